	.target	sm_103a

	.elftype	@"ET_EXEC"


//--------------------- .note.nv.tkinfo           --------------------------
	.section	.note.nv.tkinfo,"",@"SHT_NOTE"
	.sectionflags	@"SHF_NOTE_NV_TKINFO"
	.tkinfo
        /*0018*/ 	.word	0x00000002
        /*0030*/ 	.string	""
        /*0030*/ 	.string	"ptxas"
        /*0030*/ 	.string	"Cuda compilation tools, release 13.0, V13.0.88"
        /*0030*/ 	.string	"Build cuda_13.0.r13.0/compiler.36424714_0"
        /*0030*/ 	.string	"-arch sm_103a -m 64 "



//--------------------- .note.nv.cuinfo           --------------------------
	.section	.note.nv.cuinfo,"",@"SHT_NOTE"
	.sectionflags	@"SHF_NOTE_NV_CUINFO"
        /*0018*/ 	.short	0x0002
        /*001a*/ 	.short	0x0067
        /*001c*/ 	.short	0x0082
	.zero		2


//--------------------- .nv.info                  --------------------------
	.section	.nv.info,"",@"SHT_CUDA_INFO"
	.align	4


	//----- nvinfo : EIATTR_REGCOUNT
	.align		4
        /*0000*/ 	.byte	0x04, 0x2f
        /*0002*/ 	.short	(.L_49 - .L_48)
	.align		4
.L_48:
        /*0004*/ 	.word	index@(_ZN2at6native29vectorized_elementwise_kernelILi8ENS0_13AUnaryFunctorIhhhZZZNS0_21remainder_kernel_cudaERNS_18TensorIteratorBaseEENKUlvE_clEvENKUlvE_clEvEUlhhE_EESt5arrayIPcLm2EEEEviT0_T1_)
        /*0008*/ 	.word	0x00000004


	//----- nvinfo : EIATTR_FRAME_SIZE
	.align		4
.L_49:
        /*000c*/ 	.byte	0x04, 0x11
        /*000e*/ 	.short	(.L_51 - .L_50)
	.align		4
.L_50:
        /*0010*/ 	.word	index@(_ZN2at6native29vectorized_elementwise_kernelILi8ENS0_13AUnaryFunctorIhhhZZZNS0_21remainder_kernel_cudaERNS_18TensorIteratorBaseEENKUlvE_clEvENKUlvE_clEvEUlhhE_EESt5arrayIPcLm2EEEEviT0_T1_)
        /*0014*/ 	.word	0x00000000


	//----- nvinfo : EIATTR_REGCOUNT
	.align		4
.L_51:
        /*0018*/ 	.byte	0x04, 0x2f
        /*001a*/ 	.short	(.L_53 - .L_52)
	.align		4
.L_52:
        /*001c*/ 	.word	index@(_ZN2at6native29vectorized_elementwise_kernelILi4ENS0_13AUnaryFunctorIhhhZZZNS0_21remainder_kernel_cudaERNS_18TensorIteratorBaseEENKUlvE_clEvENKUlvE_clEvEUlhhE_EESt5arrayIPcLm2EEEEviT0_T1_)
        /*0020*/ 	.word	0x00000020


	//----- nvinfo : EIATTR_FRAME_SIZE
	.align		4
.L_53:
        /*0024*/ 	.byte	0x04, 0x11
        /*0026*/ 	.short	(.L_55 - .L_54)
	.align		4
.L_54:
        /*0028*/ 	.word	index@($__internal_107_$__cuda_sm20_rem_u16)
        /*002c*/ 	.word	0x00000000


	//----- nvinfo : EIATTR_FRAME_SIZE
	.align		4
.L_55:
        /*0030*/ 	.byte	0x04, 0x11
        /*0032*/ 	.short	(.L_57 - .L_56)
	.align		4
.L_56:
        /*0034*/ 	.word	index@(_ZN2at6native29vectorized_elementwise_kernelILi4ENS0_13AUnaryFunctorIhhhZZZNS0_21remainder_kernel_cudaERNS_18TensorIteratorBaseEENKUlvE_clEvENKUlvE_clEvEUlhhE_EESt5arrayIPcLm2EEEEviT0_T1_)
        /*0038*/ 	.word	0x00000000


	//----- nvinfo : EIATTR_REGCOUNT
	.align		4
.L_57:
        /*003c*/ 	.byte	0x04, 0x2f
        /*003e*/ 	.short	(.L_59 - .L_58)
	.align		4
.L_58:
        /*0040*/ 	.word	index@(_ZN2at6native29vectorized_elementwise_kernelILi2ENS0_13AUnaryFunctorIhhhZZZNS0_21remainder_kernel_cudaERNS_18TensorIteratorBaseEENKUlvE_clEvENKUlvE_clEvEUlhhE_EESt5arrayIPcLm2EEEEviT0_T1_)
        /*0044*/ 	.word	0x00000020


	//----- nvinfo : EIATTR_FRAME_SIZE
	.align		4
.L_59:
        /*0048*/ 	.byte	0x04, 0x11
        /*004a*/ 	.short	(.L_61 - .L_60)
	.align		4
.L_60:
        /*004c*/ 	.word	index@($__internal_106_$__cuda_sm20_rem_u16)
        /*0050*/ 	.word	0x00000000


	//----- nvinfo : EIATTR_FRAME_SIZE
	.align		4
.L_61:
        /*0054*/ 	.byte	0x04, 0x11
        /*0056*/ 	.short	(.L_63 - .L_62)
	.align		4
.L_62:
        /*0058*/ 	.word	index@(_ZN2at6native29vectorized_elementwise_kernelILi2ENS0_13AUnaryFunctorIhhhZZZNS0_21remainder_kernel_cudaERNS_18TensorIteratorBaseEENKUlvE_clEvENKUlvE_clEvEUlhhE_EESt5arrayIPcLm2EEEEviT0_T1_)
        /*005c*/ 	.word	0x00000000


	//----- nvinfo : EIATTR_REGCOUNT
	.align		4
.L_63:
        /*0060*/ 	.byte	0x04, 0x2f
        /*0062*/ 	.short	(.L_65 - .L_64)
	.align		4
.L_64:
        /*0064*/ 	.word	index@(_ZN2at6native27unrolled_elementwise_kernelINS0_13AUnaryFunctorIhhhZZZNS0_21remainder_kernel_cudaERNS_18TensorIteratorBaseEENKUlvE_clEvENKUlvE_clEvEUlhhE_EESt5arrayIPcLm2EELi4E23TrivialOffsetCalculatorILi1EjESD_NS0_6memory15LoadWithoutCastENSE_16StoreWithoutCastEEEviT_T0_T2_T3_T4_T5_)
        /*0068*/ 	.word	0x00000016


	//----- nvinfo : EIATTR_FRAME_SIZE
	.align		4
.L_65:
        /*006c*/ 	.byte	0x04, 0x11
        /*006e*/ 	.short	(.L_67 - .L_66)
	.align		4
.L_66:
        /*0070*/ 	.word	index@($__internal_105_$__cuda_sm20_rem_u16)
        /*0074*/ 	.word	0x00000000


	//----- nvinfo : EIATTR_FRAME_SIZE
	.align		4
.L_67:
        /*0078*/ 	.byte	0x04, 0x11
        /*007a*/ 	.short	(.L_69 - .L_68)
	.align		4
.L_68:
        /*007c*/ 	.word	index@(_ZN2at6native27unrolled_elementwise_kernelINS0_13AUnaryFunctorIhhhZZZNS0_21remainder_kernel_cudaERNS_18TensorIteratorBaseEENKUlvE_clEvENKUlvE_clEvEUlhhE_EESt5arrayIPcLm2EELi4E23TrivialOffsetCalculatorILi1EjESD_NS0_6memory15LoadWithoutCastENSE_16StoreWithoutCastEEEviT_T0_T2_T3_T4_T5_)
        /*0080*/ 	.word	0x00000000


	//----- nvinfo : EIATTR_REGCOUNT
	.align		4
.L_69:
        /*0084*/ 	.byte	0x04, 0x2f
        /*0086*/ 	.short	(.L_71 - .L_70)
	.align		4
.L_70:
        /*0088*/ 	.word	index@(_ZN2at6native18elementwise_kernelILi128ELi4EZNS0_22gpu_kernel_impl_nocastINS0_13AUnaryFunctorIhhhZZZNS0_21remainder_kernel_cudaERNS_18TensorIteratorBaseEENKUlvE_clEvENKUlvE_clEvEUlhhE_EEEEvS5_RKT_EUliE_EEviT1_)
        /*008c*/ 	.word	0x00000014


	//----- nvinfo : EIATTR_FRAME_SIZE
	.align		4
.L_71:
        /*0090*/ 	.byte	0x04, 0x11
        /*0092*/ 	.short	(.L_73 - .L_72)
	.align		4
.L_72:
        /*0094*/ 	.word	index@($__internal_104_$__cuda_sm20_rem_u16)
        /*0098*/ 	.word	0x00000000


	//----- nvinfo : EIATTR_FRAME_SIZE
	.align		4
.L_73:
        /*009c*/ 	.byte	0x04, 0x11
        /*009e*/ 	.short	(.L_75 - .L_74)
	.align		4
.L_74:
        /*00a0*/ 	.word	index@(_ZN2at6native18elementwise_kernelILi128ELi4EZNS0_22gpu_kernel_impl_nocastINS0_13AUnaryFunctorIhhhZZZNS0_21remainder_kernel_cudaERNS_18TensorIteratorBaseEENKUlvE_clEvENKUlvE_clEvEUlhhE_EEEEvS5_RKT_EUliE_EEviT1_)
        /*00a4*/ 	.word	0x00000000


	//----- nvinfo : EIATTR_REGCOUNT
	.align		4
.L_75:
        /*00a8*/ 	.byte	0x04, 0x2f
        /*00aa*/ 	.short	(.L_77 - .L_76)
	.align		4
.L_76:
        /*00ac*/ 	.word	index@(_ZN2at6native27unrolled_elementwise_kernelINS0_13AUnaryFunctorIhhhZZZNS0_21remainder_kernel_cudaERNS_18TensorIteratorBaseEENKUlvE_clEvENKUlvE_clEvEUlhhE_EESt5arrayIPcLm2EELi4E23TrivialOffsetCalculatorILi1EjESD_NS0_6memory12LoadWithCastILi1EEENSE_13StoreWithCastILi1EEEEEviT_T0_T2_T3_T4_T5_)
        /*00b0*/ 	.word	0x0000001c


	//----- nvinfo : EIATTR_FRAME_SIZE
	.align		4
.L_77:
        /*00b4*/ 	.byte	0x04, 0x11
        /*00b6*/ 	.short	(.L_79 - .L_78)
	.align		4
.L_78:
        /*00b8*/ 	.word	index@($__internal_103_$__cuda_sm20_rem_u16)
        /*00bc*/ 	.word	0x00000000


	//----- nvinfo : EIATTR_FRAME_SIZE
	.align		4
.L_79:
        /*00c0*/ 	.byte	0x04, 0x11
        /*00c2*/ 	.short	(.L_81 - .L_80)
	.align		4
.L_80:
        /*00c4*/ 	.word	index@(_ZN2at6native27unrolled_elementwise_kernelINS0_13AUnaryFunctorIhhhZZZNS0_21remainder_kernel_cudaERNS_18TensorIteratorBaseEENKUlvE_clEvENKUlvE_clEvEUlhhE_EESt5arrayIPcLm2EELi4E23TrivialOffsetCalculatorILi1EjESD_NS0_6memory12LoadWithCastILi1EEENSE_13StoreWithCastILi1EEEEEviT_T0_T2_T3_T4_T5_)
        /*00c8*/ 	.word	0x00000000


	//----- nvinfo : EIATTR_REGCOUNT
	.align		4
.L_81:
        /*00cc*/ 	.byte	0x04, 0x2f
        /*00ce*/ 	.short	(.L_83 - .L_82)
	.align		4
.L_82:
        /*00d0*/ 	.word	index@(_ZN2at6native18elementwise_kernelILi128ELi4EZNS0_15gpu_kernel_implINS0_13AUnaryFunctorIhhhZZZNS0_21remainder_kernel_cudaERNS_18TensorIteratorBaseEENKUlvE_clEvENKUlvE_clEvEUlhhE_EEEEvS5_RKT_EUliE_EEviT1_)
        /*00d4*/ 	.word	0x00000018


	//----- nvinfo : EIATTR_FRAME_SIZE
	.align		4
.L_83:
        /*00d8*/ 	.byte	0x04, 0x11
        /*00da*/ 	.short	(.L_85 - .L_84)
	.align		4
.L_84:
        /*00dc*/ 	.word	index@($__internal_102_$__cuda_sm20_rem_u16)
        /*00e0*/ 	.word	0x00000000


	//----- nvinfo : EIATTR_FRAME_SIZE
	.align		4
.L_85:
        /*00e4*/ 	.byte	0x04, 0x11
        /*00e6*/ 	.short	(.L_87 - .L_86)
	.align		4
.L_86:
        /*00e8*/ 	.word	index@(_ZN2at6native18elementwise_kernelILi128ELi4EZNS0_15gpu_kernel_implINS0_13AUnaryFunctorIhhhZZZNS0_21remainder_kernel_cudaERNS_18TensorIteratorBaseEENKUlvE_clEvENKUlvE_clEvEUlhhE_EEEEvS5_RKT_EUliE_EEviT1_)
        /*00ec*/ 	.word	0x00000000


	//----- nvinfo : EIATTR_REGCOUNT
	.align		4
.L_87:
        /*00f0*/ 	.byte	0x04, 0x2f
        /*00f2*/ 	.short	(.L_89 - .L_88)
	.align		4
.L_88:
        /*00f4*/ 	.word	index@(_ZN2at6native29vectorized_elementwise_kernelILi8ENS0_13BUnaryFunctorIhhhZZZNS0_21remainder_kernel_cudaERNS_18TensorIteratorBaseEENKUlvE_clEvENKUlvE_clEvEUlhhE_EESt5arrayIPcLm2EEEEviT0_T1_)
        /*00f8*/ 	.word	0x00000004


	//----- nvinfo : EIATTR_FRAME_SIZE
	.align		4
.L_89:
        /*00fc*/ 	.byte	0x04, 0x11
        /*00fe*/ 	.short	(.L_91 - .L_90)
	.align		4
.L_90:
        /*0100*/ 	.word	index@(_ZN2at6native29vectorized_elementwise_kernelILi8ENS0_13BUnaryFunctorIhhhZZZNS0_21remainder_kernel_cudaERNS_18TensorIteratorBaseEENKUlvE_clEvENKUlvE_clEvEUlhhE_EESt5arrayIPcLm2EEEEviT0_T1_)
        /*0104*/ 	.word	0x00000000


	//----- nvinfo : EIATTR_REGCOUNT
	.align		4
.L_91:
        /*0108*/ 	.byte	0x04, 0x2f
        /*010a*/ 	.short	(.L_93 - .L_92)
	.align		4
.L_92:
        /*010c*/ 	.word	index@(_ZN2at6native29vectorized_elementwise_kernelILi4ENS0_13BUnaryFunctorIhhhZZZNS0_21remainder_kernel_cudaERNS_18TensorIteratorBaseEENKUlvE_clEvENKUlvE_clEvEUlhhE_EESt5arrayIPcLm2EEEEviT0_T1_)
        /*0110*/ 	.word	0x00000020


	//----- nvinfo : EIATTR_FRAME_SIZE
	.align		4
.L_93:
        /*0114*/ 	.byte	0x04, 0x11
        /*0116*/ 	.short	(.L_95 - .L_94)
	.align		4
.L_94:
        /*0118*/ 	.word	index@($__internal_101_$__cuda_sm20_rem_u16)
        /*011c*/ 	.word	0x00000000


	//----- nvinfo : EIATTR_FRAME_SIZE
	.align		4
.L_95:
        /*0120*/ 	.byte	0x04, 0x11
        /*0122*/ 	.short	(.L_97 - .L_96)
	.align		4
.L_96:
        /*0124*/ 	.word	index@(_ZN2at6native29vectorized_elementwise_kernelILi4ENS0_13BUnaryFunctorIhhhZZZNS0_21remainder_kernel_cudaERNS_18TensorIteratorBaseEENKUlvE_clEvENKUlvE_clEvEUlhhE_EESt5arrayIPcLm2EEEEviT0_T1_)
        /*0128*/ 	.word	0x00000000


	//----- nvinfo : EIATTR_REGCOUNT
	.align		4
.L_97:
        /*012c*/ 	.byte	0x04, 0x2f
        /*012e*/ 	.short	(.L_99 - .L_98)
	.align		4
.L_98:
        /*0130*/ 	.word	index@(_ZN2at6native29vectorized_elementwise_kernelILi2ENS0_13BUnaryFunctorIhhhZZZNS0_21remainder_kernel_cudaERNS_18TensorIteratorBaseEENKUlvE_clEvENKUlvE_clEvEUlhhE_EESt5arrayIPcLm2EEEEviT0_T1_)
        /*0134*/ 	.word	0x00000020


	//----- nvinfo : EIATTR_FRAME_SIZE
	.align		4
.L_99:
        /*0138*/ 	.byte	0x04, 0x11
        /*013a*/ 	.short	(.L_101 - .L_100)
	.align		4
.L_100:
        /*013c*/ 	.word	index@($__internal_100_$__cuda_sm20_rem_u16)
        /*0140*/ 	.word	0x00000000


	//----- nvinfo : EIATTR_FRAME_SIZE
	.align		4
.L_101:
        /*0144*/ 	.byte	0x04, 0x11
        /*0146*/ 	.short	(.L_103 - .L_102)
	.align		4
.L_102:
        /*0148*/ 	.word	index@(_ZN2at6native29vectorized_elementwise_kernelILi2ENS0_13BUnaryFunctorIhhhZZZNS0_21remainder_kernel_cudaERNS_18TensorIteratorBaseEENKUlvE_clEvENKUlvE_clEvEUlhhE_EESt5arrayIPcLm2EEEEviT0_T1_)
        /*014c*/ 	.word	0x00000000


	//----- nvinfo : EIATTR_REGCOUNT
	.align		4
.L_103:
        /*0150*/ 	.byte	0x04, 0x2f
        /*0152*/ 	.short	(.L_105 - .L_104)
	.align		4
.L_104:
        /*0154*/ 	.word	index@(_ZN2at6native27unrolled_elementwise_kernelINS0_13BUnaryFunctorIhhhZZZNS0_21remainder_kernel_cudaERNS_18TensorIteratorBaseEENKUlvE_clEvENKUlvE_clEvEUlhhE_EESt5arrayIPcLm2EELi4E23TrivialOffsetCalculatorILi1EjESD_NS0_6memory15LoadWithoutCastENSE_16StoreWithoutCastEEEviT_T0_T2_T3_T4_T5_)
        /*0158*/ 	.word	0x00000016


	//----- nvinfo : EIATTR_FRAME_SIZE
	.align		4
.L_105:
        /*015c*/ 	.byte	0x04, 0x11
        /*015e*/ 	.short	(.L_107 - .L_106)
	.align		4
.L_106:
        /*0160*/ 	.word	index@($__internal_99_$__cuda_sm20_rem_u16)
        /*0164*/ 	.word	0x00000000


	//----- nvinfo : EIATTR_FRAME_SIZE
	.align		4
.L_107:
        /*0168*/ 	.byte	0x04, 0x11
        /*016a*/ 	.short	(.L_109 - .L_108)
	.align		4
.L_108:
        /*016c*/ 	.word	index@(_ZN2at6native27unrolled_elementwise_kernelINS0_13BUnaryFunctorIhhhZZZNS0_21remainder_kernel_cudaERNS_18TensorIteratorBaseEENKUlvE_clEvENKUlvE_clEvEUlhhE_EESt5arrayIPcLm2EELi4E23TrivialOffsetCalculatorILi1EjESD_NS0_6memory15LoadWithoutCastENSE_16StoreWithoutCastEEEviT_T0_T2_T3_T4_T5_)
        /*0170*/ 	.word	0x00000000


	//----- nvinfo : EIATTR_REGCOUNT
	.align		4
.L_109:
        /*0174*/ 	.byte	0x04, 0x2f
        /*0176*/ 	.short	(.L_111 - .L_110)
	.align		4
.L_110:
        /*0178*/ 	.word	index@(_ZN2at6native18elementwise_kernelILi128ELi4EZNS0_22gpu_kernel_impl_nocastINS0_13BUnaryFunctorIhhhZZZNS0_21remainder_kernel_cudaERNS_18TensorIteratorBaseEENKUlvE_clEvENKUlvE_clEvEUlhhE_EEEEvS5_RKT_EUliE_EEviT1_)
        /*017c*/ 	.word	0x00000014


	//----- nvinfo : EIATTR_FRAME_SIZE
	.align		4
.L_111:
        /*0180*/ 	.byte	0x04, 0x11
        /*0182*/ 	.short	(.L_113 - .L_112)
	.align		4
.L_112:
        /*0184*/ 	.word	index@($__internal_98_$__cuda_sm20_rem_u16)
        /*0188*/ 	.word	0x00000000


	//----- nvinfo : EIATTR_FRAME_SIZE
	.align		4
.L_113:
        /*018c*/ 	.byte	0x04, 0x11
        /*018e*/ 	.short	(.L_115 - .L_114)
	.align		4
.L_114:
        /*0190*/ 	.word	index@(_ZN2at6native18elementwise_kernelILi128ELi4EZNS0_22gpu_kernel_impl_nocastINS0_13BUnaryFunctorIhhhZZZNS0_21remainder_kernel_cudaERNS_18TensorIteratorBaseEENKUlvE_clEvENKUlvE_clEvEUlhhE_EEEEvS5_RKT_EUliE_EEviT1_)
        /*0194*/ 	.word	0x00000000


	//----- nvinfo : EIATTR_REGCOUNT
	.align		4
.L_115:
        /*0198*/ 	.byte	0x04, 0x2f
        /*019a*/ 	.short	(.L_117 - .L_116)
	.align		4
.L_116:
        /*019c*/ 	.word	index@(_ZN2at6native27unrolled_elementwise_kernelINS0_13BUnaryFunctorIhhhZZZNS0_21remainder_kernel_cudaERNS_18TensorIteratorBaseEENKUlvE_clEvENKUlvE_clEvEUlhhE_EESt5arrayIPcLm2EELi4E23TrivialOffsetCalculatorILi1EjESD_NS0_6memory12LoadWithCastILi1EEENSE_13StoreWithCastILi1EEEEEviT_T0_T2_T3_T4_T5_)
        /*01a0*/ 	.word	0x0000001d


	//----- nvinfo : EIATTR_FRAME_SIZE
	.align		4
.L_117:
        /*01a4*/ 	.byte	0x04, 0x11
        /*01a6*/ 	.short	(.L_119 - .L_118)
	.align		4
.L_118:
        /*01a8*/ 	.word	index@($__internal_97_$__cuda_sm20_rem_u16)
        /*01ac*/ 	.word	0x00000000


	//----- nvinfo : EIATTR_FRAME_SIZE
	.align		4
.L_119:
        /*01b0*/ 	.byte	0x04, 0x11
        /*01b2*/ 	.short	(.L_121 - .L_120)
	.align		4
.L_120:
        /*01b4*/ 	.word	index@(_ZN2at6native27unrolled_elementwise_kernelINS0_13BUnaryFunctorIhhhZZZNS0_21remainder_kernel_cudaERNS_18TensorIteratorBaseEENKUlvE_clEvENKUlvE_clEvEUlhhE_EESt5arrayIPcLm2EELi4E23TrivialOffsetCalculatorILi1EjESD_NS0_6memory12LoadWithCastILi1EEENSE_13StoreWithCastILi1EEEEEviT_T0_T2_T3_T4_T5_)
        /*01b8*/ 	.word	0x00000000


	//----- nvinfo : EIATTR_REGCOUNT
	.align		4
.L_121:
        /*01bc*/ 	.byte	0x04, 0x2f
        /*01be*/ 	.short	(.L_123 - .L_122)
	.align		4
.L_122:
        /*01c0*/ 	.word	index@(_ZN2at6native18elementwise_kernelILi128ELi4EZNS0_15gpu_kernel_implINS0_13BUnaryFunctorIhhhZZZNS0_21remainder_kernel_cudaERNS_18TensorIteratorBaseEENKUlvE_clEvENKUlvE_clEvEUlhhE_EEEEvS5_RKT_EUliE_EEviT1_)
        /*01c4*/ 	.word	0x00000018


	//----- nvinfo : EIATTR_FRAME_SIZE
	.align		4
.L_123:
        /*01c8*/ 	.byte	0x04, 0x11
        /*01ca*/ 	.short	(.L_125 - .L_124)
	.align		4
.L_124:
        /*01cc*/ 	.word	index@($__internal_96_$__cuda_sm20_rem_u16)
        /*01d0*/ 	.word	0x00000000


	//----- nvinfo : EIATTR_FRAME_SIZE
	.align		4
.L_125:
        /*01d4*/ 	.byte	0x04, 0x11
        /*01d6*/ 	.short	(.L_127 - .L_126)
	.align		4
.L_126:
        /*01d8*/ 	.word	index@(_ZN2at6native18elementwise_kernelILi128ELi4EZNS0_15gpu_kernel_implINS0_13BUnaryFunctorIhhhZZZNS0_21remainder_kernel_cudaERNS_18TensorIteratorBaseEENKUlvE_clEvENKUlvE_clEvEUlhhE_EEEEvS5_RKT_EUliE_EEviT1_)
        /*01dc*/ 	.word	0x00000000


	//----- nvinfo : EIATTR_REGCOUNT
	.align		4
.L_127:
        /*01e0*/ 	.byte	0x04, 0x2f
        /*01e2*/ 	.short	(.L_129 - .L_128)
	.align		4
.L_128:
        /*01e4*/ 	.word	index@(_ZN2at6native29vectorized_elementwise_kernelILi8ENS0_13BinaryFunctorIhhhZZZNS0_21remainder_kernel_cudaERNS_18TensorIteratorBaseEENKUlvE_clEvENKUlvE_clEvEUlhhE_EESt5arrayIPcLm3EEEEviT0_T1_)
        /*01e8*/ 	.word	0x00000004


	//----- nvinfo : EIATTR_FRAME_SIZE
	.align		4
.L_129:
        /*01ec*/ 	.byte	0x04, 0x11
        /*01ee*/ 	.short	(.L_131 - .L_130)
	.align		4
.L_130:
        /*01f0*/ 	.word	index@(_ZN2at6native29vectorized_elementwise_kernelILi8ENS0_13BinaryFunctorIhhhZZZNS0_21remainder_kernel_cudaERNS_18TensorIteratorBaseEENKUlvE_clEvENKUlvE_clEvEUlhhE_EESt5arrayIPcLm3EEEEviT0_T1_)
        /*01f4*/ 	.word	0x00000000


	//----- nvinfo : EIATTR_REGCOUNT
	.align		4
.L_131:
        /*01f8*/ 	.byte	0x04, 0x2f
        /*01fa*/ 	.short	(.L_133 - .L_132)
	.align		4
.L_132:
        /*01fc*/ 	.word	index@(_ZN2at6native29vectorized_elementwise_kernelILi4ENS0_13BinaryFunctorIhhhZZZNS0_21remainder_kernel_cudaERNS_18TensorIteratorBaseEENKUlvE_clEvENKUlvE_clEvEUlhhE_EESt5arrayIPcLm3EEEEviT0_T1_)
        /*0200*/ 	.word	0x00000020


	//----- nvinfo : EIATTR_FRAME_SIZE
	.align		4
.L_133:
        /*0204*/ 	.byte	0x04, 0x11
        /*0206*/ 	.short	(.L_135 - .L_134)
	.align		4
.L_134:
        /*0208*/ 	.word	index@($__internal_95_$__cuda_sm20_rem_u16)
        /*020c*/ 	.word	0x00000000


	//----- nvinfo : EIATTR_FRAME_SIZE
	.align		4
.L_135:
        /*0210*/ 	.byte	0x04, 0x11
        /*0212*/ 	.short	(.L_137 - .L_136)
	.align		4
.L_136:
        /*0214*/ 	.word	index@(_ZN2at6native29vectorized_elementwise_kernelILi4ENS0_13BinaryFunctorIhhhZZZNS0_21remainder_kernel_cudaERNS_18TensorIteratorBaseEENKUlvE_clEvENKUlvE_clEvEUlhhE_EESt5arrayIPcLm3EEEEviT0_T1_)
        /*0218*/ 	.word	0x00000000


	//----- nvinfo : EIATTR_REGCOUNT
	.align		4
.L_137:
        /*021c*/ 	.byte	0x04, 0x2f
        /*021e*/ 	.short	(.L_139 - .L_138)
	.align		4
.L_138:
        /*0220*/ 	.word	index@(_ZN2at6native29vectorized_elementwise_kernelILi2ENS0_13BinaryFunctorIhhhZZZNS0_21remainder_kernel_cudaERNS_18TensorIteratorBaseEENKUlvE_clEvENKUlvE_clEvEUlhhE_EESt5arrayIPcLm3EEEEviT0_T1_)
        /*0224*/ 	.word	0x00000020


	//----- nvinfo : EIATTR_FRAME_SIZE
	.align		4
.L_139:
        /*0228*/ 	.byte	0x04, 0x11
        /*022a*/ 	.short	(.L_141 - .L_140)
	.align		4
.L_140:
        /*022c*/ 	.word	index@($__internal_94_$__cuda_sm20_rem_u16)
        /*0230*/ 	.word	0x00000000


	//----- nvinfo : EIATTR_FRAME_SIZE
	.align		4
.L_141:
        /*0234*/ 	.byte	0x04, 0x11
        /*0236*/ 	.short	(.L_143 - .L_142)
	.align		4
.L_142:
        /*0238*/ 	.word	index@(_ZN2at6native29vectorized_elementwise_kernelILi2ENS0_13BinaryFunctorIhhhZZZNS0_21remainder_kernel_cudaERNS_18TensorIteratorBaseEENKUlvE_clEvENKUlvE_clEvEUlhhE_EESt5arrayIPcLm3EEEEviT0_T1_)
        /*023c*/ 	.word	0x00000000


	//----- nvinfo : EIATTR_REGCOUNT
	.align		4
.L_143:
        /*0240*/ 	.byte	0x04, 0x2f
        /*0242*/ 	.short	(.L_145 - .L_144)
	.align		4
.L_144:
        /*0244*/ 	.word	index@(_ZN2at6native27unrolled_elementwise_kernelINS0_13BinaryFunctorIhhhZZZNS0_21remainder_kernel_cudaERNS_18TensorIteratorBaseEENKUlvE_clEvENKUlvE_clEvEUlhhE_EESt5arrayIPcLm3EELi4E23TrivialOffsetCalculatorILi2EjESC_ILi1EjENS0_6memory15LoadWithoutCastENSF_16StoreWithoutCastEEEviT_T0_T2_T3_T4_T5_)
        /*0248*/ 	.word	0x0000001c


	//----- nvinfo : EIATTR_FRAME_SIZE
	.align		4
.L_145:
        /*024c*/ 	.byte	0x04, 0x11
        /*024e*/ 	.short	(.L_147 - .L_146)
	.align		4
.L_146:
        /*0250*/ 	.word	index@($__internal_93_$__cuda_sm20_rem_u16)
        /*0254*/ 	.word	0x00000000


	//----- nvinfo : EIATTR_FRAME_SIZE
	.align		4
.L_147:
        /*0258*/ 	.byte	0x04, 0x11
        /*025a*/ 	.short	(.L_149 - .L_148)
	.align		4
.L_148:
        /*025c*/ 	.word	index@(_ZN2at6native27unrolled_elementwise_kernelINS0_13BinaryFunctorIhhhZZZNS0_21remainder_kernel_cudaERNS_18TensorIteratorBaseEENKUlvE_clEvENKUlvE_clEvEUlhhE_EESt5arrayIPcLm3EELi4E23TrivialOffsetCalculatorILi2EjESC_ILi1EjENS0_6memory15LoadWithoutCastENSF_16StoreWithoutCastEEEviT_T0_T2_T3_T4_T5_)
        /*0260*/ 	.word	0x00000000


	//----- nvinfo : EIATTR_REGCOUNT
	.align		4
.L_149:
        /*0264*/ 	.byte	0x04, 0x2f
        /*0266*/ 	.short	(.L_151 - .L_150)
	.align		4
.L_150:
        /*0268*/ 	.word	index@(_ZN2at6native18elementwise_kernelILi128ELi4EZNS0_22gpu_kernel_impl_nocastINS0_13BinaryFunctorIhhhZZZNS0_21remainder_kernel_cudaERNS_18TensorIteratorBaseEENKUlvE_clEvENKUlvE_clEvEUlhhE_EEEEvS5_RKT_EUliE_EEviT1_)
        /*026c*/ 	.word	0x00000014


	//----- nvinfo : EIATTR_FRAME_SIZE
	.align		4
.L_151:
        /*0270*/ 	.byte	0x04, 0x11
        /*0272*/ 	.short	(.L_153 - .L_152)
	.align		4
.L_152:
        /*0274*/ 	.word	index@($__internal_92_$__cuda_sm20_rem_u16)
        /*0278*/ 	.word	0x00000000


	//----- nvinfo : EIATTR_FRAME_SIZE
	.align		4
.L_153:
        /*027c*/ 	.byte	0x04, 0x11
        /*027e*/ 	.short	(.L_155 - .L_154)
	.align		4
.L_154:
        /*0280*/ 	.word	index@(_ZN2at6native18elementwise_kernelILi128ELi4EZNS0_22gpu_kernel_impl_nocastINS0_13BinaryFunctorIhhhZZZNS0_21remainder_kernel_cudaERNS_18TensorIteratorBaseEENKUlvE_clEvENKUlvE_clEvEUlhhE_EEEEvS5_RKT_EUliE_EEviT1_)
        /*0284*/ 	.word	0x00000000


	//----- nvinfo : EIATTR_REGCOUNT
	.align		4
.L_155:
        /*0288*/ 	.byte	0x04, 0x2f
        /*028a*/ 	.short	(.L_157 - .L_156)
	.align		4
.L_156:
        /*028c*/ 	.word	index@(_ZN2at6native27unrolled_elementwise_kernelINS0_13BinaryFunctorIhhhZZZNS0_21remainder_kernel_cudaERNS_18TensorIteratorBaseEENKUlvE_clEvENKUlvE_clEvEUlhhE_EESt5arrayIPcLm3EELi4E23TrivialOffsetCalculatorILi2EjESC_ILi1EjENS0_6memory12LoadWithCastILi2EEENSF_13StoreWithCastILi1EEEEEviT_T0_T2_T3_T4_T5_)
        /*0290*/ 	.word	0x0000001f


	//----- nvinfo : EIATTR_FRAME_SIZE
	.align		4
.L_157:
        /*0294*/ 	.byte	0x04, 0x11
        /*0296*/ 	.short	(.L_159 - .L_158)
	.align		4
.L_158:
        /*0298*/ 	.word	index@($__internal_91_$__cuda_sm20_rem_u16)
        /*029c*/ 	.word	0x00000000


	//----- nvinfo : EIATTR_FRAME_SIZE
	.align		4
.L_159:
        /*02a0*/ 	.byte	0x04, 0x11
        /*02a2*/ 	.short	(.L_161 - .L_160)
	.align		4
.L_160:
        /*02a4*/ 	.word	index@(_ZN2at6native27unrolled_elementwise_kernelINS0_13BinaryFunctorIhhhZZZNS0_21remainder_kernel_cudaERNS_18TensorIteratorBaseEENKUlvE_clEvENKUlvE_clEvEUlhhE_EESt5arrayIPcLm3EELi4E23TrivialOffsetCalculatorILi2EjESC_ILi1EjENS0_6memory12LoadWithCastILi2EEENSF_13StoreWithCastILi1EEEEEviT_T0_T2_T3_T4_T5_)
        /*02a8*/ 	.word	0x00000000


	//----- nvinfo : EIATTR_REGCOUNT
	.align		4
.L_161:
        /*02ac*/ 	.byte	0x04, 0x2f
        /*02ae*/ 	.short	(.L_163 - .L_162)
	.align		4
.L_162:
        /*02b0*/ 	.word	index@(_ZN2at6native18elementwise_kernelILi128ELi4EZNS0_15gpu_kernel_implINS0_13BinaryFunctorIhhhZZZNS0_21remainder_kernel_cudaERNS_18TensorIteratorBaseEENKUlvE_clEvENKUlvE_clEvEUlhhE_EEEEvS5_RKT_EUliE_EEviT1_)
        /*02b4*/ 	.word	0x00000018


	//----- nvinfo : EIATTR_FRAME_SIZE
	.align		4
.L_163:
        /*02b8*/ 	.byte	0x04, 0x11
        /*02ba*/ 	.short	(.L_165 - .L_164)
	.align		4
.L_164:
        /*02bc*/ 	.word	index@($__internal_90_$__cuda_sm20_rem_u16)
        /*02c0*/ 	.word	0x00000000


	//----- nvinfo : EIATTR_FRAME_SIZE
	.align		4
.L_165:
        /*02c4*/ 	.byte	0x04, 0x11
        /*02c6*/ 	.short	(.L_167 - .L_166)
	.align		4
.L_166:
        /*02c8*/ 	.word	index@(_ZN2at6native18elementwise_kernelILi128ELi4EZNS0_15gpu_kernel_implINS0_13BinaryFunctorIhhhZZZNS0_21remainder_kernel_cudaERNS_18TensorIteratorBaseEENKUlvE_clEvENKUlvE_clEvEUlhhE_EEEEvS5_RKT_EUliE_EEviT1_)
        /*02cc*/ 	.word	0x00000000


	//----- nvinfo : EIATTR_REGCOUNT
	.align		4
.L_167:
        /*02d0*/ 	.byte	0x04, 0x2f
        /*02d2*/ 	.short	(.L_169 - .L_168)
	.align		4
.L_168:
        /*02d4*/ 	.word	index@(_ZN2at6native29vectorized_elementwise_kernelILi8ENS0_13AUnaryFunctorIaaaZZZNS0_21remainder_kernel_cudaERNS_18TensorIteratorBaseEENKUlvE_clEvENKUlvE0_clEvEUlaaE_EESt5arrayIPcLm2EEEEviT0_T1_)
        /*02d8*/ 	.word	0x00000004


	//----- nvinfo : EIATTR_FRAME_SIZE
	.align		4
.L_169:
        /*02dc*/ 	.byte	0x04, 0x11
        /*02de*/ 	.short	(.L_171 - .L_170)
	.align		4
.L_170:
        /*02e0*/ 	.word	index@(_ZN2at6native29vectorized_elementwise_kernelILi8ENS0_13AUnaryFunctorIaaaZZZNS0_21remainder_kernel_cudaERNS_18TensorIteratorBaseEENKUlvE_clEvENKUlvE0_clEvEUlaaE_EESt5arrayIPcLm2EEEEviT0_T1_)
        /*02e4*/ 	.word	0x00000000


	//----- nvinfo : EIATTR_REGCOUNT
	.align		4
.L_171:
        /*02e8*/ 	.byte	0x04, 0x2f
        /*02ea*/ 	.short	(.L_173 - .L_172)
	.align		4
.L_172:
        /*02ec*/ 	.word	index@(_ZN2at6native29vectorized_elementwise_kernelILi4ENS0_13AUnaryFunctorIaaaZZZNS0_21remainder_kernel_cudaERNS_18TensorIteratorBaseEENKUlvE_clEvENKUlvE0_clEvEUlaaE_EESt5arrayIPcLm2EEEEviT0_T1_)
        /*02f0*/ 	.word	0x00000020


	//----- nvinfo : EIATTR_FRAME_SIZE
	.align		4
.L_173:
        /*02f4*/ 	.byte	0x04, 0x11
        /*02f6*/ 	.short	(.L_175 - .L_174)
	.align		4
.L_174:
        /*02f8*/ 	.word	index@($__internal_89_$__cuda_sm20_rem_s16)
        /*02fc*/ 	.word	0x00000000


	//----- nvinfo : EIATTR_FRAME_SIZE
	.align		4
.L_175:
        /*0300*/ 	.byte	0x04, 0x11
        /*0302*/ 	.short	(.L_177 - .L_176)
	.align		4
.L_176:
        /*0304*/ 	.word	index@(_ZN2at6native29vectorized_elementwise_kernelILi4ENS0_13AUnaryFunctorIaaaZZZNS0_21remainder_kernel_cudaERNS_18TensorIteratorBaseEENKUlvE_clEvENKUlvE0_clEvEUlaaE_EESt5arrayIPcLm2EEEEviT0_T1_)
        /*0308*/ 	.word	0x00000000


	//----- nvinfo : EIATTR_REGCOUNT
	.align		4
.L_177:
        /*030c*/ 	.byte	0x04, 0x2f
        /*030e*/ 	.short	(.L_179 - .L_178)
	.align		4
.L_178:
        /*0310*/ 	.word	index@(_ZN2at6native29vectorized_elementwise_kernelILi2ENS0_13AUnaryFunctorIaaaZZZNS0_21remainder_kernel_cudaERNS_18TensorIteratorBaseEENKUlvE_clEvENKUlvE0_clEvEUlaaE_EESt5arrayIPcLm2EEEEviT0_T1_)
        /*0314*/ 	.word	0x00000020


	//----- nvinfo : EIATTR_FRAME_SIZE
	.align		4
.L_179:
        /*0318*/ 	.byte	0x04, 0x11
        /*031a*/ 	.short	(.L_181 - .L_180)
	.align		4
.L_180:
        /*031c*/ 	.word	index@($__internal_88_$__cuda_sm20_rem_s16)
        /*0320*/ 	.word	0x00000000


	//----- nvinfo : EIATTR_FRAME_SIZE
	.align		4
.L_181:
        /*0324*/ 	.byte	0x04, 0x11
        /*0326*/ 	.short	(.L_183 - .L_182)
	.align		4
.L_182:
        /*0328*/ 	.word	index@(_ZN2at6native29vectorized_elementwise_kernelILi2ENS0_13AUnaryFunctorIaaaZZZNS0_21remainder_kernel_cudaERNS_18TensorIteratorBaseEENKUlvE_clEvENKUlvE0_clEvEUlaaE_EESt5arrayIPcLm2EEEEviT0_T1_)
        /*032c*/ 	.word	0x00000000


	//----- nvinfo : EIATTR_REGCOUNT
	.align		4
.L_183:
        /*0330*/ 	.byte	0x04, 0x2f
        /*0332*/ 	.short	(.L_185 - .L_184)
	.align		4
.L_184:
        /*0334*/ 	.word	index@(_ZN2at6native27unrolled_elementwise_kernelINS0_13AUnaryFunctorIaaaZZZNS0_21remainder_kernel_cudaERNS_18TensorIteratorBaseEENKUlvE_clEvENKUlvE0_clEvEUlaaE_EESt5arrayIPcLm2EELi4E23TrivialOffsetCalculatorILi1EjESD_NS0_6memory15LoadWithoutCastENSE_16StoreWithoutCastEEEviT_T0_T2_T3_T4_T5_)
        /*0338*/ 	.word	0x00000016


	//----- nvinfo : EIATTR_FRAME_SIZE
	.align		4
.L_185:
        /*033c*/ 	.byte	0x04, 0x11
        /*033e*/ 	.short	(.L_187 - .L_186)
	.align		4
.L_186:
        /*0340*/ 	.word	index@($__internal_87_$__cuda_sm20_rem_s16)
        /*0344*/ 	.word	0x00000000


	//----- nvinfo : EIATTR_FRAME_SIZE
	.align		4
.L_187:
        /*0348*/ 	.byte	0x04, 0x11
        /*034a*/ 	.short	(.L_189 - .L_188)
	.align		4
.L_188:
        /*034c*/ 	.word	index@(_ZN2at6native27unrolled_elementwise_kernelINS0_13AUnaryFunctorIaaaZZZNS0_21remainder_kernel_cudaERNS_18TensorIteratorBaseEENKUlvE_clEvENKUlvE0_clEvEUlaaE_EESt5arrayIPcLm2EELi4E23TrivialOffsetCalculatorILi1EjESD_NS0_6memory15LoadWithoutCastENSE_16StoreWithoutCastEEEviT_T0_T2_T3_T4_T5_)
        /*0350*/ 	.word	0x00000000


	//----- nvinfo : EIATTR_REGCOUNT
	.align		4
.L_189:
        /*0354*/ 	.byte	0x04, 0x2f
        /*0356*/ 	.short	(.L_191 - .L_190)
	.align		4
.L_190:
        /*0358*/ 	.word	index@(_ZN2at6native18elementwise_kernelILi128ELi4EZNS0_22gpu_kernel_impl_nocastINS0_13AUnaryFunctorIaaaZZZNS0_21remainder_kernel_cudaERNS_18TensorIteratorBaseEENKUlvE_clEvENKUlvE0_clEvEUlaaE_EEEEvS5_RKT_EUliE_EEviT1_)
        /*035c*/ 	.word	0x00000014


	//----- nvinfo : EIATTR_FRAME_SIZE
	.align		4
.L_191:
        /*0360*/ 	.byte	0x04, 0x11
        /*0362*/ 	.short	(.L_193 - .L_192)
	.align		4
.L_192:
        /*0364*/ 	.word	index@($__internal_86_$__cuda_sm20_rem_s16)
        /*0368*/ 	.word	0x00000000


	//----- nvinfo : EIATTR_FRAME_SIZE
	.align		4
.L_193:
        /*036c*/ 	.byte	0x04, 0x11
        /*036e*/ 	.short	(.L_195 - .L_194)
	.align		4
.L_194:
        /*0370*/ 	.word	index@(_ZN2at6native18elementwise_kernelILi128ELi4EZNS0_22gpu_kernel_impl_nocastINS0_13AUnaryFunctorIaaaZZZNS0_21remainder_kernel_cudaERNS_18TensorIteratorBaseEENKUlvE_clEvENKUlvE0_clEvEUlaaE_EEEEvS5_RKT_EUliE_EEviT1_)
        /*0374*/ 	.word	0x00000000


	//----- nvinfo : EIATTR_REGCOUNT
	.align		4
.L_195:
        /*0378*/ 	.byte	0x04, 0x2f
        /*037a*/ 	.short	(.L_197 - .L_196)
	.align		4
.L_196:
        /*037c*/ 	.word	index@(_ZN2at6native27unrolled_elementwise_kernelINS0_13AUnaryFunctorIaaaZZZNS0_21remainder_kernel_cudaERNS_18TensorIteratorBaseEENKUlvE_clEvENKUlvE0_clEvEUlaaE_EESt5arrayIPcLm2EELi4E23TrivialOffsetCalculatorILi1EjESD_NS0_6memory12LoadWithCastILi1EEENSE_13StoreWithCastILi1EEEEEviT_T0_T2_T3_T4_T5_)
        /*0380*/ 	.word	0x0000001c


	//----- nvinfo : EIATTR_FRAME_SIZE
	.align		4
.L_197:
        /*0384*/ 	.byte	0x04, 0x11
        /*0386*/ 	.short	(.L_199 - .L_198)
	.align		4
.L_198:
        /*0388*/ 	.word	index@($__internal_85_$__cuda_sm20_rem_s16)
        /*038c*/ 	.word	0x00000000


	//----- nvinfo : EIATTR_FRAME_SIZE
	.align		4
.L_199:
        /*0390*/ 	.byte	0x04, 0x11
        /*0392*/ 	.short	(.L_201 - .L_200)
	.align		4
.L_200:
        /*0394*/ 	.word	index@(_ZN2at6native27unrolled_elementwise_kernelINS0_13AUnaryFunctorIaaaZZZNS0_21remainder_kernel_cudaERNS_18TensorIteratorBaseEENKUlvE_clEvENKUlvE0_clEvEUlaaE_EESt5arrayIPcLm2EELi4E23TrivialOffsetCalculatorILi1EjESD_NS0_6memory12LoadWithCastILi1EEENSE_13StoreWithCastILi1EEEEEviT_T0_T2_T3_T4_T5_)
        /*0398*/ 	.word	0x00000000


	//----- nvinfo : EIATTR_REGCOUNT
	.align		4
.L_201:
        /*039c*/ 	.byte	0x04, 0x2f
        /*039e*/ 	.short	(.L_203 - .L_202)
	.align		4
.L_202:
        /*03a0*/ 	.word	index@(_ZN2at6native18elementwise_kernelILi128ELi4EZNS0_15gpu_kernel_implINS0_13AUnaryFunctorIaaaZZZNS0_21remainder_kernel_cudaERNS_18TensorIteratorBaseEENKUlvE_clEvENKUlvE0_clEvEUlaaE_EEEEvS5_RKT_EUliE_EEviT1_)
        /*03a4*/ 	.word	0x00000018


	//----- nvinfo : EIATTR_FRAME_SIZE
	.align		4
.L_203:
        /*03a8*/ 	.byte	0x04, 0x11
        /*03aa*/ 	.short	(.L_205 - .L_204)
	.align		4
.L_204:
        /*03ac*/ 	.word	index@($__internal_84_$__cuda_sm20_rem_s16)
        /*03b0*/ 	.word	0x00000000


	//----- nvinfo : EIATTR_FRAME_SIZE
	.align		4
.L_205:
        /*03b4*/ 	.byte	0x04, 0x11
        /*03b6*/ 	.short	(.L_207 - .L_206)
	.align		4
.L_206:
        /*03b8*/ 	.word	index@(_ZN2at6native18elementwise_kernelILi128ELi4EZNS0_15gpu_kernel_implINS0_13AUnaryFunctorIaaaZZZNS0_21remainder_kernel_cudaERNS_18TensorIteratorBaseEENKUlvE_clEvENKUlvE0_clEvEUlaaE_EEEEvS5_RKT_EUliE_EEviT1_)
        /*03bc*/ 	.word	0x00000000


	//----- nvinfo : EIATTR_REGCOUNT
	.align		4
.L_207:
        /*03c0*/ 	.byte	0x04, 0x2f
        /*03c2*/ 	.short	(.L_209 - .L_208)
	.align		4
.L_208:
        /*03c4*/ 	.word	index@(_ZN2at6native29vectorized_elementwise_kernelILi8ENS0_13BUnaryFunctorIaaaZZZNS0_21remainder_kernel_cudaERNS_18TensorIteratorBaseEENKUlvE_clEvENKUlvE0_clEvEUlaaE_EESt5arrayIPcLm2EEEEviT0_T1_)
        /*03c8*/ 	.word	0x00000004


	//----- nvinfo : EIATTR_FRAME_SIZE
	.align		4
.L_209:
        /*03cc*/ 	.byte	0x04, 0x11
        /*03ce*/ 	.short	(.L_211 - .L_210)
	.align		4
.L_210:
        /*03d0*/ 	.word	index@(_ZN2at6native29vectorized_elementwise_kernelILi8ENS0_13BUnaryFunctorIaaaZZZNS0_21remainder_kernel_cudaERNS_18TensorIteratorBaseEENKUlvE_clEvENKUlvE0_clEvEUlaaE_EESt5arrayIPcLm2EEEEviT0_T1_)
        /*03d4*/ 	.word	0x00000000


	//----- nvinfo : EIATTR_REGCOUNT
	.align		4
.L_211:
        /*03d8*/ 	.byte	0x04, 0x2f
        /*03da*/ 	.short	(.L_213 - .L_212)
	.align		4
.L_212:
        /*03dc*/ 	.word	index@(_ZN2at6native29vectorized_elementwise_kernelILi4ENS0_13BUnaryFunctorIaaaZZZNS0_21remainder_kernel_cudaERNS_18TensorIteratorBaseEENKUlvE_clEvENKUlvE0_clEvEUlaaE_EESt5arrayIPcLm2EEEEviT0_T1_)
        /*03e0*/ 	.word	0x0000001e


	//----- nvinfo : EIATTR_FRAME_SIZE
	.align		4
.L_213:
        /*03e4*/ 	.byte	0x04, 0x11
        /*03e6*/ 	.short	(.L_215 - .L_214)
	.align		4
.L_214:
        /*03e8*/ 	.word	index@($__internal_83_$__cuda_sm20_rem_s16)
        /*03ec*/ 	.word	0x00000000


	//----- nvinfo : EIATTR_FRAME_SIZE
	.align		4
.L_215:
        /*03f0*/ 	.byte	0x04, 0x11
        /*03f2*/ 	.short	(.L_217 - .L_216)
	.align		4
.L_216:
        /*03f4*/ 	.word	index@(_ZN2at6native29vectorized_elementwise_kernelILi4ENS0_13BUnaryFunctorIaaaZZZNS0_21remainder_kernel_cudaERNS_18TensorIteratorBaseEENKUlvE_clEvENKUlvE0_clEvEUlaaE_EESt5arrayIPcLm2EEEEviT0_T1_)
        /*03f8*/ 	.word	0x00000000


	//----- nvinfo : EIATTR_REGCOUNT
	.align		4
.L_217:
        /*03fc*/ 	.byte	0x04, 0x2f
        /*03fe*/ 	.short	(.L_219 - .L_218)
	.align		4
.L_218:
        /*0400*/ 	.word	index@(_ZN2at6native29vectorized_elementwise_kernelILi2ENS0_13BUnaryFunctorIaaaZZZNS0_21remainder_kernel_cudaERNS_18TensorIteratorBaseEENKUlvE_clEvENKUlvE0_clEvEUlaaE_EESt5arrayIPcLm2EEEEviT0_T1_)
        /*0404*/ 	.word	0x0000001e


	//----- nvinfo : EIATTR_FRAME_SIZE
	.align		4
.L_219:
        /*0408*/ 	.byte	0x04, 0x11
        /*040a*/ 	.short	(.L_221 - .L_220)
	.align		4
.L_220:
        /*040c*/ 	.word	index@($__internal_82_$__cuda_sm20_rem_s16)
        /*0410*/ 	.word	0x00000000


	//----- nvinfo : EIATTR_FRAME_SIZE
	.align		4
.L_221:
        /*0414*/ 	.byte	0x04, 0x11
        /*0416*/ 	.short	(.L_223 - .L_222)
	.align		4
.L_222:
        /*0418*/ 	.word	index@(_ZN2at6native29vectorized_elementwise_kernelILi2ENS0_13BUnaryFunctorIaaaZZZNS0_21remainder_kernel_cudaERNS_18TensorIteratorBaseEENKUlvE_clEvENKUlvE0_clEvEUlaaE_EESt5arrayIPcLm2EEEEviT0_T1_)
        /*041c*/ 	.word	0x00000000


	//----- nvinfo : EIATTR_REGCOUNT
	.align		4
.L_223:
        /*0420*/ 	.byte	0x04, 0x2f
        /*0422*/ 	.short	(.L_225 - .L_224)
	.align		4
.L_224:
        /*0424*/ 	.word	index@(_ZN2at6native27unrolled_elementwise_kernelINS0_13BUnaryFunctorIaaaZZZNS0_21remainder_kernel_cudaERNS_18TensorIteratorBaseEENKUlvE_clEvENKUlvE0_clEvEUlaaE_EESt5arrayIPcLm2EELi4E23TrivialOffsetCalculatorILi1EjESD_NS0_6memory15LoadWithoutCastENSE_16StoreWithoutCastEEEviT_T0_T2_T3_T4_T5_)
        /*0428*/ 	.word	0x00000016


	//----- nvinfo : EIATTR_FRAME_SIZE
	.align		4
.L_225:
        /*042c*/ 	.byte	0x04, 0x11
        /*042e*/ 	.short	(.L_227 - .L_226)
	.align		4
.L_226:
        /*0430*/ 	.word	index@($__internal_81_$__cuda_sm20_rem_s16)
        /*0434*/ 	.word	0x00000000


	//----- nvinfo : EIATTR_FRAME_SIZE
	.align		4
.L_227:
        /*0438*/ 	.byte	0x04, 0x11
        /*043a*/ 	.short	(.L_229 - .L_228)
	.align		4
.L_228:
        /*043c*/ 	.word	index@(_ZN2at6native27unrolled_elementwise_kernelINS0_13BUnaryFunctorIaaaZZZNS0_21remainder_kernel_cudaERNS_18TensorIteratorBaseEENKUlvE_clEvENKUlvE0_clEvEUlaaE_EESt5arrayIPcLm2EELi4E23TrivialOffsetCalculatorILi1EjESD_NS0_6memory15LoadWithoutCastENSE_16StoreWithoutCastEEEviT_T0_T2_T3_T4_T5_)
        /*0440*/ 	.word	0x00000000


	//----- nvinfo : EIATTR_REGCOUNT
	.align		4
.L_229:
        /*0444*/ 	.byte	0x04, 0x2f
        /*0446*/ 	.short	(.L_231 - .L_230)
	.align		4
.L_230:
        /*0448*/ 	.word	index@(_ZN2at6native18elementwise_kernelILi128ELi4EZNS0_22gpu_kernel_impl_nocastINS0_13BUnaryFunctorIaaaZZZNS0_21remainder_kernel_cudaERNS_18TensorIteratorBaseEENKUlvE_clEvENKUlvE0_clEvEUlaaE_EEEEvS5_RKT_EUliE_EEviT1_)
        /*044c*/ 	.word	0x00000014


	//----- nvinfo : EIATTR_FRAME_SIZE
	.align		4
.L_231:
        /*0450*/ 	.byte	0x04, 0x11
        /*0452*/ 	.short	(.L_233 - .L_232)
	.align		4
.L_232:
        /*0454*/ 	.word	index@($__internal_80_$__cuda_sm20_rem_s16)
        /*0458*/ 	.word	0x00000000


	//----- nvinfo : EIATTR_FRAME_SIZE
	.align		4
.L_233:
        /*045c*/ 	.byte	0x04, 0x11
        /*045e*/ 	.short	(.L_235 - .L_234)
	.align		4
.L_234:
        /*0460*/ 	.word	index@(_ZN2at6native18elementwise_kernelILi128ELi4EZNS0_22gpu_kernel_impl_nocastINS0_13BUnaryFunctorIaaaZZZNS0_21remainder_kernel_cudaERNS_18TensorIteratorBaseEENKUlvE_clEvENKUlvE0_clEvEUlaaE_EEEEvS5_RKT_EUliE_EEviT1_)
        /*0464*/ 	.word	0x00000000


	//----- nvinfo : EIATTR_REGCOUNT
	.align		4
.L_235:
        /*0468*/ 	.byte	0x04, 0x2f
        /*046a*/ 	.short	(.L_237 - .L_236)
	.align		4
.L_236:
        /*046c*/ 	.word	index@(_ZN2at6native27unrolled_elementwise_kernelINS0_13BUnaryFunctorIaaaZZZNS0_21remainder_kernel_cudaERNS_18TensorIteratorBaseEENKUlvE_clEvENKUlvE0_clEvEUlaaE_EESt5arrayIPcLm2EELi4E23TrivialOffsetCalculatorILi1EjESD_NS0_6memory12LoadWithCastILi1EEENSE_13StoreWithCastILi1EEEEEviT_T0_T2_T3_T4_T5_)
        /*0470*/ 	.word	0x0000001c


	//----- nvinfo : EIATTR_FRAME_SIZE
	.align		4
.L_237:
        /*0474*/ 	.byte	0x04, 0x11
        /*0476*/ 	.short	(.L_239 - .L_238)
	.align		4
.L_238:
        /*0478*/ 	.word	index@($__internal_79_$__cuda_sm20_rem_s16)
        /*047c*/ 	.word	0x00000000


	//----- nvinfo : EIATTR_FRAME_SIZE
	.align		4
.L_239:
        /*0480*/ 	.byte	0x04, 0x11
        /*0482*/ 	.short	(.L_241 - .L_240)
	.align		4
.L_240:
        /*0484*/ 	.word	index@(_ZN2at6native27unrolled_elementwise_kernelINS0_13BUnaryFunctorIaaaZZZNS0_21remainder_kernel_cudaERNS_18TensorIteratorBaseEENKUlvE_clEvENKUlvE0_clEvEUlaaE_EESt5arrayIPcLm2EELi4E23TrivialOffsetCalculatorILi1EjESD_NS0_6memory12LoadWithCastILi1EEENSE_13StoreWithCastILi1EEEEEviT_T0_T2_T3_T4_T5_)
        /*0488*/ 	.word	0x00000000


	//----- nvinfo : EIATTR_REGCOUNT
	.align		4
.L_241:
        /*048c*/ 	.byte	0x04, 0x2f
        /*048e*/ 	.short	(.L_243 - .L_242)
	.align		4
.L_242:
        /*0490*/ 	.word	index@(_ZN2at6native18elementwise_kernelILi128ELi4EZNS0_15gpu_kernel_implINS0_13BUnaryFunctorIaaaZZZNS0_21remainder_kernel_cudaERNS_18TensorIteratorBaseEENKUlvE_clEvENKUlvE0_clEvEUlaaE_EEEEvS5_RKT_EUliE_EEviT1_)
        /*0494*/ 	.word	0x00000018


	//----- nvinfo : EIATTR_FRAME_SIZE
	.align		4
.L_243:
        /*0498*/ 	.byte	0x04, 0x11
        /*049a*/ 	.short	(.L_245 - .L_244)
	.align		4
.L_244:
        /*049c*/ 	.word	index@($__internal_78_$__cuda_sm20_rem_s16)
        /*04a0*/ 	.word	0x00000000


	//----- nvinfo : EIATTR_FRAME_SIZE
	.align		4
.L_245:
        /*04a4*/ 	.byte	0x04, 0x11
        /*04a6*/ 	.short	(.L_247 - .L_246)
	.align		4
.L_246:
        /*04a8*/ 	.word	index@(_ZN2at6native18elementwise_kernelILi128ELi4EZNS0_15gpu_kernel_implINS0_13BUnaryFunctorIaaaZZZNS0_21remainder_kernel_cudaERNS_18TensorIteratorBaseEENKUlvE_clEvENKUlvE0_clEvEUlaaE_EEEEvS5_RKT_EUliE_EEviT1_)
        /*04ac*/ 	.word	0x00000000


	//----- nvinfo : EIATTR_REGCOUNT
	.align		4
.L_247:
        /*04b0*/ 	.byte	0x04, 0x2f
        /*04b2*/ 	.short	(.L_249 - .L_248)
	.align		4
.L_248:
        /*04b4*/ 	.word	index@(_ZN2at6native29vectorized_elementwise_kernelILi8ENS0_13BinaryFunctorIaaaZZZNS0_21remainder_kernel_cudaERNS_18TensorIteratorBaseEENKUlvE_clEvENKUlvE0_clEvEUlaaE_EESt5arrayIPcLm3EEEEviT0_T1_)
        /*04b8*/ 	.word	0x00000004


	//----- nvinfo : EIATTR_FRAME_SIZE
	.align		4
.L_249:
        /*04bc*/ 	.byte	0x04, 0x11
        /*04be*/ 	.short	(.L_251 - .L_250)
	.align		4
.L_250:
        /*04c0*/ 	.word	index@(_ZN2at6native29vectorized_elementwise_kernelILi8ENS0_13BinaryFunctorIaaaZZZNS0_21remainder_kernel_cudaERNS_18TensorIteratorBaseEENKUlvE_clEvENKUlvE0_clEvEUlaaE_EESt5arrayIPcLm3EEEEviT0_T1_)
        /*04c4*/ 	.word	0x00000000


	//----- nvinfo : EIATTR_REGCOUNT
	.align		4
.L_251:
        /*04c8*/ 	.byte	0x04, 0x2f
        /*04ca*/ 	.short	(.L_253 - .L_252)
	.align		4
.L_252:
        /*04cc*/ 	.word	index@(_ZN2at6native29vectorized_elementwise_kernelILi4ENS0_13BinaryFunctorIaaaZZZNS0_21remainder_kernel_cudaERNS_18TensorIteratorBaseEENKUlvE_clEvENKUlvE0_clEvEUlaaE_EESt5arrayIPcLm3EEEEviT0_T1_)
        /*04d0*/ 	.word	0x00000020


	//----- nvinfo : EIATTR_FRAME_SIZE
	.align		4
.L_253:
        /*04d4*/ 	.byte	0x04, 0x11
        /*04d6*/ 	.short	(.L_255 - .L_254)
	.align		4
.L_254:
        /*04d8*/ 	.word	index@($__internal_77_$__cuda_sm20_rem_s16)
        /*04dc*/ 	.word	0x00000000


	//----- nvinfo : EIATTR_FRAME_SIZE
	.align		4
.L_255:
        /*04e0*/ 	.byte	0x04, 0x11
        /*04e2*/ 	.short	(.L_257 - .L_256)
	.align		4
.L_256:
        /*04e4*/ 	.word	index@(_ZN2at6native29vectorized_elementwise_kernelILi4ENS0_13BinaryFunctorIaaaZZZNS0_21remainder_kernel_cudaERNS_18TensorIteratorBaseEENKUlvE_clEvENKUlvE0_clEvEUlaaE_EESt5arrayIPcLm3EEEEviT0_T1_)
        /*04e8*/ 	.word	0x00000000


	//----- nvinfo : EIATTR_REGCOUNT
	.align		4
.L_257:
        /*04ec*/ 	.byte	0x04, 0x2f
        /*04ee*/ 	.short	(.L_259 - .L_258)
	.align		4
.L_258:
        /*04f0*/ 	.word	index@(_ZN2at6native29vectorized_elementwise_kernelILi2ENS0_13BinaryFunctorIaaaZZZNS0_21remainder_kernel_cudaERNS_18TensorIteratorBaseEENKUlvE_clEvENKUlvE0_clEvEUlaaE_EESt5arrayIPcLm3EEEEviT0_T1_)
        /*04f4*/ 	.word	0x00000020


	//----- nvinfo : EIATTR_FRAME_SIZE
	.align		4
.L_259:
        /*04f8*/ 	.byte	0x04, 0x11
        /*04fa*/ 	.short	(.L_261 - .L_260)
	.align		4
.L_260:
        /*04fc*/ 	.word	index@($__internal_76_$__cuda_sm20_rem_s16)
        /*0500*/ 	.word	0x00000000


	//----- nvinfo : EIATTR_FRAME_SIZE
	.align		4
.L_261:
        /*0504*/ 	.byte	0x04, 0x11
        /*0506*/ 	.short	(.L_263 - .L_262)
	.align		4
.L_262:
        /*0508*/ 	.word	index@(_ZN2at6native29vectorized_elementwise_kernelILi2ENS0_13BinaryFunctorIaaaZZZNS0_21remainder_kernel_cudaERNS_18TensorIteratorBaseEENKUlvE_clEvENKUlvE0_clEvEUlaaE_EESt5arrayIPcLm3EEEEviT0_T1_)
        /*050c*/ 	.word	0x00000000


	//----- nvinfo : EIATTR_REGCOUNT
	.align		4
.L_263:
        /*0510*/ 	.byte	0x04, 0x2f
        /*0512*/ 	.short	(.L_265 - .L_264)
	.align		4
.L_264:
        /*0514*/ 	.word	index@(_ZN2at6native27unrolled_elementwise_kernelINS0_13BinaryFunctorIaaaZZZNS0_21remainder_kernel_cudaERNS_18TensorIteratorBaseEENKUlvE_clEvENKUlvE0_clEvEUlaaE_EESt5arrayIPcLm3EELi4E23TrivialOffsetCalculatorILi2EjESC_ILi1EjENS0_6memory15LoadWithoutCastENSF_16StoreWithoutCastEEEviT_T0_T2_T3_T4_T5_)
        /*0518*/ 	.word	0x0000001c


	//----- nvinfo : EIATTR_FRAME_SIZE
	.align		4
.L_265:
        /*051c*/ 	.byte	0x04, 0x11
        /*051e*/ 	.short	(.L_267 - .L_266)
	.align		4
.L_266:
        /*0520*/ 	.word	index@($__internal_75_$__cuda_sm20_rem_s16)
        /*0524*/ 	.word	0x00000000


	//----- nvinfo : EIATTR_FRAME_SIZE
	.align		4
.L_267:
        /*0528*/ 	.byte	0x04, 0x11
        /*052a*/ 	.short	(.L_269 - .L_268)
	.align		4
.L_268:
        /*052c*/ 	.word	index@(_ZN2at6native27unrolled_elementwise_kernelINS0_13BinaryFunctorIaaaZZZNS0_21remainder_kernel_cudaERNS_18TensorIteratorBaseEENKUlvE_clEvENKUlvE0_clEvEUlaaE_EESt5arrayIPcLm3EELi4E23TrivialOffsetCalculatorILi2EjESC_ILi1EjENS0_6memory15LoadWithoutCastENSF_16StoreWithoutCastEEEviT_T0_T2_T3_T4_T5_)
        /*0530*/ 	.word	0x00000000


	//----- nvinfo : EIATTR_REGCOUNT
	.align		4
.L_269:
        /*0534*/ 	.byte	0x04, 0x2f
        /*0536*/ 	.short	(.L_271 - .L_270)
	.align		4
.L_270:
        /*0538*/ 	.word	index@(_ZN2at6native18elementwise_kernelILi128ELi4EZNS0_22gpu_kernel_impl_nocastINS0_13BinaryFunctorIaaaZZZNS0_21remainder_kernel_cudaERNS_18TensorIteratorBaseEENKUlvE_clEvENKUlvE0_clEvEUlaaE_EEEEvS5_RKT_EUliE_EEviT1_)
        /*053c*/ 	.word	0x00000014


	//----- nvinfo : EIATTR_FRAME_SIZE
	.align		4
.L_271:
        /*0540*/ 	.byte	0x04, 0x11
        /*0542*/ 	.short	(.L_273 - .L_272)
	.align		4
.L_272:
        /*0544*/ 	.word	index@($__internal_74_$__cuda_sm20_rem_s16)
        /*0548*/ 	.word	0x00000000


	//----- nvinfo : EIATTR_FRAME_SIZE
	.align		4
.L_273:
        /*054c*/ 	.byte	0x04, 0x11
        /*054e*/ 	.short	(.L_275 - .L_274)
	.align		4
.L_274:
        /*0550*/ 	.word	index@(_ZN2at6native18elementwise_kernelILi128ELi4EZNS0_22gpu_kernel_impl_nocastINS0_13BinaryFunctorIaaaZZZNS0_21remainder_kernel_cudaERNS_18TensorIteratorBaseEENKUlvE_clEvENKUlvE0_clEvEUlaaE_EEEEvS5_RKT_EUliE_EEviT1_)
        /*0554*/ 	.word	0x00000000


	//----- nvinfo : EIATTR_REGCOUNT
	.align		4
.L_275:
        /*0558*/ 	.byte	0x04, 0x2f
        /*055a*/ 	.short	(.L_277 - .L_276)
	.align		4
.L_276:
        /*055c*/ 	.word	index@(_ZN2at6native27unrolled_elementwise_kernelINS0_13BinaryFunctorIaaaZZZNS0_21remainder_kernel_cudaERNS_18TensorIteratorBaseEENKUlvE_clEvENKUlvE0_clEvEUlaaE_EESt5arrayIPcLm3EELi4E23TrivialOffsetCalculatorILi2EjESC_ILi1EjENS0_6memory12LoadWithCastILi2EEENSF_13StoreWithCastILi1EEEEEviT_T0_T2_T3_T4_T5_)
        /*0560*/ 	.word	0x0000001e


	//----- nvinfo : EIATTR_FRAME_SIZE
	.align		4
.L_277:
        /*0564*/ 	.byte	0x04, 0x11
        /*0566*/ 	.short	(.L_279 - .L_278)
	.align		4
.L_278:
        /*0568*/ 	.word	index@($__internal_73_$__cuda_sm20_rem_s16)
        /*056c*/ 	.word	0x00000000


	//----- nvinfo : EIATTR_FRAME_SIZE
	.align		4
.L_279:
        /*0570*/ 	.byte	0x04, 0x11
        /*0572*/ 	.short	(.L_281 - .L_280)
	.align		4
.L_280:
        /*0574*/ 	.word	index@(_ZN2at6native27unrolled_elementwise_kernelINS0_13BinaryFunctorIaaaZZZNS0_21remainder_kernel_cudaERNS_18TensorIteratorBaseEENKUlvE_clEvENKUlvE0_clEvEUlaaE_EESt5arrayIPcLm3EELi4E23TrivialOffsetCalculatorILi2EjESC_ILi1EjENS0_6memory12LoadWithCastILi2EEENSF_13StoreWithCastILi1EEEEEviT_T0_T2_T3_T4_T5_)
        /*0578*/ 	.word	0x00000000


	//----- nvinfo : EIATTR_REGCOUNT
	.align		4
.L_281:
        /*057c*/ 	.byte	0x04, 0x2f
        /*057e*/ 	.short	(.L_283 - .L_282)
	.align		4
.L_282:
        /*0580*/ 	.word	index@(_ZN2at6native18elementwise_kernelILi128ELi4EZNS0_15gpu_kernel_implINS0_13BinaryFunctorIaaaZZZNS0_21remainder_kernel_cudaERNS_18TensorIteratorBaseEENKUlvE_clEvENKUlvE0_clEvEUlaaE_EEEEvS5_RKT_EUliE_EEviT1_)
        /*0584*/ 	.word	0x00000018


	//----- nvinfo : EIATTR_FRAME_SIZE
	.align		4
.L_283:
        /*0588*/ 	.byte	0x04, 0x11
        /*058a*/ 	.short	(.L_285 - .L_284)
	.align		4
.L_284:
        /*058c*/ 	.word	index@($__internal_72_$__cuda_sm20_rem_s16)
        /*0590*/ 	.word	0x00000000


	//----- nvinfo : EIATTR_FRAME_SIZE
	.align		4
.L_285:
        /*0594*/ 	.byte	0x04, 0x11
        /*0596*/ 	.short	(.L_287 - .L_286)
	.align		4
.L_286:
        /*0598*/ 	.word	index@(_ZN2at6native18elementwise_kernelILi128ELi4EZNS0_15gpu_kernel_implINS0_13BinaryFunctorIaaaZZZNS0_21remainder_kernel_cudaERNS_18TensorIteratorBaseEENKUlvE_clEvENKUlvE0_clEvEUlaaE_EEEEvS5_RKT_EUliE_EEviT1_)
        /*059c*/ 	.word	0x00000000


	//----- nvinfo : EIATTR_REGCOUNT
	.align		4
.L_287:
        /*05a0*/ 	.byte	0x04, 0x2f
        /*05a2*/ 	.short	(.L_289 - .L_288)
	.align		4
.L_288:
        /*05a4*/ 	.word	index@(_ZN2at6native29vectorized_elementwise_kernelILi8ENS0_13AUnaryFunctorIiiiZZZNS0_21remainder_kernel_cudaERNS_18TensorIteratorBaseEENKUlvE_clEvENKUlvE1_clEvEUliiE_EESt5arrayIPcLm2EEEEviT0_T1_)
        /*05a8*/ 	.word	0x00000004


	//----- nvinfo : EIATTR_FRAME_SIZE
	.align		4
.L_289:
        /*05ac*/ 	.byte	0x04, 0x11
        /*05ae*/ 	.short	(.L_291 - .L_290)
	.align		4
.L_290:
        /*05b0*/ 	.word	index@(_ZN2at6native29vectorized_elementwise_kernelILi8ENS0_13AUnaryFunctorIiiiZZZNS0_21remainder_kernel_cudaERNS_18TensorIteratorBaseEENKUlvE_clEvENKUlvE1_clEvEUliiE_EESt5arrayIPcLm2EEEEviT0_T1_)
        /*05b4*/ 	.word	0x00000000


	//----- nvinfo : EIATTR_REGCOUNT
	.align		4
.L_291:
        /*05b8*/ 	.byte	0x04, 0x2f
        /*05ba*/ 	.short	(.L_293 - .L_292)
	.align		4
.L_292:
        /*05bc*/ 	.word	index@(_ZN2at6native29vectorized_elementwise_kernelILi4ENS0_13AUnaryFunctorIiiiZZZNS0_21remainder_kernel_cudaERNS_18TensorIteratorBaseEENKUlvE_clEvENKUlvE1_clEvEUliiE_EESt5arrayIPcLm2EEEEviT0_T1_)
        /*05c0*/ 	.word	0x00000020


	//----- nvinfo : EIATTR_FRAME_SIZE
	.align		4
.L_293:
        /*05c4*/ 	.byte	0x04, 0x11
        /*05c6*/ 	.short	(.L_295 - .L_294)
	.align		4
.L_294:
        /*05c8*/ 	.word	index@(_ZN2at6native29vectorized_elementwise_kernelILi4ENS0_13AUnaryFunctorIiiiZZZNS0_21remainder_kernel_cudaERNS_18TensorIteratorBaseEENKUlvE_clEvENKUlvE1_clEvEUliiE_EESt5arrayIPcLm2EEEEviT0_T1_)
        /*05cc*/ 	.word	0x00000000


	//----- nvinfo : EIATTR_REGCOUNT
	.align		4
.L_295:
        /*05d0*/ 	.byte	0x04, 0x2f
        /*05d2*/ 	.short	(.L_297 - .L_296)
	.align		4
.L_296:
        /*05d4*/ 	.word	index@(_ZN2at6native29vectorized_elementwise_kernelILi2ENS0_13AUnaryFunctorIiiiZZZNS0_21remainder_kernel_cudaERNS_18TensorIteratorBaseEENKUlvE_clEvENKUlvE1_clEvEUliiE_EESt5arrayIPcLm2EEEEviT0_T1_)
        /*05d8*/ 	.word	0x0000001f


	//----- nvinfo : EIATTR_FRAME_SIZE
	.align		4
.L_297:
        /*05dc*/ 	.byte	0x04, 0x11
        /*05de*/ 	.short	(.L_299 - .L_298)
	.align		4
.L_298:
        /*05e0*/ 	.word	index@(_ZN2at6native29vectorized_elementwise_kernelILi2ENS0_13AUnaryFunctorIiiiZZZNS0_21remainder_kernel_cudaERNS_18TensorIteratorBaseEENKUlvE_clEvENKUlvE1_clEvEUliiE_EESt5arrayIPcLm2EEEEviT0_T1_)
        /*05e4*/ 	.word	0x00000000


	//----- nvinfo : EIATTR_REGCOUNT
	.align		4
.L_299:
        /*05e8*/ 	.byte	0x04, 0x2f
        /*05ea*/ 	.short	(.L_301 - .L_300)
	.align		4
.L_300:
        /*05ec*/ 	.word	index@(_ZN2at6native27unrolled_elementwise_kernelINS0_13AUnaryFunctorIiiiZZZNS0_21remainder_kernel_cudaERNS_18TensorIteratorBaseEENKUlvE_clEvENKUlvE1_clEvEUliiE_EESt5arrayIPcLm2EELi4E23TrivialOffsetCalculatorILi1EjESD_NS0_6memory15LoadWithoutCastENSE_16StoreWithoutCastEEEviT_T0_T2_T3_T4_T5_)
        /*05f0*/ 	.word	0x00000015


	//----- nvinfo : EIATTR_FRAME_SIZE
	.align		4
.L_301:
        /*05f4*/ 	.byte	0x04, 0x11
        /*05f6*/ 	.short	(.L_303 - .L_302)
	.align		4
.L_302:
        /*05f8*/ 	.word	index@(_ZN2at6native27unrolled_elementwise_kernelINS0_13AUnaryFunctorIiiiZZZNS0_21remainder_kernel_cudaERNS_18TensorIteratorBaseEENKUlvE_clEvENKUlvE1_clEvEUliiE_EESt5arrayIPcLm2EELi4E23TrivialOffsetCalculatorILi1EjESD_NS0_6memory15LoadWithoutCastENSE_16StoreWithoutCastEEEviT_T0_T2_T3_T4_T5_)
        /*05fc*/ 	.word	0x00000000


	//----- nvinfo : EIATTR_REGCOUNT
	.align		4
.L_303:
        /*0600*/ 	.byte	0x04, 0x2f
        /*0602*/ 	.short	(.L_305 - .L_304)
	.align		4
.L_304:
        /*0604*/ 	.word	index@(_ZN2at6native18elementwise_kernelILi128ELi2EZNS0_22gpu_kernel_impl_nocastINS0_13AUnaryFunctorIiiiZZZNS0_21remainder_kernel_cudaERNS_18TensorIteratorBaseEENKUlvE_clEvENKUlvE1_clEvEUliiE_EEEEvS5_RKT_EUliE_EEviT1_)
        /*0608*/ 	.word	0x00000014


	//----- nvinfo : EIATTR_FRAME_SIZE
	.align		4
.L_305:
        /*060c*/ 	.byte	0x04, 0x11
        /*060e*/ 	.short	(.L_307 - .L_306)
	.align		4
.L_306:
        /*0610*/ 	.word	index@(_ZN2at6native18elementwise_kernelILi128ELi2EZNS0_22gpu_kernel_impl_nocastINS0_13AUnaryFunctorIiiiZZZNS0_21remainder_kernel_cudaERNS_18TensorIteratorBaseEENKUlvE_clEvENKUlvE1_clEvEUliiE_EEEEvS5_RKT_EUliE_EEviT1_)
        /*0614*/ 	.word	0x00000000


	//----- nvinfo : EIATTR_REGCOUNT
	.align		4
.L_307:
        /*0618*/ 	.byte	0x04, 0x2f
        /*061a*/ 	.short	(.L_309 - .L_308)
	.align		4
.L_308:
        /*061c*/ 	.word	index@(_ZN2at6native27unrolled_elementwise_kernelINS0_13AUnaryFunctorIiiiZZZNS0_21remainder_kernel_cudaERNS_18TensorIteratorBaseEENKUlvE_clEvENKUlvE1_clEvEUliiE_EESt5arrayIPcLm2EELi4E23TrivialOffsetCalculatorILi1EjESD_NS0_6memory12LoadWithCastILi1EEENSE_13StoreWithCastILi1EEEEEviT_T0_T2_T3_T4_T5_)
        /*0620*/ 	.word	0x0000001e


	//----- nvinfo : EIATTR_FRAME_SIZE
	.align		4
.L_309:
        /*0624*/ 	.byte	0x04, 0x11
        /*0626*/ 	.short	(.L_311 - .L_310)
	.align		4
.L_310:
        /*0628*/ 	.word	index@(_ZN2at6native27unrolled_elementwise_kernelINS0_13AUnaryFunctorIiiiZZZNS0_21remainder_kernel_cudaERNS_18TensorIteratorBaseEENKUlvE_clEvENKUlvE1_clEvEUliiE_EESt5arrayIPcLm2EELi4E23TrivialOffsetCalculatorILi1EjESD_NS0_6memory12LoadWithCastILi1EEENSE_13StoreWithCastILi1EEEEEviT_T0_T2_T3_T4_T5_)
        /*062c*/ 	.word	0x00000000


	//----- nvinfo : EIATTR_REGCOUNT
	.align		4
.L_311:
        /*0630*/ 	.byte	0x04, 0x2f
        /*0632*/ 	.short	(.L_313 - .L_312)
	.align		4
.L_312:
        /*0634*/ 	.word	index@(_ZN2at6native18elementwise_kernelILi128ELi4EZNS0_15gpu_kernel_implINS0_13AUnaryFunctorIiiiZZZNS0_21remainder_kernel_cudaERNS_18TensorIteratorBaseEENKUlvE_clEvENKUlvE1_clEvEUliiE_EEEEvS5_RKT_EUliE_EEviT1_)
        /*0638*/ 	.word	0x00000018


	//----- nvinfo : EIATTR_FRAME_SIZE
	.align		4
.L_313:
        /*063c*/ 	.byte	0x04, 0x11
        /*063e*/ 	.short	(.L_315 - .L_314)
	.align		4
.L_314:
        /*0640*/ 	.word	index@(_ZN2at6native18elementwise_kernelILi128ELi4EZNS0_15gpu_kernel_implINS0_13AUnaryFunctorIiiiZZZNS0_21remainder_kernel_cudaERNS_18TensorIteratorBaseEENKUlvE_clEvENKUlvE1_clEvEUliiE_EEEEvS5_RKT_EUliE_EEviT1_)
        /*0644*/ 	.word	0x00000000


	//----- nvinfo : EIATTR_REGCOUNT
	.align		4
.L_315:
        /*0648*/ 	.byte	0x04, 0x2f
        /*064a*/ 	.short	(.L_317 - .L_316)
	.align		4
.L_316:
        /*064c*/ 	.word	index@(_ZN2at6native29vectorized_elementwise_kernelILi8ENS0_13BUnaryFunctorIiiiZZZNS0_21remainder_kernel_cudaERNS_18TensorIteratorBaseEENKUlvE_clEvENKUlvE1_clEvEUliiE_EESt5arrayIPcLm2EEEEviT0_T1_)
        /*0650*/ 	.word	0x00000004


	//----- nvinfo : EIATTR_FRAME_SIZE
	.align		4
.L_317:
        /*0654*/ 	.byte	0x04, 0x11
        /*0656*/ 	.short	(.L_319 - .L_318)
	.align		4
.L_318:
        /*0658*/ 	.word	index@(_ZN2at6native29vectorized_elementwise_kernelILi8ENS0_13BUnaryFunctorIiiiZZZNS0_21remainder_kernel_cudaERNS_18TensorIteratorBaseEENKUlvE_clEvENKUlvE1_clEvEUliiE_EESt5arrayIPcLm2EEEEviT0_T1_)
        /*065c*/ 	.word	0x00000000


	//----- nvinfo : EIATTR_REGCOUNT
	.align		4
.L_319:
        /*0660*/ 	.byte	0x04, 0x2f
        /*0662*/ 	.short	(.L_321 - .L_320)
	.align		4
.L_320:
        /*0664*/ 	.word	index@(_ZN2at6native29vectorized_elementwise_kernelILi4ENS0_13BUnaryFunctorIiiiZZZNS0_21remainder_kernel_cudaERNS_18TensorIteratorBaseEENKUlvE_clEvENKUlvE1_clEvEUliiE_EESt5arrayIPcLm2EEEEviT0_T1_)
        /*0668*/ 	.word	0x0000001e


	//----- nvinfo : EIATTR_FRAME_SIZE
	.align		4
.L_321:
        /*066c*/ 	.byte	0x04, 0x11
        /*066e*/ 	.short	(.L_323 - .L_322)
	.align		4
.L_322:
        /*0670*/ 	.word	index@(_ZN2at6native29vectorized_elementwise_kernelILi4ENS0_13BUnaryFunctorIiiiZZZNS0_21remainder_kernel_cudaERNS_18TensorIteratorBaseEENKUlvE_clEvENKUlvE1_clEvEUliiE_EESt5arrayIPcLm2EEEEviT0_T1_)
        /*0674*/ 	.word	0x00000000


	//----- nvinfo : EIATTR_REGCOUNT
	.align		4
.L_323:
        /*0678*/ 	.byte	0x04, 0x2f
        /*067a*/ 	.short	(.L_325 - .L_324)
	.align		4
.L_324:
        /*067c*/ 	.word	index@(_ZN2at6native29vectorized_elementwise_kernelILi2ENS0_13BUnaryFunctorIiiiZZZNS0_21remainder_kernel_cudaERNS_18TensorIteratorBaseEENKUlvE_clEvENKUlvE1_clEvEUliiE_EESt5arrayIPcLm2EEEEviT0_T1_)
        /*0680*/ 	.word	0x00000020


	//----- nvinfo : EIATTR_FRAME_SIZE
	.align		4
.L_325:
        /*0684*/ 	.byte	0x04, 0x11
        /*0686*/ 	.short	(.L_327 - .L_326)
	.align		4
.L_326:
        /*0688*/ 	.word	index@(_ZN2at6native29vectorized_elementwise_kernelILi2ENS0_13BUnaryFunctorIiiiZZZNS0_21remainder_kernel_cudaERNS_18TensorIteratorBaseEENKUlvE_clEvENKUlvE1_clEvEUliiE_EESt5arrayIPcLm2EEEEviT0_T1_)
        /*068c*/ 	.word	0x00000000


	//----- nvinfo : EIATTR_REGCOUNT
	.align		4
.L_327:
        /*0690*/ 	.byte	0x04, 0x2f
        /*0692*/ 	.short	(.L_329 - .L_328)
	.align		4
.L_328:
        /*0694*/ 	.word	index@(_ZN2at6native27unrolled_elementwise_kernelINS0_13BUnaryFunctorIiiiZZZNS0_21remainder_kernel_cudaERNS_18TensorIteratorBaseEENKUlvE_clEvENKUlvE1_clEvEUliiE_EESt5arrayIPcLm2EELi4E23TrivialOffsetCalculatorILi1EjESD_NS0_6memory15LoadWithoutCastENSE_16StoreWithoutCastEEEviT_T0_T2_T3_T4_T5_)
        /*0698*/ 	.word	0x00000015


	//----- nvinfo : EIATTR_FRAME_SIZE
	.align		4
.L_329:
        /*069c*/ 	.byte	0x04, 0x11
        /*069e*/ 	.short	(.L_331 - .L_330)
	.align		4
.L_330:
        /*06a0*/ 	.word	index@(_ZN2at6native27unrolled_elementwise_kernelINS0_13BUnaryFunctorIiiiZZZNS0_21remainder_kernel_cudaERNS_18TensorIteratorBaseEENKUlvE_clEvENKUlvE1_clEvEUliiE_EESt5arrayIPcLm2EELi4E23TrivialOffsetCalculatorILi1EjESD_NS0_6memory15LoadWithoutCastENSE_16StoreWithoutCastEEEviT_T0_T2_T3_T4_T5_)
        /*06a4*/ 	.word	0x00000000


	//----- nvinfo : EIATTR_REGCOUNT
	.align		4
.L_331:
        /*06a8*/ 	.byte	0x04, 0x2f
        /*06aa*/ 	.short	(.L_333 - .L_332)
	.align		4
.L_332:
        /*06ac*/ 	.word	index@(_ZN2at6native18elementwise_kernelILi128ELi2EZNS0_22gpu_kernel_impl_nocastINS0_13BUnaryFunctorIiiiZZZNS0_21remainder_kernel_cudaERNS_18TensorIteratorBaseEENKUlvE_clEvENKUlvE1_clEvEUliiE_EEEEvS5_RKT_EUliE_EEviT1_)
        /*06b0*/ 	.word	0x00000014


	//----- nvinfo : EIATTR_FRAME_SIZE
	.align		4
.L_333:
        /*06b4*/ 	.byte	0x04, 0x11
        /*06b6*/ 	.short	(.L_335 - .L_334)
	.align		4
.L_334:
        /*06b8*/ 	.word	index@(_ZN2at6native18elementwise_kernelILi128ELi2EZNS0_22gpu_kernel_impl_nocastINS0_13BUnaryFunctorIiiiZZZNS0_21remainder_kernel_cudaERNS_18TensorIteratorBaseEENKUlvE_clEvENKUlvE1_clEvEUliiE_EEEEvS5_RKT_EUliE_EEviT1_)
        /*06bc*/ 	.word	0x00000000


	//----- nvinfo : EIATTR_REGCOUNT
	.align		4
.L_335:
        /*06c0*/ 	.byte	0x04, 0x2f
        /*06c2*/ 	.short	(.L_337 - .L_336)
	.align		4
.L_336:
        /*06c4*/ 	.word	index@(_ZN2at6native27unrolled_elementwise_kernelINS0_13BUnaryFunctorIiiiZZZNS0_21remainder_kernel_cudaERNS_18TensorIteratorBaseEENKUlvE_clEvENKUlvE1_clEvEUliiE_EESt5arrayIPcLm2EELi4E23TrivialOffsetCalculatorILi1EjESD_NS0_6memory12LoadWithCastILi1EEENSE_13StoreWithCastILi1EEEEEviT_T0_T2_T3_T4_T5_)
        /*06c8*/ 	.word	0x0000001e


	//----- nvinfo : EIATTR_FRAME_SIZE
	.align		4
.L_337:
        /*06cc*/ 	.byte	0x04, 0x11
        /*06ce*/ 	.short	(.L_339 - .L_338)
	.align		4
.L_338:
        /*06d0*/ 	.word	index@(_ZN2at6native27unrolled_elementwise_kernelINS0_13BUnaryFunctorIiiiZZZNS0_21remainder_kernel_cudaERNS_18TensorIteratorBaseEENKUlvE_clEvENKUlvE1_clEvEUliiE_EESt5arrayIPcLm2EELi4E23TrivialOffsetCalculatorILi1EjESD_NS0_6memory12LoadWithCastILi1EEENSE_13StoreWithCastILi1EEEEEviT_T0_T2_T3_T4_T5_)
        /*06d4*/ 	.word	0x00000000


	//----- nvinfo : EIATTR_REGCOUNT
	.align		4
.L_339:
        /*06d8*/ 	.byte	0x04, 0x2f
        /*06da*/ 	.short	(.L_341 - .L_340)
	.align		4
.L_340:
        /*06dc*/ 	.word	index@(_ZN2at6native18elementwise_kernelILi128ELi4EZNS0_15gpu_kernel_implINS0_13BUnaryFunctorIiiiZZZNS0_21remainder_kernel_cudaERNS_18TensorIteratorBaseEENKUlvE_clEvENKUlvE1_clEvEUliiE_EEEEvS5_RKT_EUliE_EEviT1_)
        /*06e0*/ 	.word	0x00000018


	//----- nvinfo : EIATTR_FRAME_SIZE
	.align		4
.L_341:
        /*06e4*/ 	.byte	0x04, 0x11
        /*06e6*/ 	.short	(.L_343 - .L_342)
	.align		4
.L_342:
        /*06e8*/ 	.word	index@(_ZN2at6native18elementwise_kernelILi128ELi4EZNS0_15gpu_kernel_implINS0_13BUnaryFunctorIiiiZZZNS0_21remainder_kernel_cudaERNS_18TensorIteratorBaseEENKUlvE_clEvENKUlvE1_clEvEUliiE_EEEEvS5_RKT_EUliE_EEviT1_)
        /*06ec*/ 	.word	0x00000000


	//----- nvinfo : EIATTR_REGCOUNT
	.align		4
.L_343:
        /*06f0*/ 	.byte	0x04, 0x2f
        /*06f2*/ 	.short	(.L_345 - .L_344)
	.align		4
.L_344:
        /*06f4*/ 	.word	index@(_ZN2at6native29vectorized_elementwise_kernelILi8ENS0_13BinaryFunctorIiiiZZZNS0_21remainder_kernel_cudaERNS_18TensorIteratorBaseEENKUlvE_clEvENKUlvE1_clEvEUliiE_EESt5arrayIPcLm3EEEEviT0_T1_)
        /*06f8*/ 	.word	0x00000004


	//----- nvinfo : EIATTR_FRAME_SIZE
	.align		4
.L_345:
        /*06fc*/ 	.byte	0x04, 0x11
        /*06fe*/ 	.short	(.L_347 - .L_346)
	.align		4
.L_346:
        /*0700*/ 	.word	index@(_ZN2at6native29vectorized_elementwise_kernelILi8ENS0_13BinaryFunctorIiiiZZZNS0_21remainder_kernel_cudaERNS_18TensorIteratorBaseEENKUlvE_clEvENKUlvE1_clEvEUliiE_EESt5arrayIPcLm3EEEEviT0_T1_)
        /*0704*/ 	.word	0x00000000


	//----- nvinfo : EIATTR_REGCOUNT
	.align		4
.L_347:
        /*0708*/ 	.byte	0x04, 0x2f
        /*070a*/ 	.short	(.L_349 - .L_348)
	.align		4
.L_348:
        /*070c*/ 	.word	index@(_ZN2at6native29vectorized_elementwise_kernelILi4ENS0_13BinaryFunctorIiiiZZZNS0_21remainder_kernel_cudaERNS_18TensorIteratorBaseEENKUlvE_clEvENKUlvE1_clEvEUliiE_EESt5arrayIPcLm3EEEEviT0_T1_)
        /*0710*/ 	.word	0x00000020


	//----- nvinfo : EIATTR_FRAME_SIZE
	.align		4
.L_349:
        /*0714*/ 	.byte	0x04, 0x11
        /*0716*/ 	.short	(.L_351 - .L_350)
	.align		4
.L_350:
        /*0718*/ 	.word	index@(_ZN2at6native29vectorized_elementwise_kernelILi4ENS0_13BinaryFunctorIiiiZZZNS0_21remainder_kernel_cudaERNS_18TensorIteratorBaseEENKUlvE_clEvENKUlvE1_clEvEUliiE_EESt5arrayIPcLm3EEEEviT0_T1_)
        /*071c*/ 	.word	0x00000000


	//----- nvinfo : EIATTR_REGCOUNT
	.align		4
.L_351:
        /*0720*/ 	.byte	0x04, 0x2f
        /*0722*/ 	.short	(.L_353 - .L_352)
	.align		4
.L_352:
        /*0724*/ 	.word	index@(_ZN2at6native29vectorized_elementwise_kernelILi2ENS0_13BinaryFunctorIiiiZZZNS0_21remainder_kernel_cudaERNS_18TensorIteratorBaseEENKUlvE_clEvENKUlvE1_clEvEUliiE_EESt5arrayIPcLm3EEEEviT0_T1_)
        /*0728*/ 	.word	0x00000020


	//----- nvinfo : EIATTR_FRAME_SIZE
	.align		4
.L_353:
        /*072c*/ 	.byte	0x04, 0x11
        /*072e*/ 	.short	(.L_355 - .L_354)
	.align		4
.L_354:
        /*0730*/ 	.word	index@(_ZN2at6native29vectorized_elementwise_kernelILi2ENS0_13BinaryFunctorIiiiZZZNS0_21remainder_kernel_cudaERNS_18TensorIteratorBaseEENKUlvE_clEvENKUlvE1_clEvEUliiE_EESt5arrayIPcLm3EEEEviT0_T1_)
        /*0734*/ 	.word	0x00000000


	//----- nvinfo : EIATTR_REGCOUNT
	.align		4
.L_355:
        /*0738*/ 	.byte	0x04, 0x2f
        /*073a*/ 	.short	(.L_357 - .L_356)
	.align		4
.L_356:
        /*073c*/ 	.word	index@(_ZN2at6native27unrolled_elementwise_kernelINS0_13BinaryFunctorIiiiZZZNS0_21remainder_kernel_cudaERNS_18TensorIteratorBaseEENKUlvE_clEvENKUlvE1_clEvEUliiE_EESt5arrayIPcLm3EELi4E23TrivialOffsetCalculatorILi2EjESC_ILi1EjENS0_6memory15LoadWithoutCastENSF_16StoreWithoutCastEEEviT_T0_T2_T3_T4_T5_)
        /*0740*/ 	.word	0x0000001c


	//----- nvinfo : EIATTR_FRAME_SIZE
	.align		4
.L_357:
        /*0744*/ 	.byte	0x04, 0x11
        /*0746*/ 	.short	(.L_359 - .L_358)
	.align		4
.L_358:
        /*0748*/ 	.word	index@(_ZN2at6native27unrolled_elementwise_kernelINS0_13BinaryFunctorIiiiZZZNS0_21remainder_kernel_cudaERNS_18TensorIteratorBaseEENKUlvE_clEvENKUlvE1_clEvEUliiE_EESt5arrayIPcLm3EELi4E23TrivialOffsetCalculatorILi2EjESC_ILi1EjENS0_6memory15LoadWithoutCastENSF_16StoreWithoutCastEEEviT_T0_T2_T3_T4_T5_)
        /*074c*/ 	.word	0x00000000


	//----- nvinfo : EIATTR_REGCOUNT
	.align		4
.L_359:
        /*0750*/ 	.byte	0x04, 0x2f
        /*0752*/ 	.short	(.L_361 - .L_360)
	.align		4
.L_360:
        /*0754*/ 	.word	index@(_ZN2at6native18elementwise_kernelILi128ELi2EZNS0_22gpu_kernel_impl_nocastINS0_13BinaryFunctorIiiiZZZNS0_21remainder_kernel_cudaERNS_18TensorIteratorBaseEENKUlvE_clEvENKUlvE1_clEvEUliiE_EEEEvS5_RKT_EUliE_EEviT1_)
        /*0758*/ 	.word	0x00000014


	//----- nvinfo : EIATTR_FRAME_SIZE
	.align		4
.L_361:
        /*075c*/ 	.byte	0x04, 0x11
        /*075e*/ 	.short	(.L_363 - .L_362)
	.align		4
.L_362:
        /*0760*/ 	.word	index@(_ZN2at6native18elementwise_kernelILi128ELi2EZNS0_22gpu_kernel_impl_nocastINS0_13BinaryFunctorIiiiZZZNS0_21remainder_kernel_cudaERNS_18TensorIteratorBaseEENKUlvE_clEvENKUlvE1_clEvEUliiE_EEEEvS5_RKT_EUliE_EEviT1_)
        /*0764*/ 	.word	0x00000000


	//----- nvinfo : EIATTR_REGCOUNT
	.align		4
.L_363:
        /*0768*/ 	.byte	0x04, 0x2f
        /*076a*/ 	.short	(.L_365 - .L_364)
	.align		4
.L_364:
        /*076c*/ 	.word	index@(_ZN2at6native27unrolled_elementwise_kernelINS0_13BinaryFunctorIiiiZZZNS0_21remainder_kernel_cudaERNS_18TensorIteratorBaseEENKUlvE_clEvENKUlvE1_clEvEUliiE_EESt5arrayIPcLm3EELi4E23TrivialOffsetCalculatorILi2EjESC_ILi1EjENS0_6memory12LoadWithCastILi2EEENSF_13StoreWithCastILi1EEEEEviT_T0_T2_T3_T4_T5_)
        /*0770*/ 	.word	0x00000020


	//----- nvinfo : EIATTR_FRAME_SIZE
	.align		4
.L_365:
        /*0774*/ 	.byte	0x04, 0x11
        /*0776*/ 	.short	(.L_367 - .L_366)
	.align		4
.L_366:
        /*0778*/ 	.word	index@(_ZN2at6native27unrolled_elementwise_kernelINS0_13BinaryFunctorIiiiZZZNS0_21remainder_kernel_cudaERNS_18TensorIteratorBaseEENKUlvE_clEvENKUlvE1_clEvEUliiE_EESt5arrayIPcLm3EELi4E23TrivialOffsetCalculatorILi2EjESC_ILi1EjENS0_6memory12LoadWithCastILi2EEENSF_13StoreWithCastILi1EEEEEviT_T0_T2_T3_T4_T5_)
        /*077c*/ 	.word	0x00000000


	//----- nvinfo : EIATTR_REGCOUNT
	.align		4
.L_367:
        /*0780*/ 	.byte	0x04, 0x2f
        /*0782*/ 	.short	(.L_369 - .L_368)
	.align		4
.L_368:
        /*0784*/ 	.word	index@(_ZN2at6native18elementwise_kernelILi128ELi4EZNS0_15gpu_kernel_implINS0_13BinaryFunctorIiiiZZZNS0_21remainder_kernel_cudaERNS_18TensorIteratorBaseEENKUlvE_clEvENKUlvE1_clEvEUliiE_EEEEvS5_RKT_EUliE_EEviT1_)
        /*0788*/ 	.word	0x0000001c


	//----- nvinfo : EIATTR_FRAME_SIZE
	.align		4
.L_369:
        /*078c*/ 	.byte	0x04, 0x11
        /*078e*/ 	.short	(.L_371 - .L_370)
	.align		4
.L_370:
        /*0790*/ 	.word	index@(_ZN2at6native18elementwise_kernelILi128ELi4EZNS0_15gpu_kernel_implINS0_13BinaryFunctorIiiiZZZNS0_21remainder_kernel_cudaERNS_18TensorIteratorBaseEENKUlvE_clEvENKUlvE1_clEvEUliiE_EEEEvS5_RKT_EUliE_EEviT1_)
        /*0794*/ 	.word	0x00000000


	//----- nvinfo : EIATTR_REGCOUNT
	.align		4
.L_371:
        /*0798*/ 	.byte	0x04, 0x2f
        /*079a*/ 	.short	(.L_373 - .L_372)
	.align		4
.L_372:
        /*079c*/ 	.word	index@(_ZN2at6native29vectorized_elementwise_kernelILi8ENS0_13AUnaryFunctorIlllZZZNS0_21remainder_kernel_cudaERNS_18TensorIteratorBaseEENKUlvE_clEvENKUlvE2_clEvEUlllE_EESt5arrayIPcLm2EEEEviT0_T1_)
        /*07a0*/ 	.word	0x00000004


	//----- nvinfo : EIATTR_FRAME_SIZE
	.align		4
.L_373:
        /*07a4*/ 	.byte	0x04, 0x11
        /*07a6*/ 	.short	(.L_375 - .L_374)
	.align		4
.L_374:
        /*07a8*/ 	.word	index@(_ZN2at6native29vectorized_elementwise_kernelILi8ENS0_13AUnaryFunctorIlllZZZNS0_21remainder_kernel_cudaERNS_18TensorIteratorBaseEENKUlvE_clEvENKUlvE2_clEvEUlllE_EESt5arrayIPcLm2EEEEviT0_T1_)
        /*07ac*/ 	.word	0x00000000


	//----- nvinfo : EIATTR_REGCOUNT
	.align		4
.L_375:
        /*07b0*/ 	.byte	0x04, 0x2f
        /*07b2*/ 	.short	(.L_377 - .L_376)
	.align		4
.L_376:
        /*07b4*/ 	.word	index@(_ZN2at6native29vectorized_elementwise_kernelILi4ENS0_13AUnaryFunctorIlllZZZNS0_21remainder_kernel_cudaERNS_18TensorIteratorBaseEENKUlvE_clEvENKUlvE2_clEvEUlllE_EESt5arrayIPcLm2EEEEviT0_T1_)
        /*07b8*/ 	.word	0x00000028


	//----- nvinfo : EIATTR_FRAME_SIZE
	.align		4
.L_377:
        /*07bc*/ 	.byte	0x04, 0x11
        /*07be*/ 	.short	(.L_379 - .L_378)
	.align		4
.L_378:
        /*07c0*/ 	.word	index@($__internal_71_$__cuda_sm20_rem_s64)
        /*07c4*/ 	.word	0x00000000


	//----- nvinfo : EIATTR_FRAME_SIZE
	.align		4
.L_379:
        /*07c8*/ 	.byte	0x04, 0x11
        /*07ca*/ 	.short	(.L_381 - .L_380)
	.align		4
.L_380:
        /*07cc*/ 	.word	index@(_ZN2at6native29vectorized_elementwise_kernelILi4ENS0_13AUnaryFunctorIlllZZZNS0_21remainder_kernel_cudaERNS_18TensorIteratorBaseEENKUlvE_clEvENKUlvE2_clEvEUlllE_EESt5arrayIPcLm2EEEEviT0_T1_)
        /*07d0*/ 	.word	0x00000000


	//----- nvinfo : EIATTR_REGCOUNT
	.align		4
.L_381:
        /*07d4*/ 	.byte	0x04, 0x2f
        /*07d6*/ 	.short	(.L_383 - .L_382)
	.align		4
.L_382:
        /*07d8*/ 	.word	index@(_ZN2at6native29vectorized_elementwise_kernelILi2ENS0_13AUnaryFunctorIlllZZZNS0_21remainder_kernel_cudaERNS_18TensorIteratorBaseEENKUlvE_clEvENKUlvE2_clEvEUlllE_EESt5arrayIPcLm2EEEEviT0_T1_)
        /*07dc*/ 	.word	0x00000028


	//----- nvinfo : EIATTR_FRAME_SIZE
	.align		4
.L_383:
        /*07e0*/ 	.byte	0x04, 0x11
        /*07e2*/ 	.short	(.L_385 - .L_384)
	.align		4
.L_384:
        /*07e4*/ 	.word	index@($__internal_70_$__cuda_sm20_rem_s64)
        /*07e8*/ 	.word	0x00000000


	//----- nvinfo : EIATTR_FRAME_SIZE
	.align		4
.L_385:
        /*07ec*/ 	.byte	0x04, 0x11
        /*07ee*/ 	.short	(.L_387 - .L_386)
	.align		4
.L_386:
        /*07f0*/ 	.word	index@(_ZN2at6native29vectorized_elementwise_kernelILi2ENS0_13AUnaryFunctorIlllZZZNS0_21remainder_kernel_cudaERNS_18TensorIteratorBaseEENKUlvE_clEvENKUlvE2_clEvEUlllE_EESt5arrayIPcLm2EEEEviT0_T1_)
        /*07f4*/ 	.word	0x00000000


	//----- nvinfo : EIATTR_REGCOUNT
	.align		4
.L_387:
        /*07f8*/ 	.byte	0x04, 0x2f
        /*07fa*/ 	.short	(.L_389 - .L_388)
	.align		4
.L_388:
        /*07fc*/ 	.word	index@(_ZN2at6native27unrolled_elementwise_kernelINS0_13AUnaryFunctorIlllZZZNS0_21remainder_kernel_cudaERNS_18TensorIteratorBaseEENKUlvE_clEvENKUlvE2_clEvEUlllE_EESt5arrayIPcLm2EELi4E23TrivialOffsetCalculatorILi1EjESD_NS0_6memory15LoadWithoutCastENSE_16StoreWithoutCastEEEviT_T0_T2_T3_T4_T5_)
        /*0800*/ 	.word	0x0000001c


	//----- nvinfo : EIATTR_FRAME_SIZE
	.align		4
.L_389:
        /*0804*/ 	.byte	0x04, 0x11
        /*0806*/ 	.short	(.L_391 - .L_390)
	.align		4
.L_390:
        /*0808*/ 	.word	index@($__internal_69_$__cuda_sm20_rem_s64)
        /*080c*/ 	.word	0x00000000


	//----- nvinfo : EIATTR_FRAME_SIZE
	.align		4
.L_391:
        /*0810*/ 	.byte	0x04, 0x11
        /*0812*/ 	.short	(.L_393 - .L_392)
	.align		4
.L_392:
        /*0814*/ 	.word	index@(_ZN2at6native27unrolled_elementwise_kernelINS0_13AUnaryFunctorIlllZZZNS0_21remainder_kernel_cudaERNS_18TensorIteratorBaseEENKUlvE_clEvENKUlvE2_clEvEUlllE_EESt5arrayIPcLm2EELi4E23TrivialOffsetCalculatorILi1EjESD_NS0_6memory15LoadWithoutCastENSE_16StoreWithoutCastEEEviT_T0_T2_T3_T4_T5_)
        /*0818*/ 	.word	0x00000000


	//----- nvinfo : EIATTR_REGCOUNT
	.align		4
.L_393:
        /*081c*/ 	.byte	0x04, 0x2f
        /*081e*/ 	.short	(.L_395 - .L_394)
	.align		4
.L_394:
        /*0820*/ 	.word	index@(_ZN2at6native18elementwise_kernelILi128ELi2EZNS0_22gpu_kernel_impl_nocastINS0_13AUnaryFunctorIlllZZZNS0_21remainder_kernel_cudaERNS_18TensorIteratorBaseEENKUlvE_clEvENKUlvE2_clEvEUlllE_EEEEvS5_RKT_EUliE_EEviT1_)
        /*0824*/ 	.word	0x00000018


	//----- nvinfo : EIATTR_FRAME_SIZE
	.align		4
.L_395:
        /*0828*/ 	.byte	0x04, 0x11
        /*082a*/ 	.short	(.L_397 - .L_396)
	.align		4
.L_396:
        /*082c*/ 	.word	index@($__internal_68_$__cuda_sm20_rem_s64)
        /*0830*/ 	.word	0x00000000


	//----- nvinfo : EIATTR_FRAME_SIZE
	.align		4
.L_397:
        /*0834*/ 	.byte	0x04, 0x11
        /*0836*/ 	.short	(.L_399 - .L_398)
	.align		4
.L_398:
        /*0838*/ 	.word	index@(_ZN2at6native18elementwise_kernelILi128ELi2EZNS0_22gpu_kernel_impl_nocastINS0_13AUnaryFunctorIlllZZZNS0_21remainder_kernel_cudaERNS_18TensorIteratorBaseEENKUlvE_clEvENKUlvE2_clEvEUlllE_EEEEvS5_RKT_EUliE_EEviT1_)
        /*083c*/ 	.word	0x00000000


	//----- nvinfo : EIATTR_REGCOUNT
	.align		4
.L_399:
        /*0840*/ 	.byte	0x04, 0x2f
        /*0842*/ 	.short	(.L_401 - .L_400)
	.align		4
.L_400:
        /*0844*/ 	.word	index@(_ZN2at6native27unrolled_elementwise_kernelINS0_13AUnaryFunctorIlllZZZNS0_21remainder_kernel_cudaERNS_18TensorIteratorBaseEENKUlvE_clEvENKUlvE2_clEvEUlllE_EESt5arrayIPcLm2EELi4E23TrivialOffsetCalculatorILi1EjESD_NS0_6memory12LoadWithCastILi1EEENSE_13StoreWithCastILi1EEEEEviT_T0_T2_T3_T4_T5_)
        /*0848*/ 	.word	0x00000020


	//----- nvinfo : EIATTR_FRAME_SIZE
	.align		4
.L_401:
        /*084c*/ 	.byte	0x04, 0x11
        /*084e*/ 	.short	(.L_403 - .L_402)
	.align		4
.L_402:
        /*0850*/ 	.word	index@($__internal_67_$__cuda_sm20_rem_s64)
        /*0854*/ 	.word	0x00000000


	//----- nvinfo : EIATTR_FRAME_SIZE
	.align		4
.L_403:
        /*0858*/ 	.byte	0x04, 0x11
        /*085a*/ 	.short	(.L_405 - .L_404)
	.align		4
.L_404:
        /*085c*/ 	.word	index@(_ZN2at6native27unrolled_elementwise_kernelINS0_13AUnaryFunctorIlllZZZNS0_21remainder_kernel_cudaERNS_18TensorIteratorBaseEENKUlvE_clEvENKUlvE2_clEvEUlllE_EESt5arrayIPcLm2EELi4E23TrivialOffsetCalculatorILi1EjESD_NS0_6memory12LoadWithCastILi1EEENSE_13StoreWithCastILi1EEEEEviT_T0_T2_T3_T4_T5_)
        /*0860*/ 	.word	0x00000000


	//----- nvinfo : EIATTR_REGCOUNT
	.align		4
.L_405:
        /*0864*/ 	.byte	0x04, 0x2f
        /*0866*/ 	.short	(.L_407 - .L_406)
	.align		4
.L_406:
        /*0868*/ 	.word	index@(_ZN2at6native18elementwise_kernelILi128ELi4EZNS0_15gpu_kernel_implINS0_13AUnaryFunctorIlllZZZNS0_21remainder_kernel_cudaERNS_18TensorIteratorBaseEENKUlvE_clEvENKUlvE2_clEvEUlllE_EEEEvS5_RKT_EUliE_EEviT1_)
        /*086c*/ 	.word	0x0000001e


	//----- nvinfo : EIATTR_FRAME_SIZE
	.align		4
.L_407:
        /*0870*/ 	.byte	0x04, 0x11
        /*0872*/ 	.short	(.L_409 - .L_408)
	.align		4
.L_408:
        /*0874*/ 	.word	index@($__internal_66_$__cuda_sm20_rem_s64)
        /*0878*/ 	.word	0x00000000


	//----- nvinfo : EIATTR_FRAME_SIZE
	.align		4
.L_409:
        /*087c*/ 	.byte	0x04, 0x11
        /*087e*/ 	.short	(.L_411 - .L_410)
	.align		4
.L_410:
        /*0880*/ 	.word	index@(_ZN2at6native18elementwise_kernelILi128ELi4EZNS0_15gpu_kernel_implINS0_13AUnaryFunctorIlllZZZNS0_21remainder_kernel_cudaERNS_18TensorIteratorBaseEENKUlvE_clEvENKUlvE2_clEvEUlllE_EEEEvS5_RKT_EUliE_EEviT1_)
        /*0884*/ 	.word	0x00000000


	//----- nvinfo : EIATTR_REGCOUNT
	.align		4
.L_411:
        /*0888*/ 	.byte	0x04, 0x2f
        /*088a*/ 	.short	(.L_413 - .L_412)
	.align		4
.L_412:
        /*088c*/ 	.word	index@(_ZN2at6native29vectorized_elementwise_kernelILi8ENS0_13BUnaryFunctorIlllZZZNS0_21remainder_kernel_cudaERNS_18TensorIteratorBaseEENKUlvE_clEvENKUlvE2_clEvEUlllE_EESt5arrayIPcLm2EEEEviT0_T1_)
        /*0890*/ 	.word	0x00000004


	//----- nvinfo : EIATTR_FRAME_SIZE
	.align		4
.L_413:
        /*0894*/ 	.byte	0x04, 0x11
        /*0896*/ 	.short	(.L_415 - .L_414)
	.align		4
.L_414:
        /*0898*/ 	.word	index@(_ZN2at6native29vectorized_elementwise_kernelILi8ENS0_13BUnaryFunctorIlllZZZNS0_21remainder_kernel_cudaERNS_18TensorIteratorBaseEENKUlvE_clEvENKUlvE2_clEvEUlllE_EESt5arrayIPcLm2EEEEviT0_T1_)
        /*089c*/ 	.word	0x00000000


	//----- nvinfo : EIATTR_REGCOUNT
	.align		4
.L_415:
        /*08a0*/ 	.byte	0x04, 0x2f
        /*08a2*/ 	.short	(.L_417 - .L_416)
	.align		4
.L_416:
        /*08a4*/ 	.word	index@(_ZN2at6native29vectorized_elementwise_kernelILi4ENS0_13BUnaryFunctorIlllZZZNS0_21remainder_kernel_cudaERNS_18TensorIteratorBaseEENKUlvE_clEvENKUlvE2_clEvEUlllE_EESt5arrayIPcLm2EEEEviT0_T1_)
        /*08a8*/ 	.word	0x00000026


	//----- nvinfo : EIATTR_FRAME_SIZE
	.align		4
.L_417:
        /*08ac*/ 	.byte	0x04, 0x11
        /*08ae*/ 	.short	(.L_419 - .L_418)
	.align		4
.L_418:
        /*08b0*/ 	.word	index@($__internal_65_$__cuda_sm20_rem_s64)
        /*08b4*/ 	.word	0x00000000


	//----- nvinfo : EIATTR_FRAME_SIZE
	.align		4
.L_419:
        /*08b8*/ 	.byte	0x04, 0x11
        /*08ba*/ 	.short	(.L_421 - .L_420)
	.align		4
.L_420:
        /*08bc*/ 	.word	index@(_ZN2at6native29vectorized_elementwise_kernelILi4ENS0_13BUnaryFunctorIlllZZZNS0_21remainder_kernel_cudaERNS_18TensorIteratorBaseEENKUlvE_clEvENKUlvE2_clEvEUlllE_EESt5arrayIPcLm2EEEEviT0_T1_)
        /*08c0*/ 	.word	0x00000000


	//----- nvinfo : EIATTR_REGCOUNT
	.align		4
.L_421:
        /*08c4*/ 	.byte	0x04, 0x2f
        /*08c6*/ 	.short	(.L_423 - .L_422)
	.align		4
.L_422:
        /*08c8*/ 	.word	index@(_ZN2at6native29vectorized_elementwise_kernelILi2ENS0_13BUnaryFunctorIlllZZZNS0_21remainder_kernel_cudaERNS_18TensorIteratorBaseEENKUlvE_clEvENKUlvE2_clEvEUlllE_EESt5arrayIPcLm2EEEEviT0_T1_)
        /*08cc*/ 	.word	0x00000026


	//----- nvinfo : EIATTR_FRAME_SIZE
	.align		4
.L_423:
        /*08d0*/ 	.byte	0x04, 0x11
        /*08d2*/ 	.short	(.L_425 - .L_424)
	.align		4
.L_424:
        /*08d4*/ 	.word	index@($__internal_64_$__cuda_sm20_rem_s64)
        /*08d8*/ 	.word	0x00000000


	//----- nvinfo : EIATTR_FRAME_SIZE
	.align		4
.L_425:
        /*08dc*/ 	.byte	0x04, 0x11
        /*08de*/ 	.short	(.L_427 - .L_426)
	.align		4
.L_426:
        /*08e0*/ 	.word	index@(_ZN2at6native29vectorized_elementwise_kernelILi2ENS0_13BUnaryFunctorIlllZZZNS0_21remainder_kernel_cudaERNS_18TensorIteratorBaseEENKUlvE_clEvENKUlvE2_clEvEUlllE_EESt5arrayIPcLm2EEEEviT0_T1_)
        /*08e4*/ 	.word	0x00000000


	//----- nvinfo : EIATTR_REGCOUNT
	.align		4
.L_427:
        /*08e8*/ 	.byte	0x04, 0x2f
        /*08ea*/ 	.short	(.L_429 - .L_428)
	.align		4
.L_428:
        /*08ec*/ 	.word	index@(_ZN2at6native27unrolled_elementwise_kernelINS0_13BUnaryFunctorIlllZZZNS0_21remainder_kernel_cudaERNS_18TensorIteratorBaseEENKUlvE_clEvENKUlvE2_clEvEUlllE_EESt5arrayIPcLm2EELi4E23TrivialOffsetCalculatorILi1EjESD_NS0_6memory15LoadWithoutCastENSE_16StoreWithoutCastEEEviT_T0_T2_T3_T4_T5_)
        /*08f0*/ 	.word	0x0000001c


	//----- nvinfo : EIATTR_FRAME_SIZE
	.align		4
.L_429:
        /*08f4*/ 	.byte	0x04, 0x11
        /*08f6*/ 	.short	(.L_431 - .L_430)
	.align		4
.L_430:
        /*08f8*/ 	.word	index@($__internal_63_$__cuda_sm20_rem_s64)
        /*08fc*/ 	.word	0x00000000


	//----- nvinfo : EIATTR_FRAME_SIZE
	.align		4
.L_431:
        /*0900*/ 	.byte	0x04, 0x11
        /*0902*/ 	.short	(.L_433 - .L_432)
	.align		4
.L_432:
        /*0904*/ 	.word	index@(_ZN2at6native27unrolled_elementwise_kernelINS0_13BUnaryFunctorIlllZZZNS0_21remainder_kernel_cudaERNS_18TensorIteratorBaseEENKUlvE_clEvENKUlvE2_clEvEUlllE_EESt5arrayIPcLm2EELi4E23TrivialOffsetCalculatorILi1EjESD_NS0_6memory15LoadWithoutCastENSE_16StoreWithoutCastEEEviT_T0_T2_T3_T4_T5_)
        /*0908*/ 	.word	0x00000000


	//----- nvinfo : EIATTR_REGCOUNT
	.align		4
.L_433:
        /*090c*/ 	.byte	0x04, 0x2f
        /*090e*/ 	.short	(.L_435 - .L_434)
	.align		4
.L_434:
        /*0910*/ 	.word	index@(_ZN2at6native18elementwise_kernelILi128ELi2EZNS0_22gpu_kernel_impl_nocastINS0_13BUnaryFunctorIlllZZZNS0_21remainder_kernel_cudaERNS_18TensorIteratorBaseEENKUlvE_clEvENKUlvE2_clEvEUlllE_EEEEvS5_RKT_EUliE_EEviT1_)
        /*0914*/ 	.word	0x00000014


	//----- nvinfo : EIATTR_FRAME_SIZE
	.align		4
.L_435:
        /*0918*/ 	.byte	0x04, 0x11
        /*091a*/ 	.short	(.L_437 - .L_436)
	.align		4
.L_436:
        /*091c*/ 	.word	index@($__internal_62_$__cuda_sm20_rem_s64)
        /*0920*/ 	.word	0x00000000


	//----- nvinfo : EIATTR_FRAME_SIZE
	.align		4
.L_437:
        /*0924*/ 	.byte	0x04, 0x11
        /*0926*/ 	.short	(.L_439 - .L_438)
	.align		4
.L_438:
        /*0928*/ 	.word	index@(_ZN2at6native18elementwise_kernelILi128ELi2EZNS0_22gpu_kernel_impl_nocastINS0_13BUnaryFunctorIlllZZZNS0_21remainder_kernel_cudaERNS_18TensorIteratorBaseEENKUlvE_clEvENKUlvE2_clEvEUlllE_EEEEvS5_RKT_EUliE_EEviT1_)
        /*092c*/ 	.word	0x00000000


	//----- nvinfo : EIATTR_REGCOUNT
	.align		4
.L_439:
        /*0930*/ 	.byte	0x04, 0x2f
        /*0932*/ 	.short	(.L_441 - .L_440)
	.align		4
.L_440:
        /*0934*/ 	.word	index@(_ZN2at6native27unrolled_elementwise_kernelINS0_13BUnaryFunctorIlllZZZNS0_21remainder_kernel_cudaERNS_18TensorIteratorBaseEENKUlvE_clEvENKUlvE2_clEvEUlllE_EESt5arrayIPcLm2EELi4E23TrivialOffsetCalculatorILi1EjESD_NS0_6memory12LoadWithCastILi1EEENSE_13StoreWithCastILi1EEEEEviT_T0_T2_T3_T4_T5_)
        /*0938*/ 	.word	0x00000020


	//----- nvinfo : EIATTR_FRAME_SIZE
	.align		4
.L_441:
        /*093c*/ 	.byte	0x04, 0x11
        /*093e*/ 	.short	(.L_443 - .L_442)
	.align		4
.L_442:
        /*0940*/ 	.word	index@($__internal_61_$__cuda_sm20_rem_s64)
        /*0944*/ 	.word	0x00000000


	//----- nvinfo : EIATTR_FRAME_SIZE
	.align		4
.L_443:
        /*0948*/ 	.byte	0x04, 0x11
        /*094a*/ 	.short	(.L_445 - .L_444)
	.align		4
.L_444:
        /*094c*/ 	.word	index@(_ZN2at6native27unrolled_elementwise_kernelINS0_13BUnaryFunctorIlllZZZNS0_21remainder_kernel_cudaERNS_18TensorIteratorBaseEENKUlvE_clEvENKUlvE2_clEvEUlllE_EESt5arrayIPcLm2EELi4E23TrivialOffsetCalculatorILi1EjESD_NS0_6memory12LoadWithCastILi1EEENSE_13StoreWithCastILi1EEEEEviT_T0_T2_T3_T4_T5_)
        /*0950*/ 	.word	0x00000000


	//----- nvinfo : EIATTR_REGCOUNT
	.align		4
.L_445:
        /*0954*/ 	.byte	0x04, 0x2f
        /*0956*/ 	.short	(.L_447 - .L_446)
	.align		4
.L_446:
        /*0958*/ 	.word	index@(_ZN2at6native18elementwise_kernelILi128ELi4EZNS0_15gpu_kernel_implINS0_13BUnaryFunctorIlllZZZNS0_21remainder_kernel_cudaERNS_18TensorIteratorBaseEENKUlvE_clEvENKUlvE2_clEvEUlllE_EEEEvS5_RKT_EUliE_EEviT1_)
        /*095c*/ 	.word	0x00000018


	//----- nvinfo : EIATTR_FRAME_SIZE
	.align		4
.L_447:
        /*0960*/ 	.byte	0x04, 0x11
        /*0962*/ 	.short	(.L_449 - .L_448)
	.align		4
.L_448:
        /*0964*/ 	.word	index@($__internal_60_$__cuda_sm20_rem_s64)
        /*0968*/ 	.word	0x00000000


	//----- nvinfo : EIATTR_FRAME_SIZE
	.align		4
.L_449:
        /*096c*/ 	.byte	0x04, 0x11
        /*096e*/ 	.short	(.L_451 - .L_450)
	.align		4
.L_450:
        /*0970*/ 	.word	index@(_ZN2at6native18elementwise_kernelILi128ELi4EZNS0_15gpu_kernel_implINS0_13BUnaryFunctorIlllZZZNS0_21remainder_kernel_cudaERNS_18TensorIteratorBaseEENKUlvE_clEvENKUlvE2_clEvEUlllE_EEEEvS5_RKT_EUliE_EEviT1_)
        /*0974*/ 	.word	0x00000000


	//----- nvinfo : EIATTR_REGCOUNT
	.align		4
.L_451:
        /*0978*/ 	.byte	0x04, 0x2f
        /*097a*/ 	.short	(.L_453 - .L_452)
	.align		4
.L_452:
        /*097c*/ 	.word	index@(_ZN2at6native29vectorized_elementwise_kernelILi8ENS0_13BinaryFunctorIlllZZZNS0_21remainder_kernel_cudaERNS_18TensorIteratorBaseEENKUlvE_clEvENKUlvE2_clEvEUlllE_EESt5arrayIPcLm3EEEEviT0_T1_)
        /*0980*/ 	.word	0x00000004


	//----- nvinfo : EIATTR_FRAME_SIZE
	.align		4
.L_453:
        /*0984*/ 	.byte	0x04, 0x11
        /*0986*/ 	.short	(.L_455 - .L_454)
	.align		4
.L_454:
        /*0988*/ 	.word	index@(_ZN2at6native29vectorized_elementwise_kernelILi8ENS0_13BinaryFunctorIlllZZZNS0_21remainder_kernel_cudaERNS_18TensorIteratorBaseEENKUlvE_clEvENKUlvE2_clEvEUlllE_EESt5arrayIPcLm3EEEEviT0_T1_)
        /*098c*/ 	.word	0x00000000


	//----- nvinfo : EIATTR_REGCOUNT
	.align		4
.L_455:
        /*0990*/ 	.byte	0x04, 0x2f
        /*0992*/ 	.short	(.L_457 - .L_456)
	.align		4
.L_456:
        /*0994*/ 	.word	index@(_ZN2at6native29vectorized_elementwise_kernelILi4ENS0_13BinaryFunctorIlllZZZNS0_21remainder_kernel_cudaERNS_18TensorIteratorBaseEENKUlvE_clEvENKUlvE2_clEvEUlllE_EESt5arrayIPcLm3EEEEviT0_T1_)
        /*0998*/ 	.word	0x00000038


	//----- nvinfo : EIATTR_FRAME_SIZE
	.align		4
.L_457:
        /*099c*/ 	.byte	0x04, 0x11
        /*099e*/ 	.short	(.L_459 - .L_458)
	.align		4
.L_458:
        /*09a0*/ 	.word	index@($__internal_59_$__cuda_sm20_rem_s64)
        /*09a4*/ 	.word	0x00000000


	//----- nvinfo : EIATTR_FRAME_SIZE
	.align		4
.L_459:
        /*09a8*/ 	.byte	0x04, 0x11
        /*09aa*/ 	.short	(.L_461 - .L_460)
	.align		4
.L_460:
        /*09ac*/ 	.word	index@(_ZN2at6native29vectorized_elementwise_kernelILi4ENS0_13BinaryFunctorIlllZZZNS0_21remainder_kernel_cudaERNS_18TensorIteratorBaseEENKUlvE_clEvENKUlvE2_clEvEUlllE_EESt5arrayIPcLm3EEEEviT0_T1_)
        /*09b0*/ 	.word	0x00000000


	//----- nvinfo : EIATTR_REGCOUNT
	.align		4
.L_461:
        /*09b4*/ 	.byte	0x04, 0x2f
        /*09b6*/ 	.short	(.L_463 - .L_462)
	.align		4
.L_462:
        /*09b8*/ 	.word	index@(_ZN2at6native29vectorized_elementwise_kernelILi2ENS0_13BinaryFunctorIlllZZZNS0_21remainder_kernel_cudaERNS_18TensorIteratorBaseEENKUlvE_clEvENKUlvE2_clEvEUlllE_EESt5arrayIPcLm3EEEEviT0_T1_)
        /*09bc*/ 	.word	0x00000038


	//----- nvinfo : EIATTR_FRAME_SIZE
	.align		4
.L_463:
        /*09c0*/ 	.byte	0x04, 0x11
        /*09c2*/ 	.short	(.L_465 - .L_464)
	.align		4
.L_464:
        /*09c4*/ 	.word	index@($__internal_58_$__cuda_sm20_rem_s64)
        /*09c8*/ 	.word	0x00000000


	//----- nvinfo : EIATTR_FRAME_SIZE
	.align		4
.L_465:
        /*09cc*/ 	.byte	0x04, 0x11
        /*09ce*/ 	.short	(.L_467 - .L_466)
	.align		4
.L_466:
        /*09d0*/ 	.word	index@(_ZN2at6native29vectorized_elementwise_kernelILi2ENS0_13BinaryFunctorIlllZZZNS0_21remainder_kernel_cudaERNS_18TensorIteratorBaseEENKUlvE_clEvENKUlvE2_clEvEUlllE_EESt5arrayIPcLm3EEEEviT0_T1_)
        /*09d4*/ 	.word	0x00000000


	//----- nvinfo : EIATTR_REGCOUNT
	.align		4
.L_467:
        /*09d8*/ 	.byte	0x04, 0x2f
        /*09da*/ 	.short	(.L_469 - .L_468)
	.align		4
.L_468:
        /*09dc*/ 	.word	index@(_ZN2at6native27unrolled_elementwise_kernelINS0_13BinaryFunctorIlllZZZNS0_21remainder_kernel_cudaERNS_18TensorIteratorBaseEENKUlvE_clEvENKUlvE2_clEvEUlllE_EESt5arrayIPcLm3EELi4E23TrivialOffsetCalculatorILi2EjESC_ILi1EjENS0_6memory15LoadWithoutCastENSF_16StoreWithoutCastEEEviT_T0_T2_T3_T4_T5_)
        /*09e0*/ 	.word	0x00000026


	//----- nvinfo : EIATTR_FRAME_SIZE
	.align		4
.L_469:
        /*09e4*/ 	.byte	0x04, 0x11
        /*09e6*/ 	.short	(.L_471 - .L_470)
	.align		4
.L_470:
        /*09e8*/ 	.word	index@($__internal_57_$__cuda_sm20_rem_s64)
        /*09ec*/ 	.word	0x00000000


	//----- nvinfo : EIATTR_FRAME_SIZE
	.align		4
.L_471:
        /*09f0*/ 	.byte	0x04, 0x11
        /*09f2*/ 	.short	(.L_473 - .L_472)
	.align		4
.L_472:
        /*09f4*/ 	.word	index@(_ZN2at6native27unrolled_elementwise_kernelINS0_13BinaryFunctorIlllZZZNS0_21remainder_kernel_cudaERNS_18TensorIteratorBaseEENKUlvE_clEvENKUlvE2_clEvEUlllE_EESt5arrayIPcLm3EELi4E23TrivialOffsetCalculatorILi2EjESC_ILi1EjENS0_6memory15LoadWithoutCastENSF_16StoreWithoutCastEEEviT_T0_T2_T3_T4_T5_)
        /*09f8*/ 	.word	0x00000000


	//----- nvinfo : EIATTR_REGCOUNT
	.align		4
.L_473:
        /*09fc*/ 	.byte	0x04, 0x2f
        /*09fe*/ 	.short	(.L_475 - .L_474)
	.align		4
.L_474:
        /*0a00*/ 	.word	index@(_ZN2at6native18elementwise_kernelILi128ELi2EZNS0_22gpu_kernel_impl_nocastINS0_13BinaryFunctorIlllZZZNS0_21remainder_kernel_cudaERNS_18TensorIteratorBaseEENKUlvE_clEvENKUlvE2_clEvEUlllE_EEEEvS5_RKT_EUliE_EEviT1_)
        /*0a04*/ 	.word	0x00000018


	//----- nvinfo : EIATTR_FRAME_SIZE
	.align		4
.L_475:
        /*0a08*/ 	.byte	0x04, 0x11
        /*0a0a*/ 	.short	(.L_477 - .L_476)
	.align		4
.L_476:
        /*0a0c*/ 	.word	index@($__internal_56_$__cuda_sm20_rem_s64)
        /*0a10*/ 	.word	0x00000000


	//----- nvinfo : EIATTR_FRAME_SIZE
	.align		4
.L_477:
        /*0a14*/ 	.byte	0x04, 0x11
        /*0a16*/ 	.short	(.L_479 - .L_478)
	.align		4
.L_478:
        /*0a18*/ 	.word	index@(_ZN2at6native18elementwise_kernelILi128ELi2EZNS0_22gpu_kernel_impl_nocastINS0_13BinaryFunctorIlllZZZNS0_21remainder_kernel_cudaERNS_18TensorIteratorBaseEENKUlvE_clEvENKUlvE2_clEvEUlllE_EEEEvS5_RKT_EUliE_EEviT1_)
        /*0a1c*/ 	.word	0x00000000


	//----- nvinfo : EIATTR_REGCOUNT
	.align		4
.L_479:
        /*0a20*/ 	.byte	0x04, 0x2f
        /*0a22*/ 	.short	(.L_481 - .L_480)
	.align		4
.L_480:
        /*0a24*/ 	.word	index@(_ZN2at6native27unrolled_elementwise_kernelINS0_13BinaryFunctorIlllZZZNS0_21remainder_kernel_cudaERNS_18TensorIteratorBaseEENKUlvE_clEvENKUlvE2_clEvEUlllE_EESt5arrayIPcLm3EELi4E23TrivialOffsetCalculatorILi2EjESC_ILi1EjENS0_6memory12LoadWithCastILi2EEENSF_13StoreWithCastILi1EEEEEviT_T0_T2_T3_T4_T5_)
        /*0a28*/ 	.word	0x00000028


	//----- nvinfo : EIATTR_FRAME_SIZE
	.align		4
.L_481:
        /*0a2c*/ 	.byte	0x04, 0x11
        /*0a2e*/ 	.short	(.L_483 - .L_482)
	.align		4
.L_482:
        /*0a30*/ 	.word	index@($__internal_55_$__cuda_sm20_rem_s64)
        /*0a34*/ 	.word	0x00000000


	//----- nvinfo : EIATTR_FRAME_SIZE
	.align		4
.L_483:
        /*0a38*/ 	.byte	0x04, 0x11
        /*0a3a*/ 	.short	(.L_485 - .L_484)
	.align		4
.L_484:
        /*0a3c*/ 	.word	index@(_ZN2at6native27unrolled_elementwise_kernelINS0_13BinaryFunctorIlllZZZNS0_21remainder_kernel_cudaERNS_18TensorIteratorBaseEENKUlvE_clEvENKUlvE2_clEvEUlllE_EESt5arrayIPcLm3EELi4E23TrivialOffsetCalculatorILi2EjESC_ILi1EjENS0_6memory12LoadWithCastILi2EEENSF_13StoreWithCastILi1EEEEEviT_T0_T2_T3_T4_T5_)
        /*0a40*/ 	.word	0x00000000


	//----- nvinfo : EIATTR_REGCOUNT
	.align		4
.L_485:
        /*0a44*/ 	.byte	0x04, 0x2f
        /*0a46*/ 	.short	(.L_487 - .L_486)
	.align		4
.L_486:
        /*0a48*/ 	.word	index@(_ZN2at6native18elementwise_kernelILi128ELi4EZNS0_15gpu_kernel_implINS0_13BinaryFunctorIlllZZZNS0_21remainder_kernel_cudaERNS_18TensorIteratorBaseEENKUlvE_clEvENKUlvE2_clEvEUlllE_EEEEvS5_RKT_EUliE_EEviT1_)
        /*0a4c*/ 	.word	0x00000022


	//----- nvinfo : EIATTR_FRAME_SIZE
	.align		4
.L_487:
        /*0a50*/ 	.byte	0x04, 0x11
        /*0a52*/ 	.short	(.L_489 - .L_488)
	.align		4
.L_488:
        /*0a54*/ 	.word	index@($__internal_54_$__cuda_sm20_rem_s64)
        /*0a58*/ 	.word	0x00000000


	//----- nvinfo : EIATTR_FRAME_SIZE
	.align		4
.L_489:
        /*0a5c*/ 	.byte	0x04, 0x11
        /*0a5e*/ 	.short	(.L_491 - .L_490)
	.align		4
.L_490:
        /*0a60*/ 	.word	index@(_ZN2at6native18elementwise_kernelILi128ELi4EZNS0_15gpu_kernel_implINS0_13BinaryFunctorIlllZZZNS0_21remainder_kernel_cudaERNS_18TensorIteratorBaseEENKUlvE_clEvENKUlvE2_clEvEUlllE_EEEEvS5_RKT_EUliE_EEviT1_)
        /*0a64*/ 	.word	0x00000000


	//----- nvinfo : EIATTR_REGCOUNT
	.align		4
.L_491:
        /*0a68*/ 	.byte	0x04, 0x2f
        /*0a6a*/ 	.short	(.L_493 - .L_492)
	.align		4
.L_492:
        /*0a6c*/ 	.word	index@(_ZN2at6native29vectorized_elementwise_kernelILi8ENS0_13AUnaryFunctorIsssZZZNS0_21remainder_kernel_cudaERNS_18TensorIteratorBaseEENKUlvE_clEvENKUlvE3_clEvEUlssE_EESt5arrayIPcLm2EEEEviT0_T1_)
        /*0a70*/ 	.word	0x00000004


	//----- nvinfo : EIATTR_FRAME_SIZE
	.align		4
.L_493:
        /*0a74*/ 	.byte	0x04, 0x11
        /*0a76*/ 	.short	(.L_495 - .L_494)
	.align		4
.L_494:
        /*0a78*/ 	.word	index@(_ZN2at6native29vectorized_elementwise_kernelILi8ENS0_13AUnaryFunctorIsssZZZNS0_21remainder_kernel_cudaERNS_18TensorIteratorBaseEENKUlvE_clEvENKUlvE3_clEvEUlssE_EESt5arrayIPcLm2EEEEviT0_T1_)
        /*0a7c*/ 	.word	0x00000000


	//----- nvinfo : EIATTR_REGCOUNT
	.align		4
.L_495:
        /*0a80*/ 	.byte	0x04, 0x2f
        /*0a82*/ 	.short	(.L_497 - .L_496)
	.align		4
.L_496:
        /*0a84*/ 	.word	index@(_ZN2at6native29vectorized_elementwise_kernelILi4ENS0_13AUnaryFunctorIsssZZZNS0_21remainder_kernel_cudaERNS_18TensorIteratorBaseEENKUlvE_clEvENKUlvE3_clEvEUlssE_EESt5arrayIPcLm2EEEEviT0_T1_)
        /*0a88*/ 	.word	0x00000020


	//----- nvinfo : EIATTR_FRAME_SIZE
	.align		4
.L_497:
        /*0a8c*/ 	.byte	0x04, 0x11
        /*0a8e*/ 	.short	(.L_499 - .L_498)
	.align		4
.L_498:
        /*0a90*/ 	.word	index@(_ZN2at6native29vectorized_elementwise_kernelILi4ENS0_13AUnaryFunctorIsssZZZNS0_21remainder_kernel_cudaERNS_18TensorIteratorBaseEENKUlvE_clEvENKUlvE3_clEvEUlssE_EESt5arrayIPcLm2EEEEviT0_T1_)
        /*0a94*/ 	.word	0x00000000


	//----- nvinfo : EIATTR_REGCOUNT
	.align		4
.L_499:
        /*0a98*/ 	.byte	0x04, 0x2f
        /*0a9a*/ 	.short	(.L_501 - .L_500)
	.align		4
.L_500:
        /*0a9c*/ 	.word	index@(_ZN2at6native29vectorized_elementwise_kernelILi2ENS0_13AUnaryFunctorIsssZZZNS0_21remainder_kernel_cudaERNS_18TensorIteratorBaseEENKUlvE_clEvENKUlvE3_clEvEUlssE_EESt5arrayIPcLm2EEEEviT0_T1_)
        /*0aa0*/ 	.word	0x00000020


	//----- nvinfo : EIATTR_FRAME_SIZE
	.align		4
.L_501:
        /*0aa4*/ 	.byte	0x04, 0x11
        /*0aa6*/ 	.short	(.L_503 - .L_502)
	.align		4
.L_502:
        /*0aa8*/ 	.word	index@(_ZN2at6native29vectorized_elementwise_kernelILi2ENS0_13AUnaryFunctorIsssZZZNS0_21remainder_kernel_cudaERNS_18TensorIteratorBaseEENKUlvE_clEvENKUlvE3_clEvEUlssE_EESt5arrayIPcLm2EEEEviT0_T1_)
        /*0aac*/ 	.word	0x00000000


	//----- nvinfo : EIATTR_REGCOUNT
	.align		4
.L_503:
        /*0ab0*/ 	.byte	0x04, 0x2f
        /*0ab2*/ 	.short	(.L_505 - .L_504)
	.align		4
.L_504:
        /*0ab4*/ 	.word	index@(_ZN2at6native27unrolled_elementwise_kernelINS0_13AUnaryFunctorIsssZZZNS0_21remainder_kernel_cudaERNS_18TensorIteratorBaseEENKUlvE_clEvENKUlvE3_clEvEUlssE_EESt5arrayIPcLm2EELi4E23TrivialOffsetCalculatorILi1EjESD_NS0_6memory15LoadWithoutCastENSE_16StoreWithoutCastEEEviT_T0_T2_T3_T4_T5_)
        /*0ab8*/ 	.word	0x00000017


	//----- nvinfo : EIATTR_FRAME_SIZE
	.align		4
.L_505:
        /*0abc*/ 	.byte	0x04, 0x11
        /*0abe*/ 	.short	(.L_507 - .L_506)
	.align		4
.L_506:
        /*0ac0*/ 	.word	index@(_ZN2at6native27unrolled_elementwise_kernelINS0_13AUnaryFunctorIsssZZZNS0_21remainder_kernel_cudaERNS_18TensorIteratorBaseEENKUlvE_clEvENKUlvE3_clEvEUlssE_EESt5arrayIPcLm2EELi4E23TrivialOffsetCalculatorILi1EjESD_NS0_6memory15LoadWithoutCastENSE_16StoreWithoutCastEEEviT_T0_T2_T3_T4_T5_)
        /*0ac4*/ 	.word	0x00000000


	//----- nvinfo : EIATTR_REGCOUNT
	.align		4
.L_507:
        /*0ac8*/ 	.byte	0x04, 0x2f
        /*0aca*/ 	.short	(.L_509 - .L_508)
	.align		4
.L_508:
        /*0acc*/ 	.word	index@(_ZN2at6native18elementwise_kernelILi128ELi4EZNS0_22gpu_kernel_impl_nocastINS0_13AUnaryFunctorIsssZZZNS0_21remainder_kernel_cudaERNS_18TensorIteratorBaseEENKUlvE_clEvENKUlvE3_clEvEUlssE_EEEEvS5_RKT_EUliE_EEviT1_)
        /*0ad0*/ 	.word	0x00000014


	//----- nvinfo : EIATTR_FRAME_SIZE
	.align		4
.L_509:
        /*0ad4*/ 	.byte	0x04, 0x11
        /*0ad6*/ 	.short	(.L_511 - .L_510)
	.align		4
.L_510:
        /*0ad8*/ 	.word	index@(_ZN2at6native18elementwise_kernelILi128ELi4EZNS0_22gpu_kernel_impl_nocastINS0_13AUnaryFunctorIsssZZZNS0_21remainder_kernel_cudaERNS_18TensorIteratorBaseEENKUlvE_clEvENKUlvE3_clEvEUlssE_EEEEvS5_RKT_EUliE_EEviT1_)
        /*0adc*/ 	.word	0x00000000


	//----- nvinfo : EIATTR_REGCOUNT
	.align		4
.L_511:
        /*0ae0*/ 	.byte	0x04, 0x2f
        /*0ae2*/ 	.short	(.L_513 - .L_512)
	.align		4
.L_512:
        /*0ae4*/ 	.word	index@(_ZN2at6native27unrolled_elementwise_kernelINS0_13AUnaryFunctorIsssZZZNS0_21remainder_kernel_cudaERNS_18TensorIteratorBaseEENKUlvE_clEvENKUlvE3_clEvEUlssE_EESt5arrayIPcLm2EELi4E23TrivialOffsetCalculatorILi1EjESD_NS0_6memory12LoadWithCastILi1EEENSE_13StoreWithCastILi1EEEEEviT_T0_T2_T3_T4_T5_)
        /*0ae8*/ 	.word	0x0000001c


	//----- nvinfo : EIATTR_FRAME_SIZE
	.align		4
.L_513:
        /*0aec*/ 	.byte	0x04, 0x11
        /*0aee*/ 	.short	(.L_515 - .L_514)
	.align		4
.L_514:
        /*0af0*/ 	.word	index@(_ZN2at6native27unrolled_elementwise_kernelINS0_13AUnaryFunctorIsssZZZNS0_21remainder_kernel_cudaERNS_18TensorIteratorBaseEENKUlvE_clEvENKUlvE3_clEvEUlssE_EESt5arrayIPcLm2EELi4E23TrivialOffsetCalculatorILi1EjESD_NS0_6memory12LoadWithCastILi1EEENSE_13StoreWithCastILi1EEEEEviT_T0_T2_T3_T4_T5_)
        /*0af4*/ 	.word	0x00000000


	//----- nvinfo : EIATTR_REGCOUNT
	.align		4
.L_515:
        /*0af8*/ 	.byte	0x04, 0x2f
        /*0afa*/ 	.short	(.L_517 - .L_516)
	.align		4
.L_516:
        /*0afc*/ 	.word	index@(_ZN2at6native18elementwise_kernelILi128ELi4EZNS0_15gpu_kernel_implINS0_13AUnaryFunctorIsssZZZNS0_21remainder_kernel_cudaERNS_18TensorIteratorBaseEENKUlvE_clEvENKUlvE3_clEvEUlssE_EEEEvS5_RKT_EUliE_EEviT1_)
        /*0b00*/ 	.word	0x00000018


	//----- nvinfo : EIATTR_FRAME_SIZE
	.align		4
.L_517:
        /*0b04*/ 	.byte	0x04, 0x11
        /*0b06*/ 	.short	(.L_519 - .L_518)
	.align		4
.L_518:
        /*0b08*/ 	.word	index@(_ZN2at6native18elementwise_kernelILi128ELi4EZNS0_15gpu_kernel_implINS0_13AUnaryFunctorIsssZZZNS0_21remainder_kernel_cudaERNS_18TensorIteratorBaseEENKUlvE_clEvENKUlvE3_clEvEUlssE_EEEEvS5_RKT_EUliE_EEviT1_)
        /*0b0c*/ 	.word	0x00000000


	//----- nvinfo : EIATTR_REGCOUNT
	.align		4
.L_519:
        /*0b10*/ 	.byte	0x04, 0x2f
        /*0b12*/ 	.short	(.L_521 - .L_520)
	.align		4
.L_520:
        /*0b14*/ 	.word	index@(_ZN2at6native29vectorized_elementwise_kernelILi8ENS0_13BUnaryFunctorIsssZZZNS0_21remainder_kernel_cudaERNS_18TensorIteratorBaseEENKUlvE_clEvENKUlvE3_clEvEUlssE_EESt5arrayIPcLm2EEEEviT0_T1_)
        /*0b18*/ 	.word	0x00000004


	//----- nvinfo : EIATTR_FRAME_SIZE
	.align		4
.L_521:
        /*0b1c*/ 	.byte	0x04, 0x11
        /*0b1e*/ 	.short	(.L_523 - .L_522)
	.align		4
.L_522:
        /*0b20*/ 	.word	index@(_ZN2at6native29vectorized_elementwise_kernelILi8ENS0_13BUnaryFunctorIsssZZZNS0_21remainder_kernel_cudaERNS_18TensorIteratorBaseEENKUlvE_clEvENKUlvE3_clEvEUlssE_EESt5arrayIPcLm2EEEEviT0_T1_)
        /*0b24*/ 	.word	0x00000000


	//----- nvinfo : EIATTR_REGCOUNT
	.align		4
.L_523:
        /*0b28*/ 	.byte	0x04, 0x2f
        /*0b2a*/ 	.short	(.L_525 - .L_524)
	.align		4
.L_524:
        /*0b2c*/ 	.word	index@(_ZN2at6native29vectorized_elementwise_kernelILi4ENS0_13BUnaryFunctorIsssZZZNS0_21remainder_kernel_cudaERNS_18TensorIteratorBaseEENKUlvE_clEvENKUlvE3_clEvEUlssE_EESt5arrayIPcLm2EEEEviT0_T1_)
        /*0b30*/ 	.word	0x0000001e


	//----- nvinfo : EIATTR_FRAME_SIZE
	.align		4
.L_525:
        /*0b34*/ 	.byte	0x04, 0x11
        /*0b36*/ 	.short	(.L_527 - .L_526)
	.align		4
.L_526:
        /*0b38*/ 	.word	index@(_ZN2at6native29vectorized_elementwise_kernelILi4ENS0_13BUnaryFunctorIsssZZZNS0_21remainder_kernel_cudaERNS_18TensorIteratorBaseEENKUlvE_clEvENKUlvE3_clEvEUlssE_EESt5arrayIPcLm2EEEEviT0_T1_)
        /*0b3c*/ 	.word	0x00000000


	//----- nvinfo : EIATTR_REGCOUNT
	.align		4
.L_527:
        /*0b40*/ 	.byte	0x04, 0x2f
        /*0b42*/ 	.short	(.L_529 - .L_528)
	.align		4
.L_528:
        /*0b44*/ 	.word	index@(_ZN2at6native29vectorized_elementwise_kernelILi2ENS0_13BUnaryFunctorIsssZZZNS0_21remainder_kernel_cudaERNS_18TensorIteratorBaseEENKUlvE_clEvENKUlvE3_clEvEUlssE_EESt5arrayIPcLm2EEEEviT0_T1_)
        /*0b48*/ 	.word	0x0000001e


	//----- nvinfo : EIATTR_FRAME_SIZE
	.align		4
.L_529:
        /*0b4c*/ 	.byte	0x04, 0x11
        /*0b4e*/ 	.short	(.L_531 - .L_530)
	.align		4
.L_530:
        /*0b50*/ 	.word	index@(_ZN2at6native29vectorized_elementwise_kernelILi2ENS0_13BUnaryFunctorIsssZZZNS0_21remainder_kernel_cudaERNS_18TensorIteratorBaseEENKUlvE_clEvENKUlvE3_clEvEUlssE_EESt5arrayIPcLm2EEEEviT0_T1_)
        /*0b54*/ 	.word	0x00000000


	//----- nvinfo : EIATTR_REGCOUNT
	.align		4
.L_531:
        /*0b58*/ 	.byte	0x04, 0x2f
        /*0b5a*/ 	.short	(.L_533 - .L_532)
	.align		4
.L_532:
        /*0b5c*/ 	.word	index@(_ZN2at6native27unrolled_elementwise_kernelINS0_13BUnaryFunctorIsssZZZNS0_21remainder_kernel_cudaERNS_18TensorIteratorBaseEENKUlvE_clEvENKUlvE3_clEvEUlssE_EESt5arrayIPcLm2EELi4E23TrivialOffsetCalculatorILi1EjESD_NS0_6memory15LoadWithoutCastENSE_16StoreWithoutCastEEEviT_T0_T2_T3_T4_T5_)
        /*0b60*/ 	.word	0x00000019


	//----- nvinfo : EIATTR_FRAME_SIZE
	.align		4
.L_533:
        /*0b64*/ 	.byte	0x04, 0x11
        /*0b66*/ 	.short	(.L_535 - .L_534)
	.align		4
.L_534:
        /*0b68*/ 	.word	index@(_ZN2at6native27unrolled_elementwise_kernelINS0_13BUnaryFunctorIsssZZZNS0_21remainder_kernel_cudaERNS_18TensorIteratorBaseEENKUlvE_clEvENKUlvE3_clEvEUlssE_EESt5arrayIPcLm2EELi4E23TrivialOffsetCalculatorILi1EjESD_NS0_6memory15LoadWithoutCastENSE_16StoreWithoutCastEEEviT_T0_T2_T3_T4_T5_)
        /*0b6c*/ 	.word	0x00000000


	//----- nvinfo : EIATTR_REGCOUNT
	.align		4
.L_535:
        /*0b70*/ 	.byte	0x04, 0x2f
        /*0b72*/ 	.short	(.L_537 - .L_536)
	.align		4
.L_536:
        /*0b74*/ 	.word	index@(_ZN2at6native18elementwise_kernelILi128ELi4EZNS0_22gpu_kernel_impl_nocastINS0_13BUnaryFunctorIsssZZZNS0_21remainder_kernel_cudaERNS_18TensorIteratorBaseEENKUlvE_clEvENKUlvE3_clEvEUlssE_EEEEvS5_RKT_EUliE_EEviT1_)
        /*0b78*/ 	.word	0x00000014


	//----- nvinfo : EIATTR_FRAME_SIZE
	.align		4
.L_537:
        /*0b7c*/ 	.byte	0x04, 0x11
        /*0b7e*/ 	.short	(.L_539 - .L_538)
	.align		4
.L_538:
        /*0b80*/ 	.word	index@(_ZN2at6native18elementwise_kernelILi128ELi4EZNS0_22gpu_kernel_impl_nocastINS0_13BUnaryFunctorIsssZZZNS0_21remainder_kernel_cudaERNS_18TensorIteratorBaseEENKUlvE_clEvENKUlvE3_clEvEUlssE_EEEEvS5_RKT_EUliE_EEviT1_)
        /*0b84*/ 	.word	0x00000000


	//----- nvinfo : EIATTR_REGCOUNT
	.align		4
.L_539:
        /*0b88*/ 	.byte	0x04, 0x2f
        /*0b8a*/ 	.short	(.L_541 - .L_540)
	.align		4
.L_540:
        /*0b8c*/ 	.word	index@(_ZN2at6native27unrolled_elementwise_kernelINS0_13BUnaryFunctorIsssZZZNS0_21remainder_kernel_cudaERNS_18TensorIteratorBaseEENKUlvE_clEvENKUlvE3_clEvEUlssE_EESt5arrayIPcLm2EELi4E23TrivialOffsetCalculatorILi1EjESD_NS0_6memory12LoadWithCastILi1EEENSE_13StoreWithCastILi1EEEEEviT_T0_T2_T3_T4_T5_)
        /*0b90*/ 	.word	0x0000001c


	//----- nvinfo : EIATTR_FRAME_SIZE
	.align		4
.L_541:
        /*0b94*/ 	.byte	0x04, 0x11
        /*0b96*/ 	.short	(.L_543 - .L_542)
	.align		4
.L_542:
        /*0b98*/ 	.word	index@(_ZN2at6native27unrolled_elementwise_kernelINS0_13BUnaryFunctorIsssZZZNS0_21remainder_kernel_cudaERNS_18TensorIteratorBaseEENKUlvE_clEvENKUlvE3_clEvEUlssE_EESt5arrayIPcLm2EELi4E23TrivialOffsetCalculatorILi1EjESD_NS0_6memory12LoadWithCastILi1EEENSE_13StoreWithCastILi1EEEEEviT_T0_T2_T3_T4_T5_)
        /*0b9c*/ 	.word	0x00000000


	//----- nvinfo : EIATTR_REGCOUNT
	.align		4
.L_543:
        /*0ba0*/ 	.byte	0x04, 0x2f
        /*0ba2*/ 	.short	(.L_545 - .L_544)
	.align		4
.L_544:
        /*0ba4*/ 	.word	index@(_ZN2at6native18elementwise_kernelILi128ELi4EZNS0_15gpu_kernel_implINS0_13BUnaryFunctorIsssZZZNS0_21remainder_kernel_cudaERNS_18TensorIteratorBaseEENKUlvE_clEvENKUlvE3_clEvEUlssE_EEEEvS5_RKT_EUliE_EEviT1_)
        /*0ba8*/ 	.word	0x00000018


	//----- nvinfo : EIATTR_FRAME_SIZE
	.align		4
.L_545:
        /*0bac*/ 	.byte	0x04, 0x11
        /*0bae*/ 	.short	(.L_547 - .L_546)
	.align		4
.L_546:
        /*0bb0*/ 	.word	index@(_ZN2at6native18elementwise_kernelILi128ELi4EZNS0_15gpu_kernel_implINS0_13BUnaryFunctorIsssZZZNS0_21remainder_kernel_cudaERNS_18TensorIteratorBaseEENKUlvE_clEvENKUlvE3_clEvEUlssE_EEEEvS5_RKT_EUliE_EEviT1_)
        /*0bb4*/ 	.word	0x00000000


	//----- nvinfo : EIATTR_REGCOUNT
	.align		4
.L_547:
        /*0bb8*/ 	.byte	0x04, 0x2f
        /*0bba*/ 	.short	(.L_549 - .L_548)
	.align		4
.L_548:
        /*0bbc*/ 	.word	index@(_ZN2at6native29vectorized_elementwise_kernelILi8ENS0_13BinaryFunctorIsssZZZNS0_21remainder_kernel_cudaERNS_18TensorIteratorBaseEENKUlvE_clEvENKUlvE3_clEvEUlssE_EESt5arrayIPcLm3EEEEviT0_T1_)
        /*0bc0*/ 	.word	0x00000004


	//----- nvinfo : EIATTR_FRAME_SIZE
	.align		4
.L_549:
        /*0bc4*/ 	.byte	0x04, 0x11
        /*0bc6*/ 	.short	(.L_551 - .L_550)
	.align		4
.L_550:
        /*0bc8*/ 	.word	index@(_ZN2at6native29vectorized_elementwise_kernelILi8ENS0_13BinaryFunctorIsssZZZNS0_21remainder_kernel_cudaERNS_18TensorIteratorBaseEENKUlvE_clEvENKUlvE3_clEvEUlssE_EESt5arrayIPcLm3EEEEviT0_T1_)
        /*0bcc*/ 	.word	0x00000000


	//----- nvinfo : EIATTR_REGCOUNT
	.align		4
.L_551:
        /*0bd0*/ 	.byte	0x04, 0x2f
        /*0bd2*/ 	.short	(.L_553 - .L_552)
	.align		4
.L_552:
        /*0bd4*/ 	.word	index@(_ZN2at6native29vectorized_elementwise_kernelILi4ENS0_13BinaryFunctorIsssZZZNS0_21remainder_kernel_cudaERNS_18TensorIteratorBaseEENKUlvE_clEvENKUlvE3_clEvEUlssE_EESt5arrayIPcLm3EEEEviT0_T1_)
        /*0bd8*/ 	.word	0x00000020


	//----- nvinfo : EIATTR_FRAME_SIZE
	.align		4
.L_553:
        /*0bdc*/ 	.byte	0x04, 0x11
        /*0bde*/ 	.short	(.L_555 - .L_554)
	.align		4
.L_554:
        /*0be0*/ 	.word	index@(_ZN2at6native29vectorized_elementwise_kernelILi4ENS0_13BinaryFunctorIsssZZZNS0_21remainder_kernel_cudaERNS_18TensorIteratorBaseEENKUlvE_clEvENKUlvE3_clEvEUlssE_EESt5arrayIPcLm3EEEEviT0_T1_)
        /*0be4*/ 	.word	0x00000000


	//----- nvinfo : EIATTR_REGCOUNT
	.align		4
.L_555:
        /*0be8*/ 	.byte	0x04, 0x2f
        /*0bea*/ 	.short	(.L_557 - .L_556)
	.align		4
.L_556:
        /*0bec*/ 	.word	index@(_ZN2at6native29vectorized_elementwise_kernelILi2ENS0_13BinaryFunctorIsssZZZNS0_21remainder_kernel_cudaERNS_18TensorIteratorBaseEENKUlvE_clEvENKUlvE3_clEvEUlssE_EESt5arrayIPcLm3EEEEviT0_T1_)
        /*0bf0*/ 	.word	0x00000020


	//----- nvinfo : EIATTR_FRAME_SIZE
	.align		4
.L_557:
        /*0bf4*/ 	.byte	0x04, 0x11
        /*0bf6*/ 	.short	(.L_559 - .L_558)
	.align		4
.L_558:
        /*0bf8*/ 	.word	index@(_ZN2at6native29vectorized_elementwise_kernelILi2ENS0_13BinaryFunctorIsssZZZNS0_21remainder_kernel_cudaERNS_18TensorIteratorBaseEENKUlvE_clEvENKUlvE3_clEvEUlssE_EESt5arrayIPcLm3EEEEviT0_T1_)
        /*0bfc*/ 	.word	0x00000000


	//----- nvinfo : EIATTR_REGCOUNT
	.align		4
.L_559:
        /*0c00*/ 	.byte	0x04, 0x2f
        /*0c02*/ 	.short	(.L_561 - .L_560)
	.align		4
.L_560:
        /*0c04*/ 	.word	index@(_ZN2at6native27unrolled_elementwise_kernelINS0_13BinaryFunctorIsssZZZNS0_21remainder_kernel_cudaERNS_18TensorIteratorBaseEENKUlvE_clEvENKUlvE3_clEvEUlssE_EESt5arrayIPcLm3EELi4E23TrivialOffsetCalculatorILi2EjESC_ILi1EjENS0_6memory15LoadWithoutCastENSF_16StoreWithoutCastEEEviT_T0_T2_T3_T4_T5_)
        /*0c08*/ 	.word	0x0000001c


	//----- nvinfo : EIATTR_FRAME_SIZE
	.align		4
.L_561:
        /*0c0c*/ 	.byte	0x04, 0x11
        /*0c0e*/ 	.short	(.L_563 - .L_562)
	.align		4
.L_562:
        /*0c10*/ 	.word	index@(_ZN2at6native27unrolled_elementwise_kernelINS0_13BinaryFunctorIsssZZZNS0_21remainder_kernel_cudaERNS_18TensorIteratorBaseEENKUlvE_clEvENKUlvE3_clEvEUlssE_EESt5arrayIPcLm3EELi4E23TrivialOffsetCalculatorILi2EjESC_ILi1EjENS0_6memory15LoadWithoutCastENSF_16StoreWithoutCastEEEviT_T0_T2_T3_T4_T5_)
        /*0c14*/ 	.word	0x00000000


	//----- nvinfo : EIATTR_REGCOUNT
	.align		4
.L_563:
        /*0c18*/ 	.byte	0x04, 0x2f
        /*0c1a*/ 	.short	(.L_565 - .L_564)
	.align		4
.L_564:
        /*0c1c*/ 	.word	index@(_ZN2at6native18elementwise_kernelILi128ELi4EZNS0_22gpu_kernel_impl_nocastINS0_13BinaryFunctorIsssZZZNS0_21remainder_kernel_cudaERNS_18TensorIteratorBaseEENKUlvE_clEvENKUlvE3_clEvEUlssE_EEEEvS5_RKT_EUliE_EEviT1_)
        /*0c20*/ 	.word	0x00000014


	//----- nvinfo : EIATTR_FRAME_SIZE
	.align		4
.L_565:
        /*0c24*/ 	.byte	0x04, 0x11
        /*0c26*/ 	.short	(.L_567 - .L_566)
	.align		4
.L_566:
        /*0c28*/ 	.word	index@(_ZN2at6native18elementwise_kernelILi128ELi4EZNS0_22gpu_kernel_impl_nocastINS0_13BinaryFunctorIsssZZZNS0_21remainder_kernel_cudaERNS_18TensorIteratorBaseEENKUlvE_clEvENKUlvE3_clEvEUlssE_EEEEvS5_RKT_EUliE_EEviT1_)
        /*0c2c*/ 	.word	0x00000000


	//----- nvinfo : EIATTR_REGCOUNT
	.align		4
.L_567:
        /*0c30*/ 	.byte	0x04, 0x2f
        /*0c32*/ 	.short	(.L_569 - .L_568)
	.align		4
.L_568:
        /*0c34*/ 	.word	index@(_ZN2at6native27unrolled_elementwise_kernelINS0_13BinaryFunctorIsssZZZNS0_21remainder_kernel_cudaERNS_18TensorIteratorBaseEENKUlvE_clEvENKUlvE3_clEvEUlssE_EESt5arrayIPcLm3EELi4E23TrivialOffsetCalculatorILi2EjESC_ILi1EjENS0_6memory12LoadWithCastILi2EEENSF_13StoreWithCastILi1EEEEEviT_T0_T2_T3_T4_T5_)
        /*0c38*/ 	.word	0x0000001e


	//----- nvinfo : EIATTR_FRAME_SIZE
	.align		4
.L_569:
        /*0c3c*/ 	.byte	0x04, 0x11
        /*0c3e*/ 	.short	(.L_571 - .L_570)
	.align		4
.L_570:
        /*0c40*/ 	.word	index@(_ZN2at6native27unrolled_elementwise_kernelINS0_13BinaryFunctorIsssZZZNS0_21remainder_kernel_cudaERNS_18TensorIteratorBaseEENKUlvE_clEvENKUlvE3_clEvEUlssE_EESt5arrayIPcLm3EELi4E23TrivialOffsetCalculatorILi2EjESC_ILi1EjENS0_6memory12LoadWithCastILi2EEENSF_13StoreWithCastILi1EEEEEviT_T0_T2_T3_T4_T5_)
        /*0c44*/ 	.word	0x00000000


	//----- nvinfo : EIATTR_REGCOUNT
	.align		4
.L_571:
        /*0c48*/ 	.byte	0x04, 0x2f
        /*0c4a*/ 	.short	(.L_573 - .L_572)
	.align		4
.L_572:
        /*0c4c*/ 	.word	index@(_ZN2at6native18elementwise_kernelILi128ELi4EZNS0_15gpu_kernel_implINS0_13BinaryFunctorIsssZZZNS0_21remainder_kernel_cudaERNS_18TensorIteratorBaseEENKUlvE_clEvENKUlvE3_clEvEUlssE_EEEEvS5_RKT_EUliE_EEviT1_)
        /*0c50*/ 	.word	0x00000018


	//----- nvinfo : EIATTR_FRAME_SIZE
	.align		4
.L_573:
        /*0c54*/ 	.byte	0x04, 0x11
        /*0c56*/ 	.short	(.L_575 - .L_574)
	.align		4
.L_574:
        /*0c58*/ 	.word	index@(_ZN2at6native18elementwise_kernelILi128ELi4EZNS0_15gpu_kernel_implINS0_13BinaryFunctorIsssZZZNS0_21remainder_kernel_cudaERNS_18TensorIteratorBaseEENKUlvE_clEvENKUlvE3_clEvEUlssE_EEEEvS5_RKT_EUliE_EEviT1_)
        /*0c5c*/ 	.word	0x00000000


	//----- nvinfo : EIATTR_REGCOUNT
	.align		4
.L_575:
        /*0c60*/ 	.byte	0x04, 0x2f
        /*0c62*/ 	.short	(.L_577 - .L_576)
	.align		4
.L_576:
        /*0c64*/ 	.word	index@(_ZN2at6native29vectorized_elementwise_kernelILi8ENS0_13AUnaryFunctorIdddZZZNS0_21remainder_kernel_cudaERNS_18TensorIteratorBaseEENKUlvE0_clEvENKUlvE_clEvEUlddE_EESt5arrayIPcLm2EEEEviT0_T1_)
        /*0c68*/ 	.word	0x00000004


	//----- nvinfo : EIATTR_FRAME_SIZE
	.align		4
.L_577:
        /*0c6c*/ 	.byte	0x04, 0x11
        /*0c6e*/ 	.short	(.L_579 - .L_578)
	.align		4
.L_578:
        /*0c70*/ 	.word	index@(_ZN2at6native29vectorized_elementwise_kernelILi8ENS0_13AUnaryFunctorIdddZZZNS0_21remainder_kernel_cudaERNS_18TensorIteratorBaseEENKUlvE0_clEvENKUlvE_clEvEUlddE_EESt5arrayIPcLm2EEEEviT0_T1_)
        /*0c74*/ 	.word	0x00000000


	//----- nvinfo : EIATTR_REGCOUNT
	.align		4
.L_579:
        /*0c78*/ 	.byte	0x04, 0x2f
        /*0c7a*/ 	.short	(.L_581 - .L_580)
	.align		4
.L_580:
        /*0c7c*/ 	.word	index@(_ZN2at6native29vectorized_elementwise_kernelILi4ENS0_13AUnaryFunctorIdddZZZNS0_21remainder_kernel_cudaERNS_18TensorIteratorBaseEENKUlvE0_clEvENKUlvE_clEvEUlddE_EESt5arrayIPcLm2EEEEviT0_T1_)
        /*0c80*/ 	.word	0x0000002a


	//----- nvinfo : EIATTR_FRAME_SIZE
	.align		4
.L_581:
        /*0c84*/ 	.byte	0x04, 0x11
        /*0c86*/ 	.short	(.L_583 - .L_582)
	.align		4
.L_582:
        /*0c88*/ 	.word	index@(_ZN2at6native29vectorized_elementwise_kernelILi4ENS0_13AUnaryFunctorIdddZZZNS0_21remainder_kernel_cudaERNS_18TensorIteratorBaseEENKUlvE0_clEvENKUlvE_clEvEUlddE_EESt5arrayIPcLm2EEEEviT0_T1_)
        /*0c8c*/ 	.word	0x00000000


	//----- nvinfo : EIATTR_REGCOUNT
	.align		4
.L_583:
        /*0c90*/ 	.byte	0x04, 0x2f
        /*0c92*/ 	.short	(.L_585 - .L_584)
	.align		4
.L_584:
        /*0c94*/ 	.word	index@(_ZN2at6native29vectorized_elementwise_kernelILi2ENS0_13AUnaryFunctorIdddZZZNS0_21remainder_kernel_cudaERNS_18TensorIteratorBaseEENKUlvE0_clEvENKUlvE_clEvEUlddE_EESt5arrayIPcLm2EEEEviT0_T1_)
        /*0c98*/ 	.word	0x0000002a


	//----- nvinfo : EIATTR_FRAME_SIZE
	.align		4
.L_585:
        /*0c9c*/ 	.byte	0x04, 0x11
        /*0c9e*/ 	.short	(.L_587 - .L_586)
	.align		4
.L_586:
        /*0ca0*/ 	.word	index@(_ZN2at6native29vectorized_elementwise_kernelILi2ENS0_13AUnaryFunctorIdddZZZNS0_21remainder_kernel_cudaERNS_18TensorIteratorBaseEENKUlvE0_clEvENKUlvE_clEvEUlddE_EESt5arrayIPcLm2EEEEviT0_T1_)
        /*0ca4*/ 	.word	0x00000000


	//----- nvinfo : EIATTR_REGCOUNT
	.align		4
.L_587:
        /*0ca8*/ 	.byte	0x04, 0x2f
        /*0caa*/ 	.short	(.L_589 - .L_588)
	.align		4
.L_588:
        /*0cac*/ 	.word	index@(_ZN2at6native27unrolled_elementwise_kernelINS0_13AUnaryFunctorIdddZZZNS0_21remainder_kernel_cudaERNS_18TensorIteratorBaseEENKUlvE0_clEvENKUlvE_clEvEUlddE_EESt5arrayIPcLm2EELi4E23TrivialOffsetCalculatorILi1EjESD_NS0_6memory15LoadWithoutCastENSE_16StoreWithoutCastEEEviT_T0_T2_T3_T4_T5_)
        /*0cb0*/ 	.word	0x0000001a


	//----- nvinfo : EIATTR_FRAME_SIZE
	.align		4
.L_589:
        /*0cb4*/ 	.byte	0x04, 0x11
        /*0cb6*/ 	.short	(.L_591 - .L_590)
	.align		4
.L_590:
        /*0cb8*/ 	.word	index@(_ZN2at6native27unrolled_elementwise_kernelINS0_13AUnaryFunctorIdddZZZNS0_21remainder_kernel_cudaERNS_18TensorIteratorBaseEENKUlvE0_clEvENKUlvE_clEvEUlddE_EESt5arrayIPcLm2EELi4E23TrivialOffsetCalculatorILi1EjESD_NS0_6memory15LoadWithoutCastENSE_16StoreWithoutCastEEEviT_T0_T2_T3_T4_T5_)
        /*0cbc*/ 	.word	0x00000000


	//----- nvinfo : EIATTR_REGCOUNT
	.align		4
.L_591:
        /*0cc0*/ 	.byte	0x04, 0x2f
        /*0cc2*/ 	.short	(.L_593 - .L_592)
	.align		4
.L_592:
        /*0cc4*/ 	.word	index@(_ZN2at6native18elementwise_kernelILi128ELi2EZNS0_22gpu_kernel_impl_nocastINS0_13AUnaryFunctorIdddZZZNS0_21remainder_kernel_cudaERNS_18TensorIteratorBaseEENKUlvE0_clEvENKUlvE_clEvEUlddE_EEEEvS5_RKT_EUliE_EEviT1_)
        /*0cc8*/ 	.word	0x0000001e


	//----- nvinfo : EIATTR_FRAME_SIZE
	.align		4
.L_593:
        /*0ccc*/ 	.byte	0x04, 0x11
        /*0cce*/ 	.short	(.L_595 - .L_594)
	.align		4
.L_594:
        /*0cd0*/ 	.word	index@(_ZN2at6native18elementwise_kernelILi128ELi2EZNS0_22gpu_kernel_impl_nocastINS0_13AUnaryFunctorIdddZZZNS0_21remainder_kernel_cudaERNS_18TensorIteratorBaseEENKUlvE0_clEvENKUlvE_clEvEUlddE_EEEEvS5_RKT_EUliE_EEviT1_)
        /*0cd4*/ 	.word	0x00000000


	//----- nvinfo : EIATTR_REGCOUNT
	.align		4
.L_595:
        /*0cd8*/ 	.byte	0x04, 0x2f
        /*0cda*/ 	.short	(.L_597 - .L_596)
	.align		4
.L_596:
        /*0cdc*/ 	.word	index@(_ZN2at6native27unrolled_elementwise_kernelINS0_13AUnaryFunctorIdddZZZNS0_21remainder_kernel_cudaERNS_18TensorIteratorBaseEENKUlvE0_clEvENKUlvE_clEvEUlddE_EESt5arrayIPcLm2EELi4E23TrivialOffsetCalculatorILi1EjESD_NS0_6memory12LoadWithCastILi1EEENSE_13StoreWithCastILi1EEEEEviT_T0_T2_T3_T4_T5_)
        /*0ce0*/ 	.word	0x00000026


	//----- nvinfo : EIATTR_FRAME_SIZE
	.align		4
.L_597:
        /*0ce4*/ 	.byte	0x04, 0x11
        /*0ce6*/ 	.short	(.L_599 - .L_598)
	.align		4
.L_598:
        /*0ce8*/ 	.word	index@(_ZN2at6native27unrolled_elementwise_kernelINS0_13AUnaryFunctorIdddZZZNS0_21remainder_kernel_cudaERNS_18TensorIteratorBaseEENKUlvE0_clEvENKUlvE_clEvEUlddE_EESt5arrayIPcLm2EELi4E23TrivialOffsetCalculatorILi1EjESD_NS0_6memory12LoadWithCastILi1EEENSE_13StoreWithCastILi1EEEEEviT_T0_T2_T3_T4_T5_)
        /*0cec*/ 	.word	0x00000000


	//----- nvinfo : EIATTR_REGCOUNT
	.align		4
.L_599:
        /*0cf0*/ 	.byte	0x04, 0x2f
        /*0cf2*/ 	.short	(.L_601 - .L_600)
	.align		4
.L_600:
        /*0cf4*/ 	.word	index@(_ZN2at6native18elementwise_kernelILi128ELi4EZNS0_15gpu_kernel_implINS0_13AUnaryFunctorIdddZZZNS0_21remainder_kernel_cudaERNS_18TensorIteratorBaseEENKUlvE0_clEvENKUlvE_clEvEUlddE_EEEEvS5_RKT_EUliE_EEviT1_)
        /*0cf8*/ 	.word	0x0000001e


	//----- nvinfo : EIATTR_FRAME_SIZE
	.align		4
.L_601:
        /*0cfc*/ 	.byte	0x04, 0x11
        /*0cfe*/ 	.short	(.L_603 - .L_602)
	.align		4
.L_602:
        /*0d00*/ 	.word	index@(_ZN2at6native18elementwise_kernelILi128ELi4EZNS0_15gpu_kernel_implINS0_13AUnaryFunctorIdddZZZNS0_21remainder_kernel_cudaERNS_18TensorIteratorBaseEENKUlvE0_clEvENKUlvE_clEvEUlddE_EEEEvS5_RKT_EUliE_EEviT1_)
        /*0d04*/ 	.word	0x00000000


	//----- nvinfo : EIATTR_REGCOUNT
	.align		4
.L_603:
        /*0d08*/ 	.byte	0x04, 0x2f
        /*0d0a*/ 	.short	(.L_605 - .L_604)
	.align		4
.L_604:
        /*0d0c*/ 	.word	index@(_ZN2at6native29vectorized_elementwise_kernelILi8ENS0_13BUnaryFunctorIdddZZZNS0_21remainder_kernel_cudaERNS_18TensorIteratorBaseEENKUlvE0_clEvENKUlvE_clEvEUlddE_EESt5arrayIPcLm2EEEEviT0_T1_)
        /*0d10*/ 	.word	0x00000004


	//----- nvinfo : EIATTR_FRAME_SIZE
	.align		4
.L_605:
        /*0d14*/ 	.byte	0x04, 0x11
        /*0d16*/ 	.short	(.L_607 - .L_606)
	.align		4
.L_606:
        /*0d18*/ 	.word	index@(_ZN2at6native29vectorized_elementwise_kernelILi8ENS0_13BUnaryFunctorIdddZZZNS0_21remainder_kernel_cudaERNS_18TensorIteratorBaseEENKUlvE0_clEvENKUlvE_clEvEUlddE_EESt5arrayIPcLm2EEEEviT0_T1_)
        /*0d1c*/ 	.word	0x00000000


	//----- nvinfo : EIATTR_REGCOUNT
	.align		4
.L_607:
        /*0d20*/ 	.byte	0x04, 0x2f
        /*0d22*/ 	.short	(.L_609 - .L_608)
	.align		4
.L_608:
        /*0d24*/ 	.word	index@(_ZN2at6native29vectorized_elementwise_kernelILi4ENS0_13BUnaryFunctorIdddZZZNS0_21remainder_kernel_cudaERNS_18TensorIteratorBaseEENKUlvE0_clEvENKUlvE_clEvEUlddE_EESt5arrayIPcLm2EEEEviT0_T1_)
        /*0d28*/ 	.word	0x00000028


	//----- nvinfo : EIATTR_FRAME_SIZE
	.align		4
.L_609:
        /*0d2c*/ 	.byte	0x04, 0x11
        /*0d2e*/ 	.short	(.L_611 - .L_610)
	.align		4
.L_610:
        /*0d30*/ 	.word	index@(_ZN2at6native29vectorized_elementwise_kernelILi4ENS0_13BUnaryFunctorIdddZZZNS0_21remainder_kernel_cudaERNS_18TensorIteratorBaseEENKUlvE0_clEvENKUlvE_clEvEUlddE_EESt5arrayIPcLm2EEEEviT0_T1_)
        /*0d34*/ 	.word	0x00000000


	//----- nvinfo : EIATTR_REGCOUNT
	.align		4
.L_611:
        /*0d38*/ 	.byte	0x04, 0x2f
        /*0d3a*/ 	.short	(.L_613 - .L_612)
	.align		4
.L_612:
        /*0d3c*/ 	.word	index@(_ZN2at6native29vectorized_elementwise_kernelILi2ENS0_13BUnaryFunctorIdddZZZNS0_21remainder_kernel_cudaERNS_18TensorIteratorBaseEENKUlvE0_clEvENKUlvE_clEvEUlddE_EESt5arrayIPcLm2EEEEviT0_T1_)
        /*0d40*/ 	.word	0x00000028


	//----- nvinfo : EIATTR_FRAME_SIZE
	.align		4
.L_613:
        /*0d44*/ 	.byte	0x04, 0x11
        /*0d46*/ 	.short	(.L_615 - .L_614)
	.align		4
.L_614:
        /*0d48*/ 	.word	index@(_ZN2at6native29vectorized_elementwise_kernelILi2ENS0_13BUnaryFunctorIdddZZZNS0_21remainder_kernel_cudaERNS_18TensorIteratorBaseEENKUlvE0_clEvENKUlvE_clEvEUlddE_EESt5arrayIPcLm2EEEEviT0_T1_)
        /*0d4c*/ 	.word	0x00000000


	//----- nvinfo : EIATTR_REGCOUNT
	.align		4
.L_615:
        /*0d50*/ 	.byte	0x04, 0x2f
        /*0d52*/ 	.short	(.L_617 - .L_616)
	.align		4
.L_616:
        /*0d54*/ 	.word	index@(_ZN2at6native27unrolled_elementwise_kernelINS0_13BUnaryFunctorIdddZZZNS0_21remainder_kernel_cudaERNS_18TensorIteratorBaseEENKUlvE0_clEvENKUlvE_clEvEUlddE_EESt5arrayIPcLm2EELi4E23TrivialOffsetCalculatorILi1EjESD_NS0_6memory15LoadWithoutCastENSE_16StoreWithoutCastEEEviT_T0_T2_T3_T4_T5_)
        /*0d58*/ 	.word	0x0000001a


	//----- nvinfo : EIATTR_FRAME_SIZE
	.align		4
.L_617:
        /*0d5c*/ 	.byte	0x04, 0x11
        /*0d5e*/ 	.short	(.L_619 - .L_618)
	.align		4
.L_618:
        /*0d60*/ 	.word	index@(_ZN2at6native27unrolled_elementwise_kernelINS0_13BUnaryFunctorIdddZZZNS0_21remainder_kernel_cudaERNS_18TensorIteratorBaseEENKUlvE0_clEvENKUlvE_clEvEUlddE_EESt5arrayIPcLm2EELi4E23TrivialOffsetCalculatorILi1EjESD_NS0_6memory15LoadWithoutCastENSE_16StoreWithoutCastEEEviT_T0_T2_T3_T4_T5_)
        /*0d64*/ 	.word	0x00000000


	//----- nvinfo : EIATTR_REGCOUNT
	.align		4
.L_619:
        /*0d68*/ 	.byte	0x04, 0x2f
        /*0d6a*/ 	.short	(.L_621 - .L_620)
	.align		4
.L_620:
        /*0d6c*/ 	.word	index@(_ZN2at6native18elementwise_kernelILi128ELi2EZNS0_22gpu_kernel_impl_nocastINS0_13BUnaryFunctorIdddZZZNS0_21remainder_kernel_cudaERNS_18TensorIteratorBaseEENKUlvE0_clEvENKUlvE_clEvEUlddE_EEEEvS5_RKT_EUliE_EEviT1_)
        /*0d70*/ 	.word	0x0000001a


	//----- nvinfo : EIATTR_FRAME_SIZE
	.align		4
.L_621:
        /*0d74*/ 	.byte	0x04, 0x11
        /*0d76*/ 	.short	(.L_623 - .L_622)
	.align		4
.L_622:
        /*0d78*/ 	.word	index@(_ZN2at6native18elementwise_kernelILi128ELi2EZNS0_22gpu_kernel_impl_nocastINS0_13BUnaryFunctorIdddZZZNS0_21remainder_kernel_cudaERNS_18TensorIteratorBaseEENKUlvE0_clEvENKUlvE_clEvEUlddE_EEEEvS5_RKT_EUliE_EEviT1_)
        /*0d7c*/ 	.word	0x00000000


	//----- nvinfo : EIATTR_REGCOUNT
	.align		4
.L_623:
        /*0d80*/ 	.byte	0x04, 0x2f
        /*0d82*/ 	.short	(.L_625 - .L_624)
	.align		4
.L_624:
        /*0d84*/ 	.word	index@(_ZN2at6native27unrolled_elementwise_kernelINS0_13BUnaryFunctorIdddZZZNS0_21remainder_kernel_cudaERNS_18TensorIteratorBaseEENKUlvE0_clEvENKUlvE_clEvEUlddE_EESt5arrayIPcLm2EELi4E23TrivialOffsetCalculatorILi1EjESD_NS0_6memory12LoadWithCastILi1EEENSE_13StoreWithCastILi1EEEEEviT_T0_T2_T3_T4_T5_)
        /*0d88*/ 	.word	0x00000022


	//----- nvinfo : EIATTR_FRAME_SIZE
	.align		4
.L_625:
        /*0d8c*/ 	.byte	0x04, 0x11
        /*0d8e*/ 	.short	(.L_627 - .L_626)
	.align		4
.L_626:
        /*0d90*/ 	.word	index@(_ZN2at6native27unrolled_elementwise_kernelINS0_13BUnaryFunctorIdddZZZNS0_21remainder_kernel_cudaERNS_18TensorIteratorBaseEENKUlvE0_clEvENKUlvE_clEvEUlddE_EESt5arrayIPcLm2EELi4E23TrivialOffsetCalculatorILi1EjESD_NS0_6memory12LoadWithCastILi1EEENSE_13StoreWithCastILi1EEEEEviT_T0_T2_T3_T4_T5_)
        /*0d94*/ 	.word	0x00000000


	//----- nvinfo : EIATTR_REGCOUNT
	.align		4
.L_627:
        /*0d98*/ 	.byte	0x04, 0x2f
        /*0d9a*/ 	.short	(.L_629 - .L_628)
	.align		4
.L_628:
        /*0d9c*/ 	.word	index@(_ZN2at6native18elementwise_kernelILi128ELi4EZNS0_15gpu_kernel_implINS0_13BUnaryFunctorIdddZZZNS0_21remainder_kernel_cudaERNS_18TensorIteratorBaseEENKUlvE0_clEvENKUlvE_clEvEUlddE_EEEEvS5_RKT_EUliE_EEviT1_)
        /*0da0*/ 	.word	0x0000001c


	//----- nvinfo : EIATTR_FRAME_SIZE
	.align		4
.L_629:
        /*0da4*/ 	.byte	0x04, 0x11
        /*0da6*/ 	.short	(.L_631 - .L_630)
	.align		4
.L_630:
        /*0da8*/ 	.word	index@(_ZN2at6native18elementwise_kernelILi128ELi4EZNS0_15gpu_kernel_implINS0_13BUnaryFunctorIdddZZZNS0_21remainder_kernel_cudaERNS_18TensorIteratorBaseEENKUlvE0_clEvENKUlvE_clEvEUlddE_EEEEvS5_RKT_EUliE_EEviT1_)
        /*0dac*/ 	.word	0x00000000


	//----- nvinfo : EIATTR_REGCOUNT
	.align		4
.L_631:
        /*0db0*/ 	.byte	0x04, 0x2f
        /*0db2*/ 	.short	(.L_633 - .L_632)
	.align		4
.L_632:
        /*0db4*/ 	.word	index@(_ZN2at6native29vectorized_elementwise_kernelILi8ENS0_13BinaryFunctorIdddZZZNS0_21remainder_kernel_cudaERNS_18TensorIteratorBaseEENKUlvE0_clEvENKUlvE_clEvEUlddE_EESt5arrayIPcLm3EEEEviT0_T1_)
        /*0db8*/ 	.word	0x00000004


	//----- nvinfo : EIATTR_FRAME_SIZE
	.align		4
.L_633:
        /*0dbc*/ 	.byte	0x04, 0x11
        /*0dbe*/ 	.short	(.L_635 - .L_634)
	.align		4
.L_634:
        /*0dc0*/ 	.word	index@(_ZN2at6native29vectorized_elementwise_kernelILi8ENS0_13BinaryFunctorIdddZZZNS0_21remainder_kernel_cudaERNS_18TensorIteratorBaseEENKUlvE0_clEvENKUlvE_clEvEUlddE_EESt5arrayIPcLm3EEEEviT0_T1_)
        /*0dc4*/ 	.word	0x00000000


	//----- nvinfo : EIATTR_REGCOUNT
	.align		4
.L_635:
        /*0dc8*/ 	.byte	0x04, 0x2f
        /*0dca*/ 	.short	(.L_637 - .L_636)
	.align		4
.L_636:
        /*0dcc*/ 	.word	index@(_ZN2at6native29vectorized_elementwise_kernelILi4ENS0_13BinaryFunctorIdddZZZNS0_21remainder_kernel_cudaERNS_18TensorIteratorBaseEENKUlvE0_clEvENKUlvE_clEvEUlddE_EESt5arrayIPcLm3EEEEviT0_T1_)
        /*0dd0*/ 	.word	0x00000030


	//----- nvinfo : EIATTR_FRAME_SIZE
	.align		4
.L_637:
        /*0dd4*/ 	.byte	0x04, 0x11
        /*0dd6*/ 	.short	(.L_639 - .L_638)
	.align		4
.L_638:
        /*0dd8*/ 	.word	index@(_ZN2at6native29vectorized_elementwise_kernelILi4ENS0_13BinaryFunctorIdddZZZNS0_21remainder_kernel_cudaERNS_18TensorIteratorBaseEENKUlvE0_clEvENKUlvE_clEvEUlddE_EESt5arrayIPcLm3EEEEviT0_T1_)
        /*0ddc*/ 	.word	0x00000000


	//----- nvinfo : EIATTR_REGCOUNT
	.align		4
.L_639:
        /*0de0*/ 	.byte	0x04, 0x2f
        /*0de2*/ 	.short	(.L_641 - .L_640)
	.align		4
.L_640:
        /*0de4*/ 	.word	index@(_ZN2at6native29vectorized_elementwise_kernelILi2ENS0_13BinaryFunctorIdddZZZNS0_21remainder_kernel_cudaERNS_18TensorIteratorBaseEENKUlvE0_clEvENKUlvE_clEvEUlddE_EESt5arrayIPcLm3EEEEviT0_T1_)
        /*0de8*/ 	.word	0x00000030


	//----- nvinfo : EIATTR_FRAME_SIZE
	.align		4
.L_641:
        /*0dec*/ 	.byte	0x04, 0x11
        /*0dee*/ 	.short	(.L_643 - .L_642)
	.align		4
.L_642:
        /*0df0*/ 	.word	index@(_ZN2at6native29vectorized_elementwise_kernelILi2ENS0_13BinaryFunctorIdddZZZNS0_21remainder_kernel_cudaERNS_18TensorIteratorBaseEENKUlvE0_clEvENKUlvE_clEvEUlddE_EESt5arrayIPcLm3EEEEviT0_T1_)
        /*0df4*/ 	.word	0x00000000


	//----- nvinfo : EIATTR_REGCOUNT
	.align		4
.L_643:
        /*0df8*/ 	.byte	0x04, 0x2f
        /*0dfa*/ 	.short	(.L_645 - .L_644)
	.align		4
.L_644:
        /*0dfc*/ 	.word	index@(_ZN2at6native27unrolled_elementwise_kernelINS0_13BinaryFunctorIdddZZZNS0_21remainder_kernel_cudaERNS_18TensorIteratorBaseEENKUlvE0_clEvENKUlvE_clEvEUlddE_EESt5arrayIPcLm3EELi4E23TrivialOffsetCalculatorILi2EjESC_ILi1EjENS0_6memory15LoadWithoutCastENSF_16StoreWithoutCastEEEviT_T0_T2_T3_T4_T5_)
        /*0e00*/ 	.word	0x00000020


	//----- nvinfo : EIATTR_FRAME_SIZE
	.align		4
.L_645:
        /*0e04*/ 	.byte	0x04, 0x11
        /*0e06*/ 	.short	(.L_647 - .L_646)
	.align		4
.L_646:
        /*0e08*/ 	.word	index@(_ZN2at6native27unrolled_elementwise_kernelINS0_13BinaryFunctorIdddZZZNS0_21remainder_kernel_cudaERNS_18TensorIteratorBaseEENKUlvE0_clEvENKUlvE_clEvEUlddE_EESt5arrayIPcLm3EELi4E23TrivialOffsetCalculatorILi2EjESC_ILi1EjENS0_6memory15LoadWithoutCastENSF_16StoreWithoutCastEEEviT_T0_T2_T3_T4_T5_)
        /*0e0c*/ 	.word	0x00000000


	//----- nvinfo : EIATTR_REGCOUNT
	.align		4
.L_647:
        /*0e10*/ 	.byte	0x04, 0x2f
        /*0e12*/ 	.short	(.L_649 - .L_648)
	.align		4
.L_648:
        /*0e14*/ 	.word	index@(_ZN2at6native18elementwise_kernelILi128ELi2EZNS0_22gpu_kernel_impl_nocastINS0_13BinaryFunctorIdddZZZNS0_21remainder_kernel_cudaERNS_18TensorIteratorBaseEENKUlvE0_clEvENKUlvE_clEvEUlddE_EEEEvS5_RKT_EUliE_EEviT1_)
        /*0e18*/ 	.word	0x00000018


	//----- nvinfo : EIATTR_FRAME_SIZE
	.align		4
.L_649:
        /*0e1c*/ 	.byte	0x04, 0x11
        /*0e1e*/ 	.short	(.L_651 - .L_650)
	.align		4
.L_650:
        /*0e20*/ 	.word	index@(_ZN2at6native18elementwise_kernelILi128ELi2EZNS0_22gpu_kernel_impl_nocastINS0_13BinaryFunctorIdddZZZNS0_21remainder_kernel_cudaERNS_18TensorIteratorBaseEENKUlvE0_clEvENKUlvE_clEvEUlddE_EEEEvS5_RKT_EUliE_EEviT1_)
        /*0e24*/ 	.word	0x00000000


	//----- nvinfo : EIATTR_REGCOUNT
	.align		4
.L_651:
        /*0e28*/ 	.byte	0x04, 0x2f
        /*0e2a*/ 	.short	(.L_653 - .L_652)
	.align		4
.L_652:
        /*0e2c*/ 	.word	index@(_ZN2at6native27unrolled_elementwise_kernelINS0_13BinaryFunctorIdddZZZNS0_21remainder_kernel_cudaERNS_18TensorIteratorBaseEENKUlvE0_clEvENKUlvE_clEvEUlddE_EESt5arrayIPcLm3EELi4E23TrivialOffsetCalculatorILi2EjESC_ILi1EjENS0_6memory12LoadWithCastILi2EEENSF_13StoreWithCastILi1EEEEEviT_T0_T2_T3_T4_T5_)
        /*0e30*/ 	.word	0x00000028


	//----- nvinfo : EIATTR_FRAME_SIZE
	.align		4
.L_653:
        /*0e34*/ 	.byte	0x04, 0x11
        /*0e36*/ 	.short	(.L_655 - .L_654)
	.align		4
.L_654:
        /*0e38*/ 	.word	index@(_ZN2at6native27unrolled_elementwise_kernelINS0_13BinaryFunctorIdddZZZNS0_21remainder_kernel_cudaERNS_18TensorIteratorBaseEENKUlvE0_clEvENKUlvE_clEvEUlddE_EESt5arrayIPcLm3EELi4E23TrivialOffsetCalculatorILi2EjESC_ILi1EjENS0_6memory12LoadWithCastILi2EEENSF_13StoreWithCastILi1EEEEEviT_T0_T2_T3_T4_T5_)
        /*0e3c*/ 	.word	0x00000000


	//----- nvinfo : EIATTR_REGCOUNT
	.align		4
.L_655:
        /*0e40*/ 	.byte	0x04, 0x2f
        /*0e42*/ 	.short	(.L_657 - .L_656)
	.align		4
.L_656:
        /*0e44*/ 	.word	index@(_ZN2at6native18elementwise_kernelILi128ELi4EZNS0_15gpu_kernel_implINS0_13BinaryFunctorIdddZZZNS0_21remainder_kernel_cudaERNS_18TensorIteratorBaseEENKUlvE0_clEvENKUlvE_clEvEUlddE_EEEEvS5_RKT_EUliE_EEviT1_)
        /*0e48*/ 	.word	0x0000001a


	//----- nvinfo : EIATTR_FRAME_SIZE
	.align		4
.L_657:
        /*0e4c*/ 	.byte	0x04, 0x11
        /*0e4e*/ 	.short	(.L_659 - .L_658)
	.align		4
.L_658:
        /*0e50*/ 	.word	index@(_ZN2at6native18elementwise_kernelILi128ELi4EZNS0_15gpu_kernel_implINS0_13BinaryFunctorIdddZZZNS0_21remainder_kernel_cudaERNS_18TensorIteratorBaseEENKUlvE0_clEvENKUlvE_clEvEUlddE_EEEEvS5_RKT_EUliE_EEviT1_)
        /*0e54*/ 	.word	0x00000000


	//----- nvinfo : EIATTR_REGCOUNT
	.align		4
.L_659:
        /*0e58*/ 	.byte	0x04, 0x2f
        /*0e5a*/ 	.short	(.L_661 - .L_660)
	.align		4
.L_660:
        /*0e5c*/ 	.word	index@(_ZN2at6native29vectorized_elementwise_kernelILi8ENS0_13AUnaryFunctorIfffZZZNS0_21remainder_kernel_cudaERNS_18TensorIteratorBaseEENKUlvE0_clEvENKUlvE0_clEvEUlffE_EESt5arrayIPcLm2EEEEviT0_T1_)
        /*0e60*/ 	.word	0x00000004


	//----- nvinfo : EIATTR_FRAME_SIZE
	.align		4
.L_661:
        /*0e64*/ 	.byte	0x04, 0x11
        /*0e66*/ 	.short	(.L_663 - .L_662)
	.align		4
.L_662:
        /*0e68*/ 	.word	index@(_ZN2at6native29vectorized_elementwise_kernelILi8ENS0_13AUnaryFunctorIfffZZZNS0_21remainder_kernel_cudaERNS_18TensorIteratorBaseEENKUlvE0_clEvENKUlvE0_clEvEUlffE_EESt5arrayIPcLm2EEEEviT0_T1_)
        /*0e6c*/ 	.word	0x00000000


	//----- nvinfo : EIATTR_REGCOUNT
	.align		4
.L_663:
        /*0e70*/ 	.byte	0x04, 0x2f
        /*0e72*/ 	.short	(.L_665 - .L_664)
	.align		4
.L_664:
        /*0e74*/ 	.word	index@(_ZN2at6native29vectorized_elementwise_kernelILi4ENS0_13AUnaryFunctorIfffZZZNS0_21remainder_kernel_cudaERNS_18TensorIteratorBaseEENKUlvE0_clEvENKUlvE0_clEvEUlffE_EESt5arrayIPcLm2EEEEviT0_T1_)
        /*0e78*/ 	.word	0x00000020


	//----- nvinfo : EIATTR_FRAME_SIZE
	.align		4
.L_665:
        /*0e7c*/ 	.byte	0x04, 0x11
        /*0e7e*/ 	.short	(.L_667 - .L_666)
	.align		4
.L_666:
        /*0e80*/ 	.word	index@(_ZN2at6native29vectorized_elementwise_kernelILi4ENS0_13AUnaryFunctorIfffZZZNS0_21remainder_kernel_cudaERNS_18TensorIteratorBaseEENKUlvE0_clEvENKUlvE0_clEvEUlffE_EESt5arrayIPcLm2EEEEviT0_T1_)
        /*0e84*/ 	.word	0x00000000


	//----- nvinfo : EIATTR_REGCOUNT
	.align		4
.L_667:
        /*0e88*/ 	.byte	0x04, 0x2f
        /*0e8a*/ 	.short	(.L_669 - .L_668)
	.align		4
.L_668:
        /*0e8c*/ 	.word	index@(_ZN2at6native29vectorized_elementwise_kernelILi2ENS0_13AUnaryFunctorIfffZZZNS0_21remainder_kernel_cudaERNS_18TensorIteratorBaseEENKUlvE0_clEvENKUlvE0_clEvEUlffE_EESt5arrayIPcLm2EEEEviT0_T1_)
        /*0e90*/ 	.word	0x00000020


	//----- nvinfo : EIATTR_FRAME_SIZE
	.align		4
.L_669:
        /*0e94*/ 	.byte	0x04, 0x11
        /*0e96*/ 	.short	(.L_671 - .L_670)
	.align		4
.L_670:
        /*0e98*/ 	.word	index@(_ZN2at6native29vectorized_elementwise_kernelILi2ENS0_13AUnaryFunctorIfffZZZNS0_21remainder_kernel_cudaERNS_18TensorIteratorBaseEENKUlvE0_clEvENKUlvE0_clEvEUlffE_EESt5arrayIPcLm2EEEEviT0_T1_)
        /*0e9c*/ 	.word	0x00000000


	//----- nvinfo : EIATTR_REGCOUNT
	.align		4
.L_671:
        /*0ea0*/ 	.byte	0x04, 0x2f
        /*0ea2*/ 	.short	(.L_673 - .L_672)
	.align		4
.L_672:
        /*0ea4*/ 	.word	index@(_ZN2at6native27unrolled_elementwise_kernelINS0_13AUnaryFunctorIfffZZZNS0_21remainder_kernel_cudaERNS_18TensorIteratorBaseEENKUlvE0_clEvENKUlvE0_clEvEUlffE_EESt5arrayIPcLm2EELi4E23TrivialOffsetCalculatorILi1EjESD_NS0_6memory15LoadWithoutCastENSE_16StoreWithoutCastEEEviT_T0_T2_T3_T4_T5_)
        /*0ea8*/ 	.word	0x00000017


	//----- nvinfo : EIATTR_FRAME_SIZE
	.align		4
.L_673:
        /*0eac*/ 	.byte	0x04, 0x11
        /*0eae*/ 	.short	(.L_675 - .L_674)
	.align		4
.L_674:
        /*0eb0*/ 	.word	index@(_ZN2at6native27unrolled_elementwise_kernelINS0_13AUnaryFunctorIfffZZZNS0_21remainder_kernel_cudaERNS_18TensorIteratorBaseEENKUlvE0_clEvENKUlvE0_clEvEUlffE_EESt5arrayIPcLm2EELi4E23TrivialOffsetCalculatorILi1EjESD_NS0_6memory15LoadWithoutCastENSE_16StoreWithoutCastEEEviT_T0_T2_T3_T4_T5_)
        /*0eb4*/ 	.word	0x00000000


	//----- nvinfo : EIATTR_REGCOUNT
	.align		4
.L_675:
        /*0eb8*/ 	.byte	0x04, 0x2f
        /*0eba*/ 	.short	(.L_677 - .L_676)
	.align		4
.L_676:
        /*0ebc*/ 	.word	index@(_ZN2at6native18elementwise_kernelILi128ELi2EZNS0_22gpu_kernel_impl_nocastINS0_13AUnaryFunctorIfffZZZNS0_21remainder_kernel_cudaERNS_18TensorIteratorBaseEENKUlvE0_clEvENKUlvE0_clEvEUlffE_EEEEvS5_RKT_EUliE_EEviT1_)
        /*0ec0*/ 	.word	0x00000016


	//----- nvinfo : EIATTR_FRAME_SIZE
	.align		4
.L_677:
        /*0ec4*/ 	.byte	0x04, 0x11
        /*0ec6*/ 	.short	(.L_679 - .L_678)
	.align		4
.L_678:
        /*0ec8*/ 	.word	index@(_ZN2at6native18elementwise_kernelILi128ELi2EZNS0_22gpu_kernel_impl_nocastINS0_13AUnaryFunctorIfffZZZNS0_21remainder_kernel_cudaERNS_18TensorIteratorBaseEENKUlvE0_clEvENKUlvE0_clEvEUlffE_EEEEvS5_RKT_EUliE_EEviT1_)
        /*0ecc*/ 	.word	0x00000000


	//----- nvinfo : EIATTR_REGCOUNT
	.align		4
.L_679:
        /*0ed0*/ 	.byte	0x04, 0x2f
        /*0ed2*/ 	.short	(.L_681 - .L_680)
	.align		4
.L_680:
        /*0ed4*/ 	.word	index@(_ZN2at6native27unrolled_elementwise_kernelINS0_13AUnaryFunctorIfffZZZNS0_21remainder_kernel_cudaERNS_18TensorIteratorBaseEENKUlvE0_clEvENKUlvE0_clEvEUlffE_EESt5arrayIPcLm2EELi4E23TrivialOffsetCalculatorILi1EjESD_NS0_6memory12LoadWithCastILi1EEENSE_13StoreWithCastILi1EEEEEviT_T0_T2_T3_T4_T5_)
        /*0ed8*/ 	.word	0x00000020


	//----- nvinfo : EIATTR_FRAME_SIZE
	.align		4
.L_681:
        /*0edc*/ 	.byte	0x04, 0x11
        /*0ede*/ 	.short	(.L_683 - .L_682)
	.align		4
.L_682:
        /*0ee0*/ 	.word	index@(_ZN2at6native27unrolled_elementwise_kernelINS0_13AUnaryFunctorIfffZZZNS0_21remainder_kernel_cudaERNS_18TensorIteratorBaseEENKUlvE0_clEvENKUlvE0_clEvEUlffE_EESt5arrayIPcLm2EELi4E23TrivialOffsetCalculatorILi1EjESD_NS0_6memory12LoadWithCastILi1EEENSE_13StoreWithCastILi1EEEEEviT_T0_T2_T3_T4_T5_)
        /*0ee4*/ 	.word	0x00000000


	//----- nvinfo : EIATTR_REGCOUNT
	.align		4
.L_683:
        /*0ee8*/ 	.byte	0x04, 0x2f
        /*0eea*/ 	.short	(.L_685 - .L_684)
	.align		4
.L_684:
        /*0eec*/ 	.word	index@(_ZN2at6native18elementwise_kernelILi128ELi4EZNS0_15gpu_kernel_implINS0_13AUnaryFunctorIfffZZZNS0_21remainder_kernel_cudaERNS_18TensorIteratorBaseEENKUlvE0_clEvENKUlvE0_clEvEUlffE_EEEEvS5_RKT_EUliE_EEviT1_)
        /*0ef0*/ 	.word	0x0000001a


	//----- nvinfo : EIATTR_FRAME_SIZE
	.align		4
.L_685:
        /*0ef4*/ 	.byte	0x04, 0x11
        /*0ef6*/ 	.short	(.L_687 - .L_686)
	.align		4
.L_686:
        /*0ef8*/ 	.word	index@(_ZN2at6native18elementwise_kernelILi128ELi4EZNS0_15gpu_kernel_implINS0_13AUnaryFunctorIfffZZZNS0_21remainder_kernel_cudaERNS_18TensorIteratorBaseEENKUlvE0_clEvENKUlvE0_clEvEUlffE_EEEEvS5_RKT_EUliE_EEviT1_)
        /*0efc*/ 	.word	0x00000000


	//----- nvinfo : EIATTR_REGCOUNT
	.align		4
.L_687:
        /*0f00*/ 	.byte	0x04, 0x2f
        /*0f02*/ 	.short	(.L_689 - .L_688)
	.align		4
.L_688:
        /*0f04*/ 	.word	index@(_ZN2at6native29vectorized_elementwise_kernelILi8ENS0_13BUnaryFunctorIfffZZZNS0_21remainder_kernel_cudaERNS_18TensorIteratorBaseEENKUlvE0_clEvENKUlvE0_clEvEUlffE_EESt5arrayIPcLm2EEEEviT0_T1_)
        /*0f08*/ 	.word	0x00000004


	//----- nvinfo : EIATTR_FRAME_SIZE
	.align		4
.L_689:
        /*0f0c*/ 	.byte	0x04, 0x11
        /*0f0e*/ 	.short	(.L_691 - .L_690)
	.align		4
.L_690:
        /*0f10*/ 	.word	index@(_ZN2at6native29vectorized_elementwise_kernelILi8ENS0_13BUnaryFunctorIfffZZZNS0_21remainder_kernel_cudaERNS_18TensorIteratorBaseEENKUlvE0_clEvENKUlvE0_clEvEUlffE_EESt5arrayIPcLm2EEEEviT0_T1_)
        /*0f14*/ 	.word	0x00000000


	//----- nvinfo : EIATTR_REGCOUNT
	.align		4
.L_691:
        /*0f18*/ 	.byte	0x04, 0x2f
        /*0f1a*/ 	.short	(.L_693 - .L_692)
	.align		4
.L_692:
        /*0f1c*/ 	.word	index@(_ZN2at6native29vectorized_elementwise_kernelILi4ENS0_13BUnaryFunctorIfffZZZNS0_21remainder_kernel_cudaERNS_18TensorIteratorBaseEENKUlvE0_clEvENKUlvE0_clEvEUlffE_EESt5arrayIPcLm2EEEEviT0_T1_)
        /*0f20*/ 	.word	0x00000020


	//----- nvinfo : EIATTR_FRAME_SIZE
	.align		4
.L_693:
        /*0f24*/ 	.byte	0x04, 0x11
        /*0f26*/ 	.short	(.L_695 - .L_694)
	.align		4
.L_694:
        /*0f28*/ 	.word	index@(_ZN2at6native29vectorized_elementwise_kernelILi4ENS0_13BUnaryFunctorIfffZZZNS0_21remainder_kernel_cudaERNS_18TensorIteratorBaseEENKUlvE0_clEvENKUlvE0_clEvEUlffE_EESt5arrayIPcLm2EEEEviT0_T1_)
        /*0f2c*/ 	.word	0x00000000


	//----- nvinfo : EIATTR_REGCOUNT
	.align		4
.L_695:
        /*0f30*/ 	.byte	0x04, 0x2f
        /*0f32*/ 	.short	(.L_697 - .L_696)
	.align		4
.L_696:
        /*0f34*/ 	.word	index@(_ZN2at6native29vectorized_elementwise_kernelILi2ENS0_13BUnaryFunctorIfffZZZNS0_21remainder_kernel_cudaERNS_18TensorIteratorBaseEENKUlvE0_clEvENKUlvE0_clEvEUlffE_EESt5arrayIPcLm2EEEEviT0_T1_)
        /*0f38*/ 	.word	0x00000020


	//----- nvinfo : EIATTR_FRAME_SIZE
	.align		4
.L_697:
        /*0f3c*/ 	.byte	0x04, 0x11
        /*0f3e*/ 	.short	(.L_699 - .L_698)
	.align		4
.L_698:
        /*0f40*/ 	.word	index@(_ZN2at6native29vectorized_elementwise_kernelILi2ENS0_13BUnaryFunctorIfffZZZNS0_21remainder_kernel_cudaERNS_18TensorIteratorBaseEENKUlvE0_clEvENKUlvE0_clEvEUlffE_EESt5arrayIPcLm2EEEEviT0_T1_)
        /*0f44*/ 	.word	0x00000000


	//----- nvinfo : EIATTR_REGCOUNT
	.align		4
.L_699:
        /*0f48*/ 	.byte	0x04, 0x2f
        /*0f4a*/ 	.short	(.L_701 - .L_700)
	.align		4
.L_700:
        /*0f4c*/ 	.word	index@(_ZN2at6native27unrolled_elementwise_kernelINS0_13BUnaryFunctorIfffZZZNS0_21remainder_kernel_cudaERNS_18TensorIteratorBaseEENKUlvE0_clEvENKUlvE0_clEvEUlffE_EESt5arrayIPcLm2EELi4E23TrivialOffsetCalculatorILi1EjESD_NS0_6memory15LoadWithoutCastENSE_16StoreWithoutCastEEEviT_T0_T2_T3_T4_T5_)
        /*0f50*/ 	.word	0x0000001c


	//----- nvinfo : EIATTR_FRAME_SIZE
	.align		4
.L_701:
        /*0f54*/ 	.byte	0x04, 0x11
        /*0f56*/ 	.short	(.L_703 - .L_702)
	.align		4
.L_702:
        /*0f58*/ 	.word	index@(_ZN2at6native27unrolled_elementwise_kernelINS0_13BUnaryFunctorIfffZZZNS0_21remainder_kernel_cudaERNS_18TensorIteratorBaseEENKUlvE0_clEvENKUlvE0_clEvEUlffE_EESt5arrayIPcLm2EELi4E23TrivialOffsetCalculatorILi1EjESD_NS0_6memory15LoadWithoutCastENSE_16StoreWithoutCastEEEviT_T0_T2_T3_T4_T5_)
        /*0f5c*/ 	.word	0x00000000


	//----- nvinfo : EIATTR_REGCOUNT
	.align		4
.L_703:
        /*0f60*/ 	.byte	0x04, 0x2f
        /*0f62*/ 	.short	(.L_705 - .L_704)
	.align		4
.L_704:
        /*0f64*/ 	.word	index@(_ZN2at6native18elementwise_kernelILi128ELi2EZNS0_22gpu_kernel_impl_nocastINS0_13BUnaryFunctorIfffZZZNS0_21remainder_kernel_cudaERNS_18TensorIteratorBaseEENKUlvE0_clEvENKUlvE0_clEvEUlffE_EEEEvS5_RKT_EUliE_EEviT1_)
        /*0f68*/ 	.word	0x0000001a


	//----- nvinfo : EIATTR_FRAME_SIZE
	.align		4
.L_705:
        /*0f6c*/ 	.byte	0x04, 0x11
        /*0f6e*/ 	.short	(.L_707 - .L_706)
	.align		4
.L_706:
        /*0f70*/ 	.word	index@(_ZN2at6native18elementwise_kernelILi128ELi2EZNS0_22gpu_kernel_impl_nocastINS0_13BUnaryFunctorIfffZZZNS0_21remainder_kernel_cudaERNS_18TensorIteratorBaseEENKUlvE0_clEvENKUlvE0_clEvEUlffE_EEEEvS5_RKT_EUliE_EEviT1_)
        /*0f74*/ 	.word	0x00000000


	//----- nvinfo : EIATTR_REGCOUNT
	.align		4
.L_707:
        /*0f78*/ 	.byte	0x04, 0x2f
        /*0f7a*/ 	.short	(.L_709 - .L_708)
	.align		4
.L_708:
        /*0f7c*/ 	.word	index@(_ZN2at6native27unrolled_elementwise_kernelINS0_13BUnaryFunctorIfffZZZNS0_21remainder_kernel_cudaERNS_18TensorIteratorBaseEENKUlvE0_clEvENKUlvE0_clEvEUlffE_EESt5arrayIPcLm2EELi4E23TrivialOffsetCalculatorILi1EjESD_NS0_6memory12LoadWithCastILi1EEENSE_13StoreWithCastILi1EEEEEviT_T0_T2_T3_T4_T5_)
        /*0f80*/ 	.word	0x0000001d


	//----- nvinfo : EIATTR_FRAME_SIZE
	.align		4
.L_709:
        /*0f84*/ 	.byte	0x04, 0x11
        /*0f86*/ 	.short	(.L_711 - .L_710)
	.align		4
.L_710:
        /*0f88*/ 	.word	index@(_ZN2at6native27unrolled_elementwise_kernelINS0_13BUnaryFunctorIfffZZZNS0_21remainder_kernel_cudaERNS_18TensorIteratorBaseEENKUlvE0_clEvENKUlvE0_clEvEUlffE_EESt5arrayIPcLm2EELi4E23TrivialOffsetCalculatorILi1EjESD_NS0_6memory12LoadWithCastILi1EEENSE_13StoreWithCastILi1EEEEEviT_T0_T2_T3_T4_T5_)
        /*0f8c*/ 	.word	0x00000000


	//----- nvinfo : EIATTR_REGCOUNT
	.align		4
.L_711:
        /*0f90*/ 	.byte	0x04, 0x2f
        /*0f92*/ 	.short	(.L_713 - .L_712)
	.align		4
.L_712:
        /*0f94*/ 	.word	index@(_ZN2at6native18elementwise_kernelILi128ELi4EZNS0_15gpu_kernel_implINS0_13BUnaryFunctorIfffZZZNS0_21remainder_kernel_cudaERNS_18TensorIteratorBaseEENKUlvE0_clEvENKUlvE0_clEvEUlffE_EEEEvS5_RKT_EUliE_EEviT1_)
        /*0f98*/ 	.word	0x0000001e


	//----- nvinfo : EIATTR_FRAME_SIZE
	.align		4
.L_713:
        /*0f9c*/ 	.byte	0x04, 0x11
        /*0f9e*/ 	.short	(.L_715 - .L_714)
	.align		4
.L_714:
        /*0fa0*/ 	.word	index@(_ZN2at6native18elementwise_kernelILi128ELi4EZNS0_15gpu_kernel_implINS0_13BUnaryFunctorIfffZZZNS0_21remainder_kernel_cudaERNS_18TensorIteratorBaseEENKUlvE0_clEvENKUlvE0_clEvEUlffE_EEEEvS5_RKT_EUliE_EEviT1_)
        /*0fa4*/ 	.word	0x00000000


	//----- nvinfo : EIATTR_REGCOUNT
	.align		4
.L_715:
        /*0fa8*/ 	.byte	0x04, 0x2f
        /*0faa*/ 	.short	(.L_717 - .L_716)
	.align		4
.L_716:
        /*0fac*/ 	.word	index@(_ZN2at6native29vectorized_elementwise_kernelILi8ENS0_13BinaryFunctorIfffZZZNS0_21remainder_kernel_cudaERNS_18TensorIteratorBaseEENKUlvE0_clEvENKUlvE0_clEvEUlffE_EESt5arrayIPcLm3EEEEviT0_T1_)
        /*0fb0*/ 	.word	0x00000004


	//----- nvinfo : EIATTR_FRAME_SIZE
	.align		4
.L_717:
        /*0fb4*/ 	.byte	0x04, 0x11
        /*0fb6*/ 	.short	(.L_719 - .L_718)
	.align		4
.L_718:
        /*0fb8*/ 	.word	index@(_ZN2at6native29vectorized_elementwise_kernelILi8ENS0_13BinaryFunctorIfffZZZNS0_21remainder_kernel_cudaERNS_18TensorIteratorBaseEENKUlvE0_clEvENKUlvE0_clEvEUlffE_EESt5arrayIPcLm3EEEEviT0_T1_)
        /*0fbc*/ 	.word	0x00000000


	//----- nvinfo : EIATTR_REGCOUNT
	.align		4
.L_719:
        /*0fc0*/ 	.byte	0x04, 0x2f
        /*0fc2*/ 	.short	(.L_721 - .L_720)
	.align		4
.L_720:
        /*0fc4*/ 	.word	index@(_ZN2at6native29vectorized_elementwise_kernelILi4ENS0_13BinaryFunctorIfffZZZNS0_21remainder_kernel_cudaERNS_18TensorIteratorBaseEENKUlvE0_clEvENKUlvE0_clEvEUlffE_EESt5arrayIPcLm3EEEEviT0_T1_)
        /*0fc8*/ 	.word	0x00000020


	//----- nvinfo : EIATTR_FRAME_SIZE
	.align		4
.L_721:
        /*0fcc*/ 	.byte	0x04, 0x11
        /*0fce*/ 	.short	(.L_723 - .L_722)
	.align		4
.L_722:
        /*0fd0*/ 	.word	index@(_ZN2at6native29vectorized_elementwise_kernelILi4ENS0_13BinaryFunctorIfffZZZNS0_21remainder_kernel_cudaERNS_18TensorIteratorBaseEENKUlvE0_clEvENKUlvE0_clEvEUlffE_EESt5arrayIPcLm3EEEEviT0_T1_)
        /*0fd4*/ 	.word	0x00000000


	//----- nvinfo : EIATTR_REGCOUNT
	.align		4
.L_723:
        /*0fd8*/ 	.byte	0x04, 0x2f
        /*0fda*/ 	.short	(.L_725 - .L_724)
	.align		4
.L_724:
        /*0fdc*/ 	.word	index@(_ZN2at6native29vectorized_elementwise_kernelILi2ENS0_13BinaryFunctorIfffZZZNS0_21remainder_kernel_cudaERNS_18TensorIteratorBaseEENKUlvE0_clEvENKUlvE0_clEvEUlffE_EESt5arrayIPcLm3EEEEviT0_T1_)
        /*0fe0*/ 	.word	0x00000020


	//----- nvinfo : EIATTR_FRAME_SIZE
	.align		4
.L_725:
        /*0fe4*/ 	.byte	0x04, 0x11
        /*0fe6*/ 	.short	(.L_727 - .L_726)
	.align		4
.L_726:
        /*0fe8*/ 	.word	index@(_ZN2at6native29vectorized_elementwise_kernelILi2ENS0_13BinaryFunctorIfffZZZNS0_21remainder_kernel_cudaERNS_18TensorIteratorBaseEENKUlvE0_clEvENKUlvE0_clEvEUlffE_EESt5arrayIPcLm3EEEEviT0_T1_)
        /*0fec*/ 	.word	0x00000000


	//----- nvinfo : EIATTR_REGCOUNT
	.align		4
.L_727:
        /*0ff0*/ 	.byte	0x04, 0x2f
        /*0ff2*/ 	.short	(.L_729 - .L_728)
	.align		4
.L_728:
        /*0ff4*/ 	.word	index@(_ZN2at6native27unrolled_elementwise_kernelINS0_13BinaryFunctorIfffZZZNS0_21remainder_kernel_cudaERNS_18TensorIteratorBaseEENKUlvE0_clEvENKUlvE0_clEvEUlffE_EESt5arrayIPcLm3EELi4E23TrivialOffsetCalculatorILi2EjESC_ILi1EjENS0_6memory15LoadWithoutCastENSF_16StoreWithoutCastEEEviT_T0_T2_T3_T4_T5_)
        /*0ff8*/ 	.word	0x0000001e


	//----- nvinfo : EIATTR_FRAME_SIZE
	.align		4
.L_729:
        /*0ffc*/ 	.byte	0x04, 0x11
        /*0ffe*/ 	.short	(.L_731 - .L_730)
	.align		4
.L_730:
        /*1000*/ 	.word	index@(_ZN2at6native27unrolled_elementwise_kernelINS0_13BinaryFunctorIfffZZZNS0_21remainder_kernel_cudaERNS_18TensorIteratorBaseEENKUlvE0_clEvENKUlvE0_clEvEUlffE_EESt5arrayIPcLm3EELi4E23TrivialOffsetCalculatorILi2EjESC_ILi1EjENS0_6memory15LoadWithoutCastENSF_16StoreWithoutCastEEEviT_T0_T2_T3_T4_T5_)
        /*1004*/ 	.word	0x00000000


	//----- nvinfo : EIATTR_REGCOUNT
	.align		4
.L_731:
        /*1008*/ 	.byte	0x04, 0x2f
        /*100a*/ 	.short	(.L_733 - .L_732)
	.align		4
.L_732:
        /*100c*/ 	.word	index@(_ZN2at6native18elementwise_kernelILi128ELi2EZNS0_22gpu_kernel_impl_nocastINS0_13BinaryFunctorIfffZZZNS0_21remainder_kernel_cudaERNS_18TensorIteratorBaseEENKUlvE0_clEvENKUlvE0_clEvEUlffE_EEEEvS5_RKT_EUliE_EEviT1_)
        /*1010*/ 	.word	0x00000014


	//----- nvinfo : EIATTR_FRAME_SIZE
	.align		4
.L_733:
        /*1014*/ 	.byte	0x04, 0x11
        /*1016*/ 	.short	(.L_735 - .L_734)
	.align		4
.L_734:
        /*1018*/ 	.word	index@(_ZN2at6native18elementwise_kernelILi128ELi2EZNS0_22gpu_kernel_impl_nocastINS0_13BinaryFunctorIfffZZZNS0_21remainder_kernel_cudaERNS_18TensorIteratorBaseEENKUlvE0_clEvENKUlvE0_clEvEUlffE_EEEEvS5_RKT_EUliE_EEviT1_)
        /*101c*/ 	.word	0x00000000


	//----- nvinfo : EIATTR_REGCOUNT
	.align		4
.L_735:
        /*1020*/ 	.byte	0x04, 0x2f
        /*1022*/ 	.short	(.L_737 - .L_736)
	.align		4
.L_736:
        /*1024*/ 	.word	index@(_ZN2at6native27unrolled_elementwise_kernelINS0_13BinaryFunctorIfffZZZNS0_21remainder_kernel_cudaERNS_18TensorIteratorBaseEENKUlvE0_clEvENKUlvE0_clEvEUlffE_EESt5arrayIPcLm3EELi4E23TrivialOffsetCalculatorILi2EjESC_ILi1EjENS0_6memory12LoadWithCastILi2EEENSF_13StoreWithCastILi1EEEEEviT_T0_T2_T3_T4_T5_)
        /*1028*/ 	.word	0x00000020


	//----- nvinfo : EIATTR_FRAME_SIZE
	.align		4
.L_737:
        /*102c*/ 	.byte	0x04, 0x11
        /*102e*/ 	.short	(.L_739 - .L_738)
	.align		4
.L_738:
        /*1030*/ 	.word	index@(_ZN2at6native27unrolled_elementwise_kernelINS0_13BinaryFunctorIfffZZZNS0_21remainder_kernel_cudaERNS_18TensorIteratorBaseEENKUlvE0_clEvENKUlvE0_clEvEUlffE_EESt5arrayIPcLm3EELi4E23TrivialOffsetCalculatorILi2EjESC_ILi1EjENS0_6memory12LoadWithCastILi2EEENSF_13StoreWithCastILi1EEEEEviT_T0_T2_T3_T4_T5_)
        /*1034*/ 	.word	0x00000000


	//----- nvinfo : EIATTR_REGCOUNT
	.align		4
.L_739:
        /*1038*/ 	.byte	0x04, 0x2f
        /*103a*/ 	.short	(.L_741 - .L_740)
	.align		4
.L_740:
        /*103c*/ 	.word	index@(_ZN2at6native18elementwise_kernelILi128ELi4EZNS0_15gpu_kernel_implINS0_13BinaryFunctorIfffZZZNS0_21remainder_kernel_cudaERNS_18TensorIteratorBaseEENKUlvE0_clEvENKUlvE0_clEvEUlffE_EEEEvS5_RKT_EUliE_EEviT1_)
        /*1040*/ 	.word	0x00000018


	//----- nvinfo : EIATTR_FRAME_SIZE
	.align		4
.L_741:
        /*1044*/ 	.byte	0x04, 0x11
        /*1046*/ 	.short	(.L_743 - .L_742)
	.align		4
.L_742:
        /*1048*/ 	.word	index@(_ZN2at6native18elementwise_kernelILi128ELi4EZNS0_15gpu_kernel_implINS0_13BinaryFunctorIfffZZZNS0_21remainder_kernel_cudaERNS_18TensorIteratorBaseEENKUlvE0_clEvENKUlvE0_clEvEUlffE_EEEEvS5_RKT_EUliE_EEviT1_)
        /*104c*/ 	.word	0x00000000


	//----- nvinfo : EIATTR_REGCOUNT
	.align		4
.L_743:
        /*1050*/ 	.byte	0x04, 0x2f
        /*1052*/ 	.short	(.L_745 - .L_744)
	.align		4
.L_744:
        /*1054*/ 	.word	index@(_ZN2at6native29vectorized_elementwise_kernelILi8ENS0_13AUnaryFunctorIN3c104HalfES4_S4_ZZZNS0_21remainder_kernel_cudaERNS_18TensorIteratorBaseEENKUlvE0_clEvENKUlvE1_clEvEUlS4_S4_E_EESt5arrayIPcLm2EEEEviT0_T1_)
        /*1058*/ 	.word	0x00000004


	//----- nvinfo : EIATTR_FRAME_SIZE
	.align		4
.L_745:
        /*105c*/ 	.byte	0x04, 0x11
        /*105e*/ 	.short	(.L_747 - .L_746)
	.align		4
.L_746:
        /*1060*/ 	.word	index@(_ZN2at6native29vectorized_elementwise_kernelILi8ENS0_13AUnaryFunctorIN3c104HalfES4_S4_ZZZNS0_21remainder_kernel_cudaERNS_18TensorIteratorBaseEENKUlvE0_clEvENKUlvE1_clEvEUlS4_S4_E_EESt5arrayIPcLm2EEEEviT0_T1_)
        /*1064*/ 	.word	0x00000000


	//----- nvinfo : EIATTR_REGCOUNT
	.align		4
.L_747:
        /*1068*/ 	.byte	0x04, 0x2f
        /*106a*/ 	.short	(.L_749 - .L_748)
	.align		4
.L_748:
        /*106c*/ 	.word	index@(_ZN2at6native29vectorized_elementwise_kernelILi4ENS0_13AUnaryFunctorIN3c104HalfES4_S4_ZZZNS0_21remainder_kernel_cudaERNS_18TensorIteratorBaseEENKUlvE0_clEvENKUlvE1_clEvEUlS4_S4_E_EESt5arrayIPcLm2EEEEviT0_T1_)
        /*1070*/ 	.word	0x00000020


	//----- nvinfo : EIATTR_FRAME_SIZE
	.align		4
.L_749:
        /*1074*/ 	.byte	0x04, 0x11
        /*1076*/ 	.short	(.L_751 - .L_750)
	.align		4
.L_750:
        /*1078*/ 	.word	index@(_ZN2at6native29vectorized_elementwise_kernelILi4ENS0_13AUnaryFunctorIN3c104HalfES4_S4_ZZZNS0_21remainder_kernel_cudaERNS_18TensorIteratorBaseEENKUlvE0_clEvENKUlvE1_clEvEUlS4_S4_E_EESt5arrayIPcLm2EEEEviT0_T1_)
        /*107c*/ 	.word	0x00000000


	//----- nvinfo : EIATTR_REGCOUNT
	.align		4
.L_751:
        /*1080*/ 	.byte	0x04, 0x2f
        /*1082*/ 	.short	(.L_753 - .L_752)
	.align		4
.L_752:
        /*1084*/ 	.word	index@(_ZN2at6native29vectorized_elementwise_kernelILi2ENS0_13AUnaryFunctorIN3c104HalfES4_S4_ZZZNS0_21remainder_kernel_cudaERNS_18TensorIteratorBaseEENKUlvE0_clEvENKUlvE1_clEvEUlS4_S4_E_EESt5arrayIPcLm2EEEEviT0_T1_)
        /*1088*/ 	.word	0x00000020


	//----- nvinfo : EIATTR_FRAME_SIZE
	.align		4
.L_753:
        /*108c*/ 	.byte	0x04, 0x11
        /*108e*/ 	.short	(.L_755 - .L_754)
	.align		4
.L_754:
        /*1090*/ 	.word	index@(_ZN2at6native29vectorized_elementwise_kernelILi2ENS0_13AUnaryFunctorIN3c104HalfES4_S4_ZZZNS0_21remainder_kernel_cudaERNS_18TensorIteratorBaseEENKUlvE0_clEvENKUlvE1_clEvEUlS4_S4_E_EESt5arrayIPcLm2EEEEviT0_T1_)
        /*1094*/ 	.word	0x00000000


	//----- nvinfo : EIATTR_REGCOUNT
	.align		4
.L_755:
        /*1098*/ 	.byte	0x04, 0x2f
        /*109a*/ 	.short	(.L_757 - .L_756)
	.align		4
.L_756:
        /*109c*/ 	.word	index@(_ZN2at6native27unrolled_elementwise_kernelINS0_13AUnaryFunctorIN3c104HalfES4_S4_ZZZNS0_21remainder_kernel_cudaERNS_18TensorIteratorBaseEENKUlvE0_clEvENKUlvE1_clEvEUlS4_S4_E_EESt5arrayIPcLm2EELi4E23TrivialOffsetCalculatorILi1EjESF_NS0_6memory15LoadWithoutCastENSG_16StoreWithoutCastEEEviT_T0_T2_T3_T4_T5_)
        /*10a0*/ 	.word	0x00000016


	//----- nvinfo : EIATTR_FRAME_SIZE
	.align		4
.L_757:
        /*10a4*/ 	.byte	0x04, 0x11
        /*10a6*/ 	.short	(.L_759 - .L_758)
	.align		4
.L_758:
        /*10a8*/ 	.word	index@(_ZN2at6native27unrolled_elementwise_kernelINS0_13AUnaryFunctorIN3c104HalfES4_S4_ZZZNS0_21remainder_kernel_cudaERNS_18TensorIteratorBaseEENKUlvE0_clEvENKUlvE1_clEvEUlS4_S4_E_EESt5arrayIPcLm2EELi4E23TrivialOffsetCalculatorILi1EjESF_NS0_6memory15LoadWithoutCastENSG_16StoreWithoutCastEEEviT_T0_T2_T3_T4_T5_)
        /*10ac*/ 	.word	0x00000000


	//----- nvinfo : EIATTR_REGCOUNT
	.align		4
.L_759:
        /*10b0*/ 	.byte	0x04, 0x2f
        /*10b2*/ 	.short	(.L_761 - .L_760)
	.align		4
.L_760:
        /*10b4*/ 	.word	index@(_ZN2at6native18elementwise_kernelILi128ELi4EZNS0_22gpu_kernel_impl_nocastINS0_13AUnaryFunctorIN3c104HalfES5_S5_ZZZNS0_21remainder_kernel_cudaERNS_18TensorIteratorBaseEENKUlvE0_clEvENKUlvE1_clEvEUlS5_S5_E_EEEEvS7_RKT_EUliE_EEviT1_)
        /*10b8*/ 	.word	0x00000014


	//----- nvinfo : EIATTR_FRAME_SIZE
	.align		4
.L_761:
        /*10bc*/ 	.byte	0x04, 0x11
        /*10be*/ 	.short	(.L_763 - .L_762)
	.align		4
.L_762:
        /*10c0*/ 	.word	index@(_ZN2at6native18elementwise_kernelILi128ELi4EZNS0_22gpu_kernel_impl_nocastINS0_13AUnaryFunctorIN3c104HalfES5_S5_ZZZNS0_21remainder_kernel_cudaERNS_18TensorIteratorBaseEENKUlvE0_clEvENKUlvE1_clEvEUlS5_S5_E_EEEEvS7_RKT_EUliE_EEviT1_)
        /*10c4*/ 	.word	0x00000000


	//----- nvinfo : EIATTR_REGCOUNT
	.align		4
.L_763:
        /*10c8*/ 	.byte	0x04, 0x2f
        /*10ca*/ 	.short	(.L_765 - .L_764)
	.align		4
.L_764:
        /*10cc*/ 	.word	index@(_ZN2at6native27unrolled_elementwise_kernelINS0_13AUnaryFunctorIN3c104HalfES4_S4_ZZZNS0_21remainder_kernel_cudaERNS_18TensorIteratorBaseEENKUlvE0_clEvENKUlvE1_clEvEUlS4_S4_E_EESt5arrayIPcLm2EELi4E23TrivialOffsetCalculatorILi1EjESF_NS0_6memory12LoadWithCastILi1EEENSG_13StoreWithCastILi1EEEEEviT_T0_T2_T3_T4_T5_)
        /*10d0*/ 	.word	0x0000001c


	//----- nvinfo : EIATTR_FRAME_SIZE
	.align		4
.L_765:
        /*10d4*/ 	.byte	0x04, 0x11
        /*10d6*/ 	.short	(.L_767 - .L_766)
	.align		4
.L_766:
        /*10d8*/ 	.word	index@(_ZN2at6native27unrolled_elementwise_kernelINS0_13AUnaryFunctorIN3c104HalfES4_S4_ZZZNS0_21remainder_kernel_cudaERNS_18TensorIteratorBaseEENKUlvE0_clEvENKUlvE1_clEvEUlS4_S4_E_EESt5arrayIPcLm2EELi4E23TrivialOffsetCalculatorILi1EjESF_NS0_6memory12LoadWithCastILi1EEENSG_13StoreWithCastILi1EEEEEviT_T0_T2_T3_T4_T5_)
        /*10dc*/ 	.word	0x00000000


	//----- nvinfo : EIATTR_REGCOUNT
	.align		4
.L_767:
        /*10e0*/ 	.byte	0x04, 0x2f
        /*10e2*/ 	.short	(.L_769 - .L_768)
	.align		4
.L_768:
        /*10e4*/ 	.word	index@(_ZN2at6native18elementwise_kernelILi128ELi4EZNS0_15gpu_kernel_implINS0_13AUnaryFunctorIN3c104HalfES5_S5_ZZZNS0_21remainder_kernel_cudaERNS_18TensorIteratorBaseEENKUlvE0_clEvENKUlvE1_clEvEUlS5_S5_E_EEEEvS7_RKT_EUliE_EEviT1_)
        /*10e8*/ 	.word	0x00000018


	//----- nvinfo : EIATTR_FRAME_SIZE
	.align		4
.L_769:
        /*10ec*/ 	.byte	0x04, 0x11
        /*10ee*/ 	.short	(.L_771 - .L_770)
	.align		4
.L_770:
        /*10f0*/ 	.word	index@(_ZN2at6native18elementwise_kernelILi128ELi4EZNS0_15gpu_kernel_implINS0_13AUnaryFunctorIN3c104HalfES5_S5_ZZZNS0_21remainder_kernel_cudaERNS_18TensorIteratorBaseEENKUlvE0_clEvENKUlvE1_clEvEUlS5_S5_E_EEEEvS7_RKT_EUliE_EEviT1_)
        /*10f4*/ 	.word	0x00000000


	//----- nvinfo : EIATTR_REGCOUNT
	.align		4
.L_771:
        /*10f8*/ 	.byte	0x04, 0x2f
        /*10fa*/ 	.short	(.L_773 - .L_772)
	.align		4
.L_772:
        /*10fc*/ 	.word	index@(_ZN2at6native29vectorized_elementwise_kernelILi8ENS0_13BUnaryFunctorIN3c104HalfES4_S4_ZZZNS0_21remainder_kernel_cudaERNS_18TensorIteratorBaseEENKUlvE0_clEvENKUlvE1_clEvEUlS4_S4_E_EESt5arrayIPcLm2EEEEviT0_T1_)
        /*1100*/ 	.word	0x00000004


	//----- nvinfo : EIATTR_FRAME_SIZE
	.align		4
.L_773:
        /*1104*/ 	.byte	0x04, 0x11
        /*1106*/ 	.short	(.L_775 - .L_774)
	.align		4
.L_774:
        /*1108*/ 	.word	index@(_ZN2at6native29vectorized_elementwise_kernelILi8ENS0_13BUnaryFunctorIN3c104HalfES4_S4_ZZZNS0_21remainder_kernel_cudaERNS_18TensorIteratorBaseEENKUlvE0_clEvENKUlvE1_clEvEUlS4_S4_E_EESt5arrayIPcLm2EEEEviT0_T1_)
        /*110c*/ 	.word	0x00000000


	//----- nvinfo : EIATTR_REGCOUNT
	.align		4
.L_775:
        /*1110*/ 	.byte	0x04, 0x2f
        /*1112*/ 	.short	(.L_777 - .L_776)
	.align		4
.L_776:
        /*1114*/ 	.word	index@(_ZN2at6native29vectorized_elementwise_kernelILi4ENS0_13BUnaryFunctorIN3c104HalfES4_S4_ZZZNS0_21remainder_kernel_cudaERNS_18TensorIteratorBaseEENKUlvE0_clEvENKUlvE1_clEvEUlS4_S4_E_EESt5arrayIPcLm2EEEEviT0_T1_)
        /*1118*/ 	.word	0x00000020


	//----- nvinfo : EIATTR_FRAME_SIZE
	.align		4
.L_777:
        /*111c*/ 	.byte	0x04, 0x11
        /*111e*/ 	.short	(.L_779 - .L_778)
	.align		4
.L_778:
        /*1120*/ 	.word	index@(_ZN2at6native29vectorized_elementwise_kernelILi4ENS0_13BUnaryFunctorIN3c104HalfES4_S4_ZZZNS0_21remainder_kernel_cudaERNS_18TensorIteratorBaseEENKUlvE0_clEvENKUlvE1_clEvEUlS4_S4_E_EESt5arrayIPcLm2EEEEviT0_T1_)
        /*1124*/ 	.word	0x00000000


	//----- nvinfo : EIATTR_REGCOUNT
	.align		4
.L_779:
        /*1128*/ 	.byte	0x04, 0x2f
        /*112a*/ 	.short	(.L_781 - .L_780)
	.align		4
.L_780:
        /*112c*/ 	.word	index@(_ZN2at6native29vectorized_elementwise_kernelILi2ENS0_13BUnaryFunctorIN3c104HalfES4_S4_ZZZNS0_21remainder_kernel_cudaERNS_18TensorIteratorBaseEENKUlvE0_clEvENKUlvE1_clEvEUlS4_S4_E_EESt5arrayIPcLm2EEEEviT0_T1_)
        /*1130*/ 	.word	0x00000020


	//----- nvinfo : EIATTR_FRAME_SIZE
	.align		4
.L_781:
        /*1134*/ 	.byte	0x04, 0x11
        /*1136*/ 	.short	(.L_783 - .L_782)
	.align		4
.L_782:
        /*1138*/ 	.word	index@(_ZN2at6native29vectorized_elementwise_kernelILi2ENS0_13BUnaryFunctorIN3c104HalfES4_S4_ZZZNS0_21remainder_kernel_cudaERNS_18TensorIteratorBaseEENKUlvE0_clEvENKUlvE1_clEvEUlS4_S4_E_EESt5arrayIPcLm2EEEEviT0_T1_)
        /*113c*/ 	.word	0x00000000


	//----- nvinfo : EIATTR_REGCOUNT
	.align		4
.L_783:
        /*1140*/ 	.byte	0x04, 0x2f
        /*1142*/ 	.short	(.L_785 - .L_784)
	.align		4
.L_784:
        /*1144*/ 	.word	index@(_ZN2at6native27unrolled_elementwise_kernelINS0_13BUnaryFunctorIN3c104HalfES4_S4_ZZZNS0_21remainder_kernel_cudaERNS_18TensorIteratorBaseEENKUlvE0_clEvENKUlvE1_clEvEUlS4_S4_E_EESt5arrayIPcLm2EELi4E23TrivialOffsetCalculatorILi1EjESF_NS0_6memory15LoadWithoutCastENSG_16StoreWithoutCastEEEviT_T0_T2_T3_T4_T5_)
        /*1148*/ 	.word	0x00000016


	//----- nvinfo : EIATTR_FRAME_SIZE
	.align		4
.L_785:
        /*114c*/ 	.byte	0x04, 0x11
        /*114e*/ 	.short	(.L_787 - .L_786)
	.align		4
.L_786:
        /*1150*/ 	.word	index@(_ZN2at6native27unrolled_elementwise_kernelINS0_13BUnaryFunctorIN3c104HalfES4_S4_ZZZNS0_21remainder_kernel_cudaERNS_18TensorIteratorBaseEENKUlvE0_clEvENKUlvE1_clEvEUlS4_S4_E_EESt5arrayIPcLm2EELi4E23TrivialOffsetCalculatorILi1EjESF_NS0_6memory15LoadWithoutCastENSG_16StoreWithoutCastEEEviT_T0_T2_T3_T4_T5_)
        /*1154*/ 	.word	0x00000000


	//----- nvinfo : EIATTR_REGCOUNT
	.align		4
.L_787:
        /*1158*/ 	.byte	0x04, 0x2f
        /*115a*/ 	.short	(.L_789 - .L_788)
	.align		4
.L_788:
        /*115c*/ 	.word	index@(_ZN2at6native18elementwise_kernelILi128ELi4EZNS0_22gpu_kernel_impl_nocastINS0_13BUnaryFunctorIN3c104HalfES5_S5_ZZZNS0_21remainder_kernel_cudaERNS_18TensorIteratorBaseEENKUlvE0_clEvENKUlvE1_clEvEUlS5_S5_E_EEEEvS7_RKT_EUliE_EEviT1_)
        /*1160*/ 	.word	0x00000014


	//----- nvinfo : EIATTR_FRAME_SIZE
	.align		4
.L_789:
        /*1164*/ 	.byte	0x04, 0x11
        /*1166*/ 	.short	(.L_791 - .L_790)
	.align		4
.L_790:
        /*1168*/ 	.word	index@(_ZN2at6native18elementwise_kernelILi128ELi4EZNS0_22gpu_kernel_impl_nocastINS0_13BUnaryFunctorIN3c104HalfES5_S5_ZZZNS0_21remainder_kernel_cudaERNS_18TensorIteratorBaseEENKUlvE0_clEvENKUlvE1_clEvEUlS5_S5_E_EEEEvS7_RKT_EUliE_EEviT1_)
        /*116c*/ 	.word	0x00000000


	//----- nvinfo : EIATTR_REGCOUNT
	.align		4
.L_791:
        /*1170*/ 	.byte	0x04, 0x2f
        /*1172*/ 	.short	(.L_793 - .L_792)
	.align		4
.L_792:
        /*1174*/ 	.word	index@(_ZN2at6native27unrolled_elementwise_kernelINS0_13BUnaryFunctorIN3c104HalfES4_S4_ZZZNS0_21remainder_kernel_cudaERNS_18TensorIteratorBaseEENKUlvE0_clEvENKUlvE1_clEvEUlS4_S4_E_EESt5arrayIPcLm2EELi4E23TrivialOffsetCalculatorILi1EjESF_NS0_6memory12LoadWithCastILi1EEENSG_13StoreWithCastILi1EEEEEviT_T0_T2_T3_T4_T5_)
        /*1178*/ 	.word	0x0000001c


	//----- nvinfo : EIATTR_FRAME_SIZE
	.align		4
.L_793:
        /*117c*/ 	.byte	0x04, 0x11
        /*117e*/ 	.short	(.L_795 - .L_794)
	.align		4
.L_794:
        /*1180*/ 	.word	index@(_ZN2at6native27unrolled_elementwise_kernelINS0_13BUnaryFunctorIN3c104HalfES4_S4_ZZZNS0_21remainder_kernel_cudaERNS_18TensorIteratorBaseEENKUlvE0_clEvENKUlvE1_clEvEUlS4_S4_E_EESt5arrayIPcLm2EELi4E23TrivialOffsetCalculatorILi1EjESF_NS0_6memory12LoadWithCastILi1EEENSG_13StoreWithCastILi1EEEEEviT_T0_T2_T3_T4_T5_)
        /*1184*/ 	.word	0x00000000


	//----- nvinfo : EIATTR_REGCOUNT
	.align		4
.L_795:
        /*1188*/ 	.byte	0x04, 0x2f
        /*118a*/ 	.short	(.L_797 - .L_796)
	.align		4
.L_796:
        /*118c*/ 	.word	index@(_ZN2at6native18elementwise_kernelILi128ELi4EZNS0_15gpu_kernel_implINS0_13BUnaryFunctorIN3c104HalfES5_S5_ZZZNS0_21remainder_kernel_cudaERNS_18TensorIteratorBaseEENKUlvE0_clEvENKUlvE1_clEvEUlS5_S5_E_EEEEvS7_RKT_EUliE_EEviT1_)
        /*1190*/ 	.word	0x00000018


	//----- nvinfo : EIATTR_FRAME_SIZE
	.align		4
.L_797:
        /*1194*/ 	.byte	0x04, 0x11
        /*1196*/ 	.short	(.L_799 - .L_798)
	.align		4
.L_798:
        /*1198*/ 	.word	index@(_ZN2at6native18elementwise_kernelILi128ELi4EZNS0_15gpu_kernel_implINS0_13BUnaryFunctorIN3c104HalfES5_S5_ZZZNS0_21remainder_kernel_cudaERNS_18TensorIteratorBaseEENKUlvE0_clEvENKUlvE1_clEvEUlS5_S5_E_EEEEvS7_RKT_EUliE_EEviT1_)
        /*119c*/ 	.word	0x00000000


	//----- nvinfo : EIATTR_REGCOUNT
	.align		4
.L_799:
        /*11a0*/ 	.byte	0x04, 0x2f
        /*11a2*/ 	.short	(.L_801 - .L_800)
	.align		4
.L_800:
        /*11a4*/ 	.word	index@(_ZN2at6native29vectorized_elementwise_kernelILi8ENS0_13BinaryFunctorIN3c104HalfES4_S4_ZZZNS0_21remainder_kernel_cudaERNS_18TensorIteratorBaseEENKUlvE0_clEvENKUlvE1_clEvEUlS4_S4_E_EESt5arrayIPcLm3EEEEviT0_T1_)
        /*11a8*/ 	.word	0x00000004


	//----- nvinfo : EIATTR_FRAME_SIZE
	.align		4
.L_801:
        /*11ac*/ 	.byte	0x04, 0x11
        /*11ae*/ 	.short	(.L_803 - .L_802)
	.align		4
.L_802:
        /*11b0*/ 	.word	index@(_ZN2at6native29vectorized_elementwise_kernelILi8ENS0_13BinaryFunctorIN3c104HalfES4_S4_ZZZNS0_21remainder_kernel_cudaERNS_18TensorIteratorBaseEENKUlvE0_clEvENKUlvE1_clEvEUlS4_S4_E_EESt5arrayIPcLm3EEEEviT0_T1_)
        /*11b4*/ 	.word	0x00000000


	//----- nvinfo : EIATTR_REGCOUNT
	.align		4
.L_803:
        /*11b8*/ 	.byte	0x04, 0x2f
        /*11ba*/ 	.short	(.L_805 - .L_804)
	.align		4
.L_804:
        /*11bc*/ 	.word	index@(_ZN2at6native29vectorized_elementwise_kernelILi4ENS0_13BinaryFunctorIN3c104HalfES4_S4_ZZZNS0_21remainder_kernel_cudaERNS_18TensorIteratorBaseEENKUlvE0_clEvENKUlvE1_clEvEUlS4_S4_E_EESt5arrayIPcLm3EEEEviT0_T1_)
        /*11c0*/ 	.word	0x00000020


	//----- nvinfo : EIATTR_FRAME_SIZE
	.align		4
.L_805:
        /*11c4*/ 	.byte	0x04, 0x11
        /*11c6*/ 	.short	(.L_807 - .L_806)
	.align		4
.L_806:
        /*11c8*/ 	.word	index@(_ZN2at6native29vectorized_elementwise_kernelILi4ENS0_13BinaryFunctorIN3c104HalfES4_S4_ZZZNS0_21remainder_kernel_cudaERNS_18TensorIteratorBaseEENKUlvE0_clEvENKUlvE1_clEvEUlS4_S4_E_EESt5arrayIPcLm3EEEEviT0_T1_)
        /*11cc*/ 	.word	0x00000000


	//----- nvinfo : EIATTR_REGCOUNT
	.align		4
.L_807:
        /*11d0*/ 	.byte	0x04, 0x2f
        /*11d2*/ 	.short	(.L_809 - .L_808)
	.align		4
.L_808:
        /*11d4*/ 	.word	index@(_ZN2at6native29vectorized_elementwise_kernelILi2ENS0_13BinaryFunctorIN3c104HalfES4_S4_ZZZNS0_21remainder_kernel_cudaERNS_18TensorIteratorBaseEENKUlvE0_clEvENKUlvE1_clEvEUlS4_S4_E_EESt5arrayIPcLm3EEEEviT0_T1_)
        /*11d8*/ 	.word	0x00000020


	//----- nvinfo : EIATTR_FRAME_SIZE
	.align		4
.L_809:
        /*11dc*/ 	.byte	0x04, 0x11
        /*11de*/ 	.short	(.L_811 - .L_810)
	.align		4
.L_810:
        /*11e0*/ 	.word	index@(_ZN2at6native29vectorized_elementwise_kernelILi2ENS0_13BinaryFunctorIN3c104HalfES4_S4_ZZZNS0_21remainder_kernel_cudaERNS_18TensorIteratorBaseEENKUlvE0_clEvENKUlvE1_clEvEUlS4_S4_E_EESt5arrayIPcLm3EEEEviT0_T1_)
        /*11e4*/ 	.word	0x00000000


	//----- nvinfo : EIATTR_REGCOUNT
	.align		4
.L_811:
        /*11e8*/ 	.byte	0x04, 0x2f
        /*11ea*/ 	.short	(.L_813 - .L_812)
	.align		4
.L_812:
        /*11ec*/ 	.word	index@(_ZN2at6native27unrolled_elementwise_kernelINS0_13BinaryFunctorIN3c104HalfES4_S4_ZZZNS0_21remainder_kernel_cudaERNS_18TensorIteratorBaseEENKUlvE0_clEvENKUlvE1_clEvEUlS4_S4_E_EESt5arrayIPcLm3EELi4E23TrivialOffsetCalculatorILi2EjESE_ILi1EjENS0_6memory15LoadWithoutCastENSH_16StoreWithoutCastEEEviT_T0_T2_T3_T4_T5_)
        /*11f0*/ 	.word	0x0000001e


	//----- nvinfo : EIATTR_FRAME_SIZE
	.align		4
.L_813:
        /*11f4*/ 	.byte	0x04, 0x11
        /*11f6*/ 	.short	(.L_815 - .L_814)
	.align		4
.L_814:
        /*11f8*/ 	.word	index@(_ZN2at6native27unrolled_elementwise_kernelINS0_13BinaryFunctorIN3c104HalfES4_S4_ZZZNS0_21remainder_kernel_cudaERNS_18TensorIteratorBaseEENKUlvE0_clEvENKUlvE1_clEvEUlS4_S4_E_EESt5arrayIPcLm3EELi4E23TrivialOffsetCalculatorILi2EjESE_ILi1EjENS0_6memory15LoadWithoutCastENSH_16StoreWithoutCastEEEviT_T0_T2_T3_T4_T5_)
        /*11fc*/ 	.word	0x00000000


	//----- nvinfo : EIATTR_REGCOUNT
	.align		4
.L_815:
        /*1200*/ 	.byte	0x04, 0x2f
        /*1202*/ 	.short	(.L_817 - .L_816)
	.align		4
.L_816:
        /*1204*/ 	.word	index@(_ZN2at6native18elementwise_kernelILi128ELi4EZNS0_22gpu_kernel_impl_nocastINS0_13BinaryFunctorIN3c104HalfES5_S5_ZZZNS0_21remainder_kernel_cudaERNS_18TensorIteratorBaseEENKUlvE0_clEvENKUlvE1_clEvEUlS5_S5_E_EEEEvS7_RKT_EUliE_EEviT1_)
        /*1208*/ 	.word	0x00000014


	//----- nvinfo : EIATTR_FRAME_SIZE
	.align		4
.L_817:
        /*120c*/ 	.byte	0x04, 0x11
        /*120e*/ 	.short	(.L_819 - .L_818)
	.align		4
.L_818:
        /*1210*/ 	.word	index@(_ZN2at6native18elementwise_kernelILi128ELi4EZNS0_22gpu_kernel_impl_nocastINS0_13BinaryFunctorIN3c104HalfES5_S5_ZZZNS0_21remainder_kernel_cudaERNS_18TensorIteratorBaseEENKUlvE0_clEvENKUlvE1_clEvEUlS5_S5_E_EEEEvS7_RKT_EUliE_EEviT1_)
        /*1214*/ 	.word	0x00000000


	//----- nvinfo : EIATTR_REGCOUNT
	.align		4
.L_819:
        /*1218*/ 	.byte	0x04, 0x2f
        /*121a*/ 	.short	(.L_821 - .L_820)
	.align		4
.L_820:
        /*121c*/ 	.word	index@(_ZN2at6native27unrolled_elementwise_kernelINS0_13BinaryFunctorIN3c104HalfES4_S4_ZZZNS0_21remainder_kernel_cudaERNS_18TensorIteratorBaseEENKUlvE0_clEvENKUlvE1_clEvEUlS4_S4_E_EESt5arrayIPcLm3EELi4E23TrivialOffsetCalculatorILi2EjESE_ILi1EjENS0_6memory12LoadWithCastILi2EEENSH_13StoreWithCastILi1EEEEEviT_T0_T2_T3_T4_T5_)
        /*1220*/ 	.word	0x0000001e


	//----- nvinfo : EIATTR_FRAME_SIZE
	.align		4
.L_821:
        /*1224*/ 	.byte	0x04, 0x11
        /*1226*/ 	.short	(.L_823 - .L_822)
	.align		4
.L_822:
        /*1228*/ 	.word	index@(_ZN2at6native27unrolled_elementwise_kernelINS0_13BinaryFunctorIN3c104HalfES4_S4_ZZZNS0_21remainder_kernel_cudaERNS_18TensorIteratorBaseEENKUlvE0_clEvENKUlvE1_clEvEUlS4_S4_E_EESt5arrayIPcLm3EELi4E23TrivialOffsetCalculatorILi2EjESE_ILi1EjENS0_6memory12LoadWithCastILi2EEENSH_13StoreWithCastILi1EEEEEviT_T0_T2_T3_T4_T5_)
        /*122c*/ 	.word	0x00000000


	//----- nvinfo : EIATTR_REGCOUNT
	.align		4
.L_823:
        /*1230*/ 	.byte	0x04, 0x2f
        /*1232*/ 	.short	(.L_825 - .L_824)
	.align		4
.L_824:
        /*1234*/ 	.word	index@(_ZN2at6native18elementwise_kernelILi128ELi4EZNS0_15gpu_kernel_implINS0_13BinaryFunctorIN3c104HalfES5_S5_ZZZNS0_21remainder_kernel_cudaERNS_18TensorIteratorBaseEENKUlvE0_clEvENKUlvE1_clEvEUlS5_S5_E_EEEEvS7_RKT_EUliE_EEviT1_)
        /*1238*/ 	.word	0x00000018


	//----- nvinfo : EIATTR_FRAME_SIZE
	.align		4
.L_825:
        /*123c*/ 	.byte	0x04, 0x11
        /*123e*/ 	.short	(.L_827 - .L_826)
	.align		4
.L_826:
        /*1240*/ 	.word	index@(_ZN2at6native18elementwise_kernelILi128ELi4EZNS0_15gpu_kernel_implINS0_13BinaryFunctorIN3c104HalfES5_S5_ZZZNS0_21remainder_kernel_cudaERNS_18TensorIteratorBaseEENKUlvE0_clEvENKUlvE1_clEvEUlS5_S5_E_EEEEvS7_RKT_EUliE_EEviT1_)
        /*1244*/ 	.word	0x00000000


	//----- nvinfo : EIATTR_REGCOUNT
	.align		4
.L_827:
        /*1248*/ 	.byte	0x04, 0x2f
        /*124a*/ 	.short	(.L_829 - .L_828)
	.align		4
.L_828:
        /*124c*/ 	.word	index@(_ZN2at6native29vectorized_elementwise_kernelILi8ENS0_13AUnaryFunctorIN3c108BFloat16ES4_S4_ZZZNS0_21remainder_kernel_cudaERNS_18TensorIteratorBaseEENKUlvE0_clEvENKUlvE2_clEvEUlS4_S4_E_EESt5arrayIPcLm2EEEEviT0_T1_)
        /*1250*/ 	.word	0x00000004


	//----- nvinfo : EIATTR_FRAME_SIZE
	.align		4
.L_829:
        /*1254*/ 	.byte	0x04, 0x11
        /*1256*/ 	.short	(.L_831 - .L_830)
	.align		4
.L_830:
        /*1258*/ 	.word	index@(_ZN2at6native29vectorized_elementwise_kernelILi8ENS0_13AUnaryFunctorIN3c108BFloat16ES4_S4_ZZZNS0_21remainder_kernel_cudaERNS_18TensorIteratorBaseEENKUlvE0_clEvENKUlvE2_clEvEUlS4_S4_E_EESt5arrayIPcLm2EEEEviT0_T1_)
        /*125c*/ 	.word	0x00000000


	//----- nvinfo : EIATTR_REGCOUNT
	.align		4
.L_831:
        /*1260*/ 	.byte	0x04, 0x2f
        /*1262*/ 	.short	(.L_833 - .L_832)
	.align		4
.L_832:
        /*1264*/ 	.word	index@(_ZN2at6native29vectorized_elementwise_kernelILi4ENS0_13AUnaryFunctorIN3c108BFloat16ES4_S4_ZZZNS0_21remainder_kernel_cudaERNS_18TensorIteratorBaseEENKUlvE0_clEvENKUlvE2_clEvEUlS4_S4_E_EESt5arrayIPcLm2EEEEviT0_T1_)
        /*1268*/ 	.word	0x00000020


	//----- nvinfo : EIATTR_FRAME_SIZE
	.align		4
.L_833:
        /*126c*/ 	.byte	0x04, 0x11
        /*126e*/ 	.short	(.L_835 - .L_834)
	.align		4
.L_834:
        /*1270*/ 	.word	index@(_ZN2at6native29vectorized_elementwise_kernelILi4ENS0_13AUnaryFunctorIN3c108BFloat16ES4_S4_ZZZNS0_21remainder_kernel_cudaERNS_18TensorIteratorBaseEENKUlvE0_clEvENKUlvE2_clEvEUlS4_S4_E_EESt5arrayIPcLm2EEEEviT0_T1_)
        /*1274*/ 	.word	0x00000000


	//----- nvinfo : EIATTR_REGCOUNT
	.align		4
.L_835:
        /*1278*/ 	.byte	0x04, 0x2f
        /*127a*/ 	.short	(.L_837 - .L_836)
	.align		4
.L_836:
        /*127c*/ 	.word	index@(_ZN2at6native29vectorized_elementwise_kernelILi2ENS0_13AUnaryFunctorIN3c108BFloat16ES4_S4_ZZZNS0_21remainder_kernel_cudaERNS_18TensorIteratorBaseEENKUlvE0_clEvENKUlvE2_clEvEUlS4_S4_E_EESt5arrayIPcLm2EEEEviT0_T1_)
        /*1280*/ 	.word	0x00000020


	//----- nvinfo : EIATTR_FRAME_SIZE
	.align		4
.L_837:
        /*1284*/ 	.byte	0x04, 0x11
        /*1286*/ 	.short	(.L_839 - .L_838)
	.align		4
.L_838:
        /*1288*/ 	.word	index@(_ZN2at6native29vectorized_elementwise_kernelILi2ENS0_13AUnaryFunctorIN3c108BFloat16ES4_S4_ZZZNS0_21remainder_kernel_cudaERNS_18TensorIteratorBaseEENKUlvE0_clEvENKUlvE2_clEvEUlS4_S4_E_EESt5arrayIPcLm2EEEEviT0_T1_)
        /*128c*/ 	.word	0x00000000


	//----- nvinfo : EIATTR_REGCOUNT
	.align		4
.L_839:
        /*1290*/ 	.byte	0x04, 0x2f
        /*1292*/ 	.short	(.L_841 - .L_840)
	.align		4
.L_840:
        /*1294*/ 	.word	index@(_ZN2at6native27unrolled_elementwise_kernelINS0_13AUnaryFunctorIN3c108BFloat16ES4_S4_ZZZNS0_21remainder_kernel_cudaERNS_18TensorIteratorBaseEENKUlvE0_clEvENKUlvE2_clEvEUlS4_S4_E_EESt5arrayIPcLm2EELi4E23TrivialOffsetCalculatorILi1EjESF_NS0_6memory15LoadWithoutCastENSG_16StoreWithoutCastEEEviT_T0_T2_T3_T4_T5_)
        /*1298*/ 	.word	0x00000016


	//----- nvinfo : EIATTR_FRAME_SIZE
	.align		4
.L_841:
        /*129c*/ 	.byte	0x04, 0x11
        /*129e*/ 	.short	(.L_843 - .L_842)
	.align		4
.L_842:
        /*12a0*/ 	.word	index@(_ZN2at6native27unrolled_elementwise_kernelINS0_13AUnaryFunctorIN3c108BFloat16ES4_S4_ZZZNS0_21remainder_kernel_cudaERNS_18TensorIteratorBaseEENKUlvE0_clEvENKUlvE2_clEvEUlS4_S4_E_EESt5arrayIPcLm2EELi4E23TrivialOffsetCalculatorILi1EjESF_NS0_6memory15LoadWithoutCastENSG_16StoreWithoutCastEEEviT_T0_T2_T3_T4_T5_)
        /*12a4*/ 	.word	0x00000000


	//----- nvinfo : EIATTR_REGCOUNT
	.align		4
.L_843:
        /*12a8*/ 	.byte	0x04, 0x2f
        /*12aa*/ 	.short	(.L_845 - .L_844)
	.align		4
.L_844:
        /*12ac*/ 	.word	index@(_ZN2at6native18elementwise_kernelILi128ELi4EZNS0_22gpu_kernel_impl_nocastINS0_13AUnaryFunctorIN3c108BFloat16ES5_S5_ZZZNS0_21remainder_kernel_cudaERNS_18TensorIteratorBaseEENKUlvE0_clEvENKUlvE2_clEvEUlS5_S5_E_EEEEvS7_RKT_EUliE_EEviT1_)
        /*12b0*/ 	.word	0x00000014


	//----- nvinfo : EIATTR_FRAME_SIZE
	.align		4
.L_845:
        /*12b4*/ 	.byte	0x04, 0x11
        /*12b6*/ 	.short	(.L_847 - .L_846)
	.align		4
.L_846:
        /*12b8*/ 	.word	index@(_ZN2at6native18elementwise_kernelILi128ELi4EZNS0_22gpu_kernel_impl_nocastINS0_13AUnaryFunctorIN3c108BFloat16ES5_S5_ZZZNS0_21remainder_kernel_cudaERNS_18TensorIteratorBaseEENKUlvE0_clEvENKUlvE2_clEvEUlS5_S5_E_EEEEvS7_RKT_EUliE_EEviT1_)
        /*12bc*/ 	.word	0x00000000


	//----- nvinfo : EIATTR_REGCOUNT
	.align		4
.L_847:
        /*12c0*/ 	.byte	0x04, 0x2f
        /*12c2*/ 	.short	(.L_849 - .L_848)
	.align		4
.L_848:
        /*12c4*/ 	.word	index@(_ZN2at6native27unrolled_elementwise_kernelINS0_13AUnaryFunctorIN3c108BFloat16ES4_S4_ZZZNS0_21remainder_kernel_cudaERNS_18TensorIteratorBaseEENKUlvE0_clEvENKUlvE2_clEvEUlS4_S4_E_EESt5arrayIPcLm2EELi4E23TrivialOffsetCalculatorILi1EjESF_NS0_6memory12LoadWithCastILi1EEENSG_13StoreWithCastILi1EEEEEviT_T0_T2_T3_T4_T5_)
        /*12c8*/ 	.word	0x0000001c


	//----- nvinfo : EIATTR_FRAME_SIZE
	.align		4
.L_849:
        /*12cc*/ 	.byte	0x04, 0x11
        /*12ce*/ 	.short	(.L_851 - .L_850)
	.align		4
.L_850:
        /*12d0*/ 	.word	index@(_ZN2at6native27unrolled_elementwise_kernelINS0_13AUnaryFunctorIN3c108BFloat16ES4_S4_ZZZNS0_21remainder_kernel_cudaERNS_18TensorIteratorBaseEENKUlvE0_clEvENKUlvE2_clEvEUlS4_S4_E_EESt5arrayIPcLm2EELi4E23TrivialOffsetCalculatorILi1EjESF_NS0_6memory12LoadWithCastILi1EEENSG_13StoreWithCastILi1EEEEEviT_T0_T2_T3_T4_T5_)
        /*12d4*/ 	.word	0x00000000


	//----- nvinfo : EIATTR_REGCOUNT
	.align		4
.L_851:
        /*12d8*/ 	.byte	0x04, 0x2f
        /*12da*/ 	.short	(.L_853 - .L_852)
	.align		4
.L_852:
        /*12dc*/ 	.word	index@(_ZN2at6native18elementwise_kernelILi128ELi4EZNS0_15gpu_kernel_implINS0_13AUnaryFunctorIN3c108BFloat16ES5_S5_ZZZNS0_21remainder_kernel_cudaERNS_18TensorIteratorBaseEENKUlvE0_clEvENKUlvE2_clEvEUlS5_S5_E_EEEEvS7_RKT_EUliE_EEviT1_)
        /*12e0*/ 	.word	0x00000018


	//----- nvinfo : EIATTR_FRAME_SIZE
	.align		4
.L_853:
        /*12e4*/ 	.byte	0x04, 0x11
        /*12e6*/ 	.short	(.L_855 - .L_854)
	.align		4
.L_854:
        /*12e8*/ 	.word	index@(_ZN2at6native18elementwise_kernelILi128ELi4EZNS0_15gpu_kernel_implINS0_13AUnaryFunctorIN3c108BFloat16ES5_S5_ZZZNS0_21remainder_kernel_cudaERNS_18TensorIteratorBaseEENKUlvE0_clEvENKUlvE2_clEvEUlS5_S5_E_EEEEvS7_RKT_EUliE_EEviT1_)
        /*12ec*/ 	.word	0x00000000


	//----- nvinfo : EIATTR_REGCOUNT
	.align		4
.L_855:
        /*12f0*/ 	.byte	0x04, 0x2f
        /*12f2*/ 	.short	(.L_857 - .L_856)
	.align		4
.L_856:
        /*12f4*/ 	.word	index@(_ZN2at6native29vectorized_elementwise_kernelILi8ENS0_13BUnaryFunctorIN3c108BFloat16ES4_S4_ZZZNS0_21remainder_kernel_cudaERNS_18TensorIteratorBaseEENKUlvE0_clEvENKUlvE2_clEvEUlS4_S4_E_EESt5arrayIPcLm2EEEEviT0_T1_)
        /*12f8*/ 	.word	0x00000004


	//----- nvinfo : EIATTR_FRAME_SIZE
	.align		4
.L_857:
        /*12fc*/ 	.byte	0x04, 0x11
        /*12fe*/ 	.short	(.L_859 - .L_858)
	.align		4
.L_858:
        /*1300*/ 	.word	index@(_ZN2at6native29vectorized_elementwise_kernelILi8ENS0_13BUnaryFunctorIN3c108BFloat16ES4_S4_ZZZNS0_21remainder_kernel_cudaERNS_18TensorIteratorBaseEENKUlvE0_clEvENKUlvE2_clEvEUlS4_S4_E_EESt5arrayIPcLm2EEEEviT0_T1_)
        /*1304*/ 	.word	0x00000000


	//----- nvinfo : EIATTR_REGCOUNT
	.align		4
.L_859:
        /*1308*/ 	.byte	0x04, 0x2f
        /*130a*/ 	.short	(.L_861 - .L_860)
	.align		4
.L_860:
        /*130c*/ 	.word	index@(_ZN2at6native29vectorized_elementwise_kernelILi4ENS0_13BUnaryFunctorIN3c108BFloat16ES4_S4_ZZZNS0_21remainder_kernel_cudaERNS_18TensorIteratorBaseEENKUlvE0_clEvENKUlvE2_clEvEUlS4_S4_E_EESt5arrayIPcLm2EEEEviT0_T1_)
        /*1310*/ 	.word	0x00000020


	//----- nvinfo : EIATTR_FRAME_SIZE
	.align		4
.L_861:
        /*1314*/ 	.byte	0x04, 0x11
        /*1316*/ 	.short	(.L_863 - .L_862)
	.align		4
.L_862:
        /*1318*/ 	.word	index@(_ZN2at6native29vectorized_elementwise_kernelILi4ENS0_13BUnaryFunctorIN3c108BFloat16ES4_S4_ZZZNS0_21remainder_kernel_cudaERNS_18TensorIteratorBaseEENKUlvE0_clEvENKUlvE2_clEvEUlS4_S4_E_EESt5arrayIPcLm2EEEEviT0_T1_)
        /*131c*/ 	.word	0x00000000


	//----- nvinfo : EIATTR_REGCOUNT
	.align		4
.L_863:
        /*1320*/ 	.byte	0x04, 0x2f
        /*1322*/ 	.short	(.L_865 - .L_864)
	.align		4
.L_864:
        /*1324*/ 	.word	index@(_ZN2at6native29vectorized_elementwise_kernelILi2ENS0_13BUnaryFunctorIN3c108BFloat16ES4_S4_ZZZNS0_21remainder_kernel_cudaERNS_18TensorIteratorBaseEENKUlvE0_clEvENKUlvE2_clEvEUlS4_S4_E_EESt5arrayIPcLm2EEEEviT0_T1_)
        /*1328*/ 	.word	0x00000020


	//----- nvinfo : EIATTR_FRAME_SIZE
	.align		4
.L_865:
        /*132c*/ 	.byte	0x04, 0x11
        /*132e*/ 	.short	(.L_867 - .L_866)
	.align		4
.L_866:
        /*1330*/ 	.word	index@(_ZN2at6native29vectorized_elementwise_kernelILi2ENS0_13BUnaryFunctorIN3c108BFloat16ES4_S4_ZZZNS0_21remainder_kernel_cudaERNS_18TensorIteratorBaseEENKUlvE0_clEvENKUlvE2_clEvEUlS4_S4_E_EESt5arrayIPcLm2EEEEviT0_T1_)
        /*1334*/ 	.word	0x00000000


	//----- nvinfo : EIATTR_REGCOUNT
	.align		4
.L_867:
        /*1338*/ 	.byte	0x04, 0x2f
        /*133a*/ 	.short	(.L_869 - .L_868)
	.align		4
.L_868:
        /*133c*/ 	.word	index@(_ZN2at6native27unrolled_elementwise_kernelINS0_13BUnaryFunctorIN3c108BFloat16ES4_S4_ZZZNS0_21remainder_kernel_cudaERNS_18TensorIteratorBaseEENKUlvE0_clEvENKUlvE2_clEvEUlS4_S4_E_EESt5arrayIPcLm2EELi4E23TrivialOffsetCalculatorILi1EjESF_NS0_6memory15LoadWithoutCastENSG_16StoreWithoutCastEEEviT_T0_T2_T3_T4_T5_)
        /*1340*/ 	.word	0x00000016


	//----- nvinfo : EIATTR_FRAME_SIZE
	.align		4
.L_869:
        /*1344*/ 	.byte	0x04, 0x11
        /*1346*/ 	.short	(.L_871 - .L_870)
	.align		4
.L_870:
        /*1348*/ 	.word	index@(_ZN2at6native27unrolled_elementwise_kernelINS0_13BUnaryFunctorIN3c108BFloat16ES4_S4_ZZZNS0_21remainder_kernel_cudaERNS_18TensorIteratorBaseEENKUlvE0_clEvENKUlvE2_clEvEUlS4_S4_E_EESt5arrayIPcLm2EELi4E23TrivialOffsetCalculatorILi1EjESF_NS0_6memory15LoadWithoutCastENSG_16StoreWithoutCastEEEviT_T0_T2_T3_T4_T5_)
        /*134c*/ 	.word	0x00000000


	//----- nvinfo : EIATTR_REGCOUNT
	.align		4
.L_871:
        /*1350*/ 	.byte	0x04, 0x2f
        /*1352*/ 	.short	(.L_873 - .L_872)
	.align		4
.L_872:
        /*1354*/ 	.word	index@(_ZN2at6native18elementwise_kernelILi128ELi4EZNS0_22gpu_kernel_impl_nocastINS0_13BUnaryFunctorIN3c108BFloat16ES5_S5_ZZZNS0_21remainder_kernel_cudaERNS_18TensorIteratorBaseEENKUlvE0_clEvENKUlvE2_clEvEUlS5_S5_E_EEEEvS7_RKT_EUliE_EEviT1_)
        /*1358*/ 	.word	0x00000014


	//----- nvinfo : EIATTR_FRAME_SIZE
	.align		4
.L_873:
        /*135c*/ 	.byte	0x04, 0x11
        /*135e*/ 	.short	(.L_875 - .L_874)
	.align		4
.L_874:
        /*1360*/ 	.word	index@(_ZN2at6native18elementwise_kernelILi128ELi4EZNS0_22gpu_kernel_impl_nocastINS0_13BUnaryFunctorIN3c108BFloat16ES5_S5_ZZZNS0_21remainder_kernel_cudaERNS_18TensorIteratorBaseEENKUlvE0_clEvENKUlvE2_clEvEUlS5_S5_E_EEEEvS7_RKT_EUliE_EEviT1_)
        /*1364*/ 	.word	0x00000000


	//----- nvinfo : EIATTR_REGCOUNT
	.align		4
.L_875:
        /*1368*/ 	.byte	0x04, 0x2f
        /*136a*/ 	.short	(.L_877 - .L_876)
	.align		4
.L_876:
        /*136c*/ 	.word	index@(_ZN2at6native27unrolled_elementwise_kernelINS0_13BUnaryFunctorIN3c108BFloat16ES4_S4_ZZZNS0_21remainder_kernel_cudaERNS_18TensorIteratorBaseEENKUlvE0_clEvENKUlvE2_clEvEUlS4_S4_E_EESt5arrayIPcLm2EELi4E23TrivialOffsetCalculatorILi1EjESF_NS0_6memory12LoadWithCastILi1EEENSG_13StoreWithCastILi1EEEEEviT_T0_T2_T3_T4_T5_)
        /*1370*/ 	.word	0x0000001c


	//----- nvinfo : EIATTR_FRAME_SIZE
	.align		4
.L_877:
        /*1374*/ 	.byte	0x04, 0x11
        /*1376*/ 	.short	(.L_879 - .L_878)
	.align		4
.L_878:
        /*1378*/ 	.word	index@(_ZN2at6native27unrolled_elementwise_kernelINS0_13BUnaryFunctorIN3c108BFloat16ES4_S4_ZZZNS0_21remainder_kernel_cudaERNS_18TensorIteratorBaseEENKUlvE0_clEvENKUlvE2_clEvEUlS4_S4_E_EESt5arrayIPcLm2EELi4E23TrivialOffsetCalculatorILi1EjESF_NS0_6memory12LoadWithCastILi1EEENSG_13StoreWithCastILi1EEEEEviT_T0_T2_T3_T4_T5_)
        /*137c*/ 	.word	0x00000000


	//----- nvinfo : EIATTR_REGCOUNT
	.align		4
.L_879:
        /*1380*/ 	.byte	0x04, 0x2f
        /*1382*/ 	.short	(.L_881 - .L_880)
	.align		4
.L_880:
        /*1384*/ 	.word	index@(_ZN2at6native18elementwise_kernelILi128ELi4EZNS0_15gpu_kernel_implINS0_13BUnaryFunctorIN3c108BFloat16ES5_S5_ZZZNS0_21remainder_kernel_cudaERNS_18TensorIteratorBaseEENKUlvE0_clEvENKUlvE2_clEvEUlS5_S5_E_EEEEvS7_RKT_EUliE_EEviT1_)
        /*1388*/ 	.word	0x00000018


	//----- nvinfo : EIATTR_FRAME_SIZE
	.align		4
.L_881:
        /*138c*/ 	.byte	0x04, 0x11
        /*138e*/ 	.short	(.L_883 - .L_882)
	.align		4
.L_882:
        /*1390*/ 	.word	index@(_ZN2at6native18elementwise_kernelILi128ELi4EZNS0_15gpu_kernel_implINS0_13BUnaryFunctorIN3c108BFloat16ES5_S5_ZZZNS0_21remainder_kernel_cudaERNS_18TensorIteratorBaseEENKUlvE0_clEvENKUlvE2_clEvEUlS5_S5_E_EEEEvS7_RKT_EUliE_EEviT1_)
        /*1394*/ 	.word	0x00000000


	//----- nvinfo : EIATTR_REGCOUNT
	.align		4
.L_883:
        /*1398*/ 	.byte	0x04, 0x2f
        /*139a*/ 	.short	(.L_885 - .L_884)
	.align		4
.L_884:
        /*139c*/ 	.word	index@(_ZN2at6native29vectorized_elementwise_kernelILi8ENS0_13BinaryFunctorIN3c108BFloat16ES4_S4_ZZZNS0_21remainder_kernel_cudaERNS_18TensorIteratorBaseEENKUlvE0_clEvENKUlvE2_clEvEUlS4_S4_E_EESt5arrayIPcLm3EEEEviT0_T1_)
        /*13a0*/ 	.word	0x00000004


	//----- nvinfo : EIATTR_FRAME_SIZE
	.align		4
.L_885:
        /*13a4*/ 	.byte	0x04, 0x11
        /*13a6*/ 	.short	(.L_887 - .L_886)
	.align		4
.L_886:
        /*13a8*/ 	.word	index@(_ZN2at6native29vectorized_elementwise_kernelILi8ENS0_13BinaryFunctorIN3c108BFloat16ES4_S4_ZZZNS0_21remainder_kernel_cudaERNS_18TensorIteratorBaseEENKUlvE0_clEvENKUlvE2_clEvEUlS4_S4_E_EESt5arrayIPcLm3EEEEviT0_T1_)
        /*13ac*/ 	.word	0x00000000


	//----- nvinfo : EIATTR_REGCOUNT
	.align		4
.L_887:
        /*13b0*/ 	.byte	0x04, 0x2f
        /*13b2*/ 	.short	(.L_889 - .L_888)
	.align		4
.L_888:
        /*13b4*/ 	.word	index@(_ZN2at6native29vectorized_elementwise_kernelILi4ENS0_13BinaryFunctorIN3c108BFloat16ES4_S4_ZZZNS0_21remainder_kernel_cudaERNS_18TensorIteratorBaseEENKUlvE0_clEvENKUlvE2_clEvEUlS4_S4_E_EESt5arrayIPcLm3EEEEviT0_T1_)
        /*13b8*/ 	.word	0x00000020


	//----- nvinfo : EIATTR_FRAME_SIZE
	.align		4
.L_889:
        /*13bc*/ 	.byte	0x04, 0x11
        /*13be*/ 	.short	(.L_891 - .L_890)
	.align		4
.L_890:
        /*13c0*/ 	.word	index@(_ZN2at6native29vectorized_elementwise_kernelILi4ENS0_13BinaryFunctorIN3c108BFloat16ES4_S4_ZZZNS0_21remainder_kernel_cudaERNS_18TensorIteratorBaseEENKUlvE0_clEvENKUlvE2_clEvEUlS4_S4_E_EESt5arrayIPcLm3EEEEviT0_T1_)
        /*13c4*/ 	.word	0x00000000


	//----- nvinfo : EIATTR_REGCOUNT
	.align		4
.L_891:
        /*13c8*/ 	.byte	0x04, 0x2f
        /*13ca*/ 	.short	(.L_893 - .L_892)
	.align		4
.L_892:
        /*13cc*/ 	.word	index@(_ZN2at6native29vectorized_elementwise_kernelILi2ENS0_13BinaryFunctorIN3c108BFloat16ES4_S4_ZZZNS0_21remainder_kernel_cudaERNS_18TensorIteratorBaseEENKUlvE0_clEvENKUlvE2_clEvEUlS4_S4_E_EESt5arrayIPcLm3EEEEviT0_T1_)
        /*13d0*/ 	.word	0x00000020


	//----- nvinfo : EIATTR_FRAME_SIZE
	.align		4
.L_893:
        /*13d4*/ 	.byte	0x04, 0x11
        /*13d6*/ 	.short	(.L_895 - .L_894)
	.align		4
.L_894:
        /*13d8*/ 	.word	index@(_ZN2at6native29vectorized_elementwise_kernelILi2ENS0_13BinaryFunctorIN3c108BFloat16ES4_S4_ZZZNS0_21remainder_kernel_cudaERNS_18TensorIteratorBaseEENKUlvE0_clEvENKUlvE2_clEvEUlS4_S4_E_EESt5arrayIPcLm3EEEEviT0_T1_)
        /*13dc*/ 	.word	0x00000000


	//----- nvinfo : EIATTR_REGCOUNT
	.align		4
.L_895:
        /*13e0*/ 	.byte	0x04, 0x2f
        /*13e2*/ 	.short	(.L_897 - .L_896)
	.align		4
.L_896:
        /*13e4*/ 	.word	index@(_ZN2at6native27unrolled_elementwise_kernelINS0_13BinaryFunctorIN3c108BFloat16ES4_S4_ZZZNS0_21remainder_kernel_cudaERNS_18TensorIteratorBaseEENKUlvE0_clEvENKUlvE2_clEvEUlS4_S4_E_EESt5arrayIPcLm3EELi4E23TrivialOffsetCalculatorILi2EjESE_ILi1EjENS0_6memory15LoadWithoutCastENSH_16StoreWithoutCastEEEviT_T0_T2_T3_T4_T5_)
        /*13e8*/ 	.word	0x0000001e


	//----- nvinfo : EIATTR_FRAME_SIZE
	.align		4
.L_897:
        /*13ec*/ 	.byte	0x04, 0x11
        /*13ee*/ 	.short	(.L_899 - .L_898)
	.align		4
.L_898:
        /*13f0*/ 	.word	index@(_ZN2at6native27unrolled_elementwise_kernelINS0_13BinaryFunctorIN3c108BFloat16ES4_S4_ZZZNS0_21remainder_kernel_cudaERNS_18TensorIteratorBaseEENKUlvE0_clEvENKUlvE2_clEvEUlS4_S4_E_EESt5arrayIPcLm3EELi4E23TrivialOffsetCalculatorILi2EjESE_ILi1EjENS0_6memory15LoadWithoutCastENSH_16StoreWithoutCastEEEviT_T0_T2_T3_T4_T5_)
        /*13f4*/ 	.word	0x00000000


	//----- nvinfo : EIATTR_REGCOUNT
	.align		4
.L_899:
        /*13f8*/ 	.byte	0x04, 0x2f
        /*13fa*/ 	.short	(.L_901 - .L_900)
	.align		4
.L_900:
        /*13fc*/ 	.word	index@(_ZN2at6native18elementwise_kernelILi128ELi4EZNS0_22gpu_kernel_impl_nocastINS0_13BinaryFunctorIN3c108BFloat16ES5_S5_ZZZNS0_21remainder_kernel_cudaERNS_18TensorIteratorBaseEENKUlvE0_clEvENKUlvE2_clEvEUlS5_S5_E_EEEEvS7_RKT_EUliE_EEviT1_)
        /*1400*/ 	.word	0x00000014


	//----- nvinfo : EIATTR_FRAME_SIZE
	.align		4
.L_901:
        /*1404*/ 	.byte	0x04, 0x11
        /*1406*/ 	.short	(.L_903 - .L_902)
	.align		4
.L_902:
        /*1408*/ 	.word	index@(_ZN2at6native18elementwise_kernelILi128ELi4EZNS0_22gpu_kernel_impl_nocastINS0_13BinaryFunctorIN3c108BFloat16ES5_S5_ZZZNS0_21remainder_kernel_cudaERNS_18TensorIteratorBaseEENKUlvE0_clEvENKUlvE2_clEvEUlS5_S5_E_EEEEvS7_RKT_EUliE_EEviT1_)
        /*140c*/ 	.word	0x00000000


	//----- nvinfo : EIATTR_REGCOUNT
	.align		4
.L_903:
        /*1410*/ 	.byte	0x04, 0x2f
        /*1412*/ 	.short	(.L_905 - .L_904)
	.align		4
.L_904:
        /*1414*/ 	.word	index@(_ZN2at6native27unrolled_elementwise_kernelINS0_13BinaryFunctorIN3c108BFloat16ES4_S4_ZZZNS0_21remainder_kernel_cudaERNS_18TensorIteratorBaseEENKUlvE0_clEvENKUlvE2_clEvEUlS4_S4_E_EESt5arrayIPcLm3EELi4E23TrivialOffsetCalculatorILi2EjESE_ILi1EjENS0_6memory12LoadWithCastILi2EEENSH_13StoreWithCastILi1EEEEEviT_T0_T2_T3_T4_T5_)
        /*1418*/ 	.word	0x0000001e


	//----- nvinfo : EIATTR_FRAME_SIZE
	.align		4
.L_905:
        /*141c*/ 	.byte	0x04, 0x11
        /*141e*/ 	.short	(.L_907 - .L_906)
	.align		4
.L_906:
        /*1420*/ 	.word	index@(_ZN2at6native27unrolled_elementwise_kernelINS0_13BinaryFunctorIN3c108BFloat16ES4_S4_ZZZNS0_21remainder_kernel_cudaERNS_18TensorIteratorBaseEENKUlvE0_clEvENKUlvE2_clEvEUlS4_S4_E_EESt5arrayIPcLm3EELi4E23TrivialOffsetCalculatorILi2EjESE_ILi1EjENS0_6memory12LoadWithCastILi2EEENSH_13StoreWithCastILi1EEEEEviT_T0_T2_T3_T4_T5_)
        /*1424*/ 	.word	0x00000000


	//----- nvinfo : EIATTR_REGCOUNT
	.align		4
.L_907:
        /*1428*/ 	.byte	0x04, 0x2f
        /*142a*/ 	.short	(.L_909 - .L_908)
	.align		4
.L_908:
        /*142c*/ 	.word	index@(_ZN2at6native18elementwise_kernelILi128ELi4EZNS0_15gpu_kernel_implINS0_13BinaryFunctorIN3c108BFloat16ES5_S5_ZZZNS0_21remainder_kernel_cudaERNS_18TensorIteratorBaseEENKUlvE0_clEvENKUlvE2_clEvEUlS5_S5_E_EEEEvS7_RKT_EUliE_EEviT1_)
        /*1430*/ 	.word	0x00000018


	//----- nvinfo : EIATTR_FRAME_SIZE
	.align		4
.L_909:
        /*1434*/ 	.byte	0x04, 0x11
        /*1436*/ 	.short	(.L_911 - .L_910)
	.align		4
.L_910:
        /*1438*/ 	.word	index@(_ZN2at6native18elementwise_kernelILi128ELi4EZNS0_15gpu_kernel_implINS0_13BinaryFunctorIN3c108BFloat16ES5_S5_ZZZNS0_21remainder_kernel_cudaERNS_18TensorIteratorBaseEENKUlvE0_clEvENKUlvE2_clEvEUlS5_S5_E_EEEEvS7_RKT_EUliE_EEviT1_)
        /*143c*/ 	.word	0x00000000


	//----- nvinfo : EIATTR_REGCOUNT
	.align		4
.L_911:
        /*1440*/ 	.byte	0x04, 0x2f
        /*1442*/ 	.short	(.L_913 - .L_912)
	.align		4
.L_912:
        /*1444*/ 	.word	index@(_ZN2at6native29vectorized_elementwise_kernelILi8ENS0_13AUnaryFunctorIhhhZZZNS0_16fmod_kernel_cudaERNS_18TensorIteratorBaseEENKUlvE_clEvENKUlvE_clEvEUlhhE_EESt5arrayIPcLm2EEEEviT0_T1_)
        /*1448*/ 	.word	0x00000004


	//----- nvinfo : EIATTR_FRAME_SIZE
	.align		4
.L_913:
        /*144c*/ 	.byte	0x04, 0x11
        /*144e*/ 	.short	(.L_915 - .L_914)
	.align		4
.L_914:
        /*1450*/ 	.word	index@(_ZN2at6native29vectorized_elementwise_kernelILi8ENS0_13AUnaryFunctorIhhhZZZNS0_16fmod_kernel_cudaERNS_18TensorIteratorBaseEENKUlvE_clEvENKUlvE_clEvEUlhhE_EESt5arrayIPcLm2EEEEviT0_T1_)
        /*1454*/ 	.word	0x00000000


	//----- nvinfo : EIATTR_REGCOUNT
	.align		4
.L_915:
        /*1458*/ 	.byte	0x04, 0x2f
        /*145a*/ 	.short	(.L_917 - .L_916)
	.align		4
.L_916:
        /*145c*/ 	.word	index@(_ZN2at6native29vectorized_elementwise_kernelILi4ENS0_13AUnaryFunctorIhhhZZZNS0_16fmod_kernel_cudaERNS_18TensorIteratorBaseEENKUlvE_clEvENKUlvE_clEvEUlhhE_EESt5arrayIPcLm2EEEEviT0_T1_)
        /*1460*/ 	.word	0x0000001e


	//----- nvinfo : EIATTR_FRAME_SIZE
	.align		4
.L_917:
        /*1464*/ 	.byte	0x04, 0x11
        /*1466*/ 	.short	(.L_919 - .L_918)
	.align		4
.L_918:
        /*1468*/ 	.word	index@($__internal_53_$__cuda_sm20_rem_u16)
        /*146c*/ 	.word	0x00000000


	//----- nvinfo : EIATTR_FRAME_SIZE
	.align		4
.L_919:
        /*1470*/ 	.byte	0x04, 0x11
        /*1472*/ 	.short	(.L_921 - .L_920)
	.align		4
.L_920:
        /*1474*/ 	.word	index@(_ZN2at6native29vectorized_elementwise_kernelILi4ENS0_13AUnaryFunctorIhhhZZZNS0_16fmod_kernel_cudaERNS_18TensorIteratorBaseEENKUlvE_clEvENKUlvE_clEvEUlhhE_EESt5arrayIPcLm2EEEEviT0_T1_)
        /*1478*/ 	.word	0x00000000


	//----- nvinfo : EIATTR_REGCOUNT
	.align		4
.L_921:
        /*147c*/ 	.byte	0x04, 0x2f
        /*147e*/ 	.short	(.L_923 - .L_922)
	.align		4
.L_922:
        /*1480*/ 	.word	index@(_ZN2at6native29vectorized_elementwise_kernelILi2ENS0_13AUnaryFunctorIhhhZZZNS0_16fmod_kernel_cudaERNS_18TensorIteratorBaseEENKUlvE_clEvENKUlvE_clEvEUlhhE_EESt5arrayIPcLm2EEEEviT0_T1_)
        /*1484*/ 	.word	0x0000001e


	//----- nvinfo : EIATTR_FRAME_SIZE
	.align		4
.L_923:
        /*1488*/ 	.byte	0x04, 0x11
        /*148a*/ 	.short	(.L_925 - .L_924)
	.align		4
.L_924:
        /*148c*/ 	.word	index@($__internal_52_$__cuda_sm20_rem_u16)
        /*1490*/ 	.word	0x00000000


	//----- nvinfo : EIATTR_FRAME_SIZE
	.align		4
.L_925:
        /*1494*/ 	.byte	0x04, 0x11
        /*1496*/ 	.short	(.L_927 - .L_926)
	.align		4
.L_926:
        /*1498*/ 	.word	index@(_ZN2at6native29vectorized_elementwise_kernelILi2ENS0_13AUnaryFunctorIhhhZZZNS0_16fmod_kernel_cudaERNS_18TensorIteratorBaseEENKUlvE_clEvENKUlvE_clEvEUlhhE_EESt5arrayIPcLm2EEEEviT0_T1_)
        /*149c*/ 	.word	0x00000000


	//----- nvinfo : EIATTR_REGCOUNT
	.align		4
.L_927:
        /*14a0*/ 	.byte	0x04, 0x2f
        /*14a2*/ 	.short	(.L_929 - .L_928)
	.align		4
.L_928:
        /*14a4*/ 	.word	index@(_ZN2at6native27unrolled_elementwise_kernelINS0_13AUnaryFunctorIhhhZZZNS0_16fmod_kernel_cudaERNS_18TensorIteratorBaseEENKUlvE_clEvENKUlvE_clEvEUlhhE_EESt5arrayIPcLm2EELi4E23TrivialOffsetCalculatorILi1EjESD_NS0_6memory15LoadWithoutCastENSE_16StoreWithoutCastEEEviT_T0_T2_T3_T4_T5_)
        /*14a8*/ 	.word	0x00000016


	//----- nvinfo : EIATTR_FRAME_SIZE
	.align		4
.L_929:
        /*14ac*/ 	.byte	0x04, 0x11
        /*14ae*/ 	.short	(.L_931 - .L_930)
	.align		4
.L_930:
        /*14b0*/ 	.word	index@($__internal_51_$__cuda_sm20_rem_u16)
        /*14b4*/ 	.word	0x00000000


	//----- nvinfo : EIATTR_FRAME_SIZE
	.align		4
.L_931:
        /*14b8*/ 	.byte	0x04, 0x11
        /*14ba*/ 	.short	(.L_933 - .L_932)
	.align		4
.L_932:
        /*14bc*/ 	.word	index@(_ZN2at6native27unrolled_elementwise_kernelINS0_13AUnaryFunctorIhhhZZZNS0_16fmod_kernel_cudaERNS_18TensorIteratorBaseEENKUlvE_clEvENKUlvE_clEvEUlhhE_EESt5arrayIPcLm2EELi4E23TrivialOffsetCalculatorILi1EjESD_NS0_6memory15LoadWithoutCastENSE_16StoreWithoutCastEEEviT_T0_T2_T3_T4_T5_)
        /*14c0*/ 	.word	0x00000000


	//----- nvinfo : EIATTR_REGCOUNT
	.align		4
.L_933:
        /*14c4*/ 	.byte	0x04, 0x2f
        /*14c6*/ 	.short	(.L_935 - .L_934)
	.align		4
.L_934:
        /*14c8*/ 	.word	index@(_ZN2at6native18elementwise_kernelILi128ELi4EZNS0_22gpu_kernel_impl_nocastINS0_13AUnaryFunctorIhhhZZZNS0_16fmod_kernel_cudaERNS_18TensorIteratorBaseEENKUlvE_clEvENKUlvE_clEvEUlhhE_EEEEvS5_RKT_EUliE_EEviT1_)
        /*14cc*/ 	.word	0x00000014


	//----- nvinfo : EIATTR_FRAME_SIZE
	.align		4
.L_935:
        /*14d0*/ 	.byte	0x04, 0x11
        /*14d2*/ 	.short	(.L_937 - .L_936)
	.align		4
.L_936:
        /*14d4*/ 	.word	index@($__internal_50_$__cuda_sm20_rem_u16)
        /*14d8*/ 	.word	0x00000000


	//----- nvinfo : EIATTR_FRAME_SIZE
	.align		4
.L_937:
        /*14dc*/ 	.byte	0x04, 0x11
        /*14de*/ 	.short	(.L_939 - .L_938)
	.align		4
.L_938:
        /*14e0*/ 	.word	index@(_ZN2at6native18elementwise_kernelILi128ELi4EZNS0_22gpu_kernel_impl_nocastINS0_13AUnaryFunctorIhhhZZZNS0_16fmod_kernel_cudaERNS_18TensorIteratorBaseEENKUlvE_clEvENKUlvE_clEvEUlhhE_EEEEvS5_RKT_EUliE_EEviT1_)
        /*14e4*/ 	.word	0x00000000


	//----- nvinfo : EIATTR_REGCOUNT
	.align		4
.L_939:
        /*14e8*/ 	.byte	0x04, 0x2f
        /*14ea*/ 	.short	(.L_941 - .L_940)
	.align		4
.L_940:
        /*14ec*/ 	.word	index@(_ZN2at6native27unrolled_elementwise_kernelINS0_13AUnaryFunctorIhhhZZZNS0_16fmod_kernel_cudaERNS_18TensorIteratorBaseEENKUlvE_clEvENKUlvE_clEvEUlhhE_EESt5arrayIPcLm2EELi4E23TrivialOffsetCalculatorILi1EjESD_NS0_6memory12LoadWithCastILi1EEENSE_13StoreWithCastILi1EEEEEviT_T0_T2_T3_T4_T5_)
        /*14f0*/ 	.word	0x0000001c


	//----- nvinfo : EIATTR_FRAME_SIZE
	.align		4
.L_941:
        /*14f4*/ 	.byte	0x04, 0x11
        /*14f6*/ 	.short	(.L_943 - .L_942)
	.align		4
.L_942:
        /*14f8*/ 	.word	index@($__internal_49_$__cuda_sm20_rem_u16)
        /*14fc*/ 	.word	0x00000000


	//----- nvinfo : EIATTR_FRAME_SIZE
	.align		4
.L_943:
        /*1500*/ 	.byte	0x04, 0x11
        /*1502*/ 	.short	(.L_945 - .L_944)
	.align		4
.L_944:
        /*1504*/ 	.word	index@(_ZN2at6native27unrolled_elementwise_kernelINS0_13AUnaryFunctorIhhhZZZNS0_16fmod_kernel_cudaERNS_18TensorIteratorBaseEENKUlvE_clEvENKUlvE_clEvEUlhhE_EESt5arrayIPcLm2EELi4E23TrivialOffsetCalculatorILi1EjESD_NS0_6memory12LoadWithCastILi1EEENSE_13StoreWithCastILi1EEEEEviT_T0_T2_T3_T4_T5_)
        /*1508*/ 	.word	0x00000000


	//----- nvinfo : EIATTR_REGCOUNT
	.align		4
.L_945:
        /*150c*/ 	.byte	0x04, 0x2f
        /*150e*/ 	.short	(.L_947 - .L_946)
	.align		4
.L_946:
        /*1510*/ 	.word	index@(_ZN2at6native18elementwise_kernelILi128ELi4EZNS0_15gpu_kernel_implINS0_13AUnaryFunctorIhhhZZZNS0_16fmod_kernel_cudaERNS_18TensorIteratorBaseEENKUlvE_clEvENKUlvE_clEvEUlhhE_EEEEvS5_RKT_EUliE_EEviT1_)
        /*1514*/ 	.word	0x00000018


	//----- nvinfo : EIATTR_FRAME_SIZE
	.align		4
.L_947:
        /*1518*/ 	.byte	0x04, 0x11
        /*151a*/ 	.short	(.L_949 - .L_948)
	.align		4
.L_948:
        /*151c*/ 	.word	index@($__internal_48_$__cuda_sm20_rem_u16)
        /*1520*/ 	.word	0x00000000


	//----- nvinfo : EIATTR_FRAME_SIZE
	.align		4
.L_949:
        /*1524*/ 	.byte	0x04, 0x11
        /*1526*/ 	.short	(.L_951 - .L_950)
	.align		4
.L_950:
        /*1528*/ 	.word	index@(_ZN2at6native18elementwise_kernelILi128ELi4EZNS0_15gpu_kernel_implINS0_13AUnaryFunctorIhhhZZZNS0_16fmod_kernel_cudaERNS_18TensorIteratorBaseEENKUlvE_clEvENKUlvE_clEvEUlhhE_EEEEvS5_RKT_EUliE_EEviT1_)
        /*152c*/ 	.word	0x00000000


	//----- nvinfo : EIATTR_REGCOUNT
	.align		4
.L_951:
        /*1530*/ 	.byte	0x04, 0x2f
        /*1532*/ 	.short	(.L_953 - .L_952)
	.align		4
.L_952:
        /*1534*/ 	.word	index@(_ZN2at6native29vectorized_elementwise_kernelILi8ENS0_13BUnaryFunctorIhhhZZZNS0_16fmod_kernel_cudaERNS_18TensorIteratorBaseEENKUlvE_clEvENKUlvE_clEvEUlhhE_EESt5arrayIPcLm2EEEEviT0_T1_)
        /*1538*/ 	.word	0x00000004


	//----- nvinfo : EIATTR_FRAME_SIZE
	.align		4
.L_953:
        /*153c*/ 	.byte	0x04, 0x11
        /*153e*/ 	.short	(.L_955 - .L_954)
	.align		4
.L_954:
        /*1540*/ 	.word	index@(_ZN2at6native29vectorized_elementwise_kernelILi8ENS0_13BUnaryFunctorIhhhZZZNS0_16fmod_kernel_cudaERNS_18TensorIteratorBaseEENKUlvE_clEvENKUlvE_clEvEUlhhE_EESt5arrayIPcLm2EEEEviT0_T1_)
        /*1544*/ 	.word	0x00000000


	//----- nvinfo : EIATTR_REGCOUNT
	.align		4
.L_955:
        /*1548*/ 	.byte	0x04, 0x2f
        /*154a*/ 	.short	(.L_957 - .L_956)
	.align		4
.L_956:
        /*154c*/ 	.word	index@(_ZN2at6native29vectorized_elementwise_kernelILi4ENS0_13BUnaryFunctorIhhhZZZNS0_16fmod_kernel_cudaERNS_18TensorIteratorBaseEENKUlvE_clEvENKUlvE_clEvEUlhhE_EESt5arrayIPcLm2EEEEviT0_T1_)
        /*1550*/ 	.word	0x0000001e


	//----- nvinfo : EIATTR_FRAME_SIZE
	.align		4
.L_957:
        /*1554*/ 	.byte	0x04, 0x11
        /*1556*/ 	.short	(.L_959 - .L_958)
	.align		4
.L_958:
        /*1558*/ 	.word	index@($__internal_47_$__cuda_sm20_rem_u16)
        /*155c*/ 	.word	0x00000000


	//----- nvinfo : EIATTR_FRAME_SIZE
	.align		4
.L_959:
        /*1560*/ 	.byte	0x04, 0x11
        /*1562*/ 	.short	(.L_961 - .L_960)
	.align		4
.L_960:
        /*1564*/ 	.word	index@(_ZN2at6native29vectorized_elementwise_kernelILi4ENS0_13BUnaryFunctorIhhhZZZNS0_16fmod_kernel_cudaERNS_18TensorIteratorBaseEENKUlvE_clEvENKUlvE_clEvEUlhhE_EESt5arrayIPcLm2EEEEviT0_T1_)
        /*1568*/ 	.word	0x00000000


	//----- nvinfo : EIATTR_REGCOUNT
	.align		4
.L_961:
        /*156c*/ 	.byte	0x04, 0x2f
        /*156e*/ 	.short	(.L_963 - .L_962)
	.align		4
.L_962:
        /*1570*/ 	.word	index@(_ZN2at6native29vectorized_elementwise_kernelILi2ENS0_13BUnaryFunctorIhhhZZZNS0_16fmod_kernel_cudaERNS_18TensorIteratorBaseEENKUlvE_clEvENKUlvE_clEvEUlhhE_EESt5arrayIPcLm2EEEEviT0_T1_)
        /*1574*/ 	.word	0x0000001e


	//----- nvinfo : EIATTR_FRAME_SIZE
	.align		4
.L_963:
        /*1578*/ 	.byte	0x04, 0x11
        /*157a*/ 	.short	(.L_965 - .L_964)
	.align		4
.L_964:
        /*157c*/ 	.word	index@($__internal_46_$__cuda_sm20_rem_u16)
        /*1580*/ 	.word	0x00000000


	//----- nvinfo : EIATTR_FRAME_SIZE
	.align		4
.L_965:
        /*1584*/ 	.byte	0x04, 0x11
        /*1586*/ 	.short	(.L_967 - .L_966)
	.align		4
.L_966:
        /*1588*/ 	.word	index@(_ZN2at6native29vectorized_elementwise_kernelILi2ENS0_13BUnaryFunctorIhhhZZZNS0_16fmod_kernel_cudaERNS_18TensorIteratorBaseEENKUlvE_clEvENKUlvE_clEvEUlhhE_EESt5arrayIPcLm2EEEEviT0_T1_)
        /*158c*/ 	.word	0x00000000


	//----- nvinfo : EIATTR_REGCOUNT
	.align		4
.L_967:
        /*1590*/ 	.byte	0x04, 0x2f
        /*1592*/ 	.short	(.L_969 - .L_968)
	.align		4
.L_968:
        /*1594*/ 	.word	index@(_ZN2at6native27unrolled_elementwise_kernelINS0_13BUnaryFunctorIhhhZZZNS0_16fmod_kernel_cudaERNS_18TensorIteratorBaseEENKUlvE_clEvENKUlvE_clEvEUlhhE_EESt5arrayIPcLm2EELi4E23TrivialOffsetCalculatorILi1EjESD_NS0_6memory15LoadWithoutCastENSE_16StoreWithoutCastEEEviT_T0_T2_T3_T4_T5_)
        /*1598*/ 	.word	0x00000016


	//----- nvinfo : EIATTR_FRAME_SIZE
	.align		4
.L_969:
        /*159c*/ 	.byte	0x04, 0x11
        /*159e*/ 	.short	(.L_971 - .L_970)
	.align		4
.L_970:
        /*15a0*/ 	.word	index@($__internal_45_$__cuda_sm20_rem_u16)
        /*15a4*/ 	.word	0x00000000


	//----- nvinfo : EIATTR_FRAME_SIZE
	.align		4
.L_971:
        /*15a8*/ 	.byte	0x04, 0x11
        /*15aa*/ 	.short	(.L_973 - .L_972)
	.align		4
.L_972:
        /*15ac*/ 	.word	index@(_ZN2at6native27unrolled_elementwise_kernelINS0_13BUnaryFunctorIhhhZZZNS0_16fmod_kernel_cudaERNS_18TensorIteratorBaseEENKUlvE_clEvENKUlvE_clEvEUlhhE_EESt5arrayIPcLm2EELi4E23TrivialOffsetCalculatorILi1EjESD_NS0_6memory15LoadWithoutCastENSE_16StoreWithoutCastEEEviT_T0_T2_T3_T4_T5_)
        /*15b0*/ 	.word	0x00000000


	//----- nvinfo : EIATTR_REGCOUNT
	.align		4
.L_973:
        /*15b4*/ 	.byte	0x04, 0x2f
        /*15b6*/ 	.short	(.L_975 - .L_974)
	.align		4
.L_974:
        /*15b8*/ 	.word	index@(_ZN2at6native18elementwise_kernelILi128ELi4EZNS0_22gpu_kernel_impl_nocastINS0_13BUnaryFunctorIhhhZZZNS0_16fmod_kernel_cudaERNS_18TensorIteratorBaseEENKUlvE_clEvENKUlvE_clEvEUlhhE_EEEEvS5_RKT_EUliE_EEviT1_)
        /*15bc*/ 	.word	0x00000014


	//----- nvinfo : EIATTR_FRAME_SIZE
	.align		4
.L_975:
        /*15c0*/ 	.byte	0x04, 0x11
        /*15c2*/ 	.short	(.L_977 - .L_976)
	.align		4
.L_976:
        /*15c4*/ 	.word	index@($__internal_44_$__cuda_sm20_rem_u16)
        /*15c8*/ 	.word	0x00000000


	//----- nvinfo : EIATTR_FRAME_SIZE
	.align		4
.L_977:
        /*15cc*/ 	.byte	0x04, 0x11
        /*15ce*/ 	.short	(.L_979 - .L_978)
	.align		4
.L_978:
        /*15d0*/ 	.word	index@(_ZN2at6native18elementwise_kernelILi128ELi4EZNS0_22gpu_kernel_impl_nocastINS0_13BUnaryFunctorIhhhZZZNS0_16fmod_kernel_cudaERNS_18TensorIteratorBaseEENKUlvE_clEvENKUlvE_clEvEUlhhE_EEEEvS5_RKT_EUliE_EEviT1_)
        /*15d4*/ 	.word	0x00000000


	//----- nvinfo : EIATTR_REGCOUNT
	.align		4
.L_979:
        /*15d8*/ 	.byte	0x04, 0x2f
        /*15da*/ 	.short	(.L_981 - .L_980)
	.align		4
.L_980:
        /*15dc*/ 	.word	index@(_ZN2at6native27unrolled_elementwise_kernelINS0_13BUnaryFunctorIhhhZZZNS0_16fmod_kernel_cudaERNS_18TensorIteratorBaseEENKUlvE_clEvENKUlvE_clEvEUlhhE_EESt5arrayIPcLm2EELi4E23TrivialOffsetCalculatorILi1EjESD_NS0_6memory12LoadWithCastILi1EEENSE_13StoreWithCastILi1EEEEEviT_T0_T2_T3_T4_T5_)
        /*15e0*/ 	.word	0x0000001c


	//----- nvinfo : EIATTR_FRAME_SIZE
	.align		4
.L_981:
        /*15e4*/ 	.byte	0x04, 0x11
        /*15e6*/ 	.short	(.L_983 - .L_982)
	.align		4
.L_982:
        /*15e8*/ 	.word	index@($__internal_43_$__cuda_sm20_rem_u16)
        /*15ec*/ 	.word	0x00000000


	//----- nvinfo : EIATTR_FRAME_SIZE
	.align		4
.L_983:
        /*15f0*/ 	.byte	0x04, 0x11
        /*15f2*/ 	.short	(.L_985 - .L_984)
	.align		4
.L_984:
        /*15f4*/ 	.word	index@(_ZN2at6native27unrolled_elementwise_kernelINS0_13BUnaryFunctorIhhhZZZNS0_16fmod_kernel_cudaERNS_18TensorIteratorBaseEENKUlvE_clEvENKUlvE_clEvEUlhhE_EESt5arrayIPcLm2EELi4E23TrivialOffsetCalculatorILi1EjESD_NS0_6memory12LoadWithCastILi1EEENSE_13StoreWithCastILi1EEEEEviT_T0_T2_T3_T4_T5_)
        /*15f8*/ 	.word	0x00000000


	//----- nvinfo : EIATTR_REGCOUNT
	.align		4
.L_985:
        /*15fc*/ 	.byte	0x04, 0x2f
        /*15fe*/ 	.short	(.L_987 - .L_986)
	.align		4
.L_986:
        /*1600*/ 	.word	index@(_ZN2at6native18elementwise_kernelILi128ELi4EZNS0_15gpu_kernel_implINS0_13BUnaryFunctorIhhhZZZNS0_16fmod_kernel_cudaERNS_18TensorIteratorBaseEENKUlvE_clEvENKUlvE_clEvEUlhhE_EEEEvS5_RKT_EUliE_EEviT1_)
        /*1604*/ 	.word	0x00000018


	//----- nvinfo : EIATTR_FRAME_SIZE
	.align		4
.L_987:
        /*1608*/ 	.byte	0x04, 0x11
        /*160a*/ 	.short	(.L_989 - .L_988)
	.align		4
.L_988:
        /*160c*/ 	.word	index@($__internal_42_$__cuda_sm20_rem_u16)
        /*1610*/ 	.word	0x00000000


	//----- nvinfo : EIATTR_FRAME_SIZE
	.align		4
.L_989:
        /*1614*/ 	.byte	0x04, 0x11
        /*1616*/ 	.short	(.L_991 - .L_990)
	.align		4
.L_990:
        /*1618*/ 	.word	index@(_ZN2at6native18elementwise_kernelILi128ELi4EZNS0_15gpu_kernel_implINS0_13BUnaryFunctorIhhhZZZNS0_16fmod_kernel_cudaERNS_18TensorIteratorBaseEENKUlvE_clEvENKUlvE_clEvEUlhhE_EEEEvS5_RKT_EUliE_EEviT1_)
        /*161c*/ 	.word	0x00000000


	//----- nvinfo : EIATTR_REGCOUNT
	.align		4
.L_991:
        /*1620*/ 	.byte	0x04, 0x2f
        /*1622*/ 	.short	(.L_993 - .L_992)
	.align		4
.L_992:
        /*1624*/ 	.word	index@(_ZN2at6native29vectorized_elementwise_kernelILi8ENS0_13BinaryFunctorIhhhZZZNS0_16fmod_kernel_cudaERNS_18TensorIteratorBaseEENKUlvE_clEvENKUlvE_clEvEUlhhE_EESt5arrayIPcLm3EEEEviT0_T1_)
        /*1628*/ 	.word	0x00000004


	//----- nvinfo : EIATTR_FRAME_SIZE
	.align		4
.L_993:
        /*162c*/ 	.byte	0x04, 0x11
        /*162e*/ 	.short	(.L_995 - .L_994)
	.align		4
.L_994:
        /*1630*/ 	.word	index@(_ZN2at6native29vectorized_elementwise_kernelILi8ENS0_13BinaryFunctorIhhhZZZNS0_16fmod_kernel_cudaERNS_18TensorIteratorBaseEENKUlvE_clEvENKUlvE_clEvEUlhhE_EESt5arrayIPcLm3EEEEviT0_T1_)
        /*1634*/ 	.word	0x00000000


	//----- nvinfo : EIATTR_REGCOUNT
	.align		4
.L_995:
        /*1638*/ 	.byte	0x04, 0x2f
        /*163a*/ 	.short	(.L_997 - .L_996)
	.align		4
.L_996:
        /*163c*/ 	.word	index@(_ZN2at6native29vectorized_elementwise_kernelILi4ENS0_13BinaryFunctorIhhhZZZNS0_16fmod_kernel_cudaERNS_18TensorIteratorBaseEENKUlvE_clEvENKUlvE_clEvEUlhhE_EESt5arrayIPcLm3EEEEviT0_T1_)
        /*1640*/ 	.word	0x00000020


	//----- nvinfo : EIATTR_FRAME_SIZE
	.align		4
.L_997:
        /*1644*/ 	.byte	0x04, 0x11
        /*1646*/ 	.short	(.L_999 - .L_998)
	.align		4
.L_998:
        /*1648*/ 	.word	index@($__internal_41_$__cuda_sm20_rem_u16)
        /*164c*/ 	.word	0x00000000


	//----- nvinfo : EIATTR_FRAME_SIZE
	.align		4
.L_999:
        /*1650*/ 	.byte	0x04, 0x11
        /*1652*/ 	.short	(.L_1001 - .L_1000)
	.align		4
.L_1000:
        /*1654*/ 	.word	index@(_ZN2at6native29vectorized_elementwise_kernelILi4ENS0_13BinaryFunctorIhhhZZZNS0_16fmod_kernel_cudaERNS_18TensorIteratorBaseEENKUlvE_clEvENKUlvE_clEvEUlhhE_EESt5arrayIPcLm3EEEEviT0_T1_)
        /*1658*/ 	.word	0x00000000


	//----- nvinfo : EIATTR_REGCOUNT
	.align		4
.L_1001:
        /*165c*/ 	.byte	0x04, 0x2f
        /*165e*/ 	.short	(.L_1003 - .L_1002)
	.align		4
.L_1002:
        /*1660*/ 	.word	index@(_ZN2at6native29vectorized_elementwise_kernelILi2ENS0_13BinaryFunctorIhhhZZZNS0_16fmod_kernel_cudaERNS_18TensorIteratorBaseEENKUlvE_clEvENKUlvE_clEvEUlhhE_EESt5arrayIPcLm3EEEEviT0_T1_)
        /*1664*/ 	.word	0x00000020


	//----- nvinfo : EIATTR_FRAME_SIZE
	.align		4
.L_1003:
        /*1668*/ 	.byte	0x04, 0x11
        /*166a*/ 	.short	(.L_1005 - .L_1004)
	.align		4
.L_1004:
        /*166c*/ 	.word	index@($__internal_40_$__cuda_sm20_rem_u16)
        /*1670*/ 	.word	0x00000000


	//----- nvinfo : EIATTR_FRAME_SIZE
	.align		4
.L_1005:
        /*1674*/ 	.byte	0x04, 0x11
        /*1676*/ 	.short	(.L_1007 - .L_1006)
	.align		4
.L_1006:
        /*1678*/ 	.word	index@(_ZN2at6native29vectorized_elementwise_kernelILi2ENS0_13BinaryFunctorIhhhZZZNS0_16fmod_kernel_cudaERNS_18TensorIteratorBaseEENKUlvE_clEvENKUlvE_clEvEUlhhE_EESt5arrayIPcLm3EEEEviT0_T1_)
        /*167c*/ 	.word	0x00000000


	//----- nvinfo : EIATTR_REGCOUNT
	.align		4
.L_1007:
        /*1680*/ 	.byte	0x04, 0x2f
        /*1682*/ 	.short	(.L_1009 - .L_1008)
	.align		4
.L_1008:
        /*1684*/ 	.word	index@(_ZN2at6native27unrolled_elementwise_kernelINS0_13BinaryFunctorIhhhZZZNS0_16fmod_kernel_cudaERNS_18TensorIteratorBaseEENKUlvE_clEvENKUlvE_clEvEUlhhE_EESt5arrayIPcLm3EELi4E23TrivialOffsetCalculatorILi2EjESC_ILi1EjENS0_6memory15LoadWithoutCastENSF_16StoreWithoutCastEEEviT_T0_T2_T3_T4_T5_)
        /*1688*/ 	.word	0x0000001c


	//----- nvinfo : EIATTR_FRAME_SIZE
	.align		4
.L_1009:
        /*168c*/ 	.byte	0x04, 0x11
        /*168e*/ 	.short	(.L_1011 - .L_1010)
	.align		4
.L_1010:
        /*1690*/ 	.word	index@($__internal_39_$__cuda_sm20_rem_u16)
        /*1694*/ 	.word	0x00000000


	//----- nvinfo : EIATTR_FRAME_SIZE
	.align		4
.L_1011:
        /*1698*/ 	.byte	0x04, 0x11
        /*169a*/ 	.short	(.L_1013 - .L_1012)
	.align		4
.L_1012:
        /*169c*/ 	.word	index@(_ZN2at6native27unrolled_elementwise_kernelINS0_13BinaryFunctorIhhhZZZNS0_16fmod_kernel_cudaERNS_18TensorIteratorBaseEENKUlvE_clEvENKUlvE_clEvEUlhhE_EESt5arrayIPcLm3EELi4E23TrivialOffsetCalculatorILi2EjESC_ILi1EjENS0_6memory15LoadWithoutCastENSF_16StoreWithoutCastEEEviT_T0_T2_T3_T4_T5_)
        /*16a0*/ 	.word	0x00000000


	//----- nvinfo : EIATTR_REGCOUNT
	.align		4
.L_1013:
        /*16a4*/ 	.byte	0x04, 0x2f
        /*16a6*/ 	.short	(.L_1015 - .L_1014)
	.align		4
.L_1014:
        /*16a8*/ 	.word	index@(_ZN2at6native18elementwise_kernelILi128ELi4EZNS0_22gpu_kernel_impl_nocastINS0_13BinaryFunctorIhhhZZZNS0_16fmod_kernel_cudaERNS_18TensorIteratorBaseEENKUlvE_clEvENKUlvE_clEvEUlhhE_EEEEvS5_RKT_EUliE_EEviT1_)
        /*16ac*/ 	.word	0x00000014


	//----- nvinfo : EIATTR_FRAME_SIZE
	.align		4
.L_1015:
        /*16b0*/ 	.byte	0x04, 0x11
        /*16b2*/ 	.short	(.L_1017 - .L_1016)
	.align		4
.L_1016:
        /*16b4*/ 	.word	index@($__internal_38_$__cuda_sm20_rem_u16)
        /*16b8*/ 	.word	0x00000000


	//----- nvinfo : EIATTR_FRAME_SIZE
	.align		4
.L_1017:
        /*16bc*/ 	.byte	0x04, 0x11
        /*16be*/ 	.short	(.L_1019 - .L_1018)
	.align		4
.L_1018:
        /*16c0*/ 	.word	index@(_ZN2at6native18elementwise_kernelILi128ELi4EZNS0_22gpu_kernel_impl_nocastINS0_13BinaryFunctorIhhhZZZNS0_16fmod_kernel_cudaERNS_18TensorIteratorBaseEENKUlvE_clEvENKUlvE_clEvEUlhhE_EEEEvS5_RKT_EUliE_EEviT1_)
        /*16c4*/ 	.word	0x00000000


	//----- nvinfo : EIATTR_REGCOUNT
	.align		4
.L_1019:
        /*16c8*/ 	.byte	0x04, 0x2f
        /*16ca*/ 	.short	(.L_1021 - .L_1020)
	.align		4
.L_1020:
        /*16cc*/ 	.word	index@(_ZN2at6native27unrolled_elementwise_kernelINS0_13BinaryFunctorIhhhZZZNS0_16fmod_kernel_cudaERNS_18TensorIteratorBaseEENKUlvE_clEvENKUlvE_clEvEUlhhE_EESt5arrayIPcLm3EELi4E23TrivialOffsetCalculatorILi2EjESC_ILi1EjENS0_6memory12LoadWithCastILi2EEENSF_13StoreWithCastILi1EEEEEviT_T0_T2_T3_T4_T5_)
        /*16d0*/ 	.word	0x0000001f


	//----- nvinfo : EIATTR_FRAME_SIZE
	.align		4
.L_1021:
        /*16d4*/ 	.byte	0x04, 0x11
        /*16d6*/ 	.short	(.L_1023 - .L_1022)
	.align		4
.L_1022:
        /*16d8*/ 	.word	index@($__internal_37_$__cuda_sm20_rem_u16)
        /*16dc*/ 	.word	0x00000000


	//----- nvinfo : EIATTR_FRAME_SIZE
	.align		4
.L_1023:
        /*16e0*/ 	.byte	0x04, 0x11
        /*16e2*/ 	.short	(.L_1025 - .L_1024)
	.align		4
.L_1024:
        /*16e4*/ 	.word	index@(_ZN2at6native27unrolled_elementwise_kernelINS0_13BinaryFunctorIhhhZZZNS0_16fmod_kernel_cudaERNS_18TensorIteratorBaseEENKUlvE_clEvENKUlvE_clEvEUlhhE_EESt5arrayIPcLm3EELi4E23TrivialOffsetCalculatorILi2EjESC_ILi1EjENS0_6memory12LoadWithCastILi2EEENSF_13StoreWithCastILi1EEEEEviT_T0_T2_T3_T4_T5_)
        /*16e8*/ 	.word	0x00000000


	//----- nvinfo : EIATTR_REGCOUNT
	.align		4
.L_1025:
        /*16ec*/ 	.byte	0x04, 0x2f
        /*16ee*/ 	.short	(.L_1027 - .L_1026)
	.align		4
.L_1026:
        /*16f0*/ 	.word	index@(_ZN2at6native18elementwise_kernelILi128ELi4EZNS0_15gpu_kernel_implINS0_13BinaryFunctorIhhhZZZNS0_16fmod_kernel_cudaERNS_18TensorIteratorBaseEENKUlvE_clEvENKUlvE_clEvEUlhhE_EEEEvS5_RKT_EUliE_EEviT1_)
        /*16f4*/ 	.word	0x0000001c


	//----- nvinfo : EIATTR_FRAME_SIZE
	.align		4
.L_1027:
        /*16f8*/ 	.byte	0x04, 0x11
        /*16fa*/ 	.short	(.L_1029 - .L_1028)
	.align		4
.L_1028:
        /*16fc*/ 	.word	index@($__internal_36_$__cuda_sm20_rem_u16)
        /*1700*/ 	.word	0x00000000


	//----- nvinfo : EIATTR_FRAME_SIZE
	.align		4
.L_1029:
        /*1704*/ 	.byte	0x04, 0x11
        /*1706*/ 	.short	(.L_1031 - .L_1030)
	.align		4
.L_1030:
        /*1708*/ 	.word	index@(_ZN2at6native18elementwise_kernelILi128ELi4EZNS0_15gpu_kernel_implINS0_13BinaryFunctorIhhhZZZNS0_16fmod_kernel_cudaERNS_18TensorIteratorBaseEENKUlvE_clEvENKUlvE_clEvEUlhhE_EEEEvS5_RKT_EUliE_EEviT1_)
        /*170c*/ 	.word	0x00000000


	//----- nvinfo : EIATTR_REGCOUNT
	.align		4
.L_1031:
        /*1710*/ 	.byte	0x04, 0x2f
        /*1712*/ 	.short	(.L_1033 - .L_1032)
	.align		4
.L_1032:
        /*1714*/ 	.word	index@(_ZN2at6native29vectorized_elementwise_kernelILi8ENS0_13AUnaryFunctorIaaaZZZNS0_16fmod_kernel_cudaERNS_18TensorIteratorBaseEENKUlvE_clEvENKUlvE0_clEvEUlaaE_EESt5arrayIPcLm2EEEEviT0_T1_)
        /*1718*/ 	.word	0x00000004


	//----- nvinfo : EIATTR_FRAME_SIZE
	.align		4
.L_1033:
        /*171c*/ 	.byte	0x04, 0x11
        /*171e*/ 	.short	(.L_1035 - .L_1034)
	.align		4
.L_1034:
        /*1720*/ 	.word	index@(_ZN2at6native29vectorized_elementwise_kernelILi8ENS0_13AUnaryFunctorIaaaZZZNS0_16fmod_kernel_cudaERNS_18TensorIteratorBaseEENKUlvE_clEvENKUlvE0_clEvEUlaaE_EESt5arrayIPcLm2EEEEviT0_T1_)
        /*1724*/ 	.word	0x00000000


	//----- nvinfo : EIATTR_REGCOUNT
	.align		4
.L_1035:
        /*1728*/ 	.byte	0x04, 0x2f
        /*172a*/ 	.short	(.L_1037 - .L_1036)
	.align		4
.L_1036:
        /*172c*/ 	.word	index@(_ZN2at6native29vectorized_elementwise_kernelILi4ENS0_13AUnaryFunctorIaaaZZZNS0_16fmod_kernel_cudaERNS_18TensorIteratorBaseEENKUlvE_clEvENKUlvE0_clEvEUlaaE_EESt5arrayIPcLm2EEEEviT0_T1_)
        /*1730*/ 	.word	0x00000020


	//----- nvinfo : EIATTR_FRAME_SIZE
	.align		4
.L_1037:
        /*1734*/ 	.byte	0x04, 0x11
        /*1736*/ 	.short	(.L_1039 - .L_1038)
	.align		4
.L_1038:
        /*1738*/ 	.word	index@($__internal_35_$__cuda_sm20_rem_s16)
        /*173c*/ 	.word	0x00000000


	//----- nvinfo : EIATTR_FRAME_SIZE
	.align		4
.L_1039:
        /*1740*/ 	.byte	0x04, 0x11
        /*1742*/ 	.short	(.L_1041 - .L_1040)
	.align		4
.L_1040:
        /*1744*/ 	.word	index@(_ZN2at6native29vectorized_elementwise_kernelILi4ENS0_13AUnaryFunctorIaaaZZZNS0_16fmod_kernel_cudaERNS_18TensorIteratorBaseEENKUlvE_clEvENKUlvE0_clEvEUlaaE_EESt5arrayIPcLm2EEEEviT0_T1_)
        /*1748*/ 	.word	0x00000000


	//----- nvinfo : EIATTR_REGCOUNT
	.align		4
.L_1041:
        /*174c*/ 	.byte	0x04, 0x2f
        /*174e*/ 	.short	(.L_1043 - .L_1042)
	.align		4
.L_1042:
        /*1750*/ 	.word	index@(_ZN2at6native29vectorized_elementwise_kernelILi2ENS0_13AUnaryFunctorIaaaZZZNS0_16fmod_kernel_cudaERNS_18TensorIteratorBaseEENKUlvE_clEvENKUlvE0_clEvEUlaaE_EESt5arrayIPcLm2EEEEviT0_T1_)
        /*1754*/ 	.word	0x00000020


	//----- nvinfo : EIATTR_FRAME_SIZE
	.align		4
.L_1043:
        /*1758*/ 	.byte	0x04, 0x11
        /*175a*/ 	.short	(.L_1045 - .L_1044)
	.align		4
.L_1044:
        /*175c*/ 	.word	index@($__internal_34_$__cuda_sm20_rem_s16)
        /*1760*/ 	.word	0x00000000


	//----- nvinfo : EIATTR_FRAME_SIZE
	.align		4
.L_1045:
        /*1764*/ 	.byte	0x04, 0x11
        /*1766*/ 	.short	(.L_1047 - .L_1046)
	.align		4
.L_1046:
        /*1768*/ 	.word	index@(_ZN2at6native29vectorized_elementwise_kernelILi2ENS0_13AUnaryFunctorIaaaZZZNS0_16fmod_kernel_cudaERNS_18TensorIteratorBaseEENKUlvE_clEvENKUlvE0_clEvEUlaaE_EESt5arrayIPcLm2EEEEviT0_T1_)
        /*176c*/ 	.word	0x00000000


	//----- nvinfo : EIATTR_REGCOUNT
	.align		4
.L_1047:
        /*1770*/ 	.byte	0x04, 0x2f
        /*1772*/ 	.short	(.L_1049 - .L_1048)
	.align		4
.L_1048:
        /*1774*/ 	.word	index@(_ZN2at6native27unrolled_elementwise_kernelINS0_13AUnaryFunctorIaaaZZZNS0_16fmod_kernel_cudaERNS_18TensorIteratorBaseEENKUlvE_clEvENKUlvE0_clEvEUlaaE_EESt5arrayIPcLm2EELi4E23TrivialOffsetCalculatorILi1EjESD_NS0_6memory15LoadWithoutCastENSE_16StoreWithoutCastEEEviT_T0_T2_T3_T4_T5_)
        /*1778*/ 	.word	0x00000016


	//----- nvinfo : EIATTR_FRAME_SIZE
	.align		4
.L_1049:
        /*177c*/ 	.byte	0x04, 0x11
        /*177e*/ 	.short	(.L_1051 - .L_1050)
	.align		4
.L_1050:
        /*1780*/ 	.word	index@($__internal_33_$__cuda_sm20_rem_s16)
        /*1784*/ 	.word	0x00000000


	//----- nvinfo : EIATTR_FRAME_SIZE
	.align		4
.L_1051:
        /*1788*/ 	.byte	0x04, 0x11
        /*178a*/ 	.short	(.L_1053 - .L_1052)
	.align		4
.L_1052:
        /*178c*/ 	.word	index@(_ZN2at6native27unrolled_elementwise_kernelINS0_13AUnaryFunctorIaaaZZZNS0_16fmod_kernel_cudaERNS_18TensorIteratorBaseEENKUlvE_clEvENKUlvE0_clEvEUlaaE_EESt5arrayIPcLm2EELi4E23TrivialOffsetCalculatorILi1EjESD_NS0_6memory15LoadWithoutCastENSE_16StoreWithoutCastEEEviT_T0_T2_T3_T4_T5_)
        /*1790*/ 	.word	0x00000000


	//----- nvinfo : EIATTR_REGCOUNT
	.align		4
.L_1053:
        /*1794*/ 	.byte	0x04, 0x2f
        /*1796*/ 	.short	(.L_1055 - .L_1054)
	.align		4
.L_1054:
        /*1798*/ 	.word	index@(_ZN2at6native18elementwise_kernelILi128ELi4EZNS0_22gpu_kernel_impl_nocastINS0_13AUnaryFunctorIaaaZZZNS0_16fmod_kernel_cudaERNS_18TensorIteratorBaseEENKUlvE_clEvENKUlvE0_clEvEUlaaE_EEEEvS5_RKT_EUliE_EEviT1_)
        /*179c*/ 	.word	0x00000014


	//----- nvinfo : EIATTR_FRAME_SIZE
	.align		4
.L_1055:
        /*17a0*/ 	.byte	0x04, 0x11
        /*17a2*/ 	.short	(.L_1057 - .L_1056)
	.align		4
.L_1056:
        /*17a4*/ 	.word	index@($__internal_32_$__cuda_sm20_rem_s16)
        /*17a8*/ 	.word	0x00000000


	//----- nvinfo : EIATTR_FRAME_SIZE
	.align		4
.L_1057:
        /*17ac*/ 	.byte	0x04, 0x11
        /*17ae*/ 	.short	(.L_1059 - .L_1058)
	.align		4
.L_1058:
        /*17b0*/ 	.word	index@(_ZN2at6native18elementwise_kernelILi128ELi4EZNS0_22gpu_kernel_impl_nocastINS0_13AUnaryFunctorIaaaZZZNS0_16fmod_kernel_cudaERNS_18TensorIteratorBaseEENKUlvE_clEvENKUlvE0_clEvEUlaaE_EEEEvS5_RKT_EUliE_EEviT1_)
        /*17b4*/ 	.word	0x00000000


	//----- nvinfo : EIATTR_REGCOUNT
	.align		4
.L_1059:
        /*17b8*/ 	.byte	0x04, 0x2f
        /*17ba*/ 	.short	(.L_1061 - .L_1060)
	.align		4
.L_1060:
        /*17bc*/ 	.word	index@(_ZN2at6native27unrolled_elementwise_kernelINS0_13AUnaryFunctorIaaaZZZNS0_16fmod_kernel_cudaERNS_18TensorIteratorBaseEENKUlvE_clEvENKUlvE0_clEvEUlaaE_EESt5arrayIPcLm2EELi4E23TrivialOffsetCalculatorILi1EjESD_NS0_6memory12LoadWithCastILi1EEENSE_13StoreWithCastILi1EEEEEviT_T0_T2_T3_T4_T5_)
        /*17c0*/ 	.word	0x0000001c


	//----- nvinfo : EIATTR_FRAME_SIZE
	.align		4
.L_1061:
        /*17c4*/ 	.byte	0x04, 0x11
        /*17c6*/ 	.short	(.L_1063 - .L_1062)
	.align		4
.L_1062:
        /*17c8*/ 	.word	index@($__internal_31_$__cuda_sm20_rem_s16)
        /*17cc*/ 	.word	0x00000000


	//----- nvinfo : EIATTR_FRAME_SIZE
	.align		4
.L_1063:
        /*17d0*/ 	.byte	0x04, 0x11
        /*17d2*/ 	.short	(.L_1065 - .L_1064)
	.align		4
.L_1064:
        /*17d4*/ 	.word	index@(_ZN2at6native27unrolled_elementwise_kernelINS0_13AUnaryFunctorIaaaZZZNS0_16fmod_kernel_cudaERNS_18TensorIteratorBaseEENKUlvE_clEvENKUlvE0_clEvEUlaaE_EESt5arrayIPcLm2EELi4E23TrivialOffsetCalculatorILi1EjESD_NS0_6memory12LoadWithCastILi1EEENSE_13StoreWithCastILi1EEEEEviT_T0_T2_T3_T4_T5_)
        /*17d8*/ 	.word	0x00000000


	//----- nvinfo : EIATTR_REGCOUNT
	.align		4
.L_1065:
        /*17dc*/ 	.byte	0x04, 0x2f
        /*17de*/ 	.short	(.L_1067 - .L_1066)
	.align		4
.L_1066:
        /*17e0*/ 	.word	index@(_ZN2at6native18elementwise_kernelILi128ELi4EZNS0_15gpu_kernel_implINS0_13AUnaryFunctorIaaaZZZNS0_16fmod_kernel_cudaERNS_18TensorIteratorBaseEENKUlvE_clEvENKUlvE0_clEvEUlaaE_EEEEvS5_RKT_EUliE_EEviT1_)
        /*17e4*/ 	.word	0x00000018


	//----- nvinfo : EIATTR_FRAME_SIZE
	.align		4
.L_1067:
        /*17e8*/ 	.byte	0x04, 0x11
        /*17ea*/ 	.short	(.L_1069 - .L_1068)
	.align		4
.L_1068:
        /*17ec*/ 	.word	index@($__internal_30_$__cuda_sm20_rem_s16)
        /*17f0*/ 	.word	0x00000000


	//----- nvinfo : EIATTR_FRAME_SIZE
	.align		4
.L_1069:
        /*17f4*/ 	.byte	0x04, 0x11
        /*17f6*/ 	.short	(.L_1071 - .L_1070)
	.align		4
.L_1070:
        /*17f8*/ 	.word	index@(_ZN2at6native18elementwise_kernelILi128ELi4EZNS0_15gpu_kernel_implINS0_13AUnaryFunctorIaaaZZZNS0_16fmod_kernel_cudaERNS_18TensorIteratorBaseEENKUlvE_clEvENKUlvE0_clEvEUlaaE_EEEEvS5_RKT_EUliE_EEviT1_)
        /*17fc*/ 	.word	0x00000000


	//----- nvinfo : EIATTR_REGCOUNT
	.align		4
.L_1071:
        /*1800*/ 	.byte	0x04, 0x2f
        /*1802*/ 	.short	(.L_1073 - .L_1072)
	.align		4
.L_1072:
        /*1804*/ 	.word	index@(_ZN2at6native29vectorized_elementwise_kernelILi8ENS0_13BUnaryFunctorIaaaZZZNS0_16fmod_kernel_cudaERNS_18TensorIteratorBaseEENKUlvE_clEvENKUlvE0_clEvEUlaaE_EESt5arrayIPcLm2EEEEviT0_T1_)
        /*1808*/ 	.word	0x00000004


	//----- nvinfo : EIATTR_FRAME_SIZE
	.align		4
.L_1073:
        /*180c*/ 	.byte	0x04, 0x11
        /*180e*/ 	.short	(.L_1075 - .L_1074)
	.align		4
.L_1074:
        /*1810*/ 	.word	index@(_ZN2at6native29vectorized_elementwise_kernelILi8ENS0_13BUnaryFunctorIaaaZZZNS0_16fmod_kernel_cudaERNS_18TensorIteratorBaseEENKUlvE_clEvENKUlvE0_clEvEUlaaE_EESt5arrayIPcLm2EEEEviT0_T1_)
        /*1814*/ 	.word	0x00000000


	//----- nvinfo : EIATTR_REGCOUNT
	.align		4
.L_1075:
        /*1818*/ 	.byte	0x04, 0x2f
        /*181a*/ 	.short	(.L_1077 - .L_1076)
	.align		4
.L_1076:
        /*181c*/ 	.word	index@(_ZN2at6native29vectorized_elementwise_kernelILi4ENS0_13BUnaryFunctorIaaaZZZNS0_16fmod_kernel_cudaERNS_18TensorIteratorBaseEENKUlvE_clEvENKUlvE0_clEvEUlaaE_EESt5arrayIPcLm2EEEEviT0_T1_)
        /*1820*/ 	.word	0x00000020


	//----- nvinfo : EIATTR_FRAME_SIZE
	.align		4
.L_1077:
        /*1824*/ 	.byte	0x04, 0x11
        /*1826*/ 	.short	(.L_1079 - .L_1078)
	.align		4
.L_1078:
        /*1828*/ 	.word	index@($__internal_29_$__cuda_sm20_rem_s16)
        /*182c*/ 	.word	0x00000000


	//----- nvinfo : EIATTR_FRAME_SIZE
	.align		4
.L_1079:
        /*1830*/ 	.byte	0x04, 0x11
        /*1832*/ 	.short	(.L_1081 - .L_1080)
	.align		4
.L_1080:
        /*1834*/ 	.word	index@(_ZN2at6native29vectorized_elementwise_kernelILi4ENS0_13BUnaryFunctorIaaaZZZNS0_16fmod_kernel_cudaERNS_18TensorIteratorBaseEENKUlvE_clEvENKUlvE0_clEvEUlaaE_EESt5arrayIPcLm2EEEEviT0_T1_)
        /*1838*/ 	.word	0x00000000


	//----- nvinfo : EIATTR_REGCOUNT
	.align		4
.L_1081:
        /*183c*/ 	.byte	0x04, 0x2f
        /*183e*/ 	.short	(.L_1083 - .L_1082)
	.align		4
.L_1082:
        /*1840*/ 	.word	index@(_ZN2at6native29vectorized_elementwise_kernelILi2ENS0_13BUnaryFunctorIaaaZZZNS0_16fmod_kernel_cudaERNS_18TensorIteratorBaseEENKUlvE_clEvENKUlvE0_clEvEUlaaE_EESt5arrayIPcLm2EEEEviT0_T1_)
        /*1844*/ 	.word	0x00000020


	//----- nvinfo : EIATTR_FRAME_SIZE
	.align		4
.L_1083:
        /*1848*/ 	.byte	0x04, 0x11
        /*184a*/ 	.short	(.L_1085 - .L_1084)
	.align		4
.L_1084:
        /*184c*/ 	.word	index@($__internal_28_$__cuda_sm20_rem_s16)
        /*1850*/ 	.word	0x00000000


	//----- nvinfo : EIATTR_FRAME_SIZE
	.align		4
.L_1085:
        /*1854*/ 	.byte	0x04, 0x11
        /*1856*/ 	.short	(.L_1087 - .L_1086)
	.align		4
.L_1086:
        /*1858*/ 	.word	index@(_ZN2at6native29vectorized_elementwise_kernelILi2ENS0_13BUnaryFunctorIaaaZZZNS0_16fmod_kernel_cudaERNS_18TensorIteratorBaseEENKUlvE_clEvENKUlvE0_clEvEUlaaE_EESt5arrayIPcLm2EEEEviT0_T1_)
        /*185c*/ 	.word	0x00000000


	//----- nvinfo : EIATTR_REGCOUNT
	.align		4
.L_1087:
        /*1860*/ 	.byte	0x04, 0x2f
        /*1862*/ 	.short	(.L_1089 - .L_1088)
	.align		4
.L_1088:
        /*1864*/ 	.word	index@(_ZN2at6native27unrolled_elementwise_kernelINS0_13BUnaryFunctorIaaaZZZNS0_16fmod_kernel_cudaERNS_18TensorIteratorBaseEENKUlvE_clEvENKUlvE0_clEvEUlaaE_EESt5arrayIPcLm2EELi4E23TrivialOffsetCalculatorILi1EjESD_NS0_6memory15LoadWithoutCastENSE_16StoreWithoutCastEEEviT_T0_T2_T3_T4_T5_)
        /*1868*/ 	.word	0x00000016


	//----- nvinfo : EIATTR_FRAME_SIZE
	.align		4
.L_1089:
        /*186c*/ 	.byte	0x04, 0x11
        /*186e*/ 	.short	(.L_1091 - .L_1090)
	.align		4
.L_1090:
        /*1870*/ 	.word	index@($__internal_27_$__cuda_sm20_rem_s16)
        /*1874*/ 	.word	0x00000000


	//----- nvinfo : EIATTR_FRAME_SIZE
	.align		4
.L_1091:
        /*1878*/ 	.byte	0x04, 0x11
        /*187a*/ 	.short	(.L_1093 - .L_1092)
	.align		4
.L_1092:
        /*187c*/ 	.word	index@(_ZN2at6native27unrolled_elementwise_kernelINS0_13BUnaryFunctorIaaaZZZNS0_16fmod_kernel_cudaERNS_18TensorIteratorBaseEENKUlvE_clEvENKUlvE0_clEvEUlaaE_EESt5arrayIPcLm2EELi4E23TrivialOffsetCalculatorILi1EjESD_NS0_6memory15LoadWithoutCastENSE_16StoreWithoutCastEEEviT_T0_T2_T3_T4_T5_)
        /*1880*/ 	.word	0x00000000


	//----- nvinfo : EIATTR_REGCOUNT
	.align		4
.L_1093:
        /*1884*/ 	.byte	0x04, 0x2f
        /*1886*/ 	.short	(.L_1095 - .L_1094)
	.align		4
.L_1094:
        /*1888*/ 	.word	index@(_ZN2at6native18elementwise_kernelILi128ELi4EZNS0_22gpu_kernel_impl_nocastINS0_13BUnaryFunctorIaaaZZZNS0_16fmod_kernel_cudaERNS_18TensorIteratorBaseEENKUlvE_clEvENKUlvE0_clEvEUlaaE_EEEEvS5_RKT_EUliE_EEviT1_)
        /*188c*/ 	.word	0x00000014


	//----- nvinfo : EIATTR_FRAME_SIZE
	.align		4
.L_1095:
        /*1890*/ 	.byte	0x04, 0x11
        /*1892*/ 	.short	(.L_1097 - .L_1096)
	.align		4
.L_1096:
        /*1894*/ 	.word	index@($__internal_26_$__cuda_sm20_rem_s16)
        /*1898*/ 	.word	0x00000000


	//----- nvinfo : EIATTR_FRAME_SIZE
	.align		4
.L_1097:
        /*189c*/ 	.byte	0x04, 0x11
        /*189e*/ 	.short	(.L_1099 - .L_1098)
	.align		4
.L_1098:
        /*18a0*/ 	.word	index@(_ZN2at6native18elementwise_kernelILi128ELi4EZNS0_22gpu_kernel_impl_nocastINS0_13BUnaryFunctorIaaaZZZNS0_16fmod_kernel_cudaERNS_18TensorIteratorBaseEENKUlvE_clEvENKUlvE0_clEvEUlaaE_EEEEvS5_RKT_EUliE_EEviT1_)
        /*18a4*/ 	.word	0x00000000


	//----- nvinfo : EIATTR_REGCOUNT
	.align		4
.L_1099:
        /*18a8*/ 	.byte	0x04, 0x2f
        /*18aa*/ 	.short	(.L_1101 - .L_1100)
	.align		4
.L_1100:
        /*18ac*/ 	.word	index@(_ZN2at6native27unrolled_elementwise_kernelINS0_13BUnaryFunctorIaaaZZZNS0_16fmod_kernel_cudaERNS_18TensorIteratorBaseEENKUlvE_clEvENKUlvE0_clEvEUlaaE_EESt5arrayIPcLm2EELi4E23TrivialOffsetCalculatorILi1EjESD_NS0_6memory12LoadWithCastILi1EEENSE_13StoreWithCastILi1EEEEEviT_T0_T2_T3_T4_T5_)
        /*18b0*/ 	.word	0x0000001c


	//----- nvinfo : EIATTR_FRAME_SIZE
	.align		4
.L_1101:
        /*18b4*/ 	.byte	0x04, 0x11
        /*18b6*/ 	.short	(.L_1103 - .L_1102)
	.align		4
.L_1102:
        /*18b8*/ 	.word	index@($__internal_25_$__cuda_sm20_rem_s16)
        /*18bc*/ 	.word	0x00000000


	//----- nvinfo : EIATTR_FRAME_SIZE
	.align		4
.L_1103:
        /*18c0*/ 	.byte	0x04, 0x11
        /*18c2*/ 	.short	(.L_1105 - .L_1104)
	.align		4
.L_1104:
        /*18c4*/ 	.word	index@(_ZN2at6native27unrolled_elementwise_kernelINS0_13BUnaryFunctorIaaaZZZNS0_16fmod_kernel_cudaERNS_18TensorIteratorBaseEENKUlvE_clEvENKUlvE0_clEvEUlaaE_EESt5arrayIPcLm2EELi4E23TrivialOffsetCalculatorILi1EjESD_NS0_6memory12LoadWithCastILi1EEENSE_13StoreWithCastILi1EEEEEviT_T0_T2_T3_T4_T5_)
        /*18c8*/ 	.word	0x00000000


	//----- nvinfo : EIATTR_REGCOUNT
	.align		4
.L_1105:
        /*18cc*/ 	.byte	0x04, 0x2f
        /*18ce*/ 	.short	(.L_1107 - .L_1106)
	.align		4
.L_1106:
        /*18d0*/ 	.word	index@(_ZN2at6native18elementwise_kernelILi128ELi4EZNS0_15gpu_kernel_implINS0_13BUnaryFunctorIaaaZZZNS0_16fmod_kernel_cudaERNS_18TensorIteratorBaseEENKUlvE_clEvENKUlvE0_clEvEUlaaE_EEEEvS5_RKT_EUliE_EEviT1_)
        /*18d4*/ 	.word	0x00000018


	//----- nvinfo : EIATTR_FRAME_SIZE
	.align		4
.L_1107:
        /*18d8*/ 	.byte	0x04, 0x11
        /*18da*/ 	.short	(.L_1109 - .L_1108)
	.align		4
.L_1108:
        /*18dc*/ 	.word	index@($__internal_24_$__cuda_sm20_rem_s16)
        /*18e0*/ 	.word	0x00000000


	//----- nvinfo : EIATTR_FRAME_SIZE
	.align		4
.L_1109:
        /*18e4*/ 	.byte	0x04, 0x11
        /*18e6*/ 	.short	(.L_1111 - .L_1110)
	.align		4
.L_1110:
        /*18e8*/ 	.word	index@(_ZN2at6native18elementwise_kernelILi128ELi4EZNS0_15gpu_kernel_implINS0_13BUnaryFunctorIaaaZZZNS0_16fmod_kernel_cudaERNS_18TensorIteratorBaseEENKUlvE_clEvENKUlvE0_clEvEUlaaE_EEEEvS5_RKT_EUliE_EEviT1_)
        /*18ec*/ 	.word	0x00000000


	//----- nvinfo : EIATTR_REGCOUNT
	.align		4
.L_1111:
        /*18f0*/ 	.byte	0x04, 0x2f
        /*18f2*/ 	.short	(.L_1113 - .L_1112)
	.align		4
.L_1112:
        /*18f4*/ 	.word	index@(_ZN2at6native29vectorized_elementwise_kernelILi8ENS0_13BinaryFunctorIaaaZZZNS0_16fmod_kernel_cudaERNS_18TensorIteratorBaseEENKUlvE_clEvENKUlvE0_clEvEUlaaE_EESt5arrayIPcLm3EEEEviT0_T1_)
        /*18f8*/ 	.word	0x00000004


	//----- nvinfo : EIATTR_FRAME_SIZE
	.align		4
.L_1113:
        /*18fc*/ 	.byte	0x04, 0x11
        /*18fe*/ 	.short	(.L_1115 - .L_1114)
	.align		4
.L_1114:
        /*1900*/ 	.word	index@(_ZN2at6native29vectorized_elementwise_kernelILi8ENS0_13BinaryFunctorIaaaZZZNS0_16fmod_kernel_cudaERNS_18TensorIteratorBaseEENKUlvE_clEvENKUlvE0_clEvEUlaaE_EESt5arrayIPcLm3EEEEviT0_T1_)
        /*1904*/ 	.word	0x00000000


	//----- nvinfo : EIATTR_REGCOUNT
	.align		4
.L_1115:
        /*1908*/ 	.byte	0x04, 0x2f
        /*190a*/ 	.short	(.L_1117 - .L_1116)
	.align		4
.L_1116:
        /*190c*/ 	.word	index@(_ZN2at6native29vectorized_elementwise_kernelILi4ENS0_13BinaryFunctorIaaaZZZNS0_16fmod_kernel_cudaERNS_18TensorIteratorBaseEENKUlvE_clEvENKUlvE0_clEvEUlaaE_EESt5arrayIPcLm3EEEEviT0_T1_)
        /*1910*/ 	.word	0x00000020


	//----- nvinfo : EIATTR_FRAME_SIZE
	.align		4
.L_1117:
        /*1914*/ 	.byte	0x04, 0x11
        /*1916*/ 	.short	(.L_1119 - .L_1118)
	.align		4
.L_1118:
        /*1918*/ 	.word	index@($__internal_23_$__cuda_sm20_rem_s16)
        /*191c*/ 	.word	0x00000000


	//----- nvinfo : EIATTR_FRAME_SIZE
	.align		4
.L_1119:
        /*1920*/ 	.byte	0x04, 0x11
        /*1922*/ 	.short	(.L_1121 - .L_1120)
	.align		4
.L_1120:
        /*1924*/ 	.word	index@(_ZN2at6native29vectorized_elementwise_kernelILi4ENS0_13BinaryFunctorIaaaZZZNS0_16fmod_kernel_cudaERNS_18TensorIteratorBaseEENKUlvE_clEvENKUlvE0_clEvEUlaaE_EESt5arrayIPcLm3EEEEviT0_T1_)
        /*1928*/ 	.word	0x00000000


	//----- nvinfo : EIATTR_REGCOUNT
	.align		4
.L_1121:
        /*192c*/ 	.byte	0x04, 0x2f
        /*192e*/ 	.short	(.L_1123 - .L_1122)
	.align		4
.L_1122:
        /*1930*/ 	.word	index@(_ZN2at6native29vectorized_elementwise_kernelILi2ENS0_13BinaryFunctorIaaaZZZNS0_16fmod_kernel_cudaERNS_18TensorIteratorBaseEENKUlvE_clEvENKUlvE0_clEvEUlaaE_EESt5arrayIPcLm3EEEEviT0_T1_)
        /*1934*/ 	.word	0x00000020


	//----- nvinfo : EIATTR_FRAME_SIZE
	.align		4
.L_1123:
        /*1938*/ 	.byte	0x04, 0x11
        /*193a*/ 	.short	(.L_1125 - .L_1124)
	.align		4
.L_1124:
        /*193c*/ 	.word	index@($__internal_22_$__cuda_sm20_rem_s16)
        /*1940*/ 	.word	0x00000000


	//----- nvinfo : EIATTR_FRAME_SIZE
	.align		4
.L_1125:
        /*1944*/ 	.byte	0x04, 0x11
        /*1946*/ 	.short	(.L_1127 - .L_1126)
	.align		4
.L_1126:
        /*1948*/ 	.word	index@(_ZN2at6native29vectorized_elementwise_kernelILi2ENS0_13BinaryFunctorIaaaZZZNS0_16fmod_kernel_cudaERNS_18TensorIteratorBaseEENKUlvE_clEvENKUlvE0_clEvEUlaaE_EESt5arrayIPcLm3EEEEviT0_T1_)
        /*194c*/ 	.word	0x00000000


	//----- nvinfo : EIATTR_REGCOUNT
	.align		4
.L_1127:
        /*1950*/ 	.byte	0x04, 0x2f
        /*1952*/ 	.short	(.L_1129 - .L_1128)
	.align		4
.L_1128:
        /*1954*/ 	.word	index@(_ZN2at6native27unrolled_elementwise_kernelINS0_13BinaryFunctorIaaaZZZNS0_16fmod_kernel_cudaERNS_18TensorIteratorBaseEENKUlvE_clEvENKUlvE0_clEvEUlaaE_EESt5arrayIPcLm3EELi4E23TrivialOffsetCalculatorILi2EjESC_ILi1EjENS0_6memory15LoadWithoutCastENSF_16StoreWithoutCastEEEviT_T0_T2_T3_T4_T5_)
        /*1958*/ 	.word	0x0000001c


	//----- nvinfo : EIATTR_FRAME_SIZE
	.align		4
.L_1129:
        /*195c*/ 	.byte	0x04, 0x11
        /*195e*/ 	.short	(.L_1131 - .L_1130)
	.align		4
.L_1130:
        /*1960*/ 	.word	index@($__internal_21_$__cuda_sm20_rem_s16)
        /*1964*/ 	.word	0x00000000


	//----- nvinfo : EIATTR_FRAME_SIZE
	.align		4
.L_1131:
        /*1968*/ 	.byte	0x04, 0x11
        /*196a*/ 	.short	(.L_1133 - .L_1132)
	.align		4
.L_1132:
        /*196c*/ 	.word	index@(_ZN2at6native27unrolled_elementwise_kernelINS0_13BinaryFunctorIaaaZZZNS0_16fmod_kernel_cudaERNS_18TensorIteratorBaseEENKUlvE_clEvENKUlvE0_clEvEUlaaE_EESt5arrayIPcLm3EELi4E23TrivialOffsetCalculatorILi2EjESC_ILi1EjENS0_6memory15LoadWithoutCastENSF_16StoreWithoutCastEEEviT_T0_T2_T3_T4_T5_)
        /*1970*/ 	.word	0x00000000


	//----- nvinfo : EIATTR_REGCOUNT
	.align		4
.L_1133:
        /*1974*/ 	.byte	0x04, 0x2f
        /*1976*/ 	.short	(.L_1135 - .L_1134)
	.align		4
.L_1134:
        /*1978*/ 	.word	index@(_ZN2at6native18elementwise_kernelILi128ELi4EZNS0_22gpu_kernel_impl_nocastINS0_13BinaryFunctorIaaaZZZNS0_16fmod_kernel_cudaERNS_18TensorIteratorBaseEENKUlvE_clEvENKUlvE0_clEvEUlaaE_EEEEvS5_RKT_EUliE_EEviT1_)
        /*197c*/ 	.word	0x00000014


	//----- nvinfo : EIATTR_FRAME_SIZE
	.align		4
.L_1135:
        /*1980*/ 	.byte	0x04, 0x11
        /*1982*/ 	.short	(.L_1137 - .L_1136)
	.align		4
.L_1136:
        /*1984*/ 	.word	index@($__internal_20_$__cuda_sm20_rem_s16)
        /*1988*/ 	.word	0x00000000


	//----- nvinfo : EIATTR_FRAME_SIZE
	.align		4
.L_1137:
        /*198c*/ 	.byte	0x04, 0x11
        /*198e*/ 	.short	(.L_1139 - .L_1138)
	.align		4
.L_1138:
        /*1990*/ 	.word	index@(_ZN2at6native18elementwise_kernelILi128ELi4EZNS0_22gpu_kernel_impl_nocastINS0_13BinaryFunctorIaaaZZZNS0_16fmod_kernel_cudaERNS_18TensorIteratorBaseEENKUlvE_clEvENKUlvE0_clEvEUlaaE_EEEEvS5_RKT_EUliE_EEviT1_)
        /*1994*/ 	.word	0x00000000


	//----- nvinfo : EIATTR_REGCOUNT
	.align		4
.L_1139:
        /*1998*/ 	.byte	0x04, 0x2f
        /*199a*/ 	.short	(.L_1141 - .L_1140)
	.align		4
.L_1140:
        /*199c*/ 	.word	index@(_ZN2at6native27unrolled_elementwise_kernelINS0_13BinaryFunctorIaaaZZZNS0_16fmod_kernel_cudaERNS_18TensorIteratorBaseEENKUlvE_clEvENKUlvE0_clEvEUlaaE_EESt5arrayIPcLm3EELi4E23TrivialOffsetCalculatorILi2EjESC_ILi1EjENS0_6memory12LoadWithCastILi2EEENSF_13StoreWithCastILi1EEEEEviT_T0_T2_T3_T4_T5_)
        /*19a0*/ 	.word	0x0000001e


	//----- nvinfo : EIATTR_FRAME_SIZE
	.align		4
.L_1141:
        /*19a4*/ 	.byte	0x04, 0x11
        /*19a6*/ 	.short	(.L_1143 - .L_1142)
	.align		4
.L_1142:
        /*19a8*/ 	.word	index@($__internal_19_$__cuda_sm20_rem_s16)
        /*19ac*/ 	.word	0x00000000


	//----- nvinfo : EIATTR_FRAME_SIZE
	.align		4
.L_1143:
        /*19b0*/ 	.byte	0x04, 0x11
        /*19b2*/ 	.short	(.L_1145 - .L_1144)
	.align		4
.L_1144:
        /*19b4*/ 	.word	index@(_ZN2at6native27unrolled_elementwise_kernelINS0_13BinaryFunctorIaaaZZZNS0_16fmod_kernel_cudaERNS_18TensorIteratorBaseEENKUlvE_clEvENKUlvE0_clEvEUlaaE_EESt5arrayIPcLm3EELi4E23TrivialOffsetCalculatorILi2EjESC_ILi1EjENS0_6memory12LoadWithCastILi2EEENSF_13StoreWithCastILi1EEEEEviT_T0_T2_T3_T4_T5_)
        /*19b8*/ 	.word	0x00000000


	//----- nvinfo : EIATTR_REGCOUNT
	.align		4
.L_1145:
        /*19bc*/ 	.byte	0x04, 0x2f
        /*19be*/ 	.short	(.L_1147 - .L_1146)
	.align		4
.L_1146:
        /*19c0*/ 	.word	index@(_ZN2at6native18elementwise_kernelILi128ELi4EZNS0_15gpu_kernel_implINS0_13BinaryFunctorIaaaZZZNS0_16fmod_kernel_cudaERNS_18TensorIteratorBaseEENKUlvE_clEvENKUlvE0_clEvEUlaaE_EEEEvS5_RKT_EUliE_EEviT1_)
        /*19c4*/ 	.word	0x00000018


	//----- nvinfo : EIATTR_FRAME_SIZE
	.align		4
.L_1147:
        /*19c8*/ 	.byte	0x04, 0x11
        /*19ca*/ 	.short	(.L_1149 - .L_1148)
	.align		4
.L_1148:
        /*19cc*/ 	.word	index@($__internal_18_$__cuda_sm20_rem_s16)
        /*19d0*/ 	.word	0x00000000


	//----- nvinfo : EIATTR_FRAME_SIZE
	.align		4
.L_1149:
        /*19d4*/ 	.byte	0x04, 0x11
        /*19d6*/ 	.short	(.L_1151 - .L_1150)
	.align		4
.L_1150:
        /*19d8*/ 	.word	index@(_ZN2at6native18elementwise_kernelILi128ELi4EZNS0_15gpu_kernel_implINS0_13BinaryFunctorIaaaZZZNS0_16fmod_kernel_cudaERNS_18TensorIteratorBaseEENKUlvE_clEvENKUlvE0_clEvEUlaaE_EEEEvS5_RKT_EUliE_EEviT1_)
        /*19dc*/ 	.word	0x00000000


	//----- nvinfo : EIATTR_REGCOUNT
	.align		4
.L_1151:
        /*19e0*/ 	.byte	0x04, 0x2f
        /*19e2*/ 	.short	(.L_1153 - .L_1152)
	.align		4
.L_1152:
        /*19e4*/ 	.word	index@(_ZN2at6native29vectorized_elementwise_kernelILi8ENS0_13AUnaryFunctorIiiiZZZNS0_16fmod_kernel_cudaERNS_18TensorIteratorBaseEENKUlvE_clEvENKUlvE1_clEvEUliiE_EESt5arrayIPcLm2EEEEviT0_T1_)
        /*19e8*/ 	.word	0x00000004


	//----- nvinfo : EIATTR_FRAME_SIZE
	.align		4
.L_1153:
        /*19ec*/ 	.byte	0x04, 0x11
        /*19ee*/ 	.short	(.L_1155 - .L_1154)
	.align		4
.L_1154:
        /*19f0*/ 	.word	index@(_ZN2at6native29vectorized_elementwise_kernelILi8ENS0_13AUnaryFunctorIiiiZZZNS0_16fmod_kernel_cudaERNS_18TensorIteratorBaseEENKUlvE_clEvENKUlvE1_clEvEUliiE_EESt5arrayIPcLm2EEEEviT0_T1_)
        /*19f4*/ 	.word	0x00000000


	//----- nvinfo : EIATTR_REGCOUNT
	.align		4
.L_1155:
        /*19f8*/ 	.byte	0x04, 0x2f
        /*19fa*/ 	.short	(.L_1157 - .L_1156)
	.align		4
.L_1156:
        /*19fc*/ 	.word	index@(_ZN2at6native29vectorized_elementwise_kernelILi4ENS0_13AUnaryFunctorIiiiZZZNS0_16fmod_kernel_cudaERNS_18TensorIteratorBaseEENKUlvE_clEvENKUlvE1_clEvEUliiE_EESt5arrayIPcLm2EEEEviT0_T1_)
        /*1a00*/ 	.word	0x00000020


	//----- nvinfo : EIATTR_FRAME_SIZE
	.align		4
.L_1157:
        /*1a04*/ 	.byte	0x04, 0x11
        /*1a06*/ 	.short	(.L_1159 - .L_1158)
	.align		4
.L_1158:
        /*1a08*/ 	.word	index@(_ZN2at6native29vectorized_elementwise_kernelILi4ENS0_13AUnaryFunctorIiiiZZZNS0_16fmod_kernel_cudaERNS_18TensorIteratorBaseEENKUlvE_clEvENKUlvE1_clEvEUliiE_EESt5arrayIPcLm2EEEEviT0_T1_)
        /*1a0c*/ 	.word	0x00000000


	//----- nvinfo : EIATTR_REGCOUNT
	.align		4
.L_1159:
        /*1a10*/ 	.byte	0x04, 0x2f
        /*1a12*/ 	.short	(.L_1161 - .L_1160)
	.align		4
.L_1160:
        /*1a14*/ 	.word	index@(_ZN2at6native29vectorized_elementwise_kernelILi2ENS0_13AUnaryFunctorIiiiZZZNS0_16fmod_kernel_cudaERNS_18TensorIteratorBaseEENKUlvE_clEvENKUlvE1_clEvEUliiE_EESt5arrayIPcLm2EEEEviT0_T1_)
        /*1a18*/ 	.word	0x00000020


	//----- nvinfo : EIATTR_FRAME_SIZE
	.align		4
.L_1161:
        /*1a1c*/ 	.byte	0x04, 0x11
        /*1a1e*/ 	.short	(.L_1163 - .L_1162)
	.align		4
.L_1162:
        /*1a20*/ 	.word	index@(_ZN2at6native29vectorized_elementwise_kernelILi2ENS0_13AUnaryFunctorIiiiZZZNS0_16fmod_kernel_cudaERNS_18TensorIteratorBaseEENKUlvE_clEvENKUlvE1_clEvEUliiE_EESt5arrayIPcLm2EEEEviT0_T1_)
        /*1a24*/ 	.word	0x00000000


	//----- nvinfo : EIATTR_REGCOUNT
	.align		4
.L_1163:
        /*1a28*/ 	.byte	0x04, 0x2f
        /*1a2a*/ 	.short	(.L_1165 - .L_1164)
	.align		4
.L_1164:
        /*1a2c*/ 	.word	index@(_ZN2at6native27unrolled_elementwise_kernelINS0_13AUnaryFunctorIiiiZZZNS0_16fmod_kernel_cudaERNS_18TensorIteratorBaseEENKUlvE_clEvENKUlvE1_clEvEUliiE_EESt5arrayIPcLm2EELi4E23TrivialOffsetCalculatorILi1EjESD_NS0_6memory15LoadWithoutCastENSE_16StoreWithoutCastEEEviT_T0_T2_T3_T4_T5_)
        /*1a30*/ 	.word	0x00000016


	//----- nvinfo : EIATTR_FRAME_SIZE
	.align		4
.L_1165:
        /*1a34*/ 	.byte	0x04, 0x11
        /*1a36*/ 	.short	(.L_1167 - .L_1166)
	.align		4
.L_1166:
        /*1a38*/ 	.word	index@(_ZN2at6native27unrolled_elementwise_kernelINS0_13AUnaryFunctorIiiiZZZNS0_16fmod_kernel_cudaERNS_18TensorIteratorBaseEENKUlvE_clEvENKUlvE1_clEvEUliiE_EESt5arrayIPcLm2EELi4E23TrivialOffsetCalculatorILi1EjESD_NS0_6memory15LoadWithoutCastENSE_16StoreWithoutCastEEEviT_T0_T2_T3_T4_T5_)
        /*1a3c*/ 	.word	0x00000000


	//----- nvinfo : EIATTR_REGCOUNT
	.align		4
.L_1167:
        /*1a40*/ 	.byte	0x04, 0x2f
        /*1a42*/ 	.short	(.L_1169 - .L_1168)
	.align		4
.L_1168:
        /*1a44*/ 	.word	index@(_ZN2at6native18elementwise_kernelILi128ELi2EZNS0_22gpu_kernel_impl_nocastINS0_13AUnaryFunctorIiiiZZZNS0_16fmod_kernel_cudaERNS_18TensorIteratorBaseEENKUlvE_clEvENKUlvE1_clEvEUliiE_EEEEvS5_RKT_EUliE_EEviT1_)
        /*1a48*/ 	.word	0x00000014


	//----- nvinfo : EIATTR_FRAME_SIZE
	.align		4
.L_1169:
        /*1a4c*/ 	.byte	0x04, 0x11
        /*1a4e*/ 	.short	(.L_1171 - .L_1170)
	.align		4
.L_1170:
        /*1a50*/ 	.word	index@(_ZN2at6native18elementwise_kernelILi128ELi2EZNS0_22gpu_kernel_impl_nocastINS0_13AUnaryFunctorIiiiZZZNS0_16fmod_kernel_cudaERNS_18TensorIteratorBaseEENKUlvE_clEvENKUlvE1_clEvEUliiE_EEEEvS5_RKT_EUliE_EEviT1_)
        /*1a54*/ 	.word	0x00000000


	//----- nvinfo : EIATTR_REGCOUNT
	.align		4
.L_1171:
        /*1a58*/ 	.byte	0x04, 0x2f
        /*1a5a*/ 	.short	(.L_1173 - .L_1172)
	.align		4
.L_1172:
        /*1a5c*/ 	.word	index@(_ZN2at6native27unrolled_elementwise_kernelINS0_13AUnaryFunctorIiiiZZZNS0_16fmod_kernel_cudaERNS_18TensorIteratorBaseEENKUlvE_clEvENKUlvE1_clEvEUliiE_EESt5arrayIPcLm2EELi4E23TrivialOffsetCalculatorILi1EjESD_NS0_6memory12LoadWithCastILi1EEENSE_13StoreWithCastILi1EEEEEviT_T0_T2_T3_T4_T5_)
        /*1a60*/ 	.word	0x0000001e


	//----- nvinfo : EIATTR_FRAME_SIZE
	.align		4
.L_1173:
        /*1a64*/ 	.byte	0x04, 0x11
        /*1a66*/ 	.short	(.L_1175 - .L_1174)
	.align		4
.L_1174:
        /*1a68*/ 	.word	index@(_ZN2at6native27unrolled_elementwise_kernelINS0_13AUnaryFunctorIiiiZZZNS0_16fmod_kernel_cudaERNS_18TensorIteratorBaseEENKUlvE_clEvENKUlvE1_clEvEUliiE_EESt5arrayIPcLm2EELi4E23TrivialOffsetCalculatorILi1EjESD_NS0_6memory12LoadWithCastILi1EEENSE_13StoreWithCastILi1EEEEEviT_T0_T2_T3_T4_T5_)
        /*1a6c*/ 	.word	0x00000000


	//----- nvinfo : EIATTR_REGCOUNT
	.align		4
.L_1175:
        /*1a70*/ 	.byte	0x04, 0x2f
        /*1a72*/ 	.short	(.L_1177 - .L_1176)
	.align		4
.L_1176:
        /*1a74*/ 	.word	index@(_ZN2at6native18elementwise_kernelILi128ELi4EZNS0_15gpu_kernel_implINS0_13AUnaryFunctorIiiiZZZNS0_16fmod_kernel_cudaERNS_18TensorIteratorBaseEENKUlvE_clEvENKUlvE1_clEvEUliiE_EEEEvS5_RKT_EUliE_EEviT1_)
        /*1a78*/ 	.word	0x00000018


	//----- nvinfo : EIATTR_FRAME_SIZE
	.align		4
.L_1177:
        /*1a7c*/ 	.byte	0x04, 0x11
        /*1a7e*/ 	.short	(.L_1179 - .L_1178)
	.align		4
.L_1178:
        /*1a80*/ 	.word	index@(_ZN2at6native18elementwise_kernelILi128ELi4EZNS0_15gpu_kernel_implINS0_13AUnaryFunctorIiiiZZZNS0_16fmod_kernel_cudaERNS_18TensorIteratorBaseEENKUlvE_clEvENKUlvE1_clEvEUliiE_EEEEvS5_RKT_EUliE_EEviT1_)
        /*1a84*/ 	.word	0x00000000


	//----- nvinfo : EIATTR_REGCOUNT
	.align		4
.L_1179:
        /*1a88*/ 	.byte	0x04, 0x2f
        /*1a8a*/ 	.short	(.L_1181 - .L_1180)
	.align		4
.L_1180:
        /*1a8c*/ 	.word	index@(_ZN2at6native29vectorized_elementwise_kernelILi8ENS0_13BUnaryFunctorIiiiZZZNS0_16fmod_kernel_cudaERNS_18TensorIteratorBaseEENKUlvE_clEvENKUlvE1_clEvEUliiE_EESt5arrayIPcLm2EEEEviT0_T1_)
        /*1a90*/ 	.word	0x00000004


	//----- nvinfo : EIATTR_FRAME_SIZE
	.align		4
.L_1181:
        /*1a94*/ 	.byte	0x04, 0x11
        /*1a96*/ 	.short	(.L_1183 - .L_1182)
	.align		4
.L_1182:
        /*1a98*/ 	.word	index@(_ZN2at6native29vectorized_elementwise_kernelILi8ENS0_13BUnaryFunctorIiiiZZZNS0_16fmod_kernel_cudaERNS_18TensorIteratorBaseEENKUlvE_clEvENKUlvE1_clEvEUliiE_EESt5arrayIPcLm2EEEEviT0_T1_)
        /*1a9c*/ 	.word	0x00000000


	//----- nvinfo : EIATTR_REGCOUNT
	.align		4
.L_1183:
        /*1aa0*/ 	.byte	0x04, 0x2f
        /*1aa2*/ 	.short	(.L_1185 - .L_1184)
	.align		4
.L_1184:
        /*1aa4*/ 	.word	index@(_ZN2at6native29vectorized_elementwise_kernelILi4ENS0_13BUnaryFunctorIiiiZZZNS0_16fmod_kernel_cudaERNS_18TensorIteratorBaseEENKUlvE_clEvENKUlvE1_clEvEUliiE_EESt5arrayIPcLm2EEEEviT0_T1_)
        /*1aa8*/ 	.word	0x0000001e


	//----- nvinfo : EIATTR_FRAME_SIZE
	.align		4
.L_1185:
        /*1aac*/ 	.byte	0x04, 0x11
        /*1aae*/ 	.short	(.L_1187 - .L_1186)
	.align		4
.L_1186:
        /*1ab0*/ 	.word	index@(_ZN2at6native29vectorized_elementwise_kernelILi4ENS0_13BUnaryFunctorIiiiZZZNS0_16fmod_kernel_cudaERNS_18TensorIteratorBaseEENKUlvE_clEvENKUlvE1_clEvEUliiE_EESt5arrayIPcLm2EEEEviT0_T1_)
        /*1ab4*/ 	.word	0x00000000


	//----- nvinfo : EIATTR_REGCOUNT
	.align		4
.L_1187:
        /*1ab8*/ 	.byte	0x04, 0x2f
        /*1aba*/ 	.short	(.L_1189 - .L_1188)
	.align		4
.L_1188:
        /*1abc*/ 	.word	index@(_ZN2at6native29vectorized_elementwise_kernelILi2ENS0_13BUnaryFunctorIiiiZZZNS0_16fmod_kernel_cudaERNS_18TensorIteratorBaseEENKUlvE_clEvENKUlvE1_clEvEUliiE_EESt5arrayIPcLm2EEEEviT0_T1_)
        /*1ac0*/ 	.word	0x0000001e


	//----- nvinfo : EIATTR_FRAME_SIZE
	.align		4
.L_1189:
        /*1ac4*/ 	.byte	0x04, 0x11
        /*1ac6*/ 	.short	(.L_1191 - .L_1190)
	.align		4
.L_1190:
        /*1ac8*/ 	.word	index@(_ZN2at6native29vectorized_elementwise_kernelILi2ENS0_13BUnaryFunctorIiiiZZZNS0_16fmod_kernel_cudaERNS_18TensorIteratorBaseEENKUlvE_clEvENKUlvE1_clEvEUliiE_EESt5arrayIPcLm2EEEEviT0_T1_)
        /*1acc*/ 	.word	0x00000000


	//----- nvinfo : EIATTR_REGCOUNT
	.align		4
.L_1191:
        /*1ad0*/ 	.byte	0x04, 0x2f
        /*1ad2*/ 	.short	(.L_1193 - .L_1192)
	.align		4
.L_1192:
        /*1ad4*/ 	.word	index@(_ZN2at6native27unrolled_elementwise_kernelINS0_13BUnaryFunctorIiiiZZZNS0_16fmod_kernel_cudaERNS_18TensorIteratorBaseEENKUlvE_clEvENKUlvE1_clEvEUliiE_EESt5arrayIPcLm2EELi4E23TrivialOffsetCalculatorILi1EjESD_NS0_6memory15LoadWithoutCastENSE_16StoreWithoutCastEEEviT_T0_T2_T3_T4_T5_)
        /*1ad8*/ 	.word	0x00000015


	//----- nvinfo : EIATTR_FRAME_SIZE
	.align		4
.L_1193:
        /*1adc*/ 	.byte	0x04, 0x11
        /*1ade*/ 	.short	(.L_1195 - .L_1194)
	.align		4
.L_1194:
        /*1ae0*/ 	.word	index@(_ZN2at6native27unrolled_elementwise_kernelINS0_13BUnaryFunctorIiiiZZZNS0_16fmod_kernel_cudaERNS_18TensorIteratorBaseEENKUlvE_clEvENKUlvE1_clEvEUliiE_EESt5arrayIPcLm2EELi4E23TrivialOffsetCalculatorILi1EjESD_NS0_6memory15LoadWithoutCastENSE_16StoreWithoutCastEEEviT_T0_T2_T3_T4_T5_)
        /*1ae4*/ 	.word	0x00000000


	//----- nvinfo : EIATTR_REGCOUNT
	.align		4
.L_1195:
        /*1ae8*/ 	.byte	0x04, 0x2f
        /*1aea*/ 	.short	(.L_1197 - .L_1196)
	.align		4
.L_1196:
        /*1aec*/ 	.word	index@(_ZN2at6native18elementwise_kernelILi128ELi2EZNS0_22gpu_kernel_impl_nocastINS0_13BUnaryFunctorIiiiZZZNS0_16fmod_kernel_cudaERNS_18TensorIteratorBaseEENKUlvE_clEvENKUlvE1_clEvEUliiE_EEEEvS5_RKT_EUliE_EEviT1_)
        /*1af0*/ 	.word	0x00000014


	//----- nvinfo : EIATTR_FRAME_SIZE
	.align		4
.L_1197:
        /*1af4*/ 	.byte	0x04, 0x11
        /*1af6*/ 	.short	(.L_1199 - .L_1198)
	.align		4
.L_1198:
        /*1af8*/ 	.word	index@(_ZN2at6native18elementwise_kernelILi128ELi2EZNS0_22gpu_kernel_impl_nocastINS0_13BUnaryFunctorIiiiZZZNS0_16fmod_kernel_cudaERNS_18TensorIteratorBaseEENKUlvE_clEvENKUlvE1_clEvEUliiE_EEEEvS5_RKT_EUliE_EEviT1_)
        /*1afc*/ 	.word	0x00000000


	//----- nvinfo : EIATTR_REGCOUNT
	.align		4
.L_1199:
        /*1b00*/ 	.byte	0x04, 0x2f
        /*1b02*/ 	.short	(.L_1201 - .L_1200)
	.align		4
.L_1200:
        /*1b04*/ 	.word	index@(_ZN2at6native27unrolled_elementwise_kernelINS0_13BUnaryFunctorIiiiZZZNS0_16fmod_kernel_cudaERNS_18TensorIteratorBaseEENKUlvE_clEvENKUlvE1_clEvEUliiE_EESt5arrayIPcLm2EELi4E23TrivialOffsetCalculatorILi1EjESD_NS0_6memory12LoadWithCastILi1EEENSE_13StoreWithCastILi1EEEEEviT_T0_T2_T3_T4_T5_)
        /*1b08*/ 	.word	0x0000001e


	//----- nvinfo : EIATTR_FRAME_SIZE
	.align		4
.L_1201:
        /*1b0c*/ 	.byte	0x04, 0x11
        /*1b0e*/ 	.short	(.L_1203 - .L_1202)
	.align		4
.L_1202:
        /*1b10*/ 	.word	index@(_ZN2at6native27unrolled_elementwise_kernelINS0_13BUnaryFunctorIiiiZZZNS0_16fmod_kernel_cudaERNS_18TensorIteratorBaseEENKUlvE_clEvENKUlvE1_clEvEUliiE_EESt5arrayIPcLm2EELi4E23TrivialOffsetCalculatorILi1EjESD_NS0_6memory12LoadWithCastILi1EEENSE_13StoreWithCastILi1EEEEEviT_T0_T2_T3_T4_T5_)
        /*1b14*/ 	.word	0x00000000


	//----- nvinfo : EIATTR_REGCOUNT
	.align		4
.L_1203:
        /*1b18*/ 	.byte	0x04, 0x2f
        /*1b1a*/ 	.short	(.L_1205 - .L_1204)
	.align		4
.L_1204:
        /*1b1c*/ 	.word	index@(_ZN2at6native18elementwise_kernelILi128ELi4EZNS0_15gpu_kernel_implINS0_13BUnaryFunctorIiiiZZZNS0_16fmod_kernel_cudaERNS_18TensorIteratorBaseEENKUlvE_clEvENKUlvE1_clEvEUliiE_EEEEvS5_RKT_EUliE_EEviT1_)
        /*1b20*/ 	.word	0x00000018


	//----- nvinfo : EIATTR_FRAME_SIZE
	.align		4
.L_1205:
        /*1b24*/ 	.byte	0x04, 0x11
        /*1b26*/ 	.short	(.L_1207 - .L_1206)
	.align		4
.L_1206:
        /*1b28*/ 	.word	index@(_ZN2at6native18elementwise_kernelILi128ELi4EZNS0_15gpu_kernel_implINS0_13BUnaryFunctorIiiiZZZNS0_16fmod_kernel_cudaERNS_18TensorIteratorBaseEENKUlvE_clEvENKUlvE1_clEvEUliiE_EEEEvS5_RKT_EUliE_EEviT1_)
        /*1b2c*/ 	.word	0x00000000


	//----- nvinfo : EIATTR_REGCOUNT
	.align		4
.L_1207:
        /*1b30*/ 	.byte	0x04, 0x2f
        /*1b32*/ 	.short	(.L_1209 - .L_1208)
	.align		4
.L_1208:
        /*1b34*/ 	.word	index@(_ZN2at6native29vectorized_elementwise_kernelILi8ENS0_13BinaryFunctorIiiiZZZNS0_16fmod_kernel_cudaERNS_18TensorIteratorBaseEENKUlvE_clEvENKUlvE1_clEvEUliiE_EESt5arrayIPcLm3EEEEviT0_T1_)
        /*1b38*/ 	.word	0x00000004


	//----- nvinfo : EIATTR_FRAME_SIZE
	.align		4
.L_1209:
        /*1b3c*/ 	.byte	0x04, 0x11
        /*1b3e*/ 	.short	(.L_1211 - .L_1210)
	.align		4
.L_1210:
        /*1b40*/ 	.word	index@(_ZN2at6native29vectorized_elementwise_kernelILi8ENS0_13BinaryFunctorIiiiZZZNS0_16fmod_kernel_cudaERNS_18TensorIteratorBaseEENKUlvE_clEvENKUlvE1_clEvEUliiE_EESt5arrayIPcLm3EEEEviT0_T1_)
        /*1b44*/ 	.word	0x00000000


	//----- nvinfo : EIATTR_REGCOUNT
	.align		4
.L_1211:
        /*1b48*/ 	.byte	0x04, 0x2f
        /*1b4a*/ 	.short	(.L_1213 - .L_1212)
	.align		4
.L_1212:
        /*1b4c*/ 	.word	index@(_ZN2at6native29vectorized_elementwise_kernelILi4ENS0_13BinaryFunctorIiiiZZZNS0_16fmod_kernel_cudaERNS_18TensorIteratorBaseEENKUlvE_clEvENKUlvE1_clEvEUliiE_EESt5arrayIPcLm3EEEEviT0_T1_)
        /*1b50*/ 	.word	0x00000022


	//----- nvinfo : EIATTR_FRAME_SIZE
	.align		4
.L_1213:
        /*1b54*/ 	.byte	0x04, 0x11
        /*1b56*/ 	.short	(.L_1215 - .L_1214)
	.align		4
.L_1214:
        /*1b58*/ 	.word	index@(_ZN2at6native29vectorized_elementwise_kernelILi4ENS0_13BinaryFunctorIiiiZZZNS0_16fmod_kernel_cudaERNS_18TensorIteratorBaseEENKUlvE_clEvENKUlvE1_clEvEUliiE_EESt5arrayIPcLm3EEEEviT0_T1_)
        /*1b5c*/ 	.word	0x00000000


	//----- nvinfo : EIATTR_REGCOUNT
	.align		4
.L_1215:
        /*1b60*/ 	.byte	0x04, 0x2f
        /*1b62*/ 	.short	(.L_1217 - .L_1216)
	.align		4
.L_1216:
        /*1b64*/ 	.word	index@(_ZN2at6native29vectorized_elementwise_kernelILi2ENS0_13BinaryFunctorIiiiZZZNS0_16fmod_kernel_cudaERNS_18TensorIteratorBaseEENKUlvE_clEvENKUlvE1_clEvEUliiE_EESt5arrayIPcLm3EEEEviT0_T1_)
        /*1b68*/ 	.word	0x00000020


	//----- nvinfo : EIATTR_FRAME_SIZE
	.align		4
.L_1217:
        /*1b6c*/ 	.byte	0x04, 0x11
        /*1b6e*/ 	.short	(.L_1219 - .L_1218)
	.align		4
.L_1218:
        /*1b70*/ 	.word	index@(_ZN2at6native29vectorized_elementwise_kernelILi2ENS0_13BinaryFunctorIiiiZZZNS0_16fmod_kernel_cudaERNS_18TensorIteratorBaseEENKUlvE_clEvENKUlvE1_clEvEUliiE_EESt5arrayIPcLm3EEEEviT0_T1_)
        /*1b74*/ 	.word	0x00000000


	//----- nvinfo : EIATTR_REGCOUNT
	.align		4
.L_1219:
        /*1b78*/ 	.byte	0x04, 0x2f
        /*1b7a*/ 	.short	(.L_1221 - .L_1220)
	.align		4
.L_1220:
        /*1b7c*/ 	.word	index@(_ZN2at6native27unrolled_elementwise_kernelINS0_13BinaryFunctorIiiiZZZNS0_16fmod_kernel_cudaERNS_18TensorIteratorBaseEENKUlvE_clEvENKUlvE1_clEvEUliiE_EESt5arrayIPcLm3EELi4E23TrivialOffsetCalculatorILi2EjESC_ILi1EjENS0_6memory15LoadWithoutCastENSF_16StoreWithoutCastEEEviT_T0_T2_T3_T4_T5_)
        /*1b80*/ 	.word	0x0000001c


	//----- nvinfo : EIATTR_FRAME_SIZE
	.align		4
.L_1221:
        /*1b84*/ 	.byte	0x04, 0x11
        /*1b86*/ 	.short	(.L_1223 - .L_1222)
	.align		4
.L_1222:
        /*1b88*/ 	.word	index@(_ZN2at6native27unrolled_elementwise_kernelINS0_13BinaryFunctorIiiiZZZNS0_16fmod_kernel_cudaERNS_18TensorIteratorBaseEENKUlvE_clEvENKUlvE1_clEvEUliiE_EESt5arrayIPcLm3EELi4E23TrivialOffsetCalculatorILi2EjESC_ILi1EjENS0_6memory15LoadWithoutCastENSF_16StoreWithoutCastEEEviT_T0_T2_T3_T4_T5_)
        /*1b8c*/ 	.word	0x00000000


	//----- nvinfo : EIATTR_REGCOUNT
	.align		4
.L_1223:
        /*1b90*/ 	.byte	0x04, 0x2f
        /*1b92*/ 	.short	(.L_1225 - .L_1224)
	.align		4
.L_1224:
        /*1b94*/ 	.word	index@(_ZN2at6native18elementwise_kernelILi128ELi2EZNS0_22gpu_kernel_impl_nocastINS0_13BinaryFunctorIiiiZZZNS0_16fmod_kernel_cudaERNS_18TensorIteratorBaseEENKUlvE_clEvENKUlvE1_clEvEUliiE_EEEEvS5_RKT_EUliE_EEviT1_)
        /*1b98*/ 	.word	0x00000014


	//----- nvinfo : EIATTR_FRAME_SIZE
	.align		4
.L_1225:
        /*1b9c*/ 	.byte	0x04, 0x11
        /*1b9e*/ 	.short	(.L_1227 - .L_1226)
	.align		4
.L_1226:
        /*1ba0*/ 	.word	index@(_ZN2at6native18elementwise_kernelILi128ELi2EZNS0_22gpu_kernel_impl_nocastINS0_13BinaryFunctorIiiiZZZNS0_16fmod_kernel_cudaERNS_18TensorIteratorBaseEENKUlvE_clEvENKUlvE1_clEvEUliiE_EEEEvS5_RKT_EUliE_EEviT1_)
        /*1ba4*/ 	.word	0x00000000


	//----- nvinfo : EIATTR_REGCOUNT
	.align		4
.L_1227:
        /*1ba8*/ 	.byte	0x04, 0x2f
        /*1baa*/ 	.short	(.L_1229 - .L_1228)
	.align		4
.L_1228:
        /*1bac*/ 	.word	index@(_ZN2at6native27unrolled_elementwise_kernelINS0_13BinaryFunctorIiiiZZZNS0_16fmod_kernel_cudaERNS_18TensorIteratorBaseEENKUlvE_clEvENKUlvE1_clEvEUliiE_EESt5arrayIPcLm3EELi4E23TrivialOffsetCalculatorILi2EjESC_ILi1EjENS0_6memory12LoadWithCastILi2EEENSF_13StoreWithCastILi1EEEEEviT_T0_T2_T3_T4_T5_)
        /*1bb0*/ 	.word	0x00000020


	//----- nvinfo : EIATTR_FRAME_SIZE
	.align		4
.L_1229:
        /*1bb4*/ 	.byte	0x04, 0x11
        /*1bb6*/ 	.short	(.L_1231 - .L_1230)
	.align		4
.L_1230:
        /*1bb8*/ 	.word	index@(_ZN2at6native27unrolled_elementwise_kernelINS0_13BinaryFunctorIiiiZZZNS0_16fmod_kernel_cudaERNS_18TensorIteratorBaseEENKUlvE_clEvENKUlvE1_clEvEUliiE_EESt5arrayIPcLm3EELi4E23TrivialOffsetCalculatorILi2EjESC_ILi1EjENS0_6memory12LoadWithCastILi2EEENSF_13StoreWithCastILi1EEEEEviT_T0_T2_T3_T4_T5_)
        /*1bbc*/ 	.word	0x00000000


	//----- nvinfo : EIATTR_REGCOUNT
	.align		4
.L_1231:
        /*1bc0*/ 	.byte	0x04, 0x2f
        /*1bc2*/ 	.short	(.L_1233 - .L_1232)
	.align		4
.L_1232:
        /*1bc4*/ 	.word	index@(_ZN2at6native18elementwise_kernelILi128ELi4EZNS0_15gpu_kernel_implINS0_13BinaryFunctorIiiiZZZNS0_16fmod_kernel_cudaERNS_18TensorIteratorBaseEENKUlvE_clEvENKUlvE1_clEvEUliiE_EEEEvS5_RKT_EUliE_EEviT1_)
        /*1bc8*/ 	.word	0x0000001c


	//----- nvinfo : EIATTR_FRAME_SIZE
	.align		4
.L_1233:
        /*1bcc*/ 	.byte	0x04, 0x11
        /*1bce*/ 	.short	(.L_1235 - .L_1234)
	.align		4
.L_1234:
        /*1bd0*/ 	.word	index@(_ZN2at6native18elementwise_kernelILi128ELi4EZNS0_15gpu_kernel_implINS0_13BinaryFunctorIiiiZZZNS0_16fmod_kernel_cudaERNS_18TensorIteratorBaseEENKUlvE_clEvENKUlvE1_clEvEUliiE_EEEEvS5_RKT_EUliE_EEviT1_)
        /*1bd4*/ 	.word	0x00000000


	//----- nvinfo : EIATTR_REGCOUNT
	.align		4
.L_1235:
        /*1bd8*/ 	.byte	0x04, 0x2f
        /*1bda*/ 	.short	(.L_1237 - .L_1236)
	.align		4
.L_1236:
        /*1bdc*/ 	.word	index@(_ZN2at6native29vectorized_elementwise_kernelILi8ENS0_13AUnaryFunctorIlllZZZNS0_16fmod_kernel_cudaERNS_18TensorIteratorBaseEENKUlvE_clEvENKUlvE2_clEvEUlllE_EESt5arrayIPcLm2EEEEviT0_T1_)
        /*1be0*/ 	.word	0x00000004


	//----- nvinfo : EIATTR_FRAME_SIZE
	.align		4
.L_1237:
        /*1be4*/ 	.byte	0x04, 0x11
        /*1be6*/ 	.short	(.L_1239 - .L_1238)
	.align		4
.L_1238:
        /*1be8*/ 	.word	index@(_ZN2at6native29vectorized_elementwise_kernelILi8ENS0_13AUnaryFunctorIlllZZZNS0_16fmod_kernel_cudaERNS_18TensorIteratorBaseEENKUlvE_clEvENKUlvE2_clEvEUlllE_EESt5arrayIPcLm2EEEEviT0_T1_)
        /*1bec*/ 	.word	0x00000000


	//----- nvinfo : EIATTR_REGCOUNT
	.align		4
.L_1239:
        /*1bf0*/ 	.byte	0x04, 0x2f
        /*1bf2*/ 	.short	(.L_1241 - .L_1240)
	.align		4
.L_1240:
        /*1bf4*/ 	.word	index@(_ZN2at6native29vectorized_elementwise_kernelILi4ENS0_13AUnaryFunctorIlllZZZNS0_16fmod_kernel_cudaERNS_18TensorIteratorBaseEENKUlvE_clEvENKUlvE2_clEvEUlllE_EESt5arrayIPcLm2EEEEviT0_T1_)
        /*1bf8*/ 	.word	0x00000026


	//----- nvinfo : EIATTR_FRAME_SIZE
	.align		4
.L_1241:
        /*1bfc*/ 	.byte	0x04, 0x11
        /*1bfe*/ 	.short	(.L_1243 - .L_1242)
	.align		4
.L_1242:
        /*1c00*/ 	.word	index@($__internal_17_$__cuda_sm20_rem_s64)
        /*1c04*/ 	.word	0x00000000


	//----- nvinfo : EIATTR_FRAME_SIZE
	.align		4
.L_1243:
        /*1c08*/ 	.byte	0x04, 0x11
        /*1c0a*/ 	.short	(.L_1245 - .L_1244)
	.align		4
.L_1244:
        /*1c0c*/ 	.word	index@(_ZN2at6native29vectorized_elementwise_kernelILi4ENS0_13AUnaryFunctorIlllZZZNS0_16fmod_kernel_cudaERNS_18TensorIteratorBaseEENKUlvE_clEvENKUlvE2_clEvEUlllE_EESt5arrayIPcLm2EEEEviT0_T1_)
        /*1c10*/ 	.word	0x00000000


	//----- nvinfo : EIATTR_REGCOUNT
	.align		4
.L_1245:
        /*1c14*/ 	.byte	0x04, 0x2f
        /*1c16*/ 	.short	(.L_1247 - .L_1246)
	.align		4
.L_1246:
        /*1c18*/ 	.word	index@(_ZN2at6native29vectorized_elementwise_kernelILi2ENS0_13AUnaryFunctorIlllZZZNS0_16fmod_kernel_cudaERNS_18TensorIteratorBaseEENKUlvE_clEvENKUlvE2_clEvEUlllE_EESt5arrayIPcLm2EEEEviT0_T1_)
        /*1c1c*/ 	.word	0x00000026


	//----- nvinfo : EIATTR_FRAME_SIZE
	.align		4
.L_1247:
        /*1c20*/ 	.byte	0x04, 0x11
        /*1c22*/ 	.short	(.L_1249 - .L_1248)
	.align		4
.L_1248:
        /*1c24*/ 	.word	index@($__internal_16_$__cuda_sm20_rem_s64)
        /*1c28*/ 	.word	0x00000000


	//----- nvinfo : EIATTR_FRAME_SIZE
	.align		4
.L_1249:
        /*1c2c*/ 	.byte	0x04, 0x11
        /*1c2e*/ 	.short	(.L_1251 - .L_1250)
	.align		4
.L_1250:
        /*1c30*/ 	.word	index@(_ZN2at6native29vectorized_elementwise_kernelILi2ENS0_13AUnaryFunctorIlllZZZNS0_16fmod_kernel_cudaERNS_18TensorIteratorBaseEENKUlvE_clEvENKUlvE2_clEvEUlllE_EESt5arrayIPcLm2EEEEviT0_T1_)
        /*1c34*/ 	.word	0x00000000


	//----- nvinfo : EIATTR_REGCOUNT
	.align		4
.L_1251:
        /*1c38*/ 	.byte	0x04, 0x2f
        /*1c3a*/ 	.short	(.L_1253 - .L_1252)
	.align		4
.L_1252:
        /*1c3c*/ 	.word	index@(_ZN2at6native27unrolled_elementwise_kernelINS0_13AUnaryFunctorIlllZZZNS0_16fmod_kernel_cudaERNS_18TensorIteratorBaseEENKUlvE_clEvENKUlvE2_clEvEUlllE_EESt5arrayIPcLm2EELi4E23TrivialOffsetCalculatorILi1EjESD_NS0_6memory15LoadWithoutCastENSE_16StoreWithoutCastEEEviT_T0_T2_T3_T4_T5_)
        /*1c40*/ 	.word	0x0000001e


	//----- nvinfo : EIATTR_FRAME_SIZE
	.align		4
.L_1253:
        /*1c44*/ 	.byte	0x04, 0x11
        /*1c46*/ 	.short	(.L_1255 - .L_1254)
	.align		4
.L_1254:
        /*1c48*/ 	.word	index@($__internal_15_$__cuda_sm20_rem_s64)
        /*1c4c*/ 	.word	0x00000000


	//----- nvinfo : EIATTR_FRAME_SIZE
	.align		4
.L_1255:
        /*1c50*/ 	.byte	0x04, 0x11
        /*1c52*/ 	.short	(.L_1257 - .L_1256)
	.align		4
.L_1256:
        /*1c54*/ 	.word	index@(_ZN2at6native27unrolled_elementwise_kernelINS0_13AUnaryFunctorIlllZZZNS0_16fmod_kernel_cudaERNS_18TensorIteratorBaseEENKUlvE_clEvENKUlvE2_clEvEUlllE_EESt5arrayIPcLm2EELi4E23TrivialOffsetCalculatorILi1EjESD_NS0_6memory15LoadWithoutCastENSE_16StoreWithoutCastEEEviT_T0_T2_T3_T4_T5_)
        /*1c58*/ 	.word	0x00000000


	//----- nvinfo : EIATTR_REGCOUNT
	.align		4
.L_1257:
        /*1c5c*/ 	.byte	0x04, 0x2f
        /*1c5e*/ 	.short	(.L_1259 - .L_1258)
	.align		4
.L_1258:
        /*1c60*/ 	.word	index@(_ZN2at6native18elementwise_kernelILi128ELi2EZNS0_22gpu_kernel_impl_nocastINS0_13AUnaryFunctorIlllZZZNS0_16fmod_kernel_cudaERNS_18TensorIteratorBaseEENKUlvE_clEvENKUlvE2_clEvEUlllE_EEEEvS5_RKT_EUliE_EEviT1_)
        /*1c64*/ 	.word	0x00000018


	//----- nvinfo : EIATTR_FRAME_SIZE
	.align		4
.L_1259:
        /*1c68*/ 	.byte	0x04, 0x11
        /*1c6a*/ 	.short	(.L_1261 - .L_1260)
	.align		4
.L_1260:
        /*1c6c*/ 	.word	index@($__internal_14_$__cuda_sm20_rem_s64)
        /*1c70*/ 	.word	0x00000000


	//----- nvinfo : EIATTR_FRAME_SIZE
	.align		4
.L_1261:
        /*1c74*/ 	.byte	0x04, 0x11
        /*1c76*/ 	.short	(.L_1263 - .L_1262)
	.align		4
.L_1262:
        /*1c78*/ 	.word	index@(_ZN2at6native18elementwise_kernelILi128ELi2EZNS0_22gpu_kernel_impl_nocastINS0_13AUnaryFunctorIlllZZZNS0_16fmod_kernel_cudaERNS_18TensorIteratorBaseEENKUlvE_clEvENKUlvE2_clEvEUlllE_EEEEvS5_RKT_EUliE_EEviT1_)
        /*1c7c*/ 	.word	0x00000000


	//----- nvinfo : EIATTR_REGCOUNT
	.align		4
.L_1263:
        /*1c80*/ 	.byte	0x04, 0x2f
        /*1c82*/ 	.short	(.L_1265 - .L_1264)
	.align		4
.L_1264:
        /*1c84*/ 	.word	index@(_ZN2at6native27unrolled_elementwise_kernelINS0_13AUnaryFunctorIlllZZZNS0_16fmod_kernel_cudaERNS_18TensorIteratorBaseEENKUlvE_clEvENKUlvE2_clEvEUlllE_EESt5arrayIPcLm2EELi4E23TrivialOffsetCalculatorILi1EjESD_NS0_6memory12LoadWithCastILi1EEENSE_13StoreWithCastILi1EEEEEviT_T0_T2_T3_T4_T5_)
        /*1c88*/ 	.word	0x00000020


	//----- nvinfo : EIATTR_FRAME_SIZE
	.align		4
.L_1265:
        /*1c8c*/ 	.byte	0x04, 0x11
        /*1c8e*/ 	.short	(.L_1267 - .L_1266)
	.align		4
.L_1266:
        /*1c90*/ 	.word	index@($__internal_13_$__cuda_sm20_rem_s64)
        /*1c94*/ 	.word	0x00000000


	//----- nvinfo : EIATTR_FRAME_SIZE
	.align		4
.L_1267:
        /*1c98*/ 	.byte	0x04, 0x11
        /*1c9a*/ 	.short	(.L_1269 - .L_1268)
	.align		4
.L_1268:
        /*1c9c*/ 	.word	index@(_ZN2at6native27unrolled_elementwise_kernelINS0_13AUnaryFunctorIlllZZZNS0_16fmod_kernel_cudaERNS_18TensorIteratorBaseEENKUlvE_clEvENKUlvE2_clEvEUlllE_EESt5arrayIPcLm2EELi4E23TrivialOffsetCalculatorILi1EjESD_NS0_6memory12LoadWithCastILi1EEENSE_13StoreWithCastILi1EEEEEviT_T0_T2_T3_T4_T5_)
        /*1ca0*/ 	.word	0x00000000


	//----- nvinfo : EIATTR_REGCOUNT
	.align		4
.L_1269:
        /*1ca4*/ 	.byte	0x04, 0x2f
        /*1ca6*/ 	.short	(.L_1271 - .L_1270)
	.align		4
.L_1270:
        /*1ca8*/ 	.word	index@(_ZN2at6native18elementwise_kernelILi128ELi4EZNS0_15gpu_kernel_implINS0_13AUnaryFunctorIlllZZZNS0_16fmod_kernel_cudaERNS_18TensorIteratorBaseEENKUlvE_clEvENKUlvE2_clEvEUlllE_EEEEvS5_RKT_EUliE_EEviT1_)
        /*1cac*/ 	.word	0x0000001a


	//----- nvinfo : EIATTR_FRAME_SIZE
	.align		4
.L_1271:
        /*1cb0*/ 	.byte	0x04, 0x11
        /*1cb2*/ 	.short	(.L_1273 - .L_1272)
	.align		4
.L_1272:
        /*1cb4*/ 	.word	index@($__internal_12_$__cuda_sm20_rem_s64)
        /*1cb8*/ 	.word	0x00000000


	//----- nvinfo : EIATTR_FRAME_SIZE
	.align		4
.L_1273:
        /*1cbc*/ 	.byte	0x04, 0x11
        /*1cbe*/ 	.short	(.L_1275 - .L_1274)
	.align		4
.L_1274:
        /*1cc0*/ 	.word	index@(_ZN2at6native18elementwise_kernelILi128ELi4EZNS0_15gpu_kernel_implINS0_13AUnaryFunctorIlllZZZNS0_16fmod_kernel_cudaERNS_18TensorIteratorBaseEENKUlvE_clEvENKUlvE2_clEvEUlllE_EEEEvS5_RKT_EUliE_EEviT1_)
        /*1cc4*/ 	.word	0x00000000


	//----- nvinfo : EIATTR_REGCOUNT
	.align		4
.L_1275:
        /*1cc8*/ 	.byte	0x04, 0x2f
        /*1cca*/ 	.short	(.L_1277 - .L_1276)
	.align		4
.L_1276:
        /*1ccc*/ 	.word	index@(_ZN2at6native29vectorized_elementwise_kernelILi8ENS0_13BUnaryFunctorIlllZZZNS0_16fmod_kernel_cudaERNS_18TensorIteratorBaseEENKUlvE_clEvENKUlvE2_clEvEUlllE_EESt5arrayIPcLm2EEEEviT0_T1_)
        /*1cd0*/ 	.word	0x00000004


	//----- nvinfo : EIATTR_FRAME_SIZE
	.align		4
.L_1277:
        /*1cd4*/ 	.byte	0x04, 0x11
        /*1cd6*/ 	.short	(.L_1279 - .L_1278)
	.align		4
.L_1278:
        /*1cd8*/ 	.word	index@(_ZN2at6native29vectorized_elementwise_kernelILi8ENS0_13BUnaryFunctorIlllZZZNS0_16fmod_kernel_cudaERNS_18TensorIteratorBaseEENKUlvE_clEvENKUlvE2_clEvEUlllE_EESt5arrayIPcLm2EEEEviT0_T1_)
        /*1cdc*/ 	.word	0x00000000


	//----- nvinfo : EIATTR_REGCOUNT
	.align		4
.L_1279:
        /*1ce0*/ 	.byte	0x04, 0x2f
        /*1ce2*/ 	.short	(.L_1281 - .L_1280)
	.align		4
.L_1280:
        /*1ce4*/ 	.word	index@(_ZN2at6native29vectorized_elementwise_kernelILi4ENS0_13BUnaryFunctorIlllZZZNS0_16fmod_kernel_cudaERNS_18TensorIteratorBaseEENKUlvE_clEvENKUlvE2_clEvEUlllE_EESt5arrayIPcLm2EEEEviT0_T1_)
        /*1ce8*/ 	.word	0x00000024


	//----- nvinfo : EIATTR_FRAME_SIZE
	.align		4
.L_1281:
        /*1cec*/ 	.byte	0x04, 0x11
        /*1cee*/ 	.short	(.L_1283 - .L_1282)
	.align		4
.L_1282:
        /*1cf0*/ 	.word	index@($__internal_11_$__cuda_sm20_rem_s64)
        /*1cf4*/ 	.word	0x00000000


	//----- nvinfo : EIATTR_FRAME_SIZE
	.align		4
.L_1283:
        /*1cf8*/ 	.byte	0x04, 0x11
        /*1cfa*/ 	.short	(.L_1285 - .L_1284)
	.align		4
.L_1284:
        /*1cfc*/ 	.word	index@(_ZN2at6native29vectorized_elementwise_kernelILi4ENS0_13BUnaryFunctorIlllZZZNS0_16fmod_kernel_cudaERNS_18TensorIteratorBaseEENKUlvE_clEvENKUlvE2_clEvEUlllE_EESt5arrayIPcLm2EEEEviT0_T1_)
        /*1d00*/ 	.word	0x00000000


	//----- nvinfo : EIATTR_REGCOUNT
	.align		4
.L_1285:
        /*1d04*/ 	.byte	0x04, 0x2f
        /*1d06*/ 	.short	(.L_1287 - .L_1286)
	.align		4
.L_1286:
        /*1d08*/ 	.word	index@(_ZN2at6native29vectorized_elementwise_kernelILi2ENS0_13BUnaryFunctorIlllZZZNS0_16fmod_kernel_cudaERNS_18TensorIteratorBaseEENKUlvE_clEvENKUlvE2_clEvEUlllE_EESt5arrayIPcLm2EEEEviT0_T1_)
        /*1d0c*/ 	.word	0x00000024


	//----- nvinfo : EIATTR_FRAME_SIZE
	.align		4
.L_1287:
        /*1d10*/ 	.byte	0x04, 0x11
        /*1d12*/ 	.short	(.L_1289 - .L_1288)
	.align		4
.L_1288:
        /*1d14*/ 	.word	index@($__internal_10_$__cuda_sm20_rem_s64)
        /*1d18*/ 	.word	0x00000000


	//----- nvinfo : EIATTR_FRAME_SIZE
	.align		4
.L_1289:
        /*1d1c*/ 	.byte	0x04, 0x11
        /*1d1e*/ 	.short	(.L_1291 - .L_1290)
	.align		4
.L_1290:
        /*1d20*/ 	.word	index@(_ZN2at6native29vectorized_elementwise_kernelILi2ENS0_13BUnaryFunctorIlllZZZNS0_16fmod_kernel_cudaERNS_18TensorIteratorBaseEENKUlvE_clEvENKUlvE2_clEvEUlllE_EESt5arrayIPcLm2EEEEviT0_T1_)
        /*1d24*/ 	.word	0x00000000


	//----- nvinfo : EIATTR_REGCOUNT
	.align		4
.L_1291:
        /*1d28*/ 	.byte	0x04, 0x2f
        /*1d2a*/ 	.short	(.L_1293 - .L_1292)
	.align		4
.L_1292:
        /*1d2c*/ 	.word	index@(_ZN2at6native27unrolled_elementwise_kernelINS0_13BUnaryFunctorIlllZZZNS0_16fmod_kernel_cudaERNS_18TensorIteratorBaseEENKUlvE_clEvENKUlvE2_clEvEUlllE_EESt5arrayIPcLm2EELi4E23TrivialOffsetCalculatorILi1EjESD_NS0_6memory15LoadWithoutCastENSE_16StoreWithoutCastEEEviT_T0_T2_T3_T4_T5_)
        /*1d30*/ 	.word	0x0000001e


	//----- nvinfo : EIATTR_FRAME_SIZE
	.align		4
.L_1293:
        /*1d34*/ 	.byte	0x04, 0x11
        /*1d36*/ 	.short	(.L_1295 - .L_1294)
	.align		4
.L_1294:
        /*1d38*/ 	.word	index@($__internal_9_$__cuda_sm20_rem_s64)
        /*1d3c*/ 	.word	0x00000000


	//----- nvinfo : EIATTR_FRAME_SIZE
	.align		4
.L_1295:
        /*1d40*/ 	.byte	0x04, 0x11
        /*1d42*/ 	.short	(.L_1297 - .L_1296)
	.align		4
.L_1296:
        /*1d44*/ 	.word	index@(_ZN2at6native27unrolled_elementwise_kernelINS0_13BUnaryFunctorIlllZZZNS0_16fmod_kernel_cudaERNS_18TensorIteratorBaseEENKUlvE_clEvENKUlvE2_clEvEUlllE_EESt5arrayIPcLm2EELi4E23TrivialOffsetCalculatorILi1EjESD_NS0_6memory15LoadWithoutCastENSE_16StoreWithoutCastEEEviT_T0_T2_T3_T4_T5_)
        /*1d48*/ 	.word	0x00000000


	//----- nvinfo : EIATTR_REGCOUNT
	.align		4
.L_1297:
        /*1d4c*/ 	.byte	0x04, 0x2f
        /*1d4e*/ 	.short	(.L_1299 - .L_1298)
	.align		4
.L_1298:
        /*1d50*/ 	.word	index@(_ZN2at6native18elementwise_kernelILi128ELi2EZNS0_22gpu_kernel_impl_nocastINS0_13BUnaryFunctorIlllZZZNS0_16fmod_kernel_cudaERNS_18TensorIteratorBaseEENKUlvE_clEvENKUlvE2_clEvEUlllE_EEEEvS5_RKT_EUliE_EEviT1_)
        /*1d54*/ 	.word	0x00000014


	//----- nvinfo : EIATTR_FRAME_SIZE
	.align		4
.L_1299:
        /*1d58*/ 	.byte	0x04, 0x11
        /*1d5a*/ 	.short	(.L_1301 - .L_1300)
	.align		4
.L_1300:
        /*1d5c*/ 	.word	index@($__internal_8_$__cuda_sm20_rem_s64)
        /*1d60*/ 	.word	0x00000000


	//----- nvinfo : EIATTR_FRAME_SIZE
	.align		4
.L_1301:
        /*1d64*/ 	.byte	0x04, 0x11
        /*1d66*/ 	.short	(.L_1303 - .L_1302)
	.align		4
.L_1302:
        /*1d68*/ 	.word	index@(_ZN2at6native18elementwise_kernelILi128ELi2EZNS0_22gpu_kernel_impl_nocastINS0_13BUnaryFunctorIlllZZZNS0_16fmod_kernel_cudaERNS_18TensorIteratorBaseEENKUlvE_clEvENKUlvE2_clEvEUlllE_EEEEvS5_RKT_EUliE_EEviT1_)
        /*1d6c*/ 	.word	0x00000000


	//----- nvinfo : EIATTR_REGCOUNT
	.align		4
.L_1303:
        /*1d70*/ 	.byte	0x04, 0x2f
        /*1d72*/ 	.short	(.L_1305 - .L_1304)
	.align		4
.L_1304:
        /*1d74*/ 	.word	index@(_ZN2at6native27unrolled_elementwise_kernelINS0_13BUnaryFunctorIlllZZZNS0_16fmod_kernel_cudaERNS_18TensorIteratorBaseEENKUlvE_clEvENKUlvE2_clEvEUlllE_EESt5arrayIPcLm2EELi4E23TrivialOffsetCalculatorILi1EjESD_NS0_6memory12LoadWithCastILi1EEENSE_13StoreWithCastILi1EEEEEviT_T0_T2_T3_T4_T5_)
        /*1d78*/ 	.word	0x00000020


	//----- nvinfo : EIATTR_FRAME_SIZE
	.align		4
.L_1305:
        /*1d7c*/ 	.byte	0x04, 0x11
        /*1d7e*/ 	.short	(.L_1307 - .L_1306)
	.align		4
.L_1306:
        /*1d80*/ 	.word	index@($__internal_7_$__cuda_sm20_rem_s64)
        /*1d84*/ 	.word	0x00000000


	//----- nvinfo : EIATTR_FRAME_SIZE
	.align		4
.L_1307:
        /*1d88*/ 	.byte	0x04, 0x11
        /*1d8a*/ 	.short	(.L_1309 - .L_1308)
	.align		4
.L_1308:
        /*1d8c*/ 	.word	index@(_ZN2at6native27unrolled_elementwise_kernelINS0_13BUnaryFunctorIlllZZZNS0_16fmod_kernel_cudaERNS_18TensorIteratorBaseEENKUlvE_clEvENKUlvE2_clEvEUlllE_EESt5arrayIPcLm2EELi4E23TrivialOffsetCalculatorILi1EjESD_NS0_6memory12LoadWithCastILi1EEENSE_13StoreWithCastILi1EEEEEviT_T0_T2_T3_T4_T5_)
        /*1d90*/ 	.word	0x00000000


	//----- nvinfo : EIATTR_REGCOUNT
	.align		4
.L_1309:
        /*1d94*/ 	.byte	0x04, 0x2f
        /*1d96*/ 	.short	(.L_1311 - .L_1310)
	.align		4
.L_1310:
        /*1d98*/ 	.word	index@(_ZN2at6native18elementwise_kernelILi128ELi4EZNS0_15gpu_kernel_implINS0_13BUnaryFunctorIlllZZZNS0_16fmod_kernel_cudaERNS_18TensorIteratorBaseEENKUlvE_clEvENKUlvE2_clEvEUlllE_EEEEvS5_RKT_EUliE_EEviT1_)
        /*1d9c*/ 	.word	0x00000018


	//----- nvinfo : EIATTR_FRAME_SIZE
	.align		4
.L_1311:
        /*1da0*/ 	.byte	0x04, 0x11
        /*1da2*/ 	.short	(.L_1313 - .L_1312)
	.align		4
.L_1312:
        /*1da4*/ 	.word	index@($__internal_6_$__cuda_sm20_rem_s64)
        /*1da8*/ 	.word	0x00000000


	//----- nvinfo : EIATTR_FRAME_SIZE
	.align		4
.L_1313:
        /*1dac*/ 	.byte	0x04, 0x11
        /*1dae*/ 	.short	(.L_1315 - .L_1314)
	.align		4
.L_1314:
        /*1db0*/ 	.word	index@(_ZN2at6native18elementwise_kernelILi128ELi4EZNS0_15gpu_kernel_implINS0_13BUnaryFunctorIlllZZZNS0_16fmod_kernel_cudaERNS_18TensorIteratorBaseEENKUlvE_clEvENKUlvE2_clEvEUlllE_EEEEvS5_RKT_EUliE_EEviT1_)
        /*1db4*/ 	.word	0x00000000


	//----- nvinfo : EIATTR_REGCOUNT
	.align		4
.L_1315:
        /*1db8*/ 	.byte	0x04, 0x2f
        /*1dba*/ 	.short	(.L_1317 - .L_1316)
	.align		4
.L_1316:
        /*1dbc*/ 	.word	index@(_ZN2at6native29vectorized_elementwise_kernelILi8ENS0_13BinaryFunctorIlllZZZNS0_16fmod_kernel_cudaERNS_18TensorIteratorBaseEENKUlvE_clEvENKUlvE2_clEvEUlllE_EESt5arrayIPcLm3EEEEviT0_T1_)
        /*1dc0*/ 	.word	0x00000004


	//----- nvinfo : EIATTR_FRAME_SIZE
	.align		4
.L_1317:
        /*1dc4*/ 	.byte	0x04, 0x11
        /*1dc6*/ 	.short	(.L_1319 - .L_1318)
	.align		4
.L_1318:
        /*1dc8*/ 	.word	index@(_ZN2at6native29vectorized_elementwise_kernelILi8ENS0_13BinaryFunctorIlllZZZNS0_16fmod_kernel_cudaERNS_18TensorIteratorBaseEENKUlvE_clEvENKUlvE2_clEvEUlllE_EESt5arrayIPcLm3EEEEviT0_T1_)
        /*1dcc*/ 	.word	0x00000000


	//----- nvinfo : EIATTR_REGCOUNT
	.align		4
.L_1319:
        /*1dd0*/ 	.byte	0x04, 0x2f
        /*1dd2*/ 	.short	(.L_1321 - .L_1320)
	.align		4
.L_1320:
        /*1dd4*/ 	.word	index@(_ZN2at6native29vectorized_elementwise_kernelILi4ENS0_13BinaryFunctorIlllZZZNS0_16fmod_kernel_cudaERNS_18TensorIteratorBaseEENKUlvE_clEvENKUlvE2_clEvEUlllE_EESt5arrayIPcLm3EEEEviT0_T1_)
        /*1dd8*/ 	.word	0x00000038


	//----- nvinfo : EIATTR_FRAME_SIZE
	.align		4
.L_1321:
        /*1ddc*/ 	.byte	0x04, 0x11
        /*1dde*/ 	.short	(.L_1323 - .L_1322)
	.align		4
.L_1322:
        /*1de0*/ 	.word	index@($__internal_5_$__cuda_sm20_rem_s64)
        /*1de4*/ 	.word	0x00000000


	//----- nvinfo : EIATTR_FRAME_SIZE
	.align		4
.L_1323:
        /*1de8*/ 	.byte	0x04, 0x11
        /*1dea*/ 	.short	(.L_1325 - .L_1324)
	.align		4
.L_1324:
        /*1dec*/ 	.word	index@(_ZN2at6native29vectorized_elementwise_kernelILi4ENS0_13BinaryFunctorIlllZZZNS0_16fmod_kernel_cudaERNS_18TensorIteratorBaseEENKUlvE_clEvENKUlvE2_clEvEUlllE_EESt5arrayIPcLm3EEEEviT0_T1_)
        /*1df0*/ 	.word	0x00000000


	//----- nvinfo : EIATTR_REGCOUNT
	.align		4
.L_1325:
        /*1df4*/ 	.byte	0x04, 0x2f
        /*1df6*/ 	.short	(.L_1327 - .L_1326)
	.align		4
.L_1326:
        /*1df8*/ 	.word	index@(_ZN2at6native29vectorized_elementwise_kernelILi2ENS0_13BinaryFunctorIlllZZZNS0_16fmod_kernel_cudaERNS_18TensorIteratorBaseEENKUlvE_clEvENKUlvE2_clEvEUlllE_EESt5arrayIPcLm3EEEEviT0_T1_)
        /*1dfc*/ 	.word	0x00000038


	//----- nvinfo : EIATTR_FRAME_SIZE
	.align		4
.L_1327:
        /*1e00*/ 	.byte	0x04, 0x11
        /*1e02*/ 	.short	(.L_1329 - .L_1328)
	.align		4
.L_1328:
        /*1e04*/ 	.word	index@($__internal_4_$__cuda_sm20_rem_s64)
        /*1e08*/ 	.word	0x00000000


	//----- nvinfo : EIATTR_FRAME_SIZE
	.align		4
.L_1329:
        /*1e0c*/ 	.byte	0x04, 0x11
        /*1e0e*/ 	.short	(.L_1331 - .L_1330)
	.align		4
.L_1330:
        /*1e10*/ 	.word	index@(_ZN2at6native29vectorized_elementwise_kernelILi2ENS0_13BinaryFunctorIlllZZZNS0_16fmod_kernel_cudaERNS_18TensorIteratorBaseEENKUlvE_clEvENKUlvE2_clEvEUlllE_EESt5arrayIPcLm3EEEEviT0_T1_)
        /*1e14*/ 	.word	0x00000000


	//----- nvinfo : EIATTR_REGCOUNT
	.align		4
.L_1331:
        /*1e18*/ 	.byte	0x04, 0x2f
        /*1e1a*/ 	.short	(.L_1333 - .L_1332)
	.align		4
.L_1332:
        /*1e1c*/ 	.word	index@(_ZN2at6native27unrolled_elementwise_kernelINS0_13BinaryFunctorIlllZZZNS0_16fmod_kernel_cudaERNS_18TensorIteratorBaseEENKUlvE_clEvENKUlvE2_clEvEUlllE_EESt5arrayIPcLm3EELi4E23TrivialOffsetCalculatorILi2EjESC_ILi1EjENS0_6memory15LoadWithoutCastENSF_16StoreWithoutCastEEEviT_T0_T2_T3_T4_T5_)
        /*1e20*/ 	.word	0x00000026


	//----- nvinfo : EIATTR_FRAME_SIZE
	.align		4
.L_1333:
        /*1e24*/ 	.byte	0x04, 0x11
        /*1e26*/ 	.short	(.L_1335 - .L_1334)
	.align		4
.L_1334:
        /*1e28*/ 	.word	index@($__internal_3_$__cuda_sm20_rem_s64)
        /*1e2c*/ 	.word	0x00000000


	//----- nvinfo : EIATTR_FRAME_SIZE
	.align		4
.L_1335:
        /*1e30*/ 	.byte	0x04, 0x11
        /*1e32*/ 	.short	(.L_1337 - .L_1336)
	.align		4
.L_1336:
        /*1e34*/ 	.word	index@(_ZN2at6native27unrolled_elementwise_kernelINS0_13BinaryFunctorIlllZZZNS0_16fmod_kernel_cudaERNS_18TensorIteratorBaseEENKUlvE_clEvENKUlvE2_clEvEUlllE_EESt5arrayIPcLm3EELi4E23TrivialOffsetCalculatorILi2EjESC_ILi1EjENS0_6memory15LoadWithoutCastENSF_16StoreWithoutCastEEEviT_T0_T2_T3_T4_T5_)
        /*1e38*/ 	.word	0x00000000


	//----- nvinfo : EIATTR_REGCOUNT
	.align		4
.L_1337:
        /*1e3c*/ 	.byte	0x04, 0x2f
        /*1e3e*/ 	.short	(.L_1339 - .L_1338)
	.align		4
.L_1338:
        /*1e40*/ 	.word	index@(_ZN2at6native18elementwise_kernelILi128ELi2EZNS0_22gpu_kernel_impl_nocastINS0_13BinaryFunctorIlllZZZNS0_16fmod_kernel_cudaERNS_18TensorIteratorBaseEENKUlvE_clEvENKUlvE2_clEvEUlllE_EEEEvS5_RKT_EUliE_EEviT1_)
        /*1e44*/ 	.word	0x00000018


	//----- nvinfo : EIATTR_FRAME_SIZE
	.align		4
.L_1339:
        /*1e48*/ 	.byte	0x04, 0x11
        /*1e4a*/ 	.short	(.L_1341 - .L_1340)
	.align		4
.L_1340:
        /*1e4c*/ 	.word	index@($__internal_2_$__cuda_sm20_rem_s64)
        /*1e50*/ 	.word	0x00000000


	//----- nvinfo : EIATTR_FRAME_SIZE
	.align		4
.L_1341:
        /*1e54*/ 	.byte	0x04, 0x11
        /*1e56*/ 	.short	(.L_1343 - .L_1342)
	.align		4
.L_1342:
        /*1e58*/ 	.word	index@(_ZN2at6native18elementwise_kernelILi128ELi2EZNS0_22gpu_kernel_impl_nocastINS0_13BinaryFunctorIlllZZZNS0_16fmod_kernel_cudaERNS_18TensorIteratorBaseEENKUlvE_clEvENKUlvE2_clEvEUlllE_EEEEvS5_RKT_EUliE_EEviT1_)
        /*1e5c*/ 	.word	0x00000000


	//----- nvinfo : EIATTR_REGCOUNT
	.align		4
.L_1343:
        /*1e60*/ 	.byte	0x04, 0x2f
        /*1e62*/ 	.short	(.L_1345 - .L_1344)
	.align		4
.L_1344:
        /*1e64*/ 	.word	index@(_ZN2at6native27unrolled_elementwise_kernelINS0_13BinaryFunctorIlllZZZNS0_16fmod_kernel_cudaERNS_18TensorIteratorBaseEENKUlvE_clEvENKUlvE2_clEvEUlllE_EESt5arrayIPcLm3EELi4E23TrivialOffsetCalculatorILi2EjESC_ILi1EjENS0_6memory12LoadWithCastILi2EEENSF_13StoreWithCastILi1EEEEEviT_T0_T2_T3_T4_T5_)
        /*1e68*/ 	.word	0x00000028


	//----- nvinfo : EIATTR_FRAME_SIZE
	.align		4
.L_1345:
        /*1e6c*/ 	.byte	0x04, 0x11
        /*1e6e*/ 	.short	(.L_1347 - .L_1346)
	.align		4
.L_1346:
        /*1e70*/ 	.word	index@($__internal_1_$__cuda_sm20_rem_s64)
        /*1e74*/ 	.word	0x00000000


	//----- nvinfo : EIATTR_FRAME_SIZE
	.align		4
.L_1347:
        /*1e78*/ 	.byte	0x04, 0x11
        /*1e7a*/ 	.short	(.L_1349 - .L_1348)
	.align		4
.L_1348:
        /*1e7c*/ 	.word	index@(_ZN2at6native27unrolled_elementwise_kernelINS0_13BinaryFunctorIlllZZZNS0_16fmod_kernel_cudaERNS_18TensorIteratorBaseEENKUlvE_clEvENKUlvE2_clEvEUlllE_EESt5arrayIPcLm3EELi4E23TrivialOffsetCalculatorILi2EjESC_ILi1EjENS0_6memory12LoadWithCastILi2EEENSF_13StoreWithCastILi1EEEEEviT_T0_T2_T3_T4_T5_)
        /*1e80*/ 	.word	0x00000000


	//----- nvinfo : EIATTR_REGCOUNT
	.align		4
.L_1349:
        /*1e84*/ 	.byte	0x04, 0x2f
        /*1e86*/ 	.short	(.L_1351 - .L_1350)
	.align		4
.L_1350:
        /*1e88*/ 	.word	index@(_ZN2at6native18elementwise_kernelILi128ELi4EZNS0_15gpu_kernel_implINS0_13BinaryFunctorIlllZZZNS0_16fmod_kernel_cudaERNS_18TensorIteratorBaseEENKUlvE_clEvENKUlvE2_clEvEUlllE_EEEEvS5_RKT_EUliE_EEviT1_)
        /*1e8c*/ 	.word	0x0000001e


	//----- nvinfo : EIATTR_FRAME_SIZE
	.align		4
.L_1351:
        /*1e90*/ 	.byte	0x04, 0x11
        /*1e92*/ 	.short	(.L_1353 - .L_1352)
	.align		4
.L_1352:
        /*1e94*/ 	.word	index@($__internal_0_$__cuda_sm20_rem_s64)
        /*1e98*/ 	.word	0x00000000


	//----- nvinfo : EIATTR_FRAME_SIZE
	.align		4
.L_1353:
        /*1e9c*/ 	.byte	0x04, 0x11
        /*1e9e*/ 	.short	(.L_1355 - .L_1354)
	.align		4
.L_1354:
        /*1ea0*/ 	.word	index@(_ZN2at6native18elementwise_kernelILi128ELi4EZNS0_15gpu_kernel_implINS0_13BinaryFunctorIlllZZZNS0_16fmod_kernel_cudaERNS_18TensorIteratorBaseEENKUlvE_clEvENKUlvE2_clEvEUlllE_EEEEvS5_RKT_EUliE_EEviT1_)
        /*1ea4*/ 	.word	0x00000000


	//----- nvinfo : EIATTR_REGCOUNT
	.align		4
.L_1355:
        /*1ea8*/ 	.byte	0x04, 0x2f
        /*1eaa*/ 	.short	(.L_1357 - .L_1356)
	.align		4
.L_1356:
        /*1eac*/ 	.word	index@(_ZN2at6native29vectorized_elementwise_kernelILi8ENS0_13AUnaryFunctorIsssZZZNS0_16fmod_kernel_cudaERNS_18TensorIteratorBaseEENKUlvE_clEvENKUlvE3_clEvEUlssE_EESt5arrayIPcLm2EEEEviT0_T1_)
        /*1eb0*/ 	.word	0x00000004


	//----- nvinfo : EIATTR_FRAME_SIZE
	.align		4
.L_1357:
        /*1eb4*/ 	.byte	0x04, 0x11
        /*1eb6*/ 	.short	(.L_1359 - .L_1358)
	.align		4
.L_1358:
        /*1eb8*/ 	.word	index@(_ZN2at6native29vectorized_elementwise_kernelILi8ENS0_13AUnaryFunctorIsssZZZNS0_16fmod_kernel_cudaERNS_18TensorIteratorBaseEENKUlvE_clEvENKUlvE3_clEvEUlssE_EESt5arrayIPcLm2EEEEviT0_T1_)
        /*1ebc*/ 	.word	0x00000000


	//----- nvinfo : EIATTR_REGCOUNT
	.align		4
.L_1359:
        /*1ec0*/ 	.byte	0x04, 0x2f
        /*1ec2*/ 	.short	(.L_1361 - .L_1360)
	.align		4
.L_1360:
        /*1ec4*/ 	.word	index@(_ZN2at6native29vectorized_elementwise_kernelILi4ENS0_13AUnaryFunctorIsssZZZNS0_16fmod_kernel_cudaERNS_18TensorIteratorBaseEENKUlvE_clEvENKUlvE3_clEvEUlssE_EESt5arrayIPcLm2EEEEviT0_T1_)
        /*1ec8*/ 	.word	0x00000020


	//----- nvinfo : EIATTR_FRAME_SIZE
	.align		4
.L_1361:
        /*1ecc*/ 	.byte	0x04, 0x11
        /*1ece*/ 	.short	(.L_1363 - .L_1362)
	.align		4
.L_1362:
        /*1ed0*/ 	.word	index@(_ZN2at6native29vectorized_elementwise_kernelILi4ENS0_13AUnaryFunctorIsssZZZNS0_16fmod_kernel_cudaERNS_18TensorIteratorBaseEENKUlvE_clEvENKUlvE3_clEvEUlssE_EESt5arrayIPcLm2EEEEviT0_T1_)
        /*1ed4*/ 	.word	0x00000000


	//----- nvinfo : EIATTR_REGCOUNT
	.align		4
.L_1363:
        /*1ed8*/ 	.byte	0x04, 0x2f
        /*1eda*/ 	.short	(.L_1365 - .L_1364)
	.align		4
.L_1364:
        /*1edc*/ 	.word	index@(_ZN2at6native29vectorized_elementwise_kernelILi2ENS0_13AUnaryFunctorIsssZZZNS0_16fmod_kernel_cudaERNS_18TensorIteratorBaseEENKUlvE_clEvENKUlvE3_clEvEUlssE_EESt5arrayIPcLm2EEEEviT0_T1_)
        /*1ee0*/ 	.word	0x0000001f


	//----- nvinfo : EIATTR_FRAME_SIZE
	.align		4
.L_1365:
        /*1ee4*/ 	.byte	0x04, 0x11
        /*1ee6*/ 	.short	(.L_1367 - .L_1366)
	.align		4
.L_1366:
        /*1ee8*/ 	.word	index@(_ZN2at6native29vectorized_elementwise_kernelILi2ENS0_13AUnaryFunctorIsssZZZNS0_16fmod_kernel_cudaERNS_18TensorIteratorBaseEENKUlvE_clEvENKUlvE3_clEvEUlssE_EESt5arrayIPcLm2EEEEviT0_T1_)
        /*1eec*/ 	.word	0x00000000


	//----- nvinfo : EIATTR_REGCOUNT
	.align		4
.L_1367:
        /*1ef0*/ 	.byte	0x04, 0x2f
        /*1ef2*/ 	.short	(.L_1369 - .L_1368)
	.align		4
.L_1368:
        /*1ef4*/ 	.word	index@(_ZN2at6native27unrolled_elementwise_kernelINS0_13AUnaryFunctorIsssZZZNS0_16fmod_kernel_cudaERNS_18TensorIteratorBaseEENKUlvE_clEvENKUlvE3_clEvEUlssE_EESt5arrayIPcLm2EELi4E23TrivialOffsetCalculatorILi1EjESD_NS0_6memory15LoadWithoutCastENSE_16StoreWithoutCastEEEviT_T0_T2_T3_T4_T5_)
        /*1ef8*/ 	.word	0x00000017


	//----- nvinfo : EIATTR_FRAME_SIZE
	.align		4
.L_1369:
        /*1efc*/ 	.byte	0x04, 0x11
        /*1efe*/ 	.short	(.L_1371 - .L_1370)
	.align		4
.L_1370:
        /*1f00*/ 	.word	index@(_ZN2at6native27unrolled_elementwise_kernelINS0_13AUnaryFunctorIsssZZZNS0_16fmod_kernel_cudaERNS_18TensorIteratorBaseEENKUlvE_clEvENKUlvE3_clEvEUlssE_EESt5arrayIPcLm2EELi4E23TrivialOffsetCalculatorILi1EjESD_NS0_6memory15LoadWithoutCastENSE_16StoreWithoutCastEEEviT_T0_T2_T3_T4_T5_)
        /*1f04*/ 	.word	0x00000000


	//----- nvinfo : EIATTR_REGCOUNT
	.align		4
.L_1371:
        /*1f08*/ 	.byte	0x04, 0x2f
        /*1f0a*/ 	.short	(.L_1373 - .L_1372)
	.align		4
.L_1372:
        /*1f0c*/ 	.word	index@(_ZN2at6native18elementwise_kernelILi128ELi4EZNS0_22gpu_kernel_impl_nocastINS0_13AUnaryFunctorIsssZZZNS0_16fmod_kernel_cudaERNS_18TensorIteratorBaseEENKUlvE_clEvENKUlvE3_clEvEUlssE_EEEEvS5_RKT_EUliE_EEviT1_)
        /*1f10*/ 	.word	0x00000014


	//----- nvinfo : EIATTR_FRAME_SIZE
	.align		4
.L_1373:
        /*1f14*/ 	.byte	0x04, 0x11
        /*1f16*/ 	.short	(.L_1375 - .L_1374)
	.align		4
.L_1374:
        /*1f18*/ 	.word	index@(_ZN2at6native18elementwise_kernelILi128ELi4EZNS0_22gpu_kernel_impl_nocastINS0_13AUnaryFunctorIsssZZZNS0_16fmod_kernel_cudaERNS_18TensorIteratorBaseEENKUlvE_clEvENKUlvE3_clEvEUlssE_EEEEvS5_RKT_EUliE_EEviT1_)
        /*1f1c*/ 	.word	0x00000000


	//----- nvinfo : EIATTR_REGCOUNT
	.align		4
.L_1375:
        /*1f20*/ 	.byte	0x04, 0x2f
        /*1f22*/ 	.short	(.L_1377 - .L_1376)
	.align		4
.L_1376:
        /*1f24*/ 	.word	index@(_ZN2at6native27unrolled_elementwise_kernelINS0_13AUnaryFunctorIsssZZZNS0_16fmod_kernel_cudaERNS_18TensorIteratorBaseEENKUlvE_clEvENKUlvE3_clEvEUlssE_EESt5arrayIPcLm2EELi4E23TrivialOffsetCalculatorILi1EjESD_NS0_6memory12LoadWithCastILi1EEENSE_13StoreWithCastILi1EEEEEviT_T0_T2_T3_T4_T5_)
        /*1f28*/ 	.word	0x0000001c


	//----- nvinfo : EIATTR_FRAME_SIZE
	.align		4
.L_1377:
        /*1f2c*/ 	.byte	0x04, 0x11
        /*1f2e*/ 	.short	(.L_1379 - .L_1378)
	.align		4
.L_1378:
        /*1f30*/ 	.word	index@(_ZN2at6native27unrolled_elementwise_kernelINS0_13AUnaryFunctorIsssZZZNS0_16fmod_kernel_cudaERNS_18TensorIteratorBaseEENKUlvE_clEvENKUlvE3_clEvEUlssE_EESt5arrayIPcLm2EELi4E23TrivialOffsetCalculatorILi1EjESD_NS0_6memory12LoadWithCastILi1EEENSE_13StoreWithCastILi1EEEEEviT_T0_T2_T3_T4_T5_)
        /*1f34*/ 	.word	0x00000000


	//----- nvinfo : EIATTR_REGCOUNT
	.align		4
.L_1379:
        /*1f38*/ 	.byte	0x04, 0x2f
        /*1f3a*/ 	.short	(.L_1381 - .L_1380)
	.align		4
.L_1380:
        /*1f3c*/ 	.word	index@(_ZN2at6native18elementwise_kernelILi128ELi4EZNS0_15gpu_kernel_implINS0_13AUnaryFunctorIsssZZZNS0_16fmod_kernel_cudaERNS_18TensorIteratorBaseEENKUlvE_clEvENKUlvE3_clEvEUlssE_EEEEvS5_RKT_EUliE_EEviT1_)
        /*1f40*/ 	.word	0x00000018


	//----- nvinfo : EIATTR_FRAME_SIZE
	.align		4
.L_1381:
        /*1f44*/ 	.byte	0x04, 0x11
        /*1f46*/ 	.short	(.L_1383 - .L_1382)
	.align		4
.L_1382:
        /*1f48*/ 	.word	index@(_ZN2at6native18elementwise_kernelILi128ELi4EZNS0_15gpu_kernel_implINS0_13AUnaryFunctorIsssZZZNS0_16fmod_kernel_cudaERNS_18TensorIteratorBaseEENKUlvE_clEvENKUlvE3_clEvEUlssE_EEEEvS5_RKT_EUliE_EEviT1_)
        /*1f4c*/ 	.word	0x00000000


	//----- nvinfo : EIATTR_REGCOUNT
	.align		4
.L_1383:
        /*1f50*/ 	.byte	0x04, 0x2f
        /*1f52*/ 	.short	(.L_1385 - .L_1384)
	.align		4
.L_1384:
        /*1f54*/ 	.word	index@(_ZN2at6native29vectorized_elementwise_kernelILi8ENS0_13BUnaryFunctorIsssZZZNS0_16fmod_kernel_cudaERNS_18TensorIteratorBaseEENKUlvE_clEvENKUlvE3_clEvEUlssE_EESt5arrayIPcLm2EEEEviT0_T1_)
        /*1f58*/ 	.word	0x00000004


	//----- nvinfo : EIATTR_FRAME_SIZE
	.align		4
.L_1385:
        /*1f5c*/ 	.byte	0x04, 0x11
        /*1f5e*/ 	.short	(.L_1387 - .L_1386)
	.align		4
.L_1386:
        /*1f60*/ 	.word	index@(_ZN2at6native29vectorized_elementwise_kernelILi8ENS0_13BUnaryFunctorIsssZZZNS0_16fmod_kernel_cudaERNS_18TensorIteratorBaseEENKUlvE_clEvENKUlvE3_clEvEUlssE_EESt5arrayIPcLm2EEEEviT0_T1_)
        /*1f64*/ 	.word	0x00000000


	//----- nvinfo : EIATTR_REGCOUNT
	.align		4
.L_1387:
        /*1f68*/ 	.byte	0x04, 0x2f
        /*1f6a*/ 	.short	(.L_1389 - .L_1388)
	.align		4
.L_1388:
        /*1f6c*/ 	.word	index@(_ZN2at6native29vectorized_elementwise_kernelILi4ENS0_13BUnaryFunctorIsssZZZNS0_16fmod_kernel_cudaERNS_18TensorIteratorBaseEENKUlvE_clEvENKUlvE3_clEvEUlssE_EESt5arrayIPcLm2EEEEviT0_T1_)
        /*1f70*/ 	.word	0x00000020


	//----- nvinfo : EIATTR_FRAME_SIZE
	.align		4
.L_1389:
        /*1f74*/ 	.byte	0x04, 0x11
        /*1f76*/ 	.short	(.L_1391 - .L_1390)
	.align		4
.L_1390:
        /*1f78*/ 	.word	index@(_ZN2at6native29vectorized_elementwise_kernelILi4ENS0_13BUnaryFunctorIsssZZZNS0_16fmod_kernel_cudaERNS_18TensorIteratorBaseEENKUlvE_clEvENKUlvE3_clEvEUlssE_EESt5arrayIPcLm2EEEEviT0_T1_)
        /*1f7c*/ 	.word	0x00000000


	//----- nvinfo : EIATTR_REGCOUNT
	.align		4
.L_1391:
        /*1f80*/ 	.byte	0x04, 0x2f
        /*1f82*/ 	.short	(.L_1393 - .L_1392)
	.align		4
.L_1392:
        /*1f84*/ 	.word	index@(_ZN2at6native29vectorized_elementwise_kernelILi2ENS0_13BUnaryFunctorIsssZZZNS0_16fmod_kernel_cudaERNS_18TensorIteratorBaseEENKUlvE_clEvENKUlvE3_clEvEUlssE_EESt5arrayIPcLm2EEEEviT0_T1_)
        /*1f88*/ 	.word	0x00000020


	//----- nvinfo : EIATTR_FRAME_SIZE
	.align		4
.L_1393:
        /*1f8c*/ 	.byte	0x04, 0x11
        /*1f8e*/ 	.short	(.L_1395 - .L_1394)
	.align		4
.L_1394:
        /*1f90*/ 	.word	index@(_ZN2at6native29vectorized_elementwise_kernelILi2ENS0_13BUnaryFunctorIsssZZZNS0_16fmod_kernel_cudaERNS_18TensorIteratorBaseEENKUlvE_clEvENKUlvE3_clEvEUlssE_EESt5arrayIPcLm2EEEEviT0_T1_)
        /*1f94*/ 	.word	0x00000000


	//----- nvinfo : EIATTR_REGCOUNT
	.align		4
.L_1395:
        /*1f98*/ 	.byte	0x04, 0x2f
        /*1f9a*/ 	.short	(.L_1397 - .L_1396)
	.align		4
.L_1396:
        /*1f9c*/ 	.word	index@(_ZN2at6native27unrolled_elementwise_kernelINS0_13BUnaryFunctorIsssZZZNS0_16fmod_kernel_cudaERNS_18TensorIteratorBaseEENKUlvE_clEvENKUlvE3_clEvEUlssE_EESt5arrayIPcLm2EELi4E23TrivialOffsetCalculatorILi1EjESD_NS0_6memory15LoadWithoutCastENSE_16StoreWithoutCastEEEviT_T0_T2_T3_T4_T5_)
        /*1fa0*/ 	.word	0x00000017


	//----- nvinfo : EIATTR_FRAME_SIZE
	.align		4
.L_1397:
        /*1fa4*/ 	.byte	0x04, 0x11
        /*1fa6*/ 	.short	(.L_1399 - .L_1398)
	.align		4
.L_1398:
        /*1fa8*/ 	.word	index@(_ZN2at6native27unrolled_elementwise_kernelINS0_13BUnaryFunctorIsssZZZNS0_16fmod_kernel_cudaERNS_18TensorIteratorBaseEENKUlvE_clEvENKUlvE3_clEvEUlssE_EESt5arrayIPcLm2EELi4E23TrivialOffsetCalculatorILi1EjESD_NS0_6memory15LoadWithoutCastENSE_16StoreWithoutCastEEEviT_T0_T2_T3_T4_T5_)
        /*1fac*/ 	.word	0x00000000


	//----- nvinfo : EIATTR_REGCOUNT
	.align		4
.L_1399:
        /*1fb0*/ 	.byte	0x04, 0x2f
        /*1fb2*/ 	.short	(.L_1401 - .L_1400)
	.align		4
.L_1400:
        /*1fb4*/ 	.word	index@(_ZN2at6native18elementwise_kernelILi128ELi4EZNS0_22gpu_kernel_impl_nocastINS0_13BUnaryFunctorIsssZZZNS0_16fmod_kernel_cudaERNS_18TensorIteratorBaseEENKUlvE_clEvENKUlvE3_clEvEUlssE_EEEEvS5_RKT_EUliE_EEviT1_)
        /*1fb8*/ 	.word	0x00000014


	//----- nvinfo : EIATTR_FRAME_SIZE
	.align		4
.L_1401:
        /*1fbc*/ 	.byte	0x04, 0x11
        /*1fbe*/ 	.short	(.L_1403 - .L_1402)
	.align		4
.L_1402:
        /*1fc0*/ 	.word	index@(_ZN2at6native18elementwise_kernelILi128ELi4EZNS0_22gpu_kernel_impl_nocastINS0_13BUnaryFunctorIsssZZZNS0_16fmod_kernel_cudaERNS_18TensorIteratorBaseEENKUlvE_clEvENKUlvE3_clEvEUlssE_EEEEvS5_RKT_EUliE_EEviT1_)
        /*1fc4*/ 	.word	0x00000000


	//----- nvinfo : EIATTR_REGCOUNT
	.align		4
.L_1403:
        /*1fc8*/ 	.byte	0x04, 0x2f
        /*1fca*/ 	.short	(.L_1405 - .L_1404)
	.align		4
.L_1404:
        /*1fcc*/ 	.word	index@(_ZN2at6native27unrolled_elementwise_kernelINS0_13BUnaryFunctorIsssZZZNS0_16fmod_kernel_cudaERNS_18TensorIteratorBaseEENKUlvE_clEvENKUlvE3_clEvEUlssE_EESt5arrayIPcLm2EELi4E23TrivialOffsetCalculatorILi1EjESD_NS0_6memory12LoadWithCastILi1EEENSE_13StoreWithCastILi1EEEEEviT_T0_T2_T3_T4_T5_)
        /*1fd0*/ 	.word	0x0000001c


	//----- nvinfo : EIATTR_FRAME_SIZE
	.align		4
.L_1405:
        /*1fd4*/ 	.byte	0x04, 0x11
        /*1fd6*/ 	.short	(.L_1407 - .L_1406)
	.align		4
.L_1406:
        /*1fd8*/ 	.word	index@(_ZN2at6native27unrolled_elementwise_kernelINS0_13BUnaryFunctorIsssZZZNS0_16fmod_kernel_cudaERNS_18TensorIteratorBaseEENKUlvE_clEvENKUlvE3_clEvEUlssE_EESt5arrayIPcLm2EELi4E23TrivialOffsetCalculatorILi1EjESD_NS0_6memory12LoadWithCastILi1EEENSE_13StoreWithCastILi1EEEEEviT_T0_T2_T3_T4_T5_)
        /*1fdc*/ 	.word	0x00000000


	//----- nvinfo : EIATTR_REGCOUNT
	.align		4
.L_1407:
        /*1fe0*/ 	.byte	0x04, 0x2f
        /*1fe2*/ 	.short	(.L_1409 - .L_1408)
	.align		4
.L_1408:
        /*1fe4*/ 	.word	index@(_ZN2at6native18elementwise_kernelILi128ELi4EZNS0_15gpu_kernel_implINS0_13BUnaryFunctorIsssZZZNS0_16fmod_kernel_cudaERNS_18TensorIteratorBaseEENKUlvE_clEvENKUlvE3_clEvEUlssE_EEEEvS5_RKT_EUliE_EEviT1_)
        /*1fe8*/ 	.word	0x00000018


	//----- nvinfo : EIATTR_FRAME_SIZE
	.align		4
.L_1409:
        /*1fec*/ 	.byte	0x04, 0x11
        /*1fee*/ 	.short	(.L_1411 - .L_1410)
	.align		4
.L_1410:
        /*1ff0*/ 	.word	index@(_ZN2at6native18elementwise_kernelILi128ELi4EZNS0_15gpu_kernel_implINS0_13BUnaryFunctorIsssZZZNS0_16fmod_kernel_cudaERNS_18TensorIteratorBaseEENKUlvE_clEvENKUlvE3_clEvEUlssE_EEEEvS5_RKT_EUliE_EEviT1_)
        /*1ff4*/ 	.word	0x00000000


	//----- nvinfo : EIATTR_REGCOUNT
	.align		4
.L_1411:
        /*1ff8*/ 	.byte	0x04, 0x2f
        /*1ffa*/ 	.short	(.L_1413 - .L_1412)
	.align		4
.L_1412:
        /*1ffc*/ 	.word	index@(_ZN2at6native29vectorized_elementwise_kernelILi8ENS0_13BinaryFunctorIsssZZZNS0_16fmod_kernel_cudaERNS_18TensorIteratorBaseEENKUlvE_clEvENKUlvE3_clEvEUlssE_EESt5arrayIPcLm3EEEEviT0_T1_)
        /*2000*/ 	.word	0x00000004


	//----- nvinfo : EIATTR_FRAME_SIZE
	.align		4
.L_1413:
        /*2004*/ 	.byte	0x04, 0x11
        /*2006*/ 	.short	(.L_1415 - .L_1414)
	.align		4
.L_1414:
        /*2008*/ 	.word	index@(_ZN2at6native29vectorized_elementwise_kernelILi8ENS0_13BinaryFunctorIsssZZZNS0_16fmod_kernel_cudaERNS_18TensorIteratorBaseEENKUlvE_clEvENKUlvE3_clEvEUlssE_EESt5arrayIPcLm3EEEEviT0_T1_)
        /*200c*/ 	.word	0x00000000


	//----- nvinfo : EIATTR_REGCOUNT
	.align		4
.L_1415:
        /*2010*/ 	.byte	0x04, 0x2f
        /*2012*/ 	.short	(.L_1417 - .L_1416)
	.align		4
.L_1416:
        /*2014*/ 	.word	index@(_ZN2at6native29vectorized_elementwise_kernelILi4ENS0_13BinaryFunctorIsssZZZNS0_16fmod_kernel_cudaERNS_18TensorIteratorBaseEENKUlvE_clEvENKUlvE3_clEvEUlssE_EESt5arrayIPcLm3EEEEviT0_T1_)
        /*2018*/ 	.word	0x00000020


	//----- nvinfo : EIATTR_FRAME_SIZE
	.align		4
.L_1417:
        /*201c*/ 	.byte	0x04, 0x11
        /*201e*/ 	.short	(.L_1419 - .L_1418)
	.align		4
.L_1418:
        /*2020*/ 	.word	index@(_ZN2at6native29vectorized_elementwise_kernelILi4ENS0_13BinaryFunctorIsssZZZNS0_16fmod_kernel_cudaERNS_18TensorIteratorBaseEENKUlvE_clEvENKUlvE3_clEvEUlssE_EESt5arrayIPcLm3EEEEviT0_T1_)
        /*2024*/ 	.word	0x00000000


	//----- nvinfo : EIATTR_REGCOUNT
	.align		4
.L_1419:
        /*2028*/ 	.byte	0x04, 0x2f
        /*202a*/ 	.short	(.L_1421 - .L_1420)
	.align		4
.L_1420:
        /*202c*/ 	.word	index@(_ZN2at6native29vectorized_elementwise_kernelILi2ENS0_13BinaryFunctorIsssZZZNS0_16fmod_kernel_cudaERNS_18TensorIteratorBaseEENKUlvE_clEvENKUlvE3_clEvEUlssE_EESt5arrayIPcLm3EEEEviT0_T1_)
        /*2030*/ 	.word	0x00000020


	//----- nvinfo : EIATTR_FRAME_SIZE
	.align		4
.L_1421:
        /*2034*/ 	.byte	0x04, 0x11
        /*2036*/ 	.short	(.L_1423 - .L_1422)
	.align		4
.L_1422:
        /*2038*/ 	.word	index@(_ZN2at6native29vectorized_elementwise_kernelILi2ENS0_13BinaryFunctorIsssZZZNS0_16fmod_kernel_cudaERNS_18TensorIteratorBaseEENKUlvE_clEvENKUlvE3_clEvEUlssE_EESt5arrayIPcLm3EEEEviT0_T1_)
        /*203c*/ 	.word	0x00000000


	//----- nvinfo : EIATTR_REGCOUNT
	.align		4
.L_1423:
        /*2040*/ 	.byte	0x04, 0x2f
        /*2042*/ 	.short	(.L_1425 - .L_1424)
	.align		4
.L_1424:
        /*2044*/ 	.word	index@(_ZN2at6native27unrolled_elementwise_kernelINS0_13BinaryFunctorIsssZZZNS0_16fmod_kernel_cudaERNS_18TensorIteratorBaseEENKUlvE_clEvENKUlvE3_clEvEUlssE_EESt5arrayIPcLm3EELi4E23TrivialOffsetCalculatorILi2EjESC_ILi1EjENS0_6memory15LoadWithoutCastENSF_16StoreWithoutCastEEEviT_T0_T2_T3_T4_T5_)
        /*2048*/ 	.word	0x0000001c


	//----- nvinfo : EIATTR_FRAME_SIZE
	.align		4
.L_1425:
        /*204c*/ 	.byte	0x04, 0x11
        /*204e*/ 	.short	(.L_1427 - .L_1426)
	.align		4
.L_1426:
        /*2050*/ 	.word	index@(_ZN2at6native27unrolled_elementwise_kernelINS0_13BinaryFunctorIsssZZZNS0_16fmod_kernel_cudaERNS_18TensorIteratorBaseEENKUlvE_clEvENKUlvE3_clEvEUlssE_EESt5arrayIPcLm3EELi4E23TrivialOffsetCalculatorILi2EjESC_ILi1EjENS0_6memory15LoadWithoutCastENSF_16StoreWithoutCastEEEviT_T0_T2_T3_T4_T5_)
        /*2054*/ 	.word	0x00000000


	//----- nvinfo : EIATTR_REGCOUNT
	.align		4
.L_1427:
        /*2058*/ 	.byte	0x04, 0x2f
        /*205a*/ 	.short	(.L_1429 - .L_1428)
	.align		4
.L_1428:
        /*205c*/ 	.word	index@(_ZN2at6native18elementwise_kernelILi128ELi4EZNS0_22gpu_kernel_impl_nocastINS0_13BinaryFunctorIsssZZZNS0_16fmod_kernel_cudaERNS_18TensorIteratorBaseEENKUlvE_clEvENKUlvE3_clEvEUlssE_EEEEvS5_RKT_EUliE_EEviT1_)
        /*2060*/ 	.word	0x00000014


	//----- nvinfo : EIATTR_FRAME_SIZE
	.align		4
.L_1429:
        /*2064*/ 	.byte	0x04, 0x11
        /*2066*/ 	.short	(.L_1431 - .L_1430)
	.align		4
.L_1430:
        /*2068*/ 	.word	index@(_ZN2at6native18elementwise_kernelILi128ELi4EZNS0_22gpu_kernel_impl_nocastINS0_13BinaryFunctorIsssZZZNS0_16fmod_kernel_cudaERNS_18TensorIteratorBaseEENKUlvE_clEvENKUlvE3_clEvEUlssE_EEEEvS5_RKT_EUliE_EEviT1_)
        /*206c*/ 	.word	0x00000000


	//----- nvinfo : EIATTR_REGCOUNT
	.align		4
.L_1431:
        /*2070*/ 	.byte	0x04, 0x2f
        /*2072*/ 	.short	(.L_1433 - .L_1432)
	.align		4
.L_1432:
        /*2074*/ 	.word	index@(_ZN2at6native27unrolled_elementwise_kernelINS0_13BinaryFunctorIsssZZZNS0_16fmod_kernel_cudaERNS_18TensorIteratorBaseEENKUlvE_clEvENKUlvE3_clEvEUlssE_EESt5arrayIPcLm3EELi4E23TrivialOffsetCalculatorILi2EjESC_ILi1EjENS0_6memory12LoadWithCastILi2EEENSF_13StoreWithCastILi1EEEEEviT_T0_T2_T3_T4_T5_)
        /*2078*/ 	.word	0x0000001e


	//----- nvinfo : EIATTR_FRAME_SIZE
	.align		4
.L_1433:
        /*207c*/ 	.byte	0x04, 0x11
        /*207e*/ 	.short	(.L_1435 - .L_1434)
	.align		4
.L_1434:
        /*2080*/ 	.word	index@(_ZN2at6native27unrolled_elementwise_kernelINS0_13BinaryFunctorIsssZZZNS0_16fmod_kernel_cudaERNS_18TensorIteratorBaseEENKUlvE_clEvENKUlvE3_clEvEUlssE_EESt5arrayIPcLm3EELi4E23TrivialOffsetCalculatorILi2EjESC_ILi1EjENS0_6memory12LoadWithCastILi2EEENSF_13StoreWithCastILi1EEEEEviT_T0_T2_T3_T4_T5_)
        /*2084*/ 	.word	0x00000000


	//----- nvinfo : EIATTR_REGCOUNT
	.align		4
.L_1435:
        /*2088*/ 	.byte	0x04, 0x2f
        /*208a*/ 	.short	(.L_1437 - .L_1436)
	.align		4
.L_1436:
        /*208c*/ 	.word	index@(_ZN2at6native18elementwise_kernelILi128ELi4EZNS0_15gpu_kernel_implINS0_13BinaryFunctorIsssZZZNS0_16fmod_kernel_cudaERNS_18TensorIteratorBaseEENKUlvE_clEvENKUlvE3_clEvEUlssE_EEEEvS5_RKT_EUliE_EEviT1_)
        /*2090*/ 	.word	0x00000018


	//----- nvinfo : EIATTR_FRAME_SIZE
	.align		4
.L_1437:
        /*2094*/ 	.byte	0x04, 0x11
        /*2096*/ 	.short	(.L_1439 - .L_1438)
	.align		4
.L_1438:
        /*2098*/ 	.word	index@(_ZN2at6native18elementwise_kernelILi128ELi4EZNS0_15gpu_kernel_implINS0_13BinaryFunctorIsssZZZNS0_16fmod_kernel_cudaERNS_18TensorIteratorBaseEENKUlvE_clEvENKUlvE3_clEvEUlssE_EEEEvS5_RKT_EUliE_EEviT1_)
        /*209c*/ 	.word	0x00000000


	//----- nvinfo : EIATTR_REGCOUNT
	.align		4
.L_1439:
        /*20a0*/ 	.byte	0x04, 0x2f
        /*20a2*/ 	.short	(.L_1441 - .L_1440)
	.align		4
.L_1440:
        /*20a4*/ 	.word	index@(_ZN2at6native29vectorized_elementwise_kernelILi8ENS0_13AUnaryFunctorIdddZZZNS0_16fmod_kernel_cudaERNS_18TensorIteratorBaseEENKUlvE0_clEvENKUlvE_clEvEUlddE_EESt5arrayIPcLm2EEEEviT0_T1_)
        /*20a8*/ 	.word	0x00000004


	//----- nvinfo : EIATTR_FRAME_SIZE
	.align		4
.L_1441:
        /*20ac*/ 	.byte	0x04, 0x11
        /*20ae*/ 	.short	(.L_1443 - .L_1442)
	.align		4
.L_1442:
        /*20b0*/ 	.word	index@(_ZN2at6native29vectorized_elementwise_kernelILi8ENS0_13AUnaryFunctorIdddZZZNS0_16fmod_kernel_cudaERNS_18TensorIteratorBaseEENKUlvE0_clEvENKUlvE_clEvEUlddE_EESt5arrayIPcLm2EEEEviT0_T1_)
        /*20b4*/ 	.word	0x00000000


	//----- nvinfo : EIATTR_REGCOUNT
	.align		4
.L_1443:
        /*20b8*/ 	.byte	0x04, 0x2f
        /*20ba*/ 	.short	(.L_1445 - .L_1444)
	.align		4
.L_1444:
        /*20bc*/ 	.word	index@(_ZN2at6native29vectorized_elementwise_kernelILi4ENS0_13AUnaryFunctorIdddZZZNS0_16fmod_kernel_cudaERNS_18TensorIteratorBaseEENKUlvE0_clEvENKUlvE_clEvEUlddE_EESt5arrayIPcLm2EEEEviT0_T1_)
        /*20c0*/ 	.word	0x00000028


	//----- nvinfo : EIATTR_FRAME_SIZE
	.align		4
.L_1445:
        /*20c4*/ 	.byte	0x04, 0x11
        /*20c6*/ 	.short	(.L_1447 - .L_1446)
	.align		4
.L_1446:
        /*20c8*/ 	.word	index@(_ZN2at6native29vectorized_elementwise_kernelILi4ENS0_13AUnaryFunctorIdddZZZNS0_16fmod_kernel_cudaERNS_18TensorIteratorBaseEENKUlvE0_clEvENKUlvE_clEvEUlddE_EESt5arrayIPcLm2EEEEviT0_T1_)
        /*20cc*/ 	.word	0x00000000


	//----- nvinfo : EIATTR_REGCOUNT
	.align		4
.L_1447:
        /*20d0*/ 	.byte	0x04, 0x2f
        /*20d2*/ 	.short	(.L_1449 - .L_1448)
	.align		4
.L_1448:
        /*20d4*/ 	.word	index@(_ZN2at6native29vectorized_elementwise_kernelILi2ENS0_13AUnaryFunctorIdddZZZNS0_16fmod_kernel_cudaERNS_18TensorIteratorBaseEENKUlvE0_clEvENKUlvE_clEvEUlddE_EESt5arrayIPcLm2EEEEviT0_T1_)
        /*20d8*/ 	.word	0x00000028


	//----- nvinfo : EIATTR_FRAME_SIZE
	.align		4
.L_1449:
        /*20dc*/ 	.byte	0x04, 0x11
        /*20de*/ 	.short	(.L_1451 - .L_1450)
	.align		4
.L_1450:
        /*20e0*/ 	.word	index@(_ZN2at6native29vectorized_elementwise_kernelILi2ENS0_13AUnaryFunctorIdddZZZNS0_16fmod_kernel_cudaERNS_18TensorIteratorBaseEENKUlvE0_clEvENKUlvE_clEvEUlddE_EESt5arrayIPcLm2EEEEviT0_T1_)
        /*20e4*/ 	.word	0x00000000


	//----- nvinfo : EIATTR_REGCOUNT
	.align		4
.L_1451:
        /*20e8*/ 	.byte	0x04, 0x2f
        /*20ea*/ 	.short	(.L_1453 - .L_1452)
	.align		4
.L_1452:
        /*20ec*/ 	.word	index@(_ZN2at6native27unrolled_elementwise_kernelINS0_13AUnaryFunctorIdddZZZNS0_16fmod_kernel_cudaERNS_18TensorIteratorBaseEENKUlvE0_clEvENKUlvE_clEvEUlddE_EESt5arrayIPcLm2EELi4E23TrivialOffsetCalculatorILi1EjESD_NS0_6memory15LoadWithoutCastENSE_16StoreWithoutCastEEEviT_T0_T2_T3_T4_T5_)
        /*20f0*/ 	.word	0x00000018


	//----- nvinfo : EIATTR_FRAME_SIZE
	.align		4
.L_1453:
        /*20f4*/ 	.byte	0x04, 0x11
        /*20f6*/ 	.short	(.L_1455 - .L_1454)
	.align		4
.L_1454:
        /*20f8*/ 	.word	index@(_ZN2at6native27unrolled_elementwise_kernelINS0_13AUnaryFunctorIdddZZZNS0_16fmod_kernel_cudaERNS_18TensorIteratorBaseEENKUlvE0_clEvENKUlvE_clEvEUlddE_EESt5arrayIPcLm2EELi4E23TrivialOffsetCalculatorILi1EjESD_NS0_6memory15LoadWithoutCastENSE_16StoreWithoutCastEEEviT_T0_T2_T3_T4_T5_)
        /*20fc*/ 	.word	0x00000000


	//----- nvinfo : EIATTR_REGCOUNT
	.align		4
.L_1455:
        /*2100*/ 	.byte	0x04, 0x2f
        /*2102*/ 	.short	(.L_1457 - .L_1456)
	.align		4
.L_1456:
        /*2104*/ 	.word	index@(_ZN2at6native18elementwise_kernelILi128ELi2EZNS0_22gpu_kernel_impl_nocastINS0_13AUnaryFunctorIdddZZZNS0_16fmod_kernel_cudaERNS_18TensorIteratorBaseEENKUlvE0_clEvENKUlvE_clEvEUlddE_EEEEvS5_RKT_EUliE_EEviT1_)
        /*2108*/ 	.word	0x0000001e


	//----- nvinfo : EIATTR_FRAME_SIZE
	.align		4
.L_1457:
        /*210c*/ 	.byte	0x04, 0x11
        /*210e*/ 	.short	(.L_1459 - .L_1458)
	.align		4
.L_1458:
        /*2110*/ 	.word	index@(_ZN2at6native18elementwise_kernelILi128ELi2EZNS0_22gpu_kernel_impl_nocastINS0_13AUnaryFunctorIdddZZZNS0_16fmod_kernel_cudaERNS_18TensorIteratorBaseEENKUlvE0_clEvENKUlvE_clEvEUlddE_EEEEvS5_RKT_EUliE_EEviT1_)
        /*2114*/ 	.word	0x00000000


	//----- nvinfo : EIATTR_REGCOUNT
	.align		4
.L_1459:
        /*2118*/ 	.byte	0x04, 0x2f
        /*211a*/ 	.short	(.L_1461 - .L_1460)
	.align		4
.L_1460:
        /*211c*/ 	.word	index@(_ZN2at6native27unrolled_elementwise_kernelINS0_13AUnaryFunctorIdddZZZNS0_16fmod_kernel_cudaERNS_18TensorIteratorBaseEENKUlvE0_clEvENKUlvE_clEvEUlddE_EESt5arrayIPcLm2EELi4E23TrivialOffsetCalculatorILi1EjESD_NS0_6memory12LoadWithCastILi1EEENSE_13StoreWithCastILi1EEEEEviT_T0_T2_T3_T4_T5_)
        /*2120*/ 	.word	0x00000024


	//----- nvinfo : EIATTR_FRAME_SIZE
	.align		4
.L_1461:
        /*2124*/ 	.byte	0x04, 0x11
        /*2126*/ 	.short	(.L_1463 - .L_1462)
	.align		4
.L_1462:
        /*2128*/ 	.word	index@(_ZN2at6native27unrolled_elementwise_kernelINS0_13AUnaryFunctorIdddZZZNS0_16fmod_kernel_cudaERNS_18TensorIteratorBaseEENKUlvE0_clEvENKUlvE_clEvEUlddE_EESt5arrayIPcLm2EELi4E23TrivialOffsetCalculatorILi1EjESD_NS0_6memory12LoadWithCastILi1EEENSE_13StoreWithCastILi1EEEEEviT_T0_T2_T3_T4_T5_)
        /*212c*/ 	.word	0x00000000


	//----- nvinfo : EIATTR_REGCOUNT
	.align		4
.L_1463:
        /*2130*/ 	.byte	0x04, 0x2f
        /*2132*/ 	.short	(.L_1465 - .L_1464)
	.align		4
.L_1464:
        /*2134*/ 	.word	index@(_ZN2at6native18elementwise_kernelILi128ELi4EZNS0_15gpu_kernel_implINS0_13AUnaryFunctorIdddZZZNS0_16fmod_kernel_cudaERNS_18TensorIteratorBaseEENKUlvE0_clEvENKUlvE_clEvEUlddE_EEEEvS5_RKT_EUliE_EEviT1_)
        /*2138*/ 	.word	0x0000001e


	//----- nvinfo : EIATTR_FRAME_SIZE
	.align		4
.L_1465:
        /*213c*/ 	.byte	0x04, 0x11
        /*213e*/ 	.short	(.L_1467 - .L_1466)
	.align		4
.L_1466:
        /*2140*/ 	.word	index@(_ZN2at6native18elementwise_kernelILi128ELi4EZNS0_15gpu_kernel_implINS0_13AUnaryFunctorIdddZZZNS0_16fmod_kernel_cudaERNS_18TensorIteratorBaseEENKUlvE0_clEvENKUlvE_clEvEUlddE_EEEEvS5_RKT_EUliE_EEviT1_)
        /*2144*/ 	.word	0x00000000


	//----- nvinfo : EIATTR_REGCOUNT
	.align		4
.L_1467:
        /*2148*/ 	.byte	0x04, 0x2f
        /*214a*/ 	.short	(.L_1469 - .L_1468)
	.align		4
.L_1468:
        /*214c*/ 	.word	index@(_ZN2at6native29vectorized_elementwise_kernelILi8ENS0_13BUnaryFunctorIdddZZZNS0_16fmod_kernel_cudaERNS_18TensorIteratorBaseEENKUlvE0_clEvENKUlvE_clEvEUlddE_EESt5arrayIPcLm2EEEEviT0_T1_)
        /*2150*/ 	.word	0x00000004


	//----- nvinfo : EIATTR_FRAME_SIZE
	.align		4
.L_1469:
        /*2154*/ 	.byte	0x04, 0x11
        /*2156*/ 	.short	(.L_1471 - .L_1470)
	.align		4
.L_1470:
        /*2158*/ 	.word	index@(_ZN2at6native29vectorized_elementwise_kernelILi8ENS0_13BUnaryFunctorIdddZZZNS0_16fmod_kernel_cudaERNS_18TensorIteratorBaseEENKUlvE0_clEvENKUlvE_clEvEUlddE_EESt5arrayIPcLm2EEEEviT0_T1_)
        /*215c*/ 	.word	0x00000000


	//----- nvinfo : EIATTR_REGCOUNT
	.align		4
.L_1471:
        /*2160*/ 	.byte	0x04, 0x2f
        /*2162*/ 	.short	(.L_1473 - .L_1472)
	.align		4
.L_1472:
        /*2164*/ 	.word	index@(_ZN2at6native29vectorized_elementwise_kernelILi4ENS0_13BUnaryFunctorIdddZZZNS0_16fmod_kernel_cudaERNS_18TensorIteratorBaseEENKUlvE0_clEvENKUlvE_clEvEUlddE_EESt5arrayIPcLm2EEEEviT0_T1_)
        /*2168*/ 	.word	0x00000026


	//----- nvinfo : EIATTR_FRAME_SIZE
	.align		4
.L_1473:
        /*216c*/ 	.byte	0x04, 0x11
        /*216e*/ 	.short	(.L_1475 - .L_1474)
	.align		4
.L_1474:
        /*2170*/ 	.word	index@(_ZN2at6native29vectorized_elementwise_kernelILi4ENS0_13BUnaryFunctorIdddZZZNS0_16fmod_kernel_cudaERNS_18TensorIteratorBaseEENKUlvE0_clEvENKUlvE_clEvEUlddE_EESt5arrayIPcLm2EEEEviT0_T1_)
        /*2174*/ 	.word	0x00000000


	//----- nvinfo : EIATTR_REGCOUNT
	.align		4
.L_1475:
        /*2178*/ 	.byte	0x04, 0x2f
        /*217a*/ 	.short	(.L_1477 - .L_1476)
	.align		4
.L_1476:
        /*217c*/ 	.word	index@(_ZN2at6native29vectorized_elementwise_kernelILi2ENS0_13BUnaryFunctorIdddZZZNS0_16fmod_kernel_cudaERNS_18TensorIteratorBaseEENKUlvE0_clEvENKUlvE_clEvEUlddE_EESt5arrayIPcLm2EEEEviT0_T1_)
        /*2180*/ 	.word	0x00000026


	//----- nvinfo : EIATTR_FRAME_SIZE
	.align		4
.L_1477:
        /*2184*/ 	.byte	0x04, 0x11
        /*2186*/ 	.short	(.L_1479 - .L_1478)
	.align		4
.L_1478:
        /*2188*/ 	.word	index@(_ZN2at6native29vectorized_elementwise_kernelILi2ENS0_13BUnaryFunctorIdddZZZNS0_16fmod_kernel_cudaERNS_18TensorIteratorBaseEENKUlvE0_clEvENKUlvE_clEvEUlddE_EESt5arrayIPcLm2EEEEviT0_T1_)
        /*218c*/ 	.word	0x00000000


	//----- nvinfo : EIATTR_REGCOUNT
	.align		4
.L_1479:
        /*2190*/ 	.byte	0x04, 0x2f
        /*2192*/ 	.short	(.L_1481 - .L_1480)
	.align		4
.L_1480:
        /*2194*/ 	.word	index@(_ZN2at6native27unrolled_elementwise_kernelINS0_13BUnaryFunctorIdddZZZNS0_16fmod_kernel_cudaERNS_18TensorIteratorBaseEENKUlvE0_clEvENKUlvE_clEvEUlddE_EESt5arrayIPcLm2EELi4E23TrivialOffsetCalculatorILi1EjESD_NS0_6memory15LoadWithoutCastENSE_16StoreWithoutCastEEEviT_T0_T2_T3_T4_T5_)
        /*2198*/ 	.word	0x0000001a


	//----- nvinfo : EIATTR_FRAME_SIZE
	.align		4
.L_1481:
        /*219c*/ 	.byte	0x04, 0x11
        /*219e*/ 	.short	(.L_1483 - .L_1482)
	.align		4
.L_1482:
        /*21a0*/ 	.word	index@(_ZN2at6native27unrolled_elementwise_kernelINS0_13BUnaryFunctorIdddZZZNS0_16fmod_kernel_cudaERNS_18TensorIteratorBaseEENKUlvE0_clEvENKUlvE_clEvEUlddE_EESt5arrayIPcLm2EELi4E23TrivialOffsetCalculatorILi1EjESD_NS0_6memory15LoadWithoutCastENSE_16StoreWithoutCastEEEviT_T0_T2_T3_T4_T5_)
        /*21a4*/ 	.word	0x00000000


	//----- nvinfo : EIATTR_REGCOUNT
	.align		4
.L_1483:
        /*21a8*/ 	.byte	0x04, 0x2f
        /*21aa*/ 	.short	(.L_1485 - .L_1484)
	.align		4
.L_1484:
        /*21ac*/ 	.word	index@(_ZN2at6native18elementwise_kernelILi128ELi2EZNS0_22gpu_kernel_impl_nocastINS0_13BUnaryFunctorIdddZZZNS0_16fmod_kernel_cudaERNS_18TensorIteratorBaseEENKUlvE0_clEvENKUlvE_clEvEUlddE_EEEEvS5_RKT_EUliE_EEviT1_)
        /*21b0*/ 	.word	0x0000001a


	//----- nvinfo : EIATTR_FRAME_SIZE
	.align		4
.L_1485:
        /*21b4*/ 	.byte	0x04, 0x11
        /*21b6*/ 	.short	(.L_1487 - .L_1486)
	.align		4
.L_1486:
        /*21b8*/ 	.word	index@(_ZN2at6native18elementwise_kernelILi128ELi2EZNS0_22gpu_kernel_impl_nocastINS0_13BUnaryFunctorIdddZZZNS0_16fmod_kernel_cudaERNS_18TensorIteratorBaseEENKUlvE0_clEvENKUlvE_clEvEUlddE_EEEEvS5_RKT_EUliE_EEviT1_)
        /*21bc*/ 	.word	0x00000000


	//----- nvinfo : EIATTR_REGCOUNT
	.align		4
.L_1487:
        /*21c0*/ 	.byte	0x04, 0x2f
        /*21c2*/ 	.short	(.L_1489 - .L_1488)
	.align		4
.L_1488:
        /*21c4*/ 	.word	index@(_ZN2at6native27unrolled_elementwise_kernelINS0_13BUnaryFunctorIdddZZZNS0_16fmod_kernel_cudaERNS_18TensorIteratorBaseEENKUlvE0_clEvENKUlvE_clEvEUlddE_EESt5arrayIPcLm2EELi4E23TrivialOffsetCalculatorILi1EjESD_NS0_6memory12LoadWithCastILi1EEENSE_13StoreWithCastILi1EEEEEviT_T0_T2_T3_T4_T5_)
        /*21c8*/ 	.word	0x00000022


	//----- nvinfo : EIATTR_FRAME_SIZE
	.align		4
.L_1489:
        /*21cc*/ 	.byte	0x04, 0x11
        /*21ce*/ 	.short	(.L_1491 - .L_1490)
	.align		4
.L_1490:
        /*21d0*/ 	.word	index@(_ZN2at6native27unrolled_elementwise_kernelINS0_13BUnaryFunctorIdddZZZNS0_16fmod_kernel_cudaERNS_18TensorIteratorBaseEENKUlvE0_clEvENKUlvE_clEvEUlddE_EESt5arrayIPcLm2EELi4E23TrivialOffsetCalculatorILi1EjESD_NS0_6memory12LoadWithCastILi1EEENSE_13StoreWithCastILi1EEEEEviT_T0_T2_T3_T4_T5_)
        /*21d4*/ 	.word	0x00000000


	//----- nvinfo : EIATTR_REGCOUNT
	.align		4
.L_1491:
        /*21d8*/ 	.byte	0x04, 0x2f
        /*21da*/ 	.short	(.L_1493 - .L_1492)
	.align		4
.L_1492:
        /*21dc*/ 	.word	index@(_ZN2at6native18elementwise_kernelILi128ELi4EZNS0_15gpu_kernel_implINS0_13BUnaryFunctorIdddZZZNS0_16fmod_kernel_cudaERNS_18TensorIteratorBaseEENKUlvE0_clEvENKUlvE_clEvEUlddE_EEEEvS5_RKT_EUliE_EEviT1_)
        /*21e0*/ 	.word	0x0000001c


	//----- nvinfo : EIATTR_FRAME_SIZE
	.align		4
.L_1493:
        /*21e4*/ 	.byte	0x04, 0x11
        /*21e6*/ 	.short	(.L_1495 - .L_1494)
	.align		4
.L_1494:
        /*21e8*/ 	.word	index@(_ZN2at6native18elementwise_kernelILi128ELi4EZNS0_15gpu_kernel_implINS0_13BUnaryFunctorIdddZZZNS0_16fmod_kernel_cudaERNS_18TensorIteratorBaseEENKUlvE0_clEvENKUlvE_clEvEUlddE_EEEEvS5_RKT_EUliE_EEviT1_)
        /*21ec*/ 	.word	0x00000000


	//----- nvinfo : EIATTR_REGCOUNT
	.align		4
.L_1495:
        /*21f0*/ 	.byte	0x04, 0x2f
        /*21f2*/ 	.short	(.L_1497 - .L_1496)
	.align		4
.L_1496:
        /*21f4*/ 	.word	index@(_ZN2at6native29vectorized_elementwise_kernelILi8ENS0_13BinaryFunctorIdddZZZNS0_16fmod_kernel_cudaERNS_18TensorIteratorBaseEENKUlvE0_clEvENKUlvE_clEvEUlddE_EESt5arrayIPcLm3EEEEviT0_T1_)
        /*21f8*/ 	.word	0x00000004


	//----- nvinfo : EIATTR_FRAME_SIZE
	.align		4
.L_1497:
        /*21fc*/ 	.byte	0x04, 0x11
        /*21fe*/ 	.short	(.L_1499 - .L_1498)
	.align		4
.L_1498:
        /*2200*/ 	.word	index@(_ZN2at6native29vectorized_elementwise_kernelILi8ENS0_13BinaryFunctorIdddZZZNS0_16fmod_kernel_cudaERNS_18TensorIteratorBaseEENKUlvE0_clEvENKUlvE_clEvEUlddE_EESt5arrayIPcLm3EEEEviT0_T1_)
        /*2204*/ 	.word	0x00000000


	//----- nvinfo : EIATTR_REGCOUNT
	.align		4
.L_1499:
        /*2208*/ 	.byte	0x04, 0x2f
        /*220a*/ 	.short	(.L_1501 - .L_1500)
	.align		4
.L_1500:
        /*220c*/ 	.word	index@(_ZN2at6native29vectorized_elementwise_kernelILi4ENS0_13BinaryFunctorIdddZZZNS0_16fmod_kernel_cudaERNS_18TensorIteratorBaseEENKUlvE0_clEvENKUlvE_clEvEUlddE_EESt5arrayIPcLm3EEEEviT0_T1_)
        /*2210*/ 	.word	0x00000030


	//----- nvinfo : EIATTR_FRAME_SIZE
	.align		4
.L_1501:
        /*2214*/ 	.byte	0x04, 0x11
        /*2216*/ 	.short	(.L_1503 - .L_1502)
	.align		4
.L_1502:
        /*2218*/ 	.word	index@(_ZN2at6native29vectorized_elementwise_kernelILi4ENS0_13BinaryFunctorIdddZZZNS0_16fmod_kernel_cudaERNS_18TensorIteratorBaseEENKUlvE0_clEvENKUlvE_clEvEUlddE_EESt5arrayIPcLm3EEEEviT0_T1_)
        /*221c*/ 	.word	0x00000000


	//----- nvinfo : EIATTR_REGCOUNT
	.align		4
.L_1503:
        /*2220*/ 	.byte	0x04, 0x2f
        /*2222*/ 	.short	(.L_1505 - .L_1504)
	.align		4
.L_1504:
        /*2224*/ 	.word	index@(_ZN2at6native29vectorized_elementwise_kernelILi2ENS0_13BinaryFunctorIdddZZZNS0_16fmod_kernel_cudaERNS_18TensorIteratorBaseEENKUlvE0_clEvENKUlvE_clEvEUlddE_EESt5arrayIPcLm3EEEEviT0_T1_)
        /*2228*/ 	.word	0x00000030


	//----- nvinfo : EIATTR_FRAME_SIZE
	.align		4
.L_1505:
        /*222c*/ 	.byte	0x04, 0x11
        /*222e*/ 	.short	(.L_1507 - .L_1506)
	.align		4
.L_1506:
        /*2230*/ 	.word	index@(_ZN2at6native29vectorized_elementwise_kernelILi2ENS0_13BinaryFunctorIdddZZZNS0_16fmod_kernel_cudaERNS_18TensorIteratorBaseEENKUlvE0_clEvENKUlvE_clEvEUlddE_EESt5arrayIPcLm3EEEEviT0_T1_)
        /*2234*/ 	.word	0x00000000


	//----- nvinfo : EIATTR_REGCOUNT
	.align		4
.L_1507:
        /*2238*/ 	.byte	0x04, 0x2f
        /*223a*/ 	.short	(.L_1509 - .L_1508)
	.align		4
.L_1508:
        /*223c*/ 	.word	index@(_ZN2at6native27unrolled_elementwise_kernelINS0_13BinaryFunctorIdddZZZNS0_16fmod_kernel_cudaERNS_18TensorIteratorBaseEENKUlvE0_clEvENKUlvE_clEvEUlddE_EESt5arrayIPcLm3EELi4E23TrivialOffsetCalculatorILi2EjESC_ILi1EjENS0_6memory15LoadWithoutCastENSF_16StoreWithoutCastEEEviT_T0_T2_T3_T4_T5_)
        /*2240*/ 	.word	0x00000020


	//----- nvinfo : EIATTR_FRAME_SIZE
	.align		4
.L_1509:
        /*2244*/ 	.byte	0x04, 0x11
        /*2246*/ 	.short	(.L_1511 - .L_1510)
	.align		4
.L_1510:
        /*2248*/ 	.word	index@(_ZN2at6native27unrolled_elementwise_kernelINS0_13BinaryFunctorIdddZZZNS0_16fmod_kernel_cudaERNS_18TensorIteratorBaseEENKUlvE0_clEvENKUlvE_clEvEUlddE_EESt5arrayIPcLm3EELi4E23TrivialOffsetCalculatorILi2EjESC_ILi1EjENS0_6memory15LoadWithoutCastENSF_16StoreWithoutCastEEEviT_T0_T2_T3_T4_T5_)
        /*224c*/ 	.word	0x00000000


	//----- nvinfo : EIATTR_REGCOUNT
	.align		4
.L_1511:
        /*2250*/ 	.byte	0x04, 0x2f
        /*2252*/ 	.short	(.L_1513 - .L_1512)
	.align		4
.L_1512:
        /*2254*/ 	.word	index@(_ZN2at6native18elementwise_kernelILi128ELi2EZNS0_22gpu_kernel_impl_nocastINS0_13BinaryFunctorIdddZZZNS0_16fmod_kernel_cudaERNS_18TensorIteratorBaseEENKUlvE0_clEvENKUlvE_clEvEUlddE_EEEEvS5_RKT_EUliE_EEviT1_)
        /*2258*/ 	.word	0x00000016


	//----- nvinfo : EIATTR_FRAME_SIZE
	.align		4
.L_1513:
        /*225c*/ 	.byte	0x04, 0x11
        /*225e*/ 	.short	(.L_1515 - .L_1514)
	.align		4
.L_1514:
        /*2260*/ 	.word	index@(_ZN2at6native18elementwise_kernelILi128ELi2EZNS0_22gpu_kernel_impl_nocastINS0_13BinaryFunctorIdddZZZNS0_16fmod_kernel_cudaERNS_18TensorIteratorBaseEENKUlvE0_clEvENKUlvE_clEvEUlddE_EEEEvS5_RKT_EUliE_EEviT1_)
        /*2264*/ 	.word	0x00000000


	//----- nvinfo : EIATTR_REGCOUNT
	.align		4
.L_1515:
        /*2268*/ 	.byte	0x04, 0x2f
        /*226a*/ 	.short	(.L_1517 - .L_1516)
	.align		4
.L_1516:
        /*226c*/ 	.word	index@(_ZN2at6native27unrolled_elementwise_kernelINS0_13BinaryFunctorIdddZZZNS0_16fmod_kernel_cudaERNS_18TensorIteratorBaseEENKUlvE0_clEvENKUlvE_clEvEUlddE_EESt5arrayIPcLm3EELi4E23TrivialOffsetCalculatorILi2EjESC_ILi1EjENS0_6memory12LoadWithCastILi2EEENSF_13StoreWithCastILi1EEEEEviT_T0_T2_T3_T4_T5_)
        /*2270*/ 	.word	0x00000028


	//----- nvinfo : EIATTR_FRAME_SIZE
	.align		4
.L_1517:
        /*2274*/ 	.byte	0x04, 0x11
        /*2276*/ 	.short	(.L_1519 - .L_1518)
	.align		4
.L_1518:
        /*2278*/ 	.word	index@(_ZN2at6native27unrolled_elementwise_kernelINS0_13BinaryFunctorIdddZZZNS0_16fmod_kernel_cudaERNS_18TensorIteratorBaseEENKUlvE0_clEvENKUlvE_clEvEUlddE_EESt5arrayIPcLm3EELi4E23TrivialOffsetCalculatorILi2EjESC_ILi1EjENS0_6memory12LoadWithCastILi2EEENSF_13StoreWithCastILi1EEEEEviT_T0_T2_T3_T4_T5_)
        /*227c*/ 	.word	0x00000000


	//----- nvinfo : EIATTR_REGCOUNT
	.align		4
.L_1519:
        /*2280*/ 	.byte	0x04, 0x2f
        /*2282*/ 	.short	(.L_1521 - .L_1520)
	.align		4
.L_1520:
        /*2284*/ 	.word	index@(_ZN2at6native18elementwise_kernelILi128ELi4EZNS0_15gpu_kernel_implINS0_13BinaryFunctorIdddZZZNS0_16fmod_kernel_cudaERNS_18TensorIteratorBaseEENKUlvE0_clEvENKUlvE_clEvEUlddE_EEEEvS5_RKT_EUliE_EEviT1_)
        /*2288*/ 	.word	0x0000001a


	//----- nvinfo : EIATTR_FRAME_SIZE
	.align		4
.L_1521:
        /*228c*/ 	.byte	0x04, 0x11
        /*228e*/ 	.short	(.L_1523 - .L_1522)
	.align		4
.L_1522:
        /*2290*/ 	.word	index@(_ZN2at6native18elementwise_kernelILi128ELi4EZNS0_15gpu_kernel_implINS0_13BinaryFunctorIdddZZZNS0_16fmod_kernel_cudaERNS_18TensorIteratorBaseEENKUlvE0_clEvENKUlvE_clEvEUlddE_EEEEvS5_RKT_EUliE_EEviT1_)
        /*2294*/ 	.word	0x00000000


	//----- nvinfo : EIATTR_REGCOUNT
	.align		4
.L_1523:
        /*2298*/ 	.byte	0x04, 0x2f
        /*229a*/ 	.short	(.L_1525 - .L_1524)
	.align		4
.L_1524:
        /*229c*/ 	.word	index@(_ZN2at6native29vectorized_elementwise_kernelILi8ENS0_13AUnaryFunctorIfffZZZNS0_16fmod_kernel_cudaERNS_18TensorIteratorBaseEENKUlvE0_clEvENKUlvE0_clEvEUlffE_EESt5arrayIPcLm2EEEEviT0_T1_)
        /*22a0*/ 	.word	0x00000004


	//----- nvinfo : EIATTR_FRAME_SIZE
	.align		4
.L_1525:
        /*22a4*/ 	.byte	0x04, 0x11
        /*22a6*/ 	.short	(.L_1527 - .L_1526)
	.align		4
.L_1526:
        /*22a8*/ 	.word	index@(_ZN2at6native29vectorized_elementwise_kernelILi8ENS0_13AUnaryFunctorIfffZZZNS0_16fmod_kernel_cudaERNS_18TensorIteratorBaseEENKUlvE0_clEvENKUlvE0_clEvEUlffE_EESt5arrayIPcLm2EEEEviT0_T1_)
        /*22ac*/ 	.word	0x00000000


	//----- nvinfo : EIATTR_REGCOUNT
	.align		4
.L_1527:
        /*22b0*/ 	.byte	0x04, 0x2f
        /*22b2*/ 	.short	(.L_1529 - .L_1528)
	.align		4
.L_1528:
        /*22b4*/ 	.word	index@(_ZN2at6native29vectorized_elementwise_kernelILi4ENS0_13AUnaryFunctorIfffZZZNS0_16fmod_kernel_cudaERNS_18TensorIteratorBaseEENKUlvE0_clEvENKUlvE0_clEvEUlffE_EESt5arrayIPcLm2EEEEviT0_T1_)
        /*22b8*/ 	.word	0x00000020


	//----- nvinfo : EIATTR_FRAME_SIZE
	.align		4
.L_1529:
        /*22bc*/ 	.byte	0x04, 0x11
        /*22be*/ 	.short	(.L_1531 - .L_1530)
	.align		4
.L_1530:
        /*22c0*/ 	.word	index@(_ZN2at6native29vectorized_elementwise_kernelILi4ENS0_13AUnaryFunctorIfffZZZNS0_16fmod_kernel_cudaERNS_18TensorIteratorBaseEENKUlvE0_clEvENKUlvE0_clEvEUlffE_EESt5arrayIPcLm2EEEEviT0_T1_)
        /*22c4*/ 	.word	0x00000000


	//----- nvinfo : EIATTR_REGCOUNT
	.align		4
.L_1531:
        /*22c8*/ 	.byte	0x04, 0x2f
        /*22ca*/ 	.short	(.L_1533 - .L_1532)
	.align		4
.L_1532:
        /*22cc*/ 	.word	index@(_ZN2at6native29vectorized_elementwise_kernelILi2ENS0_13AUnaryFunctorIfffZZZNS0_16fmod_kernel_cudaERNS_18TensorIteratorBaseEENKUlvE0_clEvENKUlvE0_clEvEUlffE_EESt5arrayIPcLm2EEEEviT0_T1_)
        /*22d0*/ 	.word	0x00000020


	//----- nvinfo : EIATTR_FRAME_SIZE
	.align		4
.L_1533:
        /*22d4*/ 	.byte	0x04, 0x11
        /*22d6*/ 	.short	(.L_1535 - .L_1534)
	.align		4
.L_1534:
        /*22d8*/ 	.word	index@(_ZN2at6native29vectorized_elementwise_kernelILi2ENS0_13AUnaryFunctorIfffZZZNS0_16fmod_kernel_cudaERNS_18TensorIteratorBaseEENKUlvE0_clEvENKUlvE0_clEvEUlffE_EESt5arrayIPcLm2EEEEviT0_T1_)
        /*22dc*/ 	.word	0x00000000


	//----- nvinfo : EIATTR_REGCOUNT
	.align		4
.L_1535:
        /*22e0*/ 	.byte	0x04, 0x2f
        /*22e2*/ 	.short	(.L_1537 - .L_1536)
	.align		4
.L_1536:
        /*22e4*/ 	.word	index@(_ZN2at6native27unrolled_elementwise_kernelINS0_13AUnaryFunctorIfffZZZNS0_16fmod_kernel_cudaERNS_18TensorIteratorBaseEENKUlvE0_clEvENKUlvE0_clEvEUlffE_EESt5arrayIPcLm2EELi4E23TrivialOffsetCalculatorILi1EjESD_NS0_6memory15LoadWithoutCastENSE_16StoreWithoutCastEEEviT_T0_T2_T3_T4_T5_)
        /*22e8*/ 	.word	0x00000016


	//----- nvinfo : EIATTR_FRAME_SIZE
	.align		4
.L_1537:
        /*22ec*/ 	.byte	0x04, 0x11
        /*22ee*/ 	.short	(.L_1539 - .L_1538)
	.align		4
.L_1538:
        /*22f0*/ 	.word	index@(_ZN2at6native27unrolled_elementwise_kernelINS0_13AUnaryFunctorIfffZZZNS0_16fmod_kernel_cudaERNS_18TensorIteratorBaseEENKUlvE0_clEvENKUlvE0_clEvEUlffE_EESt5arrayIPcLm2EELi4E23TrivialOffsetCalculatorILi1EjESD_NS0_6memory15LoadWithoutCastENSE_16StoreWithoutCastEEEviT_T0_T2_T3_T4_T5_)
        /*22f4*/ 	.word	0x00000000


	//----- nvinfo : EIATTR_REGCOUNT
	.align		4
.L_1539:
        /*22f8*/ 	.byte	0x04, 0x2f
        /*22fa*/ 	.short	(.L_1541 - .L_1540)
	.align		4
.L_1540:
        /*22fc*/ 	.word	index@(_ZN2at6native18elementwise_kernelILi128ELi2EZNS0_22gpu_kernel_impl_nocastINS0_13AUnaryFunctorIfffZZZNS0_16fmod_kernel_cudaERNS_18TensorIteratorBaseEENKUlvE0_clEvENKUlvE0_clEvEUlffE_EEEEvS5_RKT_EUliE_EEviT1_)
        /*2300*/ 	.word	0x00000016


	//----- nvinfo : EIATTR_FRAME_SIZE
	.align		4
.L_1541:
        /*2304*/ 	.byte	0x04, 0x11
        /*2306*/ 	.short	(.L_1543 - .L_1542)
	.align		4
.L_1542:
        /*2308*/ 	.word	index@(_ZN2at6native18elementwise_kernelILi128ELi2EZNS0_22gpu_kernel_impl_nocastINS0_13AUnaryFunctorIfffZZZNS0_16fmod_kernel_cudaERNS_18TensorIteratorBaseEENKUlvE0_clEvENKUlvE0_clEvEUlffE_EEEEvS5_RKT_EUliE_EEviT1_)
        /*230c*/ 	.word	0x00000000


	//----- nvinfo : EIATTR_REGCOUNT
	.align		4
.L_1543:
        /*2310*/ 	.byte	0x04, 0x2f
        /*2312*/ 	.short	(.L_1545 - .L_1544)
	.align		4
.L_1544:
        /*2314*/ 	.word	index@(_ZN2at6native27unrolled_elementwise_kernelINS0_13AUnaryFunctorIfffZZZNS0_16fmod_kernel_cudaERNS_18TensorIteratorBaseEENKUlvE0_clEvENKUlvE0_clEvEUlffE_EESt5arrayIPcLm2EELi4E23TrivialOffsetCalculatorILi1EjESD_NS0_6memory12LoadWithCastILi1EEENSE_13StoreWithCastILi1EEEEEviT_T0_T2_T3_T4_T5_)
        /*2318*/ 	.word	0x0000001d


	//----- nvinfo : EIATTR_FRAME_SIZE
	.align		4
.L_1545:
        /*231c*/ 	.byte	0x04, 0x11
        /*231e*/ 	.short	(.L_1547 - .L_1546)
	.align		4
.L_1546:
        /*2320*/ 	.word	index@(_ZN2at6native27unrolled_elementwise_kernelINS0_13AUnaryFunctorIfffZZZNS0_16fmod_kernel_cudaERNS_18TensorIteratorBaseEENKUlvE0_clEvENKUlvE0_clEvEUlffE_EESt5arrayIPcLm2EELi4E23TrivialOffsetCalculatorILi1EjESD_NS0_6memory12LoadWithCastILi1EEENSE_13StoreWithCastILi1EEEEEviT_T0_T2_T3_T4_T5_)
        /*2324*/ 	.word	0x00000000


	//----- nvinfo : EIATTR_REGCOUNT
	.align		4
.L_1547:
        /*2328*/ 	.byte	0x04, 0x2f
        /*232a*/ 	.short	(.L_1549 - .L_1548)
	.align		4
.L_1548:
        /*232c*/ 	.word	index@(_ZN2at6native18elementwise_kernelILi128ELi4EZNS0_15gpu_kernel_implINS0_13AUnaryFunctorIfffZZZNS0_16fmod_kernel_cudaERNS_18TensorIteratorBaseEENKUlvE0_clEvENKUlvE0_clEvEUlffE_EEEEvS5_RKT_EUliE_EEviT1_)
        /*2330*/ 	.word	0x0000001a


	//----- nvinfo : EIATTR_FRAME_SIZE
	.align		4
.L_1549:
        /*2334*/ 	.byte	0x04, 0x11
        /*2336*/ 	.short	(.L_1551 - .L_1550)
	.align		4
.L_1550:
        /*2338*/ 	.word	index@(_ZN2at6native18elementwise_kernelILi128ELi4EZNS0_15gpu_kernel_implINS0_13AUnaryFunctorIfffZZZNS0_16fmod_kernel_cudaERNS_18TensorIteratorBaseEENKUlvE0_clEvENKUlvE0_clEvEUlffE_EEEEvS5_RKT_EUliE_EEviT1_)
        /*233c*/ 	.word	0x00000000


	//----- nvinfo : EIATTR_REGCOUNT
	.align		4
.L_1551:
        /*2340*/ 	.byte	0x04, 0x2f
        /*2342*/ 	.short	(.L_1553 - .L_1552)
	.align		4
.L_1552:
        /*2344*/ 	.word	index@(_ZN2at6native29vectorized_elementwise_kernelILi8ENS0_13BUnaryFunctorIfffZZZNS0_16fmod_kernel_cudaERNS_18TensorIteratorBaseEENKUlvE0_clEvENKUlvE0_clEvEUlffE_EESt5arrayIPcLm2EEEEviT0_T1_)
        /*2348*/ 	.word	0x00000004


	//----- nvinfo : EIATTR_FRAME_SIZE
	.align		4
.L_1553:
        /*234c*/ 	.byte	0x04, 0x11
        /*234e*/ 	.short	(.L_1555 - .L_1554)
	.align		4
.L_1554:
        /*2350*/ 	.word	index@(_ZN2at6native29vectorized_elementwise_kernelILi8ENS0_13BUnaryFunctorIfffZZZNS0_16fmod_kernel_cudaERNS_18TensorIteratorBaseEENKUlvE0_clEvENKUlvE0_clEvEUlffE_EESt5arrayIPcLm2EEEEviT0_T1_)
        /*2354*/ 	.word	0x00000000


	//----- nvinfo : EIATTR_REGCOUNT
	.align		4
.L_1555:
        /*2358*/ 	.byte	0x04, 0x2f
        /*235a*/ 	.short	(.L_1557 - .L_1556)
	.align		4
.L_1556:
        /*235c*/ 	.word	index@(_ZN2at6native29vectorized_elementwise_kernelILi4ENS0_13BUnaryFunctorIfffZZZNS0_16fmod_kernel_cudaERNS_18TensorIteratorBaseEENKUlvE0_clEvENKUlvE0_clEvEUlffE_EESt5arrayIPcLm2EEEEviT0_T1_)
        /*2360*/ 	.word	0x00000020


	//----- nvinfo : EIATTR_FRAME_SIZE
	.align		4
.L_1557:
        /*2364*/ 	.byte	0x04, 0x11
        /*2366*/ 	.short	(.L_1559 - .L_1558)
	.align		4
.L_1558:
        /*2368*/ 	.word	index@(_ZN2at6native29vectorized_elementwise_kernelILi4ENS0_13BUnaryFunctorIfffZZZNS0_16fmod_kernel_cudaERNS_18TensorIteratorBaseEENKUlvE0_clEvENKUlvE0_clEvEUlffE_EESt5arrayIPcLm2EEEEviT0_T1_)
        /*236c*/ 	.word	0x00000000


	//----- nvinfo : EIATTR_REGCOUNT
	.align		4
.L_1559:
        /*2370*/ 	.byte	0x04, 0x2f
        /*2372*/ 	.short	(.L_1561 - .L_1560)
	.align		4
.L_1560:
        /*2374*/ 	.word	index@(_ZN2at6native29vectorized_elementwise_kernelILi2ENS0_13BUnaryFunctorIfffZZZNS0_16fmod_kernel_cudaERNS_18TensorIteratorBaseEENKUlvE0_clEvENKUlvE0_clEvEUlffE_EESt5arrayIPcLm2EEEEviT0_T1_)
        /*2378*/ 	.word	0x00000020


	//----- nvinfo : EIATTR_FRAME_SIZE
	.align		4
.L_1561:
        /*237c*/ 	.byte	0x04, 0x11
        /*237e*/ 	.short	(.L_1563 - .L_1562)
	.align		4
.L_1562:
        /*2380*/ 	.word	index@(_ZN2at6native29vectorized_elementwise_kernelILi2ENS0_13BUnaryFunctorIfffZZZNS0_16fmod_kernel_cudaERNS_18TensorIteratorBaseEENKUlvE0_clEvENKUlvE0_clEvEUlffE_EESt5arrayIPcLm2EEEEviT0_T1_)
        /*2384*/ 	.word	0x00000000


	//----- nvinfo : EIATTR_REGCOUNT
	.align		4
.L_1563:
        /*2388*/ 	.byte	0x04, 0x2f
        /*238a*/ 	.short	(.L_1565 - .L_1564)
	.align		4
.L_1564:
        /*238c*/ 	.word	index@(_ZN2at6native27unrolled_elementwise_kernelINS0_13BUnaryFunctorIfffZZZNS0_16fmod_kernel_cudaERNS_18TensorIteratorBaseEENKUlvE0_clEvENKUlvE0_clEvEUlffE_EESt5arrayIPcLm2EELi4E23TrivialOffsetCalculatorILi1EjESD_NS0_6memory15LoadWithoutCastENSE_16StoreWithoutCastEEEviT_T0_T2_T3_T4_T5_)
        /*2390*/ 	.word	0x0000001a


	//----- nvinfo : EIATTR_FRAME_SIZE
	.align		4
.L_1565:
        /*2394*/ 	.byte	0x04, 0x11
        /*2396*/ 	.short	(.L_1567 - .L_1566)
	.align		4
.L_1566:
        /*2398*/ 	.word	index@(_ZN2at6native27unrolled_elementwise_kernelINS0_13BUnaryFunctorIfffZZZNS0_16fmod_kernel_cudaERNS_18TensorIteratorBaseEENKUlvE0_clEvENKUlvE0_clEvEUlffE_EESt5arrayIPcLm2EELi4E23TrivialOffsetCalculatorILi1EjESD_NS0_6memory15LoadWithoutCastENSE_16StoreWithoutCastEEEviT_T0_T2_T3_T4_T5_)
        /*239c*/ 	.word	0x00000000


	//----- nvinfo : EIATTR_REGCOUNT
	.align		4
.L_1567:
        /*23a0*/ 	.byte	0x04, 0x2f
        /*23a2*/ 	.short	(.L_1569 - .L_1568)
	.align		4
.L_1568:
        /*23a4*/ 	.word	index@(_ZN2at6native18elementwise_kernelILi128ELi2EZNS0_22gpu_kernel_impl_nocastINS0_13BUnaryFunctorIfffZZZNS0_16fmod_kernel_cudaERNS_18TensorIteratorBaseEENKUlvE0_clEvENKUlvE0_clEvEUlffE_EEEEvS5_RKT_EUliE_EEviT1_)
        /*23a8*/ 	.word	0x0000001a


	//----- nvinfo : EIATTR_FRAME_SIZE
	.align		4
.L_1569:
        /*23ac*/ 	.byte	0x04, 0x11
        /*23ae*/ 	.short	(.L_1571 - .L_1570)
	.align		4
.L_1570:
        /*23b0*/ 	.word	index@(_ZN2at6native18elementwise_kernelILi128ELi2EZNS0_22gpu_kernel_impl_nocastINS0_13BUnaryFunctorIfffZZZNS0_16fmod_kernel_cudaERNS_18TensorIteratorBaseEENKUlvE0_clEvENKUlvE0_clEvEUlffE_EEEEvS5_RKT_EUliE_EEviT1_)
        /*23b4*/ 	.word	0x00000000


	//----- nvinfo : EIATTR_REGCOUNT
	.align		4
.L_1571:
        /*23b8*/ 	.byte	0x04, 0x2f
        /*23ba*/ 	.short	(.L_1573 - .L_1572)
	.align		4
.L_1572:
        /*23bc*/ 	.word	index@(_ZN2at6native27unrolled_elementwise_kernelINS0_13BUnaryFunctorIfffZZZNS0_16fmod_kernel_cudaERNS_18TensorIteratorBaseEENKUlvE0_clEvENKUlvE0_clEvEUlffE_EESt5arrayIPcLm2EELi4E23TrivialOffsetCalculatorILi1EjESD_NS0_6memory12LoadWithCastILi1EEENSE_13StoreWithCastILi1EEEEEviT_T0_T2_T3_T4_T5_)
        /*23c0*/ 	.word	0x0000001d


	//----- nvinfo : EIATTR_FRAME_SIZE
	.align		4
.L_1573:
        /*23c4*/ 	.byte	0x04, 0x11
        /*23c6*/ 	.short	(.L_1575 - .L_1574)
	.align		4
.L_1574:
        /*23c8*/ 	.word	index@(_ZN2at6native27unrolled_elementwise_kernelINS0_13BUnaryFunctorIfffZZZNS0_16fmod_kernel_cudaERNS_18TensorIteratorBaseEENKUlvE0_clEvENKUlvE0_clEvEUlffE_EESt5arrayIPcLm2EELi4E23TrivialOffsetCalculatorILi1EjESD_NS0_6memory12LoadWithCastILi1EEENSE_13StoreWithCastILi1EEEEEviT_T0_T2_T3_T4_T5_)
        /*23cc*/ 	.word	0x00000000


	//----- nvinfo : EIATTR_REGCOUNT
	.align		4
.L_1575:
        /*23d0*/ 	.byte	0x04, 0x2f
        /*23d2*/ 	.short	(.L_1577 - .L_1576)
	.align		4
.L_1576:
        /*23d4*/ 	.word	index@(_ZN2at6native18elementwise_kernelILi128ELi4EZNS0_15gpu_kernel_implINS0_13BUnaryFunctorIfffZZZNS0_16fmod_kernel_cudaERNS_18TensorIteratorBaseEENKUlvE0_clEvENKUlvE0_clEvEUlffE_EEEEvS5_RKT_EUliE_EEviT1_)
        /*23d8*/ 	.word	0x0000001e


	//----- nvinfo : EIATTR_FRAME_SIZE
	.align		4
.L_1577:
        /*23dc*/ 	.byte	0x04, 0x11
        /*23de*/ 	.short	(.L_1579 - .L_1578)
	.align		4
.L_1578:
        /*23e0*/ 	.word	index@(_ZN2at6native18elementwise_kernelILi128ELi4EZNS0_15gpu_kernel_implINS0_13BUnaryFunctorIfffZZZNS0_16fmod_kernel_cudaERNS_18TensorIteratorBaseEENKUlvE0_clEvENKUlvE0_clEvEUlffE_EEEEvS5_RKT_EUliE_EEviT1_)
        /*23e4*/ 	.word	0x00000000


	//----- nvinfo : EIATTR_REGCOUNT
	.align		4
.L_1579:
        /*23e8*/ 	.byte	0x04, 0x2f
        /*23ea*/ 	.short	(.L_1581 - .L_1580)
	.align		4
.L_1580:
        /*23ec*/ 	.word	index@(_ZN2at6native29vectorized_elementwise_kernelILi8ENS0_13BinaryFunctorIfffZZZNS0_16fmod_kernel_cudaERNS_18TensorIteratorBaseEENKUlvE0_clEvENKUlvE0_clEvEUlffE_EESt5arrayIPcLm3EEEEviT0_T1_)
        /*23f0*/ 	.word	0x00000004


	//----- nvinfo : EIATTR_FRAME_SIZE
	.align		4
.L_1581:
        /*23f4*/ 	.byte	0x04, 0x11
        /*23f6*/ 	.short	(.L_1583 - .L_1582)
	.align		4
.L_1582:
        /*23f8*/ 	.word	index@(_ZN2at6native29vectorized_elementwise_kernelILi8ENS0_13BinaryFunctorIfffZZZNS0_16fmod_kernel_cudaERNS_18TensorIteratorBaseEENKUlvE0_clEvENKUlvE0_clEvEUlffE_EESt5arrayIPcLm3EEEEviT0_T1_)
        /*23fc*/ 	.word	0x00000000


	//----- nvinfo : EIATTR_REGCOUNT
	.align		4
.L_1583:
        /*2400*/ 	.byte	0x04, 0x2f
        /*2402*/ 	.short	(.L_1585 - .L_1584)
	.align		4
.L_1584:
        /*2404*/ 	.word	index@(_ZN2at6native29vectorized_elementwise_kernelILi4ENS0_13BinaryFunctorIfffZZZNS0_16fmod_kernel_cudaERNS_18TensorIteratorBaseEENKUlvE0_clEvENKUlvE0_clEvEUlffE_EESt5arrayIPcLm3EEEEviT0_T1_)
        /*2408*/ 	.word	0x00000020


	//----- nvinfo : EIATTR_FRAME_SIZE
	.align		4
.L_1585:
        /*240c*/ 	.byte	0x04, 0x11
        /*240e*/ 	.short	(.L_1587 - .L_1586)
	.align		4
.L_1586:
        /*2410*/ 	.word	index@(_ZN2at6native29vectorized_elementwise_kernelILi4ENS0_13BinaryFunctorIfffZZZNS0_16fmod_kernel_cudaERNS_18TensorIteratorBaseEENKUlvE0_clEvENKUlvE0_clEvEUlffE_EESt5arrayIPcLm3EEEEviT0_T1_)
        /*2414*/ 	.word	0x00000000


	//----- nvinfo : EIATTR_REGCOUNT
	.align		4
.L_1587:
        /*2418*/ 	.byte	0x04, 0x2f
        /*241a*/ 	.short	(.L_1589 - .L_1588)
	.align		4
.L_1588:
        /*241c*/ 	.word	index@(_ZN2at6native29vectorized_elementwise_kernelILi2ENS0_13BinaryFunctorIfffZZZNS0_16fmod_kernel_cudaERNS_18TensorIteratorBaseEENKUlvE0_clEvENKUlvE0_clEvEUlffE_EESt5arrayIPcLm3EEEEviT0_T1_)
        /*2420*/ 	.word	0x00000020


	//----- nvinfo : EIATTR_FRAME_SIZE
	.align		4
.L_1589:
        /*2424*/ 	.byte	0x04, 0x11
        /*2426*/ 	.short	(.L_1591 - .L_1590)
	.align		4
.L_1590:
        /*2428*/ 	.word	index@(_ZN2at6native29vectorized_elementwise_kernelILi2ENS0_13BinaryFunctorIfffZZZNS0_16fmod_kernel_cudaERNS_18TensorIteratorBaseEENKUlvE0_clEvENKUlvE0_clEvEUlffE_EESt5arrayIPcLm3EEEEviT0_T1_)
        /*242c*/ 	.word	0x00000000


	//----- nvinfo : EIATTR_REGCOUNT
	.align		4
.L_1591:
        /*2430*/ 	.byte	0x04, 0x2f
        /*2432*/ 	.short	(.L_1593 - .L_1592)
	.align		4
.L_1592:
        /*2434*/ 	.word	index@(_ZN2at6native27unrolled_elementwise_kernelINS0_13BinaryFunctorIfffZZZNS0_16fmod_kernel_cudaERNS_18TensorIteratorBaseEENKUlvE0_clEvENKUlvE0_clEvEUlffE_EESt5arrayIPcLm3EELi4E23TrivialOffsetCalculatorILi2EjESC_ILi1EjENS0_6memory15LoadWithoutCastENSF_16StoreWithoutCastEEEviT_T0_T2_T3_T4_T5_)
        /*2438*/ 	.word	0x0000001e


	//----- nvinfo : EIATTR_FRAME_SIZE
	.align		4
.L_1593:
        /*243c*/ 	.byte	0x04, 0x11
        /*243e*/ 	.short	(.L_1595 - .L_1594)
	.align		4
.L_1594:
        /*2440*/ 	.word	index@(_ZN2at6native27unrolled_elementwise_kernelINS0_13BinaryFunctorIfffZZZNS0_16fmod_kernel_cudaERNS_18TensorIteratorBaseEENKUlvE0_clEvENKUlvE0_clEvEUlffE_EESt5arrayIPcLm3EELi4E23TrivialOffsetCalculatorILi2EjESC_ILi1EjENS0_6memory15LoadWithoutCastENSF_16StoreWithoutCastEEEviT_T0_T2_T3_T4_T5_)
        /*2444*/ 	.word	0x00000000


	//----- nvinfo : EIATTR_REGCOUNT
	.align		4
.L_1595:
        /*2448*/ 	.byte	0x04, 0x2f
        /*244a*/ 	.short	(.L_1597 - .L_1596)
	.align		4
.L_1596:
        /*244c*/ 	.word	index@(_ZN2at6native18elementwise_kernelILi128ELi2EZNS0_22gpu_kernel_impl_nocastINS0_13BinaryFunctorIfffZZZNS0_16fmod_kernel_cudaERNS_18TensorIteratorBaseEENKUlvE0_clEvENKUlvE0_clEvEUlffE_EEEEvS5_RKT_EUliE_EEviT1_)
        /*2450*/ 	.word	0x00000014


	//----- nvinfo : EIATTR_FRAME_SIZE
	.align		4
.L_1597:
        /*2454*/ 	.byte	0x04, 0x11
        /*2456*/ 	.short	(.L_1599 - .L_1598)
	.align		4
.L_1598:
        /*2458*/ 	.word	index@(_ZN2at6native18elementwise_kernelILi128ELi2EZNS0_22gpu_kernel_impl_nocastINS0_13BinaryFunctorIfffZZZNS0_16fmod_kernel_cudaERNS_18TensorIteratorBaseEENKUlvE0_clEvENKUlvE0_clEvEUlffE_EEEEvS5_RKT_EUliE_EEviT1_)
        /*245c*/ 	.word	0x00000000


	//----- nvinfo : EIATTR_REGCOUNT
	.align		4
.L_1599:
        /*2460*/ 	.byte	0x04, 0x2f
        /*2462*/ 	.short	(.L_1601 - .L_1600)
	.align		4
.L_1600:
        /*2464*/ 	.word	index@(_ZN2at6native27unrolled_elementwise_kernelINS0_13BinaryFunctorIfffZZZNS0_16fmod_kernel_cudaERNS_18TensorIteratorBaseEENKUlvE0_clEvENKUlvE0_clEvEUlffE_EESt5arrayIPcLm3EELi4E23TrivialOffsetCalculatorILi2EjESC_ILi1EjENS0_6memory12LoadWithCastILi2EEENSF_13StoreWithCastILi1EEEEEviT_T0_T2_T3_T4_T5_)
        /*2468*/ 	.word	0x00000020


	//----- nvinfo : EIATTR_FRAME_SIZE
	.align		4
.L_1601:
        /*246c*/ 	.byte	0x04, 0x11
        /*246e*/ 	.short	(.L_1603 - .L_1602)
	.align		4
.L_1602:
        /*2470*/ 	.word	index@(_ZN2at6native27unrolled_elementwise_kernelINS0_13BinaryFunctorIfffZZZNS0_16fmod_kernel_cudaERNS_18TensorIteratorBaseEENKUlvE0_clEvENKUlvE0_clEvEUlffE_EESt5arrayIPcLm3EELi4E23TrivialOffsetCalculatorILi2EjESC_ILi1EjENS0_6memory12LoadWithCastILi2EEENSF_13StoreWithCastILi1EEEEEviT_T0_T2_T3_T4_T5_)
        /*2474*/ 	.word	0x00000000


	//----- nvinfo : EIATTR_REGCOUNT
	.align		4
.L_1603:
        /*2478*/ 	.byte	0x04, 0x2f
        /*247a*/ 	.short	(.L_1605 - .L_1604)
	.align		4
.L_1604:
        /*247c*/ 	.word	index@(_ZN2at6native18elementwise_kernelILi128ELi4EZNS0_15gpu_kernel_implINS0_13BinaryFunctorIfffZZZNS0_16fmod_kernel_cudaERNS_18TensorIteratorBaseEENKUlvE0_clEvENKUlvE0_clEvEUlffE_EEEEvS5_RKT_EUliE_EEviT1_)
        /*2480*/ 	.word	0x00000018


	//----- nvinfo : EIATTR_FRAME_SIZE
	.align		4
.L_1605:
        /*2484*/ 	.byte	0x04, 0x11
        /*2486*/ 	.short	(.L_1607 - .L_1606)
	.align		4
.L_1606:
        /*2488*/ 	.word	index@(_ZN2at6native18elementwise_kernelILi128ELi4EZNS0_15gpu_kernel_implINS0_13BinaryFunctorIfffZZZNS0_16fmod_kernel_cudaERNS_18TensorIteratorBaseEENKUlvE0_clEvENKUlvE0_clEvEUlffE_EEEEvS5_RKT_EUliE_EEviT1_)
        /*248c*/ 	.word	0x00000000


	//----- nvinfo : EIATTR_REGCOUNT
	.align		4
.L_1607:
        /*2490*/ 	.byte	0x04, 0x2f
        /*2492*/ 	.short	(.L_1609 - .L_1608)
	.align		4
.L_1608:
        /*2494*/ 	.word	index@(_ZN2at6native29vectorized_elementwise_kernelILi8ENS0_13AUnaryFunctorIN3c104HalfES4_S4_ZZZNS0_16fmod_kernel_cudaERNS_18TensorIteratorBaseEENKUlvE0_clEvENKUlvE1_clEvEUlS4_S4_E_EESt5arrayIPcLm2EEEEviT0_T1_)
        /*2498*/ 	.word	0x00000004


	//----- nvinfo : EIATTR_FRAME_SIZE
	.align		4
.L_1609:
        /*249c*/ 	.byte	0x04, 0x11
        /*249e*/ 	.short	(.L_1611 - .L_1610)
	.align		4
.L_1610:
        /*24a0*/ 	.word	index@(_ZN2at6native29vectorized_elementwise_kernelILi8ENS0_13AUnaryFunctorIN3c104HalfES4_S4_ZZZNS0_16fmod_kernel_cudaERNS_18TensorIteratorBaseEENKUlvE0_clEvENKUlvE1_clEvEUlS4_S4_E_EESt5arrayIPcLm2EEEEviT0_T1_)
        /*24a4*/ 	.word	0x00000000


	//----- nvinfo : EIATTR_REGCOUNT
	.align		4
.L_1611:
        /*24a8*/ 	.byte	0x04, 0x2f
        /*24aa*/ 	.short	(.L_1613 - .L_1612)
	.align		4
.L_1612:
        /*24ac*/ 	.word	index@(_ZN2at6native29vectorized_elementwise_kernelILi4ENS0_13AUnaryFunctorIN3c104HalfES4_S4_ZZZNS0_16fmod_kernel_cudaERNS_18TensorIteratorBaseEENKUlvE0_clEvENKUlvE1_clEvEUlS4_S4_E_EESt5arrayIPcLm2EEEEviT0_T1_)
        /*24b0*/ 	.word	0x00000020


	//----- nvinfo : EIATTR_FRAME_SIZE
	.align		4
.L_1613:
        /*24b4*/ 	.byte	0x04, 0x11
        /*24b6*/ 	.short	(.L_1615 - .L_1614)
	.align		4
.L_1614:
        /*24b8*/ 	.word	index@(_ZN2at6native29vectorized_elementwise_kernelILi4ENS0_13AUnaryFunctorIN3c104HalfES4_S4_ZZZNS0_16fmod_kernel_cudaERNS_18TensorIteratorBaseEENKUlvE0_clEvENKUlvE1_clEvEUlS4_S4_E_EESt5arrayIPcLm2EEEEviT0_T1_)
        /*24bc*/ 	.word	0x00000000


	//----- nvinfo : EIATTR_REGCOUNT
	.align		4
.L_1615:
        /*24c0*/ 	.byte	0x04, 0x2f
        /*24c2*/ 	.short	(.L_1617 - .L_1616)
	.align		4
.L_1616:
        /*24c4*/ 	.word	index@(_ZN2at6native29vectorized_elementwise_kernelILi2ENS0_13AUnaryFunctorIN3c104HalfES4_S4_ZZZNS0_16fmod_kernel_cudaERNS_18TensorIteratorBaseEENKUlvE0_clEvENKUlvE1_clEvEUlS4_S4_E_EESt5arrayIPcLm2EEEEviT0_T1_)
        /*24c8*/ 	.word	0x00000020


	//----- nvinfo : EIATTR_FRAME_SIZE
	.align		4
.L_1617:
        /*24cc*/ 	.byte	0x04, 0x11
        /*24ce*/ 	.short	(.L_1619 - .L_1618)
	.align		4
.L_1618:
        /*24d0*/ 	.word	index@(_ZN2at6native29vectorized_elementwise_kernelILi2ENS0_13AUnaryFunctorIN3c104HalfES4_S4_ZZZNS0_16fmod_kernel_cudaERNS_18TensorIteratorBaseEENKUlvE0_clEvENKUlvE1_clEvEUlS4_S4_E_EESt5arrayIPcLm2EEEEviT0_T1_)
        /*24d4*/ 	.word	0x00000000


	//----- nvinfo : EIATTR_REGCOUNT
	.align		4
.L_1619:
        /*24d8*/ 	.byte	0x04, 0x2f
        /*24da*/ 	.short	(.L_1621 - .L_1620)
	.align		4
.L_1620:
        /*24dc*/ 	.word	index@(_ZN2at6native27unrolled_elementwise_kernelINS0_13AUnaryFunctorIN3c104HalfES4_S4_ZZZNS0_16fmod_kernel_cudaERNS_18TensorIteratorBaseEENKUlvE0_clEvENKUlvE1_clEvEUlS4_S4_E_EESt5arrayIPcLm2EELi4E23TrivialOffsetCalculatorILi1EjESF_NS0_6memory15LoadWithoutCastENSG_16StoreWithoutCastEEEviT_T0_T2_T3_T4_T5_)
        /*24e0*/ 	.word	0x00000016


	//----- nvinfo : EIATTR_FRAME_SIZE
	.align		4
.L_1621:
        /*24e4*/ 	.byte	0x04, 0x11
        /*24e6*/ 	.short	(.L_1623 - .L_1622)
	.align		4
.L_1622:
        /*24e8*/ 	.word	index@(_ZN2at6native27unrolled_elementwise_kernelINS0_13AUnaryFunctorIN3c104HalfES4_S4_ZZZNS0_16fmod_kernel_cudaERNS_18TensorIteratorBaseEENKUlvE0_clEvENKUlvE1_clEvEUlS4_S4_E_EESt5arrayIPcLm2EELi4E23TrivialOffsetCalculatorILi1EjESF_NS0_6memory15LoadWithoutCastENSG_16StoreWithoutCastEEEviT_T0_T2_T3_T4_T5_)
        /*24ec*/ 	.word	0x00000000


	//----- nvinfo : EIATTR_REGCOUNT
	.align		4
.L_1623:
        /*24f0*/ 	.byte	0x04, 0x2f
        /*24f2*/ 	.short	(.L_1625 - .L_1624)
	.align		4
.L_1624:
        /*24f4*/ 	.word	index@(_ZN2at6native18elementwise_kernelILi128ELi4EZNS0_22gpu_kernel_impl_nocastINS0_13AUnaryFunctorIN3c104HalfES5_S5_ZZZNS0_16fmod_kernel_cudaERNS_18TensorIteratorBaseEENKUlvE0_clEvENKUlvE1_clEvEUlS5_S5_E_EEEEvS7_RKT_EUliE_EEviT1_)
        /*24f8*/ 	.word	0x00000014


	//----- nvinfo : EIATTR_FRAME_SIZE
	.align		4
.L_1625:
        /*24fc*/ 	.byte	0x04, 0x11
        /*24fe*/ 	.short	(.L_1627 - .L_1626)
	.align		4
.L_1626:
        /*2500*/ 	.word	index@(_ZN2at6native18elementwise_kernelILi128ELi4EZNS0_22gpu_kernel_impl_nocastINS0_13AUnaryFunctorIN3c104HalfES5_S5_ZZZNS0_16fmod_kernel_cudaERNS_18TensorIteratorBaseEENKUlvE0_clEvENKUlvE1_clEvEUlS5_S5_E_EEEEvS7_RKT_EUliE_EEviT1_)
        /*2504*/ 	.word	0x00000000


	//----- nvinfo : EIATTR_REGCOUNT
	.align		4
.L_1627:
        /*2508*/ 	.byte	0x04, 0x2f
        /*250a*/ 	.short	(.L_1629 - .L_1628)
	.align		4
.L_1628:
        /*250c*/ 	.word	index@(_ZN2at6native27unrolled_elementwise_kernelINS0_13AUnaryFunctorIN3c104HalfES4_S4_ZZZNS0_16fmod_kernel_cudaERNS_18TensorIteratorBaseEENKUlvE0_clEvENKUlvE1_clEvEUlS4_S4_E_EESt5arrayIPcLm2EELi4E23TrivialOffsetCalculatorILi1EjESF_NS0_6memory12LoadWithCastILi1EEENSG_13StoreWithCastILi1EEEEEviT_T0_T2_T3_T4_T5_)
        /*2510*/ 	.word	0x0000001c


	//----- nvinfo : EIATTR_FRAME_SIZE
	.align		4
.L_1629:
        /*2514*/ 	.byte	0x04, 0x11
        /*2516*/ 	.short	(.L_1631 - .L_1630)
	.align		4
.L_1630:
        /*2518*/ 	.word	index@(_ZN2at6native27unrolled_elementwise_kernelINS0_13AUnaryFunctorIN3c104HalfES4_S4_ZZZNS0_16fmod_kernel_cudaERNS_18TensorIteratorBaseEENKUlvE0_clEvENKUlvE1_clEvEUlS4_S4_E_EESt5arrayIPcLm2EELi4E23TrivialOffsetCalculatorILi1EjESF_NS0_6memory12LoadWithCastILi1EEENSG_13StoreWithCastILi1EEEEEviT_T0_T2_T3_T4_T5_)
        /*251c*/ 	.word	0x00000000


	//----- nvinfo : EIATTR_REGCOUNT
	.align		4
.L_1631:
        /*2520*/ 	.byte	0x04, 0x2f
        /*2522*/ 	.short	(.L_1633 - .L_1632)
	.align		4
.L_1632:
        /*2524*/ 	.word	index@(_ZN2at6native18elementwise_kernelILi128ELi4EZNS0_15gpu_kernel_implINS0_13AUnaryFunctorIN3c104HalfES5_S5_ZZZNS0_16fmod_kernel_cudaERNS_18TensorIteratorBaseEENKUlvE0_clEvENKUlvE1_clEvEUlS5_S5_E_EEEEvS7_RKT_EUliE_EEviT1_)
        /*2528*/ 	.word	0x00000018


	//----- nvinfo : EIATTR_FRAME_SIZE
	.align		4
.L_1633:
        /*252c*/ 	.byte	0x04, 0x11
        /*252e*/ 	.short	(.L_1635 - .L_1634)
	.align		4
.L_1634:
        /*2530*/ 	.word	index@(_ZN2at6native18elementwise_kernelILi128ELi4EZNS0_15gpu_kernel_implINS0_13AUnaryFunctorIN3c104HalfES5_S5_ZZZNS0_16fmod_kernel_cudaERNS_18TensorIteratorBaseEENKUlvE0_clEvENKUlvE1_clEvEUlS5_S5_E_EEEEvS7_RKT_EUliE_EEviT1_)
        /*2534*/ 	.word	0x00000000


	//----- nvinfo : EIATTR_REGCOUNT
	.align		4
.L_1635:
        /*2538*/ 	.byte	0x04, 0x2f
        /*253a*/ 	.short	(.L_1637 - .L_1636)
	.align		4
.L_1636:
        /*253c*/ 	.word	index@(_ZN2at6native29vectorized_elementwise_kernelILi8ENS0_13BUnaryFunctorIN3c104HalfES4_S4_ZZZNS0_16fmod_kernel_cudaERNS_18TensorIteratorBaseEENKUlvE0_clEvENKUlvE1_clEvEUlS4_S4_E_EESt5arrayIPcLm2EEEEviT0_T1_)
        /*2540*/ 	.word	0x00000004


	//----- nvinfo : EIATTR_FRAME_SIZE
	.align		4
.L_1637:
        /*2544*/ 	.byte	0x04, 0x11
        /*2546*/ 	.short	(.L_1639 - .L_1638)
	.align		4
.L_1638:
        /*2548*/ 	.word	index@(_ZN2at6native29vectorized_elementwise_kernelILi8ENS0_13BUnaryFunctorIN3c104HalfES4_S4_ZZZNS0_16fmod_kernel_cudaERNS_18TensorIteratorBaseEENKUlvE0_clEvENKUlvE1_clEvEUlS4_S4_E_EESt5arrayIPcLm2EEEEviT0_T1_)
        /*254c*/ 	.word	0x00000000


	//----- nvinfo : EIATTR_REGCOUNT
	.align		4
.L_1639:
        /*2550*/ 	.byte	0x04, 0x2f
        /*2552*/ 	.short	(.L_1641 - .L_1640)
	.align		4
.L_1640:
        /*2554*/ 	.word	index@(_ZN2at6native29vectorized_elementwise_kernelILi4ENS0_13BUnaryFunctorIN3c104HalfES4_S4_ZZZNS0_16fmod_kernel_cudaERNS_18TensorIteratorBaseEENKUlvE0_clEvENKUlvE1_clEvEUlS4_S4_E_EESt5arrayIPcLm2EEEEviT0_T1_)
        /*2558*/ 	.word	0x00000020


	//----- nvinfo : EIATTR_FRAME_SIZE
	.align		4
.L_1641:
        /*255c*/ 	.byte	0x04, 0x11
        /*255e*/ 	.short	(.L_1643 - .L_1642)
	.align		4
.L_1642:
        /*2560*/ 	.word	index@(_ZN2at6native29vectorized_elementwise_kernelILi4ENS0_13BUnaryFunctorIN3c104HalfES4_S4_ZZZNS0_16fmod_kernel_cudaERNS_18TensorIteratorBaseEENKUlvE0_clEvENKUlvE1_clEvEUlS4_S4_E_EESt5arrayIPcLm2EEEEviT0_T1_)
        /*2564*/ 	.word	0x00000000


	//----- nvinfo : EIATTR_REGCOUNT
	.align		4
.L_1643:
        /*2568*/ 	.byte	0x04, 0x2f
        /*256a*/ 	.short	(.L_1645 - .L_1644)
	.align		4
.L_1644:
        /*256c*/ 	.word	index@(_ZN2at6native29vectorized_elementwise_kernelILi2ENS0_13BUnaryFunctorIN3c104HalfES4_S4_ZZZNS0_16fmod_kernel_cudaERNS_18TensorIteratorBaseEENKUlvE0_clEvENKUlvE1_clEvEUlS4_S4_E_EESt5arrayIPcLm2EEEEviT0_T1_)
        /*2570*/ 	.word	0x00000020


	//----- nvinfo : EIATTR_FRAME_SIZE
	.align		4
.L_1645:
        /*2574*/ 	.byte	0x04, 0x11
        /*2576*/ 	.short	(.L_1647 - .L_1646)
	.align		4
.L_1646:
        /*2578*/ 	.word	index@(_ZN2at6native29vectorized_elementwise_kernelILi2ENS0_13BUnaryFunctorIN3c104HalfES4_S4_ZZZNS0_16fmod_kernel_cudaERNS_18TensorIteratorBaseEENKUlvE0_clEvENKUlvE1_clEvEUlS4_S4_E_EESt5arrayIPcLm2EEEEviT0_T1_)
        /*257c*/ 	.word	0x00000000


	//----- nvinfo : EIATTR_REGCOUNT
	.align		4
.L_1647:
        /*2580*/ 	.byte	0x04, 0x2f
        /*2582*/ 	.short	(.L_1649 - .L_1648)
	.align		4
.L_1648:
        /*2584*/ 	.word	index@(_ZN2at6native27unrolled_elementwise_kernelINS0_13BUnaryFunctorIN3c104HalfES4_S4_ZZZNS0_16fmod_kernel_cudaERNS_18TensorIteratorBaseEENKUlvE0_clEvENKUlvE1_clEvEUlS4_S4_E_EESt5arrayIPcLm2EELi4E23TrivialOffsetCalculatorILi1EjESF_NS0_6memory15LoadWithoutCastENSG_16StoreWithoutCastEEEviT_T0_T2_T3_T4_T5_)
        /*2588*/ 	.word	0x00000016


	//----- nvinfo : EIATTR_FRAME_SIZE
	.align		4
.L_1649:
        /*258c*/ 	.byte	0x04, 0x11
        /*258e*/ 	.short	(.L_1651 - .L_1650)
	.align		4
.L_1650:
        /*2590*/ 	.word	index@(_ZN2at6native27unrolled_elementwise_kernelINS0_13BUnaryFunctorIN3c104HalfES4_S4_ZZZNS0_16fmod_kernel_cudaERNS_18TensorIteratorBaseEENKUlvE0_clEvENKUlvE1_clEvEUlS4_S4_E_EESt5arrayIPcLm2EELi4E23TrivialOffsetCalculatorILi1EjESF_NS0_6memory15LoadWithoutCastENSG_16StoreWithoutCastEEEviT_T0_T2_T3_T4_T5_)
        /*2594*/ 	.word	0x00000000


	//----- nvinfo : EIATTR_REGCOUNT
	.align		4
.L_1651:
        /*2598*/ 	.byte	0x04, 0x2f
        /*259a*/ 	.short	(.L_1653 - .L_1652)
	.align		4
.L_1652:
        /*259c*/ 	.word	index@(_ZN2at6native18elementwise_kernelILi128ELi4EZNS0_22gpu_kernel_impl_nocastINS0_13BUnaryFunctorIN3c104HalfES5_S5_ZZZNS0_16fmod_kernel_cudaERNS_18TensorIteratorBaseEENKUlvE0_clEvENKUlvE1_clEvEUlS5_S5_E_EEEEvS7_RKT_EUliE_EEviT1_)
        /*25a0*/ 	.word	0x00000014


	//----- nvinfo : EIATTR_FRAME_SIZE
	.align		4
.L_1653:
        /*25a4*/ 	.byte	0x04, 0x11
        /*25a6*/ 	.short	(.L_1655 - .L_1654)
	.align		4
.L_1654:
        /*25a8*/ 	.word	index@(_ZN2at6native18elementwise_kernelILi128ELi4EZNS0_22gpu_kernel_impl_nocastINS0_13BUnaryFunctorIN3c104HalfES5_S5_ZZZNS0_16fmod_kernel_cudaERNS_18TensorIteratorBaseEENKUlvE0_clEvENKUlvE1_clEvEUlS5_S5_E_EEEEvS7_RKT_EUliE_EEviT1_)
        /*25ac*/ 	.word	0x00000000


	//----- nvinfo : EIATTR_REGCOUNT
	.align		4
.L_1655:
        /*25b0*/ 	.byte	0x04, 0x2f
        /*25b2*/ 	.short	(.L_1657 - .L_1656)
	.align		4
.L_1656:
        /*25b4*/ 	.word	index@(_ZN2at6native27unrolled_elementwise_kernelINS0_13BUnaryFunctorIN3c104HalfES4_S4_ZZZNS0_16fmod_kernel_cudaERNS_18TensorIteratorBaseEENKUlvE0_clEvENKUlvE1_clEvEUlS4_S4_E_EESt5arrayIPcLm2EELi4E23TrivialOffsetCalculatorILi1EjESF_NS0_6memory12LoadWithCastILi1EEENSG_13StoreWithCastILi1EEEEEviT_T0_T2_T3_T4_T5_)
        /*25b8*/ 	.word	0x0000001c


	//----- nvinfo : EIATTR_FRAME_SIZE
	.align		4
.L_1657:
        /*25bc*/ 	.byte	0x04, 0x11
        /*25be*/ 	.short	(.L_1659 - .L_1658)
	.align		4
.L_1658:
        /*25c0*/ 	.word	index@(_ZN2at6native27unrolled_elementwise_kernelINS0_13BUnaryFunctorIN3c104HalfES4_S4_ZZZNS0_16fmod_kernel_cudaERNS_18TensorIteratorBaseEENKUlvE0_clEvENKUlvE1_clEvEUlS4_S4_E_EESt5arrayIPcLm2EELi4E23TrivialOffsetCalculatorILi1EjESF_NS0_6memory12LoadWithCastILi1EEENSG_13StoreWithCastILi1EEEEEviT_T0_T2_T3_T4_T5_)
        /*25c4*/ 	.word	0x00000000


	//----- nvinfo : EIATTR_REGCOUNT
	.align		4
.L_1659:
        /*25c8*/ 	.byte	0x04, 0x2f
        /*25ca*/ 	.short	(.L_1661 - .L_1660)
	.align		4
.L_1660:
        /*25cc*/ 	.word	index@(_ZN2at6native18elementwise_kernelILi128ELi4EZNS0_15gpu_kernel_implINS0_13BUnaryFunctorIN3c104HalfES5_S5_ZZZNS0_16fmod_kernel_cudaERNS_18TensorIteratorBaseEENKUlvE0_clEvENKUlvE1_clEvEUlS5_S5_E_EEEEvS7_RKT_EUliE_EEviT1_)
        /*25d0*/ 	.word	0x00000018


	//----- nvinfo : EIATTR_FRAME_SIZE
	.align		4
.L_1661:
        /*25d4*/ 	.byte	0x04, 0x11
        /*25d6*/ 	.short	(.L_1663 - .L_1662)
	.align		4
.L_1662:
        /*25d8*/ 	.word	index@(_ZN2at6native18elementwise_kernelILi128ELi4EZNS0_15gpu_kernel_implINS0_13BUnaryFunctorIN3c104HalfES5_S5_ZZZNS0_16fmod_kernel_cudaERNS_18TensorIteratorBaseEENKUlvE0_clEvENKUlvE1_clEvEUlS5_S5_E_EEEEvS7_RKT_EUliE_EEviT1_)
        /*25dc*/ 	.word	0x00000000


	//----- nvinfo : EIATTR_REGCOUNT
	.align		4
.L_1663:
        /*25e0*/ 	.byte	0x04, 0x2f
        /*25e2*/ 	.short	(.L_1665 - .L_1664)
	.align		4
.L_1664:
        /*25e4*/ 	.word	index@(_ZN2at6native29vectorized_elementwise_kernelILi8ENS0_13BinaryFunctorIN3c104HalfES4_S4_ZZZNS0_16fmod_kernel_cudaERNS_18TensorIteratorBaseEENKUlvE0_clEvENKUlvE1_clEvEUlS4_S4_E_EESt5arrayIPcLm3EEEEviT0_T1_)
        /*25e8*/ 	.word	0x00000004


	//----- nvinfo : EIATTR_FRAME_SIZE
	.align		4
.L_1665:
        /*25ec*/ 	.byte	0x04, 0x11
        /*25ee*/ 	.short	(.L_1667 - .L_1666)
	.align		4
.L_1666:
        /*25f0*/ 	.word	index@(_ZN2at6native29vectorized_elementwise_kernelILi8ENS0_13BinaryFunctorIN3c104HalfES4_S4_ZZZNS0_16fmod_kernel_cudaERNS_18TensorIteratorBaseEENKUlvE0_clEvENKUlvE1_clEvEUlS4_S4_E_EESt5arrayIPcLm3EEEEviT0_T1_)
        /*25f4*/ 	.word	0x00000000


	//----- nvinfo : EIATTR_REGCOUNT
	.align		4
.L_1667:
        /*25f8*/ 	.byte	0x04, 0x2f
        /*25fa*/ 	.short	(.L_1669 - .L_1668)
	.align		4
.L_1668:
        /*25fc*/ 	.word	index@(_ZN2at6native29vectorized_elementwise_kernelILi4ENS0_13BinaryFunctorIN3c104HalfES4_S4_ZZZNS0_16fmod_kernel_cudaERNS_18TensorIteratorBaseEENKUlvE0_clEvENKUlvE1_clEvEUlS4_S4_E_EESt5arrayIPcLm3EEEEviT0_T1_)
        /*2600*/ 	.word	0x00000020


	//----- nvinfo : EIATTR_FRAME_SIZE
	.align		4
.L_1669:
        /*2604*/ 	.byte	0x04, 0x11
        /*2606*/ 	.short	(.L_1671 - .L_1670)
	.align		4
.L_1670:
        /*2608*/ 	.word	index@(_ZN2at6native29vectorized_elementwise_kernelILi4ENS0_13BinaryFunctorIN3c104HalfES4_S4_ZZZNS0_16fmod_kernel_cudaERNS_18TensorIteratorBaseEENKUlvE0_clEvENKUlvE1_clEvEUlS4_S4_E_EESt5arrayIPcLm3EEEEviT0_T1_)
        /*260c*/ 	.word	0x00000000


	//----- nvinfo : EIATTR_REGCOUNT
	.align		4
.L_1671:
        /*2610*/ 	.byte	0x04, 0x2f
        /*2612*/ 	.short	(.L_1673 - .L_1672)
	.align		4
.L_1672:
        /*2614*/ 	.word	index@(_ZN2at6native29vectorized_elementwise_kernelILi2ENS0_13BinaryFunctorIN3c104HalfES4_S4_ZZZNS0_16fmod_kernel_cudaERNS_18TensorIteratorBaseEENKUlvE0_clEvENKUlvE1_clEvEUlS4_S4_E_EESt5arrayIPcLm3EEEEviT0_T1_)
        /*2618*/ 	.word	0x00000020


	//----- nvinfo : EIATTR_FRAME_SIZE
	.align		4
.L_1673:
        /*261c*/ 	.byte	0x04, 0x11
        /*261e*/ 	.short	(.L_1675 - .L_1674)
	.align		4
.L_1674:
        /*2620*/ 	.word	index@(_ZN2at6native29vectorized_elementwise_kernelILi2ENS0_13BinaryFunctorIN3c104HalfES4_S4_ZZZNS0_16fmod_kernel_cudaERNS_18TensorIteratorBaseEENKUlvE0_clEvENKUlvE1_clEvEUlS4_S4_E_EESt5arrayIPcLm3EEEEviT0_T1_)
        /*2624*/ 	.word	0x00000000


	//----- nvinfo : EIATTR_REGCOUNT
	.align		4
.L_1675:
        /*2628*/ 	.byte	0x04, 0x2f
        /*262a*/ 	.short	(.L_1677 - .L_1676)
	.align		4
.L_1676:
        /*262c*/ 	.word	index@(_ZN2at6native27unrolled_elementwise_kernelINS0_13BinaryFunctorIN3c104HalfES4_S4_ZZZNS0_16fmod_kernel_cudaERNS_18TensorIteratorBaseEENKUlvE0_clEvENKUlvE1_clEvEUlS4_S4_E_EESt5arrayIPcLm3EELi4E23TrivialOffsetCalculatorILi2EjESE_ILi1EjENS0_6memory15LoadWithoutCastENSH_16StoreWithoutCastEEEviT_T0_T2_T3_T4_T5_)
        /*2630*/ 	.word	0x0000001e


	//----- nvinfo : EIATTR_FRAME_SIZE
	.align		4
.L_1677:
        /*2634*/ 	.byte	0x04, 0x11
        /*2636*/ 	.short	(.L_1679 - .L_1678)
	.align		4
.L_1678:
        /*2638*/ 	.word	index@(_ZN2at6native27unrolled_elementwise_kernelINS0_13BinaryFunctorIN3c104HalfES4_S4_ZZZNS0_16fmod_kernel_cudaERNS_18TensorIteratorBaseEENKUlvE0_clEvENKUlvE1_clEvEUlS4_S4_E_EESt5arrayIPcLm3EELi4E23TrivialOffsetCalculatorILi2EjESE_ILi1EjENS0_6memory15LoadWithoutCastENSH_16StoreWithoutCastEEEviT_T0_T2_T3_T4_T5_)
        /*263c*/ 	.word	0x00000000


	//----- nvinfo : EIATTR_REGCOUNT
	.align		4
.L_1679:
        /*2640*/ 	.byte	0x04, 0x2f
        /*2642*/ 	.short	(.L_1681 - .L_1680)
	.align		4
.L_1680:
        /*2644*/ 	.word	index@(_ZN2at6native18elementwise_kernelILi128ELi4EZNS0_22gpu_kernel_impl_nocastINS0_13BinaryFunctorIN3c104HalfES5_S5_ZZZNS0_16fmod_kernel_cudaERNS_18TensorIteratorBaseEENKUlvE0_clEvENKUlvE1_clEvEUlS5_S5_E_EEEEvS7_RKT_EUliE_EEviT1_)
        /*2648*/ 	.word	0x00000014


	//----- nvinfo : EIATTR_FRAME_SIZE
	.align		4
.L_1681:
        /*264c*/ 	.byte	0x04, 0x11
        /*264e*/ 	.short	(.L_1683 - .L_1682)
	.align		4
.L_1682:
        /*2650*/ 	.word	index@(_ZN2at6native18elementwise_kernelILi128ELi4EZNS0_22gpu_kernel_impl_nocastINS0_13BinaryFunctorIN3c104HalfES5_S5_ZZZNS0_16fmod_kernel_cudaERNS_18TensorIteratorBaseEENKUlvE0_clEvENKUlvE1_clEvEUlS5_S5_E_EEEEvS7_RKT_EUliE_EEviT1_)
        /*2654*/ 	.word	0x00000000


	//----- nvinfo : EIATTR_REGCOUNT
	.align		4
.L_1683:
        /*2658*/ 	.byte	0x04, 0x2f
        /*265a*/ 	.short	(.L_1685 - .L_1684)
	.align		4
.L_1684:
        /*265c*/ 	.word	index@(_ZN2at6native27unrolled_elementwise_kernelINS0_13BinaryFunctorIN3c104HalfES4_S4_ZZZNS0_16fmod_kernel_cudaERNS_18TensorIteratorBaseEENKUlvE0_clEvENKUlvE1_clEvEUlS4_S4_E_EESt5arrayIPcLm3EELi4E23TrivialOffsetCalculatorILi2EjESE_ILi1EjENS0_6memory12LoadWithCastILi2EEENSH_13StoreWithCastILi1EEEEEviT_T0_T2_T3_T4_T5_)
        /*2660*/ 	.word	0x0000001e


	//----- nvinfo : EIATTR_FRAME_SIZE
	.align		4
.L_1685:
        /*2664*/ 	.byte	0x04, 0x11
        /*2666*/ 	.short	(.L_1687 - .L_1686)
	.align		4
.L_1686:
        /*2668*/ 	.word	index@(_ZN2at6native27unrolled_elementwise_kernelINS0_13BinaryFunctorIN3c104HalfES4_S4_ZZZNS0_16fmod_kernel_cudaERNS_18TensorIteratorBaseEENKUlvE0_clEvENKUlvE1_clEvEUlS4_S4_E_EESt5arrayIPcLm3EELi4E23TrivialOffsetCalculatorILi2EjESE_ILi1EjENS0_6memory12LoadWithCastILi2EEENSH_13StoreWithCastILi1EEEEEviT_T0_T2_T3_T4_T5_)
        /*266c*/ 	.word	0x00000000


	//----- nvinfo : EIATTR_REGCOUNT
	.align		4
.L_1687:
        /*2670*/ 	.byte	0x04, 0x2f
        /*2672*/ 	.short	(.L_1689 - .L_1688)
	.align		4
.L_1688:
        /*2674*/ 	.word	index@(_ZN2at6native18elementwise_kernelILi128ELi4EZNS0_15gpu_kernel_implINS0_13BinaryFunctorIN3c104HalfES5_S5_ZZZNS0_16fmod_kernel_cudaERNS_18TensorIteratorBaseEENKUlvE0_clEvENKUlvE1_clEvEUlS5_S5_E_EEEEvS7_RKT_EUliE_EEviT1_)
        /*2678*/ 	.word	0x00000018


	//----- nvinfo : EIATTR_FRAME_SIZE
	.align		4
.L_1689:
        /*267c*/ 	.byte	0x04, 0x11
        /*267e*/ 	.short	(.L_1691 - .L_1690)
	.align		4
.L_1690:
        /*2680*/ 	.word	index@(_ZN2at6native18elementwise_kernelILi128ELi4EZNS0_15gpu_kernel_implINS0_13BinaryFunctorIN3c104HalfES5_S5_ZZZNS0_16fmod_kernel_cudaERNS_18TensorIteratorBaseEENKUlvE0_clEvENKUlvE1_clEvEUlS5_S5_E_EEEEvS7_RKT_EUliE_EEviT1_)
        /*2684*/ 	.word	0x00000000


	//----- nvinfo : EIATTR_REGCOUNT
	.align		4
.L_1691:
        /*2688*/ 	.byte	0x04, 0x2f
        /*268a*/ 	.short	(.L_1693 - .L_1692)
	.align		4
.L_1692:
        /*268c*/ 	.word	index@(_ZN2at6native29vectorized_elementwise_kernelILi8ENS0_13AUnaryFunctorIN3c108BFloat16ES4_S4_ZZZNS0_16fmod_kernel_cudaERNS_18TensorIteratorBaseEENKUlvE0_clEvENKUlvE2_clEvEUlS4_S4_E_EESt5arrayIPcLm2EEEEviT0_T1_)
        /*2690*/ 	.word	0x00000004


	//----- nvinfo : EIATTR_FRAME_SIZE
	.align		4
.L_1693:
        /*2694*/ 	.byte	0x04, 0x11
        /*2696*/ 	.short	(.L_1695 - .L_1694)
	.align		4
.L_1694:
        /*2698*/ 	.word	index@(_ZN2at6native29vectorized_elementwise_kernelILi8ENS0_13AUnaryFunctorIN3c108BFloat16ES4_S4_ZZZNS0_16fmod_kernel_cudaERNS_18TensorIteratorBaseEENKUlvE0_clEvENKUlvE2_clEvEUlS4_S4_E_EESt5arrayIPcLm2EEEEviT0_T1_)
        /*269c*/ 	.word	0x00000000


	//----- nvinfo : EIATTR_REGCOUNT
	.align		4
.L_1695:
        /*26a0*/ 	.byte	0x04, 0x2f
        /*26a2*/ 	.short	(.L_1697 - .L_1696)
	.align		4
.L_1696:
        /*26a4*/ 	.word	index@(_ZN2at6native29vectorized_elementwise_kernelILi4ENS0_13AUnaryFunctorIN3c108BFloat16ES4_S4_ZZZNS0_16fmod_kernel_cudaERNS_18TensorIteratorBaseEENKUlvE0_clEvENKUlvE2_clEvEUlS4_S4_E_EESt5arrayIPcLm2EEEEviT0_T1_)
        /*26a8*/ 	.word	0x00000020


	//----- nvinfo : EIATTR_FRAME_SIZE
	.align		4
.L_1697:
        /*26ac*/ 	.byte	0x04, 0x11
        /*26ae*/ 	.short	(.L_1699 - .L_1698)
	.align		4
.L_1698:
        /*26b0*/ 	.word	index@(_ZN2at6native29vectorized_elementwise_kernelILi4ENS0_13AUnaryFunctorIN3c108BFloat16ES4_S4_ZZZNS0_16fmod_kernel_cudaERNS_18TensorIteratorBaseEENKUlvE0_clEvENKUlvE2_clEvEUlS4_S4_E_EESt5arrayIPcLm2EEEEviT0_T1_)
        /*26b4*/ 	.word	0x00000000


	//----- nvinfo : EIATTR_REGCOUNT
	.align		4
.L_1699:
        /*26b8*/ 	.byte	0x04, 0x2f
        /*26ba*/ 	.short	(.L_1701 - .L_1700)
	.align		4
.L_1700:
        /*26bc*/ 	.word	index@(_ZN2at6native29vectorized_elementwise_kernelILi2ENS0_13AUnaryFunctorIN3c108BFloat16ES4_S4_ZZZNS0_16fmod_kernel_cudaERNS_18TensorIteratorBaseEENKUlvE0_clEvENKUlvE2_clEvEUlS4_S4_E_EESt5arrayIPcLm2EEEEviT0_T1_)
        /*26c0*/ 	.word	0x00000020


	//----- nvinfo : EIATTR_FRAME_SIZE
	.align		4
.L_1701:
        /*26c4*/ 	.byte	0x04, 0x11
        /*26c6*/ 	.short	(.L_1703 - .L_1702)
	.align		4
.L_1702:
        /*26c8*/ 	.word	index@(_ZN2at6native29vectorized_elementwise_kernelILi2ENS0_13AUnaryFunctorIN3c108BFloat16ES4_S4_ZZZNS0_16fmod_kernel_cudaERNS_18TensorIteratorBaseEENKUlvE0_clEvENKUlvE2_clEvEUlS4_S4_E_EESt5arrayIPcLm2EEEEviT0_T1_)
        /*26cc*/ 	.word	0x00000000


	//----- nvinfo : EIATTR_REGCOUNT
	.align		4
.L_1703:
        /*26d0*/ 	.byte	0x04, 0x2f
        /*26d2*/ 	.short	(.L_1705 - .L_1704)
	.align		4
.L_1704:
        /*26d4*/ 	.word	index@(_ZN2at6native27unrolled_elementwise_kernelINS0_13AUnaryFunctorIN3c108BFloat16ES4_S4_ZZZNS0_16fmod_kernel_cudaERNS_18TensorIteratorBaseEENKUlvE0_clEvENKUlvE2_clEvEUlS4_S4_E_EESt5arrayIPcLm2EELi4E23TrivialOffsetCalculatorILi1EjESF_NS0_6memory15LoadWithoutCastENSG_16StoreWithoutCastEEEviT_T0_T2_T3_T4_T5_)
        /*26d8*/ 	.word	0x00000016


	//----- nvinfo : EIATTR_FRAME_SIZE
	.align		4
.L_1705:
        /*26dc*/ 	.byte	0x04, 0x11
        /*26de*/ 	.short	(.L_1707 - .L_1706)
	.align		4
.L_1706:
        /*26e0*/ 	.word	index@(_ZN2at6native27unrolled_elementwise_kernelINS0_13AUnaryFunctorIN3c108BFloat16ES4_S4_ZZZNS0_16fmod_kernel_cudaERNS_18TensorIteratorBaseEENKUlvE0_clEvENKUlvE2_clEvEUlS4_S4_E_EESt5arrayIPcLm2EELi4E23TrivialOffsetCalculatorILi1EjESF_NS0_6memory15LoadWithoutCastENSG_16StoreWithoutCastEEEviT_T0_T2_T3_T4_T5_)
        /*26e4*/ 	.word	0x00000000


	//----- nvinfo : EIATTR_REGCOUNT
	.align		4
.L_1707:
        /*26e8*/ 	.byte	0x04, 0x2f
        /*26ea*/ 	.short	(.L_1709 - .L_1708)
	.align		4
.L_1708:
        /*26ec*/ 	.word	index@(_ZN2at6native18elementwise_kernelILi128ELi4EZNS0_22gpu_kernel_impl_nocastINS0_13AUnaryFunctorIN3c108BFloat16ES5_S5_ZZZNS0_16fmod_kernel_cudaERNS_18TensorIteratorBaseEENKUlvE0_clEvENKUlvE2_clEvEUlS5_S5_E_EEEEvS7_RKT_EUliE_EEviT1_)
        /*26f0*/ 	.word	0x00000014


	//----- nvinfo : EIATTR_FRAME_SIZE
	.align		4
.L_1709:
        /*26f4*/ 	.byte	0x04, 0x11
        /*26f6*/ 	.short	(.L_1711 - .L_1710)
	.align		4
.L_1710:
        /*26f8*/ 	.word	index@(_ZN2at6native18elementwise_kernelILi128ELi4EZNS0_22gpu_kernel_impl_nocastINS0_13AUnaryFunctorIN3c108BFloat16ES5_S5_ZZZNS0_16fmod_kernel_cudaERNS_18TensorIteratorBaseEENKUlvE0_clEvENKUlvE2_clEvEUlS5_S5_E_EEEEvS7_RKT_EUliE_EEviT1_)
        /*26fc*/ 	.word	0x00000000


	//----- nvinfo : EIATTR_REGCOUNT
	.align		4
.L_1711:
        /*2700*/ 	.byte	0x04, 0x2f
        /*2702*/ 	.short	(.L_1713 - .L_1712)
	.align		4
.L_1712:
        /*2704*/ 	.word	index@(_ZN2at6native27unrolled_elementwise_kernelINS0_13AUnaryFunctorIN3c108BFloat16ES4_S4_ZZZNS0_16fmod_kernel_cudaERNS_18TensorIteratorBaseEENKUlvE0_clEvENKUlvE2_clEvEUlS4_S4_E_EESt5arrayIPcLm2EELi4E23TrivialOffsetCalculatorILi1EjESF_NS0_6memory12LoadWithCastILi1EEENSG_13StoreWithCastILi1EEEEEviT_T0_T2_T3_T4_T5_)
        /*2708*/ 	.word	0x0000001c


	//----- nvinfo : EIATTR_FRAME_SIZE
	.align		4
.L_1713:
        /*270c*/ 	.byte	0x04, 0x11
        /*270e*/ 	.short	(.L_1715 - .L_1714)
	.align		4
.L_1714:
        /*2710*/ 	.word	index@(_ZN2at6native27unrolled_elementwise_kernelINS0_13AUnaryFunctorIN3c108BFloat16ES4_S4_ZZZNS0_16fmod_kernel_cudaERNS_18TensorIteratorBaseEENKUlvE0_clEvENKUlvE2_clEvEUlS4_S4_E_EESt5arrayIPcLm2EELi4E23TrivialOffsetCalculatorILi1EjESF_NS0_6memory12LoadWithCastILi1EEENSG_13StoreWithCastILi1EEEEEviT_T0_T2_T3_T4_T5_)
        /*2714*/ 	.word	0x00000000


	//----- nvinfo : EIATTR_REGCOUNT
	.align		4
.L_1715:
        /*2718*/ 	.byte	0x04, 0x2f
        /*271a*/ 	.short	(.L_1717 - .L_1716)
	.align		4
.L_1716:
        /*271c*/ 	.word	index@(_ZN2at6native18elementwise_kernelILi128ELi4EZNS0_15gpu_kernel_implINS0_13AUnaryFunctorIN3c108BFloat16ES5_S5_ZZZNS0_16fmod_kernel_cudaERNS_18TensorIteratorBaseEENKUlvE0_clEvENKUlvE2_clEvEUlS5_S5_E_EEEEvS7_RKT_EUliE_EEviT1_)
        /*2720*/ 	.word	0x00000018


	//----- nvinfo : EIATTR_FRAME_SIZE
	.align		4
.L_1717:
        /*2724*/ 	.byte	0x04, 0x11
        /*2726*/ 	.short	(.L_1719 - .L_1718)
	.align		4
.L_1718:
        /*2728*/ 	.word	index@(_ZN2at6native18elementwise_kernelILi128ELi4EZNS0_15gpu_kernel_implINS0_13AUnaryFunctorIN3c108BFloat16ES5_S5_ZZZNS0_16fmod_kernel_cudaERNS_18TensorIteratorBaseEENKUlvE0_clEvENKUlvE2_clEvEUlS5_S5_E_EEEEvS7_RKT_EUliE_EEviT1_)
        /*272c*/ 	.word	0x00000000


	//----- nvinfo : EIATTR_REGCOUNT
	.align		4
.L_1719:
        /*2730*/ 	.byte	0x04, 0x2f
        /*2732*/ 	.short	(.L_1721 - .L_1720)
	.align		4
.L_1720:
        /*2734*/ 	.word	index@(_ZN2at6native29vectorized_elementwise_kernelILi8ENS0_13BUnaryFunctorIN3c108BFloat16ES4_S4_ZZZNS0_16fmod_kernel_cudaERNS_18TensorIteratorBaseEENKUlvE0_clEvENKUlvE2_clEvEUlS4_S4_E_EESt5arrayIPcLm2EEEEviT0_T1_)
        /*2738*/ 	.word	0x00000004


	//----- nvinfo : EIATTR_FRAME_SIZE
	.align		4
.L_1721:
        /*273c*/ 	.byte	0x04, 0x11
        /*273e*/ 	.short	(.L_1723 - .L_1722)
	.align		4
.L_1722:
        /*2740*/ 	.word	index@(_ZN2at6native29vectorized_elementwise_kernelILi8ENS0_13BUnaryFunctorIN3c108BFloat16ES4_S4_ZZZNS0_16fmod_kernel_cudaERNS_18TensorIteratorBaseEENKUlvE0_clEvENKUlvE2_clEvEUlS4_S4_E_EESt5arrayIPcLm2EEEEviT0_T1_)
        /*2744*/ 	.word	0x00000000


	//----- nvinfo : EIATTR_REGCOUNT
	.align		4
.L_1723:
        /*2748*/ 	.byte	0x04, 0x2f
        /*274a*/ 	.short	(.L_1725 - .L_1724)
	.align		4
.L_1724:
        /*274c*/ 	.word	index@(_ZN2at6native29vectorized_elementwise_kernelILi4ENS0_13BUnaryFunctorIN3c108BFloat16ES4_S4_ZZZNS0_16fmod_kernel_cudaERNS_18TensorIteratorBaseEENKUlvE0_clEvENKUlvE2_clEvEUlS4_S4_E_EESt5arrayIPcLm2EEEEviT0_T1_)
        /*2750*/ 	.word	0x00000020


	//----- nvinfo : EIATTR_FRAME_SIZE
	.align		4
.L_1725:
        /*2754*/ 	.byte	0x04, 0x11
        /*2756*/ 	.short	(.L_1727 - .L_1726)
	.align		4
.L_1726:
        /*2758*/ 	.word	index@(_ZN2at6native29vectorized_elementwise_kernelILi4ENS0_13BUnaryFunctorIN3c108BFloat16ES4_S4_ZZZNS0_16fmod_kernel_cudaERNS_18TensorIteratorBaseEENKUlvE0_clEvENKUlvE2_clEvEUlS4_S4_E_EESt5arrayIPcLm2EEEEviT0_T1_)
        /*275c*/ 	.word	0x00000000


	//----- nvinfo : EIATTR_REGCOUNT
	.align		4
.L_1727:
        /*2760*/ 	.byte	0x04, 0x2f
        /*2762*/ 	.short	(.L_1729 - .L_1728)
	.align		4
.L_1728:
        /*2764*/ 	.word	index@(_ZN2at6native29vectorized_elementwise_kernelILi2ENS0_13BUnaryFunctorIN3c108BFloat16ES4_S4_ZZZNS0_16fmod_kernel_cudaERNS_18TensorIteratorBaseEENKUlvE0_clEvENKUlvE2_clEvEUlS4_S4_E_EESt5arrayIPcLm2EEEEviT0_T1_)
        /*2768*/ 	.word	0x00000020


	//----- nvinfo : EIATTR_FRAME_SIZE
	.align		4
.L_1729:
        /*276c*/ 	.byte	0x04, 0x11
        /*276e*/ 	.short	(.L_1731 - .L_1730)
	.align		4
.L_1730:
        /*2770*/ 	.word	index@(_ZN2at6native29vectorized_elementwise_kernelILi2ENS0_13BUnaryFunctorIN3c108BFloat16ES4_S4_ZZZNS0_16fmod_kernel_cudaERNS_18TensorIteratorBaseEENKUlvE0_clEvENKUlvE2_clEvEUlS4_S4_E_EESt5arrayIPcLm2EEEEviT0_T1_)
        /*2774*/ 	.word	0x00000000


	//----- nvinfo : EIATTR_REGCOUNT
	.align		4
.L_1731:
        /*2778*/ 	.byte	0x04, 0x2f
        /*277a*/ 	.short	(.L_1733 - .L_1732)
	.align		4
.L_1732:
        /*277c*/ 	.word	index@(_ZN2at6native27unrolled_elementwise_kernelINS0_13BUnaryFunctorIN3c108BFloat16ES4_S4_ZZZNS0_16fmod_kernel_cudaERNS_18TensorIteratorBaseEENKUlvE0_clEvENKUlvE2_clEvEUlS4_S4_E_EESt5arrayIPcLm2EELi4E23TrivialOffsetCalculatorILi1EjESF_NS0_6memory15LoadWithoutCastENSG_16StoreWithoutCastEEEviT_T0_T2_T3_T4_T5_)
        /*2780*/ 	.word	0x00000016


	//----- nvinfo : EIATTR_FRAME_SIZE
	.align		4
.L_1733:
        /*2784*/ 	.byte	0x04, 0x11
        /*2786*/ 	.short	(.L_1735 - .L_1734)
	.align		4
.L_1734:
        /*2788*/ 	.word	index@(_ZN2at6native27unrolled_elementwise_kernelINS0_13BUnaryFunctorIN3c108BFloat16ES4_S4_ZZZNS0_16fmod_kernel_cudaERNS_18TensorIteratorBaseEENKUlvE0_clEvENKUlvE2_clEvEUlS4_S4_E_EESt5arrayIPcLm2EELi4E23TrivialOffsetCalculatorILi1EjESF_NS0_6memory15LoadWithoutCastENSG_16StoreWithoutCastEEEviT_T0_T2_T3_T4_T5_)
        /*278c*/ 	.word	0x00000000


	//----- nvinfo : EIATTR_REGCOUNT
	.align		4
.L_1735:
        /*2790*/ 	.byte	0x04, 0x2f
        /*2792*/ 	.short	(.L_1737 - .L_1736)
	.align		4
.L_1736:
        /*2794*/ 	.word	index@(_ZN2at6native18elementwise_kernelILi128ELi4EZNS0_22gpu_kernel_impl_nocastINS0_13BUnaryFunctorIN3c108BFloat16ES5_S5_ZZZNS0_16fmod_kernel_cudaERNS_18TensorIteratorBaseEENKUlvE0_clEvENKUlvE2_clEvEUlS5_S5_E_EEEEvS7_RKT_EUliE_EEviT1_)
        /*2798*/ 	.word	0x00000014


	//----- nvinfo : EIATTR_FRAME_SIZE
	.align		4
.L_1737:
        /*279c*/ 	.byte	0x04, 0x11
        /*279e*/ 	.short	(.L_1739 - .L_1738)
	.align		4
.L_1738:
        /*27a0*/ 	.word	index@(_ZN2at6native18elementwise_kernelILi128ELi4EZNS0_22gpu_kernel_impl_nocastINS0_13BUnaryFunctorIN3c108BFloat16ES5_S5_ZZZNS0_16fmod_kernel_cudaERNS_18TensorIteratorBaseEENKUlvE0_clEvENKUlvE2_clEvEUlS5_S5_E_EEEEvS7_RKT_EUliE_EEviT1_)
        /*27a4*/ 	.word	0x00000000


	//----- nvinfo : EIATTR_REGCOUNT
	.align		4
.L_1739:
        /*27a8*/ 	.byte	0x04, 0x2f
        /*27aa*/ 	.short	(.L_1741 - .L_1740)
	.align		4
.L_1740:
        /*27ac*/ 	.word	index@(_ZN2at6native27unrolled_elementwise_kernelINS0_13BUnaryFunctorIN3c108BFloat16ES4_S4_ZZZNS0_16fmod_kernel_cudaERNS_18TensorIteratorBaseEENKUlvE0_clEvENKUlvE2_clEvEUlS4_S4_E_EESt5arrayIPcLm2EELi4E23TrivialOffsetCalculatorILi1EjESF_NS0_6memory12LoadWithCastILi1EEENSG_13StoreWithCastILi1EEEEEviT_T0_T2_T3_T4_T5_)
        /*27b0*/ 	.word	0x0000001c


	//----- nvinfo : EIATTR_FRAME_SIZE
	.align		4
.L_1741:
        /*27b4*/ 	.byte	0x04, 0x11
        /*27b6*/ 	.short	(.L_1743 - .L_1742)
	.align		4
.L_1742:
        /*27b8*/ 	.word	index@(_ZN2at6native27unrolled_elementwise_kernelINS0_13BUnaryFunctorIN3c108BFloat16ES4_S4_ZZZNS0_16fmod_kernel_cudaERNS_18TensorIteratorBaseEENKUlvE0_clEvENKUlvE2_clEvEUlS4_S4_E_EESt5arrayIPcLm2EELi4E23TrivialOffsetCalculatorILi1EjESF_NS0_6memory12LoadWithCastILi1EEENSG_13StoreWithCastILi1EEEEEviT_T0_T2_T3_T4_T5_)
        /*27bc*/ 	.word	0x00000000


	//----- nvinfo : EIATTR_REGCOUNT
	.align		4
.L_1743:
        /*27c0*/ 	.byte	0x04, 0x2f
        /*27c2*/ 	.short	(.L_1745 - .L_1744)
	.align		4
.L_1744:
        /*27c4*/ 	.word	index@(_ZN2at6native18elementwise_kernelILi128ELi4EZNS0_15gpu_kernel_implINS0_13BUnaryFunctorIN3c108BFloat16ES5_S5_ZZZNS0_16fmod_kernel_cudaERNS_18TensorIteratorBaseEENKUlvE0_clEvENKUlvE2_clEvEUlS5_S5_E_EEEEvS7_RKT_EUliE_EEviT1_)
        /*27c8*/ 	.word	0x00000018


	//----- nvinfo : EIATTR_FRAME_SIZE
	.align		4
.L_1745:
        /*27cc*/ 	.byte	0x04, 0x11
        /*27ce*/ 	.short	(.L_1747 - .L_1746)
	.align		4
.L_1746:
        /*27d0*/ 	.word	index@(_ZN2at6native18elementwise_kernelILi128ELi4EZNS0_15gpu_kernel_implINS0_13BUnaryFunctorIN3c108BFloat16ES5_S5_ZZZNS0_16fmod_kernel_cudaERNS_18TensorIteratorBaseEENKUlvE0_clEvENKUlvE2_clEvEUlS5_S5_E_EEEEvS7_RKT_EUliE_EEviT1_)
        /*27d4*/ 	.word	0x00000000


	//----- nvinfo : EIATTR_REGCOUNT
	.align		4
.L_1747:
        /*27d8*/ 	.byte	0x04, 0x2f
        /*27da*/ 	.short	(.L_1749 - .L_1748)
	.align		4
.L_1748:
        /*27dc*/ 	.word	index@(_ZN2at6native29vectorized_elementwise_kernelILi8ENS0_13BinaryFunctorIN3c108BFloat16ES4_S4_ZZZNS0_16fmod_kernel_cudaERNS_18TensorIteratorBaseEENKUlvE0_clEvENKUlvE2_clEvEUlS4_S4_E_EESt5arrayIPcLm3EEEEviT0_T1_)
        /*27e0*/ 	.word	0x00000004


	//----- nvinfo : EIATTR_FRAME_SIZE
	.align		4
.L_1749:
        /*27e4*/ 	.byte	0x04, 0x11
        /*27e6*/ 	.short	(.L_1751 - .L_1750)
	.align		4
.L_1750:
        /*27e8*/ 	.word	index@(_ZN2at6native29vectorized_elementwise_kernelILi8ENS0_13BinaryFunctorIN3c108BFloat16ES4_S4_ZZZNS0_16fmod_kernel_cudaERNS_18TensorIteratorBaseEENKUlvE0_clEvENKUlvE2_clEvEUlS4_S4_E_EESt5arrayIPcLm3EEEEviT0_T1_)
        /*27ec*/ 	.word	0x00000000


	//----- nvinfo : EIATTR_REGCOUNT
	.align		4
.L_1751:
        /*27f0*/ 	.byte	0x04, 0x2f
        /*27f2*/ 	.short	(.L_1753 - .L_1752)
	.align		4
.L_1752:
        /*27f4*/ 	.word	index@(_ZN2at6native29vectorized_elementwise_kernelILi4ENS0_13BinaryFunctorIN3c108BFloat16ES4_S4_ZZZNS0_16fmod_kernel_cudaERNS_18TensorIteratorBaseEENKUlvE0_clEvENKUlvE2_clEvEUlS4_S4_E_EESt5arrayIPcLm3EEEEviT0_T1_)
        /*27f8*/ 	.word	0x00000020


	//----- nvinfo : EIATTR_FRAME_SIZE
	.align		4
.L_1753:
        /*27fc*/ 	.byte	0x04, 0x11
        /*27fe*/ 	.short	(.L_1755 - .L_1754)
	.align		4
.L_1754:
        /*2800*/ 	.word	index@(_ZN2at6native29vectorized_elementwise_kernelILi4ENS0_13BinaryFunctorIN3c108BFloat16ES4_S4_ZZZNS0_16fmod_kernel_cudaERNS_18TensorIteratorBaseEENKUlvE0_clEvENKUlvE2_clEvEUlS4_S4_E_EESt5arrayIPcLm3EEEEviT0_T1_)
        /*2804*/ 	.word	0x00000000


	//----- nvinfo : EIATTR_REGCOUNT
	.align		4
.L_1755:
        /*2808*/ 	.byte	0x04, 0x2f
        /*280a*/ 	.short	(.L_1757 - .L_1756)
	.align		4
.L_1756:
        /*280c*/ 	.word	index@(_ZN2at6native29vectorized_elementwise_kernelILi2ENS0_13BinaryFunctorIN3c108BFloat16ES4_S4_ZZZNS0_16fmod_kernel_cudaERNS_18TensorIteratorBaseEENKUlvE0_clEvENKUlvE2_clEvEUlS4_S4_E_EESt5arrayIPcLm3EEEEviT0_T1_)
        /*2810*/ 	.word	0x00000020


	//----- nvinfo : EIATTR_FRAME_SIZE
	.align		4
.L_1757:
        /*2814*/ 	.byte	0x04, 0x11
        /*2816*/ 	.short	(.L_1759 - .L_1758)
	.align		4
.L_1758:
        /*2818*/ 	.word	index@(_ZN2at6native29vectorized_elementwise_kernelILi2ENS0_13BinaryFunctorIN3c108BFloat16ES4_S4_ZZZNS0_16fmod_kernel_cudaERNS_18TensorIteratorBaseEENKUlvE0_clEvENKUlvE2_clEvEUlS4_S4_E_EESt5arrayIPcLm3EEEEviT0_T1_)
        /*281c*/ 	.word	0x00000000


	//----- nvinfo : EIATTR_REGCOUNT
	.align		4
.L_1759:
        /*2820*/ 	.byte	0x04, 0x2f
        /*2822*/ 	.short	(.L_1761 - .L_1760)
	.align		4
.L_1760:
        /*2824*/ 	.word	index@(_ZN2at6native27unrolled_elementwise_kernelINS0_13BinaryFunctorIN3c108BFloat16ES4_S4_ZZZNS0_16fmod_kernel_cudaERNS_18TensorIteratorBaseEENKUlvE0_clEvENKUlvE2_clEvEUlS4_S4_E_EESt5arrayIPcLm3EELi4E23TrivialOffsetCalculatorILi2EjESE_ILi1EjENS0_6memory15LoadWithoutCastENSH_16StoreWithoutCastEEEviT_T0_T2_T3_T4_T5_)
        /*2828*/ 	.word	0x0000001e


	//----- nvinfo : EIATTR_FRAME_SIZE
	.align		4
.L_1761:
        /*282c*/ 	.byte	0x04, 0x11
        /*282e*/ 	.short	(.L_1763 - .L_1762)
	.align		4
.L_1762:
        /*2830*/ 	.word	index@(_ZN2at6native27unrolled_elementwise_kernelINS0_13BinaryFunctorIN3c108BFloat16ES4_S4_ZZZNS0_16fmod_kernel_cudaERNS_18TensorIteratorBaseEENKUlvE0_clEvENKUlvE2_clEvEUlS4_S4_E_EESt5arrayIPcLm3EELi4E23TrivialOffsetCalculatorILi2EjESE_ILi1EjENS0_6memory15LoadWithoutCastENSH_16StoreWithoutCastEEEviT_T0_T2_T3_T4_T5_)
        /*2834*/ 	.word	0x00000000


	//----- nvinfo : EIATTR_REGCOUNT
	.align		4
.L_1763:
        /*2838*/ 	.byte	0x04, 0x2f
        /*283a*/ 	.short	(.L_1765 - .L_1764)
	.align		4
.L_1764:
        /*283c*/ 	.word	index@(_ZN2at6native18elementwise_kernelILi128ELi4EZNS0_22gpu_kernel_impl_nocastINS0_13BinaryFunctorIN3c108BFloat16ES5_S5_ZZZNS0_16fmod_kernel_cudaERNS_18TensorIteratorBaseEENKUlvE0_clEvENKUlvE2_clEvEUlS5_S5_E_EEEEvS7_RKT_EUliE_EEviT1_)
        /*2840*/ 	.word	0x00000014


	//----- nvinfo : EIATTR_FRAME_SIZE
	.align		4
.L_1765:
        /*2844*/ 	.byte	0x04, 0x11
        /*2846*/ 	.short	(.L_1767 - .L_1766)
	.align		4
.L_1766:
        /*2848*/ 	.word	index@(_ZN2at6native18elementwise_kernelILi128ELi4EZNS0_22gpu_kernel_impl_nocastINS0_13BinaryFunctorIN3c108BFloat16ES5_S5_ZZZNS0_16fmod_kernel_cudaERNS_18TensorIteratorBaseEENKUlvE0_clEvENKUlvE2_clEvEUlS5_S5_E_EEEEvS7_RKT_EUliE_EEviT1_)
        /*284c*/ 	.word	0x00000000


	//----- nvinfo : EIATTR_REGCOUNT
	.align		4
.L_1767:
        /*2850*/ 	.byte	0x04, 0x2f
        /*2852*/ 	.short	(.L_1769 - .L_1768)
	.align		4
.L_1768:
        /*2854*/ 	.word	index@(_ZN2at6native27unrolled_elementwise_kernelINS0_13BinaryFunctorIN3c108BFloat16ES4_S4_ZZZNS0_16fmod_kernel_cudaERNS_18TensorIteratorBaseEENKUlvE0_clEvENKUlvE2_clEvEUlS4_S4_E_EESt5arrayIPcLm3EELi4E23TrivialOffsetCalculatorILi2EjESE_ILi1EjENS0_6memory12LoadWithCastILi2EEENSH_13StoreWithCastILi1EEEEEviT_T0_T2_T3_T4_T5_)
        /*2858*/ 	.word	0x0000001e


	//----- nvinfo : EIATTR_FRAME_SIZE
	.align		4
.L_1769:
        /*285c*/ 	.byte	0x04, 0x11
        /*285e*/ 	.short	(.L_1771 - .L_1770)
	.align		4
.L_1770:
        /*2860*/ 	.word	index@(_ZN2at6native27unrolled_elementwise_kernelINS0_13BinaryFunctorIN3c108BFloat16ES4_S4_ZZZNS0_16fmod_kernel_cudaERNS_18TensorIteratorBaseEENKUlvE0_clEvENKUlvE2_clEvEUlS4_S4_E_EESt5arrayIPcLm3EELi4E23TrivialOffsetCalculatorILi2EjESE_ILi1EjENS0_6memory12LoadWithCastILi2EEENSH_13StoreWithCastILi1EEEEEviT_T0_T2_T3_T4_T5_)
        /*2864*/ 	.word	0x00000000


	//----- nvinfo : EIATTR_REGCOUNT
	.align		4
.L_1771:
        /*2868*/ 	.byte	0x04, 0x2f
        /*286a*/ 	.short	(.L_1773 - .L_1772)
	.align		4
.L_1772:
        /*286c*/ 	.word	index@(_ZN2at6native18elementwise_kernelILi128ELi4EZNS0_15gpu_kernel_implINS0_13BinaryFunctorIN3c108BFloat16ES5_S5_ZZZNS0_16fmod_kernel_cudaERNS_18TensorIteratorBaseEENKUlvE0_clEvENKUlvE2_clEvEUlS5_S5_E_EEEEvS7_RKT_EUliE_EEviT1_)
        /*2870*/ 	.word	0x00000018


	//----- nvinfo : EIATTR_FRAME_SIZE
	.align		4
.L_1773:
        /*2874*/ 	.byte	0x04, 0x11
        /*2876*/ 	.short	(.L_1775 - .L_1774)
	.align		4
.L_1774:
        /*2878*/ 	.word	index@(_ZN2at6native18elementwise_kernelILi128ELi4EZNS0_15gpu_kernel_implINS0_13BinaryFunctorIN3c108BFloat16ES5_S5_ZZZNS0_16fmod_kernel_cudaERNS_18TensorIteratorBaseEENKUlvE0_clEvENKUlvE2_clEvEUlS5_S5_E_EEEEvS7_RKT_EUliE_EEviT1_)
        /*287c*/ 	.word	0x00000000


	//----- nvinfo : EIATTR_MIN_STACK_SIZE
	.align		4
.L_1775:
        /*2880*/ 	.byte	0x04, 0x12
        /*2882*/ 	.short	(.L_1777 - .L_1776)
	.align		4
.L_1776:
        /*2884*/ 	.word	index@(_ZN2at6native18elementwise_kernelILi128ELi4EZNS0_15gpu_kernel_implINS0_13BinaryFunctorIN3c108BFloat16ES5_S5_ZZZNS0_16fmod_kernel_cudaERNS_18TensorIteratorBaseEENKUlvE0_clEvENKUlvE2_clEvEUlS5_S5_E_EEEEvS7_RKT_EUliE_EEviT1_)
        /*2888*/ 	.word	0x00000000


	//----- nvinfo : EIATTR_MIN_STACK_SIZE
	.align		4
.L_1777:
        /*288c*/ 	.byte	0x04, 0x12
        /*288e*/ 	.short	(.L_1779 - .L_1778)
	.align		4
.L_1778:
        /*2890*/ 	.word	index@(_ZN2at6native27unrolled_elementwise_kernelINS0_13BinaryFunctorIN3c108BFloat16ES4_S4_ZZZNS0_16fmod_kernel_cudaERNS_18TensorIteratorBaseEENKUlvE0_clEvENKUlvE2_clEvEUlS4_S4_E_EESt5arrayIPcLm3EELi4E23TrivialOffsetCalculatorILi2EjESE_ILi1EjENS0_6memory12LoadWithCastILi2EEENSH_13StoreWithCastILi1EEEEEviT_T0_T2_T3_T4_T5_)
        /*2894*/ 	.word	0x00000000


	//----- nvinfo : EIATTR_MIN_STACK_SIZE
	.align		4
.L_1779:
        /*2898*/ 	.byte	0x04, 0x12
        /*289a*/ 	.short	(.L_1781 - .L_1780)
	.align		4
.L_1780:
        /*289c*/ 	.word	index@(_ZN2at6native18elementwise_kernelILi128ELi4EZNS0_22gpu_kernel_impl_nocastINS0_13BinaryFunctorIN3c108BFloat16ES5_S5_ZZZNS0_16fmod_kernel_cudaERNS_18TensorIteratorBaseEENKUlvE0_clEvENKUlvE2_clEvEUlS5_S5_E_EEEEvS7_RKT_EUliE_EEviT1_)
        /*28a0*/ 	.word	0x00000000


	//----- nvinfo : EIATTR_MIN_STACK_SIZE
	.align		4
.L_1781:
        /*28a4*/ 	.byte	0x04, 0x12
        /*28a6*/ 	.short	(.L_1783 - .L_1782)
	.align		4
.L_1782:
        /*28a8*/ 	.word	index@(_ZN2at6native27unrolled_elementwise_kernelINS0_13BinaryFunctorIN3c108BFloat16ES4_S4_ZZZNS0_16fmod_kernel_cudaERNS_18TensorIteratorBaseEENKUlvE0_clEvENKUlvE2_clEvEUlS4_S4_E_EESt5arrayIPcLm3EELi4E23TrivialOffsetCalculatorILi2EjESE_ILi1EjENS0_6memory15LoadWithoutCastENSH_16StoreWithoutCastEEEviT_T0_T2_T3_T4_T5_)
        /*28ac*/ 	.word	0x00000000


	//----- nvinfo : EIATTR_MIN_STACK_SIZE
	.align		4
.L_1783:
        /*28b0*/ 	.byte	0x04, 0x12
        /*28b2*/ 	.short	(.L_1785 - .L_1784)
	.align		4
.L_1784:
        /*28b4*/ 	.word	index@(_ZN2at6native29vectorized_elementwise_kernelILi2ENS0_13BinaryFunctorIN3c108BFloat16ES4_S4_ZZZNS0_16fmod_kernel_cudaERNS_18TensorIteratorBaseEENKUlvE0_clEvENKUlvE2_clEvEUlS4_S4_E_EESt5arrayIPcLm3EEEEviT0_T1_)
        /*28b8*/ 	.word	0x00000000


	//----- nvinfo : EIATTR_MIN_STACK_SIZE
	.align		4
.L_1785:
        /*28bc*/ 	.byte	0x04, 0x12
        /*28be*/ 	.short	(.L_1787 - .L_1786)
	.align		4
.L_1786:
        /*28c0*/ 	.word	index@(_ZN2at6native29vectorized_elementwise_kernelILi4ENS0_13BinaryFunctorIN3c108BFloat16ES4_S4_ZZZNS0_16fmod_kernel_cudaERNS_18TensorIteratorBaseEENKUlvE0_clEvENKUlvE2_clEvEUlS4_S4_E_EESt5arrayIPcLm3EEEEviT0_T1_)
        /*28c4*/ 	.word	0x00000000


	//----- nvinfo : EIATTR_MIN_STACK_SIZE
	.align		4
.L_1787:
        /*28c8*/ 	.byte	0x04, 0x12
        /*28ca*/ 	.short	(.L_1789 - .L_1788)
	.align		4
.L_1788:
        /*28cc*/ 	.word	index@(_ZN2at6native29vectorized_elementwise_kernelILi8ENS0_13BinaryFunctorIN3c108BFloat16ES4_S4_ZZZNS0_16fmod_kernel_cudaERNS_18TensorIteratorBaseEENKUlvE0_clEvENKUlvE2_clEvEUlS4_S4_E_EESt5arrayIPcLm3EEEEviT0_T1_)
        /*28d0*/ 	.word	0x00000000


	//----- nvinfo : EIATTR_MIN_STACK_SIZE
	.align		4
.L_1789:
        /*28d4*/ 	.byte	0x04, 0x12
        /*28d6*/ 	.short	(.L_1791 - .L_1790)
	.align		4
.L_1790:
        /*28d8*/ 	.word	index@(_ZN2at6native18elementwise_kernelILi128ELi4EZNS0_15gpu_kernel_implINS0_13BUnaryFunctorIN3c108BFloat16ES5_S5_ZZZNS0_16fmod_kernel_cudaERNS_18TensorIteratorBaseEENKUlvE0_clEvENKUlvE2_clEvEUlS5_S5_E_EEEEvS7_RKT_EUliE_EEviT1_)
        /*28dc*/ 	.word	0x00000000


	//----- nvinfo : EIATTR_MIN_STACK_SIZE
	.align		4
.L_1791:
        /*28e0*/ 	.byte	0x04, 0x12
        /*28e2*/ 	.short	(.L_1793 - .L_1792)
	.align		4
.L_1792:
        /*28e4*/ 	.word	index@(_ZN2at6native27unrolled_elementwise_kernelINS0_13BUnaryFunctorIN3c108BFloat16ES4_S4_ZZZNS0_16fmod_kernel_cudaERNS_18TensorIteratorBaseEENKUlvE0_clEvENKUlvE2_clEvEUlS4_S4_E_EESt5arrayIPcLm2EELi4E23TrivialOffsetCalculatorILi1EjESF_NS0_6memory12LoadWithCastILi1EEENSG_13StoreWithCastILi1EEEEEviT_T0_T2_T3_T4_T5_)
        /*28e8*/ 	.word	0x00000000


	//----- nvinfo : EIATTR_MIN_STACK_SIZE
	.align		4
.L_1793:
        /*28ec*/ 	.byte	0x04, 0x12
        /*28ee*/ 	.short	(.L_1795 - .L_1794)
	.align		4
.L_1794:
        /*28f0*/ 	.word	index@(_ZN2at6native18elementwise_kernelILi128ELi4EZNS0_22gpu_kernel_impl_nocastINS0_13BUnaryFunctorIN3c108BFloat16ES5_S5_ZZZNS0_16fmod_kernel_cudaERNS_18TensorIteratorBaseEENKUlvE0_clEvENKUlvE2_clEvEUlS5_S5_E_EEEEvS7_RKT_EUliE_EEviT1_)
        /*28f4*/ 	.word	0x00000000


	//----- nvinfo : EIATTR_MIN_STACK_SIZE
	.align		4
.L_1795:
        /*28f8*/ 	.byte	0x04, 0x12
        /*28fa*/ 	.short	(.L_1797 - .L_1796)
	.align		4
.L_1796:
        /*28fc*/ 	.word	index@(_ZN2at6native27unrolled_elementwise_kernelINS0_13BUnaryFunctorIN3c108BFloat16ES4_S4_ZZZNS0_16fmod_kernel_cudaERNS_18TensorIteratorBaseEENKUlvE0_clEvENKUlvE2_clEvEUlS4_S4_E_EESt5arrayIPcLm2EELi4E23TrivialOffsetCalculatorILi1EjESF_NS0_6memory15LoadWithoutCastENSG_16StoreWithoutCastEEEviT_T0_T2_T3_T4_T5_)
        /*2900*/ 	.word	0x00000000


	//----- nvinfo : EIATTR_MIN_STACK_SIZE
	.align		4
.L_1797:
        /*2904*/ 	.byte	0x04, 0x12
        /*2906*/ 	.short	(.L_1799 - .L_1798)
	.align		4
.L_1798:
        /*2908*/ 	.word	index@(_ZN2at6native29vectorized_elementwise_kernelILi2ENS0_13BUnaryFunctorIN3c108BFloat16ES4_S4_ZZZNS0_16fmod_kernel_cudaERNS_18TensorIteratorBaseEENKUlvE0_clEvENKUlvE2_clEvEUlS4_S4_E_EESt5arrayIPcLm2EEEEviT0_T1_)
        /*290c*/ 	.word	0x00000000


	//----- nvinfo : EIATTR_MIN_STACK_SIZE
	.align		4
.L_1799:
        /*2910*/ 	.byte	0x04, 0x12
        /*2912*/ 	.short	(.L_1801 - .L_1800)
	.align		4
.L_1800:
        /*2914*/ 	.word	index@(_ZN2at6native29vectorized_elementwise_kernelILi4ENS0_13BUnaryFunctorIN3c108BFloat16ES4_S4_ZZZNS0_16fmod_kernel_cudaERNS_18TensorIteratorBaseEENKUlvE0_clEvENKUlvE2_clEvEUlS4_S4_E_EESt5arrayIPcLm2EEEEviT0_T1_)
        /*2918*/ 	.word	0x00000000


	//----- nvinfo : EIATTR_MIN_STACK_SIZE
	.align		4
.L_1801:
        /*291c*/ 	.byte	0x04, 0x12
        /*291e*/ 	.short	(.L_1803 - .L_1802)
	.align		4
.L_1802:
        /*2920*/ 	.word	index@(_ZN2at6native29vectorized_elementwise_kernelILi8ENS0_13BUnaryFunctorIN3c108BFloat16ES4_S4_ZZZNS0_16fmod_kernel_cudaERNS_18TensorIteratorBaseEENKUlvE0_clEvENKUlvE2_clEvEUlS4_S4_E_EESt5arrayIPcLm2EEEEviT0_T1_)
        /*2924*/ 	.word	0x00000000


	//----- nvinfo : EIATTR_MIN_STACK_SIZE
	.align		4
.L_1803:
        /*2928*/ 	.byte	0x04, 0x12
        /*292a*/ 	.short	(.L_1805 - .L_1804)
	.align		4
.L_1804:
        /*292c*/ 	.word	index@(_ZN2at6native18elementwise_kernelILi128ELi4EZNS0_15gpu_kernel_implINS0_13AUnaryFunctorIN3c108BFloat16ES5_S5_ZZZNS0_16fmod_kernel_cudaERNS_18TensorIteratorBaseEENKUlvE0_clEvENKUlvE2_clEvEUlS5_S5_E_EEEEvS7_RKT_EUliE_EEviT1_)
        /*2930*/ 	.word	0x00000000


	//----- nvinfo : EIATTR_MIN_STACK_SIZE
	.align		4
.L_1805:
        /*2934*/ 	.byte	0x04, 0x12
        /*2936*/ 	.short	(.L_1807 - .L_1806)
	.align		4
.L_1806:
        /*2938*/ 	.word	index@(_ZN2at6native27unrolled_elementwise_kernelINS0_13AUnaryFunctorIN3c108BFloat16ES4_S4_ZZZNS0_16fmod_kernel_cudaERNS_18TensorIteratorBaseEENKUlvE0_clEvENKUlvE2_clEvEUlS4_S4_E_EESt5arrayIPcLm2EELi4E23TrivialOffsetCalculatorILi1EjESF_NS0_6memory12LoadWithCastILi1EEENSG_13StoreWithCastILi1EEEEEviT_T0_T2_T3_T4_T5_)
        /*293c*/ 	.word	0x00000000


	//----- nvinfo : EIATTR_MIN_STACK_SIZE
	.align		4
.L_1807:
        /*2940*/ 	.byte	0x04, 0x12
        /*2942*/ 	.short	(.L_1809 - .L_1808)
	.align		4
.L_1808:
        /*2944*/ 	.word	index@(_ZN2at6native18elementwise_kernelILi128ELi4EZNS0_22gpu_kernel_impl_nocastINS0_13AUnaryFunctorIN3c108BFloat16ES5_S5_ZZZNS0_16fmod_kernel_cudaERNS_18TensorIteratorBaseEENKUlvE0_clEvENKUlvE2_clEvEUlS5_S5_E_EEEEvS7_RKT_EUliE_EEviT1_)
        /*2948*/ 	.word	0x00000000


	//----- nvinfo : EIATTR_MIN_STACK_SIZE
	.align		4
.L_1809:
        /*294c*/ 	.byte	0x04, 0x12
        /*294e*/ 	.short	(.L_1811 - .L_1810)
	.align		4
.L_1810:
        /*2950*/ 	.word	index@(_ZN2at6native27unrolled_elementwise_kernelINS0_13AUnaryFunctorIN3c108BFloat16ES4_S4_ZZZNS0_16fmod_kernel_cudaERNS_18TensorIteratorBaseEENKUlvE0_clEvENKUlvE2_clEvEUlS4_S4_E_EESt5arrayIPcLm2EELi4E23TrivialOffsetCalculatorILi1EjESF_NS0_6memory15LoadWithoutCastENSG_16StoreWithoutCastEEEviT_T0_T2_T3_T4_T5_)
        /*2954*/ 	.word	0x00000000


	//----- nvinfo : EIATTR_MIN_STACK_SIZE
	.align		4
.L_1811:
        /*2958*/ 	.byte	0x04, 0x12
        /*295a*/ 	.short	(.L_1813 - .L_1812)
	.align		4
.L_1812:
        /*295c*/ 	.word	index@(_ZN2at6native29vectorized_elementwise_kernelILi2ENS0_13AUnaryFunctorIN3c108BFloat16ES4_S4_ZZZNS0_16fmod_kernel_cudaERNS_18TensorIteratorBaseEENKUlvE0_clEvENKUlvE2_clEvEUlS4_S4_E_EESt5arrayIPcLm2EEEEviT0_T1_)
        /*2960*/ 	.word	0x00000000


	//----- nvinfo : EIATTR_MIN_STACK_SIZE
	.align		4
.L_1813:
        /*2964*/ 	.byte	0x04, 0x12
        /*2966*/ 	.short	(.L_1815 - .L_1814)
	.align		4
.L_1814:
        /*2968*/ 	.word	index@(_ZN2at6native29vectorized_elementwise_kernelILi4ENS0_13AUnaryFunctorIN3c108BFloat16ES4_S4_ZZZNS0_16fmod_kernel_cudaERNS_18TensorIteratorBaseEENKUlvE0_clEvENKUlvE2_clEvEUlS4_S4_E_EESt5arrayIPcLm2EEEEviT0_T1_)
        /*296c*/ 	.word	0x00000000


	//----- nvinfo : EIATTR_MIN_STACK_SIZE
	.align		4
.L_1815:
        /*2970*/ 	.byte	0x04, 0x12
        /*2972*/ 	.short	(.L_1817 - .L_1816)
	.align		4
.L_1816:
        /*2974*/ 	.word	index@(_ZN2at6native29vectorized_elementwise_kernelILi8ENS0_13AUnaryFunctorIN3c108BFloat16ES4_S4_ZZZNS0_16fmod_kernel_cudaERNS_18TensorIteratorBaseEENKUlvE0_clEvENKUlvE2_clEvEUlS4_S4_E_EESt5arrayIPcLm2EEEEviT0_T1_)
        /*2978*/ 	.word	0x00000000


	//----- nvinfo : EIATTR_MIN_STACK_SIZE
	.align		4
.L_1817:
        /*297c*/ 	.byte	0x04, 0x12
        /*297e*/ 	.short	(.L_1819 - .L_1818)
	.align		4
.L_1818:
        /*2980*/ 	.word	index@(_ZN2at6native18elementwise_kernelILi128ELi4EZNS0_15gpu_kernel_implINS0_13BinaryFunctorIN3c104HalfES5_S5_ZZZNS0_16fmod_kernel_cudaERNS_18TensorIteratorBaseEENKUlvE0_clEvENKUlvE1_clEvEUlS5_S5_E_EEEEvS7_RKT_EUliE_EEviT1_)
        /*2984*/ 	.word	0x00000000


	//----- nvinfo : EIATTR_MIN_STACK_SIZE
	.align		4
.L_1819:
        /*2988*/ 	.byte	0x04, 0x12
        /*298a*/ 	.short	(.L_1821 - .L_1820)
	.align		4
.L_1820:
        /*298c*/ 	.word	index@(_ZN2at6native27unrolled_elementwise_kernelINS0_13BinaryFunctorIN3c104HalfES4_S4_ZZZNS0_16fmod_kernel_cudaERNS_18TensorIteratorBaseEENKUlvE0_clEvENKUlvE1_clEvEUlS4_S4_E_EESt5arrayIPcLm3EELi4E23TrivialOffsetCalculatorILi2EjESE_ILi1EjENS0_6memory12LoadWithCastILi2EEENSH_13StoreWithCastILi1EEEEEviT_T0_T2_T3_T4_T5_)
        /*2990*/ 	.word	0x00000000


	//----- nvinfo : EIATTR_MIN_STACK_SIZE
	.align		4
.L_1821:
        /*2994*/ 	.byte	0x04, 0x12
        /*2996*/ 	.short	(.L_1823 - .L_1822)
	.align		4
.L_1822:
        /*2998*/ 	.word	index@(_ZN2at6native18elementwise_kernelILi128ELi4EZNS0_22gpu_kernel_impl_nocastINS0_13BinaryFunctorIN3c104HalfES5_S5_ZZZNS0_16fmod_kernel_cudaERNS_18TensorIteratorBaseEENKUlvE0_clEvENKUlvE1_clEvEUlS5_S5_E_EEEEvS7_RKT_EUliE_EEviT1_)
        /*299c*/ 	.word	0x00000000


	//----- nvinfo : EIATTR_MIN_STACK_SIZE
	.align		4
.L_1823:
        /*29a0*/ 	.byte	0x04, 0x12
        /*29a2*/ 	.short	(.L_1825 - .L_1824)
	.align		4
.L_1824:
        /*29a4*/ 	.word	index@(_ZN2at6native27unrolled_elementwise_kernelINS0_13BinaryFunctorIN3c104HalfES4_S4_ZZZNS0_16fmod_kernel_cudaERNS_18TensorIteratorBaseEENKUlvE0_clEvENKUlvE1_clEvEUlS4_S4_E_EESt5arrayIPcLm3EELi4E23TrivialOffsetCalculatorILi2EjESE_ILi1EjENS0_6memory15LoadWithoutCastENSH_16StoreWithoutCastEEEviT_T0_T2_T3_T4_T5_)
        /*29a8*/ 	.word	0x00000000


	//----- nvinfo : EIATTR_MIN_STACK_SIZE
	.align		4
.L_1825:
        /*29ac*/ 	.byte	0x04, 0x12
        /*29ae*/ 	.short	(.L_1827 - .L_1826)
	.align		4
.L_1826:
        /*29b0*/ 	.word	index@(_ZN2at6native29vectorized_elementwise_kernelILi2ENS0_13BinaryFunctorIN3c104HalfES4_S4_ZZZNS0_16fmod_kernel_cudaERNS_18TensorIteratorBaseEENKUlvE0_clEvENKUlvE1_clEvEUlS4_S4_E_EESt5arrayIPcLm3EEEEviT0_T1_)
        /*29b4*/ 	.word	0x00000000


	//----- nvinfo : EIATTR_MIN_STACK_SIZE
	.align		4
.L_1827:
        /*29b8*/ 	.byte	0x04, 0x12
        /*29ba*/ 	.short	(.L_1829 - .L_1828)
	.align		4
.L_1828:
        /*29bc*/ 	.word	index@(_ZN2at6native29vectorized_elementwise_kernelILi4ENS0_13BinaryFunctorIN3c104HalfES4_S4_ZZZNS0_16fmod_kernel_cudaERNS_18TensorIteratorBaseEENKUlvE0_clEvENKUlvE1_clEvEUlS4_S4_E_EESt5arrayIPcLm3EEEEviT0_T1_)
        /*29c0*/ 	.word	0x00000000


	//----- nvinfo : EIATTR_MIN_STACK_SIZE
	.align		4
.L_1829:
        /*29c4*/ 	.byte	0x04, 0x12
        /*29c6*/ 	.short	(.L_1831 - .L_1830)
	.align		4
.L_1830:
        /*29c8*/ 	.word	index@(_ZN2at6native29vectorized_elementwise_kernelILi8ENS0_13BinaryFunctorIN3c104HalfES4_S4_ZZZNS0_16fmod_kernel_cudaERNS_18TensorIteratorBaseEENKUlvE0_clEvENKUlvE1_clEvEUlS4_S4_E_EESt5arrayIPcLm3EEEEviT0_T1_)
        /*29cc*/ 	.word	0x00000000


	//----- nvinfo : EIATTR_MIN_STACK_SIZE
	.align		4
.L_1831:
        /*29d0*/ 	.byte	0x04, 0x12
        /*29d2*/ 	.short	(.L_1833 - .L_1832)
	.align		4
.L_1832:
        /*29d4*/ 	.word	index@(_ZN2at6native18elementwise_kernelILi128ELi4EZNS0_15gpu_kernel_implINS0_13BUnaryFunctorIN3c104HalfES5_S5_ZZZNS0_16fmod_kernel_cudaERNS_18TensorIteratorBaseEENKUlvE0_clEvENKUlvE1_clEvEUlS5_S5_E_EEEEvS7_RKT_EUliE_EEviT1_)
        /*29d8*/ 	.word	0x00000000


	//----- nvinfo : EIATTR_MIN_STACK_SIZE
	.align		4
.L_1833:
        /*29dc*/ 	.byte	0x04, 0x12
        /*29de*/ 	.short	(.L_1835 - .L_1834)
	.align		4
.L_1834:
        /*29e0*/ 	.word	index@(_ZN2at6native27unrolled_elementwise_kernelINS0_13BUnaryFunctorIN3c104HalfES4_S4_ZZZNS0_16fmod_kernel_cudaERNS_18TensorIteratorBaseEENKUlvE0_clEvENKUlvE1_clEvEUlS4_S4_E_EESt5arrayIPcLm2EELi4E23TrivialOffsetCalculatorILi1EjESF_NS0_6memory12LoadWithCastILi1EEENSG_13StoreWithCastILi1EEEEEviT_T0_T2_T3_T4_T5_)
        /*29e4*/ 	.word	0x00000000


	//----- nvinfo : EIATTR_MIN_STACK_SIZE
	.align		4
.L_1835:
        /*29e8*/ 	.byte	0x04, 0x12
        /*29ea*/ 	.short	(.L_1837 - .L_1836)
	.align		4
.L_1836:
        /*29ec*/ 	.word	index@(_ZN2at6native18elementwise_kernelILi128ELi4EZNS0_22gpu_kernel_impl_nocastINS0_13BUnaryFunctorIN3c104HalfES5_S5_ZZZNS0_16fmod_kernel_cudaERNS_18TensorIteratorBaseEENKUlvE0_clEvENKUlvE1_clEvEUlS5_S5_E_EEEEvS7_RKT_EUliE_EEviT1_)
        /*29f0*/ 	.word	0x00000000


	//----- nvinfo : EIATTR_MIN_STACK_SIZE
	.align		4
.L_1837:
        /*29f4*/ 	.byte	0x04, 0x12
        /*29f6*/ 	.short	(.L_1839 - .L_1838)
	.align		4
.L_1838:
        /*29f8*/ 	.word	index@(_ZN2at6native27unrolled_elementwise_kernelINS0_13BUnaryFunctorIN3c104HalfES4_S4_ZZZNS0_16fmod_kernel_cudaERNS_18TensorIteratorBaseEENKUlvE0_clEvENKUlvE1_clEvEUlS4_S4_E_EESt5arrayIPcLm2EELi4E23TrivialOffsetCalculatorILi1EjESF_NS0_6memory15LoadWithoutCastENSG_16StoreWithoutCastEEEviT_T0_T2_T3_T4_T5_)
        /*29fc*/ 	.word	0x00000000


	//----- nvinfo : EIATTR_MIN_STACK_SIZE
	.align		4
.L_1839:
        /*2a00*/ 	.byte	0x04, 0x12
        /*2a02*/ 	.short	(.L_1841 - .L_1840)
	.align		4
.L_1840:
        /*2a04*/ 	.word	index@(_ZN2at6native29vectorized_elementwise_kernelILi2ENS0_13BUnaryFunctorIN3c104HalfES4_S4_ZZZNS0_16fmod_kernel_cudaERNS_18TensorIteratorBaseEENKUlvE0_clEvENKUlvE1_clEvEUlS4_S4_E_EESt5arrayIPcLm2EEEEviT0_T1_)
        /*2a08*/ 	.word	0x00000000


	//----- nvinfo : EIATTR_MIN_STACK_SIZE
	.align		4
.L_1841:
        /*2a0c*/ 	.byte	0x04, 0x12
        /*2a0e*/ 	.short	(.L_1843 - .L_1842)
	.align		4
.L_1842:
        /*2a10*/ 	.word	index@(_ZN2at6native29vectorized_elementwise_kernelILi4ENS0_13BUnaryFunctorIN3c104HalfES4_S4_ZZZNS0_16fmod_kernel_cudaERNS_18TensorIteratorBaseEENKUlvE0_clEvENKUlvE1_clEvEUlS4_S4_E_EESt5arrayIPcLm2EEEEviT0_T1_)
        /*2a14*/ 	.word	0x00000000


	//----- nvinfo : EIATTR_MIN_STACK_SIZE
	.align		4
.L_1843:
        /*2a18*/ 	.byte	0x04, 0x12
        /*2a1a*/ 	.short	(.L_1845 - .L_1844)
	.align		4
.L_1844:
        /*2a1c*/ 	.word	index@(_ZN2at6native29vectorized_elementwise_kernelILi8ENS0_13BUnaryFunctorIN3c104HalfES4_S4_ZZZNS0_16fmod_kernel_cudaERNS_18TensorIteratorBaseEENKUlvE0_clEvENKUlvE1_clEvEUlS4_S4_E_EESt5arrayIPcLm2EEEEviT0_T1_)
        /*2a20*/ 	.word	0x00000000


	//----- nvinfo : EIATTR_MIN_STACK_SIZE
	.align		4
.L_1845:
        /*2a24*/ 	.byte	0x04, 0x12
        /*2a26*/ 	.short	(.L_1847 - .L_1846)
	.align		4
.L_1846:
        /*2a28*/ 	.word	index@(_ZN2at6native18elementwise_kernelILi128ELi4EZNS0_15gpu_kernel_implINS0_13AUnaryFunctorIN3c104HalfES5_S5_ZZZNS0_16fmod_kernel_cudaERNS_18TensorIteratorBaseEENKUlvE0_clEvENKUlvE1_clEvEUlS5_S5_E_EEEEvS7_RKT_EUliE_EEviT1_)
        /*2a2c*/ 	.word	0x00000000


	//----- nvinfo : EIATTR_MIN_STACK_SIZE
	.align		4
.L_1847:
        /*2a30*/ 	.byte	0x04, 0x12
        /*2a32*/ 	.short	(.L_1849 - .L_1848)
	.align		4
.L_1848:
        /*2a34*/ 	.word	index@(_ZN2at6native27unrolled_elementwise_kernelINS0_13AUnaryFunctorIN3c104HalfES4_S4_ZZZNS0_16fmod_kernel_cudaERNS_18TensorIteratorBaseEENKUlvE0_clEvENKUlvE1_clEvEUlS4_S4_E_EESt5arrayIPcLm2EELi4E23TrivialOffsetCalculatorILi1EjESF_NS0_6memory12LoadWithCastILi1EEENSG_13StoreWithCastILi1EEEEEviT_T0_T2_T3_T4_T5_)
        /*2a38*/ 	.word	0x00000000


	//----- nvinfo : EIATTR_MIN_STACK_SIZE
	.align		4
.L_1849:
        /*2a3c*/ 	.byte	0x04, 0x12
        /*2a3e*/ 	.short	(.L_1851 - .L_1850)
	.align		4
.L_1850:
        /*2a40*/ 	.word	index@(_ZN2at6native18elementwise_kernelILi128ELi4EZNS0_22gpu_kernel_impl_nocastINS0_13AUnaryFunctorIN3c104HalfES5_S5_ZZZNS0_16fmod_kernel_cudaERNS_18TensorIteratorBaseEENKUlvE0_clEvENKUlvE1_clEvEUlS5_S5_E_EEEEvS7_RKT_EUliE_EEviT1_)
        /*2a44*/ 	.word	0x00000000


	//----- nvinfo : EIATTR_MIN_STACK_SIZE
	.align		4
.L_1851:
        /*2a48*/ 	.byte	0x04, 0x12
        /*2a4a*/ 	.short	(.L_1853 - .L_1852)
	.align		4
.L_1852:
        /*2a4c*/ 	.word	index@(_ZN2at6native27unrolled_elementwise_kernelINS0_13AUnaryFunctorIN3c104HalfES4_S4_ZZZNS0_16fmod_kernel_cudaERNS_18TensorIteratorBaseEENKUlvE0_clEvENKUlvE1_clEvEUlS4_S4_E_EESt5arrayIPcLm2EELi4E23TrivialOffsetCalculatorILi1EjESF_NS0_6memory15LoadWithoutCastENSG_16StoreWithoutCastEEEviT_T0_T2_T3_T4_T5_)
        /*2a50*/ 	.word	0x00000000


	//----- nvinfo : EIATTR_MIN_STACK_SIZE
	.align		4
.L_1853:
        /*2a54*/ 	.byte	0x04, 0x12
        /*2a56*/ 	.short	(.L_1855 - .L_1854)
	.align		4
.L_1854:
        /*2a58*/ 	.word	index@(_ZN2at6native29vectorized_elementwise_kernelILi2ENS0_13AUnaryFunctorIN3c104HalfES4_S4_ZZZNS0_16fmod_kernel_cudaERNS_18TensorIteratorBaseEENKUlvE0_clEvENKUlvE1_clEvEUlS4_S4_E_EESt5arrayIPcLm2EEEEviT0_T1_)
        /*2a5c*/ 	.word	0x00000000


	//----- nvinfo : EIATTR_MIN_STACK_SIZE
	.align		4
.L_1855:
        /*2a60*/ 	.byte	0x04, 0x12
        /*2a62*/ 	.short	(.L_1857 - .L_1856)
	.align		4
.L_1856:
        /*2a64*/ 	.word	index@(_ZN2at6native29vectorized_elementwise_kernelILi4ENS0_13AUnaryFunctorIN3c104HalfES4_S4_ZZZNS0_16fmod_kernel_cudaERNS_18TensorIteratorBaseEENKUlvE0_clEvENKUlvE1_clEvEUlS4_S4_E_EESt5arrayIPcLm2EEEEviT0_T1_)
        /*2a68*/ 	.word	0x00000000


	//----- nvinfo : EIATTR_MIN_STACK_SIZE
	.align		4
.L_1857:
        /*2a6c*/ 	.byte	0x04, 0x12
        /*2a6e*/ 	.short	(.L_1859 - .L_1858)
	.align		4
.L_1858:
        /*2a70*/ 	.word	index@(_ZN2at6native29vectorized_elementwise_kernelILi8ENS0_13AUnaryFunctorIN3c104HalfES4_S4_ZZZNS0_16fmod_kernel_cudaERNS_18TensorIteratorBaseEENKUlvE0_clEvENKUlvE1_clEvEUlS4_S4_E_EESt5arrayIPcLm2EEEEviT0_T1_)
        /*2a74*/ 	.word	0x00000000


	//----- nvinfo : EIATTR_MIN_STACK_SIZE
	.align		4
.L_1859:
        /*2a78*/ 	.byte	0x04, 0x12
        /*2a7a*/ 	.short	(.L_1861 - .L_1860)
	.align		4
.L_1860:
        /*2a7c*/ 	.word	index@(_ZN2at6native18elementwise_kernelILi128ELi4EZNS0_15gpu_kernel_implINS0_13BinaryFunctorIfffZZZNS0_16fmod_kernel_cudaERNS_18TensorIteratorBaseEENKUlvE0_clEvENKUlvE0_clEvEUlffE_EEEEvS5_RKT_EUliE_EEviT1_)
        /*2a80*/ 	.word	0x00000000


	//----- nvinfo : EIATTR_MIN_STACK_SIZE
	.align		4
.L_1861:
        /*2a84*/ 	.byte	0x04, 0x12
        /*2a86*/ 	.short	(.L_1863 - .L_1862)
	.align		4
.L_1862:
        /*2a88*/ 	.word	index@(_ZN2at6native27unrolled_elementwise_kernelINS0_13BinaryFunctorIfffZZZNS0_16fmod_kernel_cudaERNS_18TensorIteratorBaseEENKUlvE0_clEvENKUlvE0_clEvEUlffE_EESt5arrayIPcLm3EELi4E23TrivialOffsetCalculatorILi2EjESC_ILi1EjENS0_6memory12LoadWithCastILi2EEENSF_13StoreWithCastILi1EEEEEviT_T0_T2_T3_T4_T5_)
        /*2a8c*/ 	.word	0x00000000


	//----- nvinfo : EIATTR_MIN_STACK_SIZE
	.align		4
.L_1863:
        /*2a90*/ 	.byte	0x04, 0x12
        /*2a92*/ 	.short	(.L_1865 - .L_1864)
	.align		4
.L_1864:
        /*2a94*/ 	.word	index@(_ZN2at6native18elementwise_kernelILi128ELi2EZNS0_22gpu_kernel_impl_nocastINS0_13BinaryFunctorIfffZZZNS0_16fmod_kernel_cudaERNS_18TensorIteratorBaseEENKUlvE0_clEvENKUlvE0_clEvEUlffE_EEEEvS5_RKT_EUliE_EEviT1_)
        /*2a98*/ 	.word	0x00000000


	//----- nvinfo : EIATTR_MIN_STACK_SIZE
	.align		4
.L_1865:
        /*2a9c*/ 	.byte	0x04, 0x12
        /*2a9e*/ 	.short	(.L_1867 - .L_1866)
	.align		4
.L_1866:
        /*2aa0*/ 	.word	index@(_ZN2at6native27unrolled_elementwise_kernelINS0_13BinaryFunctorIfffZZZNS0_16fmod_kernel_cudaERNS_18TensorIteratorBaseEENKUlvE0_clEvENKUlvE0_clEvEUlffE_EESt5arrayIPcLm3EELi4E23TrivialOffsetCalculatorILi2EjESC_ILi1EjENS0_6memory15LoadWithoutCastENSF_16StoreWithoutCastEEEviT_T0_T2_T3_T4_T5_)
        /*2aa4*/ 	.word	0x00000000


	//----- nvinfo : EIATTR_MIN_STACK_SIZE
	.align		4
.L_1867:
        /*2aa8*/ 	.byte	0x04, 0x12
        /*2aaa*/ 	.short	(.L_1869 - .L_1868)
	.align		4
.L_1868:
        /*2aac*/ 	.word	index@(_ZN2at6native29vectorized_elementwise_kernelILi2ENS0_13BinaryFunctorIfffZZZNS0_16fmod_kernel_cudaERNS_18TensorIteratorBaseEENKUlvE0_clEvENKUlvE0_clEvEUlffE_EESt5arrayIPcLm3EEEEviT0_T1_)
        /*2ab0*/ 	.word	0x00000000


	//----- nvinfo : EIATTR_MIN_STACK_SIZE
	.align		4
.L_1869:
        /*2ab4*/ 	.byte	0x04, 0x12
        /*2ab6*/ 	.short	(.L_1871 - .L_1870)
	.align		4
.L_1870:
        /*2ab8*/ 	.word	index@(_ZN2at6native29vectorized_elementwise_kernelILi4ENS0_13BinaryFunctorIfffZZZNS0_16fmod_kernel_cudaERNS_18TensorIteratorBaseEENKUlvE0_clEvENKUlvE0_clEvEUlffE_EESt5arrayIPcLm3EEEEviT0_T1_)
        /*2abc*/ 	.word	0x00000000


	//----- nvinfo : EIATTR_MIN_STACK_SIZE
	.align		4
.L_1871:
        /*2ac0*/ 	.byte	0x04, 0x12
        /*2ac2*/ 	.short	(.L_1873 - .L_1872)
	.align		4
.L_1872:
        /*2ac4*/ 	.word	index@(_ZN2at6native29vectorized_elementwise_kernelILi8ENS0_13BinaryFunctorIfffZZZNS0_16fmod_kernel_cudaERNS_18TensorIteratorBaseEENKUlvE0_clEvENKUlvE0_clEvEUlffE_EESt5arrayIPcLm3EEEEviT0_T1_)
        /*2ac8*/ 	.word	0x00000000


	//----- nvinfo : EIATTR_MIN_STACK_SIZE
	.align		4
.L_1873:
        /*2acc*/ 	.byte	0x04, 0x12
        /*2ace*/ 	.short	(.L_1875 - .L_1874)
	.align		4
.L_1874:
        /*2ad0*/ 	.word	index@(_ZN2at6native18elementwise_kernelILi128ELi4EZNS0_15gpu_kernel_implINS0_13BUnaryFunctorIfffZZZNS0_16fmod_kernel_cudaERNS_18TensorIteratorBaseEENKUlvE0_clEvENKUlvE0_clEvEUlffE_EEEEvS5_RKT_EUliE_EEviT1_)
        /*2ad4*/ 	.word	0x00000000


	//----- nvinfo : EIATTR_MIN_STACK_SIZE
	.align		4
.L_1875:
        /*2ad8*/ 	.byte	0x04, 0x12
        /*2ada*/ 	.short	(.L_1877 - .L_1876)
	.align		4
.L_1876:
        /*2adc*/ 	.word	index@(_ZN2at6native27unrolled_elementwise_kernelINS0_13BUnaryFunctorIfffZZZNS0_16fmod_kernel_cudaERNS_18TensorIteratorBaseEENKUlvE0_clEvENKUlvE0_clEvEUlffE_EESt5arrayIPcLm2EELi4E23TrivialOffsetCalculatorILi1EjESD_NS0_6memory12LoadWithCastILi1EEENSE_13StoreWithCastILi1EEEEEviT_T0_T2_T3_T4_T5_)
        /*2ae0*/ 	.word	0x00000000


	//----- nvinfo : EIATTR_MIN_STACK_SIZE
	.align		4
.L_1877:
        /*2ae4*/ 	.byte	0x04, 0x12
        /*2ae6*/ 	.short	(.L_1879 - .L_1878)
	.align		4
.L_1878:
        /*2ae8*/ 	.word	index@(_ZN2at6native18elementwise_kernelILi128ELi2EZNS0_22gpu_kernel_impl_nocastINS0_13BUnaryFunctorIfffZZZNS0_16fmod_kernel_cudaERNS_18TensorIteratorBaseEENKUlvE0_clEvENKUlvE0_clEvEUlffE_EEEEvS5_RKT_EUliE_EEviT1_)
        /*2aec*/ 	.word	0x00000000


	//----- nvinfo : EIATTR_MIN_STACK_SIZE
	.align		4
.L_1879:
        /*2af0*/ 	.byte	0x04, 0x12
        /*2af2*/ 	.short	(.L_1881 - .L_1880)
	.align		4
.L_1880:
        /*2af4*/ 	.word	index@(_ZN2at6native27unrolled_elementwise_kernelINS0_13BUnaryFunctorIfffZZZNS0_16fmod_kernel_cudaERNS_18TensorIteratorBaseEENKUlvE0_clEvENKUlvE0_clEvEUlffE_EESt5arrayIPcLm2EELi4E23TrivialOffsetCalculatorILi1EjESD_NS0_6memory15LoadWithoutCastENSE_16StoreWithoutCastEEEviT_T0_T2_T3_T4_T5_)
        /*2af8*/ 	.word	0x00000000


	//----- nvinfo : EIATTR_MIN_STACK_SIZE
	.align		4
.L_1881:
        /*2afc*/ 	.byte	0x04, 0x12
        /*2afe*/ 	.short	(.L_1883 - .L_1882)
	.align		4
.L_1882:
        /*2b00*/ 	.word	index@(_ZN2at6native29vectorized_elementwise_kernelILi2ENS0_13BUnaryFunctorIfffZZZNS0_16fmod_kernel_cudaERNS_18TensorIteratorBaseEENKUlvE0_clEvENKUlvE0_clEvEUlffE_EESt5arrayIPcLm2EEEEviT0_T1_)
        /*2b04*/ 	.word	0x00000000


	//----- nvinfo : EIATTR_MIN_STACK_SIZE
	.align		4
.L_1883:
        /*2b08*/ 	.byte	0x04, 0x12
        /*2b0a*/ 	.short	(.L_1885 - .L_1884)
	.align		4
.L_1884:
        /*2b0c*/ 	.word	index@(_ZN2at6native29vectorized_elementwise_kernelILi4ENS0_13BUnaryFunctorIfffZZZNS0_16fmod_kernel_cudaERNS_18TensorIteratorBaseEENKUlvE0_clEvENKUlvE0_clEvEUlffE_EESt5arrayIPcLm2EEEEviT0_T1_)
        /*2b10*/ 	.word	0x00000000


	//----- nvinfo : EIATTR_MIN_STACK_SIZE
	.align		4
.L_1885:
        /*2b14*/ 	.byte	0x04, 0x12
        /*2b16*/ 	.short	(.L_1887 - .L_1886)
	.align		4
.L_1886:
        /*2b18*/ 	.word	index@(_ZN2at6native29vectorized_elementwise_kernelILi8ENS0_13BUnaryFunctorIfffZZZNS0_16fmod_kernel_cudaERNS_18TensorIteratorBaseEENKUlvE0_clEvENKUlvE0_clEvEUlffE_EESt5arrayIPcLm2EEEEviT0_T1_)
        /*2b1c*/ 	.word	0x00000000


	//----- nvinfo : EIATTR_MIN_STACK_SIZE
	.align		4
.L_1887:
        /*2b20*/ 	.byte	0x04, 0x12
        /*2b22*/ 	.short	(.L_1889 - .L_1888)
	.align		4
.L_1888:
        /*2b24*/ 	.word	index@(_ZN2at6native18elementwise_kernelILi128ELi4EZNS0_15gpu_kernel_implINS0_13AUnaryFunctorIfffZZZNS0_16fmod_kernel_cudaERNS_18TensorIteratorBaseEENKUlvE0_clEvENKUlvE0_clEvEUlffE_EEEEvS5_RKT_EUliE_EEviT1_)
        /*2b28*/ 	.word	0x00000000


	//----- nvinfo : EIATTR_MIN_STACK_SIZE
	.align		4
.L_1889:
        /*2b2c*/ 	.byte	0x04, 0x12
        /*2b2e*/ 	.short	(.L_1891 - .L_1890)
	.align		4
.L_1890:
        /*2b30*/ 	.word	index@(_ZN2at6native27unrolled_elementwise_kernelINS0_13AUnaryFunctorIfffZZZNS0_16fmod_kernel_cudaERNS_18TensorIteratorBaseEENKUlvE0_clEvENKUlvE0_clEvEUlffE_EESt5arrayIPcLm2EELi4E23TrivialOffsetCalculatorILi1EjESD_NS0_6memory12LoadWithCastILi1EEENSE_13StoreWithCastILi1EEEEEviT_T0_T2_T3_T4_T5_)
        /*2b34*/ 	.word	0x00000000


	//----- nvinfo : EIATTR_MIN_STACK_SIZE
	.align		4
.L_1891:
        /*2b38*/ 	.byte	0x04, 0x12
        /*2b3a*/ 	.short	(.L_1893 - .L_1892)
	.align		4
.L_1892:
        /*2b3c*/ 	.word	index@(_ZN2at6native18elementwise_kernelILi128ELi2EZNS0_22gpu_kernel_impl_nocastINS0_13AUnaryFunctorIfffZZZNS0_16fmod_kernel_cudaERNS_18TensorIteratorBaseEENKUlvE0_clEvENKUlvE0_clEvEUlffE_EEEEvS5_RKT_EUliE_EEviT1_)
        /*2b40*/ 	.word	0x00000000


	//----- nvinfo : EIATTR_MIN_STACK_SIZE
	.align		4
.L_1893:
        /*2b44*/ 	.byte	0x04, 0x12
        /*2b46*/ 	.short	(.L_1895 - .L_1894)
	.align		4
.L_1894:
        /*2b48*/ 	.word	index@(_ZN2at6native27unrolled_elementwise_kernelINS0_13AUnaryFunctorIfffZZZNS0_16fmod_kernel_cudaERNS_18TensorIteratorBaseEENKUlvE0_clEvENKUlvE0_clEvEUlffE_EESt5arrayIPcLm2EELi4E23TrivialOffsetCalculatorILi1EjESD_NS0_6memory15LoadWithoutCastENSE_16StoreWithoutCastEEEviT_T0_T2_T3_T4_T5_)
        /*2b4c*/ 	.word	0x00000000


	//----- nvinfo : EIATTR_MIN_STACK_SIZE
	.align		4
.L_1895:
        /*2b50*/ 	.byte	0x04, 0x12
        /*2b52*/ 	.short	(.L_1897 - .L_1896)
	.align		4
.L_1896:
        /*2b54*/ 	.word	index@(_ZN2at6native29vectorized_elementwise_kernelILi2ENS0_13AUnaryFunctorIfffZZZNS0_16fmod_kernel_cudaERNS_18TensorIteratorBaseEENKUlvE0_clEvENKUlvE0_clEvEUlffE_EESt5arrayIPcLm2EEEEviT0_T1_)
        /*2b58*/ 	.word	0x00000000


	//----- nvinfo : EIATTR_MIN_STACK_SIZE
	.align		4
.L_1897:
        /*2b5c*/ 	.byte	0x04, 0x12
        /*2b5e*/ 	.short	(.L_1899 - .L_1898)
	.align		4
.L_1898:
        /*2b60*/ 	.word	index@(_ZN2at6native29vectorized_elementwise_kernelILi4ENS0_13AUnaryFunctorIfffZZZNS0_16fmod_kernel_cudaERNS_18TensorIteratorBaseEENKUlvE0_clEvENKUlvE0_clEvEUlffE_EESt5arrayIPcLm2EEEEviT0_T1_)
        /*2b64*/ 	.word	0x00000000


	//----- nvinfo : EIATTR_MIN_STACK_SIZE
	.align		4
.L_1899:
        /*2b68*/ 	.byte	0x04, 0x12
        /*2b6a*/ 	.short	(.L_1901 - .L_1900)
	.align		4
.L_1900:
        /*2b6c*/ 	.word	index@(_ZN2at6native29vectorized_elementwise_kernelILi8ENS0_13AUnaryFunctorIfffZZZNS0_16fmod_kernel_cudaERNS_18TensorIteratorBaseEENKUlvE0_clEvENKUlvE0_clEvEUlffE_EESt5arrayIPcLm2EEEEviT0_T1_)
        /*2b70*/ 	.word	0x00000000


	//----- nvinfo : EIATTR_MIN_STACK_SIZE
	.align		4
.L_1901:
        /*2b74*/ 	.byte	0x04, 0x12
        /*2b76*/ 	.short	(.L_1903 - .L_1902)
	.align		4
.L_1902:
        /*2b78*/ 	.word	index@(_ZN2at6native18elementwise_kernelILi128ELi4EZNS0_15gpu_kernel_implINS0_13BinaryFunctorIdddZZZNS0_16fmod_kernel_cudaERNS_18TensorIteratorBaseEENKUlvE0_clEvENKUlvE_clEvEUlddE_EEEEvS5_RKT_EUliE_EEviT1_)
        /*2b7c*/ 	.word	0x00000000


	//----- nvinfo : EIATTR_MIN_STACK_SIZE
	.align		4
.L_1903:
        /*2b80*/ 	.byte	0x04, 0x12
        /*2b82*/ 	.short	(.L_1905 - .L_1904)
	.align		4
.L_1904:
        /*2b84*/ 	.word	index@(_ZN2at6native27unrolled_elementwise_kernelINS0_13BinaryFunctorIdddZZZNS0_16fmod_kernel_cudaERNS_18TensorIteratorBaseEENKUlvE0_clEvENKUlvE_clEvEUlddE_EESt5arrayIPcLm3EELi4E23TrivialOffsetCalculatorILi2EjESC_ILi1EjENS0_6memory12LoadWithCastILi2EEENSF_13StoreWithCastILi1EEEEEviT_T0_T2_T3_T4_T5_)
        /*2b88*/ 	.word	0x00000000


	//----- nvinfo : EIATTR_MIN_STACK_SIZE
	.align		4
.L_1905:
        /*2b8c*/ 	.byte	0x04, 0x12
        /*2b8e*/ 	.short	(.L_1907 - .L_1906)
	.align		4
.L_1906:
        /*2b90*/ 	.word	index@(_ZN2at6native18elementwise_kernelILi128ELi2EZNS0_22gpu_kernel_impl_nocastINS0_13BinaryFunctorIdddZZZNS0_16fmod_kernel_cudaERNS_18TensorIteratorBaseEENKUlvE0_clEvENKUlvE_clEvEUlddE_EEEEvS5_RKT_EUliE_EEviT1_)
        /*2b94*/ 	.word	0x00000000


	//----- nvinfo : EIATTR_MIN_STACK_SIZE
	.align		4
.L_1907:
        /*2b98*/ 	.byte	0x04, 0x12
        /*2b9a*/ 	.short	(.L_1909 - .L_1908)
	.align		4
.L_1908:
        /*2b9c*/ 	.word	index@(_ZN2at6native27unrolled_elementwise_kernelINS0_13BinaryFunctorIdddZZZNS0_16fmod_kernel_cudaERNS_18TensorIteratorBaseEENKUlvE0_clEvENKUlvE_clEvEUlddE_EESt5arrayIPcLm3EELi4E23TrivialOffsetCalculatorILi2EjESC_ILi1EjENS0_6memory15LoadWithoutCastENSF_16StoreWithoutCastEEEviT_T0_T2_T3_T4_T5_)
        /*2ba0*/ 	.word	0x00000000


	//----- nvinfo : EIATTR_MIN_STACK_SIZE
	.align		4
.L_1909:
        /*2ba4*/ 	.byte	0x04, 0x12
        /*2ba6*/ 	.short	(.L_1911 - .L_1910)
	.align		4
.L_1910:
        /*2ba8*/ 	.word	index@(_ZN2at6native29vectorized_elementwise_kernelILi2ENS0_13BinaryFunctorIdddZZZNS0_16fmod_kernel_cudaERNS_18TensorIteratorBaseEENKUlvE0_clEvENKUlvE_clEvEUlddE_EESt5arrayIPcLm3EEEEviT0_T1_)
        /*2bac*/ 	.word	0x00000000


	//----- nvinfo : EIATTR_MIN_STACK_SIZE
	.align		4
.L_1911:
        /*2bb0*/ 	.byte	0x04, 0x12
        /*2bb2*/ 	.short	(.L_1913 - .L_1912)
	.align		4
.L_1912:
        /*2bb4*/ 	.word	index@(_ZN2at6native29vectorized_elementwise_kernelILi4ENS0_13BinaryFunctorIdddZZZNS0_16fmod_kernel_cudaERNS_18TensorIteratorBaseEENKUlvE0_clEvENKUlvE_clEvEUlddE_EESt5arrayIPcLm3EEEEviT0_T1_)
        /*2bb8*/ 	.word	0x00000000


	//----- nvinfo : EIATTR_MIN_STACK_SIZE
	.align		4
.L_1913:
        /*2bbc*/ 	.byte	0x04, 0x12
        /*2bbe*/ 	.short	(.L_1915 - .L_1914)
	.align		4
.L_1914:
        /*2bc0*/ 	.word	index@(_ZN2at6native29vectorized_elementwise_kernelILi8ENS0_13BinaryFunctorIdddZZZNS0_16fmod_kernel_cudaERNS_18TensorIteratorBaseEENKUlvE0_clEvENKUlvE_clEvEUlddE_EESt5arrayIPcLm3EEEEviT0_T1_)
        /*2bc4*/ 	.word	0x00000000


	//----- nvinfo : EIATTR_MIN_STACK_SIZE
	.align		4
.L_1915:
        /*2bc8*/ 	.byte	0x04, 0x12
        /*2bca*/ 	.short	(.L_1917 - .L_1916)
	.align		4
.L_1916:
        /*2bcc*/ 	.word	index@(_ZN2at6native18elementwise_kernelILi128ELi4EZNS0_15gpu_kernel_implINS0_13BUnaryFunctorIdddZZZNS0_16fmod_kernel_cudaERNS_18TensorIteratorBaseEENKUlvE0_clEvENKUlvE_clEvEUlddE_EEEEvS5_RKT_EUliE_EEviT1_)
        /*2bd0*/ 	.word	0x00000000


	//----- nvinfo : EIATTR_MIN_STACK_SIZE
	.align		4
.L_1917:
        /*2bd4*/ 	.byte	0x04, 0x12
        /*2bd6*/ 	.short	(.L_1919 - .L_1918)
	.align		4
.L_1918:
        /*2bd8*/ 	.word	index@(_ZN2at6native27unrolled_elementwise_kernelINS0_13BUnaryFunctorIdddZZZNS0_16fmod_kernel_cudaERNS_18TensorIteratorBaseEENKUlvE0_clEvENKUlvE_clEvEUlddE_EESt5arrayIPcLm2EELi4E23TrivialOffsetCalculatorILi1EjESD_NS0_6memory12LoadWithCastILi1EEENSE_13StoreWithCastILi1EEEEEviT_T0_T2_T3_T4_T5_)
        /*2bdc*/ 	.word	0x00000000


	//----- nvinfo : EIATTR_MIN_STACK_SIZE
	.align		4
.L_1919:
        /*2be0*/ 	.byte	0x04, 0x12
        /*2be2*/ 	.short	(.L_1921 - .L_1920)
	.align		4
.L_1920:
        /*2be4*/ 	.word	index@(_ZN2at6native18elementwise_kernelILi128ELi2EZNS0_22gpu_kernel_impl_nocastINS0_13BUnaryFunctorIdddZZZNS0_16fmod_kernel_cudaERNS_18TensorIteratorBaseEENKUlvE0_clEvENKUlvE_clEvEUlddE_EEEEvS5_RKT_EUliE_EEviT1_)
        /*2be8*/ 	.word	0x00000000


	//----- nvinfo : EIATTR_MIN_STACK_SIZE
	.align		4
.L_1921:
        /*2bec*/ 	.byte	0x04, 0x12
        /*2bee*/ 	.short	(.L_1923 - .L_1922)
	.align		4
.L_1922:
        /*2bf0*/ 	.word	index@(_ZN2at6native27unrolled_elementwise_kernelINS0_13BUnaryFunctorIdddZZZNS0_16fmod_kernel_cudaERNS_18TensorIteratorBaseEENKUlvE0_clEvENKUlvE_clEvEUlddE_EESt5arrayIPcLm2EELi4E23TrivialOffsetCalculatorILi1EjESD_NS0_6memory15LoadWithoutCastENSE_16StoreWithoutCastEEEviT_T0_T2_T3_T4_T5_)
        /*2bf4*/ 	.word	0x00000000


	//----- nvinfo : EIATTR_MIN_STACK_SIZE
	.align		4
.L_1923:
        /*2bf8*/ 	.byte	0x04, 0x12
        /*2bfa*/ 	.short	(.L_1925 - .L_1924)
	.align		4
.L_1924:
        /*2bfc*/ 	.word	index@(_ZN2at6native29vectorized_elementwise_kernelILi2ENS0_13BUnaryFunctorIdddZZZNS0_16fmod_kernel_cudaERNS_18TensorIteratorBaseEENKUlvE0_clEvENKUlvE_clEvEUlddE_EESt5arrayIPcLm2EEEEviT0_T1_)
        /*2c00*/ 	.word	0x00000000


	//----- nvinfo : EIATTR_MIN_STACK_SIZE
	.align		4
.L_1925:
        /*2c04*/ 	.byte	0x04, 0x12
        /*2c06*/ 	.short	(.L_1927 - .L_1926)
	.align		4
.L_1926:
        /*2c08*/ 	.word	index@(_ZN2at6native29vectorized_elementwise_kernelILi4ENS0_13BUnaryFunctorIdddZZZNS0_16fmod_kernel_cudaERNS_18TensorIteratorBaseEENKUlvE0_clEvENKUlvE_clEvEUlddE_EESt5arrayIPcLm2EEEEviT0_T1_)
        /*2c0c*/ 	.word	0x00000000


	//----- nvinfo : EIATTR_MIN_STACK_SIZE
	.align		4
.L_1927:
        /*2c10*/ 	.byte	0x04, 0x12
        /*2c12*/ 	.short	(.L_1929 - .L_1928)
	.align		4
.L_1928:
        /*2c14*/ 	.word	index@(_ZN2at6native29vectorized_elementwise_kernelILi8ENS0_13BUnaryFunctorIdddZZZNS0_16fmod_kernel_cudaERNS_18TensorIteratorBaseEENKUlvE0_clEvENKUlvE_clEvEUlddE_EESt5arrayIPcLm2EEEEviT0_T1_)
        /*2c18*/ 	.word	0x00000000


	//----- nvinfo : EIATTR_MIN_STACK_SIZE
	.align		4
.L_1929:
        /*2c1c*/ 	.byte	0x04, 0x12
        /*2c1e*/ 	.short	(.L_1931 - .L_1930)
	.align		4
.L_1930:
        /*2c20*/ 	.word	index@(_ZN2at6native18elementwise_kernelILi128ELi4EZNS0_15gpu_kernel_implINS0_13AUnaryFunctorIdddZZZNS0_16fmod_kernel_cudaERNS_18TensorIteratorBaseEENKUlvE0_clEvENKUlvE_clEvEUlddE_EEEEvS5_RKT_EUliE_EEviT1_)
        /*2c24*/ 	.word	0x00000000


	//----- nvinfo : EIATTR_MIN_STACK_SIZE
	.align		4
.L_1931:
        /*2c28*/ 	.byte	0x04, 0x12
        /*2c2a*/ 	.short	(.L_1933 - .L_1932)
	.align		4
.L_1932:
        /*2c2c*/ 	.word	index@(_ZN2at6native27unrolled_elementwise_kernelINS0_13AUnaryFunctorIdddZZZNS0_16fmod_kernel_cudaERNS_18TensorIteratorBaseEENKUlvE0_clEvENKUlvE_clEvEUlddE_EESt5arrayIPcLm2EELi4E23TrivialOffsetCalculatorILi1EjESD_NS0_6memory12LoadWithCastILi1EEENSE_13StoreWithCastILi1EEEEEviT_T0_T2_T3_T4_T5_)
        /*2c30*/ 	.word	0x00000000


	//----- nvinfo : EIATTR_MIN_STACK_SIZE
	.align		4
.L_1933:
        /*2c34*/ 	.byte	0x04, 0x12
        /*2c36*/ 	.short	(.L_1935 - .L_1934)
	.align		4
.L_1934:
        /*2c38*/ 	.word	index@(_ZN2at6native18elementwise_kernelILi128ELi2EZNS0_22gpu_kernel_impl_nocastINS0_13AUnaryFunctorIdddZZZNS0_16fmod_kernel_cudaERNS_18TensorIteratorBaseEENKUlvE0_clEvENKUlvE_clEvEUlddE_EEEEvS5_RKT_EUliE_EEviT1_)
        /*2c3c*/ 	.word	0x00000000


	//----- nvinfo : EIATTR_MIN_STACK_SIZE
	.align		4
.L_1935:
        /*2c40*/ 	.byte	0x04, 0x12
        /*2c42*/ 	.short	(.L_1937 - .L_1936)
	.align		4
.L_1936:
        /*2c44*/ 	.word	index@(_ZN2at6native27unrolled_elementwise_kernelINS0_13AUnaryFunctorIdddZZZNS0_16fmod_kernel_cudaERNS_18TensorIteratorBaseEENKUlvE0_clEvENKUlvE_clEvEUlddE_EESt5arrayIPcLm2EELi4E23TrivialOffsetCalculatorILi1EjESD_NS0_6memory15LoadWithoutCastENSE_16StoreWithoutCastEEEviT_T0_T2_T3_T4_T5_)
        /*2c48*/ 	.word	0x00000000


	//----- nvinfo : EIATTR_MIN_STACK_SIZE
	.align		4
.L_1937:
        /*2c4c*/ 	.byte	0x04, 0x12
        /*2c4e*/ 	.short	(.L_1939 - .L_1938)
	.align		4
.L_1938:
        /*2c50*/ 	.word	index@(_ZN2at6native29vectorized_elementwise_kernelILi2ENS0_13AUnaryFunctorIdddZZZNS0_16fmod_kernel_cudaERNS_18TensorIteratorBaseEENKUlvE0_clEvENKUlvE_clEvEUlddE_EESt5arrayIPcLm2EEEEviT0_T1_)
        /*2c54*/ 	.word	0x00000000


	//----- nvinfo : EIATTR_MIN_STACK_SIZE
	.align		4
.L_1939:
        /*2c58*/ 	.byte	0x04, 0x12
        /*2c5a*/ 	.short	(.L_1941 - .L_1940)
	.align		4
.L_1940:
        /*2c5c*/ 	.word	index@(_ZN2at6native29vectorized_elementwise_kernelILi4ENS0_13AUnaryFunctorIdddZZZNS0_16fmod_kernel_cudaERNS_18TensorIteratorBaseEENKUlvE0_clEvENKUlvE_clEvEUlddE_EESt5arrayIPcLm2EEEEviT0_T1_)
        /*2c60*/ 	.word	0x00000000


	//----- nvinfo : EIATTR_MIN_STACK_SIZE
	.align		4
.L_1941:
        /*2c64*/ 	.byte	0x04, 0x12
        /*2c66*/ 	.short	(.L_1943 - .L_1942)
	.align		4
.L_1942:
        /*2c68*/ 	.word	index@(_ZN2at6native29vectorized_elementwise_kernelILi8ENS0_13AUnaryFunctorIdddZZZNS0_16fmod_kernel_cudaERNS_18TensorIteratorBaseEENKUlvE0_clEvENKUlvE_clEvEUlddE_EESt5arrayIPcLm2EEEEviT0_T1_)
        /*2c6c*/ 	.word	0x00000000


	//----- nvinfo : EIATTR_MIN_STACK_SIZE
	.align		4
.L_1943:
        /*2c70*/ 	.byte	0x04, 0x12
        /*2c72*/ 	.short	(.L_1945 - .L_1944)
	.align		4
.L_1944:
        /*2c74*/ 	.word	index@(_ZN2at6native18elementwise_kernelILi128ELi4EZNS0_15gpu_kernel_implINS0_13BinaryFunctorIsssZZZNS0_16fmod_kernel_cudaERNS_18TensorIteratorBaseEENKUlvE_clEvENKUlvE3_clEvEUlssE_EEEEvS5_RKT_EUliE_EEviT1_)
        /*2c78*/ 	.word	0x00000000


	//----- nvinfo : EIATTR_MIN_STACK_SIZE
	.align		4
.L_1945:
        /*2c7c*/ 	.byte	0x04, 0x12
        /*2c7e*/ 	.short	(.L_1947 - .L_1946)
	.align		4
.L_1946:
        /*2c80*/ 	.word	index@(_ZN2at6native27unrolled_elementwise_kernelINS0_13BinaryFunctorIsssZZZNS0_16fmod_kernel_cudaERNS_18TensorIteratorBaseEENKUlvE_clEvENKUlvE3_clEvEUlssE_EESt5arrayIPcLm3EELi4E23TrivialOffsetCalculatorILi2EjESC_ILi1EjENS0_6memory12LoadWithCastILi2EEENSF_13StoreWithCastILi1EEEEEviT_T0_T2_T3_T4_T5_)
        /*2c84*/ 	.word	0x00000000


	//----- nvinfo : EIATTR_MIN_STACK_SIZE
	.align		4
.L_1947:
        /*2c88*/ 	.byte	0x04, 0x12
        /*2c8a*/ 	.short	(.L_1949 - .L_1948)
	.align		4
.L_1948:
        /*2c8c*/ 	.word	index@(_ZN2at6native18elementwise_kernelILi128ELi4EZNS0_22gpu_kernel_impl_nocastINS0_13BinaryFunctorIsssZZZNS0_16fmod_kernel_cudaERNS_18TensorIteratorBaseEENKUlvE_clEvENKUlvE3_clEvEUlssE_EEEEvS5_RKT_EUliE_EEviT1_)
        /*2c90*/ 	.word	0x00000000


	//----- nvinfo : EIATTR_MIN_STACK_SIZE
	.align		4
.L_1949:
        /*2c94*/ 	.byte	0x04, 0x12
        /*2c96*/ 	.short	(.L_1951 - .L_1950)
	.align		4
.L_1950:
        /*2c98*/ 	.word	index@(_ZN2at6native27unrolled_elementwise_kernelINS0_13BinaryFunctorIsssZZZNS0_16fmod_kernel_cudaERNS_18TensorIteratorBaseEENKUlvE_clEvENKUlvE3_clEvEUlssE_EESt5arrayIPcLm3EELi4E23TrivialOffsetCalculatorILi2EjESC_ILi1EjENS0_6memory15LoadWithoutCastENSF_16StoreWithoutCastEEEviT_T0_T2_T3_T4_T5_)
        /*2c9c*/ 	.word	0x00000000


	//----- nvinfo : EIATTR_MIN_STACK_SIZE
	.align		4
.L_1951:
        /*2ca0*/ 	.byte	0x04, 0x12
        /*2ca2*/ 	.short	(.L_1953 - .L_1952)
	.align		4
.L_1952:
        /*2ca4*/ 	.word	index@(_ZN2at6native29vectorized_elementwise_kernelILi2ENS0_13BinaryFunctorIsssZZZNS0_16fmod_kernel_cudaERNS_18TensorIteratorBaseEENKUlvE_clEvENKUlvE3_clEvEUlssE_EESt5arrayIPcLm3EEEEviT0_T1_)
        /*2ca8*/ 	.word	0x00000000


	//----- nvinfo : EIATTR_MIN_STACK_SIZE
	.align		4
.L_1953:
        /*2cac*/ 	.byte	0x04, 0x12
        /*2cae*/ 	.short	(.L_1955 - .L_1954)
	.align		4
.L_1954:
        /*2cb0*/ 	.word	index@(_ZN2at6native29vectorized_elementwise_kernelILi4ENS0_13BinaryFunctorIsssZZZNS0_16fmod_kernel_cudaERNS_18TensorIteratorBaseEENKUlvE_clEvENKUlvE3_clEvEUlssE_EESt5arrayIPcLm3EEEEviT0_T1_)
        /*2cb4*/ 	.word	0x00000000


	//----- nvinfo : EIATTR_MIN_STACK_SIZE
	.align		4
.L_1955:
        /*2cb8*/ 	.byte	0x04, 0x12
        /*2cba*/ 	.short	(.L_1957 - .L_1956)
	.align		4
.L_1956:
        /*2cbc*/ 	.word	index@(_ZN2at6native29vectorized_elementwise_kernelILi8ENS0_13BinaryFunctorIsssZZZNS0_16fmod_kernel_cudaERNS_18TensorIteratorBaseEENKUlvE_clEvENKUlvE3_clEvEUlssE_EESt5arrayIPcLm3EEEEviT0_T1_)
        /*2cc0*/ 	.word	0x00000000


	//----- nvinfo : EIATTR_MIN_STACK_SIZE
	.align		4
.L_1957:
        /*2cc4*/ 	.byte	0x04, 0x12
        /*2cc6*/ 	.short	(.L_1959 - .L_1958)
	.align		4
.L_1958:
        /*2cc8*/ 	.word	index@(_ZN2at6native18elementwise_kernelILi128ELi4EZNS0_15gpu_kernel_implINS0_13BUnaryFunctorIsssZZZNS0_16fmod_kernel_cudaERNS_18TensorIteratorBaseEENKUlvE_clEvENKUlvE3_clEvEUlssE_EEEEvS5_RKT_EUliE_EEviT1_)
        /*2ccc*/ 	.word	0x00000000


	//----- nvinfo : EIATTR_MIN_STACK_SIZE
	.align		4
.L_1959:
        /*2cd0*/ 	.byte	0x04, 0x12
        /*2cd2*/ 	.short	(.L_1961 - .L_1960)
	.align		4
.L_1960:
        /*2cd4*/ 	.word	index@(_ZN2at6native27unrolled_elementwise_kernelINS0_13BUnaryFunctorIsssZZZNS0_16fmod_kernel_cudaERNS_18TensorIteratorBaseEENKUlvE_clEvENKUlvE3_clEvEUlssE_EESt5arrayIPcLm2EELi4E23TrivialOffsetCalculatorILi1EjESD_NS0_6memory12LoadWithCastILi1EEENSE_13StoreWithCastILi1EEEEEviT_T0_T2_T3_T4_T5_)
        /*2cd8*/ 	.word	0x00000000


	//----- nvinfo : EIATTR_MIN_STACK_SIZE
	.align		4
.L_1961:
        /*2cdc*/ 	.byte	0x04, 0x12
        /*2cde*/ 	.short	(.L_1963 - .L_1962)
	.align		4
.L_1962:
        /*2ce0*/ 	.word	index@(_ZN2at6native18elementwise_kernelILi128ELi4EZNS0_22gpu_kernel_impl_nocastINS0_13BUnaryFunctorIsssZZZNS0_16fmod_kernel_cudaERNS_18TensorIteratorBaseEENKUlvE_clEvENKUlvE3_clEvEUlssE_EEEEvS5_RKT_EUliE_EEviT1_)
        /*2ce4*/ 	.word	0x00000000


	//----- nvinfo : EIATTR_MIN_STACK_SIZE
	.align		4
.L_1963:
        /*2ce8*/ 	.byte	0x04, 0x12
        /*2cea*/ 	.short	(.L_1965 - .L_1964)
	.align		4
.L_1964:
        /*2cec*/ 	.word	index@(_ZN2at6native27unrolled_elementwise_kernelINS0_13BUnaryFunctorIsssZZZNS0_16fmod_kernel_cudaERNS_18TensorIteratorBaseEENKUlvE_clEvENKUlvE3_clEvEUlssE_EESt5arrayIPcLm2EELi4E23TrivialOffsetCalculatorILi1EjESD_NS0_6memory15LoadWithoutCastENSE_16StoreWithoutCastEEEviT_T0_T2_T3_T4_T5_)
        /*2cf0*/ 	.word	0x00000000


	//----- nvinfo : EIATTR_MIN_STACK_SIZE
	.align		4
.L_1965:
        /*2cf4*/ 	.byte	0x04, 0x12
        /*2cf6*/ 	.short	(.L_1967 - .L_1966)
	.align		4
.L_1966:
        /*2cf8*/ 	.word	index@(_ZN2at6native29vectorized_elementwise_kernelILi2ENS0_13BUnaryFunctorIsssZZZNS0_16fmod_kernel_cudaERNS_18TensorIteratorBaseEENKUlvE_clEvENKUlvE3_clEvEUlssE_EESt5arrayIPcLm2EEEEviT0_T1_)
        /*2cfc*/ 	.word	0x00000000


	//----- nvinfo : EIATTR_MIN_STACK_SIZE
	.align		4
.L_1967:
        /*2d00*/ 	.byte	0x04, 0x12
        /*2d02*/ 	.short	(.L_1969 - .L_1968)
	.align		4
.L_1968:
        /*2d04*/ 	.word	index@(_ZN2at6native29vectorized_elementwise_kernelILi4ENS0_13BUnaryFunctorIsssZZZNS0_16fmod_kernel_cudaERNS_18TensorIteratorBaseEENKUlvE_clEvENKUlvE3_clEvEUlssE_EESt5arrayIPcLm2EEEEviT0_T1_)
        /*2d08*/ 	.word	0x00000000


	//----- nvinfo : EIATTR_MIN_STACK_SIZE
	.align		4
.L_1969:
        /*2d0c*/ 	.byte	0x04, 0x12
        /*2d0e*/ 	.short	(.L_1971 - .L_1970)
	.align		4
.L_1970:
        /*2d10*/ 	.word	index@(_ZN2at6native29vectorized_elementwise_kernelILi8ENS0_13BUnaryFunctorIsssZZZNS0_16fmod_kernel_cudaERNS_18TensorIteratorBaseEENKUlvE_clEvENKUlvE3_clEvEUlssE_EESt5arrayIPcLm2EEEEviT0_T1_)
        /*2d14*/ 	.word	0x00000000


	//----- nvinfo : EIATTR_MIN_STACK_SIZE
	.align		4
.L_1971:
        /*2d18*/ 	.byte	0x04, 0x12
        /*2d1a*/ 	.short	(.L_1973 - .L_1972)
	.align		4
.L_1972:
        /*2d1c*/ 	.word	index@(_ZN2at6native18elementwise_kernelILi128ELi4EZNS0_15gpu_kernel_implINS0_13AUnaryFunctorIsssZZZNS0_16fmod_kernel_cudaERNS_18TensorIteratorBaseEENKUlvE_clEvENKUlvE3_clEvEUlssE_EEEEvS5_RKT_EUliE_EEviT1_)
        /*2d20*/ 	.word	0x00000000


	//----- nvinfo : EIATTR_MIN_STACK_SIZE
	.align		4
.L_1973:
        /*2d24*/ 	.byte	0x04, 0x12
        /*2d26*/ 	.short	(.L_1975 - .L_1974)
	.align		4
.L_1974:
        /*2d28*/ 	.word	index@(_ZN2at6native27unrolled_elementwise_kernelINS0_13AUnaryFunctorIsssZZZNS0_16fmod_kernel_cudaERNS_18TensorIteratorBaseEENKUlvE_clEvENKUlvE3_clEvEUlssE_EESt5arrayIPcLm2EELi4E23TrivialOffsetCalculatorILi1EjESD_NS0_6memory12LoadWithCastILi1EEENSE_13StoreWithCastILi1EEEEEviT_T0_T2_T3_T4_T5_)
        /*2d2c*/ 	.word	0x00000000


	//----- nvinfo : EIATTR_MIN_STACK_SIZE
	.align		4
.L_1975:
        /*2d30*/ 	.byte	0x04, 0x12
        /*2d32*/ 	.short	(.L_1977 - .L_1976)
	.align		4
.L_1976:
        /*2d34*/ 	.word	index@(_ZN2at6native18elementwise_kernelILi128ELi4EZNS0_22gpu_kernel_impl_nocastINS0_13AUnaryFunctorIsssZZZNS0_16fmod_kernel_cudaERNS_18TensorIteratorBaseEENKUlvE_clEvENKUlvE3_clEvEUlssE_EEEEvS5_RKT_EUliE_EEviT1_)
        /*2d38*/ 	.word	0x00000000


	//----- nvinfo : EIATTR_MIN_STACK_SIZE
	.align		4
.L_1977:
        /*2d3c*/ 	.byte	0x04, 0x12
        /*2d3e*/ 	.short	(.L_1979 - .L_1978)
	.align		4
.L_1978:
        /*2d40*/ 	.word	index@(_ZN2at6native27unrolled_elementwise_kernelINS0_13AUnaryFunctorIsssZZZNS0_16fmod_kernel_cudaERNS_18TensorIteratorBaseEENKUlvE_clEvENKUlvE3_clEvEUlssE_EESt5arrayIPcLm2EELi4E23TrivialOffsetCalculatorILi1EjESD_NS0_6memory15LoadWithoutCastENSE_16StoreWithoutCastEEEviT_T0_T2_T3_T4_T5_)
        /*2d44*/ 	.word	0x00000000


	//----- nvinfo : EIATTR_MIN_STACK_SIZE
	.align		4
.L_1979:
        /*2d48*/ 	.byte	0x04, 0x12
        /*2d4a*/ 	.short	(.L_1981 - .L_1980)
	.align		4
.L_1980:
        /*2d4c*/ 	.word	index@(_ZN2at6native29vectorized_elementwise_kernelILi2ENS0_13AUnaryFunctorIsssZZZNS0_16fmod_kernel_cudaERNS_18TensorIteratorBaseEENKUlvE_clEvENKUlvE3_clEvEUlssE_EESt5arrayIPcLm2EEEEviT0_T1_)
        /*2d50*/ 	.word	0x00000000


	//----- nvinfo : EIATTR_MIN_STACK_SIZE
	.align		4
.L_1981:
        /*2d54*/ 	.byte	0x04, 0x12
        /*2d56*/ 	.short	(.L_1983 - .L_1982)
	.align		4
.L_1982:
        /*2d58*/ 	.word	index@(_ZN2at6native29vectorized_elementwise_kernelILi4ENS0_13AUnaryFunctorIsssZZZNS0_16fmod_kernel_cudaERNS_18TensorIteratorBaseEENKUlvE_clEvENKUlvE3_clEvEUlssE_EESt5arrayIPcLm2EEEEviT0_T1_)
        /*2d5c*/ 	.word	0x00000000


	//----- nvinfo : EIATTR_MIN_STACK_SIZE
	.align		4
.L_1983:
        /*2d60*/ 	.byte	0x04, 0x12
        /*2d62*/ 	.short	(.L_1985 - .L_1984)
	.align		4
.L_1984:
        /*2d64*/ 	.word	index@(_ZN2at6native29vectorized_elementwise_kernelILi8ENS0_13AUnaryFunctorIsssZZZNS0_16fmod_kernel_cudaERNS_18TensorIteratorBaseEENKUlvE_clEvENKUlvE3_clEvEUlssE_EESt5arrayIPcLm2EEEEviT0_T1_)
        /*2d68*/ 	.word	0x00000000


	//----- nvinfo : EIATTR_MIN_STACK_SIZE
	.align		4
.L_1985:
        /*2d6c*/ 	.byte	0x04, 0x12
        /*2d6e*/ 	.short	(.L_1987 - .L_1986)
	.align		4
.L_1986:
        /*2d70*/ 	.word	index@(_ZN2at6native18elementwise_kernelILi128ELi4EZNS0_15gpu_kernel_implINS0_13BinaryFunctorIlllZZZNS0_16fmod_kernel_cudaERNS_18TensorIteratorBaseEENKUlvE_clEvENKUlvE2_clEvEUlllE_EEEEvS5_RKT_EUliE_EEviT1_)
        /*2d74*/ 	.word	0x00000000


	//----- nvinfo : EIATTR_MIN_STACK_SIZE
	.align		4
.L_1987:
        /*2d78*/ 	.byte	0x04, 0x12
        /*2d7a*/ 	.short	(.L_1989 - .L_1988)
	.align		4
.L_1988:
        /*2d7c*/ 	.word	index@(_ZN2at6native27unrolled_elementwise_kernelINS0_13BinaryFunctorIlllZZZNS0_16fmod_kernel_cudaERNS_18TensorIteratorBaseEENKUlvE_clEvENKUlvE2_clEvEUlllE_EESt5arrayIPcLm3EELi4E23TrivialOffsetCalculatorILi2EjESC_ILi1EjENS0_6memory12LoadWithCastILi2EEENSF_13StoreWithCastILi1EEEEEviT_T0_T2_T3_T4_T5_)
        /*2d80*/ 	.word	0x00000000


	//----- nvinfo : EIATTR_MIN_STACK_SIZE
	.align		4
.L_1989:
        /*2d84*/ 	.byte	0x04, 0x12
        /*2d86*/ 	.short	(.L_1991 - .L_1990)
	.align		4
.L_1990:
        /*2d88*/ 	.word	index@(_ZN2at6native18elementwise_kernelILi128ELi2EZNS0_22gpu_kernel_impl_nocastINS0_13BinaryFunctorIlllZZZNS0_16fmod_kernel_cudaERNS_18TensorIteratorBaseEENKUlvE_clEvENKUlvE2_clEvEUlllE_EEEEvS5_RKT_EUliE_EEviT1_)
        /*2d8c*/ 	.word	0x00000000


	//----- nvinfo : EIATTR_MIN_STACK_SIZE
	.align		4
.L_1991:
        /*2d90*/ 	.byte	0x04, 0x12
        /*2d92*/ 	.short	(.L_1993 - .L_1992)
	.align		4
.L_1992:
        /*2d94*/ 	.word	index@(_ZN2at6native27unrolled_elementwise_kernelINS0_13BinaryFunctorIlllZZZNS0_16fmod_kernel_cudaERNS_18TensorIteratorBaseEENKUlvE_clEvENKUlvE2_clEvEUlllE_EESt5arrayIPcLm3EELi4E23TrivialOffsetCalculatorILi2EjESC_ILi1EjENS0_6memory15LoadWithoutCastENSF_16StoreWithoutCastEEEviT_T0_T2_T3_T4_T5_)
        /*2d98*/ 	.word	0x00000000


	//----- nvinfo : EIATTR_MIN_STACK_SIZE
	.align		4
.L_1993:
        /*2d9c*/ 	.byte	0x04, 0x12
        /*2d9e*/ 	.short	(.L_1995 - .L_1994)
	.align		4
.L_1994:
        /*2da0*/ 	.word	index@(_ZN2at6native29vectorized_elementwise_kernelILi2ENS0_13BinaryFunctorIlllZZZNS0_16fmod_kernel_cudaERNS_18TensorIteratorBaseEENKUlvE_clEvENKUlvE2_clEvEUlllE_EESt5arrayIPcLm3EEEEviT0_T1_)
        /*2da4*/ 	.word	0x00000000


	//----- nvinfo : EIATTR_MIN_STACK_SIZE
	.align		4
.L_1995:
        /*2da8*/ 	.byte	0x04, 0x12
        /*2daa*/ 	.short	(.L_1997 - .L_1996)
	.align		4
.L_1996:
        /*2dac*/ 	.word	index@(_ZN2at6native29vectorized_elementwise_kernelILi4ENS0_13BinaryFunctorIlllZZZNS0_16fmod_kernel_cudaERNS_18TensorIteratorBaseEENKUlvE_clEvENKUlvE2_clEvEUlllE_EESt5arrayIPcLm3EEEEviT0_T1_)
        /*2db0*/ 	.word	0x00000000


	//----- nvinfo : EIATTR_MIN_STACK_SIZE
	.align		4
.L_1997:
        /*2db4*/ 	.byte	0x04, 0x12
        /*2db6*/ 	.short	(.L_1999 - .L_1998)
	.align		4
.L_1998:
        /*2db8*/ 	.word	index@(_ZN2at6native29vectorized_elementwise_kernelILi8ENS0_13BinaryFunctorIlllZZZNS0_16fmod_kernel_cudaERNS_18TensorIteratorBaseEENKUlvE_clEvENKUlvE2_clEvEUlllE_EESt5arrayIPcLm3EEEEviT0_T1_)
        /*2dbc*/ 	.word	0x00000000


	//----- nvinfo : EIATTR_MIN_STACK_SIZE
	.align		4
.L_1999:
        /*2dc0*/ 	.byte	0x04, 0x12
        /*2dc2*/ 	.short	(.L_2001 - .L_2000)
	.align		4
.L_2000:
        /*2dc4*/ 	.word	index@(_ZN2at6native18elementwise_kernelILi128ELi4EZNS0_15gpu_kernel_implINS0_13BUnaryFunctorIlllZZZNS0_16fmod_kernel_cudaERNS_18TensorIteratorBaseEENKUlvE_clEvENKUlvE2_clEvEUlllE_EEEEvS5_RKT_EUliE_EEviT1_)
        /*2dc8*/ 	.word	0x00000000


	//----- nvinfo : EIATTR_MIN_STACK_SIZE
	.align		4
.L_2001:
        /*2dcc*/ 	.byte	0x04, 0x12
        /*2dce*/ 	.short	(.L_2003 - .L_2002)
	.align		4
.L_2002:
        /*2dd0*/ 	.word	index@(_ZN2at6native27unrolled_elementwise_kernelINS0_13BUnaryFunctorIlllZZZNS0_16fmod_kernel_cudaERNS_18TensorIteratorBaseEENKUlvE_clEvENKUlvE2_clEvEUlllE_EESt5arrayIPcLm2EELi4E23TrivialOffsetCalculatorILi1EjESD_NS0_6memory12LoadWithCastILi1EEENSE_13StoreWithCastILi1EEEEEviT_T0_T2_T3_T4_T5_)
        /*2dd4*/ 	.word	0x00000000


	//----- nvinfo : EIATTR_MIN_STACK_SIZE
	.align		4
.L_2003:
        /*2dd8*/ 	.byte	0x04, 0x12
        /*2dda*/ 	.short	(.L_2005 - .L_2004)
	.align		4
.L_2004:
        /*2ddc*/ 	.word	index@(_ZN2at6native18elementwise_kernelILi128ELi2EZNS0_22gpu_kernel_impl_nocastINS0_13BUnaryFunctorIlllZZZNS0_16fmod_kernel_cudaERNS_18TensorIteratorBaseEENKUlvE_clEvENKUlvE2_clEvEUlllE_EEEEvS5_RKT_EUliE_EEviT1_)
        /*2de0*/ 	.word	0x00000000


	//----- nvinfo : EIATTR_MIN_STACK_SIZE
	.align		4
.L_2005:
        /*2de4*/ 	.byte	0x04, 0x12
        /*2de6*/ 	.short	(.L_2007 - .L_2006)
	.align		4
.L_2006:
        /*2de8*/ 	.word	index@(_ZN2at6native27unrolled_elementwise_kernelINS0_13BUnaryFunctorIlllZZZNS0_16fmod_kernel_cudaERNS_18TensorIteratorBaseEENKUlvE_clEvENKUlvE2_clEvEUlllE_EESt5arrayIPcLm2EELi4E23TrivialOffsetCalculatorILi1EjESD_NS0_6memory15LoadWithoutCastENSE_16StoreWithoutCastEEEviT_T0_T2_T3_T4_T5_)
        /*2dec*/ 	.word	0x00000000


	//----- nvinfo : EIATTR_MIN_STACK_SIZE
	.align		4
.L_2007:
        /*2df0*/ 	.byte	0x04, 0x12
        /*2df2*/ 	.short	(.L_2009 - .L_2008)
	.align		4
.L_2008:
        /*2df4*/ 	.word	index@(_ZN2at6native29vectorized_elementwise_kernelILi2ENS0_13BUnaryFunctorIlllZZZNS0_16fmod_kernel_cudaERNS_18TensorIteratorBaseEENKUlvE_clEvENKUlvE2_clEvEUlllE_EESt5arrayIPcLm2EEEEviT0_T1_)
        /*2df8*/ 	.word	0x00000000


	//----- nvinfo : EIATTR_MIN_STACK_SIZE
	.align		4
.L_2009:
        /*2dfc*/ 	.byte	0x04, 0x12
        /*2dfe*/ 	.short	(.L_2011 - .L_2010)
	.align		4
.L_2010:
        /*2e00*/ 	.word	index@(_ZN2at6native29vectorized_elementwise_kernelILi4ENS0_13BUnaryFunctorIlllZZZNS0_16fmod_kernel_cudaERNS_18TensorIteratorBaseEENKUlvE_clEvENKUlvE2_clEvEUlllE_EESt5arrayIPcLm2EEEEviT0_T1_)
        /*2e04*/ 	.word	0x00000000


	//----- nvinfo : EIATTR_MIN_STACK_SIZE
	.align		4
.L_2011:
        /*2e08*/ 	.byte	0x04, 0x12
        /*2e0a*/ 	.short	(.L_2013 - .L_2012)
	.align		4
.L_2012:
        /*2e0c*/ 	.word	index@(_ZN2at6native29vectorized_elementwise_kernelILi8ENS0_13BUnaryFunctorIlllZZZNS0_16fmod_kernel_cudaERNS_18TensorIteratorBaseEENKUlvE_clEvENKUlvE2_clEvEUlllE_EESt5arrayIPcLm2EEEEviT0_T1_)
        /*2e10*/ 	.word	0x00000000


	//----- nvinfo : EIATTR_MIN_STACK_SIZE
	.align		4
.L_2013:
        /*2e14*/ 	.byte	0x04, 0x12
        /*2e16*/ 	.short	(.L_2015 - .L_2014)
	.align		4
.L_2014:
        /*2e18*/ 	.word	index@(_ZN2at6native18elementwise_kernelILi128ELi4EZNS0_15gpu_kernel_implINS0_13AUnaryFunctorIlllZZZNS0_16fmod_kernel_cudaERNS_18TensorIteratorBaseEENKUlvE_clEvENKUlvE2_clEvEUlllE_EEEEvS5_RKT_EUliE_EEviT1_)
        /*2e1c*/ 	.word	0x00000000


	//----- nvinfo : EIATTR_MIN_STACK_SIZE
	.align		4
.L_2015:
        /*2e20*/ 	.byte	0x04, 0x12
        /*2e22*/ 	.short	(.L_2017 - .L_2016)
	.align		4
.L_2016:
        /*2e24*/ 	.word	index@(_ZN2at6native27unrolled_elementwise_kernelINS0_13AUnaryFunctorIlllZZZNS0_16fmod_kernel_cudaERNS_18TensorIteratorBaseEENKUlvE_clEvENKUlvE2_clEvEUlllE_EESt5arrayIPcLm2EELi4E23TrivialOffsetCalculatorILi1EjESD_NS0_6memory12LoadWithCastILi1EEENSE_13StoreWithCastILi1EEEEEviT_T0_T2_T3_T4_T5_)
        /*2e28*/ 	.word	0x00000000


	//----- nvinfo : EIATTR_MIN_STACK_SIZE
	.align		4
.L_2017:
        /*2e2c*/ 	.byte	0x04, 0x12
        /*2e2e*/ 	.short	(.L_2019 - .L_2018)
	.align		4
.L_2018:
        /*2e30*/ 	.word	index@(_ZN2at6native18elementwise_kernelILi128ELi2EZNS0_22gpu_kernel_impl_nocastINS0_13AUnaryFunctorIlllZZZNS0_16fmod_kernel_cudaERNS_18TensorIteratorBaseEENKUlvE_clEvENKUlvE2_clEvEUlllE_EEEEvS5_RKT_EUliE_EEviT1_)
        /*2e34*/ 	.word	0x00000000


	//----- nvinfo : EIATTR_MIN_STACK_SIZE
	.align		4
.L_2019:
        /*2e38*/ 	.byte	0x04, 0x12
        /*2e3a*/ 	.short	(.L_2021 - .L_2020)
	.align		4
.L_2020:
        /*2e3c*/ 	.word	index@(_ZN2at6native27unrolled_elementwise_kernelINS0_13AUnaryFunctorIlllZZZNS0_16fmod_kernel_cudaERNS_18TensorIteratorBaseEENKUlvE_clEvENKUlvE2_clEvEUlllE_EESt5arrayIPcLm2EELi4E23TrivialOffsetCalculatorILi1EjESD_NS0_6memory15LoadWithoutCastENSE_16StoreWithoutCastEEEviT_T0_T2_T3_T4_T5_)
        /*2e40*/ 	.word	0x00000000


	//----- nvinfo : EIATTR_MIN_STACK_SIZE
	.align		4
.L_2021:
        /*2e44*/ 	.byte	0x04, 0x12
        /*2e46*/ 	.short	(.L_2023 - .L_2022)
	.align		4
.L_2022:
        /*2e48*/ 	.word	index@(_ZN2at6native29vectorized_elementwise_kernelILi2ENS0_13AUnaryFunctorIlllZZZNS0_16fmod_kernel_cudaERNS_18TensorIteratorBaseEENKUlvE_clEvENKUlvE2_clEvEUlllE_EESt5arrayIPcLm2EEEEviT0_T1_)
        /*2e4c*/ 	.word	0x00000000


	//----- nvinfo : EIATTR_MIN_STACK_SIZE
	.align		4
.L_2023:
        /*2e50*/ 	.byte	0x04, 0x12
        /*2e52*/ 	.short	(.L_2025 - .L_2024)
	.align		4
.L_2024:
        /*2e54*/ 	.word	index@(_ZN2at6native29vectorized_elementwise_kernelILi4ENS0_13AUnaryFunctorIlllZZZNS0_16fmod_kernel_cudaERNS_18TensorIteratorBaseEENKUlvE_clEvENKUlvE2_clEvEUlllE_EESt5arrayIPcLm2EEEEviT0_T1_)
        /*2e58*/ 	.word	0x00000000


	//----- nvinfo : EIATTR_MIN_STACK_SIZE
	.align		4
.L_2025:
        /*2e5c*/ 	.byte	0x04, 0x12
        /*2e5e*/ 	.short	(.L_2027 - .L_2026)
	.align		4
.L_2026:
        /*2e60*/ 	.word	index@(_ZN2at6native29vectorized_elementwise_kernelILi8ENS0_13AUnaryFunctorIlllZZZNS0_16fmod_kernel_cudaERNS_18TensorIteratorBaseEENKUlvE_clEvENKUlvE2_clEvEUlllE_EESt5arrayIPcLm2EEEEviT0_T1_)
        /*2e64*/ 	.word	0x00000000


	//----- nvinfo : EIATTR_MIN_STACK_SIZE
	.align		4
.L_2027:
        /*2e68*/ 	.byte	0x04, 0x12
        /*2e6a*/ 	.short	(.L_2029 - .L_2028)
	.align		4
.L_2028:
        /*2e6c*/ 	.word	index@(_ZN2at6native18elementwise_kernelILi128ELi4EZNS0_15gpu_kernel_implINS0_13BinaryFunctorIiiiZZZNS0_16fmod_kernel_cudaERNS_18TensorIteratorBaseEENKUlvE_clEvENKUlvE1_clEvEUliiE_EEEEvS5_RKT_EUliE_EEviT1_)
        /*2e70*/ 	.word	0x00000000


	//----- nvinfo : EIATTR_MIN_STACK_SIZE
	.align		4
.L_2029:
        /*2e74*/ 	.byte	0x04, 0x12
        /*2e76*/ 	.short	(.L_2031 - .L_2030)
	.align		4
.L_2030:
        /*2e78*/ 	.word	index@(_ZN2at6native27unrolled_elementwise_kernelINS0_13BinaryFunctorIiiiZZZNS0_16fmod_kernel_cudaERNS_18TensorIteratorBaseEENKUlvE_clEvENKUlvE1_clEvEUliiE_EESt5arrayIPcLm3EELi4E23TrivialOffsetCalculatorILi2EjESC_ILi1EjENS0_6memory12LoadWithCastILi2EEENSF_13StoreWithCastILi1EEEEEviT_T0_T2_T3_T4_T5_)
        /*2e7c*/ 	.word	0x00000000


	//----- nvinfo : EIATTR_MIN_STACK_SIZE
	.align		4
.L_2031:
        /*2e80*/ 	.byte	0x04, 0x12
        /*2e82*/ 	.short	(.L_2033 - .L_2032)
	.align		4
.L_2032:
        /*2e84*/ 	.word	index@(_ZN2at6native18elementwise_kernelILi128ELi2EZNS0_22gpu_kernel_impl_nocastINS0_13BinaryFunctorIiiiZZZNS0_16fmod_kernel_cudaERNS_18TensorIteratorBaseEENKUlvE_clEvENKUlvE1_clEvEUliiE_EEEEvS5_RKT_EUliE_EEviT1_)
        /*2e88*/ 	.word	0x00000000


	//----- nvinfo : EIATTR_MIN_STACK_SIZE
	.align		4
.L_2033:
        /*2e8c*/ 	.byte	0x04, 0x12
        /*2e8e*/ 	.short	(.L_2035 - .L_2034)
	.align		4
.L_2034:
        /*2e90*/ 	.word	index@(_ZN2at6native27unrolled_elementwise_kernelINS0_13BinaryFunctorIiiiZZZNS0_16fmod_kernel_cudaERNS_18TensorIteratorBaseEENKUlvE_clEvENKUlvE1_clEvEUliiE_EESt5arrayIPcLm3EELi4E23TrivialOffsetCalculatorILi2EjESC_ILi1EjENS0_6memory15LoadWithoutCastENSF_16StoreWithoutCastEEEviT_T0_T2_T3_T4_T5_)
        /*2e94*/ 	.word	0x00000000


	//----- nvinfo : EIATTR_MIN_STACK_SIZE
	.align		4
.L_2035:
        /*2e98*/ 	.byte	0x04, 0x12
        /*2e9a*/ 	.short	(.L_2037 - .L_2036)
	.align		4
.L_2036:
        /*2e9c*/ 	.word	index@(_ZN2at6native29vectorized_elementwise_kernelILi2ENS0_13BinaryFunctorIiiiZZZNS0_16fmod_kernel_cudaERNS_18TensorIteratorBaseEENKUlvE_clEvENKUlvE1_clEvEUliiE_EESt5arrayIPcLm3EEEEviT0_T1_)
        /*2ea0*/ 	.word	0x00000000


	//----- nvinfo : EIATTR_MIN_STACK_SIZE
	.align		4
.L_2037:
        /*2ea4*/ 	.byte	0x04, 0x12
        /*2ea6*/ 	.short	(.L_2039 - .L_2038)
	.align		4
.L_2038:
        /*2ea8*/ 	.word	index@(_ZN2at6native29vectorized_elementwise_kernelILi4ENS0_13BinaryFunctorIiiiZZZNS0_16fmod_kernel_cudaERNS_18TensorIteratorBaseEENKUlvE_clEvENKUlvE1_clEvEUliiE_EESt5arrayIPcLm3EEEEviT0_T1_)
        /*2eac*/ 	.word	0x00000000


	//----- nvinfo : EIATTR_MIN_STACK_SIZE
	.align		4
.L_2039:
        /*2eb0*/ 	.byte	0x04, 0x12
        /*2eb2*/ 	.short	(.L_2041 - .L_2040)
	.align		4
.L_2040:
        /*2eb4*/ 	.word	index@(_ZN2at6native29vectorized_elementwise_kernelILi8ENS0_13BinaryFunctorIiiiZZZNS0_16fmod_kernel_cudaERNS_18TensorIteratorBaseEENKUlvE_clEvENKUlvE1_clEvEUliiE_EESt5arrayIPcLm3EEEEviT0_T1_)
        /*2eb8*/ 	.word	0x00000000


	//----- nvinfo : EIATTR_MIN_STACK_SIZE
	.align		4
.L_2041:
        /*2ebc*/ 	.byte	0x04, 0x12
        /*2ebe*/ 	.short	(.L_2043 - .L_2042)
	.align		4
.L_2042:
        /*2ec0*/ 	.word	index@(_ZN2at6native18elementwise_kernelILi128ELi4EZNS0_15gpu_kernel_implINS0_13BUnaryFunctorIiiiZZZNS0_16fmod_kernel_cudaERNS_18TensorIteratorBaseEENKUlvE_clEvENKUlvE1_clEvEUliiE_EEEEvS5_RKT_EUliE_EEviT1_)
        /*2ec4*/ 	.word	0x00000000


	//----- nvinfo : EIATTR_MIN_STACK_SIZE
	.align		4
.L_2043:
        /*2ec8*/ 	.byte	0x04, 0x12
        /*2eca*/ 	.short	(.L_2045 - .L_2044)
	.align		4
.L_2044:
        /*2ecc*/ 	.word	index@(_ZN2at6native27unrolled_elementwise_kernelINS0_13BUnaryFunctorIiiiZZZNS0_16fmod_kernel_cudaERNS_18TensorIteratorBaseEENKUlvE_clEvENKUlvE1_clEvEUliiE_EESt5arrayIPcLm2EELi4E23TrivialOffsetCalculatorILi1EjESD_NS0_6memory12LoadWithCastILi1EEENSE_13StoreWithCastILi1EEEEEviT_T0_T2_T3_T4_T5_)
        /*2ed0*/ 	.word	0x00000000


	//----- nvinfo : EIATTR_MIN_STACK_SIZE
	.align		4
.L_2045:
        /*2ed4*/ 	.byte	0x04, 0x12
        /*2ed6*/ 	.short	(.L_2047 - .L_2046)
	.align		4
.L_2046:
        /*2ed8*/ 	.word	index@(_ZN2at6native18elementwise_kernelILi128ELi2EZNS0_22gpu_kernel_impl_nocastINS0_13BUnaryFunctorIiiiZZZNS0_16fmod_kernel_cudaERNS_18TensorIteratorBaseEENKUlvE_clEvENKUlvE1_clEvEUliiE_EEEEvS5_RKT_EUliE_EEviT1_)
        /*2edc*/ 	.word	0x00000000


	//----- nvinfo : EIATTR_MIN_STACK_SIZE
	.align		4
.L_2047:
        /*2ee0*/ 	.byte	0x04, 0x12
        /*2ee2*/ 	.short	(.L_2049 - .L_2048)
	.align		4
.L_2048:
        /*2ee4*/ 	.word	index@(_ZN2at6native27unrolled_elementwise_kernelINS0_13BUnaryFunctorIiiiZZZNS0_16fmod_kernel_cudaERNS_18TensorIteratorBaseEENKUlvE_clEvENKUlvE1_clEvEUliiE_EESt5arrayIPcLm2EELi4E23TrivialOffsetCalculatorILi1EjESD_NS0_6memory15LoadWithoutCastENSE_16StoreWithoutCastEEEviT_T0_T2_T3_T4_T5_)
        /*2ee8*/ 	.word	0x00000000


	//----- nvinfo : EIATTR_MIN_STACK_SIZE
	.align		4
.L_2049:
        /*2eec*/ 	.byte	0x04, 0x12
        /*2eee*/ 	.short	(.L_2051 - .L_2050)
	.align		4
.L_2050:
        /*2ef0*/ 	.word	index@(_ZN2at6native29vectorized_elementwise_kernelILi2ENS0_13BUnaryFunctorIiiiZZZNS0_16fmod_kernel_cudaERNS_18TensorIteratorBaseEENKUlvE_clEvENKUlvE1_clEvEUliiE_EESt5arrayIPcLm2EEEEviT0_T1_)
        /*2ef4*/ 	.word	0x00000000


	//----- nvinfo : EIATTR_MIN_STACK_SIZE
	.align		4
.L_2051:
        /*2ef8*/ 	.byte	0x04, 0x12
        /*2efa*/ 	.short	(.L_2053 - .L_2052)
	.align		4
.L_2052:
        /*2efc*/ 	.word	index@(_ZN2at6native29vectorized_elementwise_kernelILi4ENS0_13BUnaryFunctorIiiiZZZNS0_16fmod_kernel_cudaERNS_18TensorIteratorBaseEENKUlvE_clEvENKUlvE1_clEvEUliiE_EESt5arrayIPcLm2EEEEviT0_T1_)
        /*2f00*/ 	.word	0x00000000


	//----- nvinfo : EIATTR_MIN_STACK_SIZE
	.align		4
.L_2053:
        /*2f04*/ 	.byte	0x04, 0x12
        /*2f06*/ 	.short	(.L_2055 - .L_2054)
	.align		4
.L_2054:
        /*2f08*/ 	.word	index@(_ZN2at6native29vectorized_elementwise_kernelILi8ENS0_13BUnaryFunctorIiiiZZZNS0_16fmod_kernel_cudaERNS_18TensorIteratorBaseEENKUlvE_clEvENKUlvE1_clEvEUliiE_EESt5arrayIPcLm2EEEEviT0_T1_)
        /*2f0c*/ 	.word	0x00000000


	//----- nvinfo : EIATTR_MIN_STACK_SIZE
	.align		4
.L_2055:
        /*2f10*/ 	.byte	0x04, 0x12
        /*2f12*/ 	.short	(.L_2057 - .L_2056)
	.align		4
.L_2056:
        /*2f14*/ 	.word	index@(_ZN2at6native18elementwise_kernelILi128ELi4EZNS0_15gpu_kernel_implINS0_13AUnaryFunctorIiiiZZZNS0_16fmod_kernel_cudaERNS_18TensorIteratorBaseEENKUlvE_clEvENKUlvE1_clEvEUliiE_EEEEvS5_RKT_EUliE_EEviT1_)
        /*2f18*/ 	.word	0x00000000


	//----- nvinfo : EIATTR_MIN_STACK_SIZE
	.align		4
.L_2057:
        /*2f1c*/ 	.byte	0x04, 0x12
        /*2f1e*/ 	.short	(.L_2059 - .L_2058)
	.align		4
.L_2058:
        /*2f20*/ 	.word	index@(_ZN2at6native27unrolled_elementwise_kernelINS0_13AUnaryFunctorIiiiZZZNS0_16fmod_kernel_cudaERNS_18TensorIteratorBaseEENKUlvE_clEvENKUlvE1_clEvEUliiE_EESt5arrayIPcLm2EELi4E23TrivialOffsetCalculatorILi1EjESD_NS0_6memory12LoadWithCastILi1EEENSE_13StoreWithCastILi1EEEEEviT_T0_T2_T3_T4_T5_)
        /*2f24*/ 	.word	0x00000000


	//----- nvinfo : EIATTR_MIN_STACK_SIZE
	.align		4
.L_2059:
        /*2f28*/ 	.byte	0x04, 0x12
        /*2f2a*/ 	.short	(.L_2061 - .L_2060)
	.align		4
.L_2060:
        /*2f2c*/ 	.word	index@(_ZN2at6native18elementwise_kernelILi128ELi2EZNS0_22gpu_kernel_impl_nocastINS0_13AUnaryFunctorIiiiZZZNS0_16fmod_kernel_cudaERNS_18TensorIteratorBaseEENKUlvE_clEvENKUlvE1_clEvEUliiE_EEEEvS5_RKT_EUliE_EEviT1_)
        /*2f30*/ 	.word	0x00000000


	//----- nvinfo : EIATTR_MIN_STACK_SIZE
	.align		4
.L_2061:
        /*2f34*/ 	.byte	0x04, 0x12
        /*2f36*/ 	.short	(.L_2063 - .L_2062)
	.align		4
.L_2062:
        /*2f38*/ 	.word	index@(_ZN2at6native27unrolled_elementwise_kernelINS0_13AUnaryFunctorIiiiZZZNS0_16fmod_kernel_cudaERNS_18TensorIteratorBaseEENKUlvE_clEvENKUlvE1_clEvEUliiE_EESt5arrayIPcLm2EELi4E23TrivialOffsetCalculatorILi1EjESD_NS0_6memory15LoadWithoutCastENSE_16StoreWithoutCastEEEviT_T0_T2_T3_T4_T5_)
        /*2f3c*/ 	.word	0x00000000


	//----- nvinfo : EIATTR_MIN_STACK_SIZE
	.align		4
.L_2063:
        /*2f40*/ 	.byte	0x04, 0x12
        /*2f42*/ 	.short	(.L_2065 - .L_2064)
	.align		4
.L_2064:
        /*2f44*/ 	.word	index@(_ZN2at6native29vectorized_elementwise_kernelILi2ENS0_13AUnaryFunctorIiiiZZZNS0_16fmod_kernel_cudaERNS_18TensorIteratorBaseEENKUlvE_clEvENKUlvE1_clEvEUliiE_EESt5arrayIPcLm2EEEEviT0_T1_)
        /*2f48*/ 	.word	0x00000000


	//----- nvinfo : EIATTR_MIN_STACK_SIZE
	.align		4
.L_2065:
        /*2f4c*/ 	.byte	0x04, 0x12
        /*2f4e*/ 	.short	(.L_2067 - .L_2066)
	.align		4
.L_2066:
        /*2f50*/ 	.word	index@(_ZN2at6native29vectorized_elementwise_kernelILi4ENS0_13AUnaryFunctorIiiiZZZNS0_16fmod_kernel_cudaERNS_18TensorIteratorBaseEENKUlvE_clEvENKUlvE1_clEvEUliiE_EESt5arrayIPcLm2EEEEviT0_T1_)
        /*2f54*/ 	.word	0x00000000


	//----- nvinfo : EIATTR_MIN_STACK_SIZE
	.align		4
.L_2067:
        /*2f58*/ 	.byte	0x04, 0x12
        /*2f5a*/ 	.short	(.L_2069 - .L_2068)
	.align		4
.L_2068:
        /*2f5c*/ 	.word	index@(_ZN2at6native29vectorized_elementwise_kernelILi8ENS0_13AUnaryFunctorIiiiZZZNS0_16fmod_kernel_cudaERNS_18TensorIteratorBaseEENKUlvE_clEvENKUlvE1_clEvEUliiE_EESt5arrayIPcLm2EEEEviT0_T1_)
        /*2f60*/ 	.word	0x00000000


	//----- nvinfo : EIATTR_MIN_STACK_SIZE
	.align		4
.L_2069:
        /*2f64*/ 	.byte	0x04, 0x12
        /*2f66*/ 	.short	(.L_2071 - .L_2070)
	.align		4
.L_2070:
        /*2f68*/ 	.word	index@(_ZN2at6native18elementwise_kernelILi128ELi4EZNS0_15gpu_kernel_implINS0_13BinaryFunctorIaaaZZZNS0_16fmod_kernel_cudaERNS_18TensorIteratorBaseEENKUlvE_clEvENKUlvE0_clEvEUlaaE_EEEEvS5_RKT_EUliE_EEviT1_)
        /*2f6c*/ 	.word	0x00000000


	//----- nvinfo : EIATTR_MIN_STACK_SIZE
	.align		4
.L_2071:
        /*2f70*/ 	.byte	0x04, 0x12
        /*2f72*/ 	.short	(.L_2073 - .L_2072)
	.align		4
.L_2072:
        /*2f74*/ 	.word	index@(_ZN2at6native27unrolled_elementwise_kernelINS0_13BinaryFunctorIaaaZZZNS0_16fmod_kernel_cudaERNS_18TensorIteratorBaseEENKUlvE_clEvENKUlvE0_clEvEUlaaE_EESt5arrayIPcLm3EELi4E23TrivialOffsetCalculatorILi2EjESC_ILi1EjENS0_6memory12LoadWithCastILi2EEENSF_13StoreWithCastILi1EEEEEviT_T0_T2_T3_T4_T5_)
        /*2f78*/ 	.word	0x00000000


	//----- nvinfo : EIATTR_MIN_STACK_SIZE
	.align		4
.L_2073:
        /*2f7c*/ 	.byte	0x04, 0x12
        /*2f7e*/ 	.short	(.L_2075 - .L_2074)
	.align		4
.L_2074:
        /*2f80*/ 	.word	index@(_ZN2at6native18elementwise_kernelILi128ELi4EZNS0_22gpu_kernel_impl_nocastINS0_13BinaryFunctorIaaaZZZNS0_16fmod_kernel_cudaERNS_18TensorIteratorBaseEENKUlvE_clEvENKUlvE0_clEvEUlaaE_EEEEvS5_RKT_EUliE_EEviT1_)
        /*2f84*/ 	.word	0x00000000


	//----- nvinfo : EIATTR_MIN_STACK_SIZE
	.align		4
.L_2075:
        /*2f88*/ 	.byte	0x04, 0x12
        /*2f8a*/ 	.short	(.L_2077 - .L_2076)
	.align		4
.L_2076:
        /*2f8c*/ 	.word	index@(_ZN2at6native27unrolled_elementwise_kernelINS0_13BinaryFunctorIaaaZZZNS0_16fmod_kernel_cudaERNS_18TensorIteratorBaseEENKUlvE_clEvENKUlvE0_clEvEUlaaE_EESt5arrayIPcLm3EELi4E23TrivialOffsetCalculatorILi2EjESC_ILi1EjENS0_6memory15LoadWithoutCastENSF_16StoreWithoutCastEEEviT_T0_T2_T3_T4_T5_)
        /*2f90*/ 	.word	0x00000000


	//----- nvinfo : EIATTR_MIN_STACK_SIZE
	.align		4
.L_2077:
        /*2f94*/ 	.byte	0x04, 0x12
        /*2f96*/ 	.short	(.L_2079 - .L_2078)
	.align		4
.L_2078:
        /*2f98*/ 	.word	index@(_ZN2at6native29vectorized_elementwise_kernelILi2ENS0_13BinaryFunctorIaaaZZZNS0_16fmod_kernel_cudaERNS_18TensorIteratorBaseEENKUlvE_clEvENKUlvE0_clEvEUlaaE_EESt5arrayIPcLm3EEEEviT0_T1_)
        /*2f9c*/ 	.word	0x00000000


	//----- nvinfo : EIATTR_MIN_STACK_SIZE
	.align		4
.L_2079:
        /*2fa0*/ 	.byte	0x04, 0x12
        /*2fa2*/ 	.short	(.L_2081 - .L_2080)
	.align		4
.L_2080:
        /*2fa4*/ 	.word	index@(_ZN2at6native29vectorized_elementwise_kernelILi4ENS0_13BinaryFunctorIaaaZZZNS0_16fmod_kernel_cudaERNS_18TensorIteratorBaseEENKUlvE_clEvENKUlvE0_clEvEUlaaE_EESt5arrayIPcLm3EEEEviT0_T1_)
        /*2fa8*/ 	.word	0x00000000


	//----- nvinfo : EIATTR_MIN_STACK_SIZE
	.align		4
.L_2081:
        /*2fac*/ 	.byte	0x04, 0x12
        /*2fae*/ 	.short	(.L_2083 - .L_2082)
	.align		4
.L_2082:
        /*2fb0*/ 	.word	index@(_ZN2at6native29vectorized_elementwise_kernelILi8ENS0_13BinaryFunctorIaaaZZZNS0_16fmod_kernel_cudaERNS_18TensorIteratorBaseEENKUlvE_clEvENKUlvE0_clEvEUlaaE_EESt5arrayIPcLm3EEEEviT0_T1_)
        /*2fb4*/ 	.word	0x00000000


	//----- nvinfo : EIATTR_MIN_STACK_SIZE
	.align		4
.L_2083:
        /*2fb8*/ 	.byte	0x04, 0x12
        /*2fba*/ 	.short	(.L_2085 - .L_2084)
	.align		4
.L_2084:
        /*2fbc*/ 	.word	index@(_ZN2at6native18elementwise_kernelILi128ELi4EZNS0_15gpu_kernel_implINS0_13BUnaryFunctorIaaaZZZNS0_16fmod_kernel_cudaERNS_18TensorIteratorBaseEENKUlvE_clEvENKUlvE0_clEvEUlaaE_EEEEvS5_RKT_EUliE_EEviT1_)
        /*2fc0*/ 	.word	0x00000000


	//----- nvinfo : EIATTR_MIN_STACK_SIZE
	.align		4
.L_2085:
        /*2fc4*/ 	.byte	0x04, 0x12
        /*2fc6*/ 	.short	(.L_2087 - .L_2086)
	.align		4
.L_2086:
        /*2fc8*/ 	.word	index@(_ZN2at6native27unrolled_elementwise_kernelINS0_13BUnaryFunctorIaaaZZZNS0_16fmod_kernel_cudaERNS_18TensorIteratorBaseEENKUlvE_clEvENKUlvE0_clEvEUlaaE_EESt5arrayIPcLm2EELi4E23TrivialOffsetCalculatorILi1EjESD_NS0_6memory12LoadWithCastILi1EEENSE_13StoreWithCastILi1EEEEEviT_T0_T2_T3_T4_T5_)
        /*2fcc*/ 	.word	0x00000000


	//----- nvinfo : EIATTR_MIN_STACK_SIZE
	.align		4
.L_2087:
        /*2fd0*/ 	.byte	0x04, 0x12
        /*2fd2*/ 	.short	(.L_2089 - .L_2088)
	.align		4
.L_2088:
        /*2fd4*/ 	.word	index@(_ZN2at6native18elementwise_kernelILi128ELi4EZNS0_22gpu_kernel_impl_nocastINS0_13BUnaryFunctorIaaaZZZNS0_16fmod_kernel_cudaERNS_18TensorIteratorBaseEENKUlvE_clEvENKUlvE0_clEvEUlaaE_EEEEvS5_RKT_EUliE_EEviT1_)
        /*2fd8*/ 	.word	0x00000000


	//----- nvinfo : EIATTR_MIN_STACK_SIZE
	.align		4
.L_2089:
        /*2fdc*/ 	.byte	0x04, 0x12
        /*2fde*/ 	.short	(.L_2091 - .L_2090)
	.align		4
.L_2090:
        /*2fe0*/ 	.word	index@(_ZN2at6native27unrolled_elementwise_kernelINS0_13BUnaryFunctorIaaaZZZNS0_16fmod_kernel_cudaERNS_18TensorIteratorBaseEENKUlvE_clEvENKUlvE0_clEvEUlaaE_EESt5arrayIPcLm2EELi4E23TrivialOffsetCalculatorILi1EjESD_NS0_6memory15LoadWithoutCastENSE_16StoreWithoutCastEEEviT_T0_T2_T3_T4_T5_)
        /*2fe4*/ 	.word	0x00000000


	//----- nvinfo : EIATTR_MIN_STACK_SIZE
	.align		4
.L_2091:
        /*2fe8*/ 	.byte	0x04, 0x12
        /*2fea*/ 	.short	(.L_2093 - .L_2092)
	.align		4
.L_2092:
        /*2fec*/ 	.word	index@(_ZN2at6native29vectorized_elementwise_kernelILi2ENS0_13BUnaryFunctorIaaaZZZNS0_16fmod_kernel_cudaERNS_18TensorIteratorBaseEENKUlvE_clEvENKUlvE0_clEvEUlaaE_EESt5arrayIPcLm2EEEEviT0_T1_)
        /*2ff0*/ 	.word	0x00000000


	//----- nvinfo : EIATTR_MIN_STACK_SIZE
	.align		4
.L_2093:
        /*2ff4*/ 	.byte	0x04, 0x12
        /*2ff6*/ 	.short	(.L_2095 - .L_2094)
	.align		4
.L_2094:
        /*2ff8*/ 	.word	index@(_ZN2at6native29vectorized_elementwise_kernelILi4ENS0_13BUnaryFunctorIaaaZZZNS0_16fmod_kernel_cudaERNS_18TensorIteratorBaseEENKUlvE_clEvENKUlvE0_clEvEUlaaE_EESt5arrayIPcLm2EEEEviT0_T1_)
        /*2ffc*/ 	.word	0x00000000


	//----- nvinfo : EIATTR_MIN_STACK_SIZE
	.align		4
.L_2095:
        /*3000*/ 	.byte	0x04, 0x12
        /*3002*/ 	.short	(.L_2097 - .L_2096)
	.align		4
.L_2096:
        /*3004*/ 	.word	index@(_ZN2at6native29vectorized_elementwise_kernelILi8ENS0_13BUnaryFunctorIaaaZZZNS0_16fmod_kernel_cudaERNS_18TensorIteratorBaseEENKUlvE_clEvENKUlvE0_clEvEUlaaE_EESt5arrayIPcLm2EEEEviT0_T1_)
        /*3008*/ 	.word	0x00000000


	//----- nvinfo : EIATTR_MIN_STACK_SIZE
	.align		4
.L_2097:
        /*300c*/ 	.byte	0x04, 0x12
        /*300e*/ 	.short	(.L_2099 - .L_2098)
	.align		4
.L_2098:
        /*3010*/ 	.word	index@(_ZN2at6native18elementwise_kernelILi128ELi4EZNS0_15gpu_kernel_implINS0_13AUnaryFunctorIaaaZZZNS0_16fmod_kernel_cudaERNS_18TensorIteratorBaseEENKUlvE_clEvENKUlvE0_clEvEUlaaE_EEEEvS5_RKT_EUliE_EEviT1_)
        /*3014*/ 	.word	0x00000000


	//----- nvinfo : EIATTR_MIN_STACK_SIZE
	.align		4
.L_2099:
        /*3018*/ 	.byte	0x04, 0x12
        /*301a*/ 	.short	(.L_2101 - .L_2100)
	.align		4
.L_2100:
        /*301c*/ 	.word	index@(_ZN2at6native27unrolled_elementwise_kernelINS0_13AUnaryFunctorIaaaZZZNS0_16fmod_kernel_cudaERNS_18TensorIteratorBaseEENKUlvE_clEvENKUlvE0_clEvEUlaaE_EESt5arrayIPcLm2EELi4E23TrivialOffsetCalculatorILi1EjESD_NS0_6memory12LoadWithCastILi1EEENSE_13StoreWithCastILi1EEEEEviT_T0_T2_T3_T4_T5_)
        /*3020*/ 	.word	0x00000000


	//----- nvinfo : EIATTR_MIN_STACK_SIZE
	.align		4
.L_2101:
        /*3024*/ 	.byte	0x04, 0x12
        /*3026*/ 	.short	(.L_2103 - .L_2102)
	.align		4
.L_2102:
        /*3028*/ 	.word	index@(_ZN2at6native18elementwise_kernelILi128ELi4EZNS0_22gpu_kernel_impl_nocastINS0_13AUnaryFunctorIaaaZZZNS0_16fmod_kernel_cudaERNS_18TensorIteratorBaseEENKUlvE_clEvENKUlvE0_clEvEUlaaE_EEEEvS5_RKT_EUliE_EEviT1_)
        /*302c*/ 	.word	0x00000000


	//----- nvinfo : EIATTR_MIN_STACK_SIZE
	.align		4
.L_2103:
        /*3030*/ 	.byte	0x04, 0x12
        /*3032*/ 	.short	(.L_2105 - .L_2104)
	.align		4
.L_2104:
        /*3034*/ 	.word	index@(_ZN2at6native27unrolled_elementwise_kernelINS0_13AUnaryFunctorIaaaZZZNS0_16fmod_kernel_cudaERNS_18TensorIteratorBaseEENKUlvE_clEvENKUlvE0_clEvEUlaaE_EESt5arrayIPcLm2EELi4E23TrivialOffsetCalculatorILi1EjESD_NS0_6memory15LoadWithoutCastENSE_16StoreWithoutCastEEEviT_T0_T2_T3_T4_T5_)
        /*3038*/ 	.word	0x00000000


	//----- nvinfo : EIATTR_MIN_STACK_SIZE
	.align		4
.L_2105:
        /*303c*/ 	.byte	0x04, 0x12
        /*303e*/ 	.short	(.L_2107 - .L_2106)
	.align		4
.L_2106:
        /*3040*/ 	.word	index@(_ZN2at6native29vectorized_elementwise_kernelILi2ENS0_13AUnaryFunctorIaaaZZZNS0_16fmod_kernel_cudaERNS_18TensorIteratorBaseEENKUlvE_clEvENKUlvE0_clEvEUlaaE_EESt5arrayIPcLm2EEEEviT0_T1_)
        /*3044*/ 	.word	0x00000000


	//----- nvinfo : EIATTR_MIN_STACK_SIZE
	.align		4
.L_2107:
        /*3048*/ 	.byte	0x04, 0x12
        /*304a*/ 	.short	(.L_2109 - .L_2108)
	.align		4
.L_2108:
        /*304c*/ 	.word	index@(_ZN2at6native29vectorized_elementwise_kernelILi4ENS0_13AUnaryFunctorIaaaZZZNS0_16fmod_kernel_cudaERNS_18TensorIteratorBaseEENKUlvE_clEvENKUlvE0_clEvEUlaaE_EESt5arrayIPcLm2EEEEviT0_T1_)
        /*3050*/ 	.word	0x00000000


	//----- nvinfo : EIATTR_MIN_STACK_SIZE
	.align		4
.L_2109:
        /*3054*/ 	.byte	0x04, 0x12
        /*3056*/ 	.short	(.L_2111 - .L_2110)
	.align		4
.L_2110:
        /*3058*/ 	.word	index@(_ZN2at6native29vectorized_elementwise_kernelILi8ENS0_13AUnaryFunctorIaaaZZZNS0_16fmod_kernel_cudaERNS_18TensorIteratorBaseEENKUlvE_clEvENKUlvE0_clEvEUlaaE_EESt5arrayIPcLm2EEEEviT0_T1_)
        /*305c*/ 	.word	0x00000000


	//----- nvinfo : EIATTR_MIN_STACK_SIZE
	.align		4
.L_2111:
        /*3060*/ 	.byte	0x04, 0x12
        /*3062*/ 	.short	(.L_2113 - .L_2112)
	.align		4
.L_2112:
        /*3064*/ 	.word	index@(_ZN2at6native18elementwise_kernelILi128ELi4EZNS0_15gpu_kernel_implINS0_13BinaryFunctorIhhhZZZNS0_16fmod_kernel_cudaERNS_18TensorIteratorBaseEENKUlvE_clEvENKUlvE_clEvEUlhhE_EEEEvS5_RKT_EUliE_EEviT1_)
        /*3068*/ 	.word	0x00000000


	//----- nvinfo : EIATTR_MIN_STACK_SIZE
	.align		4
.L_2113:
        /*306c*/ 	.byte	0x04, 0x12
        /*306e*/ 	.short	(.L_2115 - .L_2114)
	.align		4
.L_2114:
        /*3070*/ 	.word	index@(_ZN2at6native27unrolled_elementwise_kernelINS0_13BinaryFunctorIhhhZZZNS0_16fmod_kernel_cudaERNS_18TensorIteratorBaseEENKUlvE_clEvENKUlvE_clEvEUlhhE_EESt5arrayIPcLm3EELi4E23TrivialOffsetCalculatorILi2EjESC_ILi1EjENS0_6memory12LoadWithCastILi2EEENSF_13StoreWithCastILi1EEEEEviT_T0_T2_T3_T4_T5_)
        /*3074*/ 	.word	0x00000000


	//----- nvinfo : EIATTR_MIN_STACK_SIZE
	.align		4
.L_2115:
        /*3078*/ 	.byte	0x04, 0x12
        /*307a*/ 	.short	(.L_2117 - .L_2116)
	.align		4
.L_2116:
        /*307c*/ 	.word	index@(_ZN2at6native18elementwise_kernelILi128ELi4EZNS0_22gpu_kernel_impl_nocastINS0_13BinaryFunctorIhhhZZZNS0_16fmod_kernel_cudaERNS_18TensorIteratorBaseEENKUlvE_clEvENKUlvE_clEvEUlhhE_EEEEvS5_RKT_EUliE_EEviT1_)
        /*3080*/ 	.word	0x00000000


	//----- nvinfo : EIATTR_MIN_STACK_SIZE
	.align		4
.L_2117:
        /*3084*/ 	.byte	0x04, 0x12
        /*3086*/ 	.short	(.L_2119 - .L_2118)
	.align		4
.L_2118:
        /*3088*/ 	.word	index@(_ZN2at6native27unrolled_elementwise_kernelINS0_13BinaryFunctorIhhhZZZNS0_16fmod_kernel_cudaERNS_18TensorIteratorBaseEENKUlvE_clEvENKUlvE_clEvEUlhhE_EESt5arrayIPcLm3EELi4E23TrivialOffsetCalculatorILi2EjESC_ILi1EjENS0_6memory15LoadWithoutCastENSF_16StoreWithoutCastEEEviT_T0_T2_T3_T4_T5_)
        /*308c*/ 	.word	0x00000000


	//----- nvinfo : EIATTR_MIN_STACK_SIZE
	.align		4
.L_2119:
        /*3090*/ 	.byte	0x04, 0x12
        /*3092*/ 	.short	(.L_2121 - .L_2120)
	.align		4
.L_2120:
        /*3094*/ 	.word	index@(_ZN2at6native29vectorized_elementwise_kernelILi2ENS0_13BinaryFunctorIhhhZZZNS0_16fmod_kernel_cudaERNS_18TensorIteratorBaseEENKUlvE_clEvENKUlvE_clEvEUlhhE_EESt5arrayIPcLm3EEEEviT0_T1_)
        /*3098*/ 	.word	0x00000000


	//----- nvinfo : EIATTR_MIN_STACK_SIZE
	.align		4
.L_2121:
        /*309c*/ 	.byte	0x04, 0x12
        /*309e*/ 	.short	(.L_2123 - .L_2122)
	.align		4
.L_2122:
        /*30a0*/ 	.word	index@(_ZN2at6native29vectorized_elementwise_kernelILi4ENS0_13BinaryFunctorIhhhZZZNS0_16fmod_kernel_cudaERNS_18TensorIteratorBaseEENKUlvE_clEvENKUlvE_clEvEUlhhE_EESt5arrayIPcLm3EEEEviT0_T1_)
        /*30a4*/ 	.word	0x00000000


	//----- nvinfo : EIATTR_MIN_STACK_SIZE
	.align		4
.L_2123:
        /*30a8*/ 	.byte	0x04, 0x12
        /*30aa*/ 	.short	(.L_2125 - .L_2124)
	.align		4
.L_2124:
        /*30ac*/ 	.word	index@(_ZN2at6native29vectorized_elementwise_kernelILi8ENS0_13BinaryFunctorIhhhZZZNS0_16fmod_kernel_cudaERNS_18TensorIteratorBaseEENKUlvE_clEvENKUlvE_clEvEUlhhE_EESt5arrayIPcLm3EEEEviT0_T1_)
        /*30b0*/ 	.word	0x00000000


	//----- nvinfo : EIATTR_MIN_STACK_SIZE
	.align		4
.L_2125:
        /*30b4*/ 	.byte	0x04, 0x12
        /*30b6*/ 	.short	(.L_2127 - .L_2126)
	.align		4
.L_2126:
        /*30b8*/ 	.word	index@(_ZN2at6native18elementwise_kernelILi128ELi4EZNS0_15gpu_kernel_implINS0_13BUnaryFunctorIhhhZZZNS0_16fmod_kernel_cudaERNS_18TensorIteratorBaseEENKUlvE_clEvENKUlvE_clEvEUlhhE_EEEEvS5_RKT_EUliE_EEviT1_)
        /*30bc*/ 	.word	0x00000000


	//----- nvinfo : EIATTR_MIN_STACK_SIZE
	.align		4
.L_2127:
        /*30c0*/ 	.byte	0x04, 0x12
        /*30c2*/ 	.short	(.L_2129 - .L_2128)
	.align		4
.L_2128:
        /*30c4*/ 	.word	index@(_ZN2at6native27unrolled_elementwise_kernelINS0_13BUnaryFunctorIhhhZZZNS0_16fmod_kernel_cudaERNS_18TensorIteratorBaseEENKUlvE_clEvENKUlvE_clEvEUlhhE_EESt5arrayIPcLm2EELi4E23TrivialOffsetCalculatorILi1EjESD_NS0_6memory12LoadWithCastILi1EEENSE_13StoreWithCastILi1EEEEEviT_T0_T2_T3_T4_T5_)
        /*30c8*/ 	.word	0x00000000


	//----- nvinfo : EIATTR_MIN_STACK_SIZE
	.align		4
.L_2129:
        /*30cc*/ 	.byte	0x04, 0x12
        /*30ce*/ 	.short	(.L_2131 - .L_2130)
	.align		4
.L_2130:
        /*30d0*/ 	.word	index@(_ZN2at6native18elementwise_kernelILi128ELi4EZNS0_22gpu_kernel_impl_nocastINS0_13BUnaryFunctorIhhhZZZNS0_16fmod_kernel_cudaERNS_18TensorIteratorBaseEENKUlvE_clEvENKUlvE_clEvEUlhhE_EEEEvS5_RKT_EUliE_EEviT1_)
        /*30d4*/ 	.word	0x00000000


	//----- nvinfo : EIATTR_MIN_STACK_SIZE
	.align		4
.L_2131:
        /*30d8*/ 	.byte	0x04, 0x12
        /*30da*/ 	.short	(.L_2133 - .L_2132)
	.align		4
.L_2132:
        /*30dc*/ 	.word	index@(_ZN2at6native27unrolled_elementwise_kernelINS0_13BUnaryFunctorIhhhZZZNS0_16fmod_kernel_cudaERNS_18TensorIteratorBaseEENKUlvE_clEvENKUlvE_clEvEUlhhE_EESt5arrayIPcLm2EELi4E23TrivialOffsetCalculatorILi1EjESD_NS0_6memory15LoadWithoutCastENSE_16StoreWithoutCastEEEviT_T0_T2_T3_T4_T5_)
        /*30e0*/ 	.word	0x00000000


	//----- nvinfo : EIATTR_MIN_STACK_SIZE
	.align		4
.L_2133:
        /*30e4*/ 	.byte	0x04, 0x12
        /*30e6*/ 	.short	(.L_2135 - .L_2134)
	.align		4
.L_2134:
        /*30e8*/ 	.word	index@(_ZN2at6native29vectorized_elementwise_kernelILi2ENS0_13BUnaryFunctorIhhhZZZNS0_16fmod_kernel_cudaERNS_18TensorIteratorBaseEENKUlvE_clEvENKUlvE_clEvEUlhhE_EESt5arrayIPcLm2EEEEviT0_T1_)
        /*30ec*/ 	.word	0x00000000


	//----- nvinfo : EIATTR_MIN_STACK_SIZE
	.align		4
.L_2135:
        /*30f0*/ 	.byte	0x04, 0x12
        /*30f2*/ 	.short	(.L_2137 - .L_2136)
	.align		4
.L_2136:
        /*30f4*/ 	.word	index@(_ZN2at6native29vectorized_elementwise_kernelILi4ENS0_13BUnaryFunctorIhhhZZZNS0_16fmod_kernel_cudaERNS_18TensorIteratorBaseEENKUlvE_clEvENKUlvE_clEvEUlhhE_EESt5arrayIPcLm2EEEEviT0_T1_)
        /*30f8*/ 	.word	0x00000000


	//----- nvinfo : EIATTR_MIN_STACK_SIZE
	.align		4
.L_2137:
        /*30fc*/ 	.byte	0x04, 0x12
        /*30fe*/ 	.short	(.L_2139 - .L_2138)
	.align		4
.L_2138:
        /*3100*/ 	.word	index@(_ZN2at6native29vectorized_elementwise_kernelILi8ENS0_13BUnaryFunctorIhhhZZZNS0_16fmod_kernel_cudaERNS_18TensorIteratorBaseEENKUlvE_clEvENKUlvE_clEvEUlhhE_EESt5arrayIPcLm2EEEEviT0_T1_)
        /*3104*/ 	.word	0x00000000


	//----- nvinfo : EIATTR_MIN_STACK_SIZE
	.align		4
.L_2139:
        /*3108*/ 	.byte	0x04, 0x12
        /*310a*/ 	.short	(.L_2141 - .L_2140)
	.align		4
.L_2140:
        /*310c*/ 	.word	index@(_ZN2at6native18elementwise_kernelILi128ELi4EZNS0_15gpu_kernel_implINS0_13AUnaryFunctorIhhhZZZNS0_16fmod_kernel_cudaERNS_18TensorIteratorBaseEENKUlvE_clEvENKUlvE_clEvEUlhhE_EEEEvS5_RKT_EUliE_EEviT1_)
        /*3110*/ 	.word	0x00000000


	//----- nvinfo : EIATTR_MIN_STACK_SIZE
	.align		4
.L_2141:
        /*3114*/ 	.byte	0x04, 0x12
        /*3116*/ 	.short	(.L_2143 - .L_2142)
	.align		4
.L_2142:
        /*3118*/ 	.word	index@(_ZN2at6native27unrolled_elementwise_kernelINS0_13AUnaryFunctorIhhhZZZNS0_16fmod_kernel_cudaERNS_18TensorIteratorBaseEENKUlvE_clEvENKUlvE_clEvEUlhhE_EESt5arrayIPcLm2EELi4E23TrivialOffsetCalculatorILi1EjESD_NS0_6memory12LoadWithCastILi1EEENSE_13StoreWithCastILi1EEEEEviT_T0_T2_T3_T4_T5_)
        /*311c*/ 	.word	0x00000000


	//----- nvinfo : EIATTR_MIN_STACK_SIZE
	.align		4
.L_2143:
        /*3120*/ 	.byte	0x04, 0x12
        /*3122*/ 	.short	(.L_2145 - .L_2144)
	.align		4
.L_2144:
        /*3124*/ 	.word	index@(_ZN2at6native18elementwise_kernelILi128ELi4EZNS0_22gpu_kernel_impl_nocastINS0_13AUnaryFunctorIhhhZZZNS0_16fmod_kernel_cudaERNS_18TensorIteratorBaseEENKUlvE_clEvENKUlvE_clEvEUlhhE_EEEEvS5_RKT_EUliE_EEviT1_)
        /*3128*/ 	.word	0x00000000


	//----- nvinfo : EIATTR_MIN_STACK_SIZE
	.align		4
.L_2145:
        /*312c*/ 	.byte	0x04, 0x12
        /*312e*/ 	.short	(.L_2147 - .L_2146)
	.align		4
.L_2146:
        /*3130*/ 	.word	index@(_ZN2at6native27unrolled_elementwise_kernelINS0_13AUnaryFunctorIhhhZZZNS0_16fmod_kernel_cudaERNS_18TensorIteratorBaseEENKUlvE_clEvENKUlvE_clEvEUlhhE_EESt5arrayIPcLm2EELi4E23TrivialOffsetCalculatorILi1EjESD_NS0_6memory15LoadWithoutCastENSE_16StoreWithoutCastEEEviT_T0_T2_T3_T4_T5_)
        /*3134*/ 	.word	0x00000000


	//----- nvinfo : EIATTR_MIN_STACK_SIZE
	.align		4
.L_2147:
        /*3138*/ 	.byte	0x04, 0x12
        /*313a*/ 	.short	(.L_2149 - .L_2148)
	.align		4
.L_2148:
        /*313c*/ 	.word	index@(_ZN2at6native29vectorized_elementwise_kernelILi2ENS0_13AUnaryFunctorIhhhZZZNS0_16fmod_kernel_cudaERNS_18TensorIteratorBaseEENKUlvE_clEvENKUlvE_clEvEUlhhE_EESt5arrayIPcLm2EEEEviT0_T1_)
        /*3140*/ 	.word	0x00000000


	//----- nvinfo : EIATTR_MIN_STACK_SIZE
	.align		4
.L_2149:
        /*3144*/ 	.byte	0x04, 0x12
        /*3146*/ 	.short	(.L_2151 - .L_2150)
	.align		4
.L_2150:
        /*3148*/ 	.word	index@(_ZN2at6native29vectorized_elementwise_kernelILi4ENS0_13AUnaryFunctorIhhhZZZNS0_16fmod_kernel_cudaERNS_18TensorIteratorBaseEENKUlvE_clEvENKUlvE_clEvEUlhhE_EESt5arrayIPcLm2EEEEviT0_T1_)
        /*314c*/ 	.word	0x00000000


	//----- nvinfo : EIATTR_MIN_STACK_SIZE
	.align		4
.L_2151:
        /*3150*/ 	.byte	0x04, 0x12
        /*3152*/ 	.short	(.L_2153 - .L_2152)
	.align		4
.L_2152:
        /*3154*/ 	.word	index@(_ZN2at6native29vectorized_elementwise_kernelILi8ENS0_13AUnaryFunctorIhhhZZZNS0_16fmod_kernel_cudaERNS_18TensorIteratorBaseEENKUlvE_clEvENKUlvE_clEvEUlhhE_EESt5arrayIPcLm2EEEEviT0_T1_)
        /*3158*/ 	.word	0x00000000


	//----- nvinfo : EIATTR_MIN_STACK_SIZE
	.align		4
.L_2153:
        /*315c*/ 	.byte	0x04, 0x12
        /*315e*/ 	.short	(.L_2155 - .L_2154)
	.align		4
.L_2154:
        /*3160*/ 	.word	index@(_ZN2at6native18elementwise_kernelILi128ELi4EZNS0_15gpu_kernel_implINS0_13BinaryFunctorIN3c108BFloat16ES5_S5_ZZZNS0_21remainder_kernel_cudaERNS_18TensorIteratorBaseEENKUlvE0_clEvENKUlvE2_clEvEUlS5_S5_E_EEEEvS7_RKT_EUliE_EEviT1_)
        /*3164*/ 	.word	0x00000000


	//----- nvinfo : EIATTR_MIN_STACK_SIZE
	.align		4
.L_2155:
        /*3168*/ 	.byte	0x04, 0x12
        /*316a*/ 	.short	(.L_2157 - .L_2156)
	.align		4
.L_2156:
        /*316c*/ 	.word	index@(_ZN2at6native27unrolled_elementwise_kernelINS0_13BinaryFunctorIN3c108BFloat16ES4_S4_ZZZNS0_21remainder_kernel_cudaERNS_18TensorIteratorBaseEENKUlvE0_clEvENKUlvE2_clEvEUlS4_S4_E_EESt5arrayIPcLm3EELi4E23TrivialOffsetCalculatorILi2EjESE_ILi1EjENS0_6memory12LoadWithCastILi2EEENSH_13StoreWithCastILi1EEEEEviT_T0_T2_T3_T4_T5_)
        /*3170*/ 	.word	0x00000000


	//----- nvinfo : EIATTR_MIN_STACK_SIZE
	.align		4
.L_2157:
        /*3174*/ 	.byte	0x04, 0x12
        /*3176*/ 	.short	(.L_2159 - .L_2158)
	.align		4
.L_2158:
        /*3178*/ 	.word	index@(_ZN2at6native18elementwise_kernelILi128ELi4EZNS0_22gpu_kernel_impl_nocastINS0_13BinaryFunctorIN3c108BFloat16ES5_S5_ZZZNS0_21remainder_kernel_cudaERNS_18TensorIteratorBaseEENKUlvE0_clEvENKUlvE2_clEvEUlS5_S5_E_EEEEvS7_RKT_EUliE_EEviT1_)
        /*317c*/ 	.word	0x00000000


	//----- nvinfo : EIATTR_MIN_STACK_SIZE
	.align		4
.L_2159:
        /*3180*/ 	.byte	0x04, 0x12
        /*3182*/ 	.short	(.L_2161 - .L_2160)
	.align		4
.L_2160:
        /*3184*/ 	.word	index@(_ZN2at6native27unrolled_elementwise_kernelINS0_13BinaryFunctorIN3c108BFloat16ES4_S4_ZZZNS0_21remainder_kernel_cudaERNS_18TensorIteratorBaseEENKUlvE0_clEvENKUlvE2_clEvEUlS4_S4_E_EESt5arrayIPcLm3EELi4E23TrivialOffsetCalculatorILi2EjESE_ILi1EjENS0_6memory15LoadWithoutCastENSH_16StoreWithoutCastEEEviT_T0_T2_T3_T4_T5_)
        /*3188*/ 	.word	0x00000000


	//----- nvinfo : EIATTR_MIN_STACK_SIZE
	.align		4
.L_2161:
        /*318c*/ 	.byte	0x04, 0x12
        /*318e*/ 	.short	(.L_2163 - .L_2162)
	.align		4
.L_2162:
        /*3190*/ 	.word	index@(_ZN2at6native29vectorized_elementwise_kernelILi2ENS0_13BinaryFunctorIN3c108BFloat16ES4_S4_ZZZNS0_21remainder_kernel_cudaERNS_18TensorIteratorBaseEENKUlvE0_clEvENKUlvE2_clEvEUlS4_S4_E_EESt5arrayIPcLm3EEEEviT0_T1_)
        /*3194*/ 	.word	0x00000000


	//----- nvinfo : EIATTR_MIN_STACK_SIZE
	.align		4
.L_2163:
        /*3198*/ 	.byte	0x04, 0x12
        /*319a*/ 	.short	(.L_2165 - .L_2164)
	.align		4
.L_2164:
        /*319c*/ 	.word	index@(_ZN2at6native29vectorized_elementwise_kernelILi4ENS0_13BinaryFunctorIN3c108BFloat16ES4_S4_ZZZNS0_21remainder_kernel_cudaERNS_18TensorIteratorBaseEENKUlvE0_clEvENKUlvE2_clEvEUlS4_S4_E_EESt5arrayIPcLm3EEEEviT0_T1_)
        /*31a0*/ 	.word	0x00000000


	//----- nvinfo : EIATTR_MIN_STACK_SIZE
	.align		4
.L_2165:
        /*31a4*/ 	.byte	0x04, 0x12
        /*31a6*/ 	.short	(.L_2167 - .L_2166)
	.align		4
.L_2166:
        /*31a8*/ 	.word	index@(_ZN2at6native29vectorized_elementwise_kernelILi8ENS0_13BinaryFunctorIN3c108BFloat16ES4_S4_ZZZNS0_21remainder_kernel_cudaERNS_18TensorIteratorBaseEENKUlvE0_clEvENKUlvE2_clEvEUlS4_S4_E_EESt5arrayIPcLm3EEEEviT0_T1_)
        /*31ac*/ 	.word	0x00000000


	//----- nvinfo : EIATTR_MIN_STACK_SIZE
	.align		4
.L_2167:
        /*31b0*/ 	.byte	0x04, 0x12
        /*31b2*/ 	.short	(.L_2169 - .L_2168)
	.align		4
.L_2168:
        /*31b4*/ 	.word	index@(_ZN2at6native18elementwise_kernelILi128ELi4EZNS0_15gpu_kernel_implINS0_13BUnaryFunctorIN3c108BFloat16ES5_S5_ZZZNS0_21remainder_kernel_cudaERNS_18TensorIteratorBaseEENKUlvE0_clEvENKUlvE2_clEvEUlS5_S5_E_EEEEvS7_RKT_EUliE_EEviT1_)
        /*31b8*/ 	.word	0x00000000


	//----- nvinfo : EIATTR_MIN_STACK_SIZE
	.align		4
.L_2169:
        /*31bc*/ 	.byte	0x04, 0x12
        /*31be*/ 	.short	(.L_2171 - .L_2170)
	.align		4
.L_2170:
        /*31c0*/ 	.word	index@(_ZN2at6native27unrolled_elementwise_kernelINS0_13BUnaryFunctorIN3c108BFloat16ES4_S4_ZZZNS0_21remainder_kernel_cudaERNS_18TensorIteratorBaseEENKUlvE0_clEvENKUlvE2_clEvEUlS4_S4_E_EESt5arrayIPcLm2EELi4E23TrivialOffsetCalculatorILi1EjESF_NS0_6memory12LoadWithCastILi1EEENSG_13StoreWithCastILi1EEEEEviT_T0_T2_T3_T4_T5_)
        /*31c4*/ 	.word	0x00000000


	//----- nvinfo : EIATTR_MIN_STACK_SIZE
	.align		4
.L_2171:
        /*31c8*/ 	.byte	0x04, 0x12
        /*31ca*/ 	.short	(.L_2173 - .L_2172)
	.align		4
.L_2172:
        /*31cc*/ 	.word	index@(_ZN2at6native18elementwise_kernelILi128ELi4EZNS0_22gpu_kernel_impl_nocastINS0_13BUnaryFunctorIN3c108BFloat16ES5_S5_ZZZNS0_21remainder_kernel_cudaERNS_18TensorIteratorBaseEENKUlvE0_clEvENKUlvE2_clEvEUlS5_S5_E_EEEEvS7_RKT_EUliE_EEviT1_)
        /*31d0*/ 	.word	0x00000000


	//----- nvinfo : EIATTR_MIN_STACK_SIZE
	.align		4
.L_2173:
        /*31d4*/ 	.byte	0x04, 0x12
        /*31d6*/ 	.short	(.L_2175 - .L_2174)
	.align		4
.L_2174:
        /*31d8*/ 	.word	index@(_ZN2at6native27unrolled_elementwise_kernelINS0_13BUnaryFunctorIN3c108BFloat16ES4_S4_ZZZNS0_21remainder_kernel_cudaERNS_18TensorIteratorBaseEENKUlvE0_clEvENKUlvE2_clEvEUlS4_S4_E_EESt5arrayIPcLm2EELi4E23TrivialOffsetCalculatorILi1EjESF_NS0_6memory15LoadWithoutCastENSG_16StoreWithoutCastEEEviT_T0_T2_T3_T4_T5_)
        /*31dc*/ 	.word	0x00000000


	//----- nvinfo : EIATTR_MIN_STACK_SIZE
	.align		4
.L_2175:
        /*31e0*/ 	.byte	0x04, 0x12
        /*31e2*/ 	.short	(.L_2177 - .L_2176)
	.align		4
.L_2176:
        /*31e4*/ 	.word	index@(_ZN2at6native29vectorized_elementwise_kernelILi2ENS0_13BUnaryFunctorIN3c108BFloat16ES4_S4_ZZZNS0_21remainder_kernel_cudaERNS_18TensorIteratorBaseEENKUlvE0_clEvENKUlvE2_clEvEUlS4_S4_E_EESt5arrayIPcLm2EEEEviT0_T1_)
        /*31e8*/ 	.word	0x00000000


	//----- nvinfo : EIATTR_MIN_STACK_SIZE
	.align		4
.L_2177:
        /*31ec*/ 	.byte	0x04, 0x12
        /*31ee*/ 	.short	(.L_2179 - .L_2178)
	.align		4
.L_2178:
        /*31f0*/ 	.word	index@(_ZN2at6native29vectorized_elementwise_kernelILi4ENS0_13BUnaryFunctorIN3c108BFloat16ES4_S4_ZZZNS0_21remainder_kernel_cudaERNS_18TensorIteratorBaseEENKUlvE0_clEvENKUlvE2_clEvEUlS4_S4_E_EESt5arrayIPcLm2EEEEviT0_T1_)
        /*31f4*/ 	.word	0x00000000


	//----- nvinfo : EIATTR_MIN_STACK_SIZE
	.align		4
.L_2179:
        /*31f8*/ 	.byte	0x04, 0x12
        /*31fa*/ 	.short	(.L_2181 - .L_2180)
	.align		4
.L_2180:
        /*31fc*/ 	.word	index@(_ZN2at6native29vectorized_elementwise_kernelILi8ENS0_13BUnaryFunctorIN3c108BFloat16ES4_S4_ZZZNS0_21remainder_kernel_cudaERNS_18TensorIteratorBaseEENKUlvE0_clEvENKUlvE2_clEvEUlS4_S4_E_EESt5arrayIPcLm2EEEEviT0_T1_)
        /*3200*/ 	.word	0x00000000


	//----- nvinfo : EIATTR_MIN_STACK_SIZE
	.align		4
.L_2181:
        /*3204*/ 	.byte	0x04, 0x12
        /*3206*/ 	.short	(.L_2183 - .L_2182)
	.align		4
.L_2182:
        /*3208*/ 	.word	index@(_ZN2at6native18elementwise_kernelILi128ELi4EZNS0_15gpu_kernel_implINS0_13AUnaryFunctorIN3c108BFloat16ES5_S5_ZZZNS0_21remainder_kernel_cudaERNS_18TensorIteratorBaseEENKUlvE0_clEvENKUlvE2_clEvEUlS5_S5_E_EEEEvS7_RKT_EUliE_EEviT1_)
        /*320c*/ 	.word	0x00000000


	//----- nvinfo : EIATTR_MIN_STACK_SIZE
	.align		4
.L_2183:
        /*3210*/ 	.byte	0x04, 0x12
        /*3212*/ 	.short	(.L_2185 - .L_2184)
	.align		4
.L_2184:
        /*3214*/ 	.word	index@(_ZN2at6native27unrolled_elementwise_kernelINS0_13AUnaryFunctorIN3c108BFloat16ES4_S4_ZZZNS0_21remainder_kernel_cudaERNS_18TensorIteratorBaseEENKUlvE0_clEvENKUlvE2_clEvEUlS4_S4_E_EESt5arrayIPcLm2EELi4E23TrivialOffsetCalculatorILi1EjESF_NS0_6memory12LoadWithCastILi1EEENSG_13StoreWithCastILi1EEEEEviT_T0_T2_T3_T4_T5_)
        /*3218*/ 	.word	0x00000000


	//----- nvinfo : EIATTR_MIN_STACK_SIZE
	.align		4
.L_2185:
        /*321c*/ 	.byte	0x04, 0x12
        /*321e*/ 	.short	(.L_2187 - .L_2186)
	.align		4
.L_2186:
        /*3220*/ 	.word	index@(_ZN2at6native18elementwise_kernelILi128ELi4EZNS0_22gpu_kernel_impl_nocastINS0_13AUnaryFunctorIN3c108BFloat16ES5_S5_ZZZNS0_21remainder_kernel_cudaERNS_18TensorIteratorBaseEENKUlvE0_clEvENKUlvE2_clEvEUlS5_S5_E_EEEEvS7_RKT_EUliE_EEviT1_)
        /*3224*/ 	.word	0x00000000


	//----- nvinfo : EIATTR_MIN_STACK_SIZE
	.align		4
.L_2187:
        /*3228*/ 	.byte	0x04, 0x12
        /*322a*/ 	.short	(.L_2189 - .L_2188)
	.align		4
.L_2188:
        /*322c*/ 	.word	index@(_ZN2at6native27unrolled_elementwise_kernelINS0_13AUnaryFunctorIN3c108BFloat16ES4_S4_ZZZNS0_21remainder_kernel_cudaERNS_18TensorIteratorBaseEENKUlvE0_clEvENKUlvE2_clEvEUlS4_S4_E_EESt5arrayIPcLm2EELi4E23TrivialOffsetCalculatorILi1EjESF_NS0_6memory15LoadWithoutCastENSG_16StoreWithoutCastEEEviT_T0_T2_T3_T4_T5_)
        /*3230*/ 	.word	0x00000000


	//----- nvinfo : EIATTR_MIN_STACK_SIZE
	.align		4
.L_2189:
        /*3234*/ 	.byte	0x04, 0x12
        /*3236*/ 	.short	(.L_2191 - .L_2190)
	.align		4
.L_2190:
        /*3238*/ 	.word	index@(_ZN2at6native29vectorized_elementwise_kernelILi2ENS0_13AUnaryFunctorIN3c108BFloat16ES4_S4_ZZZNS0_21remainder_kernel_cudaERNS_18TensorIteratorBaseEENKUlvE0_clEvENKUlvE2_clEvEUlS4_S4_E_EESt5arrayIPcLm2EEEEviT0_T1_)
        /*323c*/ 	.word	0x00000000


	//----- nvinfo : EIATTR_MIN_STACK_SIZE
	.align		4
.L_2191:
        /*3240*/ 	.byte	0x04, 0x12
        /*3242*/ 	.short	(.L_2193 - .L_2192)
	.align		4
.L_2192:
        /*3244*/ 	.word	index@(_ZN2at6native29vectorized_elementwise_kernelILi4ENS0_13AUnaryFunctorIN3c108BFloat16ES4_S4_ZZZNS0_21remainder_kernel_cudaERNS_18TensorIteratorBaseEENKUlvE0_clEvENKUlvE2_clEvEUlS4_S4_E_EESt5arrayIPcLm2EEEEviT0_T1_)
        /*3248*/ 	.word	0x00000000


	//----- nvinfo : EIATTR_MIN_STACK_SIZE
	.align		4
.L_2193:
        /*324c*/ 	.byte	0x04, 0x12
        /*324e*/ 	.short	(.L_2195 - .L_2194)
	.align		4
.L_2194:
        /*3250*/ 	.word	index@(_ZN2at6native29vectorized_elementwise_kernelILi8ENS0_13AUnaryFunctorIN3c108BFloat16ES4_S4_ZZZNS0_21remainder_kernel_cudaERNS_18TensorIteratorBaseEENKUlvE0_clEvENKUlvE2_clEvEUlS4_S4_E_EESt5arrayIPcLm2EEEEviT0_T1_)
        /*3254*/ 	.word	0x00000000


	//----- nvinfo : EIATTR_MIN_STACK_SIZE
	.align		4
.L_2195:
        /*3258*/ 	.byte	0x04, 0x12
        /*325a*/ 	.short	(.L_2197 - .L_2196)
	.align		4
.L_2196:
        /*325c*/ 	.word	index@(_ZN2at6native18elementwise_kernelILi128ELi4EZNS0_15gpu_kernel_implINS0_13BinaryFunctorIN3c104HalfES5_S5_ZZZNS0_21remainder_kernel_cudaERNS_18TensorIteratorBaseEENKUlvE0_clEvENKUlvE1_clEvEUlS5_S5_E_EEEEvS7_RKT_EUliE_EEviT1_)
        /*3260*/ 	.word	0x00000000


	//----- nvinfo : EIATTR_MIN_STACK_SIZE
	.align		4
.L_2197:
        /*3264*/ 	.byte	0x04, 0x12
        /*3266*/ 	.short	(.L_2199 - .L_2198)
	.align		4
.L_2198:
        /*3268*/ 	.word	index@(_ZN2at6native27unrolled_elementwise_kernelINS0_13BinaryFunctorIN3c104HalfES4_S4_ZZZNS0_21remainder_kernel_cudaERNS_18TensorIteratorBaseEENKUlvE0_clEvENKUlvE1_clEvEUlS4_S4_E_EESt5arrayIPcLm3EELi4E23TrivialOffsetCalculatorILi2EjESE_ILi1EjENS0_6memory12LoadWithCastILi2EEENSH_13StoreWithCastILi1EEEEEviT_T0_T2_T3_T4_T5_)
        /*326c*/ 	.word	0x00000000


	//----- nvinfo : EIATTR_MIN_STACK_SIZE
	.align		4
.L_2199:
        /*3270*/ 	.byte	0x04, 0x12
        /*3272*/ 	.short	(.L_2201 - .L_2200)
	.align		4
.L_2200:
        /*3274*/ 	.word	index@(_ZN2at6native18elementwise_kernelILi128ELi4EZNS0_22gpu_kernel_impl_nocastINS0_13BinaryFunctorIN3c104HalfES5_S5_ZZZNS0_21remainder_kernel_cudaERNS_18TensorIteratorBaseEENKUlvE0_clEvENKUlvE1_clEvEUlS5_S5_E_EEEEvS7_RKT_EUliE_EEviT1_)
        /*3278*/ 	.word	0x00000000


	//----- nvinfo : EIATTR_MIN_STACK_SIZE
	.align		4
.L_2201:
        /*327c*/ 	.byte	0x04, 0x12
        /*327e*/ 	.short	(.L_2203 - .L_2202)
	.align		4
.L_2202:
        /*3280*/ 	.word	index@(_ZN2at6native27unrolled_elementwise_kernelINS0_13BinaryFunctorIN3c104HalfES4_S4_ZZZNS0_21remainder_kernel_cudaERNS_18TensorIteratorBaseEENKUlvE0_clEvENKUlvE1_clEvEUlS4_S4_E_EESt5arrayIPcLm3EELi4E23TrivialOffsetCalculatorILi2EjESE_ILi1EjENS0_6memory15LoadWithoutCastENSH_16StoreWithoutCastEEEviT_T0_T2_T3_T4_T5_)
        /*3284*/ 	.word	0x00000000


	//----- nvinfo : EIATTR_MIN_STACK_SIZE
	.align		4
.L_2203:
        /*3288*/ 	.byte	0x04, 0x12
        /*328a*/ 	.short	(.L_2205 - .L_2204)
	.align		4
.L_2204:
        /*328c*/ 	.word	index@(_ZN2at6native29vectorized_elementwise_kernelILi2ENS0_13BinaryFunctorIN3c104HalfES4_S4_ZZZNS0_21remainder_kernel_cudaERNS_18TensorIteratorBaseEENKUlvE0_clEvENKUlvE1_clEvEUlS4_S4_E_EESt5arrayIPcLm3EEEEviT0_T1_)
        /*3290*/ 	.word	0x00000000


	//----- nvinfo : EIATTR_MIN_STACK_SIZE
	.align		4
.L_2205:
        /*3294*/ 	.byte	0x04, 0x12
        /*3296*/ 	.short	(.L_2207 - .L_2206)
	.align		4
.L_2206:
        /*3298*/ 	.word	index@(_ZN2at6native29vectorized_elementwise_kernelILi4ENS0_13BinaryFunctorIN3c104HalfES4_S4_ZZZNS0_21remainder_kernel_cudaERNS_18TensorIteratorBaseEENKUlvE0_clEvENKUlvE1_clEvEUlS4_S4_E_EESt5arrayIPcLm3EEEEviT0_T1_)
        /*329c*/ 	.word	0x00000000


	//----- nvinfo : EIATTR_MIN_STACK_SIZE
	.align		4
.L_2207:
        /*32a0*/ 	.byte	0x04, 0x12
        /*32a2*/ 	.short	(.L_2209 - .L_2208)
	.align		4
.L_2208:
        /*32a4*/ 	.word	index@(_ZN2at6native29vectorized_elementwise_kernelILi8ENS0_13BinaryFunctorIN3c104HalfES4_S4_ZZZNS0_21remainder_kernel_cudaERNS_18TensorIteratorBaseEENKUlvE0_clEvENKUlvE1_clEvEUlS4_S4_E_EESt5arrayIPcLm3EEEEviT0_T1_)
        /*32a8*/ 	.word	0x00000000


	//----- nvinfo : EIATTR_MIN_STACK_SIZE
	.align		4
.L_2209:
        /*32ac*/ 	.byte	0x04, 0x12
        /*32ae*/ 	.short	(.L_2211 - .L_2210)
	.align		4
.L_2210:
        /*32b0*/ 	.word	index@(_ZN2at6native18elementwise_kernelILi128ELi4EZNS0_15gpu_kernel_implINS0_13BUnaryFunctorIN3c104HalfES5_S5_ZZZNS0_21remainder_kernel_cudaERNS_18TensorIteratorBaseEENKUlvE0_clEvENKUlvE1_clEvEUlS5_S5_E_EEEEvS7_RKT_EUliE_EEviT1_)
        /*32b4*/ 	.word	0x00000000


	//----- nvinfo : EIATTR_MIN_STACK_SIZE
	.align		4
.L_2211:
        /*32b8*/ 	.byte	0x04, 0x12
        /*32ba*/ 	.short	(.L_2213 - .L_2212)
	.align		4
.L_2212:
        /*32bc*/ 	.word	index@(_ZN2at6native27unrolled_elementwise_kernelINS0_13BUnaryFunctorIN3c104HalfES4_S4_ZZZNS0_21remainder_kernel_cudaERNS_18TensorIteratorBaseEENKUlvE0_clEvENKUlvE1_clEvEUlS4_S4_E_EESt5arrayIPcLm2EELi4E23TrivialOffsetCalculatorILi1EjESF_NS0_6memory12LoadWithCastILi1EEENSG_13StoreWithCastILi1EEEEEviT_T0_T2_T3_T4_T5_)
        /*32c0*/ 	.word	0x00000000


	//----- nvinfo : EIATTR_MIN_STACK_SIZE
	.align		4
.L_2213:
        /*32c4*/ 	.byte	0x04, 0x12
        /*32c6*/ 	.short	(.L_2215 - .L_2214)
	.align		4
.L_2214:
        /*32c8*/ 	.word	index@(_ZN2at6native18elementwise_kernelILi128ELi4EZNS0_22gpu_kernel_impl_nocastINS0_13BUnaryFunctorIN3c104HalfES5_S5_ZZZNS0_21remainder_kernel_cudaERNS_18TensorIteratorBaseEENKUlvE0_clEvENKUlvE1_clEvEUlS5_S5_E_EEEEvS7_RKT_EUliE_EEviT1_)
        /*32cc*/ 	.word	0x00000000


	//----- nvinfo : EIATTR_MIN_STACK_SIZE
	.align		4
.L_2215:
        /*32d0*/ 	.byte	0x04, 0x12
        /*32d2*/ 	.short	(.L_2217 - .L_2216)
	.align		4
.L_2216:
        /*32d4*/ 	.word	index@(_ZN2at6native27unrolled_elementwise_kernelINS0_13BUnaryFunctorIN3c104HalfES4_S4_ZZZNS0_21remainder_kernel_cudaERNS_18TensorIteratorBaseEENKUlvE0_clEvENKUlvE1_clEvEUlS4_S4_E_EESt5arrayIPcLm2EELi4E23TrivialOffsetCalculatorILi1EjESF_NS0_6memory15LoadWithoutCastENSG_16StoreWithoutCastEEEviT_T0_T2_T3_T4_T5_)
        /*32d8*/ 	.word	0x00000000


	//----- nvinfo : EIATTR_MIN_STACK_SIZE
	.align		4
.L_2217:
        /*32dc*/ 	.byte	0x04, 0x12
        /*32de*/ 	.short	(.L_2219 - .L_2218)
	.align		4
.L_2218:
        /*32e0*/ 	.word	index@(_ZN2at6native29vectorized_elementwise_kernelILi2ENS0_13BUnaryFunctorIN3c104HalfES4_S4_ZZZNS0_21remainder_kernel_cudaERNS_18TensorIteratorBaseEENKUlvE0_clEvENKUlvE1_clEvEUlS4_S4_E_EESt5arrayIPcLm2EEEEviT0_T1_)
        /*32e4*/ 	.word	0x00000000


	//----- nvinfo : EIATTR_MIN_STACK_SIZE
	.align		4
.L_2219:
        /*32e8*/ 	.byte	0x04, 0x12
        /*32ea*/ 	.short	(.L_2221 - .L_2220)
	.align		4
.L_2220:
        /*32ec*/ 	.word	index@(_ZN2at6native29vectorized_elementwise_kernelILi4ENS0_13BUnaryFunctorIN3c104HalfES4_S4_ZZZNS0_21remainder_kernel_cudaERNS_18TensorIteratorBaseEENKUlvE0_clEvENKUlvE1_clEvEUlS4_S4_E_EESt5arrayIPcLm2EEEEviT0_T1_)
        /*32f0*/ 	.word	0x00000000


	//----- nvinfo : EIATTR_MIN_STACK_SIZE
	.align		4
.L_2221:
        /*32f4*/ 	.byte	0x04, 0x12
        /*32f6*/ 	.short	(.L_2223 - .L_2222)
	.align		4
.L_2222:
        /*32f8*/ 	.word	index@(_ZN2at6native29vectorized_elementwise_kernelILi8ENS0_13BUnaryFunctorIN3c104HalfES4_S4_ZZZNS0_21remainder_kernel_cudaERNS_18TensorIteratorBaseEENKUlvE0_clEvENKUlvE1_clEvEUlS4_S4_E_EESt5arrayIPcLm2EEEEviT0_T1_)
        /*32fc*/ 	.word	0x00000000


	//----- nvinfo : EIATTR_MIN_STACK_SIZE
	.align		4
.L_2223:
        /*3300*/ 	.byte	0x04, 0x12
        /*3302*/ 	.short	(.L_2225 - .L_2224)
	.align		4
.L_2224:
        /*3304*/ 	.word	index@(_ZN2at6native18elementwise_kernelILi128ELi4EZNS0_15gpu_kernel_implINS0_13AUnaryFunctorIN3c104HalfES5_S5_ZZZNS0_21remainder_kernel_cudaERNS_18TensorIteratorBaseEENKUlvE0_clEvENKUlvE1_clEvEUlS5_S5_E_EEEEvS7_RKT_EUliE_EEviT1_)
        /*3308*/ 	.word	0x00000000


	//----- nvinfo : EIATTR_MIN_STACK_SIZE
	.align		4
.L_2225:
        /*330c*/ 	.byte	0x04, 0x12
        /*330e*/ 	.short	(.L_2227 - .L_2226)
	.align		4
.L_2226:
        /*3310*/ 	.word	index@(_ZN2at6native27unrolled_elementwise_kernelINS0_13AUnaryFunctorIN3c104HalfES4_S4_ZZZNS0_21remainder_kernel_cudaERNS_18TensorIteratorBaseEENKUlvE0_clEvENKUlvE1_clEvEUlS4_S4_E_EESt5arrayIPcLm2EELi4E23TrivialOffsetCalculatorILi1EjESF_NS0_6memory12LoadWithCastILi1EEENSG_13StoreWithCastILi1EEEEEviT_T0_T2_T3_T4_T5_)
        /*3314*/ 	.word	0x00000000


	//----- nvinfo : EIATTR_MIN_STACK_SIZE
	.align		4
.L_2227:
        /*3318*/ 	.byte	0x04, 0x12
        /*331a*/ 	.short	(.L_2229 - .L_2228)
	.align		4
.L_2228:
        /*331c*/ 	.word	index@(_ZN2at6native18elementwise_kernelILi128ELi4EZNS0_22gpu_kernel_impl_nocastINS0_13AUnaryFunctorIN3c104HalfES5_S5_ZZZNS0_21remainder_kernel_cudaERNS_18TensorIteratorBaseEENKUlvE0_clEvENKUlvE1_clEvEUlS5_S5_E_EEEEvS7_RKT_EUliE_EEviT1_)
        /*3320*/ 	.word	0x00000000


	//----- nvinfo : EIATTR_MIN_STACK_SIZE
	.align		4
.L_2229:
        /*3324*/ 	.byte	0x04, 0x12
        /*3326*/ 	.short	(.L_2231 - .L_2230)
	.align		4
.L_2230:
        /*3328*/ 	.word	index@(_ZN2at6native27unrolled_elementwise_kernelINS0_13AUnaryFunctorIN3c104HalfES4_S4_ZZZNS0_21remainder_kernel_cudaERNS_18TensorIteratorBaseEENKUlvE0_clEvENKUlvE1_clEvEUlS4_S4_E_EESt5arrayIPcLm2EELi4E23TrivialOffsetCalculatorILi1EjESF_NS0_6memory15LoadWithoutCastENSG_16StoreWithoutCastEEEviT_T0_T2_T3_T4_T5_)
        /*332c*/ 	.word	0x00000000


	//----- nvinfo : EIATTR_MIN_STACK_SIZE
	.align		4
.L_2231:
        /*3330*/ 	.byte	0x04, 0x12
        /*3332*/ 	.short	(.L_2233 - .L_2232)
	.align		4
.L_2232:
        /*3334*/ 	.word	index@(_ZN2at6native29vectorized_elementwise_kernelILi2ENS0_13AUnaryFunctorIN3c104HalfES4_S4_ZZZNS0_21remainder_kernel_cudaERNS_18TensorIteratorBaseEENKUlvE0_clEvENKUlvE1_clEvEUlS4_S4_E_EESt5arrayIPcLm2EEEEviT0_T1_)
        /*3338*/ 	.word	0x00000000


	//----- nvinfo : EIATTR_MIN_STACK_SIZE
	.align		4
.L_2233:
        /*333c*/ 	.byte	0x04, 0x12
        /*333e*/ 	.short	(.L_2235 - .L_2234)
	.align		4
.L_2234:
        /*3340*/ 	.word	index@(_ZN2at6native29vectorized_elementwise_kernelILi4ENS0_13AUnaryFunctorIN3c104HalfES4_S4_ZZZNS0_21remainder_kernel_cudaERNS_18TensorIteratorBaseEENKUlvE0_clEvENKUlvE1_clEvEUlS4_S4_E_EESt5arrayIPcLm2EEEEviT0_T1_)
        /*3344*/ 	.word	0x00000000


	//----- nvinfo : EIATTR_MIN_STACK_SIZE
	.align		4
.L_2235:
        /*3348*/ 	.byte	0x04, 0x12
        /*334a*/ 	.short	(.L_2237 - .L_2236)
	.align		4
.L_2236:
        /*334c*/ 	.word	index@(_ZN2at6native29vectorized_elementwise_kernelILi8ENS0_13AUnaryFunctorIN3c104HalfES4_S4_ZZZNS0_21remainder_kernel_cudaERNS_18TensorIteratorBaseEENKUlvE0_clEvENKUlvE1_clEvEUlS4_S4_E_EESt5arrayIPcLm2EEEEviT0_T1_)
        /*3350*/ 	.word	0x00000000


	//----- nvinfo : EIATTR_MIN_STACK_SIZE
	.align		4
.L_2237:
        /*3354*/ 	.byte	0x04, 0x12
        /*3356*/ 	.short	(.L_2239 - .L_2238)
	.align		4
.L_2238:
        /*3358*/ 	.word	index@(_ZN2at6native18elementwise_kernelILi128ELi4EZNS0_15gpu_kernel_implINS0_13BinaryFunctorIfffZZZNS0_21remainder_kernel_cudaERNS_18TensorIteratorBaseEENKUlvE0_clEvENKUlvE0_clEvEUlffE_EEEEvS5_RKT_EUliE_EEviT1_)
        /*335c*/ 	.word	0x00000000


	//----- nvinfo : EIATTR_MIN_STACK_SIZE
	.align		4
.L_2239:
        /*3360*/ 	.byte	0x04, 0x12
        /*3362*/ 	.short	(.L_2241 - .L_2240)
	.align		4
.L_2240:
        /*3364*/ 	.word	index@(_ZN2at6native27unrolled_elementwise_kernelINS0_13BinaryFunctorIfffZZZNS0_21remainder_kernel_cudaERNS_18TensorIteratorBaseEENKUlvE0_clEvENKUlvE0_clEvEUlffE_EESt5arrayIPcLm3EELi4E23TrivialOffsetCalculatorILi2EjESC_ILi1EjENS0_6memory12LoadWithCastILi2EEENSF_13StoreWithCastILi1EEEEEviT_T0_T2_T3_T4_T5_)
        /*3368*/ 	.word	0x00000000


	//----- nvinfo : EIATTR_MIN_STACK_SIZE
	.align		4
.L_2241:
        /*336c*/ 	.byte	0x04, 0x12
        /*336e*/ 	.short	(.L_2243 - .L_2242)
	.align		4
.L_2242:
        /*3370*/ 	.word	index@(_ZN2at6native18elementwise_kernelILi128ELi2EZNS0_22gpu_kernel_impl_nocastINS0_13BinaryFunctorIfffZZZNS0_21remainder_kernel_cudaERNS_18TensorIteratorBaseEENKUlvE0_clEvENKUlvE0_clEvEUlffE_EEEEvS5_RKT_EUliE_EEviT1_)
        /*3374*/ 	.word	0x00000000


	//----- nvinfo : EIATTR_MIN_STACK_SIZE
	.align		4
.L_2243:
        /*3378*/ 	.byte	0x04, 0x12
        /*337a*/ 	.short	(.L_2245 - .L_2244)
	.align		4
.L_2244:
        /*337c*/ 	.word	index@(_ZN2at6native27unrolled_elementwise_kernelINS0_13BinaryFunctorIfffZZZNS0_21remainder_kernel_cudaERNS_18TensorIteratorBaseEENKUlvE0_clEvENKUlvE0_clEvEUlffE_EESt5arrayIPcLm3EELi4E23TrivialOffsetCalculatorILi2EjESC_ILi1EjENS0_6memory15LoadWithoutCastENSF_16StoreWithoutCastEEEviT_T0_T2_T3_T4_T5_)
        /*3380*/ 	.word	0x00000000


	//----- nvinfo : EIATTR_MIN_STACK_SIZE
	.align		4
.L_2245:
        /*3384*/ 	.byte	0x04, 0x12
        /*3386*/ 	.short	(.L_2247 - .L_2246)
	.align		4
.L_2246:
        /*3388*/ 	.word	index@(_ZN2at6native29vectorized_elementwise_kernelILi2ENS0_13BinaryFunctorIfffZZZNS0_21remainder_kernel_cudaERNS_18TensorIteratorBaseEENKUlvE0_clEvENKUlvE0_clEvEUlffE_EESt5arrayIPcLm3EEEEviT0_T1_)
        /*338c*/ 	.word	0x00000000


	//----- nvinfo : EIATTR_MIN_STACK_SIZE
	.align		4
.L_2247:
        /*3390*/ 	.byte	0x04, 0x12
        /*3392*/ 	.short	(.L_2249 - .L_2248)
	.align		4
.L_2248:
        /*3394*/ 	.word	index@(_ZN2at6native29vectorized_elementwise_kernelILi4ENS0_13BinaryFunctorIfffZZZNS0_21remainder_kernel_cudaERNS_18TensorIteratorBaseEENKUlvE0_clEvENKUlvE0_clEvEUlffE_EESt5arrayIPcLm3EEEEviT0_T1_)
        /*3398*/ 	.word	0x00000000


	//----- nvinfo : EIATTR_MIN_STACK_SIZE
	.align		4
.L_2249:
        /*339c*/ 	.byte	0x04, 0x12
        /*339e*/ 	.short	(.L_2251 - .L_2250)
	.align		4
.L_2250:
        /*33a0*/ 	.word	index@(_ZN2at6native29vectorized_elementwise_kernelILi8ENS0_13BinaryFunctorIfffZZZNS0_21remainder_kernel_cudaERNS_18TensorIteratorBaseEENKUlvE0_clEvENKUlvE0_clEvEUlffE_EESt5arrayIPcLm3EEEEviT0_T1_)
        /*33a4*/ 	.word	0x00000000


	//----- nvinfo : EIATTR_MIN_STACK_SIZE
	.align		4
.L_2251:
        /*33a8*/ 	.byte	0x04, 0x12
        /*33aa*/ 	.short	(.L_2253 - .L_2252)
	.align		4
.L_2252:
        /*33ac*/ 	.word	index@(_ZN2at6native18elementwise_kernelILi128ELi4EZNS0_15gpu_kernel_implINS0_13BUnaryFunctorIfffZZZNS0_21remainder_kernel_cudaERNS_18TensorIteratorBaseEENKUlvE0_clEvENKUlvE0_clEvEUlffE_EEEEvS5_RKT_EUliE_EEviT1_)
        /*33b0*/ 	.word	0x00000000


	//----- nvinfo : EIATTR_MIN_STACK_SIZE
	.align		4
.L_2253:
        /*33b4*/ 	.byte	0x04, 0x12
        /*33b6*/ 	.short	(.L_2255 - .L_2254)
	.align		4
.L_2254:
        /*33b8*/ 	.word	index@(_ZN2at6native27unrolled_elementwise_kernelINS0_13BUnaryFunctorIfffZZZNS0_21remainder_kernel_cudaERNS_18TensorIteratorBaseEENKUlvE0_clEvENKUlvE0_clEvEUlffE_EESt5arrayIPcLm2EELi4E23TrivialOffsetCalculatorILi1EjESD_NS0_6memory12LoadWithCastILi1EEENSE_13StoreWithCastILi1EEEEEviT_T0_T2_T3_T4_T5_)
        /*33bc*/ 	.word	0x00000000


	//----- nvinfo : EIATTR_MIN_STACK_SIZE
	.align		4
.L_2255:
        /*33c0*/ 	.byte	0x04, 0x12
        /*33c2*/ 	.short	(.L_2257 - .L_2256)
	.align		4
.L_2256:
        /*33c4*/ 	.word	index@(_ZN2at6native18elementwise_kernelILi128ELi2EZNS0_22gpu_kernel_impl_nocastINS0_13BUnaryFunctorIfffZZZNS0_21remainder_kernel_cudaERNS_18TensorIteratorBaseEENKUlvE0_clEvENKUlvE0_clEvEUlffE_EEEEvS5_RKT_EUliE_EEviT1_)
        /*33c8*/ 	.word	0x00000000


	//----- nvinfo : EIATTR_MIN_STACK_SIZE
	.align		4
.L_2257:
        /*33cc*/ 	.byte	0x04, 0x12
        /*33ce*/ 	.short	(.L_2259 - .L_2258)
	.align		4
.L_2258:
        /*33d0*/ 	.word	index@(_ZN2at6native27unrolled_elementwise_kernelINS0_13BUnaryFunctorIfffZZZNS0_21remainder_kernel_cudaERNS_18TensorIteratorBaseEENKUlvE0_clEvENKUlvE0_clEvEUlffE_EESt5arrayIPcLm2EELi4E23TrivialOffsetCalculatorILi1EjESD_NS0_6memory15LoadWithoutCastENSE_16StoreWithoutCastEEEviT_T0_T2_T3_T4_T5_)
        /*33d4*/ 	.word	0x00000000


	//----- nvinfo : EIATTR_MIN_STACK_SIZE
	.align		4
.L_2259:
        /*33d8*/ 	.byte	0x04, 0x12
        /*33da*/ 	.short	(.L_2261 - .L_2260)
	.align		4
.L_2260:
        /*33dc*/ 	.word	index@(_ZN2at6native29vectorized_elementwise_kernelILi2ENS0_13BUnaryFunctorIfffZZZNS0_21remainder_kernel_cudaERNS_18TensorIteratorBaseEENKUlvE0_clEvENKUlvE0_clEvEUlffE_EESt5arrayIPcLm2EEEEviT0_T1_)
        /*33e0*/ 	.word	0x00000000


	//----- nvinfo : EIATTR_MIN_STACK_SIZE
	.align		4
.L_2261:
        /*33e4*/ 	.byte	0x04, 0x12
        /*33e6*/ 	.short	(.L_2263 - .L_2262)
	.align		4
.L_2262:
        /*33e8*/ 	.word	index@(_ZN2at6native29vectorized_elementwise_kernelILi4ENS0_13BUnaryFunctorIfffZZZNS0_21remainder_kernel_cudaERNS_18TensorIteratorBaseEENKUlvE0_clEvENKUlvE0_clEvEUlffE_EESt5arrayIPcLm2EEEEviT0_T1_)
        /*33ec*/ 	.word	0x00000000


	//----- nvinfo : EIATTR_MIN_STACK_SIZE
	.align		4
.L_2263:
        /*33f0*/ 	.byte	0x04, 0x12
        /*33f2*/ 	.short	(.L_2265 - .L_2264)
	.align		4
.L_2264:
        /*33f4*/ 	.word	index@(_ZN2at6native29vectorized_elementwise_kernelILi8ENS0_13BUnaryFunctorIfffZZZNS0_21remainder_kernel_cudaERNS_18TensorIteratorBaseEENKUlvE0_clEvENKUlvE0_clEvEUlffE_EESt5arrayIPcLm2EEEEviT0_T1_)
        /*33f8*/ 	.word	0x00000000


	//----- nvinfo : EIATTR_MIN_STACK_SIZE
	.align		4
.L_2265:
        /*33fc*/ 	.byte	0x04, 0x12
        /*33fe*/ 	.short	(.L_2267 - .L_2266)
	.align		4
.L_2266:
        /*3400*/ 	.word	index@(_ZN2at6native18elementwise_kernelILi128ELi4EZNS0_15gpu_kernel_implINS0_13AUnaryFunctorIfffZZZNS0_21remainder_kernel_cudaERNS_18TensorIteratorBaseEENKUlvE0_clEvENKUlvE0_clEvEUlffE_EEEEvS5_RKT_EUliE_EEviT1_)
        /*3404*/ 	.word	0x00000000


	//----- nvinfo : EIATTR_MIN_STACK_SIZE
	.align		4
.L_2267:
        /*3408*/ 	.byte	0x04, 0x12
        /*340a*/ 	.short	(.L_2269 - .L_2268)
	.align		4
.L_2268:
        /*340c*/ 	.word	index@(_ZN2at6native27unrolled_elementwise_kernelINS0_13AUnaryFunctorIfffZZZNS0_21remainder_kernel_cudaERNS_18TensorIteratorBaseEENKUlvE0_clEvENKUlvE0_clEvEUlffE_EESt5arrayIPcLm2EELi4E23TrivialOffsetCalculatorILi1EjESD_NS0_6memory12LoadWithCastILi1EEENSE_13StoreWithCastILi1EEEEEviT_T0_T2_T3_T4_T5_)
        /*3410*/ 	.word	0x00000000


	//----- nvinfo : EIATTR_MIN_STACK_SIZE
	.align		4
.L_2269:
        /*3414*/ 	.byte	0x04, 0x12
        /*3416*/ 	.short	(.L_2271 - .L_2270)
	.align		4
.L_2270:
        /*3418*/ 	.word	index@(_ZN2at6native18elementwise_kernelILi128ELi2EZNS0_22gpu_kernel_impl_nocastINS0_13AUnaryFunctorIfffZZZNS0_21remainder_kernel_cudaERNS_18TensorIteratorBaseEENKUlvE0_clEvENKUlvE0_clEvEUlffE_EEEEvS5_RKT_EUliE_EEviT1_)
        /*341c*/ 	.word	0x00000000


	//----- nvinfo : EIATTR_MIN_STACK_SIZE
	.align		4
.L_2271:
        /*3420*/ 	.byte	0x04, 0x12
        /*3422*/ 	.short	(.L_2273 - .L_2272)
	.align		4
.L_2272:
        /*3424*/ 	.word	index@(_ZN2at6native27unrolled_elementwise_kernelINS0_13AUnaryFunctorIfffZZZNS0_21remainder_kernel_cudaERNS_18TensorIteratorBaseEENKUlvE0_clEvENKUlvE0_clEvEUlffE_EESt5arrayIPcLm2EELi4E23TrivialOffsetCalculatorILi1EjESD_NS0_6memory15LoadWithoutCastENSE_16StoreWithoutCastEEEviT_T0_T2_T3_T4_T5_)
        /*3428*/ 	.word	0x00000000


	//----- nvinfo : EIATTR_MIN_STACK_SIZE
	.align		4
.L_2273:
        /*342c*/ 	.byte	0x04, 0x12
        /*342e*/ 	.short	(.L_2275 - .L_2274)
	.align		4
.L_2274:
        /*3430*/ 	.word	index@(_ZN2at6native29vectorized_elementwise_kernelILi2ENS0_13AUnaryFunctorIfffZZZNS0_21remainder_kernel_cudaERNS_18TensorIteratorBaseEENKUlvE0_clEvENKUlvE0_clEvEUlffE_EESt5arrayIPcLm2EEEEviT0_T1_)
        /*3434*/ 	.word	0x00000000


	//----- nvinfo : EIATTR_MIN_STACK_SIZE
	.align		4
.L_2275:
        /*3438*/ 	.byte	0x04, 0x12
        /*343a*/ 	.short	(.L_2277 - .L_2276)
	.align		4
.L_2276:
        /*343c*/ 	.word	index@(_ZN2at6native29vectorized_elementwise_kernelILi4ENS0_13AUnaryFunctorIfffZZZNS0_21remainder_kernel_cudaERNS_18TensorIteratorBaseEENKUlvE0_clEvENKUlvE0_clEvEUlffE_EESt5arrayIPcLm2EEEEviT0_T1_)
        /*3440*/ 	.word	0x00000000


	//----- nvinfo : EIATTR_MIN_STACK_SIZE
	.align		4
.L_2277:
        /*3444*/ 	.byte	0x04, 0x12
        /*3446*/ 	.short	(.L_2279 - .L_2278)
	.align		4
.L_2278:
        /*3448*/ 	.word	index@(_ZN2at6native29vectorized_elementwise_kernelILi8ENS0_13AUnaryFunctorIfffZZZNS0_21remainder_kernel_cudaERNS_18TensorIteratorBaseEENKUlvE0_clEvENKUlvE0_clEvEUlffE_EESt5arrayIPcLm2EEEEviT0_T1_)
        /*344c*/ 	.word	0x00000000


	//----- nvinfo : EIATTR_MIN_STACK_SIZE
	.align		4
.L_2279:
        /*3450*/ 	.byte	0x04, 0x12
        /*3452*/ 	.short	(.L_2281 - .L_2280)
	.align		4
.L_2280:
        /*3454*/ 	.word	index@(_ZN2at6native18elementwise_kernelILi128ELi4EZNS0_15gpu_kernel_implINS0_13BinaryFunctorIdddZZZNS0_21remainder_kernel_cudaERNS_18TensorIteratorBaseEENKUlvE0_clEvENKUlvE_clEvEUlddE_EEEEvS5_RKT_EUliE_EEviT1_)
        /*3458*/ 	.word	0x00000000


	//----- nvinfo : EIATTR_MIN_STACK_SIZE
	.align		4
.L_2281:
        /*345c*/ 	.byte	0x04, 0x12
        /*345e*/ 	.short	(.L_2283 - .L_2282)
	.align		4
.L_2282:
        /*3460*/ 	.word	index@(_ZN2at6native27unrolled_elementwise_kernelINS0_13BinaryFunctorIdddZZZNS0_21remainder_kernel_cudaERNS_18TensorIteratorBaseEENKUlvE0_clEvENKUlvE_clEvEUlddE_EESt5arrayIPcLm3EELi4E23TrivialOffsetCalculatorILi2EjESC_ILi1EjENS0_6memory12LoadWithCastILi2EEENSF_13StoreWithCastILi1EEEEEviT_T0_T2_T3_T4_T5_)
        /*3464*/ 	.word	0x00000000


	//----- nvinfo : EIATTR_MIN_STACK_SIZE
	.align		4
.L_2283:
        /*3468*/ 	.byte	0x04, 0x12
        /*346a*/ 	.short	(.L_2285 - .L_2284)
	.align		4
.L_2284:
        /*346c*/ 	.word	index@(_ZN2at6native18elementwise_kernelILi128ELi2EZNS0_22gpu_kernel_impl_nocastINS0_13BinaryFunctorIdddZZZNS0_21remainder_kernel_cudaERNS_18TensorIteratorBaseEENKUlvE0_clEvENKUlvE_clEvEUlddE_EEEEvS5_RKT_EUliE_EEviT1_)
        /*3470*/ 	.word	0x00000000


	//----- nvinfo : EIATTR_MIN_STACK_SIZE
	.align		4
.L_2285:
        /*3474*/ 	.byte	0x04, 0x12
        /*3476*/ 	.short	(.L_2287 - .L_2286)
	.align		4
.L_2286:
        /*3478*/ 	.word	index@(_ZN2at6native27unrolled_elementwise_kernelINS0_13BinaryFunctorIdddZZZNS0_21remainder_kernel_cudaERNS_18TensorIteratorBaseEENKUlvE0_clEvENKUlvE_clEvEUlddE_EESt5arrayIPcLm3EELi4E23TrivialOffsetCalculatorILi2EjESC_ILi1EjENS0_6memory15LoadWithoutCastENSF_16StoreWithoutCastEEEviT_T0_T2_T3_T4_T5_)
        /*347c*/ 	.word	0x00000000


	//----- nvinfo : EIATTR_MIN_STACK_SIZE
	.align		4
.L_2287:
        /*3480*/ 	.byte	0x04, 0x12
        /*3482*/ 	.short	(.L_2289 - .L_2288)
	.align		4
.L_2288:
        /*3484*/ 	.word	index@(_ZN2at6native29vectorized_elementwise_kernelILi2ENS0_13BinaryFunctorIdddZZZNS0_21remainder_kernel_cudaERNS_18TensorIteratorBaseEENKUlvE0_clEvENKUlvE_clEvEUlddE_EESt5arrayIPcLm3EEEEviT0_T1_)
        /*3488*/ 	.word	0x00000000


	//----- nvinfo : EIATTR_MIN_STACK_SIZE
	.align		4
.L_2289:
        /*348c*/ 	.byte	0x04, 0x12
        /*348e*/ 	.short	(.L_2291 - .L_2290)
	.align		4
.L_2290:
        /*3490*/ 	.word	index@(_ZN2at6native29vectorized_elementwise_kernelILi4ENS0_13BinaryFunctorIdddZZZNS0_21remainder_kernel_cudaERNS_18TensorIteratorBaseEENKUlvE0_clEvENKUlvE_clEvEUlddE_EESt5arrayIPcLm3EEEEviT0_T1_)
        /*3494*/ 	.word	0x00000000


	//----- nvinfo : EIATTR_MIN_STACK_SIZE
	.align		4
.L_2291:
        /*3498*/ 	.byte	0x04, 0x12
        /*349a*/ 	.short	(.L_2293 - .L_2292)
	.align		4
.L_2292:
        /*349c*/ 	.word	index@(_ZN2at6native29vectorized_elementwise_kernelILi8ENS0_13BinaryFunctorIdddZZZNS0_21remainder_kernel_cudaERNS_18TensorIteratorBaseEENKUlvE0_clEvENKUlvE_clEvEUlddE_EESt5arrayIPcLm3EEEEviT0_T1_)
        /*34a0*/ 	.word	0x00000000


	//----- nvinfo : EIATTR_MIN_STACK_SIZE
	.align		4
.L_2293:
        /*34a4*/ 	.byte	0x04, 0x12
        /*34a6*/ 	.short	(.L_2295 - .L_2294)
	.align		4
.L_2294:
        /*34a8*/ 	.word	index@(_ZN2at6native18elementwise_kernelILi128ELi4EZNS0_15gpu_kernel_implINS0_13BUnaryFunctorIdddZZZNS0_21remainder_kernel_cudaERNS_18TensorIteratorBaseEENKUlvE0_clEvENKUlvE_clEvEUlddE_EEEEvS5_RKT_EUliE_EEviT1_)
        /*34ac*/ 	.word	0x00000000


	//----- nvinfo : EIATTR_MIN_STACK_SIZE
	.align		4
.L_2295:
        /*34b0*/ 	.byte	0x04, 0x12
        /*34b2*/ 	.short	(.L_2297 - .L_2296)
	.align		4
.L_2296:
        /*34b4*/ 	.word	index@(_ZN2at6native27unrolled_elementwise_kernelINS0_13BUnaryFunctorIdddZZZNS0_21remainder_kernel_cudaERNS_18TensorIteratorBaseEENKUlvE0_clEvENKUlvE_clEvEUlddE_EESt5arrayIPcLm2EELi4E23TrivialOffsetCalculatorILi1EjESD_NS0_6memory12LoadWithCastILi1EEENSE_13StoreWithCastILi1EEEEEviT_T0_T2_T3_T4_T5_)
        /*34b8*/ 	.word	0x00000000


	//----- nvinfo : EIATTR_MIN_STACK_SIZE
	.align		4
.L_2297:
        /*34bc*/ 	.byte	0x04, 0x12
        /*34be*/ 	.short	(.L_2299 - .L_2298)
	.align		4
.L_2298:
        /*34c0*/ 	.word	index@(_ZN2at6native18elementwise_kernelILi128ELi2EZNS0_22gpu_kernel_impl_nocastINS0_13BUnaryFunctorIdddZZZNS0_21remainder_kernel_cudaERNS_18TensorIteratorBaseEENKUlvE0_clEvENKUlvE_clEvEUlddE_EEEEvS5_RKT_EUliE_EEviT1_)
        /*34c4*/ 	.word	0x00000000


	//----- nvinfo : EIATTR_MIN_STACK_SIZE
	.align		4
.L_2299:
        /*34c8*/ 	.byte	0x04, 0x12
        /*34ca*/ 	.short	(.L_2301 - .L_2300)
	.align		4
.L_2300:
        /*34cc*/ 	.word	index@(_ZN2at6native27unrolled_elementwise_kernelINS0_13BUnaryFunctorIdddZZZNS0_21remainder_kernel_cudaERNS_18TensorIteratorBaseEENKUlvE0_clEvENKUlvE_clEvEUlddE_EESt5arrayIPcLm2EELi4E23TrivialOffsetCalculatorILi1EjESD_NS0_6memory15LoadWithoutCastENSE_16StoreWithoutCastEEEviT_T0_T2_T3_T4_T5_)
        /*34d0*/ 	.word	0x00000000


	//----- nvinfo : EIATTR_MIN_STACK_SIZE
	.align		4
.L_2301:
        /*34d4*/ 	.byte	0x04, 0x12
        /*34d6*/ 	.short	(.L_2303 - .L_2302)
	.align		4
.L_2302:
        /*34d8*/ 	.word	index@(_ZN2at6native29vectorized_elementwise_kernelILi2ENS0_13BUnaryFunctorIdddZZZNS0_21remainder_kernel_cudaERNS_18TensorIteratorBaseEENKUlvE0_clEvENKUlvE_clEvEUlddE_EESt5arrayIPcLm2EEEEviT0_T1_)
        /*34dc*/ 	.word	0x00000000


	//----- nvinfo : EIATTR_MIN_STACK_SIZE
	.align		4
.L_2303:
        /*34e0*/ 	.byte	0x04, 0x12
        /*34e2*/ 	.short	(.L_2305 - .L_2304)
	.align		4
.L_2304:
        /*34e4*/ 	.word	index@(_ZN2at6native29vectorized_elementwise_kernelILi4ENS0_13BUnaryFunctorIdddZZZNS0_21remainder_kernel_cudaERNS_18TensorIteratorBaseEENKUlvE0_clEvENKUlvE_clEvEUlddE_EESt5arrayIPcLm2EEEEviT0_T1_)
        /*34e8*/ 	.word	0x00000000


	//----- nvinfo : EIATTR_MIN_STACK_SIZE
	.align		4
.L_2305:
        /*34ec*/ 	.byte	0x04, 0x12
        /*34ee*/ 	.short	(.L_2307 - .L_2306)
	.align		4
.L_2306:
        /*34f0*/ 	.word	index@(_ZN2at6native29vectorized_elementwise_kernelILi8ENS0_13BUnaryFunctorIdddZZZNS0_21remainder_kernel_cudaERNS_18TensorIteratorBaseEENKUlvE0_clEvENKUlvE_clEvEUlddE_EESt5arrayIPcLm2EEEEviT0_T1_)
        /*34f4*/ 	.word	0x00000000


	//----- nvinfo : EIATTR_MIN_STACK_SIZE
	.align		4
.L_2307:
        /*34f8*/ 	.byte	0x04, 0x12
        /*34fa*/ 	.short	(.L_2309 - .L_2308)
	.align		4
.L_2308:
        /*34fc*/ 	.word	index@(_ZN2at6native18elementwise_kernelILi128ELi4EZNS0_15gpu_kernel_implINS0_13AUnaryFunctorIdddZZZNS0_21remainder_kernel_cudaERNS_18TensorIteratorBaseEENKUlvE0_clEvENKUlvE_clEvEUlddE_EEEEvS5_RKT_EUliE_EEviT1_)
        /*3500*/ 	.word	0x00000000


	//----- nvinfo : EIATTR_MIN_STACK_SIZE
	.align		4
.L_2309:
        /*3504*/ 	.byte	0x04, 0x12
        /*3506*/ 	.short	(.L_2311 - .L_2310)
	.align		4
.L_2310:
        /*3508*/ 	.word	index@(_ZN2at6native27unrolled_elementwise_kernelINS0_13AUnaryFunctorIdddZZZNS0_21remainder_kernel_cudaERNS_18TensorIteratorBaseEENKUlvE0_clEvENKUlvE_clEvEUlddE_EESt5arrayIPcLm2EELi4E23TrivialOffsetCalculatorILi1EjESD_NS0_6memory12LoadWithCastILi1EEENSE_13StoreWithCastILi1EEEEEviT_T0_T2_T3_T4_T5_)
        /*350c*/ 	.word	0x00000000


	//----- nvinfo : EIATTR_MIN_STACK_SIZE
	.align		4
.L_2311:
        /*3510*/ 	.byte	0x04, 0x12
        /*3512*/ 	.short	(.L_2313 - .L_2312)
	.align		4
.L_2312:
        /*3514*/ 	.word	index@(_ZN2at6native18elementwise_kernelILi128ELi2EZNS0_22gpu_kernel_impl_nocastINS0_13AUnaryFunctorIdddZZZNS0_21remainder_kernel_cudaERNS_18TensorIteratorBaseEENKUlvE0_clEvENKUlvE_clEvEUlddE_EEEEvS5_RKT_EUliE_EEviT1_)
        /*3518*/ 	.word	0x00000000


	//----- nvinfo : EIATTR_MIN_STACK_SIZE
	.align		4
.L_2313:
        /*351c*/ 	.byte	0x04, 0x12
        /*351e*/ 	.short	(.L_2315 - .L_2314)
	.align		4
.L_2314:
        /*3520*/ 	.word	index@(_ZN2at6native27unrolled_elementwise_kernelINS0_13AUnaryFunctorIdddZZZNS0_21remainder_kernel_cudaERNS_18TensorIteratorBaseEENKUlvE0_clEvENKUlvE_clEvEUlddE_EESt5arrayIPcLm2EELi4E23TrivialOffsetCalculatorILi1EjESD_NS0_6memory15LoadWithoutCastENSE_16StoreWithoutCastEEEviT_T0_T2_T3_T4_T5_)
        /*3524*/ 	.word	0x00000000


	//----- nvinfo : EIATTR_MIN_STACK_SIZE
	.align		4
.L_2315:
        /*3528*/ 	.byte	0x04, 0x12
        /*352a*/ 	.short	(.L_2317 - .L_2316)
	.align		4
.L_2316:
        /*352c*/ 	.word	index@(_ZN2at6native29vectorized_elementwise_kernelILi2ENS0_13AUnaryFunctorIdddZZZNS0_21remainder_kernel_cudaERNS_18TensorIteratorBaseEENKUlvE0_clEvENKUlvE_clEvEUlddE_EESt5arrayIPcLm2EEEEviT0_T1_)
        /*3530*/ 	.word	0x00000000


	//----- nvinfo : EIATTR_MIN_STACK_SIZE
	.align		4
.L_2317:
        /*3534*/ 	.byte	0x04, 0x12
        /*3536*/ 	.short	(.L_2319 - .L_2318)
	.align		4
.L_2318:
        /*3538*/ 	.word	index@(_ZN2at6native29vectorized_elementwise_kernelILi4ENS0_13AUnaryFunctorIdddZZZNS0_21remainder_kernel_cudaERNS_18TensorIteratorBaseEENKUlvE0_clEvENKUlvE_clEvEUlddE_EESt5arrayIPcLm2EEEEviT0_T1_)
        /*353c*/ 	.word	0x00000000


	//----- nvinfo : EIATTR_MIN_STACK_SIZE
	.align		4
.L_2319:
        /*3540*/ 	.byte	0x04, 0x12
        /*3542*/ 	.short	(.L_2321 - .L_2320)
	.align		4
.L_2320:
        /*3544*/ 	.word	index@(_ZN2at6native29vectorized_elementwise_kernelILi8ENS0_13AUnaryFunctorIdddZZZNS0_21remainder_kernel_cudaERNS_18TensorIteratorBaseEENKUlvE0_clEvENKUlvE_clEvEUlddE_EESt5arrayIPcLm2EEEEviT0_T1_)
        /*3548*/ 	.word	0x00000000


	//----- nvinfo : EIATTR_MIN_STACK_SIZE
	.align		4
.L_2321:
        /*354c*/ 	.byte	0x04, 0x12
        /*354e*/ 	.short	(.L_2323 - .L_2322)
	.align		4
.L_2322:
        /*3550*/ 	.word	index@(_ZN2at6native18elementwise_kernelILi128ELi4EZNS0_15gpu_kernel_implINS0_13BinaryFunctorIsssZZZNS0_21remainder_kernel_cudaERNS_18TensorIteratorBaseEENKUlvE_clEvENKUlvE3_clEvEUlssE_EEEEvS5_RKT_EUliE_EEviT1_)
        /*3554*/ 	.word	0x00000000


	//----- nvinfo : EIATTR_MIN_STACK_SIZE
	.align		4
.L_2323:
        /*3558*/ 	.byte	0x04, 0x12
        /*355a*/ 	.short	(.L_2325 - .L_2324)
	.align		4
.L_2324:
        /*355c*/ 	.word	index@(_ZN2at6native27unrolled_elementwise_kernelINS0_13BinaryFunctorIsssZZZNS0_21remainder_kernel_cudaERNS_18TensorIteratorBaseEENKUlvE_clEvENKUlvE3_clEvEUlssE_EESt5arrayIPcLm3EELi4E23TrivialOffsetCalculatorILi2EjESC_ILi1EjENS0_6memory12LoadWithCastILi2EEENSF_13StoreWithCastILi1EEEEEviT_T0_T2_T3_T4_T5_)
        /*3560*/ 	.word	0x00000000


	//----- nvinfo : EIATTR_MIN_STACK_SIZE
	.align		4
.L_2325:
        /*3564*/ 	.byte	0x04, 0x12
        /*3566*/ 	.short	(.L_2327 - .L_2326)
	.align		4
.L_2326:
        /*3568*/ 	.word	index@(_ZN2at6native18elementwise_kernelILi128ELi4EZNS0_22gpu_kernel_impl_nocastINS0_13BinaryFunctorIsssZZZNS0_21remainder_kernel_cudaERNS_18TensorIteratorBaseEENKUlvE_clEvENKUlvE3_clEvEUlssE_EEEEvS5_RKT_EUliE_EEviT1_)
        /*356c*/ 	.word	0x00000000


	//----- nvinfo : EIATTR_MIN_STACK_SIZE
	.align		4
.L_2327:
        /*3570*/ 	.byte	0x04, 0x12
        /*3572*/ 	.short	(.L_2329 - .L_2328)
	.align		4
.L_2328:
        /*3574*/ 	.word	index@(_ZN2at6native27unrolled_elementwise_kernelINS0_13BinaryFunctorIsssZZZNS0_21remainder_kernel_cudaERNS_18TensorIteratorBaseEENKUlvE_clEvENKUlvE3_clEvEUlssE_EESt5arrayIPcLm3EELi4E23TrivialOffsetCalculatorILi2EjESC_ILi1EjENS0_6memory15LoadWithoutCastENSF_16StoreWithoutCastEEEviT_T0_T2_T3_T4_T5_)
        /*3578*/ 	.word	0x00000000


	//----- nvinfo : EIATTR_MIN_STACK_SIZE
	.align		4
.L_2329:
        /*357c*/ 	.byte	0x04, 0x12
        /*357e*/ 	.short	(.L_2331 - .L_2330)
	.align		4
.L_2330:
        /*3580*/ 	.word	index@(_ZN2at6native29vectorized_elementwise_kernelILi2ENS0_13BinaryFunctorIsssZZZNS0_21remainder_kernel_cudaERNS_18TensorIteratorBaseEENKUlvE_clEvENKUlvE3_clEvEUlssE_EESt5arrayIPcLm3EEEEviT0_T1_)
        /*3584*/ 	.word	0x00000000


	//----- nvinfo : EIATTR_MIN_STACK_SIZE
	.align		4
.L_2331:
        /*3588*/ 	.byte	0x04, 0x12
        /*358a*/ 	.short	(.L_2333 - .L_2332)
	.align		4
.L_2332:
        /*358c*/ 	.word	index@(_ZN2at6native29vectorized_elementwise_kernelILi4ENS0_13BinaryFunctorIsssZZZNS0_21remainder_kernel_cudaERNS_18TensorIteratorBaseEENKUlvE_clEvENKUlvE3_clEvEUlssE_EESt5arrayIPcLm3EEEEviT0_T1_)
        /*3590*/ 	.word	0x00000000


	//----- nvinfo : EIATTR_MIN_STACK_SIZE
	.align		4
.L_2333:
        /*3594*/ 	.byte	0x04, 0x12
        /*3596*/ 	.short	(.L_2335 - .L_2334)
	.align		4
.L_2334:
        /*3598*/ 	.word	index@(_ZN2at6native29vectorized_elementwise_kernelILi8ENS0_13BinaryFunctorIsssZZZNS0_21remainder_kernel_cudaERNS_18TensorIteratorBaseEENKUlvE_clEvENKUlvE3_clEvEUlssE_EESt5arrayIPcLm3EEEEviT0_T1_)
        /*359c*/ 	.word	0x00000000


	//----- nvinfo : EIATTR_MIN_STACK_SIZE
	.align		4
.L_2335:
        /*35a0*/ 	.byte	0x04, 0x12
        /*35a2*/ 	.short	(.L_2337 - .L_2336)
	.align		4
.L_2336:
        /*35a4*/ 	.word	index@(_ZN2at6native18elementwise_kernelILi128ELi4EZNS0_15gpu_kernel_implINS0_13BUnaryFunctorIsssZZZNS0_21remainder_kernel_cudaERNS_18TensorIteratorBaseEENKUlvE_clEvENKUlvE3_clEvEUlssE_EEEEvS5_RKT_EUliE_EEviT1_)
        /*35a8*/ 	.word	0x00000000


	//----- nvinfo : EIATTR_MIN_STACK_SIZE
	.align		4
.L_2337:
        /*35ac*/ 	.byte	0x04, 0x12
        /*35ae*/ 	.short	(.L_2339 - .L_2338)
	.align		4
.L_2338:
        /*35b0*/ 	.word	index@(_ZN2at6native27unrolled_elementwise_kernelINS0_13BUnaryFunctorIsssZZZNS0_21remainder_kernel_cudaERNS_18TensorIteratorBaseEENKUlvE_clEvENKUlvE3_clEvEUlssE_EESt5arrayIPcLm2EELi4E23TrivialOffsetCalculatorILi1EjESD_NS0_6memory12LoadWithCastILi1EEENSE_13StoreWithCastILi1EEEEEviT_T0_T2_T3_T4_T5_)
        /*35b4*/ 	.word	0x00000000


	//----- nvinfo : EIATTR_MIN_STACK_SIZE
	.align		4
.L_2339:
        /*35b8*/ 	.byte	0x04, 0x12
        /*35ba*/ 	.short	(.L_2341 - .L_2340)
	.align		4
.L_2340:
        /*35bc*/ 	.word	index@(_ZN2at6native18elementwise_kernelILi128ELi4EZNS0_22gpu_kernel_impl_nocastINS0_13BUnaryFunctorIsssZZZNS0_21remainder_kernel_cudaERNS_18TensorIteratorBaseEENKUlvE_clEvENKUlvE3_clEvEUlssE_EEEEvS5_RKT_EUliE_EEviT1_)
        /*35c0*/ 	.word	0x00000000


	//----- nvinfo : EIATTR_MIN_STACK_SIZE
	.align		4
.L_2341:
        /*35c4*/ 	.byte	0x04, 0x12
        /*35c6*/ 	.short	(.L_2343 - .L_2342)
	.align		4
.L_2342:
        /*35c8*/ 	.word	index@(_ZN2at6native27unrolled_elementwise_kernelINS0_13BUnaryFunctorIsssZZZNS0_21remainder_kernel_cudaERNS_18TensorIteratorBaseEENKUlvE_clEvENKUlvE3_clEvEUlssE_EESt5arrayIPcLm2EELi4E23TrivialOffsetCalculatorILi1EjESD_NS0_6memory15LoadWithoutCastENSE_16StoreWithoutCastEEEviT_T0_T2_T3_T4_T5_)
        /*35cc*/ 	.word	0x00000000


	//----- nvinfo : EIATTR_MIN_STACK_SIZE
	.align		4
.L_2343:
        /*35d0*/ 	.byte	0x04, 0x12
        /*35d2*/ 	.short	(.L_2345 - .L_2344)
	.align		4
.L_2344:
        /*35d4*/ 	.word	index@(_ZN2at6native29vectorized_elementwise_kernelILi2ENS0_13BUnaryFunctorIsssZZZNS0_21remainder_kernel_cudaERNS_18TensorIteratorBaseEENKUlvE_clEvENKUlvE3_clEvEUlssE_EESt5arrayIPcLm2EEEEviT0_T1_)
        /*35d8*/ 	.word	0x00000000


	//----- nvinfo : EIATTR_MIN_STACK_SIZE
	.align		4
.L_2345:
        /*35dc*/ 	.byte	0x04, 0x12
        /*35de*/ 	.short	(.L_2347 - .L_2346)
	.align		4
.L_2346:
        /*35e0*/ 	.word	index@(_ZN2at6native29vectorized_elementwise_kernelILi4ENS0_13BUnaryFunctorIsssZZZNS0_21remainder_kernel_cudaERNS_18TensorIteratorBaseEENKUlvE_clEvENKUlvE3_clEvEUlssE_EESt5arrayIPcLm2EEEEviT0_T1_)
        /*35e4*/ 	.word	0x00000000


	//----- nvinfo : EIATTR_MIN_STACK_SIZE
	.align		4
.L_2347:
        /*35e8*/ 	.byte	0x04, 0x12
        /*35ea*/ 	.short	(.L_2349 - .L_2348)
	.align		4
.L_2348:
        /*35ec*/ 	.word	index@(_ZN2at6native29vectorized_elementwise_kernelILi8ENS0_13BUnaryFunctorIsssZZZNS0_21remainder_kernel_cudaERNS_18TensorIteratorBaseEENKUlvE_clEvENKUlvE3_clEvEUlssE_EESt5arrayIPcLm2EEEEviT0_T1_)
        /*35f0*/ 	.word	0x00000000


	//----- nvinfo : EIATTR_MIN_STACK_SIZE
	.align		4
.L_2349:
        /*35f4*/ 	.byte	0x04, 0x12
        /*35f6*/ 	.short	(.L_2351 - .L_2350)
	.align		4
.L_2350:
        /*35f8*/ 	.word	index@(_ZN2at6native18elementwise_kernelILi128ELi4EZNS0_15gpu_kernel_implINS0_13AUnaryFunctorIsssZZZNS0_21remainder_kernel_cudaERNS_18TensorIteratorBaseEENKUlvE_clEvENKUlvE3_clEvEUlssE_EEEEvS5_RKT_EUliE_EEviT1_)
        /*35fc*/ 	.word	0x00000000


	//----- nvinfo : EIATTR_MIN_STACK_SIZE
	.align		4
.L_2351:
        /*3600*/ 	.byte	0x04, 0x12
        /*3602*/ 	.short	(.L_2353 - .L_2352)
	.align		4
.L_2352:
        /*3604*/ 	.word	index@(_ZN2at6native27unrolled_elementwise_kernelINS0_13AUnaryFunctorIsssZZZNS0_21remainder_kernel_cudaERNS_18TensorIteratorBaseEENKUlvE_clEvENKUlvE3_clEvEUlssE_EESt5arrayIPcLm2EELi4E23TrivialOffsetCalculatorILi1EjESD_NS0_6memory12LoadWithCastILi1EEENSE_13StoreWithCastILi1EEEEEviT_T0_T2_T3_T4_T5_)
        /*3608*/ 	.word	0x00000000


	//----- nvinfo : EIATTR_MIN_STACK_SIZE
	.align		4
.L_2353:
        /*360c*/ 	.byte	0x04, 0x12
        /*360e*/ 	.short	(.L_2355 - .L_2354)
	.align		4
.L_2354:
        /*3610*/ 	.word	index@(_ZN2at6native18elementwise_kernelILi128ELi4EZNS0_22gpu_kernel_impl_nocastINS0_13AUnaryFunctorIsssZZZNS0_21remainder_kernel_cudaERNS_18TensorIteratorBaseEENKUlvE_clEvENKUlvE3_clEvEUlssE_EEEEvS5_RKT_EUliE_EEviT1_)
        /*3614*/ 	.word	0x00000000


	//----- nvinfo : EIATTR_MIN_STACK_SIZE
	.align		4
.L_2355:
        /*3618*/ 	.byte	0x04, 0x12
        /*361a*/ 	.short	(.L_2357 - .L_2356)
	.align		4
.L_2356:
        /*361c*/ 	.word	index@(_ZN2at6native27unrolled_elementwise_kernelINS0_13AUnaryFunctorIsssZZZNS0_21remainder_kernel_cudaERNS_18TensorIteratorBaseEENKUlvE_clEvENKUlvE3_clEvEUlssE_EESt5arrayIPcLm2EELi4E23TrivialOffsetCalculatorILi1EjESD_NS0_6memory15LoadWithoutCastENSE_16StoreWithoutCastEEEviT_T0_T2_T3_T4_T5_)
        /*3620*/ 	.word	0x00000000


	//----- nvinfo : EIATTR_MIN_STACK_SIZE
	.align		4
.L_2357:
        /*3624*/ 	.byte	0x04, 0x12
        /*3626*/ 	.short	(.L_2359 - .L_2358)
	.align		4
.L_2358:
        /*3628*/ 	.word	index@(_ZN2at6native29vectorized_elementwise_kernelILi2ENS0_13AUnaryFunctorIsssZZZNS0_21remainder_kernel_cudaERNS_18TensorIteratorBaseEENKUlvE_clEvENKUlvE3_clEvEUlssE_EESt5arrayIPcLm2EEEEviT0_T1_)
        /*362c*/ 	.word	0x00000000


	//----- nvinfo : EIATTR_MIN_STACK_SIZE
	.align		4
.L_2359:
        /*3630*/ 	.byte	0x04, 0x12
        /*3632*/ 	.short	(.L_2361 - .L_2360)
	.align		4
.L_2360:
        /*3634*/ 	.word	index@(_ZN2at6native29vectorized_elementwise_kernelILi4ENS0_13AUnaryFunctorIsssZZZNS0_21remainder_kernel_cudaERNS_18TensorIteratorBaseEENKUlvE_clEvENKUlvE3_clEvEUlssE_EESt5arrayIPcLm2EEEEviT0_T1_)
        /*3638*/ 	.word	0x00000000


	//----- nvinfo : EIATTR_MIN_STACK_SIZE
	.align		4
.L_2361:
        /*363c*/ 	.byte	0x04, 0x12
        /*363e*/ 	.short	(.L_2363 - .L_2362)
	.align		4
.L_2362:
        /*3640*/ 	.word	index@(_ZN2at6native29vectorized_elementwise_kernelILi8ENS0_13AUnaryFunctorIsssZZZNS0_21remainder_kernel_cudaERNS_18TensorIteratorBaseEENKUlvE_clEvENKUlvE3_clEvEUlssE_EESt5arrayIPcLm2EEEEviT0_T1_)
        /*3644*/ 	.word	0x00000000


	//----- nvinfo : EIATTR_MIN_STACK_SIZE
	.align		4
.L_2363:
        /*3648*/ 	.byte	0x04, 0x12
        /*364a*/ 	.short	(.L_2365 - .L_2364)
	.align		4
.L_2364:
        /*364c*/ 	.word	index@(_ZN2at6native18elementwise_kernelILi128ELi4EZNS0_15gpu_kernel_implINS0_13BinaryFunctorIlllZZZNS0_21remainder_kernel_cudaERNS_18TensorIteratorBaseEENKUlvE_clEvENKUlvE2_clEvEUlllE_EEEEvS5_RKT_EUliE_EEviT1_)
        /*3650*/ 	.word	0x00000000


	//----- nvinfo : EIATTR_MIN_STACK_SIZE
	.align		4
.L_2365:
        /*3654*/ 	.byte	0x04, 0x12
        /*3656*/ 	.short	(.L_2367 - .L_2366)
	.align		4
.L_2366:
        /*3658*/ 	.word	index@(_ZN2at6native27unrolled_elementwise_kernelINS0_13BinaryFunctorIlllZZZNS0_21remainder_kernel_cudaERNS_18TensorIteratorBaseEENKUlvE_clEvENKUlvE2_clEvEUlllE_EESt5arrayIPcLm3EELi4E23TrivialOffsetCalculatorILi2EjESC_ILi1EjENS0_6memory12LoadWithCastILi2EEENSF_13StoreWithCastILi1EEEEEviT_T0_T2_T3_T4_T5_)
        /*365c*/ 	.word	0x00000000


	//----- nvinfo : EIATTR_MIN_STACK_SIZE
	.align		4
.L_2367:
        /*3660*/ 	.byte	0x04, 0x12
        /*3662*/ 	.short	(.L_2369 - .L_2368)
	.align		4
.L_2368:
        /*3664*/ 	.word	index@(_ZN2at6native18elementwise_kernelILi128ELi2EZNS0_22gpu_kernel_impl_nocastINS0_13BinaryFunctorIlllZZZNS0_21remainder_kernel_cudaERNS_18TensorIteratorBaseEENKUlvE_clEvENKUlvE2_clEvEUlllE_EEEEvS5_RKT_EUliE_EEviT1_)
        /*3668*/ 	.word	0x00000000


	//----- nvinfo : EIATTR_MIN_STACK_SIZE
	.align		4
.L_2369:
        /*366c*/ 	.byte	0x04, 0x12
        /*366e*/ 	.short	(.L_2371 - .L_2370)
	.align		4
.L_2370:
        /*3670*/ 	.word	index@(_ZN2at6native27unrolled_elementwise_kernelINS0_13BinaryFunctorIlllZZZNS0_21remainder_kernel_cudaERNS_18TensorIteratorBaseEENKUlvE_clEvENKUlvE2_clEvEUlllE_EESt5arrayIPcLm3EELi4E23TrivialOffsetCalculatorILi2EjESC_ILi1EjENS0_6memory15LoadWithoutCastENSF_16StoreWithoutCastEEEviT_T0_T2_T3_T4_T5_)
        /*3674*/ 	.word	0x00000000


	//----- nvinfo : EIATTR_MIN_STACK_SIZE
	.align		4
.L_2371:
        /*3678*/ 	.byte	0x04, 0x12
        /*367a*/ 	.short	(.L_2373 - .L_2372)
	.align		4
.L_2372:
        /*367c*/ 	.word	index@(_ZN2at6native29vectorized_elementwise_kernelILi2ENS0_13BinaryFunctorIlllZZZNS0_21remainder_kernel_cudaERNS_18TensorIteratorBaseEENKUlvE_clEvENKUlvE2_clEvEUlllE_EESt5arrayIPcLm3EEEEviT0_T1_)
        /*3680*/ 	.word	0x00000000


	//----- nvinfo : EIATTR_MIN_STACK_SIZE
	.align		4
.L_2373:
        /*3684*/ 	.byte	0x04, 0x12
        /*3686*/ 	.short	(.L_2375 - .L_2374)
	.align		4
.L_2374:
        /*3688*/ 	.word	index@(_ZN2at6native29vectorized_elementwise_kernelILi4ENS0_13BinaryFunctorIlllZZZNS0_21remainder_kernel_cudaERNS_18TensorIteratorBaseEENKUlvE_clEvENKUlvE2_clEvEUlllE_EESt5arrayIPcLm3EEEEviT0_T1_)
        /*368c*/ 	.word	0x00000000


	//----- nvinfo : EIATTR_MIN_STACK_SIZE
	.align		4
.L_2375:
        /*3690*/ 	.byte	0x04, 0x12
        /*3692*/ 	.short	(.L_2377 - .L_2376)
	.align		4
.L_2376:
        /*3694*/ 	.word	index@(_ZN2at6native29vectorized_elementwise_kernelILi8ENS0_13BinaryFunctorIlllZZZNS0_21remainder_kernel_cudaERNS_18TensorIteratorBaseEENKUlvE_clEvENKUlvE2_clEvEUlllE_EESt5arrayIPcLm3EEEEviT0_T1_)
        /*3698*/ 	.word	0x00000000


	//----- nvinfo : EIATTR_MIN_STACK_SIZE
	.align		4
.L_2377:
        /*369c*/ 	.byte	0x04, 0x12
        /*369e*/ 	.short	(.L_2379 - .L_2378)
	.align		4
.L_2378:
        /*36a0*/ 	.word	index@(_ZN2at6native18elementwise_kernelILi128ELi4EZNS0_15gpu_kernel_implINS0_13BUnaryFunctorIlllZZZNS0_21remainder_kernel_cudaERNS_18TensorIteratorBaseEENKUlvE_clEvENKUlvE2_clEvEUlllE_EEEEvS5_RKT_EUliE_EEviT1_)
        /*36a4*/ 	.word	0x00000000


	//----- nvinfo : EIATTR_MIN_STACK_SIZE
	.align		4
.L_2379:
        /*36a8*/ 	.byte	0x04, 0x12
        /*36aa*/ 	.short	(.L_2381 - .L_2380)
	.align		4
.L_2380:
        /*36ac*/ 	.word	index@(_ZN2at6native27unrolled_elementwise_kernelINS0_13BUnaryFunctorIlllZZZNS0_21remainder_kernel_cudaERNS_18TensorIteratorBaseEENKUlvE_clEvENKUlvE2_clEvEUlllE_EESt5arrayIPcLm2EELi4E23TrivialOffsetCalculatorILi1EjESD_NS0_6memory12LoadWithCastILi1EEENSE_13StoreWithCastILi1EEEEEviT_T0_T2_T3_T4_T5_)
        /*36b0*/ 	.word	0x00000000


	//----- nvinfo : EIATTR_MIN_STACK_SIZE
	.align		4
.L_2381:
        /*36b4*/ 	.byte	0x04, 0x12
        /*36b6*/ 	.short	(.L_2383 - .L_2382)
	.align		4
.L_2382:
        /*36b8*/ 	.word	index@(_ZN2at6native18elementwise_kernelILi128ELi2EZNS0_22gpu_kernel_impl_nocastINS0_13BUnaryFunctorIlllZZZNS0_21remainder_kernel_cudaERNS_18TensorIteratorBaseEENKUlvE_clEvENKUlvE2_clEvEUlllE_EEEEvS5_RKT_EUliE_EEviT1_)
        /*36bc*/ 	.word	0x00000000


	//----- nvinfo : EIATTR_MIN_STACK_SIZE
	.align		4
.L_2383:
        /*36c0*/ 	.byte	0x04, 0x12
        /*36c2*/ 	.short	(.L_2385 - .L_2384)
	.align		4
.L_2384:
        /*36c4*/ 	.word	index@(_ZN2at6native27unrolled_elementwise_kernelINS0_13BUnaryFunctorIlllZZZNS0_21remainder_kernel_cudaERNS_18TensorIteratorBaseEENKUlvE_clEvENKUlvE2_clEvEUlllE_EESt5arrayIPcLm2EELi4E23TrivialOffsetCalculatorILi1EjESD_NS0_6memory15LoadWithoutCastENSE_16StoreWithoutCastEEEviT_T0_T2_T3_T4_T5_)
        /*36c8*/ 	.word	0x00000000


	//----- nvinfo : EIATTR_MIN_STACK_SIZE
	.align		4
.L_2385:
        /*36cc*/ 	.byte	0x04, 0x12
        /*36ce*/ 	.short	(.L_2387 - .L_2386)
	.align		4
.L_2386:
        /*36d0*/ 	.word	index@(_ZN2at6native29vectorized_elementwise_kernelILi2ENS0_13BUnaryFunctorIlllZZZNS0_21remainder_kernel_cudaERNS_18TensorIteratorBaseEENKUlvE_clEvENKUlvE2_clEvEUlllE_EESt5arrayIPcLm2EEEEviT0_T1_)
        /*36d4*/ 	.word	0x00000000


	//----- nvinfo : EIATTR_MIN_STACK_SIZE
	.align		4
.L_2387:
        /*36d8*/ 	.byte	0x04, 0x12
        /*36da*/ 	.short	(.L_2389 - .L_2388)
	.align		4
.L_2388:
        /*36dc*/ 	.word	index@(_ZN2at6native29vectorized_elementwise_kernelILi4ENS0_13BUnaryFunctorIlllZZZNS0_21remainder_kernel_cudaERNS_18TensorIteratorBaseEENKUlvE_clEvENKUlvE2_clEvEUlllE_EESt5arrayIPcLm2EEEEviT0_T1_)
        /*36e0*/ 	.word	0x00000000


	//----- nvinfo : EIATTR_MIN_STACK_SIZE
	.align		4
.L_2389:
        /*36e4*/ 	.byte	0x04, 0x12
        /*36e6*/ 	.short	(.L_2391 - .L_2390)
	.align		4
.L_2390:
        /*36e8*/ 	.word	index@(_ZN2at6native29vectorized_elementwise_kernelILi8ENS0_13BUnaryFunctorIlllZZZNS0_21remainder_kernel_cudaERNS_18TensorIteratorBaseEENKUlvE_clEvENKUlvE2_clEvEUlllE_EESt5arrayIPcLm2EEEEviT0_T1_)
        /*36ec*/ 	.word	0x00000000


	//----- nvinfo : EIATTR_MIN_STACK_SIZE
	.align		4
.L_2391:
        /*36f0*/ 	.byte	0x04, 0x12
        /*36f2*/ 	.short	(.L_2393 - .L_2392)
	.align		4
.L_2392:
        /*36f4*/ 	.word	index@(_ZN2at6native18elementwise_kernelILi128ELi4EZNS0_15gpu_kernel_implINS0_13AUnaryFunctorIlllZZZNS0_21remainder_kernel_cudaERNS_18TensorIteratorBaseEENKUlvE_clEvENKUlvE2_clEvEUlllE_EEEEvS5_RKT_EUliE_EEviT1_)
        /*36f8*/ 	.word	0x00000000


	//----- nvinfo : EIATTR_MIN_STACK_SIZE
	.align		4
.L_2393:
        /*36fc*/ 	.byte	0x04, 0x12
        /*36fe*/ 	.short	(.L_2395 - .L_2394)
	.align		4
.L_2394:
        /*3700*/ 	.word	index@(_ZN2at6native27unrolled_elementwise_kernelINS0_13AUnaryFunctorIlllZZZNS0_21remainder_kernel_cudaERNS_18TensorIteratorBaseEENKUlvE_clEvENKUlvE2_clEvEUlllE_EESt5arrayIPcLm2EELi4E23TrivialOffsetCalculatorILi1EjESD_NS0_6memory12LoadWithCastILi1EEENSE_13StoreWithCastILi1EEEEEviT_T0_T2_T3_T4_T5_)
        /*3704*/ 	.word	0x00000000


	//----- nvinfo : EIATTR_MIN_STACK_SIZE
	.align		4
.L_2395:
        /*3708*/ 	.byte	0x04, 0x12
        /*370a*/ 	.short	(.L_2397 - .L_2396)
	.align		4
.L_2396:
        /*370c*/ 	.word	index@(_ZN2at6native18elementwise_kernelILi128ELi2EZNS0_22gpu_kernel_impl_nocastINS0_13AUnaryFunctorIlllZZZNS0_21remainder_kernel_cudaERNS_18TensorIteratorBaseEENKUlvE_clEvENKUlvE2_clEvEUlllE_EEEEvS5_RKT_EUliE_EEviT1_)
        /*3710*/ 	.word	0x00000000


	//----- nvinfo : EIATTR_MIN_STACK_SIZE
	.align		4
.L_2397:
        /*3714*/ 	.byte	0x04, 0x12
        /*3716*/ 	.short	(.L_2399 - .L_2398)
	.align		4
.L_2398:
        /*3718*/ 	.word	index@(_ZN2at6native27unrolled_elementwise_kernelINS0_13AUnaryFunctorIlllZZZNS0_21remainder_kernel_cudaERNS_18TensorIteratorBaseEENKUlvE_clEvENKUlvE2_clEvEUlllE_EESt5arrayIPcLm2EELi4E23TrivialOffsetCalculatorILi1EjESD_NS0_6memory15LoadWithoutCastENSE_16StoreWithoutCastEEEviT_T0_T2_T3_T4_T5_)
        /*371c*/ 	.word	0x00000000


	//----- nvinfo : EIATTR_MIN_STACK_SIZE
	.align		4
.L_2399:
        /*3720*/ 	.byte	0x04, 0x12
        /*3722*/ 	.short	(.L_2401 - .L_2400)
	.align		4
.L_2400:
        /*3724*/ 	.word	index@(_ZN2at6native29vectorized_elementwise_kernelILi2ENS0_13AUnaryFunctorIlllZZZNS0_21remainder_kernel_cudaERNS_18TensorIteratorBaseEENKUlvE_clEvENKUlvE2_clEvEUlllE_EESt5arrayIPcLm2EEEEviT0_T1_)
        /*3728*/ 	.word	0x00000000


	//----- nvinfo : EIATTR_MIN_STACK_SIZE
	.align		4
.L_2401:
        /*372c*/ 	.byte	0x04, 0x12
        /*372e*/ 	.short	(.L_2403 - .L_2402)
	.align		4
.L_2402:
        /*3730*/ 	.word	index@(_ZN2at6native29vectorized_elementwise_kernelILi4ENS0_13AUnaryFunctorIlllZZZNS0_21remainder_kernel_cudaERNS_18TensorIteratorBaseEENKUlvE_clEvENKUlvE2_clEvEUlllE_EESt5arrayIPcLm2EEEEviT0_T1_)
        /*3734*/ 	.word	0x00000000


	//----- nvinfo : EIATTR_MIN_STACK_SIZE
	.align		4
.L_2403:
        /*3738*/ 	.byte	0x04, 0x12
        /*373a*/ 	.short	(.L_2405 - .L_2404)
	.align		4
.L_2404:
        /*373c*/ 	.word	index@(_ZN2at6native29vectorized_elementwise_kernelILi8ENS0_13AUnaryFunctorIlllZZZNS0_21remainder_kernel_cudaERNS_18TensorIteratorBaseEENKUlvE_clEvENKUlvE2_clEvEUlllE_EESt5arrayIPcLm2EEEEviT0_T1_)
        /*3740*/ 	.word	0x00000000


	//----- nvinfo : EIATTR_MIN_STACK_SIZE
	.align		4
.L_2405:
        /*3744*/ 	.byte	0x04, 0x12
        /*3746*/ 	.short	(.L_2407 - .L_2406)
	.align		4
.L_2406:
        /*3748*/ 	.word	index@(_ZN2at6native18elementwise_kernelILi128ELi4EZNS0_15gpu_kernel_implINS0_13BinaryFunctorIiiiZZZNS0_21remainder_kernel_cudaERNS_18TensorIteratorBaseEENKUlvE_clEvENKUlvE1_clEvEUliiE_EEEEvS5_RKT_EUliE_EEviT1_)
        /*374c*/ 	.word	0x00000000


	//----- nvinfo : EIATTR_MIN_STACK_SIZE
	.align		4
.L_2407:
        /*3750*/ 	.byte	0x04, 0x12
        /*3752*/ 	.short	(.L_2409 - .L_2408)
	.align		4
.L_2408:
        /*3754*/ 	.word	index@(_ZN2at6native27unrolled_elementwise_kernelINS0_13BinaryFunctorIiiiZZZNS0_21remainder_kernel_cudaERNS_18TensorIteratorBaseEENKUlvE_clEvENKUlvE1_clEvEUliiE_EESt5arrayIPcLm3EELi4E23TrivialOffsetCalculatorILi2EjESC_ILi1EjENS0_6memory12LoadWithCastILi2EEENSF_13StoreWithCastILi1EEEEEviT_T0_T2_T3_T4_T5_)
        /*3758*/ 	.word	0x00000000


	//----- nvinfo : EIATTR_MIN_STACK_SIZE
	.align		4
.L_2409:
        /*375c*/ 	.byte	0x04, 0x12
        /*375e*/ 	.short	(.L_2411 - .L_2410)
	.align		4
.L_2410:
        /*3760*/ 	.word	index@(_ZN2at6native18elementwise_kernelILi128ELi2EZNS0_22gpu_kernel_impl_nocastINS0_13BinaryFunctorIiiiZZZNS0_21remainder_kernel_cudaERNS_18TensorIteratorBaseEENKUlvE_clEvENKUlvE1_clEvEUliiE_EEEEvS5_RKT_EUliE_EEviT1_)
        /*3764*/ 	.word	0x00000000


	//----- nvinfo : EIATTR_MIN_STACK_SIZE
	.align		4
.L_2411:
        /*3768*/ 	.byte	0x04, 0x12
        /*376a*/ 	.short	(.L_2413 - .L_2412)
	.align		4
.L_2412:
        /*376c*/ 	.word	index@(_ZN2at6native27unrolled_elementwise_kernelINS0_13BinaryFunctorIiiiZZZNS0_21remainder_kernel_cudaERNS_18TensorIteratorBaseEENKUlvE_clEvENKUlvE1_clEvEUliiE_EESt5arrayIPcLm3EELi4E23TrivialOffsetCalculatorILi2EjESC_ILi1EjENS0_6memory15LoadWithoutCastENSF_16StoreWithoutCastEEEviT_T0_T2_T3_T4_T5_)
        /*3770*/ 	.word	0x00000000


	//----- nvinfo : EIATTR_MIN_STACK_SIZE
	.align		4
.L_2413:
        /*3774*/ 	.byte	0x04, 0x12
        /*3776*/ 	.short	(.L_2415 - .L_2414)
	.align		4
.L_2414:
        /*3778*/ 	.word	index@(_ZN2at6native29vectorized_elementwise_kernelILi2ENS0_13BinaryFunctorIiiiZZZNS0_21remainder_kernel_cudaERNS_18TensorIteratorBaseEENKUlvE_clEvENKUlvE1_clEvEUliiE_EESt5arrayIPcLm3EEEEviT0_T1_)
        /*377c*/ 	.word	0x00000000


	//----- nvinfo : EIATTR_MIN_STACK_SIZE
	.align		4
.L_2415:
        /*3780*/ 	.byte	0x04, 0x12
        /*3782*/ 	.short	(.L_2417 - .L_2416)
	.align		4
.L_2416:
        /*3784*/ 	.word	index@(_ZN2at6native29vectorized_elementwise_kernelILi4ENS0_13BinaryFunctorIiiiZZZNS0_21remainder_kernel_cudaERNS_18TensorIteratorBaseEENKUlvE_clEvENKUlvE1_clEvEUliiE_EESt5arrayIPcLm3EEEEviT0_T1_)
        /*3788*/ 	.word	0x00000000


	//----- nvinfo : EIATTR_MIN_STACK_SIZE
	.align		4
.L_2417:
        /*378c*/ 	.byte	0x04, 0x12
        /*378e*/ 	.short	(.L_2419 - .L_2418)
	.align		4
.L_2418:
        /*3790*/ 	.word	index@(_ZN2at6native29vectorized_elementwise_kernelILi8ENS0_13BinaryFunctorIiiiZZZNS0_21remainder_kernel_cudaERNS_18TensorIteratorBaseEENKUlvE_clEvENKUlvE1_clEvEUliiE_EESt5arrayIPcLm3EEEEviT0_T1_)
        /*3794*/ 	.word	0x00000000


	//----- nvinfo : EIATTR_MIN_STACK_SIZE
	.align		4
.L_2419:
        /*3798*/ 	.byte	0x04, 0x12
        /*379a*/ 	.short	(.L_2421 - .L_2420)
	.align		4
.L_2420:
        /*379c*/ 	.word	index@(_ZN2at6native18elementwise_kernelILi128ELi4EZNS0_15gpu_kernel_implINS0_13BUnaryFunctorIiiiZZZNS0_21remainder_kernel_cudaERNS_18TensorIteratorBaseEENKUlvE_clEvENKUlvE1_clEvEUliiE_EEEEvS5_RKT_EUliE_EEviT1_)
        /*37a0*/ 	.word	0x00000000


	//----- nvinfo : EIATTR_MIN_STACK_SIZE
	.align		4
.L_2421:
        /*37a4*/ 	.byte	0x04, 0x12
        /*37a6*/ 	.short	(.L_2423 - .L_2422)
	.align		4
.L_2422:
        /*37a8*/ 	.word	index@(_ZN2at6native27unrolled_elementwise_kernelINS0_13BUnaryFunctorIiiiZZZNS0_21remainder_kernel_cudaERNS_18TensorIteratorBaseEENKUlvE_clEvENKUlvE1_clEvEUliiE_EESt5arrayIPcLm2EELi4E23TrivialOffsetCalculatorILi1EjESD_NS0_6memory12LoadWithCastILi1EEENSE_13StoreWithCastILi1EEEEEviT_T0_T2_T3_T4_T5_)
        /*37ac*/ 	.word	0x00000000


	//----- nvinfo : EIATTR_MIN_STACK_SIZE
	.align		4
.L_2423:
        /*37b0*/ 	.byte	0x04, 0x12
        /*37b2*/ 	.short	(.L_2425 - .L_2424)
	.align		4
.L_2424:
        /*37b4*/ 	.word	index@(_ZN2at6native18elementwise_kernelILi128ELi2EZNS0_22gpu_kernel_impl_nocastINS0_13BUnaryFunctorIiiiZZZNS0_21remainder_kernel_cudaERNS_18TensorIteratorBaseEENKUlvE_clEvENKUlvE1_clEvEUliiE_EEEEvS5_RKT_EUliE_EEviT1_)
        /*37b8*/ 	.word	0x00000000


	//----- nvinfo : EIATTR_MIN_STACK_SIZE
	.align		4
.L_2425:
        /*37bc*/ 	.byte	0x04, 0x12
        /*37be*/ 	.short	(.L_2427 - .L_2426)
	.align		4
.L_2426:
        /*37c0*/ 	.word	index@(_ZN2at6native27unrolled_elementwise_kernelINS0_13BUnaryFunctorIiiiZZZNS0_21remainder_kernel_cudaERNS_18TensorIteratorBaseEENKUlvE_clEvENKUlvE1_clEvEUliiE_EESt5arrayIPcLm2EELi4E23TrivialOffsetCalculatorILi1EjESD_NS0_6memory15LoadWithoutCastENSE_16StoreWithoutCastEEEviT_T0_T2_T3_T4_T5_)
        /*37c4*/ 	.word	0x00000000


	//----- nvinfo : EIATTR_MIN_STACK_SIZE
	.align		4
.L_2427:
        /*37c8*/ 	.byte	0x04, 0x12
        /*37ca*/ 	.short	(.L_2429 - .L_2428)
	.align		4
.L_2428:
        /*37cc*/ 	.word	index@(_ZN2at6native29vectorized_elementwise_kernelILi2ENS0_13BUnaryFunctorIiiiZZZNS0_21remainder_kernel_cudaERNS_18TensorIteratorBaseEENKUlvE_clEvENKUlvE1_clEvEUliiE_EESt5arrayIPcLm2EEEEviT0_T1_)
        /*37d0*/ 	.word	0x00000000


	//----- nvinfo : EIATTR_MIN_STACK_SIZE
	.align		4
.L_2429:
        /*37d4*/ 	.byte	0x04, 0x12
        /*37d6*/ 	.short	(.L_2431 - .L_2430)
	.align		4
.L_2430:
        /*37d8*/ 	.word	index@(_ZN2at6native29vectorized_elementwise_kernelILi4ENS0_13BUnaryFunctorIiiiZZZNS0_21remainder_kernel_cudaERNS_18TensorIteratorBaseEENKUlvE_clEvENKUlvE1_clEvEUliiE_EESt5arrayIPcLm2EEEEviT0_T1_)
        /*37dc*/ 	.word	0x00000000


	//----- nvinfo : EIATTR_MIN_STACK_SIZE
	.align		4
.L_2431:
        /*37e0*/ 	.byte	0x04, 0x12
        /*37e2*/ 	.short	(.L_2433 - .L_2432)
	.align		4
.L_2432:
        /*37e4*/ 	.word	index@(_ZN2at6native29vectorized_elementwise_kernelILi8ENS0_13BUnaryFunctorIiiiZZZNS0_21remainder_kernel_cudaERNS_18TensorIteratorBaseEENKUlvE_clEvENKUlvE1_clEvEUliiE_EESt5arrayIPcLm2EEEEviT0_T1_)
        /*37e8*/ 	.word	0x00000000


	//----- nvinfo : EIATTR_MIN_STACK_SIZE
	.align		4
.L_2433:
        /*37ec*/ 	.byte	0x04, 0x12
        /*37ee*/ 	.short	(.L_2435 - .L_2434)
	.align		4
.L_2434:
        /*37f0*/ 	.word	index@(_ZN2at6native18elementwise_kernelILi128ELi4EZNS0_15gpu_kernel_implINS0_13AUnaryFunctorIiiiZZZNS0_21remainder_kernel_cudaERNS_18TensorIteratorBaseEENKUlvE_clEvENKUlvE1_clEvEUliiE_EEEEvS5_RKT_EUliE_EEviT1_)
        /*37f4*/ 	.word	0x00000000


	//----- nvinfo : EIATTR_MIN_STACK_SIZE
	.align		4
.L_2435:
        /*37f8*/ 	.byte	0x04, 0x12
        /*37fa*/ 	.short	(.L_2437 - .L_2436)
	.align		4
.L_2436:
        /*37fc*/ 	.word	index@(_ZN2at6native27unrolled_elementwise_kernelINS0_13AUnaryFunctorIiiiZZZNS0_21remainder_kernel_cudaERNS_18TensorIteratorBaseEENKUlvE_clEvENKUlvE1_clEvEUliiE_EESt5arrayIPcLm2EELi4E23TrivialOffsetCalculatorILi1EjESD_NS0_6memory12LoadWithCastILi1EEENSE_13StoreWithCastILi1EEEEEviT_T0_T2_T3_T4_T5_)
        /*3800*/ 	.word	0x00000000


	//----- nvinfo : EIATTR_MIN_STACK_SIZE
	.align		4
.L_2437:
        /*3804*/ 	.byte	0x04, 0x12
        /*3806*/ 	.short	(.L_2439 - .L_2438)
	.align		4
.L_2438:
        /*3808*/ 	.word	index@(_ZN2at6native18elementwise_kernelILi128ELi2EZNS0_22gpu_kernel_impl_nocastINS0_13AUnaryFunctorIiiiZZZNS0_21remainder_kernel_cudaERNS_18TensorIteratorBaseEENKUlvE_clEvENKUlvE1_clEvEUliiE_EEEEvS5_RKT_EUliE_EEviT1_)
        /*380c*/ 	.word	0x00000000


	//----- nvinfo : EIATTR_MIN_STACK_SIZE
	.align		4
.L_2439:
        /*3810*/ 	.byte	0x04, 0x12
        /*3812*/ 	.short	(.L_2441 - .L_2440)
	.align		4
.L_2440:
        /*3814*/ 	.word	index@(_ZN2at6native27unrolled_elementwise_kernelINS0_13AUnaryFunctorIiiiZZZNS0_21remainder_kernel_cudaERNS_18TensorIteratorBaseEENKUlvE_clEvENKUlvE1_clEvEUliiE_EESt5arrayIPcLm2EELi4E23TrivialOffsetCalculatorILi1EjESD_NS0_6memory15LoadWithoutCastENSE_16StoreWithoutCastEEEviT_T0_T2_T3_T4_T5_)
        /*3818*/ 	.word	0x00000000


	//----- nvinfo : EIATTR_MIN_STACK_SIZE
	.align		4
.L_2441:
        /*381c*/ 	.byte	0x04, 0x12
        /*381e*/ 	.short	(.L_2443 - .L_2442)
	.align		4
.L_2442:
        /*3820*/ 	.word	index@(_ZN2at6native29vectorized_elementwise_kernelILi2ENS0_13AUnaryFunctorIiiiZZZNS0_21remainder_kernel_cudaERNS_18TensorIteratorBaseEENKUlvE_clEvENKUlvE1_clEvEUliiE_EESt5arrayIPcLm2EEEEviT0_T1_)
        /*3824*/ 	.word	0x00000000


	//----- nvinfo : EIATTR_MIN_STACK_SIZE
	.align		4
.L_2443:
        /*3828*/ 	.byte	0x04, 0x12
        /*382a*/ 	.short	(.L_2445 - .L_2444)
	.align		4
.L_2444:
        /*382c*/ 	.word	index@(_ZN2at6native29vectorized_elementwise_kernelILi4ENS0_13AUnaryFunctorIiiiZZZNS0_21remainder_kernel_cudaERNS_18TensorIteratorBaseEENKUlvE_clEvENKUlvE1_clEvEUliiE_EESt5arrayIPcLm2EEEEviT0_T1_)
        /*3830*/ 	.word	0x00000000


	//----- nvinfo : EIATTR_MIN_STACK_SIZE
	.align		4
.L_2445:
        /*3834*/ 	.byte	0x04, 0x12
        /*3836*/ 	.short	(.L_2447 - .L_2446)
	.align		4
.L_2446:
        /*3838*/ 	.word	index@(_ZN2at6native29vectorized_elementwise_kernelILi8ENS0_13AUnaryFunctorIiiiZZZNS0_21remainder_kernel_cudaERNS_18TensorIteratorBaseEENKUlvE_clEvENKUlvE1_clEvEUliiE_EESt5arrayIPcLm2EEEEviT0_T1_)
        /*383c*/ 	.word	0x00000000


	//----- nvinfo : EIATTR_MIN_STACK_SIZE
	.align		4
.L_2447:
        /*3840*/ 	.byte	0x04, 0x12
        /*3842*/ 	.short	(.L_2449 - .L_2448)
	.align		4
.L_2448:
        /*3844*/ 	.word	index@(_ZN2at6native18elementwise_kernelILi128ELi4EZNS0_15gpu_kernel_implINS0_13BinaryFunctorIaaaZZZNS0_21remainder_kernel_cudaERNS_18TensorIteratorBaseEENKUlvE_clEvENKUlvE0_clEvEUlaaE_EEEEvS5_RKT_EUliE_EEviT1_)
        /*3848*/ 	.word	0x00000000


	//----- nvinfo : EIATTR_MIN_STACK_SIZE
	.align		4
.L_2449:
        /*384c*/ 	.byte	0x04, 0x12
        /*384e*/ 	.short	(.L_2451 - .L_2450)
	.align		4
.L_2450:
        /*3850*/ 	.word	index@(_ZN2at6native27unrolled_elementwise_kernelINS0_13BinaryFunctorIaaaZZZNS0_21remainder_kernel_cudaERNS_18TensorIteratorBaseEENKUlvE_clEvENKUlvE0_clEvEUlaaE_EESt5arrayIPcLm3EELi4E23TrivialOffsetCalculatorILi2EjESC_ILi1EjENS0_6memory12LoadWithCastILi2EEENSF_13StoreWithCastILi1EEEEEviT_T0_T2_T3_T4_T5_)
        /*3854*/ 	.word	0x00000000


	//----- nvinfo : EIATTR_MIN_STACK_SIZE
	.align		4
.L_2451:
        /*3858*/ 	.byte	0x04, 0x12
        /*385a*/ 	.short	(.L_2453 - .L_2452)
	.align		4
.L_2452:
        /*385c*/ 	.word	index@(_ZN2at6native18elementwise_kernelILi128ELi4EZNS0_22gpu_kernel_impl_nocastINS0_13BinaryFunctorIaaaZZZNS0_21remainder_kernel_cudaERNS_18TensorIteratorBaseEENKUlvE_clEvENKUlvE0_clEvEUlaaE_EEEEvS5_RKT_EUliE_EEviT1_)
        /*3860*/ 	.word	0x00000000


	//----- nvinfo : EIATTR_MIN_STACK_SIZE
	.align		4
.L_2453:
        /*3864*/ 	.byte	0x04, 0x12
        /*3866*/ 	.short	(.L_2455 - .L_2454)
	.align		4
.L_2454:
        /*3868*/ 	.word	index@(_ZN2at6native27unrolled_elementwise_kernelINS0_13BinaryFunctorIaaaZZZNS0_21remainder_kernel_cudaERNS_18TensorIteratorBaseEENKUlvE_clEvENKUlvE0_clEvEUlaaE_EESt5arrayIPcLm3EELi4E23TrivialOffsetCalculatorILi2EjESC_ILi1EjENS0_6memory15LoadWithoutCastENSF_16StoreWithoutCastEEEviT_T0_T2_T3_T4_T5_)
        /*386c*/ 	.word	0x00000000


	//----- nvinfo : EIATTR_MIN_STACK_SIZE
	.align		4
.L_2455:
        /*3870*/ 	.byte	0x04, 0x12
        /*3872*/ 	.short	(.L_2457 - .L_2456)
	.align		4
.L_2456:
        /*3874*/ 	.word	index@(_ZN2at6native29vectorized_elementwise_kernelILi2ENS0_13BinaryFunctorIaaaZZZNS0_21remainder_kernel_cudaERNS_18TensorIteratorBaseEENKUlvE_clEvENKUlvE0_clEvEUlaaE_EESt5arrayIPcLm3EEEEviT0_T1_)
        /*3878*/ 	.word	0x00000000


	//----- nvinfo : EIATTR_MIN_STACK_SIZE
	.align		4
.L_2457:
        /*387c*/ 	.byte	0x04, 0x12
        /*387e*/ 	.short	(.L_2459 - .L_2458)
	.align		4
.L_2458:
        /*3880*/ 	.word	index@(_ZN2at6native29vectorized_elementwise_kernelILi4ENS0_13BinaryFunctorIaaaZZZNS0_21remainder_kernel_cudaERNS_18TensorIteratorBaseEENKUlvE_clEvENKUlvE0_clEvEUlaaE_EESt5arrayIPcLm3EEEEviT0_T1_)
        /*3884*/ 	.word	0x00000000


	//----- nvinfo : EIATTR_MIN_STACK_SIZE
	.align		4
.L_2459:
        /*3888*/ 	.byte	0x04, 0x12
        /*388a*/ 	.short	(.L_2461 - .L_2460)
	.align		4
.L_2460:
        /*388c*/ 	.word	index@(_ZN2at6native29vectorized_elementwise_kernelILi8ENS0_13BinaryFunctorIaaaZZZNS0_21remainder_kernel_cudaERNS_18TensorIteratorBaseEENKUlvE_clEvENKUlvE0_clEvEUlaaE_EESt5arrayIPcLm3EEEEviT0_T1_)
        /*3890*/ 	.word	0x00000000


	//----- nvinfo : EIATTR_MIN_STACK_SIZE
	.align		4
.L_2461:
        /*3894*/ 	.byte	0x04, 0x12
        /*3896*/ 	.short	(.L_2463 - .L_2462)
	.align		4
.L_2462:
        /*3898*/ 	.word	index@(_ZN2at6native18elementwise_kernelILi128ELi4EZNS0_15gpu_kernel_implINS0_13BUnaryFunctorIaaaZZZNS0_21remainder_kernel_cudaERNS_18TensorIteratorBaseEENKUlvE_clEvENKUlvE0_clEvEUlaaE_EEEEvS5_RKT_EUliE_EEviT1_)
        /*389c*/ 	.word	0x00000000


	//----- nvinfo : EIATTR_MIN_STACK_SIZE
	.align		4
.L_2463:
        /*38a0*/ 	.byte	0x04, 0x12
        /*38a2*/ 	.short	(.L_2465 - .L_2464)
	.align		4
.L_2464:
        /*38a4*/ 	.word	index@(_ZN2at6native27unrolled_elementwise_kernelINS0_13BUnaryFunctorIaaaZZZNS0_21remainder_kernel_cudaERNS_18TensorIteratorBaseEENKUlvE_clEvENKUlvE0_clEvEUlaaE_EESt5arrayIPcLm2EELi4E23TrivialOffsetCalculatorILi1EjESD_NS0_6memory12LoadWithCastILi1EEENSE_13StoreWithCastILi1EEEEEviT_T0_T2_T3_T4_T5_)
        /*38a8*/ 	.word	0x00000000


	//----- nvinfo : EIATTR_MIN_STACK_SIZE
	.align		4
.L_2465:
        /*38ac*/ 	.byte	0x04, 0x12
        /*38ae*/ 	.short	(.L_2467 - .L_2466)
	.align		4
.L_2466:
        /*38b0*/ 	.word	index@(_ZN2at6native18elementwise_kernelILi128ELi4EZNS0_22gpu_kernel_impl_nocastINS0_13BUnaryFunctorIaaaZZZNS0_21remainder_kernel_cudaERNS_18TensorIteratorBaseEENKUlvE_clEvENKUlvE0_clEvEUlaaE_EEEEvS5_RKT_EUliE_EEviT1_)
        /*38b4*/ 	.word	0x00000000


	//----- nvinfo : EIATTR_MIN_STACK_SIZE
	.align		4
.L_2467:
        /*38b8*/ 	.byte	0x04, 0x12
        /*38ba*/ 	.short	(.L_2469 - .L_2468)
	.align		4
.L_2468:
        /*38bc*/ 	.word	index@(_ZN2at6native27unrolled_elementwise_kernelINS0_13BUnaryFunctorIaaaZZZNS0_21remainder_kernel_cudaERNS_18TensorIteratorBaseEENKUlvE_clEvENKUlvE0_clEvEUlaaE_EESt5arrayIPcLm2EELi4E23TrivialOffsetCalculatorILi1EjESD_NS0_6memory15LoadWithoutCastENSE_16StoreWithoutCastEEEviT_T0_T2_T3_T4_T5_)
        /*38c0*/ 	.word	0x00000000


	//----- nvinfo : EIATTR_MIN_STACK_SIZE
	.align		4
.L_2469:
        /*38c4*/ 	.byte	0x04, 0x12
        /*38c6*/ 	.short	(.L_2471 - .L_2470)
	.align		4
.L_2470:
        /*38c8*/ 	.word	index@(_ZN2at6native29vectorized_elementwise_kernelILi2ENS0_13BUnaryFunctorIaaaZZZNS0_21remainder_kernel_cudaERNS_18TensorIteratorBaseEENKUlvE_clEvENKUlvE0_clEvEUlaaE_EESt5arrayIPcLm2EEEEviT0_T1_)
        /*38cc*/ 	.word	0x00000000


	//----- nvinfo : EIATTR_MIN_STACK_SIZE
	.align		4
.L_2471:
        /*38d0*/ 	.byte	0x04, 0x12
        /*38d2*/ 	.short	(.L_2473 - .L_2472)
	.align		4
.L_2472:
        /*38d4*/ 	.word	index@(_ZN2at6native29vectorized_elementwise_kernelILi4ENS0_13BUnaryFunctorIaaaZZZNS0_21remainder_kernel_cudaERNS_18TensorIteratorBaseEENKUlvE_clEvENKUlvE0_clEvEUlaaE_EESt5arrayIPcLm2EEEEviT0_T1_)
        /*38d8*/ 	.word	0x00000000


	//----- nvinfo : EIATTR_MIN_STACK_SIZE
	.align		4
.L_2473:
        /*38dc*/ 	.byte	0x04, 0x12
        /*38de*/ 	.short	(.L_2475 - .L_2474)
	.align		4
.L_2474:
        /*38e0*/ 	.word	index@(_ZN2at6native29vectorized_elementwise_kernelILi8ENS0_13BUnaryFunctorIaaaZZZNS0_21remainder_kernel_cudaERNS_18TensorIteratorBaseEENKUlvE_clEvENKUlvE0_clEvEUlaaE_EESt5arrayIPcLm2EEEEviT0_T1_)
        /*38e4*/ 	.word	0x00000000


	//----- nvinfo : EIATTR_MIN_STACK_SIZE
	.align		4
.L_2475:
        /*38e8*/ 	.byte	0x04, 0x12
        /*38ea*/ 	.short	(.L_2477 - .L_2476)
	.align		4
.L_2476:
        /*38ec*/ 	.word	index@(_ZN2at6native18elementwise_kernelILi128ELi4EZNS0_15gpu_kernel_implINS0_13AUnaryFunctorIaaaZZZNS0_21remainder_kernel_cudaERNS_18TensorIteratorBaseEENKUlvE_clEvENKUlvE0_clEvEUlaaE_EEEEvS5_RKT_EUliE_EEviT1_)
        /*38f0*/ 	.word	0x00000000


	//----- nvinfo : EIATTR_MIN_STACK_SIZE
	.align		4
.L_2477:
        /*38f4*/ 	.byte	0x04, 0x12
        /*38f6*/ 	.short	(.L_2479 - .L_2478)
	.align		4
.L_2478:
        /*38f8*/ 	.word	index@(_ZN2at6native27unrolled_elementwise_kernelINS0_13AUnaryFunctorIaaaZZZNS0_21remainder_kernel_cudaERNS_18TensorIteratorBaseEENKUlvE_clEvENKUlvE0_clEvEUlaaE_EESt5arrayIPcLm2EELi4E23TrivialOffsetCalculatorILi1EjESD_NS0_6memory12LoadWithCastILi1EEENSE_13StoreWithCastILi1EEEEEviT_T0_T2_T3_T4_T5_)
        /*38fc*/ 	.word	0x00000000


	//----- nvinfo : EIATTR_MIN_STACK_SIZE
	.align		4
.L_2479:
        /*3900*/ 	.byte	0x04, 0x12
        /*3902*/ 	.short	(.L_2481 - .L_2480)
	.align		4
.L_2480:
        /*3904*/ 	.word	index@(_ZN2at6native18elementwise_kernelILi128ELi4EZNS0_22gpu_kernel_impl_nocastINS0_13AUnaryFunctorIaaaZZZNS0_21remainder_kernel_cudaERNS_18TensorIteratorBaseEENKUlvE_clEvENKUlvE0_clEvEUlaaE_EEEEvS5_RKT_EUliE_EEviT1_)
        /*3908*/ 	.word	0x00000000


	//----- nvinfo : EIATTR_MIN_STACK_SIZE
	.align		4
.L_2481:
        /*390c*/ 	.byte	0x04, 0x12
        /*390e*/ 	.short	(.L_2483 - .L_2482)
	.align		4
.L_2482:
        /*3910*/ 	.word	index@(_ZN2at6native27unrolled_elementwise_kernelINS0_13AUnaryFunctorIaaaZZZNS0_21remainder_kernel_cudaERNS_18TensorIteratorBaseEENKUlvE_clEvENKUlvE0_clEvEUlaaE_EESt5arrayIPcLm2EELi4E23TrivialOffsetCalculatorILi1EjESD_NS0_6memory15LoadWithoutCastENSE_16StoreWithoutCastEEEviT_T0_T2_T3_T4_T5_)
        /*3914*/ 	.word	0x00000000


	//----- nvinfo : EIATTR_MIN_STACK_SIZE
	.align		4
.L_2483:
        /*3918*/ 	.byte	0x04, 0x12
        /*391a*/ 	.short	(.L_2485 - .L_2484)
	.align		4
.L_2484:
        /*391c*/ 	.word	index@(_ZN2at6native29vectorized_elementwise_kernelILi2ENS0_13AUnaryFunctorIaaaZZZNS0_21remainder_kernel_cudaERNS_18TensorIteratorBaseEENKUlvE_clEvENKUlvE0_clEvEUlaaE_EESt5arrayIPcLm2EEEEviT0_T1_)
        /*3920*/ 	.word	0x00000000


	//----- nvinfo : EIATTR_MIN_STACK_SIZE
	.align		4
.L_2485:
        /*3924*/ 	.byte	0x04, 0x12
        /*3926*/ 	.short	(.L_2487 - .L_2486)
	.align		4
.L_2486:
        /*3928*/ 	.word	index@(_ZN2at6native29vectorized_elementwise_kernelILi4ENS0_13AUnaryFunctorIaaaZZZNS0_21remainder_kernel_cudaERNS_18TensorIteratorBaseEENKUlvE_clEvENKUlvE0_clEvEUlaaE_EESt5arrayIPcLm2EEEEviT0_T1_)
        /*392c*/ 	.word	0x00000000


	//----- nvinfo : EIATTR_MIN_STACK_SIZE
	.align		4
.L_2487:
        /*3930*/ 	.byte	0x04, 0x12
        /*3932*/ 	.short	(.L_2489 - .L_2488)
	.align		4
.L_2488:
        /*3934*/ 	.word	index@(_ZN2at6native29vectorized_elementwise_kernelILi8ENS0_13AUnaryFunctorIaaaZZZNS0_21remainder_kernel_cudaERNS_18TensorIteratorBaseEENKUlvE_clEvENKUlvE0_clEvEUlaaE_EESt5arrayIPcLm2EEEEviT0_T1_)
        /*3938*/ 	.word	0x00000000


	//----- nvinfo : EIATTR_MIN_STACK_SIZE
	.align		4
.L_2489:
        /*393c*/ 	.byte	0x04, 0x12
        /*393e*/ 	.short	(.L_2491 - .L_2490)
	.align		4
.L_2490:
        /*3940*/ 	.word	index@(_ZN2at6native18elementwise_kernelILi128ELi4EZNS0_15gpu_kernel_implINS0_13BinaryFunctorIhhhZZZNS0_21remainder_kernel_cudaERNS_18TensorIteratorBaseEENKUlvE_clEvENKUlvE_clEvEUlhhE_EEEEvS5_RKT_EUliE_EEviT1_)
        /*3944*/ 	.word	0x00000000


	//----- nvinfo : EIATTR_MIN_STACK_SIZE
	.align		4
.L_2491:
        /*3948*/ 	.byte	0x04, 0x12
        /*394a*/ 	.short	(.L_2493 - .L_2492)
	.align		4
.L_2492:
        /*394c*/ 	.word	index@(_ZN2at6native27unrolled_elementwise_kernelINS0_13BinaryFunctorIhhhZZZNS0_21remainder_kernel_cudaERNS_18TensorIteratorBaseEENKUlvE_clEvENKUlvE_clEvEUlhhE_EESt5arrayIPcLm3EELi4E23TrivialOffsetCalculatorILi2EjESC_ILi1EjENS0_6memory12LoadWithCastILi2EEENSF_13StoreWithCastILi1EEEEEviT_T0_T2_T3_T4_T5_)
        /*3950*/ 	.word	0x00000000


	//----- nvinfo : EIATTR_MIN_STACK_SIZE
	.align		4
.L_2493:
        /*3954*/ 	.byte	0x04, 0x12
        /*3956*/ 	.short	(.L_2495 - .L_2494)
	.align		4
.L_2494:
        /*3958*/ 	.word	index@(_ZN2at6native18elementwise_kernelILi128ELi4EZNS0_22gpu_kernel_impl_nocastINS0_13BinaryFunctorIhhhZZZNS0_21remainder_kernel_cudaERNS_18TensorIteratorBaseEENKUlvE_clEvENKUlvE_clEvEUlhhE_EEEEvS5_RKT_EUliE_EEviT1_)
        /*395c*/ 	.word	0x00000000


	//----- nvinfo : EIATTR_MIN_STACK_SIZE
	.align		4
.L_2495:
        /*3960*/ 	.byte	0x04, 0x12
        /*3962*/ 	.short	(.L_2497 - .L_2496)
	.align		4
.L_2496:
        /*3964*/ 	.word	index@(_ZN2at6native27unrolled_elementwise_kernelINS0_13BinaryFunctorIhhhZZZNS0_21remainder_kernel_cudaERNS_18TensorIteratorBaseEENKUlvE_clEvENKUlvE_clEvEUlhhE_EESt5arrayIPcLm3EELi4E23TrivialOffsetCalculatorILi2EjESC_ILi1EjENS0_6memory15LoadWithoutCastENSF_16StoreWithoutCastEEEviT_T0_T2_T3_T4_T5_)
        /*3968*/ 	.word	0x00000000


	//----- nvinfo : EIATTR_MIN_STACK_SIZE
	.align		4
.L_2497:
        /*396c*/ 	.byte	0x04, 0x12
        /*396e*/ 	.short	(.L_2499 - .L_2498)
	.align		4
.L_2498:
        /*3970*/ 	.word	index@(_ZN2at6native29vectorized_elementwise_kernelILi2ENS0_13BinaryFunctorIhhhZZZNS0_21remainder_kernel_cudaERNS_18TensorIteratorBaseEENKUlvE_clEvENKUlvE_clEvEUlhhE_EESt5arrayIPcLm3EEEEviT0_T1_)
        /*3974*/ 	.word	0x00000000


	//----- nvinfo : EIATTR_MIN_STACK_SIZE
	.align		4
.L_2499:
        /*3978*/ 	.byte	0x04, 0x12
        /*397a*/ 	.short	(.L_2501 - .L_2500)
	.align		4
.L_2500:
        /*397c*/ 	.word	index@(_ZN2at6native29vectorized_elementwise_kernelILi4ENS0_13BinaryFunctorIhhhZZZNS0_21remainder_kernel_cudaERNS_18TensorIteratorBaseEENKUlvE_clEvENKUlvE_clEvEUlhhE_EESt5arrayIPcLm3EEEEviT0_T1_)
        /*3980*/ 	.word	0x00000000


	//----- nvinfo : EIATTR_MIN_STACK_SIZE
	.align		4
.L_2501:
        /*3984*/ 	.byte	0x04, 0x12
        /*3986*/ 	.short	(.L_2503 - .L_2502)
	.align		4
.L_2502:
        /*3988*/ 	.word	index@(_ZN2at6native29vectorized_elementwise_kernelILi8ENS0_13BinaryFunctorIhhhZZZNS0_21remainder_kernel_cudaERNS_18TensorIteratorBaseEENKUlvE_clEvENKUlvE_clEvEUlhhE_EESt5arrayIPcLm3EEEEviT0_T1_)
        /*398c*/ 	.word	0x00000000


	//----- nvinfo : EIATTR_MIN_STACK_SIZE
	.align		4
.L_2503:
        /*3990*/ 	.byte	0x04, 0x12
        /*3992*/ 	.short	(.L_2505 - .L_2504)
	.align		4
.L_2504:
        /*3994*/ 	.word	index@(_ZN2at6native18elementwise_kernelILi128ELi4EZNS0_15gpu_kernel_implINS0_13BUnaryFunctorIhhhZZZNS0_21remainder_kernel_cudaERNS_18TensorIteratorBaseEENKUlvE_clEvENKUlvE_clEvEUlhhE_EEEEvS5_RKT_EUliE_EEviT1_)
        /*3998*/ 	.word	0x00000000


	//----- nvinfo : EIATTR_MIN_STACK_SIZE
	.align		4
.L_2505:
        /*399c*/ 	.byte	0x04, 0x12
        /*399e*/ 	.short	(.L_2507 - .L_2506)
	.align		4
.L_2506:
        /*39a0*/ 	.word	index@(_ZN2at6native27unrolled_elementwise_kernelINS0_13BUnaryFunctorIhhhZZZNS0_21remainder_kernel_cudaERNS_18TensorIteratorBaseEENKUlvE_clEvENKUlvE_clEvEUlhhE_EESt5arrayIPcLm2EELi4E23TrivialOffsetCalculatorILi1EjESD_NS0_6memory12LoadWithCastILi1EEENSE_13StoreWithCastILi1EEEEEviT_T0_T2_T3_T4_T5_)
        /*39a4*/ 	.word	0x00000000


	//----- nvinfo : EIATTR_MIN_STACK_SIZE
	.align		4
.L_2507:
        /*39a8*/ 	.byte	0x04, 0x12
        /*39aa*/ 	.short	(.L_2509 - .L_2508)
	.align		4
.L_2508:
        /*39ac*/ 	.word	index@(_ZN2at6native18elementwise_kernelILi128ELi4EZNS0_22gpu_kernel_impl_nocastINS0_13BUnaryFunctorIhhhZZZNS0_21remainder_kernel_cudaERNS_18TensorIteratorBaseEENKUlvE_clEvENKUlvE_clEvEUlhhE_EEEEvS5_RKT_EUliE_EEviT1_)
        /*39b0*/ 	.word	0x00000000


	//----- nvinfo : EIATTR_MIN_STACK_SIZE
	.align		4
.L_2509:
        /*39b4*/ 	.byte	0x04, 0x12
        /*39b6*/ 	.short	(.L_2511 - .L_2510)
	.align		4
.L_2510:
        /*39b8*/ 	.word	index@(_ZN2at6native27unrolled_elementwise_kernelINS0_13BUnaryFunctorIhhhZZZNS0_21remainder_kernel_cudaERNS_18TensorIteratorBaseEENKUlvE_clEvENKUlvE_clEvEUlhhE_EESt5arrayIPcLm2EELi4E23TrivialOffsetCalculatorILi1EjESD_NS0_6memory15LoadWithoutCastENSE_16StoreWithoutCastEEEviT_T0_T2_T3_T4_T5_)
        /*39bc*/ 	.word	0x00000000


	//----- nvinfo : EIATTR_MIN_STACK_SIZE
	.align		4
.L_2511:
        /*39c0*/ 	.byte	0x04, 0x12
        /*39c2*/ 	.short	(.L_2513 - .L_2512)
	.align		4
.L_2512:
        /*39c4*/ 	.word	index@(_ZN2at6native29vectorized_elementwise_kernelILi2ENS0_13BUnaryFunctorIhhhZZZNS0_21remainder_kernel_cudaERNS_18TensorIteratorBaseEENKUlvE_clEvENKUlvE_clEvEUlhhE_EESt5arrayIPcLm2EEEEviT0_T1_)
        /*39c8*/ 	.word	0x00000000


	//----- nvinfo : EIATTR_MIN_STACK_SIZE
	.align		4
.L_2513:
        /*39cc*/ 	.byte	0x04, 0x12
        /*39ce*/ 	.short	(.L_2515 - .L_2514)
	.align		4
.L_2514:
        /*39d0*/ 	.word	index@(_ZN2at6native29vectorized_elementwise_kernelILi4ENS0_13BUnaryFunctorIhhhZZZNS0_21remainder_kernel_cudaERNS_18TensorIteratorBaseEENKUlvE_clEvENKUlvE_clEvEUlhhE_EESt5arrayIPcLm2EEEEviT0_T1_)
        /*39d4*/ 	.word	0x00000000


	//----- nvinfo : EIATTR_MIN_STACK_SIZE
	.align		4
.L_2515:
        /*39d8*/ 	.byte	0x04, 0x12
        /*39da*/ 	.short	(.L_2517 - .L_2516)
	.align		4
.L_2516:
        /*39dc*/ 	.word	index@(_ZN2at6native29vectorized_elementwise_kernelILi8ENS0_13BUnaryFunctorIhhhZZZNS0_21remainder_kernel_cudaERNS_18TensorIteratorBaseEENKUlvE_clEvENKUlvE_clEvEUlhhE_EESt5arrayIPcLm2EEEEviT0_T1_)
        /*39e0*/ 	.word	0x00000000


	//----- nvinfo : EIATTR_MIN_STACK_SIZE
	.align		4
.L_2517:
        /*39e4*/ 	.byte	0x04, 0x12
        /*39e6*/ 	.short	(.L_2519 - .L_2518)
	.align		4
.L_2518:
        /*39e8*/ 	.word	index@(_ZN2at6native18elementwise_kernelILi128ELi4EZNS0_15gpu_kernel_implINS0_13AUnaryFunctorIhhhZZZNS0_21remainder_kernel_cudaERNS_18TensorIteratorBaseEENKUlvE_clEvENKUlvE_clEvEUlhhE_EEEEvS5_RKT_EUliE_EEviT1_)
        /*39ec*/ 	.word	0x00000000


	//----- nvinfo : EIATTR_MIN_STACK_SIZE
	.align		4
.L_2519:
        /*39f0*/ 	.byte	0x04, 0x12
        /*39f2*/ 	.short	(.L_2521 - .L_2520)
	.align		4
.L_2520:
        /*39f4*/ 	.word	index@(_ZN2at6native27unrolled_elementwise_kernelINS0_13AUnaryFunctorIhhhZZZNS0_21remainder_kernel_cudaERNS_18TensorIteratorBaseEENKUlvE_clEvENKUlvE_clEvEUlhhE_EESt5arrayIPcLm2EELi4E23TrivialOffsetCalculatorILi1EjESD_NS0_6memory12LoadWithCastILi1EEENSE_13StoreWithCastILi1EEEEEviT_T0_T2_T3_T4_T5_)
        /*39f8*/ 	.word	0x00000000


	//----- nvinfo : EIATTR_MIN_STACK_SIZE
	.align		4
.L_2521:
        /*39fc*/ 	.byte	0x04, 0x12
        /*39fe*/ 	.short	(.L_2523 - .L_2522)
	.align		4
.L_2522:
        /*3a00*/ 	.word	index@(_ZN2at6native18elementwise_kernelILi128ELi4EZNS0_22gpu_kernel_impl_nocastINS0_13AUnaryFunctorIhhhZZZNS0_21remainder_kernel_cudaERNS_18TensorIteratorBaseEENKUlvE_clEvENKUlvE_clEvEUlhhE_EEEEvS5_RKT_EUliE_EEviT1_)
        /*3a04*/ 	.word	0x00000000


	//----- nvinfo : EIATTR_MIN_STACK_SIZE
	.align		4
.L_2523:
        /*3a08*/ 	.byte	0x04, 0x12
        /*3a0a*/ 	.short	(.L_2525 - .L_2524)
	.align		4
.L_2524:
        /*3a0c*/ 	.word	index@(_ZN2at6native27unrolled_elementwise_kernelINS0_13AUnaryFunctorIhhhZZZNS0_21remainder_kernel_cudaERNS_18TensorIteratorBaseEENKUlvE_clEvENKUlvE_clEvEUlhhE_EESt5arrayIPcLm2EELi4E23TrivialOffsetCalculatorILi1EjESD_NS0_6memory15LoadWithoutCastENSE_16StoreWithoutCastEEEviT_T0_T2_T3_T4_T5_)
        /*3a10*/ 	.word	0x00000000


	//----- nvinfo : EIATTR_MIN_STACK_SIZE
	.align		4
.L_2525:
        /*3a14*/ 	.byte	0x04, 0x12
        /*3a16*/ 	.short	(.L_2527 - .L_2526)
	.align		4
.L_2526:
        /*3a18*/ 	.word	index@(_ZN2at6native29vectorized_elementwise_kernelILi2ENS0_13AUnaryFunctorIhhhZZZNS0_21remainder_kernel_cudaERNS_18TensorIteratorBaseEENKUlvE_clEvENKUlvE_clEvEUlhhE_EESt5arrayIPcLm2EEEEviT0_T1_)
        /*3a1c*/ 	.word	0x00000000


	//----- nvinfo : EIATTR_MIN_STACK_SIZE
	.align		4
.L_2527:
        /*3a20*/ 	.byte	0x04, 0x12
        /*3a22*/ 	.short	(.L_2529 - .L_2528)
	.align		4
.L_2528:
        /*3a24*/ 	.word	index@(_ZN2at6native29vectorized_elementwise_kernelILi4ENS0_13AUnaryFunctorIhhhZZZNS0_21remainder_kernel_cudaERNS_18TensorIteratorBaseEENKUlvE_clEvENKUlvE_clEvEUlhhE_EESt5arrayIPcLm2EEEEviT0_T1_)
        /*3a28*/ 	.word	0x00000000


	//----- nvinfo : EIATTR_MIN_STACK_SIZE
	.align		4
.L_2529:
        /*3a2c*/ 	.byte	0x04, 0x12
        /*3a2e*/ 	.short	(.L_2531 - .L_2530)
	.align		4
.L_2530:
        /*3a30*/ 	.word	index@(_ZN2at6native29vectorized_elementwise_kernelILi8ENS0_13AUnaryFunctorIhhhZZZNS0_21remainder_kernel_cudaERNS_18TensorIteratorBaseEENKUlvE_clEvENKUlvE_clEvEUlhhE_EESt5arrayIPcLm2EEEEviT0_T1_)
        /*3a34*/ 	.word	0x00000000
.L_2531:


//--------------------- .nv.compat                --------------------------
	.section	.nv.compat,"",@"SHT_CUDA_COMPAT_INFO"
	.align	4
        /*0000*/ 	.byte	0x02, 0x09, 0x01, 0x00, 0x02, 0x02, 0x01, 0x00, 0x02, 0x05, 0x05, 0x00, 0x03, 0x07, 0x01, 0x01
        /*0010*/ 	.byte	0x02, 0x03, 0x00, 0x00, 0x02, 0x06, 0x01, 0x00, 0x04, 0x0b, 0x08, 0x00, 0x00, 0x00, 0x00, 0x00
        /*0020*/ 	.byte	0x00, 0x00, 0x00, 0x00


//--------------------- .nv.info._ZN2at6native18elementwise_kernelILi128ELi4EZNS0_15gpu_kernel_implINS0_13BinaryFunctorIN3c108BFloat16ES5_S5_ZZZNS0_16fmod_kernel_cudaERNS_18TensorIteratorBaseEENKUlvE0_clEvENKUlvE2_clEvEUlS5_S5_E_EEEEvS7_RKT_EUliE_EEviT1_ --------------------------
	.section	.nv.info._ZN2at6native18elementwise_kernelILi128ELi4EZNS0_15gpu_kernel_implINS0_13BinaryFunctorIN3c108BFloat16ES5_S5_ZZZNS0_16fmod_kernel_cudaERNS_18TensorIteratorBaseEENKUlvE0_clEvENKUlvE2_clEvEUlS5_S5_E_EEEEvS7_RKT_EUliE_EEviT1_,"",@"SHT_CUDA_INFO"
	.sectionflags	@""
	.align	4


	//----- nvinfo : EIATTR_CUDA_API_VERSION
	.align		4
        /*0000*/ 	.byte	0x04, 0x37
        /*0002*/ 	.short	(.L_2533 - .L_2532)
.L_2532:
        /*0004*/ 	.word	0x00000082


	//----- nvinfo : EIATTR_KPARAM_INFO
	.align		4
.L_2533:
        /*0008*/ 	.byte	0x04, 0x17
        /*000a*/ 	.short	(.L_2535 - .L_2534)
.L_2534:
        /*000c*/ 	.word	0x00000000
        /*0010*/ 	.short	0x0001
        /*0012*/ 	.short	0x0008
        /*0014*/ 	.byte	0x00, 0xf0, 0x21, 0x0a


	//----- nvinfo : EIATTR_KPARAM_INFO
	.align		4
.L_2535:
        /*0018*/ 	.byte	0x04, 0x17
        /*001a*/ 	.short	(.L_2537 - .L_2536)
.L_2536:
        /*001c*/ 	.word	0x00000000
        /*0020*/ 	.short	0x0000
        /*0022*/ 	.short	0x0000
        /*0024*/ 	.byte	0x00, 0xf0, 0x11, 0x00


	//----- nvinfo : EIATTR_SPARSE_MMA_MASK
	.align		4
.L_2537:
        /*0028*/ 	.byte	0x03, 0x50
        /*002a*/ 	.short	0x0000


	//----- nvinfo : EIATTR_MAXREG_COUNT
	.align		4
        /*002c*/ 	.byte	0x03, 0x1b
        /*002e*/ 	.short	0x0080


	//----- nvinfo : EIATTR_EXTERNS
	.align		4
        /*0030*/ 	.byte	0x04, 0x0f
        /*0032*/ 	.short	(.L_2539 - .L_2538)


	//   ....[0]....
	.align		4
.L_2538:
        /*0034*/ 	.word	index@(__assertfail)


	//----- nvinfo : EIATTR_MERCURY_ISA_VERSION
	.align		4
.L_2539:
        /*0038*/ 	.byte	0x03, 0x5f
        /*003a*/ 	.short	0x0101


	//----- nvinfo : EIATTR_VRC_CTA_INIT_COUNT
	.align		4
        /*003c*/ 	.byte	0x02, 0x4a
	.zero		1
	.zero		1


	//----- nvinfo : EIATTR_SYSCALL_OFFSETS
	.align		4
        /*0040*/ 	.byte	0x04, 0x46
        /*0042*/ 	.short	(.L_2541 - .L_2540)


	//   ....[0]....
.L_2540:
        /*0044*/ 	.word	0x000026b0


	//   ....[1]....
        /*0048*/ 	.word	0x000036d0


	//   ....[2]....
        /*004c*/ 	.word	0x00004a10


	//   ....[3]....
        /*0050*/ 	.word	0x00007260


	//   ....[4]....
        /*0054*/ 	.word	0x00008270


	//   ....[5]....
        /*0058*/ 	.word	0x00009400


	//   ....[6]....
        /*005c*/ 	.word	0x0000bd40


	//   ....[7]....
        /*0060*/ 	.word	0x0000cd50


	//   ....[8]....
        /*0064*/ 	.word	0x0000dee0


	//   ....[9]....
        /*0068*/ 	.word	0x00010840


	//   ....[10]....
        /*006c*/ 	.word	0x00011850


	//   ....[11]....
        /*0070*/ 	.word	0x000129b0


	//----- nvinfo : EIATTR_EXIT_INSTR_OFFSETS
	.align		4
.L_2541:
        /*0074*/ 	.byte	0x04, 0x1c
        /*0076*/ 	.short	(.L_2543 - .L_2542)


	//   ....[0]....
.L_2542:
        /*0078*/ 	.word	0x0000e1a0


	//   ....[1]....
        /*007c*/ 	.word	0x00011e30


	//   ....[2]....
        /*0080*/ 	.word	0x00011e70


	//   ....[3]....
        /*0084*/ 	.word	0x00011f10


	//   ....[4]....
        /*0088*/ 	.word	0x00011f50


	//   ....[5]....
        /*008c*/ 	.word	0x00011f90


	//   ....[6]....
        /*0090*/ 	.word	0x00012020


	//   ....[7]....
        /*0094*/ 	.word	0x00012060


	//   ....[8]....
        /*0098*/ 	.word	0x00012100


	//   ....[9]....
        /*009c*/ 	.word	0x00012150


	//   ....[10]....
        /*00a0*/ 	.word	0x000121a0


	//   ....[11]....
        /*00a4*/ 	.word	0x00012280


	//   ....[12]....
        /*00a8*/ 	.word	0x000123f0


	//   ....[13]....
        /*00ac*/ 	.word	0x00012560


	//   ....[14]....
        /*00b0*/ 	.word	0x000126c0


	//   ....[15]....
        /*00b4*/ 	.word	0x00012700


	//   ....[16]....
        /*00b8*/ 	.word	0x00012740


	//   ....[17]....
        /*00bc*/ 	.word	0x000127f0


	//   ....[18]....
        /*00c0*/ 	.word	0x00012850


	//   ....[19]....
        /*00c4*/ 	.word	0x000129c0


	//   ....[20]....
        /*00c8*/ 	.word	0x00012ad0


	//   ....[21]....
        /*00cc*/ 	.word	0x00012c10


	//   ....[22]....
        /*00d0*/ 	.word	0x00012c30


	//----- nvinfo : EIATTR_MAX_THREADS
	.align		4
.L_2543:
        /*00d4*/ 	.byte	0x04, 0x05
        /*00d6*/ 	.short	(.L_2545 - .L_2544)
.L_2544:
        /*00d8*/ 	.word	0x00000080
        /*00dc*/ 	.word	0x00000001
        /*00e0*/ 	.word	0x00000001


	//----- nvinfo : EIATTR_CRS_STACK_SIZE
	.align		4
.L_2545:
        /*00e4*/ 	.byte	0x04, 0x1e
        /*00e6*/ 	.short	(.L_2547 - .L_2546)
.L_2546:
        /*00e8*/ 	.word	0x00000000


	//----- nvinfo : EIATTR_CBANK_PARAM_SIZE
	.align		4
.L_2547:
        /*00ec*/ 	.byte	0x03, 0x19
        /*00ee*/ 	.short	0x0290


	//----- nvinfo : EIATTR_PARAM_CBANK
	.align		4
        /*00f0*/ 	.byte	0x04, 0x0a
        /*00f2*/ 	.short	(.L_2549 - .L_2548)
	.align		4
.L_2548:
        /*00f4*/ 	.word	index@(.nv.constant0._ZN2at6native18elementwise_kernelILi128ELi4EZNS0_15gpu_kernel_implINS0_13BinaryFunctorIN3c108BFloat16ES5_S5_ZZZNS0_16fmod_kernel_cudaERNS_18TensorIteratorBaseEENKUlvE0_clEvENKUlvE2_clEvEUlS5_S5_E_EEEEvS7_RKT_EUliE_EEviT1_)
        /*00f8*/ 	.short	0x0380
        /*00fa*/ 	.short	0x0290


	//----- nvinfo : EIATTR_SW_WAR
	.align		4
.L_2549:
        /*00fc*/ 	.byte	0x04, 0x36
        /*00fe*/ 	.short	(.L_2551 - .L_2550)
.L_2550:
        /*0100*/ 	.word	0x00000008
.L_2551:


//--------------------- .nv.info._ZN2at6native27unrolled_elementwise_kernelINS0_13BinaryFunctorIN3c108BFloat16ES4_S4_ZZZNS0_16fmod_kernel_cudaERNS_18TensorIteratorBaseEENKUlvE0_clEvENKUlvE2_clEvEUlS4_S4_E_EESt5arrayIPcLm3EELi4E23TrivialOffsetCalculatorILi2EjESE_ILi1EjENS0_6memory12LoadWithCastILi2EEENSH_13StoreWithCastILi1EEEEEviT_T0_T2_T3_T4_T5_ --------------------------
	.section	.nv.info._ZN2at6native27unrolled_elementwise_kernelINS0_13BinaryFunctorIN3c108BFloat16ES4_S4_ZZZNS0_16fmod_kernel_cudaERNS_18TensorIteratorBaseEENKUlvE0_clEvENKUlvE2_clEvEUlS4_S4_E_EESt5arrayIPcLm3EELi4E23TrivialOffsetCalculatorILi2EjESE_ILi1EjENS0_6memory12LoadWithCastILi2EEENSH_13StoreWithCastILi1EEEEEviT_T0_T2_T3_T4_T5_,"",@"SHT_CUDA_INFO"
	.sectionflags	@""
	.align	4


	//----- nvinfo : EIATTR_CUDA_API_VERSION
	.align		4
        /*0000*/ 	.byte	0x04, 0x37
        /*0002*/ 	.short	(.L_2553 - .L_2552)
.L_2552:
        /*0004*/ 	.word	0x00000082


	//----- nvinfo : EIATTR_KPARAM_INFO
	.align		4
.L_2553:
        /*0008*/ 	.byte	0x04, 0x17
        /*000a*/ 	.short	(.L_2555 - .L_2554)
.L_2554:
        /*000c*/ 	.word	0x00000000
        /*0010*/ 	.short	0x0006
        /*0012*/ 	.short	0x0030
        /*0014*/ 	.byte	0x00, 0xf0, 0x21, 0x00


	//----- nvinfo : EIATTR_KPARAM_INFO
	.align		4
.L_2555:
        /*0018*/ 	.byte	0x04, 0x17
        /*001a*/ 	.short	(.L_2557 - .L_2556)
.L_2556:
        /*001c*/ 	.word	0x00000000
        /*0020*/ 	.short	0x0005
        /*0022*/ 	.short	0x0024
        /*0024*/ 	.byte	0x00, 0xf0, 0x31, 0x00


	//----- nvinfo : EIATTR_KPARAM_INFO
	.align		4
.L_2557:
        /*0028*/ 	.byte	0x04, 0x17
        /*002a*/ 	.short	(.L_2559 - .L_2558)
.L_2558:
        /*002c*/ 	.word	0x00000000
        /*0030*/ 	.short	0x0004
        /*0032*/ 	.short	0x0021
        /*0034*/ 	.byte	0x00, 0xf0, 0x05, 0x00


	//----- nvinfo : EIATTR_KPARAM_INFO
	.align		4
.L_2559:
        /*0038*/ 	.byte	0x04, 0x17
        /*003a*/ 	.short	(.L_2561 - .L_2560)
.L_2560:
        /*003c*/ 	.word	0x00000000
        /*0040*/ 	.short	0x0003
        /*0042*/ 	.short	0x0020
        /*0044*/ 	.byte	0x00, 0xf0, 0x05, 0x00


	//----- nvinfo : EIATTR_KPARAM_INFO
	.align		4
.L_2561:
        /*0048*/ 	.byte	0x04, 0x17
        /*004a*/ 	.short	(.L_2563 - .L_2562)
.L_2562:
        /*004c*/ 	.word	0x00000000
        /*0050*/ 	.short	0x0002
        /*0052*/ 	.short	0x0008
        /*0054*/ 	.byte	0x00, 0xf0, 0x61, 0x00


	//----- nvinfo : EIATTR_KPARAM_INFO
	.align		4
.L_2563:
        /*0058*/ 	.byte	0x04, 0x17
        /*005a*/ 	.short	(.L_2565 - .L_2564)
.L_2564:
        /*005c*/ 	.word	0x00000000
        /*0060*/ 	.short	0x0001
        /*0062*/ 	.short	0x0004
        /*0064*/ 	.byte	0x00, 0xf0, 0x05, 0x00


	//----- nvinfo : EIATTR_KPARAM_INFO
	.align		4
.L_2565:
        /*0068*/ 	.byte	0x04, 0x17
        /*006a*/ 	.short	(.L_2567 - .L_2566)
.L_2566:
        /*006c*/ 	.word	0x00000000
        /*0070*/ 	.short	0x0000
        /*0072*/ 	.short	0x0000
        /*0074*/ 	.byte	0x00, 0xf0, 0x11, 0x00


	//----- nvinfo : EIATTR_SPARSE_MMA_MASK
	.align		4
.L_2567:
        /*0078*/ 	.byte	0x03, 0x50
        /*007a*/ 	.short	0x0000


	//----- nvinfo : EIATTR_MAXREG_COUNT
	.align		4
        /*007c*/ 	.byte	0x03, 0x1b
        /*007e*/ 	.short	0x00ff


	//----- nvinfo : EIATTR_EXTERNS
	.align		4
        /*0080*/ 	.byte	0x04, 0x0f
        /*0082*/ 	.short	(.L_2569 - .L_2568)


	//   ....[0]....
	.align		4
.L_2568:
        /*0084*/ 	.word	index@(__assertfail)


	//----- nvinfo : EIATTR_MERCURY_ISA_VERSION
	.align		4
.L_2569:
        /*0088*/ 	.byte	0x03, 0x5f
        /*008a*/ 	.short	0x0101


	//----- nvinfo : EIATTR_VRC_CTA_INIT_COUNT
	.align		4
        /*008c*/ 	.byte	0x02, 0x4a
	.zero		1
	.zero		1


	//----- nvinfo : EIATTR_SYSCALL_OFFSETS
	.align		4
        /*0090*/ 	.byte	0x04, 0x46
        /*0092*/ 	.short	(.L_2571 - .L_2570)


	//   ....[0]....
.L_2570:
        /*0094*/ 	.word	0x000010a0


	//   ....[1]....
        /*0098*/ 	.word	0x000021d0


	//   ....[2]....
        /*009c*/ 	.word	0x00003440


	//   ....[3]....
        /*00a0*/ 	.word	0x00004570


	//   ....[4]....
        /*00a4*/ 	.word	0x00005720


	//   ....[5]....
        /*00a8*/ 	.word	0x00006860


	//   ....[6]....
        /*00ac*/ 	.word	0x00007a10


	//   ....[7]....
        /*00b0*/ 	.word	0x00008a60


	//   ....[8]....
        /*00b4*/ 	.word	0x0000ad00


	//   ....[9]....
        /*00b8*/ 	.word	0x0000bbd0


	//   ....[10]....
        /*00bc*/ 	.word	0x0000cb70


	//   ....[11]....
        /*00c0*/ 	.word	0x0000daf0


	//----- nvinfo : EIATTR_EXIT_INSTR_OFFSETS
	.align		4
.L_2571:
        /*00c4*/ 	.byte	0x04, 0x1c
        /*00c6*/ 	.short	(.L_2573 - .L_2572)


	//   ....[0]....
.L_2572:
        /*00c8*/ 	.word	0x0000ce20


	//   ....[1]....
        /*00cc*/ 	.word	0x0000cf70


	//   ....[2]....
        /*00d0*/ 	.word	0x0000cfb0


	//   ....[3]....
        /*00d4*/ 	.word	0x0000d050


	//   ....[4]....
        /*00d8*/ 	.word	0x0000d090


	//   ....[5]....
        /*00dc*/ 	.word	0x0000d0d0


	//   ....[6]....
        /*00e0*/ 	.word	0x0000d160


	//   ....[7]....
        /*00e4*/ 	.word	0x0000d1a0


	//   ....[8]....
        /*00e8*/ 	.word	0x0000d240


	//   ....[9]....
        /*00ec*/ 	.word	0x0000d290


	//   ....[10]....
        /*00f0*/ 	.word	0x0000d2e0


	//   ....[11]....
        /*00f4*/ 	.word	0x0000d3c0


	//   ....[12]....
        /*00f8*/ 	.word	0x0000d530


	//   ....[13]....
        /*00fc*/ 	.word	0x0000d6a0


	//   ....[14]....
        /*0100*/ 	.word	0x0000d800


	//   ....[15]....
        /*0104*/ 	.word	0x0000d840


	//   ....[16]....
        /*0108*/ 	.word	0x0000d880


	//   ....[17]....
        /*010c*/ 	.word	0x0000d930


	//   ....[18]....
        /*0110*/ 	.word	0x0000d990


	//   ....[19]....
        /*0114*/ 	.word	0x0000db00


	//   ....[20]....
        /*0118*/ 	.word	0x0000dc10


	//   ....[21]....
        /*011c*/ 	.word	0x0000dd50


	//   ....[22]....
        /*0120*/ 	.word	0x0000dd70


	//----- nvinfo : EIATTR_MAX_THREADS
	.align		4
.L_2573:
        /*0124*/ 	.byte	0x04, 0x05
        /*0126*/ 	.short	(.L_2575 - .L_2574)
.L_2574:
        /*0128*/ 	.word	0x00000080
        /*012c*/ 	.word	0x00000001
        /*0130*/ 	.word	0x00000001


	//----- nvinfo : EIATTR_CRS_STACK_SIZE
	.align		4
.L_2575:
        /*0134*/ 	.byte	0x04, 0x1e
        /*0136*/ 	.short	(.L_2577 - .L_2576)
.L_2576:
        /*0138*/ 	.word	0x00000000


	//----- nvinfo : EIATTR_CBANK_PARAM_SIZE
	.align		4
.L_2577:
        /*013c*/ 	.byte	0x03, 0x19
        /*013e*/ 	.short	0x0038


	//----- nvinfo : EIATTR_PARAM_CBANK
	.align		4
        /*0140*/ 	.byte	0x04, 0x0a
        /*0142*/ 	.short	(.L_2579 - .L_2578)
	.align		4
.L_2578:
        /*0144*/ 	.word	index@(.nv.constant0._ZN2at6native27unrolled_elementwise_kernelINS0_13BinaryFunctorIN3c108BFloat16ES4_S4_ZZZNS0_16fmod_kernel_cudaERNS_18TensorIteratorBaseEENKUlvE0_clEvENKUlvE2_clEvEUlS4_S4_E_EESt5arrayIPcLm3EELi4E23TrivialOffsetCalculatorILi2EjESE_ILi1EjENS0_6memory12LoadWithCastILi2EEENSH_13StoreWithCastILi1EEEEEviT_T0_T2_T3_T4_T5_)
        /*0148*/ 	.short	0x0380
        /*014a*/ 	.short	0x0038


	//----- nvinfo : EIATTR_SW_WAR
	.align		4
.L_2579:
        /*014c*/ 	.byte	0x04, 0x36
        /*014e*/ 	.short	(.L_2581 - .L_2580)
.L_2580:
        /*0150*/ 	.word	0x00000008
.L_2581:


//--------------------- .nv.info._ZN2at6native18elementwise_kernelILi128ELi4EZNS0_22gpu_kernel_impl_nocastINS0_13BinaryFunctorIN3c108BFloat16ES5_S5_ZZZNS0_16fmod_kernel_cudaERNS_18TensorIteratorBaseEENKUlvE0_clEvENKUlvE2_clEvEUlS5_S5_E_EEEEvS7_RKT_EUliE_EEviT1_ --------------------------
	.section	.nv.info._ZN2at6native18elementwise_kernelILi128ELi4EZNS0_22gpu_kernel_impl_nocastINS0_13BinaryFunctorIN3c108BFloat16ES5_S5_ZZZNS0_16fmod_kernel_cudaERNS_18TensorIteratorBaseEENKUlvE0_clEvENKUlvE2_clEvEUlS5_S5_E_EEEEvS7_RKT_EUliE_EEviT1_,"",@"SHT_CUDA_INFO"
	.sectionflags	@""
	.align	4


	//----- nvinfo : EIATTR_CUDA_API_VERSION
	.align		4
        /*0000*/ 	.byte	0x04, 0x37
        /*0002*/ 	.short	(.L_2583 - .L_2582)
.L_2582:
        /*0004*/ 	.word	0x00000082


	//----- nvinfo : EIATTR_KPARAM_INFO
	.align		4
.L_2583:
        /*0008*/ 	.byte	0x04, 0x17
        /*000a*/ 	.short	(.L_2585 - .L_2584)
.L_2584:
        /*000c*/ 	.word	0x00000000
        /*0010*/ 	.short	0x0001
        /*0012*/ 	.short	0x0008
        /*0014*/ 	.byte	0x00, 0xf0, 0x21, 0x0a


	//----- nvinfo : EIATTR_KPARAM_INFO
	.align		4
.L_2585:
        /*0018*/ 	.byte	0x04, 0x17
        /*001a*/ 	.short	(.L_2587 - .L_2586)
.L_2586:
        /*001c*/ 	.word	0x00000000
        /*0020*/ 	.short	0x0000
        /*0022*/ 	.short	0x0000
        /*0024*/ 	.byte	0x00, 0xf0, 0x11, 0x00


	//----- nvinfo : EIATTR_SPARSE_MMA_MASK
	.align		4
.L_2587:
        /*0028*/ 	.byte	0x03, 0x50
        /*002a*/ 	.short	0x0000


	//----- nvinfo : EIATTR_MAXREG_COUNT
	.align		4
        /*002c*/ 	.byte	0x03, 0x1b
        /*002e*/ 	.short	0x0080


	//----- nvinfo : EIATTR_MERCURY_ISA_VERSION
	.align		4
        /*0030*/ 	.byte	0x03, 0x5f
        /*0032*/ 	.short	0x0101


	//----- nvinfo : EIATTR_VRC_CTA_INIT_COUNT
	.align		4
        /*0034*/ 	.byte	0x02, 0x4a
	.zero		1
	.zero		1


	//----- nvinfo : EIATTR_EXIT_INSTR_OFFSETS
	.align		4
        /*0038*/ 	.byte	0x04, 0x1c
        /*003a*/ 	.short	(.L_2589 - .L_2588)


	//   ....[0]....
.L_2588:
        /*003c*/ 	.word	0x00000f30


	//   ....[1]....
        /*0040*/ 	.word	0x000013a0


	//   ....[2]....
        /*0044*/ 	.word	0x00006570


	//   ....[3]....
        /*0048*/ 	.word	0x00008050


	//----- nvinfo : EIATTR_MAX_THREADS
	.align		4
.L_2589:
        /*004c*/ 	.byte	0x04, 0x05
        /*004e*/ 	.short	(.L_2591 - .L_2590)
.L_2590:
        /*0050*/ 	.word	0x00000080
        /*0054*/ 	.word	0x00000001
        /*0058*/ 	.word	0x00000001


	//----- nvinfo : EIATTR_CRS_STACK_SIZE
	.align		4
.L_2591:
        /*005c*/ 	.byte	0x04, 0x1e
        /*005e*/ 	.short	(.L_2593 - .L_2592)
.L_2592:
        /*0060*/ 	.word	0x00000000


	//----- nvinfo : EIATTR_CBANK_PARAM_SIZE
	.align		4
.L_2593:
        /*0064*/ 	.byte	0x03, 0x19
        /*0066*/ 	.short	0x0290


	//----- nvinfo : EIATTR_PARAM_CBANK
	.align		4
        /*0068*/ 	.byte	0x04, 0x0a
        /*006a*/ 	.short	(.L_2595 - .L_2594)
	.align		4
.L_2594:
        /*006c*/ 	.word	index@(.nv.constant0._ZN2at6native18elementwise_kernelILi128ELi4EZNS0_22gpu_kernel_impl_nocastINS0_13BinaryFunctorIN3c108BFloat16ES5_S5_ZZZNS0_16fmod_kernel_cudaERNS_18TensorIteratorBaseEENKUlvE0_clEvENKUlvE2_clEvEUlS5_S5_E_EEEEvS7_RKT_EUliE_EEviT1_)
        /*0070*/ 	.short	0x0380
        /*0072*/ 	.short	0x0290


	//----- nvinfo : EIATTR_SW_WAR
	.align		4
.L_2595:
        /*0074*/ 	.byte	0x04, 0x36
        /*0076*/ 	.short	(.L_2597 - .L_2596)
.L_2596:
        /*0078*/ 	.word	0x00000008
.L_2597:


//--------------------- .nv.info._ZN2at6native27unrolled_elementwise_kernelINS0_13BinaryFunctorIN3c108BFloat16ES4_S4_ZZZNS0_16fmod_kernel_cudaERNS_18TensorIteratorBaseEENKUlvE0_clEvENKUlvE2_clEvEUlS4_S4_E_EESt5arrayIPcLm3EELi4E23TrivialOffsetCalculatorILi2EjESE_ILi1EjENS0_6memory15LoadWithoutCastENSH_16StoreWithoutCastEEEviT_T0_T2_T3_T4_T5_ --------------------------
	.section	.nv.info._ZN2at6native27unrolled_elementwise_kernelINS0_13BinaryFunctorIN3c108BFloat16ES4_S4_ZZZNS0_16fmod_kernel_cudaERNS_18TensorIteratorBaseEENKUlvE0_clEvENKUlvE2_clEvEUlS4_S4_E_EESt5arrayIPcLm3EELi4E23TrivialOffsetCalculatorILi2EjESE_ILi1EjENS0_6memory15LoadWithoutCastENSH_16StoreWithoutCastEEEviT_T0_T2_T3_T4_T5_,"",@"SHT_CUDA_INFO"
	.sectionflags	@""
	.align	4


	//----- nvinfo : EIATTR_CUDA_API_VERSION
	.align		4
        /*0000*/ 	.byte	0x04, 0x37
        /*0002*/ 	.short	(.L_2599 - .L_2598)
.L_2598:
        /*0004*/ 	.word	0x00000082


	//----- nvinfo : EIATTR_KPARAM_INFO
	.align		4
.L_2599:
        /*0008*/ 	.byte	0x04, 0x17
        /*000a*/ 	.short	(.L_2601 - .L_2600)
.L_2600:
        /*000c*/ 	.word	0x00000000
        /*0010*/ 	.short	0x0006
        /*0012*/ 	.short	0x0023
        /*0014*/ 	.byte	0x00, 0xf0, 0x05, 0x00


	//----- nvinfo : EIATTR_KPARAM_INFO
	.align		4
.L_2601:
        /*0018*/ 	.byte	0x04, 0x17
        /*001a*/ 	.short	(.L_2603 - .L_2602)
.L_2602:
        /*001c*/ 	.word	0x00000000
        /*0020*/ 	.short	0x0005
        /*0022*/ 	.short	0x0022
        /*0024*/ 	.byte	0x00, 0xf0, 0x05, 0x00


	//----- nvinfo : EIATTR_KPARAM_INFO
	.align		4
.L_2603:
        /*0028*/ 	.byte	0x04, 0x17
        /*002a*/ 	.short	(.L_2605 - .L_2604)
.L_2604:
        /*002c*/ 	.word	0x00000000
        /*0030*/ 	.short	0x0004
        /*0032*/ 	.short	0x0021
        /*0034*/ 	.byte	0x00, 0xf0, 0x05, 0x00


	//----- nvinfo : EIATTR_KPARAM_INFO
	.align		4
.L_2605:
        /*0038*/ 	.byte	0x04, 0x17
        /*003a*/ 	.short	(.L_2607 - .L_2606)
.L_2606:
        /*003c*/ 	.word	0x00000000
        /*0040*/ 	.short	0x0003
        /*0042*/ 	.short	0x0020
        /*0044*/ 	.byte	0x00, 0xf0, 0x05, 0x00


	//----- nvinfo : EIATTR_KPARAM_INFO
	.align		4
.L_2607:
        /*0048*/ 	.byte	0x04, 0x17
        /*004a*/ 	.short	(.L_2609 - .L_2608)
.L_2608:
        /*004c*/ 	.word	0x00000000
        /*0050*/ 	.short	0x0002
        /*0052*/ 	.short	0x0008
        /*0054*/ 	.byte	0x00, 0xf0, 0x61, 0x00


	//----- nvinfo : EIATTR_KPARAM_INFO
	.align		4
.L_2609:
        /*0058*/ 	.byte	0x04, 0x17
        /*005a*/ 	.short	(.L_2611 - .L_2610)
.L_2610:
        /*005c*/ 	.word	0x00000000
        /*0060*/ 	.short	0x0001
        /*0062*/ 	.short	0x0004
        /*0064*/ 	.byte	0x00, 0xf0, 0x05, 0x00


	//----- nvinfo : EIATTR_KPARAM_INFO
	.align		4
.L_2611:
        /*0068*/ 	.byte	0x04, 0x17
        /*006a*/ 	.short	(.L_2613 - .L_2612)
.L_2612:
        /*006c*/ 	.word	0x00000000
        /*0070*/ 	.short	0x0000
        /*0072*/ 	.short	0x0000
        /*0074*/ 	.byte	0x00, 0xf0, 0x11, 0x00


	//----- nvinfo : EIATTR_SPARSE_MMA_MASK
	.align		4
.L_2613:
        /*0078*/ 	.byte	0x03, 0x50
        /*007a*/ 	.short	0x0000


	//----- nvinfo : EIATTR_MAXREG_COUNT
	.align		4
        /*007c*/ 	.byte	0x03, 0x1b
        /*007e*/ 	.short	0x00ff


	//----- nvinfo : EIATTR_MERCURY_ISA_VERSION
	.align		4
        /*0080*/ 	.byte	0x03, 0x5f
        /*0082*/ 	.short	0x0101


	//----- nvinfo : EIATTR_VRC_CTA_INIT_COUNT
	.align		4
        /*0084*/ 	.byte	0x02, 0x4a
	.zero		1
	.zero		1


	//----- nvinfo : EIATTR_EXIT_INSTR_OFFSETS
	.align		4
        /*0088*/ 	.byte	0x04, 0x1c
        /*008a*/ 	.short	(.L_2615 - .L_2614)


	//   ....[0]....
.L_2614:
        /*008c*/ 	.word	0x00001780


	//   ....[1]....
        /*0090*/ 	.word	0x000017d0


	//----- nvinfo : EIATTR_MAX_THREADS
	.align		4
.L_2615:
        /*0094*/ 	.byte	0x04, 0x05
        /*0096*/ 	.short	(.L_2617 - .L_2616)
.L_2616:
        /*0098*/ 	.word	0x00000080
        /*009c*/ 	.word	0x00000001
        /*00a0*/ 	.word	0x00000001


	//----- nvinfo : EIATTR_CRS_STACK_SIZE
	.align		4
.L_2617:
        /*00a4*/ 	.byte	0x04, 0x1e
        /*00a6*/ 	.short	(.L_2619 - .L_2618)
.L_2618:
        /*00a8*/ 	.word	0x00000000


	//----- nvinfo : EIATTR_CBANK_PARAM_SIZE
	.align		4
.L_2619:
        /*00ac*/ 	.byte	0x03, 0x19
        /*00ae*/ 	.short	0x0024


	//----- nvinfo : EIATTR_PARAM_CBANK
	.align		4
        /*00b0*/ 	.byte	0x04, 0x0a
        /*00b2*/ 	.short	(.L_2621 - .L_2620)
	.align		4
.L_2620:
        /*00b4*/ 	.word	index@(.nv.constant0._ZN2at6native27unrolled_elementwise_kernelINS0_13BinaryFunctorIN3c108BFloat16ES4_S4_ZZZNS0_16fmod_kernel_cudaERNS_18TensorIteratorBaseEENKUlvE0_clEvENKUlvE2_clEvEUlS4_S4_E_EESt5arrayIPcLm3EELi4E23TrivialOffsetCalculatorILi2EjESE_ILi1EjENS0_6memory15LoadWithoutCastENSH_16StoreWithoutCastEEEviT_T0_T2_T3_T4_T5_)
        /*00b8*/ 	.short	0x0380
        /*00ba*/ 	.short	0x0024


	//----- nvinfo : EIATTR_SW_WAR
	.align		4
.L_2621:
        /*00bc*/ 	.byte	0x04, 0x36
        /*00be*/ 	.short	(.L_2623 - .L_2622)
.L_2622:
        /*00c0*/ 	.word	0x00000008
.L_2623:


//--------------------- .nv.info._ZN2at6native29vectorized_elementwise_kernelILi2ENS0_13BinaryFunctorIN3c108BFloat16ES4_S4_ZZZNS0_16fmod_kernel_cudaERNS_18TensorIteratorBaseEENKUlvE0_clEvENKUlvE2_clEvEUlS4_S4_E_EESt5arrayIPcLm3EEEEviT0_T1_ --------------------------
	.section	.nv.info._ZN2at6native29vectorized_elementwise_kernelILi2ENS0_13BinaryFunctorIN3c108BFloat16ES4_S4_ZZZNS0_16fmod_kernel_cudaERNS_18TensorIteratorBaseEENKUlvE0_clEvENKUlvE2_clEvEUlS4_S4_E_EESt5arrayIPcLm3EEEEviT0_T1_,"",@"SHT_CUDA_INFO"
	.sectionflags	@""
	.align	4


	//----- nvinfo : EIATTR_CUDA_API_VERSION
	.align		4
        /*0000*/ 	.byte	0x04, 0x37
        /*0002*/ 	.short	(.L_2625 - .L_2624)
.L_2624:
        /*0004*/ 	.word	0x00000082


	//----- nvinfo : EIATTR_KPARAM_INFO
	.align		4
.L_2625:
        /*0008*/ 	.byte	0x04, 0x17
        /*000a*/ 	.short	(.L_2627 - .L_2626)
.L_2626:
        /*000c*/ 	.word	0x00000000
        /*0010*/ 	.short	0x0002
        /*0012*/ 	.short	0x0008
        /*0014*/ 	.byte	0x00, 0xf0, 0x61, 0x00


	//----- nvinfo : EIATTR_KPARAM_INFO
	.align		4
.L_2627:
        /*0018*/ 	.byte	0x04, 0x17
        /*001a*/ 	.short	(.L_2629 - .L_2628)
.L_2628:
        /*001c*/ 	.word	0x00000000
        /*0020*/ 	.short	0x0001
        /*0022*/ 	.short	0x0004
        /*0024*/ 	.byte	0x00, 0xf0, 0x05, 0x00


	//----- nvinfo : EIATTR_KPARAM_INFO
	.align		4
.L_2629:
        /*0028*/ 	.byte	0x04, 0x17
        /*002a*/ 	.short	(.L_2631 - .L_2630)
.L_2630:
        /*002c*/ 	.word	0x00000000
        /*0030*/ 	.short	0x0000
        /*0032*/ 	.short	0x0000
        /*0034*/ 	.byte	0x00, 0xf0, 0x11, 0x00


	//----- nvinfo : EIATTR_SPARSE_MMA_MASK
	.align		4
.L_2631:
        /*0038*/ 	.byte	0x03, 0x50
        /*003a*/ 	.short	0x0000


	//----- nvinfo : EIATTR_MAXREG_COUNT
	.align		4
        /*003c*/ 	.byte	0x03, 0x1b
        /*003e*/ 	.short	0x00ff


	//----- nvinfo : EIATTR_MERCURY_ISA_VERSION
	.align		4
        /*0040*/ 	.byte	0x03, 0x5f
        /*0042*/ 	.short	0x0101


	//----- nvinfo : EIATTR_VRC_CTA_INIT_COUNT
	.align		4
        /*0044*/ 	.byte	0x02, 0x4a
	.zero		1
	.zero		1


	//----- nvinfo : EIATTR_EXIT_INSTR_OFFSETS
	.align		4
        /*0048*/ 	.byte	0x04, 0x1c
        /*004a*/ 	.short	(.L_2633 - .L_2632)


	//   ....[0]....
.L_2632:
        /*004c*/ 	.word	0x00002f80


	//   ....[1]....
        /*0050*/ 	.word	0x00002fd0


	//   ....[2]....
        /*0054*/ 	.word	0x00005480


	//----- nvinfo : EIATTR_MAX_THREADS
	.align		4
.L_2633:
        /*0058*/ 	.byte	0x04, 0x05
        /*005a*/ 	.short	(.L_2635 - .L_2634)
.L_2634:
        /*005c*/ 	.word	0x00000080
        /*0060*/ 	.word	0x00000001
        /*0064*/ 	.word	0x00000001


	//----- nvinfo : EIATTR_CRS_STACK_SIZE
	.align		4
.L_2635:
        /*0068*/ 	.byte	0x04, 0x1e
        /*006a*/ 	.short	(.L_2637 - .L_2636)
.L_2636:
        /*006c*/ 	.word	0x00000000


	//----- nvinfo : EIATTR_CBANK_PARAM_SIZE
	.align		4
.L_2637:
        /*0070*/ 	.byte	0x03, 0x19
        /*0072*/ 	.short	0x0020


	//----- nvinfo : EIATTR_PARAM_CBANK
	.align		4
        /*0074*/ 	.byte	0x04, 0x0a
        /*0076*/ 	.short	(.L_2639 - .L_2638)
	.align		4
.L_2638:
        /*0078*/ 	.word	index@(.nv.constant0._ZN2at6native29vectorized_elementwise_kernelILi2ENS0_13BinaryFunctorIN3c108BFloat16ES4_S4_ZZZNS0_16fmod_kernel_cudaERNS_18TensorIteratorBaseEENKUlvE0_clEvENKUlvE2_clEvEUlS4_S4_E_EESt5arrayIPcLm3EEEEviT0_T1_)
        /*007c*/ 	.short	0x0380
        /*007e*/ 	.short	0x0020


	//----- nvinfo : EIATTR_SW_WAR
	.align		4
.L_2639:
        /*0080*/ 	.byte	0x04, 0x36
        /*0082*/ 	.short	(.L_2641 - .L_2640)
.L_2640:
        /*0084*/ 	.word	0x00000008
.L_2641:


//--------------------- .nv.info._ZN2at6native29vectorized_elementwise_kernelILi4ENS0_13BinaryFunctorIN3c108BFloat16ES4_S4_ZZZNS0_16fmod_kernel_cudaERNS_18TensorIteratorBaseEENKUlvE0_clEvENKUlvE2_clEvEUlS4_S4_E_EESt5arrayIPcLm3EEEEviT0_T1_ --------------------------
	.section	.nv.info._ZN2at6native29vectorized_elementwise_kernelILi4ENS0_13BinaryFunctorIN3c108BFloat16ES4_S4_ZZZNS0_16fmod_kernel_cudaERNS_18TensorIteratorBaseEENKUlvE0_clEvENKUlvE2_clEvEUlS4_S4_E_EESt5arrayIPcLm3EEEEviT0_T1_,"",@"SHT_CUDA_INFO"
	.sectionflags	@""
	.align	4


	//----- nvinfo : EIATTR_CUDA_API_VERSION
	.align		4
        /*0000*/ 	.byte	0x04, 0x37
        /*0002*/ 	.short	(.L_2643 - .L_2642)
.L_2642:
        /*0004*/ 	.word	0x00000082


	//----- nvinfo : EIATTR_KPARAM_INFO
	.align		4
.L_2643:
        /*0008*/ 	.byte	0x04, 0x17
        /*000a*/ 	.short	(.L_2645 - .L_2644)
.L_2644:
        /*000c*/ 	.word	0x00000000
        /*0010*/ 	.short	0x0002
        /*0012*/ 	.short	0x0008
        /*0014*/ 	.byte	0x00, 0xf0, 0x61, 0x00


	//----- nvinfo : EIATTR_KPARAM_INFO
	.align		4
.L_2645:
        /*0018*/ 	.byte	0x04, 0x17
        /*001a*/ 	.short	(.L_2647 - .L_2646)
.L_2646:
        /*001c*/ 	.word	0x00000000
        /*0020*/ 	.short	0x0001
        /*0022*/ 	.short	0x0004
        /*0024*/ 	.byte	0x00, 0xf0, 0x05, 0x00


	//----- nvinfo : EIATTR_KPARAM_INFO
	.align		4
.L_2647:
        /*0028*/ 	.byte	0x04, 0x17
        /*002a*/ 	.short	(.L_2649 - .L_2648)
.L_2648:
        /*002c*/ 	.word	0x00000000
        /*0030*/ 	.short	0x0000
        /*0032*/ 	.short	0x0000
        /*0034*/ 	.byte	0x00, 0xf0, 0x11, 0x00


	//----- nvinfo : EIATTR_SPARSE_MMA_MASK
	.align		4
.L_2649:
        /*0038*/ 	.byte	0x03, 0x50
        /*003a*/ 	.short	0x0000


	//----- nvinfo : EIATTR_MAXREG_COUNT
	.align		4
        /*003c*/ 	.byte	0x03, 0x1b
        /*003e*/ 	.short	0x00ff


	//----- nvinfo : EIATTR_MERCURY_ISA_VERSION
	.align		4
        /*0040*/ 	.byte	0x03, 0x5f
        /*0042*/ 	.short	0x0101


	//----- nvinfo : EIATTR_VRC_CTA_INIT_COUNT
	.align		4
        /*0044*/ 	.byte	0x02, 0x4a
	.zero		1
	.zero		1


	//----- nvinfo : EIATTR_EXIT_INSTR_OFFSETS
	.align		4
        /*0048*/ 	.byte	0x04, 0x1c
        /*004a*/ 	.short	(.L_2651 - .L_2650)


	//   ....[0]....
.L_2650:
        /*004c*/ 	.word	0x00002f80


	//   ....[1]....
        /*0050*/ 	.word	0x00002fd0


	//   ....[2]....
        /*0054*/ 	.word	0x00005420


	//----- nvinfo : EIATTR_MAX_THREADS
	.align		4
.L_2651:
        /*0058*/ 	.byte	0x04, 0x05
        /*005a*/ 	.short	(.L_2653 - .L_2652)
.L_2652:
        /*005c*/ 	.word	0x00000080
        /*0060*/ 	.word	0x00000001
        /*0064*/ 	.word	0x00000001


	//----- nvinfo : EIATTR_CRS_STACK_SIZE
	.align		4
.L_2653:
        /*0068*/ 	.byte	0x04, 0x1e
        /*006a*/ 	.short	(.L_2655 - .L_2654)
.L_2654:
        /*006c*/ 	.word	0x00000000


	//----- nvinfo : EIATTR_CBANK_PARAM_SIZE
	.align		4
.L_2655:
        /*0070*/ 	.byte	0x03, 0x19
        /*0072*/ 	.short	0x0020


	//----- nvinfo : EIATTR_PARAM_CBANK
	.align		4
        /*0074*/ 	.byte	0x04, 0x0a
        /*0076*/ 	.short	(.L_2657 - .L_2656)
	.align		4
.L_2656:
        /*0078*/ 	.word	index@(.nv.constant0._ZN2at6native29vectorized_elementwise_kernelILi4ENS0_13BinaryFunctorIN3c108BFloat16ES4_S4_ZZZNS0_16fmod_kernel_cudaERNS_18TensorIteratorBaseEENKUlvE0_clEvENKUlvE2_clEvEUlS4_S4_E_EESt5arrayIPcLm3EEEEviT0_T1_)
        /*007c*/ 	.short	0x0380
        /*007e*/ 	.short	0x0020


	//----- nvinfo : EIATTR_SW_WAR
	.align		4
.L_2657:
        /*0080*/ 	.byte	0x04, 0x36
        /*0082*/ 	.short	(.L_2659 - .L_2658)
.L_2658:
        /*0084*/ 	.word	0x00000008
.L_2659:


//--------------------- .nv.info._ZN2at6native29vectorized_elementwise_kernelILi8ENS0_13BinaryFunctorIN3c108BFloat16ES4_S4_ZZZNS0_16fmod_kernel_cudaERNS_18TensorIteratorBaseEENKUlvE0_clEvENKUlvE2_clEvEUlS4_S4_E_EESt5arrayIPcLm3EEEEviT0_T1_ --------------------------
	.section	.nv.info._ZN2at6native29vectorized_elementwise_kernelILi8ENS0_13BinaryFunctorIN3c108BFloat16ES4_S4_ZZZNS0_16fmod_kernel_cudaERNS_18TensorIteratorBaseEENKUlvE0_clEvENKUlvE2_clEvEUlS4_S4_E_EESt5arrayIPcLm3EEEEviT0_T1_,"",@"SHT_CUDA_INFO"
	.sectionflags	@""
	.align	4


	//----- nvinfo : EIATTR_CUDA_API_VERSION
	.align		4
        /*0000*/ 	.byte	0x04, 0x37
        /*0002*/ 	.short	(.L_2661 - .L_2660)
.L_2660:
        /*0004*/ 	.word	0x00000082


	//----- nvinfo : EIATTR_KPARAM_INFO
	.align		4
.L_2661:
        /*0008*/ 	.byte	0x04, 0x17
        /*000a*/ 	.short	(.L_2663 - .L_2662)
.L_2662:
        /*000c*/ 	.word	0x00000000
        /*0010*/ 	.short	0x0002
        /*0012*/ 	.short	0x0008
        /*0014*/ 	.byte	0x00, 0xf0, 0x61, 0x00


	//----- nvinfo : EIATTR_KPARAM_INFO
	.align		4
.L_2663:
        /*0018*/ 	.byte	0x04, 0x17
        /*001a*/ 	.short	(.L_2665 - .L_2664)
.L_2664:
        /*001c*/ 	.word	0x00000000
        /*0020*/ 	.short	0x0001
        /*0022*/ 	.short	0x0004
        /*0024*/ 	.byte	0x00, 0xf0, 0x05, 0x00


	//----- nvinfo : EIATTR_KPARAM_INFO
	.align		4
.L_2665:
        /*0028*/ 	.byte	0x04, 0x17
        /*002a*/ 	.short	(.L_2667 - .L_2666)
.L_2666:
        /*002c*/ 	.word	0x00000000
        /*0030*/ 	.short	0x0000
        /*0032*/ 	.short	0x0000
        /*0034*/ 	.byte	0x00, 0xf0, 0x11, 0x00


	//----- nvinfo : EIATTR_SPARSE_MMA_MASK
	.align		4
.L_2667:
        /*0038*/ 	.byte	0x03, 0x50
        /*003a*/ 	.short	0x0000


	//----- nvinfo : EIATTR_MAXREG_COUNT
	.align		4
        /*003c*/ 	.byte	0x03, 0x1b
        /*003e*/ 	.short	0x00ff


	//----- nvinfo : EIATTR_MERCURY_ISA_VERSION
	.align		4
        /*0040*/ 	.byte	0x03, 0x5f
        /*0042*/ 	.short	0x0101


	//----- nvinfo : EIATTR_VRC_CTA_INIT_COUNT
	.align		4
        /*0044*/ 	.byte	0x02, 0x4a
	.zero		1
	.zero		1


	//----- nvinfo : EIATTR_EXIT_INSTR_OFFSETS
	.align		4
        /*0048*/ 	.byte	0x04, 0x1c
        /*004a*/ 	.short	(.L_2669 - .L_2668)


	//   ....[0]....
.L_2668:
        /*004c*/ 	.word	0x00000010


	//----- nvinfo : EIATTR_MAX_THREADS
	.align		4
.L_2669:
        /*0050*/ 	.byte	0x04, 0x05
        /*0052*/ 	.short	(.L_2671 - .L_2670)
.L_2670:
        /*0054*/ 	.word	0x00000080
        /*0058*/ 	.word	0x00000001
        /*005c*/ 	.word	0x00000001


	//----- nvinfo : EIATTR_CBANK_PARAM_SIZE
	.align		4
.L_2671:
        /*0060*/ 	.byte	0x03, 0x19
        /*0062*/ 	.short	0x0020


	//----- nvinfo : EIATTR_PARAM_CBANK
	.align		4
        /*0064*/ 	.byte	0x04, 0x0a
        /*0066*/ 	.short	(.L_2673 - .L_2672)
	.align		4
.L_2672:
        /*0068*/ 	.word	index@(.nv.constant0._ZN2at6native29vectorized_elementwise_kernelILi8ENS0_13BinaryFunctorIN3c108BFloat16ES4_S4_ZZZNS0_16fmod_kernel_cudaERNS_18TensorIteratorBaseEENKUlvE0_clEvENKUlvE2_clEvEUlS4_S4_E_EESt5arrayIPcLm3EEEEviT0_T1_)
        /*006c*/ 	.short	0x0380
        /*006e*/ 	.short	0x0020


	//----- nvinfo : EIATTR_SW_WAR
	.align		4
.L_2673:
        /*0070*/ 	.byte	0x04, 0x36
        /*0072*/ 	.short	(.L_2675 - .L_2674)
.L_2674:
        /*0074*/ 	.word	0x00000008
.L_2675:


//--------------------- .nv.info._ZN2at6native18elementwise_kernelILi128ELi4EZNS0_15gpu_kernel_implINS0_13BUnaryFunctorIN3c108BFloat16ES5_S5_ZZZNS0_16fmod_kernel_cudaERNS_18TensorIteratorBaseEENKUlvE0_clEvENKUlvE2_clEvEUlS5_S5_E_EEEEvS7_RKT_EUliE_EEviT1_ --------------------------
	.section	.nv.info._ZN2at6native18elementwise_kernelILi128ELi4EZNS0_15gpu_kernel_implINS0_13BUnaryFunctorIN3c108BFloat16ES5_S5_ZZZNS0_16fmod_kernel_cudaERNS_18TensorIteratorBaseEENKUlvE0_clEvENKUlvE2_clEvEUlS5_S5_E_EEEEvS7_RKT_EUliE_EEviT1_,"",@"SHT_CUDA_INFO"
	.sectionflags	@""
	.align	4


	//----- nvinfo : EIATTR_CUDA_API_VERSION
	.align		4
        /*0000*/ 	.byte	0x04, 0x37
        /*0002*/ 	.short	(.L_2677 - .L_2676)
.L_2676:
        /*0004*/ 	.word	0x00000082


	//----- nvinfo : EIATTR_KPARAM_INFO
	.align		4
.L_2677:
        /*0008*/ 	.byte	0x04, 0x17
        /*000a*/ 	.short	(.L_2679 - .L_2678)
.L_2678:
        /*000c*/ 	.word	0x00000000
        /*0010*/ 	.short	0x0001
        /*0012*/ 	.short	0x0008
        /*0014*/ 	.byte	0x00, 0xf0, 0x61, 0x08


	//----- nvinfo : EIATTR_KPARAM_INFO
	.align		4
.L_2679:
        /*0018*/ 	.byte	0x04, 0x17
        /*001a*/ 	.short	(.L_2681 - .L_2680)
.L_2680:
        /*001c*/ 	.word	0x00000000
        /*0020*/ 	.short	0x0000
        /*0022*/ 	.short	0x0000
        /*0024*/ 	.byte	0x00, 0xf0, 0x11, 0x00


	//----- nvinfo : EIATTR_SPARSE_MMA_MASK
	.align		4
.L_2681:
        /*0028*/ 	.byte	0x03, 0x50
        /*002a*/ 	.short	0x0000


	//----- nvinfo : EIATTR_MAXREG_COUNT
	.align		4
        /*002c*/ 	.byte	0x03, 0x1b
        /*002e*/ 	.short	0x0080


	//----- nvinfo : EIATTR_EXTERNS
	.align		4
        /*0030*/ 	.byte	0x04, 0x0f
        /*0032*/ 	.short	(.L_2683 - .L_2682)


	//   ....[0]....
	.align		4
.L_2682:
        /*0034*/ 	.word	index@(__assertfail)


	//----- nvinfo : EIATTR_MERCURY_ISA_VERSION
	.align		4
.L_2683:
        /*0038*/ 	.byte	0x03, 0x5f
        /*003a*/ 	.short	0x0101


	//----- nvinfo : EIATTR_VRC_CTA_INIT_COUNT
	.align		4
        /*003c*/ 	.byte	0x02, 0x4a
	.zero		1
	.zero		1


	//----- nvinfo : EIATTR_SYSCALL_OFFSETS
	.align		4
        /*0040*/ 	.byte	0x04, 0x46
        /*0042*/ 	.short	(.L_2685 - .L_2684)


	//   ....[0]....
.L_2684:
        /*0044*/ 	.word	0x000022a0


	//   ....[1]....
        /*0048*/ 	.word	0x000035e0


	//   ....[2]....
        /*004c*/ 	.word	0x00005a10


	//   ....[3]....
        /*0050*/ 	.word	0x00006ba0


	//   ....[4]....
        /*0054*/ 	.word	0x000090c0


	//   ....[5]....
        /*0058*/ 	.word	0x0000a250


	//   ....[6]....
        /*005c*/ 	.word	0x0000c780


	//   ....[7]....
        /*0060*/ 	.word	0x0000d8e0


	//----- nvinfo : EIATTR_EXIT_INSTR_OFFSETS
	.align		4
.L_2685:
        /*0064*/ 	.byte	0x04, 0x1c
        /*0066*/ 	.short	(.L_2687 - .L_2686)


	//   ....[0]....
.L_2686:
        /*0068*/ 	.word	0x0000a510


	//   ....[1]....
        /*006c*/ 	.word	0x0000cd60


	//   ....[2]....
        /*0070*/ 	.word	0x0000cda0


	//   ....[3]....
        /*0074*/ 	.word	0x0000ce40


	//   ....[4]....
        /*0078*/ 	.word	0x0000ce80


	//   ....[5]....
        /*007c*/ 	.word	0x0000cec0


	//   ....[6]....
        /*0080*/ 	.word	0x0000cf50


	//   ....[7]....
        /*0084*/ 	.word	0x0000cf90


	//   ....[8]....
        /*0088*/ 	.word	0x0000d030


	//   ....[9]....
        /*008c*/ 	.word	0x0000d080


	//   ....[10]....
        /*0090*/ 	.word	0x0000d0d0


	//   ....[11]....
        /*0094*/ 	.word	0x0000d1b0


	//   ....[12]....
        /*0098*/ 	.word	0x0000d320


	//   ....[13]....
        /*009c*/ 	.word	0x0000d490


	//   ....[14]....
        /*00a0*/ 	.word	0x0000d5f0


	//   ....[15]....
        /*00a4*/ 	.word	0x0000d630


	//   ....[16]....
        /*00a8*/ 	.word	0x0000d670


	//   ....[17]....
        /*00ac*/ 	.word	0x0000d720


	//   ....[18]....
        /*00b0*/ 	.word	0x0000d780


	//   ....[19]....
        /*00b4*/ 	.word	0x0000d8f0


	//   ....[20]....
        /*00b8*/ 	.word	0x0000da00


	//   ....[21]....
        /*00bc*/ 	.word	0x0000db40


	//   ....[22]....
        /*00c0*/ 	.word	0x0000db60


	//----- nvinfo : EIATTR_MAX_THREADS
	.align		4
.L_2687:
        /*00c4*/ 	.byte	0x04, 0x05
        /*00c6*/ 	.short	(.L_2689 - .L_2688)
.L_2688:
        /*00c8*/ 	.word	0x00000080
        /*00cc*/ 	.word	0x00000001
        /*00d0*/ 	.word	0x00000001


	//----- nvinfo : EIATTR_CRS_STACK_SIZE
	.align		4
.L_2689:
        /*00d4*/ 	.byte	0x04, 0x1e
        /*00d6*/ 	.short	(.L_2691 - .L_2690)
.L_2690:
        /*00d8*/ 	.word	0x00000000


	//----- nvinfo : EIATTR_CBANK_PARAM_SIZE
	.align		4
.L_2691:
        /*00dc*/ 	.byte	0x03, 0x19
        /*00de*/ 	.short	0x0220


	//----- nvinfo : EIATTR_PARAM_CBANK
	.align		4
        /*00e0*/ 	.byte	0x04, 0x0a
        /*00e2*/ 	.short	(.L_2693 - .L_2692)
	.align		4
.L_2692:
        /*00e4*/ 	.word	index@(.nv.constant0._ZN2at6native18elementwise_kernelILi128ELi4EZNS0_15gpu_kernel_implINS0_13BUnaryFunctorIN3c108BFloat16ES5_S5_ZZZNS0_16fmod_kernel_cudaERNS_18TensorIteratorBaseEENKUlvE0_clEvENKUlvE2_clEvEUlS5_S5_E_EEEEvS7_RKT_EUliE_EEviT1_)
        /*00e8*/ 	.short	0x0380
        /*00ea*/ 	.short	0x0220


	//----- nvinfo : EIATTR_SW_WAR
	.align		4
.L_2693:
        /*00ec*/ 	.byte	0x04, 0x36
        /*00ee*/ 	.short	(.L_2695 - .L_2694)
.L_2694:
        /*00f0*/ 	.word	0x00000008
.L_2695:


//--------------------- .nv.info._ZN2at6native27unrolled_elementwise_kernelINS0_13BUnaryFunctorIN3c108BFloat16ES4_S4_ZZZNS0_16fmod_kernel_cudaERNS_18TensorIteratorBaseEENKUlvE0_clEvENKUlvE2_clEvEUlS4_S4_E_EESt5arrayIPcLm2EELi4E23TrivialOffsetCalculatorILi1EjESF_NS0_6memory12LoadWithCastILi1EEENSG_13StoreWithCastILi1EEEEEviT_T0_T2_T3_T4_T5_ --------------------------
	.section	.nv.info._ZN2at6native27unrolled_elementwise_kernelINS0_13BUnaryFunctorIN3c108BFloat16ES4_S4_ZZZNS0_16fmod_kernel_cudaERNS_18TensorIteratorBaseEENKUlvE0_clEvENKUlvE2_clEvEUlS4_S4_E_EESt5arrayIPcLm2EELi4E23TrivialOffsetCalculatorILi1EjESF_NS0_6memory12LoadWithCastILi1EEENSG_13StoreWithCastILi1EEEEEviT_T0_T2_T3_T4_T5_,"",@"SHT_CUDA_INFO"
	.sectionflags	@""
	.align	4


	//----- nvinfo : EIATTR_CUDA_API_VERSION
	.align		4
        /*0000*/ 	.byte	0x04, 0x37
        /*0002*/ 	.short	(.L_2697 - .L_2696)
.L_2696:
        /*0004*/ 	.word	0x00000082


	//----- nvinfo : EIATTR_KPARAM_INFO
	.align		4
.L_2697:
        /*0008*/ 	.byte	0x04, 0x17
        /*000a*/ 	.short	(.L_2699 - .L_2698)
.L_2698:
        /*000c*/ 	.word	0x00000000
        /*0010*/ 	.short	0x0006
        /*0012*/ 	.short	0x0024
        /*0014*/ 	.byte	0x00, 0xf0, 0x21, 0x00


	//----- nvinfo : EIATTR_KPARAM_INFO
	.align		4
.L_2699:
        /*0018*/ 	.byte	0x04, 0x17
        /*001a*/ 	.short	(.L_2701 - .L_2700)
.L_2700:
        /*001c*/ 	.word	0x00000000
        /*0020*/ 	.short	0x0005
        /*0022*/ 	.short	0x001c
        /*0024*/ 	.byte	0x00, 0xf0, 0x21, 0x00


	//----- nvinfo : EIATTR_KPARAM_INFO
	.align		4
.L_2701:
        /*0028*/ 	.byte	0x04, 0x17
        /*002a*/ 	.short	(.L_2703 - .L_2702)
.L_2702:
        /*002c*/ 	.word	0x00000000
        /*0030*/ 	.short	0x0004
        /*0032*/ 	.short	0x0019
        /*0034*/ 	.byte	0x00, 0xf0, 0x05, 0x00


	//----- nvinfo : EIATTR_KPARAM_INFO
	.align		4
.L_2703:
        /*0038*/ 	.byte	0x04, 0x17
        /*003a*/ 	.short	(.L_2705 - .L_2704)
.L_2704:
        /*003c*/ 	.word	0x00000000
        /*0040*/ 	.short	0x0003
        /*0042*/ 	.short	0x0018
        /*0044*/ 	.byte	0x00, 0xf0, 0x05, 0x00


	//----- nvinfo : EIATTR_KPARAM_INFO
	.align		4
.L_2705:
        /*0048*/ 	.byte	0x04, 0x17
        /*004a*/ 	.short	(.L_2707 - .L_2706)
.L_2706:
        /*004c*/ 	.word	0x00000000
        /*0050*/ 	.short	0x0002
        /*0052*/ 	.short	0x0008
        /*0054*/ 	.byte	0x00, 0xf0, 0x41, 0x00


	//----- nvinfo : EIATTR_KPARAM_INFO
	.align		4
.L_2707:
        /*0058*/ 	.byte	0x04, 0x17
        /*005a*/ 	.short	(.L_2709 - .L_2708)
.L_2708:
        /*005c*/ 	.word	0x00000000
        /*0060*/ 	.short	0x0001
        /*0062*/ 	.short	0x0004
        /*0064*/ 	.byte	0x00, 0xf0, 0x11, 0x00


	//----- nvinfo : EIATTR_KPARAM_INFO
	.align		4
.L_2709:
        /*0068*/ 	.byte	0x04, 0x17
        /*006a*/ 	.short	(.L_2711 - .L_2710)
.L_2710:
        /*006c*/ 	.word	0x00000000
        /*0070*/ 	.short	0x0000
        /*0072*/ 	.short	0x0000
        /*0074*/ 	.byte	0x00, 0xf0, 0x11, 0x00


	//----- nvinfo : EIATTR_SPARSE_MMA_MASK
	.align		4
.L_2711:
        /*0078*/ 	.byte	0x03, 0x50
        /*007a*/ 	.short	0x0000


	//----- nvinfo : EIATTR_MAXREG_COUNT
	.align		4
        /*007c*/ 	.byte	0x03, 0x1b
        /*007e*/ 	.short	0x00ff


	//----- nvinfo : EIATTR_EXTERNS
	.align		4
        /*0080*/ 	.byte	0x04, 0x0f
        /*0082*/ 	.short	(.L_2713 - .L_2712)


	//   ....[0]....
	.align		4
.L_2712:
        /*0084*/ 	.word	index@(__assertfail)


	//----- nvinfo : EIATTR_MERCURY_ISA_VERSION
	.align		4
.L_2713:
        /*0088*/ 	.byte	0x03, 0x5f
        /*008a*/ 	.short	0x0101


	//----- nvinfo : EIATTR_VRC_CTA_INIT_COUNT
	.align		4
        /*008c*/ 	.byte	0x02, 0x4a
	.zero		1
	.zero		1


	//----- nvinfo : EIATTR_SYSCALL_OFFSETS
	.align		4
        /*0090*/ 	.byte	0x04, 0x46
        /*0092*/ 	.short	(.L_2715 - .L_2714)


	//   ....[0]....
.L_2714:
        /*0094*/ 	.word	0x00001080


	//   ....[1]....
        /*0098*/ 	.word	0x000022e0


	//   ....[2]....
        /*009c*/ 	.word	0x00003480


	//   ....[3]....
        /*00a0*/ 	.word	0x00004610


	//   ....[4]....
        /*00a4*/ 	.word	0x000068e0


	//   ....[5]....
        /*00a8*/ 	.word	0x000077b0


	//   ....[6]....
        /*00ac*/ 	.word	0x00008750


	//   ....[7]....
        /*00b0*/ 	.word	0x000096d0


	//----- nvinfo : EIATTR_EXIT_INSTR_OFFSETS
	.align		4
.L_2715:
        /*00b4*/ 	.byte	0x04, 0x1c
        /*00b6*/ 	.short	(.L_2717 - .L_2716)


	//   ....[0]....
.L_2716:
        /*00b8*/ 	.word	0x00008a00


	//   ....[1]....
        /*00bc*/ 	.word	0x00008b50


	//   ....[2]....
        /*00c0*/ 	.word	0x00008b90


	//   ....[3]....
        /*00c4*/ 	.word	0x00008c30


	//   ....[4]....
        /*00c8*/ 	.word	0x00008c70


	//   ....[5]....
        /*00cc*/ 	.word	0x00008cb0


	//   ....[6]....
        /*00d0*/ 	.word	0x00008d40


	//   ....[7]....
        /*00d4*/ 	.word	0x00008d80


	//   ....[8]....
        /*00d8*/ 	.word	0x00008e20


	//   ....[9]....
        /*00dc*/ 	.word	0x00008e70


	//   ....[10]....
        /*00e0*/ 	.word	0x00008ec0


	//   ....[11]....
        /*00e4*/ 	.word	0x00008fa0


	//   ....[12]....
        /*00e8*/ 	.word	0x00009110


	//   ....[13]....
        /*00ec*/ 	.word	0x00009280


	//   ....[14]....
        /*00f0*/ 	.word	0x000093e0


	//   ....[15]....
        /*00f4*/ 	.word	0x00009420


	//   ....[16]....
        /*00f8*/ 	.word	0x00009460


	//   ....[17]....
        /*00fc*/ 	.word	0x00009510


	//   ....[18]....
        /*0100*/ 	.word	0x00009570


	//   ....[19]....
        /*0104*/ 	.word	0x000096e0


	//   ....[20]....
        /*0108*/ 	.word	0x000097f0


	//   ....[21]....
        /*010c*/ 	.word	0x00009930


	//   ....[22]....
        /*0110*/ 	.word	0x00009950


	//----- nvinfo : EIATTR_MAX_THREADS
	.align		4
.L_2717:
        /*0114*/ 	.byte	0x04, 0x05
        /*0116*/ 	.short	(.L_2719 - .L_2718)
.L_2718:
        /*0118*/ 	.word	0x00000080
        /*011c*/ 	.word	0x00000001
        /*0120*/ 	.word	0x00000001


	//----- nvinfo : EIATTR_CRS_STACK_SIZE
	.align		4
.L_2719:
        /*0124*/ 	.byte	0x04, 0x1e
        /*0126*/ 	.short	(.L_2721 - .L_2720)
.L_2720:
        /*0128*/ 	.word	0x00000000


	//----- nvinfo : EIATTR_CBANK_PARAM_SIZE
	.align		4
.L_2721:
        /*012c*/ 	.byte	0x03, 0x19
        /*012e*/ 	.short	0x002c


	//----- nvinfo : EIATTR_PARAM_CBANK
	.align		4
        /*0130*/ 	.byte	0x04, 0x0a
        /*0132*/ 	.short	(.L_2723 - .L_2722)
	.align		4
.L_2722:
        /*0134*/ 	.word	index@(.nv.constant0._ZN2at6native27unrolled_elementwise_kernelINS0_13BUnaryFunctorIN3c108BFloat16ES4_S4_ZZZNS0_16fmod_kernel_cudaERNS_18TensorIteratorBaseEENKUlvE0_clEvENKUlvE2_clEvEUlS4_S4_E_EESt5arrayIPcLm2EELi4E23TrivialOffsetCalculatorILi1EjESF_NS0_6memory12LoadWithCastILi1EEENSG_13StoreWithCastILi1EEEEEviT_T0_T2_T3_T4_T5_)
        /*0138*/ 	.short	0x0380
        /*013a*/ 	.short	0x002c


	//----- nvinfo : EIATTR_SW_WAR
	.align		4
.L_2723:
        /*013c*/ 	.byte	0x04, 0x36
        /*013e*/ 	.short	(.L_2725 - .L_2724)
.L_2724:
        /*0140*/ 	.word	0x00000008
.L_2725:


//--------------------- .nv.info._ZN2at6native18elementwise_kernelILi128ELi4EZNS0_22gpu_kernel_impl_nocastINS0_13BUnaryFunctorIN3c108BFloat16ES5_S5_ZZZNS0_16fmod_kernel_cudaERNS_18TensorIteratorBaseEENKUlvE0_clEvENKUlvE2_clEvEUlS5_S5_E_EEEEvS7_RKT_EUliE_EEviT1_ --------------------------
	.section	.nv.info._ZN2at6native18elementwise_kernelILi128ELi4EZNS0_22gpu_kernel_impl_nocastINS0_13BUnaryFunctorIN3c108BFloat16ES5_S5_ZZZNS0_16fmod_kernel_cudaERNS_18TensorIteratorBaseEENKUlvE0_clEvENKUlvE2_clEvEUlS5_S5_E_EEEEvS7_RKT_EUliE_EEviT1_,"",@"SHT_CUDA_INFO"
	.sectionflags	@""
	.align	4


	//----- nvinfo : EIATTR_CUDA_API_VERSION
	.align		4
        /*0000*/ 	.byte	0x04, 0x37
        /*0002*/ 	.short	(.L_2727 - .L_2726)
.L_2726:
        /*0004*/ 	.word	0x00000082


	//----- nvinfo : EIATTR_KPARAM_INFO
	.align		4
.L_2727:
        /*0008*/ 	.byte	0x04, 0x17
        /*000a*/ 	.short	(.L_2729 - .L_2728)
.L_2728:
        /*000c*/ 	.word	0x00000000
        /*0010*/ 	.short	0x0001
        /*0012*/ 	.short	0x0008
        /*0014*/ 	.byte	0x00, 0xf0, 0x61, 0x08


	//----- nvinfo : EIATTR_KPARAM_INFO
	.align		4
.L_2729:
        /*0018*/ 	.byte	0x04, 0x17
        /*001a*/ 	.short	(.L_2731 - .L_2730)
.L_2730:
        /*001c*/ 	.word	0x00000000
        /*0020*/ 	.short	0x0000
        /*0022*/ 	.short	0x0000
        /*0024*/ 	.byte	0x00, 0xf0, 0x11, 0x00


	//----- nvinfo : EIATTR_SPARSE_MMA_MASK
	.align		4
.L_2731:
        /*0028*/ 	.byte	0x03, 0x50
        /*002a*/ 	.short	0x0000


	//----- nvinfo : EIATTR_MAXREG_COUNT
	.align		4
        /*002c*/ 	.byte	0x03, 0x1b
        /*002e*/ 	.short	0x0080


	//----- nvinfo : EIATTR_MERCURY_ISA_VERSION
	.align		4
        /*0030*/ 	.byte	0x03, 0x5f
        /*0032*/ 	.short	0x0101


	//----- nvinfo : EIATTR_VRC_CTA_INIT_COUNT
	.align		4
        /*0034*/ 	.byte	0x02, 0x4a
	.zero		1
	.zero		1


	//----- nvinfo : EIATTR_EXIT_INSTR_OFFSETS
	.align		4
        /*0038*/ 	.byte	0x04, 0x1c
        /*003a*/ 	.short	(.L_2733 - .L_2732)


	//   ....[0]....
.L_2732:
        /*003c*/ 	.word	0x00000ee0


	//   ....[1]....
        /*0040*/ 	.word	0x00001330


	//   ....[2]....
        /*0044*/ 	.word	0x00005b10


	//   ....[3]....
        /*0048*/ 	.word	0x00007290


	//----- nvinfo : EIATTR_MAX_THREADS
	.align		4
.L_2733:
        /*004c*/ 	.byte	0x04, 0x05
        /*004e*/ 	.short	(.L_2735 - .L_2734)
.L_2734:
        /*0050*/ 	.word	0x00000080
        /*0054*/ 	.word	0x00000001
        /*0058*/ 	.word	0x00000001


	//----- nvinfo : EIATTR_CRS_STACK_SIZE
	.align		4
.L_2735:
        /*005c*/ 	.byte	0x04, 0x1e
        /*005e*/ 	.short	(.L_2737 - .L_2736)
.L_2736:
        /*0060*/ 	.word	0x00000000


	//----- nvinfo : EIATTR_CBANK_PARAM_SIZE
	.align		4
.L_2737:
        /*0064*/ 	.byte	0x03, 0x19
        /*0066*/ 	.short	0x0220


	//----- nvinfo : EIATTR_PARAM_CBANK
	.align		4
        /*0068*/ 	.byte	0x04, 0x0a
        /*006a*/ 	.short	(.L_2739 - .L_2738)
	.align		4
.L_2738:
        /*006c*/ 	.word	index@(.nv.constant0._ZN2at6native18elementwise_kernelILi128ELi4EZNS0_22gpu_kernel_impl_nocastINS0_13BUnaryFunctorIN3c108BFloat16ES5_S5_ZZZNS0_16fmod_kernel_cudaERNS_18TensorIteratorBaseEENKUlvE0_clEvENKUlvE2_clEvEUlS5_S5_E_EEEEvS7_RKT_EUliE_EEviT1_)
        /*0070*/ 	.short	0x0380
        /*0072*/ 	.short	0x0220


	//----- nvinfo : EIATTR_SW_WAR
	.align		4
.L_2739:
        /*0074*/ 	.byte	0x04, 0x36
        /*0076*/ 	.short	(.L_2741 - .L_2740)
.L_2740:
        /*0078*/ 	.word	0x00000008
.L_2741:


//--------------------- .nv.info._ZN2at6native27unrolled_elementwise_kernelINS0_13BUnaryFunctorIN3c108BFloat16ES4_S4_ZZZNS0_16fmod_kernel_cudaERNS_18TensorIteratorBaseEENKUlvE0_clEvENKUlvE2_clEvEUlS4_S4_E_EESt5arrayIPcLm2EELi4E23TrivialOffsetCalculatorILi1EjESF_NS0_6memory15LoadWithoutCastENSG_16StoreWithoutCastEEEviT_T0_T2_T3_T4_T5_ --------------------------
	.section	.nv.info._ZN2at6native27unrolled_elementwise_kernelINS0_13BUnaryFunctorIN3c108BFloat16ES4_S4_ZZZNS0_16fmod_kernel_cudaERNS_18TensorIteratorBaseEENKUlvE0_clEvENKUlvE2_clEvEUlS4_S4_E_EESt5arrayIPcLm2EELi4E23TrivialOffsetCalculatorILi1EjESF_NS0_6memory15LoadWithoutCastENSG_16StoreWithoutCastEEEviT_T0_T2_T3_T4_T5_,"",@"SHT_CUDA_INFO"
	.sectionflags	@""
	.align	4


	//----- nvinfo : EIATTR_CUDA_API_VERSION
	.align		4
        /*0000*/ 	.byte	0x04, 0x37
        /*0002*/ 	.short	(.L_2743 - .L_2742)
.L_2742:
        /*0004*/ 	.word	0x00000082


	//----- nvinfo : EIATTR_KPARAM_INFO
	.align		4
.L_2743:
        /*0008*/ 	.byte	0x04, 0x17
        /*000a*/ 	.short	(.L_2745 - .L_2744)
.L_2744:
        /*000c*/ 	.word	0x00000000
        /*0010*/ 	.short	0x0006
        /*0012*/ 	.short	0x001b
        /*0014*/ 	.byte	0x00, 0xf0, 0x05, 0x00


	//----- nvinfo : EIATTR_KPARAM_INFO
	.align		4
.L_2745:
        /*0018*/ 	.byte	0x04, 0x17
        /*001a*/ 	.short	(.L_2747 - .L_2746)
.L_2746:
        /*001c*/ 	.word	0x00000000
        /*0020*/ 	.short	0x0005
        /*0022*/ 	.short	0x001a
        /*0024*/ 	.byte	0x00, 0xf0, 0x05, 0x00


	//----- nvinfo : EIATTR_KPARAM_INFO
	.align		4
.L_2747:
        /*0028*/ 	.byte	0x04, 0x17
        /*002a*/ 	.short	(.L_2749 - .L_2748)
.L_2748:
        /*002c*/ 	.word	0x00000000
        /*0030*/ 	.short	0x0004
        /*0032*/ 	.short	0x0019
        /*0034*/ 	.byte	0x00, 0xf0, 0x05, 0x00


	//----- nvinfo : EIATTR_KPARAM_INFO
	.align		4
.L_2749:
        /*0038*/ 	.byte	0x04, 0x17
        /*003a*/ 	.short	(.L_2751 - .L_2750)
.L_2750:
        /*003c*/ 	.word	0x00000000
        /*0040*/ 	.short	0x0003
        /*0042*/ 	.short	0x0018
        /*0044*/ 	.byte	0x00, 0xf0, 0x05, 0x00


	//----- nvinfo : EIATTR_KPARAM_INFO
	.align		4
.L_2751:
        /*0048*/ 	.byte	0x04, 0x17
        /*004a*/ 	.short	(.L_2753 - .L_2752)
.L_2752:
        /*004c*/ 	.word	0x00000000
        /*0050*/ 	.short	0x0002
        /*0052*/ 	.short	0x0008
        /*0054*/ 	.byte	0x00, 0xf0, 0x41, 0x00


	//----- nvinfo : EIATTR_KPARAM_INFO
	.align		4
.L_2753:
        /*0058*/ 	.byte	0x04, 0x17
        /*005a*/ 	.short	(.L_2755 - .L_2754)
.L_2754:
        /*005c*/ 	.word	0x00000000
        /*0060*/ 	.short	0x0001
        /*0062*/ 	.short	0x0004
        /*0064*/ 	.byte	0x00, 0xf0, 0x11, 0x00


	//----- nvinfo : EIATTR_KPARAM_INFO
	.align		4
.L_2755:
        /*0068*/ 	.byte	0x04, 0x17
        /*006a*/ 	.short	(.L_2757 - .L_2756)
.L_2756:
        /*006c*/ 	.word	0x00000000
        /*0070*/ 	.short	0x0000
        /*0072*/ 	.short	0x0000
        /*0074*/ 	.byte	0x00, 0xf0, 0x11, 0x00


	//----- nvinfo : EIATTR_SPARSE_MMA_MASK
	.align		4
.L_2757:
        /*0078*/ 	.byte	0x03, 0x50
        /*007a*/ 	.short	0x0000


	//----- nvinfo : EIATTR_MAXREG_COUNT
	.align		4
        /*007c*/ 	.byte	0x03, 0x1b
        /*007e*/ 	.short	0x00ff


	//----- nvinfo : EIATTR_MERCURY_ISA_VERSION
	.align		4
        /*0080*/ 	.byte	0x03, 0x5f
        /*0082*/ 	.short	0x0101


	//----- nvinfo : EIATTR_VRC_CTA_INIT_COUNT
	.align		4
        /*0084*/ 	.byte	0x02, 0x4a
	.zero		1
	.zero		1


	//----- nvinfo : EIATTR_EXIT_INSTR_OFFSETS
	.align		4
        /*0088*/ 	.byte	0x04, 0x1c
        /*008a*/ 	.short	(.L_2759 - .L_2758)


	//   ....[0]....
.L_2758:
        /*008c*/ 	.word	0x00001690


	//   ....[1]....
        /*0090*/ 	.word	0x000016e0


	//----- nvinfo : EIATTR_MAX_THREADS
	.align		4
.L_2759:
        /*0094*/ 	.byte	0x04, 0x05
        /*0096*/ 	.short	(.L_2761 - .L_2760)
.L_2760:
        /*0098*/ 	.word	0x00000080
        /*009c*/ 	.word	0x00000001
        /*00a0*/ 	.word	0x00000001


	//----- nvinfo : EIATTR_CRS_STACK_SIZE
	.align		4
.L_2761:
        /*00a4*/ 	.byte	0x04, 0x1e
        /*00a6*/ 	.short	(.L_2763 - .L_2762)
.L_2762:
        /*00a8*/ 	.word	0x00000000


	//----- nvinfo : EIATTR_CBANK_PARAM_SIZE
	.align		4
.L_2763:
        /*00ac*/ 	.byte	0x03, 0x19
        /*00ae*/ 	.short	0x001c


	//----- nvinfo : EIATTR_PARAM_CBANK
	.align		4
        /*00b0*/ 	.byte	0x04, 0x0a
        /*00b2*/ 	.short	(.L_2765 - .L_2764)
	.align		4
.L_2764:
        /*00b4*/ 	.word	index@(.nv.constant0._ZN2at6native27unrolled_elementwise_kernelINS0_13BUnaryFunctorIN3c108BFloat16ES4_S4_ZZZNS0_16fmod_kernel_cudaERNS_18TensorIteratorBaseEENKUlvE0_clEvENKUlvE2_clEvEUlS4_S4_E_EESt5arrayIPcLm2EELi4E23TrivialOffsetCalculatorILi1EjESF_NS0_6memory15LoadWithoutCastENSG_16StoreWithoutCastEEEviT_T0_T2_T3_T4_T5_)
        /*00b8*/ 	.short	0x0380
        /*00ba*/ 	.short	0x001c


	//----- nvinfo : EIATTR_SW_WAR
	.align		4
.L_2765:
        /*00bc*/ 	.byte	0x04, 0x36
        /*00be*/ 	.short	(.L_2767 - .L_2766)
.L_2766:
        /*00c0*/ 	.word	0x00000008
.L_2767:


//--------------------- .nv.info._ZN2at6native29vectorized_elementwise_kernelILi2ENS0_13BUnaryFunctorIN3c108BFloat16ES4_S4_ZZZNS0_16fmod_kernel_cudaERNS_18TensorIteratorBaseEENKUlvE0_clEvENKUlvE2_clEvEUlS4_S4_E_EESt5arrayIPcLm2EEEEviT0_T1_ --------------------------
	.section	.nv.info._ZN2at6native29vectorized_elementwise_kernelILi2ENS0_13BUnaryFunctorIN3c108BFloat16ES4_S4_ZZZNS0_16fmod_kernel_cudaERNS_18TensorIteratorBaseEENKUlvE0_clEvENKUlvE2_clEvEUlS4_S4_E_EESt5arrayIPcLm2EEEEviT0_T1_,"",@"SHT_CUDA_INFO"
	.sectionflags	@""
	.align	4


	//----- nvinfo : EIATTR_CUDA_API_VERSION
	.align		4
        /*0000*/ 	.byte	0x04, 0x37
        /*0002*/ 	.short	(.L_2769 - .L_2768)
.L_2768:
        /*0004*/ 	.word	0x00000082


	//----- nvinfo : EIATTR_KPARAM_INFO
	.align		4
.L_2769:
        /*0008*/ 	.byte	0x04, 0x17
        /*000a*/ 	.short	(.L_2771 - .L_2770)
.L_2770:
        /*000c*/ 	.word	0x00000000
        /*0010*/ 	.short	0x0002
        /*0012*/ 	.short	0x0008
        /*0014*/ 	.byte	0x00, 0xf0, 0x41, 0x00


	//----- nvinfo : EIATTR_KPARAM_INFO
	.align		4
.L_2771:
        /*0018*/ 	.byte	0x04, 0x17
        /*001a*/ 	.short	(.L_2773 - .L_2772)
.L_2772:
        /*001c*/ 	.word	0x00000000
        /*0020*/ 	.short	0x0001
        /*0022*/ 	.short	0x0004
        /*0024*/ 	.byte	0x00, 0xf0, 0x11, 0x00


	//----- nvinfo : EIATTR_KPARAM_INFO
	.align		4
.L_2773:
        /*0028*/ 	.byte	0x04, 0x17
        /*002a*/ 	.short	(.L_2775 - .L_2774)
.L_2774:
        /*002c*/ 	.word	0x00000000
        /*0030*/ 	.short	0x0000
        /*0032*/ 	.short	0x0000
        /*0034*/ 	.byte	0x00, 0xf0, 0x11, 0x00


	//----- nvinfo : EIATTR_SPARSE_MMA_MASK
	.align		4
.L_2775:
        /*0038*/ 	.byte	0x03, 0x50
        /*003a*/ 	.short	0x0000


	//----- nvinfo : EIATTR_MAXREG_COUNT
	.align		4
        /*003c*/ 	.byte	0x03, 0x1b
        /*003e*/ 	.short	0x00ff


	//----- nvinfo : EIATTR_MERCURY_ISA_VERSION
	.align		4
        /*0040*/ 	.byte	0x03, 0x5f
        /*0042*/ 	.short	0x0101


	//----- nvinfo : EIATTR_VRC_CTA_INIT_COUNT
	.align		4
        /*0044*/ 	.byte	0x02, 0x4a
	.zero		1
	.zero		1


	//----- nvinfo : EIATTR_EXIT_INSTR_OFFSETS
	.align		4
        /*0048*/ 	.byte	0x04, 0x1c
        /*004a*/ 	.short	(.L_2777 - .L_2776)


	//   ....[0]....
.L_2776:
        /*004c*/ 	.word	0x00002d00


	//   ....[1]....
        /*0050*/ 	.word	0x00002d50


	//   ....[2]....
        /*0054*/ 	.word	0x00004d90


	//----- nvinfo : EIATTR_MAX_THREADS
	.align		4
.L_2777:
        /*0058*/ 	.byte	0x04, 0x05
        /*005a*/ 	.short	(.L_2779 - .L_2778)
.L_2778:
        /*005c*/ 	.word	0x00000080
        /*0060*/ 	.word	0x00000001
        /*0064*/ 	.word	0x00000001


	//----- nvinfo : EIATTR_CRS_STACK_SIZE
	.align		4
.L_2779:
        /*0068*/ 	.byte	0x04, 0x1e
        /*006a*/ 	.short	(.L_2781 - .L_2780)
.L_2780:
        /*006c*/ 	.word	0x00000000


	//----- nvinfo : EIATTR_CBANK_PARAM_SIZE
	.align		4
.L_2781:
        /*0070*/ 	.byte	0x03, 0x19
        /*0072*/ 	.short	0x0018


	//----- nvinfo : EIATTR_PARAM_CBANK
	.align		4
        /*0074*/ 	.byte	0x04, 0x0a
        /*0076*/ 	.short	(.L_2783 - .L_2782)
	.align		4
.L_2782:
        /*0078*/ 	.word	index@(.nv.constant0._ZN2at6native29vectorized_elementwise_kernelILi2ENS0_13BUnaryFunctorIN3c108BFloat16ES4_S4_ZZZNS0_16fmod_kernel_cudaERNS_18TensorIteratorBaseEENKUlvE0_clEvENKUlvE2_clEvEUlS4_S4_E_EESt5arrayIPcLm2EEEEviT0_T1_)
        /*007c*/ 	.short	0x0380
        /*007e*/ 	.short	0x0018


	//----- nvinfo : EIATTR_SW_WAR
	.align		4
.L_2783:
        /*0080*/ 	.byte	0x04, 0x36
        /*0082*/ 	.short	(.L_2785 - .L_2784)
.L_2784:
        /*0084*/ 	.word	0x00000008
.L_2785:


//--------------------- .nv.info._ZN2at6native29vectorized_elementwise_kernelILi4ENS0_13BUnaryFunctorIN3c108BFloat16ES4_S4_ZZZNS0_16fmod_kernel_cudaERNS_18TensorIteratorBaseEENKUlvE0_clEvENKUlvE2_clEvEUlS4_S4_E_EESt5arrayIPcLm2EEEEviT0_T1_ --------------------------
	.section	.nv.info._ZN2at6native29vectorized_elementwise_kernelILi4ENS0_13BUnaryFunctorIN3c108BFloat16ES4_S4_ZZZNS0_16fmod_kernel_cudaERNS_18TensorIteratorBaseEENKUlvE0_clEvENKUlvE2_clEvEUlS4_S4_E_EESt5arrayIPcLm2EEEEviT0_T1_,"",@"SHT_CUDA_INFO"
	.sectionflags	@""
	.align	4


	//----- nvinfo : EIATTR_CUDA_API_VERSION
	.align		4
        /*0000*/ 	.byte	0x04, 0x37
        /*0002*/ 	.short	(.L_2787 - .L_2786)
.L_2786:
        /*0004*/ 	.word	0x00000082


	//----- nvinfo : EIATTR_KPARAM_INFO
	.align		4
.L_2787:
        /*0008*/ 	.byte	0x04, 0x17
        /*000a*/ 	.short	(.L_2789 - .L_2788)
.L_2788:
        /*000c*/ 	.word	0x00000000
        /*0010*/ 	.short	0x0002
        /*0012*/ 	.short	0x0008
        /*0014*/ 	.byte	0x00, 0xf0, 0x41, 0x00


	//----- nvinfo : EIATTR_KPARAM_INFO
	.align		4
.L_2789:
        /*0018*/ 	.byte	0x04, 0x17
        /*001a*/ 	.short	(.L_2791 - .L_2790)
.L_2790:
        /*001c*/ 	.word	0x00000000
        /*0020*/ 	.short	0x0001
        /*0022*/ 	.short	0x0004
        /*0024*/ 	.byte	0x00, 0xf0, 0x11, 0x00


	//----- nvinfo : EIATTR_KPARAM_INFO
	.align		4
.L_2791:
        /*0028*/ 	.byte	0x04, 0x17
        /*002a*/ 	.short	(.L_2793 - .L_2792)
.L_2792:
        /*002c*/ 	.word	0x00000000
        /*0030*/ 	.short	0x0000
        /*0032*/ 	.short	0x0000
        /*0034*/ 	.byte	0x00, 0xf0, 0x11, 0x00


	//----- nvinfo : EIATTR_SPARSE_MMA_MASK
	.align		4
.L_2793:
        /*0038*/ 	.byte	0x03, 0x50
        /*003a*/ 	.short	0x0000


	//----- nvinfo : EIATTR_MAXREG_COUNT
	.align		4
        /*003c*/ 	.byte	0x03, 0x1b
        /*003e*/ 	.short	0x00ff


	//----- nvinfo : EIATTR_MERCURY_ISA_VERSION
	.align		4
        /*0040*/ 	.byte	0x03, 0x5f
        /*0042*/ 	.short	0x0101


	//----- nvinfo : EIATTR_VRC_CTA_INIT_COUNT
	.align		4
        /*0044*/ 	.byte	0x02, 0x4a
	.zero		1
	.zero		1


	//----- nvinfo : EIATTR_EXIT_INSTR_OFFSETS
	.align		4
        /*0048*/ 	.byte	0x04, 0x1c
        /*004a*/ 	.short	(.L_2795 - .L_2794)


	//   ....[0]....
.L_2794:
        /*004c*/ 	.word	0x00002d00


	//   ....[1]....
        /*0050*/ 	.word	0x00002d50


	//   ....[2]....
        /*0054*/ 	.word	0x00004d20


	//----- nvinfo : EIATTR_MAX_THREADS
	.align		4
.L_2795:
        /*0058*/ 	.byte	0x04, 0x05
        /*005a*/ 	.short	(.L_2797 - .L_2796)
.L_2796:
        /*005c*/ 	.word	0x00000080
        /*0060*/ 	.word	0x00000001
        /*0064*/ 	.word	0x00000001


	//----- nvinfo : EIATTR_CRS_STACK_SIZE
	.align		4
.L_2797:
        /*0068*/ 	.byte	0x04, 0x1e
        /*006a*/ 	.short	(.L_2799 - .L_2798)
.L_2798:
        /*006c*/ 	.word	0x00000000


	//----- nvinfo : EIATTR_CBANK_PARAM_SIZE
	.align		4
.L_2799:
        /*0070*/ 	.byte	0x03, 0x19
        /*0072*/ 	.short	0x0018


	//----- nvinfo : EIATTR_PARAM_CBANK
	.align		4
        /*0074*/ 	.byte	0x04, 0x0a
        /*0076*/ 	.short	(.L_2801 - .L_2800)
	.align		4
.L_2800:
        /*0078*/ 	.word	index@(.nv.constant0._ZN2at6native29vectorized_elementwise_kernelILi4ENS0_13BUnaryFunctorIN3c108BFloat16ES4_S4_ZZZNS0_16fmod_kernel_cudaERNS_18TensorIteratorBaseEENKUlvE0_clEvENKUlvE2_clEvEUlS4_S4_E_EESt5arrayIPcLm2EEEEviT0_T1_)
        /*007c*/ 	.short	0x0380
        /*007e*/ 	.short	0x0018


	//----- nvinfo : EIATTR_SW_WAR
	.align		4
.L_2801:
        /*0080*/ 	.byte	0x04, 0x36
        /*0082*/ 	.short	(.L_2803 - .L_2802)
.L_2802:
        /*0084*/ 	.word	0x00000008
.L_2803:


//--------------------- .nv.info._ZN2at6native29vectorized_elementwise_kernelILi8ENS0_13BUnaryFunctorIN3c108BFloat16ES4_S4_ZZZNS0_16fmod_kernel_cudaERNS_18TensorIteratorBaseEENKUlvE0_clEvENKUlvE2_clEvEUlS4_S4_E_EESt5arrayIPcLm2EEEEviT0_T1_ --------------------------
	.section	.nv.info._ZN2at6native29vectorized_elementwise_kernelILi8ENS0_13BUnaryFunctorIN3c108BFloat16ES4_S4_ZZZNS0_16fmod_kernel_cudaERNS_18TensorIteratorBaseEENKUlvE0_clEvENKUlvE2_clEvEUlS4_S4_E_EESt5arrayIPcLm2EEEEviT0_T1_,"",@"SHT_CUDA_INFO"
	.sectionflags	@""
	.align	4


	//----- nvinfo : EIATTR_CUDA_API_VERSION
	.align		4
        /*0000*/ 	.byte	0x04, 0x37
        /*0002*/ 	.short	(.L_2805 - .L_2804)
.L_2804:
        /*0004*/ 	.word	0x00000082


	//----- nvinfo : EIATTR_KPARAM_INFO
	.align		4
.L_2805:
        /*0008*/ 	.byte	0x04, 0x17
        /*000a*/ 	.short	(.L_2807 - .L_2806)
.L_2806:
        /*000c*/ 	.word	0x00000000
        /*0010*/ 	.short	0x0002
        /*0012*/ 	.short	0x0008
        /*0014*/ 	.byte	0x00, 0xf0, 0x41, 0x00


	//----- nvinfo : EIATTR_KPARAM_INFO
	.align		4
.L_2807:
        /*0018*/ 	.byte	0x04, 0x17
        /*001a*/ 	.short	(.L_2809 - .L_2808)
.L_2808:
        /*001c*/ 	.word	0x00000000
        /*0020*/ 	.short	0x0001
        /*0022*/ 	.short	0x0004
        /*0024*/ 	.byte	0x00, 0xf0, 0x11, 0x00


	//----- nvinfo : EIATTR_KPARAM_INFO
	.align		4
.L_2809:
        /*0028*/ 	.byte	0x04, 0x17
        /*002a*/ 	.short	(.L_2811 - .L_2810)
.L_2810:
        /*002c*/ 	.word	0x00000000
        /*0030*/ 	.short	0x0000
        /*0032*/ 	.short	0x0000
        /*0034*/ 	.byte	0x00, 0xf0, 0x11, 0x00


	//----- nvinfo : EIATTR_SPARSE_MMA_MASK
	.align		4
.L_2811:
        /*0038*/ 	.byte	0x03, 0x50
        /*003a*/ 	.short	0x0000


	//----- nvinfo : EIATTR_MAXREG_COUNT
	.align		4
        /*003c*/ 	.byte	0x03, 0x1b
        /*003e*/ 	.short	0x00ff


	//----- nvinfo : EIATTR_MERCURY_ISA_VERSION
	.align		4
        /*0040*/ 	.byte	0x03, 0x5f
        /*0042*/ 	.short	0x0101


	//----- nvinfo : EIATTR_VRC_CTA_INIT_COUNT
	.align		4
        /*0044*/ 	.byte	0x02, 0x4a
	.zero		1
	.zero		1


	//----- nvinfo : EIATTR_EXIT_INSTR_OFFSETS
	.align		4
        /*0048*/ 	.byte	0x04, 0x1c
        /*004a*/ 	.short	(.L_2813 - .L_2812)


	//   ....[0]....
.L_2812:
        /*004c*/ 	.word	0x00000010


	//----- nvinfo : EIATTR_MAX_THREADS
	.align		4
.L_2813:
        /*0050*/ 	.byte	0x04, 0x05
        /*0052*/ 	.short	(.L_2815 - .L_2814)
.L_2814:
        /*0054*/ 	.word	0x00000080
        /*0058*/ 	.word	0x00000001
        /*005c*/ 	.word	0x00000001


	//----- nvinfo : EIATTR_CBANK_PARAM_SIZE
	.align		4
.L_2815:
        /*0060*/ 	.byte	0x03, 0x19
        /*0062*/ 	.short	0x0018


	//----- nvinfo : EIATTR_PARAM_CBANK
	.align		4
        /*0064*/ 	.byte	0x04, 0x0a
        /*0066*/ 	.short	(.L_2817 - .L_2816)
	.align		4
.L_2816:
        /*0068*/ 	.word	index@(.nv.constant0._ZN2at6native29vectorized_elementwise_kernelILi8ENS0_13BUnaryFunctorIN3c108BFloat16ES4_S4_ZZZNS0_16fmod_kernel_cudaERNS_18TensorIteratorBaseEENKUlvE0_clEvENKUlvE2_clEvEUlS4_S4_E_EESt5arrayIPcLm2EEEEviT0_T1_)
        /*006c*/ 	.short	0x0380
        /*006e*/ 	.short	0x0018


	//----- nvinfo : EIATTR_SW_WAR
	.align		4
.L_2817:
        /*0070*/ 	.byte	0x04, 0x36
        /*0072*/ 	.short	(.L_2819 - .L_2818)
.L_2818:
        /*0074*/ 	.word	0x00000008
.L_2819:


//--------------------- .nv.info._ZN2at6native18elementwise_kernelILi128ELi4EZNS0_15gpu_kernel_implINS0_13AUnaryFunctorIN3c108BFloat16ES5_S5_ZZZNS0_16fmod_kernel_cudaERNS_18TensorIteratorBaseEENKUlvE0_clEvENKUlvE2_clEvEUlS5_S5_E_EEEEvS7_RKT_EUliE_EEviT1_ --------------------------
	.section	.nv.info._ZN2at6native18elementwise_kernelILi128ELi4EZNS0_15gpu_kernel_implINS0_13AUnaryFunctorIN3c108BFloat16ES5_S5_ZZZNS0_16fmod_kernel_cudaERNS_18TensorIteratorBaseEENKUlvE0_clEvENKUlvE2_clEvEUlS5_S5_E_EEEEvS7_RKT_EUliE_EEviT1_,"",@"SHT_CUDA_INFO"
	.sectionflags	@""
	.align	4


	//----- nvinfo : EIATTR_CUDA_API_VERSION
	.align		4
        /*0000*/ 	.byte	0x04, 0x37
        /*0002*/ 	.short	(.L_2821 - .L_2820)
.L_2820:
        /*0004*/ 	.word	0x00000082


	//----- nvinfo : EIATTR_KPARAM_INFO
	.align		4
.L_2821:
        /*0008*/ 	.byte	0x04, 0x17
        /*000a*/ 	.short	(.L_2823 - .L_2822)
.L_2822:
        /*000c*/ 	.word	0x00000000
        /*0010*/ 	.short	0x0001
        /*0012*/ 	.short	0x0008
        /*0014*/ 	.byte	0x00, 0xf0, 0x61, 0x08


	//----- nvinfo : EIATTR_KPARAM_INFO
	.align		4
.L_2823:
        /*0018*/ 	.byte	0x04, 0x17
        /*001a*/ 	.short	(.L_2825 - .L_2824)
.L_2824:
        /*001c*/ 	.word	0x00000000
        /*0020*/ 	.short	0x0000
        /*0022*/ 	.short	0x0000
        /*0024*/ 	.byte	0x00, 0xf0, 0x11, 0x00


	//----- nvinfo : EIATTR_SPARSE_MMA_MASK
	.align		4
.L_2825:
        /*0028*/ 	.byte	0x03, 0x50
        /*002a*/ 	.short	0x0000


	//----- nvinfo : EIATTR_MAXREG_COUNT
	.align		4
        /*002c*/ 	.byte	0x03, 0x1b
        /*002e*/ 	.short	0x0080


	//----- nvinfo : EIATTR_EXTERNS
	.align		4
        /*0030*/ 	.byte	0x04, 0x0f
        /*0032*/ 	.short	(.L_2827 - .L_2826)


	//   ....[0]....
	.align		4
.L_2826:
        /*0034*/ 	.word	index@(__assertfail)


	//----- nvinfo : EIATTR_MERCURY_ISA_VERSION
	.align		4
.L_2827:
        /*0038*/ 	.byte	0x03, 0x5f
        /*003a*/ 	.short	0x0101


	//----- nvinfo : EIATTR_VRC_CTA_INIT_COUNT
	.align		4
        /*003c*/ 	.byte	0x02, 0x4a
	.zero		1
	.zero		1


	//----- nvinfo : EIATTR_SYSCALL_OFFSETS
	.align		4
        /*0040*/ 	.byte	0x04, 0x46
        /*0042*/ 	.short	(.L_2829 - .L_2828)


	//   ....[0]....
.L_2828:
        /*0044*/ 	.word	0x000022a0


	//   ....[1]....
        /*0048*/ 	.word	0x000035e0


	//   ....[2]....
        /*004c*/ 	.word	0x00005a10


	//   ....[3]....
        /*0050*/ 	.word	0x00006ba0


	//   ....[4]....
        /*0054*/ 	.word	0x000090c0


	//   ....[5]....
        /*0058*/ 	.word	0x0000a250


	//   ....[6]....
        /*005c*/ 	.word	0x0000c780


	//   ....[7]....
        /*0060*/ 	.word	0x0000d8e0


	//----- nvinfo : EIATTR_EXIT_INSTR_OFFSETS
	.align		4
.L_2829:
        /*0064*/ 	.byte	0x04, 0x1c
        /*0066*/ 	.short	(.L_2831 - .L_2830)


	//   ....[0]....
.L_2830:
        /*0068*/ 	.word	0x0000a510


	//   ....[1]....
        /*006c*/ 	.word	0x0000cd60


	//   ....[2]....
        /*0070*/ 	.word	0x0000cda0


	//   ....[3]....
        /*0074*/ 	.word	0x0000ce40


	//   ....[4]....
        /*0078*/ 	.word	0x0000ce80


	//   ....[5]....
        /*007c*/ 	.word	0x0000cec0


	//   ....[6]....
        /*0080*/ 	.word	0x0000cf50


	//   ....[7]....
        /*0084*/ 	.word	0x0000cf90


	//   ....[8]....
        /*0088*/ 	.word	0x0000d030


	//   ....[9]....
        /*008c*/ 	.word	0x0000d080


	//   ....[10]....
        /*0090*/ 	.word	0x0000d0d0


	//   ....[11]....
        /*0094*/ 	.word	0x0000d1b0


	//   ....[12]....
        /*0098*/ 	.word	0x0000d320


	//   ....[13]....
        /*009c*/ 	.word	0x0000d490


	//   ....[14]....
        /*00a0*/ 	.word	0x0000d5f0


	//   ....[15]....
        /*00a4*/ 	.word	0x0000d630


	//   ....[16]....
        /*00a8*/ 	.word	0x0000d670


	//   ....[17]....
        /*00ac*/ 	.word	0x0000d720


	//   ....[18]....
        /*00b0*/ 	.word	0x0000d780


	//   ....[19]....
        /*00b4*/ 	.word	0x0000d8f0


	//   ....[20]....
        /*00b8*/ 	.word	0x0000da00


	//   ....[21]....
        /*00bc*/ 	.word	0x0000db40


	//   ....[22]....
        /*00c0*/ 	.word	0x0000db60


	//----- nvinfo : EIATTR_MAX_THREADS
	.align		4
.L_2831:
        /*00c4*/ 	.byte	0x04, 0x05
        /*00c6*/ 	.short	(.L_2833 - .L_2832)
.L_2832:
        /*00c8*/ 	.word	0x00000080
        /*00cc*/ 	.word	0x00000001
        /*00d0*/ 	.word	0x00000001


	//----- nvinfo : EIATTR_CRS_STACK_SIZE
	.align		4
.L_2833:
        /*00d4*/ 	.byte	0x04, 0x1e
        /*00d6*/ 	.short	(.L_2835 - .L_2834)
.L_2834:
        /*00d8*/ 	.word	0x00000000


	//----- nvinfo : EIATTR_CBANK_PARAM_SIZE
	.align		4
.L_2835:
        /*00dc*/ 	.byte	0x03, 0x19
        /*00de*/ 	.short	0x0220


	//----- nvinfo : EIATTR_PARAM_CBANK
	.align		4
        /*00e0*/ 	.byte	0x04, 0x0a
        /*00e2*/ 	.short	(.L_2837 - .L_2836)
	.align		4
.L_2836:
        /*00e4*/ 	.word	index@(.nv.constant0._ZN2at6native18elementwise_kernelILi128ELi4EZNS0_15gpu_kernel_implINS0_13AUnaryFunctorIN3c108BFloat16ES5_S5_ZZZNS0_16fmod_kernel_cudaERNS_18TensorIteratorBaseEENKUlvE0_clEvENKUlvE2_clEvEUlS5_S5_E_EEEEvS7_RKT_EUliE_EEviT1_)
        /*00e8*/ 	.short	0x0380
        /*00ea*/ 	.short	0x0220


	//----- nvinfo : EIATTR_SW_WAR
	.align		4
.L_2837:
        /*00ec*/ 	.byte	0x04, 0x36
        /*00ee*/ 	.short	(.L_2839 - .L_2838)
.L_2838:
        /*00f0*/ 	.word	0x00000008
.L_2839:


//--------------------- .nv.info._ZN2at6native27unrolled_elementwise_kernelINS0_13AUnaryFunctorIN3c108BFloat16ES4_S4_ZZZNS0_16fmod_kernel_cudaERNS_18TensorIteratorBaseEENKUlvE0_clEvENKUlvE2_clEvEUlS4_S4_E_EESt5arrayIPcLm2EELi4E23TrivialOffsetCalculatorILi1EjESF_NS0_6memory12LoadWithCastILi1EEENSG_13StoreWithCastILi1EEEEEviT_T0_T2_T3_T4_T5_ --------------------------
	.section	.nv.info._ZN2at6native27unrolled_elementwise_kernelINS0_13AUnaryFunctorIN3c108BFloat16ES4_S4_ZZZNS0_16fmod_kernel_cudaERNS_18TensorIteratorBaseEENKUlvE0_clEvENKUlvE2_clEvEUlS4_S4_E_EESt5arrayIPcLm2EELi4E23TrivialOffsetCalculatorILi1EjESF_NS0_6memory12LoadWithCastILi1EEENSG_13StoreWithCastILi1EEEEEviT_T0_T2_T3_T4_T5_,"",@"SHT_CUDA_INFO"
	.sectionflags	@""
	.align	4


	//----- nvinfo : EIATTR_CUDA_API_VERSION
	.align		4
        /*0000*/ 	.byte	0x04, 0x37
        /*0002*/ 	.short	(.L_2841 - .L_2840)
.L_2840:
        /*0004*/ 	.word	0x00000082


	//----- nvinfo : EIATTR_KPARAM_INFO
	.align		4
.L_2841:
        /*0008*/ 	.byte	0x04, 0x17
        /*000a*/ 	.short	(.L_2843 - .L_2842)
.L_2842:
        /*000c*/ 	.word	0x00000000
        /*0010*/ 	.short	0x0006
        /*0012*/ 	.short	0x0024
        /*0014*/ 	.byte	0x00, 0xf0, 0x21, 0x00


	//----- nvinfo : EIATTR_KPARAM_INFO
	.align		4
.L_2843:
        /*0018*/ 	.byte	0x04, 0x17
        /*001a*/ 	.short	(.L_2845 - .L_2844)
.L_2844:
        /*001c*/ 	.word	0x00000000
        /*0020*/ 	.short	0x0005
        /*0022*/ 	.short	0x001c
        /*0024*/ 	.byte	0x00, 0xf0, 0x21, 0x00


	//----- nvinfo : EIATTR_KPARAM_INFO
	.align		4
.L_2845:
        /*0028*/ 	.byte	0x04, 0x17
        /*002a*/ 	.short	(.L_2847 - .L_2846)
.L_2846:
        /*002c*/ 	.word	0x00000000
        /*0030*/ 	.short	0x0004
        /*0032*/ 	.short	0x0019
        /*0034*/ 	.byte	0x00, 0xf0, 0x05, 0x00


	//----- nvinfo : EIATTR_KPARAM_INFO
	.align		4
.L_2847:
        /*0038*/ 	.byte	0x04, 0x17
        /*003a*/ 	.short	(.L_2849 - .L_2848)
.L_2848:
        /*003c*/ 	.word	0x00000000
        /*0040*/ 	.short	0x0003
        /*0042*/ 	.short	0x0018
        /*0044*/ 	.byte	0x00, 0xf0, 0x05, 0x00


	//----- nvinfo : EIATTR_KPARAM_INFO
	.align		4
.L_2849:
        /*0048*/ 	.byte	0x04, 0x17
        /*004a*/ 	.short	(.L_2851 - .L_2850)
.L_2850:
        /*004c*/ 	.word	0x00000000
        /*0050*/ 	.short	0x0002
        /*0052*/ 	.short	0x0008
        /*0054*/ 	.byte	0x00, 0xf0, 0x41, 0x00


	//----- nvinfo : EIATTR_KPARAM_INFO
	.align		4
.L_2851:
        /*0058*/ 	.byte	0x04, 0x17
        /*005a*/ 	.short	(.L_2853 - .L_2852)
.L_2852:
        /*005c*/ 	.word	0x00000000
        /*0060*/ 	.short	0x0001
        /*0062*/ 	.short	0x0004
        /*0064*/ 	.byte	0x00, 0xf0, 0x11, 0x00


	//----- nvinfo : EIATTR_KPARAM_INFO
	.align		4
.L_2853:
        /*0068*/ 	.byte	0x04, 0x17
        /*006a*/ 	.short	(.L_2855 - .L_2854)
.L_2854:
        /*006c*/ 	.word	0x00000000
        /*0070*/ 	.short	0x0000
        /*0072*/ 	.short	0x0000
        /*0074*/ 	.byte	0x00, 0xf0, 0x11, 0x00


	//----- nvinfo : EIATTR_SPARSE_MMA_MASK
	.align		4
.L_2855:
        /*0078*/ 	.byte	0x03, 0x50
        /*007a*/ 	.short	0x0000


	//----- nvinfo : EIATTR_MAXREG_COUNT
	.align		4
        /*007c*/ 	.byte	0x03, 0x1b
        /*007e*/ 	.short	0x00ff


	//----- nvinfo : EIATTR_EXTERNS
	.align		4
        /*0080*/ 	.byte	0x04, 0x0f
        /*0082*/ 	.short	(.L_2857 - .L_2856)


	//   ....[0]....
	.align		4
.L_2856:
        /*0084*/ 	.word	index@(__assertfail)


	//----- nvinfo : EIATTR_MERCURY_ISA_VERSION
	.align		4
.L_2857:
        /*0088*/ 	.byte	0x03, 0x5f
        /*008a*/ 	.short	0x0101


	//----- nvinfo : EIATTR_VRC_CTA_INIT_COUNT
	.align		4
        /*008c*/ 	.byte	0x02, 0x4a
	.zero		1
	.zero		1


	//----- nvinfo : EIATTR_SYSCALL_OFFSETS
	.align		4
        /*0090*/ 	.byte	0x04, 0x46
        /*0092*/ 	.short	(.L_2859 - .L_2858)


	//   ....[0]....
.L_2858:
        /*0094*/ 	.word	0x00001080


	//   ....[1]....
        /*0098*/ 	.word	0x000022e0


	//   ....[2]....
        /*009c*/ 	.word	0x00003480


	//   ....[3]....
        /*00a0*/ 	.word	0x00004530


	//   ....[4]....
        /*00a4*/ 	.word	0x000067e0


	//   ....[5]....
        /*00a8*/ 	.word	0x000076b0


	//   ....[6]....
        /*00ac*/ 	.word	0x00008650


	//   ....[7]....
        /*00b0*/ 	.word	0x000095d0


	//----- nvinfo : EIATTR_EXIT_INSTR_OFFSETS
	.align		4
.L_2859:
        /*00b4*/ 	.byte	0x04, 0x1c
        /*00b6*/ 	.short	(.L_2861 - .L_2860)


	//   ....[0]....
.L_2860:
        /*00b8*/ 	.word	0x00008900


	//   ....[1]....
        /*00bc*/ 	.word	0x00008a50


	//   ....[2]....
        /*00c0*/ 	.word	0x00008a90


	//   ....[3]....
        /*00c4*/ 	.word	0x00008b30


	//   ....[4]....
        /*00c8*/ 	.word	0x00008b70


	//   ....[5]....
        /*00cc*/ 	.word	0x00008bb0


	//   ....[6]....
        /*00d0*/ 	.word	0x00008c40


	//   ....[7]....
        /*00d4*/ 	.word	0x00008c80


	//   ....[8]....
        /*00d8*/ 	.word	0x00008d20


	//   ....[9]....
        /*00dc*/ 	.word	0x00008d70


	//   ....[10]....
        /*00e0*/ 	.word	0x00008dc0


	//   ....[11]....
        /*00e4*/ 	.word	0x00008ea0


	//   ....[12]....
        /*00e8*/ 	.word	0x00009010


	//   ....[13]....
        /*00ec*/ 	.word	0x00009180


	//   ....[14]....
        /*00f0*/ 	.word	0x000092e0


	//   ....[15]....
        /*00f4*/ 	.word	0x00009320


	//   ....[16]....
        /*00f8*/ 	.word	0x00009360


	//   ....[17]....
        /*00fc*/ 	.word	0x00009410


	//   ....[18]....
        /*0100*/ 	.word	0x00009470


	//   ....[19]....
        /*0104*/ 	.word	0x000095e0


	//   ....[20]....
        /*0108*/ 	.word	0x000096f0


	//   ....[21]....
        /*010c*/ 	.word	0x00009830


	//   ....[22]....
        /*0110*/ 	.word	0x00009850


	//----- nvinfo : EIATTR_MAX_THREADS
	.align		4
.L_2861:
        /*0114*/ 	.byte	0x04, 0x05
        /*0116*/ 	.short	(.L_2863 - .L_2862)
.L_2862:
        /*0118*/ 	.word	0x00000080
        /*011c*/ 	.word	0x00000001
        /*0120*/ 	.word	0x00000001


	//----- nvinfo : EIATTR_CRS_STACK_SIZE
	.align		4
.L_2863:
        /*0124*/ 	.byte	0x04, 0x1e
        /*0126*/ 	.short	(.L_2865 - .L_2864)
.L_2864:
        /*0128*/ 	.word	0x00000000


	//----- nvinfo : EIATTR_CBANK_PARAM_SIZE
	.align		4
.L_2865:
        /*012c*/ 	.byte	0x03, 0x19
        /*012e*/ 	.short	0x002c


	//----- nvinfo : EIATTR_PARAM_CBANK
	.align		4
        /*0130*/ 	.byte	0x04, 0x0a
        /*0132*/ 	.short	(.L_2867 - .L_2866)
	.align		4
.L_2866:
        /*0134*/ 	.word	index@(.nv.constant0._ZN2at6native27unrolled_elementwise_kernelINS0_13AUnaryFunctorIN3c108BFloat16ES4_S4_ZZZNS0_16fmod_kernel_cudaERNS_18TensorIteratorBaseEENKUlvE0_clEvENKUlvE2_clEvEUlS4_S4_E_EESt5arrayIPcLm2EELi4E23TrivialOffsetCalculatorILi1EjESF_NS0_6memory12LoadWithCastILi1EEENSG_13StoreWithCastILi1EEEEEviT_T0_T2_T3_T4_T5_)
        /*0138*/ 	.short	0x0380
        /*013a*/ 	.short	0x002c


	//----- nvinfo : EIATTR_SW_WAR
	.align		4
.L_2867:
        /*013c*/ 	.byte	0x04, 0x36
        /*013e*/ 	.short	(.L_2869 - .L_2868)
.L_2868:
        /*0140*/ 	.word	0x00000008
.L_2869:


//--------------------- .nv.info._ZN2at6native18elementwise_kernelILi128ELi4EZNS0_22gpu_kernel_impl_nocastINS0_13AUnaryFunctorIN3c108BFloat16ES5_S5_ZZZNS0_16fmod_kernel_cudaERNS_18TensorIteratorBaseEENKUlvE0_clEvENKUlvE2_clEvEUlS5_S5_E_EEEEvS7_RKT_EUliE_EEviT1_ --------------------------
	.section	.nv.info._ZN2at6native18elementwise_kernelILi128ELi4EZNS0_22gpu_kernel_impl_nocastINS0_13AUnaryFunctorIN3c108BFloat16ES5_S5_ZZZNS0_16fmod_kernel_cudaERNS_18TensorIteratorBaseEENKUlvE0_clEvENKUlvE2_clEvEUlS5_S5_E_EEEEvS7_RKT_EUliE_EEviT1_,"",@"SHT_CUDA_INFO"
	.sectionflags	@""
	.align	4


	//----- nvinfo : EIATTR_CUDA_API_VERSION
	.align		4
        /*0000*/ 	.byte	0x04, 0x37
        /*0002*/ 	.short	(.L_2871 - .L_2870)
.L_2870:
        /*0004*/ 	.word	0x00000082


	//----- nvinfo : EIATTR_KPARAM_INFO
	.align		4
.L_2871:
        /*0008*/ 	.byte	0x04, 0x17
        /*000a*/ 	.short	(.L_2873 - .L_2872)
.L_2872:
        /*000c*/ 	.word	0x00000000
        /*0010*/ 	.short	0x0001
        /*0012*/ 	.short	0x0008
        /*0014*/ 	.byte	0x00, 0xf0, 0x61, 0x08


	//----- nvinfo : EIATTR_KPARAM_INFO
	.align		4
.L_2873:
        /*0018*/ 	.byte	0x04, 0x17
        /*001a*/ 	.short	(.L_2875 - .L_2874)
.L_2874:
        /*001c*/ 	.word	0x00000000
        /*0020*/ 	.short	0x0000
        /*0022*/ 	.short	0x0000
        /*0024*/ 	.byte	0x00, 0xf0, 0x11, 0x00


	//----- nvinfo : EIATTR_SPARSE_MMA_MASK
	.align		4
.L_2875:
        /*0028*/ 	.byte	0x03, 0x50
        /*002a*/ 	.short	0x0000


	//----- nvinfo : EIATTR_MAXREG_COUNT
	.align		4
        /*002c*/ 	.byte	0x03, 0x1b
        /*002e*/ 	.short	0x0080


	//----- nvinfo : EIATTR_MERCURY_ISA_VERSION
	.align		4
        /*0030*/ 	.byte	0x03, 0x5f
        /*0032*/ 	.short	0x0101


	//----- nvinfo : EIATTR_VRC_CTA_INIT_COUNT
	.align		4
        /*0034*/ 	.byte	0x02, 0x4a
	.zero		1
	.zero		1


	//----- nvinfo : EIATTR_EXIT_INSTR_OFFSETS
	.align		4
        /*0038*/ 	.byte	0x04, 0x1c
        /*003a*/ 	.short	(.L_2877 - .L_2876)


	//   ....[0]....
.L_2876:
        /*003c*/ 	.word	0x00000ee0


	//   ....[1]....
        /*0040*/ 	.word	0x00001330


	//   ....[2]....
        /*0044*/ 	.word	0x00005b10


	//   ....[3]....
        /*0048*/ 	.word	0x00007290


	//----- nvinfo : EIATTR_MAX_THREADS
	.align		4
.L_2877:
        /*004c*/ 	.byte	0x04, 0x05
        /*004e*/ 	.short	(.L_2879 - .L_2878)
.L_2878:
        /*0050*/ 	.word	0x00000080
        /*0054*/ 	.word	0x00000001
        /*0058*/ 	.word	0x00000001


	//----- nvinfo : EIATTR_CRS_STACK_SIZE
	.align		4
.L_2879:
        /*005c*/ 	.byte	0x04, 0x1e
        /*005e*/ 	.short	(.L_2881 - .L_2880)
.L_2880:
        /*0060*/ 	.word	0x00000000


	//----- nvinfo : EIATTR_CBANK_PARAM_SIZE
	.align		4
.L_2881:
        /*0064*/ 	.byte	0x03, 0x19
        /*0066*/ 	.short	0x0220


	//----- nvinfo : EIATTR_PARAM_CBANK
	.align		4
        /*0068*/ 	.byte	0x04, 0x0a
        /*006a*/ 	.short	(.L_2883 - .L_2882)
	.align		4
.L_2882:
        /*006c*/ 	.word	index@(.nv.constant0._ZN2at6native18elementwise_kernelILi128ELi4EZNS0_22gpu_kernel_impl_nocastINS0_13AUnaryFunctorIN3c108BFloat16ES5_S5_ZZZNS0_16fmod_kernel_cudaERNS_18TensorIteratorBaseEENKUlvE0_clEvENKUlvE2_clEvEUlS5_S5_E_EEEEvS7_RKT_EUliE_EEviT1_)
        /*0070*/ 	.short	0x0380
        /*0072*/ 	.short	0x0220


	//----- nvinfo : EIATTR_SW_WAR
	.align		4
.L_2883:
        /*0074*/ 	.byte	0x04, 0x36
        /*0076*/ 	.short	(.L_2885 - .L_2884)
.L_2884:
        /*0078*/ 	.word	0x00000008
.L_2885:


//--------------------- .nv.info._ZN2at6native27unrolled_elementwise_kernelINS0_13AUnaryFunctorIN3c108BFloat16ES4_S4_ZZZNS0_16fmod_kernel_cudaERNS_18TensorIteratorBaseEENKUlvE0_clEvENKUlvE2_clEvEUlS4_S4_E_EESt5arrayIPcLm2EELi4E23TrivialOffsetCalculatorILi1EjESF_NS0_6memory15LoadWithoutCastENSG_16StoreWithoutCastEEEviT_T0_T2_T3_T4_T5_ --------------------------
	.section	.nv.info._ZN2at6native27unrolled_elementwise_kernelINS0_13AUnaryFunctorIN3c108BFloat16ES4_S4_ZZZNS0_16fmod_kernel_cudaERNS_18TensorIteratorBaseEENKUlvE0_clEvENKUlvE2_clEvEUlS4_S4_E_EESt5arrayIPcLm2EELi4E23TrivialOffsetCalculatorILi1EjESF_NS0_6memory15LoadWithoutCastENSG_16StoreWithoutCastEEEviT_T0_T2_T3_T4_T5_,"",@"SHT_CUDA_INFO"
	.sectionflags	@""
	.align	4


	//----- nvinfo : EIATTR_CUDA_API_VERSION
	.align		4
        /*0000*/ 	.byte	0x04, 0x37
        /*0002*/ 	.short	(.L_2887 - .L_2886)
.L_2886:
        /*0004*/ 	.word	0x00000082


	//----- nvinfo : EIATTR_KPARAM_INFO
	.align		4
.L_2887:
        /*0008*/ 	.byte	0x04, 0x17
        /*000a*/ 	.short	(.L_2889 - .L_2888)
.L_2888:
        /*000c*/ 	.word	0x00000000
        /*0010*/ 	.short	0x0006
        /*0012*/ 	.short	0x001b
        /*0014*/ 	.byte	0x00, 0xf0, 0x05, 0x00


	//----- nvinfo : EIATTR_KPARAM_INFO
	.align		4
.L_2889:
        /*0018*/ 	.byte	0x04, 0x17
        /*001a*/ 	.short	(.L_2891 - .L_2890)
.L_2890:
        /*001c*/ 	.word	0x00000000
        /*0020*/ 	.short	0x0005
        /*0022*/ 	.short	0x001a
        /*0024*/ 	.byte	0x00, 0xf0, 0x05, 0x00


	//----- nvinfo : EIATTR_KPARAM_INFO
	.align		4
.L_2891:
        /*0028*/ 	.byte	0x04, 0x17
        /*002a*/ 	.short	(.L_2893 - .L_2892)
.L_2892:
        /*002c*/ 	.word	0x00000000
        /*0030*/ 	.short	0x0004
        /*0032*/ 	.short	0x0019
        /*0034*/ 	.byte	0x00, 0xf0, 0x05, 0x00


	//----- nvinfo : EIATTR_KPARAM_INFO
	.align		4
.L_2893:
        /*0038*/ 	.byte	0x04, 0x17
        /*003a*/ 	.short	(.L_2895 - .L_2894)
.L_2894:
        /*003c*/ 	.word	0x00000000
        /*0040*/ 	.short	0x0003
        /*0042*/ 	.short	0x0018
        /*0044*/ 	.byte	0x00, 0xf0, 0x05, 0x00


	//----- nvinfo : EIATTR_KPARAM_INFO
	.align		4
.L_2895:
        /*0048*/ 	.byte	0x04, 0x17
        /*004a*/ 	.short	(.L_2897 - .L_2896)
.L_2896:
        /*004c*/ 	.word	0x00000000
        /*0050*/ 	.short	0x0002
        /*0052*/ 	.short	0x0008
        /*0054*/ 	.byte	0x00, 0xf0, 0x41, 0x00


	//----- nvinfo : EIATTR_KPARAM_INFO
	.align		4
.L_2897:
        /*0058*/ 	.byte	0x04, 0x17
        /*005a*/ 	.short	(.L_2899 - .L_2898)
.L_2898:
        /*005c*/ 	.word	0x00000000
        /*0060*/ 	.short	0x0001
        /*0062*/ 	.short	0x0004
        /*0064*/ 	.byte	0x00, 0xf0, 0x11, 0x00


	//----- nvinfo : EIATTR_KPARAM_INFO
	.align		4
.L_2899:
        /*0068*/ 	.byte	0x04, 0x17
        /*006a*/ 	.short	(.L_2901 - .L_2900)
.L_2900:
        /*006c*/ 	.word	0x00000000
        /*0070*/ 	.short	0x0000
        /*0072*/ 	.short	0x0000
        /*0074*/ 	.byte	0x00, 0xf0, 0x11, 0x00


	//----- nvinfo : EIATTR_SPARSE_MMA_MASK
	.align		4
.L_2901:
        /*0078*/ 	.byte	0x03, 0x50
        /*007a*/ 	.short	0x0000


	//----- nvinfo : EIATTR_MAXREG_COUNT
	.align		4
        /*007c*/ 	.byte	0x03, 0x1b
        /*007e*/ 	.short	0x00ff


	//----- nvinfo : EIATTR_MERCURY_ISA_VERSION
	.align		4
        /*0080*/ 	.byte	0x03, 0x5f
        /*0082*/ 	.short	0x0101


	//----- nvinfo : EIATTR_VRC_CTA_INIT_COUNT
	.align		4
        /*0084*/ 	.byte	0x02, 0x4a
	.zero		1
	.zero		1


	//----- nvinfo : EIATTR_EXIT_INSTR_OFFSETS
	.align		4
        /*0088*/ 	.byte	0x04, 0x1c
        /*008a*/ 	.short	(.L_2903 - .L_2902)


	//   ....[0]....
.L_2902:
        /*008c*/ 	.word	0x00001690


	//   ....[1]....
        /*0090*/ 	.word	0x000016e0


	//----- nvinfo : EIATTR_MAX_THREADS
	.align		4
.L_2903:
        /*0094*/ 	.byte	0x04, 0x05
        /*0096*/ 	.short	(.L_2905 - .L_2904)
.L_2904:
        /*0098*/ 	.word	0x00000080
        /*009c*/ 	.word	0x00000001
        /*00a0*/ 	.word	0x00000001


	//----- nvinfo : EIATTR_CRS_STACK_SIZE
	.align		4
.L_2905:
        /*00a4*/ 	.byte	0x04, 0x1e
        /*00a6*/ 	.short	(.L_2907 - .L_2906)
.L_2906:
        /*00a8*/ 	.word	0x00000000


	//----- nvinfo : EIATTR_CBANK_PARAM_SIZE
	.align		4
.L_2907:
        /*00ac*/ 	.byte	0x03, 0x19
        /*00ae*/ 	.short	0x001c


	//----- nvinfo : EIATTR_PARAM_CBANK
	.align		4
        /*00b0*/ 	.byte	0x04, 0x0a
        /*00b2*/ 	.short	(.L_2909 - .L_2908)
	.align		4
.L_2908:
        /*00b4*/ 	.word	index@(.nv.constant0._ZN2at6native27unrolled_elementwise_kernelINS0_13AUnaryFunctorIN3c108BFloat16ES4_S4_ZZZNS0_16fmod_kernel_cudaERNS_18TensorIteratorBaseEENKUlvE0_clEvENKUlvE2_clEvEUlS4_S4_E_EESt5arrayIPcLm2EELi4E23TrivialOffsetCalculatorILi1EjESF_NS0_6memory15LoadWithoutCastENSG_16StoreWithoutCastEEEviT_T0_T2_T3_T4_T5_)
        /*00b8*/ 	.short	0x0380
        /*00ba*/ 	.short	0x001c


	//----- nvinfo : EIATTR_SW_WAR
	.align		4
.L_2909:
        /*00bc*/ 	.byte	0x04, 0x36
        /*00be*/ 	.short	(.L_2911 - .L_2910)
.L_2910:
        /*00c0*/ 	.word	0x00000008
.L_2911:


//--------------------- .nv.info._ZN2at6native29vectorized_elementwise_kernelILi2ENS0_13AUnaryFunctorIN3c108BFloat16ES4_S4_ZZZNS0_16fmod_kernel_cudaERNS_18TensorIteratorBaseEENKUlvE0_clEvENKUlvE2_clEvEUlS4_S4_E_EESt5arrayIPcLm2EEEEviT0_T1_ --------------------------
	.section	.nv.info._ZN2at6native29vectorized_elementwise_kernelILi2ENS0_13AUnaryFunctorIN3c108BFloat16ES4_S4_ZZZNS0_16fmod_kernel_cudaERNS_18TensorIteratorBaseEENKUlvE0_clEvENKUlvE2_clEvEUlS4_S4_E_EESt5arrayIPcLm2EEEEviT0_T1_,"",@"SHT_CUDA_INFO"
	.sectionflags	@""
	.align	4


	//----- nvinfo : EIATTR_CUDA_API_VERSION
	.align		4
        /*0000*/ 	.byte	0x04, 0x37
        /*0002*/ 	.short	(.L_2913 - .L_2912)
.L_2912:
        /*0004*/ 	.word	0x00000082


	//----- nvinfo : EIATTR_KPARAM_INFO
	.align		4
.L_2913:
        /*0008*/ 	.byte	0x04, 0x17
        /*000a*/ 	.short	(.L_2915 - .L_2914)
.L_2914:
        /*000c*/ 	.word	0x00000000
        /*0010*/ 	.short	0x0002
        /*0012*/ 	.short	0x0008
        /*0014*/ 	.byte	0x00, 0xf0, 0x41, 0x00


	//----- nvinfo : EIATTR_KPARAM_INFO
	.align		4
.L_2915:
        /*0018*/ 	.byte	0x04, 0x17
        /*001a*/ 	.short	(.L_2917 - .L_2916)
.L_2916:
        /*001c*/ 	.word	0x00000000
        /*0020*/ 	.short	0x0001
        /*0022*/ 	.short	0x0004
        /*0024*/ 	.byte	0x00, 0xf0, 0x11, 0x00


	//----- nvinfo : EIATTR_KPARAM_INFO
	.align		4
.L_2917:
        /*0028*/ 	.byte	0x04, 0x17
        /*002a*/ 	.short	(.L_2919 - .L_2918)
.L_2918:
        /*002c*/ 	.word	0x00000000
        /*0030*/ 	.short	0x0000
        /*0032*/ 	.short	0x0000
        /*0034*/ 	.byte	0x00, 0xf0, 0x11, 0x00


	//----- nvinfo : EIATTR_SPARSE_MMA_MASK
	.align		4
.L_2919:
        /*0038*/ 	.byte	0x03, 0x50
        /*003a*/ 	.short	0x0000


	//----- nvinfo : EIATTR_MAXREG_COUNT
	.align		4
        /*003c*/ 	.byte	0x03, 0x1b
        /*003e*/ 	.short	0x00ff


	//----- nvinfo : EIATTR_MERCURY_ISA_VERSION
	.align		4
        /*0040*/ 	.byte	0x03, 0x5f
        /*0042*/ 	.short	0x0101


	//----- nvinfo : EIATTR_VRC_CTA_INIT_COUNT
	.align		4
        /*0044*/ 	.byte	0x02, 0x4a
	.zero		1
	.zero		1


	//----- nvinfo : EIATTR_EXIT_INSTR_OFFSETS
	.align		4
        /*0048*/ 	.byte	0x04, 0x1c
        /*004a*/ 	.short	(.L_2921 - .L_2920)


	//   ....[0]....
.L_2920:
        /*004c*/ 	.word	0x00002d00


	//   ....[1]....
        /*0050*/ 	.word	0x00002d50


	//   ....[2]....
        /*0054*/ 	.word	0x000050f0


	//----- nvinfo : EIATTR_MAX_THREADS
	.align		4
.L_2921:
        /*0058*/ 	.byte	0x04, 0x05
        /*005a*/ 	.short	(.L_2923 - .L_2922)
.L_2922:
        /*005c*/ 	.word	0x00000080
        /*0060*/ 	.word	0x00000001
        /*0064*/ 	.word	0x00000001


	//----- nvinfo : EIATTR_CRS_STACK_SIZE
	.align		4
.L_2923:
        /*0068*/ 	.byte	0x04, 0x1e
        /*006a*/ 	.short	(.L_2925 - .L_2924)
.L_2924:
        /*006c*/ 	.word	0x00000000


	//----- nvinfo : EIATTR_CBANK_PARAM_SIZE
	.align		4
.L_2925:
        /*0070*/ 	.byte	0x03, 0x19
        /*0072*/ 	.short	0x0018


	//----- nvinfo : EIATTR_PARAM_CBANK
	.align		4
        /*0074*/ 	.byte	0x04, 0x0a
        /*0076*/ 	.short	(.L_2927 - .L_2926)
	.align		4
.L_2926:
        /*0078*/ 	.word	index@(.nv.constant0._ZN2at6native29vectorized_elementwise_kernelILi2ENS0_13AUnaryFunctorIN3c108BFloat16ES4_S4_ZZZNS0_16fmod_kernel_cudaERNS_18TensorIteratorBaseEENKUlvE0_clEvENKUlvE2_clEvEUlS4_S4_E_EESt5arrayIPcLm2EEEEviT0_T1_)
        /*007c*/ 	.short	0x0380
        /*007e*/ 	.short	0x0018


	//----- nvinfo : EIATTR_SW_WAR
	.align		4
.L_2927:
        /*0080*/ 	.byte	0x04, 0x36
        /*0082*/ 	.short	(.L_2929 - .L_2928)
.L_2928:
        /*0084*/ 	.word	0x00000008
.L_2929:


//--------------------- .nv.info._ZN2at6native29vectorized_elementwise_kernelILi4ENS0_13AUnaryFunctorIN3c108BFloat16ES4_S4_ZZZNS0_16fmod_kernel_cudaERNS_18TensorIteratorBaseEENKUlvE0_clEvENKUlvE2_clEvEUlS4_S4_E_EESt5arrayIPcLm2EEEEviT0_T1_ --------------------------
	.section	.nv.info._ZN2at6native29vectorized_elementwise_kernelILi4ENS0_13AUnaryFunctorIN3c108BFloat16ES4_S4_ZZZNS0_16fmod_kernel_cudaERNS_18TensorIteratorBaseEENKUlvE0_clEvENKUlvE2_clEvEUlS4_S4_E_EESt5arrayIPcLm2EEEEviT0_T1_,"",@"SHT_CUDA_INFO"
	.sectionflags	@""
	.align	4


	//----- nvinfo : EIATTR_CUDA_API_VERSION
	.align		4
        /*0000*/ 	.byte	0x04, 0x37
        /*0002*/ 	.short	(.L_2931 - .L_2930)
.L_2930:
        /*0004*/ 	.word	0x00000082


	//----- nvinfo : EIATTR_KPARAM_INFO
	.align		4
.L_2931:
        /*0008*/ 	.byte	0x04, 0x17
        /*000a*/ 	.short	(.L_2933 - .L_2932)
.L_2932:
        /*000c*/ 	.word	0x00000000
        /*0010*/ 	.short	0x0002
        /*0012*/ 	.short	0x0008
        /*0014*/ 	.byte	0x00, 0xf0, 0x41, 0x00


	//----- nvinfo : EIATTR_KPARAM_INFO
	.align		4
.L_2933:
        /*0018*/ 	.byte	0x04, 0x17
        /*001a*/ 	.short	(.L_2935 - .L_2934)
.L_2934:
        /*001c*/ 	.word	0x00000000
        /*0020*/ 	.short	0x0001
        /*0022*/ 	.short	0x0004
        /*0024*/ 	.byte	0x00, 0xf0, 0x11, 0x00


	//----- nvinfo : EIATTR_KPARAM_INFO
	.align		4
.L_2935:
        /*0028*/ 	.byte	0x04, 0x17
        /*002a*/ 	.short	(.L_2937 - .L_2936)
.L_2936:
        /*002c*/ 	.word	0x00000000
        /*0030*/ 	.short	0x0000
        /*0032*/ 	.short	0x0000
        /*0034*/ 	.byte	0x00, 0xf0, 0x11, 0x00


	//----- nvinfo : EIATTR_SPARSE_MMA_MASK
	.align		4
.L_2937:
        /*0038*/ 	.byte	0x03, 0x50
        /*003a*/ 	.short	0x0000


	//----- nvinfo : EIATTR_MAXREG_COUNT
	.align		4
        /*003c*/ 	.byte	0x03, 0x1b
        /*003e*/ 	.short	0x00ff


	//----- nvinfo : EIATTR_MERCURY_ISA_VERSION
	.align		4
        /*0040*/ 	.byte	0x03, 0x5f
        /*0042*/ 	.short	0x0101


	//----- nvinfo : EIATTR_VRC_CTA_INIT_COUNT
	.align		4
        /*0044*/ 	.byte	0x02, 0x4a
	.zero		1
	.zero		1


	//----- nvinfo : EIATTR_EXIT_INSTR_OFFSETS
	.align		4
        /*0048*/ 	.byte	0x04, 0x1c
        /*004a*/ 	.short	(.L_2939 - .L_2938)


	//   ....[0]....
.L_2938:
        /*004c*/ 	.word	0x00002d00


	//   ....[1]....
        /*0050*/ 	.word	0x00002d50


	//   ....[2]....
        /*0054*/ 	.word	0x000050b0


	//----- nvinfo : EIATTR_MAX_THREADS
	.align		4
.L_2939:
        /*0058*/ 	.byte	0x04, 0x05
        /*005a*/ 	.short	(.L_2941 - .L_2940)
.L_2940:
        /*005c*/ 	.word	0x00000080
        /*0060*/ 	.word	0x00000001
        /*0064*/ 	.word	0x00000001


	//----- nvinfo : EIATTR_CRS_STACK_SIZE
	.align		4
.L_2941:
        /*0068*/ 	.byte	0x04, 0x1e
        /*006a*/ 	.short	(.L_2943 - .L_2942)
.L_2942:
        /*006c*/ 	.word	0x00000000


	//----- nvinfo : EIATTR_CBANK_PARAM_SIZE
	.align		4
.L_2943:
        /*0070*/ 	.byte	0x03, 0x19
        /*0072*/ 	.short	0x0018


	//----- nvinfo : EIATTR_PARAM_CBANK
	.align		4
        /*0074*/ 	.byte	0x04, 0x0a
        /*0076*/ 	.short	(.L_2945 - .L_2944)
	.align		4
.L_2944:
        /*0078*/ 	.word	index@(.nv.constant0._ZN2at6native29vectorized_elementwise_kernelILi4ENS0_13AUnaryFunctorIN3c108BFloat16ES4_S4_ZZZNS0_16fmod_kernel_cudaERNS_18TensorIteratorBaseEENKUlvE0_clEvENKUlvE2_clEvEUlS4_S4_E_EESt5arrayIPcLm2EEEEviT0_T1_)
        /*007c*/ 	.short	0x0380
        /*007e*/ 	.short	0x0018


	//----- nvinfo : EIATTR_SW_WAR
	.align		4
.L_2945:
        /*0080*/ 	.byte	0x04, 0x36
        /*0082*/ 	.short	(.L_2947 - .L_2946)
.L_2946:
        /*0084*/ 	.word	0x00000008
.L_2947:


//--------------------- .nv.info._ZN2at6native29vectorized_elementwise_kernelILi8ENS0_13AUnaryFunctorIN3c108BFloat16ES4_S4_ZZZNS0_16fmod_kernel_cudaERNS_18TensorIteratorBaseEENKUlvE0_clEvENKUlvE2_clEvEUlS4_S4_E_EESt5arrayIPcLm2EEEEviT0_T1_ --------------------------
	.section	.nv.info._ZN2at6native29vectorized_elementwise_kernelILi8ENS0_13AUnaryFunctorIN3c108BFloat16ES4_S4_ZZZNS0_16fmod_kernel_cudaERNS_18TensorIteratorBaseEENKUlvE0_clEvENKUlvE2_clEvEUlS4_S4_E_EESt5arrayIPcLm2EEEEviT0_T1_,"",@"SHT_CUDA_INFO"
	.sectionflags	@""
	.align	4


	//----- nvinfo : EIATTR_CUDA_API_VERSION
	.align		4
        /*0000*/ 	.byte	0x04, 0x37
        /*0002*/ 	.short	(.L_2949 - .L_2948)
.L_2948:
        /*0004*/ 	.word	0x00000082


	//----- nvinfo : EIATTR_KPARAM_INFO
	.align		4
.L_2949:
        /*0008*/ 	.byte	0x04, 0x17
        /*000a*/ 	.short	(.L_2951 - .L_2950)
.L_2950:
        /*000c*/ 	.word	0x00000000
        /*0010*/ 	.short	0x0002
        /*0012*/ 	.short	0x0008
        /*0014*/ 	.byte	0x00, 0xf0, 0x41, 0x00


	//----- nvinfo : EIATTR_KPARAM_INFO
	.align		4
.L_2951:
        /*0018*/ 	.byte	0x04, 0x17
        /*001a*/ 	.short	(.L_2953 - .L_2952)
.L_2952:
        /*001c*/ 	.word	0x00000000
        /*0020*/ 	.short	0x0001
        /*0022*/ 	.short	0x0004
        /*0024*/ 	.byte	0x00, 0xf0, 0x11, 0x00


	//----- nvinfo : EIATTR_KPARAM_INFO
	.align		4
.L_2953:
        /*0028*/ 	.byte	0x04, 0x17
        /*002a*/ 	.short	(.L_2955 - .L_2954)
.L_2954:
        /*002c*/ 	.word	0x00000000
        /*0030*/ 	.short	0x0000
        /*0032*/ 	.short	0x0000
        /*0034*/ 	.byte	0x00, 0xf0, 0x11, 0x00


	//----- nvinfo : EIATTR_SPARSE_MMA_MASK
	.align		4
.L_2955:
        /*0038*/ 	.byte	0x03, 0x50
        /*003a*/ 	.short	0x0000


	//----- nvinfo : EIATTR_MAXREG_COUNT
	.align		4
        /*003c*/ 	.byte	0x03, 0x1b
        /*003e*/ 	.short	0x00ff


	//----- nvinfo : EIATTR_MERCURY_ISA_VERSION
	.align		4
        /*0040*/ 	.byte	0x03, 0x5f
        /*0042*/ 	.short	0x0101


	//----- nvinfo : EIATTR_VRC_CTA_INIT_COUNT
	.align		4
        /*0044*/ 	.byte	0x02, 0x4a
	.zero		1
	.zero		1


	//----- nvinfo : EIATTR_EXIT_INSTR_OFFSETS
	.align		4
        /*0048*/ 	.byte	0x04, 0x1c
        /*004a*/ 	.short	(.L_2957 - .L_2956)


	//   ....[0]....
.L_2956:
        /*004c*/ 	.word	0x00000010


	//----- nvinfo : EIATTR_MAX_THREADS
	.align		4
.L_2957:
        /*0050*/ 	.byte	0x04, 0x05
        /*0052*/ 	.short	(.L_2959 - .L_2958)
.L_2958:
        /*0054*/ 	.word	0x00000080
        /*0058*/ 	.word	0x00000001
        /*005c*/ 	.word	0x00000001


	//----- nvinfo : EIATTR_CBANK_PARAM_SIZE
	.align		4
.L_2959:
        /*0060*/ 	.byte	0x03, 0x19
        /*0062*/ 	.short	0x0018


	//----- nvinfo : EIATTR_PARAM_CBANK
	.align		4
        /*0064*/ 	.byte	0x04, 0x0a
        /*0066*/ 	.short	(.L_2961 - .L_2960)
	.align		4
.L_2960:
        /*0068*/ 	.word	index@(.nv.constant0._ZN2at6native29vectorized_elementwise_kernelILi8ENS0_13AUnaryFunctorIN3c108BFloat16ES4_S4_ZZZNS0_16fmod_kernel_cudaERNS_18TensorIteratorBaseEENKUlvE0_clEvENKUlvE2_clEvEUlS4_S4_E_EESt5arrayIPcLm2EEEEviT0_T1_)
        /*006c*/ 	.short	0x0380
        /*006e*/ 	.short	0x0018


	//----- nvinfo : EIATTR_SW_WAR
	.align		4
.L_2961:
        /*0070*/ 	.byte	0x04, 0x36
        /*0072*/ 	.short	(.L_2963 - .L_2962)
.L_2962:
        /*0074*/ 	.word	0x00000008
.L_2963:


//--------------------- .nv.info._ZN2at6native18elementwise_kernelILi128ELi4EZNS0_15gpu_kernel_implINS0_13BinaryFunctorIN3c104HalfES5_S5_ZZZNS0_16fmod_kernel_cudaERNS_18TensorIteratorBaseEENKUlvE0_clEvENKUlvE1_clEvEUlS5_S5_E_EEEEvS7_RKT_EUliE_EEviT1_ --------------------------
	.section	.nv.info._ZN2at6native18elementwise_kernelILi128ELi4EZNS0_15gpu_kernel_implINS0_13BinaryFunctorIN3c104HalfES5_S5_ZZZNS0_16fmod_kernel_cudaERNS_18TensorIteratorBaseEENKUlvE0_clEvENKUlvE1_clEvEUlS5_S5_E_EEEEvS7_RKT_EUliE_EEviT1_,"",@"SHT_CUDA_INFO"
	.sectionflags	@""
	.align	4


	//----- nvinfo : EIATTR_CUDA_API_VERSION
	.align		4
        /*0000*/ 	.byte	0x04, 0x37
        /*0002*/ 	.short	(.L_2965 - .L_2964)
.L_2964:
        /*0004*/ 	.word	0x00000082


	//----- nvinfo : EIATTR_KPARAM_INFO
	.align		4
.L_2965:
        /*0008*/ 	.byte	0x04, 0x17
        /*000a*/ 	.short	(.L_2967 - .L_2966)
.L_2966:
        /*000c*/ 	.word	0x00000000
        /*0010*/ 	.short	0x0001
        /*0012*/ 	.short	0x0008
        /*0014*/ 	.byte	0x00, 0xf0, 0x21, 0x0a


	//----- nvinfo : EIATTR_KPARAM_INFO
	.align		4
.L_2967:
        /*0018*/ 	.byte	0x04, 0x17
        /*001a*/ 	.short	(.L_2969 - .L_2968)
.L_2968:
        /*001c*/ 	.word	0x00000000
        /*0020*/ 	.short	0x0000
        /*0022*/ 	.short	0x0000
        /*0024*/ 	.byte	0x00, 0xf0, 0x11, 0x00


	//----- nvinfo : EIATTR_SPARSE_MMA_MASK
	.align		4
.L_2969:
        /*0028*/ 	.byte	0x03, 0x50
        /*002a*/ 	.short	0x0000


	//----- nvinfo : EIATTR_MAXREG_COUNT
	.align		4
        /*002c*/ 	.byte	0x03, 0x1b
        /*002e*/ 	.short	0x0080


	//----- nvinfo : EIATTR_EXTERNS
	.align		4
        /*0030*/ 	.byte	0x04, 0x0f
        /*0032*/ 	.short	(.L_2971 - .L_2970)


	//   ....[0]....
	.align		4
.L_2970:
        /*0034*/ 	.word	index@(__assertfail)


	//----- nvinfo : EIATTR_MERCURY_ISA_VERSION
	.align		4
.L_2971:
        /*0038*/ 	.byte	0x03, 0x5f
        /*003a*/ 	.short	0x0101


	//----- nvinfo : EIATTR_VRC_CTA_INIT_COUNT
	.align		4
        /*003c*/ 	.byte	0x02, 0x4a
	.zero		1
	.zero		1


	//----- nvinfo : EIATTR_SYSCALL_OFFSETS
	.align		4
        /*0040*/ 	.byte	0x04, 0x46
        /*0042*/ 	.short	(.L_2973 - .L_2972)


	//   ....[0]....
.L_2972:
        /*0044*/ 	.word	0x00002680


	//   ....[1]....
        /*0048*/ 	.word	0x00003680


	//   ....[2]....
        /*004c*/ 	.word	0x000049c0


	//   ....[3]....
        /*0050*/ 	.word	0x000071e0


	//   ....[4]....
        /*0054*/ 	.word	0x000081d0


	//   ....[5]....
        /*0058*/ 	.word	0x00009340


	//   ....[6]....
        /*005c*/ 	.word	0x0000bc70


	//   ....[7]....
        /*0060*/ 	.word	0x0000cc60


	//   ....[8]....
        /*0064*/ 	.word	0x0000ddd0


	//   ....[9]....
        /*0068*/ 	.word	0x00010720


	//   ....[10]....
        /*006c*/ 	.word	0x00011710


	//   ....[11]....
        /*0070*/ 	.word	0x00012850


	//----- nvinfo : EIATTR_EXIT_INSTR_OFFSETS
	.align		4
.L_2973:
        /*0074*/ 	.byte	0x04, 0x1c
        /*0076*/ 	.short	(.L_2975 - .L_2974)


	//   ....[0]....
.L_2974:
        /*0078*/ 	.word	0x0000e0b0


	//   ....[1]....
        /*007c*/ 	.word	0x00011cf0


	//   ....[2]....
        /*0080*/ 	.word	0x00011d30


	//   ....[3]....
        /*0084*/ 	.word	0x00011dd0


	//   ....[4]....
        /*0088*/ 	.word	0x00011e10


	//   ....[5]....
        /*008c*/ 	.word	0x00011e50


	//   ....[6]....
        /*0090*/ 	.word	0x00011ee0


	//   ....[7]....
        /*0094*/ 	.word	0x00011f00


	//   ....[8]....
        /*0098*/ 	.word	0x00011fa0


	//   ....[9]....
        /*009c*/ 	.word	0x00011ff0


	//   ....[10]....
        /*00a0*/ 	.word	0x00012040


	//   ....[11]....
        /*00a4*/ 	.word	0x00012120


	//   ....[12]....
        /*00a8*/ 	.word	0x00012290


	//   ....[13]....
        /*00ac*/ 	.word	0x00012400


	//   ....[14]....
        /*00b0*/ 	.word	0x00012560


	//   ....[15]....
        /*00b4*/ 	.word	0x000125a0


	//   ....[16]....
        /*00b8*/ 	.word	0x000125e0


	//   ....[17]....
        /*00bc*/ 	.word	0x00012690


	//   ....[18]....
        /*00c0*/ 	.word	0x000126f0


	//   ....[19]....
        /*00c4*/ 	.word	0x00012860


	//   ....[20]....
        /*00c8*/ 	.word	0x00012970


	//   ....[21]....
        /*00cc*/ 	.word	0x00012ab0


	//   ....[22]....
        /*00d0*/ 	.word	0x00012af0


	//----- nvinfo : EIATTR_MAX_THREADS
	.align		4
.L_2975:
        /*00d4*/ 	.byte	0x04, 0x05
        /*00d6*/ 	.short	(.L_2977 - .L_2976)
.L_2976:
        /*00d8*/ 	.word	0x00000080
        /*00dc*/ 	.word	0x00000001
        /*00e0*/ 	.word	0x00000001


	//----- nvinfo : EIATTR_CRS_STACK_SIZE
	.align		4
.L_2977:
        /*00e4*/ 	.byte	0x04, 0x1e
        /*00e6*/ 	.short	(.L_2979 - .L_2978)
.L_2978:
        /*00e8*/ 	.word	0x00000000


	//----- nvinfo : EIATTR_CBANK_PARAM_SIZE
	.align		4
.L_2979:
        /*00ec*/ 	.byte	0x03, 0x19
        /*00ee*/ 	.short	0x0290


	//----- nvinfo : EIATTR_PARAM_CBANK
	.align		4
        /*00f0*/ 	.byte	0x04, 0x0a
        /*00f2*/ 	.short	(.L_2981 - .L_2980)
	.align		4
.L_2980:
        /*00f4*/ 	.word	index@(.nv.constant0._ZN2at6native18elementwise_kernelILi128ELi4EZNS0_15gpu_kernel_implINS0_13BinaryFunctorIN3c104HalfES5_S5_ZZZNS0_16fmod_kernel_cudaERNS_18TensorIteratorBaseEENKUlvE0_clEvENKUlvE1_clEvEUlS5_S5_E_EEEEvS7_RKT_EUliE_EEviT1_)
        /*00f8*/ 	.short	0x0380
        /*00fa*/ 	.short	0x0290


	//----- nvinfo : EIATTR_SW_WAR
	.align		4
.L_2981:
        /*00fc*/ 	.byte	0x04, 0x36
        /*00fe*/ 	.short	(.L_2983 - .L_2982)
.L_2982:
        /*0100*/ 	.word	0x00000008
.L_2983:


//--------------------- .nv.info._ZN2at6native27unrolled_elementwise_kernelINS0_13BinaryFunctorIN3c104HalfES4_S4_ZZZNS0_16fmod_kernel_cudaERNS_18TensorIteratorBaseEENKUlvE0_clEvENKUlvE1_clEvEUlS4_S4_E_EESt5arrayIPcLm3EELi4E23TrivialOffsetCalculatorILi2EjESE_ILi1EjENS0_6memory12LoadWithCastILi2EEENSH_13StoreWithCastILi1EEEEEviT_T0_T2_T3_T4_T5_ --------------------------
	.section	.nv.info._ZN2at6native27unrolled_elementwise_kernelINS0_13BinaryFunctorIN3c104HalfES4_S4_ZZZNS0_16fmod_kernel_cudaERNS_18TensorIteratorBaseEENKUlvE0_clEvENKUlvE1_clEvEUlS4_S4_E_EESt5arrayIPcLm3EELi4E23TrivialOffsetCalculatorILi2EjESE_ILi1EjENS0_6memory12LoadWithCastILi2EEENSH_13StoreWithCastILi1EEEEEviT_T0_T2_T3_T4_T5_,"",@"SHT_CUDA_INFO"
	.sectionflags	@""
	.align	4


	//----- nvinfo : EIATTR_CUDA_API_VERSION
	.align		4
        /*0000*/ 	.byte	0x04, 0x37
        /*0002*/ 	.short	(.L_2985 - .L_2984)
.L_2984:
        /*0004*/ 	.word	0x00000082


	//----- nvinfo : EIATTR_KPARAM_INFO
	.align		4
.L_2985:
        /*0008*/ 	.byte	0x04, 0x17
        /*000a*/ 	.short	(.L_2987 - .L_2986)
.L_2986:
        /*000c*/ 	.word	0x00000000
        /*0010*/ 	.short	0x0006
        /*0012*/ 	.short	0x0030
        /*0014*/ 	.byte	0x00, 0xf0, 0x21, 0x00


	//----- nvinfo : EIATTR_KPARAM_INFO
	.align		4
.L_2987:
        /*0018*/ 	.byte	0x04, 0x17
        /*001a*/ 	.short	(.L_2989 - .L_2988)
.L_2988:
        /*001c*/ 	.word	0x00000000
        /*0020*/ 	.short	0x0005
        /*0022*/ 	.short	0x0024
        /*0024*/ 	.byte	0x00, 0xf0, 0x31, 0x00


	//----- nvinfo : EIATTR_KPARAM_INFO
	.align		4
.L_2989:
        /*0028*/ 	.byte	0x04, 0x17
        /*002a*/ 	.short	(.L_2991 - .L_2990)
.L_2990:
        /*002c*/ 	.word	0x00000000
        /*0030*/ 	.short	0x0004
        /*0032*/ 	.short	0x0021
        /*0034*/ 	.byte	0x00, 0xf0, 0x05, 0x00


	//----- nvinfo : EIATTR_KPARAM_INFO
	.align		4
.L_2991:
        /*0038*/ 	.byte	0x04, 0x17
        /*003a*/ 	.short	(.L_2993 - .L_2992)
.L_2992:
        /*003c*/ 	.word	0x00000000
        /*0040*/ 	.short	0x0003
        /*0042*/ 	.short	0x0020
        /*0044*/ 	.byte	0x00, 0xf0, 0x05, 0x00


	//----- nvinfo : EIATTR_KPARAM_INFO
	.align		4
.L_2993:
        /*0048*/ 	.byte	0x04, 0x17
        /*004a*/ 	.short	(.L_2995 - .L_2994)
.L_2994:
        /*004c*/ 	.word	0x00000000
        /*0050*/ 	.short	0x0002
        /*0052*/ 	.short	0x0008
        /*0054*/ 	.byte	0x00, 0xf0, 0x61, 0x00


	//----- nvinfo : EIATTR_KPARAM_INFO
	.align		4
.L_2995:
        /*0058*/ 	.byte	0x04, 0x17
        /*005a*/ 	.short	(.L_2997 - .L_2996)
.L_2996:
        /*005c*/ 	.word	0x00000000
        /*0060*/ 	.short	0x0001
        /*0062*/ 	.short	0x0004
        /*0064*/ 	.byte	0x00, 0xf0, 0x05, 0x00


	//----- nvinfo : EIATTR_KPARAM_INFO
	.align		4
.L_2997:
        /*0068*/ 	.byte	0x04, 0x17
        /*006a*/ 	.short	(.L_2999 - .L_2998)
.L_2998:
        /*006c*/ 	.word	0x00000000
        /*0070*/ 	.short	0x0000
        /*0072*/ 	.short	0x0000
        /*0074*/ 	.byte	0x00, 0xf0, 0x11, 0x00


	//----- nvinfo : EIATTR_SPARSE_MMA_MASK
	.align		4
.L_2999:
        /*0078*/ 	.byte	0x03, 0x50
        /*007a*/ 	.short	0x0000


	//----- nvinfo : EIATTR_MAXREG_COUNT
	.align		4
        /*007c*/ 	.byte	0x03, 0x1b
        /*007e*/ 	.short	0x00ff


	//----- nvinfo : EIATTR_EXTERNS
	.align		4
        /*0080*/ 	.byte	0x04, 0x0f
        /*0082*/ 	.short	(.L_3001 - .L_3000)


	//   ....[0]....
	.align		4
.L_3000:
        /*0084*/ 	.word	index@(__assertfail)


	//----- nvinfo : EIATTR_MERCURY_ISA_VERSION
	.align		4
.L_3001:
        /*0088*/ 	.byte	0x03, 0x5f
        /*008a*/ 	.short	0x0101


	//----- nvinfo : EIATTR_VRC_CTA_INIT_COUNT
	.align		4
        /*008c*/ 	.byte	0x02, 0x4a
	.zero		1
	.zero		1


	//----- nvinfo : EIATTR_SYSCALL_OFFSETS
	.align		4
        /*0090*/ 	.byte	0x04, 0x46
        /*0092*/ 	.short	(.L_3003 - .L_3002)


	//   ....[0]....
.L_3002:
        /*0094*/ 	.word	0x00001060


	//   ....[1]....
        /*0098*/ 	.word	0x00002150


	//   ....[2]....
        /*009c*/ 	.word	0x00003380


	//   ....[3]....
        /*00a0*/ 	.word	0x00004470


	//   ....[4]....
        /*00a4*/ 	.word	0x000055f0


	//   ....[5]....
        /*00a8*/ 	.word	0x000066f0


	//   ....[6]....
        /*00ac*/ 	.word	0x00007860


	//   ....[7]....
        /*00b0*/ 	.word	0x00008890


	//   ....[8]....
        /*00b4*/ 	.word	0x0000ab30


	//   ....[9]....
        /*00b8*/ 	.word	0x0000b9e0


	//   ....[10]....
        /*00bc*/ 	.word	0x0000c980


	//   ....[11]....
        /*00c0*/ 	.word	0x0000d900


	//----- nvinfo : EIATTR_EXIT_INSTR_OFFSETS
	.align		4
.L_3003:
        /*00c4*/ 	.byte	0x04, 0x1c
        /*00c6*/ 	.short	(.L_3005 - .L_3004)


	//   ....[0]....
.L_3004:
        /*00c8*/ 	.word	0x0000cc50


	//   ....[1]....
        /*00cc*/ 	.word	0x0000cda0


	//   ....[2]....
        /*00d0*/ 	.word	0x0000cde0


	//   ....[3]....
        /*00d4*/ 	.word	0x0000ce80


	//   ....[4]....
        /*00d8*/ 	.word	0x0000cec0


	//   ....[5]....
        /*00dc*/ 	.word	0x0000cf00


	//   ....[6]....
        /*00e0*/ 	.word	0x0000cf90


	//   ....[7]....
        /*00e4*/ 	.word	0x0000cfb0


	//   ....[8]....
        /*00e8*/ 	.word	0x0000d050


	//   ....[9]....
        /*00ec*/ 	.word	0x0000d0a0


	//   ....[10]....
        /*00f0*/ 	.word	0x0000d0f0


	//   ....[11]....
        /*00f4*/ 	.word	0x0000d1d0


	//   ....[12]....
        /*00f8*/ 	.word	0x0000d340


	//   ....[13]....
        /*00fc*/ 	.word	0x0000d4b0


	//   ....[14]....
        /*0100*/ 	.word	0x0000d610


	//   ....[15]....
        /*0104*/ 	.word	0x0000d650


	//   ....[16]....
        /*0108*/ 	.word	0x0000d690


	//   ....[17]....
        /*010c*/ 	.word	0x0000d740


	//   ....[18]....
        /*0110*/ 	.word	0x0000d7a0


	//   ....[19]....
        /*0114*/ 	.word	0x0000d910


	//   ....[20]....
        /*0118*/ 	.word	0x0000da20


	//   ....[21]....
        /*011c*/ 	.word	0x0000db60


	//   ....[22]....
        /*0120*/ 	.word	0x0000dba0


	//----- nvinfo : EIATTR_MAX_THREADS
	.align		4
.L_3005:
        /*0124*/ 	.byte	0x04, 0x05
        /*0126*/ 	.short	(.L_3007 - .L_3006)
.L_3006:
        /*0128*/ 	.word	0x00000080
        /*012c*/ 	.word	0x00000001
        /*0130*/ 	.word	0x00000001


	//----- nvinfo : EIATTR_CRS_STACK_SIZE
	.align		4
.L_3007:
        /*0134*/ 	.byte	0x04, 0x1e
        /*0136*/ 	.short	(.L_3009 - .L_3008)
.L_3008:
        /*0138*/ 	.word	0x00000000


	//----- nvinfo : EIATTR_CBANK_PARAM_SIZE
	.align		4
.L_3009:
        /*013c*/ 	.byte	0x03, 0x19
        /*013e*/ 	.short	0x0038


	//----- nvinfo : EIATTR_PARAM_CBANK
	.align		4
        /*0140*/ 	.byte	0x04, 0x0a
        /*0142*/ 	.short	(.L_3011 - .L_3010)
	.align		4
.L_3010:
        /*0144*/ 	.word	index@(.nv.constant0._ZN2at6native27unrolled_elementwise_kernelINS0_13BinaryFunctorIN3c104HalfES4_S4_ZZZNS0_16fmod_kernel_cudaERNS_18TensorIteratorBaseEENKUlvE0_clEvENKUlvE1_clEvEUlS4_S4_E_EESt5arrayIPcLm3EELi4E23TrivialOffsetCalculatorILi2EjESE_ILi1EjENS0_6memory12LoadWithCastILi2EEENSH_13StoreWithCastILi1EEEEEviT_T0_T2_T3_T4_T5_)
        /*0148*/ 	.short	0x0380
        /*014a*/ 	.short	0x0038


	//----- nvinfo : EIATTR_SW_WAR
	.align		4
.L_3011:
        /*014c*/ 	.byte	0x04, 0x36
        /*014e*/ 	.short	(.L_3013 - .L_3012)
.L_3012:
        /*0150*/ 	.word	0x00000008
.L_3013:


//--------------------- .nv.info._ZN2at6native18elementwise_kernelILi128ELi4EZNS0_22gpu_kernel_impl_nocastINS0_13BinaryFunctorIN3c104HalfES5_S5_ZZZNS0_16fmod_kernel_cudaERNS_18TensorIteratorBaseEENKUlvE0_clEvENKUlvE1_clEvEUlS5_S5_E_EEEEvS7_RKT_EUliE_EEviT1_ --------------------------
	.section	.nv.info._ZN2at6native18elementwise_kernelILi128ELi4EZNS0_22gpu_kernel_impl_nocastINS0_13BinaryFunctorIN3c104HalfES5_S5_ZZZNS0_16fmod_kernel_cudaERNS_18TensorIteratorBaseEENKUlvE0_clEvENKUlvE1_clEvEUlS5_S5_E_EEEEvS7_RKT_EUliE_EEviT1_,"",@"SHT_CUDA_INFO"
	.sectionflags	@""
	.align	4


	//----- nvinfo : EIATTR_CUDA_API_VERSION
	.align		4
        /*0000*/ 	.byte	0x04, 0x37
        /*0002*/ 	.short	(.L_3015 - .L_3014)
.L_3014:
        /*0004*/ 	.word	0x00000082


	//----- nvinfo : EIATTR_KPARAM_INFO
	.align		4
.L_3015:
        /*0008*/ 	.byte	0x04, 0x17
        /*000a*/ 	.short	(.L_3017 - .L_3016)
.L_3016:
        /*000c*/ 	.word	0x00000000
        /*0010*/ 	.short	0x0001
        /*0012*/ 	.short	0x0008
        /*0014*/ 	.byte	0x00, 0xf0, 0x21, 0x0a


	//----- nvinfo : EIATTR_KPARAM_INFO
	.align		4
.L_3017:
        /*0018*/ 	.byte	0x04, 0x17
        /*001a*/ 	.short	(.L_3019 - .L_3018)
.L_3018:
        /*001c*/ 	.word	0x00000000
        /*0020*/ 	.short	0x0000
        /*0022*/ 	.short	0x0000
        /*0024*/ 	.byte	0x00, 0xf0, 0x11, 0x00


	//----- nvinfo : EIATTR_SPARSE_MMA_MASK
	.align		4
.L_3019:
        /*0028*/ 	.byte	0x03, 0x50
        /*002a*/ 	.short	0x0000


	//----- nvinfo : EIATTR_MAXREG_COUNT
	.align		4
        /*002c*/ 	.byte	0x03, 0x1b
        /*002e*/ 	.short	0x0080


	//----- nvinfo : EIATTR_MERCURY_ISA_VERSION
	.align		4
        /*0030*/ 	.byte	0x03, 0x5f
        /*0032*/ 	.short	0x0101


	//----- nvinfo : EIATTR_VRC_CTA_INIT_COUNT
	.align		4
        /*0034*/ 	.byte	0x02, 0x4a
	.zero		1
	.zero		1


	//----- nvinfo : EIATTR_EXIT_INSTR_OFFSETS
	.align		4
        /*0038*/ 	.byte	0x04, 0x1c
        /*003a*/ 	.short	(.L_3021 - .L_3020)


	//   ....[0]....
.L_3020:
        /*003c*/ 	.word	0x00000f30


	//   ....[1]....
        /*0040*/ 	.word	0x000013a0


	//   ....[2]....
        /*0044*/ 	.word	0x00006570


	//   ....[3]....
        /*0048*/ 	.word	0x00008050


	//----- nvinfo : EIATTR_MAX_THREADS
	.align		4
.L_3021:
        /*004c*/ 	.byte	0x04, 0x05
        /*004e*/ 	.short	(.L_3023 - .L_3022)
.L_3022:
        /*0050*/ 	.word	0x00000080
        /*0054*/ 	.word	0x00000001
        /*0058*/ 	.word	0x00000001


	//----- nvinfo : EIATTR_CRS_STACK_SIZE
	.align		4
.L_3023:
        /*005c*/ 	.byte	0x04, 0x1e
        /*005e*/ 	.short	(.L_3025 - .L_3024)
.L_3024:
        /*0060*/ 	.word	0x00000000


	//----- nvinfo : EIATTR_CBANK_PARAM_SIZE
	.align		4
.L_3025:
        /*0064*/ 	.byte	0x03, 0x19
        /*0066*/ 	.short	0x0290


	//----- nvinfo : EIATTR_PARAM_CBANK
	.align		4
        /*0068*/ 	.byte	0x04, 0x0a
        /*006a*/ 	.short	(.L_3027 - .L_3026)
	.align		4
.L_3026:
        /*006c*/ 	.word	index@(.nv.constant0._ZN2at6native18elementwise_kernelILi128ELi4EZNS0_22gpu_kernel_impl_nocastINS0_13BinaryFunctorIN3c104HalfES5_S5_ZZZNS0_16fmod_kernel_cudaERNS_18TensorIteratorBaseEENKUlvE0_clEvENKUlvE1_clEvEUlS5_S5_E_EEEEvS7_RKT_EUliE_EEviT1_)
        /*0070*/ 	.short	0x0380
        /*0072*/ 	.short	0x0290


	//----- nvinfo : EIATTR_SW_WAR
	.align		4
.L_3027:
        /*0074*/ 	.byte	0x04, 0x36
        /*0076*/ 	.short	(.L_3029 - .L_3028)
.L_3028:
        /*0078*/ 	.word	0x00000008
.L_3029:


//--------------------- .nv.info._ZN2at6native27unrolled_elementwise_kernelINS0_13BinaryFunctorIN3c104HalfES4_S4_ZZZNS0_16fmod_kernel_cudaERNS_18TensorIteratorBaseEENKUlvE0_clEvENKUlvE1_clEvEUlS4_S4_E_EESt5arrayIPcLm3EELi4E23TrivialOffsetCalculatorILi2EjESE_ILi1EjENS0_6memory15LoadWithoutCastENSH_16StoreWithoutCastEEEviT_T0_T2_T3_T4_T5_ --------------------------
	.section	.nv.info._ZN2at6native27unrolled_elementwise_kernelINS0_13BinaryFunctorIN3c104HalfES4_S4_ZZZNS0_16fmod_kernel_cudaERNS_18TensorIteratorBaseEENKUlvE0_clEvENKUlvE1_clEvEUlS4_S4_E_EESt5arrayIPcLm3EELi4E23TrivialOffsetCalculatorILi2EjESE_ILi1EjENS0_6memory15LoadWithoutCastENSH_16StoreWithoutCastEEEviT_T0_T2_T3_T4_T5_,"",@"SHT_CUDA_INFO"
	.sectionflags	@""
	.align	4


	//----- nvinfo : EIATTR_CUDA_API_VERSION
	.align		4
        /*0000*/ 	.byte	0x04, 0x37
        /*0002*/ 	.short	(.L_3031 - .L_3030)
.L_3030:
        /*0004*/ 	.word	0x00000082


	//----- nvinfo : EIATTR_KPARAM_INFO
	.align		4
.L_3031:
        /*0008*/ 	.byte	0x04, 0x17
        /*000a*/ 	.short	(.L_3033 - .L_3032)
.L_3032:
        /*000c*/ 	.word	0x00000000
        /*0010*/ 	.short	0x0006
        /*0012*/ 	.short	0x0023
        /*0014*/ 	.byte	0x00, 0xf0, 0x05, 0x00


	//----- nvinfo : EIATTR_KPARAM_INFO
	.align		4
.L_3033:
        /*0018*/ 	.byte	0x04, 0x17
        /*001a*/ 	.short	(.L_3035 - .L_3034)
.L_3034:
        /*001c*/ 	.word	0x00000000
        /*0020*/ 	.short	0x0005
        /*0022*/ 	.short	0x0022
        /*0024*/ 	.byte	0x00, 0xf0, 0x05, 0x00


	//----- nvinfo : EIATTR_KPARAM_INFO
	.align		4
.L_3035:
        /*0028*/ 	.byte	0x04, 0x17
        /*002a*/ 	.short	(.L_3037 - .L_3036)
.L_3036:
        /*002c*/ 	.word	0x00000000
        /*0030*/ 	.short	0x0004
        /*0032*/ 	.short	0x0021
        /*0034*/ 	.byte	0x00, 0xf0, 0x05, 0x00


	//----- nvinfo : EIATTR_KPARAM_INFO
	.align		4
.L_3037:
        /*0038*/ 	.byte	0x04, 0x17
        /*003a*/ 	.short	(.L_3039 - .L_3038)
.L_3038:
        /*003c*/ 	.word	0x00000000
        /*0040*/ 	.short	0x0003
        /*0042*/ 	.short	0x0020
        /*0044*/ 	.byte	0x00, 0xf0, 0x05, 0x00


	//----- nvinfo : EIATTR_KPARAM_INFO
	.align		4
.L_3039:
        /*0048*/ 	.byte	0x04, 0x17
        /*004a*/ 	.short	(.L_3041 - .L_3040)
.L_3040:
        /*004c*/ 	.word	0x00000000
        /*0050*/ 	.short	0x0002
        /*0052*/ 	.short	0x0008
        /*0054*/ 	.byte	0x00, 0xf0, 0x61, 0x00


	//----- nvinfo : EIATTR_KPARAM_INFO
	.align		4
.L_3041:
        /*0058*/ 	.byte	0x04, 0x17
        /*005a*/ 	.short	(.L_3043 - .L_3042)
.L_3042:
        /*005c*/ 	.word	0x00000000
        /*0060*/ 	.short	0x0001
        /*0062*/ 	.short	0x0004
        /*0064*/ 	.byte	0x00, 0xf0, 0x05, 0x00


	//----- nvinfo : EIATTR_KPARAM_INFO
	.align		4
.L_3043:
        /*0068*/ 	.byte	0x04, 0x17
        /*006a*/ 	.short	(.L_3045 - .L_3044)
.L_3044:
        /*006c*/ 	.word	0x00000000
        /*0070*/ 	.short	0x0000
        /*0072*/ 	.short	0x0000
        /*0074*/ 	.byte	0x00, 0xf0, 0x11, 0x00


	//----- nvinfo : EIATTR_SPARSE_MMA_MASK
	.align		4
.L_3045:
        /*0078*/ 	.byte	0x03, 0x50
        /*007a*/ 	.short	0x0000


	//----- nvinfo : EIATTR_MAXREG_COUNT
	.align		4
        /*007c*/ 	.byte	0x03, 0x1b
        /*007e*/ 	.short	0x00ff


	//----- nvinfo : EIATTR_MERCURY_ISA_VERSION
	.align		4
        /*0080*/ 	.byte	0x03, 0x5f
        /*0082*/ 	.short	0x0101


	//----- nvinfo : EIATTR_VRC_CTA_INIT_COUNT
	.align		4
        /*0084*/ 	.byte	0x02, 0x4a
	.zero		1
	.zero		1


	//----- nvinfo : EIATTR_EXIT_INSTR_OFFSETS
	.align		4
        /*0088*/ 	.byte	0x04, 0x1c
        /*008a*/ 	.short	(.L_3047 - .L_3046)


	//   ....[0]....
.L_3046:
        /*008c*/ 	.word	0x00001780


	//   ....[1]....
        /*0090*/ 	.word	0x000017d0


	//----- nvinfo : EIATTR_MAX_THREADS
	.align		4
.L_3047:
        /*0094*/ 	.byte	0x04, 0x05
        /*0096*/ 	.short	(.L_3049 - .L_3048)
.L_3048:
        /*0098*/ 	.word	0x00000080
        /*009c*/ 	.word	0x00000001
        /*00a0*/ 	.word	0x00000001


	//----- nvinfo : EIATTR_CRS_STACK_SIZE
	.align		4
.L_3049:
        /*00a4*/ 	.byte	0x04, 0x1e
        /*00a6*/ 	.short	(.L_3051 - .L_3050)
.L_3050:
        /*00a8*/ 	.word	0x00000000


	//----- nvinfo : EIATTR_CBANK_PARAM_SIZE
	.align		4
.L_3051:
        /*00ac*/ 	.byte	0x03, 0x19
        /*00ae*/ 	.short	0x0024


	//----- nvinfo : EIATTR_PARAM_CBANK
	.align		4
        /*00b0*/ 	.byte	0x04, 0x0a
        /*00b2*/ 	.short	(.L_3053 - .L_3052)
	.align		4
.L_3052:
        /*00b4*/ 	.word	index@(.nv.constant0._ZN2at6native27unrolled_elementwise_kernelINS0_13BinaryFunctorIN3c104HalfES4_S4_ZZZNS0_16fmod_kernel_cudaERNS_18TensorIteratorBaseEENKUlvE0_clEvENKUlvE1_clEvEUlS4_S4_E_EESt5arrayIPcLm3EELi4E23TrivialOffsetCalculatorILi2EjESE_ILi1EjENS0_6memory15LoadWithoutCastENSH_16StoreWithoutCastEEEviT_T0_T2_T3_T4_T5_)
        /*00b8*/ 	.short	0x0380
        /*00ba*/ 	.short	0x0024


	//----- nvinfo : EIATTR_SW_WAR
	.align		4
.L_3053:
        /*00bc*/ 	.byte	0x04, 0x36
        /*00be*/ 	.short	(.L_3055 - .L_3054)
.L_3054:
        /*00c0*/ 	.word	0x00000008
.L_3055:


//--------------------- .nv.info._ZN2at6native29vectorized_elementwise_kernelILi2ENS0_13BinaryFunctorIN3c104HalfES4_S4_ZZZNS0_16fmod_kernel_cudaERNS_18TensorIteratorBaseEENKUlvE0_clEvENKUlvE1_clEvEUlS4_S4_E_EESt5arrayIPcLm3EEEEviT0_T1_ --------------------------
	.section	.nv.info._ZN2at6native29vectorized_elementwise_kernelILi2ENS0_13BinaryFunctorIN3c104HalfES4_S4_ZZZNS0_16fmod_kernel_cudaERNS_18TensorIteratorBaseEENKUlvE0_clEvENKUlvE1_clEvEUlS4_S4_E_EESt5arrayIPcLm3EEEEviT0_T1_,"",@"SHT_CUDA_INFO"
	.sectionflags	@""
	.align	4


	//----- nvinfo : EIATTR_CUDA_API_VERSION
	.align		4
        /*0000*/ 	.byte	0x04, 0x37
        /*0002*/ 	.short	(.L_3057 - .L_3056)
.L_3056:
        /*0004*/ 	.word	0x00000082


	//----- nvinfo : EIATTR_KPARAM_INFO
	.align		4
.L_3057:
        /*0008*/ 	.byte	0x04, 0x17
        /*000a*/ 	.short	(.L_3059 - .L_3058)
.L_3058:
        /*000c*/ 	.word	0x00000000
        /*0010*/ 	.short	0x0002
        /*0012*/ 	.short	0x0008
        /*0014*/ 	.byte	0x00, 0xf0, 0x61, 0x00


	//----- nvinfo : EIATTR_KPARAM_INFO
	.align		4
.L_3059:
        /*0018*/ 	.byte	0x04, 0x17
        /*001a*/ 	.short	(.L_3061 - .L_3060)
.L_3060:
        /*001c*/ 	.word	0x00000000
        /*0020*/ 	.short	0x0001
        /*0022*/ 	.short	0x0004
        /*0024*/ 	.byte	0x00, 0xf0, 0x05, 0x00


	//----- nvinfo : EIATTR_KPARAM_INFO
	.align		4
.L_3061:
        /*0028*/ 	.byte	0x04, 0x17
        /*002a*/ 	.short	(.L_3063 - .L_3062)
.L_3062:
        /*002c*/ 	.word	0x00000000
        /*0030*/ 	.short	0x0000
        /*0032*/ 	.short	0x0000
        /*0034*/ 	.byte	0x00, 0xf0, 0x11, 0x00


	//----- nvinfo : EIATTR_SPARSE_MMA_MASK
	.align		4
.L_3063:
        /*0038*/ 	.byte	0x03, 0x50
        /*003a*/ 	.short	0x0000


	//----- nvinfo : EIATTR_MAXREG_COUNT
	.align		4
        /*003c*/ 	.byte	0x03, 0x1b
        /*003e*/ 	.short	0x00ff


	//----- nvinfo : EIATTR_MERCURY_ISA_VERSION
	.align		4
        /*0040*/ 	.byte	0x03, 0x5f
        /*0042*/ 	.short	0x0101


	//----- nvinfo : EIATTR_VRC_CTA_INIT_COUNT
	.align		4
        /*0044*/ 	.byte	0x02, 0x4a
	.zero		1
	.zero		1


	//----- nvinfo : EIATTR_EXIT_INSTR_OFFSETS
	.align		4
        /*0048*/ 	.byte	0x04, 0x1c
        /*004a*/ 	.short	(.L_3065 - .L_3064)


	//   ....[0]....
.L_3064:
        /*004c*/ 	.word	0x00002f80


	//   ....[1]....
        /*0050*/ 	.word	0x00002fd0


	//   ....[2]....
        /*0054*/ 	.word	0x00005400


	//----- nvinfo : EIATTR_MAX_THREADS
	.align		4
.L_3065:
        /*0058*/ 	.byte	0x04, 0x05
        /*005a*/ 	.short	(.L_3067 - .L_3066)
.L_3066:
        /*005c*/ 	.word	0x00000080
        /*0060*/ 	.word	0x00000001
        /*0064*/ 	.word	0x00000001


	//----- nvinfo : EIATTR_CRS_STACK_SIZE
	.align		4
.L_3067:
        /*0068*/ 	.byte	0x04, 0x1e
        /*006a*/ 	.short	(.L_3069 - .L_3068)
.L_3068:
        /*006c*/ 	.word	0x00000000


	//----- nvinfo : EIATTR_CBANK_PARAM_SIZE
	.align		4
.L_3069:
        /*0070*/ 	.byte	0x03, 0x19
        /*0072*/ 	.short	0x0020


	//----- nvinfo : EIATTR_PARAM_CBANK
	.align		4
        /*0074*/ 	.byte	0x04, 0x0a
        /*0076*/ 	.short	(.L_3071 - .L_3070)
	.align		4
.L_3070:
        /*0078*/ 	.word	index@(.nv.constant0._ZN2at6native29vectorized_elementwise_kernelILi2ENS0_13BinaryFunctorIN3c104HalfES4_S4_ZZZNS0_16fmod_kernel_cudaERNS_18TensorIteratorBaseEENKUlvE0_clEvENKUlvE1_clEvEUlS4_S4_E_EESt5arrayIPcLm3EEEEviT0_T1_)
        /*007c*/ 	.short	0x0380
        /*007e*/ 	.short	0x0020


	//----- nvinfo : EIATTR_SW_WAR
	.align		4
.L_3071:
        /*0080*/ 	.byte	0x04, 0x36
        /*0082*/ 	.short	(.L_3073 - .L_3072)
.L_3072:
        /*0084*/ 	.word	0x00000008
.L_3073:


//--------------------- .nv.info._ZN2at6native29vectorized_elementwise_kernelILi4ENS0_13BinaryFunctorIN3c104HalfES4_S4_ZZZNS0_16fmod_kernel_cudaERNS_18TensorIteratorBaseEENKUlvE0_clEvENKUlvE1_clEvEUlS4_S4_E_EESt5arrayIPcLm3EEEEviT0_T1_ --------------------------
	.section	.nv.info._ZN2at6native29vectorized_elementwise_kernelILi4ENS0_13BinaryFunctorIN3c104HalfES4_S4_ZZZNS0_16fmod_kernel_cudaERNS_18TensorIteratorBaseEENKUlvE0_clEvENKUlvE1_clEvEUlS4_S4_E_EESt5arrayIPcLm3EEEEviT0_T1_,"",@"SHT_CUDA_INFO"
	.sectionflags	@""
	.align	4


	//----- nvinfo : EIATTR_CUDA_API_VERSION
	.align		4
        /*0000*/ 	.byte	0x04, 0x37
        /*0002*/ 	.short	(.L_3075 - .L_3074)
.L_3074:
        /*0004*/ 	.word	0x00000082


	//----- nvinfo : EIATTR_KPARAM_INFO
	.align		4
.L_3075:
        /*0008*/ 	.byte	0x04, 0x17
        /*000a*/ 	.short	(.L_3077 - .L_3076)
.L_3076:
        /*000c*/ 	.word	0x00000000
        /*0010*/ 	.short	0x0002
        /*0012*/ 	.short	0x0008
        /*0014*/ 	.byte	0x00, 0xf0, 0x61, 0x00


	//----- nvinfo : EIATTR_KPARAM_INFO
	.align		4
.L_3077:
        /*0018*/ 	.byte	0x04, 0x17
        /*001a*/ 	.short	(.L_3079 - .L_3078)
.L_3078:
        /*001c*/ 	.word	0x00000000
        /*0020*/ 	.short	0x0001
        /*0022*/ 	.short	0x0004
        /*0024*/ 	.byte	0x00, 0xf0, 0x05, 0x00


	//----- nvinfo : EIATTR_KPARAM_INFO
	.align		4
.L_3079:
        /*0028*/ 	.byte	0x04, 0x17
        /*002a*/ 	.short	(.L_3081 - .L_3080)
.L_3080:
        /*002c*/ 	.word	0x00000000
        /*0030*/ 	.short	0x0000
        /*0032*/ 	.short	0x0000
        /*0034*/ 	.byte	0x00, 0xf0, 0x11, 0x00


	//----- nvinfo : EIATTR_SPARSE_MMA_MASK
	.align		4
.L_3081:
        /*0038*/ 	.byte	0x03, 0x50
        /*003a*/ 	.short	0x0000


	//----- nvinfo : EIATTR_MAXREG_COUNT
	.align		4
        /*003c*/ 	.byte	0x03, 0x1b
        /*003e*/ 	.short	0x00ff


	//----- nvinfo : EIATTR_MERCURY_ISA_VERSION
	.align		4
        /*0040*/ 	.byte	0x03, 0x5f
        /*0042*/ 	.short	0x0101


	//----- nvinfo : EIATTR_VRC_CTA_INIT_COUNT
	.align		4
        /*0044*/ 	.byte	0x02, 0x4a
	.zero		1
	.zero		1


	//----- nvinfo : EIATTR_EXIT_INSTR_OFFSETS
	.align		4
        /*0048*/ 	.byte	0x04, 0x1c
        /*004a*/ 	.short	(.L_3083 - .L_3082)


	//   ....[0]....
.L_3082:
        /*004c*/ 	.word	0x00002f80


	//   ....[1]....
        /*0050*/ 	.word	0x00002fd0


	//   ....[2]....
        /*0054*/ 	.word	0x000053a0


	//----- nvinfo : EIATTR_MAX_THREADS
	.align		4
.L_3083:
        /*0058*/ 	.byte	0x04, 0x05
        /*005a*/ 	.short	(.L_3085 - .L_3084)
.L_3084:
        /*005c*/ 	.word	0x00000080
        /*0060*/ 	.word	0x00000001
        /*0064*/ 	.word	0x00000001


	//----- nvinfo : EIATTR_CRS_STACK_SIZE
	.align		4
.L_3085:
        /*0068*/ 	.byte	0x04, 0x1e
        /*006a*/ 	.short	(.L_3087 - .L_3086)
.L_3086:
        /*006c*/ 	.word	0x00000000


	//----- nvinfo : EIATTR_CBANK_PARAM_SIZE
	.align		4
.L_3087:
        /*0070*/ 	.byte	0x03, 0x19
        /*0072*/ 	.short	0x0020


	//----- nvinfo : EIATTR_PARAM_CBANK
	.align		4
        /*0074*/ 	.byte	0x04, 0x0a
        /*0076*/ 	.short	(.L_3089 - .L_3088)
	.align		4
.L_3088:
        /*0078*/ 	.word	index@(.nv.constant0._ZN2at6native29vectorized_elementwise_kernelILi4ENS0_13BinaryFunctorIN3c104HalfES4_S4_ZZZNS0_16fmod_kernel_cudaERNS_18TensorIteratorBaseEENKUlvE0_clEvENKUlvE1_clEvEUlS4_S4_E_EESt5arrayIPcLm3EEEEviT0_T1_)
        /*007c*/ 	.short	0x0380
        /*007e*/ 	.short	0x0020


	//----- nvinfo : EIATTR_SW_WAR
	.align		4
.L_3089:
        /*0080*/ 	.byte	0x04, 0x36
        /*0082*/ 	.short	(.L_3091 - .L_3090)
.L_3090:
        /*0084*/ 	.word	0x00000008
.L_3091:


//--------------------- .nv.info._ZN2at6native29vectorized_elementwise_kernelILi8ENS0_13BinaryFunctorIN3c104HalfES4_S4_ZZZNS0_16fmod_kernel_cudaERNS_18TensorIteratorBaseEENKUlvE0_clEvENKUlvE1_clEvEUlS4_S4_E_EESt5arrayIPcLm3EEEEviT0_T1_ --------------------------
	.section	.nv.info._ZN2at6native29vectorized_elementwise_kernelILi8ENS0_13BinaryFunctorIN3c104HalfES4_S4_ZZZNS0_16fmod_kernel_cudaERNS_18TensorIteratorBaseEENKUlvE0_clEvENKUlvE1_clEvEUlS4_S4_E_EESt5arrayIPcLm3EEEEviT0_T1_,"",@"SHT_CUDA_INFO"
	.sectionflags	@""
	.align	4


	//----- nvinfo : EIATTR_CUDA_API_VERSION
	.align		4
        /*0000*/ 	.byte	0x04, 0x37
        /*0002*/ 	.short	(.L_3093 - .L_3092)
.L_3092:
        /*0004*/ 	.word	0x00000082


	//----- nvinfo : EIATTR_KPARAM_INFO
	.align		4
.L_3093:
        /*0008*/ 	.byte	0x04, 0x17
        /*000a*/ 	.short	(.L_3095 - .L_3094)
.L_3094:
        /*000c*/ 	.word	0x00000000
        /*0010*/ 	.short	0x0002
        /*0012*/ 	.short	0x0008
        /*0014*/ 	.byte	0x00, 0xf0, 0x61, 0x00


	//----- nvinfo : EIATTR_KPARAM_INFO
	.align		4
.L_3095:
        /*0018*/ 	.byte	0x04, 0x17
        /*001a*/ 	.short	(.L_3097 - .L_3096)
.L_3096:
        /*001c*/ 	.word	0x00000000
        /*0020*/ 	.short	0x0001
        /*0022*/ 	.short	0x0004
        /*0024*/ 	.byte	0x00, 0xf0, 0x05, 0x00


	//----- nvinfo : EIATTR_KPARAM_INFO
	.align		4
.L_3097:
        /*0028*/ 	.byte	0x04, 0x17
        /*002a*/ 	.short	(.L_3099 - .L_3098)
.L_3098:
        /*002c*/ 	.word	0x00000000
        /*0030*/ 	.short	0x0000
        /*0032*/ 	.short	0x0000
        /*0034*/ 	.byte	0x00, 0xf0, 0x11, 0x00


	//----- nvinfo : EIATTR_SPARSE_MMA_MASK
	.align		4
.L_3099:
        /*0038*/ 	.byte	0x03, 0x50
        /*003a*/ 	.short	0x0000


	//----- nvinfo : EIATTR_MAXREG_COUNT
	.align		4
        /*003c*/ 	.byte	0x03, 0x1b
        /*003e*/ 	.short	0x00ff


	//----- nvinfo : EIATTR_MERCURY_ISA_VERSION
	.align		4
        /*0040*/ 	.byte	0x03, 0x5f
        /*0042*/ 	.short	0x0101


	//----- nvinfo : EIATTR_VRC_CTA_INIT_COUNT
	.align		4
        /*0044*/ 	.byte	0x02, 0x4a
	.zero		1
	.zero		1


	//----- nvinfo : EIATTR_EXIT_INSTR_OFFSETS
	.align		4
        /*0048*/ 	.byte	0x04, 0x1c
        /*004a*/ 	.short	(.L_3101 - .L_3100)


	//   ....[0]....
.L_3100:
        /*004c*/ 	.word	0x00000010


	//----- nvinfo : EIATTR_MAX_THREADS
	.align		4
.L_3101:
        /*0050*/ 	.byte	0x04, 0x05
        /*0052*/ 	.short	(.L_3103 - .L_3102)
.L_3102:
        /*0054*/ 	.word	0x00000080
        /*0058*/ 	.word	0x00000001
        /*005c*/ 	.word	0x00000001


	//----- nvinfo : EIATTR_CBANK_PARAM_SIZE
	.align		4
.L_3103:
        /*0060*/ 	.byte	0x03, 0x19
        /*0062*/ 	.short	0x0020


	//----- nvinfo : EIATTR_PARAM_CBANK
	.align		4
        /*0064*/ 	.byte	0x04, 0x0a
        /*0066*/ 	.short	(.L_3105 - .L_3104)
	.align		4
.L_3104:
        /*0068*/ 	.word	index@(.nv.constant0._ZN2at6native29vectorized_elementwise_kernelILi8ENS0_13BinaryFunctorIN3c104HalfES4_S4_ZZZNS0_16fmod_kernel_cudaERNS_18TensorIteratorBaseEENKUlvE0_clEvENKUlvE1_clEvEUlS4_S4_E_EESt5arrayIPcLm3EEEEviT0_T1_)
        /*006c*/ 	.short	0x0380
        /*006e*/ 	.short	0x0020


	//----- nvinfo : EIATTR_SW_WAR
	.align		4
.L_3105:
        /*0070*/ 	.byte	0x04, 0x36
        /*0072*/ 	.short	(.L_3107 - .L_3106)
.L_3106:
        /*0074*/ 	.word	0x00000008
.L_3107:


//--------------------- .nv.info._ZN2at6native18elementwise_kernelILi128ELi4EZNS0_15gpu_kernel_implINS0_13BUnaryFunctorIN3c104HalfES5_S5_ZZZNS0_16fmod_kernel_cudaERNS_18TensorIteratorBaseEENKUlvE0_clEvENKUlvE1_clEvEUlS5_S5_E_EEEEvS7_RKT_EUliE_EEviT1_ --------------------------
	.section	.nv.info._ZN2at6native18elementwise_kernelILi128ELi4EZNS0_15gpu_kernel_implINS0_13BUnaryFunctorIN3c104HalfES5_S5_ZZZNS0_16fmod_kernel_cudaERNS_18TensorIteratorBaseEENKUlvE0_clEvENKUlvE1_clEvEUlS5_S5_E_EEEEvS7_RKT_EUliE_EEviT1_,"",@"SHT_CUDA_INFO"
	.sectionflags	@""
	.align	4


	//----- nvinfo : EIATTR_CUDA_API_VERSION
	.align		4
        /*0000*/ 	.byte	0x04, 0x37
        /*0002*/ 	.short	(.L_3109 - .L_3108)
.L_3108:
        /*0004*/ 	.word	0x00000082


	//----- nvinfo : EIATTR_KPARAM_INFO
	.align		4
.L_3109:
        /*0008*/ 	.byte	0x04, 0x17
        /*000a*/ 	.short	(.L_3111 - .L_3110)
.L_3110:
        /*000c*/ 	.word	0x00000000
        /*0010*/ 	.short	0x0001
        /*0012*/ 	.short	0x0008
        /*0014*/ 	.byte	0x00, 0xf0, 0x61, 0x08


	//----- nvinfo : EIATTR_KPARAM_INFO
	.align		4
.L_3111:
        /*0018*/ 	.byte	0x04, 0x17
        /*001a*/ 	.short	(.L_3113 - .L_3112)
.L_3112:
        /*001c*/ 	.word	0x00000000
        /*0020*/ 	.short	0x0000
        /*0022*/ 	.short	0x0000
        /*0024*/ 	.byte	0x00, 0xf0, 0x11, 0x00


	//----- nvinfo : EIATTR_SPARSE_MMA_MASK
	.align		4
.L_3113:
        /*0028*/ 	.byte	0x03, 0x50
        /*002a*/ 	.short	0x0000


	//----- nvinfo : EIATTR_MAXREG_COUNT
	.align		4
        /*002c*/ 	.byte	0x03, 0x1b
        /*002e*/ 	.short	0x0080


	//----- nvinfo : EIATTR_EXTERNS
	.align		4
        /*0030*/ 	.byte	0x04, 0x0f
        /*0032*/ 	.short	(.L_3115 - .L_3114)


	//   ....[0]....
	.align		4
.L_3114:
        /*0034*/ 	.word	index@(__assertfail)


	//----- nvinfo : EIATTR_MERCURY_ISA_VERSION
	.align		4
.L_3115:
        /*0038*/ 	.byte	0x03, 0x5f
        /*003a*/ 	.short	0x0101


	//----- nvinfo : EIATTR_VRC_CTA_INIT_COUNT
	.align		4
        /*003c*/ 	.byte	0x02, 0x4a
	.zero		1
	.zero		1


	//----- nvinfo : EIATTR_SYSCALL_OFFSETS
	.align		4
        /*0040*/ 	.byte	0x04, 0x46
        /*0042*/ 	.short	(.L_3117 - .L_3116)


	//   ....[0]....
.L_3116:
        /*0044*/ 	.word	0x00002270


	//   ....[1]....
        /*0048*/ 	.word	0x000035c0


	//   ....[2]....
        /*004c*/ 	.word	0x000059d0


	//   ....[3]....
        /*0050*/ 	.word	0x00006b50


	//   ....[4]....
        /*0054*/ 	.word	0x00009070


	//   ....[5]....
        /*0058*/ 	.word	0x0000a1f0


	//   ....[6]....
        /*005c*/ 	.word	0x0000c720


	//   ....[7]....
        /*0060*/ 	.word	0x0000d870


	//----- nvinfo : EIATTR_EXIT_INSTR_OFFSETS
	.align		4
.L_3117:
        /*0064*/ 	.byte	0x04, 0x1c
        /*0066*/ 	.short	(.L_3119 - .L_3118)


	//   ....[0]....
.L_3118:
        /*0068*/ 	.word	0x0000a4d0


	//   ....[1]....
        /*006c*/ 	.word	0x0000cd10


	//   ....[2]....
        /*0070*/ 	.word	0x0000cd50


	//   ....[3]....
        /*0074*/ 	.word	0x0000cdf0


	//   ....[4]....
        /*0078*/ 	.word	0x0000ce30


	//   ....[5]....
        /*007c*/ 	.word	0x0000ce70


	//   ....[6]....
        /*0080*/ 	.word	0x0000cf00


	//   ....[7]....
        /*0084*/ 	.word	0x0000cf20


	//   ....[8]....
        /*0088*/ 	.word	0x0000cfc0


	//   ....[9]....
        /*008c*/ 	.word	0x0000d010


	//   ....[10]....
        /*0090*/ 	.word	0x0000d060


	//   ....[11]....
        /*0094*/ 	.word	0x0000d140


	//   ....[12]....
        /*0098*/ 	.word	0x0000d2b0


	//   ....[13]....
        /*009c*/ 	.word	0x0000d420


	//   ....[14]....
        /*00a0*/ 	.word	0x0000d580


	//   ....[15]....
        /*00a4*/ 	.word	0x0000d5c0


	//   ....[16]....
        /*00a8*/ 	.word	0x0000d600


	//   ....[17]....
        /*00ac*/ 	.word	0x0000d6b0


	//   ....[18]....
        /*00b0*/ 	.word	0x0000d710


	//   ....[19]....
        /*00b4*/ 	.word	0x0000d880


	//   ....[20]....
        /*00b8*/ 	.word	0x0000d990


	//   ....[21]....
        /*00bc*/ 	.word	0x0000dad0


	//   ....[22]....
        /*00c0*/ 	.word	0x0000db10


	//----- nvinfo : EIATTR_MAX_THREADS
	.align		4
.L_3119:
        /*00c4*/ 	.byte	0x04, 0x05
        /*00c6*/ 	.short	(.L_3121 - .L_3120)
.L_3120:
        /*00c8*/ 	.word	0x00000080
        /*00cc*/ 	.word	0x00000001
        /*00d0*/ 	.word	0x00000001


	//----- nvinfo : EIATTR_CRS_STACK_SIZE
	.align		4
.L_3121:
        /*00d4*/ 	.byte	0x04, 0x1e
        /*00d6*/ 	.short	(.L_3123 - .L_3122)
.L_3122:
        /*00d8*/ 	.word	0x00000000


	//----- nvinfo : EIATTR_CBANK_PARAM_SIZE
	.align		4
.L_3123:
        /*00dc*/ 	.byte	0x03, 0x19
        /*00de*/ 	.short	0x0220


	//----- nvinfo : EIATTR_PARAM_CBANK
	.align		4
        /*00e0*/ 	.byte	0x04, 0x0a
        /*00e2*/ 	.short	(.L_3125 - .L_3124)
	.align		4
.L_3124:
        /*00e4*/ 	.word	index@(.nv.constant0._ZN2at6native18elementwise_kernelILi128ELi4EZNS0_15gpu_kernel_implINS0_13BUnaryFunctorIN3c104HalfES5_S5_ZZZNS0_16fmod_kernel_cudaERNS_18TensorIteratorBaseEENKUlvE0_clEvENKUlvE1_clEvEUlS5_S5_E_EEEEvS7_RKT_EUliE_EEviT1_)
        /*00e8*/ 	.short	0x0380
        /*00ea*/ 	.short	0x0220


	//----- nvinfo : EIATTR_SW_WAR
	.align		4
.L_3125:
        /*00ec*/ 	.byte	0x04, 0x36
        /*00ee*/ 	.short	(.L_3127 - .L_3126)
.L_3126:
        /*00f0*/ 	.word	0x00000008
.L_3127:


//--------------------- .nv.info._ZN2at6native27unrolled_elementwise_kernelINS0_13BUnaryFunctorIN3c104HalfES4_S4_ZZZNS0_16fmod_kernel_cudaERNS_18TensorIteratorBaseEENKUlvE0_clEvENKUlvE1_clEvEUlS4_S4_E_EESt5arrayIPcLm2EELi4E23TrivialOffsetCalculatorILi1EjESF_NS0_6memory12LoadWithCastILi1EEENSG_13StoreWithCastILi1EEEEEviT_T0_T2_T3_T4_T5_ --------------------------
	.section	.nv.info._ZN2at6native27unrolled_elementwise_kernelINS0_13BUnaryFunctorIN3c104HalfES4_S4_ZZZNS0_16fmod_kernel_cudaERNS_18TensorIteratorBaseEENKUlvE0_clEvENKUlvE1_clEvEUlS4_S4_E_EESt5arrayIPcLm2EELi4E23TrivialOffsetCalculatorILi1EjESF_NS0_6memory12LoadWithCastILi1EEENSG_13StoreWithCastILi1EEEEEviT_T0_T2_T3_T4_T5_,"",@"SHT_CUDA_INFO"
	.sectionflags	@""
	.align	4


	//----- nvinfo : EIATTR_CUDA_API_VERSION
	.align		4
        /*0000*/ 	.byte	0x04, 0x37
        /*0002*/ 	.short	(.L_3129 - .L_3128)
.L_3128:
        /*0004*/ 	.word	0x00000082


	//----- nvinfo : EIATTR_KPARAM_INFO
	.align		4
.L_3129:
        /*0008*/ 	.byte	0x04, 0x17
        /*000a*/ 	.short	(.L_3131 - .L_3130)
.L_3130:
        /*000c*/ 	.word	0x00000000
        /*0010*/ 	.short	0x0006
        /*0012*/ 	.short	0x0024
        /*0014*/ 	.byte	0x00, 0xf0, 0x21, 0x00


	//----- nvinfo : EIATTR_KPARAM_INFO
	.align		4
.L_3131:
        /*0018*/ 	.byte	0x04, 0x17
        /*001a*/ 	.short	(.L_3133 - .L_3132)
.L_3132:
        /*001c*/ 	.word	0x00000000
        /*0020*/ 	.short	0x0005
        /*0022*/ 	.short	0x001c
        /*0024*/ 	.byte	0x00, 0xf0, 0x21, 0x00


	//----- nvinfo : EIATTR_KPARAM_INFO
	.align		4
.L_3133:
        /*0028*/ 	.byte	0x04, 0x17
        /*002a*/ 	.short	(.L_3135 - .L_3134)
.L_3134:
        /*002c*/ 	.word	0x00000000
        /*0030*/ 	.short	0x0004
        /*0032*/ 	.short	0x0019
        /*0034*/ 	.byte	0x00, 0xf0, 0x05, 0x00


	//----- nvinfo : EIATTR_KPARAM_INFO
	.align		4
.L_3135:
        /*0038*/ 	.byte	0x04, 0x17
        /*003a*/ 	.short	(.L_3137 - .L_3136)
.L_3136:
        /*003c*/ 	.word	0x00000000
        /*0040*/ 	.short	0x0003
        /*0042*/ 	.short	0x0018
        /*0044*/ 	.byte	0x00, 0xf0, 0x05, 0x00


	//----- nvinfo : EIATTR_KPARAM_INFO
	.align		4
.L_3137:
        /*0048*/ 	.byte	0x04, 0x17
        /*004a*/ 	.short	(.L_3139 - .L_3138)
.L_3138:
        /*004c*/ 	.word	0x00000000
        /*0050*/ 	.short	0x0002
        /*0052*/ 	.short	0x0008
        /*0054*/ 	.byte	0x00, 0xf0, 0x41, 0x00


	//----- nvinfo : EIATTR_KPARAM_INFO
	.align		4
.L_3139:
        /*0058*/ 	.byte	0x04, 0x17
        /*005a*/ 	.short	(.L_3141 - .L_3140)
.L_3140:
        /*005c*/ 	.word	0x00000000
        /*0060*/ 	.short	0x0001
        /*0062*/ 	.short	0x0004
        /*0064*/ 	.byte	0x00, 0xf0, 0x11, 0x00


	//----- nvinfo : EIATTR_KPARAM_INFO
	.align		4
.L_3141:
        /*0068*/ 	.byte	0x04, 0x17
        /*006a*/ 	.short	(.L_3143 - .L_3142)
.L_3142:
        /*006c*/ 	.word	0x00000000
        /*0070*/ 	.short	0x0000
        /*0072*/ 	.short	0x0000
        /*0074*/ 	.byte	0x00, 0xf0, 0x11, 0x00


	//----- nvinfo : EIATTR_SPARSE_MMA_MASK
	.align		4
.L_3143:
        /*0078*/ 	.byte	0x03, 0x50
        /*007a*/ 	.short	0x0000


	//----- nvinfo : EIATTR_MAXREG_COUNT
	.align		4
        /*007c*/ 	.byte	0x03, 0x1b
        /*007e*/ 	.short	0x00ff


	//----- nvinfo : EIATTR_EXTERNS
	.align		4
        /*0080*/ 	.byte	0x04, 0x0f
        /*0082*/ 	.short	(.L_3145 - .L_3144)


	//   ....[0]....
	.align		4
.L_3144:
        /*0084*/ 	.word	index@(__assertfail)


	//----- nvinfo : EIATTR_MERCURY_ISA_VERSION
	.align		4
.L_3145:
        /*0088*/ 	.byte	0x03, 0x5f
        /*008a*/ 	.short	0x0101


	//----- nvinfo : EIATTR_VRC_CTA_INIT_COUNT
	.align		4
        /*008c*/ 	.byte	0x02, 0x4a
	.zero		1
	.zero		1


	//----- nvinfo : EIATTR_SYSCALL_OFFSETS
	.align		4
        /*0090*/ 	.byte	0x04, 0x46
        /*0092*/ 	.short	(.L_3147 - .L_3146)


	//   ....[0]....
.L_3146:
        /*0094*/ 	.word	0x00001040


	//   ....[1]....
        /*0098*/ 	.word	0x00002260


	//   ....[2]....
        /*009c*/ 	.word	0x000033c0


	//   ....[3]....
        /*00a0*/ 	.word	0x00004440


	//   ....[4]....
        /*00a4*/ 	.word	0x00006720


	//   ....[5]....
        /*00a8*/ 	.word	0x000075d0


	//   ....[6]....
        /*00ac*/ 	.word	0x00008570


	//   ....[7]....
        /*00b0*/ 	.word	0x000094f0


	//----- nvinfo : EIATTR_EXIT_INSTR_OFFSETS
	.align		4
.L_3147:
        /*00b4*/ 	.byte	0x04, 0x1c
        /*00b6*/ 	.short	(.L_3149 - .L_3148)


	//   ....[0]....
.L_3148:
        /*00b8*/ 	.word	0x00008840


	//   ....[1]....
        /*00bc*/ 	.word	0x00008990


	//   ....[2]....
        /*00c0*/ 	.word	0x000089d0


	//   ....[3]....
        /*00c4*/ 	.word	0x00008a70


	//   ....[4]....
        /*00c8*/ 	.word	0x00008ab0


	//   ....[5]....
        /*00cc*/ 	.word	0x00008af0


	//   ....[6]....
        /*00d0*/ 	.word	0x00008b80


	//   ....[7]....
        /*00d4*/ 	.word	0x00008ba0


	//   ....[8]....
        /*00d8*/ 	.word	0x00008c40


	//   ....[9]....
        /*00dc*/ 	.word	0x00008c90


	//   ....[10]....
        /*00e0*/ 	.word	0x00008ce0


	//   ....[11]....
        /*00e4*/ 	.word	0x00008dc0


	//   ....[12]....
        /*00e8*/ 	.word	0x00008f30


	//   ....[13]....
        /*00ec*/ 	.word	0x000090a0


	//   ....[14]....
        /*00f0*/ 	.word	0x00009200


	//   ....[15]....
        /*00f4*/ 	.word	0x00009240


	//   ....[16]....
        /*00f8*/ 	.word	0x00009280


	//   ....[17]....
        /*00fc*/ 	.word	0x00009330


	//   ....[18]....
        /*0100*/ 	.word	0x00009390


	//   ....[19]....
        /*0104*/ 	.word	0x00009500


	//   ....[20]....
        /*0108*/ 	.word	0x00009610


	//   ....[21]....
        /*010c*/ 	.word	0x00009750


	//   ....[22]....
        /*0110*/ 	.word	0x00009790


	//----- nvinfo : EIATTR_MAX_THREADS
	.align		4
.L_3149:
        /*0114*/ 	.byte	0x04, 0x05
        /*0116*/ 	.short	(.L_3151 - .L_3150)
.L_3150:
        /*0118*/ 	.word	0x00000080
        /*011c*/ 	.word	0x00000001
        /*0120*/ 	.word	0x00000001


	//----- nvinfo : EIATTR_CRS_STACK_SIZE
	.align		4
.L_3151:
        /*0124*/ 	.byte	0x04, 0x1e
        /*0126*/ 	.short	(.L_3153 - .L_3152)
.L_3152:
        /*0128*/ 	.word	0x00000000


	//----- nvinfo : EIATTR_CBANK_PARAM_SIZE
	.align		4
.L_3153:
        /*012c*/ 	.byte	0x03, 0x19
        /*012e*/ 	.short	0x002c


	//----- nvinfo : EIATTR_PARAM_CBANK
	.align		4
        /*0130*/ 	.byte	0x04, 0x0a
        /*0132*/ 	.short	(.L_3155 - .L_3154)
	.align		4
.L_3154:
        /*0134*/ 	.word	index@(.nv.constant0._ZN2at6native27unrolled_elementwise_kernelINS0_13BUnaryFunctorIN3c104HalfES4_S4_ZZZNS0_16fmod_kernel_cudaERNS_18TensorIteratorBaseEENKUlvE0_clEvENKUlvE1_clEvEUlS4_S4_E_EESt5arrayIPcLm2EELi4E23TrivialOffsetCalculatorILi1EjESF_NS0_6memory12LoadWithCastILi1EEENSG_13StoreWithCastILi1EEEEEviT_T0_T2_T3_T4_T5_)
        /*0138*/ 	.short	0x0380
        /*013a*/ 	.short	0x002c


	//----- nvinfo : EIATTR_SW_WAR
	.align		4
.L_3155:
        /*013c*/ 	.byte	0x04, 0x36
        /*013e*/ 	.short	(.L_3157 - .L_3156)
.L_3156:
        /*0140*/ 	.word	0x00000008
.L_3157:


//--------------------- .nv.info._ZN2at6native18elementwise_kernelILi128ELi4EZNS0_22gpu_kernel_impl_nocastINS0_13BUnaryFunctorIN3c104HalfES5_S5_ZZZNS0_16fmod_kernel_cudaERNS_18TensorIteratorBaseEENKUlvE0_clEvENKUlvE1_clEvEUlS5_S5_E_EEEEvS7_RKT_EUliE_EEviT1_ --------------------------
	.section	.nv.info._ZN2at6native18elementwise_kernelILi128ELi4EZNS0_22gpu_kernel_impl_nocastINS0_13BUnaryFunctorIN3c104HalfES5_S5_ZZZNS0_16fmod_kernel_cudaERNS_18TensorIteratorBaseEENKUlvE0_clEvENKUlvE1_clEvEUlS5_S5_E_EEEEvS7_RKT_EUliE_EEviT1_,"",@"SHT_CUDA_INFO"
	.sectionflags	@""
	.align	4


	//----- nvinfo : EIATTR_CUDA_API_VERSION
	.align		4
        /*0000*/ 	.byte	0x04, 0x37
        /*0002*/ 	.short	(.L_3159 - .L_3158)
.L_3158:
        /*0004*/ 	.word	0x00000082


	//----- nvinfo : EIATTR_KPARAM_INFO
	.align		4
.L_3159:
        /*0008*/ 	.byte	0x04, 0x17
        /*000a*/ 	.short	(.L_3161 - .L_3160)
.L_3160:
        /*000c*/ 	.word	0x00000000
        /*0010*/ 	.short	0x0001
        /*0012*/ 	.short	0x0008
        /*0014*/ 	.byte	0x00, 0xf0, 0x61, 0x08


	//----- nvinfo : EIATTR_KPARAM_INFO
	.align		4
.L_3161:
        /*0018*/ 	.byte	0x04, 0x17
        /*001a*/ 	.short	(.L_3163 - .L_3162)
.L_3162:
        /*001c*/ 	.word	0x00000000
        /*0020*/ 	.short	0x0000
        /*0022*/ 	.short	0x0000
        /*0024*/ 	.byte	0x00, 0xf0, 0x11, 0x00


	//----- nvinfo : EIATTR_SPARSE_MMA_MASK
	.align		4
.L_3163:
        /*0028*/ 	.byte	0x03, 0x50
        /*002a*/ 	.short	0x0000


	//----- nvinfo : EIATTR_MAXREG_COUNT
	.align		4
        /*002c*/ 	.byte	0x03, 0x1b
        /*002e*/ 	.short	0x0080


	//----- nvinfo : EIATTR_MERCURY_ISA_VERSION
	.align		4
        /*0030*/ 	.byte	0x03, 0x5f
        /*0032*/ 	.short	0x0101


	//----- nvinfo : EIATTR_VRC_CTA_INIT_COUNT
	.align		4
        /*0034*/ 	.byte	0x02, 0x4a
	.zero		1
	.zero		1


	//----- nvinfo : EIATTR_EXIT_INSTR_OFFSETS
	.align		4
        /*0038*/ 	.byte	0x04, 0x1c
        /*003a*/ 	.short	(.L_3165 - .L_3164)


	//   ....[0]....
.L_3164:
        /*003c*/ 	.word	0x00000f00


	//   ....[1]....
        /*0040*/ 	.word	0x00001360


	//   ....[2]....
        /*0044*/ 	.word	0x00005b70


	//   ....[3]....
        /*0048*/ 	.word	0x00007300


	//----- nvinfo : EIATTR_MAX_THREADS
	.align		4
.L_3165:
        /*004c*/ 	.byte	0x04, 0x05
        /*004e*/ 	.short	(.L_3167 - .L_3166)
.L_3166:
        /*0050*/ 	.word	0x00000080
        /*0054*/ 	.word	0x00000001
        /*0058*/ 	.word	0x00000001


	//----- nvinfo : EIATTR_CRS_STACK_SIZE
	.align		4
.L_3167:
        /*005c*/ 	.byte	0x04, 0x1e
        /*005e*/ 	.short	(.L_3169 - .L_3168)
.L_3168:
        /*0060*/ 	.word	0x00000000


	//----- nvinfo : EIATTR_CBANK_PARAM_SIZE
	.align		4
.L_3169:
        /*0064*/ 	.byte	0x03, 0x19
        /*0066*/ 	.short	0x0220


	//----- nvinfo : EIATTR_PARAM_CBANK
	.align		4
        /*0068*/ 	.byte	0x04, 0x0a
        /*006a*/ 	.short	(.L_3171 - .L_3170)
	.align		4
.L_3170:
        /*006c*/ 	.word	index@(.nv.constant0._ZN2at6native18elementwise_kernelILi128ELi4EZNS0_22gpu_kernel_impl_nocastINS0_13BUnaryFunctorIN3c104HalfES5_S5_ZZZNS0_16fmod_kernel_cudaERNS_18TensorIteratorBaseEENKUlvE0_clEvENKUlvE1_clEvEUlS5_S5_E_EEEEvS7_RKT_EUliE_EEviT1_)
        /*0070*/ 	.short	0x0380
        /*0072*/ 	.short	0x0220


	//----- nvinfo : EIATTR_SW_WAR
	.align		4
.L_3171:
        /*0074*/ 	.byte	0x04, 0x36
        /*0076*/ 	.short	(.L_3173 - .L_3172)
.L_3172:
        /*0078*/ 	.word	0x00000008
.L_3173:


//--------------------- .nv.info._ZN2at6native27unrolled_elementwise_kernelINS0_13BUnaryFunctorIN3c104HalfES4_S4_ZZZNS0_16fmod_kernel_cudaERNS_18TensorIteratorBaseEENKUlvE0_clEvENKUlvE1_clEvEUlS4_S4_E_EESt5arrayIPcLm2EELi4E23TrivialOffsetCalculatorILi1EjESF_NS0_6memory15LoadWithoutCastENSG_16StoreWithoutCastEEEviT_T0_T2_T3_T4_T5_ --------------------------
	.section	.nv.info._ZN2at6native27unrolled_elementwise_kernelINS0_13BUnaryFunctorIN3c104HalfES4_S4_ZZZNS0_16fmod_kernel_cudaERNS_18TensorIteratorBaseEENKUlvE0_clEvENKUlvE1_clEvEUlS4_S4_E_EESt5arrayIPcLm2EELi4E23TrivialOffsetCalculatorILi1EjESF_NS0_6memory15LoadWithoutCastENSG_16StoreWithoutCastEEEviT_T0_T2_T3_T4_T5_,"",@"SHT_CUDA_INFO"
	.sectionflags	@""
	.align	4


	//----- nvinfo : EIATTR_CUDA_API_VERSION
	.align		4
        /*0000*/ 	.byte	0x04, 0x37
        /*0002*/ 	.short	(.L_3175 - .L_3174)
.L_3174:
        /*0004*/ 	.word	0x00000082


	//----- nvinfo : EIATTR_KPARAM_INFO
	.align		4
.L_3175:
        /*0008*/ 	.byte	0x04, 0x17
        /*000a*/ 	.short	(.L_3177 - .L_3176)
.L_3176:
        /*000c*/ 	.word	0x00000000
        /*0010*/ 	.short	0x0006
        /*0012*/ 	.short	0x001b
        /*0014*/ 	.byte	0x00, 0xf0, 0x05, 0x00


	//----- nvinfo : EIATTR_KPARAM_INFO
	.align		4
.L_3177:
        /*0018*/ 	.byte	0x04, 0x17
        /*001a*/ 	.short	(.L_3179 - .L_3178)
.L_3178:
        /*001c*/ 	.word	0x00000000
        /*0020*/ 	.short	0x0005
        /*0022*/ 	.short	0x001a
        /*0024*/ 	.byte	0x00, 0xf0, 0x05, 0x00


	//----- nvinfo : EIATTR_KPARAM_INFO
	.align		4
.L_3179:
        /*0028*/ 	.byte	0x04, 0x17
        /*002a*/ 	.short	(.L_3181 - .L_3180)
.L_3180:
        /*002c*/ 	.word	0x00000000
        /*0030*/ 	.short	0x0004
        /*0032*/ 	.short	0x0019
        /*0034*/ 	.byte	0x00, 0xf0, 0x05, 0x00


	//----- nvinfo : EIATTR_KPARAM_INFO
	.align		4
.L_3181:
        /*0038*/ 	.byte	0x04, 0x17
        /*003a*/ 	.short	(.L_3183 - .L_3182)
.L_3182:
        /*003c*/ 	.word	0x00000000
        /*0040*/ 	.short	0x0003
        /*0042*/ 	.short	0x0018
        /*0044*/ 	.byte	0x00, 0xf0, 0x05, 0x00


	//----- nvinfo : EIATTR_KPARAM_INFO
	.align		4
.L_3183:
        /*0048*/ 	.byte	0x04, 0x17
        /*004a*/ 	.short	(.L_3185 - .L_3184)
.L_3184:
        /*004c*/ 	.word	0x00000000
        /*0050*/ 	.short	0x0002
        /*0052*/ 	.short	0x0008
        /*0054*/ 	.byte	0x00, 0xf0, 0x41, 0x00


	//----- nvinfo : EIATTR_KPARAM_INFO
	.align		4
.L_3185:
        /*0058*/ 	.byte	0x04, 0x17
        /*005a*/ 	.short	(.L_3187 - .L_3186)
.L_3186:
        /*005c*/ 	.word	0x00000000
        /*0060*/ 	.short	0x0001
        /*0062*/ 	.short	0x0004
        /*0064*/ 	.byte	0x00, 0xf0, 0x11, 0x00


	//----- nvinfo : EIATTR_KPARAM_INFO
	.align		4
.L_3187:
        /*0068*/ 	.byte	0x04, 0x17
        /*006a*/ 	.short	(.L_3189 - .L_3188)
.L_3188:
        /*006c*/ 	.word	0x00000000
        /*0070*/ 	.short	0x0000
        /*0072*/ 	.short	0x0000
        /*0074*/ 	.byte	0x00, 0xf0, 0x11, 0x00


	//----- nvinfo : EIATTR_SPARSE_MMA_MASK
	.align		4
.L_3189:
        /*0078*/ 	.byte	0x03, 0x50
        /*007a*/ 	.short	0x0000


	//----- nvinfo : EIATTR_MAXREG_COUNT
	.align		4
        /*007c*/ 	.byte	0x03, 0x1b
        /*007e*/ 	.short	0x00ff


	//----- nvinfo : EIATTR_MERCURY_ISA_VERSION
	.align		4
        /*0080*/ 	.byte	0x03, 0x5f
        /*0082*/ 	.short	0x0101


	//----- nvinfo : EIATTR_VRC_CTA_INIT_COUNT
	.align		4
        /*0084*/ 	.byte	0x02, 0x4a
	.zero		1
	.zero		1


	//----- nvinfo : EIATTR_EXIT_INSTR_OFFSETS
	.align		4
        /*0088*/ 	.byte	0x04, 0x1c
        /*008a*/ 	.short	(.L_3191 - .L_3190)


	//   ....[0]....
.L_3190:
        /*008c*/ 	.word	0x000016c0


	//   ....[1]....
        /*0090*/ 	.word	0x00001710


	//----- nvinfo : EIATTR_MAX_THREADS
	.align		4
.L_3191:
        /*0094*/ 	.byte	0x04, 0x05
        /*0096*/ 	.short	(.L_3193 - .L_3192)
.L_3192:
        /*0098*/ 	.word	0x00000080
        /*009c*/ 	.word	0x00000001
        /*00a0*/ 	.word	0x00000001


	//----- nvinfo : EIATTR_CRS_STACK_SIZE
	.align		4
.L_3193:
        /*00a4*/ 	.byte	0x04, 0x1e
        /*00a6*/ 	.short	(.L_3195 - .L_3194)
.L_3194:
        /*00a8*/ 	.word	0x00000000


	//----- nvinfo : EIATTR_CBANK_PARAM_SIZE
	.align		4
.L_3195:
        /*00ac*/ 	.byte	0x03, 0x19
        /*00ae*/ 	.short	0x001c


	//----- nvinfo : EIATTR_PARAM_CBANK
	.align		4
        /*00b0*/ 	.byte	0x04, 0x0a
        /*00b2*/ 	.short	(.L_3197 - .L_3196)
	.align		4
.L_3196:
        /*00b4*/ 	.word	index@(.nv.constant0._ZN2at6native27unrolled_elementwise_kernelINS0_13BUnaryFunctorIN3c104HalfES4_S4_ZZZNS0_16fmod_kernel_cudaERNS_18TensorIteratorBaseEENKUlvE0_clEvENKUlvE1_clEvEUlS4_S4_E_EESt5arrayIPcLm2EELi4E23TrivialOffsetCalculatorILi1EjESF_NS0_6memory15LoadWithoutCastENSG_16StoreWithoutCastEEEviT_T0_T2_T3_T4_T5_)
        /*00b8*/ 	.short	0x0380
        /*00ba*/ 	.short	0x001c


	//----- nvinfo : EIATTR_SW_WAR
	.align		4
.L_3197:
        /*00bc*/ 	.byte	0x04, 0x36
        /*00be*/ 	.short	(.L_3199 - .L_3198)
.L_3198:
        /*00c0*/ 	.word	0x00000008
.L_3199:


//--------------------- .nv.info._ZN2at6native29vectorized_elementwise_kernelILi2ENS0_13BUnaryFunctorIN3c104HalfES4_S4_ZZZNS0_16fmod_kernel_cudaERNS_18TensorIteratorBaseEENKUlvE0_clEvENKUlvE1_clEvEUlS4_S4_E_EESt5arrayIPcLm2EEEEviT0_T1_ --------------------------
	.section	.nv.info._ZN2at6native29vectorized_elementwise_kernelILi2ENS0_13BUnaryFunctorIN3c104HalfES4_S4_ZZZNS0_16fmod_kernel_cudaERNS_18TensorIteratorBaseEENKUlvE0_clEvENKUlvE1_clEvEUlS4_S4_E_EESt5arrayIPcLm2EEEEviT0_T1_,"",@"SHT_CUDA_INFO"
	.sectionflags	@""
	.align	4


	//----- nvinfo : EIATTR_CUDA_API_VERSION
	.align		4
        /*0000*/ 	.byte	0x04, 0x37
        /*0002*/ 	.short	(.L_3201 - .L_3200)
.L_3200:
        /*0004*/ 	.word	0x00000082


	//----- nvinfo : EIATTR_KPARAM_INFO
	.align		4
.L_3201:
        /*0008*/ 	.byte	0x04, 0x17
        /*000a*/ 	.short	(.L_3203 - .L_3202)
.L_3202:
        /*000c*/ 	.word	0x00000000
        /*0010*/ 	.short	0x0002
        /*0012*/ 	.short	0x0008
        /*0014*/ 	.byte	0x00, 0xf0, 0x41, 0x00


	//----- nvinfo : EIATTR_KPARAM_INFO
	.align		4
.L_3203:
        /*0018*/ 	.byte	0x04, 0x17
        /*001a*/ 	.short	(.L_3205 - .L_3204)
.L_3204:
        /*001c*/ 	.word	0x00000000
        /*0020*/ 	.short	0x0001
        /*0022*/ 	.short	0x0004
        /*0024*/ 	.byte	0x00, 0xf0, 0x11, 0x00


	//----- nvinfo : EIATTR_KPARAM_INFO
	.align		4
.L_3205:
        /*0028*/ 	.byte	0x04, 0x17
        /*002a*/ 	.short	(.L_3207 - .L_3206)
.L_3206:
        /*002c*/ 	.word	0x00000000
        /*0030*/ 	.short	0x0000
        /*0032*/ 	.short	0x0000
        /*0034*/ 	.byte	0x00, 0xf0, 0x11, 0x00


	//----- nvinfo : EIATTR_SPARSE_MMA_MASK
	.align		4
.L_3207:
        /*0038*/ 	.byte	0x03, 0x50
        /*003a*/ 	.short	0x0000


	//----- nvinfo : EIATTR_MAXREG_COUNT
	.align		4
        /*003c*/ 	.byte	0x03, 0x1b
        /*003e*/ 	.short	0x00ff


	//----- nvinfo : EIATTR_MERCURY_ISA_VERSION
	.align		4
        /*0040*/ 	.byte	0x03, 0x5f
        /*0042*/ 	.short	0x0101


	//----- nvinfo : EIATTR_VRC_CTA_INIT_COUNT
	.align		4
        /*0044*/ 	.byte	0x02, 0x4a
	.zero		1
	.zero		1


	//----- nvinfo : EIATTR_EXIT_INSTR_OFFSETS
	.align		4
        /*0048*/ 	.byte	0x04, 0x1c
        /*004a*/ 	.short	(.L_3209 - .L_3208)


	//   ....[0]....
.L_3208:
        /*004c*/ 	.word	0x00002d70


	//   ....[1]....
        /*0050*/ 	.word	0x00002dc0


	//   ....[2]....
        /*0054*/ 	.word	0x00004dd0


	//----- nvinfo : EIATTR_MAX_THREADS
	.align		4
.L_3209:
        /*0058*/ 	.byte	0x04, 0x05
        /*005a*/ 	.short	(.L_3211 - .L_3210)
.L_3210:
        /*005c*/ 	.word	0x00000080
        /*0060*/ 	.word	0x00000001
        /*0064*/ 	.word	0x00000001


	//----- nvinfo : EIATTR_CRS_STACK_SIZE
	.align		4
.L_3211:
        /*0068*/ 	.byte	0x04, 0x1e
        /*006a*/ 	.short	(.L_3213 - .L_3212)
.L_3212:
        /*006c*/ 	.word	0x00000000


	//----- nvinfo : EIATTR_CBANK_PARAM_SIZE
	.align		4
.L_3213:
        /*0070*/ 	.byte	0x03, 0x19
        /*0072*/ 	.short	0x0018


	//----- nvinfo : EIATTR_PARAM_CBANK
	.align		4
        /*0074*/ 	.byte	0x04, 0x0a
        /*0076*/ 	.short	(.L_3215 - .L_3214)
	.align		4
.L_3214:
        /*0078*/ 	.word	index@(.nv.constant0._ZN2at6native29vectorized_elementwise_kernelILi2ENS0_13BUnaryFunctorIN3c104HalfES4_S4_ZZZNS0_16fmod_kernel_cudaERNS_18TensorIteratorBaseEENKUlvE0_clEvENKUlvE1_clEvEUlS4_S4_E_EESt5arrayIPcLm2EEEEviT0_T1_)
        /*007c*/ 	.short	0x0380
        /*007e*/ 	.short	0x0018


	//----- nvinfo : EIATTR_SW_WAR
	.align		4
.L_3215:
        /*0080*/ 	.byte	0x04, 0x36
        /*0082*/ 	.short	(.L_3217 - .L_3216)
.L_3216:
        /*0084*/ 	.word	0x00000008
.L_3217:


//--------------------- .nv.info._ZN2at6native29vectorized_elementwise_kernelILi4ENS0_13BUnaryFunctorIN3c104HalfES4_S4_ZZZNS0_16fmod_kernel_cudaERNS_18TensorIteratorBaseEENKUlvE0_clEvENKUlvE1_clEvEUlS4_S4_E_EESt5arrayIPcLm2EEEEviT0_T1_ --------------------------
	.section	.nv.info._ZN2at6native29vectorized_elementwise_kernelILi4ENS0_13BUnaryFunctorIN3c104HalfES4_S4_ZZZNS0_16fmod_kernel_cudaERNS_18TensorIteratorBaseEENKUlvE0_clEvENKUlvE1_clEvEUlS4_S4_E_EESt5arrayIPcLm2EEEEviT0_T1_,"",@"SHT_CUDA_INFO"
	.sectionflags	@""
	.align	4


	//----- nvinfo : EIATTR_CUDA_API_VERSION
	.align		4
        /*0000*/ 	.byte	0x04, 0x37
        /*0002*/ 	.short	(.L_3219 - .L_3218)
.L_3218:
        /*0004*/ 	.word	0x00000082


	//----- nvinfo : EIATTR_KPARAM_INFO
	.align		4
.L_3219:
        /*0008*/ 	.byte	0x04, 0x17
        /*000a*/ 	.short	(.L_3221 - .L_3220)
.L_3220:
        /*000c*/ 	.word	0x00000000
        /*0010*/ 	.short	0x0002
        /*0012*/ 	.short	0x0008
        /*0014*/ 	.byte	0x00, 0xf0, 0x41, 0x00


	//----- nvinfo : EIATTR_KPARAM_INFO
	.align		4
.L_3221:
        /*0018*/ 	.byte	0x04, 0x17
        /*001a*/ 	.short	(.L_3223 - .L_3222)
.L_3222:
        /*001c*/ 	.word	0x00000000
        /*0020*/ 	.short	0x0001
        /*0022*/ 	.short	0x0004
        /*0024*/ 	.byte	0x00, 0xf0, 0x11, 0x00


	//----- nvinfo : EIATTR_KPARAM_INFO
	.align		4
.L_3223:
        /*0028*/ 	.byte	0x04, 0x17
        /*002a*/ 	.short	(.L_3225 - .L_3224)
.L_3224:
        /*002c*/ 	.word	0x00000000
        /*0030*/ 	.short	0x0000
        /*0032*/ 	.short	0x0000
        /*0034*/ 	.byte	0x00, 0xf0, 0x11, 0x00


	//----- nvinfo : EIATTR_SPARSE_MMA_MASK
	.align		4
.L_3225:
        /*0038*/ 	.byte	0x03, 0x50
        /*003a*/ 	.short	0x0000


	//----- nvinfo : EIATTR_MAXREG_COUNT
	.align		4
        /*003c*/ 	.byte	0x03, 0x1b
        /*003e*/ 	.short	0x00ff


	//----- nvinfo : EIATTR_MERCURY_ISA_VERSION
	.align		4
        /*0040*/ 	.byte	0x03, 0x5f
        /*0042*/ 	.short	0x0101


	//----- nvinfo : EIATTR_VRC_CTA_INIT_COUNT
	.align		4
        /*0044*/ 	.byte	0x02, 0x4a
	.zero		1
	.zero		1


	//----- nvinfo : EIATTR_EXIT_INSTR_OFFSETS
	.align		4
        /*0048*/ 	.byte	0x04, 0x1c
        /*004a*/ 	.short	(.L_3227 - .L_3226)


	//   ....[0]....
.L_3226:
        /*004c*/ 	.word	0x00002d70


	//   ....[1]....
        /*0050*/ 	.word	0x00002dc0


	//   ....[2]....
        /*0054*/ 	.word	0x00004d60


	//----- nvinfo : EIATTR_MAX_THREADS
	.align		4
.L_3227:
        /*0058*/ 	.byte	0x04, 0x05
        /*005a*/ 	.short	(.L_3229 - .L_3228)
.L_3228:
        /*005c*/ 	.word	0x00000080
        /*0060*/ 	.word	0x00000001
        /*0064*/ 	.word	0x00000001


	//----- nvinfo : EIATTR_CRS_STACK_SIZE
	.align		4
.L_3229:
        /*0068*/ 	.byte	0x04, 0x1e
        /*006a*/ 	.short	(.L_3231 - .L_3230)
.L_3230:
        /*006c*/ 	.word	0x00000000


	//----- nvinfo : EIATTR_CBANK_PARAM_SIZE
	.align		4
.L_3231:
        /*0070*/ 	.byte	0x03, 0x19
        /*0072*/ 	.short	0x0018


	//----- nvinfo : EIATTR_PARAM_CBANK
	.align		4
        /*0074*/ 	.byte	0x04, 0x0a
        /*0076*/ 	.short	(.L_3233 - .L_3232)
	.align		4
.L_3232:
        /*0078*/ 	.word	index@(.nv.constant0._ZN2at6native29vectorized_elementwise_kernelILi4ENS0_13BUnaryFunctorIN3c104HalfES4_S4_ZZZNS0_16fmod_kernel_cudaERNS_18TensorIteratorBaseEENKUlvE0_clEvENKUlvE1_clEvEUlS4_S4_E_EESt5arrayIPcLm2EEEEviT0_T1_)
        /*007c*/ 	.short	0x0380
        /*007e*/ 	.short	0x0018


	//----- nvinfo : EIATTR_SW_WAR
	.align		4
.L_3233:
        /*0080*/ 	.byte	0x04, 0x36
        /*0082*/ 	.short	(.L_3235 - .L_3234)
.L_3234:
        /*0084*/ 	.word	0x00000008
.L_3235:


//--------------------- .nv.info._ZN2at6native29vectorized_elementwise_kernelILi8ENS0_13BUnaryFunctorIN3c104HalfES4_S4_ZZZNS0_16fmod_kernel_cudaERNS_18TensorIteratorBaseEENKUlvE0_clEvENKUlvE1_clEvEUlS4_S4_E_EESt5arrayIPcLm2EEEEviT0_T1_ --------------------------
	.section	.nv.info._ZN2at6native29vectorized_elementwise_kernelILi8ENS0_13BUnaryFunctorIN3c104HalfES4_S4_ZZZNS0_16fmod_kernel_cudaERNS_18TensorIteratorBaseEENKUlvE0_clEvENKUlvE1_clEvEUlS4_S4_E_EESt5arrayIPcLm2EEEEviT0_T1_,"",@"SHT_CUDA_INFO"
	.sectionflags	@""
	.align	4


	//----- nvinfo : EIATTR_CUDA_API_VERSION
	.align		4
        /*0000*/ 	.byte	0x04, 0x37
        /*0002*/ 	.short	(.L_3237 - .L_3236)
.L_3236:
        /*0004*/ 	.word	0x00000082


	//----- nvinfo : EIATTR_KPARAM_INFO
	.align		4
.L_3237:
        /*0008*/ 	.byte	0x04, 0x17
        /*000a*/ 	.short	(.L_3239 - .L_3238)
.L_3238:
        /*000c*/ 	.word	0x00000000
        /*0010*/ 	.short	0x0002
        /*0012*/ 	.short	0x0008
        /*0014*/ 	.byte	0x00, 0xf0, 0x41, 0x00


	//----- nvinfo : EIATTR_KPARAM_INFO
	.align		4
.L_3239:
        /*0018*/ 	.byte	0x04, 0x17
        /*001a*/ 	.short	(.L_3241 - .L_3240)
.L_3240:
        /*001c*/ 	.word	0x00000000
        /*0020*/ 	.short	0x0001
        /*0022*/ 	.short	0x0004
        /*0024*/ 	.byte	0x00, 0xf0, 0x11, 0x00


	//----- nvinfo : EIATTR_KPARAM_INFO
	.align		4
.L_3241:
        /*0028*/ 	.byte	0x04, 0x17
        /*002a*/ 	.short	(.L_3243 - .L_3242)
.L_3242:
        /*002c*/ 	.word	0x00000000
        /*0030*/ 	.short	0x0000
        /*0032*/ 	.short	0x0000
        /*0034*/ 	.byte	0x00, 0xf0, 0x11, 0x00


	//----- nvinfo : EIATTR_SPARSE_MMA_MASK
	.align		4
.L_3243:
        /*0038*/ 	.byte	0x03, 0x50
        /*003a*/ 	.short	0x0000


	//----- nvinfo : EIATTR_MAXREG_COUNT
	.align		4
        /*003c*/ 	.byte	0x03, 0x1b
        /*003e*/ 	.short	0x00ff


	//----- nvinfo : EIATTR_MERCURY_ISA_VERSION
	.align		4
        /*0040*/ 	.byte	0x03, 0x5f
        /*0042*/ 	.short	0x0101


	//----- nvinfo : EIATTR_VRC_CTA_INIT_COUNT
	.align		4
        /*0044*/ 	.byte	0x02, 0x4a
	.zero		1
	.zero		1


	//----- nvinfo : EIATTR_EXIT_INSTR_OFFSETS
	.align		4
        /*0048*/ 	.byte	0x04, 0x1c
        /*004a*/ 	.short	(.L_3245 - .L_3244)


	//   ....[0]....
.L_3244:
        /*004c*/ 	.word	0x00000010


	//----- nvinfo : EIATTR_MAX_THREADS
	.align		4
.L_3245:
        /*0050*/ 	.byte	0x04, 0x05
        /*0052*/ 	.short	(.L_3247 - .L_3246)
.L_3246:
        /*0054*/ 	.word	0x00000080
        /*0058*/ 	.word	0x00000001
        /*005c*/ 	.word	0x00000001


	//----- nvinfo : EIATTR_CBANK_PARAM_SIZE
	.align		4
.L_3247:
        /*0060*/ 	.byte	0x03, 0x19
        /*0062*/ 	.short	0x0018


	//----- nvinfo : EIATTR_PARAM_CBANK
	.align		4
        /*0064*/ 	.byte	0x04, 0x0a
        /*0066*/ 	.short	(.L_3249 - .L_3248)
	.align		4
.L_3248:
        /*0068*/ 	.word	index@(.nv.constant0._ZN2at6native29vectorized_elementwise_kernelILi8ENS0_13BUnaryFunctorIN3c104HalfES4_S4_ZZZNS0_16fmod_kernel_cudaERNS_18TensorIteratorBaseEENKUlvE0_clEvENKUlvE1_clEvEUlS4_S4_E_EESt5arrayIPcLm2EEEEviT0_T1_)
        /*006c*/ 	.short	0x0380
        /*006e*/ 	.short	0x0018


	//----- nvinfo : EIATTR_SW_WAR
	.align		4
.L_3249:
        /*0070*/ 	.byte	0x04, 0x36
        /*0072*/ 	.short	(.L_3251 - .L_3250)
.L_3250:
        /*0074*/ 	.word	0x00000008
.L_3251:


//--------------------- .nv.info._ZN2at6native18elementwise_kernelILi128ELi4EZNS0_15gpu_kernel_implINS0_13AUnaryFunctorIN3c104HalfES5_S5_ZZZNS0_16fmod_kernel_cudaERNS_18TensorIteratorBaseEENKUlvE0_clEvENKUlvE1_clEvEUlS5_S5_E_EEEEvS7_RKT_EUliE_EEviT1_ --------------------------
	.section	.nv.info._ZN2at6native18elementwise_kernelILi128ELi4EZNS0_15gpu_kernel_implINS0_13AUnaryFunctorIN3c104HalfES5_S5_ZZZNS0_16fmod_kernel_cudaERNS_18TensorIteratorBaseEENKUlvE0_clEvENKUlvE1_clEvEUlS5_S5_E_EEEEvS7_RKT_EUliE_EEviT1_,"",@"SHT_CUDA_INFO"
	.sectionflags	@""
	.align	4


	//----- nvinfo : EIATTR_CUDA_API_VERSION
	.align		4
        /*0000*/ 	.byte	0x04, 0x37
        /*0002*/ 	.short	(.L_3253 - .L_3252)
.L_3252:
        /*0004*/ 	.word	0x00000082


	//----- nvinfo : EIATTR_KPARAM_INFO
	.align		4
.L_3253:
        /*0008*/ 	.byte	0x04, 0x17
        /*000a*/ 	.short	(.L_3255 - .L_3254)
.L_3254:
        /*000c*/ 	.word	0x00000000
        /*0010*/ 	.short	0x0001
        /*0012*/ 	.short	0x0008
        /*0014*/ 	.byte	0x00, 0xf0, 0x61, 0x08


	//----- nvinfo : EIATTR_KPARAM_INFO
	.align		4
.L_3255:
        /*0018*/ 	.byte	0x04, 0x17
        /*001a*/ 	.short	(.L_3257 - .L_3256)
.L_3256:
        /*001c*/ 	.word	0x00000000
        /*0020*/ 	.short	0x0000
        /*0022*/ 	.short	0x0000
        /*0024*/ 	.byte	0x00, 0xf0, 0x11, 0x00


	//----- nvinfo : EIATTR_SPARSE_MMA_MASK
	.align		4
.L_3257:
        /*0028*/ 	.byte	0x03, 0x50
        /*002a*/ 	.short	0x0000


	//----- nvinfo : EIATTR_MAXREG_COUNT
	.align		4
        /*002c*/ 	.byte	0x03, 0x1b
        /*002e*/ 	.short	0x0080


	//----- nvinfo : EIATTR_EXTERNS
	.align		4
        /*0030*/ 	.byte	0x04, 0x0f
        /*0032*/ 	.short	(.L_3259 - .L_3258)


	//   ....[0]....
	.align		4
.L_3258:
        /*0034*/ 	.word	index@(__assertfail)


	//----- nvinfo : EIATTR_MERCURY_ISA_VERSION
	.align		4
.L_3259:
        /*0038*/ 	.byte	0x03, 0x5f
        /*003a*/ 	.short	0x0101


	//----- nvinfo : EIATTR_VRC_CTA_INIT_COUNT
	.align		4
        /*003c*/ 	.byte	0x02, 0x4a
	.zero		1
	.zero		1


	//----- nvinfo : EIATTR_SYSCALL_OFFSETS
	.align		4
        /*0040*/ 	.byte	0x04, 0x46
        /*0042*/ 	.short	(.L_3261 - .L_3260)


	//   ....[0]....
.L_3260:
        /*0044*/ 	.word	0x00002270


	//   ....[1]....
        /*0048*/ 	.word	0x000035c0


	//   ....[2]....
        /*004c*/ 	.word	0x000059d0


	//   ....[3]....
        /*0050*/ 	.word	0x00006b50


	//   ....[4]....
        /*0054*/ 	.word	0x00009070


	//   ....[5]....
        /*0058*/ 	.word	0x0000a1f0


	//   ....[6]....
        /*005c*/ 	.word	0x0000c720


	//   ....[7]....
        /*0060*/ 	.word	0x0000d870


	//----- nvinfo : EIATTR_EXIT_INSTR_OFFSETS
	.align		4
.L_3261:
        /*0064*/ 	.byte	0x04, 0x1c
        /*0066*/ 	.short	(.L_3263 - .L_3262)


	//   ....[0]....
.L_3262:
        /*0068*/ 	.word	0x0000a4d0


	//   ....[1]....
        /*006c*/ 	.word	0x0000cd10


	//   ....[2]....
        /*0070*/ 	.word	0x0000cd50


	//   ....[3]....
        /*0074*/ 	.word	0x0000cdf0


	//   ....[4]....
        /*0078*/ 	.word	0x0000ce30


	//   ....[5]....
        /*007c*/ 	.word	0x0000ce70


	//   ....[6]....
        /*0080*/ 	.word	0x0000cf00


	//   ....[7]....
        /*0084*/ 	.word	0x0000cf20


	//   ....[8]....
        /*0088*/ 	.word	0x0000cfc0


	//   ....[9]....
        /*008c*/ 	.word	0x0000d010


	//   ....[10]....
        /*0090*/ 	.word	0x0000d060


	//   ....[11]....
        /*0094*/ 	.word	0x0000d140


	//   ....[12]....
        /*0098*/ 	.word	0x0000d2b0


	//   ....[13]....
        /*009c*/ 	.word	0x0000d420


	//   ....[14]....
        /*00a0*/ 	.word	0x0000d580


	//   ....[15]....
        /*00a4*/ 	.word	0x0000d5c0


	//   ....[16]....
        /*00a8*/ 	.word	0x0000d600


	//   ....[17]....
        /*00ac*/ 	.word	0x0000d6b0


	//   ....[18]....
        /*00b0*/ 	.word	0x0000d710


	//   ....[19]....
        /*00b4*/ 	.word	0x0000d880


	//   ....[20]....
        /*00b8*/ 	.word	0x0000d990


	//   ....[21]....
        /*00bc*/ 	.word	0x0000dad0


	//   ....[22]....
        /*00c0*/ 	.word	0x0000db10


	//----- nvinfo : EIATTR_MAX_THREADS
	.align		4
.L_3263:
        /*00c4*/ 	.byte	0x04, 0x05
        /*00c6*/ 	.short	(.L_3265 - .L_3264)
.L_3264:
        /*00c8*/ 	.word	0x00000080
        /*00cc*/ 	.word	0x00000001
        /*00d0*/ 	.word	0x00000001


	//----- nvinfo : EIATTR_CRS_STACK_SIZE
	.align		4
.L_3265:
        /*00d4*/ 	.byte	0x04, 0x1e
        /*00d6*/ 	.short	(.L_3267 - .L_3266)
.L_3266:
        /*00d8*/ 	.word	0x00000000


	//----- nvinfo : EIATTR_CBANK_PARAM_SIZE
	.align		4
.L_3267:
        /*00dc*/ 	.byte	0x03, 0x19
        /*00de*/ 	.short	0x0220


	//----- nvinfo : EIATTR_PARAM_CBANK
	.align		4
        /*00e0*/ 	.byte	0x04, 0x0a
        /*00e2*/ 	.short	(.L_3269 - .L_3268)
	.align		4
.L_3268:
        /*00e4*/ 	.word	index@(.nv.constant0._ZN2at6native18elementwise_kernelILi128ELi4EZNS0_15gpu_kernel_implINS0_13AUnaryFunctorIN3c104HalfES5_S5_ZZZNS0_16fmod_kernel_cudaERNS_18TensorIteratorBaseEENKUlvE0_clEvENKUlvE1_clEvEUlS5_S5_E_EEEEvS7_RKT_EUliE_EEviT1_)
        /*00e8*/ 	.short	0x0380
        /*00ea*/ 	.short	0x0220


	//----- nvinfo : EIATTR_SW_WAR
	.align		4
.L_3269:
        /*00ec*/ 	.byte	0x04, 0x36
        /*00ee*/ 	.short	(.L_3271 - .L_3270)
.L_3270:
        /*00f0*/ 	.word	0x00000008
.L_3271:


//--------------------- .nv.info._ZN2at6native27unrolled_elementwise_kernelINS0_13AUnaryFunctorIN3c104HalfES4_S4_ZZZNS0_16fmod_kernel_cudaERNS_18TensorIteratorBaseEENKUlvE0_clEvENKUlvE1_clEvEUlS4_S4_E_EESt5arrayIPcLm2EELi4E23TrivialOffsetCalculatorILi1EjESF_NS0_6memory12LoadWithCastILi1EEENSG_13StoreWithCastILi1EEEEEviT_T0_T2_T3_T4_T5_ --------------------------
	.section	.nv.info._ZN2at6native27unrolled_elementwise_kernelINS0_13AUnaryFunctorIN3c104HalfES4_S4_ZZZNS0_16fmod_kernel_cudaERNS_18TensorIteratorBaseEENKUlvE0_clEvENKUlvE1_clEvEUlS4_S4_E_EESt5arrayIPcLm2EELi4E23TrivialOffsetCalculatorILi1EjESF_NS0_6memory12LoadWithCastILi1EEENSG_13StoreWithCastILi1EEEEEviT_T0_T2_T3_T4_T5_,"",@"SHT_CUDA_INFO"
	.sectionflags	@""
	.align	4


	//----- nvinfo : EIATTR_CUDA_API_VERSION
	.align		4
        /*0000*/ 	.byte	0x04, 0x37
        /*0002*/ 	.short	(.L_3273 - .L_3272)
.L_3272:
        /*0004*/ 	.word	0x00000082


	//----- nvinfo : EIATTR_KPARAM_INFO
	.align		4
.L_3273:
        /*0008*/ 	.byte	0x04, 0x17
        /*000a*/ 	.short	(.L_3275 - .L_3274)
.L_3274:
        /*000c*/ 	.word	0x00000000
        /*0010*/ 	.short	0x0006
        /*0012*/ 	.short	0x0024
        /*0014*/ 	.byte	0x00, 0xf0, 0x21, 0x00


	//----- nvinfo : EIATTR_KPARAM_INFO
	.align		4
.L_3275:
        /*0018*/ 	.byte	0x04, 0x17
        /*001a*/ 	.short	(.L_3277 - .L_3276)
.L_3276:
        /*001c*/ 	.word	0x00000000
        /*0020*/ 	.short	0x0005
        /*0022*/ 	.short	0x001c
        /*0024*/ 	.byte	0x00, 0xf0, 0x21, 0x00


	//----- nvinfo : EIATTR_KPARAM_INFO
	.align		4
.L_3277:
        /*0028*/ 	.byte	0x04, 0x17
        /*002a*/ 	.short	(.L_3279 - .L_3278)
.L_3278:
        /*002c*/ 	.word	0x00000000
        /*0030*/ 	.short	0x0004
        /*0032*/ 	.short	0x0019
        /*0034*/ 	.byte	0x00, 0xf0, 0x05, 0x00


	//----- nvinfo : EIATTR_KPARAM_INFO
	.align		4
.L_3279:
        /*0038*/ 	.byte	0x04, 0x17
        /*003a*/ 	.short	(.L_3281 - .L_3280)
.L_3280:
        /*003c*/ 	.word	0x00000000
        /*0040*/ 	.short	0x0003
        /*0042*/ 	.short	0x0018
        /*0044*/ 	.byte	0x00, 0xf0, 0x05, 0x00


	//----- nvinfo : EIATTR_KPARAM_INFO
	.align		4
.L_3281:
        /*0048*/ 	.byte	0x04, 0x17
        /*004a*/ 	.short	(.L_3283 - .L_3282)
.L_3282:
        /*004c*/ 	.word	0x00000000
        /*0050*/ 	.short	0x0002
        /*0052*/ 	.short	0x0008
        /*0054*/ 	.byte	0x00, 0xf0, 0x41, 0x00


	//----- nvinfo : EIATTR_KPARAM_INFO
	.align		4
.L_3283:
        /*0058*/ 	.byte	0x04, 0x17
        /*005a*/ 	.short	(.L_3285 - .L_3284)
.L_3284:
        /*005c*/ 	.word	0x00000000
        /*0060*/ 	.short	0x0001
        /*0062*/ 	.short	0x0004
        /*0064*/ 	.byte	0x00, 0xf0, 0x11, 0x00


	//----- nvinfo : EIATTR_KPARAM_INFO
	.align		4
.L_3285:
        /*0068*/ 	.byte	0x04, 0x17
        /*006a*/ 	.short	(.L_3287 - .L_3286)
.L_3286:
        /*006c*/ 	.word	0x00000000
        /*0070*/ 	.short	0x0000
        /*0072*/ 	.short	0x0000
        /*0074*/ 	.byte	0x00, 0xf0, 0x11, 0x00


	//----- nvinfo : EIATTR_SPARSE_MMA_MASK
	.align		4
.L_3287:
        /*0078*/ 	.byte	0x03, 0x50
        /*007a*/ 	.short	0x0000


	//----- nvinfo : EIATTR_MAXREG_COUNT
	.align		4
        /*007c*/ 	.byte	0x03, 0x1b
        /*007e*/ 	.short	0x00ff


	//----- nvinfo : EIATTR_EXTERNS
	.align		4
        /*0080*/ 	.byte	0x04, 0x0f
        /*0082*/ 	.short	(.L_3289 - .L_3288)


	//   ....[0]....
	.align		4
.L_3288:
        /*0084*/ 	.word	index@(__assertfail)


	//----- nvinfo : EIATTR_MERCURY_ISA_VERSION
	.align		4
.L_3289:
        /*0088*/ 	.byte	0x03, 0x5f
        /*008a*/ 	.short	0x0101


	//----- nvinfo : EIATTR_VRC_CTA_INIT_COUNT
	.align		4
        /*008c*/ 	.byte	0x02, 0x4a
	.zero		1
	.zero		1


	//----- nvinfo : EIATTR_SYSCALL_OFFSETS
	.align		4
        /*0090*/ 	.byte	0x04, 0x46
        /*0092*/ 	.short	(.L_3291 - .L_3290)


	//   ....[0]....
.L_3290:
        /*0094*/ 	.word	0x00001040


	//   ....[1]....
        /*0098*/ 	.word	0x00002260


	//   ....[2]....
        /*009c*/ 	.word	0x000033c0


	//   ....[3]....
        /*00a0*/ 	.word	0x00004440


	//   ....[4]....
        /*00a4*/ 	.word	0x00006720


	//   ....[5]....
        /*00a8*/ 	.word	0x000075d0


	//   ....[6]....
        /*00ac*/ 	.word	0x00008570


	//   ....[7]....
        /*00b0*/ 	.word	0x000094f0


	//----- nvinfo : EIATTR_EXIT_INSTR_OFFSETS
	.align		4
.L_3291:
        /*00b4*/ 	.byte	0x04, 0x1c
        /*00b6*/ 	.short	(.L_3293 - .L_3292)


	//   ....[0]....
.L_3292:
        /*00b8*/ 	.word	0x00008840


	//   ....[1]....
        /*00bc*/ 	.word	0x00008990


	//   ....[2]....
        /*00c0*/ 	.word	0x000089d0


	//   ....[3]....
        /*00c4*/ 	.word	0x00008a70


	//   ....[4]....
        /*00c8*/ 	.word	0x00008ab0


	//   ....[5]....
        /*00cc*/ 	.word	0x00008af0


	//   ....[6]....
        /*00d0*/ 	.word	0x00008b80


	//   ....[7]....
        /*00d4*/ 	.word	0x00008ba0


	//   ....[8]....
        /*00d8*/ 	.word	0x00008c40


	//   ....[9]....
        /*00dc*/ 	.word	0x00008c90


	//   ....[10]....
        /*00e0*/ 	.word	0x00008ce0


	//   ....[11]....
        /*00e4*/ 	.word	0x00008dc0


	//   ....[12]....
        /*00e8*/ 	.word	0x00008f30


	//   ....[13]....
        /*00ec*/ 	.word	0x000090a0


	//   ....[14]....
        /*00f0*/ 	.word	0x00009200


	//   ....[15]....
        /*00f4*/ 	.word	0x00009240


	//   ....[16]....
        /*00f8*/ 	.word	0x00009280


	//   ....[17]....
        /*00fc*/ 	.word	0x00009330


	//   ....[18]....
        /*0100*/ 	.word	0x00009390


	//   ....[19]....
        /*0104*/ 	.word	0x00009500


	//   ....[20]....
        /*0108*/ 	.word	0x00009610


	//   ....[21]....
        /*010c*/ 	.word	0x00009750


	//   ....[22]....
        /*0110*/ 	.word	0x00009790


	//----- nvinfo : EIATTR_MAX_THREADS
	.align		4
.L_3293:
        /*0114*/ 	.byte	0x04, 0x05
        /*0116*/ 	.short	(.L_3295 - .L_3294)
.L_3294:
        /*0118*/ 	.word	0x00000080
        /*011c*/ 	.word	0x00000001
        /*0120*/ 	.word	0x00000001


	//----- nvinfo : EIATTR_CRS_STACK_SIZE
	.align		4
.L_3295:
        /*0124*/ 	.byte	0x04, 0x1e
        /*0126*/ 	.short	(.L_3297 - .L_3296)
.L_3296:
        /*0128*/ 	.word	0x00000000


	//----- nvinfo : EIATTR_CBANK_PARAM_SIZE
	.align		4
.L_3297:
        /*012c*/ 	.byte	0x03, 0x19
        /*012e*/ 	.short	0x002c


	//----- nvinfo : EIATTR_PARAM_CBANK
	.align		4
        /*0130*/ 	.byte	0x04, 0x0a
        /*0132*/ 	.short	(.L_3299 - .L_3298)
	.align		4
.L_3298:
        /*0134*/ 	.word	index@(.nv.constant0._ZN2at6native27unrolled_elementwise_kernelINS0_13AUnaryFunctorIN3c104HalfES4_S4_ZZZNS0_16fmod_kernel_cudaERNS_18TensorIteratorBaseEENKUlvE0_clEvENKUlvE1_clEvEUlS4_S4_E_EESt5arrayIPcLm2EELi4E23TrivialOffsetCalculatorILi1EjESF_NS0_6memory12LoadWithCastILi1EEENSG_13StoreWithCastILi1EEEEEviT_T0_T2_T3_T4_T5_)
        /*0138*/ 	.short	0x0380
        /*013a*/ 	.short	0x002c


	//----- nvinfo : EIATTR_SW_WAR
	.align		4
.L_3299:
        /*013c*/ 	.byte	0x04, 0x36
        /*013e*/ 	.short	(.L_3301 - .L_3300)
.L_3300:
        /*0140*/ 	.word	0x00000008
.L_3301:


//--------------------- .nv.info._ZN2at6native18elementwise_kernelILi128ELi4EZNS0_22gpu_kernel_impl_nocastINS0_13AUnaryFunctorIN3c104HalfES5_S5_ZZZNS0_16fmod_kernel_cudaERNS_18TensorIteratorBaseEENKUlvE0_clEvENKUlvE1_clEvEUlS5_S5_E_EEEEvS7_RKT_EUliE_EEviT1_ --------------------------
	.section	.nv.info._ZN2at6native18elementwise_kernelILi128ELi4EZNS0_22gpu_kernel_impl_nocastINS0_13AUnaryFunctorIN3c104HalfES5_S5_ZZZNS0_16fmod_kernel_cudaERNS_18TensorIteratorBaseEENKUlvE0_clEvENKUlvE1_clEvEUlS5_S5_E_EEEEvS7_RKT_EUliE_EEviT1_,"",@"SHT_CUDA_INFO"
	.sectionflags	@""
	.align	4


	//----- nvinfo : EIATTR_CUDA_API_VERSION
	.align		4
        /*0000*/ 	.byte	0x04, 0x37
        /*0002*/ 	.short	(.L_3303 - .L_3302)
.L_3302:
        /*0004*/ 	.word	0x00000082


	//----- nvinfo : EIATTR_KPARAM_INFO
	.align		4
.L_3303:
        /*0008*/ 	.byte	0x04, 0x17
        /*000a*/ 	.short	(.L_3305 - .L_3304)
.L_3304:
        /*000c*/ 	.word	0x00000000
        /*0010*/ 	.short	0x0001
        /*0012*/ 	.short	0x0008
        /*0014*/ 	.byte	0x00, 0xf0, 0x61, 0x08


	//----- nvinfo : EIATTR_KPARAM_INFO
	.align		4
.L_3305:
        /*0018*/ 	.byte	0x04, 0x17
        /*001a*/ 	.short	(.L_3307 - .L_3306)
.L_3306:
        /*001c*/ 	.word	0x00000000
        /*0020*/ 	.short	0x0000
        /*0022*/ 	.short	0x0000
        /*0024*/ 	.byte	0x00, 0xf0, 0x11, 0x00


	//----- nvinfo : EIATTR_SPARSE_MMA_MASK
	.align		4
.L_3307:
        /*0028*/ 	.byte	0x03, 0x50
        /*002a*/ 	.short	0x0000


	//----- nvinfo : EIATTR_MAXREG_COUNT
	.align		4
        /*002c*/ 	.byte	0x03, 0x1b
        /*002e*/ 	.short	0x0080


	//----- nvinfo : EIATTR_MERCURY_ISA_VERSION
	.align		4
        /*0030*/ 	.byte	0x03, 0x5f
        /*0032*/ 	.short	0x0101


	//----- nvinfo : EIATTR_VRC_CTA_INIT_COUNT
	.align		4
        /*0034*/ 	.byte	0x02, 0x4a
	.zero		1
	.zero		1


	//----- nvinfo : EIATTR_EXIT_INSTR_OFFSETS
	.align		4
        /*0038*/ 	.byte	0x04, 0x1c
        /*003a*/ 	.short	(.L_3309 - .L_3308)


	//   ....[0]....
.L_3308:
        /*003c*/ 	.word	0x00000f00


	//   ....[1]....
        /*0040*/ 	.word	0x00001360


	//   ....[2]....
        /*0044*/ 	.word	0x00005b70


	//   ....[3]....
        /*0048*/ 	.word	0x00007300


	//----- nvinfo : EIATTR_MAX_THREADS
	.align		4
.L_3309:
        /*004c*/ 	.byte	0x04, 0x05
        /*004e*/ 	.short	(.L_3311 - .L_3310)
.L_3310:
        /*0050*/ 	.word	0x00000080
        /*0054*/ 	.word	0x00000001
        /*0058*/ 	.word	0x00000001


	//----- nvinfo : EIATTR_CRS_STACK_SIZE
	.align		4
.L_3311:
        /*005c*/ 	.byte	0x04, 0x1e
        /*005e*/ 	.short	(.L_3313 - .L_3312)
.L_3312:
        /*0060*/ 	.word	0x00000000


	//----- nvinfo : EIATTR_CBANK_PARAM_SIZE
	.align		4
.L_3313:
        /*0064*/ 	.byte	0x03, 0x19
        /*0066*/ 	.short	0x0220


	//----- nvinfo : EIATTR_PARAM_CBANK
	.align		4
        /*0068*/ 	.byte	0x04, 0x0a
        /*006a*/ 	.short	(.L_3315 - .L_3314)
	.align		4
.L_3314:
        /*006c*/ 	.word	index@(.nv.constant0._ZN2at6native18elementwise_kernelILi128ELi4EZNS0_22gpu_kernel_impl_nocastINS0_13AUnaryFunctorIN3c104HalfES5_S5_ZZZNS0_16fmod_kernel_cudaERNS_18TensorIteratorBaseEENKUlvE0_clEvENKUlvE1_clEvEUlS5_S5_E_EEEEvS7_RKT_EUliE_EEviT1_)
        /*0070*/ 	.short	0x0380
        /*0072*/ 	.short	0x0220


	//----- nvinfo : EIATTR_SW_WAR
	.align		4
.L_3315:
        /*0074*/ 	.byte	0x04, 0x36
        /*0076*/ 	.short	(.L_3317 - .L_3316)
.L_3316:
        /*0078*/ 	.word	0x00000008
.L_3317:


//--------------------- .nv.info._ZN2at6native27unrolled_elementwise_kernelINS0_13AUnaryFunctorIN3c104HalfES4_S4_ZZZNS0_16fmod_kernel_cudaERNS_18TensorIteratorBaseEENKUlvE0_clEvENKUlvE1_clEvEUlS4_S4_E_EESt5arrayIPcLm2EELi4E23TrivialOffsetCalculatorILi1EjESF_NS0_6memory15LoadWithoutCastENSG_16StoreWithoutCastEEEviT_T0_T2_T3_T4_T5_ --------------------------
	.section	.nv.info._ZN2at6native27unrolled_elementwise_kernelINS0_13AUnaryFunctorIN3c104HalfES4_S4_ZZZNS0_16fmod_kernel_cudaERNS_18TensorIteratorBaseEENKUlvE0_clEvENKUlvE1_clEvEUlS4_S4_E_EESt5arrayIPcLm2EELi4E23TrivialOffsetCalculatorILi1EjESF_NS0_6memory15LoadWithoutCastENSG_16StoreWithoutCastEEEviT_T0_T2_T3_T4_T5_,"",@"SHT_CUDA_INFO"
	.sectionflags	@""
	.align	4


	//----- nvinfo : EIATTR_CUDA_API_VERSION
	.align		4
        /*0000*/ 	.byte	0x04, 0x37
        /*0002*/ 	.short	(.L_3319 - .L_3318)
.L_3318:
        /*0004*/ 	.word	0x00000082


	//----- nvinfo : EIATTR_KPARAM_INFO
	.align		4
.L_3319:
        /*0008*/ 	.byte	0x04, 0x17
        /*000a*/ 	.short	(.L_3321 - .L_3320)
.L_3320:
        /*000c*/ 	.word	0x00000000
        /*0010*/ 	.short	0x0006
        /*0012*/ 	.short	0x001b
        /*0014*/ 	.byte	0x00, 0xf0, 0x05, 0x00


	//----- nvinfo : EIATTR_KPARAM_INFO
	.align		4
.L_3321:
        /*0018*/ 	.byte	0x04, 0x17
        /*001a*/ 	.short	(.L_3323 - .L_3322)
.L_3322:
        /*001c*/ 	.word	0x00000000
        /*0020*/ 	.short	0x0005
        /*0022*/ 	.short	0x001a
        /*0024*/ 	.byte	0x00, 0xf0, 0x05, 0x00


	//----- nvinfo : EIATTR_KPARAM_INFO
	.align		4
.L_3323:
        /*0028*/ 	.byte	0x04, 0x17
        /*002a*/ 	.short	(.L_3325 - .L_3324)
.L_3324:
        /*002c*/ 	.word	0x00000000
        /*0030*/ 	.short	0x0004
        /*0032*/ 	.short	0x0019
        /*0034*/ 	.byte	0x00, 0xf0, 0x05, 0x00


	//----- nvinfo : EIATTR_KPARAM_INFO
	.align		4
.L_3325:
        /*0038*/ 	.byte	0x04, 0x17
        /*003a*/ 	.short	(.L_3327 - .L_3326)
.L_3326:
        /*003c*/ 	.word	0x00000000
        /*0040*/ 	.short	0x0003
        /*0042*/ 	.short	0x0018
        /*0044*/ 	.byte	0x00, 0xf0, 0x05, 0x00


	//----- nvinfo : EIATTR_KPARAM_INFO
	.align		4
.L_3327:
        /*0048*/ 	.byte	0x04, 0x17
        /*004a*/ 	.short	(.L_3329 - .L_3328)
.L_3328:
        /*004c*/ 	.word	0x00000000
        /*0050*/ 	.short	0x0002
        /*0052*/ 	.short	0x0008
        /*0054*/ 	.byte	0x00, 0xf0, 0x41, 0x00


	//----- nvinfo : EIATTR_KPARAM_INFO
	.align		4
.L_3329:
        /*0058*/ 	.byte	0x04, 0x17
        /*005a*/ 	.short	(.L_3331 - .L_3330)
.L_3330:
        /*005c*/ 	.word	0x00000000
        /*0060*/ 	.short	0x0001
        /*0062*/ 	.short	0x0004
        /*0064*/ 	.byte	0x00, 0xf0, 0x11, 0x00


	//----- nvinfo : EIATTR_KPARAM_INFO
	.align		4
.L_3331:
        /*0068*/ 	.byte	0x04, 0x17
        /*006a*/ 	.short	(.L_3333 - .L_3332)
.L_3332:
        /*006c*/ 	.word	0x00000000
        /*0070*/ 	.short	0x0000
        /*0072*/ 	.short	0x0000
        /*0074*/ 	.byte	0x00, 0xf0, 0x11, 0x00


	//----- nvinfo : EIATTR_SPARSE_MMA_MASK
	.align		4
.L_3333:
        /*0078*/ 	.byte	0x03, 0x50
        /*007a*/ 	.short	0x0000


	//----- nvinfo : EIATTR_MAXREG_COUNT
	.align		4
        /*007c*/ 	.byte	0x03, 0x1b
        /*007e*/ 	.short	0x00ff


	//----- nvinfo : EIATTR_MERCURY_ISA_VERSION
	.align		4
        /*0080*/ 	.byte	0x03, 0x5f
        /*0082*/ 	.short	0x0101


	//----- nvinfo : EIATTR_VRC_CTA_INIT_COUNT
	.align		4
        /*0084*/ 	.byte	0x02, 0x4a
	.zero		1
	.zero		1


	//----- nvinfo : EIATTR_EXIT_INSTR_OFFSETS
	.align		4
        /*0088*/ 	.byte	0x04, 0x1c
        /*008a*/ 	.short	(.L_3335 - .L_3334)


	//   ....[0]....
.L_3334:
        /*008c*/ 	.word	0x000016c0


	//   ....[1]....
        /*0090*/ 	.word	0x00001710


	//----- nvinfo : EIATTR_MAX_THREADS
	.align		4
.L_3335:
        /*0094*/ 	.byte	0x04, 0x05
        /*0096*/ 	.short	(.L_3337 - .L_3336)
.L_3336:
        /*0098*/ 	.word	0x00000080
        /*009c*/ 	.word	0x00000001
        /*00a0*/ 	.word	0x00000001


	//----- nvinfo : EIATTR_CRS_STACK_SIZE
	.align		4
.L_3337:
        /*00a4*/ 	.byte	0x04, 0x1e
        /*00a6*/ 	.short	(.L_3339 - .L_3338)
.L_3338:
        /*00a8*/ 	.word	0x00000000


	//----- nvinfo : EIATTR_CBANK_PARAM_SIZE
	.align		4
.L_3339:
        /*00ac*/ 	.byte	0x03, 0x19
        /*00ae*/ 	.short	0x001c


	//----- nvinfo : EIATTR_PARAM_CBANK
	.align		4
        /*00b0*/ 	.byte	0x04, 0x0a
        /*00b2*/ 	.short	(.L_3341 - .L_3340)
	.align		4
.L_3340:
        /*00b4*/ 	.word	index@(.nv.constant0._ZN2at6native27unrolled_elementwise_kernelINS0_13AUnaryFunctorIN3c104HalfES4_S4_ZZZNS0_16fmod_kernel_cudaERNS_18TensorIteratorBaseEENKUlvE0_clEvENKUlvE1_clEvEUlS4_S4_E_EESt5arrayIPcLm2EELi4E23TrivialOffsetCalculatorILi1EjESF_NS0_6memory15LoadWithoutCastENSG_16StoreWithoutCastEEEviT_T0_T2_T3_T4_T5_)
        /*00b8*/ 	.short	0x0380
        /*00ba*/ 	.short	0x001c


	//----- nvinfo : EIATTR_SW_WAR
	.align		4
.L_3341:
        /*00bc*/ 	.byte	0x04, 0x36
        /*00be*/ 	.short	(.L_3343 - .L_3342)
.L_3342:
        /*00c0*/ 	.word	0x00000008
.L_3343:


//--------------------- .nv.info._ZN2at6native29vectorized_elementwise_kernelILi2ENS0_13AUnaryFunctorIN3c104HalfES4_S4_ZZZNS0_16fmod_kernel_cudaERNS_18TensorIteratorBaseEENKUlvE0_clEvENKUlvE1_clEvEUlS4_S4_E_EESt5arrayIPcLm2EEEEviT0_T1_ --------------------------
	.section	.nv.info._ZN2at6native29vectorized_elementwise_kernelILi2ENS0_13AUnaryFunctorIN3c104HalfES4_S4_ZZZNS0_16fmod_kernel_cudaERNS_18TensorIteratorBaseEENKUlvE0_clEvENKUlvE1_clEvEUlS4_S4_E_EESt5arrayIPcLm2EEEEviT0_T1_,"",@"SHT_CUDA_INFO"
	.sectionflags	@""
	.align	4


	//----- nvinfo : EIATTR_CUDA_API_VERSION
	.align		4
        /*0000*/ 	.byte	0x04, 0x37
        /*0002*/ 	.short	(.L_3345 - .L_3344)
.L_3344:
        /*0004*/ 	.word	0x00000082


	//----- nvinfo : EIATTR_KPARAM_INFO
	.align		4
.L_3345:
        /*0008*/ 	.byte	0x04, 0x17
        /*000a*/ 	.short	(.L_3347 - .L_3346)
.L_3346:
        /*000c*/ 	.word	0x00000000
        /*0010*/ 	.short	0x0002
        /*0012*/ 	.short	0x0008
        /*0014*/ 	.byte	0x00, 0xf0, 0x41, 0x00


	//----- nvinfo : EIATTR_KPARAM_INFO
	.align		4
.L_3347:
        /*0018*/ 	.byte	0x04, 0x17
        /*001a*/ 	.short	(.L_3349 - .L_3348)
.L_3348:
        /*001c*/ 	.word	0x00000000
        /*0020*/ 	.short	0x0001
        /*0022*/ 	.short	0x0004
        /*0024*/ 	.byte	0x00, 0xf0, 0x11, 0x00


	//----- nvinfo : EIATTR_KPARAM_INFO
	.align		4
.L_3349:
        /*0028*/ 	.byte	0x04, 0x17
        /*002a*/ 	.short	(.L_3351 - .L_3350)
.L_3350:
        /*002c*/ 	.word	0x00000000
        /*0030*/ 	.short	0x0000
        /*0032*/ 	.short	0x0000
        /*0034*/ 	.byte	0x00, 0xf0, 0x11, 0x00


	//----- nvinfo : EIATTR_SPARSE_MMA_MASK
	.align		4
.L_3351:
        /*0038*/ 	.byte	0x03, 0x50
        /*003a*/ 	.short	0x0000


	//----- nvinfo : EIATTR_MAXREG_COUNT
	.align		4
        /*003c*/ 	.byte	0x03, 0x1b
        /*003e*/ 	.short	0x00ff


	//----- nvinfo : EIATTR_MERCURY_ISA_VERSION
	.align		4
        /*0040*/ 	.byte	0x03, 0x5f
        /*0042*/ 	.short	0x0101


	//----- nvinfo : EIATTR_VRC_CTA_INIT_COUNT
	.align		4
        /*0044*/ 	.byte	0x02, 0x4a
	.zero		1
	.zero		1


	//----- nvinfo : EIATTR_EXIT_INSTR_OFFSETS
	.align		4
        /*0048*/ 	.byte	0x04, 0x1c
        /*004a*/ 	.short	(.L_3353 - .L_3352)


	//   ....[0]....
.L_3352:
        /*004c*/ 	.word	0x00002d70


	//   ....[1]....
        /*0050*/ 	.word	0x00002dc0


	//   ....[2]....
        /*0054*/ 	.word	0x00005130


	//----- nvinfo : EIATTR_MAX_THREADS
	.align		4
.L_3353:
        /*0058*/ 	.byte	0x04, 0x05
        /*005a*/ 	.short	(.L_3355 - .L_3354)
.L_3354:
        /*005c*/ 	.word	0x00000080
        /*0060*/ 	.word	0x00000001
        /*0064*/ 	.word	0x00000001


	//----- nvinfo : EIATTR_CRS_STACK_SIZE
	.align		4
.L_3355:
        /*0068*/ 	.byte	0x04, 0x1e
        /*006a*/ 	.short	(.L_3357 - .L_3356)
.L_3356:
        /*006c*/ 	.word	0x00000000


	//----- nvinfo : EIATTR_CBANK_PARAM_SIZE
	.align		4
.L_3357:
        /*0070*/ 	.byte	0x03, 0x19
        /*0072*/ 	.short	0x0018


	//----- nvinfo : EIATTR_PARAM_CBANK
	.align		4
        /*0074*/ 	.byte	0x04, 0x0a
        /*0076*/ 	.short	(.L_3359 - .L_3358)
	.align		4
.L_3358:
        /*0078*/ 	.word	index@(.nv.constant0._ZN2at6native29vectorized_elementwise_kernelILi2ENS0_13AUnaryFunctorIN3c104HalfES4_S4_ZZZNS0_16fmod_kernel_cudaERNS_18TensorIteratorBaseEENKUlvE0_clEvENKUlvE1_clEvEUlS4_S4_E_EESt5arrayIPcLm2EEEEviT0_T1_)
        /*007c*/ 	.short	0x0380
        /*007e*/ 	.short	0x0018


	//----- nvinfo : EIATTR_SW_WAR
	.align		4
.L_3359:
        /*0080*/ 	.byte	0x04, 0x36
        /*0082*/ 	.short	(.L_3361 - .L_3360)
.L_3360:
        /*0084*/ 	.word	0x00000008
.L_3361:


//--------------------- .nv.info._ZN2at6native29vectorized_elementwise_kernelILi4ENS0_13AUnaryFunctorIN3c104HalfES4_S4_ZZZNS0_16fmod_kernel_cudaERNS_18TensorIteratorBaseEENKUlvE0_clEvENKUlvE1_clEvEUlS4_S4_E_EESt5arrayIPcLm2EEEEviT0_T1_ --------------------------
	.section	.nv.info._ZN2at6native29vectorized_elementwise_kernelILi4ENS0_13AUnaryFunctorIN3c104HalfES4_S4_ZZZNS0_16fmod_kernel_cudaERNS_18TensorIteratorBaseEENKUlvE0_clEvENKUlvE1_clEvEUlS4_S4_E_EESt5arrayIPcLm2EEEEviT0_T1_,"",@"SHT_CUDA_INFO"
	.sectionflags	@""
	.align	4


	//----- nvinfo : EIATTR_CUDA_API_VERSION
	.align		4
        /*0000*/ 	.byte	0x04, 0x37
        /*0002*/ 	.short	(.L_3363 - .L_3362)
.L_3362:
        /*0004*/ 	.word	0x00000082


	//----- nvinfo : EIATTR_KPARAM_INFO
	.align		4
.L_3363:
        /*0008*/ 	.byte	0x04, 0x17
        /*000a*/ 	.short	(.L_3365 - .L_3364)
.L_3364:
        /*000c*/ 	.word	0x00000000
        /*0010*/ 	.short	0x0002
        /*0012*/ 	.short	0x0008
        /*0014*/ 	.byte	0x00, 0xf0, 0x41, 0x00


	//----- nvinfo : EIATTR_KPARAM_INFO
	.align		4
.L_3365:
        /*0018*/ 	.byte	0x04, 0x17
        /*001a*/ 	.short	(.L_3367 - .L_3366)
.L_3366:
        /*001c*/ 	.word	0x00000000
        /*0020*/ 	.short	0x0001
        /*0022*/ 	.short	0x0004
        /*0024*/ 	.byte	0x00, 0xf0, 0x11, 0x00


	//----- nvinfo : EIATTR_KPARAM_INFO
	.align		4
.L_3367:
        /*0028*/ 	.byte	0x04, 0x17
        /*002a*/ 	.short	(.L_3369 - .L_3368)
.L_3368:
        /*002c*/ 	.word	0x00000000
        /*0030*/ 	.short	0x0000
        /*0032*/ 	.short	0x0000
        /*0034*/ 	.byte	0x00, 0xf0, 0x11, 0x00


	//----- nvinfo : EIATTR_SPARSE_MMA_MASK
	.align		4
.L_3369:
        /*0038*/ 	.byte	0x03, 0x50
        /*003a*/ 	.short	0x0000


	//----- nvinfo : EIATTR_MAXREG_COUNT
	.align		4
        /*003c*/ 	.byte	0x03, 0x1b
        /*003e*/ 	.short	0x00ff


	//----- nvinfo : EIATTR_MERCURY_ISA_VERSION
	.align		4
        /*0040*/ 	.byte	0x03, 0x5f
        /*0042*/ 	.short	0x0101


	//----- nvinfo : EIATTR_VRC_CTA_INIT_COUNT
	.align		4
        /*0044*/ 	.byte	0x02, 0x4a
	.zero		1
	.zero		1


	//----- nvinfo : EIATTR_EXIT_INSTR_OFFSETS
	.align		4
        /*0048*/ 	.byte	0x04, 0x1c
        /*004a*/ 	.short	(.L_3371 - .L_3370)


	//   ....[0]....
.L_3370:
        /*004c*/ 	.word	0x00002d70


	//   ....[1]....
        /*0050*/ 	.word	0x00002dc0


	//   ....[2]....
        /*0054*/ 	.word	0x000050f0


	//----- nvinfo : EIATTR_MAX_THREADS
	.align		4
.L_3371:
        /*0058*/ 	.byte	0x04, 0x05
        /*005a*/ 	.short	(.L_3373 - .L_3372)
.L_3372:
        /*005c*/ 	.word	0x00000080
        /*0060*/ 	.word	0x00000001
        /*0064*/ 	.word	0x00000001


	//----- nvinfo : EIATTR_CRS_STACK_SIZE
	.align		4
.L_3373:
        /*0068*/ 	.byte	0x04, 0x1e
        /*006a*/ 	.short	(.L_3375 - .L_3374)
.L_3374:
        /*006c*/ 	.word	0x00000000


	//----- nvinfo : EIATTR_CBANK_PARAM_SIZE
	.align		4
.L_3375:
        /*0070*/ 	.byte	0x03, 0x19
        /*0072*/ 	.short	0x0018


	//----- nvinfo : EIATTR_PARAM_CBANK
	.align		4
        /*0074*/ 	.byte	0x04, 0x0a
        /*0076*/ 	.short	(.L_3377 - .L_3376)
	.align		4
.L_3376:
        /*0078*/ 	.word	index@(.nv.constant0._ZN2at6native29vectorized_elementwise_kernelILi4ENS0_13AUnaryFunctorIN3c104HalfES4_S4_ZZZNS0_16fmod_kernel_cudaERNS_18TensorIteratorBaseEENKUlvE0_clEvENKUlvE1_clEvEUlS4_S4_E_EESt5arrayIPcLm2EEEEviT0_T1_)
        /*007c*/ 	.short	0x0380
        /*007e*/ 	.short	0x0018


	//----- nvinfo : EIATTR_SW_WAR
	.align		4
.L_3377:
        /*0080*/ 	.byte	0x04, 0x36
        /*0082*/ 	.short	(.L_3379 - .L_3378)
.L_3378:
        /*0084*/ 	.word	0x00000008
.L_3379:


//--------------------- .nv.info._ZN2at6native29vectorized_elementwise_kernelILi8ENS0_13AUnaryFunctorIN3c104HalfES4_S4_ZZZNS0_16fmod_kernel_cudaERNS_18TensorIteratorBaseEENKUlvE0_clEvENKUlvE1_clEvEUlS4_S4_E_EESt5arrayIPcLm2EEEEviT0_T1_ --------------------------
	.section	.nv.info._ZN2at6native29vectorized_elementwise_kernelILi8ENS0_13AUnaryFunctorIN3c104HalfES4_S4_ZZZNS0_16fmod_kernel_cudaERNS_18TensorIteratorBaseEENKUlvE0_clEvENKUlvE1_clEvEUlS4_S4_E_EESt5arrayIPcLm2EEEEviT0_T1_,"",@"SHT_CUDA_INFO"
	.sectionflags	@""
	.align	4


	//----- nvinfo : EIATTR_CUDA_API_VERSION
	.align		4
        /*0000*/ 	.byte	0x04, 0x37
        /*0002*/ 	.short	(.L_3381 - .L_3380)
.L_3380:
        /*0004*/ 	.word	0x00000082


	//----- nvinfo : EIATTR_KPARAM_INFO
	.align		4
.L_3381:
        /*0008*/ 	.byte	0x04, 0x17
        /*000a*/ 	.short	(.L_3383 - .L_3382)
.L_3382:
        /*000c*/ 	.word	0x00000000
        /*0010*/ 	.short	0x0002
        /*0012*/ 	.short	0x0008
        /*0014*/ 	.byte	0x00, 0xf0, 0x41, 0x00


	//----- nvinfo : EIATTR_KPARAM_INFO
	.align		4
.L_3383:
        /*0018*/ 	.byte	0x04, 0x17
        /*001a*/ 	.short	(.L_3385 - .L_3384)
.L_3384:
        /*001c*/ 	.word	0x00000000
        /*0020*/ 	.short	0x0001
        /*0022*/ 	.short	0x0004
        /*0024*/ 	.byte	0x00, 0xf0, 0x11, 0x00


	//----- nvinfo : EIATTR_KPARAM_INFO
	.align		4
.L_3385:
        /*0028*/ 	.byte	0x04, 0x17
        /*002a*/ 	.short	(.L_3387 - .L_3386)
.L_3386:
        /*002c*/ 	.word	0x00000000
        /*0030*/ 	.short	0x0000
        /*0032*/ 	.short	0x0000
        /*0034*/ 	.byte	0x00, 0xf0, 0x11, 0x00


	//----- nvinfo : EIATTR_SPARSE_MMA_MASK
	.align		4
.L_3387:
        /*0038*/ 	.byte	0x03, 0x50
        /*003a*/ 	.short	0x0000


	//----- nvinfo : EIATTR_MAXREG_COUNT
	.align		4
        /*003c*/ 	.byte	0x03, 0x1b
        /*003e*/ 	.short	0x00ff


	//----- nvinfo : EIATTR_MERCURY_ISA_VERSION
	.align		4
        /*0040*/ 	.byte	0x03, 0x5f
        /*0042*/ 	.short	0x0101


	//----- nvinfo : EIATTR_VRC_CTA_INIT_COUNT
	.align		4
        /*0044*/ 	.byte	0x02, 0x4a
	.zero		1
	.zero		1


	//----- nvinfo : EIATTR_EXIT_INSTR_OFFSETS
	.align		4
        /*0048*/ 	.byte	0x04, 0x1c
        /*004a*/ 	.short	(.L_3389 - .L_3388)


	//   ....[0]....
.L_3388:
        /*004c*/ 	.word	0x00000010


	//----- nvinfo : EIATTR_MAX_THREADS
	.align		4
.L_3389:
        /*0050*/ 	.byte	0x04, 0x05
        /*0052*/ 	.short	(.L_3391 - .L_3390)
.L_3390:
        /*0054*/ 	.word	0x00000080
        /*0058*/ 	.word	0x00000001
        /*005c*/ 	.word	0x00000001


	//----- nvinfo : EIATTR_CBANK_PARAM_SIZE
	.align		4
.L_3391:
        /*0060*/ 	.byte	0x03, 0x19
        /*0062*/ 	.short	0x0018


	//----- nvinfo : EIATTR_PARAM_CBANK
	.align		4
        /*0064*/ 	.byte	0x04, 0x0a
        /*0066*/ 	.short	(.L_3393 - .L_3392)
	.align		4
.L_3392:
        /*0068*/ 	.word	index@(.nv.constant0._ZN2at6native29vectorized_elementwise_kernelILi8ENS0_13AUnaryFunctorIN3c104HalfES4_S4_ZZZNS0_16fmod_kernel_cudaERNS_18TensorIteratorBaseEENKUlvE0_clEvENKUlvE1_clEvEUlS4_S4_E_EESt5arrayIPcLm2EEEEviT0_T1_)
        /*006c*/ 	.short	0x0380
        /*006e*/ 	.short	0x0018


	//----- nvinfo : EIATTR_SW_WAR
	.align		4
.L_3393:
        /*0070*/ 	.byte	0x04, 0x36
        /*0072*/ 	.short	(.L_3395 - .L_3394)
.L_3394:
        /*0074*/ 	.word	0x00000008
.L_3395:


//--------------------- .nv.info._ZN2at6native18elementwise_kernelILi128ELi4EZNS0_15gpu_kernel_implINS0_13BinaryFunctorIfffZZZNS0_16fmod_kernel_cudaERNS_18TensorIteratorBaseEENKUlvE0_clEvENKUlvE0_clEvEUlffE_EEEEvS5_RKT_EUliE_EEviT1_ --------------------------
	.section	.nv.info._ZN2at6native18elementwise_kernelILi128ELi4EZNS0_15gpu_kernel_implINS0_13BinaryFunctorIfffZZZNS0_16fmod_kernel_cudaERNS_18TensorIteratorBaseEENKUlvE0_clEvENKUlvE0_clEvEUlffE_EEEEvS5_RKT_EUliE_EEviT1_,"",@"SHT_CUDA_INFO"
	.sectionflags	@""
	.align	4


	//----- nvinfo : EIATTR_CUDA_API_VERSION
	.align		4
        /*0000*/ 	.byte	0x04, 0x37
        /*0002*/ 	.short	(.L_3397 - .L_3396)
.L_3396:
        /*0004*/ 	.word	0x00000082


	//----- nvinfo : EIATTR_KPARAM_INFO
	.align		4
.L_3397:
        /*0008*/ 	.byte	0x04, 0x17
        /*000a*/ 	.short	(.L_3399 - .L_3398)
.L_3398:
        /*000c*/ 	.word	0x00000000
        /*0010*/ 	.short	0x0001
        /*0012*/ 	.short	0x0008
        /*0014*/ 	.byte	0x00, 0xf0, 0x21, 0x0a


	//----- nvinfo : EIATTR_KPARAM_INFO
	.align		4
.L_3399:
        /*0018*/ 	.byte	0x04, 0x17
        /*001a*/ 	.short	(.L_3401 - .L_3400)
.L_3400:
        /*001c*/ 	.word	0x00000000
        /*0020*/ 	.short	0x0000
        /*0022*/ 	.short	0x0000
        /*0024*/ 	.byte	0x00, 0xf0, 0x11, 0x00


	//----- nvinfo : EIATTR_SPARSE_MMA_MASK
	.align		4
.L_3401:
        /*0028*/ 	.byte	0x03, 0x50
        /*002a*/ 	.short	0x0000


	//----- nvinfo : EIATTR_MAXREG_COUNT
	.align		4
        /*002c*/ 	.byte	0x03, 0x1b
        /*002e*/ 	.short	0x0080


	//----- nvinfo : EIATTR_EXTERNS
	.align		4
        /*0030*/ 	.byte	0x04, 0x0f
        /*0032*/ 	.short	(.L_3403 - .L_3402)


	//   ....[0]....
	.align		4
.L_3402:
        /*0034*/ 	.word	index@(__assertfail)


	//----- nvinfo : EIATTR_MERCURY_ISA_VERSION
	.align		4
.L_3403:
        /*0038*/ 	.byte	0x03, 0x5f
        /*003a*/ 	.short	0x0101


	//----- nvinfo : EIATTR_VRC_CTA_INIT_COUNT
	.align		4
        /*003c*/ 	.byte	0x02, 0x4a
	.zero		1
	.zero		1


	//----- nvinfo : EIATTR_SYSCALL_OFFSETS
	.align		4
        /*0040*/ 	.byte	0x04, 0x46
        /*0042*/ 	.short	(.L_3405 - .L_3404)


	//   ....[0]....
.L_3404:
        /*0044*/ 	.word	0x00002490


	//   ....[1]....
        /*0048*/ 	.word	0x00003300


	//   ....[2]....
        /*004c*/ 	.word	0x000044e0


	//   ....[3]....
        /*0050*/ 	.word	0x00006aa0


	//   ....[4]....
        /*0054*/ 	.word	0x00007910


	//   ....[5]....
        /*0058*/ 	.word	0x00008950


	//   ....[6]....
        /*005c*/ 	.word	0x0000b020


	//   ....[7]....
        /*0060*/ 	.word	0x0000be90


	//   ....[8]....
        /*0064*/ 	.word	0x0000ced0


	//   ....[9]....
        /*0068*/ 	.word	0x0000f5c0


	//   ....[10]....
        /*006c*/ 	.word	0x00010430


	//   ....[11]....
        /*0070*/ 	.word	0x00011440


	//----- nvinfo : EIATTR_EXIT_INSTR_OFFSETS
	.align		4
.L_3405:
        /*0074*/ 	.byte	0x04, 0x1c
        /*0076*/ 	.short	(.L_3407 - .L_3406)


	//   ....[0]....
.L_3406:
        /*0078*/ 	.word	0x0000d180


	//   ....[1]....
        /*007c*/ 	.word	0x000109c0


	//   ....[2]....
        /*0080*/ 	.word	0x00010a00


	//   ....[3]....
        /*0084*/ 	.word	0x00010a90


	//   ....[4]....
        /*0088*/ 	.word	0x00010ac0


	//   ....[5]....
        /*008c*/ 	.word	0x00010af0


	//   ....[6]....
        /*0090*/ 	.word	0x00010b70


	//   ....[7]....
        /*0094*/ 	.word	0x00010ba0


	//   ....[8]....
        /*0098*/ 	.word	0x00010c30


	//   ....[9]....
        /*009c*/ 	.word	0x00010c70


	//   ....[10]....
        /*00a0*/ 	.word	0x00010cb0


	//   ....[11]....
        /*00a4*/ 	.word	0x00010d80


	//   ....[12]....
        /*00a8*/ 	.word	0x00010ee0


	//   ....[13]....
        /*00ac*/ 	.word	0x00011040


	//   ....[14]....
        /*00b0*/ 	.word	0x00011190


	//   ....[15]....
        /*00b4*/ 	.word	0x000111c0


	//   ....[16]....
        /*00b8*/ 	.word	0x000111f0


	//   ....[17]....
        /*00bc*/ 	.word	0x00011290


	//   ....[18]....
        /*00c0*/ 	.word	0x000112e0


	//   ....[19]....
        /*00c4*/ 	.word	0x00011450


	//   ....[20]....
        /*00c8*/ 	.word	0x00011550


	//   ....[21]....
        /*00cc*/ 	.word	0x00011680


	//   ....[22]....
        /*00d0*/ 	.word	0x000116b0


	//----- nvinfo : EIATTR_MAX_THREADS
	.align		4
.L_3407:
        /*00d4*/ 	.byte	0x04, 0x05
        /*00d6*/ 	.short	(.L_3409 - .L_3408)
.L_3408:
        /*00d8*/ 	.word	0x00000080
        /*00dc*/ 	.word	0x00000001
        /*00e0*/ 	.word	0x00000001


	//----- nvinfo : EIATTR_CRS_STACK_SIZE
	.align		4
.L_3409:
        /*00e4*/ 	.byte	0x04, 0x1e
        /*00e6*/ 	.short	(.L_3411 - .L_3410)
.L_3410:
        /*00e8*/ 	.word	0x00000000


	//----- nvinfo : EIATTR_CBANK_PARAM_SIZE
	.align		4
.L_3411:
        /*00ec*/ 	.byte	0x03, 0x19
        /*00ee*/ 	.short	0x0290


	//----- nvinfo : EIATTR_PARAM_CBANK
	.align		4
        /*00f0*/ 	.byte	0x04, 0x0a
        /*00f2*/ 	.short	(.L_3413 - .L_3412)
	.align		4
.L_3412:
        /*00f4*/ 	.word	index@(.nv.constant0._ZN2at6native18elementwise_kernelILi128ELi4EZNS0_15gpu_kernel_implINS0_13BinaryFunctorIfffZZZNS0_16fmod_kernel_cudaERNS_18TensorIteratorBaseEENKUlvE0_clEvENKUlvE0_clEvEUlffE_EEEEvS5_RKT_EUliE_EEviT1_)
        /*00f8*/ 	.short	0x0380
        /*00fa*/ 	.short	0x0290


	//----- nvinfo : EIATTR_SW_WAR
	.align		4
.L_3413:
        /*00fc*/ 	.byte	0x04, 0x36
        /*00fe*/ 	.short	(.L_3415 - .L_3414)
.L_3414:
        /*0100*/ 	.word	0x00000008
.L_3415:


//--------------------- .nv.info._ZN2at6native27unrolled_elementwise_kernelINS0_13BinaryFunctorIfffZZZNS0_16fmod_kernel_cudaERNS_18TensorIteratorBaseEENKUlvE0_clEvENKUlvE0_clEvEUlffE_EESt5arrayIPcLm3EELi4E23TrivialOffsetCalculatorILi2EjESC_ILi1EjENS0_6memory12LoadWithCastILi2EEENSF_13StoreWithCastILi1EEEEEviT_T0_T2_T3_T4_T5_ --------------------------
	.section	.nv.info._ZN2at6native27unrolled_elementwise_kernelINS0_13BinaryFunctorIfffZZZNS0_16fmod_kernel_cudaERNS_18TensorIteratorBaseEENKUlvE0_clEvENKUlvE0_clEvEUlffE_EESt5arrayIPcLm3EELi4E23TrivialOffsetCalculatorILi2EjESC_ILi1EjENS0_6memory12LoadWithCastILi2EEENSF_13StoreWithCastILi1EEEEEviT_T0_T2_T3_T4_T5_,"",@"SHT_CUDA_INFO"
	.sectionflags	@""
	.align	4


	//----- nvinfo : EIATTR_CUDA_API_VERSION
	.align		4
        /*0000*/ 	.byte	0x04, 0x37
        /*0002*/ 	.short	(.L_3417 - .L_3416)
.L_3416:
        /*0004*/ 	.word	0x00000082


	//----- nvinfo : EIATTR_KPARAM_INFO
	.align		4
.L_3417:
        /*0008*/ 	.byte	0x04, 0x17
        /*000a*/ 	.short	(.L_3419 - .L_3418)
.L_3418:
        /*000c*/ 	.word	0x00000000
        /*0010*/ 	.short	0x0006
        /*0012*/ 	.short	0x0030
        /*0014*/ 	.byte	0x00, 0xf0, 0x21, 0x00


	//----- nvinfo : EIATTR_KPARAM_INFO
	.align		4
.L_3419:
        /*0018*/ 	.byte	0x04, 0x17
        /*001a*/ 	.short	(.L_3421 - .L_3420)
.L_3420:
        /*001c*/ 	.word	0x00000000
        /*0020*/ 	.short	0x0005
        /*0022*/ 	.short	0x0024
        /*0024*/ 	.byte	0x00, 0xf0, 0x31, 0x00


	//----- nvinfo : EIATTR_KPARAM_INFO
	.align		4
.L_3421:
        /*0028*/ 	.byte	0x04, 0x17
        /*002a*/ 	.short	(.L_3423 - .L_3422)
.L_3422:
        /*002c*/ 	.word	0x00000000
        /*0030*/ 	.short	0x0004
        /*0032*/ 	.short	0x0021
        /*0034*/ 	.byte	0x00, 0xf0, 0x05, 0x00


	//----- nvinfo : EIATTR_KPARAM_INFO
	.align		4
.L_3423:
        /*0038*/ 	.byte	0x04, 0x17
        /*003a*/ 	.short	(.L_3425 - .L_3424)
.L_3424:
        /*003c*/ 	.word	0x00000000
        /*0040*/ 	.short	0x0003
        /*0042*/ 	.short	0x0020
        /*0044*/ 	.byte	0x00, 0xf0, 0x05, 0x00


	//----- nvinfo : EIATTR_KPARAM_INFO
	.align		4
.L_3425:
        /*0048*/ 	.byte	0x04, 0x17
        /*004a*/ 	.short	(.L_3427 - .L_3426)
.L_3426:
        /*004c*/ 	.word	0x00000000
        /*0050*/ 	.short	0x0002
        /*0052*/ 	.short	0x0008
        /*0054*/ 	.byte	0x00, 0xf0, 0x61, 0x00


	//----- nvinfo : EIATTR_KPARAM_INFO
	.align		4
.L_3427:
        /*0058*/ 	.byte	0x04, 0x17
        /*005a*/ 	.short	(.L_3429 - .L_3428)
.L_3428:
        /*005c*/ 	.word	0x00000000
        /*0060*/ 	.short	0x0001
        /*0062*/ 	.short	0x0004
        /*0064*/ 	.byte	0x00, 0xf0, 0x05, 0x00


	//----- nvinfo : EIATTR_KPARAM_INFO
	.align		4
.L_3429:
        /*0068*/ 	.byte	0x04, 0x17
        /*006a*/ 	.short	(.L_3431 - .L_3430)
.L_3430:
        /*006c*/ 	.word	0x00000000
        /*0070*/ 	.short	0x0000
        /*0072*/ 	.short	0x0000
        /*0074*/ 	.byte	0x00, 0xf0, 0x11, 0x00


	//----- nvinfo : EIATTR_SPARSE_MMA_MASK
	.align		4
.L_3431:
        /*0078*/ 	.byte	0x03, 0x50
        /*007a*/ 	.short	0x0000


	//----- nvinfo : EIATTR_MAXREG_COUNT
	.align		4
        /*007c*/ 	.byte	0x03, 0x1b
        /*007e*/ 	.short	0x00ff


	//----- nvinfo : EIATTR_EXTERNS
	.align		4
        /*0080*/ 	.byte	0x04, 0x0f
        /*0082*/ 	.short	(.L_3433 - .L_3432)


	//   ....[0]....
	.align		4
.L_3432:
        /*0084*/ 	.word	index@(__assertfail)


	//----- nvinfo : EIATTR_MERCURY_ISA_VERSION
	.align		4
.L_3433:
        /*0088*/ 	.byte	0x03, 0x5f
        /*008a*/ 	.short	0x0101


	//----- nvinfo : EIATTR_VRC_CTA_INIT_COUNT
	.align		4
        /*008c*/ 	.byte	0x02, 0x4a
	.zero		1
	.zero		1


	//----- nvinfo : EIATTR_SYSCALL_OFFSETS
	.align		4
        /*0090*/ 	.byte	0x04, 0x46
        /*0092*/ 	.short	(.L_3435 - .L_3434)


	//   ....[0]....
.L_3434:
        /*0094*/ 	.word	0x00000e70


	//   ....[1]....
        /*0098*/ 	.word	0x00001d10


	//   ....[2]....
        /*009c*/ 	.word	0x00002cb0


	//   ....[3]....
        /*00a0*/ 	.word	0x00003b40


	//   ....[4]....
        /*00a4*/ 	.word	0x00004a50


	//   ....[5]....
        /*00a8*/ 	.word	0x000058e0


	//   ....[6]....
        /*00ac*/ 	.word	0x00006800


	//   ....[7]....
        /*00b0*/ 	.word	0x00007670


	//   ....[8]....
        /*00b4*/ 	.word	0x00009730


	//   ....[9]....
        /*00b8*/ 	.word	0x0000a4c0


	//   ....[10]....
        /*00bc*/ 	.word	0x0000b340


	//   ....[11]....
        /*00c0*/ 	.word	0x0000c1a0


	//----- nvinfo : EIATTR_EXIT_INSTR_OFFSETS
	.align		4
.L_3435:
        /*00c4*/ 	.byte	0x04, 0x1c
        /*00c6*/ 	.short	(.L_3437 - .L_3436)


	//   ....[0]....
.L_3436:
        /*00c8*/ 	.word	0x0000b5e0


	//   ....[1]....
        /*00cc*/ 	.word	0x0000b720


	//   ....[2]....
        /*00d0*/ 	.word	0x0000b760


	//   ....[3]....
        /*00d4*/ 	.word	0x0000b7f0


	//   ....[4]....
        /*00d8*/ 	.word	0x0000b820


	//   ....[5]....
        /*00dc*/ 	.word	0x0000b850


	//   ....[6]....
        /*00e0*/ 	.word	0x0000b8d0


	//   ....[7]....
        /*00e4*/ 	.word	0x0000b900


	//   ....[8]....
        /*00e8*/ 	.word	0x0000b990


	//   ....[9]....
        /*00ec*/ 	.word	0x0000b9d0


	//   ....[10]....
        /*00f0*/ 	.word	0x0000ba10


	//   ....[11]....
        /*00f4*/ 	.word	0x0000bae0


	//   ....[12]....
        /*00f8*/ 	.word	0x0000bc40


	//   ....[13]....
        /*00fc*/ 	.word	0x0000bda0


	//   ....[14]....
        /*0100*/ 	.word	0x0000bef0


	//   ....[15]....
        /*0104*/ 	.word	0x0000bf20


	//   ....[16]....
        /*0108*/ 	.word	0x0000bf50


	//   ....[17]....
        /*010c*/ 	.word	0x0000bff0


	//   ....[18]....
        /*0110*/ 	.word	0x0000c040


	//   ....[19]....
        /*0114*/ 	.word	0x0000c1b0


	//   ....[20]....
        /*0118*/ 	.word	0x0000c2b0


	//   ....[21]....
        /*011c*/ 	.word	0x0000c3e0


	//   ....[22]....
        /*0120*/ 	.word	0x0000c410


	//----- nvinfo : EIATTR_MAX_THREADS
	.align		4
.L_3437:
        /*0124*/ 	.byte	0x04, 0x05
        /*0126*/ 	.short	(.L_3439 - .L_3438)
.L_3438:
        /*0128*/ 	.word	0x00000080
        /*012c*/ 	.word	0x00000001
        /*0130*/ 	.word	0x00000001


	//----- nvinfo : EIATTR_CRS_STACK_SIZE
	.align		4
.L_3439:
        /*0134*/ 	.byte	0x04, 0x1e
        /*0136*/ 	.short	(.L_3441 - .L_3440)
.L_3440:
        /*0138*/ 	.word	0x00000000


	//----- nvinfo : EIATTR_CBANK_PARAM_SIZE
	.align		4
.L_3441:
        /*013c*/ 	.byte	0x03, 0x19
        /*013e*/ 	.short	0x0038


	//----- nvinfo : EIATTR_PARAM_CBANK
	.align		4
        /*0140*/ 	.byte	0x04, 0x0a
        /*0142*/ 	.short	(.L_3443 - .L_3442)
	.align		4
.L_3442:
        /*0144*/ 	.word	index@(.nv.constant0._ZN2at6native27unrolled_elementwise_kernelINS0_13BinaryFunctorIfffZZZNS0_16fmod_kernel_cudaERNS_18TensorIteratorBaseEENKUlvE0_clEvENKUlvE0_clEvEUlffE_EESt5arrayIPcLm3EELi4E23TrivialOffsetCalculatorILi2EjESC_ILi1EjENS0_6memory12LoadWithCastILi2EEENSF_13StoreWithCastILi1EEEEEviT_T0_T2_T3_T4_T5_)
        /*0148*/ 	.short	0x0380
        /*014a*/ 	.short	0x0038


	//----- nvinfo : EIATTR_SW_WAR
	.align		4
.L_3443:
        /*014c*/ 	.byte	0x04, 0x36
        /*014e*/ 	.short	(.L_3445 - .L_3444)
.L_3444:
        /*0150*/ 	.word	0x00000008
.L_3445:


//--------------------- .nv.info._ZN2at6native18elementwise_kernelILi128ELi2EZNS0_22gpu_kernel_impl_nocastINS0_13BinaryFunctorIfffZZZNS0_16fmod_kernel_cudaERNS_18TensorIteratorBaseEENKUlvE0_clEvENKUlvE0_clEvEUlffE_EEEEvS5_RKT_EUliE_EEviT1_ --------------------------
	.section	.nv.info._ZN2at6native18elementwise_kernelILi128ELi2EZNS0_22gpu_kernel_impl_nocastINS0_13BinaryFunctorIfffZZZNS0_16fmod_kernel_cudaERNS_18TensorIteratorBaseEENKUlvE0_clEvENKUlvE0_clEvEUlffE_EEEEvS5_RKT_EUliE_EEviT1_,"",@"SHT_CUDA_INFO"
	.sectionflags	@""
	.align	4


	//----- nvinfo : EIATTR_CUDA_API_VERSION
	.align		4
        /*0000*/ 	.byte	0x04, 0x37
        /*0002*/ 	.short	(.L_3447 - .L_3446)
.L_3446:
        /*0004*/ 	.word	0x00000082


	//----- nvinfo : EIATTR_KPARAM_INFO
	.align		4
.L_3447:
        /*0008*/ 	.byte	0x04, 0x17
        /*000a*/ 	.short	(.L_3449 - .L_3448)
.L_3448:
        /*000c*/ 	.word	0x00000000
        /*0010*/ 	.short	0x0001
        /*0012*/ 	.short	0x0008
        /*0014*/ 	.byte	0x00, 0xf0, 0x21, 0x0a


	//----- nvinfo : EIATTR_KPARAM_INFO
	.align		4
.L_3449:
        /*0018*/ 	.byte	0x04, 0x17
        /*001a*/ 	.short	(.L_3451 - .L_3450)
.L_3450:
        /*001c*/ 	.word	0x00000000
        /*0020*/ 	.short	0x0000
        /*0022*/ 	.short	0x0000
        /*0024*/ 	.byte	0x00, 0xf0, 0x11, 0x00


	//----- nvinfo : EIATTR_SPARSE_MMA_MASK
	.align		4
.L_3451:
        /*0028*/ 	.byte	0x03, 0x50
        /*002a*/ 	.short	0x0000


	//----- nvinfo : EIATTR_MAXREG_COUNT
	.align		4
        /*002c*/ 	.byte	0x03, 0x1b
        /*002e*/ 	.short	0x0080


	//----- nvinfo : EIATTR_MERCURY_ISA_VERSION
	.align		4
        /*0030*/ 	.byte	0x03, 0x5f
        /*0032*/ 	.short	0x0101


	//----- nvinfo : EIATTR_VRC_CTA_INIT_COUNT
	.align		4
        /*0034*/ 	.byte	0x02, 0x4a
	.zero		1
	.zero		1


	//----- nvinfo : EIATTR_EXIT_INSTR_OFFSETS
	.align		4
        /*0038*/ 	.byte	0x04, 0x1c
        /*003a*/ 	.short	(.L_3453 - .L_3452)


	//   ....[0]....
.L_3452:
        /*003c*/ 	.word	0x00000530


	//   ....[1]....
        /*0040*/ 	.word	0x00000970


	//   ....[2]....
        /*0044*/ 	.word	0x000024c0


	//   ....[3]....
        /*0048*/ 	.word	0x00003f70


	//----- nvinfo : EIATTR_MAX_THREADS
	.align		4
.L_3453:
        /*004c*/ 	.byte	0x04, 0x05
        /*004e*/ 	.short	(.L_3455 - .L_3454)
.L_3454:
        /*0050*/ 	.word	0x00000080
        /*0054*/ 	.word	0x00000001
        /*0058*/ 	.word	0x00000001


	//----- nvinfo : EIATTR_CRS_STACK_SIZE
	.align		4
.L_3455:
        /*005c*/ 	.byte	0x04, 0x1e
        /*005e*/ 	.short	(.L_3457 - .L_3456)
.L_3456:
        /*0060*/ 	.word	0x00000000


	//----- nvinfo : EIATTR_CBANK_PARAM_SIZE
	.align		4
.L_3457:
        /*0064*/ 	.byte	0x03, 0x19
        /*0066*/ 	.short	0x0290


	//----- nvinfo : EIATTR_PARAM_CBANK
	.align		4
        /*0068*/ 	.byte	0x04, 0x0a
        /*006a*/ 	.short	(.L_3459 - .L_3458)
	.align		4
.L_3458:
        /*006c*/ 	.word	index@(.nv.constant0._ZN2at6native18elementwise_kernelILi128ELi2EZNS0_22gpu_kernel_impl_nocastINS0_13BinaryFunctorIfffZZZNS0_16fmod_kernel_cudaERNS_18TensorIteratorBaseEENKUlvE0_clEvENKUlvE0_clEvEUlffE_EEEEvS5_RKT_EUliE_EEviT1_)
        /*0070*/ 	.short	0x0380
        /*0072*/ 	.short	0x0290


	//----- nvinfo : EIATTR_SW_WAR
	.align		4
.L_3459:
        /*0074*/ 	.byte	0x04, 0x36
        /*0076*/ 	.short	(.L_3461 - .L_3460)
.L_3460:
        /*0078*/ 	.word	0x00000008
.L_3461:


//--------------------- .nv.info._ZN2at6native27unrolled_elementwise_kernelINS0_13BinaryFunctorIfffZZZNS0_16fmod_kernel_cudaERNS_18TensorIteratorBaseEENKUlvE0_clEvENKUlvE0_clEvEUlffE_EESt5arrayIPcLm3EELi4E23TrivialOffsetCalculatorILi2EjESC_ILi1EjENS0_6memory15LoadWithoutCastENSF_16StoreWithoutCastEEEviT_T0_T2_T3_T4_T5_ --------------------------
	.section	.nv.info._ZN2at6native27unrolled_elementwise_kernelINS0_13BinaryFunctorIfffZZZNS0_16fmod_kernel_cudaERNS_18TensorIteratorBaseEENKUlvE0_clEvENKUlvE0_clEvEUlffE_EESt5arrayIPcLm3EELi4E23TrivialOffsetCalculatorILi2EjESC_ILi1EjENS0_6memory15LoadWithoutCastENSF_16StoreWithoutCastEEEviT_T0_T2_T3_T4_T5_,"",@"SHT_CUDA_INFO"
	.sectionflags	@""
	.align	4


	//----- nvinfo : EIATTR_CUDA_API_VERSION
	.align		4
        /*0000*/ 	.byte	0x04, 0x37
        /*0002*/ 	.short	(.L_3463 - .L_3462)
.L_3462:
        /*0004*/ 	.word	0x00000082


	//----- nvinfo : EIATTR_KPARAM_INFO
	.align		4
.L_3463:
        /*0008*/ 	.byte	0x04, 0x17
        /*000a*/ 	.short	(.L_3465 - .L_3464)
.L_3464:
        /*000c*/ 	.word	0x00000000
        /*0010*/ 	.short	0x0006
        /*0012*/ 	.short	0x0023
        /*0014*/ 	.byte	0x00, 0xf0, 0x05, 0x00


	//----- nvinfo : EIATTR_KPARAM_INFO
	.align		4
.L_3465:
        /*0018*/ 	.byte	0x04, 0x17
        /*001a*/ 	.short	(.L_3467 - .L_3466)
.L_3466:
        /*001c*/ 	.word	0x00000000
        /*0020*/ 	.short	0x0005
        /*0022*/ 	.short	0x0022
        /*0024*/ 	.byte	0x00, 0xf0, 0x05, 0x00


	//----- nvinfo : EIATTR_KPARAM_INFO
	.align		4
.L_3467:
        /*0028*/ 	.byte	0x04, 0x17
        /*002a*/ 	.short	(.L_3469 - .L_3468)
.L_3468:
        /*002c*/ 	.word	0x00000000
        /*0030*/ 	.short	0x0004
        /*0032*/ 	.short	0x0021
        /*0034*/ 	.byte	0x00, 0xf0, 0x05, 0x00


	//----- nvinfo : EIATTR_KPARAM_INFO
	.align		4
.L_3469:
        /*0038*/ 	.byte	0x04, 0x17
        /*003a*/ 	.short	(.L_3471 - .L_3470)
.L_3470:
        /*003c*/ 	.word	0x00000000
        /*0040*/ 	.short	0x0003
        /*0042*/ 	.short	0x0020
        /*0044*/ 	.byte	0x00, 0xf0, 0x05, 0x00


	//----- nvinfo : EIATTR_KPARAM_INFO
	.align		4
.L_3471:
        /*0048*/ 	.byte	0x04, 0x17
        /*004a*/ 	.short	(.L_3473 - .L_3472)
.L_3472:
        /*004c*/ 	.word	0x00000000
        /*0050*/ 	.short	0x0002
        /*0052*/ 	.short	0x0008
        /*0054*/ 	.byte	0x00, 0xf0, 0x61, 0x00


	//----- nvinfo : EIATTR_KPARAM_INFO
	.align		4
.L_3473:
        /*0058*/ 	.byte	0x04, 0x17
        /*005a*/ 	.short	(.L_3475 - .L_3474)
.L_3474:
        /*005c*/ 	.word	0x00000000
        /*0060*/ 	.short	0x0001
        /*0062*/ 	.short	0x0004
        /*0064*/ 	.byte	0x00, 0xf0, 0x05, 0x00


	//----- nvinfo : EIATTR_KPARAM_INFO
	.align		4
.L_3475:
        /*0068*/ 	.byte	0x04, 0x17
        /*006a*/ 	.short	(.L_3477 - .L_3476)
.L_3476:
        /*006c*/ 	.word	0x00000000
        /*0070*/ 	.short	0x0000
        /*0072*/ 	.short	0x0000
        /*0074*/ 	.byte	0x00, 0xf0, 0x11, 0x00


	//----- nvinfo : EIATTR_SPARSE_MMA_MASK
	.align		4
.L_3477:
        /*0078*/ 	.byte	0x03, 0x50
        /*007a*/ 	.short	0x0000


	//----- nvinfo : EIATTR_MAXREG_COUNT
	.align		4
        /*007c*/ 	.byte	0x03, 0x1b
        /*007e*/ 	.short	0x00ff


	//----- nvinfo : EIATTR_MERCURY_ISA_VERSION
	.align		4
        /*0080*/ 	.byte	0x03, 0x5f
        /*0082*/ 	.short	0x0101


	//----- nvinfo : EIATTR_VRC_CTA_INIT_COUNT
	.align		4
        /*0084*/ 	.byte	0x02, 0x4a
	.zero		1
	.zero		1


	//----- nvinfo : EIATTR_EXIT_INSTR_OFFSETS
	.align		4
        /*0088*/ 	.byte	0x04, 0x1c
        /*008a*/ 	.short	(.L_3479 - .L_3478)


	//   ....[0]....
.L_3478:
        /*008c*/ 	.word	0x00001690


	//   ....[1]....
        /*0090*/ 	.word	0x000016e0


	//----- nvinfo : EIATTR_MAX_THREADS
	.align		4
.L_3479:
        /*0094*/ 	.byte	0x04, 0x05
        /*0096*/ 	.short	(.L_3481 - .L_3480)
.L_3480:
        /*0098*/ 	.word	0x00000080
        /*009c*/ 	.word	0x00000001
        /*00a0*/ 	.word	0x00000001


	//----- nvinfo : EIATTR_CRS_STACK_SIZE
	.align		4
.L_3481:
        /*00a4*/ 	.byte	0x04, 0x1e
        /*00a6*/ 	.short	(.L_3483 - .L_3482)
.L_3482:
        /*00a8*/ 	.word	0x00000000


	//----- nvinfo : EIATTR_CBANK_PARAM_SIZE
	.align		4
.L_3483:
        /*00ac*/ 	.byte	0x03, 0x19
        /*00ae*/ 	.short	0x0024


	//----- nvinfo : EIATTR_PARAM_CBANK
	.align		4
        /*00b0*/ 	.byte	0x04, 0x0a
        /*00b2*/ 	.short	(.L_3485 - .L_3484)
	.align		4
.L_3484:
        /*00b4*/ 	.word	index@(.nv.constant0._ZN2at6native27unrolled_elementwise_kernelINS0_13BinaryFunctorIfffZZZNS0_16fmod_kernel_cudaERNS_18TensorIteratorBaseEENKUlvE0_clEvENKUlvE0_clEvEUlffE_EESt5arrayIPcLm3EELi4E23TrivialOffsetCalculatorILi2EjESC_ILi1EjENS0_6memory15LoadWithoutCastENSF_16StoreWithoutCastEEEviT_T0_T2_T3_T4_T5_)
        /*00b8*/ 	.short	0x0380
        /*00ba*/ 	.short	0x0024


	//----- nvinfo : EIATTR_SW_WAR
	.align		4
.L_3485:
        /*00bc*/ 	.byte	0x04, 0x36
        /*00be*/ 	.short	(.L_3487 - .L_3486)
.L_3486:
        /*00c0*/ 	.word	0x00000008
.L_3487:


//--------------------- .nv.info._ZN2at6native29vectorized_elementwise_kernelILi2ENS0_13BinaryFunctorIfffZZZNS0_16fmod_kernel_cudaERNS_18TensorIteratorBaseEENKUlvE0_clEvENKUlvE0_clEvEUlffE_EESt5arrayIPcLm3EEEEviT0_T1_ --------------------------
	.section	.nv.info._ZN2at6native29vectorized_elementwise_kernelILi2ENS0_13BinaryFunctorIfffZZZNS0_16fmod_kernel_cudaERNS_18TensorIteratorBaseEENKUlvE0_clEvENKUlvE0_clEvEUlffE_EESt5arrayIPcLm3EEEEviT0_T1_,"",@"SHT_CUDA_INFO"
	.sectionflags	@""
	.align	4


	//----- nvinfo : EIATTR_CUDA_API_VERSION
	.align		4
        /*0000*/ 	.byte	0x04, 0x37
        /*0002*/ 	.short	(.L_3489 - .L_3488)
.L_3488:
        /*0004*/ 	.word	0x00000082


	//----- nvinfo : EIATTR_KPARAM_INFO
	.align		4
.L_3489:
        /*0008*/ 	.byte	0x04, 0x17
        /*000a*/ 	.short	(.L_3491 - .L_3490)
.L_3490:
        /*000c*/ 	.word	0x00000000
        /*0010*/ 	.short	0x0002
        /*0012*/ 	.short	0x0008
        /*0014*/ 	.byte	0x00, 0xf0, 0x61, 0x00


	//----- nvinfo : EIATTR_KPARAM_INFO
	.align		4
.L_3491:
        /*0018*/ 	.byte	0x04, 0x17
        /*001a*/ 	.short	(.L_3493 - .L_3492)
.L_3492:
        /*001c*/ 	.word	0x00000000
        /*0020*/ 	.short	0x0001
        /*0022*/ 	.short	0x0004
        /*0024*/ 	.byte	0x00, 0xf0, 0x05, 0x00


	//----- nvinfo : EIATTR_KPARAM_INFO
	.align		4
.L_3493:
        /*0028*/ 	.byte	0x04, 0x17
        /*002a*/ 	.short	(.L_3495 - .L_3494)
.L_3494:
        /*002c*/ 	.word	0x00000000
        /*0030*/ 	.short	0x0000
        /*0032*/ 	.short	0x0000
        /*0034*/ 	.byte	0x00, 0xf0, 0x11, 0x00


	//----- nvinfo : EIATTR_SPARSE_MMA_MASK
	.align		4
.L_3495:
        /*0038*/ 	.byte	0x03, 0x50
        /*003a*/ 	.short	0x0000


	//----- nvinfo : EIATTR_MAXREG_COUNT
	.align		4
        /*003c*/ 	.byte	0x03, 0x1b
        /*003e*/ 	.short	0x00ff


	//----- nvinfo : EIATTR_MERCURY_ISA_VERSION
	.align		4
        /*0040*/ 	.byte	0x03, 0x5f
        /*0042*/ 	.short	0x0101


	//----- nvinfo : EIATTR_VRC_CTA_INIT_COUNT
	.align		4
        /*0044*/ 	.byte	0x02, 0x4a
	.zero		1
	.zero		1


	//----- nvinfo : EIATTR_EXIT_INSTR_OFFSETS
	.align		4
        /*0048*/ 	.byte	0x04, 0x1c
        /*004a*/ 	.short	(.L_3497 - .L_3496)


	//   ....[0]....
.L_3496:
        /*004c*/ 	.word	0x00002db0


	//   ....[1]....
        /*0050*/ 	.word	0x00002e00


	//   ....[2]....
        /*0054*/ 	.word	0x00005140


	//----- nvinfo : EIATTR_MAX_THREADS
	.align		4
.L_3497:
        /*0058*/ 	.byte	0x04, 0x05
        /*005a*/ 	.short	(.L_3499 - .L_3498)
.L_3498:
        /*005c*/ 	.word	0x00000080
        /*0060*/ 	.word	0x00000001
        /*0064*/ 	.word	0x00000001


	//----- nvinfo : EIATTR_CRS_STACK_SIZE
	.align		4
.L_3499:
        /*0068*/ 	.byte	0x04, 0x1e
        /*006a*/ 	.short	(.L_3501 - .L_3500)
.L_3500:
        /*006c*/ 	.word	0x00000000


	//----- nvinfo : EIATTR_CBANK_PARAM_SIZE
	.align		4
.L_3501:
        /*0070*/ 	.byte	0x03, 0x19
        /*0072*/ 	.short	0x0020


	//----- nvinfo : EIATTR_PARAM_CBANK
	.align		4
        /*0074*/ 	.byte	0x04, 0x0a
        /*0076*/ 	.short	(.L_3503 - .L_3502)
	.align		4
.L_3502:
        /*0078*/ 	.word	index@(.nv.constant0._ZN2at6native29vectorized_elementwise_kernelILi2ENS0_13BinaryFunctorIfffZZZNS0_16fmod_kernel_cudaERNS_18TensorIteratorBaseEENKUlvE0_clEvENKUlvE0_clEvEUlffE_EESt5arrayIPcLm3EEEEviT0_T1_)
        /*007c*/ 	.short	0x0380
        /*007e*/ 	.short	0x0020


	//----- nvinfo : EIATTR_SW_WAR
	.align		4
.L_3503:
        /*0080*/ 	.byte	0x04, 0x36
        /*0082*/ 	.short	(.L_3505 - .L_3504)
.L_3504:
        /*0084*/ 	.word	0x00000008
.L_3505:


//--------------------- .nv.info._ZN2at6native29vectorized_elementwise_kernelILi4ENS0_13BinaryFunctorIfffZZZNS0_16fmod_kernel_cudaERNS_18TensorIteratorBaseEENKUlvE0_clEvENKUlvE0_clEvEUlffE_EESt5arrayIPcLm3EEEEviT0_T1_ --------------------------
	.section	.nv.info._ZN2at6native29vectorized_elementwise_kernelILi4ENS0_13BinaryFunctorIfffZZZNS0_16fmod_kernel_cudaERNS_18TensorIteratorBaseEENKUlvE0_clEvENKUlvE0_clEvEUlffE_EESt5arrayIPcLm3EEEEviT0_T1_,"",@"SHT_CUDA_INFO"
	.sectionflags	@""
	.align	4


	//----- nvinfo : EIATTR_CUDA_API_VERSION
	.align		4
        /*0000*/ 	.byte	0x04, 0x37
        /*0002*/ 	.short	(.L_3507 - .L_3506)
.L_3506:
        /*0004*/ 	.word	0x00000082


	//----- nvinfo : EIATTR_KPARAM_INFO
	.align		4
.L_3507:
        /*0008*/ 	.byte	0x04, 0x17
        /*000a*/ 	.short	(.L_3509 - .L_3508)
.L_3508:
        /*000c*/ 	.word	0x00000000
        /*0010*/ 	.short	0x0002
        /*0012*/ 	.short	0x0008
        /*0014*/ 	.byte	0x00, 0xf0, 0x61, 0x00


	//----- nvinfo : EIATTR_KPARAM_INFO
	.align		4
.L_3509:
        /*0018*/ 	.byte	0x04, 0x17
        /*001a*/ 	.short	(.L_3511 - .L_3510)
.L_3510:
        /*001c*/ 	.word	0x00000000
        /*0020*/ 	.short	0x0001
        /*0022*/ 	.short	0x0004
        /*0024*/ 	.byte	0x00, 0xf0, 0x05, 0x00


	//----- nvinfo : EIATTR_KPARAM_INFO
	.align		4
.L_3511:
        /*0028*/ 	.byte	0x04, 0x17
        /*002a*/ 	.short	(.L_3513 - .L_3512)
.L_3512:
        /*002c*/ 	.word	0x00000000
        /*0030*/ 	.short	0x0000
        /*0032*/ 	.short	0x0000
        /*0034*/ 	.byte	0x00, 0xf0, 0x11, 0x00


	//----- nvinfo : EIATTR_SPARSE_MMA_MASK
	.align		4
.L_3513:
        /*0038*/ 	.byte	0x03, 0x50
        /*003a*/ 	.short	0x0000


	//----- nvinfo : EIATTR_MAXREG_COUNT
	.align		4
        /*003c*/ 	.byte	0x03, 0x1b
        /*003e*/ 	.short	0x00ff


	//----- nvinfo : EIATTR_MERCURY_ISA_VERSION
	.align		4
        /*0040*/ 	.byte	0x03, 0x5f
        /*0042*/ 	.short	0x0101


	//----- nvinfo : EIATTR_VRC_CTA_INIT_COUNT
	.align		4
        /*0044*/ 	.byte	0x02, 0x4a
	.zero		1
	.zero		1


	//----- nvinfo : EIATTR_EXIT_INSTR_OFFSETS
	.align		4
        /*0048*/ 	.byte	0x04, 0x1c
        /*004a*/ 	.short	(.L_3515 - .L_3514)


	//   ....[0]....
.L_3514:
        /*004c*/ 	.word	0x00002db0


	//   ....[1]....
        /*0050*/ 	.word	0x00002e00


	//   ....[2]....
        /*0054*/ 	.word	0x000050e0


	//----- nvinfo : EIATTR_MAX_THREADS
	.align		4
.L_3515:
        /*0058*/ 	.byte	0x04, 0x05
        /*005a*/ 	.short	(.L_3517 - .L_3516)
.L_3516:
        /*005c*/ 	.word	0x00000080
        /*0060*/ 	.word	0x00000001
        /*0064*/ 	.word	0x00000001


	//----- nvinfo : EIATTR_CRS_STACK_SIZE
	.align		4
.L_3517:
        /*0068*/ 	.byte	0x04, 0x1e
        /*006a*/ 	.short	(.L_3519 - .L_3518)
.L_3518:
        /*006c*/ 	.word	0x00000000


	//----- nvinfo : EIATTR_CBANK_PARAM_SIZE
	.align		4
.L_3519:
        /*0070*/ 	.byte	0x03, 0x19
        /*0072*/ 	.short	0x0020


	//----- nvinfo : EIATTR_PARAM_CBANK
	.align		4
        /*0074*/ 	.byte	0x04, 0x0a
        /*0076*/ 	.short	(.L_3521 - .L_3520)
	.align		4
.L_3520:
        /*0078*/ 	.word	index@(.nv.constant0._ZN2at6native29vectorized_elementwise_kernelILi4ENS0_13BinaryFunctorIfffZZZNS0_16fmod_kernel_cudaERNS_18TensorIteratorBaseEENKUlvE0_clEvENKUlvE0_clEvEUlffE_EESt5arrayIPcLm3EEEEviT0_T1_)
        /*007c*/ 	.short	0x0380
        /*007e*/ 	.short	0x0020


	//----- nvinfo : EIATTR_SW_WAR
	.align		4
.L_3521:
        /*0080*/ 	.byte	0x04, 0x36
        /*0082*/ 	.short	(.L_3523 - .L_3522)
.L_3522:
        /*0084*/ 	.word	0x00000008
.L_3523:


//--------------------- .nv.info._ZN2at6native29vectorized_elementwise_kernelILi8ENS0_13BinaryFunctorIfffZZZNS0_16fmod_kernel_cudaERNS_18TensorIteratorBaseEENKUlvE0_clEvENKUlvE0_clEvEUlffE_EESt5arrayIPcLm3EEEEviT0_T1_ --------------------------
	.section	.nv.info._ZN2at6native29vectorized_elementwise_kernelILi8ENS0_13BinaryFunctorIfffZZZNS0_16fmod_kernel_cudaERNS_18TensorIteratorBaseEENKUlvE0_clEvENKUlvE0_clEvEUlffE_EESt5arrayIPcLm3EEEEviT0_T1_,"",@"SHT_CUDA_INFO"
	.sectionflags	@""
	.align	4


	//----- nvinfo : EIATTR_CUDA_API_VERSION
	.align		4
        /*0000*/ 	.byte	0x04, 0x37
        /*0002*/ 	.short	(.L_3525 - .L_3524)
.L_3524:
        /*0004*/ 	.word	0x00000082


	//----- nvinfo : EIATTR_KPARAM_INFO
	.align		4
.L_3525:
        /*0008*/ 	.byte	0x04, 0x17
        /*000a*/ 	.short	(.L_3527 - .L_3526)
.L_3526:
        /*000c*/ 	.word	0x00000000
        /*0010*/ 	.short	0x0002
        /*0012*/ 	.short	0x0008
        /*0014*/ 	.byte	0x00, 0xf0, 0x61, 0x00


	//----- nvinfo : EIATTR_KPARAM_INFO
	.align		4
.L_3527:
        /*0018*/ 	.byte	0x04, 0x17
        /*001a*/ 	.short	(.L_3529 - .L_3528)
.L_3528:
        /*001c*/ 	.word	0x00000000
        /*0020*/ 	.short	0x0001
        /*0022*/ 	.short	0x0004
        /*0024*/ 	.byte	0x00, 0xf0, 0x05, 0x00


	//----- nvinfo : EIATTR_KPARAM_INFO
	.align		4
.L_3529:
        /*0028*/ 	.byte	0x04, 0x17
        /*002a*/ 	.short	(.L_3531 - .L_3530)
.L_3530:
        /*002c*/ 	.word	0x00000000
        /*0030*/ 	.short	0x0000
        /*0032*/ 	.short	0x0000
        /*0034*/ 	.byte	0x00, 0xf0, 0x11, 0x00


	//----- nvinfo : EIATTR_SPARSE_MMA_MASK
	.align		4
.L_3531:
        /*0038*/ 	.byte	0x03, 0x50
        /*003a*/ 	.short	0x0000


	//----- nvinfo : EIATTR_MAXREG_COUNT
	.align		4
        /*003c*/ 	.byte	0x03, 0x1b
        /*003e*/ 	.short	0x00ff


	//----- nvinfo : EIATTR_MERCURY_ISA_VERSION
	.align		4
        /*0040*/ 	.byte	0x03, 0x5f
        /*0042*/ 	.short	0x0101


	//----- nvinfo : EIATTR_VRC_CTA_INIT_COUNT
	.align		4
        /*0044*/ 	.byte	0x02, 0x4a
	.zero		1
	.zero		1


	//----- nvinfo : EIATTR_EXIT_INSTR_OFFSETS
	.align		4
        /*0048*/ 	.byte	0x04, 0x1c
        /*004a*/ 	.short	(.L_3533 - .L_3532)


	//   ....[0]....
.L_3532:
        /*004c*/ 	.word	0x00000010


	//----- nvinfo : EIATTR_MAX_THREADS
	.align		4
.L_3533:
        /*0050*/ 	.byte	0x04, 0x05
        /*0052*/ 	.short	(.L_3535 - .L_3534)
.L_3534:
        /*0054*/ 	.word	0x00000080
        /*0058*/ 	.word	0x00000001
        /*005c*/ 	.word	0x00000001


	//----- nvinfo : EIATTR_CBANK_PARAM_SIZE
	.align		4
.L_3535:
        /*0060*/ 	.byte	0x03, 0x19
        /*0062*/ 	.short	0x0020


	//----- nvinfo : EIATTR_PARAM_CBANK
	.align		4
        /*0064*/ 	.byte	0x04, 0x0a
        /*0066*/ 	.short	(.L_3537 - .L_3536)
	.align		4
.L_3536:
        /*0068*/ 	.word	index@(.nv.constant0._ZN2at6native29vectorized_elementwise_kernelILi8ENS0_13BinaryFunctorIfffZZZNS0_16fmod_kernel_cudaERNS_18TensorIteratorBaseEENKUlvE0_clEvENKUlvE0_clEvEUlffE_EESt5arrayIPcLm3EEEEviT0_T1_)
        /*006c*/ 	.short	0x0380
        /*006e*/ 	.short	0x0020


	//----- nvinfo : EIATTR_SW_WAR
	.align		4
.L_3537:
        /*0070*/ 	.byte	0x04, 0x36
        /*0072*/ 	.short	(.L_3539 - .L_3538)
.L_3538:
        /*0074*/ 	.word	0x00000008
.L_3539:


//--------------------- .nv.info._ZN2at6native18elementwise_kernelILi128ELi4EZNS0_15gpu_kernel_implINS0_13BUnaryFunctorIfffZZZNS0_16fmod_kernel_cudaERNS_18TensorIteratorBaseEENKUlvE0_clEvENKUlvE0_clEvEUlffE_EEEEvS5_RKT_EUliE_EEviT1_ --------------------------
	.section	.nv.info._ZN2at6native18elementwise_kernelILi128ELi4EZNS0_15gpu_kernel_implINS0_13BUnaryFunctorIfffZZZNS0_16fmod_kernel_cudaERNS_18TensorIteratorBaseEENKUlvE0_clEvENKUlvE0_clEvEUlffE_EEEEvS5_RKT_EUliE_EEviT1_,"",@"SHT_CUDA_INFO"
	.sectionflags	@""
	.align	4


	//----- nvinfo : EIATTR_CUDA_API_VERSION
	.align		4
        /*0000*/ 	.byte	0x04, 0x37
        /*0002*/ 	.short	(.L_3541 - .L_3540)
.L_3540:
        /*0004*/ 	.word	0x00000082


	//----- nvinfo : EIATTR_KPARAM_INFO
	.align		4
.L_3541:
        /*0008*/ 	.byte	0x04, 0x17
        /*000a*/ 	.short	(.L_3543 - .L_3542)
.L_3542:
        /*000c*/ 	.word	0x00000000
        /*0010*/ 	.short	0x0001
        /*0012*/ 	.short	0x0008
        /*0014*/ 	.byte	0x00, 0xf0, 0x81, 0x08


	//----- nvinfo : EIATTR_KPARAM_INFO
	.align		4
.L_3543:
        /*0018*/ 	.byte	0x04, 0x17
        /*001a*/ 	.short	(.L_3545 - .L_3544)
.L_3544:
        /*001c*/ 	.word	0x00000000
        /*0020*/ 	.short	0x0000
        /*0022*/ 	.short	0x0000
        /*0024*/ 	.byte	0x00, 0xf0, 0x11, 0x00


	//----- nvinfo : EIATTR_SPARSE_MMA_MASK
	.align		4
.L_3545:
        /*0028*/ 	.byte	0x03, 0x50
        /*002a*/ 	.short	0x0000


	//----- nvinfo : EIATTR_MAXREG_COUNT
	.align		4
        /*002c*/ 	.byte	0x03, 0x1b
        /*002e*/ 	.short	0x0080


	//----- nvinfo : EIATTR_EXTERNS
	.align		4
        /*0030*/ 	.byte	0x04, 0x0f
        /*0032*/ 	.short	(.L_3547 - .L_3546)


	//   ....[0]....
	.align		4
.L_3546:
        /*0034*/ 	.word	index@(__assertfail)


	//----- nvinfo : EIATTR_MERCURY_ISA_VERSION
	.align		4
.L_3547:
        /*0038*/ 	.byte	0x03, 0x5f
        /*003a*/ 	.short	0x0101


	//----- nvinfo : EIATTR_VRC_CTA_INIT_COUNT
	.align		4
        /*003c*/ 	.byte	0x02, 0x4a
	.zero		1
	.zero		1


	//----- nvinfo : EIATTR_SYSCALL_OFFSETS
	.align		4
        /*0040*/ 	.byte	0x04, 0x46
        /*0042*/ 	.short	(.L_3549 - .L_3548)


	//   ....[0]....
.L_3548:
        /*0044*/ 	.word	0x00002200


	//   ....[1]....
        /*0048*/ 	.word	0x00003370


	//   ....[2]....
        /*004c*/ 	.word	0x00005620


	//   ....[3]....
        /*0050*/ 	.word	0x000065f0


	//   ....[4]....
        /*0054*/ 	.word	0x000089b0


	//   ....[5]....
        /*0058*/ 	.word	0x00009980


	//   ....[6]....
        /*005c*/ 	.word	0x0000bd50


	//   ....[7]....
        /*0060*/ 	.word	0x0000ccf0


	//----- nvinfo : EIATTR_EXIT_INSTR_OFFSETS
	.align		4
.L_3549:
        /*0064*/ 	.byte	0x04, 0x1c
        /*0066*/ 	.short	(.L_3551 - .L_3550)


	//   ....[0]....
.L_3550:
        /*0068*/ 	.word	0x00009c30


	//   ....[1]....
        /*006c*/ 	.word	0x0000c270


	//   ....[2]....
        /*0070*/ 	.word	0x0000c2b0


	//   ....[3]....
        /*0074*/ 	.word	0x0000c340


	//   ....[4]....
        /*0078*/ 	.word	0x0000c370


	//   ....[5]....
        /*007c*/ 	.word	0x0000c3a0


	//   ....[6]....
        /*0080*/ 	.word	0x0000c420


	//   ....[7]....
        /*0084*/ 	.word	0x0000c450


	//   ....[8]....
        /*0088*/ 	.word	0x0000c4e0


	//   ....[9]....
        /*008c*/ 	.word	0x0000c520


	//   ....[10]....
        /*0090*/ 	.word	0x0000c560


	//   ....[11]....
        /*0094*/ 	.word	0x0000c630


	//   ....[12]....
        /*0098*/ 	.word	0x0000c790


	//   ....[13]....
        /*009c*/ 	.word	0x0000c8f0


	//   ....[14]....
        /*00a0*/ 	.word	0x0000ca40


	//   ....[15]....
        /*00a4*/ 	.word	0x0000ca70


	//   ....[16]....
        /*00a8*/ 	.word	0x0000caa0


	//   ....[17]....
        /*00ac*/ 	.word	0x0000cb40


	//   ....[18]....
        /*00b0*/ 	.word	0x0000cb90


	//   ....[19]....
        /*00b4*/ 	.word	0x0000cd00


	//   ....[20]....
        /*00b8*/ 	.word	0x0000ce00


	//   ....[21]....
        /*00bc*/ 	.word	0x0000cf30


	//   ....[22]....
        /*00c0*/ 	.word	0x0000cf60


	//----- nvinfo : EIATTR_MAX_THREADS
	.align		4
.L_3551:
        /*00c4*/ 	.byte	0x04, 0x05
        /*00c6*/ 	.short	(.L_3553 - .L_3552)
.L_3552:
        /*00c8*/ 	.word	0x00000080
        /*00cc*/ 	.word	0x00000001
        /*00d0*/ 	.word	0x00000001


	//----- nvinfo : EIATTR_CRS_STACK_SIZE
	.align		4
.L_3553:
        /*00d4*/ 	.byte	0x04, 0x1e
        /*00d6*/ 	.short	(.L_3555 - .L_3554)
.L_3554:
        /*00d8*/ 	.word	0x00000000


	//----- nvinfo : EIATTR_CBANK_PARAM_SIZE
	.align		4
.L_3555:
        /*00dc*/ 	.byte	0x03, 0x19
        /*00de*/ 	.short	0x0228


	//----- nvinfo : EIATTR_PARAM_CBANK
	.align		4
        /*00e0*/ 	.byte	0x04, 0x0a
        /*00e2*/ 	.short	(.L_3557 - .L_3556)
	.align		4
.L_3556:
        /*00e4*/ 	.word	index@(.nv.constant0._ZN2at6native18elementwise_kernelILi128ELi4EZNS0_15gpu_kernel_implINS0_13BUnaryFunctorIfffZZZNS0_16fmod_kernel_cudaERNS_18TensorIteratorBaseEENKUlvE0_clEvENKUlvE0_clEvEUlffE_EEEEvS5_RKT_EUliE_EEviT1_)
        /*00e8*/ 	.short	0x0380
        /*00ea*/ 	.short	0x0228


	//----- nvinfo : EIATTR_SW_WAR
	.align		4
.L_3557:
        /*00ec*/ 	.byte	0x04, 0x36
        /*00ee*/ 	.short	(.L_3559 - .L_3558)
.L_3558:
        /*00f0*/ 	.word	0x00000008
.L_3559:


//--------------------- .nv.info._ZN2at6native27unrolled_elementwise_kernelINS0_13BUnaryFunctorIfffZZZNS0_16fmod_kernel_cudaERNS_18TensorIteratorBaseEENKUlvE0_clEvENKUlvE0_clEvEUlffE_EESt5arrayIPcLm2EELi4E23TrivialOffsetCalculatorILi1EjESD_NS0_6memory12LoadWithCastILi1EEENSE_13StoreWithCastILi1EEEEEviT_T0_T2_T3_T4_T5_ --------------------------
	.section	.nv.info._ZN2at6native27unrolled_elementwise_kernelINS0_13BUnaryFunctorIfffZZZNS0_16fmod_kernel_cudaERNS_18TensorIteratorBaseEENKUlvE0_clEvENKUlvE0_clEvEUlffE_EESt5arrayIPcLm2EELi4E23TrivialOffsetCalculatorILi1EjESD_NS0_6memory12LoadWithCastILi1EEENSE_13StoreWithCastILi1EEEEEviT_T0_T2_T3_T4_T5_,"",@"SHT_CUDA_INFO"
	.sectionflags	@""
	.align	4


	//----- nvinfo : EIATTR_CUDA_API_VERSION
	.align		4
        /*0000*/ 	.byte	0x04, 0x37
        /*0002*/ 	.short	(.L_3561 - .L_3560)
.L_3560:
        /*0004*/ 	.word	0x00000082


	//----- nvinfo : EIATTR_KPARAM_INFO
	.align		4
.L_3561:
        /*0008*/ 	.byte	0x04, 0x17
        /*000a*/ 	.short	(.L_3563 - .L_3562)
.L_3562:
        /*000c*/ 	.word	0x00000000
        /*0010*/ 	.short	0x0006
        /*0012*/ 	.short	0x002c
        /*0014*/ 	.byte	0x00, 0xf0, 0x21, 0x00


	//----- nvinfo : EIATTR_KPARAM_INFO
	.align		4
.L_3563:
        /*0018*/ 	.byte	0x04, 0x17
        /*001a*/ 	.short	(.L_3565 - .L_3564)
.L_3564:
        /*001c*/ 	.word	0x00000000
        /*0020*/ 	.short	0x0005
        /*0022*/ 	.short	0x0024
        /*0024*/ 	.byte	0x00, 0xf0, 0x21, 0x00


	//----- nvinfo : EIATTR_KPARAM_INFO
	.align		4
.L_3565:
        /*0028*/ 	.byte	0x04, 0x17
        /*002a*/ 	.short	(.L_3567 - .L_3566)
.L_3566:
        /*002c*/ 	.word	0x00000000
        /*0030*/ 	.short	0x0004
        /*0032*/ 	.short	0x0021
        /*0034*/ 	.byte	0x00, 0xf0, 0x05, 0x00


	//----- nvinfo : EIATTR_KPARAM_INFO
	.align		4
.L_3567:
        /*0038*/ 	.byte	0x04, 0x17
        /*003a*/ 	.short	(.L_3569 - .L_3568)
.L_3568:
        /*003c*/ 	.word	0x00000000
        /*0040*/ 	.short	0x0003
        /*0042*/ 	.short	0x0020
        /*0044*/ 	.byte	0x00, 0xf0, 0x05, 0x00


	//----- nvinfo : EIATTR_KPARAM_INFO
	.align		4
.L_3569:
        /*0048*/ 	.byte	0x04, 0x17
        /*004a*/ 	.short	(.L_3571 - .L_3570)
.L_3570:
        /*004c*/ 	.word	0x00000000
        /*0050*/ 	.short	0x0002
        /*0052*/ 	.short	0x0010
        /*0054*/ 	.byte	0x00, 0xf0, 0x41, 0x00


	//----- nvinfo : EIATTR_KPARAM_INFO
	.align		4
.L_3571:
        /*0058*/ 	.byte	0x04, 0x17
        /*005a*/ 	.short	(.L_3573 - .L_3572)
.L_3572:
        /*005c*/ 	.word	0x00000000
        /*0060*/ 	.short	0x0001
        /*0062*/ 	.short	0x0004
        /*0064*/ 	.byte	0x00, 0xf0, 0x21, 0x00


	//----- nvinfo : EIATTR_KPARAM_INFO
	.align		4
.L_3573:
        /*0068*/ 	.byte	0x04, 0x17
        /*006a*/ 	.short	(.L_3575 - .L_3574)
.L_3574:
        /*006c*/ 	.word	0x00000000
        /*0070*/ 	.short	0x0000
        /*0072*/ 	.short	0x0000
        /*0074*/ 	.byte	0x00, 0xf0, 0x11, 0x00


	//----- nvinfo : EIATTR_SPARSE_MMA_MASK
	.align		4
.L_3575:
        /*0078*/ 	.byte	0x03, 0x50
        /*007a*/ 	.short	0x0000


	//----- nvinfo : EIATTR_MAXREG_COUNT
	.align		4
        /*007c*/ 	.byte	0x03, 0x1b
        /*007e*/ 	.short	0x00ff


	//----- nvinfo : EIATTR_EXTERNS
	.align		4
        /*0080*/ 	.byte	0x04, 0x0f
        /*0082*/ 	.short	(.L_3577 - .L_3576)


	//   ....[0]....
	.align		4
.L_3576:
        /*0084*/ 	.word	index@(__assertfail)


	//----- nvinfo : EIATTR_MERCURY_ISA_VERSION
	.align		4
.L_3577:
        /*0088*/ 	.byte	0x03, 0x5f
        /*008a*/ 	.short	0x0101


	//----- nvinfo : EIATTR_VRC_CTA_INIT_COUNT
	.align		4
        /*008c*/ 	.byte	0x02, 0x4a
	.zero		1
	.zero		1


	//----- nvinfo : EIATTR_SYSCALL_OFFSETS
	.align		4
        /*0090*/ 	.byte	0x04, 0x46
        /*0092*/ 	.short	(.L_3579 - .L_3578)


	//   ....[0]....
.L_3578:
        /*0094*/ 	.word	0x00000e60


	//   ....[1]....
        /*0098*/ 	.word	0x00001df0


	//   ....[2]....
        /*009c*/ 	.word	0x00002cf0


	//   ....[3]....
        /*00a0*/ 	.word	0x00003bd0


	//   ....[4]....
        /*00a4*/ 	.word	0x00005ba0


	//   ....[5]....
        /*00a8*/ 	.word	0x00006930


	//   ....[6]....
        /*00ac*/ 	.word	0x000077b0


	//   ....[7]....
        /*00b0*/ 	.word	0x00008610


	//----- nvinfo : EIATTR_EXIT_INSTR_OFFSETS
	.align		4
.L_3579:
        /*00b4*/ 	.byte	0x04, 0x1c
        /*00b6*/ 	.short	(.L_3581 - .L_3580)


	//   ....[0]....
.L_3580:
        /*00b8*/ 	.word	0x00007a50


	//   ....[1]....
        /*00bc*/ 	.word	0x00007b90


	//   ....[2]....
        /*00c0*/ 	.word	0x00007bd0


	//   ....[3]....
        /*00c4*/ 	.word	0x00007c60


	//   ....[4]....
        /*00c8*/ 	.word	0x00007c90


	//   ....[5]....
        /*00cc*/ 	.word	0x00007cc0


	//   ....[6]....
        /*00d0*/ 	.word	0x00007d40


	//   ....[7]....
        /*00d4*/ 	.word	0x00007d70


	//   ....[8]....
        /*00d8*/ 	.word	0x00007e00


	//   ....[9]....
        /*00dc*/ 	.word	0x00007e40


	//   ....[10]....
        /*00e0*/ 	.word	0x00007e80


	//   ....[11]....
        /*00e4*/ 	.word	0x00007f50


	//   ....[12]....
        /*00e8*/ 	.word	0x000080b0


	//   ....[13]....
        /*00ec*/ 	.word	0x00008210


	//   ....[14]....
        /*00f0*/ 	.word	0x00008360


	//   ....[15]....
        /*00f4*/ 	.word	0x00008390


	//   ....[16]....
        /*00f8*/ 	.word	0x000083c0


	//   ....[17]....
        /*00fc*/ 	.word	0x00008460


	//   ....[18]....
        /*0100*/ 	.word	0x000084b0


	//   ....[19]....
        /*0104*/ 	.word	0x00008620


	//   ....[20]....
        /*0108*/ 	.word	0x00008720


	//   ....[21]....
        /*010c*/ 	.word	0x00008850


	//   ....[22]....
        /*0110*/ 	.word	0x00008880


	//----- nvinfo : EIATTR_MAX_THREADS
	.align		4
.L_3581:
        /*0114*/ 	.byte	0x04, 0x05
        /*0116*/ 	.short	(.L_3583 - .L_3582)
.L_3582:
        /*0118*/ 	.word	0x00000080
        /*011c*/ 	.word	0x00000001
        /*0120*/ 	.word	0x00000001


	//----- nvinfo : EIATTR_CRS_STACK_SIZE
	.align		4
.L_3583:
        /*0124*/ 	.byte	0x04, 0x1e
        /*0126*/ 	.short	(.L_3585 - .L_3584)
.L_3584:
        /*0128*/ 	.word	0x00000000


	//----- nvinfo : EIATTR_CBANK_PARAM_SIZE
	.align		4
.L_3585:
        /*012c*/ 	.byte	0x03, 0x19
        /*012e*/ 	.short	0x0034


	//----- nvinfo : EIATTR_PARAM_CBANK
	.align		4
        /*0130*/ 	.byte	0x04, 0x0a
        /*0132*/ 	.short	(.L_3587 - .L_3586)
	.align		4
.L_3586:
        /*0134*/ 	.word	index@(.nv.constant0._ZN2at6native27unrolled_elementwise_kernelINS0_13BUnaryFunctorIfffZZZNS0_16fmod_kernel_cudaERNS_18TensorIteratorBaseEENKUlvE0_clEvENKUlvE0_clEvEUlffE_EESt5arrayIPcLm2EELi4E23TrivialOffsetCalculatorILi1EjESD_NS0_6memory12LoadWithCastILi1EEENSE_13StoreWithCastILi1EEEEEviT_T0_T2_T3_T4_T5_)
        /*0138*/ 	.short	0x0380
        /*013a*/ 	.short	0x0034


	//----- nvinfo : EIATTR_SW_WAR
	.align		4
.L_3587:
        /*013c*/ 	.byte	0x04, 0x36
        /*013e*/ 	.short	(.L_3589 - .L_3588)
.L_3588:
        /*0140*/ 	.word	0x00000008
.L_3589:


//--------------------- .nv.info._ZN2at6native18elementwise_kernelILi128ELi2EZNS0_22gpu_kernel_impl_nocastINS0_13BUnaryFunctorIfffZZZNS0_16fmod_kernel_cudaERNS_18TensorIteratorBaseEENKUlvE0_clEvENKUlvE0_clEvEUlffE_EEEEvS5_RKT_EUliE_EEviT1_ --------------------------
	.section	.nv.info._ZN2at6native18elementwise_kernelILi128ELi2EZNS0_22gpu_kernel_impl_nocastINS0_13BUnaryFunctorIfffZZZNS0_16fmod_kernel_cudaERNS_18TensorIteratorBaseEENKUlvE0_clEvENKUlvE0_clEvEUlffE_EEEEvS5_RKT_EUliE_EEviT1_,"",@"SHT_CUDA_INFO"
	.sectionflags	@""
	.align	4


	//----- nvinfo : EIATTR_CUDA_API_VERSION
	.align		4
        /*0000*/ 	.byte	0x04, 0x37
        /*0002*/ 	.short	(.L_3591 - .L_3590)
.L_3590:
        /*0004*/ 	.word	0x00000082


	//----- nvinfo : EIATTR_KPARAM_INFO
	.align		4
.L_3591:
        /*0008*/ 	.byte	0x04, 0x17
        /*000a*/ 	.short	(.L_3593 - .L_3592)
.L_3592:
        /*000c*/ 	.word	0x00000000
        /*0010*/ 	.short	0x0001
        /*0012*/ 	.short	0x0008
        /*0014*/ 	.byte	0x00, 0xf0, 0x61, 0x08


	//----- nvinfo : EIATTR_KPARAM_INFO
	.align		4
.L_3593:
        /*0018*/ 	.byte	0x04, 0x17
        /*001a*/ 	.short	(.L_3595 - .L_3594)
.L_3594:
        /*001c*/ 	.word	0x00000000
        /*0020*/ 	.short	0x0000
        /*0022*/ 	.short	0x0000
        /*0024*/ 	.byte	0x00, 0xf0, 0x11, 0x00


	//----- nvinfo : EIATTR_SPARSE_MMA_MASK
	.align		4
.L_3595:
        /*0028*/ 	.byte	0x03, 0x50
        /*002a*/ 	.short	0x0000


	//----- nvinfo : EIATTR_MAXREG_COUNT
	.align		4
        /*002c*/ 	.byte	0x03, 0x1b
        /*002e*/ 	.short	0x0080


	//----- nvinfo : EIATTR_MERCURY_ISA_VERSION
	.align		4
        /*0030*/ 	.byte	0x03, 0x5f
        /*0032*/ 	.short	0x0101


	//----- nvinfo : EIATTR_VRC_CTA_INIT_COUNT
	.align		4
        /*0034*/ 	.byte	0x02, 0x4a
	.zero		1
	.zero		1


	//----- nvinfo : EIATTR_EXIT_INSTR_OFFSETS
	.align		4
        /*0038*/ 	.byte	0x04, 0x1c
        /*003a*/ 	.short	(.L_3597 - .L_3596)


	//   ....[0]....
.L_3596:
        /*003c*/ 	.word	0x00000520


	//   ....[1]....
        /*0040*/ 	.word	0x000008c0


	//   ....[2]....
        /*0044*/ 	.word	0x00002040


	//   ....[3]....
        /*0048*/ 	.word	0x00003710


	//----- nvinfo : EIATTR_MAX_THREADS
	.align		4
.L_3597:
        /*004c*/ 	.byte	0x04, 0x05
        /*004e*/ 	.short	(.L_3599 - .L_3598)
.L_3598:
        /*0050*/ 	.word	0x00000080
        /*0054*/ 	.word	0x00000001
        /*0058*/ 	.word	0x00000001


	//----- nvinfo : EIATTR_CRS_STACK_SIZE
	.align		4
.L_3599:
        /*005c*/ 	.byte	0x04, 0x1e
        /*005e*/ 	.short	(.L_3601 - .L_3600)
.L_3600:
        /*0060*/ 	.word	0x00000000


	//----- nvinfo : EIATTR_CBANK_PARAM_SIZE
	.align		4
.L_3601:
        /*0064*/ 	.byte	0x03, 0x19
        /*0066*/ 	.short	0x0220


	//----- nvinfo : EIATTR_PARAM_CBANK
	.align		4
        /*0068*/ 	.byte	0x04, 0x0a
        /*006a*/ 	.short	(.L_3603 - .L_3602)
	.align		4
.L_3602:
        /*006c*/ 	.word	index@(.nv.constant0._ZN2at6native18elementwise_kernelILi128ELi2EZNS0_22gpu_kernel_impl_nocastINS0_13BUnaryFunctorIfffZZZNS0_16fmod_kernel_cudaERNS_18TensorIteratorBaseEENKUlvE0_clEvENKUlvE0_clEvEUlffE_EEEEvS5_RKT_EUliE_EEviT1_)
        /*0070*/ 	.short	0x0380
        /*0072*/ 	.short	0x0220


	//----- nvinfo : EIATTR_SW_WAR
	.align		4
.L_3603:
        /*0074*/ 	.byte	0x04, 0x36
        /*0076*/ 	.short	(.L_3605 - .L_3604)
.L_3604:
        /*0078*/ 	.word	0x00000008
.L_3605:


//--------------------- .nv.info._ZN2at6native27unrolled_elementwise_kernelINS0_13BUnaryFunctorIfffZZZNS0_16fmod_kernel_cudaERNS_18TensorIteratorBaseEENKUlvE0_clEvENKUlvE0_clEvEUlffE_EESt5arrayIPcLm2EELi4E23TrivialOffsetCalculatorILi1EjESD_NS0_6memory15LoadWithoutCastENSE_16StoreWithoutCastEEEviT_T0_T2_T3_T4_T5_ --------------------------
	.section	.nv.info._ZN2at6native27unrolled_elementwise_kernelINS0_13BUnaryFunctorIfffZZZNS0_16fmod_kernel_cudaERNS_18TensorIteratorBaseEENKUlvE0_clEvENKUlvE0_clEvEUlffE_EESt5arrayIPcLm2EELi4E23TrivialOffsetCalculatorILi1EjESD_NS0_6memory15LoadWithoutCastENSE_16StoreWithoutCastEEEviT_T0_T2_T3_T4_T5_,"",@"SHT_CUDA_INFO"
	.sectionflags	@""
	.align	4


	//----- nvinfo : EIATTR_CUDA_API_VERSION
	.align		4
        /*0000*/ 	.byte	0x04, 0x37
        /*0002*/ 	.short	(.L_3607 - .L_3606)
.L_3606:
        /*0004*/ 	.word	0x00000082


	//----- nvinfo : EIATTR_KPARAM_INFO
	.align		4
.L_3607:
        /*0008*/ 	.byte	0x04, 0x17
        /*000a*/ 	.short	(.L_3609 - .L_3608)
.L_3608:
        /*000c*/ 	.word	0x00000000
        /*0010*/ 	.short	0x0006
        /*0012*/ 	.short	0x0023
        /*0014*/ 	.byte	0x00, 0xf0, 0x05, 0x00


	//----- nvinfo : EIATTR_KPARAM_INFO
	.align		4
.L_3609:
        /*0018*/ 	.byte	0x04, 0x17
        /*001a*/ 	.short	(.L_3611 - .L_3610)
.L_3610:
        /*001c*/ 	.word	0x00000000
        /*0020*/ 	.short	0x0005
        /*0022*/ 	.short	0x0022
        /*0024*/ 	.byte	0x00, 0xf0, 0x05, 0x00


	//----- nvinfo : EIATTR_KPARAM_INFO
	.align		4
.L_3611:
        /*0028*/ 	.byte	0x04, 0x17
        /*002a*/ 	.short	(.L_3613 - .L_3612)
.L_3612:
        /*002c*/ 	.word	0x00000000
        /*0030*/ 	.short	0x0004
        /*0032*/ 	.short	0x0021
        /*0034*/ 	.byte	0x00, 0xf0, 0x05, 0x00


	//----- nvinfo : EIATTR_KPARAM_INFO
	.align		4
.L_3613:
        /*0038*/ 	.byte	0x04, 0x17
        /*003a*/ 	.short	(.L_3615 - .L_3614)
.L_3614:
        /*003c*/ 	.word	0x00000000
        /*0040*/ 	.short	0x0003
        /*0042*/ 	.short	0x0020
        /*0044*/ 	.byte	0x00, 0xf0, 0x05, 0x00


	//----- nvinfo : EIATTR_KPARAM_INFO
	.align		4
.L_3615:
        /*0048*/ 	.byte	0x04, 0x17
        /*004a*/ 	.short	(.L_3617 - .L_3616)
.L_3616:
        /*004c*/ 	.word	0x00000000
        /*0050*/ 	.short	0x0002
        /*0052*/ 	.short	0x0010
        /*0054*/ 	.byte	0x00, 0xf0, 0x41, 0x00


	//----- nvinfo : EIATTR_KPARAM_INFO
	.align		4
.L_3617:
        /*0058*/ 	.byte	0x04, 0x17
        /*005a*/ 	.short	(.L_3619 - .L_3618)
.L_3618:
        /*005c*/ 	.word	0x00000000
        /*0060*/ 	.short	0x0001
        /*0062*/ 	.short	0x0004
        /*0064*/ 	.byte	0x00, 0xf0, 0x21, 0x00


	//----- nvinfo : EIATTR_KPARAM_INFO
	.align		4
.L_3619:
        /*0068*/ 	.byte	0x04, 0x17
        /*006a*/ 	.short	(.L_3621 - .L_3620)
.L_3620:
        /*006c*/ 	.word	0x00000000
        /*0070*/ 	.short	0x0000
        /*0072*/ 	.short	0x0000
        /*0074*/ 	.byte	0x00, 0xf0, 0x11, 0x00


	//----- nvinfo : EIATTR_SPARSE_MMA_MASK
	.align		4
.L_3621:
        /*0078*/ 	.byte	0x03, 0x50
        /*007a*/ 	.short	0x0000


	//----- nvinfo : EIATTR_MAXREG_COUNT
	.align		4
        /*007c*/ 	.byte	0x03, 0x1b
        /*007e*/ 	.short	0x00ff


	//----- nvinfo : EIATTR_MERCURY_ISA_VERSION
	.align		4
        /*0080*/ 	.byte	0x03, 0x5f
        /*0082*/ 	.short	0x0101


	//----- nvinfo : EIATTR_VRC_CTA_INIT_COUNT
	.align		4
        /*0084*/ 	.byte	0x02, 0x4a
	.zero		1
	.zero		1


	//----- nvinfo : EIATTR_EXIT_INSTR_OFFSETS
	.align		4
        /*0088*/ 	.byte	0x04, 0x1c
        /*008a*/ 	.short	(.L_3623 - .L_3622)


	//   ....[0]....
.L_3622:
        /*008c*/ 	.word	0x000014b0


	//   ....[1]....
        /*0090*/ 	.word	0x00001500


	//----- nvinfo : EIATTR_MAX_THREADS
	.align		4
.L_3623:
        /*0094*/ 	.byte	0x04, 0x05
        /*0096*/ 	.short	(.L_3625 - .L_3624)
.L_3624:
        /*0098*/ 	.word	0x00000080
        /*009c*/ 	.word	0x00000001
        /*00a0*/ 	.word	0x00000001


	//----- nvinfo : EIATTR_CRS_STACK_SIZE
	.align		4
.L_3625:
        /*00a4*/ 	.byte	0x04, 0x1e
        /*00a6*/ 	.short	(.L_3627 - .L_3626)
.L_3626:
        /*00a8*/ 	.word	0x00000000


	//----- nvinfo : EIATTR_CBANK_PARAM_SIZE
	.align		4
.L_3627:
        /*00ac*/ 	.byte	0x03, 0x19
        /*00ae*/ 	.short	0x0024


	//----- nvinfo : EIATTR_PARAM_CBANK
	.align		4
        /*00b0*/ 	.byte	0x04, 0x0a
        /*00b2*/ 	.short	(.L_3629 - .L_3628)
	.align		4
.L_3628:
        /*00b4*/ 	.word	index@(.nv.constant0._ZN2at6native27unrolled_elementwise_kernelINS0_13BUnaryFunctorIfffZZZNS0_16fmod_kernel_cudaERNS_18TensorIteratorBaseEENKUlvE0_clEvENKUlvE0_clEvEUlffE_EESt5arrayIPcLm2EELi4E23TrivialOffsetCalculatorILi1EjESD_NS0_6memory15LoadWithoutCastENSE_16StoreWithoutCastEEEviT_T0_T2_T3_T4_T5_)
        /*00b8*/ 	.short	0x0380
        /*00ba*/ 	.short	0x0024


	//----- nvinfo : EIATTR_SW_WAR
	.align		4
.L_3629:
        /*00bc*/ 	.byte	0x04, 0x36
        /*00be*/ 	.short	(.L_3631 - .L_3630)
.L_3630:
        /*00c0*/ 	.word	0x00000008
.L_3631:


//--------------------- .nv.info._ZN2at6native29vectorized_elementwise_kernelILi2ENS0_13BUnaryFunctorIfffZZZNS0_16fmod_kernel_cudaERNS_18TensorIteratorBaseEENKUlvE0_clEvENKUlvE0_clEvEUlffE_EESt5arrayIPcLm2EEEEviT0_T1_ --------------------------
	.section	.nv.info._ZN2at6native29vectorized_elementwise_kernelILi2ENS0_13BUnaryFunctorIfffZZZNS0_16fmod_kernel_cudaERNS_18TensorIteratorBaseEENKUlvE0_clEvENKUlvE0_clEvEUlffE_EESt5arrayIPcLm2EEEEviT0_T1_,"",@"SHT_CUDA_INFO"
	.sectionflags	@""
	.align	4


	//----- nvinfo : EIATTR_CUDA_API_VERSION
	.align		4
        /*0000*/ 	.byte	0x04, 0x37
        /*0002*/ 	.short	(.L_3633 - .L_3632)
.L_3632:
        /*0004*/ 	.word	0x00000082


	//----- nvinfo : EIATTR_KPARAM_INFO
	.align		4
.L_3633:
        /*0008*/ 	.byte	0x04, 0x17
        /*000a*/ 	.short	(.L_3635 - .L_3634)
.L_3634:
        /*000c*/ 	.word	0x00000000
        /*0010*/ 	.short	0x0002
        /*0012*/ 	.short	0x0010
        /*0014*/ 	.byte	0x00, 0xf0, 0x41, 0x00


	//----- nvinfo : EIATTR_KPARAM_INFO
	.align		4
.L_3635:
        /*0018*/ 	.byte	0x04, 0x17
        /*001a*/ 	.short	(.L_3637 - .L_3636)
.L_3636:
        /*001c*/ 	.word	0x00000000
        /*0020*/ 	.short	0x0001
        /*0022*/ 	.short	0x0004
        /*0024*/ 	.byte	0x00, 0xf0, 0x21, 0x00


	//----- nvinfo : EIATTR_KPARAM_INFO
	.align		4
.L_3637:
        /*0028*/ 	.byte	0x04, 0x17
        /*002a*/ 	.short	(.L_3639 - .L_3638)
.L_3638:
        /*002c*/ 	.word	0x00000000
        /*0030*/ 	.short	0x0000
        /*0032*/ 	.short	0x0000
        /*0034*/ 	.byte	0x00, 0xf0, 0x11, 0x00


	//----- nvinfo : EIATTR_SPARSE_MMA_MASK
	.align		4
.L_3639:
        /*0038*/ 	.byte	0x03, 0x50
        /*003a*/ 	.short	0x0000


	//----- nvinfo : EIATTR_MAXREG_COUNT
	.align		4
        /*003c*/ 	.byte	0x03, 0x1b
        /*003e*/ 	.short	0x00ff


	//----- nvinfo : EIATTR_MERCURY_ISA_VERSION
	.align		4
        /*0040*/ 	.byte	0x03, 0x5f
        /*0042*/ 	.short	0x0101


	//----- nvinfo : EIATTR_VRC_CTA_INIT_COUNT
	.align		4
        /*0044*/ 	.byte	0x02, 0x4a
	.zero		1
	.zero		1


	//----- nvinfo : EIATTR_EXIT_INSTR_OFFSETS
	.align		4
        /*0048*/ 	.byte	0x04, 0x1c
        /*004a*/ 	.short	(.L_3641 - .L_3640)


	//   ....[0]....
.L_3640:
        /*004c*/ 	.word	0x00002a00


	//   ....[1]....
        /*0050*/ 	.word	0x00002a50


	//   ....[2]....
        /*0054*/ 	.word	0x00004af0


	//----- nvinfo : EIATTR_MAX_THREADS
	.align		4
.L_3641:
        /*0058*/ 	.byte	0x04, 0x05
        /*005a*/ 	.short	(.L_3643 - .L_3642)
.L_3642:
        /*005c*/ 	.word	0x00000080
        /*0060*/ 	.word	0x00000001
        /*0064*/ 	.word	0x00000001


	//----- nvinfo : EIATTR_CRS_STACK_SIZE
	.align		4
.L_3643:
        /*0068*/ 	.byte	0x04, 0x1e
        /*006a*/ 	.short	(.L_3645 - .L_3644)
.L_3644:
        /*006c*/ 	.word	0x00000000


	//----- nvinfo : EIATTR_CBANK_PARAM_SIZE
	.align		4
.L_3645:
        /*0070*/ 	.byte	0x03, 0x19
        /*0072*/ 	.short	0x0020


	//----- nvinfo : EIATTR_PARAM_CBANK
	.align		4
        /*0074*/ 	.byte	0x04, 0x0a
        /*0076*/ 	.short	(.L_3647 - .L_3646)
	.align		4
.L_3646:
        /*0078*/ 	.word	index@(.nv.constant0._ZN2at6native29vectorized_elementwise_kernelILi2ENS0_13BUnaryFunctorIfffZZZNS0_16fmod_kernel_cudaERNS_18TensorIteratorBaseEENKUlvE0_clEvENKUlvE0_clEvEUlffE_EESt5arrayIPcLm2EEEEviT0_T1_)
        /*007c*/ 	.short	0x0380
        /*007e*/ 	.short	0x0020


	//----- nvinfo : EIATTR_SW_WAR
	.align		4
.L_3647:
        /*0080*/ 	.byte	0x04, 0x36
        /*0082*/ 	.short	(.L_3649 - .L_3648)
.L_3648:
        /*0084*/ 	.word	0x00000008
.L_3649:


//--------------------- .nv.info._ZN2at6native29vectorized_elementwise_kernelILi4ENS0_13BUnaryFunctorIfffZZZNS0_16fmod_kernel_cudaERNS_18TensorIteratorBaseEENKUlvE0_clEvENKUlvE0_clEvEUlffE_EESt5arrayIPcLm2EEEEviT0_T1_ --------------------------
	.section	.nv.info._ZN2at6native29vectorized_elementwise_kernelILi4ENS0_13BUnaryFunctorIfffZZZNS0_16fmod_kernel_cudaERNS_18TensorIteratorBaseEENKUlvE0_clEvENKUlvE0_clEvEUlffE_EESt5arrayIPcLm2EEEEviT0_T1_,"",@"SHT_CUDA_INFO"
	.sectionflags	@""
	.align	4


	//----- nvinfo : EIATTR_CUDA_API_VERSION
	.align		4
        /*0000*/ 	.byte	0x04, 0x37
        /*0002*/ 	.short	(.L_3651 - .L_3650)
.L_3650:
        /*0004*/ 	.word	0x00000082


	//----- nvinfo : EIATTR_KPARAM_INFO
	.align		4
.L_3651:
        /*0008*/ 	.byte	0x04, 0x17
        /*000a*/ 	.short	(.L_3653 - .L_3652)
.L_3652:
        /*000c*/ 	.word	0x00000000
        /*0010*/ 	.short	0x0002
        /*0012*/ 	.short	0x0010
        /*0014*/ 	.byte	0x00, 0xf0, 0x41, 0x00


	//----- nvinfo : EIATTR_KPARAM_INFO
	.align		4
.L_3653:
        /*0018*/ 	.byte	0x04, 0x17
        /*001a*/ 	.short	(.L_3655 - .L_3654)
.L_3654:
        /*001c*/ 	.word	0x00000000
        /*0020*/ 	.short	0x0001
        /*0022*/ 	.short	0x0004
        /*0024*/ 	.byte	0x00, 0xf0, 0x21, 0x00


	//----- nvinfo : EIATTR_KPARAM_INFO
	.align		4
.L_3655:
        /*0028*/ 	.byte	0x04, 0x17
        /*002a*/ 	.short	(.L_3657 - .L_3656)
.L_3656:
        /*002c*/ 	.word	0x00000000
        /*0030*/ 	.short	0x0000
        /*0032*/ 	.short	0x0000
        /*0034*/ 	.byte	0x00, 0xf0, 0x11, 0x00


	//----- nvinfo : EIATTR_SPARSE_MMA_MASK
	.align		4
.L_3657:
        /*0038*/ 	.byte	0x03, 0x50
        /*003a*/ 	.short	0x0000


	//----- nvinfo : EIATTR_MAXREG_COUNT
	.align		4
        /*003c*/ 	.byte	0x03, 0x1b
        /*003e*/ 	.short	0x00ff


	//----- nvinfo : EIATTR_MERCURY_ISA_VERSION
	.align		4
        /*0040*/ 	.byte	0x03, 0x5f
        /*0042*/ 	.short	0x0101


	//----- nvinfo : EIATTR_VRC_CTA_INIT_COUNT
	.align		4
        /*0044*/ 	.byte	0x02, 0x4a
	.zero		1
	.zero		1


	//----- nvinfo : EIATTR_EXIT_INSTR_OFFSETS
	.align		4
        /*0048*/ 	.byte	0x04, 0x1c
        /*004a*/ 	.short	(.L_3659 - .L_3658)


	//   ....[0]....
.L_3658:
        /*004c*/ 	.word	0x00002a00


	//   ....[1]....
        /*0050*/ 	.word	0x00002a50


	//   ....[2]....
        /*0054*/ 	.word	0x00004ab0


	//----- nvinfo : EIATTR_MAX_THREADS
	.align		4
.L_3659:
        /*0058*/ 	.byte	0x04, 0x05
        /*005a*/ 	.short	(.L_3661 - .L_3660)
.L_3660:
        /*005c*/ 	.word	0x00000080
        /*0060*/ 	.word	0x00000001
        /*0064*/ 	.word	0x00000001


	//----- nvinfo : EIATTR_CRS_STACK_SIZE
	.align		4
.L_3661:
        /*0068*/ 	.byte	0x04, 0x1e
        /*006a*/ 	.short	(.L_3663 - .L_3662)
.L_3662:
        /*006c*/ 	.word	0x00000000


	//----- nvinfo : EIATTR_CBANK_PARAM_SIZE
	.align		4
.L_3663:
        /*0070*/ 	.byte	0x03, 0x19
        /*0072*/ 	.short	0x0020


	//----- nvinfo : EIATTR_PARAM_CBANK
	.align		4
        /*0074*/ 	.byte	0x04, 0x0a
        /*0076*/ 	.short	(.L_3665 - .L_3664)
	.align		4
.L_3664:
        /*0078*/ 	.word	index@(.nv.constant0._ZN2at6native29vectorized_elementwise_kernelILi4ENS0_13BUnaryFunctorIfffZZZNS0_16fmod_kernel_cudaERNS_18TensorIteratorBaseEENKUlvE0_clEvENKUlvE0_clEvEUlffE_EESt5arrayIPcLm2EEEEviT0_T1_)
        /*007c*/ 	.short	0x0380
        /*007e*/ 	.short	0x0020


	//----- nvinfo : EIATTR_SW_WAR
	.align		4
.L_3665:
        /*0080*/ 	.byte	0x04, 0x36
        /*0082*/ 	.short	(.L_3667 - .L_3666)
.L_3666:
        /*0084*/ 	.word	0x00000008
.L_3667:


//--------------------- .nv.info._ZN2at6native29vectorized_elementwise_kernelILi8ENS0_13BUnaryFunctorIfffZZZNS0_16fmod_kernel_cudaERNS_18TensorIteratorBaseEENKUlvE0_clEvENKUlvE0_clEvEUlffE_EESt5arrayIPcLm2EEEEviT0_T1_ --------------------------
	.section	.nv.info._ZN2at6native29vectorized_elementwise_kernelILi8ENS0_13BUnaryFunctorIfffZZZNS0_16fmod_kernel_cudaERNS_18TensorIteratorBaseEENKUlvE0_clEvENKUlvE0_clEvEUlffE_EESt5arrayIPcLm2EEEEviT0_T1_,"",@"SHT_CUDA_INFO"
	.sectionflags	@""
	.align	4


	//----- nvinfo : EIATTR_CUDA_API_VERSION
	.align		4
        /*0000*/ 	.byte	0x04, 0x37
        /*0002*/ 	.short	(.L_3669 - .L_3668)
.L_3668:
        /*0004*/ 	.word	0x00000082


	//----- nvinfo : EIATTR_KPARAM_INFO
	.align		4
.L_3669:
        /*0008*/ 	.byte	0x04, 0x17
        /*000a*/ 	.short	(.L_3671 - .L_3670)
.L_3670:
        /*000c*/ 	.word	0x00000000
        /*0010*/ 	.short	0x0002
        /*0012*/ 	.short	0x0010
        /*0014*/ 	.byte	0x00, 0xf0, 0x41, 0x00


	//----- nvinfo : EIATTR_KPARAM_INFO
	.align		4
.L_3671:
        /*0018*/ 	.byte	0x04, 0x17
        /*001a*/ 	.short	(.L_3673 - .L_3672)
.L_3672:
        /*001c*/ 	.word	0x00000000
        /*0020*/ 	.short	0x0001
        /*0022*/ 	.short	0x0004
        /*0024*/ 	.byte	0x00, 0xf0, 0x21, 0x00


	//----- nvinfo : EIATTR_KPARAM_INFO
	.align		4
.L_3673:
        /*0028*/ 	.byte	0x04, 0x17
        /*002a*/ 	.short	(.L_3675 - .L_3674)
.L_3674:
        /*002c*/ 	.word	0x00000000
        /*0030*/ 	.short	0x0000
        /*0032*/ 	.short	0x0000
        /*0034*/ 	.byte	0x00, 0xf0, 0x11, 0x00


	//----- nvinfo : EIATTR_SPARSE_MMA_MASK
	.align		4
.L_3675:
        /*0038*/ 	.byte	0x03, 0x50
        /*003a*/ 	.short	0x0000


	//----- nvinfo : EIATTR_MAXREG_COUNT
	.align		4
        /*003c*/ 	.byte	0x03, 0x1b
        /*003e*/ 	.short	0x00ff


	//----- nvinfo : EIATTR_MERCURY_ISA_VERSION
	.align		4
        /*0040*/ 	.byte	0x03, 0x5f
        /*0042*/ 	.short	0x0101


	//----- nvinfo : EIATTR_VRC_CTA_INIT_COUNT
	.align		4
        /*0044*/ 	.byte	0x02, 0x4a
	.zero		1
	.zero		1


	//----- nvinfo : EIATTR_EXIT_INSTR_OFFSETS
	.align		4
        /*0048*/ 	.byte	0x04, 0x1c
        /*004a*/ 	.short	(.L_3677 - .L_3676)


	//   ....[0]....
.L_3676:
        /*004c*/ 	.word	0x00000010


	//----- nvinfo : EIATTR_MAX_THREADS
	.align		4
.L_3677:
        /*0050*/ 	.byte	0x04, 0x05
        /*0052*/ 	.short	(.L_3679 - .L_3678)
.L_3678:
        /*0054*/ 	.word	0x00000080
        /*0058*/ 	.word	0x00000001
        /*005c*/ 	.word	0x00000001


	//----- nvinfo : EIATTR_CBANK_PARAM_SIZE
	.align		4
.L_3679:
        /*0060*/ 	.byte	0x03, 0x19
        /*0062*/ 	.short	0x0020


	//----- nvinfo : EIATTR_PARAM_CBANK
	.align		4
        /*0064*/ 	.byte	0x04, 0x0a
        /*0066*/ 	.short	(.L_3681 - .L_3680)
	.align		4
.L_3680:
        /*0068*/ 	.word	index@(.nv.constant0._ZN2at6native29vectorized_elementwise_kernelILi8ENS0_13BUnaryFunctorIfffZZZNS0_16fmod_kernel_cudaERNS_18TensorIteratorBaseEENKUlvE0_clEvENKUlvE0_clEvEUlffE_EESt5arrayIPcLm2EEEEviT0_T1_)
        /*006c*/ 	.short	0x0380
        /*006e*/ 	.short	0x0020


	//----- nvinfo : EIATTR_SW_WAR
	.align		4
.L_3681:
        /*0070*/ 	.byte	0x04, 0x36
        /*0072*/ 	.short	(.L_3683 - .L_3682)
.L_3682:
        /*0074*/ 	.word	0x00000008
.L_3683:


//--------------------- .nv.info._ZN2at6native18elementwise_kernelILi128ELi4EZNS0_15gpu_kernel_implINS0_13AUnaryFunctorIfffZZZNS0_16fmod_kernel_cudaERNS_18TensorIteratorBaseEENKUlvE0_clEvENKUlvE0_clEvEUlffE_EEEEvS5_RKT_EUliE_EEviT1_ --------------------------
	.section	.nv.info._ZN2at6native18elementwise_kernelILi128ELi4EZNS0_15gpu_kernel_implINS0_13AUnaryFunctorIfffZZZNS0_16fmod_kernel_cudaERNS_18TensorIteratorBaseEENKUlvE0_clEvENKUlvE0_clEvEUlffE_EEEEvS5_RKT_EUliE_EEviT1_,"",@"SHT_CUDA_INFO"
	.sectionflags	@""
	.align	4


	//----- nvinfo : EIATTR_CUDA_API_VERSION
	.align		4
        /*0000*/ 	.byte	0x04, 0x37
        /*0002*/ 	.short	(.L_3685 - .L_3684)
.L_3684:
        /*0004*/ 	.word	0x00000082


	//----- nvinfo : EIATTR_KPARAM_INFO
	.align		4
.L_3685:
        /*0008*/ 	.byte	0x04, 0x17
        /*000a*/ 	.short	(.L_3687 - .L_3686)
.L_3686:
        /*000c*/ 	.word	0x00000000
        /*0010*/ 	.short	0x0001
        /*0012*/ 	.short	0x0008
        /*0014*/ 	.byte	0x00, 0xf0, 0x81, 0x08


	//----- nvinfo : EIATTR_KPARAM_INFO
	.align		4
.L_3687:
        /*0018*/ 	.byte	0x04, 0x17
        /*001a*/ 	.short	(.L_3689 - .L_3688)
.L_3688:
        /*001c*/ 	.word	0x00000000
        /*0020*/ 	.short	0x0000
        /*0022*/ 	.short	0x0000
        /*0024*/ 	.byte	0x00, 0xf0, 0x11, 0x00


	//----- nvinfo : EIATTR_SPARSE_MMA_MASK
	.align		4
.L_3689:
        /*0028*/ 	.byte	0x03, 0x50
        /*002a*/ 	.short	0x0000


	//----- nvinfo : EIATTR_MAXREG_COUNT
	.align		4
        /*002c*/ 	.byte	0x03, 0x1b
        /*002e*/ 	.short	0x0080


	//----- nvinfo : EIATTR_EXTERNS
	.align		4
        /*0030*/ 	.byte	0x04, 0x0f
        /*0032*/ 	.short	(.L_3691 - .L_3690)


	//   ....[0]....
	.align		4
.L_3690:
        /*0034*/ 	.word	index@(__assertfail)


	//----- nvinfo : EIATTR_MERCURY_ISA_VERSION
	.align		4
.L_3691:
        /*0038*/ 	.byte	0x03, 0x5f
        /*003a*/ 	.short	0x0101


	//----- nvinfo : EIATTR_VRC_CTA_INIT_COUNT
	.align		4
        /*003c*/ 	.byte	0x02, 0x4a
	.zero		1
	.zero		1


	//----- nvinfo : EIATTR_SYSCALL_OFFSETS
	.align		4
        /*0040*/ 	.byte	0x04, 0x46
        /*0042*/ 	.short	(.L_3693 - .L_3692)


	//   ....[0]....
.L_3692:
        /*0044*/ 	.word	0x000021c0


	//   ....[1]....
        /*0048*/ 	.word	0x000033b0


	//   ....[2]....
        /*004c*/ 	.word	0x00005660


	//   ....[3]....
        /*0050*/ 	.word	0x000066b0


	//   ....[4]....
        /*0054*/ 	.word	0x00008a70


	//   ....[5]....
        /*0058*/ 	.word	0x00009ac0


	//   ....[6]....
        /*005c*/ 	.word	0x0000be90


	//   ....[7]....
        /*0060*/ 	.word	0x0000ce80


	//----- nvinfo : EIATTR_EXIT_INSTR_OFFSETS
	.align		4
.L_3693:
        /*0064*/ 	.byte	0x04, 0x1c
        /*0066*/ 	.short	(.L_3695 - .L_3694)


	//   ....[0]....
.L_3694:
        /*0068*/ 	.word	0x00009d70


	//   ....[1]....
        /*006c*/ 	.word	0x0000c400


	//   ....[2]....
        /*0070*/ 	.word	0x0000c440


	//   ....[3]....
        /*0074*/ 	.word	0x0000c4d0


	//   ....[4]....
        /*0078*/ 	.word	0x0000c500


	//   ....[5]....
        /*007c*/ 	.word	0x0000c530


	//   ....[6]....
        /*0080*/ 	.word	0x0000c5b0


	//   ....[7]....
        /*0084*/ 	.word	0x0000c5e0


	//   ....[8]....
        /*0088*/ 	.word	0x0000c670


	//   ....[9]....
        /*008c*/ 	.word	0x0000c6b0


	//   ....[10]....
        /*0090*/ 	.word	0x0000c6f0


	//   ....[11]....
        /*0094*/ 	.word	0x0000c7c0


	//   ....[12]....
        /*0098*/ 	.word	0x0000c920


	//   ....[13]....
        /*009c*/ 	.word	0x0000ca80


	//   ....[14]....
        /*00a0*/ 	.word	0x0000cbd0


	//   ....[15]....
        /*00a4*/ 	.word	0x0000cc00


	//   ....[16]....
        /*00a8*/ 	.word	0x0000cc30


	//   ....[17]....
        /*00ac*/ 	.word	0x0000ccd0


	//   ....[18]....
        /*00b0*/ 	.word	0x0000cd20


	//   ....[19]....
        /*00b4*/ 	.word	0x0000ce90


	//   ....[20]....
        /*00b8*/ 	.word	0x0000cf90


	//   ....[21]....
        /*00bc*/ 	.word	0x0000d0c0


	//   ....[22]....
        /*00c0*/ 	.word	0x0000d0f0


	//----- nvinfo : EIATTR_MAX_THREADS
	.align		4
.L_3695:
        /*00c4*/ 	.byte	0x04, 0x05
        /*00c6*/ 	.short	(.L_3697 - .L_3696)
.L_3696:
        /*00c8*/ 	.word	0x00000080
        /*00cc*/ 	.word	0x00000001
        /*00d0*/ 	.word	0x00000001


	//----- nvinfo : EIATTR_CRS_STACK_SIZE
	.align		4
.L_3697:
        /*00d4*/ 	.byte	0x04, 0x1e
        /*00d6*/ 	.short	(.L_3699 - .L_3698)
.L_3698:
        /*00d8*/ 	.word	0x00000000


	//----- nvinfo : EIATTR_CBANK_PARAM_SIZE
	.align		4
.L_3699:
        /*00dc*/ 	.byte	0x03, 0x19
        /*00de*/ 	.short	0x0228


	//----- nvinfo : EIATTR_PARAM_CBANK
	.align		4
        /*00e0*/ 	.byte	0x04, 0x0a
        /*00e2*/ 	.short	(.L_3701 - .L_3700)
	.align		4
.L_3700:
        /*00e4*/ 	.word	index@(.nv.constant0._ZN2at6native18elementwise_kernelILi128ELi4EZNS0_15gpu_kernel_implINS0_13AUnaryFunctorIfffZZZNS0_16fmod_kernel_cudaERNS_18TensorIteratorBaseEENKUlvE0_clEvENKUlvE0_clEvEUlffE_EEEEvS5_RKT_EUliE_EEviT1_)
        /*00e8*/ 	.short	0x0380
        /*00ea*/ 	.short	0x0228


	//----- nvinfo : EIATTR_SW_WAR
	.align		4
.L_3701:
        /*00ec*/ 	.byte	0x04, 0x36
        /*00ee*/ 	.short	(.L_3703 - .L_3702)
.L_3702:
        /*00f0*/ 	.word	0x00000008
.L_3703:


//--------------------- .nv.info._ZN2at6native27unrolled_elementwise_kernelINS0_13AUnaryFunctorIfffZZZNS0_16fmod_kernel_cudaERNS_18TensorIteratorBaseEENKUlvE0_clEvENKUlvE0_clEvEUlffE_EESt5arrayIPcLm2EELi4E23TrivialOffsetCalculatorILi1EjESD_NS0_6memory12LoadWithCastILi1EEENSE_13StoreWithCastILi1EEEEEviT_T0_T2_T3_T4_T5_ --------------------------
	.section	.nv.info._ZN2at6native27unrolled_elementwise_kernelINS0_13AUnaryFunctorIfffZZZNS0_16fmod_kernel_cudaERNS_18TensorIteratorBaseEENKUlvE0_clEvENKUlvE0_clEvEUlffE_EESt5arrayIPcLm2EELi4E23TrivialOffsetCalculatorILi1EjESD_NS0_6memory12LoadWithCastILi1EEENSE_13StoreWithCastILi1EEEEEviT_T0_T2_T3_T4_T5_,"",@"SHT_CUDA_INFO"
	.sectionflags	@""
	.align	4


	//----- nvinfo : EIATTR_CUDA_API_VERSION
	.align		4
        /*0000*/ 	.byte	0x04, 0x37
        /*0002*/ 	.short	(.L_3705 - .L_3704)
.L_3704:
        /*0004*/ 	.word	0x00000082


	//----- nvinfo : EIATTR_KPARAM_INFO
	.align		4
.L_3705:
        /*0008*/ 	.byte	0x04, 0x17
        /*000a*/ 	.short	(.L_3707 - .L_3706)
.L_3706:
        /*000c*/ 	.word	0x00000000
        /*0010*/ 	.short	0x0006
        /*0012*/ 	.short	0x002c
        /*0014*/ 	.byte	0x00, 0xf0, 0x21, 0x00


	//----- nvinfo : EIATTR_KPARAM_INFO
	.align		4
.L_3707:
        /*0018*/ 	.byte	0x04, 0x17
        /*001a*/ 	.short	(.L_3709 - .L_3708)
.L_3708:
        /*001c*/ 	.word	0x00000000
        /*0020*/ 	.short	0x0005
        /*0022*/ 	.short	0x0024
        /*0024*/ 	.byte	0x00, 0xf0, 0x21, 0x00


	//----- nvinfo : EIATTR_KPARAM_INFO
	.align		4
.L_3709:
        /*0028*/ 	.byte	0x04, 0x17
        /*002a*/ 	.short	(.L_3711 - .L_3710)
.L_3710:
        /*002c*/ 	.word	0x00000000
        /*0030*/ 	.short	0x0004
        /*0032*/ 	.short	0x0021
        /*0034*/ 	.byte	0x00, 0xf0, 0x05, 0x00


	//----- nvinfo : EIATTR_KPARAM_INFO
	.align		4
.L_3711:
        /*0038*/ 	.byte	0x04, 0x17
        /*003a*/ 	.short	(.L_3713 - .L_3712)
.L_3712:
        /*003c*/ 	.word	0x00000000
        /*0040*/ 	.short	0x0003
        /*0042*/ 	.short	0x0020
        /*0044*/ 	.byte	0x00, 0xf0, 0x05, 0x00


	//----- nvinfo : EIATTR_KPARAM_INFO
	.align		4
.L_3713:
        /*0048*/ 	.byte	0x04, 0x17
        /*004a*/ 	.short	(.L_3715 - .L_3714)
.L_3714:
        /*004c*/ 	.word	0x00000000
        /*0050*/ 	.short	0x0002
        /*0052*/ 	.short	0x0010
        /*0054*/ 	.byte	0x00, 0xf0, 0x41, 0x00


	//----- nvinfo : EIATTR_KPARAM_INFO
	.align		4
.L_3715:
        /*0058*/ 	.byte	0x04, 0x17
        /*005a*/ 	.short	(.L_3717 - .L_3716)
.L_3716:
        /*005c*/ 	.word	0x00000000
        /*0060*/ 	.short	0x0001
        /*0062*/ 	.short	0x0004
        /*0064*/ 	.byte	0x00, 0xf0, 0x21, 0x00


	//----- nvinfo : EIATTR_KPARAM_INFO
	.align		4
.L_3717:
        /*0068*/ 	.byte	0x04, 0x17
        /*006a*/ 	.short	(.L_3719 - .L_3718)
.L_3718:
        /*006c*/ 	.word	0x00000000
        /*0070*/ 	.short	0x0000
        /*0072*/ 	.short	0x0000
        /*0074*/ 	.byte	0x00, 0xf0, 0x11, 0x00


	//----- nvinfo : EIATTR_SPARSE_MMA_MASK
	.align		4
.L_3719:
        /*0078*/ 	.byte	0x03, 0x50
        /*007a*/ 	.short	0x0000


	//----- nvinfo : EIATTR_MAXREG_COUNT
	.align		4
        /*007c*/ 	.byte	0x03, 0x1b
        /*007e*/ 	.short	0x00ff


	//----- nvinfo : EIATTR_EXTERNS
	.align		4
        /*0080*/ 	.byte	0x04, 0x0f
        /*0082*/ 	.short	(.L_3721 - .L_3720)


	//   ....[0]....
	.align		4
.L_3720:
        /*0084*/ 	.word	index@(__assertfail)


	//----- nvinfo : EIATTR_MERCURY_ISA_VERSION
	.align		4
.L_3721:
        /*0088*/ 	.byte	0x03, 0x5f
        /*008a*/ 	.short	0x0101


	//----- nvinfo : EIATTR_VRC_CTA_INIT_COUNT
	.align		4
        /*008c*/ 	.byte	0x02, 0x4a
	.zero		1
	.zero		1


	//----- nvinfo : EIATTR_SYSCALL_OFFSETS
	.align		4
        /*0090*/ 	.byte	0x04, 0x46
        /*0092*/ 	.short	(.L_3723 - .L_3722)


	//   ....[0]....
.L_3722:
        /*0094*/ 	.word	0x00000e60


	//   ....[1]....
        /*0098*/ 	.word	0x00001df0


	//   ....[2]....
        /*009c*/ 	.word	0x00002cf0


	//   ....[3]....
        /*00a0*/ 	.word	0x00003bd0


	//   ....[4]....
        /*00a4*/ 	.word	0x00005cb0


	//   ....[5]....
        /*00a8*/ 	.word	0x00006a40


	//   ....[6]....
        /*00ac*/ 	.word	0x000078c0


	//   ....[7]....
        /*00b0*/ 	.word	0x00008720


	//----- nvinfo : EIATTR_EXIT_INSTR_OFFSETS
	.align		4
.L_3723:
        /*00b4*/ 	.byte	0x04, 0x1c
        /*00b6*/ 	.short	(.L_3725 - .L_3724)


	//   ....[0]....
.L_3724:
        /*00b8*/ 	.word	0x00007b60


	//   ....[1]....
        /*00bc*/ 	.word	0x00007ca0


	//   ....[2]....
        /*00c0*/ 	.word	0x00007ce0


	//   ....[3]....
        /*00c4*/ 	.word	0x00007d70


	//   ....[4]....
        /*00c8*/ 	.word	0x00007da0


	//   ....[5]....
        /*00cc*/ 	.word	0x00007dd0


	//   ....[6]....
        /*00d0*/ 	.word	0x00007e50


	//   ....[7]....
        /*00d4*/ 	.word	0x00007e80


	//   ....[8]....
        /*00d8*/ 	.word	0x00007f10


	//   ....[9]....
        /*00dc*/ 	.word	0x00007f50


	//   ....[10]....
        /*00e0*/ 	.word	0x00007f90


	//   ....[11]....
        /*00e4*/ 	.word	0x00008060


	//   ....[12]....
        /*00e8*/ 	.word	0x000081c0


	//   ....[13]....
        /*00ec*/ 	.word	0x00008320


	//   ....[14]....
        /*00f0*/ 	.word	0x00008470


	//   ....[15]....
        /*00f4*/ 	.word	0x000084a0


	//   ....[16]....
        /*00f8*/ 	.word	0x000084d0


	//   ....[17]....
        /*00fc*/ 	.word	0x00008570


	//   ....[18]....
        /*0100*/ 	.word	0x000085c0


	//   ....[19]....
        /*0104*/ 	.word	0x00008730


	//   ....[20]....
        /*0108*/ 	.word	0x00008830


	//   ....[21]....
        /*010c*/ 	.word	0x00008960


	//   ....[22]....
        /*0110*/ 	.word	0x00008990


	//----- nvinfo : EIATTR_MAX_THREADS
	.align		4
.L_3725:
        /*0114*/ 	.byte	0x04, 0x05
        /*0116*/ 	.short	(.L_3727 - .L_3726)
.L_3726:
        /*0118*/ 	.word	0x00000080
        /*011c*/ 	.word	0x00000001
        /*0120*/ 	.word	0x00000001


	//----- nvinfo : EIATTR_CRS_STACK_SIZE
	.align		4
.L_3727:
        /*0124*/ 	.byte	0x04, 0x1e
        /*0126*/ 	.short	(.L_3729 - .L_3728)
.L_3728:
        /*0128*/ 	.word	0x00000000


	//----- nvinfo : EIATTR_CBANK_PARAM_SIZE
	.align		4
.L_3729:
        /*012c*/ 	.byte	0x03, 0x19
        /*012e*/ 	.short	0x0034


	//----- nvinfo : EIATTR_PARAM_CBANK
	.align		4
        /*0130*/ 	.byte	0x04, 0x0a
        /*0132*/ 	.short	(.L_3731 - .L_3730)
	.align		4
.L_3730:
        /*0134*/ 	.word	index@(.nv.constant0._ZN2at6native27unrolled_elementwise_kernelINS0_13AUnaryFunctorIfffZZZNS0_16fmod_kernel_cudaERNS_18TensorIteratorBaseEENKUlvE0_clEvENKUlvE0_clEvEUlffE_EESt5arrayIPcLm2EELi4E23TrivialOffsetCalculatorILi1EjESD_NS0_6memory12LoadWithCastILi1EEENSE_13StoreWithCastILi1EEEEEviT_T0_T2_T3_T4_T5_)
        /*0138*/ 	.short	0x0380
        /*013a*/ 	.short	0x0034


	//----- nvinfo : EIATTR_SW_WAR
	.align		4
.L_3731:
        /*013c*/ 	.byte	0x04, 0x36
        /*013e*/ 	.short	(.L_3733 - .L_3732)
.L_3732:
        /*0140*/ 	.word	0x00000008
.L_3733:


//--------------------- .nv.info._ZN2at6native18elementwise_kernelILi128ELi2EZNS0_22gpu_kernel_impl_nocastINS0_13AUnaryFunctorIfffZZZNS0_16fmod_kernel_cudaERNS_18TensorIteratorBaseEENKUlvE0_clEvENKUlvE0_clEvEUlffE_EEEEvS5_RKT_EUliE_EEviT1_ --------------------------
	.section	.nv.info._ZN2at6native18elementwise_kernelILi128ELi2EZNS0_22gpu_kernel_impl_nocastINS0_13AUnaryFunctorIfffZZZNS0_16fmod_kernel_cudaERNS_18TensorIteratorBaseEENKUlvE0_clEvENKUlvE0_clEvEUlffE_EEEEvS5_RKT_EUliE_EEviT1_,"",@"SHT_CUDA_INFO"
	.sectionflags	@""
	.align	4


	//----- nvinfo : EIATTR_CUDA_API_VERSION
	.align		4
        /*0000*/ 	.byte	0x04, 0x37
        /*0002*/ 	.short	(.L_3735 - .L_3734)
.L_3734:
        /*0004*/ 	.word	0x00000082


	//----- nvinfo : EIATTR_KPARAM_INFO
	.align		4
.L_3735:
        /*0008*/ 	.byte	0x04, 0x17
        /*000a*/ 	.short	(.L_3737 - .L_3736)
.L_3736:
        /*000c*/ 	.word	0x00000000
        /*0010*/ 	.short	0x0001
        /*0012*/ 	.short	0x0008
        /*0014*/ 	.byte	0x00, 0xf0, 0x61, 0x08


	//----- nvinfo : EIATTR_KPARAM_INFO
	.align		4
.L_3737:
        /*0018*/ 	.byte	0x04, 0x17
        /*001a*/ 	.short	(.L_3739 - .L_3738)
.L_3738:
        /*001c*/ 	.word	0x00000000
        /*0020*/ 	.short	0x0000
        /*0022*/ 	.short	0x0000
        /*0024*/ 	.byte	0x00, 0xf0, 0x11, 0x00


	//----- nvinfo : EIATTR_SPARSE_MMA_MASK
	.align		4
.L_3739:
        /*0028*/ 	.byte	0x03, 0x50
        /*002a*/ 	.short	0x0000


	//----- nvinfo : EIATTR_MAXREG_COUNT
	.align		4
        /*002c*/ 	.byte	0x03, 0x1b
        /*002e*/ 	.short	0x0080


	//----- nvinfo : EIATTR_MERCURY_ISA_VERSION
	.align		4
        /*0030*/ 	.byte	0x03, 0x5f
        /*0032*/ 	.short	0x0101


	//----- nvinfo : EIATTR_VRC_CTA_INIT_COUNT
	.align		4
        /*0034*/ 	.byte	0x02, 0x4a
	.zero		1
	.zero		1


	//----- nvinfo : EIATTR_EXIT_INSTR_OFFSETS
	.align		4
        /*0038*/ 	.byte	0x04, 0x1c
        /*003a*/ 	.short	(.L_3741 - .L_3740)


	//   ....[0]....
.L_3740:
        /*003c*/ 	.word	0x00000560


	//   ....[1]....
        /*0040*/ 	.word	0x00000950


	//   ....[2]....
        /*0044*/ 	.word	0x00002140


	//   ....[3]....
        /*0048*/ 	.word	0x00003850


	//----- nvinfo : EIATTR_MAX_THREADS
	.align		4
.L_3741:
        /*004c*/ 	.byte	0x04, 0x05
        /*004e*/ 	.short	(.L_3743 - .L_3742)
.L_3742:
        /*0050*/ 	.word	0x00000080
        /*0054*/ 	.word	0x00000001
        /*0058*/ 	.word	0x00000001


	//----- nvinfo : EIATTR_CRS_STACK_SIZE
	.align		4
.L_3743:
        /*005c*/ 	.byte	0x04, 0x1e
        /*005e*/ 	.short	(.L_3745 - .L_3744)
.L_3744:
        /*0060*/ 	.word	0x00000000


	//----- nvinfo : EIATTR_CBANK_PARAM_SIZE
	.align		4
.L_3745:
        /*0064*/ 	.byte	0x03, 0x19
        /*0066*/ 	.short	0x0220


	//----- nvinfo : EIATTR_PARAM_CBANK
	.align		4
        /*0068*/ 	.byte	0x04, 0x0a
        /*006a*/ 	.short	(.L_3747 - .L_3746)
	.align		4
.L_3746:
        /*006c*/ 	.word	index@(.nv.constant0._ZN2at6native18elementwise_kernelILi128ELi2EZNS0_22gpu_kernel_impl_nocastINS0_13AUnaryFunctorIfffZZZNS0_16fmod_kernel_cudaERNS_18TensorIteratorBaseEENKUlvE0_clEvENKUlvE0_clEvEUlffE_EEEEvS5_RKT_EUliE_EEviT1_)
        /*0070*/ 	.short	0x0380
        /*0072*/ 	.short	0x0220


	//----- nvinfo : EIATTR_SW_WAR
	.align		4
.L_3747:
        /*0074*/ 	.byte	0x04, 0x36
        /*0076*/ 	.short	(.L_3749 - .L_3748)
.L_3748:
        /*0078*/ 	.word	0x00000008
.L_3749:


//--------------------- .nv.info._ZN2at6native27unrolled_elementwise_kernelINS0_13AUnaryFunctorIfffZZZNS0_16fmod_kernel_cudaERNS_18TensorIteratorBaseEENKUlvE0_clEvENKUlvE0_clEvEUlffE_EESt5arrayIPcLm2EELi4E23TrivialOffsetCalculatorILi1EjESD_NS0_6memory15LoadWithoutCastENSE_16StoreWithoutCastEEEviT_T0_T2_T3_T4_T5_ --------------------------
	.section	.nv.info._ZN2at6native27unrolled_elementwise_kernelINS0_13AUnaryFunctorIfffZZZNS0_16fmod_kernel_cudaERNS_18TensorIteratorBaseEENKUlvE0_clEvENKUlvE0_clEvEUlffE_EESt5arrayIPcLm2EELi4E23TrivialOffsetCalculatorILi1EjESD_NS0_6memory15LoadWithoutCastENSE_16StoreWithoutCastEEEviT_T0_T2_T3_T4_T5_,"",@"SHT_CUDA_INFO"
	.sectionflags	@""
	.align	4


	//----- nvinfo : EIATTR_CUDA_API_VERSION
	.align		4
        /*0000*/ 	.byte	0x04, 0x37
        /*0002*/ 	.short	(.L_3751 - .L_3750)
.L_3750:
        /*0004*/ 	.word	0x00000082


	//----- nvinfo : EIATTR_KPARAM_INFO
	.align		4
.L_3751:
        /*0008*/ 	.byte	0x04, 0x17
        /*000a*/ 	.short	(.L_3753 - .L_3752)
.L_3752:
        /*000c*/ 	.word	0x00000000
        /*0010*/ 	.short	0x0006
        /*0012*/ 	.short	0x0023
        /*0014*/ 	.byte	0x00, 0xf0, 0x05, 0x00


	//----- nvinfo : EIATTR_KPARAM_INFO
	.align		4
.L_3753:
        /*0018*/ 	.byte	0x04, 0x17
        /*001a*/ 	.short	(.L_3755 - .L_3754)
.L_3754:
        /*001c*/ 	.word	0x00000000
        /*0020*/ 	.short	0x0005
        /*0022*/ 	.short	0x0022
        /*0024*/ 	.byte	0x00, 0xf0, 0x05, 0x00


	//----- nvinfo : EIATTR_KPARAM_INFO
	.align		4
.L_3755:
        /*0028*/ 	.byte	0x04, 0x17
        /*002a*/ 	.short	(.L_3757 - .L_3756)
.L_3756:
        /*002c*/ 	.word	0x00000000
        /*0030*/ 	.short	0x0004
        /*0032*/ 	.short	0x0021
        /*0034*/ 	.byte	0x00, 0xf0, 0x05, 0x00


	//----- nvinfo : EIATTR_KPARAM_INFO
	.align		4
.L_3757:
        /*0038*/ 	.byte	0x04, 0x17
        /*003a*/ 	.short	(.L_3759 - .L_3758)
.L_3758:
        /*003c*/ 	.word	0x00000000
        /*0040*/ 	.short	0x0003
        /*0042*/ 	.short	0x0020
        /*0044*/ 	.byte	0x00, 0xf0, 0x05, 0x00


	//----- nvinfo : EIATTR_KPARAM_INFO
	.align		4
.L_3759:
        /*0048*/ 	.byte	0x04, 0x17
        /*004a*/ 	.short	(.L_3761 - .L_3760)
.L_3760:
        /*004c*/ 	.word	0x00000000
        /*0050*/ 	.short	0x0002
        /*0052*/ 	.short	0x0010
        /*0054*/ 	.byte	0x00, 0xf0, 0x41, 0x00


	//----- nvinfo : EIATTR_KPARAM_INFO
	.align		4
.L_3761:
        /*0058*/ 	.byte	0x04, 0x17
        /*005a*/ 	.short	(.L_3763 - .L_3762)
.L_3762:
        /*005c*/ 	.word	0x00000000
        /*0060*/ 	.short	0x0001
        /*0062*/ 	.short	0x0004
        /*0064*/ 	.byte	0x00, 0xf0, 0x21, 0x00


	//----- nvinfo : EIATTR_KPARAM_INFO
	.align		4
.L_3763:
        /*0068*/ 	.byte	0x04, 0x17
        /*006a*/ 	.short	(.L_3765 - .L_3764)
.L_3764:
        /*006c*/ 	.word	0x00000000
        /*0070*/ 	.short	0x0000
        /*0072*/ 	.short	0x0000
        /*0074*/ 	.byte	0x00, 0xf0, 0x11, 0x00


	//----- nvinfo : EIATTR_SPARSE_MMA_MASK
	.align		4
.L_3765:
        /*0078*/ 	.byte	0x03, 0x50
        /*007a*/ 	.short	0x0000


	//----- nvinfo : EIATTR_MAXREG_COUNT
	.align		4
        /*007c*/ 	.byte	0x03, 0x1b
        /*007e*/ 	.short	0x00ff


	//----- nvinfo : EIATTR_MERCURY_ISA_VERSION
	.align		4
        /*0080*/ 	.byte	0x03, 0x5f
        /*0082*/ 	.short	0x0101


	//----- nvinfo : EIATTR_VRC_CTA_INIT_COUNT
	.align		4
        /*0084*/ 	.byte	0x02, 0x4a
	.zero		1
	.zero		1


	//----- nvinfo : EIATTR_EXIT_INSTR_OFFSETS
	.align		4
        /*0088*/ 	.byte	0x04, 0x1c
        /*008a*/ 	.short	(.L_3767 - .L_3766)


	//   ....[0]....
.L_3766:
        /*008c*/ 	.word	0x000015d0


	//   ....[1]....
        /*0090*/ 	.word	0x00001620


	//----- nvinfo : EIATTR_MAX_THREADS
	.align		4
.L_3767:
        /*0094*/ 	.byte	0x04, 0x05
        /*0096*/ 	.short	(.L_3769 - .L_3768)
.L_3768:
        /*0098*/ 	.word	0x00000080
        /*009c*/ 	.word	0x00000001
        /*00a0*/ 	.word	0x00000001


	//----- nvinfo : EIATTR_CRS_STACK_SIZE
	.align		4
.L_3769:
        /*00a4*/ 	.byte	0x04, 0x1e
        /*00a6*/ 	.short	(.L_3771 - .L_3770)
.L_3770:
        /*00a8*/ 	.word	0x00000000


	//----- nvinfo : EIATTR_CBANK_PARAM_SIZE
	.align		4
.L_3771:
        /*00ac*/ 	.byte	0x03, 0x19
        /*00ae*/ 	.short	0x0024


	//----- nvinfo : EIATTR_PARAM_CBANK
	.align		4
        /*00b0*/ 	.byte	0x04, 0x0a
        /*00b2*/ 	.short	(.L_3773 - .L_3772)
	.align		4
.L_3772:
        /*00b4*/ 	.word	index@(.nv.constant0._ZN2at6native27unrolled_elementwise_kernelINS0_13AUnaryFunctorIfffZZZNS0_16fmod_kernel_cudaERNS_18TensorIteratorBaseEENKUlvE0_clEvENKUlvE0_clEvEUlffE_EESt5arrayIPcLm2EELi4E23TrivialOffsetCalculatorILi1EjESD_NS0_6memory15LoadWithoutCastENSE_16StoreWithoutCastEEEviT_T0_T2_T3_T4_T5_)
        /*00b8*/ 	.short	0x0380
        /*00ba*/ 	.short	0x0024


	//----- nvinfo : EIATTR_SW_WAR
	.align		4
.L_3773:
        /*00bc*/ 	.byte	0x04, 0x36
        /*00be*/ 	.short	(.L_3775 - .L_3774)
.L_3774:
        /*00c0*/ 	.word	0x00000008
.L_3775:


//--------------------- .nv.info._ZN2at6native29vectorized_elementwise_kernelILi2ENS0_13AUnaryFunctorIfffZZZNS0_16fmod_kernel_cudaERNS_18TensorIteratorBaseEENKUlvE0_clEvENKUlvE0_clEvEUlffE_EESt5arrayIPcLm2EEEEviT0_T1_ --------------------------
	.section	.nv.info._ZN2at6native29vectorized_elementwise_kernelILi2ENS0_13AUnaryFunctorIfffZZZNS0_16fmod_kernel_cudaERNS_18TensorIteratorBaseEENKUlvE0_clEvENKUlvE0_clEvEUlffE_EESt5arrayIPcLm2EEEEviT0_T1_,"",@"SHT_CUDA_INFO"
	.sectionflags	@""
	.align	4


	//----- nvinfo : EIATTR_CUDA_API_VERSION
	.align		4
        /*0000*/ 	.byte	0x04, 0x37
        /*0002*/ 	.short	(.L_3777 - .L_3776)
.L_3776:
        /*0004*/ 	.word	0x00000082


	//----- nvinfo : EIATTR_KPARAM_INFO
	.align		4
.L_3777:
        /*0008*/ 	.byte	0x04, 0x17
        /*000a*/ 	.short	(.L_3779 - .L_3778)
.L_3778:
        /*000c*/ 	.word	0x00000000
        /*0010*/ 	.short	0x0002
        /*0012*/ 	.short	0x0010
        /*0014*/ 	.byte	0x00, 0xf0, 0x41, 0x00


	//----- nvinfo : EIATTR_KPARAM_INFO
	.align		4
.L_3779:
        /*0018*/ 	.byte	0x04, 0x17
        /*001a*/ 	.short	(.L_3781 - .L_3780)
.L_3780:
        /*001c*/ 	.word	0x00000000
        /*0020*/ 	.short	0x0001
        /*0022*/ 	.short	0x0004
        /*0024*/ 	.byte	0x00, 0xf0, 0x21, 0x00


	//----- nvinfo : EIATTR_KPARAM_INFO
	.align		4
.L_3781:
        /*0028*/ 	.byte	0x04, 0x17
        /*002a*/ 	.short	(.L_3783 - .L_3782)
.L_3782:
        /*002c*/ 	.word	0x00000000
        /*0030*/ 	.short	0x0000
        /*0032*/ 	.short	0x0000
        /*0034*/ 	.byte	0x00, 0xf0, 0x11, 0x00


	//----- nvinfo : EIATTR_SPARSE_MMA_MASK
	.align		4
.L_3783:
        /*0038*/ 	.byte	0x03, 0x50
        /*003a*/ 	.short	0x0000


	//----- nvinfo : EIATTR_MAXREG_COUNT
	.align		4
        /*003c*/ 	.byte	0x03, 0x1b
        /*003e*/ 	.short	0x00ff


	//----- nvinfo : EIATTR_MERCURY_ISA_VERSION
	.align		4
        /*0040*/ 	.byte	0x03, 0x5f
        /*0042*/ 	.short	0x0101


	//----- nvinfo : EIATTR_VRC_CTA_INIT_COUNT
	.align		4
        /*0044*/ 	.byte	0x02, 0x4a
	.zero		1
	.zero		1


	//----- nvinfo : EIATTR_EXIT_INSTR_OFFSETS
	.align		4
        /*0048*/ 	.byte	0x04, 0x1c
        /*004a*/ 	.short	(.L_3785 - .L_3784)


	//   ....[0]....
.L_3784:
        /*004c*/ 	.word	0x00002ba0


	//   ....[1]....
        /*0050*/ 	.word	0x00002bf0


	//   ....[2]....
        /*0054*/ 	.word	0x00004e90


	//----- nvinfo : EIATTR_MAX_THREADS
	.align		4
.L_3785:
        /*0058*/ 	.byte	0x04, 0x05
        /*005a*/ 	.short	(.L_3787 - .L_3786)
.L_3786:
        /*005c*/ 	.word	0x00000080
        /*0060*/ 	.word	0x00000001
        /*0064*/ 	.word	0x00000001


	//----- nvinfo : EIATTR_CRS_STACK_SIZE
	.align		4
.L_3787:
        /*0068*/ 	.byte	0x04, 0x1e
        /*006a*/ 	.short	(.L_3789 - .L_3788)
.L_3788:
        /*006c*/ 	.word	0x00000000


	//----- nvinfo : EIATTR_CBANK_PARAM_SIZE
	.align		4
.L_3789:
        /*0070*/ 	.byte	0x03, 0x19
        /*0072*/ 	.short	0x0020


	//----- nvinfo : EIATTR_PARAM_CBANK
	.align		4
        /*0074*/ 	.byte	0x04, 0x0a
        /*0076*/ 	.short	(.L_3791 - .L_3790)
	.align		4
.L_3790:
        /*0078*/ 	.word	index@(.nv.constant0._ZN2at6native29vectorized_elementwise_kernelILi2ENS0_13AUnaryFunctorIfffZZZNS0_16fmod_kernel_cudaERNS_18TensorIteratorBaseEENKUlvE0_clEvENKUlvE0_clEvEUlffE_EESt5arrayIPcLm2EEEEviT0_T1_)
        /*007c*/ 	.short	0x0380
        /*007e*/ 	.short	0x0020


	//----- nvinfo : EIATTR_SW_WAR
	.align		4
.L_3791:
        /*0080*/ 	.byte	0x04, 0x36
        /*0082*/ 	.short	(.L_3793 - .L_3792)
.L_3792:
        /*0084*/ 	.word	0x00000008
.L_3793:


//--------------------- .nv.info._ZN2at6native29vectorized_elementwise_kernelILi4ENS0_13AUnaryFunctorIfffZZZNS0_16fmod_kernel_cudaERNS_18TensorIteratorBaseEENKUlvE0_clEvENKUlvE0_clEvEUlffE_EESt5arrayIPcLm2EEEEviT0_T1_ --------------------------
	.section	.nv.info._ZN2at6native29vectorized_elementwise_kernelILi4ENS0_13AUnaryFunctorIfffZZZNS0_16fmod_kernel_cudaERNS_18TensorIteratorBaseEENKUlvE0_clEvENKUlvE0_clEvEUlffE_EESt5arrayIPcLm2EEEEviT0_T1_,"",@"SHT_CUDA_INFO"
	.sectionflags	@""
	.align	4


	//----- nvinfo : EIATTR_CUDA_API_VERSION
	.align		4
        /*0000*/ 	.byte	0x04, 0x37
        /*0002*/ 	.short	(.L_3795 - .L_3794)
.L_3794:
        /*0004*/ 	.word	0x00000082


	//----- nvinfo : EIATTR_KPARAM_INFO
	.align		4
.L_3795:
        /*0008*/ 	.byte	0x04, 0x17
        /*000a*/ 	.short	(.L_3797 - .L_3796)
.L_3796:
        /*000c*/ 	.word	0x00000000
        /*0010*/ 	.short	0x0002
        /*0012*/ 	.short	0x0010
        /*0014*/ 	.byte	0x00, 0xf0, 0x41, 0x00


	//----- nvinfo : EIATTR_KPARAM_INFO
	.align		4
.L_3797:
        /*0018*/ 	.byte	0x04, 0x17
        /*001a*/ 	.short	(.L_3799 - .L_3798)
.L_3798:
        /*001c*/ 	.word	0x00000000
        /*0020*/ 	.short	0x0001
        /*0022*/ 	.short	0x0004
        /*0024*/ 	.byte	0x00, 0xf0, 0x21, 0x00


	//----- nvinfo : EIATTR_KPARAM_INFO
	.align		4
.L_3799:
        /*0028*/ 	.byte	0x04, 0x17
        /*002a*/ 	.short	(.L_3801 - .L_3800)
.L_3800:
        /*002c*/ 	.word	0x00000000
        /*0030*/ 	.short	0x0000
        /*0032*/ 	.short	0x0000
        /*0034*/ 	.byte	0x00, 0xf0, 0x11, 0x00


	//----- nvinfo : EIATTR_SPARSE_MMA_MASK
	.align		4
.L_3801:
        /*0038*/ 	.byte	0x03, 0x50
        /*003a*/ 	.short	0x0000


	//----- nvinfo : EIATTR_MAXREG_COUNT
	.align		4
        /*003c*/ 	.byte	0x03, 0x1b
        /*003e*/ 	.short	0x00ff


	//----- nvinfo : EIATTR_MERCURY_ISA_VERSION
	.align		4
        /*0040*/ 	.byte	0x03, 0x5f
        /*0042*/ 	.short	0x0101


	//----- nvinfo : EIATTR_VRC_CTA_INIT_COUNT
	.align		4
        /*0044*/ 	.byte	0x02, 0x4a
	.zero		1
	.zero		1


	//----- nvinfo : EIATTR_EXIT_INSTR_OFFSETS
	.align		4
        /*0048*/ 	.byte	0x04, 0x1c
        /*004a*/ 	.short	(.L_3803 - .L_3802)


	//   ....[0]....
.L_3802:
        /*004c*/ 	.word	0x00002ba0


	//   ....[1]....
        /*0050*/ 	.word	0x00002bf0


	//   ....[2]....
        /*0054*/ 	.word	0x00004e50


	//----- nvinfo : EIATTR_MAX_THREADS
	.align		4
.L_3803:
        /*0058*/ 	.byte	0x04, 0x05
        /*005a*/ 	.short	(.L_3805 - .L_3804)
.L_3804:
        /*005c*/ 	.word	0x00000080
        /*0060*/ 	.word	0x00000001
        /*0064*/ 	.word	0x00000001


	//----- nvinfo : EIATTR_CRS_STACK_SIZE
	.align		4
.L_3805:
        /*0068*/ 	.byte	0x04, 0x1e
        /*006a*/ 	.short	(.L_3807 - .L_3806)
.L_3806:
        /*006c*/ 	.word	0x00000000


	//----- nvinfo : EIATTR_CBANK_PARAM_SIZE
	.align		4
.L_3807:
        /*0070*/ 	.byte	0x03, 0x19
        /*0072*/ 	.short	0x0020


	//----- nvinfo : EIATTR_PARAM_CBANK
	.align		4
        /*0074*/ 	.byte	0x04, 0x0a
        /*0076*/ 	.short	(.L_3809 - .L_3808)
	.align		4
.L_3808:
        /*0078*/ 	.word	index@(.nv.constant0._ZN2at6native29vectorized_elementwise_kernelILi4ENS0_13AUnaryFunctorIfffZZZNS0_16fmod_kernel_cudaERNS_18TensorIteratorBaseEENKUlvE0_clEvENKUlvE0_clEvEUlffE_EESt5arrayIPcLm2EEEEviT0_T1_)
        /*007c*/ 	.short	0x0380
        /*007e*/ 	.short	0x0020


	//----- nvinfo : EIATTR_SW_WAR
	.align		4
.L_3809:
        /*0080*/ 	.byte	0x04, 0x36
        /*0082*/ 	.short	(.L_3811 - .L_3810)
.L_3810:
        /*0084*/ 	.word	0x00000008
.L_3811:


//--------------------- .nv.info._ZN2at6native29vectorized_elementwise_kernelILi8ENS0_13AUnaryFunctorIfffZZZNS0_16fmod_kernel_cudaERNS_18TensorIteratorBaseEENKUlvE0_clEvENKUlvE0_clEvEUlffE_EESt5arrayIPcLm2EEEEviT0_T1_ --------------------------
	.section	.nv.info._ZN2at6native29vectorized_elementwise_kernelILi8ENS0_13AUnaryFunctorIfffZZZNS0_16fmod_kernel_cudaERNS_18TensorIteratorBaseEENKUlvE0_clEvENKUlvE0_clEvEUlffE_EESt5arrayIPcLm2EEEEviT0_T1_,"",@"SHT_CUDA_INFO"
	.sectionflags	@""
	.align	4


	//----- nvinfo : EIATTR_CUDA_API_VERSION
	.align		4
        /*0000*/ 	.byte	0x04, 0x37
        /*0002*/ 	.short	(.L_3813 - .L_3812)
.L_3812:
        /*0004*/ 	.word	0x00000082


	//----- nvinfo : EIATTR_KPARAM_INFO
	.align		4
.L_3813:
        /*0008*/ 	.byte	0x04, 0x17
        /*000a*/ 	.short	(.L_3815 - .L_3814)
.L_3814:
        /*000c*/ 	.word	0x00000000
        /*0010*/ 	.short	0x0002
        /*0012*/ 	.short	0x0010
        /*0014*/ 	.byte	0x00, 0xf0, 0x41, 0x00


	//----- nvinfo : EIATTR_KPARAM_INFO
	.align		4
.L_3815:
        /*0018*/ 	.byte	0x04, 0x17
        /*001a*/ 	.short	(.L_3817 - .L_3816)
.L_3816:
        /*001c*/ 	.word	0x00000000
        /*0020*/ 	.short	0x0001
        /*0022*/ 	.short	0x0004
        /*0024*/ 	.byte	0x00, 0xf0, 0x21, 0x00


	//----- nvinfo : EIATTR_KPARAM_INFO
	.align		4
.L_3817:
        /*0028*/ 	.byte	0x04, 0x17
        /*002a*/ 	.short	(.L_3819 - .L_3818)
.L_3818:
        /*002c*/ 	.word	0x00000000
        /*0030*/ 	.short	0x0000
        /*0032*/ 	.short	0x0000
        /*0034*/ 	.byte	0x00, 0xf0, 0x11, 0x00


	//----- nvinfo : EIATTR_SPARSE_MMA_MASK
	.align		4
.L_3819:
        /*0038*/ 	.byte	0x03, 0x50
        /*003a*/ 	.short	0x0000


	//----- nvinfo : EIATTR_MAXREG_COUNT
	.align		4
        /*003c*/ 	.byte	0x03, 0x1b
        /*003e*/ 	.short	0x00ff


	//----- nvinfo : EIATTR_MERCURY_ISA_VERSION
	.align		4
        /*0040*/ 	.byte	0x03, 0x5f
        /*0042*/ 	.short	0x0101


	//----- nvinfo : EIATTR_VRC_CTA_INIT_COUNT
	.align		4
        /*0044*/ 	.byte	0x02, 0x4a
	.zero		1
	.zero		1


	//----- nvinfo : EIATTR_EXIT_INSTR_OFFSETS
	.align		4
        /*0048*/ 	.byte	0x04, 0x1c
        /*004a*/ 	.short	(.L_3821 - .L_3820)


	//   ....[0]....
.L_3820:
        /*004c*/ 	.word	0x00000010


	//----- nvinfo : EIATTR_MAX_THREADS
	.align		4
.L_3821:
        /*0050*/ 	.byte	0x04, 0x05
        /*0052*/ 	.short	(.L_3823 - .L_3822)
.L_3822:
        /*0054*/ 	.word	0x00000080
        /*0058*/ 	.word	0x00000001
        /*005c*/ 	.word	0x00000001


	//----- nvinfo : EIATTR_CBANK_PARAM_SIZE
	.align		4
.L_3823:
        /*0060*/ 	.byte	0x03, 0x19
        /*0062*/ 	.short	0x0020


	//----- nvinfo : EIATTR_PARAM_CBANK
	.align		4
        /*0064*/ 	.byte	0x04, 0x0a
        /*0066*/ 	.short	(.L_3825 - .L_3824)
	.align		4
.L_3824:
        /*0068*/ 	.word	index@(.nv.constant0._ZN2at6native29vectorized_elementwise_kernelILi8ENS0_13AUnaryFunctorIfffZZZNS0_16fmod_kernel_cudaERNS_18TensorIteratorBaseEENKUlvE0_clEvENKUlvE0_clEvEUlffE_EESt5arrayIPcLm2EEEEviT0_T1_)
        /*006c*/ 	.short	0x0380
        /*006e*/ 	.short	0x0020


	//----- nvinfo : EIATTR_SW_WAR
	.align		4
.L_3825:
        /*0070*/ 	.byte	0x04, 0x36
        /*0072*/ 	.short	(.L_3827 - .L_3826)
.L_3826:
        /*0074*/ 	.word	0x00000008
.L_3827:


//--------------------- .nv.info._ZN2at6native18elementwise_kernelILi128ELi4EZNS0_15gpu_kernel_implINS0_13BinaryFunctorIdddZZZNS0_16fmod_kernel_cudaERNS_18TensorIteratorBaseEENKUlvE0_clEvENKUlvE_clEvEUlddE_EEEEvS5_RKT_EUliE_EEviT1_ --------------------------
	.section	.nv.info._ZN2at6native18elementwise_kernelILi128ELi4EZNS0_15gpu_kernel_implINS0_13BinaryFunctorIdddZZZNS0_16fmod_kernel_cudaERNS_18TensorIteratorBaseEENKUlvE0_clEvENKUlvE_clEvEUlddE_EEEEvS5_RKT_EUliE_EEviT1_,"",@"SHT_CUDA_INFO"
	.sectionflags	@""
	.align	4


	//----- nvinfo : EIATTR_CUDA_API_VERSION
	.align		4
        /*0000*/ 	.byte	0x04, 0x37
        /*0002*/ 	.short	(.L_3829 - .L_3828)
.L_3828:
        /*0004*/ 	.word	0x00000082


	//----- nvinfo : EIATTR_KPARAM_INFO
	.align		4
.L_3829:
        /*0008*/ 	.byte	0x04, 0x17
        /*000a*/ 	.short	(.L_3831 - .L_3830)
.L_3830:
        /*000c*/ 	.word	0x00000000
        /*0010*/ 	.short	0x0001
        /*0012*/ 	.short	0x0008
        /*0014*/ 	.byte	0x00, 0xf0, 0x21, 0x0a


	//----- nvinfo : EIATTR_KPARAM_INFO
	.align		4
.L_3831:
        /*0018*/ 	.byte	0x04, 0x17
        /*001a*/ 	.short	(.L_3833 - .L_3832)
.L_3832:
        /*001c*/ 	.word	0x00000000
        /*0020*/ 	.short	0x0000
        /*0022*/ 	.short	0x0000
        /*0024*/ 	.byte	0x00, 0xf0, 0x11, 0x00


	//----- nvinfo : EIATTR_SPARSE_MMA_MASK
	.align		4
.L_3833:
        /*0028*/ 	.byte	0x03, 0x50
        /*002a*/ 	.short	0x0000


	//----- nvinfo : EIATTR_MAXREG_COUNT
	.align		4
        /*002c*/ 	.byte	0x03, 0x1b
        /*002e*/ 	.short	0x0080


	//----- nvinfo : EIATTR_EXTERNS
	.align		4
        /*0030*/ 	.byte	0x04, 0x0f
        /*0032*/ 	.short	(.L_3835 - .L_3834)


	//   ....[0]....
	.align		4
.L_3834:
        /*0034*/ 	.word	index@(__assertfail)


	//----- nvinfo : EIATTR_MERCURY_ISA_VERSION
	.align		4
.L_3835:
        /*0038*/ 	.byte	0x03, 0x5f
        /*003a*/ 	.short	0x0101


	//----- nvinfo : EIATTR_VRC_CTA_INIT_COUNT
	.align		4
        /*003c*/ 	.byte	0x02, 0x4a
	.zero		1
	.zero		1


	//----- nvinfo : EIATTR_SYSCALL_OFFSETS
	.align		4
        /*0040*/ 	.byte	0x04, 0x46
        /*0042*/ 	.short	(.L_3837 - .L_3836)


	//   ....[0]....
.L_3836:
        /*0044*/ 	.word	0x000024c0


	//   ....[1]....
        /*0048*/ 	.word	0x000033a0


	//   ....[2]....
        /*004c*/ 	.word	0x00004c00


	//   ....[3]....
        /*0050*/ 	.word	0x000072c0


	//   ....[4]....
        /*0054*/ 	.word	0x000081a0


	//   ....[5]....
        /*0058*/ 	.word	0x00009700


	//   ....[6]....
        /*005c*/ 	.word	0x0000bff0


	//   ....[7]....
        /*0060*/ 	.word	0x0000ced0


	//   ....[8]....
        /*0064*/ 	.word	0x0000e430


	//   ....[9]....
        /*0068*/ 	.word	0x00010d40


	//   ....[10]....
        /*006c*/ 	.word	0x00011c20


	//   ....[11]....
        /*0070*/ 	.word	0x00013150


	//----- nvinfo : EIATTR_EXIT_INSTR_OFFSETS
	.align		4
.L_3837:
        /*0074*/ 	.byte	0x04, 0x1c
        /*0076*/ 	.short	(.L_3839 - .L_3838)


	//   ....[0]....
.L_3838:
        /*0078*/ 	.word	0x0000e890


	//   ....[1]....
        /*007c*/ 	.word	0x00012320


	//   ....[2]....
        /*0080*/ 	.word	0x00012360


	//   ....[3]....
        /*0084*/ 	.word	0x000123f0


	//   ....[4]....
        /*0088*/ 	.word	0x00012420


	//   ....[5]....
        /*008c*/ 	.word	0x00012450


	//   ....[6]....
        /*0090*/ 	.word	0x00012560


	//   ....[7]....
        /*0094*/ 	.word	0x00012620


	//   ....[8]....
        /*0098*/ 	.word	0x00012740


	//   ....[9]....
        /*009c*/ 	.word	0x00012810


	//   ....[10]....
        /*00a0*/ 	.word	0x00012830


	//   ....[11]....
        /*00a4*/ 	.word	0x00012900


	//   ....[12]....
        /*00a8*/ 	.word	0x00012af0


	//   ....[13]....
        /*00ac*/ 	.word	0x00012ce0


	//   ....[14]....
        /*00b0*/ 	.word	0x00012ec0


	//   ....[15]....
        /*00b4*/ 	.word	0x00012ef0


	//   ....[16]....
        /*00b8*/ 	.word	0x00012f20


	//   ....[17]....
        /*00bc*/ 	.word	0x00012fc0


	//   ....[18]....
        /*00c0*/ 	.word	0x00012ff0


	//   ....[19]....
        /*00c4*/ 	.word	0x00013160


	//   ....[20]....
        /*00c8*/ 	.word	0x000132f0


	//   ....[21]....
        /*00cc*/ 	.word	0x000134b0


	//   ....[22]....
        /*00d0*/ 	.word	0x00013570


	//----- nvinfo : EIATTR_MAX_THREADS
	.align		4
.L_3839:
        /*00d4*/ 	.byte	0x04, 0x05
        /*00d6*/ 	.short	(.L_3841 - .L_3840)
.L_3840:
        /*00d8*/ 	.word	0x00000080
        /*00dc*/ 	.word	0x00000001
        /*00e0*/ 	.word	0x00000001


	//----- nvinfo : EIATTR_CRS_STACK_SIZE
	.align		4
.L_3841:
        /*00e4*/ 	.byte	0x04, 0x1e
        /*00e6*/ 	.short	(.L_3843 - .L_3842)
.L_3842:
        /*00e8*/ 	.word	0x00000000


	//----- nvinfo : EIATTR_CBANK_PARAM_SIZE
	.align		4
.L_3843:
        /*00ec*/ 	.byte	0x03, 0x19
        /*00ee*/ 	.short	0x0290


	//----- nvinfo : EIATTR_PARAM_CBANK
	.align		4
        /*00f0*/ 	.byte	0x04, 0x0a
        /*00f2*/ 	.short	(.L_3845 - .L_3844)
	.align		4
.L_3844:
        /*00f4*/ 	.word	index@(.nv.constant0._ZN2at6native18elementwise_kernelILi128ELi4EZNS0_15gpu_kernel_implINS0_13BinaryFunctorIdddZZZNS0_16fmod_kernel_cudaERNS_18TensorIteratorBaseEENKUlvE0_clEvENKUlvE_clEvEUlddE_EEEEvS5_RKT_EUliE_EEviT1_)
        /*00f8*/ 	.short	0x0380
        /*00fa*/ 	.short	0x0290


	//----- nvinfo : EIATTR_SW_WAR
	.align		4
.L_3845:
        /*00fc*/ 	.byte	0x04, 0x36
        /*00fe*/ 	.short	(.L_3847 - .L_3846)
.L_3846:
        /*0100*/ 	.word	0x00000008
.L_3847:


//--------------------- .nv.info._ZN2at6native27unrolled_elementwise_kernelINS0_13BinaryFunctorIdddZZZNS0_16fmod_kernel_cudaERNS_18TensorIteratorBaseEENKUlvE0_clEvENKUlvE_clEvEUlddE_EESt5arrayIPcLm3EELi4E23TrivialOffsetCalculatorILi2EjESC_ILi1EjENS0_6memory12LoadWithCastILi2EEENSF_13StoreWithCastILi1EEEEEviT_T0_T2_T3_T4_T5_ --------------------------
	.section	.nv.info._ZN2at6native27unrolled_elementwise_kernelINS0_13BinaryFunctorIdddZZZNS0_16fmod_kernel_cudaERNS_18TensorIteratorBaseEENKUlvE0_clEvENKUlvE_clEvEUlddE_EESt5arrayIPcLm3EELi4E23TrivialOffsetCalculatorILi2EjESC_ILi1EjENS0_6memory12LoadWithCastILi2EEENSF_13StoreWithCastILi1EEEEEviT_T0_T2_T3_T4_T5_,"",@"SHT_CUDA_INFO"
	.sectionflags	@""
	.align	4


	//----- nvinfo : EIATTR_CUDA_API_VERSION
	.align		4
        /*0000*/ 	.byte	0x04, 0x37
        /*0002*/ 	.short	(.L_3849 - .L_3848)
.L_3848:
        /*0004*/ 	.word	0x00000082


	//----- nvinfo : EIATTR_KPARAM_INFO
	.align		4
.L_3849:
        /*0008*/ 	.byte	0x04, 0x17
        /*000a*/ 	.short	(.L_3851 - .L_3850)
.L_3850:
        /*000c*/ 	.word	0x00000000
        /*0010*/ 	.short	0x0006
        /*0012*/ 	.short	0x0030
        /*0014*/ 	.byte	0x00, 0xf0, 0x21, 0x00


	//----- nvinfo : EIATTR_KPARAM_INFO
	.align		4
.L_3851:
        /*0018*/ 	.byte	0x04, 0x17
        /*001a*/ 	.short	(.L_3853 - .L_3852)
.L_3852:
        /*001c*/ 	.word	0x00000000
        /*0020*/ 	.short	0x0005
        /*0022*/ 	.short	0x0024
        /*0024*/ 	.byte	0x00, 0xf0, 0x31, 0x00


	//----- nvinfo : EIATTR_KPARAM_INFO
	.align		4
.L_3853:
        /*0028*/ 	.byte	0x04, 0x17
        /*002a*/ 	.short	(.L_3855 - .L_3854)
.L_3854:
        /*002c*/ 	.word	0x00000000
        /*0030*/ 	.short	0x0004
        /*0032*/ 	.short	0x0021
        /*0034*/ 	.byte	0x00, 0xf0, 0x05, 0x00


	//----- nvinfo : EIATTR_KPARAM_INFO
	.align		4
.L_3855:
        /*0038*/ 	.byte	0x04, 0x17
        /*003a*/ 	.short	(.L_3857 - .L_3856)
.L_3856:
        /*003c*/ 	.word	0x00000000
        /*0040*/ 	.short	0x0003
        /*0042*/ 	.short	0x0020
        /*0044*/ 	.byte	0x00, 0xf0, 0x05, 0x00


	//----- nvinfo : EIATTR_KPARAM_INFO
	.align		4
.L_3857:
        /*0048*/ 	.byte	0x04, 0x17
        /*004a*/ 	.short	(.L_3859 - .L_3858)
.L_3858:
        /*004c*/ 	.word	0x00000000
        /*0050*/ 	.short	0x0002
        /*0052*/ 	.short	0x0008
        /*0054*/ 	.byte	0x00, 0xf0, 0x61, 0x00


	//----- nvinfo : EIATTR_KPARAM_INFO
	.align		4
.L_3859:
        /*0058*/ 	.byte	0x04, 0x17
        /*005a*/ 	.short	(.L_3861 - .L_3860)
.L_3860:
        /*005c*/ 	.word	0x00000000
        /*0060*/ 	.short	0x0001
        /*0062*/ 	.short	0x0004
        /*0064*/ 	.byte	0x00, 0xf0, 0x05, 0x00


	//----- nvinfo : EIATTR_KPARAM_INFO
	.align		4
.L_3861:
        /*0068*/ 	.byte	0x04, 0x17
        /*006a*/ 	.short	(.L_3863 - .L_3862)
.L_3862:
        /*006c*/ 	.word	0x00000000
        /*0070*/ 	.short	0x0000
        /*0072*/ 	.short	0x0000
        /*0074*/ 	.byte	0x00, 0xf0, 0x11, 0x00


	//----- nvinfo : EIATTR_SPARSE_MMA_MASK
	.align		4
.L_3863:
        /*0078*/ 	.byte	0x03, 0x50
        /*007a*/ 	.short	0x0000


	//----- nvinfo : EIATTR_MAXREG_COUNT
	.align		4
        /*007c*/ 	.byte	0x03, 0x1b
        /*007e*/ 	.short	0x00ff


	//----- nvinfo : EIATTR_EXTERNS
	.align		4
        /*0080*/ 	.byte	0x04, 0x0f
        /*0082*/ 	.short	(.L_3865 - .L_3864)


	//   ....[0]....
	.align		4
.L_3864:
        /*0084*/ 	.word	index@(__assertfail)


	//----- nvinfo : EIATTR_MERCURY_ISA_VERSION
	.align		4
.L_3865:
        /*0088*/ 	.byte	0x03, 0x5f
        /*008a*/ 	.short	0x0101


	//----- nvinfo : EIATTR_VRC_CTA_INIT_COUNT
	.align		4
        /*008c*/ 	.byte	0x02, 0x4a
	.zero		1
	.zero		1


	//----- nvinfo : EIATTR_SYSCALL_OFFSETS
	.align		4
        /*0090*/ 	.byte	0x04, 0x46
        /*0092*/ 	.short	(.L_3867 - .L_3866)


	//   ....[0]....
.L_3866:
        /*0094*/ 	.word	0x00000eb0


	//   ....[1]....
        /*0098*/ 	.word	0x00001dc0


	//   ....[2]....
        /*009c*/ 	.word	0x00002e10


	//   ....[3]....
        /*00a0*/ 	.word	0x00003d20


	//   ....[4]....
        /*00a4*/ 	.word	0x00004cb0


	//   ....[5]....
        /*00a8*/ 	.word	0x00005bc0


	//   ....[6]....
        /*00ac*/ 	.word	0x00006b50


	//   ....[7]....
        /*00b0*/ 	.word	0x00007a30


	//   ....[8]....
        /*00b4*/ 	.word	0x0000a4a0


	//   ....[9]....
        /*00b8*/ 	.word	0x0000b670


	//   ....[10]....
        /*00bc*/ 	.word	0x0000ca50


	//   ....[11]....
        /*00c0*/ 	.word	0x0000de10


	//----- nvinfo : EIATTR_EXIT_INSTR_OFFSETS
	.align		4
.L_3867:
        /*00c4*/ 	.byte	0x04, 0x1c
        /*00c6*/ 	.short	(.L_3869 - .L_3868)


	//   ....[0]....
.L_3868:
        /*00c8*/ 	.word	0x0000cea0


	//   ....[1]....
        /*00cc*/ 	.word	0x0000cfe0


	//   ....[2]....
        /*00d0*/ 	.word	0x0000d020


	//   ....[3]....
        /*00d4*/ 	.word	0x0000d0b0


	//   ....[4]....
        /*00d8*/ 	.word	0x0000d0e0


	//   ....[5]....
        /*00dc*/ 	.word	0x0000d110


	//   ....[6]....
        /*00e0*/ 	.word	0x0000d220


	//   ....[7]....
        /*00e4*/ 	.word	0x0000d2e0


	//   ....[8]....
        /*00e8*/ 	.word	0x0000d400


	//   ....[9]....
        /*00ec*/ 	.word	0x0000d4d0


	//   ....[10]....
        /*00f0*/ 	.word	0x0000d4f0


	//   ....[11]....
        /*00f4*/ 	.word	0x0000d5c0


	//   ....[12]....
        /*00f8*/ 	.word	0x0000d7b0


	//   ....[13]....
        /*00fc*/ 	.word	0x0000d9a0


	//   ....[14]....
        /*0100*/ 	.word	0x0000db80


	//   ....[15]....
        /*0104*/ 	.word	0x0000dbb0


	//   ....[16]....
        /*0108*/ 	.word	0x0000dbe0


	//   ....[17]....
        /*010c*/ 	.word	0x0000dc80


	//   ....[18]....
        /*0110*/ 	.word	0x0000dcb0


	//   ....[19]....
        /*0114*/ 	.word	0x0000de20


	//   ....[20]....
        /*0118*/ 	.word	0x0000dfb0


	//   ....[21]....
        /*011c*/ 	.word	0x0000e170


	//   ....[22]....
        /*0120*/ 	.word	0x0000e230


	//----- nvinfo : EIATTR_MAX_THREADS
	.align		4
.L_3869:
        /*0124*/ 	.byte	0x04, 0x05
        /*0126*/ 	.short	(.L_3871 - .L_3870)
.L_3870:
        /*0128*/ 	.word	0x00000080
        /*012c*/ 	.word	0x00000001
        /*0130*/ 	.word	0x00000001


	//----- nvinfo : EIATTR_CRS_STACK_SIZE
	.align		4
.L_3871:
        /*0134*/ 	.byte	0x04, 0x1e
        /*0136*/ 	.short	(.L_3873 - .L_3872)
.L_3872:
        /*0138*/ 	.word	0x00000000


	//----- nvinfo : EIATTR_CBANK_PARAM_SIZE
	.align		4
.L_3873:
        /*013c*/ 	.byte	0x03, 0x19
        /*013e*/ 	.short	0x0038


	//----- nvinfo : EIATTR_PARAM_CBANK
	.align		4
        /*0140*/ 	.byte	0x04, 0x0a
        /*0142*/ 	.short	(.L_3875 - .L_3874)
	.align		4
.L_3874:
        /*0144*/ 	.word	index@(.nv.constant0._ZN2at6native27unrolled_elementwise_kernelINS0_13BinaryFunctorIdddZZZNS0_16fmod_kernel_cudaERNS_18TensorIteratorBaseEENKUlvE0_clEvENKUlvE_clEvEUlddE_EESt5arrayIPcLm3EELi4E23TrivialOffsetCalculatorILi2EjESC_ILi1EjENS0_6memory12LoadWithCastILi2EEENSF_13StoreWithCastILi1EEEEEviT_T0_T2_T3_T4_T5_)
        /*0148*/ 	.short	0x0380
        /*014a*/ 	.short	0x0038


	//----- nvinfo : EIATTR_SW_WAR
	.align		4
.L_3875:
        /*014c*/ 	.byte	0x04, 0x36
        /*014e*/ 	.short	(.L_3877 - .L_3876)
.L_3876:
        /*0150*/ 	.word	0x00000008
.L_3877:


//--------------------- .nv.info._ZN2at6native18elementwise_kernelILi128ELi2EZNS0_22gpu_kernel_impl_nocastINS0_13BinaryFunctorIdddZZZNS0_16fmod_kernel_cudaERNS_18TensorIteratorBaseEENKUlvE0_clEvENKUlvE_clEvEUlddE_EEEEvS5_RKT_EUliE_EEviT1_ --------------------------
	.section	.nv.info._ZN2at6native18elementwise_kernelILi128ELi2EZNS0_22gpu_kernel_impl_nocastINS0_13BinaryFunctorIdddZZZNS0_16fmod_kernel_cudaERNS_18TensorIteratorBaseEENKUlvE0_clEvENKUlvE_clEvEUlddE_EEEEvS5_RKT_EUliE_EEviT1_,"",@"SHT_CUDA_INFO"
	.sectionflags	@""
	.align	4


	//----- nvinfo : EIATTR_CUDA_API_VERSION
	.align		4
        /*0000*/ 	.byte	0x04, 0x37
        /*0002*/ 	.short	(.L_3879 - .L_3878)
.L_3878:
        /*0004*/ 	.word	0x00000082


	//----- nvinfo : EIATTR_KPARAM_INFO
	.align		4
.L_3879:
        /*0008*/ 	.byte	0x04, 0x17
        /*000a*/ 	.short	(.L_3881 - .L_3880)
.L_3880:
        /*000c*/ 	.word	0x00000000
        /*0010*/ 	.short	0x0001
        /*0012*/ 	.short	0x0008
        /*0014*/ 	.byte	0x00, 0xf0, 0x21, 0x0a


	//----- nvinfo : EIATTR_KPARAM_INFO
	.align		4
.L_3881:
        /*0018*/ 	.byte	0x04, 0x17
        /*001a*/ 	.short	(.L_3883 - .L_3882)
.L_3882:
        /*001c*/ 	.word	0x00000000
        /*0020*/ 	.short	0x0000
        /*0022*/ 	.short	0x0000
        /*0024*/ 	.byte	0x00, 0xf0, 0x11, 0x00


	//----- nvinfo : EIATTR_SPARSE_MMA_MASK
	.align		4
.L_3883:
        /*0028*/ 	.byte	0x03, 0x50
        /*002a*/ 	.short	0x0000


	//----- nvinfo : EIATTR_MAXREG_COUNT
	.align		4
        /*002c*/ 	.byte	0x03, 0x1b
        /*002e*/ 	.short	0x0080


	//----- nvinfo : EIATTR_MERCURY_ISA_VERSION
	.align		4
        /*0030*/ 	.byte	0x03, 0x5f
        /*0032*/ 	.short	0x0101


	//----- nvinfo : EIATTR_VRC_CTA_INIT_COUNT
	.align		4
        /*0034*/ 	.byte	0x02, 0x4a
	.zero		1
	.zero		1


	//----- nvinfo : EIATTR_EXIT_INSTR_OFFSETS
	.align		4
        /*0038*/ 	.byte	0x04, 0x1c
        /*003a*/ 	.short	(.L_3885 - .L_3884)


	//   ....[0]....
.L_3884:
        /*003c*/ 	.word	0x00000690


	//   ....[1]....
        /*0040*/ 	.word	0x00000c40


	//   ....[2]....
        /*0044*/ 	.word	0x000028f0


	//   ....[3]....
        /*0048*/ 	.word	0x00004500


	//----- nvinfo : EIATTR_MAX_THREADS
	.align		4
.L_3885:
        /*004c*/ 	.byte	0x04, 0x05
        /*004e*/ 	.short	(.L_3887 - .L_3886)
.L_3886:
        /*0050*/ 	.word	0x00000080
        /*0054*/ 	.word	0x00000001
        /*0058*/ 	.word	0x00000001


	//----- nvinfo : EIATTR_CRS_STACK_SIZE
	.align		4
.L_3887:
        /*005c*/ 	.byte	0x04, 0x1e
        /*005e*/ 	.short	(.L_3889 - .L_3888)
.L_3888:
        /*0060*/ 	.word	0x00000000


	//----- nvinfo : EIATTR_CBANK_PARAM_SIZE
	.align		4
.L_3889:
        /*0064*/ 	.byte	0x03, 0x19
        /*0066*/ 	.short	0x0290


	//----- nvinfo : EIATTR_PARAM_CBANK
	.align		4
        /*0068*/ 	.byte	0x04, 0x0a
        /*006a*/ 	.short	(.L_3891 - .L_3890)
	.align		4
.L_3890:
        /*006c*/ 	.word	index@(.nv.constant0._ZN2at6native18elementwise_kernelILi128ELi2EZNS0_22gpu_kernel_impl_nocastINS0_13BinaryFunctorIdddZZZNS0_16fmod_kernel_cudaERNS_18TensorIteratorBaseEENKUlvE0_clEvENKUlvE_clEvEUlddE_EEEEvS5_RKT_EUliE_EEviT1_)
        /*0070*/ 	.short	0x0380
        /*0072*/ 	.short	0x0290


	//----- nvinfo : EIATTR_SW_WAR
	.align		4
.L_3891:
        /*0074*/ 	.byte	0x04, 0x36
        /*0076*/ 	.short	(.L_3893 - .L_3892)
.L_3892:
        /*0078*/ 	.word	0x00000008
.L_3893:


//--------------------- .nv.info._ZN2at6native27unrolled_elementwise_kernelINS0_13BinaryFunctorIdddZZZNS0_16fmod_kernel_cudaERNS_18TensorIteratorBaseEENKUlvE0_clEvENKUlvE_clEvEUlddE_EESt5arrayIPcLm3EELi4E23TrivialOffsetCalculatorILi2EjESC_ILi1EjENS0_6memory15LoadWithoutCastENSF_16StoreWithoutCastEEEviT_T0_T2_T3_T4_T5_ --------------------------
	.section	.nv.info._ZN2at6native27unrolled_elementwise_kernelINS0_13BinaryFunctorIdddZZZNS0_16fmod_kernel_cudaERNS_18TensorIteratorBaseEENKUlvE0_clEvENKUlvE_clEvEUlddE_EESt5arrayIPcLm3EELi4E23TrivialOffsetCalculatorILi2EjESC_ILi1EjENS0_6memory15LoadWithoutCastENSF_16StoreWithoutCastEEEviT_T0_T2_T3_T4_T5_,"",@"SHT_CUDA_INFO"
	.sectionflags	@""
	.align	4


	//----- nvinfo : EIATTR_CUDA_API_VERSION
	.align		4
        /*0000*/ 	.byte	0x04, 0x37
        /*0002*/ 	.short	(.L_3895 - .L_3894)
.L_3894:
        /*0004*/ 	.word	0x00000082


	//----- nvinfo : EIATTR_KPARAM_INFO
	.align		4
.L_3895:
        /*0008*/ 	.byte	0x04, 0x17
        /*000a*/ 	.short	(.L_3897 - .L_3896)
.L_3896:
        /*000c*/ 	.word	0x00000000
        /*0010*/ 	.short	0x0006
        /*0012*/ 	.short	0x0023
        /*0014*/ 	.byte	0x00, 0xf0, 0x05, 0x00


	//----- nvinfo : EIATTR_KPARAM_INFO
	.align		4
.L_3897:
        /*0018*/ 	.byte	0x04, 0x17
        /*001a*/ 	.short	(.L_3899 - .L_3898)
.L_3898:
        /*001c*/ 	.word	0x00000000
        /*0020*/ 	.short	0x0005
        /*0022*/ 	.short	0x0022
        /*0024*/ 	.byte	0x00, 0xf0, 0x05, 0x00


	//----- nvinfo : EIATTR_KPARAM_INFO
	.align		4
.L_3899:
        /*0028*/ 	.byte	0x04, 0x17
        /*002a*/ 	.short	(.L_3901 - .L_3900)
.L_3900:
        /*002c*/ 	.word	0x00000000
        /*0030*/ 	.short	0x0004
        /*0032*/ 	.short	0x0021
        /*0034*/ 	.byte	0x00, 0xf0, 0x05, 0x00


	//----- nvinfo : EIATTR_KPARAM_INFO
	.align		4
.L_3901:
        /*0038*/ 	.byte	0x04, 0x17
        /*003a*/ 	.short	(.L_3903 - .L_3902)
.L_3902:
        /*003c*/ 	.word	0x00000000
        /*0040*/ 	.short	0x0003
        /*0042*/ 	.short	0x0020
        /*0044*/ 	.byte	0x00, 0xf0, 0x05, 0x00


	//----- nvinfo : EIATTR_KPARAM_INFO
	.align		4
.L_3903:
        /*0048*/ 	.byte	0x04, 0x17
        /*004a*/ 	.short	(.L_3905 - .L_3904)
.L_3904:
        /*004c*/ 	.word	0x00000000
        /*0050*/ 	.short	0x0002
        /*0052*/ 	.short	0x0008
        /*0054*/ 	.byte	0x00, 0xf0, 0x61, 0x00


	//----- nvinfo : EIATTR_KPARAM_INFO
	.align		4
.L_3905:
        /*0058*/ 	.byte	0x04, 0x17
        /*005a*/ 	.short	(.L_3907 - .L_3906)
.L_3906:
        /*005c*/ 	.word	0x00000000
        /*0060*/ 	.short	0x0001
        /*0062*/ 	.short	0x0004
        /*0064*/ 	.byte	0x00, 0xf0, 0x05, 0x00


	//----- nvinfo : EIATTR_KPARAM_INFO
	.align		4
.L_3907:
        /*0068*/ 	.byte	0x04, 0x17
        /*006a*/ 	.short	(.L_3909 - .L_3908)
.L_3908:
        /*006c*/ 	.word	0x00000000
        /*0070*/ 	.short	0x0000
        /*0072*/ 	.short	0x0000
        /*0074*/ 	.byte	0x00, 0xf0, 0x11, 0x00


	//----- nvinfo : EIATTR_SPARSE_MMA_MASK
	.align		4
.L_3909:
        /*0078*/ 	.byte	0x03, 0x50
        /*007a*/ 	.short	0x0000


	//----- nvinfo : EIATTR_MAXREG_COUNT
	.align		4
        /*007c*/ 	.byte	0x03, 0x1b
        /*007e*/ 	.short	0x00ff


	//----- nvinfo : EIATTR_MERCURY_ISA_VERSION
	.align		4
        /*0080*/ 	.byte	0x03, 0x5f
        /*0082*/ 	.short	0x0101


	//----- nvinfo : EIATTR_VRC_CTA_INIT_COUNT
	.align		4
        /*0084*/ 	.byte	0x02, 0x4a
	.zero		1
	.zero		1


	//----- nvinfo : EIATTR_EXIT_INSTR_OFFSETS
	.align		4
        /*0088*/ 	.byte	0x04, 0x1c
        /*008a*/ 	.short	(.L_3911 - .L_3910)


	//   ....[0]....
.L_3910:
        /*008c*/ 	.word	0x00001bd0


	//   ....[1]....
        /*0090*/ 	.word	0x00001c20


	//----- nvinfo : EIATTR_MAX_THREADS
	.align		4
.L_3911:
        /*0094*/ 	.byte	0x04, 0x05
        /*0096*/ 	.short	(.L_3913 - .L_3912)
.L_3912:
        /*0098*/ 	.word	0x00000080
        /*009c*/ 	.word	0x00000001
        /*00a0*/ 	.word	0x00000001


	//----- nvinfo : EIATTR_CRS_STACK_SIZE
	.align		4
.L_3913:
        /*00a4*/ 	.byte	0x04, 0x1e
        /*00a6*/ 	.short	(.L_3915 - .L_3914)
.L_3914:
        /*00a8*/ 	.word	0x00000000


	//----- nvinfo : EIATTR_CBANK_PARAM_SIZE
	.align		4
.L_3915:
        /*00ac*/ 	.byte	0x03, 0x19
        /*00ae*/ 	.short	0x0024


	//----- nvinfo : EIATTR_PARAM_CBANK
	.align		4
        /*00b0*/ 	.byte	0x04, 0x0a
        /*00b2*/ 	.short	(.L_3917 - .L_3916)
	.align		4
.L_3916:
        /*00b4*/ 	.word	index@(.nv.constant0._ZN2at6native27unrolled_elementwise_kernelINS0_13BinaryFunctorIdddZZZNS0_16fmod_kernel_cudaERNS_18TensorIteratorBaseEENKUlvE0_clEvENKUlvE_clEvEUlddE_EESt5arrayIPcLm3EELi4E23TrivialOffsetCalculatorILi2EjESC_ILi1EjENS0_6memory15LoadWithoutCastENSF_16StoreWithoutCastEEEviT_T0_T2_T3_T4_T5_)
        /*00b8*/ 	.short	0x0380
        /*00ba*/ 	.short	0x0024


	//----- nvinfo : EIATTR_SW_WAR
	.align		4
.L_3917:
        /*00bc*/ 	.byte	0x04, 0x36
        /*00be*/ 	.short	(.L_3919 - .L_3918)
.L_3918:
        /*00c0*/ 	.word	0x00000008
.L_3919:


//--------------------- .nv.info._ZN2at6native29vectorized_elementwise_kernelILi2ENS0_13BinaryFunctorIdddZZZNS0_16fmod_kernel_cudaERNS_18TensorIteratorBaseEENKUlvE0_clEvENKUlvE_clEvEUlddE_EESt5arrayIPcLm3EEEEviT0_T1_ --------------------------
	.section	.nv.info._ZN2at6native29vectorized_elementwise_kernelILi2ENS0_13BinaryFunctorIdddZZZNS0_16fmod_kernel_cudaERNS_18TensorIteratorBaseEENKUlvE0_clEvENKUlvE_clEvEUlddE_EESt5arrayIPcLm3EEEEviT0_T1_,"",@"SHT_CUDA_INFO"
	.sectionflags	@""
	.align	4


	//----- nvinfo : EIATTR_CUDA_API_VERSION
	.align		4
        /*0000*/ 	.byte	0x04, 0x37
        /*0002*/ 	.short	(.L_3921 - .L_3920)
.L_3920:
        /*0004*/ 	.word	0x00000082


	//----- nvinfo : EIATTR_KPARAM_INFO
	.align		4
.L_3921:
        /*0008*/ 	.byte	0x04, 0x17
        /*000a*/ 	.short	(.L_3923 - .L_3922)
.L_3922:
        /*000c*/ 	.word	0x00000000
        /*0010*/ 	.short	0x0002
        /*0012*/ 	.short	0x0008
        /*0014*/ 	.byte	0x00, 0xf0, 0x61, 0x00


	//----- nvinfo : EIATTR_KPARAM_INFO
	.align		4
.L_3923:
        /*0018*/ 	.byte	0x04, 0x17
        /*001a*/ 	.short	(.L_3925 - .L_3924)
.L_3924:
        /*001c*/ 	.word	0x00000000
        /*0020*/ 	.short	0x0001
        /*0022*/ 	.short	0x0004
        /*0024*/ 	.byte	0x00, 0xf0, 0x05, 0x00


	//----- nvinfo : EIATTR_KPARAM_INFO
	.align		4
.L_3925:
        /*0028*/ 	.byte	0x04, 0x17
        /*002a*/ 	.short	(.L_3927 - .L_3926)
.L_3926:
        /*002c*/ 	.word	0x00000000
        /*0030*/ 	.short	0x0000
        /*0032*/ 	.short	0x0000
        /*0034*/ 	.byte	0x00, 0xf0, 0x11, 0x00


	//----- nvinfo : EIATTR_SPARSE_MMA_MASK
	.align		4
.L_3927:
        /*0038*/ 	.byte	0x03, 0x50
        /*003a*/ 	.short	0x0000


	//----- nvinfo : EIATTR_MAXREG_COUNT
	.align		4
        /*003c*/ 	.byte	0x03, 0x1b
        /*003e*/ 	.short	0x00ff


	//----- nvinfo : EIATTR_MERCURY_ISA_VERSION
	.align		4
        /*0040*/ 	.byte	0x03, 0x5f
        /*0042*/ 	.short	0x0101


	//----- nvinfo : EIATTR_VRC_CTA_INIT_COUNT
	.align		4
        /*0044*/ 	.byte	0x02, 0x4a
	.zero		1
	.zero		1


	//----- nvinfo : EIATTR_EXIT_INSTR_OFFSETS
	.align		4
        /*0048*/ 	.byte	0x04, 0x1c
        /*004a*/ 	.short	(.L_3929 - .L_3928)


	//   ....[0]....
.L_3928:
        /*004c*/ 	.word	0x00003740


	//   ....[1]....
        /*0050*/ 	.word	0x00003790


	//   ....[2]....
        /*0054*/ 	.word	0x00006640


	//----- nvinfo : EIATTR_MAX_THREADS
	.align		4
.L_3929:
        /*0058*/ 	.byte	0x04, 0x05
        /*005a*/ 	.short	(.L_3931 - .L_3930)
.L_3930:
        /*005c*/ 	.word	0x00000080
        /*0060*/ 	.word	0x00000001
        /*0064*/ 	.word	0x00000001


	//----- nvinfo : EIATTR_CRS_STACK_SIZE
	.align		4
.L_3931:
        /*0068*/ 	.byte	0x04, 0x1e
        /*006a*/ 	.short	(.L_3933 - .L_3932)
.L_3932:
        /*006c*/ 	.word	0x00000000


	//----- nvinfo : EIATTR_CBANK_PARAM_SIZE
	.align		4
.L_3933:
        /*0070*/ 	.byte	0x03, 0x19
        /*0072*/ 	.short	0x0020


	//----- nvinfo : EIATTR_PARAM_CBANK
	.align		4
        /*0074*/ 	.byte	0x04, 0x0a
        /*0076*/ 	.short	(.L_3935 - .L_3934)
	.align		4
.L_3934:
        /*0078*/ 	.word	index@(.nv.constant0._ZN2at6native29vectorized_elementwise_kernelILi2ENS0_13BinaryFunctorIdddZZZNS0_16fmod_kernel_cudaERNS_18TensorIteratorBaseEENKUlvE0_clEvENKUlvE_clEvEUlddE_EESt5arrayIPcLm3EEEEviT0_T1_)
        /*007c*/ 	.short	0x0380
        /*007e*/ 	.short	0x0020


	//----- nvinfo : EIATTR_SW_WAR
	.align		4
.L_3935:
        /*0080*/ 	.byte	0x04, 0x36
        /*0082*/ 	.short	(.L_3937 - .L_3936)
.L_3936:
        /*0084*/ 	.word	0x00000008
.L_3937:


//--------------------- .nv.info._ZN2at6native29vectorized_elementwise_kernelILi4ENS0_13BinaryFunctorIdddZZZNS0_16fmod_kernel_cudaERNS_18TensorIteratorBaseEENKUlvE0_clEvENKUlvE_clEvEUlddE_EESt5arrayIPcLm3EEEEviT0_T1_ --------------------------
	.section	.nv.info._ZN2at6native29vectorized_elementwise_kernelILi4ENS0_13BinaryFunctorIdddZZZNS0_16fmod_kernel_cudaERNS_18TensorIteratorBaseEENKUlvE0_clEvENKUlvE_clEvEUlddE_EESt5arrayIPcLm3EEEEviT0_T1_,"",@"SHT_CUDA_INFO"
	.sectionflags	@""
	.align	4


	//----- nvinfo : EIATTR_CUDA_API_VERSION
	.align		4
        /*0000*/ 	.byte	0x04, 0x37
        /*0002*/ 	.short	(.L_3939 - .L_3938)
.L_3938:
        /*0004*/ 	.word	0x00000082


	//----- nvinfo : EIATTR_KPARAM_INFO
	.align		4
.L_3939:
        /*0008*/ 	.byte	0x04, 0x17
        /*000a*/ 	.short	(.L_3941 - .L_3940)
.L_3940:
        /*000c*/ 	.word	0x00000000
        /*0010*/ 	.short	0x0002
        /*0012*/ 	.short	0x0008
        /*0014*/ 	.byte	0x00, 0xf0, 0x61, 0x00


	//----- nvinfo : EIATTR_KPARAM_INFO
	.align		4
.L_3941:
        /*0018*/ 	.byte	0x04, 0x17
        /*001a*/ 	.short	(.L_3943 - .L_3942)
.L_3942:
        /*001c*/ 	.word	0x00000000
        /*0020*/ 	.short	0x0001
        /*0022*/ 	.short	0x0004
        /*0024*/ 	.byte	0x00, 0xf0, 0x05, 0x00


	//----- nvinfo : EIATTR_KPARAM_INFO
	.align		4
.L_3943:
        /*0028*/ 	.byte	0x04, 0x17
        /*002a*/ 	.short	(.L_3945 - .L_3944)
.L_3944:
        /*002c*/ 	.word	0x00000000
        /*0030*/ 	.short	0x0000
        /*0032*/ 	.short	0x0000
        /*0034*/ 	.byte	0x00, 0xf0, 0x11, 0x00


	//----- nvinfo : EIATTR_SPARSE_MMA_MASK
	.align		4
.L_3945:
        /*0038*/ 	.byte	0x03, 0x50
        /*003a*/ 	.short	0x0000


	//----- nvinfo : EIATTR_MAXREG_COUNT
	.align		4
        /*003c*/ 	.byte	0x03, 0x1b
        /*003e*/ 	.short	0x00ff


	//----- nvinfo : EIATTR_MERCURY_ISA_VERSION
	.align		4
        /*0040*/ 	.byte	0x03, 0x5f
        /*0042*/ 	.short	0x0101


	//----- nvinfo : EIATTR_VRC_CTA_INIT_COUNT
	.align		4
        /*0044*/ 	.byte	0x02, 0x4a
	.zero		1
	.zero		1


	//----- nvinfo : EIATTR_EXIT_INSTR_OFFSETS
	.align		4
        /*0048*/ 	.byte	0x04, 0x1c
        /*004a*/ 	.short	(.L_3947 - .L_3946)


	//   ....[0]....
.L_3946:
        /*004c*/ 	.word	0x00003740


	//   ....[1]....
        /*0050*/ 	.word	0x00003790


	//   ....[2]....
        /*0054*/ 	.word	0x000065e0


	//----- nvinfo : EIATTR_MAX_THREADS
	.align		4
.L_3947:
        /*0058*/ 	.byte	0x04, 0x05
        /*005a*/ 	.short	(.L_3949 - .L_3948)
.L_3948:
        /*005c*/ 	.word	0x00000080
        /*0060*/ 	.word	0x00000001
        /*0064*/ 	.word	0x00000001


	//----- nvinfo : EIATTR_CRS_STACK_SIZE
	.align		4
.L_3949:
        /*0068*/ 	.byte	0x04, 0x1e
        /*006a*/ 	.short	(.L_3951 - .L_3950)
.L_3950:
        /*006c*/ 	.word	0x00000000


	//----- nvinfo : EIATTR_CBANK_PARAM_SIZE
	.align		4
.L_3951:
        /*0070*/ 	.byte	0x03, 0x19
        /*0072*/ 	.short	0x0020


	//----- nvinfo : EIATTR_PARAM_CBANK
	.align		4
        /*0074*/ 	.byte	0x04, 0x0a
        /*0076*/ 	.short	(.L_3953 - .L_3952)
	.align		4
.L_3952:
        /*0078*/ 	.word	index@(.nv.constant0._ZN2at6native29vectorized_elementwise_kernelILi4ENS0_13BinaryFunctorIdddZZZNS0_16fmod_kernel_cudaERNS_18TensorIteratorBaseEENKUlvE0_clEvENKUlvE_clEvEUlddE_EESt5arrayIPcLm3EEEEviT0_T1_)
        /*007c*/ 	.short	0x0380
        /*007e*/ 	.short	0x0020


	//----- nvinfo : EIATTR_SW_WAR
	.align		4
.L_3953:
        /*0080*/ 	.byte	0x04, 0x36
        /*0082*/ 	.short	(.L_3955 - .L_3954)
.L_3954:
        /*0084*/ 	.word	0x00000008
.L_3955:


//--------------------- .nv.info._ZN2at6native29vectorized_elementwise_kernelILi8ENS0_13BinaryFunctorIdddZZZNS0_16fmod_kernel_cudaERNS_18TensorIteratorBaseEENKUlvE0_clEvENKUlvE_clEvEUlddE_EESt5arrayIPcLm3EEEEviT0_T1_ --------------------------
	.section	.nv.info._ZN2at6native29vectorized_elementwise_kernelILi8ENS0_13BinaryFunctorIdddZZZNS0_16fmod_kernel_cudaERNS_18TensorIteratorBaseEENKUlvE0_clEvENKUlvE_clEvEUlddE_EESt5arrayIPcLm3EEEEviT0_T1_,"",@"SHT_CUDA_INFO"
	.sectionflags	@""
	.align	4


	//----- nvinfo : EIATTR_CUDA_API_VERSION
	.align		4
        /*0000*/ 	.byte	0x04, 0x37
        /*0002*/ 	.short	(.L_3957 - .L_3956)
.L_3956:
        /*0004*/ 	.word	0x00000082


	//----- nvinfo : EIATTR_KPARAM_INFO
	.align		4
.L_3957:
        /*0008*/ 	.byte	0x04, 0x17
        /*000a*/ 	.short	(.L_3959 - .L_3958)
.L_3958:
        /*000c*/ 	.word	0x00000000
        /*0010*/ 	.short	0x0002
        /*0012*/ 	.short	0x0008
        /*0014*/ 	.byte	0x00, 0xf0, 0x61, 0x00


	//----- nvinfo : EIATTR_KPARAM_INFO
	.align		4
.L_3959:
        /*0018*/ 	.byte	0x04, 0x17
        /*001a*/ 	.short	(.L_3961 - .L_3960)
.L_3960:
        /*001c*/ 	.word	0x00000000
        /*0020*/ 	.short	0x0001
        /*0022*/ 	.short	0x0004
        /*0024*/ 	.byte	0x00, 0xf0, 0x05, 0x00


	//----- nvinfo : EIATTR_KPARAM_INFO
	.align		4
.L_3961:
        /*0028*/ 	.byte	0x04, 0x17
        /*002a*/ 	.short	(.L_3963 - .L_3962)
.L_3962:
        /*002c*/ 	.word	0x00000000
        /*0030*/ 	.short	0x0000
        /*0032*/ 	.short	0x0000
        /*0034*/ 	.byte	0x00, 0xf0, 0x11, 0x00


	//----- nvinfo : EIATTR_SPARSE_MMA_MASK
	.align		4
.L_3963:
        /*0038*/ 	.byte	0x03, 0x50
        /*003a*/ 	.short	0x0000


	//----- nvinfo : EIATTR_MAXREG_COUNT
	.align		4
        /*003c*/ 	.byte	0x03, 0x1b
        /*003e*/ 	.short	0x00ff


	//----- nvinfo : EIATTR_MERCURY_ISA_VERSION
	.align		4
        /*0040*/ 	.byte	0x03, 0x5f
        /*0042*/ 	.short	0x0101


	//----- nvinfo : EIATTR_VRC_CTA_INIT_COUNT
	.align		4
        /*0044*/ 	.byte	0x02, 0x4a
	.zero		1
	.zero		1


	//----- nvinfo : EIATTR_EXIT_INSTR_OFFSETS
	.align		4
        /*0048*/ 	.byte	0x04, 0x1c
        /*004a*/ 	.short	(.L_3965 - .L_3964)


	//   ....[0]....
.L_3964:
        /*004c*/ 	.word	0x00000010


	//----- nvinfo : EIATTR_MAX_THREADS
	.align		4
.L_3965:
        /*0050*/ 	.byte	0x04, 0x05
        /*0052*/ 	.short	(.L_3967 - .L_3966)
.L_3966:
        /*0054*/ 	.word	0x00000080
        /*0058*/ 	.word	0x00000001
        /*005c*/ 	.word	0x00000001


	//----- nvinfo : EIATTR_CBANK_PARAM_SIZE
	.align		4
.L_3967:
        /*0060*/ 	.byte	0x03, 0x19
        /*0062*/ 	.short	0x0020


	//----- nvinfo : EIATTR_PARAM_CBANK
	.align		4
        /*0064*/ 	.byte	0x04, 0x0a
        /*0066*/ 	.short	(.L_3969 - .L_3968)
	.align		4
.L_3968:
        /*0068*/ 	.word	index@(.nv.constant0._ZN2at6native29vectorized_elementwise_kernelILi8ENS0_13BinaryFunctorIdddZZZNS0_16fmod_kernel_cudaERNS_18TensorIteratorBaseEENKUlvE0_clEvENKUlvE_clEvEUlddE_EESt5arrayIPcLm3EEEEviT0_T1_)
        /*006c*/ 	.short	0x0380
        /*006e*/ 	.short	0x0020


	//----- nvinfo : EIATTR_SW_WAR
	.align		4
.L_3969:
        /*0070*/ 	.byte	0x04, 0x36
        /*0072*/ 	.short	(.L_3971 - .L_3970)
.L_3970:
        /*0074*/ 	.word	0x00000008
.L_3971:


//--------------------- .nv.info._ZN2at6native18elementwise_kernelILi128ELi4EZNS0_15gpu_kernel_implINS0_13BUnaryFunctorIdddZZZNS0_16fmod_kernel_cudaERNS_18TensorIteratorBaseEENKUlvE0_clEvENKUlvE_clEvEUlddE_EEEEvS5_RKT_EUliE_EEviT1_ --------------------------
	.section	.nv.info._ZN2at6native18elementwise_kernelILi128ELi4EZNS0_15gpu_kernel_implINS0_13BUnaryFunctorIdddZZZNS0_16fmod_kernel_cudaERNS_18TensorIteratorBaseEENKUlvE0_clEvENKUlvE_clEvEUlddE_EEEEvS5_RKT_EUliE_EEviT1_,"",@"SHT_CUDA_INFO"
	.sectionflags	@""
	.align	4


	//----- nvinfo : EIATTR_CUDA_API_VERSION
	.align		4
        /*0000*/ 	.byte	0x04, 0x37
        /*0002*/ 	.short	(.L_3973 - .L_3972)
.L_3972:
        /*0004*/ 	.word	0x00000082


	//----- nvinfo : EIATTR_KPARAM_INFO
	.align		4
.L_3973:
        /*0008*/ 	.byte	0x04, 0x17
        /*000a*/ 	.short	(.L_3975 - .L_3974)
.L_3974:
        /*000c*/ 	.word	0x00000000
        /*0010*/ 	.short	0x0001
        /*0012*/ 	.short	0x0008
        /*0014*/ 	.byte	0x00, 0xf0, 0xa1, 0x08


	//----- nvinfo : EIATTR_KPARAM_INFO
	.align		4
.L_3975:
        /*0018*/ 	.byte	0x04, 0x17
        /*001a*/ 	.short	(.L_3977 - .L_3976)
.L_3976:
        /*001c*/ 	.word	0x00000000
        /*0020*/ 	.short	0x0000
        /*0022*/ 	.short	0x0000
        /*0024*/ 	.byte	0x00, 0xf0, 0x11, 0x00


	//----- nvinfo : EIATTR_SPARSE_MMA_MASK
	.align		4
.L_3977:
        /*0028*/ 	.byte	0x03, 0x50
        /*002a*/ 	.short	0x0000


	//----- nvinfo : EIATTR_MAXREG_COUNT
	.align		4
        /*002c*/ 	.byte	0x03, 0x1b
        /*002e*/ 	.short	0x0080


	//----- nvinfo : EIATTR_EXTERNS
	.align		4
        /*0030*/ 	.byte	0x04, 0x0f
        /*0032*/ 	.short	(.L_3979 - .L_3978)


	//   ....[0]....
	.align		4
.L_3978:
        /*0034*/ 	.word	index@(__assertfail)


	//----- nvinfo : EIATTR_MERCURY_ISA_VERSION
	.align		4
.L_3979:
        /*0038*/ 	.byte	0x03, 0x5f
        /*003a*/ 	.short	0x0101


	//----- nvinfo : EIATTR_VRC_CTA_INIT_COUNT
	.align		4
        /*003c*/ 	.byte	0x02, 0x4a
	.zero		1
	.zero		1


	//----- nvinfo : EIATTR_SYSCALL_OFFSETS
	.align		4
        /*0040*/ 	.byte	0x04, 0x46
        /*0042*/ 	.short	(.L_3981 - .L_3980)


	//   ....[0]....
.L_3980:
        /*0044*/ 	.word	0x000021f0


	//   ....[1]....
        /*0048*/ 	.word	0x000039e0


	//   ....[2]....
        /*004c*/ 	.word	0x00005d80


	//   ....[3]....
        /*0050*/ 	.word	0x00007290


	//   ....[4]....
        /*0054*/ 	.word	0x00009860


	//   ....[5]....
        /*0058*/ 	.word	0x0000ad70


	//   ....[6]....
        /*005c*/ 	.word	0x0000d350


	//   ....[7]....
        /*0060*/ 	.word	0x0000e820


	//----- nvinfo : EIATTR_EXIT_INSTR_OFFSETS
	.align		4
.L_3981:
        /*0064*/ 	.byte	0x04, 0x1c
        /*0066*/ 	.short	(.L_3983 - .L_3982)


	//   ....[0]....
.L_3982:
        /*0068*/ 	.word	0x0000b1d0


	//   ....[1]....
        /*006c*/ 	.word	0x0000d9f0


	//   ....[2]....
        /*0070*/ 	.word	0x0000da30


	//   ....[3]....
        /*0074*/ 	.word	0x0000dac0


	//   ....[4]....
        /*0078*/ 	.word	0x0000daf0


	//   ....[5]....
        /*007c*/ 	.word	0x0000db20


	//   ....[6]....
        /*0080*/ 	.word	0x0000dc30


	//   ....[7]....
        /*0084*/ 	.word	0x0000dcf0


	//   ....[8]....
        /*0088*/ 	.word	0x0000de10


	//   ....[9]....
        /*008c*/ 	.word	0x0000dee0


	//   ....[10]....
        /*0090*/ 	.word	0x0000df00


	//   ....[11]....
        /*0094*/ 	.word	0x0000dfd0


	//   ....[12]....
        /*0098*/ 	.word	0x0000e1c0


	//   ....[13]....
        /*009c*/ 	.word	0x0000e3b0


	//   ....[14]....
        /*00a0*/ 	.word	0x0000e590


	//   ....[15]....
        /*00a4*/ 	.word	0x0000e5c0


	//   ....[16]....
        /*00a8*/ 	.word	0x0000e5f0


	//   ....[17]....
        /*00ac*/ 	.word	0x0000e690


	//   ....[18]....
        /*00b0*/ 	.word	0x0000e6c0


	//   ....[19]....
        /*00b4*/ 	.word	0x0000e830


	//   ....[20]....
        /*00b8*/ 	.word	0x0000e9c0


	//   ....[21]....
        /*00bc*/ 	.word	0x0000eb80


	//   ....[22]....
        /*00c0*/ 	.word	0x0000ec40


	//----- nvinfo : EIATTR_MAX_THREADS
	.align		4
.L_3983:
        /*00c4*/ 	.byte	0x04, 0x05
        /*00c6*/ 	.short	(.L_3985 - .L_3984)
.L_3984:
        /*00c8*/ 	.word	0x00000080
        /*00cc*/ 	.word	0x00000001
        /*00d0*/ 	.word	0x00000001


	//----- nvinfo : EIATTR_CRS_STACK_SIZE
	.align		4
.L_3985:
        /*00d4*/ 	.byte	0x04, 0x1e
        /*00d6*/ 	.short	(.L_3987 - .L_3986)
.L_3986:
        /*00d8*/ 	.word	0x00000000


	//----- nvinfo : EIATTR_CBANK_PARAM_SIZE
	.align		4
.L_3987:
        /*00dc*/ 	.byte	0x03, 0x19
        /*00de*/ 	.short	0x0230


	//----- nvinfo : EIATTR_PARAM_CBANK
	.align		4
        /*00e0*/ 	.byte	0x04, 0x0a
        /*00e2*/ 	.short	(.L_3989 - .L_3988)
	.align		4
.L_3988:
        /*00e4*/ 	.word	index@(.nv.constant0._ZN2at6native18elementwise_kernelILi128ELi4EZNS0_15gpu_kernel_implINS0_13BUnaryFunctorIdddZZZNS0_16fmod_kernel_cudaERNS_18TensorIteratorBaseEENKUlvE0_clEvENKUlvE_clEvEUlddE_EEEEvS5_RKT_EUliE_EEviT1_)
        /*00e8*/ 	.short	0x0380
        /*00ea*/ 	.short	0x0230


	//----- nvinfo : EIATTR_SW_WAR
	.align		4
.L_3989:
        /*00ec*/ 	.byte	0x04, 0x36
        /*00ee*/ 	.short	(.L_3991 - .L_3990)
.L_3990:
        /*00f0*/ 	.word	0x00000008
.L_3991:


//--------------------- .nv.info._ZN2at6native27unrolled_elementwise_kernelINS0_13BUnaryFunctorIdddZZZNS0_16fmod_kernel_cudaERNS_18TensorIteratorBaseEENKUlvE0_clEvENKUlvE_clEvEUlddE_EESt5arrayIPcLm2EELi4E23TrivialOffsetCalculatorILi1EjESD_NS0_6memory12LoadWithCastILi1EEENSE_13StoreWithCastILi1EEEEEviT_T0_T2_T3_T4_T5_ --------------------------
	.section	.nv.info._ZN2at6native27unrolled_elementwise_kernelINS0_13BUnaryFunctorIdddZZZNS0_16fmod_kernel_cudaERNS_18TensorIteratorBaseEENKUlvE0_clEvENKUlvE_clEvEUlddE_EESt5arrayIPcLm2EELi4E23TrivialOffsetCalculatorILi1EjESD_NS0_6memory12LoadWithCastILi1EEENSE_13StoreWithCastILi1EEEEEviT_T0_T2_T3_T4_T5_,"",@"SHT_CUDA_INFO"
	.sectionflags	@""
	.align	4


	//----- nvinfo : EIATTR_CUDA_API_VERSION
	.align		4
        /*0000*/ 	.byte	0x04, 0x37
        /*0002*/ 	.short	(.L_3993 - .L_3992)
.L_3992:
        /*0004*/ 	.word	0x00000082


	//----- nvinfo : EIATTR_KPARAM_INFO
	.align		4
.L_3993:
        /*0008*/ 	.byte	0x04, 0x17
        /*000a*/ 	.short	(.L_3995 - .L_3994)
.L_3994:
        /*000c*/ 	.word	0x00000000
        /*0010*/ 	.short	0x0006
        /*0012*/ 	.short	0x0034
        /*0014*/ 	.byte	0x00, 0xf0, 0x21, 0x00


	//----- nvinfo : EIATTR_KPARAM_INFO
	.align		4
.L_3995:
        /*0018*/ 	.byte	0x04, 0x17
        /*001a*/ 	.short	(.L_3997 - .L_3996)
.L_3996:
        /*001c*/ 	.word	0x00000000
        /*0020*/ 	.short	0x0005
        /*0022*/ 	.short	0x002c
        /*0024*/ 	.byte	0x00, 0xf0, 0x21, 0x00


	//----- nvinfo : EIATTR_KPARAM_INFO
	.align		4
.L_3997:
        /*0028*/ 	.byte	0x04, 0x17
        /*002a*/ 	.short	(.L_3999 - .L_3998)
.L_3998:
        /*002c*/ 	.word	0x00000000
        /*0030*/ 	.short	0x0004
        /*0032*/ 	.short	0x0029
        /*0034*/ 	.byte	0x00, 0xf0, 0x05, 0x00


	//----- nvinfo : EIATTR_KPARAM_INFO
	.align		4
.L_3999:
        /*0038*/ 	.byte	0x04, 0x17
        /*003a*/ 	.short	(.L_4001 - .L_4000)
.L_4000:
        /*003c*/ 	.word	0x00000000
        /*0040*/ 	.short	0x0003
        /*0042*/ 	.short	0x0028
        /*0044*/ 	.byte	0x00, 0xf0, 0x05, 0x00


	//----- nvinfo : EIATTR_KPARAM_INFO
	.align		4
.L_4001:
        /*0048*/ 	.byte	0x04, 0x17
        /*004a*/ 	.short	(.L_4003 - .L_4002)
.L_4002:
        /*004c*/ 	.word	0x00000000
        /*0050*/ 	.short	0x0002
        /*0052*/ 	.short	0x0018
        /*0054*/ 	.byte	0x00, 0xf0, 0x41, 0x00


	//----- nvinfo : EIATTR_KPARAM_INFO
	.align		4
.L_4003:
        /*0058*/ 	.byte	0x04, 0x17
        /*005a*/ 	.short	(.L_4005 - .L_4004)
.L_4004:
        /*005c*/ 	.word	0x00000000
        /*0060*/ 	.short	0x0001
        /*0062*/ 	.short	0x0008
        /*0064*/ 	.byte	0x00, 0xf0, 0x41, 0x00


	//----- nvinfo : EIATTR_KPARAM_INFO
	.align		4
.L_4005:
        /*0068*/ 	.byte	0x04, 0x17
        /*006a*/ 	.short	(.L_4007 - .L_4006)
.L_4006:
        /*006c*/ 	.word	0x00000000
        /*0070*/ 	.short	0x0000
        /*0072*/ 	.short	0x0000
        /*0074*/ 	.byte	0x00, 0xf0, 0x11, 0x00


	//----- nvinfo : EIATTR_SPARSE_MMA_MASK
	.align		4
.L_4007:
        /*0078*/ 	.byte	0x03, 0x50
        /*007a*/ 	.short	0x0000


	//----- nvinfo : EIATTR_MAXREG_COUNT
	.align		4
        /*007c*/ 	.byte	0x03, 0x1b
        /*007e*/ 	.short	0x00ff


	//----- nvinfo : EIATTR_EXTERNS
	.align		4
        /*0080*/ 	.byte	0x04, 0x0f
        /*0082*/ 	.short	(.L_4009 - .L_4008)


	//   ....[0]....
	.align		4
.L_4008:
        /*0084*/ 	.word	index@(__assertfail)


	//----- nvinfo : EIATTR_MERCURY_ISA_VERSION
	.align		4
.L_4009:
        /*0088*/ 	.byte	0x03, 0x5f
        /*008a*/ 	.short	0x0101


	//----- nvinfo : EIATTR_VRC_CTA_INIT_COUNT
	.align		4
        /*008c*/ 	.byte	0x02, 0x4a
	.zero		1
	.zero		1


	//----- nvinfo : EIATTR_SYSCALL_OFFSETS
	.align		4
        /*0090*/ 	.byte	0x04, 0x46
        /*0092*/ 	.short	(.L_4011 - .L_4010)


	//   ....[0]....
.L_4010:
        /*0094*/ 	.word	0x00000e80


	//   ....[1]....
        /*0098*/ 	.word	0x00001ec0


	//   ....[2]....
        /*009c*/ 	.word	0x00002e40


	//   ....[3]....
        /*00a0*/ 	.word	0x00003d80


	//   ....[4]....
        /*00a4*/ 	.word	0x00006710


	//   ....[5]....
        /*00a8*/ 	.word	0x000078e0


	//   ....[6]....
        /*00ac*/ 	.word	0x00008cc0


	//   ....[7]....
        /*00b0*/ 	.word	0x0000a080


	//----- nvinfo : EIATTR_EXIT_INSTR_OFFSETS
	.align		4
.L_4011:
        /*00b4*/ 	.byte	0x04, 0x1c
        /*00b6*/ 	.short	(.L_4013 - .L_4012)


	//   ....[0]....
.L_4012:
        /*00b8*/ 	.word	0x00009110


	//   ....[1]....
        /*00bc*/ 	.word	0x00009250


	//   ....[2]....
        /*00c0*/ 	.word	0x00009290


	//   ....[3]....
        /*00c4*/ 	.word	0x00009320


	//   ....[4]....
        /*00c8*/ 	.word	0x00009350


	//   ....[5]....
        /*00cc*/ 	.word	0x00009380


	//   ....[6]....
        /*00d0*/ 	.word	0x00009490


	//   ....[7]....
        /*00d4*/ 	.word	0x00009550


	//   ....[8]....
        /*00d8*/ 	.word	0x00009670


	//   ....[9]....
        /*00dc*/ 	.word	0x00009740


	//   ....[10]....
        /*00e0*/ 	.word	0x00009760


	//   ....[11]....
        /*00e4*/ 	.word	0x00009830


	//   ....[12]....
        /*00e8*/ 	.word	0x00009a20


	//   ....[13]....
        /*00ec*/ 	.word	0x00009c10


	//   ....[14]....
        /*00f0*/ 	.word	0x00009df0


	//   ....[15]....
        /*00f4*/ 	.word	0x00009e20


	//   ....[16]....
        /*00f8*/ 	.word	0x00009e50


	//   ....[17]....
        /*00fc*/ 	.word	0x00009ef0


	//   ....[18]....
        /*0100*/ 	.word	0x00009f20


	//   ....[19]....
        /*0104*/ 	.word	0x0000a090


	//   ....[20]....
        /*0108*/ 	.word	0x0000a220


	//   ....[21]....
        /*010c*/ 	.word	0x0000a3e0


	//   ....[22]....
        /*0110*/ 	.word	0x0000a4a0


	//----- nvinfo : EIATTR_MAX_THREADS
	.align		4
.L_4013:
        /*0114*/ 	.byte	0x04, 0x05
        /*0116*/ 	.short	(.L_4015 - .L_4014)
.L_4014:
        /*0118*/ 	.word	0x00000080
        /*011c*/ 	.word	0x00000001
        /*0120*/ 	.word	0x00000001


	//----- nvinfo : EIATTR_CRS_STACK_SIZE
	.align		4
.L_4015:
        /*0124*/ 	.byte	0x04, 0x1e
        /*0126*/ 	.short	(.L_4017 - .L_4016)
.L_4016:
        /*0128*/ 	.word	0x00000000


	//----- nvinfo : EIATTR_CBANK_PARAM_SIZE
	.align		4
.L_4017:
        /*012c*/ 	.byte	0x03, 0x19
        /*012e*/ 	.short	0x003c


	//----- nvinfo : EIATTR_PARAM_CBANK
	.align		4
        /*0130*/ 	.byte	0x04, 0x0a
        /*0132*/ 	.short	(.L_4019 - .L_4018)
	.align		4
.L_4018:
        /*0134*/ 	.word	index@(.nv.constant0._ZN2at6native27unrolled_elementwise_kernelINS0_13BUnaryFunctorIdddZZZNS0_16fmod_kernel_cudaERNS_18TensorIteratorBaseEENKUlvE0_clEvENKUlvE_clEvEUlddE_EESt5arrayIPcLm2EELi4E23TrivialOffsetCalculatorILi1EjESD_NS0_6memory12LoadWithCastILi1EEENSE_13StoreWithCastILi1EEEEEviT_T0_T2_T3_T4_T5_)
        /*0138*/ 	.short	0x0380
        /*013a*/ 	.short	0x003c


	//----- nvinfo : EIATTR_SW_WAR
	.align		4
.L_4019:
        /*013c*/ 	.byte	0x04, 0x36
        /*013e*/ 	.short	(.L_4021 - .L_4020)
.L_4020:
        /*0140*/ 	.word	0x00000008
.L_4021:


//--------------------- .nv.info._ZN2at6native18elementwise_kernelILi128ELi2EZNS0_22gpu_kernel_impl_nocastINS0_13BUnaryFunctorIdddZZZNS0_16fmod_kernel_cudaERNS_18TensorIteratorBaseEENKUlvE0_clEvENKUlvE_clEvEUlddE_EEEEvS5_RKT_EUliE_EEviT1_ --------------------------
	.section	.nv.info._ZN2at6native18elementwise_kernelILi128ELi2EZNS0_22gpu_kernel_impl_nocastINS0_13BUnaryFunctorIdddZZZNS0_16fmod_kernel_cudaERNS_18TensorIteratorBaseEENKUlvE0_clEvENKUlvE_clEvEUlddE_EEEEvS5_RKT_EUliE_EEviT1_,"",@"SHT_CUDA_INFO"
	.sectionflags	@""
	.align	4


	//----- nvinfo : EIATTR_CUDA_API_VERSION
	.align		4
        /*0000*/ 	.byte	0x04, 0x37
        /*0002*/ 	.short	(.L_4023 - .L_4022)
.L_4022:
        /*0004*/ 	.word	0x00000082


	//----- nvinfo : EIATTR_KPARAM_INFO
	.align		4
.L_4023:
        /*0008*/ 	.byte	0x04, 0x17
        /*000a*/ 	.short	(.L_4025 - .L_4024)
.L_4024:
        /*000c*/ 	.word	0x00000000
        /*0010*/ 	.short	0x0001
        /*0012*/ 	.short	0x0008
        /*0014*/ 	.byte	0x00, 0xf0, 0x81, 0x08


	//----- nvinfo : EIATTR_KPARAM_INFO
	.align		4
.L_4025:
        /*0018*/ 	.byte	0x04, 0x17
        /*001a*/ 	.short	(.L_4027 - .L_4026)
.L_4026:
        /*001c*/ 	.word	0x00000000
        /*0020*/ 	.short	0x0000
        /*0022*/ 	.short	0x0000
        /*0024*/ 	.byte	0x00, 0xf0, 0x11, 0x00


	//----- nvinfo : EIATTR_SPARSE_MMA_MASK
	.align		4
.L_4027:
        /*0028*/ 	.byte	0x03, 0x50
        /*002a*/ 	.short	0x0000


	//----- nvinfo : EIATTR_MAXREG_COUNT
	.align		4
        /*002c*/ 	.byte	0x03, 0x1b
        /*002e*/ 	.short	0x0080


	//----- nvinfo : EIATTR_MERCURY_ISA_VERSION
	.align		4
        /*0030*/ 	.byte	0x03, 0x5f
        /*0032*/ 	.short	0x0101


	//----- nvinfo : EIATTR_VRC_CTA_INIT_COUNT
	.align		4
        /*0034*/ 	.byte	0x02, 0x4a
	.zero		1
	.zero		1


	//----- nvinfo : EIATTR_EXIT_INSTR_OFFSETS
	.align		4
        /*0038*/ 	.byte	0x04, 0x1c
        /*003a*/ 	.short	(.L_4029 - .L_4028)


	//   ....[0]....
.L_4028:
        /*003c*/ 	.word	0x00000670


	//   ....[1]....
        /*0040*/ 	.word	0x00000b80


	//   ....[2]....
        /*0044*/ 	.word	0x00002480


	//   ....[3]....
        /*0048*/ 	.word	0x00003cc0


	//----- nvinfo : EIATTR_MAX_THREADS
	.align		4
.L_4029:
        /*004c*/ 	.byte	0x04, 0x05
        /*004e*/ 	.short	(.L_4031 - .L_4030)
.L_4030:
        /*0050*/ 	.word	0x00000080
        /*0054*/ 	.word	0x00000001
        /*0058*/ 	.word	0x00000001


	//----- nvinfo : EIATTR_CRS_STACK_SIZE
	.align		4
.L_4031:
        /*005c*/ 	.byte	0x04, 0x1e
        /*005e*/ 	.short	(.L_4033 - .L_4032)
.L_4032:
        /*0060*/ 	.word	0x00000000


	//----- nvinfo : EIATTR_CBANK_PARAM_SIZE
	.align		4
.L_4033:
        /*0064*/ 	.byte	0x03, 0x19
        /*0066*/ 	.short	0x0228


	//----- nvinfo : EIATTR_PARAM_CBANK
	.align		4
        /*0068*/ 	.byte	0x04, 0x0a
        /*006a*/ 	.short	(.L_4035 - .L_4034)
	.align		4
.L_4034:
        /*006c*/ 	.word	index@(.nv.constant0._ZN2at6native18elementwise_kernelILi128ELi2EZNS0_22gpu_kernel_impl_nocastINS0_13BUnaryFunctorIdddZZZNS0_16fmod_kernel_cudaERNS_18TensorIteratorBaseEENKUlvE0_clEvENKUlvE_clEvEUlddE_EEEEvS5_RKT_EUliE_EEviT1_)
        /*0070*/ 	.short	0x0380
        /*0072*/ 	.short	0x0228


	//----- nvinfo : EIATTR_SW_WAR
	.align		4
.L_4035:
        /*0074*/ 	.byte	0x04, 0x36
        /*0076*/ 	.short	(.L_4037 - .L_4036)
.L_4036:
        /*0078*/ 	.word	0x00000008
.L_4037:


//--------------------- .nv.info._ZN2at6native27unrolled_elementwise_kernelINS0_13BUnaryFunctorIdddZZZNS0_16fmod_kernel_cudaERNS_18TensorIteratorBaseEENKUlvE0_clEvENKUlvE_clEvEUlddE_EESt5arrayIPcLm2EELi4E23TrivialOffsetCalculatorILi1EjESD_NS0_6memory15LoadWithoutCastENSE_16StoreWithoutCastEEEviT_T0_T2_T3_T4_T5_ --------------------------
	.section	.nv.info._ZN2at6native27unrolled_elementwise_kernelINS0_13BUnaryFunctorIdddZZZNS0_16fmod_kernel_cudaERNS_18TensorIteratorBaseEENKUlvE0_clEvENKUlvE_clEvEUlddE_EESt5arrayIPcLm2EELi4E23TrivialOffsetCalculatorILi1EjESD_NS0_6memory15LoadWithoutCastENSE_16StoreWithoutCastEEEviT_T0_T2_T3_T4_T5_,"",@"SHT_CUDA_INFO"
	.sectionflags	@""
	.align	4


	//----- nvinfo : EIATTR_CUDA_API_VERSION
	.align		4
        /*0000*/ 	.byte	0x04, 0x37
        /*0002*/ 	.short	(.L_4039 - .L_4038)
.L_4038:
        /*0004*/ 	.word	0x00000082


	//----- nvinfo : EIATTR_KPARAM_INFO
	.align		4
.L_4039:
        /*0008*/ 	.byte	0x04, 0x17
        /*000a*/ 	.short	(.L_4041 - .L_4040)
.L_4040:
        /*000c*/ 	.word	0x00000000
        /*0010*/ 	.short	0x0006
        /*0012*/ 	.short	0x002b
        /*0014*/ 	.byte	0x00, 0xf0, 0x05, 0x00


	//----- nvinfo : EIATTR_KPARAM_INFO
	.align		4
.L_4041:
        /*0018*/ 	.byte	0x04, 0x17
        /*001a*/ 	.short	(.L_4043 - .L_4042)
.L_4042:
        /*001c*/ 	.word	0x00000000
        /*0020*/ 	.short	0x0005
        /*0022*/ 	.short	0x002a
        /*0024*/ 	.byte	0x00, 0xf0, 0x05, 0x00


	//----- nvinfo : EIATTR_KPARAM_INFO
	.align		4
.L_4043:
        /*0028*/ 	.byte	0x04, 0x17
        /*002a*/ 	.short	(.L_4045 - .L_4044)
.L_4044:
        /*002c*/ 	.word	0x00000000
        /*0030*/ 	.short	0x0004
        /*0032*/ 	.short	0x0029
        /*0034*/ 	.byte	0x00, 0xf0, 0x05, 0x00


	//----- nvinfo : EIATTR_KPARAM_INFO
	.align		4
.L_4045:
        /*0038*/ 	.byte	0x04, 0x17
        /*003a*/ 	.short	(.L_4047 - .L_4046)
.L_4046:
        /*003c*/ 	.word	0x00000000
        /*0040*/ 	.short	0x0003
        /*0042*/ 	.short	0x0028
        /*0044*/ 	.byte	0x00, 0xf0, 0x05, 0x00


	//----- nvinfo : EIATTR_KPARAM_INFO
	.align		4
.L_4047:
        /*0048*/ 	.byte	0x04, 0x17
        /*004a*/ 	.short	(.L_4049 - .L_4048)
.L_4048:
        /*004c*/ 	.word	0x00000000
        /*0050*/ 	.short	0x0002
        /*0052*/ 	.short	0x0018
        /*0054*/ 	.byte	0x00, 0xf0, 0x41, 0x00


	//----- nvinfo : EIATTR_KPARAM_INFO
	.align		4
.L_4049:
        /*0058*/ 	.byte	0x04, 0x17
        /*005a*/ 	.short	(.L_4051 - .L_4050)
.L_4050:
        /*005c*/ 	.word	0x00000000
        /*0060*/ 	.short	0x0001
        /*0062*/ 	.short	0x0008
        /*0064*/ 	.byte	0x00, 0xf0, 0x41, 0x00


	//----- nvinfo : EIATTR_KPARAM_INFO
	.align		4
.L_4051:
        /*0068*/ 	.byte	0x04, 0x17
        /*006a*/ 	.short	(.L_4053 - .L_4052)
.L_4052:
        /*006c*/ 	.word	0x00000000
        /*0070*/ 	.short	0x0000
        /*0072*/ 	.short	0x0000
        /*0074*/ 	.byte	0x00, 0xf0, 0x11, 0x00


	//----- nvinfo : EIATTR_SPARSE_MMA_MASK
	.align		4
.L_4053:
        /*0078*/ 	.byte	0x03, 0x50
        /*007a*/ 	.short	0x0000


	//----- nvinfo : EIATTR_MAXREG_COUNT
	.align		4
        /*007c*/ 	.byte	0x03, 0x1b
        /*007e*/ 	.short	0x00ff


	//----- nvinfo : EIATTR_MERCURY_ISA_VERSION
	.align		4
        /*0080*/ 	.byte	0x03, 0x5f
        /*0082*/ 	.short	0x0101


	//----- nvinfo : EIATTR_VRC_CTA_INIT_COUNT
	.align		4
        /*0084*/ 	.byte	0x02, 0x4a
	.zero		1
	.zero		1


	//----- nvinfo : EIATTR_EXIT_INSTR_OFFSETS
	.align		4
        /*0088*/ 	.byte	0x04, 0x1c
        /*008a*/ 	.short	(.L_4055 - .L_4054)


	//   ....[0]....
.L_4054:
        /*008c*/ 	.word	0x00001b20


	//   ....[1]....
        /*0090*/ 	.word	0x00001b80


	//----- nvinfo : EIATTR_MAX_THREADS
	.align		4
.L_4055:
        /*0094*/ 	.byte	0x04, 0x05
        /*0096*/ 	.short	(.L_4057 - .L_4056)
.L_4056:
        /*0098*/ 	.word	0x00000080
        /*009c*/ 	.word	0x00000001
        /*00a0*/ 	.word	0x00000001


	//----- nvinfo : EIATTR_CRS_STACK_SIZE
	.align		4
.L_4057:
        /*00a4*/ 	.byte	0x04, 0x1e
        /*00a6*/ 	.short	(.L_4059 - .L_4058)
.L_4058:
        /*00a8*/ 	.word	0x00000000


	//----- nvinfo : EIATTR_CBANK_PARAM_SIZE
	.align		4
.L_4059:
        /*00ac*/ 	.byte	0x03, 0x19
        /*00ae*/ 	.short	0x002c


	//----- nvinfo : EIATTR_PARAM_CBANK
	.align		4
        /*00b0*/ 	.byte	0x04, 0x0a
        /*00b2*/ 	.short	(.L_4061 - .L_4060)
	.align		4
.L_4060:
        /*00b4*/ 	.word	index@(.nv.constant0._ZN2at6native27unrolled_elementwise_kernelINS0_13BUnaryFunctorIdddZZZNS0_16fmod_kernel_cudaERNS_18TensorIteratorBaseEENKUlvE0_clEvENKUlvE_clEvEUlddE_EESt5arrayIPcLm2EELi4E23TrivialOffsetCalculatorILi1EjESD_NS0_6memory15LoadWithoutCastENSE_16StoreWithoutCastEEEviT_T0_T2_T3_T4_T5_)
        /*00b8*/ 	.short	0x0380
        /*00ba*/ 	.short	0x002c


	//----- nvinfo : EIATTR_SW_WAR
	.align		4
.L_4061:
        /*00bc*/ 	.byte	0x04, 0x36
        /*00be*/ 	.short	(.L_4063 - .L_4062)
.L_4062:
        /*00c0*/ 	.word	0x00000008
.L_4063:


//--------------------- .nv.info._ZN2at6native29vectorized_elementwise_kernelILi2ENS0_13BUnaryFunctorIdddZZZNS0_16fmod_kernel_cudaERNS_18TensorIteratorBaseEENKUlvE0_clEvENKUlvE_clEvEUlddE_EESt5arrayIPcLm2EEEEviT0_T1_ --------------------------
	.section	.nv.info._ZN2at6native29vectorized_elementwise_kernelILi2ENS0_13BUnaryFunctorIdddZZZNS0_16fmod_kernel_cudaERNS_18TensorIteratorBaseEENKUlvE0_clEvENKUlvE_clEvEUlddE_EESt5arrayIPcLm2EEEEviT0_T1_,"",@"SHT_CUDA_INFO"
	.sectionflags	@""
	.align	4


	//----- nvinfo : EIATTR_CUDA_API_VERSION
	.align		4
        /*0000*/ 	.byte	0x04, 0x37
        /*0002*/ 	.short	(.L_4065 - .L_4064)
.L_4064:
        /*0004*/ 	.word	0x00000082


	//----- nvinfo : EIATTR_KPARAM_INFO
	.align		4
.L_4065:
        /*0008*/ 	.byte	0x04, 0x17
        /*000a*/ 	.short	(.L_4067 - .L_4066)
.L_4066:
        /*000c*/ 	.word	0x00000000
        /*0010*/ 	.short	0x0002
        /*0012*/ 	.short	0x0018
        /*0014*/ 	.byte	0x00, 0xf0, 0x41, 0x00


	//----- nvinfo : EIATTR_KPARAM_INFO
	.align		4
.L_4067:
        /*0018*/ 	.byte	0x04, 0x17
        /*001a*/ 	.short	(.L_4069 - .L_4068)
.L_4068:
        /*001c*/ 	.word	0x00000000
        /*0020*/ 	.short	0x0001
        /*0022*/ 	.short	0x0008
        /*0024*/ 	.byte	0x00, 0xf0, 0x41, 0x00


	//----- nvinfo : EIATTR_KPARAM_INFO
	.align		4
.L_4069:
        /*0028*/ 	.byte	0x04, 0x17
        /*002a*/ 	.short	(.L_4071 - .L_4070)
.L_4070:
        /*002c*/ 	.word	0x00000000
        /*0030*/ 	.short	0x0000
        /*0032*/ 	.short	0x0000
        /*0034*/ 	.byte	0x00, 0xf0, 0x11, 0x00


	//----- nvinfo : EIATTR_SPARSE_MMA_MASK
	.align		4
.L_4071:
        /*0038*/ 	.byte	0x03, 0x50
        /*003a*/ 	.short	0x0000


	//----- nvinfo : EIATTR_MAXREG_COUNT
	.align		4
        /*003c*/ 	.byte	0x03, 0x1b
        /*003e*/ 	.short	0x00ff


	//----- nvinfo : EIATTR_MERCURY_ISA_VERSION
	.align		4
        /*0040*/ 	.byte	0x03, 0x5f
        /*0042*/ 	.short	0x0101


	//----- nvinfo : EIATTR_VRC_CTA_INIT_COUNT
	.align		4
        /*0044*/ 	.byte	0x02, 0x4a
	.zero		1
	.zero		1


	//----- nvinfo : EIATTR_EXIT_INSTR_OFFSETS
	.align		4
        /*0048*/ 	.byte	0x04, 0x1c
        /*004a*/ 	.short	(.L_4073 - .L_4072)


	//   ....[0]....
.L_4072:
        /*004c*/ 	.word	0x000034e0


	//   ....[1]....
        /*0050*/ 	.word	0x00003530


	//   ....[2]....
        /*0054*/ 	.word	0x00006380


	//----- nvinfo : EIATTR_MAX_THREADS
	.align		4
.L_4073:
        /*0058*/ 	.byte	0x04, 0x05
        /*005a*/ 	.short	(.L_4075 - .L_4074)
.L_4074:
        /*005c*/ 	.word	0x00000080
        /*0060*/ 	.word	0x00000001
        /*0064*/ 	.word	0x00000001


	//----- nvinfo : EIATTR_CRS_STACK_SIZE
	.align		4
.L_4075:
        /*0068*/ 	.byte	0x04, 0x1e
        /*006a*/ 	.short	(.L_4077 - .L_4076)
.L_4076:
        /*006c*/ 	.word	0x00000000


	//----- nvinfo : EIATTR_CBANK_PARAM_SIZE
	.align		4
.L_4077:
        /*0070*/ 	.byte	0x03, 0x19
        /*0072*/ 	.short	0x0028


	//----- nvinfo : EIATTR_PARAM_CBANK
	.align		4
        /*0074*/ 	.byte	0x04, 0x0a
        /*0076*/ 	.short	(.L_4079 - .L_4078)
	.align		4
.L_4078:
        /*0078*/ 	.word	index@(.nv.constant0._ZN2at6native29vectorized_elementwise_kernelILi2ENS0_13BUnaryFunctorIdddZZZNS0_16fmod_kernel_cudaERNS_18TensorIteratorBaseEENKUlvE0_clEvENKUlvE_clEvEUlddE_EESt5arrayIPcLm2EEEEviT0_T1_)
        /*007c*/ 	.short	0x0380
        /*007e*/ 	.short	0x0028


	//----- nvinfo : EIATTR_SW_WAR
	.align		4
.L_4079:
        /*0080*/ 	.byte	0x04, 0x36
        /*0082*/ 	.short	(.L_4081 - .L_4080)
.L_4080:
        /*0084*/ 	.word	0x00000008
.L_4081:


//--------------------- .nv.info._ZN2at6native29vectorized_elementwise_kernelILi4ENS0_13BUnaryFunctorIdddZZZNS0_16fmod_kernel_cudaERNS_18TensorIteratorBaseEENKUlvE0_clEvENKUlvE_clEvEUlddE_EESt5arrayIPcLm2EEEEviT0_T1_ --------------------------
	.section	.nv.info._ZN2at6native29vectorized_elementwise_kernelILi4ENS0_13BUnaryFunctorIdddZZZNS0_16fmod_kernel_cudaERNS_18TensorIteratorBaseEENKUlvE0_clEvENKUlvE_clEvEUlddE_EESt5arrayIPcLm2EEEEviT0_T1_,"",@"SHT_CUDA_INFO"
	.sectionflags	@""
	.align	4


	//----- nvinfo : EIATTR_CUDA_API_VERSION
	.align		4
        /*0000*/ 	.byte	0x04, 0x37
        /*0002*/ 	.short	(.L_4083 - .L_4082)
.L_4082:
        /*0004*/ 	.word	0x00000082


	//----- nvinfo : EIATTR_KPARAM_INFO
	.align		4
.L_4083:
        /*0008*/ 	.byte	0x04, 0x17
        /*000a*/ 	.short	(.L_4085 - .L_4084)
.L_4084:
        /*000c*/ 	.word	0x00000000
        /*0010*/ 	.short	0x0002
        /*0012*/ 	.short	0x0018
        /*0014*/ 	.byte	0x00, 0xf0, 0x41, 0x00


	//----- nvinfo : EIATTR_KPARAM_INFO
	.align		4
.L_4085:
        /*0018*/ 	.byte	0x04, 0x17
        /*001a*/ 	.short	(.L_4087 - .L_4086)
.L_4086:
        /*001c*/ 	.word	0x00000000
        /*0020*/ 	.short	0x0001
        /*0022*/ 	.short	0x0008
        /*0024*/ 	.byte	0x00, 0xf0, 0x41, 0x00


	//----- nvinfo : EIATTR_KPARAM_INFO
	.align		4
.L_4087:
        /*0028*/ 	.byte	0x04, 0x17
        /*002a*/ 	.short	(.L_4089 - .L_4088)
.L_4088:
        /*002c*/ 	.word	0x00000000
        /*0030*/ 	.short	0x0000
        /*0032*/ 	.short	0x0000
        /*0034*/ 	.byte	0x00, 0xf0, 0x11, 0x00


	//----- nvinfo : EIATTR_SPARSE_MMA_MASK
	.align		4
.L_4089:
        /*0038*/ 	.byte	0x03, 0x50
        /*003a*/ 	.short	0x0000


	//----- nvinfo : EIATTR_MAXREG_COUNT
	.align		4
        /*003c*/ 	.byte	0x03, 0x1b
        /*003e*/ 	.short	0x00ff


	//----- nvinfo : EIATTR_MERCURY_ISA_VERSION
	.align		4
        /*0040*/ 	.byte	0x03, 0x5f
        /*0042*/ 	.short	0x0101


	//----- nvinfo : EIATTR_VRC_CTA_INIT_COUNT
	.align		4
        /*0044*/ 	.byte	0x02, 0x4a
	.zero		1
	.zero		1


	//----- nvinfo : EIATTR_EXIT_INSTR_OFFSETS
	.align		4
        /*0048*/ 	.byte	0x04, 0x1c
        /*004a*/ 	.short	(.L_4091 - .L_4090)


	//   ....[0]....
.L_4090:
        /*004c*/ 	.word	0x000034e0


	//   ....[1]....
        /*0050*/ 	.word	0x00003530


	//   ....[2]....
        /*0054*/ 	.word	0x00006340


	//----- nvinfo : EIATTR_MAX_THREADS
	.align		4
.L_4091:
        /*0058*/ 	.byte	0x04, 0x05
        /*005a*/ 	.short	(.L_4093 - .L_4092)
.L_4092:
        /*005c*/ 	.word	0x00000080
        /*0060*/ 	.word	0x00000001
        /*0064*/ 	.word	0x00000001


	//----- nvinfo : EIATTR_CRS_STACK_SIZE
	.align		4
.L_4093:
        /*0068*/ 	.byte	0x04, 0x1e
        /*006a*/ 	.short	(.L_4095 - .L_4094)
.L_4094:
        /*006c*/ 	.word	0x00000000


	//----- nvinfo : EIATTR_CBANK_PARAM_SIZE
	.align		4
.L_4095:
        /*0070*/ 	.byte	0x03, 0x19
        /*0072*/ 	.short	0x0028


	//----- nvinfo : EIATTR_PARAM_CBANK
	.align		4
        /*0074*/ 	.byte	0x04, 0x0a
        /*0076*/ 	.short	(.L_4097 - .L_4096)
	.align		4
.L_4096:
        /*0078*/ 	.word	index@(.nv.constant0._ZN2at6native29vectorized_elementwise_kernelILi4ENS0_13BUnaryFunctorIdddZZZNS0_16fmod_kernel_cudaERNS_18TensorIteratorBaseEENKUlvE0_clEvENKUlvE_clEvEUlddE_EESt5arrayIPcLm2EEEEviT0_T1_)
        /*007c*/ 	.short	0x0380
        /*007e*/ 	.short	0x0028


	//----- nvinfo : EIATTR_SW_WAR
	.align		4
.L_4097:
        /*0080*/ 	.byte	0x04, 0x36
        /*0082*/ 	.short	(.L_4099 - .L_4098)
.L_4098:
        /*0084*/ 	.word	0x00000008
.L_4099:


//--------------------- .nv.info._ZN2at6native29vectorized_elementwise_kernelILi8ENS0_13BUnaryFunctorIdddZZZNS0_16fmod_kernel_cudaERNS_18TensorIteratorBaseEENKUlvE0_clEvENKUlvE_clEvEUlddE_EESt5arrayIPcLm2EEEEviT0_T1_ --------------------------
	.section	.nv.info._ZN2at6native29vectorized_elementwise_kernelILi8ENS0_13BUnaryFunctorIdddZZZNS0_16fmod_kernel_cudaERNS_18TensorIteratorBaseEENKUlvE0_clEvENKUlvE_clEvEUlddE_EESt5arrayIPcLm2EEEEviT0_T1_,"",@"SHT_CUDA_INFO"
	.sectionflags	@""
	.align	4


	//----- nvinfo : EIATTR_CUDA_API_VERSION
	.align		4
        /*0000*/ 	.byte	0x04, 0x37
        /*0002*/ 	.short	(.L_4101 - .L_4100)
.L_4100:
        /*0004*/ 	.word	0x00000082


	//----- nvinfo : EIATTR_KPARAM_INFO
	.align		4
.L_4101:
        /*0008*/ 	.byte	0x04, 0x17
        /*000a*/ 	.short	(.L_4103 - .L_4102)
.L_4102:
        /*000c*/ 	.word	0x00000000
        /*0010*/ 	.short	0x0002
        /*0012*/ 	.short	0x0018
        /*0014*/ 	.byte	0x00, 0xf0, 0x41, 0x00


	//----- nvinfo : EIATTR_KPARAM_INFO
	.align		4
.L_4103:
        /*0018*/ 	.byte	0x04, 0x17
        /*001a*/ 	.short	(.L_4105 - .L_4104)
.L_4104:
        /*001c*/ 	.word	0x00000000
        /*0020*/ 	.short	0x0001
        /*0022*/ 	.short	0x0008
        /*0024*/ 	.byte	0x00, 0xf0, 0x41, 0x00


	//----- nvinfo : EIATTR_KPARAM_INFO
	.align		4
.L_4105:
        /*0028*/ 	.byte	0x04, 0x17
        /*002a*/ 	.short	(.L_4107 - .L_4106)
.L_4106:
        /*002c*/ 	.word	0x00000000
        /*0030*/ 	.short	0x0000
        /*0032*/ 	.short	0x0000
        /*0034*/ 	.byte	0x00, 0xf0, 0x11, 0x00


	//----- nvinfo : EIATTR_SPARSE_MMA_MASK
	.align		4
.L_4107:
        /*0038*/ 	.byte	0x03, 0x50
        /*003a*/ 	.short	0x0000


	//----- nvinfo : EIATTR_MAXREG_COUNT
	.align		4
        /*003c*/ 	.byte	0x03, 0x1b
        /*003e*/ 	.short	0x00ff


	//----- nvinfo : EIATTR_MERCURY_ISA_VERSION
	.align		4
        /*0040*/ 	.byte	0x03, 0x5f
        /*0042*/ 	.short	0x0101


	//----- nvinfo : EIATTR_VRC_CTA_INIT_COUNT
	.align		4
        /*0044*/ 	.byte	0x02, 0x4a
	.zero		1
	.zero		1


	//----- nvinfo : EIATTR_EXIT_INSTR_OFFSETS
	.align		4
        /*0048*/ 	.byte	0x04, 0x1c
        /*004a*/ 	.short	(.L_4109 - .L_4108)


	//   ....[0]....
.L_4108:
        /*004c*/ 	.word	0x00000010


	//----- nvinfo : EIATTR_MAX_THREADS
	.align		4
.L_4109:
        /*0050*/ 	.byte	0x04, 0x05
        /*0052*/ 	.short	(.L_4111 - .L_4110)
.L_4110:
        /*0054*/ 	.word	0x00000080
        /*0058*/ 	.word	0x00000001
        /*005c*/ 	.word	0x00000001


	//----- nvinfo : EIATTR_CBANK_PARAM_SIZE
	.align		4
.L_4111:
        /*0060*/ 	.byte	0x03, 0x19
        /*0062*/ 	.short	0x0028


	//----- nvinfo : EIATTR_PARAM_CBANK
	.align		4
        /*0064*/ 	.byte	0x04, 0x0a
        /*0066*/ 	.short	(.L_4113 - .L_4112)
	.align		4
.L_4112:
        /*0068*/ 	.word	index@(.nv.constant0._ZN2at6native29vectorized_elementwise_kernelILi8ENS0_13BUnaryFunctorIdddZZZNS0_16fmod_kernel_cudaERNS_18TensorIteratorBaseEENKUlvE0_clEvENKUlvE_clEvEUlddE_EESt5arrayIPcLm2EEEEviT0_T1_)
        /*006c*/ 	.short	0x0380
        /*006e*/ 	.short	0x0028


	//----- nvinfo : EIATTR_SW_WAR
	.align		4
.L_4113:
        /*0070*/ 	.byte	0x04, 0x36
        /*0072*/ 	.short	(.L_4115 - .L_4114)
.L_4114:
        /*0074*/ 	.word	0x00000008
.L_4115:


//--------------------- .nv.info._ZN2at6native18elementwise_kernelILi128ELi4EZNS0_15gpu_kernel_implINS0_13AUnaryFunctorIdddZZZNS0_16fmod_kernel_cudaERNS_18TensorIteratorBaseEENKUlvE0_clEvENKUlvE_clEvEUlddE_EEEEvS5_RKT_EUliE_EEviT1_ --------------------------
	.section	.nv.info._ZN2at6native18elementwise_kernelILi128ELi4EZNS0_15gpu_kernel_implINS0_13AUnaryFunctorIdddZZZNS0_16fmod_kernel_cudaERNS_18TensorIteratorBaseEENKUlvE0_clEvENKUlvE_clEvEUlddE_EEEEvS5_RKT_EUliE_EEviT1_,"",@"SHT_CUDA_INFO"
	.sectionflags	@""
	.align	4


	//----- nvinfo : EIATTR_CUDA_API_VERSION
	.align		4
        /*0000*/ 	.byte	0x04, 0x37
        /*0002*/ 	.short	(.L_4117 - .L_4116)
.L_4116:
        /*0004*/ 	.word	0x00000082


	//----- nvinfo : EIATTR_KPARAM_INFO
	.align		4
.L_4117:
        /*0008*/ 	.byte	0x04, 0x17
        /*000a*/ 	.short	(.L_4119 - .L_4118)
.L_4118:
        /*000c*/ 	.word	0x00000000
        /*0010*/ 	.short	0x0001
        /*0012*/ 	.short	0x0008
        /*0014*/ 	.byte	0x00, 0xf0, 0xa1, 0x08


	//----- nvinfo : EIATTR_KPARAM_INFO
	.align		4
.L_4119:
        /*0018*/ 	.byte	0x04, 0x17
        /*001a*/ 	.short	(.L_4121 - .L_4120)
.L_4120:
        /*001c*/ 	.word	0x00000000
        /*0020*/ 	.short	0x0000
        /*0022*/ 	.short	0x0000
        /*0024*/ 	.byte	0x00, 0xf0, 0x11, 0x00


	//----- nvinfo : EIATTR_SPARSE_MMA_MASK
	.align		4
.L_4121:
        /*0028*/ 	.byte	0x03, 0x50
        /*002a*/ 	.short	0x0000


	//----- nvinfo : EIATTR_MAXREG_COUNT
	.align		4
        /*002c*/ 	.byte	0x03, 0x1b
        /*002e*/ 	.short	0x0080


	//----- nvinfo : EIATTR_EXTERNS
	.align		4
        /*0030*/ 	.byte	0x04, 0x0f
        /*0032*/ 	.short	(.L_4123 - .L_4122)


	//   ....[0]....
	.align		4
.L_4122:
        /*0034*/ 	.word	index@(__assertfail)


	//----- nvinfo : EIATTR_MERCURY_ISA_VERSION
	.align		4
.L_4123:
        /*0038*/ 	.byte	0x03, 0x5f
        /*003a*/ 	.short	0x0101


	//----- nvinfo : EIATTR_VRC_CTA_INIT_COUNT
	.align		4
        /*003c*/ 	.byte	0x02, 0x4a
	.zero		1
	.zero		1


	//----- nvinfo : EIATTR_SYSCALL_OFFSETS
	.align		4
        /*0040*/ 	.byte	0x04, 0x46
        /*0042*/ 	.short	(.L_4125 - .L_4124)


	//   ....[0]....
.L_4124:
        /*0044*/ 	.word	0x00002260


	//   ....[1]....
        /*0048*/ 	.word	0x00003a30


	//   ....[2]....
        /*004c*/ 	.word	0x00005dd0


	//   ....[3]....
        /*0050*/ 	.word	0x000072c0


	//   ....[4]....
        /*0054*/ 	.word	0x00009890


	//   ....[5]....
        /*0058*/ 	.word	0x0000ad80


	//   ....[6]....
        /*005c*/ 	.word	0x0000d360


	//   ....[7]....
        /*0060*/ 	.word	0x0000e810


	//----- nvinfo : EIATTR_EXIT_INSTR_OFFSETS
	.align		4
.L_4125:
        /*0064*/ 	.byte	0x04, 0x1c
        /*0066*/ 	.short	(.L_4127 - .L_4126)


	//   ....[0]....
.L_4126:
        /*0068*/ 	.word	0x0000b1e0


	//   ....[1]....
        /*006c*/ 	.word	0x0000d9e0


	//   ....[2]....
        /*0070*/ 	.word	0x0000da20


	//   ....[3]....
        /*0074*/ 	.word	0x0000dab0


	//   ....[4]....
        /*0078*/ 	.word	0x0000dae0


	//   ....[5]....
        /*007c*/ 	.word	0x0000db10


	//   ....[6]....
        /*0080*/ 	.word	0x0000dc20


	//   ....[7]....
        /*0084*/ 	.word	0x0000dce0


	//   ....[8]....
        /*0088*/ 	.word	0x0000de00


	//   ....[9]....
        /*008c*/ 	.word	0x0000ded0


	//   ....[10]....
        /*0090*/ 	.word	0x0000def0


	//   ....[11]....
        /*0094*/ 	.word	0x0000dfc0


	//   ....[12]....
        /*0098*/ 	.word	0x0000e1b0


	//   ....[13]....
        /*009c*/ 	.word	0x0000e3a0


	//   ....[14]....
        /*00a0*/ 	.word	0x0000e580


	//   ....[15]....
        /*00a4*/ 	.word	0x0000e5b0


	//   ....[16]....
        /*00a8*/ 	.word	0x0000e5e0


	//   ....[17]....
        /*00ac*/ 	.word	0x0000e680


	//   ....[18]....
        /*00b0*/ 	.word	0x0000e6b0


	//   ....[19]....
        /*00b4*/ 	.word	0x0000e820


	//   ....[20]....
        /*00b8*/ 	.word	0x0000e9b0


	//   ....[21]....
        /*00bc*/ 	.word	0x0000eb70


	//   ....[22]....
        /*00c0*/ 	.word	0x0000ec30


	//----- nvinfo : EIATTR_MAX_THREADS
	.align		4
.L_4127:
        /*00c4*/ 	.byte	0x04, 0x05
        /*00c6*/ 	.short	(.L_4129 - .L_4128)
.L_4128:
        /*00c8*/ 	.word	0x00000080
        /*00cc*/ 	.word	0x00000001
        /*00d0*/ 	.word	0x00000001


	//----- nvinfo : EIATTR_CRS_STACK_SIZE
	.align		4
.L_4129:
        /*00d4*/ 	.byte	0x04, 0x1e
        /*00d6*/ 	.short	(.L_4131 - .L_4130)
.L_4130:
        /*00d8*/ 	.word	0x00000000


	//----- nvinfo : EIATTR_CBANK_PARAM_SIZE
	.align		4
.L_4131:
        /*00dc*/ 	.byte	0x03, 0x19
        /*00de*/ 	.short	0x0230


	//----- nvinfo : EIATTR_PARAM_CBANK
	.align		4
        /*00e0*/ 	.byte	0x04, 0x0a
        /*00e2*/ 	.short	(.L_4133 - .L_4132)
	.align		4
.L_4132:
        /*00e4*/ 	.word	index@(.nv.constant0._ZN2at6native18elementwise_kernelILi128ELi4EZNS0_15gpu_kernel_implINS0_13AUnaryFunctorIdddZZZNS0_16fmod_kernel_cudaERNS_18TensorIteratorBaseEENKUlvE0_clEvENKUlvE_clEvEUlddE_EEEEvS5_RKT_EUliE_EEviT1_)
        /*00e8*/ 	.short	0x0380
        /*00ea*/ 	.short	0x0230


	//----- nvinfo : EIATTR_SW_WAR
	.align		4
.L_4133:
        /*00ec*/ 	.byte	0x04, 0x36
        /*00ee*/ 	.short	(.L_4135 - .L_4134)
.L_4134:
        /*00f0*/ 	.word	0x00000008
.L_4135:


//--------------------- .nv.info._ZN2at6native27unrolled_elementwise_kernelINS0_13AUnaryFunctorIdddZZZNS0_16fmod_kernel_cudaERNS_18TensorIteratorBaseEENKUlvE0_clEvENKUlvE_clEvEUlddE_EESt5arrayIPcLm2EELi4E23TrivialOffsetCalculatorILi1EjESD_NS0_6memory12LoadWithCastILi1EEENSE_13StoreWithCastILi1EEEEEviT_T0_T2_T3_T4_T5_ --------------------------
	.section	.nv.info._ZN2at6native27unrolled_elementwise_kernelINS0_13AUnaryFunctorIdddZZZNS0_16fmod_kernel_cudaERNS_18TensorIteratorBaseEENKUlvE0_clEvENKUlvE_clEvEUlddE_EESt5arrayIPcLm2EELi4E23TrivialOffsetCalculatorILi1EjESD_NS0_6memory12LoadWithCastILi1EEENSE_13StoreWithCastILi1EEEEEviT_T0_T2_T3_T4_T5_,"",@"SHT_CUDA_INFO"
	.sectionflags	@""
	.align	4


	//----- nvinfo : EIATTR_CUDA_API_VERSION
	.align		4
        /*0000*/ 	.byte	0x04, 0x37
        /*0002*/ 	.short	(.L_4137 - .L_4136)
.L_4136:
        /*0004*/ 	.word	0x00000082


	//----- nvinfo : EIATTR_KPARAM_INFO
	.align		4
.L_4137:
        /*0008*/ 	.byte	0x04, 0x17
        /*000a*/ 	.short	(.L_4139 - .L_4138)
.L_4138:
        /*000c*/ 	.word	0x00000000
        /*0010*/ 	.short	0x0006
        /*0012*/ 	.short	0x0034
        /*0014*/ 	.byte	0x00, 0xf0, 0x21, 0x00


	//----- nvinfo : EIATTR_KPARAM_INFO
	.align		4
.L_4139:
        /*0018*/ 	.byte	0x04, 0x17
        /*001a*/ 	.short	(.L_4141 - .L_4140)
.L_4140:
        /*001c*/ 	.word	0x00000000
        /*0020*/ 	.short	0x0005
        /*0022*/ 	.short	0x002c
        /*0024*/ 	.byte	0x00, 0xf0, 0x21, 0x00


	//----- nvinfo : EIATTR_KPARAM_INFO
	.align		4
.L_4141:
        /*0028*/ 	.byte	0x04, 0x17
        /*002a*/ 	.short	(.L_4143 - .L_4142)
.L_4142:
        /*002c*/ 	.word	0x00000000
        /*0030*/ 	.short	0x0004
        /*0032*/ 	.short	0x0029
        /*0034*/ 	.byte	0x00, 0xf0, 0x05, 0x00


	//----- nvinfo : EIATTR_KPARAM_INFO
	.align		4
.L_4143:
        /*0038*/ 	.byte	0x04, 0x17
        /*003a*/ 	.short	(.L_4145 - .L_4144)
.L_4144:
        /*003c*/ 	.word	0x00000000
        /*0040*/ 	.short	0x0003
        /*0042*/ 	.short	0x0028
        /*0044*/ 	.byte	0x00, 0xf0, 0x05, 0x00


	//----- nvinfo : EIATTR_KPARAM_INFO
	.align		4
.L_4145:
        /*0048*/ 	.byte	0x04, 0x17
        /*004a*/ 	.short	(.L_4147 - .L_4146)
.L_4146:
        /*004c*/ 	.word	0x00000000
        /*0050*/ 	.short	0x0002
        /*0052*/ 	.short	0x0018
        /*0054*/ 	.byte	0x00, 0xf0, 0x41, 0x00


	//----- nvinfo : EIATTR_KPARAM_INFO
	.align		4
.L_4147:
        /*0058*/ 	.byte	0x04, 0x17
        /*005a*/ 	.short	(.L_4149 - .L_4148)
.L_4148:
        /*005c*/ 	.word	0x00000000
        /*0060*/ 	.short	0x0001
        /*0062*/ 	.short	0x0008
        /*0064*/ 	.byte	0x00, 0xf0, 0x41, 0x00


	//----- nvinfo : EIATTR_KPARAM_INFO
	.align		4
.L_4149:
        /*0068*/ 	.byte	0x04, 0x17
        /*006a*/ 	.short	(.L_4151 - .L_4150)
.L_4150:
        /*006c*/ 	.word	0x00000000
        /*0070*/ 	.short	0x0000
        /*0072*/ 	.short	0x0000
        /*0074*/ 	.byte	0x00, 0xf0, 0x11, 0x00


	//----- nvinfo : EIATTR_SPARSE_MMA_MASK
	.align		4
.L_4151:
        /*0078*/ 	.byte	0x03, 0x50
        /*007a*/ 	.short	0x0000


	//----- nvinfo : EIATTR_MAXREG_COUNT
	.align		4
        /*007c*/ 	.byte	0x03, 0x1b
        /*007e*/ 	.short	0x00ff


	//----- nvinfo : EIATTR_EXTERNS
	.align		4
        /*0080*/ 	.byte	0x04, 0x0f
        /*0082*/ 	.short	(.L_4153 - .L_4152)


	//   ....[0]....
	.align		4
.L_4152:
        /*0084*/ 	.word	index@(__assertfail)


	//----- nvinfo : EIATTR_MERCURY_ISA_VERSION
	.align		4
.L_4153:
        /*0088*/ 	.byte	0x03, 0x5f
        /*008a*/ 	.short	0x0101


	//----- nvinfo : EIATTR_VRC_CTA_INIT_COUNT
	.align		4
        /*008c*/ 	.byte	0x02, 0x4a
	.zero		1
	.zero		1


	//----- nvinfo : EIATTR_SYSCALL_OFFSETS
	.align		4
        /*0090*/ 	.byte	0x04, 0x46
        /*0092*/ 	.short	(.L_4155 - .L_4154)


	//   ....[0]....
.L_4154:
        /*0094*/ 	.word	0x00000e90


	//   ....[1]....
        /*0098*/ 	.word	0x00001ed0


	//   ....[2]....
        /*009c*/ 	.word	0x00002e50


	//   ....[3]....
        /*00a0*/ 	.word	0x00003da0


	//   ....[4]....
        /*00a4*/ 	.word	0x000066b0


	//   ....[5]....
        /*00a8*/ 	.word	0x00007880


	//   ....[6]....
        /*00ac*/ 	.word	0x00008c60


	//   ....[7]....
        /*00b0*/ 	.word	0x0000a020


	//----- nvinfo : EIATTR_EXIT_INSTR_OFFSETS
	.align		4
.L_4155:
        /*00b4*/ 	.byte	0x04, 0x1c
        /*00b6*/ 	.short	(.L_4157 - .L_4156)


	//   ....[0]....
.L_4156:
        /*00b8*/ 	.word	0x000090b0


	//   ....[1]....
        /*00bc*/ 	.word	0x000091f0


	//   ....[2]....
        /*00c0*/ 	.word	0x00009230


	//   ....[3]....
        /*00c4*/ 	.word	0x000092c0


	//   ....[4]....
        /*00c8*/ 	.word	0x000092f0


	//   ....[5]....
        /*00cc*/ 	.word	0x00009320


	//   ....[6]....
        /*00d0*/ 	.word	0x00009430


	//   ....[7]....
        /*00d4*/ 	.word	0x000094f0


	//   ....[8]....
        /*00d8*/ 	.word	0x00009610


	//   ....[9]....
        /*00dc*/ 	.word	0x000096e0


	//   ....[10]....
        /*00e0*/ 	.word	0x00009700


	//   ....[11]....
        /*00e4*/ 	.word	0x000097d0


	//   ....[12]....
        /*00e8*/ 	.word	0x000099c0


	//   ....[13]....
        /*00ec*/ 	.word	0x00009bb0


	//   ....[14]....
        /*00f0*/ 	.word	0x00009d90


	//   ....[15]....
        /*00f4*/ 	.word	0x00009dc0


	//   ....[16]....
        /*00f8*/ 	.word	0x00009df0


	//   ....[17]....
        /*00fc*/ 	.word	0x00009e90


	//   ....[18]....
        /*0100*/ 	.word	0x00009ec0


	//   ....[19]....
        /*0104*/ 	.word	0x0000a030


	//   ....[20]....
        /*0108*/ 	.word	0x0000a1c0


	//   ....[21]....
        /*010c*/ 	.word	0x0000a380


	//   ....[22]....
        /*0110*/ 	.word	0x0000a440


	//----- nvinfo : EIATTR_MAX_THREADS
	.align		4
.L_4157:
        /*0114*/ 	.byte	0x04, 0x05
        /*0116*/ 	.short	(.L_4159 - .L_4158)
.L_4158:
        /*0118*/ 	.word	0x00000080
        /*011c*/ 	.word	0x00000001
        /*0120*/ 	.word	0x00000001


	//----- nvinfo : EIATTR_CRS_STACK_SIZE
	.align		4
.L_4159:
        /*0124*/ 	.byte	0x04, 0x1e
        /*0126*/ 	.short	(.L_4161 - .L_4160)
.L_4160:
        /*0128*/ 	.word	0x00000000


	//----- nvinfo : EIATTR_CBANK_PARAM_SIZE
	.align		4
.L_4161:
        /*012c*/ 	.byte	0x03, 0x19
        /*012e*/ 	.short	0x003c


	//----- nvinfo : EIATTR_PARAM_CBANK
	.align		4
        /*0130*/ 	.byte	0x04, 0x0a
        /*0132*/ 	.short	(.L_4163 - .L_4162)
	.align		4
.L_4162:
        /*0134*/ 	.word	index@(.nv.constant0._ZN2at6native27unrolled_elementwise_kernelINS0_13AUnaryFunctorIdddZZZNS0_16fmod_kernel_cudaERNS_18TensorIteratorBaseEENKUlvE0_clEvENKUlvE_clEvEUlddE_EESt5arrayIPcLm2EELi4E23TrivialOffsetCalculatorILi1EjESD_NS0_6memory12LoadWithCastILi1EEENSE_13StoreWithCastILi1EEEEEviT_T0_T2_T3_T4_T5_)
        /*0138*/ 	.short	0x0380
        /*013a*/ 	.short	0x003c


	//----- nvinfo : EIATTR_SW_WAR
	.align		4
.L_4163:
        /*013c*/ 	.byte	0x04, 0x36
        /*013e*/ 	.short	(.L_4165 - .L_4164)
.L_4164:
        /*0140*/ 	.word	0x00000008
.L_4165:


//--------------------- .nv.info._ZN2at6native18elementwise_kernelILi128ELi2EZNS0_22gpu_kernel_impl_nocastINS0_13AUnaryFunctorIdddZZZNS0_16fmod_kernel_cudaERNS_18TensorIteratorBaseEENKUlvE0_clEvENKUlvE_clEvEUlddE_EEEEvS5_RKT_EUliE_EEviT1_ --------------------------
	.section	.nv.info._ZN2at6native18elementwise_kernelILi128ELi2EZNS0_22gpu_kernel_impl_nocastINS0_13AUnaryFunctorIdddZZZNS0_16fmod_kernel_cudaERNS_18TensorIteratorBaseEENKUlvE0_clEvENKUlvE_clEvEUlddE_EEEEvS5_RKT_EUliE_EEviT1_,"",@"SHT_CUDA_INFO"
	.sectionflags	@""
	.align	4


	//----- nvinfo : EIATTR_CUDA_API_VERSION
	.align		4
        /*0000*/ 	.byte	0x04, 0x37
        /*0002*/ 	.short	(.L_4167 - .L_4166)
.L_4166:
        /*0004*/ 	.word	0x00000082


	//----- nvinfo : EIATTR_KPARAM_INFO
	.align		4
.L_4167:
        /*0008*/ 	.byte	0x04, 0x17
        /*000a*/ 	.short	(.L_4169 - .L_4168)
.L_4168:
        /*000c*/ 	.word	0x00000000
        /*0010*/ 	.short	0x0001
        /*0012*/ 	.short	0x0008
        /*0014*/ 	.byte	0x00, 0xf0, 0x81, 0x08


	//----- nvinfo : EIATTR_KPARAM_INFO
	.align		4
.L_4169:
        /*0018*/ 	.byte	0x04, 0x17
        /*001a*/ 	.short	(.L_4171 - .L_4170)
.L_4170:
        /*001c*/ 	.word	0x00000000
        /*0020*/ 	.short	0x0000
        /*0022*/ 	.short	0x0000
        /*0024*/ 	.byte	0x00, 0xf0, 0x11, 0x00


	//----- nvinfo : EIATTR_SPARSE_MMA_MASK
	.align		4
.L_4171:
        /*0028*/ 	.byte	0x03, 0x50
        /*002a*/ 	.short	0x0000


	//----- nvinfo : EIATTR_MAXREG_COUNT
	.align		4
        /*002c*/ 	.byte	0x03, 0x1b
        /*002e*/ 	.short	0x0080


	//----- nvinfo : EIATTR_MERCURY_ISA_VERSION
	.align		4
        /*0030*/ 	.byte	0x03, 0x5f
        /*0032*/ 	.short	0x0101


	//----- nvinfo : EIATTR_VRC_CTA_INIT_COUNT
	.align		4
        /*0034*/ 	.byte	0x02, 0x4a
	.zero		1
	.zero		1


	//----- nvinfo : EIATTR_EXIT_INSTR_OFFSETS
	.align		4
        /*0038*/ 	.byte	0x04, 0x1c
        /*003a*/ 	.short	(.L_4173 - .L_4172)


	//   ....[0]....
.L_4172:
        /*003c*/ 	.word	0x000006a0


	//   ....[1]....
        /*0040*/ 	.word	0x00000b70


	//   ....[2]....
        /*0044*/ 	.word	0x00002450


	//   ....[3]....
        /*0048*/ 	.word	0x00003c70


	//----- nvinfo : EIATTR_MAX_THREADS
	.align		4
.L_4173:
        /*004c*/ 	.byte	0x04, 0x05
        /*004e*/ 	.short	(.L_4175 - .L_4174)
.L_4174:
        /*0050*/ 	.word	0x00000080
        /*0054*/ 	.word	0x00000001
        /*0058*/ 	.word	0x00000001


	//----- nvinfo : EIATTR_CRS_STACK_SIZE
	.align		4
.L_4175:
        /*005c*/ 	.byte	0x04, 0x1e
        /*005e*/ 	.short	(.L_4177 - .L_4176)
.L_4176:
        /*0060*/ 	.word	0x00000000


	//----- nvinfo : EIATTR_CBANK_PARAM_SIZE
	.align		4
.L_4177:
        /*0064*/ 	.byte	0x03, 0x19
        /*0066*/ 	.short	0x0228


	//----- nvinfo : EIATTR_PARAM_CBANK
	.align		4
        /*0068*/ 	.byte	0x04, 0x0a
        /*006a*/ 	.short	(.L_4179 - .L_4178)
	.align		4
.L_4178:
        /*006c*/ 	.word	index@(.nv.constant0._ZN2at6native18elementwise_kernelILi128ELi2EZNS0_22gpu_kernel_impl_nocastINS0_13AUnaryFunctorIdddZZZNS0_16fmod_kernel_cudaERNS_18TensorIteratorBaseEENKUlvE0_clEvENKUlvE_clEvEUlddE_EEEEvS5_RKT_EUliE_EEviT1_)
        /*0070*/ 	.short	0x0380
        /*0072*/ 	.short	0x0228


	//----- nvinfo : EIATTR_SW_WAR
	.align		4
.L_4179:
        /*0074*/ 	.byte	0x04, 0x36
        /*0076*/ 	.short	(.L_4181 - .L_4180)
.L_4180:
        /*0078*/ 	.word	0x00000008
.L_4181:


//--------------------- .nv.info._ZN2at6native27unrolled_elementwise_kernelINS0_13AUnaryFunctorIdddZZZNS0_16fmod_kernel_cudaERNS_18TensorIteratorBaseEENKUlvE0_clEvENKUlvE_clEvEUlddE_EESt5arrayIPcLm2EELi4E23TrivialOffsetCalculatorILi1EjESD_NS0_6memory15LoadWithoutCastENSE_16StoreWithoutCastEEEviT_T0_T2_T3_T4_T5_ --------------------------
	.section	.nv.info._ZN2at6native27unrolled_elementwise_kernelINS0_13AUnaryFunctorIdddZZZNS0_16fmod_kernel_cudaERNS_18TensorIteratorBaseEENKUlvE0_clEvENKUlvE_clEvEUlddE_EESt5arrayIPcLm2EELi4E23TrivialOffsetCalculatorILi1EjESD_NS0_6memory15LoadWithoutCastENSE_16StoreWithoutCastEEEviT_T0_T2_T3_T4_T5_,"",@"SHT_CUDA_INFO"
	.sectionflags	@""
	.align	4


	//----- nvinfo : EIATTR_CUDA_API_VERSION
	.align		4
        /*0000*/ 	.byte	0x04, 0x37
        /*0002*/ 	.short	(.L_4183 - .L_4182)
.L_4182:
        /*0004*/ 	.word	0x00000082


	//----- nvinfo : EIATTR_KPARAM_INFO
	.align		4
.L_4183:
        /*0008*/ 	.byte	0x04, 0x17
        /*000a*/ 	.short	(.L_4185 - .L_4184)
.L_4184:
        /*000c*/ 	.word	0x00000000
        /*0010*/ 	.short	0x0006
        /*0012*/ 	.short	0x002b
        /*0014*/ 	.byte	0x00, 0xf0, 0x05, 0x00


	//----- nvinfo : EIATTR_KPARAM_INFO
	.align		4
.L_4185:
        /*0018*/ 	.byte	0x04, 0x17
        /*001a*/ 	.short	(.L_4187 - .L_4186)
.L_4186:
        /*001c*/ 	.word	0x00000000
        /*0020*/ 	.short	0x0005
        /*0022*/ 	.short	0x002a
        /*0024*/ 	.byte	0x00, 0xf0, 0x05, 0x00


	//----- nvinfo : EIATTR_KPARAM_INFO
	.align		4
.L_4187:
        /*0028*/ 	.byte	0x04, 0x17
        /*002a*/ 	.short	(.L_4189 - .L_4188)
.L_4188:
        /*002c*/ 	.word	0x00000000
        /*0030*/ 	.short	0x0004
        /*0032*/ 	.short	0x0029
        /*0034*/ 	.byte	0x00, 0xf0, 0x05, 0x00


	//----- nvinfo : EIATTR_KPARAM_INFO
	.align		4
.L_4189:
        /*0038*/ 	.byte	0x04, 0x17
        /*003a*/ 	.short	(.L_4191 - .L_4190)
.L_4190:
        /*003c*/ 	.word	0x00000000
        /*0040*/ 	.short	0x0003
        /*0042*/ 	.short	0x0028
        /*0044*/ 	.byte	0x00, 0xf0, 0x05, 0x00


	//----- nvinfo : EIATTR_KPARAM_INFO
	.align		4
.L_4191:
        /*0048*/ 	.byte	0x04, 0x17
        /*004a*/ 	.short	(.L_4193 - .L_4192)
.L_4192:
        /*004c*/ 	.word	0x00000000
        /*0050*/ 	.short	0x0002
        /*0052*/ 	.short	0x0018
        /*0054*/ 	.byte	0x00, 0xf0, 0x41, 0x00


	//----- nvinfo : EIATTR_KPARAM_INFO
	.align		4
.L_4193:
        /*0058*/ 	.byte	0x04, 0x17
        /*005a*/ 	.short	(.L_4195 - .L_4194)
.L_4194:
        /*005c*/ 	.word	0x00000000
        /*0060*/ 	.short	0x0001
        /*0062*/ 	.short	0x0008
        /*0064*/ 	.byte	0x00, 0xf0, 0x41, 0x00


	//----- nvinfo : EIATTR_KPARAM_INFO
	.align		4
.L_4195:
        /*0068*/ 	.byte	0x04, 0x17
        /*006a*/ 	.short	(.L_4197 - .L_4196)
.L_4196:
        /*006c*/ 	.word	0x00000000
        /*0070*/ 	.short	0x0000
        /*0072*/ 	.short	0x0000
        /*0074*/ 	.byte	0x00, 0xf0, 0x11, 0x00


	//----- nvinfo : EIATTR_SPARSE_MMA_MASK
	.align		4
.L_4197:
        /*0078*/ 	.byte	0x03, 0x50
        /*007a*/ 	.short	0x0000


	//----- nvinfo : EIATTR_MAXREG_COUNT
	.align		4
        /*007c*/ 	.byte	0x03, 0x1b
        /*007e*/ 	.short	0x00ff


	//----- nvinfo : EIATTR_MERCURY_ISA_VERSION
	.align		4
        /*0080*/ 	.byte	0x03, 0x5f
        /*0082*/ 	.short	0x0101


	//----- nvinfo : EIATTR_VRC_CTA_INIT_COUNT
	.align		4
        /*0084*/ 	.byte	0x02, 0x4a
	.zero		1
	.zero		1


	//----- nvinfo : EIATTR_EXIT_INSTR_OFFSETS
	.align		4
        /*0088*/ 	.byte	0x04, 0x1c
        /*008a*/ 	.short	(.L_4199 - .L_4198)


	//   ....[0]....
.L_4198:
        /*008c*/ 	.word	0x00001ba0


	//   ....[1]....
        /*0090*/ 	.word	0x00001c00


	//----- nvinfo : EIATTR_MAX_THREADS
	.align		4
.L_4199:
        /*0094*/ 	.byte	0x04, 0x05
        /*0096*/ 	.short	(.L_4201 - .L_4200)
.L_4200:
        /*0098*/ 	.word	0x00000080
        /*009c*/ 	.word	0x00000001
        /*00a0*/ 	.word	0x00000001


	//----- nvinfo : EIATTR_CRS_STACK_SIZE
	.align		4
.L_4201:
        /*00a4*/ 	.byte	0x04, 0x1e
        /*00a6*/ 	.short	(.L_4203 - .L_4202)
.L_4202:
        /*00a8*/ 	.word	0x00000000


	//----- nvinfo : EIATTR_CBANK_PARAM_SIZE
	.align		4
.L_4203:
        /*00ac*/ 	.byte	0x03, 0x19
        /*00ae*/ 	.short	0x002c


	//----- nvinfo : EIATTR_PARAM_CBANK
	.align		4
        /*00b0*/ 	.byte	0x04, 0x0a
        /*00b2*/ 	.short	(.L_4205 - .L_4204)
	.align		4
.L_4204:
        /*00b4*/ 	.word	index@(.nv.constant0._ZN2at6native27unrolled_elementwise_kernelINS0_13AUnaryFunctorIdddZZZNS0_16fmod_kernel_cudaERNS_18TensorIteratorBaseEENKUlvE0_clEvENKUlvE_clEvEUlddE_EESt5arrayIPcLm2EELi4E23TrivialOffsetCalculatorILi1EjESD_NS0_6memory15LoadWithoutCastENSE_16StoreWithoutCastEEEviT_T0_T2_T3_T4_T5_)
        /*00b8*/ 	.short	0x0380
        /*00ba*/ 	.short	0x002c


	//----- nvinfo : EIATTR_SW_WAR
	.align		4
.L_4205:
        /*00bc*/ 	.byte	0x04, 0x36
        /*00be*/ 	.short	(.L_4207 - .L_4206)
.L_4206:
        /*00c0*/ 	.word	0x00000008
.L_4207:


//--------------------- .nv.info._ZN2at6native29vectorized_elementwise_kernelILi2ENS0_13AUnaryFunctorIdddZZZNS0_16fmod_kernel_cudaERNS_18TensorIteratorBaseEENKUlvE0_clEvENKUlvE_clEvEUlddE_EESt5arrayIPcLm2EEEEviT0_T1_ --------------------------
	.section	.nv.info._ZN2at6native29vectorized_elementwise_kernelILi2ENS0_13AUnaryFunctorIdddZZZNS0_16fmod_kernel_cudaERNS_18TensorIteratorBaseEENKUlvE0_clEvENKUlvE_clEvEUlddE_EESt5arrayIPcLm2EEEEviT0_T1_,"",@"SHT_CUDA_INFO"
	.sectionflags	@""
	.align	4


	//----- nvinfo : EIATTR_CUDA_API_VERSION
	.align		4
        /*0000*/ 	.byte	0x04, 0x37
        /*0002*/ 	.short	(.L_4209 - .L_4208)
.L_4208:
        /*0004*/ 	.word	0x00000082


	//----- nvinfo : EIATTR_KPARAM_INFO
	.align		4
.L_4209:
        /*0008*/ 	.byte	0x04, 0x17
        /*000a*/ 	.short	(.L_4211 - .L_4210)
.L_4210:
        /*000c*/ 	.word	0x00000000
        /*0010*/ 	.short	0x0002
        /*0012*/ 	.short	0x0018
        /*0014*/ 	.byte	0x00, 0xf0, 0x41, 0x00


	//----- nvinfo : EIATTR_KPARAM_INFO
	.align		4
.L_4211:
        /*0018*/ 	.byte	0x04, 0x17
        /*001a*/ 	.short	(.L_4213 - .L_4212)
.L_4212:
        /*001c*/ 	.word	0x00000000
        /*0020*/ 	.short	0x0001
        /*0022*/ 	.short	0x0008
        /*0024*/ 	.byte	0x00, 0xf0, 0x41, 0x00


	//----- nvinfo : EIATTR_KPARAM_INFO
	.align		4
.L_4213:
        /*0028*/ 	.byte	0x04, 0x17
        /*002a*/ 	.short	(.L_4215 - .L_4214)
.L_4214:
        /*002c*/ 	.word	0x00000000
        /*0030*/ 	.short	0x0000
        /*0032*/ 	.short	0x0000
        /*0034*/ 	.byte	0x00, 0xf0, 0x11, 0x00


	//----- nvinfo : EIATTR_SPARSE_MMA_MASK
	.align		4
.L_4215:
        /*0038*/ 	.byte	0x03, 0x50
        /*003a*/ 	.short	0x0000


	//----- nvinfo : EIATTR_MAXREG_COUNT
	.align		4
        /*003c*/ 	.byte	0x03, 0x1b
        /*003e*/ 	.short	0x00ff


	//----- nvinfo : EIATTR_MERCURY_ISA_VERSION
	.align		4
        /*0040*/ 	.byte	0x03, 0x5f
        /*0042*/ 	.short	0x0101


	//----- nvinfo : EIATTR_VRC_CTA_INIT_COUNT
	.align		4
        /*0044*/ 	.byte	0x02, 0x4a
	.zero		1
	.zero		1


	//----- nvinfo : EIATTR_EXIT_INSTR_OFFSETS
	.align		4
        /*0048*/ 	.byte	0x04, 0x1c
        /*004a*/ 	.short	(.L_4217 - .L_4216)


	//   ....[0]....
.L_4216:
        /*004c*/ 	.word	0x000034e0


	//   ....[1]....
        /*0050*/ 	.word	0x00003530


	//   ....[2]....
        /*0054*/ 	.word	0x00005fc0


	//----- nvinfo : EIATTR_MAX_THREADS
	.align		4
.L_4217:
        /*0058*/ 	.byte	0x04, 0x05
        /*005a*/ 	.short	(.L_4219 - .L_4218)
.L_4218:
        /*005c*/ 	.word	0x00000080
        /*0060*/ 	.word	0x00000001
        /*0064*/ 	.word	0x00000001


	//----- nvinfo : EIATTR_CRS_STACK_SIZE
	.align		4
.L_4219:
        /*0068*/ 	.byte	0x04, 0x1e
        /*006a*/ 	.short	(.L_4221 - .L_4220)
.L_4220:
        /*006c*/ 	.word	0x00000000


	//----- nvinfo : EIATTR_CBANK_PARAM_SIZE
	.align		4
.L_4221:
        /*0070*/ 	.byte	0x03, 0x19
        /*0072*/ 	.short	0x0028


	//----- nvinfo : EIATTR_PARAM_CBANK
	.align		4
        /*0074*/ 	.byte	0x04, 0x0a
        /*0076*/ 	.short	(.L_4223 - .L_4222)
	.align		4
.L_4222:
        /*0078*/ 	.word	index@(.nv.constant0._ZN2at6native29vectorized_elementwise_kernelILi2ENS0_13AUnaryFunctorIdddZZZNS0_16fmod_kernel_cudaERNS_18TensorIteratorBaseEENKUlvE0_clEvENKUlvE_clEvEUlddE_EESt5arrayIPcLm2EEEEviT0_T1_)
        /*007c*/ 	.short	0x0380
        /*007e*/ 	.short	0x0028


	//----- nvinfo : EIATTR_SW_WAR
	.align		4
.L_4223:
        /*0080*/ 	.byte	0x04, 0x36
        /*0082*/ 	.short	(.L_4225 - .L_4224)
.L_4224:
        /*0084*/ 	.word	0x00000008
.L_4225:


//--------------------- .nv.info._ZN2at6native29vectorized_elementwise_kernelILi4ENS0_13AUnaryFunctorIdddZZZNS0_16fmod_kernel_cudaERNS_18TensorIteratorBaseEENKUlvE0_clEvENKUlvE_clEvEUlddE_EESt5arrayIPcLm2EEEEviT0_T1_ --------------------------
	.section	.nv.info._ZN2at6native29vectorized_elementwise_kernelILi4ENS0_13AUnaryFunctorIdddZZZNS0_16fmod_kernel_cudaERNS_18TensorIteratorBaseEENKUlvE0_clEvENKUlvE_clEvEUlddE_EESt5arrayIPcLm2EEEEviT0_T1_,"",@"SHT_CUDA_INFO"
	.sectionflags	@""
	.align	4


	//----- nvinfo : EIATTR_CUDA_API_VERSION
	.align		4
        /*0000*/ 	.byte	0x04, 0x37
        /*0002*/ 	.short	(.L_4227 - .L_4226)
.L_4226:
        /*0004*/ 	.word	0x00000082


	//----- nvinfo : EIATTR_KPARAM_INFO
	.align		4
.L_4227:
        /*0008*/ 	.byte	0x04, 0x17
        /*000a*/ 	.short	(.L_4229 - .L_4228)
.L_4228:
        /*000c*/ 	.word	0x00000000
        /*0010*/ 	.short	0x0002
        /*0012*/ 	.short	0x0018
        /*0014*/ 	.byte	0x00, 0xf0, 0x41, 0x00


	//----- nvinfo : EIATTR_KPARAM_INFO
	.align		4
.L_4229:
        /*0018*/ 	.byte	0x04, 0x17
        /*001a*/ 	.short	(.L_4231 - .L_4230)
.L_4230:
        /*001c*/ 	.word	0x00000000
        /*0020*/ 	.short	0x0001
        /*0022*/ 	.short	0x0008
        /*0024*/ 	.byte	0x00, 0xf0, 0x41, 0x00


	//----- nvinfo : EIATTR_KPARAM_INFO
	.align		4
.L_4231:
        /*0028*/ 	.byte	0x04, 0x17
        /*002a*/ 	.short	(.L_4233 - .L_4232)
.L_4232:
        /*002c*/ 	.word	0x00000000
        /*0030*/ 	.short	0x0000
        /*0032*/ 	.short	0x0000
        /*0034*/ 	.byte	0x00, 0xf0, 0x11, 0x00


	//----- nvinfo : EIATTR_SPARSE_MMA_MASK
	.align		4
.L_4233:
        /*0038*/ 	.byte	0x03, 0x50
        /*003a*/ 	.short	0x0000


	//----- nvinfo : EIATTR_MAXREG_COUNT
	.align		4
        /*003c*/ 	.byte	0x03, 0x1b
        /*003e*/ 	.short	0x00ff


	//----- nvinfo : EIATTR_MERCURY_ISA_VERSION
	.align		4
        /*0040*/ 	.byte	0x03, 0x5f
        /*0042*/ 	.short	0x0101


	//----- nvinfo : EIATTR_VRC_CTA_INIT_COUNT
	.align		4
        /*0044*/ 	.byte	0x02, 0x4a
	.zero		1
	.zero		1


	//----- nvinfo : EIATTR_EXIT_INSTR_OFFSETS
	.align		4
        /*0048*/ 	.byte	0x04, 0x1c
        /*004a*/ 	.short	(.L_4235 - .L_4234)


	//   ....[0]....
.L_4234:
        /*004c*/ 	.word	0x000034e0


	//   ....[1]....
        /*0050*/ 	.word	0x00003530


	//   ....[2]....
        /*0054*/ 	.word	0x00005f80


	//----- nvinfo : EIATTR_MAX_THREADS
	.align		4
.L_4235:
        /*0058*/ 	.byte	0x04, 0x05
        /*005a*/ 	.short	(.L_4237 - .L_4236)
.L_4236:
        /*005c*/ 	.word	0x00000080
        /*0060*/ 	.word	0x00000001
        /*0064*/ 	.word	0x00000001


	//----- nvinfo : EIATTR_CRS_STACK_SIZE
	.align		4
.L_4237:
        /*0068*/ 	.byte	0x04, 0x1e
        /*006a*/ 	.short	(.L_4239 - .L_4238)
.L_4238:
        /*006c*/ 	.word	0x00000000


	//----- nvinfo : EIATTR_CBANK_PARAM_SIZE
	.align		4
.L_4239:
        /*0070*/ 	.byte	0x03, 0x19
        /*0072*/ 	.short	0x0028


	//----- nvinfo : EIATTR_PARAM_CBANK
	.align		4
        /*0074*/ 	.byte	0x04, 0x0a
        /*0076*/ 	.short	(.L_4241 - .L_4240)
	.align		4
.L_4240:
        /*0078*/ 	.word	index@(.nv.constant0._ZN2at6native29vectorized_elementwise_kernelILi4ENS0_13AUnaryFunctorIdddZZZNS0_16fmod_kernel_cudaERNS_18TensorIteratorBaseEENKUlvE0_clEvENKUlvE_clEvEUlddE_EESt5arrayIPcLm2EEEEviT0_T1_)
        /*007c*/ 	.short	0x0380
        /*007e*/ 	.short	0x0028


	//----- nvinfo : EIATTR_SW_WAR
	.align		4
.L_4241:
        /*0080*/ 	.byte	0x04, 0x36
        /*0082*/ 	.short	(.L_4243 - .L_4242)
.L_4242:
        /*0084*/ 	.word	0x00000008
.L_4243:


//--------------------- .nv.info._ZN2at6native29vectorized_elementwise_kernelILi8ENS0_13AUnaryFunctorIdddZZZNS0_16fmod_kernel_cudaERNS_18TensorIteratorBaseEENKUlvE0_clEvENKUlvE_clEvEUlddE_EESt5arrayIPcLm2EEEEviT0_T1_ --------------------------
	.section	.nv.info._ZN2at6native29vectorized_elementwise_kernelILi8ENS0_13AUnaryFunctorIdddZZZNS0_16fmod_kernel_cudaERNS_18TensorIteratorBaseEENKUlvE0_clEvENKUlvE_clEvEUlddE_EESt5arrayIPcLm2EEEEviT0_T1_,"",@"SHT_CUDA_INFO"
	.sectionflags	@""
	.align	4


	//----- nvinfo : EIATTR_CUDA_API_VERSION
	.align		4
        /*0000*/ 	.byte	0x04, 0x37
        /*0002*/ 	.short	(.L_4245 - .L_4244)
.L_4244:
        /*0004*/ 	.word	0x00000082


	//----- nvinfo : EIATTR_KPARAM_INFO
	.align		4
.L_4245:
        /*0008*/ 	.byte	0x04, 0x17
        /*000a*/ 	.short	(.L_4247 - .L_4246)
.L_4246:
        /*000c*/ 	.word	0x00000000
        /*0010*/ 	.short	0x0002
        /*0012*/ 	.short	0x0018
        /*0014*/ 	.byte	0x00, 0xf0, 0x41, 0x00


	//----- nvinfo : EIATTR_KPARAM_INFO
	.align		4
.L_4247:
        /*0018*/ 	.byte	0x04, 0x17
        /*001a*/ 	.short	(.L_4249 - .L_4248)
.L_4248:
        /*001c*/ 	.word	0x00000000
        /*0020*/ 	.short	0x0001
        /*0022*/ 	.short	0x0008
        /*0024*/ 	.byte	0x00, 0xf0, 0x41, 0x00


	//----- nvinfo : EIATTR_KPARAM_INFO
	.align		4
.L_4249:
        /*0028*/ 	.byte	0x04, 0x17
        /*002a*/ 	.short	(.L_4251 - .L_4250)
.L_4250:
        /*002c*/ 	.word	0x00000000
        /*0030*/ 	.short	0x0000
        /*0032*/ 	.short	0x0000
        /*0034*/ 	.byte	0x00, 0xf0, 0x11, 0x00


	//----- nvinfo : EIATTR_SPARSE_MMA_MASK
	.align		4
.L_4251:
        /*0038*/ 	.byte	0x03, 0x50
        /*003a*/ 	.short	0x0000


	//----- nvinfo : EIATTR_MAXREG_COUNT
	.align		4
        /*003c*/ 	.byte	0x03, 0x1b
        /*003e*/ 	.short	0x00ff


	//----- nvinfo : EIATTR_MERCURY_ISA_VERSION
	.align		4
        /*0040*/ 	.byte	0x03, 0x5f
        /*0042*/ 	.short	0x0101


	//----- nvinfo : EIATTR_VRC_CTA_INIT_COUNT
	.align		4
        /*0044*/ 	.byte	0x02, 0x4a
	.zero		1
	.zero		1


	//----- nvinfo : EIATTR_EXIT_INSTR_OFFSETS
	.align		4
        /*0048*/ 	.byte	0x04, 0x1c
        /*004a*/ 	.short	(.L_4253 - .L_4252)


	//   ....[0]....
.L_4252:
        /*004c*/ 	.word	0x00000010


	//----- nvinfo : EIATTR_MAX_THREADS
	.align		4
.L_4253:
        /*0050*/ 	.byte	0x04, 0x05
        /*0052*/ 	.short	(.L_4255 - .L_4254)
.L_4254:
        /*0054*/ 	.word	0x00000080
        /*0058*/ 	.word	0x00000001
        /*005c*/ 	.word	0x00000001


	//----- nvinfo : EIATTR_CBANK_PARAM_SIZE
	.align		4
.L_4255:
        /*0060*/ 	.byte	0x03, 0x19
        /*0062*/ 	.short	0x0028


	//----- nvinfo : EIATTR_PARAM_CBANK
	.align		4
        /*0064*/ 	.byte	0x04, 0x0a
        /*0066*/ 	.short	(.L_4257 - .L_4256)
	.align		4
.L_4256:
        /*0068*/ 	.word	index@(.nv.constant0._ZN2at6native29vectorized_elementwise_kernelILi8ENS0_13AUnaryFunctorIdddZZZNS0_16fmod_kernel_cudaERNS_18TensorIteratorBaseEENKUlvE0_clEvENKUlvE_clEvEUlddE_EESt5arrayIPcLm2EEEEviT0_T1_)
        /*006c*/ 	.short	0x0380
        /*006e*/ 	.short	0x0028


	//----- nvinfo : EIATTR_SW_WAR
	.align		4
.L_4257:
        /*0070*/ 	.byte	0x04, 0x36
        /*0072*/ 	.short	(.L_4259 - .L_4258)
.L_4258:
        /*0074*/ 	.word	0x00000008
.L_4259:


//--------------------- .nv.info._ZN2at6native18elementwise_kernelILi128ELi4EZNS0_15gpu_kernel_implINS0_13BinaryFunctorIsssZZZNS0_16fmod_kernel_cudaERNS_18TensorIteratorBaseEENKUlvE_clEvENKUlvE3_clEvEUlssE_EEEEvS5_RKT_EUliE_EEviT1_ --------------------------
	.section	.nv.info._ZN2at6native18elementwise_kernelILi128ELi4EZNS0_15gpu_kernel_implINS0_13BinaryFunctorIsssZZZNS0_16fmod_kernel_cudaERNS_18TensorIteratorBaseEENKUlvE_clEvENKUlvE3_clEvEUlssE_EEEEvS5_RKT_EUliE_EEviT1_,"",@"SHT_CUDA_INFO"
	.sectionflags	@""
	.align	4


	//----- nvinfo : EIATTR_CUDA_API_VERSION
	.align		4
        /*0000*/ 	.byte	0x04, 0x37
        /*0002*/ 	.short	(.L_4261 - .L_4260)
.L_4260:
        /*0004*/ 	.word	0x00000082


	//----- nvinfo : EIATTR_KPARAM_INFO
	.align		4
.L_4261:
        /*0008*/ 	.byte	0x04, 0x17
        /*000a*/ 	.short	(.L_4263 - .L_4262)
.L_4262:
        /*000c*/ 	.word	0x00000000
        /*0010*/ 	.short	0x0001
        /*0012*/ 	.short	0x0008
        /*0014*/ 	.byte	0x00, 0xf0, 0x21, 0x0a


	//----- nvinfo : EIATTR_KPARAM_INFO
	.align		4
.L_4263:
        /*0018*/ 	.byte	0x04, 0x17
        /*001a*/ 	.short	(.L_4265 - .L_4264)
.L_4264:
        /*001c*/ 	.word	0x00000000
        /*0020*/ 	.short	0x0000
        /*0022*/ 	.short	0x0000
        /*0024*/ 	.byte	0x00, 0xf0, 0x11, 0x00


	//----- nvinfo : EIATTR_SPARSE_MMA_MASK
	.align		4
.L_4265:
        /*0028*/ 	.byte	0x03, 0x50
        /*002a*/ 	.short	0x0000


	//----- nvinfo : EIATTR_MAXREG_COUNT
	.align		4
        /*002c*/ 	.byte	0x03, 0x1b
        /*002e*/ 	.short	0x0080


	//----- nvinfo : EIATTR_EXTERNS
	.align		4
        /*0030*/ 	.byte	0x04, 0x0f
        /*0032*/ 	.short	(.L_4267 - .L_4266)


	//   ....[0]....
	.align		4
.L_4266:
        /*0034*/ 	.word	index@(__assertfail)


	//----- nvinfo : EIATTR_MERCURY_ISA_VERSION
	.align		4
.L_4267:
        /*0038*/ 	.byte	0x03, 0x5f
        /*003a*/ 	.short	0x0101


	//----- nvinfo : EIATTR_VRC_CTA_INIT_COUNT
	.align		4
        /*003c*/ 	.byte	0x02, 0x4a
	.zero		1
	.zero		1


	//----- nvinfo : EIATTR_SYSCALL_OFFSETS
	.align		4
        /*0040*/ 	.byte	0x04, 0x46
        /*0042*/ 	.short	(.L_4269 - .L_4268)


	//   ....[0]....
.L_4268:
        /*0044*/ 	.word	0x00002460


	//   ....[1]....
        /*0048*/ 	.word	0x000032b0


	//   ....[2]....
        /*004c*/ 	.word	0x00004220


	//   ....[3]....
        /*0050*/ 	.word	0x000067f0


	//   ....[4]....
        /*0054*/ 	.word	0x00007640


	//   ....[5]....
        /*0058*/ 	.word	0x000083a0


	//   ....[6]....
        /*005c*/ 	.word	0x0000aab0


	//   ....[7]....
        /*0060*/ 	.word	0x0000b900


	//   ....[8]....
        /*0064*/ 	.word	0x0000c660


	//   ....[9]....
        /*0068*/ 	.word	0x0000ed90


	//   ....[10]....
        /*006c*/ 	.word	0x0000fbe0


	//   ....[11]....
        /*0070*/ 	.word	0x00010910


	//----- nvinfo : EIATTR_EXIT_INSTR_OFFSETS
	.align		4
.L_4269:
        /*0074*/ 	.byte	0x04, 0x1c
        /*0076*/ 	.short	(.L_4271 - .L_4270)


	//   ....[0]....
.L_4270:
        /*0078*/ 	.word	0x0000c940


	//   ....[1]....
        /*007c*/ 	.word	0x0000fea0


	//   ....[2]....
        /*0080*/ 	.word	0x0000fec0


	//   ....[3]....
        /*0084*/ 	.word	0x0000ff50


	//   ....[4]....
        /*0088*/ 	.word	0x0000ff70


	//   ....[5]....
        /*008c*/ 	.word	0x0000ff90


	//   ....[6]....
        /*0090*/ 	.word	0x00010020


	//   ....[7]....
        /*0094*/ 	.word	0x00010060


	//   ....[8]....
        /*0098*/ 	.word	0x00010100


	//   ....[9]....
        /*009c*/ 	.word	0x00010150


	//   ....[10]....
        /*00a0*/ 	.word	0x00010180


	//   ....[11]....
        /*00a4*/ 	.word	0x00010240


	//   ....[12]....
        /*00a8*/ 	.word	0x000103b0


	//   ....[13]....
        /*00ac*/ 	.word	0x00010520


	//   ....[14]....
        /*00b0*/ 	.word	0x00010680


	//   ....[15]....
        /*00b4*/ 	.word	0x000106b0


	//   ....[16]....
        /*00b8*/ 	.word	0x000106d0


	//   ....[17]....
        /*00bc*/ 	.word	0x00010770


	//   ....[18]....
        /*00c0*/ 	.word	0x000107b0


	//   ....[19]....
        /*00c4*/ 	.word	0x00010920


	//   ....[20]....
        /*00c8*/ 	.word	0x00010a30


	//   ....[21]....
        /*00cc*/ 	.word	0x00010b70


	//   ....[22]....
        /*00d0*/ 	.word	0x00010bb0


	//----- nvinfo : EIATTR_MAX_THREADS
	.align		4
.L_4271:
        /*00d4*/ 	.byte	0x04, 0x05
        /*00d6*/ 	.short	(.L_4273 - .L_4272)
.L_4272:
        /*00d8*/ 	.word	0x00000080
        /*00dc*/ 	.word	0x00000001
        /*00e0*/ 	.word	0x00000001


	//----- nvinfo : EIATTR_CRS_STACK_SIZE
	.align		4
.L_4273:
        /*00e4*/ 	.byte	0x04, 0x1e
        /*00e6*/ 	.short	(.L_4275 - .L_4274)
.L_4274:
        /*00e8*/ 	.word	0x00000000


	//----- nvinfo : EIATTR_CBANK_PARAM_SIZE
	.align		4
.L_4275:
        /*00ec*/ 	.byte	0x03, 0x19
        /*00ee*/ 	.short	0x0290


	//----- nvinfo : EIATTR_PARAM_CBANK
	.align		4
        /*00f0*/ 	.byte	0x04, 0x0a
        /*00f2*/ 	.short	(.L_4277 - .L_4276)
	.align		4
.L_4276:
        /*00f4*/ 	.word	index@(.nv.constant0._ZN2at6native18elementwise_kernelILi128ELi4EZNS0_15gpu_kernel_implINS0_13BinaryFunctorIsssZZZNS0_16fmod_kernel_cudaERNS_18TensorIteratorBaseEENKUlvE_clEvENKUlvE3_clEvEUlssE_EEEEvS5_RKT_EUliE_EEviT1_)
        /*00f8*/ 	.short	0x0380
        /*00fa*/ 	.short	0x0290


	//----- nvinfo : EIATTR_SW_WAR
	.align		4
.L_4277:
        /*00fc*/ 	.byte	0x04, 0x36
        /*00fe*/ 	.short	(.L_4279 - .L_4278)
.L_4278:
        /*0100*/ 	.word	0x00000008
.L_4279:


//--------------------- .nv.info._ZN2at6native27unrolled_elementwise_kernelINS0_13BinaryFunctorIsssZZZNS0_16fmod_kernel_cudaERNS_18TensorIteratorBaseEENKUlvE_clEvENKUlvE3_clEvEUlssE_EESt5arrayIPcLm3EELi4E23TrivialOffsetCalculatorILi2EjESC_ILi1EjENS0_6memory12LoadWithCastILi2EEENSF_13StoreWithCastILi1EEEEEviT_T0_T2_T3_T4_T5_ --------------------------
	.section	.nv.info._ZN2at6native27unrolled_elementwise_kernelINS0_13BinaryFunctorIsssZZZNS0_16fmod_kernel_cudaERNS_18TensorIteratorBaseEENKUlvE_clEvENKUlvE3_clEvEUlssE_EESt5arrayIPcLm3EELi4E23TrivialOffsetCalculatorILi2EjESC_ILi1EjENS0_6memory12LoadWithCastILi2EEENSF_13StoreWithCastILi1EEEEEviT_T0_T2_T3_T4_T5_,"",@"SHT_CUDA_INFO"
	.sectionflags	@""
	.align	4


	//----- nvinfo : EIATTR_CUDA_API_VERSION
	.align		4
        /*0000*/ 	.byte	0x04, 0x37
        /*0002*/ 	.short	(.L_4281 - .L_4280)
.L_4280:
        /*0004*/ 	.word	0x00000082


	//----- nvinfo : EIATTR_KPARAM_INFO
	.align		4
.L_4281:
        /*0008*/ 	.byte	0x04, 0x17
        /*000a*/ 	.short	(.L_4283 - .L_4282)
.L_4282:
        /*000c*/ 	.word	0x00000000
        /*0010*/ 	.short	0x0006
        /*0012*/ 	.short	0x0030
        /*0014*/ 	.byte	0x00, 0xf0, 0x21, 0x00


	//----- nvinfo : EIATTR_KPARAM_INFO
	.align		4
.L_4283:
        /*0018*/ 	.byte	0x04, 0x17
        /*001a*/ 	.short	(.L_4285 - .L_4284)
.L_4284:
        /*001c*/ 	.word	0x00000000
        /*0020*/ 	.short	0x0005
        /*0022*/ 	.short	0x0024
        /*0024*/ 	.byte	0x00, 0xf0, 0x31, 0x00


	//----- nvinfo : EIATTR_KPARAM_INFO
	.align		4
.L_4285:
        /*0028*/ 	.byte	0x04, 0x17
        /*002a*/ 	.short	(.L_4287 - .L_4286)
.L_4286:
        /*002c*/ 	.word	0x00000000
        /*0030*/ 	.short	0x0004
        /*0032*/ 	.short	0x0021
        /*0034*/ 	.byte	0x00, 0xf0, 0x05, 0x00


	//----- nvinfo : EIATTR_KPARAM_INFO
	.align		4
.L_4287:
        /*0038*/ 	.byte	0x04, 0x17
        /*003a*/ 	.short	(.L_4289 - .L_4288)
.L_4288:
        /*003c*/ 	.word	0x00000000
        /*0040*/ 	.short	0x0003
        /*0042*/ 	.short	0x0020
        /*0044*/ 	.byte	0x00, 0xf0, 0x05, 0x00


	//----- nvinfo : EIATTR_KPARAM_INFO
	.align		4
.L_4289:
        /*0048*/ 	.byte	0x04, 0x17
        /*004a*/ 	.short	(.L_4291 - .L_4290)
.L_4290:
        /*004c*/ 	.word	0x00000000
        /*0050*/ 	.short	0x0002
        /*0052*/ 	.short	0x0008
        /*0054*/ 	.byte	0x00, 0xf0, 0x61, 0x00


	//----- nvinfo : EIATTR_KPARAM_INFO
	.align		4
.L_4291:
        /*0058*/ 	.byte	0x04, 0x17
        /*005a*/ 	.short	(.L_4293 - .L_4292)
.L_4292:
        /*005c*/ 	.word	0x00000000
        /*0060*/ 	.short	0x0001
        /*0062*/ 	.short	0x0004
        /*0064*/ 	.byte	0x00, 0xf0, 0x05, 0x00


	//----- nvinfo : EIATTR_KPARAM_INFO
	.align		4
.L_4293:
        /*0068*/ 	.byte	0x04, 0x17
        /*006a*/ 	.short	(.L_4295 - .L_4294)
.L_4294:
        /*006c*/ 	.word	0x00000000
        /*0070*/ 	.short	0x0000
        /*0072*/ 	.short	0x0000
        /*0074*/ 	.byte	0x00, 0xf0, 0x11, 0x00


	//----- nvinfo : EIATTR_SPARSE_MMA_MASK
	.align		4
.L_4295:
        /*0078*/ 	.byte	0x03, 0x50
        /*007a*/ 	.short	0x0000


	//----- nvinfo : EIATTR_MAXREG_COUNT
	.align		4
        /*007c*/ 	.byte	0x03, 0x1b
        /*007e*/ 	.short	0x00ff


	//----- nvinfo : EIATTR_EXTERNS
	.align		4
        /*0080*/ 	.byte	0x04, 0x0f
        /*0082*/ 	.short	(.L_4297 - .L_4296)


	//   ....[0]....
	.align		4
.L_4296:
        /*0084*/ 	.word	index@(__assertfail)


	//----- nvinfo : EIATTR_MERCURY_ISA_VERSION
	.align		4
.L_4297:
        /*0088*/ 	.byte	0x03, 0x5f
        /*008a*/ 	.short	0x0101


	//----- nvinfo : EIATTR_VRC_CTA_INIT_COUNT
	.align		4
        /*008c*/ 	.byte	0x02, 0x4a
	.zero		1
	.zero		1


	//----- nvinfo : EIATTR_SYSCALL_OFFSETS
	.align		4
        /*0090*/ 	.byte	0x04, 0x46
        /*0092*/ 	.short	(.L_4299 - .L_4298)


	//   ....[0]....
.L_4298:
        /*0094*/ 	.word	0x00000e40


	//   ....[1]....
        /*0098*/ 	.word	0x00001cc0


	//   ....[2]....
        /*009c*/ 	.word	0x00002c90


	//   ....[3]....
        /*00a0*/ 	.word	0x00003b10


	//   ....[4]....
        /*00a4*/ 	.word	0x00004a30


	//   ....[5]....
        /*00a8*/ 	.word	0x000058c0


	//   ....[6]....
        /*00ac*/ 	.word	0x000067e0


	//   ....[7]....
        /*00b0*/ 	.word	0x00007670


	//   ....[8]....
        /*00b4*/ 	.word	0x00008c50


	//   ....[9]....
        /*00b8*/ 	.word	0x00009a50


	//   ....[10]....
        /*00bc*/ 	.word	0x0000a910


	//   ....[11]....
        /*00c0*/ 	.word	0x0000b7d0


	//----- nvinfo : EIATTR_EXIT_INSTR_OFFSETS
	.align		4
.L_4299:
        /*00c4*/ 	.byte	0x04, 0x1c
        /*00c6*/ 	.short	(.L_4301 - .L_4300)


	//   ....[0]....
.L_4300:
        /*00c8*/ 	.word	0x0000abe0


	//   ....[1]....
        /*00cc*/ 	.word	0x0000ad10


	//   ....[2]....
        /*00d0*/ 	.word	0x0000ad30


	//   ....[3]....
        /*00d4*/ 	.word	0x0000add0


	//   ....[4]....
        /*00d8*/ 	.word	0x0000ae00


	//   ....[5]....
        /*00dc*/ 	.word	0x0000ae20


	//   ....[6]....
        /*00e0*/ 	.word	0x0000aeb0


	//   ....[7]....
        /*00e4*/ 	.word	0x0000aef0


	//   ....[8]....
        /*00e8*/ 	.word	0x0000af90


	//   ....[9]....
        /*00ec*/ 	.word	0x0000afe0


	//   ....[10]....
        /*00f0*/ 	.word	0x0000b010


	//   ....[11]....
        /*00f4*/ 	.word	0x0000b0d0


	//   ....[12]....
        /*00f8*/ 	.word	0x0000b240


	//   ....[13]....
        /*00fc*/ 	.word	0x0000b3b0


	//   ....[14]....
        /*0100*/ 	.word	0x0000b510


	//   ....[15]....
        /*0104*/ 	.word	0x0000b550


	//   ....[16]....
        /*0108*/ 	.word	0x0000b580


	//   ....[17]....
        /*010c*/ 	.word	0x0000b630


	//   ....[18]....
        /*0110*/ 	.word	0x0000b670


	//   ....[19]....
        /*0114*/ 	.word	0x0000b7e0


	//   ....[20]....
        /*0118*/ 	.word	0x0000b8f0


	//   ....[21]....
        /*011c*/ 	.word	0x0000ba30


	//   ....[22]....
        /*0120*/ 	.word	0x0000ba70


	//----- nvinfo : EIATTR_MAX_THREADS
	.align		4
.L_4301:
        /*0124*/ 	.byte	0x04, 0x05
        /*0126*/ 	.short	(.L_4303 - .L_4302)
.L_4302:
        /*0128*/ 	.word	0x00000080
        /*012c*/ 	.word	0x00000001
        /*0130*/ 	.word	0x00000001


	//----- nvinfo : EIATTR_CRS_STACK_SIZE
	.align		4
.L_4303:
        /*0134*/ 	.byte	0x04, 0x1e
        /*0136*/ 	.short	(.L_4305 - .L_4304)
.L_4304:
        /*0138*/ 	.word	0x00000000


	//----- nvinfo : EIATTR_CBANK_PARAM_SIZE
	.align		4
.L_4305:
        /*013c*/ 	.byte	0x03, 0x19
        /*013e*/ 	.short	0x0038


	//----- nvinfo : EIATTR_PARAM_CBANK
	.align		4
        /*0140*/ 	.byte	0x04, 0x0a
        /*0142*/ 	.short	(.L_4307 - .L_4306)
	.align		4
.L_4306:
        /*0144*/ 	.word	index@(.nv.constant0._ZN2at6native27unrolled_elementwise_kernelINS0_13BinaryFunctorIsssZZZNS0_16fmod_kernel_cudaERNS_18TensorIteratorBaseEENKUlvE_clEvENKUlvE3_clEvEUlssE_EESt5arrayIPcLm3EELi4E23TrivialOffsetCalculatorILi2EjESC_ILi1EjENS0_6memory12LoadWithCastILi2EEENSF_13StoreWithCastILi1EEEEEviT_T0_T2_T3_T4_T5_)
        /*0148*/ 	.short	0x0380
        /*014a*/ 	.short	0x0038


	//----- nvinfo : EIATTR_SW_WAR
	.align		4
.L_4307:
        /*014c*/ 	.byte	0x04, 0x36
        /*014e*/ 	.short	(.L_4309 - .L_4308)
.L_4308:
        /*0150*/ 	.word	0x00000008
.L_4309:


//--------------------- .nv.info._ZN2at6native18elementwise_kernelILi128ELi4EZNS0_22gpu_kernel_impl_nocastINS0_13BinaryFunctorIsssZZZNS0_16fmod_kernel_cudaERNS_18TensorIteratorBaseEENKUlvE_clEvENKUlvE3_clEvEUlssE_EEEEvS5_RKT_EUliE_EEviT1_ --------------------------
	.section	.nv.info._ZN2at6native18elementwise_kernelILi128ELi4EZNS0_22gpu_kernel_impl_nocastINS0_13BinaryFunctorIsssZZZNS0_16fmod_kernel_cudaERNS_18TensorIteratorBaseEENKUlvE_clEvENKUlvE3_clEvEUlssE_EEEEvS5_RKT_EUliE_EEviT1_,"",@"SHT_CUDA_INFO"
	.sectionflags	@""
	.align	4


	//----- nvinfo : EIATTR_CUDA_API_VERSION
	.align		4
        /*0000*/ 	.byte	0x04, 0x37
        /*0002*/ 	.short	(.L_4311 - .L_4310)
.L_4310:
        /*0004*/ 	.word	0x00000082


	//----- nvinfo : EIATTR_KPARAM_INFO
	.align		4
.L_4311:
        /*0008*/ 	.byte	0x04, 0x17
        /*000a*/ 	.short	(.L_4313 - .L_4312)
.L_4312:
        /*000c*/ 	.word	0x00000000
        /*0010*/ 	.short	0x0001
        /*0012*/ 	.short	0x0008
        /*0014*/ 	.byte	0x00, 0xf0, 0x21, 0x0a


	//----- nvinfo : EIATTR_KPARAM_INFO
	.align		4
.L_4313:
        /*0018*/ 	.byte	0x04, 0x17
        /*001a*/ 	.short	(.L_4315 - .L_4314)
.L_4314:
        /*001c*/ 	.word	0x00000000
        /*0020*/ 	.short	0x0000
        /*0022*/ 	.short	0x0000
        /*0024*/ 	.byte	0x00, 0xf0, 0x11, 0x00


	//----- nvinfo : EIATTR_SPARSE_MMA_MASK
	.align		4
.L_4315:
        /*0028*/ 	.byte	0x03, 0x50
        /*002a*/ 	.short	0x0000


	//----- nvinfo : EIATTR_MAXREG_COUNT
	.align		4
        /*002c*/ 	.byte	0x03, 0x1b
        /*002e*/ 	.short	0x0080


	//----- nvinfo : EIATTR_MERCURY_ISA_VERSION
	.align		4
        /*0030*/ 	.byte	0x03, 0x5f
        /*0032*/ 	.short	0x0101


	//----- nvinfo : EIATTR_VRC_CTA_INIT_COUNT
	.align		4
        /*0034*/ 	.byte	0x02, 0x4a
	.zero		1
	.zero		1


	//----- nvinfo : EIATTR_EXIT_INSTR_OFFSETS
	.align		4
        /*0038*/ 	.byte	0x04, 0x1c
        /*003a*/ 	.short	(.L_4317 - .L_4316)


	//   ....[0]....
.L_4316:
        /*003c*/ 	.word	0x000006f0


	//   ....[1]....
        /*0040*/ 	.word	0x000008c0


	//   ....[2]....
        /*0044*/ 	.word	0x00005190


	//   ....[3]....
        /*0048*/ 	.word	0x00006970


	//----- nvinfo : EIATTR_MAX_THREADS
	.align		4
.L_4317:
        /*004c*/ 	.byte	0x04, 0x05
        /*004e*/ 	.short	(.L_4319 - .L_4318)
.L_4318:
        /*0050*/ 	.word	0x00000080
        /*0054*/ 	.word	0x00000001
        /*0058*/ 	.word	0x00000001


	//----- nvinfo : EIATTR_CRS_STACK_SIZE
	.align		4
.L_4319:
        /*005c*/ 	.byte	0x04, 0x1e
        /*005e*/ 	.short	(.L_4321 - .L_4320)
.L_4320:
        /*0060*/ 	.word	0x00000000


	//----- nvinfo : EIATTR_CBANK_PARAM_SIZE
	.align		4
.L_4321:
        /*0064*/ 	.byte	0x03, 0x19
        /*0066*/ 	.short	0x0290


	//----- nvinfo : EIATTR_PARAM_CBANK
	.align		4
        /*0068*/ 	.byte	0x04, 0x0a
        /*006a*/ 	.short	(.L_4323 - .L_4322)
	.align		4
.L_4322:
        /*006c*/ 	.word	index@(.nv.constant0._ZN2at6native18elementwise_kernelILi128ELi4EZNS0_22gpu_kernel_impl_nocastINS0_13BinaryFunctorIsssZZZNS0_16fmod_kernel_cudaERNS_18TensorIteratorBaseEENKUlvE_clEvENKUlvE3_clEvEUlssE_EEEEvS5_RKT_EUliE_EEviT1_)
        /*0070*/ 	.short	0x0380
        /*0072*/ 	.short	0x0290


	//----- nvinfo : EIATTR_SW_WAR
	.align		4
.L_4323:
        /*0074*/ 	.byte	0x04, 0x36
        /*0076*/ 	.short	(.L_4325 - .L_4324)
.L_4324:
        /*0078*/ 	.word	0x00000008
.L_4325:


//--------------------- .nv.info._ZN2at6native27unrolled_elementwise_kernelINS0_13BinaryFunctorIsssZZZNS0_16fmod_kernel_cudaERNS_18TensorIteratorBaseEENKUlvE_clEvENKUlvE3_clEvEUlssE_EESt5arrayIPcLm3EELi4E23TrivialOffsetCalculatorILi2EjESC_ILi1EjENS0_6memory15LoadWithoutCastENSF_16StoreWithoutCastEEEviT_T0_T2_T3_T4_T5_ --------------------------
	.section	.nv.info._ZN2at6native27unrolled_elementwise_kernelINS0_13BinaryFunctorIsssZZZNS0_16fmod_kernel_cudaERNS_18TensorIteratorBaseEENKUlvE_clEvENKUlvE3_clEvEUlssE_EESt5arrayIPcLm3EELi4E23TrivialOffsetCalculatorILi2EjESC_ILi1EjENS0_6memory15LoadWithoutCastENSF_16StoreWithoutCastEEEviT_T0_T2_T3_T4_T5_,"",@"SHT_CUDA_INFO"
	.sectionflags	@""
	.align	4


	//----- nvinfo : EIATTR_CUDA_API_VERSION
	.align		4
        /*0000*/ 	.byte	0x04, 0x37
        /*0002*/ 	.short	(.L_4327 - .L_4326)
.L_4326:
        /*0004*/ 	.word	0x00000082


	//----- nvinfo : EIATTR_KPARAM_INFO
	.align		4
.L_4327:
        /*0008*/ 	.byte	0x04, 0x17
        /*000a*/ 	.short	(.L_4329 - .L_4328)
.L_4328:
        /*000c*/ 	.word	0x00000000
        /*0010*/ 	.short	0x0006
        /*0012*/ 	.short	0x0023
        /*0014*/ 	.byte	0x00, 0xf0, 0x05, 0x00


	//----- nvinfo : EIATTR_KPARAM_INFO
	.align		4
.L_4329:
        /*0018*/ 	.byte	0x04, 0x17
        /*001a*/ 	.short	(.L_4331 - .L_4330)
.L_4330:
        /*001c*/ 	.word	0x00000000
        /*0020*/ 	.short	0x0005
        /*0022*/ 	.short	0x0022
        /*0024*/ 	.byte	0x00, 0xf0, 0x05, 0x00


	//----- nvinfo : EIATTR_KPARAM_INFO
	.align		4
.L_4331:
        /*0028*/ 	.byte	0x04, 0x17
        /*002a*/ 	.short	(.L_4333 - .L_4332)
.L_4332:
        /*002c*/ 	.word	0x00000000
        /*0030*/ 	.short	0x0004
        /*0032*/ 	.short	0x0021
        /*0034*/ 	.byte	0x00, 0xf0, 0x05, 0x00


	//----- nvinfo : EIATTR_KPARAM_INFO
	.align		4
.L_4333:
        /*0038*/ 	.byte	0x04, 0x17
        /*003a*/ 	.short	(.L_4335 - .L_4334)
.L_4334:
        /*003c*/ 	.word	0x00000000
        /*0040*/ 	.short	0x0003
        /*0042*/ 	.short	0x0020
        /*0044*/ 	.byte	0x00, 0xf0, 0x05, 0x00


	//----- nvinfo : EIATTR_KPARAM_INFO
	.align		4
.L_4335:
        /*0048*/ 	.byte	0x04, 0x17
        /*004a*/ 	.short	(.L_4337 - .L_4336)
.L_4336:
        /*004c*/ 	.word	0x00000000
        /*0050*/ 	.short	0x0002
        /*0052*/ 	.short	0x0008
        /*0054*/ 	.byte	0x00, 0xf0, 0x61, 0x00


	//----- nvinfo : EIATTR_KPARAM_INFO
	.align		4
.L_4337:
        /*0058*/ 	.byte	0x04, 0x17
        /*005a*/ 	.short	(.L_4339 - .L_4338)
.L_4338:
        /*005c*/ 	.word	0x00000000
        /*0060*/ 	.short	0x0001
        /*0062*/ 	.short	0x0004
        /*0064*/ 	.byte	0x00, 0xf0, 0x05, 0x00


	//----- nvinfo : EIATTR_KPARAM_INFO
	.align		4
.L_4339:
        /*0068*/ 	.byte	0x04, 0x17
        /*006a*/ 	.short	(.L_4341 - .L_4340)
.L_4340:
        /*006c*/ 	.word	0x00000000
        /*0070*/ 	.short	0x0000
        /*0072*/ 	.short	0x0000
        /*0074*/ 	.byte	0x00, 0xf0, 0x11, 0x00


	//----- nvinfo : EIATTR_SPARSE_MMA_MASK
	.align		4
.L_4341:
        /*0078*/ 	.byte	0x03, 0x50
        /*007a*/ 	.short	0x0000


	//----- nvinfo : EIATTR_MAXREG_COUNT
	.align		4
        /*007c*/ 	.byte	0x03, 0x1b
        /*007e*/ 	.short	0x00ff


	//----- nvinfo : EIATTR_MERCURY_ISA_VERSION
	.align		4
        /*0080*/ 	.byte	0x03, 0x5f
        /*0082*/ 	.short	0x0101


	//----- nvinfo : EIATTR_VRC_CTA_INIT_COUNT
	.align		4
        /*0084*/ 	.byte	0x02, 0x4a
	.zero		1
	.zero		1


	//----- nvinfo : EIATTR_EXIT_INSTR_OFFSETS
	.align		4
        /*0088*/ 	.byte	0x04, 0x1c
        /*008a*/ 	.short	(.L_4343 - .L_4342)


	//   ....[0]....
.L_4342:
        /*008c*/ 	.word	0x00000ae0


	//   ....[1]....
        /*0090*/ 	.word	0x00000b30


	//----- nvinfo : EIATTR_MAX_THREADS
	.align		4
.L_4343:
        /*0094*/ 	.byte	0x04, 0x05
        /*0096*/ 	.short	(.L_4345 - .L_4344)
.L_4344:
        /*0098*/ 	.word	0x00000080
        /*009c*/ 	.word	0x00000001
        /*00a0*/ 	.word	0x00000001


	//----- nvinfo : EIATTR_CRS_STACK_SIZE
	.align		4
.L_4345:
        /*00a4*/ 	.byte	0x04, 0x1e
        /*00a6*/ 	.short	(.L_4347 - .L_4346)
.L_4346:
        /*00a8*/ 	.word	0x00000000


	//----- nvinfo : EIATTR_CBANK_PARAM_SIZE
	.align		4
.L_4347:
        /*00ac*/ 	.byte	0x03, 0x19
        /*00ae*/ 	.short	0x0024


	//----- nvinfo : EIATTR_PARAM_CBANK
	.align		4
        /*00b0*/ 	.byte	0x04, 0x0a
        /*00b2*/ 	.short	(.L_4349 - .L_4348)
	.align		4
.L_4348:
        /*00b4*/ 	.word	index@(.nv.constant0._ZN2at6native27unrolled_elementwise_kernelINS0_13BinaryFunctorIsssZZZNS0_16fmod_kernel_cudaERNS_18TensorIteratorBaseEENKUlvE_clEvENKUlvE3_clEvEUlssE_EESt5arrayIPcLm3EELi4E23TrivialOffsetCalculatorILi2EjESC_ILi1EjENS0_6memory15LoadWithoutCastENSF_16StoreWithoutCastEEEviT_T0_T2_T3_T4_T5_)
        /*00b8*/ 	.short	0x0380
        /*00ba*/ 	.short	0x0024


	//----- nvinfo : EIATTR_SW_WAR
	.align		4
.L_4349:
        /*00bc*/ 	.byte	0x04, 0x36
        /*00be*/ 	.short	(.L_4351 - .L_4350)
.L_4350:
        /*00c0*/ 	.word	0x00000008
.L_4351:


//--------------------- .nv.info._ZN2at6native29vectorized_elementwise_kernelILi2ENS0_13BinaryFunctorIsssZZZNS0_16fmod_kernel_cudaERNS_18TensorIteratorBaseEENKUlvE_clEvENKUlvE3_clEvEUlssE_EESt5arrayIPcLm3EEEEviT0_T1_ --------------------------
	.section	.nv.info._ZN2at6native29vectorized_elementwise_kernelILi2ENS0_13BinaryFunctorIsssZZZNS0_16fmod_kernel_cudaERNS_18TensorIteratorBaseEENKUlvE_clEvENKUlvE3_clEvEUlssE_EESt5arrayIPcLm3EEEEviT0_T1_,"",@"SHT_CUDA_INFO"
	.sectionflags	@""
	.align	4


	//----- nvinfo : EIATTR_CUDA_API_VERSION
	.align		4
        /*0000*/ 	.byte	0x04, 0x37
        /*0002*/ 	.short	(.L_4353 - .L_4352)
.L_4352:
        /*0004*/ 	.word	0x00000082


	//----- nvinfo : EIATTR_KPARAM_INFO
	.align		4
.L_4353:
        /*0008*/ 	.byte	0x04, 0x17
        /*000a*/ 	.short	(.L_4355 - .L_4354)
.L_4354:
        /*000c*/ 	.word	0x00000000
        /*0010*/ 	.short	0x0002
        /*0012*/ 	.short	0x0008
        /*0014*/ 	.byte	0x00, 0xf0, 0x61, 0x00


	//----- nvinfo : EIATTR_KPARAM_INFO
	.align		4
.L_4355:
        /*0018*/ 	.byte	0x04, 0x17
        /*001a*/ 	.short	(.L_4357 - .L_4356)
.L_4356:
        /*001c*/ 	.word	0x00000000
        /*0020*/ 	.short	0x0001
        /*0022*/ 	.short	0x0004
        /*0024*/ 	.byte	0x00, 0xf0, 0x05, 0x00


	//----- nvinfo : EIATTR_KPARAM_INFO
	.align		4
.L_4357:
        /*0028*/ 	.byte	0x04, 0x17
        /*002a*/ 	.short	(.L_4359 - .L_4358)
.L_4358:
        /*002c*/ 	.word	0x00000000
        /*0030*/ 	.short	0x0000
        /*0032*/ 	.short	0x0000
        /*0034*/ 	.byte	0x00, 0xf0, 0x11, 0x00


	//----- nvinfo : EIATTR_SPARSE_MMA_MASK
	.align		4
.L_4359:
        /*0038*/ 	.byte	0x03, 0x50
        /*003a*/ 	.short	0x0000


	//----- nvinfo : EIATTR_MAXREG_COUNT
	.align		4
        /*003c*/ 	.byte	0x03, 0x1b
        /*003e*/ 	.short	0x00ff


	//----- nvinfo : EIATTR_MERCURY_ISA_VERSION
	.align		4
        /*0040*/ 	.byte	0x03, 0x5f
        /*0042*/ 	.short	0x0101


	//----- nvinfo : EIATTR_VRC_CTA_INIT_COUNT
	.align		4
        /*0044*/ 	.byte	0x02, 0x4a
	.zero		1
	.zero		1


	//----- nvinfo : EIATTR_EXIT_INSTR_OFFSETS
	.align		4
        /*0048*/ 	.byte	0x04, 0x1c
        /*004a*/ 	.short	(.L_4361 - .L_4360)


	//   ....[0]....
.L_4360:
        /*004c*/ 	.word	0x00001710


	//   ....[1]....
        /*0050*/ 	.word	0x00001760


	//   ....[2]....
        /*0054*/ 	.word	0x00002550


	//----- nvinfo : EIATTR_MAX_THREADS
	.align		4
.L_4361:
        /*0058*/ 	.byte	0x04, 0x05
        /*005a*/ 	.short	(.L_4363 - .L_4362)
.L_4362:
        /*005c*/ 	.word	0x00000080
        /*0060*/ 	.word	0x00000001
        /*0064*/ 	.word	0x00000001


	//----- nvinfo : EIATTR_CRS_STACK_SIZE
	.align		4
.L_4363:
        /*0068*/ 	.byte	0x04, 0x1e
        /*006a*/ 	.short	(.L_4365 - .L_4364)
.L_4364:
        /*006c*/ 	.word	0x00000000


	//----- nvinfo : EIATTR_CBANK_PARAM_SIZE
	.align		4
.L_4365:
        /*0070*/ 	.byte	0x03, 0x19
        /*0072*/ 	.short	0x0020


	//----- nvinfo : EIATTR_PARAM_CBANK
	.align		4
        /*0074*/ 	.byte	0x04, 0x0a
        /*0076*/ 	.short	(.L_4367 - .L_4366)
	.align		4
.L_4366:
        /*0078*/ 	.word	index@(.nv.constant0._ZN2at6native29vectorized_elementwise_kernelILi2ENS0_13BinaryFunctorIsssZZZNS0_16fmod_kernel_cudaERNS_18TensorIteratorBaseEENKUlvE_clEvENKUlvE3_clEvEUlssE_EESt5arrayIPcLm3EEEEviT0_T1_)
        /*007c*/ 	.short	0x0380
        /*007e*/ 	.short	0x0020


	//----- nvinfo : EIATTR_SW_WAR
	.align		4
.L_4367:
        /*0080*/ 	.byte	0x04, 0x36
        /*0082*/ 	.short	(.L_4369 - .L_4368)
.L_4368:
        /*0084*/ 	.word	0x00000008
.L_4369:


//--------------------- .nv.info._ZN2at6native29vectorized_elementwise_kernelILi4ENS0_13BinaryFunctorIsssZZZNS0_16fmod_kernel_cudaERNS_18TensorIteratorBaseEENKUlvE_clEvENKUlvE3_clEvEUlssE_EESt5arrayIPcLm3EEEEviT0_T1_ --------------------------
	.section	.nv.info._ZN2at6native29vectorized_elementwise_kernelILi4ENS0_13BinaryFunctorIsssZZZNS0_16fmod_kernel_cudaERNS_18TensorIteratorBaseEENKUlvE_clEvENKUlvE3_clEvEUlssE_EESt5arrayIPcLm3EEEEviT0_T1_,"",@"SHT_CUDA_INFO"
	.sectionflags	@""
	.align	4


	//----- nvinfo : EIATTR_CUDA_API_VERSION
	.align		4
        /*0000*/ 	.byte	0x04, 0x37
        /*0002*/ 	.short	(.L_4371 - .L_4370)
.L_4370:
        /*0004*/ 	.word	0x00000082


	//----- nvinfo : EIATTR_KPARAM_INFO
	.align		4
.L_4371:
        /*0008*/ 	.byte	0x04, 0x17
        /*000a*/ 	.short	(.L_4373 - .L_4372)
.L_4372:
        /*000c*/ 	.word	0x00000000
        /*0010*/ 	.short	0x0002
        /*0012*/ 	.short	0x0008
        /*0014*/ 	.byte	0x00, 0xf0, 0x61, 0x00


	//----- nvinfo : EIATTR_KPARAM_INFO
	.align		4
.L_4373:
        /*0018*/ 	.byte	0x04, 0x17
        /*001a*/ 	.short	(.L_4375 - .L_4374)
.L_4374:
        /*001c*/ 	.word	0x00000000
        /*0020*/ 	.short	0x0001
        /*0022*/ 	.short	0x0004
        /*0024*/ 	.byte	0x00, 0xf0, 0x05, 0x00


	//----- nvinfo : EIATTR_KPARAM_INFO
	.align		4
.L_4375:
        /*0028*/ 	.byte	0x04, 0x17
        /*002a*/ 	.short	(.L_4377 - .L_4376)
.L_4376:
        /*002c*/ 	.word	0x00000000
        /*0030*/ 	.short	0x0000
        /*0032*/ 	.short	0x0000
        /*0034*/ 	.byte	0x00, 0xf0, 0x11, 0x00


	//----- nvinfo : EIATTR_SPARSE_MMA_MASK
	.align		4
.L_4377:
        /*0038*/ 	.byte	0x03, 0x50
        /*003a*/ 	.short	0x0000


	//----- nvinfo : EIATTR_MAXREG_COUNT
	.align		4
        /*003c*/ 	.byte	0x03, 0x1b
        /*003e*/ 	.short	0x00ff


	//----- nvinfo : EIATTR_MERCURY_ISA_VERSION
	.align		4
        /*0040*/ 	.byte	0x03, 0x5f
        /*0042*/ 	.short	0x0101


	//----- nvinfo : EIATTR_VRC_CTA_INIT_COUNT
	.align		4
        /*0044*/ 	.byte	0x02, 0x4a
	.zero		1
	.zero		1


	//----- nvinfo : EIATTR_EXIT_INSTR_OFFSETS
	.align		4
        /*0048*/ 	.byte	0x04, 0x1c
        /*004a*/ 	.short	(.L_4379 - .L_4378)


	//   ....[0]....
.L_4378:
        /*004c*/ 	.word	0x00001700


	//   ....[1]....
        /*0050*/ 	.word	0x00001750


	//   ....[2]....
        /*0054*/ 	.word	0x000024e0


	//----- nvinfo : EIATTR_MAX_THREADS
	.align		4
.L_4379:
        /*0058*/ 	.byte	0x04, 0x05
        /*005a*/ 	.short	(.L_4381 - .L_4380)
.L_4380:
        /*005c*/ 	.word	0x00000080
        /*0060*/ 	.word	0x00000001
        /*0064*/ 	.word	0x00000001


	//----- nvinfo : EIATTR_CRS_STACK_SIZE
	.align		4
.L_4381:
        /*0068*/ 	.byte	0x04, 0x1e
        /*006a*/ 	.short	(.L_4383 - .L_4382)
.L_4382:
        /*006c*/ 	.word	0x00000000


	//----- nvinfo : EIATTR_CBANK_PARAM_SIZE
	.align		4
.L_4383:
        /*0070*/ 	.byte	0x03, 0x19
        /*0072*/ 	.short	0x0020


	//----- nvinfo : EIATTR_PARAM_CBANK
	.align		4
        /*0074*/ 	.byte	0x04, 0x0a
        /*0076*/ 	.short	(.L_4385 - .L_4384)
	.align		4
.L_4384:
        /*0078*/ 	.word	index@(.nv.constant0._ZN2at6native29vectorized_elementwise_kernelILi4ENS0_13BinaryFunctorIsssZZZNS0_16fmod_kernel_cudaERNS_18TensorIteratorBaseEENKUlvE_clEvENKUlvE3_clEvEUlssE_EESt5arrayIPcLm3EEEEviT0_T1_)
        /*007c*/ 	.short	0x0380
        /*007e*/ 	.short	0x0020


	//----- nvinfo : EIATTR_SW_WAR
	.align		4
.L_4385:
        /*0080*/ 	.byte	0x04, 0x36
        /*0082*/ 	.short	(.L_4387 - .L_4386)
.L_4386:
        /*0084*/ 	.word	0x00000008
.L_4387:


//--------------------- .nv.info._ZN2at6native29vectorized_elementwise_kernelILi8ENS0_13BinaryFunctorIsssZZZNS0_16fmod_kernel_cudaERNS_18TensorIteratorBaseEENKUlvE_clEvENKUlvE3_clEvEUlssE_EESt5arrayIPcLm3EEEEviT0_T1_ --------------------------
	.section	.nv.info._ZN2at6native29vectorized_elementwise_kernelILi8ENS0_13BinaryFunctorIsssZZZNS0_16fmod_kernel_cudaERNS_18TensorIteratorBaseEENKUlvE_clEvENKUlvE3_clEvEUlssE_EESt5arrayIPcLm3EEEEviT0_T1_,"",@"SHT_CUDA_INFO"
	.sectionflags	@""
	.align	4


	//----- nvinfo : EIATTR_CUDA_API_VERSION
	.align		4
        /*0000*/ 	.byte	0x04, 0x37
        /*0002*/ 	.short	(.L_4389 - .L_4388)
.L_4388:
        /*0004*/ 	.word	0x00000082


	//----- nvinfo : EIATTR_KPARAM_INFO
	.align		4
.L_4389:
        /*0008*/ 	.byte	0x04, 0x17
        /*000a*/ 	.short	(.L_4391 - .L_4390)
.L_4390:
        /*000c*/ 	.word	0x00000000
        /*0010*/ 	.short	0x0002
        /*0012*/ 	.short	0x0008
        /*0014*/ 	.byte	0x00, 0xf0, 0x61, 0x00


	//----- nvinfo : EIATTR_KPARAM_INFO
	.align		4
.L_4391:
        /*0018*/ 	.byte	0x04, 0x17
        /*001a*/ 	.short	(.L_4393 - .L_4392)
.L_4392:
        /*001c*/ 	.word	0x00000000
        /*0020*/ 	.short	0x0001
        /*0022*/ 	.short	0x0004
        /*0024*/ 	.byte	0x00, 0xf0, 0x05, 0x00


	//----- nvinfo : EIATTR_KPARAM_INFO
	.align		4
.L_4393:
        /*0028*/ 	.byte	0x04, 0x17
        /*002a*/ 	.short	(.L_4395 - .L_4394)
.L_4394:
        /*002c*/ 	.word	0x00000000
        /*0030*/ 	.short	0x0000
        /*0032*/ 	.short	0x0000
        /*0034*/ 	.byte	0x00, 0xf0, 0x11, 0x00


	//----- nvinfo : EIATTR_SPARSE_MMA_MASK
	.align		4
.L_4395:
        /*0038*/ 	.byte	0x03, 0x50
        /*003a*/ 	.short	0x0000


	//----- nvinfo : EIATTR_MAXREG_COUNT
	.align		4
        /*003c*/ 	.byte	0x03, 0x1b
        /*003e*/ 	.short	0x00ff


	//----- nvinfo : EIATTR_MERCURY_ISA_VERSION
	.align		4
        /*0040*/ 	.byte	0x03, 0x5f
        /*0042*/ 	.short	0x0101


	//----- nvinfo : EIATTR_VRC_CTA_INIT_COUNT
	.align		4
        /*0044*/ 	.byte	0x02, 0x4a
	.zero		1
	.zero		1


	//----- nvinfo : EIATTR_EXIT_INSTR_OFFSETS
	.align		4
        /*0048*/ 	.byte	0x04, 0x1c
        /*004a*/ 	.short	(.L_4397 - .L_4396)


	//   ....[0]....
.L_4396:
        /*004c*/ 	.word	0x00000010


	//----- nvinfo : EIATTR_MAX_THREADS
	.align		4
.L_4397:
        /*0050*/ 	.byte	0x04, 0x05
        /*0052*/ 	.short	(.L_4399 - .L_4398)
.L_4398:
        /*0054*/ 	.word	0x00000080
        /*0058*/ 	.word	0x00000001
        /*005c*/ 	.word	0x00000001


	//----- nvinfo : EIATTR_CBANK_PARAM_SIZE
	.align		4
.L_4399:
        /*0060*/ 	.byte	0x03, 0x19
        /*0062*/ 	.short	0x0020


	//----- nvinfo : EIATTR_PARAM_CBANK
	.align		4
        /*0064*/ 	.byte	0x04, 0x0a
        /*0066*/ 	.short	(.L_4401 - .L_4400)
	.align		4
.L_4400:
        /*0068*/ 	.word	index@(.nv.constant0._ZN2at6native29vectorized_elementwise_kernelILi8ENS0_13BinaryFunctorIsssZZZNS0_16fmod_kernel_cudaERNS_18TensorIteratorBaseEENKUlvE_clEvENKUlvE3_clEvEUlssE_EESt5arrayIPcLm3EEEEviT0_T1_)
        /*006c*/ 	.short	0x0380
        /*006e*/ 	.short	0x0020


	//----- nvinfo : EIATTR_SW_WAR
	.align		4
.L_4401:
        /*0070*/ 	.byte	0x04, 0x36
        /*0072*/ 	.short	(.L_4403 - .L_4402)
.L_4402:
        /*0074*/ 	.word	0x00000008
.L_4403:


//--------------------- .nv.info._ZN2at6native18elementwise_kernelILi128ELi4EZNS0_15gpu_kernel_implINS0_13BUnaryFunctorIsssZZZNS0_16fmod_kernel_cudaERNS_18TensorIteratorBaseEENKUlvE_clEvENKUlvE3_clEvEUlssE_EEEEvS5_RKT_EUliE_EEviT1_ --------------------------
	.section	.nv.info._ZN2at6native18elementwise_kernelILi128ELi4EZNS0_15gpu_kernel_implINS0_13BUnaryFunctorIsssZZZNS0_16fmod_kernel_cudaERNS_18TensorIteratorBaseEENKUlvE_clEvENKUlvE3_clEvEUlssE_EEEEvS5_RKT_EUliE_EEviT1_,"",@"SHT_CUDA_INFO"
	.sectionflags	@""
	.align	4


	//----- nvinfo : EIATTR_CUDA_API_VERSION
	.align		4
        /*0000*/ 	.byte	0x04, 0x37
        /*0002*/ 	.short	(.L_4405 - .L_4404)
.L_4404:
        /*0004*/ 	.word	0x00000082


	//----- nvinfo : EIATTR_KPARAM_INFO
	.align		4
.L_4405:
        /*0008*/ 	.byte	0x04, 0x17
        /*000a*/ 	.short	(.L_4407 - .L_4406)
.L_4406:
        /*000c*/ 	.word	0x00000000
        /*0010*/ 	.short	0x0001
        /*0012*/ 	.short	0x0008
        /*0014*/ 	.byte	0x00, 0xf0, 0x61, 0x08


	//----- nvinfo : EIATTR_KPARAM_INFO
	.align		4
.L_4407:
        /*0018*/ 	.byte	0x04, 0x17
        /*001a*/ 	.short	(.L_4409 - .L_4408)
.L_4408:
        /*001c*/ 	.word	0x00000000
        /*0020*/ 	.short	0x0000
        /*0022*/ 	.short	0x0000
        /*0024*/ 	.byte	0x00, 0xf0, 0x11, 0x00


	//----- nvinfo : EIATTR_SPARSE_MMA_MASK
	.align		4
.L_4409:
        /*0028*/ 	.byte	0x03, 0x50
        /*002a*/ 	.short	0x0000


	//----- nvinfo : EIATTR_MAXREG_COUNT
	.align		4
        /*002c*/ 	.byte	0x03, 0x1b
        /*002e*/ 	.short	0x0080


	//----- nvinfo : EIATTR_EXTERNS
	.align		4
        /*0030*/ 	.byte	0x04, 0x0f
        /*0032*/ 	.short	(.L_4411 - .L_4410)


	//   ....[0]....
	.align		4
.L_4410:
        /*0034*/ 	.word	index@(__assertfail)


	//----- nvinfo : EIATTR_MERCURY_ISA_VERSION
	.align		4
.L_4411:
        /*0038*/ 	.byte	0x03, 0x5f
        /*003a*/ 	.short	0x0101


	//----- nvinfo : EIATTR_VRC_CTA_INIT_COUNT
	.align		4
        /*003c*/ 	.byte	0x02, 0x4a
	.zero		1
	.zero		1


	//----- nvinfo : EIATTR_SYSCALL_OFFSETS
	.align		4
        /*0040*/ 	.byte	0x04, 0x46
        /*0042*/ 	.short	(.L_4413 - .L_4412)


	//   ....[0]....
.L_4412:
        /*0044*/ 	.word	0x00002140


	//   ....[1]....
        /*0048*/ 	.word	0x000030a0


	//   ....[2]....
        /*004c*/ 	.word	0x00005340


	//   ....[3]....
        /*0050*/ 	.word	0x00006090


	//   ....[4]....
        /*0054*/ 	.word	0x00008470


	//   ....[5]....
        /*0058*/ 	.word	0x000091c0


	//   ....[6]....
        /*005c*/ 	.word	0x0000b5b0


	//   ....[7]....
        /*0060*/ 	.word	0x0000c2d0


	//----- nvinfo : EIATTR_EXIT_INSTR_OFFSETS
	.align		4
.L_4413:
        /*0064*/ 	.byte	0x04, 0x1c
        /*0066*/ 	.short	(.L_4415 - .L_4414)


	//   ....[0]....
.L_4414:
        /*0068*/ 	.word	0x000094a0


	//   ....[1]....
        /*006c*/ 	.word	0x0000b860


	//   ....[2]....
        /*0070*/ 	.word	0x0000b880


	//   ....[3]....
        /*0074*/ 	.word	0x0000b910


	//   ....[4]....
        /*0078*/ 	.word	0x0000b930


	//   ....[5]....
        /*007c*/ 	.word	0x0000b950


	//   ....[6]....
        /*0080*/ 	.word	0x0000b9e0


	//   ....[7]....
        /*0084*/ 	.word	0x0000ba20


	//   ....[8]....
        /*0088*/ 	.word	0x0000bac0


	//   ....[9]....
        /*008c*/ 	.word	0x0000bb10


	//   ....[10]....
        /*0090*/ 	.word	0x0000bb40


	//   ....[11]....
        /*0094*/ 	.word	0x0000bc00


	//   ....[12]....
        /*0098*/ 	.word	0x0000bd70


	//   ....[13]....
        /*009c*/ 	.word	0x0000bee0


	//   ....[14]....
        /*00a0*/ 	.word	0x0000c040


	//   ....[15]....
        /*00a4*/ 	.word	0x0000c070


	//   ....[16]....
        /*00a8*/ 	.word	0x0000c090


	//   ....[17]....
        /*00ac*/ 	.word	0x0000c130


	//   ....[18]....
        /*00b0*/ 	.word	0x0000c170


	//   ....[19]....
        /*00b4*/ 	.word	0x0000c2e0


	//   ....[20]....
        /*00b8*/ 	.word	0x0000c3f0


	//   ....[21]....
        /*00bc*/ 	.word	0x0000c530


	//   ....[22]....
        /*00c0*/ 	.word	0x0000c570


	//----- nvinfo : EIATTR_MAX_THREADS
	.align		4
.L_4415:
        /*00c4*/ 	.byte	0x04, 0x05
        /*00c6*/ 	.short	(.L_4417 - .L_4416)
.L_4416:
        /*00c8*/ 	.word	0x00000080
        /*00cc*/ 	.word	0x00000001
        /*00d0*/ 	.word	0x00000001


	//----- nvinfo : EIATTR_CRS_STACK_SIZE
	.align		4
.L_4417:
        /*00d4*/ 	.byte	0x04, 0x1e
        /*00d6*/ 	.short	(.L_4419 - .L_4418)
.L_4418:
        /*00d8*/ 	.word	0x00000000


	//----- nvinfo : EIATTR_CBANK_PARAM_SIZE
	.align		4
.L_4419:
        /*00dc*/ 	.byte	0x03, 0x19
        /*00de*/ 	.short	0x0220


	//----- nvinfo : EIATTR_PARAM_CBANK
	.align		4
        /*00e0*/ 	.byte	0x04, 0x0a
        /*00e2*/ 	.short	(.L_4421 - .L_4420)
	.align		4
.L_4420:
        /*00e4*/ 	.word	index@(.nv.constant0._ZN2at6native18elementwise_kernelILi128ELi4EZNS0_15gpu_kernel_implINS0_13BUnaryFunctorIsssZZZNS0_16fmod_kernel_cudaERNS_18TensorIteratorBaseEENKUlvE_clEvENKUlvE3_clEvEUlssE_EEEEvS5_RKT_EUliE_EEviT1_)
        /*00e8*/ 	.short	0x0380
        /*00ea*/ 	.short	0x0220


	//----- nvinfo : EIATTR_SW_WAR
	.align		4
.L_4421:
        /*00ec*/ 	.byte	0x04, 0x36
        /*00ee*/ 	.short	(.L_4423 - .L_4422)
.L_4422:
        /*00f0*/ 	.word	0x00000008
.L_4423:


//--------------------- .nv.info._ZN2at6native27unrolled_elementwise_kernelINS0_13BUnaryFunctorIsssZZZNS0_16fmod_kernel_cudaERNS_18TensorIteratorBaseEENKUlvE_clEvENKUlvE3_clEvEUlssE_EESt5arrayIPcLm2EELi4E23TrivialOffsetCalculatorILi1EjESD_NS0_6memory12LoadWithCastILi1EEENSE_13StoreWithCastILi1EEEEEviT_T0_T2_T3_T4_T5_ --------------------------
	.section	.nv.info._ZN2at6native27unrolled_elementwise_kernelINS0_13BUnaryFunctorIsssZZZNS0_16fmod_kernel_cudaERNS_18TensorIteratorBaseEENKUlvE_clEvENKUlvE3_clEvEUlssE_EESt5arrayIPcLm2EELi4E23TrivialOffsetCalculatorILi1EjESD_NS0_6memory12LoadWithCastILi1EEENSE_13StoreWithCastILi1EEEEEviT_T0_T2_T3_T4_T5_,"",@"SHT_CUDA_INFO"
	.sectionflags	@""
	.align	4


	//----- nvinfo : EIATTR_CUDA_API_VERSION
	.align		4
        /*0000*/ 	.byte	0x04, 0x37
        /*0002*/ 	.short	(.L_4425 - .L_4424)
.L_4424:
        /*0004*/ 	.word	0x00000082


	//----- nvinfo : EIATTR_KPARAM_INFO
	.align		4
.L_4425:
        /*0008*/ 	.byte	0x04, 0x17
        /*000a*/ 	.short	(.L_4427 - .L_4426)
.L_4426:
        /*000c*/ 	.word	0x00000000
        /*0010*/ 	.short	0x0006
        /*0012*/ 	.short	0x0024
        /*0014*/ 	.byte	0x00, 0xf0, 0x21, 0x00


	//----- nvinfo : EIATTR_KPARAM_INFO
	.align		4
.L_4427:
        /*0018*/ 	.byte	0x04, 0x17
        /*001a*/ 	.short	(.L_4429 - .L_4428)
.L_4428:
        /*001c*/ 	.word	0x00000000
        /*0020*/ 	.short	0x0005
        /*0022*/ 	.short	0x001c
        /*0024*/ 	.byte	0x00, 0xf0, 0x21, 0x00


	//----- nvinfo : EIATTR_KPARAM_INFO
	.align		4
.L_4429:
        /*0028*/ 	.byte	0x04, 0x17
        /*002a*/ 	.short	(.L_4431 - .L_4430)
.L_4430:
        /*002c*/ 	.word	0x00000000
        /*0030*/ 	.short	0x0004
        /*0032*/ 	.short	0x0019
        /*0034*/ 	.byte	0x00, 0xf0, 0x05, 0x00


	//----- nvinfo : EIATTR_KPARAM_INFO
	.align		4
.L_4431:
        /*0038*/ 	.byte	0x04, 0x17
        /*003a*/ 	.short	(.L_4433 - .L_4432)
.L_4432:
        /*003c*/ 	.word	0x00000000
        /*0040*/ 	.short	0x0003
        /*0042*/ 	.short	0x0018
        /*0044*/ 	.byte	0x00, 0xf0, 0x05, 0x00


	//----- nvinfo : EIATTR_KPARAM_INFO
	.align		4
.L_4433:
        /*0048*/ 	.byte	0x04, 0x17
        /*004a*/ 	.short	(.L_4435 - .L_4434)
.L_4434:
        /*004c*/ 	.word	0x00000000
        /*0050*/ 	.short	0x0002
        /*0052*/ 	.short	0x0008
        /*0054*/ 	.byte	0x00, 0xf0, 0x41, 0x00


	//----- nvinfo : EIATTR_KPARAM_INFO
	.align		4
.L_4435:
        /*0058*/ 	.byte	0x04, 0x17
        /*005a*/ 	.short	(.L_4437 - .L_4436)
.L_4436:
        /*005c*/ 	.word	0x00000000
        /*0060*/ 	.short	0x0001
        /*0062*/ 	.short	0x0004
        /*0064*/ 	.byte	0x00, 0xf0, 0x11, 0x00


	//----- nvinfo : EIATTR_KPARAM_INFO
	.align		4
.L_4437:
        /*0068*/ 	.byte	0x04, 0x17
        /*006a*/ 	.short	(.L_4439 - .L_4438)
.L_4438:
        /*006c*/ 	.word	0x00000000
        /*0070*/ 	.short	0x0000
        /*0072*/ 	.short	0x0000
        /*0074*/ 	.byte	0x00, 0xf0, 0x11, 0x00


	//----- nvinfo : EIATTR_SPARSE_MMA_MASK
	.align		4
.L_4439:
        /*0078*/ 	.byte	0x03, 0x50
        /*007a*/ 	.short	0x0000


	//----- nvinfo : EIATTR_MAXREG_COUNT
	.align		4
        /*007c*/ 	.byte	0x03, 0x1b
        /*007e*/ 	.short	0x00ff


	//----- nvinfo : EIATTR_EXTERNS
	.align		4
        /*0080*/ 	.byte	0x04, 0x0f
        /*0082*/ 	.short	(.L_4441 - .L_4440)


	//   ....[0]....
	.align		4
.L_4440:
        /*0084*/ 	.word	index@(__assertfail)


	//----- nvinfo : EIATTR_MERCURY_ISA_VERSION
	.align		4
.L_4441:
        /*0088*/ 	.byte	0x03, 0x5f
        /*008a*/ 	.short	0x0101


	//----- nvinfo : EIATTR_VRC_CTA_INIT_COUNT
	.align		4
        /*008c*/ 	.byte	0x02, 0x4a
	.zero		1
	.zero		1


	//----- nvinfo : EIATTR_SYSCALL_OFFSETS
	.align		4
        /*0090*/ 	.byte	0x04, 0x46
        /*0092*/ 	.short	(.L_4443 - .L_4442)


	//   ....[0]....
.L_4442:
        /*0094*/ 	.word	0x00000e30


	//   ....[1]....
        /*0098*/ 	.word	0x00001df0


	//   ....[2]....
        /*009c*/ 	.word	0x00002cf0


	//   ....[3]....
        /*00a0*/ 	.word	0x00003bf0


	//   ....[4]....
        /*00a4*/ 	.word	0x00005200


	//   ....[5]....
        /*00a8*/ 	.word	0x00006000


	//   ....[6]....
        /*00ac*/ 	.word	0x00006ec0


	//   ....[7]....
        /*00b0*/ 	.word	0x00007d80


	//----- nvinfo : EIATTR_EXIT_INSTR_OFFSETS
	.align		4
.L_4443:
        /*00b4*/ 	.byte	0x04, 0x1c
        /*00b6*/ 	.short	(.L_4445 - .L_4444)


	//   ....[0]....
.L_4444:
        /*00b8*/ 	.word	0x00007190


	//   ....[1]....
        /*00bc*/ 	.word	0x000072c0


	//   ....[2]....
        /*00c0*/ 	.word	0x000072e0


	//   ....[3]....
        /*00c4*/ 	.word	0x00007380


	//   ....[4]....
        /*00c8*/ 	.word	0x000073b0


	//   ....[5]....
        /*00cc*/ 	.word	0x000073d0


	//   ....[6]....
        /*00d0*/ 	.word	0x00007460


	//   ....[7]....
        /*00d4*/ 	.word	0x000074a0


	//   ....[8]....
        /*00d8*/ 	.word	0x00007540


	//   ....[9]....
        /*00dc*/ 	.word	0x00007590


	//   ....[10]....
        /*00e0*/ 	.word	0x000075c0


	//   ....[11]....
        /*00e4*/ 	.word	0x00007680


	//   ....[12]....
        /*00e8*/ 	.word	0x000077f0


	//   ....[13]....
        /*00ec*/ 	.word	0x00007960


	//   ....[14]....
        /*00f0*/ 	.word	0x00007ac0


	//   ....[15]....
        /*00f4*/ 	.word	0x00007b00


	//   ....[16]....
        /*00f8*/ 	.word	0x00007b30


	//   ....[17]....
        /*00fc*/ 	.word	0x00007be0


	//   ....[18]....
        /*0100*/ 	.word	0x00007c20


	//   ....[19]....
        /*0104*/ 	.word	0x00007d90


	//   ....[20]....
        /*0108*/ 	.word	0x00007ea0


	//   ....[21]....
        /*010c*/ 	.word	0x00007fe0


	//   ....[22]....
        /*0110*/ 	.word	0x00008020


	//----- nvinfo : EIATTR_MAX_THREADS
	.align		4
.L_4445:
        /*0114*/ 	.byte	0x04, 0x05
        /*0116*/ 	.short	(.L_4447 - .L_4446)
.L_4446:
        /*0118*/ 	.word	0x00000080
        /*011c*/ 	.word	0x00000001
        /*0120*/ 	.word	0x00000001


	//----- nvinfo : EIATTR_CRS_STACK_SIZE
	.align		4
.L_4447:
        /*0124*/ 	.byte	0x04, 0x1e
        /*0126*/ 	.short	(.L_4449 - .L_4448)
.L_4448:
        /*0128*/ 	.word	0x00000000


	//----- nvinfo : EIATTR_CBANK_PARAM_SIZE
	.align		4
.L_4449:
        /*012c*/ 	.byte	0x03, 0x19
        /*012e*/ 	.short	0x002c


	//----- nvinfo : EIATTR_PARAM_CBANK
	.align		4
        /*0130*/ 	.byte	0x04, 0x0a
        /*0132*/ 	.short	(.L_4451 - .L_4450)
	.align		4
.L_4450:
        /*0134*/ 	.word	index@(.nv.constant0._ZN2at6native27unrolled_elementwise_kernelINS0_13BUnaryFunctorIsssZZZNS0_16fmod_kernel_cudaERNS_18TensorIteratorBaseEENKUlvE_clEvENKUlvE3_clEvEUlssE_EESt5arrayIPcLm2EELi4E23TrivialOffsetCalculatorILi1EjESD_NS0_6memory12LoadWithCastILi1EEENSE_13StoreWithCastILi1EEEEEviT_T0_T2_T3_T4_T5_)
        /*0138*/ 	.short	0x0380
        /*013a*/ 	.short	0x002c


	//----- nvinfo : EIATTR_SW_WAR
	.align		4
.L_4451:
        /*013c*/ 	.byte	0x04, 0x36
        /*013e*/ 	.short	(.L_4453 - .L_4452)
.L_4452:
        /*0140*/ 	.word	0x00000008
.L_4453:


//--------------------- .nv.info._ZN2at6native18elementwise_kernelILi128ELi4EZNS0_22gpu_kernel_impl_nocastINS0_13BUnaryFunctorIsssZZZNS0_16fmod_kernel_cudaERNS_18TensorIteratorBaseEENKUlvE_clEvENKUlvE3_clEvEUlssE_EEEEvS5_RKT_EUliE_EEviT1_ --------------------------
	.section	.nv.info._ZN2at6native18elementwise_kernelILi128ELi4EZNS0_22gpu_kernel_impl_nocastINS0_13BUnaryFunctorIsssZZZNS0_16fmod_kernel_cudaERNS_18TensorIteratorBaseEENKUlvE_clEvENKUlvE3_clEvEUlssE_EEEEvS5_RKT_EUliE_EEviT1_,"",@"SHT_CUDA_INFO"
	.sectionflags	@""
	.align	4


	//----- nvinfo : EIATTR_CUDA_API_VERSION
	.align		4
        /*0000*/ 	.byte	0x04, 0x37
        /*0002*/ 	.short	(.L_4455 - .L_4454)
.L_4454:
        /*0004*/ 	.word	0x00000082


	//----- nvinfo : EIATTR_KPARAM_INFO
	.align		4
.L_4455:
        /*0008*/ 	.byte	0x04, 0x17
        /*000a*/ 	.short	(.L_4457 - .L_4456)
.L_4456:
        /*000c*/ 	.word	0x00000000
        /*0010*/ 	.short	0x0001
        /*0012*/ 	.short	0x0008
        /*0014*/ 	.byte	0x00, 0xf0, 0x61, 0x08


	//----- nvinfo : EIATTR_KPARAM_INFO
	.align		4
.L_4457:
        /*0018*/ 	.byte	0x04, 0x17
        /*001a*/ 	.short	(.L_4459 - .L_4458)
.L_4458:
        /*001c*/ 	.word	0x00000000
        /*0020*/ 	.short	0x0000
        /*0022*/ 	.short	0x0000
        /*0024*/ 	.byte	0x00, 0xf0, 0x11, 0x00


	//----- nvinfo : EIATTR_SPARSE_MMA_MASK
	.align		4
.L_4459:
        /*0028*/ 	.byte	0x03, 0x50
        /*002a*/ 	.short	0x0000


	//----- nvinfo : EIATTR_MAXREG_COUNT
	.align		4
        /*002c*/ 	.byte	0x03, 0x1b
        /*002e*/ 	.short	0x0080


	//----- nvinfo : EIATTR_MERCURY_ISA_VERSION
	.align		4
        /*0030*/ 	.byte	0x03, 0x5f
        /*0032*/ 	.short	0x0101


	//----- nvinfo : EIATTR_VRC_CTA_INIT_COUNT
	.align		4
        /*0034*/ 	.byte	0x02, 0x4a
	.zero		1
	.zero		1


	//----- nvinfo : EIATTR_EXIT_INSTR_OFFSETS
	.align		4
        /*0038*/ 	.byte	0x04, 0x1c
        /*003a*/ 	.short	(.L_4461 - .L_4460)


	//   ....[0]....
.L_4460:
        /*003c*/ 	.word	0x000006d0


	//   ....[1]....
        /*0040*/ 	.word	0x00000890


	//   ....[2]....
        /*0044*/ 	.word	0x000047a0


	//   ....[3]....
        /*0048*/ 	.word	0x00005c40


	//----- nvinfo : EIATTR_MAX_THREADS
	.align		4
.L_4461:
        /*004c*/ 	.byte	0x04, 0x05
        /*004e*/ 	.short	(.L_4463 - .L_4462)
.L_4462:
        /*0050*/ 	.word	0x00000080
        /*0054*/ 	.word	0x00000001
        /*0058*/ 	.word	0x00000001


	//----- nvinfo : EIATTR_CRS_STACK_SIZE
	.align		4
.L_4463:
        /*005c*/ 	.byte	0x04, 0x1e
        /*005e*/ 	.short	(.L_4465 - .L_4464)
.L_4464:
        /*0060*/ 	.word	0x00000000


	//----- nvinfo : EIATTR_CBANK_PARAM_SIZE
	.align		4
.L_4465:
        /*0064*/ 	.byte	0x03, 0x19
        /*0066*/ 	.short	0x0220


	//----- nvinfo : EIATTR_PARAM_CBANK
	.align		4
        /*0068*/ 	.byte	0x04, 0x0a
        /*006a*/ 	.short	(.L_4467 - .L_4466)
	.align		4
.L_4466:
        /*006c*/ 	.word	index@(.nv.constant0._ZN2at6native18elementwise_kernelILi128ELi4EZNS0_22gpu_kernel_impl_nocastINS0_13BUnaryFunctorIsssZZZNS0_16fmod_kernel_cudaERNS_18TensorIteratorBaseEENKUlvE_clEvENKUlvE3_clEvEUlssE_EEEEvS5_RKT_EUliE_EEviT1_)
        /*0070*/ 	.short	0x0380
        /*0072*/ 	.short	0x0220


	//----- nvinfo : EIATTR_SW_WAR
	.align		4
.L_4467:
        /*0074*/ 	.byte	0x04, 0x36
        /*0076*/ 	.short	(.L_4469 - .L_4468)
.L_4468:
        /*0078*/ 	.word	0x00000008
.L_4469:


//--------------------- .nv.info._ZN2at6native27unrolled_elementwise_kernelINS0_13BUnaryFunctorIsssZZZNS0_16fmod_kernel_cudaERNS_18TensorIteratorBaseEENKUlvE_clEvENKUlvE3_clEvEUlssE_EESt5arrayIPcLm2EELi4E23TrivialOffsetCalculatorILi1EjESD_NS0_6memory15LoadWithoutCastENSE_16StoreWithoutCastEEEviT_T0_T2_T3_T4_T5_ --------------------------
	.section	.nv.info._ZN2at6native27unrolled_elementwise_kernelINS0_13BUnaryFunctorIsssZZZNS0_16fmod_kernel_cudaERNS_18TensorIteratorBaseEENKUlvE_clEvENKUlvE3_clEvEUlssE_EESt5arrayIPcLm2EELi4E23TrivialOffsetCalculatorILi1EjESD_NS0_6memory15LoadWithoutCastENSE_16StoreWithoutCastEEEviT_T0_T2_T3_T4_T5_,"",@"SHT_CUDA_INFO"
	.sectionflags	@""
	.align	4


	//----- nvinfo : EIATTR_CUDA_API_VERSION
	.align		4
        /*0000*/ 	.byte	0x04, 0x37
        /*0002*/ 	.short	(.L_4471 - .L_4470)
.L_4470:
        /*0004*/ 	.word	0x00000082


	//----- nvinfo : EIATTR_KPARAM_INFO
	.align		4
.L_4471:
        /*0008*/ 	.byte	0x04, 0x17
        /*000a*/ 	.short	(.L_4473 - .L_4472)
.L_4472:
        /*000c*/ 	.word	0x00000000
        /*0010*/ 	.short	0x0006
        /*0012*/ 	.short	0x001b
        /*0014*/ 	.byte	0x00, 0xf0, 0x05, 0x00


	//----- nvinfo : EIATTR_KPARAM_INFO
	.align		4
.L_4473:
        /*0018*/ 	.byte	0x04, 0x17
        /*001a*/ 	.short	(.L_4475 - .L_4474)
.L_4474:
        /*001c*/ 	.word	0x00000000
        /*0020*/ 	.short	0x0005
        /*0022*/ 	.short	0x001a
        /*0024*/ 	.byte	0x00, 0xf0, 0x05, 0x00


	//----- nvinfo : EIATTR_KPARAM_INFO
	.align		4
.L_4475:
        /*0028*/ 	.byte	0x04, 0x17
        /*002a*/ 	.short	(.L_4477 - .L_4476)
.L_4476:
        /*002c*/ 	.word	0x00000000
        /*0030*/ 	.short	0x0004
        /*0032*/ 	.short	0x0019
        /*0034*/ 	.byte	0x00, 0xf0, 0x05, 0x00


	//----- nvinfo : EIATTR_KPARAM_INFO
	.align		4
.L_4477:
        /*0038*/ 	.byte	0x04, 0x17
        /*003a*/ 	.short	(.L_4479 - .L_4478)
.L_4478:
        /*003c*/ 	.word	0x00000000
        /*0040*/ 	.short	0x0003
        /*0042*/ 	.short	0x0018
        /*0044*/ 	.byte	0x00, 0xf0, 0x05, 0x00


	//----- nvinfo : EIATTR_KPARAM_INFO
	.align		4
.L_4479:
        /*0048*/ 	.byte	0x04, 0x17
        /*004a*/ 	.short	(.L_4481 - .L_4480)
.L_4480:
        /*004c*/ 	.word	0x00000000
        /*0050*/ 	.short	0x0002
        /*0052*/ 	.short	0x0008
        /*0054*/ 	.byte	0x00, 0xf0, 0x41, 0x00


	//----- nvinfo : EIATTR_KPARAM_INFO
	.align		4
.L_4481:
        /*0058*/ 	.byte	0x04, 0x17
        /*005a*/ 	.short	(.L_4483 - .L_4482)
.L_4482:
        /*005c*/ 	.word	0x00000000
        /*0060*/ 	.short	0x0001
        /*0062*/ 	.short	0x0004
        /*0064*/ 	.byte	0x00, 0xf0, 0x11, 0x00


	//----- nvinfo : EIATTR_KPARAM_INFO
	.align		4
.L_4483:
        /*0068*/ 	.byte	0x04, 0x17
        /*006a*/ 	.short	(.L_4485 - .L_4484)
.L_4484:
        /*006c*/ 	.word	0x00000000
        /*0070*/ 	.short	0x0000
        /*0072*/ 	.short	0x0000
        /*0074*/ 	.byte	0x00, 0xf0, 0x11, 0x00


	//----- nvinfo : EIATTR_SPARSE_MMA_MASK
	.align		4
.L_4485:
        /*0078*/ 	.byte	0x03, 0x50
        /*007a*/ 	.short	0x0000


	//----- nvinfo : EIATTR_MAXREG_COUNT
	.align		4
        /*007c*/ 	.byte	0x03, 0x1b
        /*007e*/ 	.short	0x00ff


	//----- nvinfo : EIATTR_MERCURY_ISA_VERSION
	.align		4
        /*0080*/ 	.byte	0x03, 0x5f
        /*0082*/ 	.short	0x0101


	//----- nvinfo : EIATTR_VRC_CTA_INIT_COUNT
	.align		4
        /*0084*/ 	.byte	0x02, 0x4a
	.zero		1
	.zero		1


	//----- nvinfo : EIATTR_EXIT_INSTR_OFFSETS
	.align		4
        /*0088*/ 	.byte	0x04, 0x1c
        /*008a*/ 	.short	(.L_4487 - .L_4486)


	//   ....[0]....
.L_4486:
        /*008c*/ 	.word	0x00000ab0


	//   ....[1]....
        /*0090*/ 	.word	0x00000b00


	//----- nvinfo : EIATTR_MAX_THREADS
	.align		4
.L_4487:
        /*0094*/ 	.byte	0x04, 0x05
        /*0096*/ 	.short	(.L_4489 - .L_4488)
.L_4488:
        /*0098*/ 	.word	0x00000080
        /*009c*/ 	.word	0x00000001
        /*00a0*/ 	.word	0x00000001


	//----- nvinfo : EIATTR_CRS_STACK_SIZE
	.align		4
.L_4489:
        /*00a4*/ 	.byte	0x04, 0x1e
        /*00a6*/ 	.short	(.L_4491 - .L_4490)
.L_4490:
        /*00a8*/ 	.word	0x00000000


	//----- nvinfo : EIATTR_CBANK_PARAM_SIZE
	.align		4
.L_4491:
        /*00ac*/ 	.byte	0x03, 0x19
        /*00ae*/ 	.short	0x001c


	//----- nvinfo : EIATTR_PARAM_CBANK
	.align		4
        /*00b0*/ 	.byte	0x04, 0x0a
        /*00b2*/ 	.short	(.L_4493 - .L_4492)
	.align		4
.L_4492:
        /*00b4*/ 	.word	index@(.nv.constant0._ZN2at6native27unrolled_elementwise_kernelINS0_13BUnaryFunctorIsssZZZNS0_16fmod_kernel_cudaERNS_18TensorIteratorBaseEENKUlvE_clEvENKUlvE3_clEvEUlssE_EESt5arrayIPcLm2EELi4E23TrivialOffsetCalculatorILi1EjESD_NS0_6memory15LoadWithoutCastENSE_16StoreWithoutCastEEEviT_T0_T2_T3_T4_T5_)
        /*00b8*/ 	.short	0x0380
        /*00ba*/ 	.short	0x001c


	//----- nvinfo : EIATTR_SW_WAR
	.align		4
.L_4493:
        /*00bc*/ 	.byte	0x04, 0x36
        /*00be*/ 	.short	(.L_4495 - .L_4494)
.L_4494:
        /*00c0*/ 	.word	0x00000008
.L_4495:


//--------------------- .nv.info._ZN2at6native29vectorized_elementwise_kernelILi2ENS0_13BUnaryFunctorIsssZZZNS0_16fmod_kernel_cudaERNS_18TensorIteratorBaseEENKUlvE_clEvENKUlvE3_clEvEUlssE_EESt5arrayIPcLm2EEEEviT0_T1_ --------------------------
	.section	.nv.info._ZN2at6native29vectorized_elementwise_kernelILi2ENS0_13BUnaryFunctorIsssZZZNS0_16fmod_kernel_cudaERNS_18TensorIteratorBaseEENKUlvE_clEvENKUlvE3_clEvEUlssE_EESt5arrayIPcLm2EEEEviT0_T1_,"",@"SHT_CUDA_INFO"
	.sectionflags	@""
	.align	4


	//----- nvinfo : EIATTR_CUDA_API_VERSION
	.align		4
        /*0000*/ 	.byte	0x04, 0x37
        /*0002*/ 	.short	(.L_4497 - .L_4496)
.L_4496:
        /*0004*/ 	.word	0x00000082


	//----- nvinfo : EIATTR_KPARAM_INFO
	.align		4
.L_4497:
        /*0008*/ 	.byte	0x04, 0x17
        /*000a*/ 	.short	(.L_4499 - .L_4498)
.L_4498:
        /*000c*/ 	.word	0x00000000
        /*0010*/ 	.short	0x0002
        /*0012*/ 	.short	0x0008
        /*0014*/ 	.byte	0x00, 0xf0, 0x41, 0x00


	//----- nvinfo : EIATTR_KPARAM_INFO
	.align		4
.L_4499:
        /*0018*/ 	.byte	0x04, 0x17
        /*001a*/ 	.short	(.L_4501 - .L_4500)
.L_4500:
        /*001c*/ 	.word	0x00000000
        /*0020*/ 	.short	0x0001
        /*0022*/ 	.short	0x0004
        /*0024*/ 	.byte	0x00, 0xf0, 0x11, 0x00


	//----- nvinfo : EIATTR_KPARAM_INFO
	.align		4
.L_4501:
        /*0028*/ 	.byte	0x04, 0x17
        /*002a*/ 	.short	(.L_4503 - .L_4502)
.L_4502:
        /*002c*/ 	.word	0x00000000
        /*0030*/ 	.short	0x0000
        /*0032*/ 	.short	0x0000
        /*0034*/ 	.byte	0x00, 0xf0, 0x11, 0x00


	//----- nvinfo : EIATTR_SPARSE_MMA_MASK
	.align		4
.L_4503:
        /*0038*/ 	.byte	0x03, 0x50
        /*003a*/ 	.short	0x0000


	//----- nvinfo : EIATTR_MAXREG_COUNT
	.align		4
        /*003c*/ 	.byte	0x03, 0x1b
        /*003e*/ 	.short	0x00ff


	//----- nvinfo : EIATTR_MERCURY_ISA_VERSION
	.align		4
        /*0040*/ 	.byte	0x03, 0x5f
        /*0042*/ 	.short	0x0101


	//----- nvinfo : EIATTR_VRC_CTA_INIT_COUNT
	.align		4
        /*0044*/ 	.byte	0x02, 0x4a
	.zero		1
	.zero		1


	//----- nvinfo : EIATTR_EXIT_INSTR_OFFSETS
	.align		4
        /*0048*/ 	.byte	0x04, 0x1c
        /*004a*/ 	.short	(.L_4505 - .L_4504)


	//   ....[0]....
.L_4504:
        /*004c*/ 	.word	0x000015b0


	//   ....[1]....
        /*0050*/ 	.word	0x00001600


	//   ....[2]....
        /*0054*/ 	.word	0x00001de0


	//----- nvinfo : EIATTR_MAX_THREADS
	.align		4
.L_4505:
        /*0058*/ 	.byte	0x04, 0x05
        /*005a*/ 	.short	(.L_4507 - .L_4506)
.L_4506:
        /*005c*/ 	.word	0x00000080
        /*0060*/ 	.word	0x00000001
        /*0064*/ 	.word	0x00000001


	//----- nvinfo : EIATTR_CRS_STACK_SIZE
	.align		4
.L_4507:
        /*0068*/ 	.byte	0x04, 0x1e
        /*006a*/ 	.short	(.L_4509 - .L_4508)
.L_4508:
        /*006c*/ 	.word	0x00000000


	//----- nvinfo : EIATTR_CBANK_PARAM_SIZE
	.align		4
.L_4509:
        /*0070*/ 	.byte	0x03, 0x19
        /*0072*/ 	.short	0x0018


	//----- nvinfo : EIATTR_PARAM_CBANK
	.align		4
        /*0074*/ 	.byte	0x04, 0x0a
        /*0076*/ 	.short	(.L_4511 - .L_4510)
	.align		4
.L_4510:
        /*0078*/ 	.word	index@(.nv.constant0._ZN2at6native29vectorized_elementwise_kernelILi2ENS0_13BUnaryFunctorIsssZZZNS0_16fmod_kernel_cudaERNS_18TensorIteratorBaseEENKUlvE_clEvENKUlvE3_clEvEUlssE_EESt5arrayIPcLm2EEEEviT0_T1_)
        /*007c*/ 	.short	0x0380
        /*007e*/ 	.short	0x0018


	//----- nvinfo : EIATTR_SW_WAR
	.align		4
.L_4511:
        /*0080*/ 	.byte	0x04, 0x36
        /*0082*/ 	.short	(.L_4513 - .L_4512)
.L_4512:
        /*0084*/ 	.word	0x00000008
.L_4513:


//--------------------- .nv.info._ZN2at6native29vectorized_elementwise_kernelILi4ENS0_13BUnaryFunctorIsssZZZNS0_16fmod_kernel_cudaERNS_18TensorIteratorBaseEENKUlvE_clEvENKUlvE3_clEvEUlssE_EESt5arrayIPcLm2EEEEviT0_T1_ --------------------------
	.section	.nv.info._ZN2at6native29vectorized_elementwise_kernelILi4ENS0_13BUnaryFunctorIsssZZZNS0_16fmod_kernel_cudaERNS_18TensorIteratorBaseEENKUlvE_clEvENKUlvE3_clEvEUlssE_EESt5arrayIPcLm2EEEEviT0_T1_,"",@"SHT_CUDA_INFO"
	.sectionflags	@""
	.align	4


	//----- nvinfo : EIATTR_CUDA_API_VERSION
	.align		4
        /*0000*/ 	.byte	0x04, 0x37
        /*0002*/ 	.short	(.L_4515 - .L_4514)
.L_4514:
        /*0004*/ 	.word	0x00000082


	//----- nvinfo : EIATTR_KPARAM_INFO
	.align		4
.L_4515:
        /*0008*/ 	.byte	0x04, 0x17
        /*000a*/ 	.short	(.L_4517 - .L_4516)
.L_4516:
        /*000c*/ 	.word	0x00000000
        /*0010*/ 	.short	0x0002
        /*0012*/ 	.short	0x0008
        /*0014*/ 	.byte	0x00, 0xf0, 0x41, 0x00


	//----- nvinfo : EIATTR_KPARAM_INFO
	.align		4
.L_4517:
        /*0018*/ 	.byte	0x04, 0x17
        /*001a*/ 	.short	(.L_4519 - .L_4518)
.L_4518:
        /*001c*/ 	.word	0x00000000
        /*0020*/ 	.short	0x0001
        /*0022*/ 	.short	0x0004
        /*0024*/ 	.byte	0x00, 0xf0, 0x11, 0x00


	//----- nvinfo : EIATTR_KPARAM_INFO
	.align		4
.L_4519:
        /*0028*/ 	.byte	0x04, 0x17
        /*002a*/ 	.short	(.L_4521 - .L_4520)
.L_4520:
        /*002c*/ 	.word	0x00000000
        /*0030*/ 	.short	0x0000
        /*0032*/ 	.short	0x0000
        /*0034*/ 	.byte	0x00, 0xf0, 0x11, 0x00


	//----- nvinfo : EIATTR_SPARSE_MMA_MASK
	.align		4
.L_4521:
        /*0038*/ 	.byte	0x03, 0x50
        /*003a*/ 	.short	0x0000


	//----- nvinfo : EIATTR_MAXREG_COUNT
	.align		4
        /*003c*/ 	.byte	0x03, 0x1b
        /*003e*/ 	.short	0x00ff


	//----- nvinfo : EIATTR_MERCURY_ISA_VERSION
	.align		4
        /*0040*/ 	.byte	0x03, 0x5f
        /*0042*/ 	.short	0x0101


	//----- nvinfo : EIATTR_VRC_CTA_INIT_COUNT
	.align		4
        /*0044*/ 	.byte	0x02, 0x4a
	.zero		1
	.zero		1


	//----- nvinfo : EIATTR_EXIT_INSTR_OFFSETS
	.align		4
        /*0048*/ 	.byte	0x04, 0x1c
        /*004a*/ 	.short	(.L_4523 - .L_4522)


	//   ....[0]....
.L_4522:
        /*004c*/ 	.word	0x000015b0


	//   ....[1]....
        /*0050*/ 	.word	0x00001600


	//   ....[2]....
        /*0054*/ 	.word	0x00001db0


	//----- nvinfo : EIATTR_MAX_THREADS
	.align		4
.L_4523:
        /*0058*/ 	.byte	0x04, 0x05
        /*005a*/ 	.short	(.L_4525 - .L_4524)
.L_4524:
        /*005c*/ 	.word	0x00000080
        /*0060*/ 	.word	0x00000001
        /*0064*/ 	.word	0x00000001


	//----- nvinfo : EIATTR_CRS_STACK_SIZE
	.align		4
.L_4525:
        /*0068*/ 	.byte	0x04, 0x1e
        /*006a*/ 	.short	(.L_4527 - .L_4526)
.L_4526:
        /*006c*/ 	.word	0x00000000


	//----- nvinfo : EIATTR_CBANK_PARAM_SIZE
	.align		4
.L_4527:
        /*0070*/ 	.byte	0x03, 0x19
        /*0072*/ 	.short	0x0018


	//----- nvinfo : EIATTR_PARAM_CBANK
	.align		4
        /*0074*/ 	.byte	0x04, 0x0a
        /*0076*/ 	.short	(.L_4529 - .L_4528)
	.align		4
.L_4528:
        /*0078*/ 	.word	index@(.nv.constant0._ZN2at6native29vectorized_elementwise_kernelILi4ENS0_13BUnaryFunctorIsssZZZNS0_16fmod_kernel_cudaERNS_18TensorIteratorBaseEENKUlvE_clEvENKUlvE3_clEvEUlssE_EESt5arrayIPcLm2EEEEviT0_T1_)
        /*007c*/ 	.short	0x0380
        /*007e*/ 	.short	0x0018


	//----- nvinfo : EIATTR_SW_WAR
	.align		4
.L_4529:
        /*0080*/ 	.byte	0x04, 0x36
        /*0082*/ 	.short	(.L_4531 - .L_4530)
.L_4530:
        /*0084*/ 	.word	0x00000008
.L_4531:


//--------------------- .nv.info._ZN2at6native29vectorized_elementwise_kernelILi8ENS0_13BUnaryFunctorIsssZZZNS0_16fmod_kernel_cudaERNS_18TensorIteratorBaseEENKUlvE_clEvENKUlvE3_clEvEUlssE_EESt5arrayIPcLm2EEEEviT0_T1_ --------------------------
	.section	.nv.info._ZN2at6native29vectorized_elementwise_kernelILi8ENS0_13BUnaryFunctorIsssZZZNS0_16fmod_kernel_cudaERNS_18TensorIteratorBaseEENKUlvE_clEvENKUlvE3_clEvEUlssE_EESt5arrayIPcLm2EEEEviT0_T1_,"",@"SHT_CUDA_INFO"
	.sectionflags	@""
	.align	4


	//----- nvinfo : EIATTR_CUDA_API_VERSION
	.align		4
        /*0000*/ 	.byte	0x04, 0x37
        /*0002*/ 	.short	(.L_4533 - .L_4532)
.L_4532:
        /*0004*/ 	.word	0x00000082


	//----- nvinfo : EIATTR_KPARAM_INFO
	.align		4
.L_4533:
        /*0008*/ 	.byte	0x04, 0x17
        /*000a*/ 	.short	(.L_4535 - .L_4534)
.L_4534:
        /*000c*/ 	.word	0x00000000
        /*0010*/ 	.short	0x0002
        /*0012*/ 	.short	0x0008
        /*0014*/ 	.byte	0x00, 0xf0, 0x41, 0x00


	//----- nvinfo : EIATTR_KPARAM_INFO
	.align		4
.L_4535:
        /*0018*/ 	.byte	0x04, 0x17
        /*001a*/ 	.short	(.L_4537 - .L_4536)
.L_4536:
        /*001c*/ 	.word	0x00000000
        /*0020*/ 	.short	0x0001
        /*0022*/ 	.short	0x0004
        /*0024*/ 	.byte	0x00, 0xf0, 0x11, 0x00


	//----- nvinfo : EIATTR_KPARAM_INFO
	.align		4
.L_4537:
        /*0028*/ 	.byte	0x04, 0x17
        /*002a*/ 	.short	(.L_4539 - .L_4538)
.L_4538:
        /*002c*/ 	.word	0x00000000
        /*0030*/ 	.short	0x0000
        /*0032*/ 	.short	0x0000
        /*0034*/ 	.byte	0x00, 0xf0, 0x11, 0x00


	//----- nvinfo : EIATTR_SPARSE_MMA_MASK
	.align		4
.L_4539:
        /*0038*/ 	.byte	0x03, 0x50
        /*003a*/ 	.short	0x0000


	//----- nvinfo : EIATTR_MAXREG_COUNT
	.align		4
        /*003c*/ 	.byte	0x03, 0x1b
        /*003e*/ 	.short	0x00ff


	//----- nvinfo : EIATTR_MERCURY_ISA_VERSION
	.align		4
        /*0040*/ 	.byte	0x03, 0x5f
        /*0042*/ 	.short	0x0101


	//----- nvinfo : EIATTR_VRC_CTA_INIT_COUNT
	.align		4
        /*0044*/ 	.byte	0x02, 0x4a
	.zero		1
	.zero		1


	//----- nvinfo : EIATTR_EXIT_INSTR_OFFSETS
	.align		4
        /*0048*/ 	.byte	0x04, 0x1c
        /*004a*/ 	.short	(.L_4541 - .L_4540)


	//   ....[0]....
.L_4540:
        /*004c*/ 	.word	0x00000010


	//----- nvinfo : EIATTR_MAX_THREADS
	.align		4
.L_4541:
        /*0050*/ 	.byte	0x04, 0x05
        /*0052*/ 	.short	(.L_4543 - .L_4542)
.L_4542:
        /*0054*/ 	.word	0x00000080
        /*0058*/ 	.word	0x00000001
        /*005c*/ 	.word	0x00000001


	//----- nvinfo : EIATTR_CBANK_PARAM_SIZE
	.align		4
.L_4543:
        /*0060*/ 	.byte	0x03, 0x19
        /*0062*/ 	.short	0x0018


	//----- nvinfo : EIATTR_PARAM_CBANK
	.align		4
        /*0064*/ 	.byte	0x04, 0x0a
        /*0066*/ 	.short	(.L_4545 - .L_4544)
	.align		4
.L_4544:
        /*0068*/ 	.word	index@(.nv.constant0._ZN2at6native29vectorized_elementwise_kernelILi8ENS0_13BUnaryFunctorIsssZZZNS0_16fmod_kernel_cudaERNS_18TensorIteratorBaseEENKUlvE_clEvENKUlvE3_clEvEUlssE_EESt5arrayIPcLm2EEEEviT0_T1_)
        /*006c*/ 	.short	0x0380
        /*006e*/ 	.short	0x0018


	//----- nvinfo : EIATTR_SW_WAR
	.align		4
.L_4545:
        /*0070*/ 	.byte	0x04, 0x36
        /*0072*/ 	.short	(.L_4547 - .L_4546)
.L_4546:
        /*0074*/ 	.word	0x00000008
.L_4547:


//--------------------- .nv.info._ZN2at6native18elementwise_kernelILi128ELi4EZNS0_15gpu_kernel_implINS0_13AUnaryFunctorIsssZZZNS0_16fmod_kernel_cudaERNS_18TensorIteratorBaseEENKUlvE_clEvENKUlvE3_clEvEUlssE_EEEEvS5_RKT_EUliE_EEviT1_ --------------------------
	.section	.nv.info._ZN2at6native18elementwise_kernelILi128ELi4EZNS0_15gpu_kernel_implINS0_13AUnaryFunctorIsssZZZNS0_16fmod_kernel_cudaERNS_18TensorIteratorBaseEENKUlvE_clEvENKUlvE3_clEvEUlssE_EEEEvS5_RKT_EUliE_EEviT1_,"",@"SHT_CUDA_INFO"
	.sectionflags	@""
	.align	4


	//----- nvinfo : EIATTR_CUDA_API_VERSION
	.align		4
        /*0000*/ 	.byte	0x04, 0x37
        /*0002*/ 	.short	(.L_4549 - .L_4548)
.L_4548:
        /*0004*/ 	.word	0x00000082


	//----- nvinfo : EIATTR_KPARAM_INFO
	.align		4
.L_4549:
        /*0008*/ 	.byte	0x04, 0x17
        /*000a*/ 	.short	(.L_4551 - .L_4550)
.L_4550:
        /*000c*/ 	.word	0x00000000
        /*0010*/ 	.short	0x0001
        /*0012*/ 	.short	0x0008
        /*0014*/ 	.byte	0x00, 0xf0, 0x61, 0x08


	//----- nvinfo : EIATTR_KPARAM_INFO
	.align		4
.L_4551:
        /*0018*/ 	.byte	0x04, 0x17
        /*001a*/ 	.short	(.L_4553 - .L_4552)
.L_4552:
        /*001c*/ 	.word	0x00000000
        /*0020*/ 	.short	0x0000
        /*0022*/ 	.short	0x0000
        /*0024*/ 	.byte	0x00, 0xf0, 0x11, 0x00


	//----- nvinfo : EIATTR_SPARSE_MMA_MASK
	.align		4
.L_4553:
        /*0028*/ 	.byte	0x03, 0x50
        /*002a*/ 	.short	0x0000


	//----- nvinfo : EIATTR_MAXREG_COUNT
	.align		4
        /*002c*/ 	.byte	0x03, 0x1b
        /*002e*/ 	.short	0x0080


	//----- nvinfo : EIATTR_EXTERNS
	.align		4
        /*0030*/ 	.byte	0x04, 0x0f
        /*0032*/ 	.short	(.L_4555 - .L_4554)


	//   ....[0]....
	.align		4
.L_4554:
        /*0034*/ 	.word	index@(__assertfail)


	//----- nvinfo : EIATTR_MERCURY_ISA_VERSION
	.align		4
.L_4555:
        /*0038*/ 	.byte	0x03, 0x5f
        /*003a*/ 	.short	0x0101


	//----- nvinfo : EIATTR_VRC_CTA_INIT_COUNT
	.align		4
        /*003c*/ 	.byte	0x02, 0x4a
	.zero		1
	.zero		1


	//----- nvinfo : EIATTR_SYSCALL_OFFSETS
	.align		4
        /*0040*/ 	.byte	0x04, 0x46
        /*0042*/ 	.short	(.L_4557 - .L_4556)


	//   ....[0]....
.L_4556:
        /*0044*/ 	.word	0x00002140


	//   ....[1]....
        /*0048*/ 	.word	0x00003090


	//   ....[2]....
        /*004c*/ 	.word	0x00005330


	//   ....[3]....
        /*0050*/ 	.word	0x00006070


	//   ....[4]....
        /*0054*/ 	.word	0x00008450


	//   ....[5]....
        /*0058*/ 	.word	0x00009190


	//   ....[6]....
        /*005c*/ 	.word	0x0000b580


	//   ....[7]....
        /*0060*/ 	.word	0x0000c290


	//----- nvinfo : EIATTR_EXIT_INSTR_OFFSETS
	.align		4
.L_4557:
        /*0064*/ 	.byte	0x04, 0x1c
        /*0066*/ 	.short	(.L_4559 - .L_4558)


	//   ....[0]....
.L_4558:
        /*0068*/ 	.word	0x00009470


	//   ....[1]....
        /*006c*/ 	.word	0x0000b820


	//   ....[2]....
        /*0070*/ 	.word	0x0000b840


	//   ....[3]....
        /*0074*/ 	.word	0x0000b8d0


	//   ....[4]....
        /*0078*/ 	.word	0x0000b8f0


	//   ....[5]....
        /*007c*/ 	.word	0x0000b910


	//   ....[6]....
        /*0080*/ 	.word	0x0000b9a0


	//   ....[7]....
        /*0084*/ 	.word	0x0000b9e0


	//   ....[8]....
        /*0088*/ 	.word	0x0000ba80


	//   ....[9]....
        /*008c*/ 	.word	0x0000bad0


	//   ....[10]....
        /*0090*/ 	.word	0x0000bb00


	//   ....[11]....
        /*0094*/ 	.word	0x0000bbc0


	//   ....[12]....
        /*0098*/ 	.word	0x0000bd30


	//   ....[13]....
        /*009c*/ 	.word	0x0000bea0


	//   ....[14]....
        /*00a0*/ 	.word	0x0000c000


	//   ....[15]....
        /*00a4*/ 	.word	0x0000c030


	//   ....[16]....
        /*00a8*/ 	.word	0x0000c050


	//   ....[17]....
        /*00ac*/ 	.word	0x0000c0f0


	//   ....[18]....
        /*00b0*/ 	.word	0x0000c130


	//   ....[19]....
        /*00b4*/ 	.word	0x0000c2a0


	//   ....[20]....
        /*00b8*/ 	.word	0x0000c3b0


	//   ....[21]....
        /*00bc*/ 	.word	0x0000c4f0


	//   ....[22]....
        /*00c0*/ 	.word	0x0000c530


	//----- nvinfo : EIATTR_MAX_THREADS
	.align		4
.L_4559:
        /*00c4*/ 	.byte	0x04, 0x05
        /*00c6*/ 	.short	(.L_4561 - .L_4560)
.L_4560:
        /*00c8*/ 	.word	0x00000080
        /*00cc*/ 	.word	0x00000001
        /*00d0*/ 	.word	0x00000001


	//----- nvinfo : EIATTR_CRS_STACK_SIZE
	.align		4
.L_4561:
        /*00d4*/ 	.byte	0x04, 0x1e
        /*00d6*/ 	.short	(.L_4563 - .L_4562)
.L_4562:
        /*00d8*/ 	.word	0x00000000


	//----- nvinfo : EIATTR_CBANK_PARAM_SIZE
	.align		4
.L_4563:
        /*00dc*/ 	.byte	0x03, 0x19
        /*00de*/ 	.short	0x0220


	//----- nvinfo : EIATTR_PARAM_CBANK
	.align		4
        /*00e0*/ 	.byte	0x04, 0x0a
        /*00e2*/ 	.short	(.L_4565 - .L_4564)
	.align		4
.L_4564:
        /*00e4*/ 	.word	index@(.nv.constant0._ZN2at6native18elementwise_kernelILi128ELi4EZNS0_15gpu_kernel_implINS0_13AUnaryFunctorIsssZZZNS0_16fmod_kernel_cudaERNS_18TensorIteratorBaseEENKUlvE_clEvENKUlvE3_clEvEUlssE_EEEEvS5_RKT_EUliE_EEviT1_)
        /*00e8*/ 	.short	0x0380
        /*00ea*/ 	.short	0x0220


	//----- nvinfo : EIATTR_SW_WAR
	.align		4
.L_4565:
        /*00ec*/ 	.byte	0x04, 0x36
        /*00ee*/ 	.short	(.L_4567 - .L_4566)
.L_4566:
        /*00f0*/ 	.word	0x00000008
.L_4567:


//--------------------- .nv.info._ZN2at6native27unrolled_elementwise_kernelINS0_13AUnaryFunctorIsssZZZNS0_16fmod_kernel_cudaERNS_18TensorIteratorBaseEENKUlvE_clEvENKUlvE3_clEvEUlssE_EESt5arrayIPcLm2EELi4E23TrivialOffsetCalculatorILi1EjESD_NS0_6memory12LoadWithCastILi1EEENSE_13StoreWithCastILi1EEEEEviT_T0_T2_T3_T4_T5_ --------------------------
	.section	.nv.info._ZN2at6native27unrolled_elementwise_kernelINS0_13AUnaryFunctorIsssZZZNS0_16fmod_kernel_cudaERNS_18TensorIteratorBaseEENKUlvE_clEvENKUlvE3_clEvEUlssE_EESt5arrayIPcLm2EELi4E23TrivialOffsetCalculatorILi1EjESD_NS0_6memory12LoadWithCastILi1EEENSE_13StoreWithCastILi1EEEEEviT_T0_T2_T3_T4_T5_,"",@"SHT_CUDA_INFO"
	.sectionflags	@""
	.align	4


	//----- nvinfo : EIATTR_CUDA_API_VERSION
	.align		4
        /*0000*/ 	.byte	0x04, 0x37
        /*0002*/ 	.short	(.L_4569 - .L_4568)
.L_4568:
        /*0004*/ 	.word	0x00000082


	//----- nvinfo : EIATTR_KPARAM_INFO
	.align		4
.L_4569:
        /*0008*/ 	.byte	0x04, 0x17
        /*000a*/ 	.short	(.L_4571 - .L_4570)
.L_4570:
        /*000c*/ 	.word	0x00000000
        /*0010*/ 	.short	0x0006
        /*0012*/ 	.short	0x0024
        /*0014*/ 	.byte	0x00, 0xf0, 0x21, 0x00


	//----- nvinfo : EIATTR_KPARAM_INFO
	.align		4
.L_4571:
        /*0018*/ 	.byte	0x04, 0x17
        /*001a*/ 	.short	(.L_4573 - .L_4572)
.L_4572:
        /*001c*/ 	.word	0x00000000
        /*0020*/ 	.short	0x0005
        /*0022*/ 	.short	0x001c
        /*0024*/ 	.byte	0x00, 0xf0, 0x21, 0x00


	//----- nvinfo : EIATTR_KPARAM_INFO
	.align		4
.L_4573:
        /*0028*/ 	.byte	0x04, 0x17
        /*002a*/ 	.short	(.L_4575 - .L_4574)
.L_4574:
        /*002c*/ 	.word	0x00000000
        /*0030*/ 	.short	0x0004
        /*0032*/ 	.short	0x0019
        /*0034*/ 	.byte	0x00, 0xf0, 0x05, 0x00


	//----- nvinfo : EIATTR_KPARAM_INFO
	.align		4
.L_4575:
        /*0038*/ 	.byte	0x04, 0x17
        /*003a*/ 	.short	(.L_4577 - .L_4576)
.L_4576:
        /*003c*/ 	.word	0x00000000
        /*0040*/ 	.short	0x0003
        /*0042*/ 	.short	0x0018
        /*0044*/ 	.byte	0x00, 0xf0, 0x05, 0x00


	//----- nvinfo : EIATTR_KPARAM_INFO
	.align		4
.L_4577:
        /*0048*/ 	.byte	0x04, 0x17
        /*004a*/ 	.short	(.L_4579 - .L_4578)
.L_4578:
        /*004c*/ 	.word	0x00000000
        /*0050*/ 	.short	0x0002
        /*0052*/ 	.short	0x0008
        /*0054*/ 	.byte	0x00, 0xf0, 0x41, 0x00


	//----- nvinfo : EIATTR_KPARAM_INFO
	.align		4
.L_4579:
        /*0058*/ 	.byte	0x04, 0x17
        /*005a*/ 	.short	(.L_4581 - .L_4580)
.L_4580:
        /*005c*/ 	.word	0x00000000
        /*0060*/ 	.short	0x0001
        /*0062*/ 	.short	0x0004
        /*0064*/ 	.byte	0x00, 0xf0, 0x11, 0x00


	//----- nvinfo : EIATTR_KPARAM_INFO
	.align		4
.L_4581:
        /*0068*/ 	.byte	0x04, 0x17
        /*006a*/ 	.short	(.L_4583 - .L_4582)
.L_4582:
        /*006c*/ 	.word	0x00000000
        /*0070*/ 	.short	0x0000
        /*0072*/ 	.short	0x0000
        /*0074*/ 	.byte	0x00, 0xf0, 0x11, 0x00


	//----- nvinfo : EIATTR_SPARSE_MMA_MASK
	.align		4
.L_4583:
        /*0078*/ 	.byte	0x03, 0x50
        /*007a*/ 	.short	0x0000


	//----- nvinfo : EIATTR_MAXREG_COUNT
	.align		4
        /*007c*/ 	.byte	0x03, 0x1b
        /*007e*/ 	.short	0x00ff


	//----- nvinfo : EIATTR_EXTERNS
	.align		4
        /*0080*/ 	.byte	0x04, 0x0f
        /*0082*/ 	.short	(.L_4585 - .L_4584)


	//   ....[0]....
	.align		4
.L_4584:
        /*0084*/ 	.word	index@(__assertfail)


	//----- nvinfo : EIATTR_MERCURY_ISA_VERSION
	.align		4
.L_4585:
        /*0088*/ 	.byte	0x03, 0x5f
        /*008a*/ 	.short	0x0101


	//----- nvinfo : EIATTR_VRC_CTA_INIT_COUNT
	.align		4
        /*008c*/ 	.byte	0x02, 0x4a
	.zero		1
	.zero		1


	//----- nvinfo : EIATTR_SYSCALL_OFFSETS
	.align		4
        /*0090*/ 	.byte	0x04, 0x46
        /*0092*/ 	.short	(.L_4587 - .L_4586)


	//   ....[0]....
.L_4586:
        /*0094*/ 	.word	0x00000e30


	//   ....[1]....
        /*0098*/ 	.word	0x00001df0


	//   ....[2]....
        /*009c*/ 	.word	0x00002cf0


	//   ....[3]....
        /*00a0*/ 	.word	0x00003bf0


	//   ....[4]....
        /*00a4*/ 	.word	0x000051d0


	//   ....[5]....
        /*00a8*/ 	.word	0x00005fd0


	//   ....[6]....
        /*00ac*/ 	.word	0x00006e90


	//   ....[7]....
        /*00b0*/ 	.word	0x00007d50


	//----- nvinfo : EIATTR_EXIT_INSTR_OFFSETS
	.align		4
.L_4587:
        /*00b4*/ 	.byte	0x04, 0x1c
        /*00b6*/ 	.short	(.L_4589 - .L_4588)


	//   ....[0]....
.L_4588:
        /*00b8*/ 	.word	0x00007160


	//   ....[1]....
        /*00bc*/ 	.word	0x00007290


	//   ....[2]....
        /*00c0*/ 	.word	0x000072b0


	//   ....[3]....
        /*00c4*/ 	.word	0x00007350


	//   ....[4]....
        /*00c8*/ 	.word	0x00007380


	//   ....[5]....
        /*00cc*/ 	.word	0x000073a0


	//   ....[6]....
        /*00d0*/ 	.word	0x00007430


	//   ....[7]....
        /*00d4*/ 	.word	0x00007470


	//   ....[8]....
        /*00d8*/ 	.word	0x00007510


	//   ....[9]....
        /*00dc*/ 	.word	0x00007560


	//   ....[10]....
        /*00e0*/ 	.word	0x00007590


	//   ....[11]....
        /*00e4*/ 	.word	0x00007650


	//   ....[12]....
        /*00e8*/ 	.word	0x000077c0


	//   ....[13]....
        /*00ec*/ 	.word	0x00007930


	//   ....[14]....
        /*00f0*/ 	.word	0x00007a90


	//   ....[15]....
        /*00f4*/ 	.word	0x00007ad0


	//   ....[16]....
        /*00f8*/ 	.word	0x00007b00


	//   ....[17]....
        /*00fc*/ 	.word	0x00007bb0


	//   ....[18]....
        /*0100*/ 	.word	0x00007bf0


	//   ....[19]....
        /*0104*/ 	.word	0x00007d60


	//   ....[20]....
        /*0108*/ 	.word	0x00007e70


	//   ....[21]....
        /*010c*/ 	.word	0x00007fb0


	//   ....[22]....
        /*0110*/ 	.word	0x00007ff0


	//----- nvinfo : EIATTR_MAX_THREADS
	.align		4
.L_4589:
        /*0114*/ 	.byte	0x04, 0x05
        /*0116*/ 	.short	(.L_4591 - .L_4590)
.L_4590:
        /*0118*/ 	.word	0x00000080
        /*011c*/ 	.word	0x00000001
        /*0120*/ 	.word	0x00000001


	//----- nvinfo : EIATTR_CRS_STACK_SIZE
	.align		4
.L_4591:
        /*0124*/ 	.byte	0x04, 0x1e
        /*0126*/ 	.short	(.L_4593 - .L_4592)
.L_4592:
        /*0128*/ 	.word	0x00000000


	//----- nvinfo : EIATTR_CBANK_PARAM_SIZE
	.align		4
.L_4593:
        /*012c*/ 	.byte	0x03, 0x19
        /*012e*/ 	.short	0x002c


	//----- nvinfo : EIATTR_PARAM_CBANK
	.align		4
        /*0130*/ 	.byte	0x04, 0x0a
        /*0132*/ 	.short	(.L_4595 - .L_4594)
	.align		4
.L_4594:
        /*0134*/ 	.word	index@(.nv.constant0._ZN2at6native27unrolled_elementwise_kernelINS0_13AUnaryFunctorIsssZZZNS0_16fmod_kernel_cudaERNS_18TensorIteratorBaseEENKUlvE_clEvENKUlvE3_clEvEUlssE_EESt5arrayIPcLm2EELi4E23TrivialOffsetCalculatorILi1EjESD_NS0_6memory12LoadWithCastILi1EEENSE_13StoreWithCastILi1EEEEEviT_T0_T2_T3_T4_T5_)
        /*0138*/ 	.short	0x0380
        /*013a*/ 	.short	0x002c


	//----- nvinfo : EIATTR_SW_WAR
	.align		4
.L_4595:
        /*013c*/ 	.byte	0x04, 0x36
        /*013e*/ 	.short	(.L_4597 - .L_4596)
.L_4596:
        /*0140*/ 	.word	0x00000008
.L_4597:


//--------------------- .nv.info._ZN2at6native18elementwise_kernelILi128ELi4EZNS0_22gpu_kernel_impl_nocastINS0_13AUnaryFunctorIsssZZZNS0_16fmod_kernel_cudaERNS_18TensorIteratorBaseEENKUlvE_clEvENKUlvE3_clEvEUlssE_EEEEvS5_RKT_EUliE_EEviT1_ --------------------------
	.section	.nv.info._ZN2at6native18elementwise_kernelILi128ELi4EZNS0_22gpu_kernel_impl_nocastINS0_13AUnaryFunctorIsssZZZNS0_16fmod_kernel_cudaERNS_18TensorIteratorBaseEENKUlvE_clEvENKUlvE3_clEvEUlssE_EEEEvS5_RKT_EUliE_EEviT1_,"",@"SHT_CUDA_INFO"
	.sectionflags	@""
	.align	4


	//----- nvinfo : EIATTR_CUDA_API_VERSION
	.align		4
        /*0000*/ 	.byte	0x04, 0x37
        /*0002*/ 	.short	(.L_4599 - .L_4598)
.L_4598:
        /*0004*/ 	.word	0x00000082


	//----- nvinfo : EIATTR_KPARAM_INFO
	.align		4
.L_4599:
        /*0008*/ 	.byte	0x04, 0x17
        /*000a*/ 	.short	(.L_4601 - .L_4600)
.L_4600:
        /*000c*/ 	.word	0x00000000
        /*0010*/ 	.short	0x0001
        /*0012*/ 	.short	0x0008
        /*0014*/ 	.byte	0x00, 0xf0, 0x61, 0x08


	//----- nvinfo : EIATTR_KPARAM_INFO
	.align		4
.L_4601:
        /*0018*/ 	.byte	0x04, 0x17
        /*001a*/ 	.short	(.L_4603 - .L_4602)
.L_4602:
        /*001c*/ 	.word	0x00000000
        /*0020*/ 	.short	0x0000
        /*0022*/ 	.short	0x0000
        /*0024*/ 	.byte	0x00, 0xf0, 0x11, 0x00


	//----- nvinfo : EIATTR_SPARSE_MMA_MASK
	.align		4
.L_4603:
        /*0028*/ 	.byte	0x03, 0x50
        /*002a*/ 	.short	0x0000


	//----- nvinfo : EIATTR_MAXREG_COUNT
	.align		4
        /*002c*/ 	.byte	0x03, 0x1b
        /*002e*/ 	.short	0x0080


	//----- nvinfo : EIATTR_MERCURY_ISA_VERSION
	.align		4
        /*0030*/ 	.byte	0x03, 0x5f
        /*0032*/ 	.short	0x0101


	//----- nvinfo : EIATTR_VRC_CTA_INIT_COUNT
	.align		4
        /*0034*/ 	.byte	0x02, 0x4a
	.zero		1
	.zero		1


	//----- nvinfo : EIATTR_EXIT_INSTR_OFFSETS
	.align		4
        /*0038*/ 	.byte	0x04, 0x1c
        /*003a*/ 	.short	(.L_4605 - .L_4604)


	//   ....[0]....
.L_4604:
        /*003c*/ 	.word	0x000006b0


	//   ....[1]....
        /*0040*/ 	.word	0x00000860


	//   ....[2]....
        /*0044*/ 	.word	0x00004710


	//   ....[3]....
        /*0048*/ 	.word	0x00005b90


	//----- nvinfo : EIATTR_MAX_THREADS
	.align		4
.L_4605:
        /*004c*/ 	.byte	0x04, 0x05
        /*004e*/ 	.short	(.L_4607 - .L_4606)
.L_4606:
        /*0050*/ 	.word	0x00000080
        /*0054*/ 	.word	0x00000001
        /*0058*/ 	.word	0x00000001


	//----- nvinfo : EIATTR_CRS_STACK_SIZE
	.align		4
.L_4607:
        /*005c*/ 	.byte	0x04, 0x1e
        /*005e*/ 	.short	(.L_4609 - .L_4608)
.L_4608:
        /*0060*/ 	.word	0x00000000


	//----- nvinfo : EIATTR_CBANK_PARAM_SIZE
	.align		4
.L_4609:
        /*0064*/ 	.byte	0x03, 0x19
        /*0066*/ 	.short	0x0220


	//----- nvinfo : EIATTR_PARAM_CBANK
	.align		4
        /*0068*/ 	.byte	0x04, 0x0a
        /*006a*/ 	.short	(.L_4611 - .L_4610)
	.align		4
.L_4610:
        /*006c*/ 	.word	index@(.nv.constant0._ZN2at6native18elementwise_kernelILi128ELi4EZNS0_22gpu_kernel_impl_nocastINS0_13AUnaryFunctorIsssZZZNS0_16fmod_kernel_cudaERNS_18TensorIteratorBaseEENKUlvE_clEvENKUlvE3_clEvEUlssE_EEEEvS5_RKT_EUliE_EEviT1_)
        /*0070*/ 	.short	0x0380
        /*0072*/ 	.short	0x0220


	//----- nvinfo : EIATTR_SW_WAR
	.align		4
.L_4611:
        /*0074*/ 	.byte	0x04, 0x36
        /*0076*/ 	.short	(.L_4613 - .L_4612)
.L_4612:
        /*0078*/ 	.word	0x00000008
.L_4613:


//--------------------- .nv.info._ZN2at6native27unrolled_elementwise_kernelINS0_13AUnaryFunctorIsssZZZNS0_16fmod_kernel_cudaERNS_18TensorIteratorBaseEENKUlvE_clEvENKUlvE3_clEvEUlssE_EESt5arrayIPcLm2EELi4E23TrivialOffsetCalculatorILi1EjESD_NS0_6memory15LoadWithoutCastENSE_16StoreWithoutCastEEEviT_T0_T2_T3_T4_T5_ --------------------------
	.section	.nv.info._ZN2at6native27unrolled_elementwise_kernelINS0_13AUnaryFunctorIsssZZZNS0_16fmod_kernel_cudaERNS_18TensorIteratorBaseEENKUlvE_clEvENKUlvE3_clEvEUlssE_EESt5arrayIPcLm2EELi4E23TrivialOffsetCalculatorILi1EjESD_NS0_6memory15LoadWithoutCastENSE_16StoreWithoutCastEEEviT_T0_T2_T3_T4_T5_,"",@"SHT_CUDA_INFO"
	.sectionflags	@""
	.align	4


	//----- nvinfo : EIATTR_CUDA_API_VERSION
	.align		4
        /*0000*/ 	.byte	0x04, 0x37
        /*0002*/ 	.short	(.L_4615 - .L_4614)
.L_4614:
        /*0004*/ 	.word	0x00000082


	//----- nvinfo : EIATTR_KPARAM_INFO
	.align		4
.L_4615:
        /*0008*/ 	.byte	0x04, 0x17
        /*000a*/ 	.short	(.L_4617 - .L_4616)
.L_4616:
        /*000c*/ 	.word	0x00000000
        /*0010*/ 	.short	0x0006
        /*0012*/ 	.short	0x001b
        /*0014*/ 	.byte	0x00, 0xf0, 0x05, 0x00


	//----- nvinfo : EIATTR_KPARAM_INFO
	.align		4
.L_4617:
        /*0018*/ 	.byte	0x04, 0x17
        /*001a*/ 	.short	(.L_4619 - .L_4618)
.L_4618:
        /*001c*/ 	.word	0x00000000
        /*0020*/ 	.short	0x0005
        /*0022*/ 	.short	0x001a
        /*0024*/ 	.byte	0x00, 0xf0, 0x05, 0x00


	//----- nvinfo : EIATTR_KPARAM_INFO
	.align		4
.L_4619:
        /*0028*/ 	.byte	0x04, 0x17
        /*002a*/ 	.short	(.L_4621 - .L_4620)
.L_4620:
        /*002c*/ 	.word	0x00000000
        /*0030*/ 	.short	0x0004
        /*0032*/ 	.short	0x0019
        /*0034*/ 	.byte	0x00, 0xf0, 0x05, 0x00


	//----- nvinfo : EIATTR_KPARAM_INFO
	.align		4
.L_4621:
        /*0038*/ 	.byte	0x04, 0x17
        /*003a*/ 	.short	(.L_4623 - .L_4622)
.L_4622:
        /*003c*/ 	.word	0x00000000
        /*0040*/ 	.short	0x0003
        /*0042*/ 	.short	0x0018
        /*0044*/ 	.byte	0x00, 0xf0, 0x05, 0x00


	//----- nvinfo : EIATTR_KPARAM_INFO
	.align		4
.L_4623:
        /*0048*/ 	.byte	0x04, 0x17
        /*004a*/ 	.short	(.L_4625 - .L_4624)
.L_4624:
        /*004c*/ 	.word	0x00000000
        /*0050*/ 	.short	0x0002
        /*0052*/ 	.short	0x0008
        /*0054*/ 	.byte	0x00, 0xf0, 0x41, 0x00


	//----- nvinfo : EIATTR_KPARAM_INFO
	.align		4
.L_4625:
        /*0058*/ 	.byte	0x04, 0x17
        /*005a*/ 	.short	(.L_4627 - .L_4626)
.L_4626:
        /*005c*/ 	.word	0x00000000
        /*0060*/ 	.short	0x0001
        /*0062*/ 	.short	0x0004
        /*0064*/ 	.byte	0x00, 0xf0, 0x11, 0x00


	//----- nvinfo : EIATTR_KPARAM_INFO
	.align		4
.L_4627:
        /*0068*/ 	.byte	0x04, 0x17
        /*006a*/ 	.short	(.L_4629 - .L_4628)
.L_4628:
        /*006c*/ 	.word	0x00000000
        /*0070*/ 	.short	0x0000
        /*0072*/ 	.short	0x0000
        /*0074*/ 	.byte	0x00, 0xf0, 0x11, 0x00


	//----- nvinfo : EIATTR_SPARSE_MMA_MASK
	.align		4
.L_4629:
        /*0078*/ 	.byte	0x03, 0x50
        /*007a*/ 	.short	0x0000


	//----- nvinfo : EIATTR_MAXREG_COUNT
	.align		4
        /*007c*/ 	.byte	0x03, 0x1b
        /*007e*/ 	.short	0x00ff


	//----- nvinfo : EIATTR_MERCURY_ISA_VERSION
	.align		4
        /*0080*/ 	.byte	0x03, 0x5f
        /*0082*/ 	.short	0x0101


	//----- nvinfo : EIATTR_VRC_CTA_INIT_COUNT
	.align		4
        /*0084*/ 	.byte	0x02, 0x4a
	.zero		1
	.zero		1


	//----- nvinfo : EIATTR_EXIT_INSTR_OFFSETS
	.align		4
        /*0088*/ 	.byte	0x04, 0x1c
        /*008a*/ 	.short	(.L_4631 - .L_4630)


	//   ....[0]....
.L_4630:
        /*008c*/ 	.word	0x00000a30


	//   ....[1]....
        /*0090*/ 	.word	0x00000a80


	//----- nvinfo : EIATTR_MAX_THREADS
	.align		4
.L_4631:
        /*0094*/ 	.byte	0x04, 0x05
        /*0096*/ 	.short	(.L_4633 - .L_4632)
.L_4632:
        /*0098*/ 	.word	0x00000080
        /*009c*/ 	.word	0x00000001
        /*00a0*/ 	.word	0x00000001


	//----- nvinfo : EIATTR_CRS_STACK_SIZE
	.align		4
.L_4633:
        /*00a4*/ 	.byte	0x04, 0x1e
        /*00a6*/ 	.short	(.L_4635 - .L_4634)
.L_4634:
        /*00a8*/ 	.word	0x00000000


	//----- nvinfo : EIATTR_CBANK_PARAM_SIZE
	.align		4
.L_4635:
        /*00ac*/ 	.byte	0x03, 0x19
        /*00ae*/ 	.short	0x001c


	//----- nvinfo : EIATTR_PARAM_CBANK
	.align		4
        /*00b0*/ 	.byte	0x04, 0x0a
        /*00b2*/ 	.short	(.L_4637 - .L_4636)
	.align		4
.L_4636:
        /*00b4*/ 	.word	index@(.nv.constant0._ZN2at6native27unrolled_elementwise_kernelINS0_13AUnaryFunctorIsssZZZNS0_16fmod_kernel_cudaERNS_18TensorIteratorBaseEENKUlvE_clEvENKUlvE3_clEvEUlssE_EESt5arrayIPcLm2EELi4E23TrivialOffsetCalculatorILi1EjESD_NS0_6memory15LoadWithoutCastENSE_16StoreWithoutCastEEEviT_T0_T2_T3_T4_T5_)
        /*00b8*/ 	.short	0x0380
        /*00ba*/ 	.short	0x001c


	//----- nvinfo : EIATTR_SW_WAR
	.align		4
.L_4637:
        /*00bc*/ 	.byte	0x04, 0x36
        /*00be*/ 	.short	(.L_4639 - .L_4638)
.L_4638:
        /*00c0*/ 	.word	0x00000008
.L_4639:


//--------------------- .nv.info._ZN2at6native29vectorized_elementwise_kernelILi2ENS0_13AUnaryFunctorIsssZZZNS0_16fmod_kernel_cudaERNS_18TensorIteratorBaseEENKUlvE_clEvENKUlvE3_clEvEUlssE_EESt5arrayIPcLm2EEEEviT0_T1_ --------------------------
	.section	.nv.info._ZN2at6native29vectorized_elementwise_kernelILi2ENS0_13AUnaryFunctorIsssZZZNS0_16fmod_kernel_cudaERNS_18TensorIteratorBaseEENKUlvE_clEvENKUlvE3_clEvEUlssE_EESt5arrayIPcLm2EEEEviT0_T1_,"",@"SHT_CUDA_INFO"
	.sectionflags	@""
	.align	4


	//----- nvinfo : EIATTR_CUDA_API_VERSION
	.align		4
        /*0000*/ 	.byte	0x04, 0x37
        /*0002*/ 	.short	(.L_4641 - .L_4640)
.L_4640:
        /*0004*/ 	.word	0x00000082


	//----- nvinfo : EIATTR_KPARAM_INFO
	.align		4
.L_4641:
        /*0008*/ 	.byte	0x04, 0x17
        /*000a*/ 	.short	(.L_4643 - .L_4642)
.L_4642:
        /*000c*/ 	.word	0x00000000
        /*0010*/ 	.short	0x0002
        /*0012*/ 	.short	0x0008
        /*0014*/ 	.byte	0x00, 0xf0, 0x41, 0x00


	//----- nvinfo : EIATTR_KPARAM_INFO
	.align		4
.L_4643:
        /*0018*/ 	.byte	0x04, 0x17
        /*001a*/ 	.short	(.L_4645 - .L_4644)
.L_4644:
        /*001c*/ 	.word	0x00000000
        /*0020*/ 	.short	0x0001
        /*0022*/ 	.short	0x0004
        /*0024*/ 	.byte	0x00, 0xf0, 0x11, 0x00


	//----- nvinfo : EIATTR_KPARAM_INFO
	.align		4
.L_4645:
        /*0028*/ 	.byte	0x04, 0x17
        /*002a*/ 	.short	(.L_4647 - .L_4646)
.L_4646:
        /*002c*/ 	.word	0x00000000
        /*0030*/ 	.short	0x0000
        /*0032*/ 	.short	0x0000
        /*0034*/ 	.byte	0x00, 0xf0, 0x11, 0x00


	//----- nvinfo : EIATTR_SPARSE_MMA_MASK
	.align		4
.L_4647:
        /*0038*/ 	.byte	0x03, 0x50
        /*003a*/ 	.short	0x0000


	//----- nvinfo : EIATTR_MAXREG_COUNT
	.align		4
        /*003c*/ 	.byte	0x03, 0x1b
        /*003e*/ 	.short	0x00ff


	//----- nvinfo : EIATTR_MERCURY_ISA_VERSION
	.align		4
        /*0040*/ 	.byte	0x03, 0x5f
        /*0042*/ 	.short	0x0101


	//----- nvinfo : EIATTR_VRC_CTA_INIT_COUNT
	.align		4
        /*0044*/ 	.byte	0x02, 0x4a
	.zero		1
	.zero		1


	//----- nvinfo : EIATTR_EXIT_INSTR_OFFSETS
	.align		4
        /*0048*/ 	.byte	0x04, 0x1c
        /*004a*/ 	.short	(.L_4649 - .L_4648)


	//   ....[0]....
.L_4648:
        /*004c*/ 	.word	0x00001540


	//   ....[1]....
        /*0050*/ 	.word	0x00001590


	//   ....[2]....
        /*0054*/ 	.word	0x000021b0


	//----- nvinfo : EIATTR_MAX_THREADS
	.align		4
.L_4649:
        /*0058*/ 	.byte	0x04, 0x05
        /*005a*/ 	.short	(.L_4651 - .L_4650)
.L_4650:
        /*005c*/ 	.word	0x00000080
        /*0060*/ 	.word	0x00000001
        /*0064*/ 	.word	0x00000001


	//----- nvinfo : EIATTR_CRS_STACK_SIZE
	.align		4
.L_4651:
        /*0068*/ 	.byte	0x04, 0x1e
        /*006a*/ 	.short	(.L_4653 - .L_4652)
.L_4652:
        /*006c*/ 	.word	0x00000000


	//----- nvinfo : EIATTR_CBANK_PARAM_SIZE
	.align		4
.L_4653:
        /*0070*/ 	.byte	0x03, 0x19
        /*0072*/ 	.short	0x0018


	//----- nvinfo : EIATTR_PARAM_CBANK
	.align		4
        /*0074*/ 	.byte	0x04, 0x0a
        /*0076*/ 	.short	(.L_4655 - .L_4654)
	.align		4
.L_4654:
        /*0078*/ 	.word	index@(.nv.constant0._ZN2at6native29vectorized_elementwise_kernelILi2ENS0_13AUnaryFunctorIsssZZZNS0_16fmod_kernel_cudaERNS_18TensorIteratorBaseEENKUlvE_clEvENKUlvE3_clEvEUlssE_EESt5arrayIPcLm2EEEEviT0_T1_)
        /*007c*/ 	.short	0x0380
        /*007e*/ 	.short	0x0018


	//----- nvinfo : EIATTR_SW_WAR
	.align		4
.L_4655:
        /*0080*/ 	.byte	0x04, 0x36
        /*0082*/ 	.short	(.L_4657 - .L_4656)
.L_4656:
        /*0084*/ 	.word	0x00000008
.L_4657:


//--------------------- .nv.info._ZN2at6native29vectorized_elementwise_kernelILi4ENS0_13AUnaryFunctorIsssZZZNS0_16fmod_kernel_cudaERNS_18TensorIteratorBaseEENKUlvE_clEvENKUlvE3_clEvEUlssE_EESt5arrayIPcLm2EEEEviT0_T1_ --------------------------
	.section	.nv.info._ZN2at6native29vectorized_elementwise_kernelILi4ENS0_13AUnaryFunctorIsssZZZNS0_16fmod_kernel_cudaERNS_18TensorIteratorBaseEENKUlvE_clEvENKUlvE3_clEvEUlssE_EESt5arrayIPcLm2EEEEviT0_T1_,"",@"SHT_CUDA_INFO"
	.sectionflags	@""
	.align	4


	//----- nvinfo : EIATTR_CUDA_API_VERSION
	.align		4
        /*0000*/ 	.byte	0x04, 0x37
        /*0002*/ 	.short	(.L_4659 - .L_4658)
.L_4658:
        /*0004*/ 	.word	0x00000082


	//----- nvinfo : EIATTR_KPARAM_INFO
	.align		4
.L_4659:
        /*0008*/ 	.byte	0x04, 0x17
        /*000a*/ 	.short	(.L_4661 - .L_4660)
.L_4660:
        /*000c*/ 	.word	0x00000000
        /*0010*/ 	.short	0x0002
        /*0012*/ 	.short	0x0008
        /*0014*/ 	.byte	0x00, 0xf0, 0x41, 0x00


	//----- nvinfo : EIATTR_KPARAM_INFO
	.align		4
.L_4661:
        /*0018*/ 	.byte	0x04, 0x17
        /*001a*/ 	.short	(.L_4663 - .L_4662)
.L_4662:
        /*001c*/ 	.word	0x00000000
        /*0020*/ 	.short	0x0001
        /*0022*/ 	.short	0x0004
        /*0024*/ 	.byte	0x00, 0xf0, 0x11, 0x00


	//----- nvinfo : EIATTR_KPARAM_INFO
	.align		4
.L_4663:
        /*0028*/ 	.byte	0x04, 0x17
        /*002a*/ 	.short	(.L_4665 - .L_4664)
.L_4664:
        /*002c*/ 	.word	0x00000000
        /*0030*/ 	.short	0x0000
        /*0032*/ 	.short	0x0000
        /*0034*/ 	.byte	0x00, 0xf0, 0x11, 0x00


	//----- nvinfo : EIATTR_SPARSE_MMA_MASK
	.align		4
.L_4665:
        /*0038*/ 	.byte	0x03, 0x50
        /*003a*/ 	.short	0x0000


	//----- nvinfo : EIATTR_MAXREG_COUNT
	.align		4
        /*003c*/ 	.byte	0x03, 0x1b
        /*003e*/ 	.short	0x00ff


	//----- nvinfo : EIATTR_MERCURY_ISA_VERSION
	.align		4
        /*0040*/ 	.byte	0x03, 0x5f
        /*0042*/ 	.short	0x0101


	//----- nvinfo : EIATTR_VRC_CTA_INIT_COUNT
	.align		4
        /*0044*/ 	.byte	0x02, 0x4a
	.zero		1
	.zero		1


	//----- nvinfo : EIATTR_EXIT_INSTR_OFFSETS
	.align		4
        /*0048*/ 	.byte	0x04, 0x1c
        /*004a*/ 	.short	(.L_4667 - .L_4666)


	//   ....[0]....
.L_4666:
        /*004c*/ 	.word	0x00001520


	//   ....[1]....
        /*0050*/ 	.word	0x00001570


	//   ....[2]....
        /*0054*/ 	.word	0x00002140


	//----- nvinfo : EIATTR_MAX_THREADS
	.align		4
.L_4667:
        /*0058*/ 	.byte	0x04, 0x05
        /*005a*/ 	.short	(.L_4669 - .L_4668)
.L_4668:
        /*005c*/ 	.word	0x00000080
        /*0060*/ 	.word	0x00000001
        /*0064*/ 	.word	0x00000001


	//----- nvinfo : EIATTR_CRS_STACK_SIZE
	.align		4
.L_4669:
        /*0068*/ 	.byte	0x04, 0x1e
        /*006a*/ 	.short	(.L_4671 - .L_4670)
.L_4670:
        /*006c*/ 	.word	0x00000000


	//----- nvinfo : EIATTR_CBANK_PARAM_SIZE
	.align		4
.L_4671:
        /*0070*/ 	.byte	0x03, 0x19
        /*0072*/ 	.short	0x0018


	//----- nvinfo : EIATTR_PARAM_CBANK
	.align		4
        /*0074*/ 	.byte	0x04, 0x0a
        /*0076*/ 	.short	(.L_4673 - .L_4672)
	.align		4
.L_4672:
        /*0078*/ 	.word	index@(.nv.constant0._ZN2at6native29vectorized_elementwise_kernelILi4ENS0_13AUnaryFunctorIsssZZZNS0_16fmod_kernel_cudaERNS_18TensorIteratorBaseEENKUlvE_clEvENKUlvE3_clEvEUlssE_EESt5arrayIPcLm2EEEEviT0_T1_)
        /*007c*/ 	.short	0x0380
        /*007e*/ 	.short	0x0018


	//----- nvinfo : EIATTR_SW_WAR
	.align		4
.L_4673:
        /*0080*/ 	.byte	0x04, 0x36
        /*0082*/ 	.short	(.L_4675 - .L_4674)
.L_4674:
        /*0084*/ 	.word	0x00000008
.L_4675:


//--------------------- .nv.info._ZN2at6native29vectorized_elementwise_kernelILi8ENS0_13AUnaryFunctorIsssZZZNS0_16fmod_kernel_cudaERNS_18TensorIteratorBaseEENKUlvE_clEvENKUlvE3_clEvEUlssE_EESt5arrayIPcLm2EEEEviT0_T1_ --------------------------
	.section	.nv.info._ZN2at6native29vectorized_elementwise_kernelILi8ENS0_13AUnaryFunctorIsssZZZNS0_16fmod_kernel_cudaERNS_18TensorIteratorBaseEENKUlvE_clEvENKUlvE3_clEvEUlssE_EESt5arrayIPcLm2EEEEviT0_T1_,"",@"SHT_CUDA_INFO"
	.sectionflags	@""
	.align	4


	//----- nvinfo : EIATTR_CUDA_API_VERSION
	.align		4
        /*0000*/ 	.byte	0x04, 0x37
        /*0002*/ 	.short	(.L_4677 - .L_4676)
.L_4676:
        /*0004*/ 	.word	0x00000082


	//----- nvinfo : EIATTR_KPARAM_INFO
	.align		4
.L_4677:
        /*0008*/ 	.byte	0x04, 0x17
        /*000a*/ 	.short	(.L_4679 - .L_4678)
.L_4678:
        /*000c*/ 	.word	0x00000000
        /*0010*/ 	.short	0x0002
        /*0012*/ 	.short	0x0008
        /*0014*/ 	.byte	0x00, 0xf0, 0x41, 0x00


	//----- nvinfo : EIATTR_KPARAM_INFO
	.align		4
.L_4679:
        /*0018*/ 	.byte	0x04, 0x17
        /*001a*/ 	.short	(.L_4681 - .L_4680)
.L_4680:
        /*001c*/ 	.word	0x00000000
        /*0020*/ 	.short	0x0001
        /*0022*/ 	.short	0x0004
        /*0024*/ 	.byte	0x00, 0xf0, 0x11, 0x00


	//----- nvinfo : EIATTR_KPARAM_INFO
	.align		4
.L_4681:
        /*0028*/ 	.byte	0x04, 0x17
        /*002a*/ 	.short	(.L_4683 - .L_4682)
.L_4682:
        /*002c*/ 	.word	0x00000000
        /*0030*/ 	.short	0x0000
        /*0032*/ 	.short	0x0000
        /*0034*/ 	.byte	0x00, 0xf0, 0x11, 0x00


	//----- nvinfo : EIATTR_SPARSE_MMA_MASK
	.align		4
.L_4683:
        /*0038*/ 	.byte	0x03, 0x50
        /*003a*/ 	.short	0x0000


	//----- nvinfo : EIATTR_MAXREG_COUNT
	.align		4
        /*003c*/ 	.byte	0x03, 0x1b
        /*003e*/ 	.short	0x00ff


	//----- nvinfo : EIATTR_MERCURY_ISA_VERSION
	.align		4
        /*0040*/ 	.byte	0x03, 0x5f
        /*0042*/ 	.short	0x0101


	//----- nvinfo : EIATTR_VRC_CTA_INIT_COUNT
	.align		4
        /*0044*/ 	.byte	0x02, 0x4a
	.zero		1
	.zero		1


	//----- nvinfo : EIATTR_EXIT_INSTR_OFFSETS
	.align		4
        /*0048*/ 	.byte	0x04, 0x1c
        /*004a*/ 	.short	(.L_4685 - .L_4684)


	//   ....[0]....
.L_4684:
        /*004c*/ 	.word	0x00000010


	//----- nvinfo : EIATTR_MAX_THREADS
	.align		4
.L_4685:
        /*0050*/ 	.byte	0x04, 0x05
        /*0052*/ 	.short	(.L_4687 - .L_4686)
.L_4686:
        /*0054*/ 	.word	0x00000080
        /*0058*/ 	.word	0x00000001
        /*005c*/ 	.word	0x00000001


	//----- nvinfo : EIATTR_CBANK_PARAM_SIZE
	.align		4
.L_4687:
        /*0060*/ 	.byte	0x03, 0x19
        /*0062*/ 	.short	0x0018


	//----- nvinfo : EIATTR_PARAM_CBANK
	.align		4
        /*0064*/ 	.byte	0x04, 0x0a
        /*0066*/ 	.short	(.L_4689 - .L_4688)
	.align		4
.L_4688:
        /*0068*/ 	.word	index@(.nv.constant0._ZN2at6native29vectorized_elementwise_kernelILi8ENS0_13AUnaryFunctorIsssZZZNS0_16fmod_kernel_cudaERNS_18TensorIteratorBaseEENKUlvE_clEvENKUlvE3_clEvEUlssE_EESt5arrayIPcLm2EEEEviT0_T1_)
        /*006c*/ 	.short	0x0380
        /*006e*/ 	.short	0x0018


	//----- nvinfo : EIATTR_SW_WAR
	.align		4
.L_4689:
        /*0070*/ 	.byte	0x04, 0x36
        /*0072*/ 	.short	(.L_4691 - .L_4690)
.L_4690:
        /*0074*/ 	.word	0x00000008
.L_4691:


//--------------------- .nv.info._ZN2at6native18elementwise_kernelILi128ELi4EZNS0_15gpu_kernel_implINS0_13BinaryFunctorIlllZZZNS0_16fmod_kernel_cudaERNS_18TensorIteratorBaseEENKUlvE_clEvENKUlvE2_clEvEUlllE_EEEEvS5_RKT_EUliE_EEviT1_ --------------------------
	.section	.nv.info._ZN2at6native18elementwise_kernelILi128ELi4EZNS0_15gpu_kernel_implINS0_13BinaryFunctorIlllZZZNS0_16fmod_kernel_cudaERNS_18TensorIteratorBaseEENKUlvE_clEvENKUlvE2_clEvEUlllE_EEEEvS5_RKT_EUliE_EEviT1_,"",@"SHT_CUDA_INFO"
	.sectionflags	@""
	.align	4


	//----- nvinfo : EIATTR_CUDA_API_VERSION
	.align		4
        /*0000*/ 	.byte	0x04, 0x37
        /*0002*/ 	.short	(.L_4693 - .L_4692)
.L_4692:
        /*0004*/ 	.word	0x00000082


	//----- nvinfo : EIATTR_KPARAM_INFO
	.align		4
.L_4693:
        /*0008*/ 	.byte	0x04, 0x17
        /*000a*/ 	.short	(.L_4695 - .L_4694)
.L_4694:
        /*000c*/ 	.word	0x00000000
        /*0010*/ 	.short	0x0001
        /*0012*/ 	.short	0x0008
        /*0014*/ 	.byte	0x00, 0xf0, 0x21, 0x0a


	//----- nvinfo : EIATTR_KPARAM_INFO
	.align		4
.L_4695:
        /*0018*/ 	.byte	0x04, 0x17
        /*001a*/ 	.short	(.L_4697 - .L_4696)
.L_4696:
        /*001c*/ 	.word	0x00000000
        /*0020*/ 	.short	0x0000
        /*0022*/ 	.short	0x0000
        /*0024*/ 	.byte	0x00, 0xf0, 0x11, 0x00


	//----- nvinfo : EIATTR_SPARSE_MMA_MASK
	.align		4
.L_4697:
        /*0028*/ 	.byte	0x03, 0x50
        /*002a*/ 	.short	0x0000


	//----- nvinfo : EIATTR_MAXREG_COUNT
	.align		4
        /*002c*/ 	.byte	0x03, 0x1b
        /*002e*/ 	.short	0x0080


	//----- nvinfo : EIATTR_EXTERNS
	.align		4
        /*0030*/ 	.byte	0x04, 0x0f
        /*0032*/ 	.short	(.L_4699 - .L_4698)


	//   ....[0]....
	.align		4
.L_4698:
        /*0034*/ 	.word	index@(__assertfail)


	//----- nvinfo : EIATTR_MERCURY_ISA_VERSION
	.align		4
.L_4699:
        /*0038*/ 	.byte	0x03, 0x5f
        /*003a*/ 	.short	0x0101


	//----- nvinfo : EIATTR_VRC_CTA_INIT_COUNT
	.align		4
        /*003c*/ 	.byte	0x02, 0x4a
	.zero		1
	.zero		1


	//----- nvinfo : EIATTR_SYSCALL_OFFSETS
	.align		4
        /*0040*/ 	.byte	0x04, 0x46
        /*0042*/ 	.short	(.L_4701 - .L_4700)


	//   ....[0]....
.L_4700:
        /*0044*/ 	.word	0x00002450


	//   ....[1]....
        /*0048*/ 	.word	0x00003260


	//   ....[2]....
        /*004c*/ 	.word	0x00004200


	//   ....[3]....
        /*0050*/ 	.word	0x00006910


	//   ....[4]....
        /*0054*/ 	.word	0x00008390


	//   ....[5]....
        /*0058*/ 	.word	0x0000abe0


	//   ....[6]....
        /*005c*/ 	.word	0x0000c660


	//   ....[7]....
        /*0060*/ 	.word	0x0000eef0


	//   ....[8]....
        /*0064*/ 	.word	0x00010990


	//----- nvinfo : EIATTR_EXIT_INSTR_OFFSETS
	.align		4
.L_4701:
        /*0068*/ 	.byte	0x04, 0x1c
        /*006a*/ 	.short	(.L_4703 - .L_4702)


	//   ....[0]....
.L_4702:
        /*006c*/ 	.word	0x0000c930


	//   ....[1]....
        /*0070*/ 	.word	0x0000ff20


	//   ....[2]....
        /*0074*/ 	.word	0x0000ff40


	//   ....[3]....
        /*0078*/ 	.word	0x0000ffc0


	//   ....[4]....
        /*007c*/ 	.word	0x0000ffe0


	//   ....[5]....
        /*0080*/ 	.word	0x00010000


	//   ....[6]....
        /*0084*/ 	.word	0x00010090


	//   ....[7]....
        /*0088*/ 	.word	0x000100d0


	//   ....[8]....
        /*008c*/ 	.word	0x00010170


	//   ....[9]....
        /*0090*/ 	.word	0x000101c0


	//   ....[10]....
        /*0094*/ 	.word	0x000101f0


	//   ....[11]....
        /*0098*/ 	.word	0x000102b0


	//   ....[12]....
        /*009c*/ 	.word	0x00010420


	//   ....[13]....
        /*00a0*/ 	.word	0x00010590


	//   ....[14]....
        /*00a4*/ 	.word	0x00010700


	//   ....[15]....
        /*00a8*/ 	.word	0x00010720


	//   ....[16]....
        /*00ac*/ 	.word	0x00010740


	//   ....[17]....
        /*00b0*/ 	.word	0x000107f0


	//   ....[18]....
        /*00b4*/ 	.word	0x00010830


	//   ....[19]....
        /*00b8*/ 	.word	0x000109a0


	//   ....[20]....
        /*00bc*/ 	.word	0x00010ab0


	//   ....[21]....
        /*00c0*/ 	.word	0x00010bf0


	//   ....[22]....
        /*00c4*/ 	.word	0x00010c30


	//----- nvinfo : EIATTR_MAX_THREADS
	.align		4
.L_4703:
        /*00c8*/ 	.byte	0x04, 0x05
        /*00ca*/ 	.short	(.L_4705 - .L_4704)
.L_4704:
        /*00cc*/ 	.word	0x00000080
        /*00d0*/ 	.word	0x00000001
        /*00d4*/ 	.word	0x00000001


	//----- nvinfo : EIATTR_CRS_STACK_SIZE
	.align		4
.L_4705:
        /*00d8*/ 	.byte	0x04, 0x1e
        /*00da*/ 	.short	(.L_4707 - .L_4706)
.L_4706:
        /*00dc*/ 	.word	0x00000000


	//----- nvinfo : EIATTR_CBANK_PARAM_SIZE
	.align		4
.L_4707:
        /*00e0*/ 	.byte	0x03, 0x19
        /*00e2*/ 	.short	0x0290


	//----- nvinfo : EIATTR_PARAM_CBANK
	.align		4
        /*00e4*/ 	.byte	0x04, 0x0a
        /*00e6*/ 	.short	(.L_4709 - .L_4708)
	.align		4
.L_4708:
        /*00e8*/ 	.word	index@(.nv.constant0._ZN2at6native18elementwise_kernelILi128ELi4EZNS0_15gpu_kernel_implINS0_13BinaryFunctorIlllZZZNS0_16fmod_kernel_cudaERNS_18TensorIteratorBaseEENKUlvE_clEvENKUlvE2_clEvEUlllE_EEEEvS5_RKT_EUliE_EEviT1_)
        /*00ec*/ 	.short	0x0380
        /*00ee*/ 	.short	0x0290


	//----- nvinfo : EIATTR_SW_WAR
	.align		4
.L_4709:
        /*00f0*/ 	.byte	0x04, 0x36
        /*00f2*/ 	.short	(.L_4711 - .L_4710)
.L_4710:
        /*00f4*/ 	.word	0x00000008
.L_4711:


//--------------------- .nv.info._ZN2at6native27unrolled_elementwise_kernelINS0_13BinaryFunctorIlllZZZNS0_16fmod_kernel_cudaERNS_18TensorIteratorBaseEENKUlvE_clEvENKUlvE2_clEvEUlllE_EESt5arrayIPcLm3EELi4E23TrivialOffsetCalculatorILi2EjESC_ILi1EjENS0_6memory12LoadWithCastILi2EEENSF_13StoreWithCastILi1EEEEEviT_T0_T2_T3_T4_T5_ --------------------------
	.section	.nv.info._ZN2at6native27unrolled_elementwise_kernelINS0_13BinaryFunctorIlllZZZNS0_16fmod_kernel_cudaERNS_18TensorIteratorBaseEENKUlvE_clEvENKUlvE2_clEvEUlllE_EESt5arrayIPcLm3EELi4E23TrivialOffsetCalculatorILi2EjESC_ILi1EjENS0_6memory12LoadWithCastILi2EEENSF_13StoreWithCastILi1EEEEEviT_T0_T2_T3_T4_T5_,"",@"SHT_CUDA_INFO"
	.sectionflags	@""
	.align	4


	//----- nvinfo : EIATTR_CUDA_API_VERSION
	.align		4
        /*0000*/ 	.byte	0x04, 0x37
        /*0002*/ 	.short	(.L_4713 - .L_4712)
.L_4712:
        /*0004*/ 	.word	0x00000082


	//----- nvinfo : EIATTR_KPARAM_INFO
	.align		4
.L_4713:
        /*0008*/ 	.byte	0x04, 0x17
        /*000a*/ 	.short	(.L_4715 - .L_4714)
.L_4714:
        /*000c*/ 	.word	0x00000000
        /*0010*/ 	.short	0x0006
        /*0012*/ 	.short	0x0030
        /*0014*/ 	.byte	0x00, 0xf0, 0x21, 0x00


	//----- nvinfo : EIATTR_KPARAM_INFO
	.align		4
.L_4715:
        /*0018*/ 	.byte	0x04, 0x17
        /*001a*/ 	.short	(.L_4717 - .L_4716)
.L_4716:
        /*001c*/ 	.word	0x00000000
        /*0020*/ 	.short	0x0005
        /*0022*/ 	.short	0x0024
        /*0024*/ 	.byte	0x00, 0xf0, 0x31, 0x00


	//----- nvinfo : EIATTR_KPARAM_INFO
	.align		4
.L_4717:
        /*0028*/ 	.byte	0x04, 0x17
        /*002a*/ 	.short	(.L_4719 - .L_4718)
.L_4718:
        /*002c*/ 	.word	0x00000000
        /*0030*/ 	.short	0x0004
        /*0032*/ 	.short	0x0021
        /*0034*/ 	.byte	0x00, 0xf0, 0x05, 0x00


	//----- nvinfo : EIATTR_KPARAM_INFO
	.align		4
.L_4719:
        /*0038*/ 	.byte	0x04, 0x17
        /*003a*/ 	.short	(.L_4721 - .L_4720)
.L_4720:
        /*003c*/ 	.word	0x00000000
        /*0040*/ 	.short	0x0003
        /*0042*/ 	.short	0x0020
        /*0044*/ 	.byte	0x00, 0xf0, 0x05, 0x00


	//----- nvinfo : EIATTR_KPARAM_INFO
	.align		4
.L_4721:
        /*0048*/ 	.byte	0x04, 0x17
        /*004a*/ 	.short	(.L_4723 - .L_4722)
.L_4722:
        /*004c*/ 	.word	0x00000000
        /*0050*/ 	.short	0x0002
        /*0052*/ 	.short	0x0008
        /*0054*/ 	.byte	0x00, 0xf0, 0x61, 0x00


	//----- nvinfo : EIATTR_KPARAM_INFO
	.align		4
.L_4723:
        /*0058*/ 	.byte	0x04, 0x17
        /*005a*/ 	.short	(.L_4725 - .L_4724)
.L_4724:
        /*005c*/ 	.word	0x00000000
        /*0060*/ 	.short	0x0001
        /*0062*/ 	.short	0x0004
        /*0064*/ 	.byte	0x00, 0xf0, 0x05, 0x00


	//----- nvinfo : EIATTR_KPARAM_INFO
	.align		4
.L_4725:
        /*0068*/ 	.byte	0x04, 0x17
        /*006a*/ 	.short	(.L_4727 - .L_4726)
.L_4726:
        /*006c*/ 	.word	0x00000000
        /*0070*/ 	.short	0x0000
        /*0072*/ 	.short	0x0000
        /*0074*/ 	.byte	0x00, 0xf0, 0x11, 0x00


	//----- nvinfo : EIATTR_SPARSE_MMA_MASK
	.align		4
.L_4727:
        /*0078*/ 	.byte	0x03, 0x50
        /*007a*/ 	.short	0x0000


	//----- nvinfo : EIATTR_MAXREG_COUNT
	.align		4
        /*007c*/ 	.byte	0x03, 0x1b
        /*007e*/ 	.short	0x00ff


	//----- nvinfo : EIATTR_EXTERNS
	.align		4
        /*0080*/ 	.byte	0x04, 0x0f
        /*0082*/ 	.short	(.L_4729 - .L_4728)


	//   ....[0]....
	.align		4
.L_4728:
        /*0084*/ 	.word	index@(__assertfail)


	//----- nvinfo : EIATTR_MERCURY_ISA_VERSION
	.align		4
.L_4729:
        /*0088*/ 	.byte	0x03, 0x5f
        /*008a*/ 	.short	0x0101


	//----- nvinfo : EIATTR_VRC_CTA_INIT_COUNT
	.align		4
        /*008c*/ 	.byte	0x02, 0x4a
	.zero		1
	.zero		1


	//----- nvinfo : EIATTR_SYSCALL_OFFSETS
	.align		4
        /*0090*/ 	.byte	0x04, 0x46
        /*0092*/ 	.short	(.L_4731 - .L_4730)


	//   ....[0]....
.L_4730:
        /*0094*/ 	.word	0x00000e40


	//   ....[1]....
        /*0098*/ 	.word	0x00001cb0


	//   ....[2]....
        /*009c*/ 	.word	0x00002c50


	//   ....[3]....
        /*00a0*/ 	.word	0x00003ac0


	//   ....[4]....
        /*00a4*/ 	.word	0x000049b0


	//   ....[5]....
        /*00a8*/ 	.word	0x00005820


	//   ....[6]....
        /*00ac*/ 	.word	0x00006710


	//   ....[7]....
        /*00b0*/ 	.word	0x00007580


	//   ....[8]....
        /*00b4*/ 	.word	0x00008ce0


	//   ....[9]....
        /*00b8*/ 	.word	0x00009a30


	//   ....[10]....
        /*00bc*/ 	.word	0x0000a8b0


	//   ....[11]....
        /*00c0*/ 	.word	0x0000b710


	//----- nvinfo : EIATTR_EXIT_INSTR_OFFSETS
	.align		4
.L_4731:
        /*00c4*/ 	.byte	0x04, 0x1c
        /*00c6*/ 	.short	(.L_4733 - .L_4732)


	//   ....[0]....
.L_4732:
        /*00c8*/ 	.word	0x0000ab80


	//   ....[1]....
        /*00cc*/ 	.word	0x0000acb0


	//   ....[2]....
        /*00d0*/ 	.word	0x0000acd0


	//   ....[3]....
        /*00d4*/ 	.word	0x0000ad50


	//   ....[4]....
        /*00d8*/ 	.word	0x0000ad70


	//   ....[5]....
        /*00dc*/ 	.word	0x0000ad90


	//   ....[6]....
        /*00e0*/ 	.word	0x0000ae20


	//   ....[7]....
        /*00e4*/ 	.word	0x0000ae60


	//   ....[8]....
        /*00e8*/ 	.word	0x0000af00


	//   ....[9]....
        /*00ec*/ 	.word	0x0000af50


	//   ....[10]....
        /*00f0*/ 	.word	0x0000af80


	//   ....[11]....
        /*00f4*/ 	.word	0x0000b040


	//   ....[12]....
        /*00f8*/ 	.word	0x0000b1b0


	//   ....[13]....
        /*00fc*/ 	.word	0x0000b320


	//   ....[14]....
        /*0100*/ 	.word	0x0000b480


	//   ....[15]....
        /*0104*/ 	.word	0x0000b4a0


	//   ....[16]....
        /*0108*/ 	.word	0x0000b4c0


	//   ....[17]....
        /*010c*/ 	.word	0x0000b570


	//   ....[18]....
        /*0110*/ 	.word	0x0000b5b0


	//   ....[19]....
        /*0114*/ 	.word	0x0000b720


	//   ....[20]....
        /*0118*/ 	.word	0x0000b830


	//   ....[21]....
        /*011c*/ 	.word	0x0000b970


	//   ....[22]....
        /*0120*/ 	.word	0x0000b9b0


	//----- nvinfo : EIATTR_MAX_THREADS
	.align		4
.L_4733:
        /*0124*/ 	.byte	0x04, 0x05
        /*0126*/ 	.short	(.L_4735 - .L_4734)
.L_4734:
        /*0128*/ 	.word	0x00000080
        /*012c*/ 	.word	0x00000001
        /*0130*/ 	.word	0x00000001


	//----- nvinfo : EIATTR_CRS_STACK_SIZE
	.align		4
.L_4735:
        /*0134*/ 	.byte	0x04, 0x1e
        /*0136*/ 	.short	(.L_4737 - .L_4736)
.L_4736:
        /*0138*/ 	.word	0x00000000


	//----- nvinfo : EIATTR_CBANK_PARAM_SIZE
	.align		4
.L_4737:
        /*013c*/ 	.byte	0x03, 0x19
        /*013e*/ 	.short	0x0038


	//----- nvinfo : EIATTR_PARAM_CBANK
	.align		4
        /*0140*/ 	.byte	0x04, 0x0a
        /*0142*/ 	.short	(.L_4739 - .L_4738)
	.align		4
.L_4738:
        /*0144*/ 	.word	index@(.nv.constant0._ZN2at6native27unrolled_elementwise_kernelINS0_13BinaryFunctorIlllZZZNS0_16fmod_kernel_cudaERNS_18TensorIteratorBaseEENKUlvE_clEvENKUlvE2_clEvEUlllE_EESt5arrayIPcLm3EELi4E23TrivialOffsetCalculatorILi2EjESC_ILi1EjENS0_6memory12LoadWithCastILi2EEENSF_13StoreWithCastILi1EEEEEviT_T0_T2_T3_T4_T5_)
        /*0148*/ 	.short	0x0380
        /*014a*/ 	.short	0x0038


	//----- nvinfo : EIATTR_SW_WAR
	.align		4
.L_4739:
        /*014c*/ 	.byte	0x04, 0x36
        /*014e*/ 	.short	(.L_4741 - .L_4740)
.L_4740:
        /*0150*/ 	.word	0x00000008
.L_4741:


//--------------------- .nv.info._ZN2at6native18elementwise_kernelILi128ELi2EZNS0_22gpu_kernel_impl_nocastINS0_13BinaryFunctorIlllZZZNS0_16fmod_kernel_cudaERNS_18TensorIteratorBaseEENKUlvE_clEvENKUlvE2_clEvEUlllE_EEEEvS5_RKT_EUliE_EEviT1_ --------------------------
	.section	.nv.info._ZN2at6native18elementwise_kernelILi128ELi2EZNS0_22gpu_kernel_impl_nocastINS0_13BinaryFunctorIlllZZZNS0_16fmod_kernel_cudaERNS_18TensorIteratorBaseEENKUlvE_clEvENKUlvE2_clEvEUlllE_EEEEvS5_RKT_EUliE_EEviT1_,"",@"SHT_CUDA_INFO"
	.sectionflags	@""
	.align	4


	//----- nvinfo : EIATTR_CUDA_API_VERSION
	.align		4
        /*0000*/ 	.byte	0x04, 0x37
        /*0002*/ 	.short	(.L_4743 - .L_4742)
.L_4742:
        /*0004*/ 	.word	0x00000082


	//----- nvinfo : EIATTR_KPARAM_INFO
	.align		4
.L_4743:
        /*0008*/ 	.byte	0x04, 0x17
        /*000a*/ 	.short	(.L_4745 - .L_4744)
.L_4744:
        /*000c*/ 	.word	0x00000000
        /*0010*/ 	.short	0x0001
        /*0012*/ 	.short	0x0008
        /*0014*/ 	.byte	0x00, 0xf0, 0x21, 0x0a


	//----- nvinfo : EIATTR_KPARAM_INFO
	.align		4
.L_4745:
        /*0018*/ 	.byte	0x04, 0x17
        /*001a*/ 	.short	(.L_4747 - .L_4746)
.L_4746:
        /*001c*/ 	.word	0x00000000
        /*0020*/ 	.short	0x0000
        /*0022*/ 	.short	0x0000
        /*0024*/ 	.byte	0x00, 0xf0, 0x11, 0x00


	//----- nvinfo : EIATTR_SPARSE_MMA_MASK
	.align		4
.L_4747:
        /*0028*/ 	.byte	0x03, 0x50
        /*002a*/ 	.short	0x0000


	//----- nvinfo : EIATTR_MAXREG_COUNT
	.align		4
        /*002c*/ 	.byte	0x03, 0x1b
        /*002e*/ 	.short	0x0080


	//----- nvinfo : EIATTR_MERCURY_ISA_VERSION
	.align		4
        /*0030*/ 	.byte	0x03, 0x5f
        /*0032*/ 	.short	0x0101


	//----- nvinfo : EIATTR_VRC_CTA_INIT_COUNT
	.align		4
        /*0034*/ 	.byte	0x02, 0x4a
	.zero		1
	.zero		1


	//----- nvinfo : EIATTR_EXIT_INSTR_OFFSETS
	.align		4
        /*0038*/ 	.byte	0x04, 0x1c
        /*003a*/ 	.short	(.L_4749 - .L_4748)


	//   ....[0]....
.L_4748:
        /*003c*/ 	.word	0x00000320


	//   ....[1]....
        /*0040*/ 	.word	0x000004f0


	//   ....[2]....
        /*0044*/ 	.word	0x00000560


	//   ....[3]....
        /*0048*/ 	.word	0x00001e70


	//   ....[4]....
        /*004c*/ 	.word	0x000036c0


	//----- nvinfo : EIATTR_MAX_THREADS
	.align		4
.L_4749:
        /*0050*/ 	.byte	0x04, 0x05
        /*0052*/ 	.short	(.L_4751 - .L_4750)
.L_4750:
        /*0054*/ 	.word	0x00000080
        /*0058*/ 	.word	0x00000001
        /*005c*/ 	.word	0x00000001


	//----- nvinfo : EIATTR_CRS_STACK_SIZE
	.align		4
.L_4751:
        /*0060*/ 	.byte	0x04, 0x1e
        /*0062*/ 	.short	(.L_4753 - .L_4752)
.L_4752:
        /*0064*/ 	.word	0x00000000


	//----- nvinfo : EIATTR_CBANK_PARAM_SIZE
	.align		4
.L_4753:
        /*0068*/ 	.byte	0x03, 0x19
        /*006a*/ 	.short	0x0290


	//----- nvinfo : EIATTR_PARAM_CBANK
	.align		4
        /*006c*/ 	.byte	0x04, 0x0a
        /*006e*/ 	.short	(.L_4755 - .L_4754)
	.align		4
.L_4754:
        /*0070*/ 	.word	index@(.nv.constant0._ZN2at6native18elementwise_kernelILi128ELi2EZNS0_22gpu_kernel_impl_nocastINS0_13BinaryFunctorIlllZZZNS0_16fmod_kernel_cudaERNS_18TensorIteratorBaseEENKUlvE_clEvENKUlvE2_clEvEUlllE_EEEEvS5_RKT_EUliE_EEviT1_)
        /*0074*/ 	.short	0x0380
        /*0076*/ 	.short	0x0290


	//----- nvinfo : EIATTR_SW_WAR
	.align		4
.L_4755:
        /*0078*/ 	.byte	0x04, 0x36
        /*007a*/ 	.short	(.L_4757 - .L_4756)
.L_4756:
        /*007c*/ 	.word	0x00000008
.L_4757:


//--------------------- .nv.info._ZN2at6native27unrolled_elementwise_kernelINS0_13BinaryFunctorIlllZZZNS0_16fmod_kernel_cudaERNS_18TensorIteratorBaseEENKUlvE_clEvENKUlvE2_clEvEUlllE_EESt5arrayIPcLm3EELi4E23TrivialOffsetCalculatorILi2EjESC_ILi1EjENS0_6memory15LoadWithoutCastENSF_16StoreWithoutCastEEEviT_T0_T2_T3_T4_T5_ --------------------------
	.section	.nv.info._ZN2at6native27unrolled_elementwise_kernelINS0_13BinaryFunctorIlllZZZNS0_16fmod_kernel_cudaERNS_18TensorIteratorBaseEENKUlvE_clEvENKUlvE2_clEvEUlllE_EESt5arrayIPcLm3EELi4E23TrivialOffsetCalculatorILi2EjESC_ILi1EjENS0_6memory15LoadWithoutCastENSF_16StoreWithoutCastEEEviT_T0_T2_T3_T4_T5_,"",@"SHT_CUDA_INFO"
	.sectionflags	@""
	.align	4


	//----- nvinfo : EIATTR_CUDA_API_VERSION
	.align		4
        /*0000*/ 	.byte	0x04, 0x37
        /*0002*/ 	.short	(.L_4759 - .L_4758)
.L_4758:
        /*0004*/ 	.word	0x00000082


	//----- nvinfo : EIATTR_KPARAM_INFO
	.align		4
.L_4759:
        /*0008*/ 	.byte	0x04, 0x17
        /*000a*/ 	.short	(.L_4761 - .L_4760)
.L_4760:
        /*000c*/ 	.word	0x00000000
        /*0010*/ 	.short	0x0006
        /*0012*/ 	.short	0x0023
        /*0014*/ 	.byte	0x00, 0xf0, 0x05, 0x00


	//----- nvinfo : EIATTR_KPARAM_INFO
	.align		4
.L_4761:
        /*0018*/ 	.byte	0x04, 0x17
        /*001a*/ 	.short	(.L_4763 - .L_4762)
.L_4762:
        /*001c*/ 	.word	0x00000000
        /*0020*/ 	.short	0x0005
        /*0022*/ 	.short	0x0022
        /*0024*/ 	.byte	0x00, 0xf0, 0x05, 0x00


	//----- nvinfo : EIATTR_KPARAM_INFO
	.align		4
.L_4763:
        /*0028*/ 	.byte	0x04, 0x17
        /*002a*/ 	.short	(.L_4765 - .L_4764)
.L_4764:
        /*002c*/ 	.word	0x00000000
        /*0030*/ 	.short	0x0004
        /*0032*/ 	.short	0x0021
        /*0034*/ 	.byte	0x00, 0xf0, 0x05, 0x00


	//----- nvinfo : EIATTR_KPARAM_INFO
	.align		4
.L_4765:
        /*0038*/ 	.byte	0x04, 0x17
        /*003a*/ 	.short	(.L_4767 - .L_4766)
.L_4766:
        /*003c*/ 	.word	0x00000000
        /*0040*/ 	.short	0x0003
        /*0042*/ 	.short	0x0020
        /*0044*/ 	.byte	0x00, 0xf0, 0x05, 0x00


	//----- nvinfo : EIATTR_KPARAM_INFO
	.align		4
.L_4767:
        /*0048*/ 	.byte	0x04, 0x17
        /*004a*/ 	.short	(.L_4769 - .L_4768)
.L_4768:
        /*004c*/ 	.word	0x00000000
        /*0050*/ 	.short	0x0002
        /*0052*/ 	.short	0x0008
        /*0054*/ 	.byte	0x00, 0xf0, 0x61, 0x00


	//----- nvinfo : EIATTR_KPARAM_INFO
	.align		4
.L_4769:
        /*0058*/ 	.byte	0x04, 0x17
        /*005a*/ 	.short	(.L_4771 - .L_4770)
.L_4770:
        /*005c*/ 	.word	0x00000000
        /*0060*/ 	.short	0x0001
        /*0062*/ 	.short	0x0004
        /*0064*/ 	.byte	0x00, 0xf0, 0x05, 0x00


	//----- nvinfo : EIATTR_KPARAM_INFO
	.align		4
.L_4771:
        /*0068*/ 	.byte	0x04, 0x17
        /*006a*/ 	.short	(.L_4773 - .L_4772)
.L_4772:
        /*006c*/ 	.word	0x00000000
        /*0070*/ 	.short	0x0000
        /*0072*/ 	.short	0x0000
        /*0074*/ 	.byte	0x00, 0xf0, 0x11, 0x00


	//----- nvinfo : EIATTR_SPARSE_MMA_MASK
	.align		4
.L_4773:
        /*0078*/ 	.byte	0x03, 0x50
        /*007a*/ 	.short	0x0000


	//----- nvinfo : EIATTR_MAXREG_COUNT
	.align		4
        /*007c*/ 	.byte	0x03, 0x1b
        /*007e*/ 	.short	0x00ff


	//----- nvinfo : EIATTR_MERCURY_ISA_VERSION
	.align		4
        /*0080*/ 	.byte	0x03, 0x5f
        /*0082*/ 	.short	0x0101


	//----- nvinfo : EIATTR_VRC_CTA_INIT_COUNT
	.align		4
        /*0084*/ 	.byte	0x02, 0x4a
	.zero		1
	.zero		1


	//----- nvinfo : EIATTR_EXIT_INSTR_OFFSETS
	.align		4
        /*0088*/ 	.byte	0x04, 0x1c
        /*008a*/ 	.short	(.L_4775 - .L_4774)


	//   ....[0]....
.L_4774:
        /*008c*/ 	.word	0x00000d60


	//   ....[1]....
        /*0090*/ 	.word	0x00000db0


	//----- nvinfo : EIATTR_MAX_THREADS
	.align		4
.L_4775:
        /*0094*/ 	.byte	0x04, 0x05
        /*0096*/ 	.short	(.L_4777 - .L_4776)
.L_4776:
        /*0098*/ 	.word	0x00000080
        /*009c*/ 	.word	0x00000001
        /*00a0*/ 	.word	0x00000001


	//----- nvinfo : EIATTR_CRS_STACK_SIZE
	.align		4
.L_4777:
        /*00a4*/ 	.byte	0x04, 0x1e
        /*00a6*/ 	.short	(.L_4779 - .L_4778)
.L_4778:
        /*00a8*/ 	.word	0x00000000


	//----- nvinfo : EIATTR_CBANK_PARAM_SIZE
	.align		4
.L_4779:
        /*00ac*/ 	.byte	0x03, 0x19
        /*00ae*/ 	.short	0x0024


	//----- nvinfo : EIATTR_PARAM_CBANK
	.align		4
        /*00b0*/ 	.byte	0x04, 0x0a
        /*00b2*/ 	.short	(.L_4781 - .L_4780)
	.align		4
.L_4780:
        /*00b4*/ 	.word	index@(.nv.constant0._ZN2at6native27unrolled_elementwise_kernelINS0_13BinaryFunctorIlllZZZNS0_16fmod_kernel_cudaERNS_18TensorIteratorBaseEENKUlvE_clEvENKUlvE2_clEvEUlllE_EESt5arrayIPcLm3EELi4E23TrivialOffsetCalculatorILi2EjESC_ILi1EjENS0_6memory15LoadWithoutCastENSF_16StoreWithoutCastEEEviT_T0_T2_T3_T4_T5_)
        /*00b8*/ 	.short	0x0380
        /*00ba*/ 	.short	0x0024


	//----- nvinfo : EIATTR_SW_WAR
	.align		4
.L_4781:
        /*00bc*/ 	.byte	0x04, 0x36
        /*00be*/ 	.short	(.L_4783 - .L_4782)
.L_4782:
        /*00c0*/ 	.word	0x00000008
.L_4783:


//--------------------- .nv.info._ZN2at6native29vectorized_elementwise_kernelILi2ENS0_13BinaryFunctorIlllZZZNS0_16fmod_kernel_cudaERNS_18TensorIteratorBaseEENKUlvE_clEvENKUlvE2_clEvEUlllE_EESt5arrayIPcLm3EEEEviT0_T1_ --------------------------
	.section	.nv.info._ZN2at6native29vectorized_elementwise_kernelILi2ENS0_13BinaryFunctorIlllZZZNS0_16fmod_kernel_cudaERNS_18TensorIteratorBaseEENKUlvE_clEvENKUlvE2_clEvEUlllE_EESt5arrayIPcLm3EEEEviT0_T1_,"",@"SHT_CUDA_INFO"
	.sectionflags	@""
	.align	4


	//----- nvinfo : EIATTR_CUDA_API_VERSION
	.align		4
        /*0000*/ 	.byte	0x04, 0x37
        /*0002*/ 	.short	(.L_4785 - .L_4784)
.L_4784:
        /*0004*/ 	.word	0x00000082


	//----- nvinfo : EIATTR_KPARAM_INFO
	.align		4
.L_4785:
        /*0008*/ 	.byte	0x04, 0x17
        /*000a*/ 	.short	(.L_4787 - .L_4786)
.L_4786:
        /*000c*/ 	.word	0x00000000
        /*0010*/ 	.short	0x0002
        /*0012*/ 	.short	0x0008
        /*0014*/ 	.byte	0x00, 0xf0, 0x61, 0x00


	//----- nvinfo : EIATTR_KPARAM_INFO
	.align		4
.L_4787:
        /*0018*/ 	.byte	0x04, 0x17
        /*001a*/ 	.short	(.L_4789 - .L_4788)
.L_4788:
        /*001c*/ 	.word	0x00000000
        /*0020*/ 	.short	0x0001
        /*0022*/ 	.short	0x0004
        /*0024*/ 	.byte	0x00, 0xf0, 0x05, 0x00


	//----- nvinfo : EIATTR_KPARAM_INFO
	.align		4
.L_4789:
        /*0028*/ 	.byte	0x04, 0x17
        /*002a*/ 	.short	(.L_4791 - .L_4790)
.L_4790:
        /*002c*/ 	.word	0x00000000
        /*0030*/ 	.short	0x0000
        /*0032*/ 	.short	0x0000
        /*0034*/ 	.byte	0x00, 0xf0, 0x11, 0x00


	//----- nvinfo : EIATTR_SPARSE_MMA_MASK
	.align		4
.L_4791:
        /*0038*/ 	.byte	0x03, 0x50
        /*003a*/ 	.short	0x0000


	//----- nvinfo : EIATTR_MAXREG_COUNT
	.align		4
        /*003c*/ 	.byte	0x03, 0x1b
        /*003e*/ 	.short	0x00ff


	//----- nvinfo : EIATTR_MERCURY_ISA_VERSION
	.align		4
        /*0040*/ 	.byte	0x03, 0x5f
        /*0042*/ 	.short	0x0101


	//----- nvinfo : EIATTR_VRC_CTA_INIT_COUNT
	.align		4
        /*0044*/ 	.byte	0x02, 0x4a
	.zero		1
	.zero		1


	//----- nvinfo : EIATTR_EXIT_INSTR_OFFSETS
	.align		4
        /*0048*/ 	.byte	0x04, 0x1c
        /*004a*/ 	.short	(.L_4793 - .L_4792)


	//   ....[0]....
.L_4792:
        /*004c*/ 	.word	0x00001ad0


	//   ....[1]....
        /*0050*/ 	.word	0x00001b20


	//   ....[2]....
        /*0054*/ 	.word	0x00002c90


	//----- nvinfo : EIATTR_MAX_THREADS
	.align		4
.L_4793:
        /*0058*/ 	.byte	0x04, 0x05
        /*005a*/ 	.short	(.L_4795 - .L_4794)
.L_4794:
        /*005c*/ 	.word	0x00000080
        /*0060*/ 	.word	0x00000001
        /*0064*/ 	.word	0x00000001


	//----- nvinfo : EIATTR_CRS_STACK_SIZE
	.align		4
.L_4795:
        /*0068*/ 	.byte	0x04, 0x1e
        /*006a*/ 	.short	(.L_4797 - .L_4796)
.L_4796:
        /*006c*/ 	.word	0x00000000


	//----- nvinfo : EIATTR_CBANK_PARAM_SIZE
	.align		4
.L_4797:
        /*0070*/ 	.byte	0x03, 0x19
        /*0072*/ 	.short	0x0020


	//----- nvinfo : EIATTR_PARAM_CBANK
	.align		4
        /*0074*/ 	.byte	0x04, 0x0a
        /*0076*/ 	.short	(.L_4799 - .L_4798)
	.align		4
.L_4798:
        /*0078*/ 	.word	index@(.nv.constant0._ZN2at6native29vectorized_elementwise_kernelILi2ENS0_13BinaryFunctorIlllZZZNS0_16fmod_kernel_cudaERNS_18TensorIteratorBaseEENKUlvE_clEvENKUlvE2_clEvEUlllE_EESt5arrayIPcLm3EEEEviT0_T1_)
        /*007c*/ 	.short	0x0380
        /*007e*/ 	.short	0x0020


	//----- nvinfo : EIATTR_SW_WAR
	.align		4
.L_4799:
        /*0080*/ 	.byte	0x04, 0x36
        /*0082*/ 	.short	(.L_4801 - .L_4800)
.L_4800:
        /*0084*/ 	.word	0x00000008
.L_4801:


//--------------------- .nv.info._ZN2at6native29vectorized_elementwise_kernelILi4ENS0_13BinaryFunctorIlllZZZNS0_16fmod_kernel_cudaERNS_18TensorIteratorBaseEENKUlvE_clEvENKUlvE2_clEvEUlllE_EESt5arrayIPcLm3EEEEviT0_T1_ --------------------------
	.section	.nv.info._ZN2at6native29vectorized_elementwise_kernelILi4ENS0_13BinaryFunctorIlllZZZNS0_16fmod_kernel_cudaERNS_18TensorIteratorBaseEENKUlvE_clEvENKUlvE2_clEvEUlllE_EESt5arrayIPcLm3EEEEviT0_T1_,"",@"SHT_CUDA_INFO"
	.sectionflags	@""
	.align	4


	//----- nvinfo : EIATTR_CUDA_API_VERSION
	.align		4
        /*0000*/ 	.byte	0x04, 0x37
        /*0002*/ 	.short	(.L_4803 - .L_4802)
.L_4802:
        /*0004*/ 	.word	0x00000082


	//----- nvinfo : EIATTR_KPARAM_INFO
	.align		4
.L_4803:
        /*0008*/ 	.byte	0x04, 0x17
        /*000a*/ 	.short	(.L_4805 - .L_4804)
.L_4804:
        /*000c*/ 	.word	0x00000000
        /*0010*/ 	.short	0x0002
        /*0012*/ 	.short	0x0008
        /*0014*/ 	.byte	0x00, 0xf0, 0x61, 0x00


	//----- nvinfo : EIATTR_KPARAM_INFO
	.align		4
.L_4805:
        /*0018*/ 	.byte	0x04, 0x17
        /*001a*/ 	.short	(.L_4807 - .L_4806)
.L_4806:
        /*001c*/ 	.word	0x00000000
        /*0020*/ 	.short	0x0001
        /*0022*/ 	.short	0x0004
        /*0024*/ 	.byte	0x00, 0xf0, 0x05, 0x00


	//----- nvinfo : EIATTR_KPARAM_INFO
	.align		4
.L_4807:
        /*0028*/ 	.byte	0x04, 0x17
        /*002a*/ 	.short	(.L_4809 - .L_4808)
.L_4808:
        /*002c*/ 	.word	0x00000000
        /*0030*/ 	.short	0x0000
        /*0032*/ 	.short	0x0000
        /*0034*/ 	.byte	0x00, 0xf0, 0x11, 0x00


	//----- nvinfo : EIATTR_SPARSE_MMA_MASK
	.align		4
.L_4809:
        /*0038*/ 	.byte	0x03, 0x50
        /*003a*/ 	.short	0x0000


	//----- nvinfo : EIATTR_MAXREG_COUNT
	.align		4
        /*003c*/ 	.byte	0x03, 0x1b
        /*003e*/ 	.short	0x00ff


	//----- nvinfo : EIATTR_MERCURY_ISA_VERSION
	.align		4
        /*0040*/ 	.byte	0x03, 0x5f
        /*0042*/ 	.short	0x0101


	//----- nvinfo : EIATTR_VRC_CTA_INIT_COUNT
	.align		4
        /*0044*/ 	.byte	0x02, 0x4a
	.zero		1
	.zero		1


	//----- nvinfo : EIATTR_EXIT_INSTR_OFFSETS
	.align		4
        /*0048*/ 	.byte	0x04, 0x1c
        /*004a*/ 	.short	(.L_4811 - .L_4810)


	//   ....[0]....
.L_4810:
        /*004c*/ 	.word	0x00001ad0


	//   ....[1]....
        /*0050*/ 	.word	0x00001b20


	//   ....[2]....
        /*0054*/ 	.word	0x00002c30


	//----- nvinfo : EIATTR_MAX_THREADS
	.align		4
.L_4811:
        /*0058*/ 	.byte	0x04, 0x05
        /*005a*/ 	.short	(.L_4813 - .L_4812)
.L_4812:
        /*005c*/ 	.word	0x00000080
        /*0060*/ 	.word	0x00000001
        /*0064*/ 	.word	0x00000001


	//----- nvinfo : EIATTR_CRS_STACK_SIZE
	.align		4
.L_4813:
        /*0068*/ 	.byte	0x04, 0x1e
        /*006a*/ 	.short	(.L_4815 - .L_4814)
.L_4814:
        /*006c*/ 	.word	0x00000000


	//----- nvinfo : EIATTR_CBANK_PARAM_SIZE
	.align		4
.L_4815:
        /*0070*/ 	.byte	0x03, 0x19
        /*0072*/ 	.short	0x0020


	//----- nvinfo : EIATTR_PARAM_CBANK
	.align		4
        /*0074*/ 	.byte	0x04, 0x0a
        /*0076*/ 	.short	(.L_4817 - .L_4816)
	.align		4
.L_4816:
        /*0078*/ 	.word	index@(.nv.constant0._ZN2at6native29vectorized_elementwise_kernelILi4ENS0_13BinaryFunctorIlllZZZNS0_16fmod_kernel_cudaERNS_18TensorIteratorBaseEENKUlvE_clEvENKUlvE2_clEvEUlllE_EESt5arrayIPcLm3EEEEviT0_T1_)
        /*007c*/ 	.short	0x0380
        /*007e*/ 	.short	0x0020


	//----- nvinfo : EIATTR_SW_WAR
	.align		4
.L_4817:
        /*0080*/ 	.byte	0x04, 0x36
        /*0082*/ 	.short	(.L_4819 - .L_4818)
.L_4818:
        /*0084*/ 	.word	0x00000008
.L_4819:


//--------------------- .nv.info._ZN2at6native29vectorized_elementwise_kernelILi8ENS0_13BinaryFunctorIlllZZZNS0_16fmod_kernel_cudaERNS_18TensorIteratorBaseEENKUlvE_clEvENKUlvE2_clEvEUlllE_EESt5arrayIPcLm3EEEEviT0_T1_ --------------------------
	.section	.nv.info._ZN2at6native29vectorized_elementwise_kernelILi8ENS0_13BinaryFunctorIlllZZZNS0_16fmod_kernel_cudaERNS_18TensorIteratorBaseEENKUlvE_clEvENKUlvE2_clEvEUlllE_EESt5arrayIPcLm3EEEEviT0_T1_,"",@"SHT_CUDA_INFO"
	.sectionflags	@""
	.align	4


	//----- nvinfo : EIATTR_CUDA_API_VERSION
	.align		4
        /*0000*/ 	.byte	0x04, 0x37
        /*0002*/ 	.short	(.L_4821 - .L_4820)
.L_4820:
        /*0004*/ 	.word	0x00000082


	//----- nvinfo : EIATTR_KPARAM_INFO
	.align		4
.L_4821:
        /*0008*/ 	.byte	0x04, 0x17
        /*000a*/ 	.short	(.L_4823 - .L_4822)
.L_4822:
        /*000c*/ 	.word	0x00000000
        /*0010*/ 	.short	0x0002
        /*0012*/ 	.short	0x0008
        /*0014*/ 	.byte	0x00, 0xf0, 0x61, 0x00


	//----- nvinfo : EIATTR_KPARAM_INFO
	.align		4
.L_4823:
        /*0018*/ 	.byte	0x04, 0x17
        /*001a*/ 	.short	(.L_4825 - .L_4824)
.L_4824:
        /*001c*/ 	.word	0x00000000
        /*0020*/ 	.short	0x0001
        /*0022*/ 	.short	0x0004
        /*0024*/ 	.byte	0x00, 0xf0, 0x05, 0x00


	//----- nvinfo : EIATTR_KPARAM_INFO
	.align		4
.L_4825:
        /*0028*/ 	.byte	0x04, 0x17
        /*002a*/ 	.short	(.L_4827 - .L_4826)
.L_4826:
        /*002c*/ 	.word	0x00000000
        /*0030*/ 	.short	0x0000
        /*0032*/ 	.short	0x0000
        /*0034*/ 	.byte	0x00, 0xf0, 0x11, 0x00


	//----- nvinfo : EIATTR_SPARSE_MMA_MASK
	.align		4
.L_4827:
        /*0038*/ 	.byte	0x03, 0x50
        /*003a*/ 	.short	0x0000


	//----- nvinfo : EIATTR_MAXREG_COUNT
	.align		4
        /*003c*/ 	.byte	0x03, 0x1b
        /*003e*/ 	.short	0x00ff


	//----- nvinfo : EIATTR_MERCURY_ISA_VERSION
	.align		4
        /*0040*/ 	.byte	0x03, 0x5f
        /*0042*/ 	.short	0x0101


	//----- nvinfo : EIATTR_VRC_CTA_INIT_COUNT
	.align		4
        /*0044*/ 	.byte	0x02, 0x4a
	.zero		1
	.zero		1


	//----- nvinfo : EIATTR_EXIT_INSTR_OFFSETS
	.align		4
        /*0048*/ 	.byte	0x04, 0x1c
        /*004a*/ 	.short	(.L_4829 - .L_4828)


	//   ....[0]....
.L_4828:
        /*004c*/ 	.word	0x00000010


	//----- nvinfo : EIATTR_MAX_THREADS
	.align		4
.L_4829:
        /*0050*/ 	.byte	0x04, 0x05
        /*0052*/ 	.short	(.L_4831 - .L_4830)
.L_4830:
        /*0054*/ 	.word	0x00000080
        /*0058*/ 	.word	0x00000001
        /*005c*/ 	.word	0x00000001


	//----- nvinfo : EIATTR_CBANK_PARAM_SIZE
	.align		4
.L_4831:
        /*0060*/ 	.byte	0x03, 0x19
        /*0062*/ 	.short	0x0020


	//----- nvinfo : EIATTR_PARAM_CBANK
	.align		4
        /*0064*/ 	.byte	0x04, 0x0a
        /*0066*/ 	.short	(.L_4833 - .L_4832)
	.align		4
.L_4832:
        /*0068*/ 	.word	index@(.nv.constant0._ZN2at6native29vectorized_elementwise_kernelILi8ENS0_13BinaryFunctorIlllZZZNS0_16fmod_kernel_cudaERNS_18TensorIteratorBaseEENKUlvE_clEvENKUlvE2_clEvEUlllE_EESt5arrayIPcLm3EEEEviT0_T1_)
        /*006c*/ 	.short	0x0380
        /*006e*/ 	.short	0x0020


	//----- nvinfo : EIATTR_SW_WAR
	.align		4
.L_4833:
        /*0070*/ 	.byte	0x04, 0x36
        /*0072*/ 	.short	(.L_4835 - .L_4834)
.L_4834:
        /*0074*/ 	.word	0x00000008
.L_4835:


//--------------------- .nv.info._ZN2at6native18elementwise_kernelILi128ELi4EZNS0_15gpu_kernel_implINS0_13BUnaryFunctorIlllZZZNS0_16fmod_kernel_cudaERNS_18TensorIteratorBaseEENKUlvE_clEvENKUlvE2_clEvEUlllE_EEEEvS5_RKT_EUliE_EEviT1_ --------------------------
	.section	.nv.info._ZN2at6native18elementwise_kernelILi128ELi4EZNS0_15gpu_kernel_implINS0_13BUnaryFunctorIlllZZZNS0_16fmod_kernel_cudaERNS_18TensorIteratorBaseEENKUlvE_clEvENKUlvE2_clEvEUlllE_EEEEvS5_RKT_EUliE_EEviT1_,"",@"SHT_CUDA_INFO"
	.sectionflags	@""
	.align	4


	//----- nvinfo : EIATTR_CUDA_API_VERSION
	.align		4
        /*0000*/ 	.byte	0x04, 0x37
        /*0002*/ 	.short	(.L_4837 - .L_4836)
.L_4836:
        /*0004*/ 	.word	0x00000082


	//----- nvinfo : EIATTR_KPARAM_INFO
	.align		4
.L_4837:
        /*0008*/ 	.byte	0x04, 0x17
        /*000a*/ 	.short	(.L_4839 - .L_4838)
.L_4838:
        /*000c*/ 	.word	0x00000000
        /*0010*/ 	.short	0x0001
        /*0012*/ 	.short	0x0008
        /*0014*/ 	.byte	0x00, 0xf0, 0xa1, 0x08


	//----- nvinfo : EIATTR_KPARAM_INFO
	.align		4
.L_4839:
        /*0018*/ 	.byte	0x04, 0x17
        /*001a*/ 	.short	(.L_4841 - .L_4840)
.L_4840:
        /*001c*/ 	.word	0x00000000
        /*0020*/ 	.short	0x0000
        /*0022*/ 	.short	0x0000
        /*0024*/ 	.byte	0x00, 0xf0, 0x11, 0x00


	//----- nvinfo : EIATTR_SPARSE_MMA_MASK
	.align		4
.L_4841:
        /*0028*/ 	.byte	0x03, 0x50
        /*002a*/ 	.short	0x0000


	//----- nvinfo : EIATTR_MAXREG_COUNT
	.align		4
        /*002c*/ 	.byte	0x03, 0x1b
        /*002e*/ 	.short	0x0080


	//----- nvinfo : EIATTR_EXTERNS
	.align		4
        /*0030*/ 	.byte	0x04, 0x0f
        /*0032*/ 	.short	(.L_4843 - .L_4842)


	//   ....[0]....
	.align		4
.L_4842:
        /*0034*/ 	.word	index@(__assertfail)


	//----- nvinfo : EIATTR_MERCURY_ISA_VERSION
	.align		4
.L_4843:
        /*0038*/ 	.byte	0x03, 0x5f
        /*003a*/ 	.short	0x0101


	//----- nvinfo : EIATTR_VRC_CTA_INIT_COUNT
	.align		4
        /*003c*/ 	.byte	0x02, 0x4a
	.zero		1
	.zero		1


	//----- nvinfo : EIATTR_SYSCALL_OFFSETS
	.align		4
        /*0040*/ 	.byte	0x04, 0x46
        /*0042*/ 	.short	(.L_4845 - .L_4844)


	//   ....[0]....
.L_4844:
        /*0044*/ 	.word	0x00002120


	//   ....[1]....
        /*0048*/ 	.word	0x000030d0


	//   ....[2]....
        /*004c*/ 	.word	0x00005350


	//   ....[3]....
        /*0050*/ 	.word	0x000060f0


	//   ....[4]....
        /*0054*/ 	.word	0x000084b0


	//   ....[5]....
        /*0058*/ 	.word	0x00009250


	//   ....[6]....
        /*005c*/ 	.word	0x0000b620


	//   ....[7]....
        /*0060*/ 	.word	0x0000c3b0


	//----- nvinfo : EIATTR_EXIT_INSTR_OFFSETS
	.align		4
.L_4845:
        /*0064*/ 	.byte	0x04, 0x1c
        /*0066*/ 	.short	(.L_4847 - .L_4846)


	//   ....[0]....
.L_4846:
        /*0068*/ 	.word	0x00009530


	//   ....[1]....
        /*006c*/ 	.word	0x0000b940


	//   ....[2]....
        /*0070*/ 	.word	0x0000b960


	//   ....[3]....
        /*0074*/ 	.word	0x0000b9e0


	//   ....[4]....
        /*0078*/ 	.word	0x0000ba00


	//   ....[5]....
        /*007c*/ 	.word	0x0000ba20


	//   ....[6]....
        /*0080*/ 	.word	0x0000bab0


	//   ....[7]....
        /*0084*/ 	.word	0x0000baf0


	//   ....[8]....
        /*0088*/ 	.word	0x0000bb90


	//   ....[9]....
        /*008c*/ 	.word	0x0000bbe0


	//   ....[10]....
        /*0090*/ 	.word	0x0000bc10


	//   ....[11]....
        /*0094*/ 	.word	0x0000bcd0


	//   ....[12]....
        /*0098*/ 	.word	0x0000be40


	//   ....[13]....
        /*009c*/ 	.word	0x0000bfb0


	//   ....[14]....
        /*00a0*/ 	.word	0x0000c120


	//   ....[15]....
        /*00a4*/ 	.word	0x0000c140


	//   ....[16]....
        /*00a8*/ 	.word	0x0000c160


	//   ....[17]....
        /*00ac*/ 	.word	0x0000c210


	//   ....[18]....
        /*00b0*/ 	.word	0x0000c250


	//   ....[19]....
        /*00b4*/ 	.word	0x0000c3c0


	//   ....[20]....
        /*00b8*/ 	.word	0x0000c4d0


	//   ....[21]....
        /*00bc*/ 	.word	0x0000c610


	//   ....[22]....
        /*00c0*/ 	.word	0x0000c650


	//----- nvinfo : EIATTR_MAX_THREADS
	.align		4
.L_4847:
        /*00c4*/ 	.byte	0x04, 0x05
        /*00c6*/ 	.short	(.L_4849 - .L_4848)
.L_4848:
        /*00c8*/ 	.word	0x00000080
        /*00cc*/ 	.word	0x00000001
        /*00d0*/ 	.word	0x00000001


	//----- nvinfo : EIATTR_CRS_STACK_SIZE
	.align		4
.L_4849:
        /*00d4*/ 	.byte	0x04, 0x1e
        /*00d6*/ 	.short	(.L_4851 - .L_4850)
.L_4850:
        /*00d8*/ 	.word	0x00000000


	//----- nvinfo : EIATTR_CBANK_PARAM_SIZE
	.align		4
.L_4851:
        /*00dc*/ 	.byte	0x03, 0x19
        /*00de*/ 	.short	0x0230


	//----- nvinfo : EIATTR_PARAM_CBANK
	.align		4
        /*00e0*/ 	.byte	0x04, 0x0a
        /*00e2*/ 	.short	(.L_4853 - .L_4852)
	.align		4
.L_4852:
        /*00e4*/ 	.word	index@(.nv.constant0._ZN2at6native18elementwise_kernelILi128ELi4EZNS0_15gpu_kernel_implINS0_13BUnaryFunctorIlllZZZNS0_16fmod_kernel_cudaERNS_18TensorIteratorBaseEENKUlvE_clEvENKUlvE2_clEvEUlllE_EEEEvS5_RKT_EUliE_EEviT1_)
        /*00e8*/ 	.short	0x0380
        /*00ea*/ 	.short	0x0230


	//----- nvinfo : EIATTR_SW_WAR
	.align		4
.L_4853:
        /*00ec*/ 	.byte	0x04, 0x36
        /*00ee*/ 	.short	(.L_4855 - .L_4854)
.L_4854:
        /*00f0*/ 	.word	0x00000008
.L_4855:


//--------------------- .nv.info._ZN2at6native27unrolled_elementwise_kernelINS0_13BUnaryFunctorIlllZZZNS0_16fmod_kernel_cudaERNS_18TensorIteratorBaseEENKUlvE_clEvENKUlvE2_clEvEUlllE_EESt5arrayIPcLm2EELi4E23TrivialOffsetCalculatorILi1EjESD_NS0_6memory12LoadWithCastILi1EEENSE_13StoreWithCastILi1EEEEEviT_T0_T2_T3_T4_T5_ --------------------------
	.section	.nv.info._ZN2at6native27unrolled_elementwise_kernelINS0_13BUnaryFunctorIlllZZZNS0_16fmod_kernel_cudaERNS_18TensorIteratorBaseEENKUlvE_clEvENKUlvE2_clEvEUlllE_EESt5arrayIPcLm2EELi4E23TrivialOffsetCalculatorILi1EjESD_NS0_6memory12LoadWithCastILi1EEENSE_13StoreWithCastILi1EEEEEviT_T0_T2_T3_T4_T5_,"",@"SHT_CUDA_INFO"
	.sectionflags	@""
	.align	4


	//----- nvinfo : EIATTR_CUDA_API_VERSION
	.align		4
        /*0000*/ 	.byte	0x04, 0x37
        /*0002*/ 	.short	(.L_4857 - .L_4856)
.L_4856:
        /*0004*/ 	.word	0x00000082


	//----- nvinfo : EIATTR_KPARAM_INFO
	.align		4
.L_4857:
        /*0008*/ 	.byte	0x04, 0x17
        /*000a*/ 	.short	(.L_4859 - .L_4858)
.L_4858:
        /*000c*/ 	.word	0x00000000
        /*0010*/ 	.short	0x0006
        /*0012*/ 	.short	0x0034
        /*0014*/ 	.byte	0x00, 0xf0, 0x21, 0x00


	//----- nvinfo : EIATTR_KPARAM_INFO
	.align		4
.L_4859:
        /*0018*/ 	.byte	0x04, 0x17
        /*001a*/ 	.short	(.L_4861 - .L_4860)
.L_4860:
        /*001c*/ 	.word	0x00000000
        /*0020*/ 	.short	0x0005
        /*0022*/ 	.short	0x002c
        /*0024*/ 	.byte	0x00, 0xf0, 0x21, 0x00


	//----- nvinfo : EIATTR_KPARAM_INFO
	.align		4
.L_4861:
        /*0028*/ 	.byte	0x04, 0x17
        /*002a*/ 	.short	(.L_4863 - .L_4862)
.L_4862:
        /*002c*/ 	.word	0x00000000
        /*0030*/ 	.short	0x0004
        /*0032*/ 	.short	0x0029
        /*0034*/ 	.byte	0x00, 0xf0, 0x05, 0x00


	//----- nvinfo : EIATTR_KPARAM_INFO
	.align		4
.L_4863:
        /*0038*/ 	.byte	0x04, 0x17
        /*003a*/ 	.short	(.L_4865 - .L_4864)
.L_4864:
        /*003c*/ 	.word	0x00000000
        /*0040*/ 	.short	0x0003
        /*0042*/ 	.short	0x0028
        /*0044*/ 	.byte	0x00, 0xf0, 0x05, 0x00


	//----- nvinfo : EIATTR_KPARAM_INFO
	.align		4
.L_4865:
        /*0048*/ 	.byte	0x04, 0x17
        /*004a*/ 	.short	(.L_4867 - .L_4866)
.L_4866:
        /*004c*/ 	.word	0x00000000
        /*0050*/ 	.short	0x0002
        /*0052*/ 	.short	0x0018
        /*0054*/ 	.byte	0x00, 0xf0, 0x41, 0x00


	//----- nvinfo : EIATTR_KPARAM_INFO
	.align		4
.L_4867:
        /*0058*/ 	.byte	0x04, 0x17
        /*005a*/ 	.short	(.L_4869 - .L_4868)
.L_4868:
        /*005c*/ 	.word	0x00000000
        /*0060*/ 	.short	0x0001
        /*0062*/ 	.short	0x0008
        /*0064*/ 	.byte	0x00, 0xf0, 0x41, 0x00


	//----- nvinfo : EIATTR_KPARAM_INFO
	.align		4
.L_4869:
        /*0068*/ 	.byte	0x04, 0x17
        /*006a*/ 	.short	(.L_4871 - .L_4870)
.L_4870:
        /*006c*/ 	.word	0x00000000
        /*0070*/ 	.short	0x0000
        /*0072*/ 	.short	0x0000
        /*0074*/ 	.byte	0x00, 0xf0, 0x11, 0x00


	//----- nvinfo : EIATTR_SPARSE_MMA_MASK
	.align		4
.L_4871:
        /*0078*/ 	.byte	0x03, 0x50
        /*007a*/ 	.short	0x0000


	//----- nvinfo : EIATTR_MAXREG_COUNT
	.align		4
        /*007c*/ 	.byte	0x03, 0x1b
        /*007e*/ 	.short	0x00ff


	//----- nvinfo : EIATTR_EXTERNS
	.align		4
        /*0080*/ 	.byte	0x04, 0x0f
        /*0082*/ 	.short	(.L_4873 - .L_4872)


	//   ....[0]....
	.align		4
.L_4872:
        /*0084*/ 	.word	index@(__assertfail)


	//----- nvinfo : EIATTR_MERCURY_ISA_VERSION
	.align		4
.L_4873:
        /*0088*/ 	.byte	0x03, 0x5f
        /*008a*/ 	.short	0x0101


	//----- nvinfo : EIATTR_VRC_CTA_INIT_COUNT
	.align		4
        /*008c*/ 	.byte	0x02, 0x4a
	.zero		1
	.zero		1


	//----- nvinfo : EIATTR_SYSCALL_OFFSETS
	.align		4
        /*0090*/ 	.byte	0x04, 0x46
        /*0092*/ 	.short	(.L_4875 - .L_4874)


	//   ....[0]....
.L_4874:
        /*0094*/ 	.word	0x00000e20


	//   ....[1]....
        /*0098*/ 	.word	0x00001db0


	//   ....[2]....
        /*009c*/ 	.word	0x00002c90


	//   ....[3]....
        /*00a0*/ 	.word	0x00003b70


	//   ....[4]....
        /*00a4*/ 	.word	0x000052f0


	//   ....[5]....
        /*00a8*/ 	.word	0x00006040


	//   ....[6]....
        /*00ac*/ 	.word	0x00006ec0


	//   ....[7]....
        /*00b0*/ 	.word	0x00007d20


	//----- nvinfo : EIATTR_EXIT_INSTR_OFFSETS
	.align		4
.L_4875:
        /*00b4*/ 	.byte	0x04, 0x1c
        /*00b6*/ 	.short	(.L_4877 - .L_4876)


	//   ....[0]....
.L_4876:
        /*00b8*/ 	.word	0x00007190


	//   ....[1]....
        /*00bc*/ 	.word	0x000072c0


	//   ....[2]....
        /*00c0*/ 	.word	0x000072e0


	//   ....[3]....
        /*00c4*/ 	.word	0x00007360


	//   ....[4]....
        /*00c8*/ 	.word	0x00007380


	//   ....[5]....
        /*00cc*/ 	.word	0x000073a0


	//   ....[6]....
        /*00d0*/ 	.word	0x00007430


	//   ....[7]....
        /*00d4*/ 	.word	0x00007470


	//   ....[8]....
        /*00d8*/ 	.word	0x00007510


	//   ....[9]....
        /*00dc*/ 	.word	0x00007560


	//   ....[10]....
        /*00e0*/ 	.word	0x00007590


	//   ....[11]....
        /*00e4*/ 	.word	0x00007650


	//   ....[12]....
        /*00e8*/ 	.word	0x000077c0


	//   ....[13]....
        /*00ec*/ 	.word	0x00007930


	//   ....[14]....
        /*00f0*/ 	.word	0x00007a90


	//   ....[15]....
        /*00f4*/ 	.word	0x00007ab0


	//   ....[16]....
        /*00f8*/ 	.word	0x00007ad0


	//   ....[17]....
        /*00fc*/ 	.word	0x00007b80


	//   ....[18]....
        /*0100*/ 	.word	0x00007bc0


	//   ....[19]....
        /*0104*/ 	.word	0x00007d30


	//   ....[20]....
        /*0108*/ 	.word	0x00007e40


	//   ....[21]....
        /*010c*/ 	.word	0x00007f80


	//   ....[22]....
        /*0110*/ 	.word	0x00007fc0


	//----- nvinfo : EIATTR_MAX_THREADS
	.align		4
.L_4877:
        /*0114*/ 	.byte	0x04, 0x05
        /*0116*/ 	.short	(.L_4879 - .L_4878)
.L_4878:
        /*0118*/ 	.word	0x00000080
        /*011c*/ 	.word	0x00000001
        /*0120*/ 	.word	0x00000001


	//----- nvinfo : EIATTR_CRS_STACK_SIZE
	.align		4
.L_4879:
        /*0124*/ 	.byte	0x04, 0x1e
        /*0126*/ 	.short	(.L_4881 - .L_4880)
.L_4880:
        /*0128*/ 	.word	0x00000000


	//----- nvinfo : EIATTR_CBANK_PARAM_SIZE
	.align		4
.L_4881:
        /*012c*/ 	.byte	0x03, 0x19
        /*012e*/ 	.short	0x003c


	//----- nvinfo : EIATTR_PARAM_CBANK
	.align		4
        /*0130*/ 	.byte	0x04, 0x0a
        /*0132*/ 	.short	(.L_4883 - .L_4882)
	.align		4
.L_4882:
        /*0134*/ 	.word	index@(.nv.constant0._ZN2at6native27unrolled_elementwise_kernelINS0_13BUnaryFunctorIlllZZZNS0_16fmod_kernel_cudaERNS_18TensorIteratorBaseEENKUlvE_clEvENKUlvE2_clEvEUlllE_EESt5arrayIPcLm2EELi4E23TrivialOffsetCalculatorILi1EjESD_NS0_6memory12LoadWithCastILi1EEENSE_13StoreWithCastILi1EEEEEviT_T0_T2_T3_T4_T5_)
        /*0138*/ 	.short	0x0380
        /*013a*/ 	.short	0x003c


	//----- nvinfo : EIATTR_SW_WAR
	.align		4
.L_4883:
        /*013c*/ 	.byte	0x04, 0x36
        /*013e*/ 	.short	(.L_4885 - .L_4884)
.L_4884:
        /*0140*/ 	.word	0x00000008
.L_4885:


//--------------------- .nv.info._ZN2at6native18elementwise_kernelILi128ELi2EZNS0_22gpu_kernel_impl_nocastINS0_13BUnaryFunctorIlllZZZNS0_16fmod_kernel_cudaERNS_18TensorIteratorBaseEENKUlvE_clEvENKUlvE2_clEvEUlllE_EEEEvS5_RKT_EUliE_EEviT1_ --------------------------
	.section	.nv.info._ZN2at6native18elementwise_kernelILi128ELi2EZNS0_22gpu_kernel_impl_nocastINS0_13BUnaryFunctorIlllZZZNS0_16fmod_kernel_cudaERNS_18TensorIteratorBaseEENKUlvE_clEvENKUlvE2_clEvEUlllE_EEEEvS5_RKT_EUliE_EEviT1_,"",@"SHT_CUDA_INFO"
	.sectionflags	@""
	.align	4


	//----- nvinfo : EIATTR_CUDA_API_VERSION
	.align		4
        /*0000*/ 	.byte	0x04, 0x37
        /*0002*/ 	.short	(.L_4887 - .L_4886)
.L_4886:
        /*0004*/ 	.word	0x00000082


	//----- nvinfo : EIATTR_KPARAM_INFO
	.align		4
.L_4887:
        /*0008*/ 	.byte	0x04, 0x17
        /*000a*/ 	.short	(.L_4889 - .L_4888)
.L_4888:
        /*000c*/ 	.word	0x00000000
        /*0010*/ 	.short	0x0001
        /*0012*/ 	.short	0x0008
        /*0014*/ 	.byte	0x00, 0xf0, 0x81, 0x08


	//----- nvinfo : EIATTR_KPARAM_INFO
	.align		4
.L_4889:
        /*0018*/ 	.byte	0x04, 0x17
        /*001a*/ 	.short	(.L_4891 - .L_4890)
.L_4890:
        /*001c*/ 	.word	0x00000000
        /*0020*/ 	.short	0x0000
        /*0022*/ 	.short	0x0000
        /*0024*/ 	.byte	0x00, 0xf0, 0x11, 0x00


	//----- nvinfo : EIATTR_SPARSE_MMA_MASK
	.align		4
.L_4891:
        /*0028*/ 	.byte	0x03, 0x50
        /*002a*/ 	.short	0x0000


	//----- nvinfo : EIATTR_MAXREG_COUNT
	.align		4
        /*002c*/ 	.byte	0x03, 0x1b
        /*002e*/ 	.short	0x0080


	//----- nvinfo : EIATTR_MERCURY_ISA_VERSION
	.align		4
        /*0030*/ 	.byte	0x03, 0x5f
        /*0032*/ 	.short	0x0101


	//----- nvinfo : EIATTR_VRC_CTA_INIT_COUNT
	.align		4
        /*0034*/ 	.byte	0x02, 0x4a
	.zero		1
	.zero		1


	//----- nvinfo : EIATTR_EXIT_INSTR_OFFSETS
	.align		4
        /*0038*/ 	.byte	0x04, 0x1c
        /*003a*/ 	.short	(.L_4893 - .L_4892)


	//   ....[0]....
.L_4892:
        /*003c*/ 	.word	0x00000330


	//   ....[1]....
        /*0040*/ 	.word	0x000004f0


	//   ....[2]....
        /*0044*/ 	.word	0x00000560


	//   ....[3]....
        /*0048*/ 	.word	0x00001b20


	//   ....[4]....
        /*004c*/ 	.word	0x00003020


	//----- nvinfo : EIATTR_MAX_THREADS
	.align		4
.L_4893:
        /*0050*/ 	.byte	0x04, 0x05
        /*0052*/ 	.short	(.L_4895 - .L_4894)
.L_4894:
        /*0054*/ 	.word	0x00000080
        /*0058*/ 	.word	0x00000001
        /*005c*/ 	.word	0x00000001


	//----- nvinfo : EIATTR_CRS_STACK_SIZE
	.align		4
.L_4895:
        /*0060*/ 	.byte	0x04, 0x1e
        /*0062*/ 	.short	(.L_4897 - .L_4896)
.L_4896:
        /*0064*/ 	.word	0x00000000


	//----- nvinfo : EIATTR_CBANK_PARAM_SIZE
	.align		4
.L_4897:
        /*0068*/ 	.byte	0x03, 0x19
        /*006a*/ 	.short	0x0228


	//----- nvinfo : EIATTR_PARAM_CBANK
	.align		4
        /*006c*/ 	.byte	0x04, 0x0a
        /*006e*/ 	.short	(.L_4899 - .L_4898)
	.align		4
.L_4898:
        /*0070*/ 	.word	index@(.nv.constant0._ZN2at6native18elementwise_kernelILi128ELi2EZNS0_22gpu_kernel_impl_nocastINS0_13BUnaryFunctorIlllZZZNS0_16fmod_kernel_cudaERNS_18TensorIteratorBaseEENKUlvE_clEvENKUlvE2_clEvEUlllE_EEEEvS5_RKT_EUliE_EEviT1_)
        /*0074*/ 	.short	0x0380
        /*0076*/ 	.short	0x0228


	//----- nvinfo : EIATTR_SW_WAR
	.align		4
.L_4899:
        /*0078*/ 	.byte	0x04, 0x36
        /*007a*/ 	.short	(.L_4901 - .L_4900)
.L_4900:
        /*007c*/ 	.word	0x00000008
.L_4901:


//--------------------- .nv.info._ZN2at6native27unrolled_elementwise_kernelINS0_13BUnaryFunctorIlllZZZNS0_16fmod_kernel_cudaERNS_18TensorIteratorBaseEENKUlvE_clEvENKUlvE2_clEvEUlllE_EESt5arrayIPcLm2EELi4E23TrivialOffsetCalculatorILi1EjESD_NS0_6memory15LoadWithoutCastENSE_16StoreWithoutCastEEEviT_T0_T2_T3_T4_T5_ --------------------------
	.section	.nv.info._ZN2at6native27unrolled_elementwise_kernelINS0_13BUnaryFunctorIlllZZZNS0_16fmod_kernel_cudaERNS_18TensorIteratorBaseEENKUlvE_clEvENKUlvE2_clEvEUlllE_EESt5arrayIPcLm2EELi4E23TrivialOffsetCalculatorILi1EjESD_NS0_6memory15LoadWithoutCastENSE_16StoreWithoutCastEEEviT_T0_T2_T3_T4_T5_,"",@"SHT_CUDA_INFO"
	.sectionflags	@""
	.align	4


	//----- nvinfo : EIATTR_CUDA_API_VERSION
	.align		4
        /*0000*/ 	.byte	0x04, 0x37
        /*0002*/ 	.short	(.L_4903 - .L_4902)
.L_4902:
        /*0004*/ 	.word	0x00000082


	//----- nvinfo : EIATTR_KPARAM_INFO
	.align		4
.L_4903:
        /*0008*/ 	.byte	0x04, 0x17
        /*000a*/ 	.short	(.L_4905 - .L_4904)
.L_4904:
        /*000c*/ 	.word	0x00000000
        /*0010*/ 	.short	0x0006
        /*0012*/ 	.short	0x002b
        /*0014*/ 	.byte	0x00, 0xf0, 0x05, 0x00


	//----- nvinfo : EIATTR_KPARAM_INFO
	.align		4
.L_4905:
        /*0018*/ 	.byte	0x04, 0x17
        /*001a*/ 	.short	(.L_4907 - .L_4906)
.L_4906:
        /*001c*/ 	.word	0x00000000
        /*0020*/ 	.short	0x0005
        /*0022*/ 	.short	0x002a
        /*0024*/ 	.byte	0x00, 0xf0, 0x05, 0x00


	//----- nvinfo : EIATTR_KPARAM_INFO
	.align		4
.L_4907:
        /*0028*/ 	.byte	0x04, 0x17
        /*002a*/ 	.short	(.L_4909 - .L_4908)
.L_4908:
        /*002c*/ 	.word	0x00000000
        /*0030*/ 	.short	0x0004
        /*0032*/ 	.short	0x0029
        /*0034*/ 	.byte	0x00, 0xf0, 0x05, 0x00


	//----- nvinfo : EIATTR_KPARAM_INFO
	.align		4
.L_4909:
        /*0038*/ 	.byte	0x04, 0x17
        /*003a*/ 	.short	(.L_4911 - .L_4910)
.L_4910:
        /*003c*/ 	.word	0x00000000
        /*0040*/ 	.short	0x0003
        /*0042*/ 	.short	0x0028
        /*0044*/ 	.byte	0x00, 0xf0, 0x05, 0x00


	//----- nvinfo : EIATTR_KPARAM_INFO
	.align		4
.L_4911:
        /*0048*/ 	.byte	0x04, 0x17
        /*004a*/ 	.short	(.L_4913 - .L_4912)
.L_4912:
        /*004c*/ 	.word	0x00000000
        /*0050*/ 	.short	0x0002
        /*0052*/ 	.short	0x0018
        /*0054*/ 	.byte	0x00, 0xf0, 0x41, 0x00


	//----- nvinfo : EIATTR_KPARAM_INFO
	.align		4
.L_4913:
        /*0058*/ 	.byte	0x04, 0x17
        /*005a*/ 	.short	(.L_4915 - .L_4914)
.L_4914:
        /*005c*/ 	.word	0x00000000
        /*0060*/ 	.short	0x0001
        /*0062*/ 	.short	0x0008
        /*0064*/ 	.byte	0x00, 0xf0, 0x41, 0x00


	//----- nvinfo : EIATTR_KPARAM_INFO
	.align		4
.L_4915:
        /*0068*/ 	.byte	0x04, 0x17
        /*006a*/ 	.short	(.L_4917 - .L_4916)
.L_4916:
        /*006c*/ 	.word	0x00000000
        /*0070*/ 	.short	0x0000
        /*0072*/ 	.short	0x0000
        /*0074*/ 	.byte	0x00, 0xf0, 0x11, 0x00


	//----- nvinfo : EIATTR_SPARSE_MMA_MASK
	.align		4
.L_4917:
        /*0078*/ 	.byte	0x03, 0x50
        /*007a*/ 	.short	0x0000


	//----- nvinfo : EIATTR_MAXREG_COUNT
	.align		4
        /*007c*/ 	.byte	0x03, 0x1b
        /*007e*/ 	.short	0x00ff


	//----- nvinfo : EIATTR_MERCURY_ISA_VERSION
	.align		4
        /*0080*/ 	.byte	0x03, 0x5f
        /*0082*/ 	.short	0x0101


	//----- nvinfo : EIATTR_VRC_CTA_INIT_COUNT
	.align		4
        /*0084*/ 	.byte	0x02, 0x4a
	.zero		1
	.zero		1


	//----- nvinfo : EIATTR_EXIT_INSTR_OFFSETS
	.align		4
        /*0088*/ 	.byte	0x04, 0x1c
        /*008a*/ 	.short	(.L_4919 - .L_4918)


	//   ....[0]....
.L_4918:
        /*008c*/ 	.word	0x00000c80


	//   ....[1]....
        /*0090*/ 	.word	0x00000cd0


	//----- nvinfo : EIATTR_MAX_THREADS
	.align		4
.L_4919:
        /*0094*/ 	.byte	0x04, 0x05
        /*0096*/ 	.short	(.L_4921 - .L_4920)
.L_4920:
        /*0098*/ 	.word	0x00000080
        /*009c*/ 	.word	0x00000001
        /*00a0*/ 	.word	0x00000001


	//----- nvinfo : EIATTR_CRS_STACK_SIZE
	.align		4
.L_4921:
        /*00a4*/ 	.byte	0x04, 0x1e
        /*00a6*/ 	.short	(.L_4923 - .L_4922)
.L_4922:
        /*00a8*/ 	.word	0x00000000


	//----- nvinfo : EIATTR_CBANK_PARAM_SIZE
	.align		4
.L_4923:
        /*00ac*/ 	.byte	0x03, 0x19
        /*00ae*/ 	.short	0x002c


	//----- nvinfo : EIATTR_PARAM_CBANK
	.align		4
        /*00b0*/ 	.byte	0x04, 0x0a
        /*00b2*/ 	.short	(.L_4925 - .L_4924)
	.align		4
.L_4924:
        /*00b4*/ 	.word	index@(.nv.constant0._ZN2at6native27unrolled_elementwise_kernelINS0_13BUnaryFunctorIlllZZZNS0_16fmod_kernel_cudaERNS_18TensorIteratorBaseEENKUlvE_clEvENKUlvE2_clEvEUlllE_EESt5arrayIPcLm2EELi4E23TrivialOffsetCalculatorILi1EjESD_NS0_6memory15LoadWithoutCastENSE_16StoreWithoutCastEEEviT_T0_T2_T3_T4_T5_)
        /*00b8*/ 	.short	0x0380
        /*00ba*/ 	.short	0x002c


	//----- nvinfo : EIATTR_SW_WAR
	.align		4
.L_4925:
        /*00bc*/ 	.byte	0x04, 0x36
        /*00be*/ 	.short	(.L_4927 - .L_4926)
.L_4926:
        /*00c0*/ 	.word	0x00000008
.L_4927:


//--------------------- .nv.info._ZN2at6native29vectorized_elementwise_kernelILi2ENS0_13BUnaryFunctorIlllZZZNS0_16fmod_kernel_cudaERNS_18TensorIteratorBaseEENKUlvE_clEvENKUlvE2_clEvEUlllE_EESt5arrayIPcLm2EEEEviT0_T1_ --------------------------
	.section	.nv.info._ZN2at6native29vectorized_elementwise_kernelILi2ENS0_13BUnaryFunctorIlllZZZNS0_16fmod_kernel_cudaERNS_18TensorIteratorBaseEENKUlvE_clEvENKUlvE2_clEvEUlllE_EESt5arrayIPcLm2EEEEviT0_T1_,"",@"SHT_CUDA_INFO"
	.sectionflags	@""
	.align	4


	//----- nvinfo : EIATTR_CUDA_API_VERSION
	.align		4
        /*0000*/ 	.byte	0x04, 0x37
        /*0002*/ 	.short	(.L_4929 - .L_4928)
.L_4928:
        /*0004*/ 	.word	0x00000082


	//----- nvinfo : EIATTR_KPARAM_INFO
	.align		4
.L_4929:
        /*0008*/ 	.byte	0x04, 0x17
        /*000a*/ 	.short	(.L_4931 - .L_4930)
.L_4930:
        /*000c*/ 	.word	0x00000000
        /*0010*/ 	.short	0x0002
        /*0012*/ 	.short	0x0018
        /*0014*/ 	.byte	0x00, 0xf0, 0x41, 0x00


	//----- nvinfo : EIATTR_KPARAM_INFO
	.align		4
.L_4931:
        /*0018*/ 	.byte	0x04, 0x17
        /*001a*/ 	.short	(.L_4933 - .L_4932)
.L_4932:
        /*001c*/ 	.word	0x00000000
        /*0020*/ 	.short	0x0001
        /*0022*/ 	.short	0x0008
        /*0024*/ 	.byte	0x00, 0xf0, 0x41, 0x00


	//----- nvinfo : EIATTR_KPARAM_INFO
	.align		4
.L_4933:
        /*0028*/ 	.byte	0x04, 0x17
        /*002a*/ 	.short	(.L_4935 - .L_4934)
.L_4934:
        /*002c*/ 	.word	0x00000000
        /*0030*/ 	.short	0x0000
        /*0032*/ 	.short	0x0000
        /*0034*/ 	.byte	0x00, 0xf0, 0x11, 0x00


	//----- nvinfo : EIATTR_SPARSE_MMA_MASK
	.align		4
.L_4935:
        /*0038*/ 	.byte	0x03, 0x50
        /*003a*/ 	.short	0x0000


	//----- nvinfo : EIATTR_MAXREG_COUNT
	.align		4
        /*003c*/ 	.byte	0x03, 0x1b
        /*003e*/ 	.short	0x00ff


	//----- nvinfo : EIATTR_MERCURY_ISA_VERSION
	.align		4
        /*0040*/ 	.byte	0x03, 0x5f
        /*0042*/ 	.short	0x0101


	//----- nvinfo : EIATTR_VRC_CTA_INIT_COUNT
	.align		4
        /*0044*/ 	.byte	0x02, 0x4a
	.zero		1
	.zero		1


	//----- nvinfo : EIATTR_EXIT_INSTR_OFFSETS
	.align		4
        /*0048*/ 	.byte	0x04, 0x1c
        /*004a*/ 	.short	(.L_4937 - .L_4936)


	//   ....[0]....
.L_4936:
        /*004c*/ 	.word	0x000018c0


	//   ....[1]....
        /*0050*/ 	.word	0x00001910


	//   ....[2]....
        /*0054*/ 	.word	0x00002a30


	//----- nvinfo : EIATTR_MAX_THREADS
	.align		4
.L_4937:
        /*0058*/ 	.byte	0x04, 0x05
        /*005a*/ 	.short	(.L_4939 - .L_4938)
.L_4938:
        /*005c*/ 	.word	0x00000080
        /*0060*/ 	.word	0x00000001
        /*0064*/ 	.word	0x00000001


	//----- nvinfo : EIATTR_CRS_STACK_SIZE
	.align		4
.L_4939:
        /*0068*/ 	.byte	0x04, 0x1e
        /*006a*/ 	.short	(.L_4941 - .L_4940)
.L_4940:
        /*006c*/ 	.word	0x00000000


	//----- nvinfo : EIATTR_CBANK_PARAM_SIZE
	.align		4
.L_4941:
        /*0070*/ 	.byte	0x03, 0x19
        /*0072*/ 	.short	0x0028


	//----- nvinfo : EIATTR_PARAM_CBANK
	.align		4
        /*0074*/ 	.byte	0x04, 0x0a
        /*0076*/ 	.short	(.L_4943 - .L_4942)
	.align		4
.L_4942:
        /*0078*/ 	.word	index@(.nv.constant0._ZN2at6native29vectorized_elementwise_kernelILi2ENS0_13BUnaryFunctorIlllZZZNS0_16fmod_kernel_cudaERNS_18TensorIteratorBaseEENKUlvE_clEvENKUlvE2_clEvEUlllE_EESt5arrayIPcLm2EEEEviT0_T1_)
        /*007c*/ 	.short	0x0380
        /*007e*/ 	.short	0x0028


	//----- nvinfo : EIATTR_SW_WAR
	.align		4
.L_4943:
        /*0080*/ 	.byte	0x04, 0x36
        /*0082*/ 	.short	(.L_4945 - .L_4944)
.L_4944:
        /*0084*/ 	.word	0x00000008
.L_4945:


//--------------------- .nv.info._ZN2at6native29vectorized_elementwise_kernelILi4ENS0_13BUnaryFunctorIlllZZZNS0_16fmod_kernel_cudaERNS_18TensorIteratorBaseEENKUlvE_clEvENKUlvE2_clEvEUlllE_EESt5arrayIPcLm2EEEEviT0_T1_ --------------------------
	.section	.nv.info._ZN2at6native29vectorized_elementwise_kernelILi4ENS0_13BUnaryFunctorIlllZZZNS0_16fmod_kernel_cudaERNS_18TensorIteratorBaseEENKUlvE_clEvENKUlvE2_clEvEUlllE_EESt5arrayIPcLm2EEEEviT0_T1_,"",@"SHT_CUDA_INFO"
	.sectionflags	@""
	.align	4


	//----- nvinfo : EIATTR_CUDA_API_VERSION
	.align		4
        /*0000*/ 	.byte	0x04, 0x37
        /*0002*/ 	.short	(.L_4947 - .L_4946)
.L_4946:
        /*0004*/ 	.word	0x00000082


	//----- nvinfo : EIATTR_KPARAM_INFO
	.align		4
.L_4947:
        /*0008*/ 	.byte	0x04, 0x17
        /*000a*/ 	.short	(.L_4949 - .L_4948)
.L_4948:
        /*000c*/ 	.word	0x00000000
        /*0010*/ 	.short	0x0002
        /*0012*/ 	.short	0x0018
        /*0014*/ 	.byte	0x00, 0xf0, 0x41, 0x00


	//----- nvinfo : EIATTR_KPARAM_INFO
	.align		4
.L_4949:
        /*0018*/ 	.byte	0x04, 0x17
        /*001a*/ 	.short	(.L_4951 - .L_4950)
.L_4950:
        /*001c*/ 	.word	0x00000000
        /*0020*/ 	.short	0x0001
        /*0022*/ 	.short	0x0008
        /*0024*/ 	.byte	0x00, 0xf0, 0x41, 0x00


	//----- nvinfo : EIATTR_KPARAM_INFO
	.align		4
.L_4951:
        /*0028*/ 	.byte	0x04, 0x17
        /*002a*/ 	.short	(.L_4953 - .L_4952)
.L_4952:
        /*002c*/ 	.word	0x00000000
        /*0030*/ 	.short	0x0000
        /*0032*/ 	.short	0x0000
        /*0034*/ 	.byte	0x00, 0xf0, 0x11, 0x00


	//----- nvinfo : EIATTR_SPARSE_MMA_MASK
	.align		4
.L_4953:
        /*0038*/ 	.byte	0x03, 0x50
        /*003a*/ 	.short	0x0000


	//----- nvinfo : EIATTR_MAXREG_COUNT
	.align		4
        /*003c*/ 	.byte	0x03, 0x1b
        /*003e*/ 	.short	0x00ff


	//----- nvinfo : EIATTR_MERCURY_ISA_VERSION
	.align		4
        /*0040*/ 	.byte	0x03, 0x5f
        /*0042*/ 	.short	0x0101


	//----- nvinfo : EIATTR_VRC_CTA_INIT_COUNT
	.align		4
        /*0044*/ 	.byte	0x02, 0x4a
	.zero		1
	.zero		1


	//----- nvinfo : EIATTR_EXIT_INSTR_OFFSETS
	.align		4
        /*0048*/ 	.byte	0x04, 0x1c
        /*004a*/ 	.short	(.L_4955 - .L_4954)


	//   ....[0]....
.L_4954:
        /*004c*/ 	.word	0x000018c0


	//   ....[1]....
        /*0050*/ 	.word	0x00001910


	//   ....[2]....
        /*0054*/ 	.word	0x000029f0


	//----- nvinfo : EIATTR_MAX_THREADS
	.align		4
.L_4955:
        /*0058*/ 	.byte	0x04, 0x05
        /*005a*/ 	.short	(.L_4957 - .L_4956)
.L_4956:
        /*005c*/ 	.word	0x00000080
        /*0060*/ 	.word	0x00000001
        /*0064*/ 	.word	0x00000001


	//----- nvinfo : EIATTR_CRS_STACK_SIZE
	.align		4
.L_4957:
        /*0068*/ 	.byte	0x04, 0x1e
        /*006a*/ 	.short	(.L_4959 - .L_4958)
.L_4958:
        /*006c*/ 	.word	0x00000000


	//----- nvinfo : EIATTR_CBANK_PARAM_SIZE
	.align		4
.L_4959:
        /*0070*/ 	.byte	0x03, 0x19
        /*0072*/ 	.short	0x0028


	//----- nvinfo : EIATTR_PARAM_CBANK
	.align		4
        /*0074*/ 	.byte	0x04, 0x0a
        /*0076*/ 	.short	(.L_4961 - .L_4960)
	.align		4
.L_4960:
        /*0078*/ 	.word	index@(.nv.constant0._ZN2at6native29vectorized_elementwise_kernelILi4ENS0_13BUnaryFunctorIlllZZZNS0_16fmod_kernel_cudaERNS_18TensorIteratorBaseEENKUlvE_clEvENKUlvE2_clEvEUlllE_EESt5arrayIPcLm2EEEEviT0_T1_)
        /*007c*/ 	.short	0x0380
        /*007e*/ 	.short	0x0028


	//----- nvinfo : EIATTR_SW_WAR
	.align		4
.L_4961:
        /*0080*/ 	.byte	0x04, 0x36
        /*0082*/ 	.short	(.L_4963 - .L_4962)
.L_4962:
        /*0084*/ 	.word	0x00000008
.L_4963:


//--------------------- .nv.info._ZN2at6native29vectorized_elementwise_kernelILi8ENS0_13BUnaryFunctorIlllZZZNS0_16fmod_kernel_cudaERNS_18TensorIteratorBaseEENKUlvE_clEvENKUlvE2_clEvEUlllE_EESt5arrayIPcLm2EEEEviT0_T1_ --------------------------
	.section	.nv.info._ZN2at6native29vectorized_elementwise_kernelILi8ENS0_13BUnaryFunctorIlllZZZNS0_16fmod_kernel_cudaERNS_18TensorIteratorBaseEENKUlvE_clEvENKUlvE2_clEvEUlllE_EESt5arrayIPcLm2EEEEviT0_T1_,"",@"SHT_CUDA_INFO"
	.sectionflags	@""
	.align	4


	//----- nvinfo : EIATTR_CUDA_API_VERSION
	.align		4
        /*0000*/ 	.byte	0x04, 0x37
        /*0002*/ 	.short	(.L_4965 - .L_4964)
.L_4964:
        /*0004*/ 	.word	0x00000082


	//----- nvinfo : EIATTR_KPARAM_INFO
	.align		4
.L_4965:
        /*0008*/ 	.byte	0x04, 0x17
        /*000a*/ 	.short	(.L_4967 - .L_4966)
.L_4966:
        /*000c*/ 	.word	0x00000000
        /*0010*/ 	.short	0x0002
        /*0012*/ 	.short	0x0018
        /*0014*/ 	.byte	0x00, 0xf0, 0x41, 0x00


	//----- nvinfo : EIATTR_KPARAM_INFO
	.align		4
.L_4967:
        /*0018*/ 	.byte	0x04, 0x17
        /*001a*/ 	.short	(.L_4969 - .L_4968)
.L_4968:
        /*001c*/ 	.word	0x00000000
        /*0020*/ 	.short	0x0001
        /*0022*/ 	.short	0x0008
        /*0024*/ 	.byte	0x00, 0xf0, 0x41, 0x00


	//----- nvinfo : EIATTR_KPARAM_INFO
	.align		4
.L_4969:
        /*0028*/ 	.byte	0x04, 0x17
        /*002a*/ 	.short	(.L_4971 - .L_4970)
.L_4970:
        /*002c*/ 	.word	0x00000000
        /*0030*/ 	.short	0x0000
        /*0032*/ 	.short	0x0000
        /*0034*/ 	.byte	0x00, 0xf0, 0x11, 0x00


	//----- nvinfo : EIATTR_SPARSE_MMA_MASK
	.align		4
.L_4971:
        /*0038*/ 	.byte	0x03, 0x50
        /*003a*/ 	.short	0x0000


	//----- nvinfo : EIATTR_MAXREG_COUNT
	.align		4
        /*003c*/ 	.byte	0x03, 0x1b
        /*003e*/ 	.short	0x00ff


	//----- nvinfo : EIATTR_MERCURY_ISA_VERSION
	.align		4
        /*0040*/ 	.byte	0x03, 0x5f
        /*0042*/ 	.short	0x0101


	//----- nvinfo : EIATTR_VRC_CTA_INIT_COUNT
	.align		4
        /*0044*/ 	.byte	0x02, 0x4a
	.zero		1
	.zero		1


	//----- nvinfo : EIATTR_EXIT_INSTR_OFFSETS
	.align		4
        /*0048*/ 	.byte	0x04, 0x1c
        /*004a*/ 	.short	(.L_4973 - .L_4972)


	//   ....[0]....
.L_4972:
        /*004c*/ 	.word	0x00000010


	//----- nvinfo : EIATTR_MAX_THREADS
	.align		4
.L_4973:
        /*0050*/ 	.byte	0x04, 0x05
        /*0052*/ 	.short	(.L_4975 - .L_4974)
.L_4974:
        /*0054*/ 	.word	0x00000080
        /*0058*/ 	.word	0x00000001
        /*005c*/ 	.word	0x00000001


	//----- nvinfo : EIATTR_CBANK_PARAM_SIZE
	.align		4
.L_4975:
        /*0060*/ 	.byte	0x03, 0x19
        /*0062*/ 	.short	0x0028


	//----- nvinfo : EIATTR_PARAM_CBANK
	.align		4
        /*0064*/ 	.byte	0x04, 0x0a
        /*0066*/ 	.short	(.L_4977 - .L_4976)
	.align		4
.L_4976:
        /*0068*/ 	.word	index@(.nv.constant0._ZN2at6native29vectorized_elementwise_kernelILi8ENS0_13BUnaryFunctorIlllZZZNS0_16fmod_kernel_cudaERNS_18TensorIteratorBaseEENKUlvE_clEvENKUlvE2_clEvEUlllE_EESt5arrayIPcLm2EEEEviT0_T1_)
        /*006c*/ 	.short	0x0380
        /*006e*/ 	.short	0x0028


	//----- nvinfo : EIATTR_SW_WAR
	.align		4
.L_4977:
        /*0070*/ 	.byte	0x04, 0x36
        /*0072*/ 	.short	(.L_4979 - .L_4978)
.L_4978:
        /*0074*/ 	.word	0x00000008
.L_4979:


//--------------------- .nv.info._ZN2at6native18elementwise_kernelILi128ELi4EZNS0_15gpu_kernel_implINS0_13AUnaryFunctorIlllZZZNS0_16fmod_kernel_cudaERNS_18TensorIteratorBaseEENKUlvE_clEvENKUlvE2_clEvEUlllE_EEEEvS5_RKT_EUliE_EEviT1_ --------------------------
	.section	.nv.info._ZN2at6native18elementwise_kernelILi128ELi4EZNS0_15gpu_kernel_implINS0_13AUnaryFunctorIlllZZZNS0_16fmod_kernel_cudaERNS_18TensorIteratorBaseEENKUlvE_clEvENKUlvE2_clEvEUlllE_EEEEvS5_RKT_EUliE_EEviT1_,"",@"SHT_CUDA_INFO"
	.sectionflags	@""
	.align	4


	//----- nvinfo : EIATTR_CUDA_API_VERSION
	.align		4
        /*0000*/ 	.byte	0x04, 0x37
        /*0002*/ 	.short	(.L_4981 - .L_4980)
.L_4980:
        /*0004*/ 	.word	0x00000082


	//----- nvinfo : EIATTR_KPARAM_INFO
	.align		4
.L_4981:
        /*0008*/ 	.byte	0x04, 0x17
        /*000a*/ 	.short	(.L_4983 - .L_4982)
.L_4982:
        /*000c*/ 	.word	0x00000000
        /*0010*/ 	.short	0x0001
        /*0012*/ 	.short	0x0008
        /*0014*/ 	.byte	0x00, 0xf0, 0xa1, 0x08


	//----- nvinfo : EIATTR_KPARAM_INFO
	.align		4
.L_4983:
        /*0018*/ 	.byte	0x04, 0x17
        /*001a*/ 	.short	(.L_4985 - .L_4984)
.L_4984:
        /*001c*/ 	.word	0x00000000
        /*0020*/ 	.short	0x0000
        /*0022*/ 	.short	0x0000
        /*0024*/ 	.byte	0x00, 0xf0, 0x11, 0x00


	//----- nvinfo : EIATTR_SPARSE_MMA_MASK
	.align		4
.L_4985:
        /*0028*/ 	.byte	0x03, 0x50
        /*002a*/ 	.short	0x0000


	//----- nvinfo : EIATTR_MAXREG_COUNT
	.align		4
        /*002c*/ 	.byte	0x03, 0x1b
        /*002e*/ 	.short	0x0080


	//----- nvinfo : EIATTR_EXTERNS
	.align		4
        /*0030*/ 	.byte	0x04, 0x0f
        /*0032*/ 	.short	(.L_4987 - .L_4986)


	//   ....[0]....
	.align		4
.L_4986:
        /*0034*/ 	.word	index@(__assertfail)


	//----- nvinfo : EIATTR_MERCURY_ISA_VERSION
	.align		4
.L_4987:
        /*0038*/ 	.byte	0x03, 0x5f
        /*003a*/ 	.short	0x0101


	//----- nvinfo : EIATTR_VRC_CTA_INIT_COUNT
	.align		4
        /*003c*/ 	.byte	0x02, 0x4a
	.zero		1
	.zero		1


	//----- nvinfo : EIATTR_SYSCALL_OFFSETS
	.align		4
        /*0040*/ 	.byte	0x04, 0x46
        /*0042*/ 	.short	(.L_4989 - .L_4988)


	//   ....[0]....
.L_4988:
        /*0044*/ 	.word	0x000020f0


	//   ....[1]....
        /*0048*/ 	.word	0x000030c0


	//   ....[2]....
        /*004c*/ 	.word	0x00006150


	//   ....[3]....
        /*0050*/ 	.word	0x00009320


	//   ....[4]....
        /*0054*/ 	.word	0x0000c4e0


	//----- nvinfo : EIATTR_EXIT_INSTR_OFFSETS
	.align		4
.L_4989:
        /*0058*/ 	.byte	0x04, 0x1c
        /*005a*/ 	.short	(.L_4991 - .L_4990)


	//   ....[0]....
.L_4990:
        /*005c*/ 	.word	0x000095f0


	//   ....[1]....
        /*0060*/ 	.word	0x0000ba70


	//   ....[2]....
        /*0064*/ 	.word	0x0000ba90


	//   ....[3]....
        /*0068*/ 	.word	0x0000bb10


	//   ....[4]....
        /*006c*/ 	.word	0x0000bb30


	//   ....[5]....
        /*0070*/ 	.word	0x0000bb50


	//   ....[6]....
        /*0074*/ 	.word	0x0000bbe0


	//   ....[7]....
        /*0078*/ 	.word	0x0000bc20


	//   ....[8]....
        /*007c*/ 	.word	0x0000bcc0


	//   ....[9]....
        /*0080*/ 	.word	0x0000bd10


	//   ....[10]....
        /*0084*/ 	.word	0x0000bd40


	//   ....[11]....
        /*0088*/ 	.word	0x0000be00


	//   ....[12]....
        /*008c*/ 	.word	0x0000bf70


	//   ....[13]....
        /*0090*/ 	.word	0x0000c0e0


	//   ....[14]....
        /*0094*/ 	.word	0x0000c250


	//   ....[15]....
        /*0098*/ 	.word	0x0000c270


	//   ....[16]....
        /*009c*/ 	.word	0x0000c290


	//   ....[17]....
        /*00a0*/ 	.word	0x0000c340


	//   ....[18]....
        /*00a4*/ 	.word	0x0000c380


	//   ....[19]....
        /*00a8*/ 	.word	0x0000c4f0


	//   ....[20]....
        /*00ac*/ 	.word	0x0000c600


	//   ....[21]....
        /*00b0*/ 	.word	0x0000c740


	//   ....[22]....
        /*00b4*/ 	.word	0x0000c780


	//----- nvinfo : EIATTR_MAX_THREADS
	.align		4
.L_4991:
        /*00b8*/ 	.byte	0x04, 0x05
        /*00ba*/ 	.short	(.L_4993 - .L_4992)
.L_4992:
        /*00bc*/ 	.word	0x00000080
        /*00c0*/ 	.word	0x00000001
        /*00c4*/ 	.word	0x00000001


	//----- nvinfo : EIATTR_CRS_STACK_SIZE
	.align		4
.L_4993:
        /*00c8*/ 	.byte	0x04, 0x1e
        /*00ca*/ 	.short	(.L_4995 - .L_4994)
.L_4994:
        /*00cc*/ 	.word	0x00000000


	//----- nvinfo : EIATTR_CBANK_PARAM_SIZE
	.align		4
.L_4995:
        /*00d0*/ 	.byte	0x03, 0x19
        /*00d2*/ 	.short	0x0230


	//----- nvinfo : EIATTR_PARAM_CBANK
	.align		4
        /*00d4*/ 	.byte	0x04, 0x0a
        /*00d6*/ 	.short	(.L_4997 - .L_4996)
	.align		4
.L_4996:
        /*00d8*/ 	.word	index@(.nv.constant0._ZN2at6native18elementwise_kernelILi128ELi4EZNS0_15gpu_kernel_implINS0_13AUnaryFunctorIlllZZZNS0_16fmod_kernel_cudaERNS_18TensorIteratorBaseEENKUlvE_clEvENKUlvE2_clEvEUlllE_EEEEvS5_RKT_EUliE_EEviT1_)
        /*00dc*/ 	.short	0x0380
        /*00de*/ 	.short	0x0230


	//----- nvinfo : EIATTR_SW_WAR
	.align		4
.L_4997:
        /*00e0*/ 	.byte	0x04, 0x36
        /*00e2*/ 	.short	(.L_4999 - .L_4998)
.L_4998:
        /*00e4*/ 	.word	0x00000008
.L_4999:


//--------------------- .nv.info._ZN2at6native27unrolled_elementwise_kernelINS0_13AUnaryFunctorIlllZZZNS0_16fmod_kernel_cudaERNS_18TensorIteratorBaseEENKUlvE_clEvENKUlvE2_clEvEUlllE_EESt5arrayIPcLm2EELi4E23TrivialOffsetCalculatorILi1EjESD_NS0_6memory12LoadWithCastILi1EEENSE_13StoreWithCastILi1EEEEEviT_T0_T2_T3_T4_T5_ --------------------------
	.section	.nv.info._ZN2at6native27unrolled_elementwise_kernelINS0_13AUnaryFunctorIlllZZZNS0_16fmod_kernel_cudaERNS_18TensorIteratorBaseEENKUlvE_clEvENKUlvE2_clEvEUlllE_EESt5arrayIPcLm2EELi4E23TrivialOffsetCalculatorILi1EjESD_NS0_6memory12LoadWithCastILi1EEENSE_13StoreWithCastILi1EEEEEviT_T0_T2_T3_T4_T5_,"",@"SHT_CUDA_INFO"
	.sectionflags	@""
	.align	4


	//----- nvinfo : EIATTR_CUDA_API_VERSION
	.align		4
        /*0000*/ 	.byte	0x04, 0x37
        /*0002*/ 	.short	(.L_5001 - .L_5000)
.L_5000:
        /*0004*/ 	.word	0x00000082


	//----- nvinfo : EIATTR_KPARAM_INFO
	.align		4
.L_5001:
        /*0008*/ 	.byte	0x04, 0x17
        /*000a*/ 	.short	(.L_5003 - .L_5002)
.L_5002:
        /*000c*/ 	.word	0x00000000
        /*0010*/ 	.short	0x0006
        /*0012*/ 	.short	0x0034
        /*0014*/ 	.byte	0x00, 0xf0, 0x21, 0x00


	//----- nvinfo : EIATTR_KPARAM_INFO
	.align		4
.L_5003:
        /*0018*/ 	.byte	0x04, 0x17
        /*001a*/ 	.short	(.L_5005 - .L_5004)
.L_5004:
        /*001c*/ 	.word	0x00000000
        /*0020*/ 	.short	0x0005
        /*0022*/ 	.short	0x002c
        /*0024*/ 	.byte	0x00, 0xf0, 0x21, 0x00


	//----- nvinfo : EIATTR_KPARAM_INFO
	.align		4
.L_5005:
        /*0028*/ 	.byte	0x04, 0x17
        /*002a*/ 	.short	(.L_5007 - .L_5006)
.L_5006:
        /*002c*/ 	.word	0x00000000
        /*0030*/ 	.short	0x0004
        /*0032*/ 	.short	0x0029
        /*0034*/ 	.byte	0x00, 0xf0, 0x05, 0x00


	//----- nvinfo : EIATTR_KPARAM_INFO
	.align		4
.L_5007:
        /*0038*/ 	.byte	0x04, 0x17
        /*003a*/ 	.short	(.L_5009 - .L_5008)
.L_5008:
        /*003c*/ 	.word	0x00000000
        /*0040*/ 	.short	0x0003
        /*0042*/ 	.short	0x0028
        /*0044*/ 	.byte	0x00, 0xf0, 0x05, 0x00


	//----- nvinfo : EIATTR_KPARAM_INFO
	.align		4
.L_5009:
        /*0048*/ 	.byte	0x04, 0x17
        /*004a*/ 	.short	(.L_5011 - .L_5010)
.L_5010:
        /*004c*/ 	.word	0x00000000
        /*0050*/ 	.short	0x0002
        /*0052*/ 	.short	0x0018
        /*0054*/ 	.byte	0x00, 0xf0, 0x41, 0x00


	//----- nvinfo : EIATTR_KPARAM_INFO
	.align		4
.L_5011:
        /*0058*/ 	.byte	0x04, 0x17
        /*005a*/ 	.short	(.L_5013 - .L_5012)
.L_5012:
        /*005c*/ 	.word	0x00000000
        /*0060*/ 	.short	0x0001
        /*0062*/ 	.short	0x0008
        /*0064*/ 	.byte	0x00, 0xf0, 0x41, 0x00


	//----- nvinfo : EIATTR_KPARAM_INFO
	.align		4
.L_5013:
        /*0068*/ 	.byte	0x04, 0x17
        /*006a*/ 	.short	(.L_5015 - .L_5014)
.L_5014:
        /*006c*/ 	.word	0x00000000
        /*0070*/ 	.short	0x0000
        /*0072*/ 	.short	0x0000
        /*0074*/ 	.byte	0x00, 0xf0, 0x11, 0x00


	//----- nvinfo : EIATTR_SPARSE_MMA_MASK
	.align		4
.L_5015:
        /*0078*/ 	.byte	0x03, 0x50
        /*007a*/ 	.short	0x0000


	//----- nvinfo : EIATTR_MAXREG_COUNT
	.align		4
        /*007c*/ 	.byte	0x03, 0x1b
        /*007e*/ 	.short	0x00ff


	//----- nvinfo : EIATTR_EXTERNS
	.align		4
        /*0080*/ 	.byte	0x04, 0x0f
        /*0082*/ 	.short	(.L_5017 - .L_5016)


	//   ....[0]....
	.align		4
.L_5016:
        /*0084*/ 	.word	index@(__assertfail)


	//----- nvinfo : EIATTR_MERCURY_ISA_VERSION
	.align		4
.L_5017:
        /*0088*/ 	.byte	0x03, 0x5f
        /*008a*/ 	.short	0x0101


	//----- nvinfo : EIATTR_VRC_CTA_INIT_COUNT
	.align		4
        /*008c*/ 	.byte	0x02, 0x4a
	.zero		1
	.zero		1


	//----- nvinfo : EIATTR_SYSCALL_OFFSETS
	.align		4
        /*0090*/ 	.byte	0x04, 0x46
        /*0092*/ 	.short	(.L_5019 - .L_5018)


	//   ....[0]....
.L_5018:
        /*0094*/ 	.word	0x00000e20


	//   ....[1]....
        /*0098*/ 	.word	0x00001db0


	//   ....[2]....
        /*009c*/ 	.word	0x00002c90


	//   ....[3]....
        /*00a0*/ 	.word	0x00003b70


	//   ....[4]....
        /*00a4*/ 	.word	0x00005320


	//   ....[5]....
        /*00a8*/ 	.word	0x00006070


	//   ....[6]....
        /*00ac*/ 	.word	0x00006ef0


	//   ....[7]....
        /*00b0*/ 	.word	0x00007d50


	//----- nvinfo : EIATTR_EXIT_INSTR_OFFSETS
	.align		4
.L_5019:
        /*00b4*/ 	.byte	0x04, 0x1c
        /*00b6*/ 	.short	(.L_5021 - .L_5020)


	//   ....[0]....
.L_5020:
        /*00b8*/ 	.word	0x000071c0


	//   ....[1]....
        /*00bc*/ 	.word	0x000072f0


	//   ....[2]....
        /*00c0*/ 	.word	0x00007310


	//   ....[3]....
        /*00c4*/ 	.word	0x00007390


	//   ....[4]....
        /*00c8*/ 	.word	0x000073b0


	//   ....[5]....
        /*00cc*/ 	.word	0x000073d0


	//   ....[6]....
        /*00d0*/ 	.word	0x00007460


	//   ....[7]....
        /*00d4*/ 	.word	0x000074a0


	//   ....[8]....
        /*00d8*/ 	.word	0x00007540


	//   ....[9]....
        /*00dc*/ 	.word	0x00007590


	//   ....[10]....
        /*00e0*/ 	.word	0x000075c0


	//   ....[11]....
        /*00e4*/ 	.word	0x00007680


	//   ....[12]....
        /*00e8*/ 	.word	0x000077f0


	//   ....[13]....
        /*00ec*/ 	.word	0x00007960


	//   ....[14]....
        /*00f0*/ 	.word	0x00007ac0


	//   ....[15]....
        /*00f4*/ 	.word	0x00007ae0


	//   ....[16]....
        /*00f8*/ 	.word	0x00007b00


	//   ....[17]....
        /*00fc*/ 	.word	0x00007bb0


	//   ....[18]....
        /*0100*/ 	.word	0x00007bf0


	//   ....[19]....
        /*0104*/ 	.word	0x00007d60


	//   ....[20]....
        /*0108*/ 	.word	0x00007e70


	//   ....[21]....
        /*010c*/ 	.word	0x00007fb0


	//   ....[22]....
        /*0110*/ 	.word	0x00007ff0


	//----- nvinfo : EIATTR_MAX_THREADS
	.align		4
.L_5021:
        /*0114*/ 	.byte	0x04, 0x05
        /*0116*/ 	.short	(.L_5023 - .L_5022)
.L_5022:
        /*0118*/ 	.word	0x00000080
        /*011c*/ 	.word	0x00000001
        /*0120*/ 	.word	0x00000001


	//----- nvinfo : EIATTR_CRS_STACK_SIZE
	.align		4
.L_5023:
        /*0124*/ 	.byte	0x04, 0x1e
        /*0126*/ 	.short	(.L_5025 - .L_5024)
.L_5024:
        /*0128*/ 	.word	0x00000000


	//----- nvinfo : EIATTR_CBANK_PARAM_SIZE
	.align		4
.L_5025:
        /*012c*/ 	.byte	0x03, 0x19
        /*012e*/ 	.short	0x003c


	//----- nvinfo : EIATTR_PARAM_CBANK
	.align		4
        /*0130*/ 	.byte	0x04, 0x0a
        /*0132*/ 	.short	(.L_5027 - .L_5026)
	.align		4
.L_5026:
        /*0134*/ 	.word	index@(.nv.constant0._ZN2at6native27unrolled_elementwise_kernelINS0_13AUnaryFunctorIlllZZZNS0_16fmod_kernel_cudaERNS_18TensorIteratorBaseEENKUlvE_clEvENKUlvE2_clEvEUlllE_EESt5arrayIPcLm2EELi4E23TrivialOffsetCalculatorILi1EjESD_NS0_6memory12LoadWithCastILi1EEENSE_13StoreWithCastILi1EEEEEviT_T0_T2_T3_T4_T5_)
        /*0138*/ 	.short	0x0380
        /*013a*/ 	.short	0x003c


	//----- nvinfo : EIATTR_SW_WAR
	.align		4
.L_5027:
        /*013c*/ 	.byte	0x04, 0x36
        /*013e*/ 	.short	(.L_5029 - .L_5028)
.L_5028:
        /*0140*/ 	.word	0x00000008
.L_5029:


//--------------------- .nv.info._ZN2at6native18elementwise_kernelILi128ELi2EZNS0_22gpu_kernel_impl_nocastINS0_13AUnaryFunctorIlllZZZNS0_16fmod_kernel_cudaERNS_18TensorIteratorBaseEENKUlvE_clEvENKUlvE2_clEvEUlllE_EEEEvS5_RKT_EUliE_EEviT1_ --------------------------
	.section	.nv.info._ZN2at6native18elementwise_kernelILi128ELi2EZNS0_22gpu_kernel_impl_nocastINS0_13AUnaryFunctorIlllZZZNS0_16fmod_kernel_cudaERNS_18TensorIteratorBaseEENKUlvE_clEvENKUlvE2_clEvEUlllE_EEEEvS5_RKT_EUliE_EEviT1_,"",@"SHT_CUDA_INFO"
	.sectionflags	@""
	.align	4


	//----- nvinfo : EIATTR_CUDA_API_VERSION
	.align		4
        /*0000*/ 	.byte	0x04, 0x37
        /*0002*/ 	.short	(.L_5031 - .L_5030)
.L_5030:
        /*0004*/ 	.word	0x00000082


	//----- nvinfo : EIATTR_KPARAM_INFO
	.align		4
.L_5031:
        /*0008*/ 	.byte	0x04, 0x17
        /*000a*/ 	.short	(.L_5033 - .L_5032)
.L_5032:
        /*000c*/ 	.word	0x00000000
        /*0010*/ 	.short	0x0001
        /*0012*/ 	.short	0x0008
        /*0014*/ 	.byte	0x00, 0xf0, 0x81, 0x08


	//----- nvinfo : EIATTR_KPARAM_INFO
	.align		4
.L_5033:
        /*0018*/ 	.byte	0x04, 0x17
        /*001a*/ 	.short	(.L_5035 - .L_5034)
.L_5034:
        /*001c*/ 	.word	0x00000000
        /*0020*/ 	.short	0x0000
        /*0022*/ 	.short	0x0000
        /*0024*/ 	.byte	0x00, 0xf0, 0x11, 0x00


	//----- nvinfo : EIATTR_SPARSE_MMA_MASK
	.align		4
.L_5035:
        /*0028*/ 	.byte	0x03, 0x50
        /*002a*/ 	.short	0x0000


	//----- nvinfo : EIATTR_MAXREG_COUNT
	.align		4
        /*002c*/ 	.byte	0x03, 0x1b
        /*002e*/ 	.short	0x0080


	//----- nvinfo : EIATTR_MERCURY_ISA_VERSION
	.align		4
        /*0030*/ 	.byte	0x03, 0x5f
        /*0032*/ 	.short	0x0101


	//----- nvinfo : EIATTR_VRC_CTA_INIT_COUNT
	.align		4
        /*0034*/ 	.byte	0x02, 0x4a
	.zero		1
	.zero		1


	//----- nvinfo : EIATTR_EXIT_INSTR_OFFSETS
	.align		4
        /*0038*/ 	.byte	0x04, 0x1c
        /*003a*/ 	.short	(.L_5037 - .L_5036)


	//   ....[0]....
.L_5036:
        /*003c*/ 	.word	0x00000320


	//   ....[1]....
        /*0040*/ 	.word	0x000004f0


	//   ....[2]....
        /*0044*/ 	.word	0x00000550


	//   ....[3]....
        /*0048*/ 	.word	0x00001b10


	//   ....[4]....
        /*004c*/ 	.word	0x00003010


	//----- nvinfo : EIATTR_MAX_THREADS
	.align		4
.L_5037:
        /*0050*/ 	.byte	0x04, 0x05
        /*0052*/ 	.short	(.L_5039 - .L_5038)
.L_5038:
        /*0054*/ 	.word	0x00000080
        /*0058*/ 	.word	0x00000001
        /*005c*/ 	.word	0x00000001


	//----- nvinfo : EIATTR_CRS_STACK_SIZE
	.align		4
.L_5039:
        /*0060*/ 	.byte	0x04, 0x1e
        /*0062*/ 	.short	(.L_5041 - .L_5040)
.L_5040:
        /*0064*/ 	.word	0x00000000


	//----- nvinfo : EIATTR_CBANK_PARAM_SIZE
	.align		4
.L_5041:
        /*0068*/ 	.byte	0x03, 0x19
        /*006a*/ 	.short	0x0228


	//----- nvinfo : EIATTR_PARAM_CBANK
	.align		4
        /*006c*/ 	.byte	0x04, 0x0a
        /*006e*/ 	.short	(.L_5043 - .L_5042)
	.align		4
.L_5042:
        /*0070*/ 	.word	index@(.nv.constant0._ZN2at6native18elementwise_kernelILi128ELi2EZNS0_22gpu_kernel_impl_nocastINS0_13AUnaryFunctorIlllZZZNS0_16fmod_kernel_cudaERNS_18TensorIteratorBaseEENKUlvE_clEvENKUlvE2_clEvEUlllE_EEEEvS5_RKT_EUliE_EEviT1_)
        /*0074*/ 	.short	0x0380
        /*0076*/ 	.short	0x0228


	//----- nvinfo : EIATTR_SW_WAR
	.align		4
.L_5043:
        /*0078*/ 	.byte	0x04, 0x36
        /*007a*/ 	.short	(.L_5045 - .L_5044)
.L_5044:
        /*007c*/ 	.word	0x00000008
.L_5045:


//--------------------- .nv.info._ZN2at6native27unrolled_elementwise_kernelINS0_13AUnaryFunctorIlllZZZNS0_16fmod_kernel_cudaERNS_18TensorIteratorBaseEENKUlvE_clEvENKUlvE2_clEvEUlllE_EESt5arrayIPcLm2EELi4E23TrivialOffsetCalculatorILi1EjESD_NS0_6memory15LoadWithoutCastENSE_16StoreWithoutCastEEEviT_T0_T2_T3_T4_T5_ --------------------------
	.section	.nv.info._ZN2at6native27unrolled_elementwise_kernelINS0_13AUnaryFunctorIlllZZZNS0_16fmod_kernel_cudaERNS_18TensorIteratorBaseEENKUlvE_clEvENKUlvE2_clEvEUlllE_EESt5arrayIPcLm2EELi4E23TrivialOffsetCalculatorILi1EjESD_NS0_6memory15LoadWithoutCastENSE_16StoreWithoutCastEEEviT_T0_T2_T3_T4_T5_,"",@"SHT_CUDA_INFO"
	.sectionflags	@""
	.align	4


	//----- nvinfo : EIATTR_CUDA_API_VERSION
	.align		4
        /*0000*/ 	.byte	0x04, 0x37
        /*0002*/ 	.short	(.L_5047 - .L_5046)
.L_5046:
        /*0004*/ 	.word	0x00000082


	//----- nvinfo : EIATTR_KPARAM_INFO
	.align		4
.L_5047:
        /*0008*/ 	.byte	0x04, 0x17
        /*000a*/ 	.short	(.L_5049 - .L_5048)
.L_5048:
        /*000c*/ 	.word	0x00000000
        /*0010*/ 	.short	0x0006
        /*0012*/ 	.short	0x002b
        /*0014*/ 	.byte	0x00, 0xf0, 0x05, 0x00


	//----- nvinfo : EIATTR_KPARAM_INFO
	.align		4
.L_5049:
        /*0018*/ 	.byte	0x04, 0x17
        /*001a*/ 	.short	(.L_5051 - .L_5050)
.L_5050:
        /*001c*/ 	.word	0x00000000
        /*0020*/ 	.short	0x0005
        /*0022*/ 	.short	0x002a
        /*0024*/ 	.byte	0x00, 0xf0, 0x05, 0x00


	//----- nvinfo : EIATTR_KPARAM_INFO
	.align		4
.L_5051:
        /*0028*/ 	.byte	0x04, 0x17
        /*002a*/ 	.short	(.L_5053 - .L_5052)
.L_5052:
        /*002c*/ 	.word	0x00000000
        /*0030*/ 	.short	0x0004
        /*0032*/ 	.short	0x0029
        /*0034*/ 	.byte	0x00, 0xf0, 0x05, 0x00


	//----- nvinfo : EIATTR_KPARAM_INFO
	.align		4
.L_5053:
        /*0038*/ 	.byte	0x04, 0x17
        /*003a*/ 	.short	(.L_5055 - .L_5054)
.L_5054:
        /*003c*/ 	.word	0x00000000
        /*0040*/ 	.short	0x0003
        /*0042*/ 	.short	0x0028
        /*0044*/ 	.byte	0x00, 0xf0, 0x05, 0x00


	//----- nvinfo : EIATTR_KPARAM_INFO
	.align		4
.L_5055:
        /*0048*/ 	.byte	0x04, 0x17
        /*004a*/ 	.short	(.L_5057 - .L_5056)
.L_5056:
        /*004c*/ 	.word	0x00000000
        /*0050*/ 	.short	0x0002
        /*0052*/ 	.short	0x0018
        /*0054*/ 	.byte	0x00, 0xf0, 0x41, 0x00


	//----- nvinfo : EIATTR_KPARAM_INFO
	.align		4
.L_5057:
        /*0058*/ 	.byte	0x04, 0x17
        /*005a*/ 	.short	(.L_5059 - .L_5058)
.L_5058:
        /*005c*/ 	.word	0x00000000
        /*0060*/ 	.short	0x0001
        /*0062*/ 	.short	0x0008
        /*0064*/ 	.byte	0x00, 0xf0, 0x41, 0x00


	//----- nvinfo : EIATTR_KPARAM_INFO
	.align		4
.L_5059:
        /*0068*/ 	.byte	0x04, 0x17
        /*006a*/ 	.short	(.L_5061 - .L_5060)
.L_5060:
        /*006c*/ 	.word	0x00000000
        /*0070*/ 	.short	0x0000
        /*0072*/ 	.short	0x0000
        /*0074*/ 	.byte	0x00, 0xf0, 0x11, 0x00


	//----- nvinfo : EIATTR_SPARSE_MMA_MASK
	.align		4
.L_5061:
        /*0078*/ 	.byte	0x03, 0x50
        /*007a*/ 	.short	0x0000


	//----- nvinfo : EIATTR_MAXREG_COUNT
	.align		4
        /*007c*/ 	.byte	0x03, 0x1b
        /*007e*/ 	.short	0x00ff


	//----- nvinfo : EIATTR_MERCURY_ISA_VERSION
	.align		4
        /*0080*/ 	.byte	0x03, 0x5f
        /*0082*/ 	.short	0x0101


	//----- nvinfo : EIATTR_VRC_CTA_INIT_COUNT
	.align		4
        /*0084*/ 	.byte	0x02, 0x4a
	.zero		1
	.zero		1


	//----- nvinfo : EIATTR_EXIT_INSTR_OFFSETS
	.align		4
        /*0088*/ 	.byte	0x04, 0x1c
        /*008a*/ 	.short	(.L_5063 - .L_5062)


	//   ....[0]....
.L_5062:
        /*008c*/ 	.word	0x00000ca0


	//   ....[1]....
        /*0090*/ 	.word	0x00000cf0


	//----- nvinfo : EIATTR_MAX_THREADS
	.align		4
.L_5063:
        /*0094*/ 	.byte	0x04, 0x05
        /*0096*/ 	.short	(.L_5065 - .L_5064)
.L_5064:
        /*0098*/ 	.word	0x00000080
        /*009c*/ 	.word	0x00000001
        /*00a0*/ 	.word	0x00000001


	//----- nvinfo : EIATTR_CRS_STACK_SIZE
	.align		4
.L_5065:
        /*00a4*/ 	.byte	0x04, 0x1e
        /*00a6*/ 	.short	(.L_5067 - .L_5066)
.L_5066:
        /*00a8*/ 	.word	0x00000000


	//----- nvinfo : EIATTR_CBANK_PARAM_SIZE
	.align		4
.L_5067:
        /*00ac*/ 	.byte	0x03, 0x19
        /*00ae*/ 	.short	0x002c


	//----- nvinfo : EIATTR_PARAM_CBANK
	.align		4
        /*00b0*/ 	.byte	0x04, 0x0a
        /*00b2*/ 	.short	(.L_5069 - .L_5068)
	.align		4
.L_5068:
        /*00b4*/ 	.word	index@(.nv.constant0._ZN2at6native27unrolled_elementwise_kernelINS0_13AUnaryFunctorIlllZZZNS0_16fmod_kernel_cudaERNS_18TensorIteratorBaseEENKUlvE_clEvENKUlvE2_clEvEUlllE_EESt5arrayIPcLm2EELi4E23TrivialOffsetCalculatorILi1EjESD_NS0_6memory15LoadWithoutCastENSE_16StoreWithoutCastEEEviT_T0_T2_T3_T4_T5_)
        /*00b8*/ 	.short	0x0380
        /*00ba*/ 	.short	0x002c


	//----- nvinfo : EIATTR_SW_WAR
	.align		4
.L_5069:
        /*00bc*/ 	.byte	0x04, 0x36
        /*00be*/ 	.short	(.L_5071 - .L_5070)
.L_5070:
        /*00c0*/ 	.word	0x00000008
.L_5071:


//--------------------- .nv.info._ZN2at6native29vectorized_elementwise_kernelILi2ENS0_13AUnaryFunctorIlllZZZNS0_16fmod_kernel_cudaERNS_18TensorIteratorBaseEENKUlvE_clEvENKUlvE2_clEvEUlllE_EESt5arrayIPcLm2EEEEviT0_T1_ --------------------------
	.section	.nv.info._ZN2at6native29vectorized_elementwise_kernelILi2ENS0_13AUnaryFunctorIlllZZZNS0_16fmod_kernel_cudaERNS_18TensorIteratorBaseEENKUlvE_clEvENKUlvE2_clEvEUlllE_EESt5arrayIPcLm2EEEEviT0_T1_,"",@"SHT_CUDA_INFO"
	.sectionflags	@""
	.align	4


	//----- nvinfo : EIATTR_CUDA_API_VERSION
	.align		4
        /*0000*/ 	.byte	0x04, 0x37
        /*0002*/ 	.short	(.L_5073 - .L_5072)
.L_5072:
        /*0004*/ 	.word	0x00000082


	//----- nvinfo : EIATTR_KPARAM_INFO
	.align		4
.L_5073:
        /*0008*/ 	.byte	0x04, 0x17
        /*000a*/ 	.short	(.L_5075 - .L_5074)
.L_5074:
        /*000c*/ 	.word	0x00000000
        /*0010*/ 	.short	0x0002
        /*0012*/ 	.short	0x0018
        /*0014*/ 	.byte	0x00, 0xf0, 0x41, 0x00


	//----- nvinfo : EIATTR_KPARAM_INFO
	.align		4
.L_5075:
        /*0018*/ 	.byte	0x04, 0x17
        /*001a*/ 	.short	(.L_5077 - .L_5076)
.L_5076:
        /*001c*/ 	.word	0x00000000
        /*0020*/ 	.short	0x0001
        /*0022*/ 	.short	0x0008
        /*0024*/ 	.byte	0x00, 0xf0, 0x41, 0x00


	//----- nvinfo : EIATTR_KPARAM_INFO
	.align		4
.L_5077:
        /*0028*/ 	.byte	0x04, 0x17
        /*002a*/ 	.short	(.L_5079 - .L_5078)
.L_5078:
        /*002c*/ 	.word	0x00000000
        /*0030*/ 	.short	0x0000
        /*0032*/ 	.short	0x0000
        /*0034*/ 	.byte	0x00, 0xf0, 0x11, 0x00


	//----- nvinfo : EIATTR_SPARSE_MMA_MASK
	.align		4
.L_5079:
        /*0038*/ 	.byte	0x03, 0x50
        /*003a*/ 	.short	0x0000


	//----- nvinfo : EIATTR_MAXREG_COUNT
	.align		4
        /*003c*/ 	.byte	0x03, 0x1b
        /*003e*/ 	.short	0x00ff


	//----- nvinfo : EIATTR_MERCURY_ISA_VERSION
	.align		4
        /*0040*/ 	.byte	0x03, 0x5f
        /*0042*/ 	.short	0x0101


	//----- nvinfo : EIATTR_VRC_CTA_INIT_COUNT
	.align		4
        /*0044*/ 	.byte	0x02, 0x4a
	.zero		1
	.zero		1


	//----- nvinfo : EIATTR_EXIT_INSTR_OFFSETS
	.align		4
        /*0048*/ 	.byte	0x04, 0x1c
        /*004a*/ 	.short	(.L_5081 - .L_5080)


	//   ....[0]....
.L_5080:
        /*004c*/ 	.word	0x00001950


	//   ....[1]....
        /*0050*/ 	.word	0x000019a0


	//   ....[2]....
        /*0054*/ 	.word	0x00002b20


	//----- nvinfo : EIATTR_MAX_THREADS
	.align		4
.L_5081:
        /*0058*/ 	.byte	0x04, 0x05
        /*005a*/ 	.short	(.L_5083 - .L_5082)
.L_5082:
        /*005c*/ 	.word	0x00000080
        /*0060*/ 	.word	0x00000001
        /*0064*/ 	.word	0x00000001


	//----- nvinfo : EIATTR_CRS_STACK_SIZE
	.align		4
.L_5083:
        /*0068*/ 	.byte	0x04, 0x1e
        /*006a*/ 	.short	(.L_5085 - .L_5084)
.L_5084:
        /*006c*/ 	.word	0x00000000


	//----- nvinfo : EIATTR_CBANK_PARAM_SIZE
	.align		4
.L_5085:
        /*0070*/ 	.byte	0x03, 0x19
        /*0072*/ 	.short	0x0028


	//----- nvinfo : EIATTR_PARAM_CBANK
	.align		4
        /*0074*/ 	.byte	0x04, 0x0a
        /*0076*/ 	.short	(.L_5087 - .L_5086)
	.align		4
.L_5086:
        /*0078*/ 	.word	index@(.nv.constant0._ZN2at6native29vectorized_elementwise_kernelILi2ENS0_13AUnaryFunctorIlllZZZNS0_16fmod_kernel_cudaERNS_18TensorIteratorBaseEENKUlvE_clEvENKUlvE2_clEvEUlllE_EESt5arrayIPcLm2EEEEviT0_T1_)
        /*007c*/ 	.short	0x0380
        /*007e*/ 	.short	0x0028


	//----- nvinfo : EIATTR_SW_WAR
	.align		4
.L_5087:
        /*0080*/ 	.byte	0x04, 0x36
        /*0082*/ 	.short	(.L_5089 - .L_5088)
.L_5088:
        /*0084*/ 	.word	0x00000008
.L_5089:


//--------------------- .nv.info._ZN2at6native29vectorized_elementwise_kernelILi4ENS0_13AUnaryFunctorIlllZZZNS0_16fmod_kernel_cudaERNS_18TensorIteratorBaseEENKUlvE_clEvENKUlvE2_clEvEUlllE_EESt5arrayIPcLm2EEEEviT0_T1_ --------------------------
	.section	.nv.info._ZN2at6native29vectorized_elementwise_kernelILi4ENS0_13AUnaryFunctorIlllZZZNS0_16fmod_kernel_cudaERNS_18TensorIteratorBaseEENKUlvE_clEvENKUlvE2_clEvEUlllE_EESt5arrayIPcLm2EEEEviT0_T1_,"",@"SHT_CUDA_INFO"
	.sectionflags	@""
	.align	4


	//----- nvinfo : EIATTR_CUDA_API_VERSION
	.align		4
        /*0000*/ 	.byte	0x04, 0x37
        /*0002*/ 	.short	(.L_5091 - .L_5090)
.L_5090:
        /*0004*/ 	.word	0x00000082


	//----- nvinfo : EIATTR_KPARAM_INFO
	.align		4
.L_5091:
        /*0008*/ 	.byte	0x04, 0x17
        /*000a*/ 	.short	(.L_5093 - .L_5092)
.L_5092:
        /*000c*/ 	.word	0x00000000
        /*0010*/ 	.short	0x0002
        /*0012*/ 	.short	0x0018
        /*0014*/ 	.byte	0x00, 0xf0, 0x41, 0x00


	//----- nvinfo : EIATTR_KPARAM_INFO
	.align		4
.L_5093:
        /*0018*/ 	.byte	0x04, 0x17
        /*001a*/ 	.short	(.L_5095 - .L_5094)
.L_5094:
        /*001c*/ 	.word	0x00000000
        /*0020*/ 	.short	0x0001
        /*0022*/ 	.short	0x0008
        /*0024*/ 	.byte	0x00, 0xf0, 0x41, 0x00


	//----- nvinfo : EIATTR_KPARAM_INFO
	.align		4
.L_5095:
        /*0028*/ 	.byte	0x04, 0x17
        /*002a*/ 	.short	(.L_5097 - .L_5096)
.L_5096:
        /*002c*/ 	.word	0x00000000
        /*0030*/ 	.short	0x0000
        /*0032*/ 	.short	0x0000
        /*0034*/ 	.byte	0x00, 0xf0, 0x11, 0x00


	//----- nvinfo : EIATTR_SPARSE_MMA_MASK
	.align		4
.L_5097:
        /*0038*/ 	.byte	0x03, 0x50
        /*003a*/ 	.short	0x0000


	//----- nvinfo : EIATTR_MAXREG_COUNT
	.align		4
        /*003c*/ 	.byte	0x03, 0x1b
        /*003e*/ 	.short	0x00ff


	//----- nvinfo : EIATTR_MERCURY_ISA_VERSION
	.align		4
        /*0040*/ 	.byte	0x03, 0x5f
        /*0042*/ 	.short	0x0101


	//----- nvinfo : EIATTR_VRC_CTA_INIT_COUNT
	.align		4
        /*0044*/ 	.byte	0x02, 0x4a
	.zero		1
	.zero		1


	//----- nvinfo : EIATTR_EXIT_INSTR_OFFSETS
	.align		4
        /*0048*/ 	.byte	0x04, 0x1c
        /*004a*/ 	.short	(.L_5099 - .L_5098)


	//   ....[0]....
.L_5098:
        /*004c*/ 	.word	0x00001950


	//   ....[1]....
        /*0050*/ 	.word	0x000019a0


	//   ....[2]....
        /*0054*/ 	.word	0x00002ae0


	//----- nvinfo : EIATTR_MAX_THREADS
	.align		4
.L_5099:
        /*0058*/ 	.byte	0x04, 0x05
        /*005a*/ 	.short	(.L_5101 - .L_5100)
.L_5100:
        /*005c*/ 	.word	0x00000080
        /*0060*/ 	.word	0x00000001
        /*0064*/ 	.word	0x00000001


	//----- nvinfo : EIATTR_CRS_STACK_SIZE
	.align		4
.L_5101:
        /*0068*/ 	.byte	0x04, 0x1e
        /*006a*/ 	.short	(.L_5103 - .L_5102)
.L_5102:
        /*006c*/ 	.word	0x00000000


	//----- nvinfo : EIATTR_CBANK_PARAM_SIZE
	.align		4
.L_5103:
        /*0070*/ 	.byte	0x03, 0x19
        /*0072*/ 	.short	0x0028


	//----- nvinfo : EIATTR_PARAM_CBANK
	.align		4
        /*0074*/ 	.byte	0x04, 0x0a
        /*0076*/ 	.short	(.L_5105 - .L_5104)
	.align		4
.L_5104:
        /*0078*/ 	.word	index@(.nv.constant0._ZN2at6native29vectorized_elementwise_kernelILi4ENS0_13AUnaryFunctorIlllZZZNS0_16fmod_kernel_cudaERNS_18TensorIteratorBaseEENKUlvE_clEvENKUlvE2_clEvEUlllE_EESt5arrayIPcLm2EEEEviT0_T1_)
        /*007c*/ 	.short	0x0380
        /*007e*/ 	.short	0x0028


	//----- nvinfo : EIATTR_SW_WAR
	.align		4
.L_5105:
        /*0080*/ 	.byte	0x04, 0x36
        /*0082*/ 	.short	(.L_5107 - .L_5106)
.L_5106:
        /*0084*/ 	.word	0x00000008
.L_5107:


//--------------------- .nv.info._ZN2at6native29vectorized_elementwise_kernelILi8ENS0_13AUnaryFunctorIlllZZZNS0_16fmod_kernel_cudaERNS_18TensorIteratorBaseEENKUlvE_clEvENKUlvE2_clEvEUlllE_EESt5arrayIPcLm2EEEEviT0_T1_ --------------------------
	.section	.nv.info._ZN2at6native29vectorized_elementwise_kernelILi8ENS0_13AUnaryFunctorIlllZZZNS0_16fmod_kernel_cudaERNS_18TensorIteratorBaseEENKUlvE_clEvENKUlvE2_clEvEUlllE_EESt5arrayIPcLm2EEEEviT0_T1_,"",@"SHT_CUDA_INFO"
	.sectionflags	@""
	.align	4


	//----- nvinfo : EIATTR_CUDA_API_VERSION
	.align		4
        /*0000*/ 	.byte	0x04, 0x37
        /*0002*/ 	.short	(.L_5109 - .L_5108)
.L_5108:
        /*0004*/ 	.word	0x00000082


	//----- nvinfo : EIATTR_KPARAM_INFO
	.align		4
.L_5109:
        /*0008*/ 	.byte	0x04, 0x17
        /*000a*/ 	.short	(.L_5111 - .L_5110)
.L_5110:
        /*000c*/ 	.word	0x00000000
        /*0010*/ 	.short	0x0002
        /*0012*/ 	.short	0x0018
        /*0014*/ 	.byte	0x00, 0xf0, 0x41, 0x00


	//----- nvinfo : EIATTR_KPARAM_INFO
	.align		4
.L_5111:
        /*0018*/ 	.byte	0x04, 0x17
        /*001a*/ 	.short	(.L_5113 - .L_5112)
.L_5112:
        /*001c*/ 	.word	0x00000000
        /*0020*/ 	.short	0x0001
        /*0022*/ 	.short	0x0008
        /*0024*/ 	.byte	0x00, 0xf0, 0x41, 0x00


	//----- nvinfo : EIATTR_KPARAM_INFO
	.align		4
.L_5113:
        /*0028*/ 	.byte	0x04, 0x17
        /*002a*/ 	.short	(.L_5115 - .L_5114)
.L_5114:
        /*002c*/ 	.word	0x00000000
        /*0030*/ 	.short	0x0000
        /*0032*/ 	.short	0x0000
        /*0034*/ 	.byte	0x00, 0xf0, 0x11, 0x00


	//----- nvinfo : EIATTR_SPARSE_MMA_MASK
	.align		4
.L_5115:
        /*0038*/ 	.byte	0x03, 0x50
        /*003a*/ 	.short	0x0000


	//----- nvinfo : EIATTR_MAXREG_COUNT
	.align		4
        /*003c*/ 	.byte	0x03, 0x1b
        /*003e*/ 	.short	0x00ff


	//----- nvinfo : EIATTR_MERCURY_ISA_VERSION
	.align		4
        /*0040*/ 	.byte	0x03, 0x5f
        /*0042*/ 	.short	0x0101


	//----- nvinfo : EIATTR_VRC_CTA_INIT_COUNT
	.align		4
        /*0044*/ 	.byte	0x02, 0x4a
	.zero		1
	.zero		1


	//----- nvinfo : EIATTR_EXIT_INSTR_OFFSETS
	.align		4
        /*0048*/ 	.byte	0x04, 0x1c
        /*004a*/ 	.short	(.L_5117 - .L_5116)


	//   ....[0]....
.L_5116:
        /*004c*/ 	.word	0x00000010


	//----- nvinfo : EIATTR_MAX_THREADS
	.align		4
.L_5117:
        /*0050*/ 	.byte	0x04, 0x05
        /*0052*/ 	.short	(.L_5119 - .L_5118)
.L_5118:
        /*0054*/ 	.word	0x00000080
        /*0058*/ 	.word	0x00000001
        /*005c*/ 	.word	0x00000001


	//----- nvinfo : EIATTR_CBANK_PARAM_SIZE
	.align		4
.L_5119:
        /*0060*/ 	.byte	0x03, 0x19
        /*0062*/ 	.short	0x0028


	//----- nvinfo : EIATTR_PARAM_CBANK
	.align		4
        /*0064*/ 	.byte	0x04, 0x0a
        /*0066*/ 	.short	(.L_5121 - .L_5120)
	.align		4
.L_5120:
        /*0068*/ 	.word	index@(.nv.constant0._ZN2at6native29vectorized_elementwise_kernelILi8ENS0_13AUnaryFunctorIlllZZZNS0_16fmod_kernel_cudaERNS_18TensorIteratorBaseEENKUlvE_clEvENKUlvE2_clEvEUlllE_EESt5arrayIPcLm2EEEEviT0_T1_)
        /*006c*/ 	.short	0x0380
        /*006e*/ 	.short	0x0028


	//----- nvinfo : EIATTR_SW_WAR
	.align		4
.L_5121:
        /*0070*/ 	.byte	0x04, 0x36
        /*0072*/ 	.short	(.L_5123 - .L_5122)
.L_5122:
        /*0074*/ 	.word	0x00000008
.L_5123:


//--------------------- .nv.info._ZN2at6native18elementwise_kernelILi128ELi4EZNS0_15gpu_kernel_implINS0_13BinaryFunctorIiiiZZZNS0_16fmod_kernel_cudaERNS_18TensorIteratorBaseEENKUlvE_clEvENKUlvE1_clEvEUliiE_EEEEvS5_RKT_EUliE_EEviT1_ --------------------------
	.section	.nv.info._ZN2at6native18elementwise_kernelILi128ELi4EZNS0_15gpu_kernel_implINS0_13BinaryFunctorIiiiZZZNS0_16fmod_kernel_cudaERNS_18TensorIteratorBaseEENKUlvE_clEvENKUlvE1_clEvEUliiE_EEEEvS5_RKT_EUliE_EEviT1_,"",@"SHT_CUDA_INFO"
	.sectionflags	@""
	.align	4


	//----- nvinfo : EIATTR_CUDA_API_VERSION
	.align		4
        /*0000*/ 	.byte	0x04, 0x37
        /*0002*/ 	.short	(.L_5125 - .L_5124)
.L_5124:
        /*0004*/ 	.word	0x00000082


	//----- nvinfo : EIATTR_KPARAM_INFO
	.align		4
.L_5125:
        /*0008*/ 	.byte	0x04, 0x17
        /*000a*/ 	.short	(.L_5127 - .L_5126)
.L_5126:
        /*000c*/ 	.word	0x00000000
        /*0010*/ 	.short	0x0001
        /*0012*/ 	.short	0x0008
        /*0014*/ 	.byte	0x00, 0xf0, 0x21, 0x0a


	//----- nvinfo : EIATTR_KPARAM_INFO
	.align		4
.L_5127:
        /*0018*/ 	.byte	0x04, 0x17
        /*001a*/ 	.short	(.L_5129 - .L_5128)
.L_5128:
        /*001c*/ 	.word	0x00000000
        /*0020*/ 	.short	0x0000
        /*0022*/ 	.short	0x0000
        /*0024*/ 	.byte	0x00, 0xf0, 0x11, 0x00


	//----- nvinfo : EIATTR_SPARSE_MMA_MASK
	.align		4
.L_5129:
        /*0028*/ 	.byte	0x03, 0x50
        /*002a*/ 	.short	0x0000


	//----- nvinfo : EIATTR_MAXREG_COUNT
	.align		4
        /*002c*/ 	.byte	0x03, 0x1b
        /*002e*/ 	.short	0x0080


	//----- nvinfo : EIATTR_EXTERNS
	.align		4
        /*0030*/ 	.byte	0x04, 0x0f
        /*0032*/ 	.short	(.L_5131 - .L_5130)


	//   ....[0]....
	.align		4
.L_5130:
        /*0034*/ 	.word	index@(__assertfail)


	//----- nvinfo : EIATTR_MERCURY_ISA_VERSION
	.align		4
.L_5131:
        /*0038*/ 	.byte	0x03, 0x5f
        /*003a*/ 	.short	0x0101


	//----- nvinfo : EIATTR_VRC_CTA_INIT_COUNT
	.align		4
        /*003c*/ 	.byte	0x02, 0x4a
	.zero		1
	.zero		1


	//----- nvinfo : EIATTR_SYSCALL_OFFSETS
	.align		4
        /*0040*/ 	.byte	0x04, 0x46
        /*0042*/ 	.short	(.L_5133 - .L_5132)


	//   ....[0]....
.L_5132:
        /*0044*/ 	.word	0x000023f0


	//   ....[1]....
        /*0048*/ 	.word	0x000031a0


	//   ....[2]....
        /*004c*/ 	.word	0x000040e0


	//   ....[3]....
        /*0050*/ 	.word	0x00006780


	//   ....[4]....
        /*0054*/ 	.word	0x00008170


	//   ....[5]....
        /*0058*/ 	.word	0x0000a950


	//   ....[6]....
        /*005c*/ 	.word	0x0000c340


	//   ....[7]....
        /*0060*/ 	.word	0x0000eb60


	//   ....[8]....
        /*0064*/ 	.word	0x00010530


	//----- nvinfo : EIATTR_EXIT_INSTR_OFFSETS
	.align		4
.L_5133:
        /*0068*/ 	.byte	0x04, 0x1c
        /*006a*/ 	.short	(.L_5135 - .L_5134)


	//   ....[0]....
.L_5134:
        /*006c*/ 	.word	0x0000c610


	//   ....[1]....
        /*0070*/ 	.word	0x0000fac0


	//   ....[2]....
        /*0074*/ 	.word	0x0000fae0


	//   ....[3]....
        /*0078*/ 	.word	0x0000fb70


	//   ....[4]....
        /*007c*/ 	.word	0x0000fb90


	//   ....[5]....
        /*0080*/ 	.word	0x0000fbb0


	//   ....[6]....
        /*0084*/ 	.word	0x0000fc40


	//   ....[7]....
        /*0088*/ 	.word	0x0000fc80


	//   ....[8]....
        /*008c*/ 	.word	0x0000fd20


	//   ....[9]....
        /*0090*/ 	.word	0x0000fd70


	//   ....[10]....
        /*0094*/ 	.word	0x0000fda0


	//   ....[11]....
        /*0098*/ 	.word	0x0000fe60


	//   ....[12]....
        /*009c*/ 	.word	0x0000ffd0


	//   ....[13]....
        /*00a0*/ 	.word	0x00010140


	//   ....[14]....
        /*00a4*/ 	.word	0x000102a0


	//   ....[15]....
        /*00a8*/ 	.word	0x000102d0


	//   ....[16]....
        /*00ac*/ 	.word	0x000102f0


	//   ....[17]....
        /*00b0*/ 	.word	0x00010390


	//   ....[18]....
        /*00b4*/ 	.word	0x000103d0


	//   ....[19]....
        /*00b8*/ 	.word	0x00010540


	//   ....[20]....
        /*00bc*/ 	.word	0x00010650


	//   ....[21]....
        /*00c0*/ 	.word	0x00010790


	//   ....[22]....
        /*00c4*/ 	.word	0x000107d0


	//----- nvinfo : EIATTR_MAX_THREADS
	.align		4
.L_5135:
        /*00c8*/ 	.byte	0x04, 0x05
        /*00ca*/ 	.short	(.L_5137 - .L_5136)
.L_5136:
        /*00cc*/ 	.word	0x00000080
        /*00d0*/ 	.word	0x00000001
        /*00d4*/ 	.word	0x00000001


	//----- nvinfo : EIATTR_CRS_STACK_SIZE
	.align		4
.L_5137:
        /*00d8*/ 	.byte	0x04, 0x1e
        /*00da*/ 	.short	(.L_5139 - .L_5138)
.L_5138:
        /*00dc*/ 	.word	0x00000000


	//----- nvinfo : EIATTR_CBANK_PARAM_SIZE
	.align		4
.L_5139:
        /*00e0*/ 	.byte	0x03, 0x19
        /*00e2*/ 	.short	0x0290


	//----- nvinfo : EIATTR_PARAM_CBANK
	.align		4
        /*00e4*/ 	.byte	0x04, 0x0a
        /*00e6*/ 	.short	(.L_5141 - .L_5140)
	.align		4
.L_5140:
        /*00e8*/ 	.word	index@(.nv.constant0._ZN2at6native18elementwise_kernelILi128ELi4EZNS0_15gpu_kernel_implINS0_13BinaryFunctorIiiiZZZNS0_16fmod_kernel_cudaERNS_18TensorIteratorBaseEENKUlvE_clEvENKUlvE1_clEvEUliiE_EEEEvS5_RKT_EUliE_EEviT1_)
        /*00ec*/ 	.short	0x0380
        /*00ee*/ 	.short	0x0290


	//----- nvinfo : EIATTR_SW_WAR
	.align		4
.L_5141:
        /*00f0*/ 	.byte	0x04, 0x36
        /*00f2*/ 	.short	(.L_5143 - .L_5142)
.L_5142:
        /*00f4*/ 	.word	0x00000008
.L_5143:


//--------------------- .nv.info._ZN2at6native27unrolled_elementwise_kernelINS0_13BinaryFunctorIiiiZZZNS0_16fmod_kernel_cudaERNS_18TensorIteratorBaseEENKUlvE_clEvENKUlvE1_clEvEUliiE_EESt5arrayIPcLm3EELi4E23TrivialOffsetCalculatorILi2EjESC_ILi1EjENS0_6memory12LoadWithCastILi2EEENSF_13StoreWithCastILi1EEEEEviT_T0_T2_T3_T4_T5_ --------------------------
	.section	.nv.info._ZN2at6native27unrolled_elementwise_kernelINS0_13BinaryFunctorIiiiZZZNS0_16fmod_kernel_cudaERNS_18TensorIteratorBaseEENKUlvE_clEvENKUlvE1_clEvEUliiE_EESt5arrayIPcLm3EELi4E23TrivialOffsetCalculatorILi2EjESC_ILi1EjENS0_6memory12LoadWithCastILi2EEENSF_13StoreWithCastILi1EEEEEviT_T0_T2_T3_T4_T5_,"",@"SHT_CUDA_INFO"
	.sectionflags	@""
	.align	4


	//----- nvinfo : EIATTR_CUDA_API_VERSION
	.align		4
        /*0000*/ 	.byte	0x04, 0x37
        /*0002*/ 	.short	(.L_5145 - .L_5144)
.L_5144:
        /*0004*/ 	.word	0x00000082


	//----- nvinfo : EIATTR_KPARAM_INFO
	.align		4
.L_5145:
        /*0008*/ 	.byte	0x04, 0x17
        /*000a*/ 	.short	(.L_5147 - .L_5146)
.L_5146:
        /*000c*/ 	.word	0x00000000
        /*0010*/ 	.short	0x0006
        /*0012*/ 	.short	0x0030
        /*0014*/ 	.byte	0x00, 0xf0, 0x21, 0x00


	//----- nvinfo : EIATTR_KPARAM_INFO
	.align		4
.L_5147:
        /*0018*/ 	.byte	0x04, 0x17
        /*001a*/ 	.short	(.L_5149 - .L_5148)
.L_5148:
        /*001c*/ 	.word	0x00000000
        /*0020*/ 	.short	0x0005
        /*0022*/ 	.short	0x0024
        /*0024*/ 	.byte	0x00, 0xf0, 0x31, 0x00


	//----- nvinfo : EIATTR_KPARAM_INFO
	.align		4
.L_5149:
        /*0028*/ 	.byte	0x04, 0x17
        /*002a*/ 	.short	(.L_5151 - .L_5150)
.L_5150:
        /*002c*/ 	.word	0x00000000
        /*0030*/ 	.short	0x0004
        /*0032*/ 	.short	0x0021
        /*0034*/ 	.byte	0x00, 0xf0, 0x05, 0x00


	//----- nvinfo : EIATTR_KPARAM_INFO
	.align		4
.L_5151:
        /*0038*/ 	.byte	0x04, 0x17
        /*003a*/ 	.short	(.L_5153 - .L_5152)
.L_5152:
        /*003c*/ 	.word	0x00000000
        /*0040*/ 	.short	0x0003
        /*0042*/ 	.short	0x0020
        /*0044*/ 	.byte	0x00, 0xf0, 0x05, 0x00


	//----- nvinfo : EIATTR_KPARAM_INFO
	.align		4
.L_5153:
        /*0048*/ 	.byte	0x04, 0x17
        /*004a*/ 	.short	(.L_5155 - .L_5154)
.L_5154:
        /*004c*/ 	.word	0x00000000
        /*0050*/ 	.short	0x0002
        /*0052*/ 	.short	0x0008
        /*0054*/ 	.byte	0x00, 0xf0, 0x61, 0x00


	//----- nvinfo : EIATTR_KPARAM_INFO
	.align		4
.L_5155:
        /*0058*/ 	.byte	0x04, 0x17
        /*005a*/ 	.short	(.L_5157 - .L_5156)
.L_5156:
        /*005c*/ 	.word	0x00000000
        /*0060*/ 	.short	0x0001
        /*0062*/ 	.short	0x0004
        /*0064*/ 	.byte	0x00, 0xf0, 0x05, 0x00


	//----- nvinfo : EIATTR_KPARAM_INFO
	.align		4
.L_5157:
        /*0068*/ 	.byte	0x04, 0x17
        /*006a*/ 	.short	(.L_5159 - .L_5158)
.L_5158:
        /*006c*/ 	.word	0x00000000
        /*0070*/ 	.short	0x0000
        /*0072*/ 	.short	0x0000
        /*0074*/ 	.byte	0x00, 0xf0, 0x11, 0x00


	//----- nvinfo : EIATTR_SPARSE_MMA_MASK
	.align		4
.L_5159:
        /*0078*/ 	.byte	0x03, 0x50
        /*007a*/ 	.short	0x0000


	//----- nvinfo : EIATTR_MAXREG_COUNT
	.align		4
        /*007c*/ 	.byte	0x03, 0x1b
        /*007e*/ 	.short	0x00ff


	//----- nvinfo : EIATTR_EXTERNS
	.align		4
        /*0080*/ 	.byte	0x04, 0x0f
        /*0082*/ 	.short	(.L_5161 - .L_5160)


	//   ....[0]....
	.align		4
.L_5160:
        /*0084*/ 	.word	index@(__assertfail)


	//----- nvinfo : EIATTR_MERCURY_ISA_VERSION
	.align		4
.L_5161:
        /*0088*/ 	.byte	0x03, 0x5f
        /*008a*/ 	.short	0x0101


	//----- nvinfo : EIATTR_VRC_CTA_INIT_COUNT
	.align		4
        /*008c*/ 	.byte	0x02, 0x4a
	.zero		1
	.zero		1


	//----- nvinfo : EIATTR_SYSCALL_OFFSETS
	.align		4
        /*0090*/ 	.byte	0x04, 0x46
        /*0092*/ 	.short	(.L_5163 - .L_5162)


	//   ....[0]....
.L_5162:
        /*0094*/ 	.word	0x00000dd0


	//   ....[1]....
        /*0098*/ 	.word	0x00001bd0


	//   ....[2]....
        /*009c*/ 	.word	0x00002b00


	//   ....[3]....
        /*00a0*/ 	.word	0x00003900


	//   ....[4]....
        /*00a4*/ 	.word	0x00004780


	//   ....[5]....
        /*00a8*/ 	.word	0x00005580


	//   ....[6]....
        /*00ac*/ 	.word	0x00006400


	//   ....[7]....
        /*00b0*/ 	.word	0x00007210


	//   ....[8]....
        /*00b4*/ 	.word	0x00008780


	//   ....[9]....
        /*00b8*/ 	.word	0x00009500


	//   ....[10]....
        /*00bc*/ 	.word	0x0000a370


	//   ....[11]....
        /*00c0*/ 	.word	0x0000b1e0


	//----- nvinfo : EIATTR_EXIT_INSTR_OFFSETS
	.align		4
.L_5163:
        /*00c4*/ 	.byte	0x04, 0x1c
        /*00c6*/ 	.short	(.L_5165 - .L_5164)


	//   ....[0]....
.L_5164:
        /*00c8*/ 	.word	0x0000a640


	//   ....[1]....
        /*00cc*/ 	.word	0x0000a770


	//   ....[2]....
        /*00d0*/ 	.word	0x0000a790


	//   ....[3]....
        /*00d4*/ 	.word	0x0000a820


	//   ....[4]....
        /*00d8*/ 	.word	0x0000a840


	//   ....[5]....
        /*00dc*/ 	.word	0x0000a860


	//   ....[6]....
        /*00e0*/ 	.word	0x0000a8f0


	//   ....[7]....
        /*00e4*/ 	.word	0x0000a930


	//   ....[8]....
        /*00e8*/ 	.word	0x0000a9d0


	//   ....[9]....
        /*00ec*/ 	.word	0x0000aa20


	//   ....[10]....
        /*00f0*/ 	.word	0x0000aa50


	//   ....[11]....
        /*00f4*/ 	.word	0x0000ab10


	//   ....[12]....
        /*00f8*/ 	.word	0x0000ac80


	//   ....[13]....
        /*00fc*/ 	.word	0x0000adf0


	//   ....[14]....
        /*0100*/ 	.word	0x0000af50


	//   ....[15]....
        /*0104*/ 	.word	0x0000af80


	//   ....[16]....
        /*0108*/ 	.word	0x0000afa0


	//   ....[17]....
        /*010c*/ 	.word	0x0000b040


	//   ....[18]....
        /*0110*/ 	.word	0x0000b080


	//   ....[19]....
        /*0114*/ 	.word	0x0000b1f0


	//   ....[20]....
        /*0118*/ 	.word	0x0000b300


	//   ....[21]....
        /*011c*/ 	.word	0x0000b440


	//   ....[22]....
        /*0120*/ 	.word	0x0000b480


	//----- nvinfo : EIATTR_MAX_THREADS
	.align		4
.L_5165:
        /*0124*/ 	.byte	0x04, 0x05
        /*0126*/ 	.short	(.L_5167 - .L_5166)
.L_5166:
        /*0128*/ 	.word	0x00000080
        /*012c*/ 	.word	0x00000001
        /*0130*/ 	.word	0x00000001


	//----- nvinfo : EIATTR_CRS_STACK_SIZE
	.align		4
.L_5167:
        /*0134*/ 	.byte	0x04, 0x1e
        /*0136*/ 	.short	(.L_5169 - .L_5168)
.L_5168:
        /*0138*/ 	.word	0x00000000


	//----- nvinfo : EIATTR_CBANK_PARAM_SIZE
	.align		4
.L_5169:
        /*013c*/ 	.byte	0x03, 0x19
        /*013e*/ 	.short	0x0038


	//----- nvinfo : EIATTR_PARAM_CBANK
	.align		4
        /*0140*/ 	.byte	0x04, 0x0a
        /*0142*/ 	.short	(.L_5171 - .L_5170)
	.align		4
.L_5170:
        /*0144*/ 	.word	index@(.nv.constant0._ZN2at6native27unrolled_elementwise_kernelINS0_13BinaryFunctorIiiiZZZNS0_16fmod_kernel_cudaERNS_18TensorIteratorBaseEENKUlvE_clEvENKUlvE1_clEvEUliiE_EESt5arrayIPcLm3EELi4E23TrivialOffsetCalculatorILi2EjESC_ILi1EjENS0_6memory12LoadWithCastILi2EEENSF_13StoreWithCastILi1EEEEEviT_T0_T2_T3_T4_T5_)
        /*0148*/ 	.short	0x0380
        /*014a*/ 	.short	0x0038


	//----- nvinfo : EIATTR_SW_WAR
	.align		4
.L_5171:
        /*014c*/ 	.byte	0x04, 0x36
        /*014e*/ 	.short	(.L_5173 - .L_5172)
.L_5172:
        /*0150*/ 	.word	0x00000008
.L_5173:


//--------------------- .nv.info._ZN2at6native18elementwise_kernelILi128ELi2EZNS0_22gpu_kernel_impl_nocastINS0_13BinaryFunctorIiiiZZZNS0_16fmod_kernel_cudaERNS_18TensorIteratorBaseEENKUlvE_clEvENKUlvE1_clEvEUliiE_EEEEvS5_RKT_EUliE_EEviT1_ --------------------------
	.section	.nv.info._ZN2at6native18elementwise_kernelILi128ELi2EZNS0_22gpu_kernel_impl_nocastINS0_13BinaryFunctorIiiiZZZNS0_16fmod_kernel_cudaERNS_18TensorIteratorBaseEENKUlvE_clEvENKUlvE1_clEvEUliiE_EEEEvS5_RKT_EUliE_EEviT1_,"",@"SHT_CUDA_INFO"
	.sectionflags	@""
	.align	4


	//----- nvinfo : EIATTR_CUDA_API_VERSION
	.align		4
        /*0000*/ 	.byte	0x04, 0x37
        /*0002*/ 	.short	(.L_5175 - .L_5174)
.L_5174:
        /*0004*/ 	.word	0x00000082


	//----- nvinfo : EIATTR_KPARAM_INFO
	.align		4
.L_5175:
        /*0008*/ 	.byte	0x04, 0x17
        /*000a*/ 	.short	(.L_5177 - .L_5176)
.L_5176:
        /*000c*/ 	.word	0x00000000
        /*0010*/ 	.short	0x0001
        /*0012*/ 	.short	0x0008
        /*0014*/ 	.byte	0x00, 0xf0, 0x21, 0x0a


	//----- nvinfo : EIATTR_KPARAM_INFO
	.align		4
.L_5177:
        /*0018*/ 	.byte	0x04, 0x17
        /*001a*/ 	.short	(.L_5179 - .L_5178)
.L_5178:
        /*001c*/ 	.word	0x00000000
        /*0020*/ 	.short	0x0000
        /*0022*/ 	.short	0x0000
        /*0024*/ 	.byte	0x00, 0xf0, 0x11, 0x00


	//----- nvinfo : EIATTR_SPARSE_MMA_MASK
	.align		4
.L_5179:
        /*0028*/ 	.byte	0x03, 0x50
        /*002a*/ 	.short	0x0000


	//----- nvinfo : EIATTR_MAXREG_COUNT
	.align		4
        /*002c*/ 	.byte	0x03, 0x1b
        /*002e*/ 	.short	0x0080


	//----- nvinfo : EIATTR_MERCURY_ISA_VERSION
	.align		4
        /*0030*/ 	.byte	0x03, 0x5f
        /*0032*/ 	.short	0x0101


	//----- nvinfo : EIATTR_VRC_CTA_INIT_COUNT
	.align		4
        /*0034*/ 	.byte	0x02, 0x4a
	.zero		1
	.zero		1


	//----- nvinfo : EIATTR_EXIT_INSTR_OFFSETS
	.align		4
        /*0038*/ 	.byte	0x04, 0x1c
        /*003a*/ 	.short	(.L_5181 - .L_5180)


	//   ....[0]....
.L_5180:
        /*003c*/ 	.word	0x000002c0


	//   ....[1]....
        /*0040*/ 	.word	0x00000490


	//   ....[2]....
        /*0044*/ 	.word	0x00001d10


	//   ....[3]....
        /*0048*/ 	.word	0x000034f0


	//----- nvinfo : EIATTR_MAX_THREADS
	.align		4
.L_5181:
        /*004c*/ 	.byte	0x04, 0x05
        /*004e*/ 	.short	(.L_5183 - .L_5182)
.L_5182:
        /*0050*/ 	.word	0x00000080
        /*0054*/ 	.word	0x00000001
        /*0058*/ 	.word	0x00000001


	//----- nvinfo : EIATTR_CRS_STACK_SIZE
	.align		4
.L_5183:
        /*005c*/ 	.byte	0x04, 0x1e
        /*005e*/ 	.short	(.L_5185 - .L_5184)
.L_5184:
        /*0060*/ 	.word	0x00000000


	//----- nvinfo : EIATTR_CBANK_PARAM_SIZE
	.align		4
.L_5185:
        /*0064*/ 	.byte	0x03, 0x19
        /*0066*/ 	.short	0x0290


	//----- nvinfo : EIATTR_PARAM_CBANK
	.align		4
        /*0068*/ 	.byte	0x04, 0x0a
        /*006a*/ 	.short	(.L_5187 - .L_5186)
	.align		4
.L_5186:
        /*006c*/ 	.word	index@(.nv.constant0._ZN2at6native18elementwise_kernelILi128ELi2EZNS0_22gpu_kernel_impl_nocastINS0_13BinaryFunctorIiiiZZZNS0_16fmod_kernel_cudaERNS_18TensorIteratorBaseEENKUlvE_clEvENKUlvE1_clEvEUliiE_EEEEvS5_RKT_EUliE_EEviT1_)
        /*0070*/ 	.short	0x0380
        /*0072*/ 	.short	0x0290


	//----- nvinfo : EIATTR_SW_WAR
	.align		4
.L_5187:
        /*0074*/ 	.byte	0x04, 0x36
        /*0076*/ 	.short	(.L_5189 - .L_5188)
.L_5188:
        /*0078*/ 	.word	0x00000008
.L_5189:


//--------------------- .nv.info._ZN2at6native27unrolled_elementwise_kernelINS0_13BinaryFunctorIiiiZZZNS0_16fmod_kernel_cudaERNS_18TensorIteratorBaseEENKUlvE_clEvENKUlvE1_clEvEUliiE_EESt5arrayIPcLm3EELi4E23TrivialOffsetCalculatorILi2EjESC_ILi1EjENS0_6memory15LoadWithoutCastENSF_16StoreWithoutCastEEEviT_T0_T2_T3_T4_T5_ --------------------------
	.section	.nv.info._ZN2at6native27unrolled_elementwise_kernelINS0_13BinaryFunctorIiiiZZZNS0_16fmod_kernel_cudaERNS_18TensorIteratorBaseEENKUlvE_clEvENKUlvE1_clEvEUliiE_EESt5arrayIPcLm3EELi4E23TrivialOffsetCalculatorILi2EjESC_ILi1EjENS0_6memory15LoadWithoutCastENSF_16StoreWithoutCastEEEviT_T0_T2_T3_T4_T5_,"",@"SHT_CUDA_INFO"
	.sectionflags	@""
	.align	4


	//----- nvinfo : EIATTR_CUDA_API_VERSION
	.align		4
        /*0000*/ 	.byte	0x04, 0x37
        /*0002*/ 	.short	(.L_5191 - .L_5190)
.L_5190:
        /*0004*/ 	.word	0x00000082


	//----- nvinfo : EIATTR_KPARAM_INFO
	.align		4
.L_5191:
        /*0008*/ 	.byte	0x04, 0x17
        /*000a*/ 	.short	(.L_5193 - .L_5192)
.L_5192:
        /*000c*/ 	.word	0x00000000
        /*0010*/ 	.short	0x0006
        /*0012*/ 	.short	0x0023
        /*0014*/ 	.byte	0x00, 0xf0, 0x05, 0x00


	//----- nvinfo : EIATTR_KPARAM_INFO
	.align		4
.L_5193:
        /*0018*/ 	.byte	0x04, 0x17
        /*001a*/ 	.short	(.L_5195 - .L_5194)
.L_5194:
        /*001c*/ 	.word	0x00000000
        /*0020*/ 	.short	0x0005
        /*0022*/ 	.short	0x0022
        /*0024*/ 	.byte	0x00, 0xf0, 0x05, 0x00


	//----- nvinfo : EIATTR_KPARAM_INFO
	.align		4
.L_5195:
        /*0028*/ 	.byte	0x04, 0x17
        /*002a*/ 	.short	(.L_5197 - .L_5196)
.L_5196:
        /*002c*/ 	.word	0x00000000
        /*0030*/ 	.short	0x0004
        /*0032*/ 	.short	0x0021
        /*0034*/ 	.byte	0x00, 0xf0, 0x05, 0x00


	//----- nvinfo : EIATTR_KPARAM_INFO
	.align		4
.L_5197:
        /*0038*/ 	.byte	0x04, 0x17
        /*003a*/ 	.short	(.L_5199 - .L_5198)
.L_5198:
        /*003c*/ 	.word	0x00000000
        /*0040*/ 	.short	0x0003
        /*0042*/ 	.short	0x0020
        /*0044*/ 	.byte	0x00, 0xf0, 0x05, 0x00


	//----- nvinfo : EIATTR_KPARAM_INFO
	.align		4
.L_5199:
        /*0048*/ 	.byte	0x04, 0x17
        /*004a*/ 	.short	(.L_5201 - .L_5200)
.L_5200:
        /*004c*/ 	.word	0x00000000
        /*0050*/ 	.short	0x0002
        /*0052*/ 	.short	0x0008
        /*0054*/ 	.byte	0x00, 0xf0, 0x61, 0x00


	//----- nvinfo : EIATTR_KPARAM_INFO
	.align		4
.L_5201:
        /*0058*/ 	.byte	0x04, 0x17
        /*005a*/ 	.short	(.L_5203 - .L_5202)
.L_5202:
        /*005c*/ 	.word	0x00000000
        /*0060*/ 	.short	0x0001
        /*0062*/ 	.short	0x0004
        /*0064*/ 	.byte	0x00, 0xf0, 0x05, 0x00


	//----- nvinfo : EIATTR_KPARAM_INFO
	.align		4
.L_5203:
        /*0068*/ 	.byte	0x04, 0x17
        /*006a*/ 	.short	(.L_5205 - .L_5204)
.L_5204:
        /*006c*/ 	.word	0x00000000
        /*0070*/ 	.short	0x0000
        /*0072*/ 	.short	0x0000
        /*0074*/ 	.byte	0x00, 0xf0, 0x11, 0x00


	//----- nvinfo : EIATTR_SPARSE_MMA_MASK
	.align		4
.L_5205:
        /*0078*/ 	.byte	0x03, 0x50
        /*007a*/ 	.short	0x0000


	//----- nvinfo : EIATTR_MAXREG_COUNT
	.align		4
        /*007c*/ 	.byte	0x03, 0x1b
        /*007e*/ 	.short	0x00ff


	//----- nvinfo : EIATTR_MERCURY_ISA_VERSION
	.align		4
        /*0080*/ 	.byte	0x03, 0x5f
        /*0082*/ 	.short	0x0101


	//----- nvinfo : EIATTR_VRC_CTA_INIT_COUNT
	.align		4
        /*0084*/ 	.byte	0x02, 0x4a
	.zero		1
	.zero		1


	//----- nvinfo : EIATTR_EXIT_INSTR_OFFSETS
	.align		4
        /*0088*/ 	.byte	0x04, 0x1c
        /*008a*/ 	.short	(.L_5207 - .L_5206)


	//   ....[0]....
.L_5206:
        /*008c*/ 	.word	0x00000ae0


	//   ....[1]....
        /*0090*/ 	.word	0x00000b30


	//----- nvinfo : EIATTR_MAX_THREADS
	.align		4
.L_5207:
        /*0094*/ 	.byte	0x04, 0x05
        /*0096*/ 	.short	(.L_5209 - .L_5208)
.L_5208:
        /*0098*/ 	.word	0x00000080
        /*009c*/ 	.word	0x00000001
        /*00a0*/ 	.word	0x00000001


	//----- nvinfo : EIATTR_CRS_STACK_SIZE
	.align		4
.L_5209:
        /*00a4*/ 	.byte	0x04, 0x1e
        /*00a6*/ 	.short	(.L_5211 - .L_5210)
.L_5210:
        /*00a8*/ 	.word	0x00000000


	//----- nvinfo : EIATTR_CBANK_PARAM_SIZE
	.align		4
.L_5211:
        /*00ac*/ 	.byte	0x03, 0x19
        /*00ae*/ 	.short	0x0024


	//----- nvinfo : EIATTR_PARAM_CBANK
	.align		4
        /*00b0*/ 	.byte	0x04, 0x0a
        /*00b2*/ 	.short	(.L_5213 - .L_5212)
	.align		4
.L_5212:
        /*00b4*/ 	.word	index@(.nv.constant0._ZN2at6native27unrolled_elementwise_kernelINS0_13BinaryFunctorIiiiZZZNS0_16fmod_kernel_cudaERNS_18TensorIteratorBaseEENKUlvE_clEvENKUlvE1_clEvEUliiE_EESt5arrayIPcLm3EELi4E23TrivialOffsetCalculatorILi2EjESC_ILi1EjENS0_6memory15LoadWithoutCastENSF_16StoreWithoutCastEEEviT_T0_T2_T3_T4_T5_)
        /*00b8*/ 	.short	0x0380
        /*00ba*/ 	.short	0x0024


	//----- nvinfo : EIATTR_SW_WAR
	.align		4
.L_5213:
        /*00bc*/ 	.byte	0x04, 0x36
        /*00be*/ 	.short	(.L_5215 - .L_5214)
.L_5214:
        /*00c0*/ 	.word	0x00000008
.L_5215:


//--------------------- .nv.info._ZN2at6native29vectorized_elementwise_kernelILi2ENS0_13BinaryFunctorIiiiZZZNS0_16fmod_kernel_cudaERNS_18TensorIteratorBaseEENKUlvE_clEvENKUlvE1_clEvEUliiE_EESt5arrayIPcLm3EEEEviT0_T1_ --------------------------
	.section	.nv.info._ZN2at6native29vectorized_elementwise_kernelILi2ENS0_13BinaryFunctorIiiiZZZNS0_16fmod_kernel_cudaERNS_18TensorIteratorBaseEENKUlvE_clEvENKUlvE1_clEvEUliiE_EESt5arrayIPcLm3EEEEviT0_T1_,"",@"SHT_CUDA_INFO"
	.sectionflags	@""
	.align	4


	//----- nvinfo : EIATTR_CUDA_API_VERSION
	.align		4
        /*0000*/ 	.byte	0x04, 0x37
        /*0002*/ 	.short	(.L_5217 - .L_5216)
.L_5216:
        /*0004*/ 	.word	0x00000082


	//----- nvinfo : EIATTR_KPARAM_INFO
	.align		4
.L_5217:
        /*0008*/ 	.byte	0x04, 0x17
        /*000a*/ 	.short	(.L_5219 - .L_5218)
.L_5218:
        /*000c*/ 	.word	0x00000000
        /*0010*/ 	.short	0x0002
        /*0012*/ 	.short	0x0008
        /*0014*/ 	.byte	0x00, 0xf0, 0x61, 0x00


	//----- nvinfo : EIATTR_KPARAM_INFO
	.align		4
.L_5219:
        /*0018*/ 	.byte	0x04, 0x17
        /*001a*/ 	.short	(.L_5221 - .L_5220)
.L_5220:
        /*001c*/ 	.word	0x00000000
        /*0020*/ 	.short	0x0001
        /*0022*/ 	.short	0x0004
        /*0024*/ 	.byte	0x00, 0xf0, 0x05, 0x00


	//----- nvinfo : EIATTR_KPARAM_INFO
	.align		4
.L_5221:
        /*0028*/ 	.byte	0x04, 0x17
        /*002a*/ 	.short	(.L_5223 - .L_5222)
.L_5222:
        /*002c*/ 	.word	0x00000000
        /*0030*/ 	.short	0x0000
        /*0032*/ 	.short	0x0000
        /*0034*/ 	.byte	0x00, 0xf0, 0x11, 0x00


	//----- nvinfo : EIATTR_SPARSE_MMA_MASK
	.align		4
.L_5223:
        /*0038*/ 	.byte	0x03, 0x50
        /*003a*/ 	.short	0x0000


	//----- nvinfo : EIATTR_MAXREG_COUNT
	.align		4
        /*003c*/ 	.byte	0x03, 0x1b
        /*003e*/ 	.short	0x00ff


	//----- nvinfo : EIATTR_MERCURY_ISA_VERSION
	.align		4
        /*0040*/ 	.byte	0x03, 0x5f
        /*0042*/ 	.short	0x0101


	//----- nvinfo : EIATTR_VRC_CTA_INIT_COUNT
	.align		4
        /*0044*/ 	.byte	0x02, 0x4a
	.zero		1
	.zero		1


	//----- nvinfo : EIATTR_EXIT_INSTR_OFFSETS
	.align		4
        /*0048*/ 	.byte	0x04, 0x1c
        /*004a*/ 	.short	(.L_5225 - .L_5224)


	//   ....[0]....
.L_5224:
        /*004c*/ 	.word	0x00001710


	//   ....[1]....
        /*0050*/ 	.word	0x00001760


	//   ....[2]....
        /*0054*/ 	.word	0x00002460


	//----- nvinfo : EIATTR_MAX_THREADS
	.align		4
.L_5225:
        /*0058*/ 	.byte	0x04, 0x05
        /*005a*/ 	.short	(.L_5227 - .L_5226)
.L_5226:
        /*005c*/ 	.word	0x00000080
        /*0060*/ 	.word	0x00000001
        /*0064*/ 	.word	0x00000001


	//----- nvinfo : EIATTR_CRS_STACK_SIZE
	.align		4
.L_5227:
        /*0068*/ 	.byte	0x04, 0x1e
        /*006a*/ 	.short	(.L_5229 - .L_5228)
.L_5228:
        /*006c*/ 	.word	0x00000000


	//----- nvinfo : EIATTR_CBANK_PARAM_SIZE
	.align		4
.L_5229:
        /*0070*/ 	.byte	0x03, 0x19
        /*0072*/ 	.short	0x0020


	//----- nvinfo : EIATTR_PARAM_CBANK
	.align		4
        /*0074*/ 	.byte	0x04, 0x0a
        /*0076*/ 	.short	(.L_5231 - .L_5230)
	.align		4
.L_5230:
        /*0078*/ 	.word	index@(.nv.constant0._ZN2at6native29vectorized_elementwise_kernelILi2ENS0_13BinaryFunctorIiiiZZZNS0_16fmod_kernel_cudaERNS_18TensorIteratorBaseEENKUlvE_clEvENKUlvE1_clEvEUliiE_EESt5arrayIPcLm3EEEEviT0_T1_)
        /*007c*/ 	.short	0x0380
        /*007e*/ 	.short	0x0020


	//----- nvinfo : EIATTR_SW_WAR
	.align		4
.L_5231:
        /*0080*/ 	.byte	0x04, 0x36
        /*0082*/ 	.short	(.L_5233 - .L_5232)
.L_5232:
        /*0084*/ 	.word	0x00000008
.L_5233:


//--------------------- .nv.info._ZN2at6native29vectorized_elementwise_kernelILi4ENS0_13BinaryFunctorIiiiZZZNS0_16fmod_kernel_cudaERNS_18TensorIteratorBaseEENKUlvE_clEvENKUlvE1_clEvEUliiE_EESt5arrayIPcLm3EEEEviT0_T1_ --------------------------
	.section	.nv.info._ZN2at6native29vectorized_elementwise_kernelILi4ENS0_13BinaryFunctorIiiiZZZNS0_16fmod_kernel_cudaERNS_18TensorIteratorBaseEENKUlvE_clEvENKUlvE1_clEvEUliiE_EESt5arrayIPcLm3EEEEviT0_T1_,"",@"SHT_CUDA_INFO"
	.sectionflags	@""
	.align	4


	//----- nvinfo : EIATTR_CUDA_API_VERSION
	.align		4
        /*0000*/ 	.byte	0x04, 0x37
        /*0002*/ 	.short	(.L_5235 - .L_5234)
.L_5234:
        /*0004*/ 	.word	0x00000082


	//----- nvinfo : EIATTR_KPARAM_INFO
	.align		4
.L_5235:
        /*0008*/ 	.byte	0x04, 0x17
        /*000a*/ 	.short	(.L_5237 - .L_5236)
.L_5236:
        /*000c*/ 	.word	0x00000000
        /*0010*/ 	.short	0x0002
        /*0012*/ 	.short	0x0008
        /*0014*/ 	.byte	0x00, 0xf0, 0x61, 0x00


	//----- nvinfo : EIATTR_KPARAM_INFO
	.align		4
.L_5237:
        /*0018*/ 	.byte	0x04, 0x17
        /*001a*/ 	.short	(.L_5239 - .L_5238)
.L_5238:
        /*001c*/ 	.word	0x00000000
        /*0020*/ 	.short	0x0001
        /*0022*/ 	.short	0x0004
        /*0024*/ 	.byte	0x00, 0xf0, 0x05, 0x00


	//----- nvinfo : EIATTR_KPARAM_INFO
	.align		4
.L_5239:
        /*0028*/ 	.byte	0x04, 0x17
        /*002a*/ 	.short	(.L_5241 - .L_5240)
.L_5240:
        /*002c*/ 	.word	0x00000000
        /*0030*/ 	.short	0x0000
        /*0032*/ 	.short	0x0000
        /*0034*/ 	.byte	0x00, 0xf0, 0x11, 0x00


	//----- nvinfo : EIATTR_SPARSE_MMA_MASK
	.align		4
.L_5241:
        /*0038*/ 	.byte	0x03, 0x50
        /*003a*/ 	.short	0x0000


	//----- nvinfo : EIATTR_MAXREG_COUNT
	.align		4
        /*003c*/ 	.byte	0x03, 0x1b
        /*003e*/ 	.short	0x00ff


	//----- nvinfo : EIATTR_MERCURY_ISA_VERSION
	.align		4
        /*0040*/ 	.byte	0x03, 0x5f
        /*0042*/ 	.short	0x0101


	//----- nvinfo : EIATTR_VRC_CTA_INIT_COUNT
	.align		4
        /*0044*/ 	.byte	0x02, 0x4a
	.zero		1
	.zero		1


	//----- nvinfo : EIATTR_EXIT_INSTR_OFFSETS
	.align		4
        /*0048*/ 	.byte	0x04, 0x1c
        /*004a*/ 	.short	(.L_5243 - .L_5242)


	//   ....[0]....
.L_5242:
        /*004c*/ 	.word	0x00001710


	//   ....[1]....
        /*0050*/ 	.word	0x00001760


	//   ....[2]....
        /*0054*/ 	.word	0x000023e0


	//----- nvinfo : EIATTR_MAX_THREADS
	.align		4
.L_5243:
        /*0058*/ 	.byte	0x04, 0x05
        /*005a*/ 	.short	(.L_5245 - .L_5244)
.L_5244:
        /*005c*/ 	.word	0x00000080
        /*0060*/ 	.word	0x00000001
        /*0064*/ 	.word	0x00000001


	//----- nvinfo : EIATTR_CRS_STACK_SIZE
	.align		4
.L_5245:
        /*0068*/ 	.byte	0x04, 0x1e
        /*006a*/ 	.short	(.L_5247 - .L_5246)
.L_5246:
        /*006c*/ 	.word	0x00000000


	//----- nvinfo : EIATTR_CBANK_PARAM_SIZE
	.align		4
.L_5247:
        /*0070*/ 	.byte	0x03, 0x19
        /*0072*/ 	.short	0x0020


	//----- nvinfo : EIATTR_PARAM_CBANK
	.align		4
        /*0074*/ 	.byte	0x04, 0x0a
        /*0076*/ 	.short	(.L_5249 - .L_5248)
	.align		4
.L_5248:
        /*0078*/ 	.word	index@(.nv.constant0._ZN2at6native29vectorized_elementwise_kernelILi4ENS0_13BinaryFunctorIiiiZZZNS0_16fmod_kernel_cudaERNS_18TensorIteratorBaseEENKUlvE_clEvENKUlvE1_clEvEUliiE_EESt5arrayIPcLm3EEEEviT0_T1_)
        /*007c*/ 	.short	0x0380
        /*007e*/ 	.short	0x0020


	//----- nvinfo : EIATTR_SW_WAR
	.align		4
.L_5249:
        /*0080*/ 	.byte	0x04, 0x36
        /*0082*/ 	.short	(.L_5251 - .L_5250)
.L_5250:
        /*0084*/ 	.word	0x00000008
.L_5251:


//--------------------- .nv.info._ZN2at6native29vectorized_elementwise_kernelILi8ENS0_13BinaryFunctorIiiiZZZNS0_16fmod_kernel_cudaERNS_18TensorIteratorBaseEENKUlvE_clEvENKUlvE1_clEvEUliiE_EESt5arrayIPcLm3EEEEviT0_T1_ --------------------------
	.section	.nv.info._ZN2at6native29vectorized_elementwise_kernelILi8ENS0_13BinaryFunctorIiiiZZZNS0_16fmod_kernel_cudaERNS_18TensorIteratorBaseEENKUlvE_clEvENKUlvE1_clEvEUliiE_EESt5arrayIPcLm3EEEEviT0_T1_,"",@"SHT_CUDA_INFO"
	.sectionflags	@""
	.align	4


	//----- nvinfo : EIATTR_CUDA_API_VERSION
	.align		4
        /*0000*/ 	.byte	0x04, 0x37
        /*0002*/ 	.short	(.L_5253 - .L_5252)
.L_5252:
        /*0004*/ 	.word	0x00000082


	//----- nvinfo : EIATTR_KPARAM_INFO
	.align		4
.L_5253:
        /*0008*/ 	.byte	0x04, 0x17
        /*000a*/ 	.short	(.L_5255 - .L_5254)
.L_5254:
        /*000c*/ 	.word	0x00000000
        /*0010*/ 	.short	0x0002
        /*0012*/ 	.short	0x0008
        /*0014*/ 	.byte	0x00, 0xf0, 0x61, 0x00


	//----- nvinfo : EIATTR_KPARAM_INFO
	.align		4
.L_5255:
        /*0018*/ 	.byte	0x04, 0x17
        /*001a*/ 	.short	(.L_5257 - .L_5256)
.L_5256:
        /*001c*/ 	.word	0x00000000
        /*0020*/ 	.short	0x0001
        /*0022*/ 	.short	0x0004
        /*0024*/ 	.byte	0x00, 0xf0, 0x05, 0x00


	//----- nvinfo : EIATTR_KPARAM_INFO
	.align		4
.L_5257:
        /*0028*/ 	.byte	0x04, 0x17
        /*002a*/ 	.short	(.L_5259 - .L_5258)
.L_5258:
        /*002c*/ 	.word	0x00000000
        /*0030*/ 	.short	0x0000
        /*0032*/ 	.short	0x0000
        /*0034*/ 	.byte	0x00, 0xf0, 0x11, 0x00


	//----- nvinfo : EIATTR_SPARSE_MMA_MASK
	.align		4
.L_5259:
        /*0038*/ 	.byte	0x03, 0x50
        /*003a*/ 	.short	0x0000


	//----- nvinfo : EIATTR_MAXREG_COUNT
	.align		4
        /*003c*/ 	.byte	0x03, 0x1b
        /*003e*/ 	.short	0x00ff


	//----- nvinfo : EIATTR_MERCURY_ISA_VERSION
	.align		4
        /*0040*/ 	.byte	0x03, 0x5f
        /*0042*/ 	.short	0x0101


	//----- nvinfo : EIATTR_VRC_CTA_INIT_COUNT
	.align		4
        /*0044*/ 	.byte	0x02, 0x4a
	.zero		1
	.zero		1


	//----- nvinfo : EIATTR_EXIT_INSTR_OFFSETS
	.align		4
        /*0048*/ 	.byte	0x04, 0x1c
        /*004a*/ 	.short	(.L_5261 - .L_5260)


	//   ....[0]....
.L_5260:
        /*004c*/ 	.word	0x00000010


	//----- nvinfo : EIATTR_MAX_THREADS
	.align		4
.L_5261:
        /*0050*/ 	.byte	0x04, 0x05
        /*0052*/ 	.short	(.L_5263 - .L_5262)
.L_5262:
        /*0054*/ 	.word	0x00000080
        /*0058*/ 	.word	0x00000001
        /*005c*/ 	.word	0x00000001


	//----- nvinfo : EIATTR_CBANK_PARAM_SIZE
	.align		4
.L_5263:
        /*0060*/ 	.byte	0x03, 0x19
        /*0062*/ 	.short	0x0020


	//----- nvinfo : EIATTR_PARAM_CBANK
	.align		4
        /*0064*/ 	.byte	0x04, 0x0a
        /*0066*/ 	.short	(.L_5265 - .L_5264)
	.align		4
.L_5264:
        /*0068*/ 	.word	index@(.nv.constant0._ZN2at6native29vectorized_elementwise_kernelILi8ENS0_13BinaryFunctorIiiiZZZNS0_16fmod_kernel_cudaERNS_18TensorIteratorBaseEENKUlvE_clEvENKUlvE1_clEvEUliiE_EESt5arrayIPcLm3EEEEviT0_T1_)
        /*006c*/ 	.short	0x0380
        /*006e*/ 	.short	0x0020


	//----- nvinfo : EIATTR_SW_WAR
	.align		4
.L_5265:
        /*0070*/ 	.byte	0x04, 0x36
        /*0072*/ 	.short	(.L_5267 - .L_5266)
.L_5266:
        /*0074*/ 	.word	0x00000008
.L_5267:


//--------------------- .nv.info._ZN2at6native18elementwise_kernelILi128ELi4EZNS0_15gpu_kernel_implINS0_13BUnaryFunctorIiiiZZZNS0_16fmod_kernel_cudaERNS_18TensorIteratorBaseEENKUlvE_clEvENKUlvE1_clEvEUliiE_EEEEvS5_RKT_EUliE_EEviT1_ --------------------------
	.section	.nv.info._ZN2at6native18elementwise_kernelILi128ELi4EZNS0_15gpu_kernel_implINS0_13BUnaryFunctorIiiiZZZNS0_16fmod_kernel_cudaERNS_18TensorIteratorBaseEENKUlvE_clEvENKUlvE1_clEvEUliiE_EEEEvS5_RKT_EUliE_EEviT1_,"",@"SHT_CUDA_INFO"
	.sectionflags	@""
	.align	4


	//----- nvinfo : EIATTR_CUDA_API_VERSION
	.align		4
        /*0000*/ 	.byte	0x04, 0x37
        /*0002*/ 	.short	(.L_5269 - .L_5268)
.L_5268:
        /*0004*/ 	.word	0x00000082


	//----- nvinfo : EIATTR_KPARAM_INFO
	.align		4
.L_5269:
        /*0008*/ 	.byte	0x04, 0x17
        /*000a*/ 	.short	(.L_5271 - .L_5270)
.L_5270:
        /*000c*/ 	.word	0x00000000
        /*0010*/ 	.short	0x0001
        /*0012*/ 	.short	0x0008
        /*0014*/ 	.byte	0x00, 0xf0, 0x81, 0x08


	//----- nvinfo : EIATTR_KPARAM_INFO
	.align		4
.L_5271:
        /*0018*/ 	.byte	0x04, 0x17
        /*001a*/ 	.short	(.L_5273 - .L_5272)
.L_5272:
        /*001c*/ 	.word	0x00000000
        /*0020*/ 	.short	0x0000
        /*0022*/ 	.short	0x0000
        /*0024*/ 	.byte	0x00, 0xf0, 0x11, 0x00


	//----- nvinfo : EIATTR_SPARSE_MMA_MASK
	.align		4
.L_5273:
        /*0028*/ 	.byte	0x03, 0x50
        /*002a*/ 	.short	0x0000


	//----- nvinfo : EIATTR_MAXREG_COUNT
	.align		4
        /*002c*/ 	.byte	0x03, 0x1b
        /*002e*/ 	.short	0x0080


	//----- nvinfo : EIATTR_EXTERNS
	.align		4
        /*0030*/ 	.byte	0x04, 0x0f
        /*0032*/ 	.short	(.L_5275 - .L_5274)


	//   ....[0]....
	.align		4
.L_5274:
        /*0034*/ 	.word	index@(__assertfail)


	//----- nvinfo : EIATTR_MERCURY_ISA_VERSION
	.align		4
.L_5275:
        /*0038*/ 	.byte	0x03, 0x5f
        /*003a*/ 	.short	0x0101


	//----- nvinfo : EIATTR_VRC_CTA_INIT_COUNT
	.align		4
        /*003c*/ 	.byte	0x02, 0x4a
	.zero		1
	.zero		1


	//----- nvinfo : EIATTR_SYSCALL_OFFSETS
	.align		4
        /*0040*/ 	.byte	0x04, 0x46
        /*0042*/ 	.short	(.L_5277 - .L_5276)


	//   ....[0]....
.L_5276:
        /*0044*/ 	.word	0x000020b0


	//   ....[1]....
        /*0048*/ 	.word	0x00002ff0


	//   ....[2]....
        /*004c*/ 	.word	0x00005210


	//   ....[3]....
        /*0050*/ 	.word	0x00005f50


	//   ....[4]....
        /*0054*/ 	.word	0x000082b0


	//   ....[5]....
        /*0058*/ 	.word	0x00008ff0


	//   ....[6]....
        /*005c*/ 	.word	0x0000b360


	//   ....[7]....
        /*0060*/ 	.word	0x0000c060


	//----- nvinfo : EIATTR_EXIT_INSTR_OFFSETS
	.align		4
.L_5277:
        /*0064*/ 	.byte	0x04, 0x1c
        /*0066*/ 	.short	(.L_5279 - .L_5278)


	//   ....[0]....
.L_5278:
        /*0068*/ 	.word	0x000092d0


	//   ....[1]....
        /*006c*/ 	.word	0x0000b5f0


	//   ....[2]....
        /*0070*/ 	.word	0x0000b610


	//   ....[3]....
        /*0074*/ 	.word	0x0000b6a0


	//   ....[4]....
        /*0078*/ 	.word	0x0000b6c0


	//   ....[5]....
        /*007c*/ 	.word	0x0000b6e0


	//   ....[6]....
        /*0080*/ 	.word	0x0000b770


	//   ....[7]....
        /*0084*/ 	.word	0x0000b7b0


	//   ....[8]....
        /*0088*/ 	.word	0x0000b850


	//   ....[9]....
        /*008c*/ 	.word	0x0000b8a0


	//   ....[10]....
        /*0090*/ 	.word	0x0000b8d0


	//   ....[11]....
        /*0094*/ 	.word	0x0000b990


	//   ....[12]....
        /*0098*/ 	.word	0x0000bb00


	//   ....[13]....
        /*009c*/ 	.word	0x0000bc70


	//   ....[14]....
        /*00a0*/ 	.word	0x0000bdd0


	//   ....[15]....
        /*00a4*/ 	.word	0x0000be00


	//   ....[16]....
        /*00a8*/ 	.word	0x0000be20


	//   ....[17]....
        /*00ac*/ 	.word	0x0000bec0


	//   ....[18]....
        /*00b0*/ 	.word	0x0000bf00


	//   ....[19]....
        /*00b4*/ 	.word	0x0000c070


	//   ....[20]....
        /*00b8*/ 	.word	0x0000c180


	//   ....[21]....
        /*00bc*/ 	.word	0x0000c2c0


	//   ....[22]....
        /*00c0*/ 	.word	0x0000c300


	//----- nvinfo : EIATTR_MAX_THREADS
	.align		4
.L_5279:
        /*00c4*/ 	.byte	0x04, 0x05
        /*00c6*/ 	.short	(.L_5281 - .L_5280)
.L_5280:
        /*00c8*/ 	.word	0x00000080
        /*00cc*/ 	.word	0x00000001
        /*00d0*/ 	.word	0x00000001


	//----- nvinfo : EIATTR_CRS_STACK_SIZE
	.align		4
.L_5281:
        /*00d4*/ 	.byte	0x04, 0x1e
        /*00d6*/ 	.short	(.L_5283 - .L_5282)
.L_5282:
        /*00d8*/ 	.word	0x00000000


	//----- nvinfo : EIATTR_CBANK_PARAM_SIZE
	.align		4
.L_5283:
        /*00dc*/ 	.byte	0x03, 0x19
        /*00de*/ 	.short	0x0228


	//----- nvinfo : EIATTR_PARAM_CBANK
	.align		4
        /*00e0*/ 	.byte	0x04, 0x0a
        /*00e2*/ 	.short	(.L_5285 - .L_5284)
	.align		4
.L_5284:
        /*00e4*/ 	.word	index@(.nv.constant0._ZN2at6native18elementwise_kernelILi128ELi4EZNS0_15gpu_kernel_implINS0_13BUnaryFunctorIiiiZZZNS0_16fmod_kernel_cudaERNS_18TensorIteratorBaseEENKUlvE_clEvENKUlvE1_clEvEUliiE_EEEEvS5_RKT_EUliE_EEviT1_)
        /*00e8*/ 	.short	0x0380
        /*00ea*/ 	.short	0x0228


	//----- nvinfo : EIATTR_SW_WAR
	.align		4
.L_5285:
        /*00ec*/ 	.byte	0x04, 0x36
        /*00ee*/ 	.short	(.L_5287 - .L_5286)
.L_5286:
        /*00f0*/ 	.word	0x00000008
.L_5287:


//--------------------- .nv.info._ZN2at6native27unrolled_elementwise_kernelINS0_13BUnaryFunctorIiiiZZZNS0_16fmod_kernel_cudaERNS_18TensorIteratorBaseEENKUlvE_clEvENKUlvE1_clEvEUliiE_EESt5arrayIPcLm2EELi4E23TrivialOffsetCalculatorILi1EjESD_NS0_6memory12LoadWithCastILi1EEENSE_13StoreWithCastILi1EEEEEviT_T0_T2_T3_T4_T5_ --------------------------
	.section	.nv.info._ZN2at6native27unrolled_elementwise_kernelINS0_13BUnaryFunctorIiiiZZZNS0_16fmod_kernel_cudaERNS_18TensorIteratorBaseEENKUlvE_clEvENKUlvE1_clEvEUliiE_EESt5arrayIPcLm2EELi4E23TrivialOffsetCalculatorILi1EjESD_NS0_6memory12LoadWithCastILi1EEENSE_13StoreWithCastILi1EEEEEviT_T0_T2_T3_T4_T5_,"",@"SHT_CUDA_INFO"
	.sectionflags	@""
	.align	4


	//----- nvinfo : EIATTR_CUDA_API_VERSION
	.align		4
        /*0000*/ 	.byte	0x04, 0x37
        /*0002*/ 	.short	(.L_5289 - .L_5288)
.L_5288:
        /*0004*/ 	.word	0x00000082


	//----- nvinfo : EIATTR_KPARAM_INFO
	.align		4
.L_5289:
        /*0008*/ 	.byte	0x04, 0x17
        /*000a*/ 	.short	(.L_5291 - .L_5290)
.L_5290:
        /*000c*/ 	.word	0x00000000
        /*0010*/ 	.short	0x0006
        /*0012*/ 	.short	0x002c
        /*0014*/ 	.byte	0x00, 0xf0, 0x21, 0x00


	//----- nvinfo : EIATTR_KPARAM_INFO
	.align		4
.L_5291:
        /*0018*/ 	.byte	0x04, 0x17
        /*001a*/ 	.short	(.L_5293 - .L_5292)
.L_5292:
        /*001c*/ 	.word	0x00000000
        /*0020*/ 	.short	0x0005
        /*0022*/ 	.short	0x0024
        /*0024*/ 	.byte	0x00, 0xf0, 0x21, 0x00


	//----- nvinfo : EIATTR_KPARAM_INFO
	.align		4
.L_5293:
        /*0028*/ 	.byte	0x04, 0x17
        /*002a*/ 	.short	(.L_5295 - .L_5294)
.L_5294:
        /*002c*/ 	.word	0x00000000
        /*0030*/ 	.short	0x0004
        /*0032*/ 	.short	0x0021
        /*0034*/ 	.byte	0x00, 0xf0, 0x05, 0x00


	//----- nvinfo : EIATTR_KPARAM_INFO
	.align		4
.L_5295:
        /*0038*/ 	.byte	0x04, 0x17
        /*003a*/ 	.short	(.L_5297 - .L_5296)
.L_5296:
        /*003c*/ 	.word	0x00000000
        /*0040*/ 	.short	0x0003
        /*0042*/ 	.short	0x0020
        /*0044*/ 	.byte	0x00, 0xf0, 0x05, 0x00


	//----- nvinfo : EIATTR_KPARAM_INFO
	.align		4
.L_5297:
        /*0048*/ 	.byte	0x04, 0x17
        /*004a*/ 	.short	(.L_5299 - .L_5298)
.L_5298:
        /*004c*/ 	.word	0x00000000
        /*0050*/ 	.short	0x0002
        /*0052*/ 	.short	0x0010
        /*0054*/ 	.byte	0x00, 0xf0, 0x41, 0x00


	//----- nvinfo : EIATTR_KPARAM_INFO
	.align		4
.L_5299:
        /*0058*/ 	.byte	0x04, 0x17
        /*005a*/ 	.short	(.L_5301 - .L_5300)
.L_5300:
        /*005c*/ 	.word	0x00000000
        /*0060*/ 	.short	0x0001
        /*0062*/ 	.short	0x0004
        /*0064*/ 	.byte	0x00, 0xf0, 0x21, 0x00


	//----- nvinfo : EIATTR_KPARAM_INFO
	.align		4
.L_5301:
        /*0068*/ 	.byte	0x04, 0x17
        /*006a*/ 	.short	(.L_5303 - .L_5302)
.L_5302:
        /*006c*/ 	.word	0x00000000
        /*0070*/ 	.short	0x0000
        /*0072*/ 	.short	0x0000
        /*0074*/ 	.byte	0x00, 0xf0, 0x11, 0x00


	//----- nvinfo : EIATTR_SPARSE_MMA_MASK
	.align		4
.L_5303:
        /*0078*/ 	.byte	0x03, 0x50
        /*007a*/ 	.short	0x0000


	//----- nvinfo : EIATTR_MAXREG_COUNT
	.align		4
        /*007c*/ 	.byte	0x03, 0x1b
        /*007e*/ 	.short	0x00ff


	//----- nvinfo : EIATTR_EXTERNS
	.align		4
        /*0080*/ 	.byte	0x04, 0x0f
        /*0082*/ 	.short	(.L_5305 - .L_5304)


	//   ....[0]....
	.align		4
.L_5304:
        /*0084*/ 	.word	index@(__assertfail)


	//----- nvinfo : EIATTR_MERCURY_ISA_VERSION
	.align		4
.L_5305:
        /*0088*/ 	.byte	0x03, 0x5f
        /*008a*/ 	.short	0x0101


	//----- nvinfo : EIATTR_VRC_CTA_INIT_COUNT
	.align		4
        /*008c*/ 	.byte	0x02, 0x4a
	.zero		1
	.zero		1


	//----- nvinfo : EIATTR_SYSCALL_OFFSETS
	.align		4
        /*0090*/ 	.byte	0x04, 0x46
        /*0092*/ 	.short	(.L_5307 - .L_5306)


	//   ....[0]....
.L_5306:
        /*0094*/ 	.word	0x00000dc0


	//   ....[1]....
        /*0098*/ 	.word	0x00001ce0


	//   ....[2]....
        /*009c*/ 	.word	0x00002b50


	//   ....[3]....
        /*00a0*/ 	.word	0x000039c0


	//   ....[4]....
        /*00a4*/ 	.word	0x00004f50


	//   ....[5]....
        /*00a8*/ 	.word	0x00005ce0


	//   ....[6]....
        /*00ac*/ 	.word	0x00006b50


	//   ....[7]....
        /*00b0*/ 	.word	0x000079c0


	//----- nvinfo : EIATTR_EXIT_INSTR_OFFSETS
	.align		4
.L_5307:
        /*00b4*/ 	.byte	0x04, 0x1c
        /*00b6*/ 	.short	(.L_5309 - .L_5308)


	//   ....[0]....
.L_5308:
        /*00b8*/ 	.word	0x00006e20


	//   ....[1]....
        /*00bc*/ 	.word	0x00006f50


	//   ....[2]....
        /*00c0*/ 	.word	0x00006f70


	//   ....[3]....
        /*00c4*/ 	.word	0x00007000


	//   ....[4]....
        /*00c8*/ 	.word	0x00007020


	//   ....[5]....
        /*00cc*/ 	.word	0x00007040


	//   ....[6]....
        /*00d0*/ 	.word	0x000070d0


	//   ....[7]....
        /*00d4*/ 	.word	0x00007110


	//   ....[8]....
        /*00d8*/ 	.word	0x000071b0


	//   ....[9]....
        /*00dc*/ 	.word	0x00007200


	//   ....[10]....
        /*00e0*/ 	.word	0x00007230


	//   ....[11]....
        /*00e4*/ 	.word	0x000072f0


	//   ....[12]....
        /*00e8*/ 	.word	0x00007460


	//   ....[13]....
        /*00ec*/ 	.word	0x000075d0


	//   ....[14]....
        /*00f0*/ 	.word	0x00007730


	//   ....[15]....
        /*00f4*/ 	.word	0x00007760


	//   ....[16]....
        /*00f8*/ 	.word	0x00007780


	//   ....[17]....
        /*00fc*/ 	.word	0x00007820


	//   ....[18]....
        /*0100*/ 	.word	0x00007860


	//   ....[19]....
        /*0104*/ 	.word	0x000079d0


	//   ....[20]....
        /*0108*/ 	.word	0x00007ae0


	//   ....[21]....
        /*010c*/ 	.word	0x00007c20


	//   ....[22]....
        /*0110*/ 	.word	0x00007c60


	//----- nvinfo : EIATTR_MAX_THREADS
	.align		4
.L_5309:
        /*0114*/ 	.byte	0x04, 0x05
        /*0116*/ 	.short	(.L_5311 - .L_5310)
.L_5310:
        /*0118*/ 	.word	0x00000080
        /*011c*/ 	.word	0x00000001
        /*0120*/ 	.word	0x00000001


	//----- nvinfo : EIATTR_CRS_STACK_SIZE
	.align		4
.L_5311:
        /*0124*/ 	.byte	0x04, 0x1e
        /*0126*/ 	.short	(.L_5313 - .L_5312)
.L_5312:
        /*0128*/ 	.word	0x00000000


	//----- nvinfo : EIATTR_CBANK_PARAM_SIZE
	.align		4
.L_5313:
        /*012c*/ 	.byte	0x03, 0x19
        /*012e*/ 	.short	0x0034


	//----- nvinfo : EIATTR_PARAM_CBANK
	.align		4
        /*0130*/ 	.byte	0x04, 0x0a
        /*0132*/ 	.short	(.L_5315 - .L_5314)
	.align		4
.L_5314:
        /*0134*/ 	.word	index@(.nv.constant0._ZN2at6native27unrolled_elementwise_kernelINS0_13BUnaryFunctorIiiiZZZNS0_16fmod_kernel_cudaERNS_18TensorIteratorBaseEENKUlvE_clEvENKUlvE1_clEvEUliiE_EESt5arrayIPcLm2EELi4E23TrivialOffsetCalculatorILi1EjESD_NS0_6memory12LoadWithCastILi1EEENSE_13StoreWithCastILi1EEEEEviT_T0_T2_T3_T4_T5_)
        /*0138*/ 	.short	0x0380
        /*013a*/ 	.short	0x0034


	//----- nvinfo : EIATTR_SW_WAR
	.align		4
.L_5315:
        /*013c*/ 	.byte	0x04, 0x36
        /*013e*/ 	.short	(.L_5317 - .L_5316)
.L_5316:
        /*0140*/ 	.word	0x00000008
.L_5317:


//--------------------- .nv.info._ZN2at6native18elementwise_kernelILi128ELi2EZNS0_22gpu_kernel_impl_nocastINS0_13BUnaryFunctorIiiiZZZNS0_16fmod_kernel_cudaERNS_18TensorIteratorBaseEENKUlvE_clEvENKUlvE1_clEvEUliiE_EEEEvS5_RKT_EUliE_EEviT1_ --------------------------
	.section	.nv.info._ZN2at6native18elementwise_kernelILi128ELi2EZNS0_22gpu_kernel_impl_nocastINS0_13BUnaryFunctorIiiiZZZNS0_16fmod_kernel_cudaERNS_18TensorIteratorBaseEENKUlvE_clEvENKUlvE1_clEvEUliiE_EEEEvS5_RKT_EUliE_EEviT1_,"",@"SHT_CUDA_INFO"
	.sectionflags	@""
	.align	4


	//----- nvinfo : EIATTR_CUDA_API_VERSION
	.align		4
        /*0000*/ 	.byte	0x04, 0x37
        /*0002*/ 	.short	(.L_5319 - .L_5318)
.L_5318:
        /*0004*/ 	.word	0x00000082


	//----- nvinfo : EIATTR_KPARAM_INFO
	.align		4
.L_5319:
        /*0008*/ 	.byte	0x04, 0x17
        /*000a*/ 	.short	(.L_5321 - .L_5320)
.L_5320:
        /*000c*/ 	.word	0x00000000
        /*0010*/ 	.short	0x0001
        /*0012*/ 	.short	0x0008
        /*0014*/ 	.byte	0x00, 0xf0, 0x61, 0x08


	//----- nvinfo : EIATTR_KPARAM_INFO
	.align		4
.L_5321:
        /*0018*/ 	.byte	0x04, 0x17
        /*001a*/ 	.short	(.L_5323 - .L_5322)
.L_5322:
        /*001c*/ 	.word	0x00000000
        /*0020*/ 	.short	0x0000
        /*0022*/ 	.short	0x0000
        /*0024*/ 	.byte	0x00, 0xf0, 0x11, 0x00


	//----- nvinfo : EIATTR_SPARSE_MMA_MASK
	.align		4
.L_5323:
        /*0028*/ 	.byte	0x03, 0x50
        /*002a*/ 	.short	0x0000


	//----- nvinfo : EIATTR_MAXREG_COUNT
	.align		4
        /*002c*/ 	.byte	0x03, 0x1b
        /*002e*/ 	.short	0x0080


	//----- nvinfo : EIATTR_MERCURY_ISA_VERSION
	.align		4
        /*0030*/ 	.byte	0x03, 0x5f
        /*0032*/ 	.short	0x0101


	//----- nvinfo : EIATTR_VRC_CTA_INIT_COUNT
	.align		4
        /*0034*/ 	.byte	0x02, 0x4a
	.zero		1
	.zero		1


	//----- nvinfo : EIATTR_EXIT_INSTR_OFFSETS
	.align		4
        /*0038*/ 	.byte	0x04, 0x1c
        /*003a*/ 	.short	(.L_5325 - .L_5324)


	//   ....[0]....
.L_5324:
        /*003c*/ 	.word	0x000002a0


	//   ....[1]....
        /*0040*/ 	.word	0x00000460


	//   ....[2]....
        /*0044*/ 	.word	0x00001990


	//   ....[3]....
        /*0048*/ 	.word	0x00002e10


	//----- nvinfo : EIATTR_MAX_THREADS
	.align		4
.L_5325:
        /*004c*/ 	.byte	0x04, 0x05
        /*004e*/ 	.short	(.L_5327 - .L_5326)
.L_5326:
        /*0050*/ 	.word	0x00000080
        /*0054*/ 	.word	0x00000001
        /*0058*/ 	.word	0x00000001


	//----- nvinfo : EIATTR_CRS_STACK_SIZE
	.align		4
.L_5327:
        /*005c*/ 	.byte	0x04, 0x1e
        /*005e*/ 	.short	(.L_5329 - .L_5328)
.L_5328:
        /*0060*/ 	.word	0x00000000


	//----- nvinfo : EIATTR_CBANK_PARAM_SIZE
	.align		4
.L_5329:
        /*0064*/ 	.byte	0x03, 0x19
        /*0066*/ 	.short	0x0220


	//----- nvinfo : EIATTR_PARAM_CBANK
	.align		4
        /*0068*/ 	.byte	0x04, 0x0a
        /*006a*/ 	.short	(.L_5331 - .L_5330)
	.align		4
.L_5330:
        /*006c*/ 	.word	index@(.nv.constant0._ZN2at6native18elementwise_kernelILi128ELi2EZNS0_22gpu_kernel_impl_nocastINS0_13BUnaryFunctorIiiiZZZNS0_16fmod_kernel_cudaERNS_18TensorIteratorBaseEENKUlvE_clEvENKUlvE1_clEvEUliiE_EEEEvS5_RKT_EUliE_EEviT1_)
        /*0070*/ 	.short	0x0380
        /*0072*/ 	.short	0x0220


	//----- nvinfo : EIATTR_SW_WAR
	.align		4
.L_5331:
        /*0074*/ 	.byte	0x04, 0x36
        /*0076*/ 	.short	(.L_5333 - .L_5332)
.L_5332:
        /*0078*/ 	.word	0x00000008
.L_5333:


//--------------------- .nv.info._ZN2at6native27unrolled_elementwise_kernelINS0_13BUnaryFunctorIiiiZZZNS0_16fmod_kernel_cudaERNS_18TensorIteratorBaseEENKUlvE_clEvENKUlvE1_clEvEUliiE_EESt5arrayIPcLm2EELi4E23TrivialOffsetCalculatorILi1EjESD_NS0_6memory15LoadWithoutCastENSE_16StoreWithoutCastEEEviT_T0_T2_T3_T4_T5_ --------------------------
	.section	.nv.info._ZN2at6native27unrolled_elementwise_kernelINS0_13BUnaryFunctorIiiiZZZNS0_16fmod_kernel_cudaERNS_18TensorIteratorBaseEENKUlvE_clEvENKUlvE1_clEvEUliiE_EESt5arrayIPcLm2EELi4E23TrivialOffsetCalculatorILi1EjESD_NS0_6memory15LoadWithoutCastENSE_16StoreWithoutCastEEEviT_T0_T2_T3_T4_T5_,"",@"SHT_CUDA_INFO"
	.sectionflags	@""
	.align	4


	//----- nvinfo : EIATTR_CUDA_API_VERSION
	.align		4
        /*0000*/ 	.byte	0x04, 0x37
        /*0002*/ 	.short	(.L_5335 - .L_5334)
.L_5334:
        /*0004*/ 	.word	0x00000082


	//----- nvinfo : EIATTR_KPARAM_INFO
	.align		4
.L_5335:
        /*0008*/ 	.byte	0x04, 0x17
        /*000a*/ 	.short	(.L_5337 - .L_5336)
.L_5336:
        /*000c*/ 	.word	0x00000000
        /*0010*/ 	.short	0x0006
        /*0012*/ 	.short	0x0023
        /*0014*/ 	.byte	0x00, 0xf0, 0x05, 0x00


	//----- nvinfo : EIATTR_KPARAM_INFO
	.align		4
.L_5337:
        /*0018*/ 	.byte	0x04, 0x17
        /*001a*/ 	.short	(.L_5339 - .L_5338)
.L_5338:
        /*001c*/ 	.word	0x00000000
        /*0020*/ 	.short	0x0005
        /*0022*/ 	.short	0x0022
        /*0024*/ 	.byte	0x00, 0xf0, 0x05, 0x00


	//----- nvinfo : EIATTR_KPARAM_INFO
	.align		4
.L_5339:
        /*0028*/ 	.byte	0x04, 0x17
        /*002a*/ 	.short	(.L_5341 - .L_5340)
.L_5340:
        /*002c*/ 	.word	0x00000000
        /*0030*/ 	.short	0x0004
        /*0032*/ 	.short	0x0021
        /*0034*/ 	.byte	0x00, 0xf0, 0x05, 0x00


	//----- nvinfo : EIATTR_KPARAM_INFO
	.align		4
.L_5341:
        /*0038*/ 	.byte	0x04, 0x17
        /*003a*/ 	.short	(.L_5343 - .L_5342)
.L_5342:
        /*003c*/ 	.word	0x00000000
        /*0040*/ 	.short	0x0003
        /*0042*/ 	.short	0x0020
        /*0044*/ 	.byte	0x00, 0xf0, 0x05, 0x00


	//----- nvinfo : EIATTR_KPARAM_INFO
	.align		4
.L_5343:
        /*0048*/ 	.byte	0x04, 0x17
        /*004a*/ 	.short	(.L_5345 - .L_5344)
.L_5344:
        /*004c*/ 	.word	0x00000000
        /*0050*/ 	.short	0x0002
        /*0052*/ 	.short	0x0010
        /*0054*/ 	.byte	0x00, 0xf0, 0x41, 0x00


	//----- nvinfo : EIATTR_KPARAM_INFO
	.align		4
.L_5345:
        /*0058*/ 	.byte	0x04, 0x17
        /*005a*/ 	.short	(.L_5347 - .L_5346)
.L_5346:
        /*005c*/ 	.word	0x00000000
        /*0060*/ 	.short	0x0001
        /*0062*/ 	.short	0x0004
        /*0064*/ 	.byte	0x00, 0xf0, 0x21, 0x00


	//----- nvinfo : EIATTR_KPARAM_INFO
	.align		4
.L_5347:
        /*0068*/ 	.byte	0x04, 0x17
        /*006a*/ 	.short	(.L_5349 - .L_5348)
.L_5348:
        /*006c*/ 	.word	0x00000000
        /*0070*/ 	.short	0x0000
        /*0072*/ 	.short	0x0000
        /*0074*/ 	.byte	0x00, 0xf0, 0x11, 0x00


	//----- nvinfo : EIATTR_SPARSE_MMA_MASK
	.align		4
.L_5349:
        /*0078*/ 	.byte	0x03, 0x50
        /*007a*/ 	.short	0x0000


	//----- nvinfo : EIATTR_MAXREG_COUNT
	.align		4
        /*007c*/ 	.byte	0x03, 0x1b
        /*007e*/ 	.short	0x00ff


	//----- nvinfo : EIATTR_MERCURY_ISA_VERSION
	.align		4
        /*0080*/ 	.byte	0x03, 0x5f
        /*0082*/ 	.short	0x0101


	//----- nvinfo : EIATTR_VRC_CTA_INIT_COUNT
	.align		4
        /*0084*/ 	.byte	0x02, 0x4a
	.zero		1
	.zero		1


	//----- nvinfo : EIATTR_EXIT_INSTR_OFFSETS
	.align		4
        /*0088*/ 	.byte	0x04, 0x1c
        /*008a*/ 	.short	(.L_5351 - .L_5350)


	//   ....[0]....
.L_5350:
        /*008c*/ 	.word	0x00000a60


	//   ....[1]....
        /*0090*/ 	.word	0x00000ab0


	//----- nvinfo : EIATTR_MAX_THREADS
	.align		4
.L_5351:
        /*0094*/ 	.byte	0x04, 0x05
        /*0096*/ 	.short	(.L_5353 - .L_5352)
.L_5352:
        /*0098*/ 	.word	0x00000080
        /*009c*/ 	.word	0x00000001
        /*00a0*/ 	.word	0x00000001


	//----- nvinfo : EIATTR_CRS_STACK_SIZE
	.align		4
.L_5353:
        /*00a4*/ 	.byte	0x04, 0x1e
        /*00a6*/ 	.short	(.L_5355 - .L_5354)
.L_5354:
        /*00a8*/ 	.word	0x00000000


	//----- nvinfo : EIATTR_CBANK_PARAM_SIZE
	.align		4
.L_5355:
        /*00ac*/ 	.byte	0x03, 0x19
        /*00ae*/ 	.short	0x0024


	//----- nvinfo : EIATTR_PARAM_CBANK
	.align		4
        /*00b0*/ 	.byte	0x04, 0x0a
        /*00b2*/ 	.short	(.L_5357 - .L_5356)
	.align		4
.L_5356:
        /*00b4*/ 	.word	index@(.nv.constant0._ZN2at6native27unrolled_elementwise_kernelINS0_13BUnaryFunctorIiiiZZZNS0_16fmod_kernel_cudaERNS_18TensorIteratorBaseEENKUlvE_clEvENKUlvE1_clEvEUliiE_EESt5arrayIPcLm2EELi4E23TrivialOffsetCalculatorILi1EjESD_NS0_6memory15LoadWithoutCastENSE_16StoreWithoutCastEEEviT_T0_T2_T3_T4_T5_)
        /*00b8*/ 	.short	0x0380
        /*00ba*/ 	.short	0x0024


	//----- nvinfo : EIATTR_SW_WAR
	.align		4
.L_5357:
        /*00bc*/ 	.byte	0x04, 0x36
        /*00be*/ 	.short	(.L_5359 - .L_5358)
.L_5358:
        /*00c0*/ 	.word	0x00000008
.L_5359:


//--------------------- .nv.info._ZN2at6native29vectorized_elementwise_kernelILi2ENS0_13BUnaryFunctorIiiiZZZNS0_16fmod_kernel_cudaERNS_18TensorIteratorBaseEENKUlvE_clEvENKUlvE1_clEvEUliiE_EESt5arrayIPcLm2EEEEviT0_T1_ --------------------------
	.section	.nv.info._ZN2at6native29vectorized_elementwise_kernelILi2ENS0_13BUnaryFunctorIiiiZZZNS0_16fmod_kernel_cudaERNS_18TensorIteratorBaseEENKUlvE_clEvENKUlvE1_clEvEUliiE_EESt5arrayIPcLm2EEEEviT0_T1_,"",@"SHT_CUDA_INFO"
	.sectionflags	@""
	.align	4


	//----- nvinfo : EIATTR_CUDA_API_VERSION
	.align		4
        /*0000*/ 	.byte	0x04, 0x37
        /*0002*/ 	.short	(.L_5361 - .L_5360)
.L_5360:
        /*0004*/ 	.word	0x00000082


	//----- nvinfo : EIATTR_KPARAM_INFO
	.align		4
.L_5361:
        /*0008*/ 	.byte	0x04, 0x17
        /*000a*/ 	.short	(.L_5363 - .L_5362)
.L_5362:
        /*000c*/ 	.word	0x00000000
        /*0010*/ 	.short	0x0002
        /*0012*/ 	.short	0x0010
        /*0014*/ 	.byte	0x00, 0xf0, 0x41, 0x00


	//----- nvinfo : EIATTR_KPARAM_INFO
	.align		4
.L_5363:
        /*0018*/ 	.byte	0x04, 0x17
        /*001a*/ 	.short	(.L_5365 - .L_5364)
.L_5364:
        /*001c*/ 	.word	0x00000000
        /*0020*/ 	.short	0x0001
        /*0022*/ 	.short	0x0004
        /*0024*/ 	.byte	0x00, 0xf0, 0x21, 0x00


	//----- nvinfo : EIATTR_KPARAM_INFO
	.align		4
.L_5365:
        /*0028*/ 	.byte	0x04, 0x17
        /*002a*/ 	.short	(.L_5367 - .L_5366)
.L_5366:
        /*002c*/ 	.word	0x00000000
        /*0030*/ 	.short	0x0000
        /*0032*/ 	.short	0x0000
        /*0034*/ 	.byte	0x00, 0xf0, 0x11, 0x00


	//----- nvinfo : EIATTR_SPARSE_MMA_MASK
	.align		4
.L_5367:
        /*0038*/ 	.byte	0x03, 0x50
        /*003a*/ 	.short	0x0000


	//----- nvinfo : EIATTR_MAXREG_COUNT
	.align		4
        /*003c*/ 	.byte	0x03, 0x1b
        /*003e*/ 	.short	0x00ff


	//----- nvinfo : EIATTR_MERCURY_ISA_VERSION
	.align		4
        /*0040*/ 	.byte	0x03, 0x5f
        /*0042*/ 	.short	0x0101


	//----- nvinfo : EIATTR_VRC_CTA_INIT_COUNT
	.align		4
        /*0044*/ 	.byte	0x02, 0x4a
	.zero		1
	.zero		1


	//----- nvinfo : EIATTR_EXIT_INSTR_OFFSETS
	.align		4
        /*0048*/ 	.byte	0x04, 0x1c
        /*004a*/ 	.short	(.L_5369 - .L_5368)


	//   ....[0]....
.L_5368:
        /*004c*/ 	.word	0x00001510


	//   ....[1]....
        /*0050*/ 	.word	0x00001560


	//   ....[2]....
        /*0054*/ 	.word	0x00001ca0


	//----- nvinfo : EIATTR_MAX_THREADS
	.align		4
.L_5369:
        /*0058*/ 	.byte	0x04, 0x05
        /*005a*/ 	.short	(.L_5371 - .L_5370)
.L_5370:
        /*005c*/ 	.word	0x00000080
        /*0060*/ 	.word	0x00000001
        /*0064*/ 	.word	0x00000001


	//----- nvinfo : EIATTR_CRS_STACK_SIZE
	.align		4
.L_5371:
        /*0068*/ 	.byte	0x04, 0x1e
        /*006a*/ 	.short	(.L_5373 - .L_5372)
.L_5372:
        /*006c*/ 	.word	0x00000000


	//----- nvinfo : EIATTR_CBANK_PARAM_SIZE
	.align		4
.L_5373:
        /*0070*/ 	.byte	0x03, 0x19
        /*0072*/ 	.short	0x0020


	//----- nvinfo : EIATTR_PARAM_CBANK
	.align		4
        /*0074*/ 	.byte	0x04, 0x0a
        /*0076*/ 	.short	(.L_5375 - .L_5374)
	.align		4
.L_5374:
        /*0078*/ 	.word	index@(.nv.constant0._ZN2at6native29vectorized_elementwise_kernelILi2ENS0_13BUnaryFunctorIiiiZZZNS0_16fmod_kernel_cudaERNS_18TensorIteratorBaseEENKUlvE_clEvENKUlvE1_clEvEUliiE_EESt5arrayIPcLm2EEEEviT0_T1_)
        /*007c*/ 	.short	0x0380
        /*007e*/ 	.short	0x0020


	//----- nvinfo : EIATTR_SW_WAR
	.align		4
.L_5375:
        /*0080*/ 	.byte	0x04, 0x36
        /*0082*/ 	.short	(.L_5377 - .L_5376)
.L_5376:
        /*0084*/ 	.word	0x00000008
.L_5377:


//--------------------- .nv.info._ZN2at6native29vectorized_elementwise_kernelILi4ENS0_13BUnaryFunctorIiiiZZZNS0_16fmod_kernel_cudaERNS_18TensorIteratorBaseEENKUlvE_clEvENKUlvE1_clEvEUliiE_EESt5arrayIPcLm2EEEEviT0_T1_ --------------------------
	.section	.nv.info._ZN2at6native29vectorized_elementwise_kernelILi4ENS0_13BUnaryFunctorIiiiZZZNS0_16fmod_kernel_cudaERNS_18TensorIteratorBaseEENKUlvE_clEvENKUlvE1_clEvEUliiE_EESt5arrayIPcLm2EEEEviT0_T1_,"",@"SHT_CUDA_INFO"
	.sectionflags	@""
	.align	4


	//----- nvinfo : EIATTR_CUDA_API_VERSION
	.align		4
        /*0000*/ 	.byte	0x04, 0x37
        /*0002*/ 	.short	(.L_5379 - .L_5378)
.L_5378:
        /*0004*/ 	.word	0x00000082


	//----- nvinfo : EIATTR_KPARAM_INFO
	.align		4
.L_5379:
        /*0008*/ 	.byte	0x04, 0x17
        /*000a*/ 	.short	(.L_5381 - .L_5380)
.L_5380:
        /*000c*/ 	.word	0x00000000
        /*0010*/ 	.short	0x0002
        /*0012*/ 	.short	0x0010
        /*0014*/ 	.byte	0x00, 0xf0, 0x41, 0x00


	//----- nvinfo : EIATTR_KPARAM_INFO
	.align		4
.L_5381:
        /*0018*/ 	.byte	0x04, 0x17
        /*001a*/ 	.short	(.L_5383 - .L_5382)
.L_5382:
        /*001c*/ 	.word	0x00000000
        /*0020*/ 	.short	0x0001
        /*0022*/ 	.short	0x0004
        /*0024*/ 	.byte	0x00, 0xf0, 0x21, 0x00


	//----- nvinfo : EIATTR_KPARAM_INFO
	.align		4
.L_5383:
        /*0028*/ 	.byte	0x04, 0x17
        /*002a*/ 	.short	(.L_5385 - .L_5384)
.L_5384:
        /*002c*/ 	.word	0x00000000
        /*0030*/ 	.short	0x0000
        /*0032*/ 	.short	0x0000
        /*0034*/ 	.byte	0x00, 0xf0, 0x11, 0x00


	//----- nvinfo : EIATTR_SPARSE_MMA_MASK
	.align		4
.L_5385:
        /*0038*/ 	.byte	0x03, 0x50
        /*003a*/ 	.short	0x0000


	//----- nvinfo : EIATTR_MAXREG_COUNT
	.align		4
        /*003c*/ 	.byte	0x03, 0x1b
        /*003e*/ 	.short	0x00ff


	//----- nvinfo : EIATTR_MERCURY_ISA_VERSION
	.align		4
        /*0040*/ 	.byte	0x03, 0x5f
        /*0042*/ 	.short	0x0101


	//----- nvinfo : EIATTR_VRC_CTA_INIT_COUNT
	.align		4
        /*0044*/ 	.byte	0x02, 0x4a
	.zero		1
	.zero		1


	//----- nvinfo : EIATTR_EXIT_INSTR_OFFSETS
	.align		4
        /*0048*/ 	.byte	0x04, 0x1c
        /*004a*/ 	.short	(.L_5387 - .L_5386)


	//   ....[0]....
.L_5386:
        /*004c*/ 	.word	0x00001510


	//   ....[1]....
        /*0050*/ 	.word	0x00001560


	//   ....[2]....
        /*0054*/ 	.word	0x00001c60


	//----- nvinfo : EIATTR_MAX_THREADS
	.align		4
.L_5387:
        /*0058*/ 	.byte	0x04, 0x05
        /*005a*/ 	.short	(.L_5389 - .L_5388)
.L_5388:
        /*005c*/ 	.word	0x00000080
        /*0060*/ 	.word	0x00000001
        /*0064*/ 	.word	0x00000001


	//----- nvinfo : EIATTR_CRS_STACK_SIZE
	.align		4
.L_5389:
        /*0068*/ 	.byte	0x04, 0x1e
        /*006a*/ 	.short	(.L_5391 - .L_5390)
.L_5390:
        /*006c*/ 	.word	0x00000000


	//----- nvinfo : EIATTR_CBANK_PARAM_SIZE
	.align		4
.L_5391:
        /*0070*/ 	.byte	0x03, 0x19
        /*0072*/ 	.short	0x0020


	//----- nvinfo : EIATTR_PARAM_CBANK
	.align		4
        /*0074*/ 	.byte	0x04, 0x0a
        /*0076*/ 	.short	(.L_5393 - .L_5392)
	.align		4
.L_5392:
        /*0078*/ 	.word	index@(.nv.constant0._ZN2at6native29vectorized_elementwise_kernelILi4ENS0_13BUnaryFunctorIiiiZZZNS0_16fmod_kernel_cudaERNS_18TensorIteratorBaseEENKUlvE_clEvENKUlvE1_clEvEUliiE_EESt5arrayIPcLm2EEEEviT0_T1_)
        /*007c*/ 	.short	0x0380
        /*007e*/ 	.short	0x0020


	//----- nvinfo : EIATTR_SW_WAR
	.align		4
.L_5393:
        /*0080*/ 	.byte	0x04, 0x36
        /*0082*/ 	.short	(.L_5395 - .L_5394)
.L_5394:
        /*0084*/ 	.word	0x00000008
.L_5395:


//--------------------- .nv.info._ZN2at6native29vectorized_elementwise_kernelILi8ENS0_13BUnaryFunctorIiiiZZZNS0_16fmod_kernel_cudaERNS_18TensorIteratorBaseEENKUlvE_clEvENKUlvE1_clEvEUliiE_EESt5arrayIPcLm2EEEEviT0_T1_ --------------------------
	.section	.nv.info._ZN2at6native29vectorized_elementwise_kernelILi8ENS0_13BUnaryFunctorIiiiZZZNS0_16fmod_kernel_cudaERNS_18TensorIteratorBaseEENKUlvE_clEvENKUlvE1_clEvEUliiE_EESt5arrayIPcLm2EEEEviT0_T1_,"",@"SHT_CUDA_INFO"
	.sectionflags	@""
	.align	4


	//----- nvinfo : EIATTR_CUDA_API_VERSION
	.align		4
        /*0000*/ 	.byte	0x04, 0x37
        /*0002*/ 	.short	(.L_5397 - .L_5396)
.L_5396:
        /*0004*/ 	.word	0x00000082


	//----- nvinfo : EIATTR_KPARAM_INFO
	.align		4
.L_5397:
        /*0008*/ 	.byte	0x04, 0x17
        /*000a*/ 	.short	(.L_5399 - .L_5398)
.L_5398:
        /*000c*/ 	.word	0x00000000
        /*0010*/ 	.short	0x0002
        /*0012*/ 	.short	0x0010
        /*0014*/ 	.byte	0x00, 0xf0, 0x41, 0x00


	//----- nvinfo : EIATTR_KPARAM_INFO
	.align		4
.L_5399:
        /*0018*/ 	.byte	0x04, 0x17
        /*001a*/ 	.short	(.L_5401 - .L_5400)
.L_5400:
        /*001c*/ 	.word	0x00000000
        /*0020*/ 	.short	0x0001
        /*0022*/ 	.short	0x0004
        /*0024*/ 	.byte	0x00, 0xf0, 0x21, 0x00


	//----- nvinfo : EIATTR_KPARAM_INFO
	.align		4
.L_5401:
        /*0028*/ 	.byte	0x04, 0x17
        /*002a*/ 	.short	(.L_5403 - .L_5402)
.L_5402:
        /*002c*/ 	.word	0x00000000
        /*0030*/ 	.short	0x0000
        /*0032*/ 	.short	0x0000
        /*0034*/ 	.byte	0x00, 0xf0, 0x11, 0x00


	//----- nvinfo : EIATTR_SPARSE_MMA_MASK
	.align		4
.L_5403:
        /*0038*/ 	.byte	0x03, 0x50
        /*003a*/ 	.short	0x0000


	//----- nvinfo : EIATTR_MAXREG_COUNT
	.align		4
        /*003c*/ 	.byte	0x03, 0x1b
        /*003e*/ 	.short	0x00ff


	//----- nvinfo : EIATTR_MERCURY_ISA_VERSION
	.align		4
        /*0040*/ 	.byte	0x03, 0x5f
        /*0042*/ 	.short	0x0101


	//----- nvinfo : EIATTR_VRC_CTA_INIT_COUNT
	.align		4
        /*0044*/ 	.byte	0x02, 0x4a
	.zero		1
	.zero		1


	//----- nvinfo : EIATTR_EXIT_INSTR_OFFSETS
	.align		4
        /*0048*/ 	.byte	0x04, 0x1c
        /*004a*/ 	.short	(.L_5405 - .L_5404)


	//   ....[0]....
.L_5404:
        /*004c*/ 	.word	0x00000010


	//----- nvinfo : EIATTR_MAX_THREADS
	.align		4
.L_5405:
        /*0050*/ 	.byte	0x04, 0x05
        /*0052*/ 	.short	(.L_5407 - .L_5406)
.L_5406:
        /*0054*/ 	.word	0x00000080
        /*0058*/ 	.word	0x00000001
        /*005c*/ 	.word	0x00000001


	//----- nvinfo : EIATTR_CBANK_PARAM_SIZE
	.align		4
.L_5407:
        /*0060*/ 	.byte	0x03, 0x19
        /*0062*/ 	.short	0x0020


	//----- nvinfo : EIATTR_PARAM_CBANK
	.align		4
        /*0064*/ 	.byte	0x04, 0x0a
        /*0066*/ 	.short	(.L_5409 - .L_5408)
	.align		4
.L_5408:
        /*0068*/ 	.word	index@(.nv.constant0._ZN2at6native29vectorized_elementwise_kernelILi8ENS0_13BUnaryFunctorIiiiZZZNS0_16fmod_kernel_cudaERNS_18TensorIteratorBaseEENKUlvE_clEvENKUlvE1_clEvEUliiE_EESt5arrayIPcLm2EEEEviT0_T1_)
        /*006c*/ 	.short	0x0380
        /*006e*/ 	.short	0x0020


	//----- nvinfo : EIATTR_SW_WAR
	.align		4
.L_5409:
        /*0070*/ 	.byte	0x04, 0x36
        /*0072*/ 	.short	(.L_5411 - .L_5410)
.L_5410:
        /*0074*/ 	.word	0x00000008
.L_5411:


//--------------------- .nv.info._ZN2at6native18elementwise_kernelILi128ELi4EZNS0_15gpu_kernel_implINS0_13AUnaryFunctorIiiiZZZNS0_16fmod_kernel_cudaERNS_18TensorIteratorBaseEENKUlvE_clEvENKUlvE1_clEvEUliiE_EEEEvS5_RKT_EUliE_EEviT1_ --------------------------
	.section	.nv.info._ZN2at6native18elementwise_kernelILi128ELi4EZNS0_15gpu_kernel_implINS0_13AUnaryFunctorIiiiZZZNS0_16fmod_kernel_cudaERNS_18TensorIteratorBaseEENKUlvE_clEvENKUlvE1_clEvEUliiE_EEEEvS5_RKT_EUliE_EEviT1_,"",@"SHT_CUDA_INFO"
	.sectionflags	@""
	.align	4


	//----- nvinfo : EIATTR_CUDA_API_VERSION
	.align		4
        /*0000*/ 	.byte	0x04, 0x37
        /*0002*/ 	.short	(.L_5413 - .L_5412)
.L_5412:
        /*0004*/ 	.word	0x00000082


	//----- nvinfo : EIATTR_KPARAM_INFO
	.align		4
.L_5413:
        /*0008*/ 	.byte	0x04, 0x17
        /*000a*/ 	.short	(.L_5415 - .L_5414)
.L_5414:
        /*000c*/ 	.word	0x00000000
        /*0010*/ 	.short	0x0001
        /*0012*/ 	.short	0x0008
        /*0014*/ 	.byte	0x00, 0xf0, 0x81, 0x08


	//----- nvinfo : EIATTR_KPARAM_INFO
	.align		4
.L_5415:
        /*0018*/ 	.byte	0x04, 0x17
        /*001a*/ 	.short	(.L_5417 - .L_5416)
.L_5416:
        /*001c*/ 	.word	0x00000000
        /*0020*/ 	.short	0x0000
        /*0022*/ 	.short	0x0000
        /*0024*/ 	.byte	0x00, 0xf0, 0x11, 0x00


	//----- nvinfo : EIATTR_SPARSE_MMA_MASK
	.align		4
.L_5417:
        /*0028*/ 	.byte	0x03, 0x50
        /*002a*/ 	.short	0x0000


	//----- nvinfo : EIATTR_MAXREG_COUNT
	.align		4
        /*002c*/ 	.byte	0x03, 0x1b
        /*002e*/ 	.short	0x0080


	//----- nvinfo : EIATTR_EXTERNS
	.align		4
        /*0030*/ 	.byte	0x04, 0x0f
        /*0032*/ 	.short	(.L_5419 - .L_5418)


	//   ....[0]....
	.align		4
.L_5418:
        /*0034*/ 	.word	index@(__assertfail)


	//----- nvinfo : EIATTR_MERCURY_ISA_VERSION
	.align		4
.L_5419:
        /*0038*/ 	.byte	0x03, 0x5f
        /*003a*/ 	.short	0x0101


	//----- nvinfo : EIATTR_VRC_CTA_INIT_COUNT
	.align		4
        /*003c*/ 	.byte	0x02, 0x4a
	.zero		1
	.zero		1


	//----- nvinfo : EIATTR_SYSCALL_OFFSETS
	.align		4
        /*0040*/ 	.byte	0x04, 0x46
        /*0042*/ 	.short	(.L_5421 - .L_5420)


	//   ....[0]....
.L_5420:
        /*0044*/ 	.word	0x00002090


	//   ....[1]....
        /*0048*/ 	.word	0x00002fe0


	//   ....[2]....
        /*004c*/ 	.word	0x00005f10


	//   ....[3]....
        /*0050*/ 	.word	0x00008f80


	//   ....[4]....
        /*0054*/ 	.word	0x0000bfc0


	//----- nvinfo : EIATTR_EXIT_INSTR_OFFSETS
	.align		4
.L_5421:
        /*0058*/ 	.byte	0x04, 0x1c
        /*005a*/ 	.short	(.L_5423 - .L_5422)


	//   ....[0]....
.L_5422:
        /*005c*/ 	.word	0x00009250


	//   ....[1]....
        /*0060*/ 	.word	0x0000b550


	//   ....[2]....
        /*0064*/ 	.word	0x0000b570


	//   ....[3]....
        /*0068*/ 	.word	0x0000b600


	//   ....[4]....
        /*006c*/ 	.word	0x0000b620


	//   ....[5]....
        /*0070*/ 	.word	0x0000b640


	//   ....[6]....
        /*0074*/ 	.word	0x0000b6d0


	//   ....[7]....
        /*0078*/ 	.word	0x0000b710


	//   ....[8]....
        /*007c*/ 	.word	0x0000b7b0


	//   ....[9]....
        /*0080*/ 	.word	0x0000b800


	//   ....[10]....
        /*0084*/ 	.word	0x0000b830


	//   ....[11]....
        /*0088*/ 	.word	0x0000b8f0


	//   ....[12]....
        /*008c*/ 	.word	0x0000ba60


	//   ....[13]....
        /*0090*/ 	.word	0x0000bbd0


	//   ....[14]....
        /*0094*/ 	.word	0x0000bd30


	//   ....[15]....
        /*0098*/ 	.word	0x0000bd60


	//   ....[16]....
        /*009c*/ 	.word	0x0000bd80


	//   ....[17]....
        /*00a0*/ 	.word	0x0000be20


	//   ....[18]....
        /*00a4*/ 	.word	0x0000be60


	//   ....[19]....
        /*00a8*/ 	.word	0x0000bfd0


	//   ....[20]....
        /*00ac*/ 	.word	0x0000c0e0


	//   ....[21]....
        /*00b0*/ 	.word	0x0000c220


	//   ....[22]....
        /*00b4*/ 	.word	0x0000c260


	//----- nvinfo : EIATTR_MAX_THREADS
	.align		4
.L_5423:
        /*00b8*/ 	.byte	0x04, 0x05
        /*00ba*/ 	.short	(.L_5425 - .L_5424)
.L_5424:
        /*00bc*/ 	.word	0x00000080
        /*00c0*/ 	.word	0x00000001
        /*00c4*/ 	.word	0x00000001


	//----- nvinfo : EIATTR_CRS_STACK_SIZE
	.align		4
.L_5425:
        /*00c8*/ 	.byte	0x04, 0x1e
        /*00ca*/ 	.short	(.L_5427 - .L_5426)
.L_5426:
        /*00cc*/ 	.word	0x00000000


	//----- nvinfo : EIATTR_CBANK_PARAM_SIZE
	.align		4
.L_5427:
        /*00d0*/ 	.byte	0x03, 0x19
        /*00d2*/ 	.short	0x0228


	//----- nvinfo : EIATTR_PARAM_CBANK
	.align		4
        /*00d4*/ 	.byte	0x04, 0x0a
        /*00d6*/ 	.short	(.L_5429 - .L_5428)
	.align		4
.L_5428:
        /*00d8*/ 	.word	index@(.nv.constant0._ZN2at6native18elementwise_kernelILi128ELi4EZNS0_15gpu_kernel_implINS0_13AUnaryFunctorIiiiZZZNS0_16fmod_kernel_cudaERNS_18TensorIteratorBaseEENKUlvE_clEvENKUlvE1_clEvEUliiE_EEEEvS5_RKT_EUliE_EEviT1_)
        /*00dc*/ 	.short	0x0380
        /*00de*/ 	.short	0x0228


	//----- nvinfo : EIATTR_SW_WAR
	.align		4
.L_5429:
        /*00e0*/ 	.byte	0x04, 0x36
        /*00e2*/ 	.short	(.L_5431 - .L_5430)
.L_5430:
        /*00e4*/ 	.word	0x00000008
.L_5431:


//--------------------- .nv.info._ZN2at6native27unrolled_elementwise_kernelINS0_13AUnaryFunctorIiiiZZZNS0_16fmod_kernel_cudaERNS_18TensorIteratorBaseEENKUlvE_clEvENKUlvE1_clEvEUliiE_EESt5arrayIPcLm2EELi4E23TrivialOffsetCalculatorILi1EjESD_NS0_6memory12LoadWithCastILi1EEENSE_13StoreWithCastILi1EEEEEviT_T0_T2_T3_T4_T5_ --------------------------
	.section	.nv.info._ZN2at6native27unrolled_elementwise_kernelINS0_13AUnaryFunctorIiiiZZZNS0_16fmod_kernel_cudaERNS_18TensorIteratorBaseEENKUlvE_clEvENKUlvE1_clEvEUliiE_EESt5arrayIPcLm2EELi4E23TrivialOffsetCalculatorILi1EjESD_NS0_6memory12LoadWithCastILi1EEENSE_13StoreWithCastILi1EEEEEviT_T0_T2_T3_T4_T5_,"",@"SHT_CUDA_INFO"
	.sectionflags	@""
	.align	4


	//----- nvinfo : EIATTR_CUDA_API_VERSION
	.align		4
        /*0000*/ 	.byte	0x04, 0x37
        /*0002*/ 	.short	(.L_5433 - .L_5432)
.L_5432:
        /*0004*/ 	.word	0x00000082


	//----- nvinfo : EIATTR_KPARAM_INFO
	.align		4
.L_5433:
        /*0008*/ 	.byte	0x04, 0x17
        /*000a*/ 	.short	(.L_5435 - .L_5434)
.L_5434:
        /*000c*/ 	.word	0x00000000
        /*0010*/ 	.short	0x0006
        /*0012*/ 	.short	0x002c
        /*0014*/ 	.byte	0x00, 0xf0, 0x21, 0x00


	//----- nvinfo : EIATTR_KPARAM_INFO
	.align		4
.L_5435:
        /*0018*/ 	.byte	0x04, 0x17
        /*001a*/ 	.short	(.L_5437 - .L_5436)
.L_5436:
        /*001c*/ 	.word	0x00000000
        /*0020*/ 	.short	0x0005
        /*0022*/ 	.short	0x0024
        /*0024*/ 	.byte	0x00, 0xf0, 0x21, 0x00


	//----- nvinfo : EIATTR_KPARAM_INFO
	.align		4
.L_5437:
        /*0028*/ 	.byte	0x04, 0x17
        /*002a*/ 	.short	(.L_5439 - .L_5438)
.L_5438:
        /*002c*/ 	.word	0x00000000
        /*0030*/ 	.short	0x0004
        /*0032*/ 	.short	0x0021
        /*0034*/ 	.byte	0x00, 0xf0, 0x05, 0x00


	//----- nvinfo : EIATTR_KPARAM_INFO
	.align		4
.L_5439:
        /*0038*/ 	.byte	0x04, 0x17
        /*003a*/ 	.short	(.L_5441 - .L_5440)
.L_5440:
        /*003c*/ 	.word	0x00000000
        /*0040*/ 	.short	0x0003
        /*0042*/ 	.short	0x0020
        /*0044*/ 	.byte	0x00, 0xf0, 0x05, 0x00


	//----- nvinfo : EIATTR_KPARAM_INFO
	.align		4
.L_5441:
        /*0048*/ 	.byte	0x04, 0x17
        /*004a*/ 	.short	(.L_5443 - .L_5442)
.L_5442:
        /*004c*/ 	.word	0x00000000
        /*0050*/ 	.short	0x0002
        /*0052*/ 	.short	0x0010
        /*0054*/ 	.byte	0x00, 0xf0, 0x41, 0x00


	//----- nvinfo : EIATTR_KPARAM_INFO
	.align		4
.L_5443:
        /*0058*/ 	.byte	0x04, 0x17
        /*005a*/ 	.short	(.L_5445 - .L_5444)
.L_5444:
        /*005c*/ 	.word	0x00000000
        /*0060*/ 	.short	0x0001
        /*0062*/ 	.short	0x0004
        /*0064*/ 	.byte	0x00, 0xf0, 0x21, 0x00


	//----- nvinfo : EIATTR_KPARAM_INFO
	.align		4
.L_5445:
        /*0068*/ 	.byte	0x04, 0x17
        /*006a*/ 	.short	(.L_5447 - .L_5446)
.L_5446:
        /*006c*/ 	.word	0x00000000
        /*0070*/ 	.short	0x0000
        /*0072*/ 	.short	0x0000
        /*0074*/ 	.byte	0x00, 0xf0, 0x11, 0x00


	//----- nvinfo : EIATTR_SPARSE_MMA_MASK
	.align		4
.L_5447:
        /*0078*/ 	.byte	0x03, 0x50
        /*007a*/ 	.short	0x0000


	//----- nvinfo : EIATTR_MAXREG_COUNT
	.align		4
        /*007c*/ 	.byte	0x03, 0x1b
        /*007e*/ 	.short	0x00ff


	//----- nvinfo : EIATTR_EXTERNS
	.align		4
        /*0080*/ 	.byte	0x04, 0x0f
        /*0082*/ 	.short	(.L_5449 - .L_5448)


	//   ....[0]....
	.align		4
.L_5448:
        /*0084*/ 	.word	index@(__assertfail)


	//----- nvinfo : EIATTR_MERCURY_ISA_VERSION
	.align		4
.L_5449:
        /*0088*/ 	.byte	0x03, 0x5f
        /*008a*/ 	.short	0x0101


	//----- nvinfo : EIATTR_VRC_CTA_INIT_COUNT
	.align		4
        /*008c*/ 	.byte	0x02, 0x4a
	.zero		1
	.zero		1


	//----- nvinfo : EIATTR_SYSCALL_OFFSETS
	.align		4
        /*0090*/ 	.byte	0x04, 0x46
        /*0092*/ 	.short	(.L_5451 - .L_5450)


	//   ....[0]....
.L_5450:
        /*0094*/ 	.word	0x00000dc0


	//   ....[1]....
        /*0098*/ 	.word	0x00001ce0


	//   ....[2]....
        /*009c*/ 	.word	0x00002b50


	//   ....[3]....
        /*00a0*/ 	.word	0x000039c0


	//   ....[4]....
        /*00a4*/ 	.word	0x00004f70


	//   ....[5]....
        /*00a8*/ 	.word	0x00005d00


	//   ....[6]....
        /*00ac*/ 	.word	0x00006b70


	//   ....[7]....
        /*00b0*/ 	.word	0x000079e0


	//----- nvinfo : EIATTR_EXIT_INSTR_OFFSETS
	.align		4
.L_5451:
        /*00b4*/ 	.byte	0x04, 0x1c
        /*00b6*/ 	.short	(.L_5453 - .L_5452)


	//   ....[0]....
.L_5452:
        /*00b8*/ 	.word	0x00006e40


	//   ....[1]....
        /*00bc*/ 	.word	0x00006f70


	//   ....[2]....
        /*00c0*/ 	.word	0x00006f90


	//   ....[3]....
        /*00c4*/ 	.word	0x00007020


	//   ....[4]....
        /*00c8*/ 	.word	0x00007040


	//   ....[5]....
        /*00cc*/ 	.word	0x00007060


	//   ....[6]....
        /*00d0*/ 	.word	0x000070f0


	//   ....[7]....
        /*00d4*/ 	.word	0x00007130


	//   ....[8]....
        /*00d8*/ 	.word	0x000071d0


	//   ....[9]....
        /*00dc*/ 	.word	0x00007220


	//   ....[10]....
        /*00e0*/ 	.word	0x00007250


	//   ....[11]....
        /*00e4*/ 	.word	0x00007310


	//   ....[12]....
        /*00e8*/ 	.word	0x00007480


	//   ....[13]....
        /*00ec*/ 	.word	0x000075f0


	//   ....[14]....
        /*00f0*/ 	.word	0x00007750


	//   ....[15]....
        /*00f4*/ 	.word	0x00007780


	//   ....[16]....
        /*00f8*/ 	.word	0x000077a0


	//   ....[17]....
        /*00fc*/ 	.word	0x00007840


	//   ....[18]....
        /*0100*/ 	.word	0x00007880


	//   ....[19]....
        /*0104*/ 	.word	0x000079f0


	//   ....[20]....
        /*0108*/ 	.word	0x00007b00


	//   ....[21]....
        /*010c*/ 	.word	0x00007c40


	//   ....[22]....
        /*0110*/ 	.word	0x00007c80


	//----- nvinfo : EIATTR_MAX_THREADS
	.align		4
.L_5453:
        /*0114*/ 	.byte	0x04, 0x05
        /*0116*/ 	.short	(.L_5455 - .L_5454)
.L_5454:
        /*0118*/ 	.word	0x00000080
        /*011c*/ 	.word	0x00000001
        /*0120*/ 	.word	0x00000001


	//----- nvinfo : EIATTR_CRS_STACK_SIZE
	.align		4
.L_5455:
        /*0124*/ 	.byte	0x04, 0x1e
        /*0126*/ 	.short	(.L_5457 - .L_5456)
.L_5456:
        /*0128*/ 	.word	0x00000000


	//----- nvinfo : EIATTR_CBANK_PARAM_SIZE
	.align		4
.L_5457:
        /*012c*/ 	.byte	0x03, 0x19
        /*012e*/ 	.short	0x0034


	//----- nvinfo : EIATTR_PARAM_CBANK
	.align		4
        /*0130*/ 	.byte	0x04, 0x0a
        /*0132*/ 	.short	(.L_5459 - .L_5458)
	.align		4
.L_5458:
        /*0134*/ 	.word	index@(.nv.constant0._ZN2at6native27unrolled_elementwise_kernelINS0_13AUnaryFunctorIiiiZZZNS0_16fmod_kernel_cudaERNS_18TensorIteratorBaseEENKUlvE_clEvENKUlvE1_clEvEUliiE_EESt5arrayIPcLm2EELi4E23TrivialOffsetCalculatorILi1EjESD_NS0_6memory12LoadWithCastILi1EEENSE_13StoreWithCastILi1EEEEEviT_T0_T2_T3_T4_T5_)
        /*0138*/ 	.short	0x0380
        /*013a*/ 	.short	0x0034


	//----- nvinfo : EIATTR_SW_WAR
	.align		4
.L_5459:
        /*013c*/ 	.byte	0x04, 0x36
        /*013e*/ 	.short	(.L_5461 - .L_5460)
.L_5460:
        /*0140*/ 	.word	0x00000008
.L_5461:


//--------------------- .nv.info._ZN2at6native18elementwise_kernelILi128ELi2EZNS0_22gpu_kernel_impl_nocastINS0_13AUnaryFunctorIiiiZZZNS0_16fmod_kernel_cudaERNS_18TensorIteratorBaseEENKUlvE_clEvENKUlvE1_clEvEUliiE_EEEEvS5_RKT_EUliE_EEviT1_ --------------------------
	.section	.nv.info._ZN2at6native18elementwise_kernelILi128ELi2EZNS0_22gpu_kernel_impl_nocastINS0_13AUnaryFunctorIiiiZZZNS0_16fmod_kernel_cudaERNS_18TensorIteratorBaseEENKUlvE_clEvENKUlvE1_clEvEUliiE_EEEEvS5_RKT_EUliE_EEviT1_,"",@"SHT_CUDA_INFO"
	.sectionflags	@""
	.align	4


	//----- nvinfo : EIATTR_CUDA_API_VERSION
	.align		4
        /*0000*/ 	.byte	0x04, 0x37
        /*0002*/ 	.short	(.L_5463 - .L_5462)
.L_5462:
        /*0004*/ 	.word	0x00000082


	//----- nvinfo : EIATTR_KPARAM_INFO
	.align		4
.L_5463:
        /*0008*/ 	.byte	0x04, 0x17
        /*000a*/ 	.short	(.L_5465 - .L_5464)
.L_5464:
        /*000c*/ 	.word	0x00000000
        /*0010*/ 	.short	0x0001
        /*0012*/ 	.short	0x0008
        /*0014*/ 	.byte	0x00, 0xf0, 0x61, 0x08


	//----- nvinfo : EIATTR_KPARAM_INFO
	.align		4
.L_5465:
        /*0018*/ 	.byte	0x04, 0x17
        /*001a*/ 	.short	(.L_5467 - .L_5466)
.L_5466:
        /*001c*/ 	.word	0x00000000
        /*0020*/ 	.short	0x0000
        /*0022*/ 	.short	0x0000
        /*0024*/ 	.byte	0x00, 0xf0, 0x11, 0x00


	//----- nvinfo : EIATTR_SPARSE_MMA_MASK
	.align		4
.L_5467:
        /*0028*/ 	.byte	0x03, 0x50
        /*002a*/ 	.short	0x0000


	//----- nvinfo : EIATTR_MAXREG_COUNT
	.align		4
        /*002c*/ 	.byte	0x03, 0x1b
        /*002e*/ 	.short	0x0080


	//----- nvinfo : EIATTR_MERCURY_ISA_VERSION
	.align		4
        /*0030*/ 	.byte	0x03, 0x5f
        /*0032*/ 	.short	0x0101


	//----- nvinfo : EIATTR_VRC_CTA_INIT_COUNT
	.align		4
        /*0034*/ 	.byte	0x02, 0x4a
	.zero		1
	.zero		1


	//----- nvinfo : EIATTR_EXIT_INSTR_OFFSETS
	.align		4
        /*0038*/ 	.byte	0x04, 0x1c
        /*003a*/ 	.short	(.L_5469 - .L_5468)


	//   ....[0]....
.L_5468:
        /*003c*/ 	.word	0x000002b0


	//   ....[1]....
        /*0040*/ 	.word	0x00000470


	//   ....[2]....
        /*0044*/ 	.word	0x000019a0


	//   ....[3]....
        /*0048*/ 	.word	0x00002e30


	//----- nvinfo : EIATTR_MAX_THREADS
	.align		4
.L_5469:
        /*004c*/ 	.byte	0x04, 0x05
        /*004e*/ 	.short	(.L_5471 - .L_5470)
.L_5470:
        /*0050*/ 	.word	0x00000080
        /*0054*/ 	.word	0x00000001
        /*0058*/ 	.word	0x00000001


	//----- nvinfo : EIATTR_CRS_STACK_SIZE
	.align		4
.L_5471:
        /*005c*/ 	.byte	0x04, 0x1e
        /*005e*/ 	.short	(.L_5473 - .L_5472)
.L_5472:
        /*0060*/ 	.word	0x00000000


	//----- nvinfo : EIATTR_CBANK_PARAM_SIZE
	.align		4
.L_5473:
        /*0064*/ 	.byte	0x03, 0x19
        /*0066*/ 	.short	0x0220


	//----- nvinfo : EIATTR_PARAM_CBANK
	.align		4
        /*0068*/ 	.byte	0x04, 0x0a
        /*006a*/ 	.short	(.L_5475 - .L_5474)
	.align		4
.L_5474:
        /*006c*/ 	.word	index@(.nv.constant0._ZN2at6native18elementwise_kernelILi128ELi2EZNS0_22gpu_kernel_impl_nocastINS0_13AUnaryFunctorIiiiZZZNS0_16fmod_kernel_cudaERNS_18TensorIteratorBaseEENKUlvE_clEvENKUlvE1_clEvEUliiE_EEEEvS5_RKT_EUliE_EEviT1_)
        /*0070*/ 	.short	0x0380
        /*0072*/ 	.short	0x0220


	//----- nvinfo : EIATTR_SW_WAR
	.align		4
.L_5475:
        /*0074*/ 	.byte	0x04, 0x36
        /*0076*/ 	.short	(.L_5477 - .L_5476)
.L_5476:
        /*0078*/ 	.word	0x00000008
.L_5477:


//--------------------- .nv.info._ZN2at6native27unrolled_elementwise_kernelINS0_13AUnaryFunctorIiiiZZZNS0_16fmod_kernel_cudaERNS_18TensorIteratorBaseEENKUlvE_clEvENKUlvE1_clEvEUliiE_EESt5arrayIPcLm2EELi4E23TrivialOffsetCalculatorILi1EjESD_NS0_6memory15LoadWithoutCastENSE_16StoreWithoutCastEEEviT_T0_T2_T3_T4_T5_ --------------------------
	.section	.nv.info._ZN2at6native27unrolled_elementwise_kernelINS0_13AUnaryFunctorIiiiZZZNS0_16fmod_kernel_cudaERNS_18TensorIteratorBaseEENKUlvE_clEvENKUlvE1_clEvEUliiE_EESt5arrayIPcLm2EELi4E23TrivialOffsetCalculatorILi1EjESD_NS0_6memory15LoadWithoutCastENSE_16StoreWithoutCastEEEviT_T0_T2_T3_T4_T5_,"",@"SHT_CUDA_INFO"
	.sectionflags	@""
	.align	4


	//----- nvinfo : EIATTR_CUDA_API_VERSION
	.align		4
        /*0000*/ 	.byte	0x04, 0x37
        /*0002*/ 	.short	(.L_5479 - .L_5478)
.L_5478:
        /*0004*/ 	.word	0x00000082


	//----- nvinfo : EIATTR_KPARAM_INFO
	.align		4
.L_5479:
        /*0008*/ 	.byte	0x04, 0x17
        /*000a*/ 	.short	(.L_5481 - .L_5480)
.L_5480:
        /*000c*/ 	.word	0x00000000
        /*0010*/ 	.short	0x0006
        /*0012*/ 	.short	0x0023
        /*0014*/ 	.byte	0x00, 0xf0, 0x05, 0x00


	//----- nvinfo : EIATTR_KPARAM_INFO
	.align		4
.L_5481:
        /*0018*/ 	.byte	0x04, 0x17
        /*001a*/ 	.short	(.L_5483 - .L_5482)
.L_5482:
        /*001c*/ 	.word	0x00000000
        /*0020*/ 	.short	0x0005
        /*0022*/ 	.short	0x0022
        /*0024*/ 	.byte	0x00, 0xf0, 0x05, 0x00


	//----- nvinfo : EIATTR_KPARAM_INFO
	.align		4
.L_5483:
        /*0028*/ 	.byte	0x04, 0x17
        /*002a*/ 	.short	(.L_5485 - .L_5484)
.L_5484:
        /*002c*/ 	.word	0x00000000
        /*0030*/ 	.short	0x0004
        /*0032*/ 	.short	0x0021
        /*0034*/ 	.byte	0x00, 0xf0, 0x05, 0x00


	//----- nvinfo : EIATTR_KPARAM_INFO
	.align		4
.L_5485:
        /*0038*/ 	.byte	0x04, 0x17
        /*003a*/ 	.short	(.L_5487 - .L_5486)
.L_5486:
        /*003c*/ 	.word	0x00000000
        /*0040*/ 	.short	0x0003
        /*0042*/ 	.short	0x0020
        /*0044*/ 	.byte	0x00, 0xf0, 0x05, 0x00


	//----- nvinfo : EIATTR_KPARAM_INFO
	.align		4
.L_5487:
        /*0048*/ 	.byte	0x04, 0x17
        /*004a*/ 	.short	(.L_5489 - .L_5488)
.L_5488:
        /*004c*/ 	.word	0x00000000
        /*0050*/ 	.short	0x0002
        /*0052*/ 	.short	0x0010
        /*0054*/ 	.byte	0x00, 0xf0, 0x41, 0x00


	//----- nvinfo : EIATTR_KPARAM_INFO
	.align		4
.L_5489:
        /*0058*/ 	.byte	0x04, 0x17
        /*005a*/ 	.short	(.L_5491 - .L_5490)
.L_5490:
        /*005c*/ 	.word	0x00000000
        /*0060*/ 	.short	0x0001
        /*0062*/ 	.short	0x0004
        /*0064*/ 	.byte	0x00, 0xf0, 0x21, 0x00


	//----- nvinfo : EIATTR_KPARAM_INFO
	.align		4
.L_5491:
        /*0068*/ 	.byte	0x04, 0x17
        /*006a*/ 	.short	(.L_5493 - .L_5492)
.L_5492:
        /*006c*/ 	.word	0x00000000
        /*0070*/ 	.short	0x0000
        /*0072*/ 	.short	0x0000
        /*0074*/ 	.byte	0x00, 0xf0, 0x11, 0x00


	//----- nvinfo : EIATTR_SPARSE_MMA_MASK
	.align		4
.L_5493:
        /*0078*/ 	.byte	0x03, 0x50
        /*007a*/ 	.short	0x0000


	//----- nvinfo : EIATTR_MAXREG_COUNT
	.align		4
        /*007c*/ 	.byte	0x03, 0x1b
        /*007e*/ 	.short	0x00ff


	//----- nvinfo : EIATTR_MERCURY_ISA_VERSION
	.align		4
        /*0080*/ 	.byte	0x03, 0x5f
        /*0082*/ 	.short	0x0101


	//----- nvinfo : EIATTR_VRC_CTA_INIT_COUNT
	.align		4
        /*0084*/ 	.byte	0x02, 0x4a
	.zero		1
	.zero		1


	//----- nvinfo : EIATTR_EXIT_INSTR_OFFSETS
	.align		4
        /*0088*/ 	.byte	0x04, 0x1c
        /*008a*/ 	.short	(.L_5495 - .L_5494)


	//   ....[0]....
.L_5494:
        /*008c*/ 	.word	0x00000a60


	//   ....[1]....
        /*0090*/ 	.word	0x00000ab0


	//----- nvinfo : EIATTR_MAX_THREADS
	.align		4
.L_5495:
        /*0094*/ 	.byte	0x04, 0x05
        /*0096*/ 	.short	(.L_5497 - .L_5496)
.L_5496:
        /*0098*/ 	.word	0x00000080
        /*009c*/ 	.word	0x00000001
        /*00a0*/ 	.word	0x00000001


	//----- nvinfo : EIATTR_CRS_STACK_SIZE
	.align		4
.L_5497:
        /*00a4*/ 	.byte	0x04, 0x1e
        /*00a6*/ 	.short	(.L_5499 - .L_5498)
.L_5498:
        /*00a8*/ 	.word	0x00000000


	//----- nvinfo : EIATTR_CBANK_PARAM_SIZE
	.align		4
.L_5499:
        /*00ac*/ 	.byte	0x03, 0x19
        /*00ae*/ 	.short	0x0024


	//----- nvinfo : EIATTR_PARAM_CBANK
	.align		4
        /*00b0*/ 	.byte	0x04, 0x0a
        /*00b2*/ 	.short	(.L_5501 - .L_5500)
	.align		4
.L_5500:
        /*00b4*/ 	.word	index@(.nv.constant0._ZN2at6native27unrolled_elementwise_kernelINS0_13AUnaryFunctorIiiiZZZNS0_16fmod_kernel_cudaERNS_18TensorIteratorBaseEENKUlvE_clEvENKUlvE1_clEvEUliiE_EESt5arrayIPcLm2EELi4E23TrivialOffsetCalculatorILi1EjESD_NS0_6memory15LoadWithoutCastENSE_16StoreWithoutCastEEEviT_T0_T2_T3_T4_T5_)
        /*00b8*/ 	.short	0x0380
        /*00ba*/ 	.short	0x0024


	//----- nvinfo : EIATTR_SW_WAR
	.align		4
.L_5501:
        /*00bc*/ 	.byte	0x04, 0x36
        /*00be*/ 	.short	(.L_5503 - .L_5502)
.L_5502:
        /*00c0*/ 	.word	0x00000008
.L_5503:


//--------------------- .nv.info._ZN2at6native29vectorized_elementwise_kernelILi2ENS0_13AUnaryFunctorIiiiZZZNS0_16fmod_kernel_cudaERNS_18TensorIteratorBaseEENKUlvE_clEvENKUlvE1_clEvEUliiE_EESt5arrayIPcLm2EEEEviT0_T1_ --------------------------
	.section	.nv.info._ZN2at6native29vectorized_elementwise_kernelILi2ENS0_13AUnaryFunctorIiiiZZZNS0_16fmod_kernel_cudaERNS_18TensorIteratorBaseEENKUlvE_clEvENKUlvE1_clEvEUliiE_EESt5arrayIPcLm2EEEEviT0_T1_,"",@"SHT_CUDA_INFO"
	.sectionflags	@""
	.align	4


	//----- nvinfo : EIATTR_CUDA_API_VERSION
	.align		4
        /*0000*/ 	.byte	0x04, 0x37
        /*0002*/ 	.short	(.L_5505 - .L_5504)
.L_5504:
        /*0004*/ 	.word	0x00000082


	//----- nvinfo : EIATTR_KPARAM_INFO
	.align		4
.L_5505:
        /*0008*/ 	.byte	0x04, 0x17
        /*000a*/ 	.short	(.L_5507 - .L_5506)
.L_5506:
        /*000c*/ 	.word	0x00000000
        /*0010*/ 	.short	0x0002
        /*0012*/ 	.short	0x0010
        /*0014*/ 	.byte	0x00, 0xf0, 0x41, 0x00


	//----- nvinfo : EIATTR_KPARAM_INFO
	.align		4
.L_5507:
        /*0018*/ 	.byte	0x04, 0x17
        /*001a*/ 	.short	(.L_5509 - .L_5508)
.L_5508:
        /*001c*/ 	.word	0x00000000
        /*0020*/ 	.short	0x0001
        /*0022*/ 	.short	0x0004
        /*0024*/ 	.byte	0x00, 0xf0, 0x21, 0x00


	//----- nvinfo : EIATTR_KPARAM_INFO
	.align		4
.L_5509:
        /*0028*/ 	.byte	0x04, 0x17
        /*002a*/ 	.short	(.L_5511 - .L_5510)
.L_5510:
        /*002c*/ 	.word	0x00000000
        /*0030*/ 	.short	0x0000
        /*0032*/ 	.short	0x0000
        /*0034*/ 	.byte	0x00, 0xf0, 0x11, 0x00


	//----- nvinfo : EIATTR_SPARSE_MMA_MASK
	.align		4
.L_5511:
        /*0038*/ 	.byte	0x03, 0x50
        /*003a*/ 	.short	0x0000


	//----- nvinfo : EIATTR_MAXREG_COUNT
	.align		4
        /*003c*/ 	.byte	0x03, 0x1b
        /*003e*/ 	.short	0x00ff


	//----- nvinfo : EIATTR_MERCURY_ISA_VERSION
	.align		4
        /*0040*/ 	.byte	0x03, 0x5f
        /*0042*/ 	.short	0x0101


	//----- nvinfo : EIATTR_VRC_CTA_INIT_COUNT
	.align		4
        /*0044*/ 	.byte	0x02, 0x4a
	.zero		1
	.zero		1


	//----- nvinfo : EIATTR_EXIT_INSTR_OFFSETS
	.align		4
        /*0048*/ 	.byte	0x04, 0x1c
        /*004a*/ 	.short	(.L_5513 - .L_5512)


	//   ....[0]....
.L_5512:
        /*004c*/ 	.word	0x00001600


	//   ....[1]....
        /*0050*/ 	.word	0x00001650


	//   ....[2]....
        /*0054*/ 	.word	0x000021e0


	//----- nvinfo : EIATTR_MAX_THREADS
	.align		4
.L_5513:
        /*0058*/ 	.byte	0x04, 0x05
        /*005a*/ 	.short	(.L_5515 - .L_5514)
.L_5514:
        /*005c*/ 	.word	0x00000080
        /*0060*/ 	.word	0x00000001
        /*0064*/ 	.word	0x00000001


	//----- nvinfo : EIATTR_CRS_STACK_SIZE
	.align		4
.L_5515:
        /*0068*/ 	.byte	0x04, 0x1e
        /*006a*/ 	.short	(.L_5517 - .L_5516)
.L_5516:
        /*006c*/ 	.word	0x00000000


	//----- nvinfo : EIATTR_CBANK_PARAM_SIZE
	.align		4
.L_5517:
        /*0070*/ 	.byte	0x03, 0x19
        /*0072*/ 	.short	0x0020


	//----- nvinfo : EIATTR_PARAM_CBANK
	.align		4
        /*0074*/ 	.byte	0x04, 0x0a
        /*0076*/ 	.short	(.L_5519 - .L_5518)
	.align		4
.L_5518:
        /*0078*/ 	.word	index@(.nv.constant0._ZN2at6native29vectorized_elementwise_kernelILi2ENS0_13AUnaryFunctorIiiiZZZNS0_16fmod_kernel_cudaERNS_18TensorIteratorBaseEENKUlvE_clEvENKUlvE1_clEvEUliiE_EESt5arrayIPcLm2EEEEviT0_T1_)
        /*007c*/ 	.short	0x0380
        /*007e*/ 	.short	0x0020


	//----- nvinfo : EIATTR_SW_WAR
	.align		4
.L_5519:
        /*0080*/ 	.byte	0x04, 0x36
        /*0082*/ 	.short	(.L_5521 - .L_5520)
.L_5520:
        /*0084*/ 	.word	0x00000008
.L_5521:


//--------------------- .nv.info._ZN2at6native29vectorized_elementwise_kernelILi4ENS0_13AUnaryFunctorIiiiZZZNS0_16fmod_kernel_cudaERNS_18TensorIteratorBaseEENKUlvE_clEvENKUlvE1_clEvEUliiE_EESt5arrayIPcLm2EEEEviT0_T1_ --------------------------
	.section	.nv.info._ZN2at6native29vectorized_elementwise_kernelILi4ENS0_13AUnaryFunctorIiiiZZZNS0_16fmod_kernel_cudaERNS_18TensorIteratorBaseEENKUlvE_clEvENKUlvE1_clEvEUliiE_EESt5arrayIPcLm2EEEEviT0_T1_,"",@"SHT_CUDA_INFO"
	.sectionflags	@""
	.align	4


	//----- nvinfo : EIATTR_CUDA_API_VERSION
	.align		4
        /*0000*/ 	.byte	0x04, 0x37
        /*0002*/ 	.short	(.L_5523 - .L_5522)
.L_5522:
        /*0004*/ 	.word	0x00000082


	//----- nvinfo : EIATTR_KPARAM_INFO
	.align		4
.L_5523:
        /*0008*/ 	.byte	0x04, 0x17
        /*000a*/ 	.short	(.L_5525 - .L_5524)
.L_5524:
        /*000c*/ 	.word	0x00000000
        /*0010*/ 	.short	0x0002
        /*0012*/ 	.short	0x0010
        /*0014*/ 	.byte	0x00, 0xf0, 0x41, 0x00


	//----- nvinfo : EIATTR_KPARAM_INFO
	.align		4
.L_5525:
        /*0018*/ 	.byte	0x04, 0x17
        /*001a*/ 	.short	(.L_5527 - .L_5526)
.L_5526:
        /*001c*/ 	.word	0x00000000
        /*0020*/ 	.short	0x0001
        /*0022*/ 	.short	0x0004
        /*0024*/ 	.byte	0x00, 0xf0, 0x21, 0x00


	//----- nvinfo : EIATTR_KPARAM_INFO
	.align		4
.L_5527:
        /*0028*/ 	.byte	0x04, 0x17
        /*002a*/ 	.short	(.L_5529 - .L_5528)
.L_5528:
        /*002c*/ 	.word	0x00000000
        /*0030*/ 	.short	0x0000
        /*0032*/ 	.short	0x0000
        /*0034*/ 	.byte	0x00, 0xf0, 0x11, 0x00


	//----- nvinfo : EIATTR_SPARSE_MMA_MASK
	.align		4
.L_5529:
        /*0038*/ 	.byte	0x03, 0x50
        /*003a*/ 	.short	0x0000


	//----- nvinfo : EIATTR_MAXREG_COUNT
	.align		4
        /*003c*/ 	.byte	0x03, 0x1b
        /*003e*/ 	.short	0x00ff


	//----- nvinfo : EIATTR_MERCURY_ISA_VERSION
	.align		4
        /*0040*/ 	.byte	0x03, 0x5f
        /*0042*/ 	.short	0x0101


	//----- nvinfo : EIATTR_VRC_CTA_INIT_COUNT
	.align		4
        /*0044*/ 	.byte	0x02, 0x4a
	.zero		1
	.zero		1


	//----- nvinfo : EIATTR_EXIT_INSTR_OFFSETS
	.align		4
        /*0048*/ 	.byte	0x04, 0x1c
        /*004a*/ 	.short	(.L_5531 - .L_5530)


	//   ....[0]....
.L_5530:
        /*004c*/ 	.word	0x00001600


	//   ....[1]....
        /*0050*/ 	.word	0x00001650


	//   ....[2]....
        /*0054*/ 	.word	0x00002180


	//----- nvinfo : EIATTR_MAX_THREADS
	.align		4
.L_5531:
        /*0058*/ 	.byte	0x04, 0x05
        /*005a*/ 	.short	(.L_5533 - .L_5532)
.L_5532:
        /*005c*/ 	.word	0x00000080
        /*0060*/ 	.word	0x00000001
        /*0064*/ 	.word	0x00000001


	//----- nvinfo : EIATTR_CRS_STACK_SIZE
	.align		4
.L_5533:
        /*0068*/ 	.byte	0x04, 0x1e
        /*006a*/ 	.short	(.L_5535 - .L_5534)
.L_5534:
        /*006c*/ 	.word	0x00000000


	//----- nvinfo : EIATTR_CBANK_PARAM_SIZE
	.align		4
.L_5535:
        /*0070*/ 	.byte	0x03, 0x19
        /*0072*/ 	.short	0x0020


	//----- nvinfo : EIATTR_PARAM_CBANK
	.align		4
        /*0074*/ 	.byte	0x04, 0x0a
        /*0076*/ 	.short	(.L_5537 - .L_5536)
	.align		4
.L_5536:
        /*0078*/ 	.word	index@(.nv.constant0._ZN2at6native29vectorized_elementwise_kernelILi4ENS0_13AUnaryFunctorIiiiZZZNS0_16fmod_kernel_cudaERNS_18TensorIteratorBaseEENKUlvE_clEvENKUlvE1_clEvEUliiE_EESt5arrayIPcLm2EEEEviT0_T1_)
        /*007c*/ 	.short	0x0380
        /*007e*/ 	.short	0x0020


	//----- nvinfo : EIATTR_SW_WAR
	.align		4
.L_5537:
        /*0080*/ 	.byte	0x04, 0x36
        /*0082*/ 	.short	(.L_5539 - .L_5538)
.L_5538:
        /*0084*/ 	.word	0x00000008
.L_5539:


//--------------------- .nv.info._ZN2at6native29vectorized_elementwise_kernelILi8ENS0_13AUnaryFunctorIiiiZZZNS0_16fmod_kernel_cudaERNS_18TensorIteratorBaseEENKUlvE_clEvENKUlvE1_clEvEUliiE_EESt5arrayIPcLm2EEEEviT0_T1_ --------------------------
	.section	.nv.info._ZN2at6native29vectorized_elementwise_kernelILi8ENS0_13AUnaryFunctorIiiiZZZNS0_16fmod_kernel_cudaERNS_18TensorIteratorBaseEENKUlvE_clEvENKUlvE1_clEvEUliiE_EESt5arrayIPcLm2EEEEviT0_T1_,"",@"SHT_CUDA_INFO"
	.sectionflags	@""
	.align	4


	//----- nvinfo : EIATTR_CUDA_API_VERSION
	.align		4
        /*0000*/ 	.byte	0x04, 0x37
        /*0002*/ 	.short	(.L_5541 - .L_5540)
.L_5540:
        /*0004*/ 	.word	0x00000082


	//----- nvinfo : EIATTR_KPARAM_INFO
	.align		4
.L_5541:
        /*0008*/ 	.byte	0x04, 0x17
        /*000a*/ 	.short	(.L_5543 - .L_5542)
.L_5542:
        /*000c*/ 	.word	0x00000000
        /*0010*/ 	.short	0x0002
        /*0012*/ 	.short	0x0010
        /*0014*/ 	.byte	0x00, 0xf0, 0x41, 0x00


	//----- nvinfo : EIATTR_KPARAM_INFO
	.align		4
.L_5543:
        /*0018*/ 	.byte	0x04, 0x17
        /*001a*/ 	.short	(.L_5545 - .L_5544)
.L_5544:
        /*001c*/ 	.word	0x00000000
        /*0020*/ 	.short	0x0001
        /*0022*/ 	.short	0x0004
        /*0024*/ 	.byte	0x00, 0xf0, 0x21, 0x00


	//----- nvinfo : EIATTR_KPARAM_INFO
	.align		4
.L_5545:
        /*0028*/ 	.byte	0x04, 0x17
        /*002a*/ 	.short	(.L_5547 - .L_5546)
.L_5546:
        /*002c*/ 	.word	0x00000000
        /*0030*/ 	.short	0x0000
        /*0032*/ 	.short	0x0000
        /*0034*/ 	.byte	0x00, 0xf0, 0x11, 0x00


	//----- nvinfo : EIATTR_SPARSE_MMA_MASK
	.align		4
.L_5547:
        /*0038*/ 	.byte	0x03, 0x50
        /*003a*/ 	.short	0x0000


	//----- nvinfo : EIATTR_MAXREG_COUNT
	.align		4
        /*003c*/ 	.byte	0x03, 0x1b
        /*003e*/ 	.short	0x00ff


	//----- nvinfo : EIATTR_MERCURY_ISA_VERSION
	.align		4
        /*0040*/ 	.byte	0x03, 0x5f
        /*0042*/ 	.short	0x0101


	//----- nvinfo : EIATTR_VRC_CTA_INIT_COUNT
	.align		4
        /*0044*/ 	.byte	0x02, 0x4a
	.zero		1
	.zero		1


	//----- nvinfo : EIATTR_EXIT_INSTR_OFFSETS
	.align		4
        /*0048*/ 	.byte	0x04, 0x1c
        /*004a*/ 	.short	(.L_5549 - .L_5548)


	//   ....[0]....
.L_5548:
        /*004c*/ 	.word	0x00000010


	//----- nvinfo : EIATTR_MAX_THREADS
	.align		4
.L_5549:
        /*0050*/ 	.byte	0x04, 0x05
        /*0052*/ 	.short	(.L_5551 - .L_5550)
.L_5550:
        /*0054*/ 	.word	0x00000080
        /*0058*/ 	.word	0x00000001
        /*005c*/ 	.word	0x00000001


	//----- nvinfo : EIATTR_CBANK_PARAM_SIZE
	.align		4
.L_5551:
        /*0060*/ 	.byte	0x03, 0x19
        /*0062*/ 	.short	0x0020


	//----- nvinfo : EIATTR_PARAM_CBANK
	.align		4
        /*0064*/ 	.byte	0x04, 0x0a
        /*0066*/ 	.short	(.L_5553 - .L_5552)
	.align		4
.L_5552:
        /*0068*/ 	.word	index@(.nv.constant0._ZN2at6native29vectorized_elementwise_kernelILi8ENS0_13AUnaryFunctorIiiiZZZNS0_16fmod_kernel_cudaERNS_18TensorIteratorBaseEENKUlvE_clEvENKUlvE1_clEvEUliiE_EESt5arrayIPcLm2EEEEviT0_T1_)
        /*006c*/ 	.short	0x0380
        /*006e*/ 	.short	0x0020


	//----- nvinfo : EIATTR_SW_WAR
	.align		4
.L_5553:
        /*0070*/ 	.byte	0x04, 0x36
        /*0072*/ 	.short	(.L_5555 - .L_5554)
.L_5554:
        /*0074*/ 	.word	0x00000008
.L_5555:


//--------------------- .nv.info._ZN2at6native18elementwise_kernelILi128ELi4EZNS0_15gpu_kernel_implINS0_13BinaryFunctorIaaaZZZNS0_16fmod_kernel_cudaERNS_18TensorIteratorBaseEENKUlvE_clEvENKUlvE0_clEvEUlaaE_EEEEvS5_RKT_EUliE_EEviT1_ --------------------------
	.section	.nv.info._ZN2at6native18elementwise_kernelILi128ELi4EZNS0_15gpu_kernel_implINS0_13BinaryFunctorIaaaZZZNS0_16fmod_kernel_cudaERNS_18TensorIteratorBaseEENKUlvE_clEvENKUlvE0_clEvEUlaaE_EEEEvS5_RKT_EUliE_EEviT1_,"",@"SHT_CUDA_INFO"
	.sectionflags	@""
	.align	4


	//----- nvinfo : EIATTR_CUDA_API_VERSION
	.align		4
        /*0000*/ 	.byte	0x04, 0x37
        /*0002*/ 	.short	(.L_5557 - .L_5556)
.L_5556:
        /*0004*/ 	.word	0x00000082


	//----- nvinfo : EIATTR_KPARAM_INFO
	.align		4
.L_5557:
        /*0008*/ 	.byte	0x04, 0x17
        /*000a*/ 	.short	(.L_5559 - .L_5558)
.L_5558:
        /*000c*/ 	.word	0x00000000
        /*0010*/ 	.short	0x0001
        /*0012*/ 	.short	0x0008
        /*0014*/ 	.byte	0x00, 0xf0, 0x21, 0x0a


	//----- nvinfo : EIATTR_KPARAM_INFO
	.align		4
.L_5559:
        /*0018*/ 	.byte	0x04, 0x17
        /*001a*/ 	.short	(.L_5561 - .L_5560)
.L_5560:
        /*001c*/ 	.word	0x00000000
        /*0020*/ 	.short	0x0000
        /*0022*/ 	.short	0x0000
        /*0024*/ 	.byte	0x00, 0xf0, 0x11, 0x00


	//----- nvinfo : EIATTR_SPARSE_MMA_MASK
	.align		4
.L_5561:
        /*0028*/ 	.byte	0x03, 0x50
        /*002a*/ 	.short	0x0000


	//----- nvinfo : EIATTR_MAXREG_COUNT
	.align		4
        /*002c*/ 	.byte	0x03, 0x1b
        /*002e*/ 	.short	0x0080


	//----- nvinfo : EIATTR_EXTERNS
	.align		4
        /*0030*/ 	.byte	0x04, 0x0f
        /*0032*/ 	.short	(.L_5563 - .L_5562)


	//   ....[0]....
	.align		4
.L_5562:
        /*0034*/ 	.word	index@(__assertfail)


	//----- nvinfo : EIATTR_MERCURY_ISA_VERSION
	.align		4
.L_5563:
        /*0038*/ 	.byte	0x03, 0x5f
        /*003a*/ 	.short	0x0101


	//----- nvinfo : EIATTR_VRC_CTA_INIT_COUNT
	.align		4
        /*003c*/ 	.byte	0x02, 0x4a
	.zero		1
	.zero		1


	//----- nvinfo : EIATTR_SYSCALL_OFFSETS
	.align		4
        /*0040*/ 	.byte	0x04, 0x46
        /*0042*/ 	.short	(.L_5565 - .L_5564)


	//   ....[0]....
.L_5564:
        /*0044*/ 	.word	0x00002460


	//   ....[1]....
        /*0048*/ 	.word	0x000032b0


	//   ....[2]....
        /*004c*/ 	.word	0x000040f0


	//   ....[3]....
        /*0050*/ 	.word	0x000066e0


	//   ....[4]....
        /*0054*/ 	.word	0x00007530


	//   ....[5]....
        /*0058*/ 	.word	0x00008180


	//   ....[6]....
        /*005c*/ 	.word	0x0000a890


	//   ....[7]....
        /*0060*/ 	.word	0x0000b6e0


	//   ....[8]....
        /*0064*/ 	.word	0x0000c330


	//   ....[9]....
        /*0068*/ 	.word	0x0000ea60


	//   ....[10]....
        /*006c*/ 	.word	0x0000f8b0


	//   ....[11]....
        /*0070*/ 	.word	0x000104d0


	//----- nvinfo : EIATTR_EXIT_INSTR_OFFSETS
	.align		4
.L_5565:
        /*0074*/ 	.byte	0x04, 0x1c
        /*0076*/ 	.short	(.L_5567 - .L_5566)


	//   ....[0]....
.L_5566:
        /*0078*/ 	.word	0x0000c610


	//   ....[1]....
        /*007c*/ 	.word	0x0000fa10


	//   ....[2]....
        /*0080*/ 	.word	0x0000fa30


	//   ....[3]....
        /*0084*/ 	.word	0x0000fad0


	//   ....[4]....
        /*0088*/ 	.word	0x0000fb00


	//   ....[5]....
        /*008c*/ 	.word	0x0000fb20


	//   ....[6]....
        /*0090*/ 	.word	0x0000fbb0


	//   ....[7]....
        /*0094*/ 	.word	0x0000fbf0


	//   ....[8]....
        /*0098*/ 	.word	0x0000fc90


	//   ....[9]....
        /*009c*/ 	.word	0x0000fce0


	//   ....[10]....
        /*00a0*/ 	.word	0x0000fd10


	//   ....[11]....
        /*00a4*/ 	.word	0x0000fdd0


	//   ....[12]....
        /*00a8*/ 	.word	0x0000ff40


	//   ....[13]....
        /*00ac*/ 	.word	0x000100b0


	//   ....[14]....
        /*00b0*/ 	.word	0x00010210


	//   ....[15]....
        /*00b4*/ 	.word	0x00010250


	//   ....[16]....
        /*00b8*/ 	.word	0x00010280


	//   ....[17]....
        /*00bc*/ 	.word	0x00010330


	//   ....[18]....
        /*00c0*/ 	.word	0x00010370


	//   ....[19]....
        /*00c4*/ 	.word	0x000104e0


	//   ....[20]....
        /*00c8*/ 	.word	0x000105f0


	//   ....[21]....
        /*00cc*/ 	.word	0x00010730


	//   ....[22]....
        /*00d0*/ 	.word	0x00010770


	//----- nvinfo : EIATTR_MAX_THREADS
	.align		4
.L_5567:
        /*00d4*/ 	.byte	0x04, 0x05
        /*00d6*/ 	.short	(.L_5569 - .L_5568)
.L_5568:
        /*00d8*/ 	.word	0x00000080
        /*00dc*/ 	.word	0x00000001
        /*00e0*/ 	.word	0x00000001


	//----- nvinfo : EIATTR_CRS_STACK_SIZE
	.align		4
.L_5569:
        /*00e4*/ 	.byte	0x04, 0x1e
        /*00e6*/ 	.short	(.L_5571 - .L_5570)
.L_5570:
        /*00e8*/ 	.word	0x00000000


	//----- nvinfo : EIATTR_CBANK_PARAM_SIZE
	.align		4
.L_5571:
        /*00ec*/ 	.byte	0x03, 0x19
        /*00ee*/ 	.short	0x0290


	//----- nvinfo : EIATTR_PARAM_CBANK
	.align		4
        /*00f0*/ 	.byte	0x04, 0x0a
        /*00f2*/ 	.short	(.L_5573 - .L_5572)
	.align		4
.L_5572:
        /*00f4*/ 	.word	index@(.nv.constant0._ZN2at6native18elementwise_kernelILi128ELi4EZNS0_15gpu_kernel_implINS0_13BinaryFunctorIaaaZZZNS0_16fmod_kernel_cudaERNS_18TensorIteratorBaseEENKUlvE_clEvENKUlvE0_clEvEUlaaE_EEEEvS5_RKT_EUliE_EEviT1_)
        /*00f8*/ 	.short	0x0380
        /*00fa*/ 	.short	0x0290


	//----- nvinfo : EIATTR_SW_WAR
	.align		4
.L_5573:
        /*00fc*/ 	.byte	0x04, 0x36
        /*00fe*/ 	.short	(.L_5575 - .L_5574)
.L_5574:
        /*0100*/ 	.word	0x00000008
.L_5575:


//--------------------- .nv.info._ZN2at6native27unrolled_elementwise_kernelINS0_13BinaryFunctorIaaaZZZNS0_16fmod_kernel_cudaERNS_18TensorIteratorBaseEENKUlvE_clEvENKUlvE0_clEvEUlaaE_EESt5arrayIPcLm3EELi4E23TrivialOffsetCalculatorILi2EjESC_ILi1EjENS0_6memory12LoadWithCastILi2EEENSF_13StoreWithCastILi1EEEEEviT_T0_T2_T3_T4_T5_ --------------------------
	.section	.nv.info._ZN2at6native27unrolled_elementwise_kernelINS0_13BinaryFunctorIaaaZZZNS0_16fmod_kernel_cudaERNS_18TensorIteratorBaseEENKUlvE_clEvENKUlvE0_clEvEUlaaE_EESt5arrayIPcLm3EELi4E23TrivialOffsetCalculatorILi2EjESC_ILi1EjENS0_6memory12LoadWithCastILi2EEENSF_13StoreWithCastILi1EEEEEviT_T0_T2_T3_T4_T5_,"",@"SHT_CUDA_INFO"
	.sectionflags	@""
	.align	4


	//----- nvinfo : EIATTR_CUDA_API_VERSION
	.align		4
        /*0000*/ 	.byte	0x04, 0x37
        /*0002*/ 	.short	(.L_5577 - .L_5576)
.L_5576:
        /*0004*/ 	.word	0x00000082


	//----- nvinfo : EIATTR_KPARAM_INFO
	.align		4
.L_5577:
        /*0008*/ 	.byte	0x04, 0x17
        /*000a*/ 	.short	(.L_5579 - .L_5578)
.L_5578:
        /*000c*/ 	.word	0x00000000
        /*0010*/ 	.short	0x0006
        /*0012*/ 	.short	0x0030
        /*0014*/ 	.byte	0x00, 0xf0, 0x21, 0x00


	//----- nvinfo : EIATTR_KPARAM_INFO
	.align		4
.L_5579:
        /*0018*/ 	.byte	0x04, 0x17
        /*001a*/ 	.short	(.L_5581 - .L_5580)
.L_5580:
        /*001c*/ 	.word	0x00000000
        /*0020*/ 	.short	0x0005
        /*0022*/ 	.short	0x0024
        /*0024*/ 	.byte	0x00, 0xf0, 0x31, 0x00


	//----- nvinfo : EIATTR_KPARAM_INFO
	.align		4
.L_5581:
        /*0028*/ 	.byte	0x04, 0x17
        /*002a*/ 	.short	(.L_5583 - .L_5582)
.L_5582:
        /*002c*/ 	.word	0x00000000
        /*0030*/ 	.short	0x0004
        /*0032*/ 	.short	0x0021
        /*0034*/ 	.byte	0x00, 0xf0, 0x05, 0x00


	//----- nvinfo : EIATTR_KPARAM_INFO
	.align		4
.L_5583:
        /*0038*/ 	.byte	0x04, 0x17
        /*003a*/ 	.short	(.L_5585 - .L_5584)
.L_5584:
        /*003c*/ 	.word	0x00000000
        /*0040*/ 	.short	0x0003
        /*0042*/ 	.short	0x0020
        /*0044*/ 	.byte	0x00, 0xf0, 0x05, 0x00


	//----- nvinfo : EIATTR_KPARAM_INFO
	.align		4
.L_5585:
        /*0048*/ 	.byte	0x04, 0x17
        /*004a*/ 	.short	(.L_5587 - .L_5586)
.L_5586:
        /*004c*/ 	.word	0x00000000
        /*0050*/ 	.short	0x0002
        /*0052*/ 	.short	0x0008
        /*0054*/ 	.byte	0x00, 0xf0, 0x61, 0x00


	//----- nvinfo : EIATTR_KPARAM_INFO
	.align		4
.L_5587:
        /*0058*/ 	.byte	0x04, 0x17
        /*005a*/ 	.short	(.L_5589 - .L_5588)
.L_5588:
        /*005c*/ 	.word	0x00000000
        /*0060*/ 	.short	0x0001
        /*0062*/ 	.short	0x0004
        /*0064*/ 	.byte	0x00, 0xf0, 0x05, 0x00


	//----- nvinfo : EIATTR_KPARAM_INFO
	.align		4
.L_5589:
        /*0068*/ 	.byte	0x04, 0x17
        /*006a*/ 	.short	(.L_5591 - .L_5590)
.L_5590:
        /*006c*/ 	.word	0x00000000
        /*0070*/ 	.short	0x0000
        /*0072*/ 	.short	0x0000
        /*0074*/ 	.byte	0x00, 0xf0, 0x11, 0x00


	//----- nvinfo : EIATTR_SPARSE_MMA_MASK
	.align		4
.L_5591:
        /*0078*/ 	.byte	0x03, 0x50
        /*007a*/ 	.short	0x0000


	//----- nvinfo : EIATTR_MAXREG_COUNT
	.align		4
        /*007c*/ 	.byte	0x03, 0x1b
        /*007e*/ 	.short	0x00ff


	//----- nvinfo : EIATTR_EXTERNS
	.align		4
        /*0080*/ 	.byte	0x04, 0x0f
        /*0082*/ 	.short	(.L_5593 - .L_5592)


	//   ....[0]....
	.align		4
.L_5592:
        /*0084*/ 	.word	index@(__assertfail)


	//----- nvinfo : EIATTR_MERCURY_ISA_VERSION
	.align		4
.L_5593:
        /*0088*/ 	.byte	0x03, 0x5f
        /*008a*/ 	.short	0x0101


	//----- nvinfo : EIATTR_VRC_CTA_INIT_COUNT
	.align		4
        /*008c*/ 	.byte	0x02, 0x4a
	.zero		1
	.zero		1


	//----- nvinfo : EIATTR_SYSCALL_OFFSETS
	.align		4
        /*0090*/ 	.byte	0x04, 0x46
        /*0092*/ 	.short	(.L_5595 - .L_5594)


	//   ....[0]....
.L_5594:
        /*0094*/ 	.word	0x00000e50


	//   ....[1]....
        /*0098*/ 	.word	0x00001cd0


	//   ....[2]....
        /*009c*/ 	.word	0x00002cd0


	//   ....[3]....
        /*00a0*/ 	.word	0x00003b50


	//   ....[4]....
        /*00a4*/ 	.word	0x00004a90


	//   ....[5]....
        /*00a8*/ 	.word	0x00005920


	//   ....[6]....
        /*00ac*/ 	.word	0x00006860


	//   ....[7]....
        /*00b0*/ 	.word	0x000076f0


	//   ....[8]....
        /*00b4*/ 	.word	0x00008940


	//   ....[9]....
        /*00b8*/ 	.word	0x00009830


	//   ....[10]....
        /*00bc*/ 	.word	0x0000a7e0


	//   ....[11]....
        /*00c0*/ 	.word	0x0000b770


	//----- nvinfo : EIATTR_EXIT_INSTR_OFFSETS
	.align		4
.L_5595:
        /*00c4*/ 	.byte	0x04, 0x1c
        /*00c6*/ 	.short	(.L_5597 - .L_5596)


	//   ....[0]....
.L_5596:
        /*00c8*/ 	.word	0x0000aab0


	//   ....[1]....
        /*00cc*/ 	.word	0x0000abe0


	//   ....[2]....
        /*00d0*/ 	.word	0x0000ac00


	//   ....[3]....
        /*00d4*/ 	.word	0x0000acc0


	//   ....[4]....
        /*00d8*/ 	.word	0x0000ad00


	//   ....[5]....
        /*00dc*/ 	.word	0x0000ad40


	//   ....[6]....
        /*00e0*/ 	.word	0x0000add0


	//   ....[7]....
        /*00e4*/ 	.word	0x0000ae10


	//   ....[8]....
        /*00e8*/ 	.word	0x0000aeb0


	//   ....[9]....
        /*00ec*/ 	.word	0x0000af00


	//   ....[10]....
        /*00f0*/ 	.word	0x0000af50


	//   ....[11]....
        /*00f4*/ 	.word	0x0000b030


	//   ....[12]....
        /*00f8*/ 	.word	0x0000b1a0


	//   ....[13]....
        /*00fc*/ 	.word	0x0000b310


	//   ....[14]....
        /*0100*/ 	.word	0x0000b470


	//   ....[15]....
        /*0104*/ 	.word	0x0000b4d0


	//   ....[16]....
        /*0108*/ 	.word	0x0000b510


	//   ....[17]....
        /*010c*/ 	.word	0x0000b5b0


	//   ....[18]....
        /*0110*/ 	.word	0x0000b610


	//   ....[19]....
        /*0114*/ 	.word	0x0000b780


	//   ....[20]....
        /*0118*/ 	.word	0x0000b890


	//   ....[21]....
        /*011c*/ 	.word	0x0000b9d0


	//   ....[22]....
        /*0120*/ 	.word	0x0000ba10


	//----- nvinfo : EIATTR_MAX_THREADS
	.align		4
.L_5597:
        /*0124*/ 	.byte	0x04, 0x05
        /*0126*/ 	.short	(.L_5599 - .L_5598)
.L_5598:
        /*0128*/ 	.word	0x00000080
        /*012c*/ 	.word	0x00000001
        /*0130*/ 	.word	0x00000001


	//----- nvinfo : EIATTR_CRS_STACK_SIZE
	.align		4
.L_5599:
        /*0134*/ 	.byte	0x04, 0x1e
        /*0136*/ 	.short	(.L_5601 - .L_5600)
.L_5600:
        /*0138*/ 	.word	0x00000000


	//----- nvinfo : EIATTR_CBANK_PARAM_SIZE
	.align		4
.L_5601:
        /*013c*/ 	.byte	0x03, 0x19
        /*013e*/ 	.short	0x0038


	//----- nvinfo : EIATTR_PARAM_CBANK
	.align		4
        /*0140*/ 	.byte	0x04, 0x0a
        /*0142*/ 	.short	(.L_5603 - .L_5602)
	.align		4
.L_5602:
        /*0144*/ 	.word	index@(.nv.constant0._ZN2at6native27unrolled_elementwise_kernelINS0_13BinaryFunctorIaaaZZZNS0_16fmod_kernel_cudaERNS_18TensorIteratorBaseEENKUlvE_clEvENKUlvE0_clEvEUlaaE_EESt5arrayIPcLm3EELi4E23TrivialOffsetCalculatorILi2EjESC_ILi1EjENS0_6memory12LoadWithCastILi2EEENSF_13StoreWithCastILi1EEEEEviT_T0_T2_T3_T4_T5_)
        /*0148*/ 	.short	0x0380
        /*014a*/ 	.short	0x0038


	//----- nvinfo : EIATTR_SW_WAR
	.align		4
.L_5603:
        /*014c*/ 	.byte	0x04, 0x36
        /*014e*/ 	.short	(.L_5605 - .L_5604)
.L_5604:
        /*0150*/ 	.word	0x00000008
.L_5605:


//--------------------- .nv.info._ZN2at6native18elementwise_kernelILi128ELi4EZNS0_22gpu_kernel_impl_nocastINS0_13BinaryFunctorIaaaZZZNS0_16fmod_kernel_cudaERNS_18TensorIteratorBaseEENKUlvE_clEvENKUlvE0_clEvEUlaaE_EEEEvS5_RKT_EUliE_EEviT1_ --------------------------
	.section	.nv.info._ZN2at6native18elementwise_kernelILi128ELi4EZNS0_22gpu_kernel_impl_nocastINS0_13BinaryFunctorIaaaZZZNS0_16fmod_kernel_cudaERNS_18TensorIteratorBaseEENKUlvE_clEvENKUlvE0_clEvEUlaaE_EEEEvS5_RKT_EUliE_EEviT1_,"",@"SHT_CUDA_INFO"
	.sectionflags	@""
	.align	4


	//----- nvinfo : EIATTR_CUDA_API_VERSION
	.align		4
        /*0000*/ 	.byte	0x04, 0x37
        /*0002*/ 	.short	(.L_5607 - .L_5606)
.L_5606:
        /*0004*/ 	.word	0x00000082


	//----- nvinfo : EIATTR_KPARAM_INFO
	.align		4
.L_5607:
        /*0008*/ 	.byte	0x04, 0x17
        /*000a*/ 	.short	(.L_5609 - .L_5608)
.L_5608:
        /*000c*/ 	.word	0x00000000
        /*0010*/ 	.short	0x0001
        /*0012*/ 	.short	0x0008
        /*0014*/ 	.byte	0x00, 0xf0, 0x21, 0x0a


	//----- nvinfo : EIATTR_KPARAM_INFO
	.align		4
.L_5609:
        /*0018*/ 	.byte	0x04, 0x17
        /*001a*/ 	.short	(.L_5611 - .L_5610)
.L_5610:
        /*001c*/ 	.word	0x00000000
        /*0020*/ 	.short	0x0000
        /*0022*/ 	.short	0x0000
        /*0024*/ 	.byte	0x00, 0xf0, 0x11, 0x00


	//----- nvinfo : EIATTR_SPARSE_MMA_MASK
	.align		4
.L_5611:
        /*0028*/ 	.byte	0x03, 0x50
        /*002a*/ 	.short	0x0000


	//----- nvinfo : EIATTR_MAXREG_COUNT
	.align		4
        /*002c*/ 	.byte	0x03, 0x1b
        /*002e*/ 	.short	0x0080


	//----- nvinfo : EIATTR_MERCURY_ISA_VERSION
	.align		4
        /*0030*/ 	.byte	0x03, 0x5f
        /*0032*/ 	.short	0x0101


	//----- nvinfo : EIATTR_VRC_CTA_INIT_COUNT
	.align		4
        /*0034*/ 	.byte	0x02, 0x4a
	.zero		1
	.zero		1


	//----- nvinfo : EIATTR_EXIT_INSTR_OFFSETS
	.align		4
        /*0038*/ 	.byte	0x04, 0x1c
        /*003a*/ 	.short	(.L_5613 - .L_5612)


	//   ....[0]....
.L_5612:
        /*003c*/ 	.word	0x00000350


	//   ....[1]....
        /*0040*/ 	.word	0x000003e0


	//   ....[2]....
        /*0044*/ 	.word	0x00004910


	//   ....[3]....
        /*0048*/ 	.word	0x00005fb0


	//----- nvinfo : EIATTR_MAX_THREADS
	.align		4
.L_5613:
        /*004c*/ 	.byte	0x04, 0x05
        /*004e*/ 	.short	(.L_5615 - .L_5614)
.L_5614:
        /*0050*/ 	.word	0x00000080
        /*0054*/ 	.word	0x00000001
        /*0058*/ 	.word	0x00000001


	//----- nvinfo : EIATTR_CRS_STACK_SIZE
	.align		4
.L_5615:
        /*005c*/ 	.byte	0x04, 0x1e
        /*005e*/ 	.short	(.L_5617 - .L_5616)
.L_5616:
        /*0060*/ 	.word	0x00000000


	//----- nvinfo : EIATTR_CBANK_PARAM_SIZE
	.align		4
.L_5617:
        /*0064*/ 	.byte	0x03, 0x19
        /*0066*/ 	.short	0x0290


	//----- nvinfo : EIATTR_PARAM_CBANK
	.align		4
        /*0068*/ 	.byte	0x04, 0x0a
        /*006a*/ 	.short	(.L_5619 - .L_5618)
	.align		4
.L_5618:
        /*006c*/ 	.word	index@(.nv.constant0._ZN2at6native18elementwise_kernelILi128ELi4EZNS0_22gpu_kernel_impl_nocastINS0_13BinaryFunctorIaaaZZZNS0_16fmod_kernel_cudaERNS_18TensorIteratorBaseEENKUlvE_clEvENKUlvE0_clEvEUlaaE_EEEEvS5_RKT_EUliE_EEviT1_)
        /*0070*/ 	.short	0x0380
        /*0072*/ 	.short	0x0290


	//----- nvinfo : EIATTR_SW_WAR
	.align		4
.L_5619:
        /*0074*/ 	.byte	0x04, 0x36
        /*0076*/ 	.short	(.L_5621 - .L_5620)
.L_5620:
        /*0078*/ 	.word	0x00000008
.L_5621:


//--------------------- .nv.info._ZN2at6native27unrolled_elementwise_kernelINS0_13BinaryFunctorIaaaZZZNS0_16fmod_kernel_cudaERNS_18TensorIteratorBaseEENKUlvE_clEvENKUlvE0_clEvEUlaaE_EESt5arrayIPcLm3EELi4E23TrivialOffsetCalculatorILi2EjESC_ILi1EjENS0_6memory15LoadWithoutCastENSF_16StoreWithoutCastEEEviT_T0_T2_T3_T4_T5_ --------------------------
	.section	.nv.info._ZN2at6native27unrolled_elementwise_kernelINS0_13BinaryFunctorIaaaZZZNS0_16fmod_kernel_cudaERNS_18TensorIteratorBaseEENKUlvE_clEvENKUlvE0_clEvEUlaaE_EESt5arrayIPcLm3EELi4E23TrivialOffsetCalculatorILi2EjESC_ILi1EjENS0_6memory15LoadWithoutCastENSF_16StoreWithoutCastEEEviT_T0_T2_T3_T4_T5_,"",@"SHT_CUDA_INFO"
	.sectionflags	@""
	.align	4


	//----- nvinfo : EIATTR_CUDA_API_VERSION
	.align		4
        /*0000*/ 	.byte	0x04, 0x37
        /*0002*/ 	.short	(.L_5623 - .L_5622)
.L_5622:
        /*0004*/ 	.word	0x00000082


	//----- nvinfo : EIATTR_KPARAM_INFO
	.align		4
.L_5623:
        /*0008*/ 	.byte	0x04, 0x17
        /*000a*/ 	.short	(.L_5625 - .L_5624)
.L_5624:
        /*000c*/ 	.word	0x00000000
        /*0010*/ 	.short	0x0006
        /*0012*/ 	.short	0x0023
        /*0014*/ 	.byte	0x00, 0xf0, 0x05, 0x00


	//----- nvinfo : EIATTR_KPARAM_INFO
	.align		4
.L_5625:
        /*0018*/ 	.byte	0x04, 0x17
        /*001a*/ 	.short	(.L_5627 - .L_5626)
.L_5626:
        /*001c*/ 	.word	0x00000000
        /*0020*/ 	.short	0x0005
        /*0022*/ 	.short	0x0022
        /*0024*/ 	.byte	0x00, 0xf0, 0x05, 0x00


	//----- nvinfo : EIATTR_KPARAM_INFO
	.align		4
.L_5627:
        /*0028*/ 	.byte	0x04, 0x17
        /*002a*/ 	.short	(.L_5629 - .L_5628)
.L_5628:
        /*002c*/ 	.word	0x00000000
        /*0030*/ 	.short	0x0004
        /*0032*/ 	.short	0x0021
        /*0034*/ 	.byte	0x00, 0xf0, 0x05, 0x00


	//----- nvinfo : EIATTR_KPARAM_INFO
	.align		4
.L_5629:
        /*0038*/ 	.byte	0x04, 0x17
        /*003a*/ 	.short	(.L_5631 - .L_5630)
.L_5630:
        /*003c*/ 	.word	0x00000000
        /*0040*/ 	.short	0x0003
        /*0042*/ 	.short	0x0020
        /*0044*/ 	.byte	0x00, 0xf0, 0x05, 0x00


	//----- nvinfo : EIATTR_KPARAM_INFO
	.align		4
.L_5631:
        /*0048*/ 	.byte	0x04, 0x17
        /*004a*/ 	.short	(.L_5633 - .L_5632)
.L_5632:
        /*004c*/ 	.word	0x00000000
        /*0050*/ 	.short	0x0002
        /*0052*/ 	.short	0x0008
        /*0054*/ 	.byte	0x00, 0xf0, 0x61, 0x00


	//----- nvinfo : EIATTR_KPARAM_INFO
	.align		4
.L_5633:
        /*0058*/ 	.byte	0x04, 0x17
        /*005a*/ 	.short	(.L_5635 - .L_5634)
.L_5634:
        /*005c*/ 	.word	0x00000000
        /*0060*/ 	.short	0x0001
        /*0062*/ 	.short	0x0004
        /*0064*/ 	.byte	0x00, 0xf0, 0x05, 0x00


	//----- nvinfo : EIATTR_KPARAM_INFO
	.align		4
.L_5635:
        /*0068*/ 	.byte	0x04, 0x17
        /*006a*/ 	.short	(.L_5637 - .L_5636)
.L_5636:
        /*006c*/ 	.word	0x00000000
        /*0070*/ 	.short	0x0000
        /*0072*/ 	.short	0x0000
        /*0074*/ 	.byte	0x00, 0xf0, 0x11, 0x00


	//----- nvinfo : EIATTR_SPARSE_MMA_MASK
	.align		4
.L_5637:
        /*0078*/ 	.byte	0x03, 0x50
        /*007a*/ 	.short	0x0000


	//----- nvinfo : EIATTR_MAXREG_COUNT
	.align		4
        /*007c*/ 	.byte	0x03, 0x1b
        /*007e*/ 	.short	0x00ff


	//----- nvinfo : EIATTR_MERCURY_ISA_VERSION
	.align		4
        /*0080*/ 	.byte	0x03, 0x5f
        /*0082*/ 	.short	0x0101


	//----- nvinfo : EIATTR_VRC_CTA_INIT_COUNT
	.align		4
        /*0084*/ 	.byte	0x02, 0x4a
	.zero		1
	.zero		1


	//----- nvinfo : EIATTR_EXIT_INSTR_OFFSETS
	.align		4
        /*0088*/ 	.byte	0x04, 0x1c
        /*008a*/ 	.short	(.L_5639 - .L_5638)


	//   ....[0]....
.L_5638:
        /*008c*/ 	.word	0x000007e0


	//   ....[1]....
        /*0090*/ 	.word	0x00000840


	//----- nvinfo : EIATTR_MAX_THREADS
	.align		4
.L_5639:
        /*0094*/ 	.byte	0x04, 0x05
        /*0096*/ 	.short	(.L_5641 - .L_5640)
.L_5640:
        /*0098*/ 	.word	0x00000080
        /*009c*/ 	.word	0x00000001
        /*00a0*/ 	.word	0x00000001


	//----- nvinfo : EIATTR_CRS_STACK_SIZE
	.align		4
.L_5641:
        /*00a4*/ 	.byte	0x04, 0x1e
        /*00a6*/ 	.short	(.L_5643 - .L_5642)
.L_5642:
        /*00a8*/ 	.word	0x00000000


	//----- nvinfo : EIATTR_CBANK_PARAM_SIZE
	.align		4
.L_5643:
        /*00ac*/ 	.byte	0x03, 0x19
        /*00ae*/ 	.short	0x0024


	//----- nvinfo : EIATTR_PARAM_CBANK
	.align		4
        /*00b0*/ 	.byte	0x04, 0x0a
        /*00b2*/ 	.short	(.L_5645 - .L_5644)
	.align		4
.L_5644:
        /*00b4*/ 	.word	index@(.nv.constant0._ZN2at6native27unrolled_elementwise_kernelINS0_13BinaryFunctorIaaaZZZNS0_16fmod_kernel_cudaERNS_18TensorIteratorBaseEENKUlvE_clEvENKUlvE0_clEvEUlaaE_EESt5arrayIPcLm3EELi4E23TrivialOffsetCalculatorILi2EjESC_ILi1EjENS0_6memory15LoadWithoutCastENSF_16StoreWithoutCastEEEviT_T0_T2_T3_T4_T5_)
        /*00b8*/ 	.short	0x0380
        /*00ba*/ 	.short	0x0024


	//----- nvinfo : EIATTR_SW_WAR
	.align		4
.L_5645:
        /*00bc*/ 	.byte	0x04, 0x36
        /*00be*/ 	.short	(.L_5647 - .L_5646)
.L_5646:
        /*00c0*/ 	.word	0x00000008
.L_5647:


//--------------------- .nv.info._ZN2at6native29vectorized_elementwise_kernelILi2ENS0_13BinaryFunctorIaaaZZZNS0_16fmod_kernel_cudaERNS_18TensorIteratorBaseEENKUlvE_clEvENKUlvE0_clEvEUlaaE_EESt5arrayIPcLm3EEEEviT0_T1_ --------------------------
	.section	.nv.info._ZN2at6native29vectorized_elementwise_kernelILi2ENS0_13BinaryFunctorIaaaZZZNS0_16fmod_kernel_cudaERNS_18TensorIteratorBaseEENKUlvE_clEvENKUlvE0_clEvEUlaaE_EESt5arrayIPcLm3EEEEviT0_T1_,"",@"SHT_CUDA_INFO"
	.sectionflags	@""
	.align	4


	//----- nvinfo : EIATTR_CUDA_API_VERSION
	.align		4
        /*0000*/ 	.byte	0x04, 0x37
        /*0002*/ 	.short	(.L_5649 - .L_5648)
.L_5648:
        /*0004*/ 	.word	0x00000082


	//----- nvinfo : EIATTR_KPARAM_INFO
	.align		4
.L_5649:
        /*0008*/ 	.byte	0x04, 0x17
        /*000a*/ 	.short	(.L_5651 - .L_5650)
.L_5650:
        /*000c*/ 	.word	0x00000000
        /*0010*/ 	.short	0x0002
        /*0012*/ 	.short	0x0008
        /*0014*/ 	.byte	0x00, 0xf0, 0x61, 0x00


	//----- nvinfo : EIATTR_KPARAM_INFO
	.align		4
.L_5651:
        /*0018*/ 	.byte	0x04, 0x17
        /*001a*/ 	.short	(.L_5653 - .L_5652)
.L_5652:
        /*001c*/ 	.word	0x00000000
        /*0020*/ 	.short	0x0001
        /*0022*/ 	.short	0x0004
        /*0024*/ 	.byte	0x00, 0xf0, 0x05, 0x00


	//----- nvinfo : EIATTR_KPARAM_INFO
	.align		4
.L_5653:
        /*0028*/ 	.byte	0x04, 0x17
        /*002a*/ 	.short	(.L_5655 - .L_5654)
.L_5654:
        /*002c*/ 	.word	0x00000000
        /*0030*/ 	.short	0x0000
        /*0032*/ 	.short	0x0000
        /*0034*/ 	.byte	0x00, 0xf0, 0x11, 0x00


	//----- nvinfo : EIATTR_SPARSE_MMA_MASK
	.align		4
.L_5655:
        /*0038*/ 	.byte	0x03, 0x50
        /*003a*/ 	.short	0x0000


	//----- nvinfo : EIATTR_MAXREG_COUNT
	.align		4
        /*003c*/ 	.byte	0x03, 0x1b
        /*003e*/ 	.short	0x00ff


	//----- nvinfo : EIATTR_MERCURY_ISA_VERSION
	.align		4
        /*0040*/ 	.byte	0x03, 0x5f
        /*0042*/ 	.short	0x0101


	//----- nvinfo : EIATTR_VRC_CTA_INIT_COUNT
	.align		4
        /*0044*/ 	.byte	0x02, 0x4a
	.zero		1
	.zero		1


	//----- nvinfo : EIATTR_EXIT_INSTR_OFFSETS
	.align		4
        /*0048*/ 	.byte	0x04, 0x1c
        /*004a*/ 	.short	(.L_5657 - .L_5656)


	//   ....[0]....
.L_5656:
        /*004c*/ 	.word	0x00000fd0


	//   ....[1]....
        /*0050*/ 	.word	0x00001030


	//   ....[2]....
        /*0054*/ 	.word	0x00001540


	//----- nvinfo : EIATTR_MAX_THREADS
	.align		4
.L_5657:
        /*0058*/ 	.byte	0x04, 0x05
        /*005a*/ 	.short	(.L_5659 - .L_5658)
.L_5658:
        /*005c*/ 	.word	0x00000080
        /*0060*/ 	.word	0x00000001
        /*0064*/ 	.word	0x00000001


	//----- nvinfo : EIATTR_CRS_STACK_SIZE
	.align		4
.L_5659:
        /*0068*/ 	.byte	0x04, 0x1e
        /*006a*/ 	.short	(.L_5661 - .L_5660)
.L_5660:
        /*006c*/ 	.word	0x00000000


	//----- nvinfo : EIATTR_CBANK_PARAM_SIZE
	.align		4
.L_5661:
        /*0070*/ 	.byte	0x03, 0x19
        /*0072*/ 	.short	0x0020


	//----- nvinfo : EIATTR_PARAM_CBANK
	.align		4
        /*0074*/ 	.byte	0x04, 0x0a
        /*0076*/ 	.short	(.L_5663 - .L_5662)
	.align		4
.L_5662:
        /*0078*/ 	.word	index@(.nv.constant0._ZN2at6native29vectorized_elementwise_kernelILi2ENS0_13BinaryFunctorIaaaZZZNS0_16fmod_kernel_cudaERNS_18TensorIteratorBaseEENKUlvE_clEvENKUlvE0_clEvEUlaaE_EESt5arrayIPcLm3EEEEviT0_T1_)
        /*007c*/ 	.short	0x0380
        /*007e*/ 	.short	0x0020


	//----- nvinfo : EIATTR_SW_WAR
	.align		4
.L_5663:
        /*0080*/ 	.byte	0x04, 0x36
        /*0082*/ 	.short	(.L_5665 - .L_5664)
.L_5664:
        /*0084*/ 	.word	0x00000008
.L_5665:


//--------------------- .nv.info._ZN2at6native29vectorized_elementwise_kernelILi4ENS0_13BinaryFunctorIaaaZZZNS0_16fmod_kernel_cudaERNS_18TensorIteratorBaseEENKUlvE_clEvENKUlvE0_clEvEUlaaE_EESt5arrayIPcLm3EEEEviT0_T1_ --------------------------
	.section	.nv.info._ZN2at6native29vectorized_elementwise_kernelILi4ENS0_13BinaryFunctorIaaaZZZNS0_16fmod_kernel_cudaERNS_18TensorIteratorBaseEENKUlvE_clEvENKUlvE0_clEvEUlaaE_EESt5arrayIPcLm3EEEEviT0_T1_,"",@"SHT_CUDA_INFO"
	.sectionflags	@""
	.align	4


	//----- nvinfo : EIATTR_CUDA_API_VERSION
	.align		4
        /*0000*/ 	.byte	0x04, 0x37
        /*0002*/ 	.short	(.L_5667 - .L_5666)
.L_5666:
        /*0004*/ 	.word	0x00000082


	//----- nvinfo : EIATTR_KPARAM_INFO
	.align		4
.L_5667:
        /*0008*/ 	.byte	0x04, 0x17
        /*000a*/ 	.short	(.L_5669 - .L_5668)
.L_5668:
        /*000c*/ 	.word	0x00000000
        /*0010*/ 	.short	0x0002
        /*0012*/ 	.short	0x0008
        /*0014*/ 	.byte	0x00, 0xf0, 0x61, 0x00


	//----- nvinfo : EIATTR_KPARAM_INFO
	.align		4
.L_5669:
        /*0018*/ 	.byte	0x04, 0x17
        /*001a*/ 	.short	(.L_5671 - .L_5670)
.L_5670:
        /*001c*/ 	.word	0x00000000
        /*0020*/ 	.short	0x0001
        /*0022*/ 	.short	0x0004
        /*0024*/ 	.byte	0x00, 0xf0, 0x05, 0x00


	//----- nvinfo : EIATTR_KPARAM_INFO
	.align		4
.L_5671:
        /*0028*/ 	.byte	0x04, 0x17
        /*002a*/ 	.short	(.L_5673 - .L_5672)
.L_5672:
        /*002c*/ 	.word	0x00000000
        /*0030*/ 	.short	0x0000
        /*0032*/ 	.short	0x0000
        /*0034*/ 	.byte	0x00, 0xf0, 0x11, 0x00


	//----- nvinfo : EIATTR_SPARSE_MMA_MASK
	.align		4
.L_5673:
        /*0038*/ 	.byte	0x03, 0x50
        /*003a*/ 	.short	0x0000


	//----- nvinfo : EIATTR_MAXREG_COUNT
	.align		4
        /*003c*/ 	.byte	0x03, 0x1b
        /*003e*/ 	.short	0x00ff


	//----- nvinfo : EIATTR_MERCURY_ISA_VERSION
	.align		4
        /*0040*/ 	.byte	0x03, 0x5f
        /*0042*/ 	.short	0x0101


	//----- nvinfo : EIATTR_VRC_CTA_INIT_COUNT
	.align		4
        /*0044*/ 	.byte	0x02, 0x4a
	.zero		1
	.zero		1


	//----- nvinfo : EIATTR_EXIT_INSTR_OFFSETS
	.align		4
        /*0048*/ 	.byte	0x04, 0x1c
        /*004a*/ 	.short	(.L_5675 - .L_5674)


	//   ....[0]....
.L_5674:
        /*004c*/ 	.word	0x00000fd0


	//   ....[1]....
        /*0050*/ 	.word	0x00001030


	//   ....[2]....
        /*0054*/ 	.word	0x000015d0


	//----- nvinfo : EIATTR_MAX_THREADS
	.align		4
.L_5675:
        /*0058*/ 	.byte	0x04, 0x05
        /*005a*/ 	.short	(.L_5677 - .L_5676)
.L_5676:
        /*005c*/ 	.word	0x00000080
        /*0060*/ 	.word	0x00000001
        /*0064*/ 	.word	0x00000001


	//----- nvinfo : EIATTR_CRS_STACK_SIZE
	.align		4
.L_5677:
        /*0068*/ 	.byte	0x04, 0x1e
        /*006a*/ 	.short	(.L_5679 - .L_5678)
.L_5678:
        /*006c*/ 	.word	0x00000000


	//----- nvinfo : EIATTR_CBANK_PARAM_SIZE
	.align		4
.L_5679:
        /*0070*/ 	.byte	0x03, 0x19
        /*0072*/ 	.short	0x0020


	//----- nvinfo : EIATTR_PARAM_CBANK
	.align		4
        /*0074*/ 	.byte	0x04, 0x0a
        /*0076*/ 	.short	(.L_5681 - .L_5680)
	.align		4
.L_5680:
        /*0078*/ 	.word	index@(.nv.constant0._ZN2at6native29vectorized_elementwise_kernelILi4ENS0_13BinaryFunctorIaaaZZZNS0_16fmod_kernel_cudaERNS_18TensorIteratorBaseEENKUlvE_clEvENKUlvE0_clEvEUlaaE_EESt5arrayIPcLm3EEEEviT0_T1_)
        /*007c*/ 	.short	0x0380
        /*007e*/ 	.short	0x0020


	//----- nvinfo : EIATTR_SW_WAR
	.align		4
.L_5681:
        /*0080*/ 	.byte	0x04, 0x36
        /*0082*/ 	.short	(.L_5683 - .L_5682)
.L_5682:
        /*0084*/ 	.word	0x00000008
.L_5683:


//--------------------- .nv.info._ZN2at6native29vectorized_elementwise_kernelILi8ENS0_13BinaryFunctorIaaaZZZNS0_16fmod_kernel_cudaERNS_18TensorIteratorBaseEENKUlvE_clEvENKUlvE0_clEvEUlaaE_EESt5arrayIPcLm3EEEEviT0_T1_ --------------------------
	.section	.nv.info._ZN2at6native29vectorized_elementwise_kernelILi8ENS0_13BinaryFunctorIaaaZZZNS0_16fmod_kernel_cudaERNS_18TensorIteratorBaseEENKUlvE_clEvENKUlvE0_clEvEUlaaE_EESt5arrayIPcLm3EEEEviT0_T1_,"",@"SHT_CUDA_INFO"
	.sectionflags	@""
	.align	4


	//----- nvinfo : EIATTR_CUDA_API_VERSION
	.align		4
        /*0000*/ 	.byte	0x04, 0x37
        /*0002*/ 	.short	(.L_5685 - .L_5684)
.L_5684:
        /*0004*/ 	.word	0x00000082


	//----- nvinfo : EIATTR_KPARAM_INFO
	.align		4
.L_5685:
        /*0008*/ 	.byte	0x04, 0x17
        /*000a*/ 	.short	(.L_5687 - .L_5686)
.L_5686:
        /*000c*/ 	.word	0x00000000
        /*0010*/ 	.short	0x0002
        /*0012*/ 	.short	0x0008
        /*0014*/ 	.byte	0x00, 0xf0, 0x61, 0x00


	//----- nvinfo : EIATTR_KPARAM_INFO
	.align		4
.L_5687:
        /*0018*/ 	.byte	0x04, 0x17
        /*001a*/ 	.short	(.L_5689 - .L_5688)
.L_5688:
        /*001c*/ 	.word	0x00000000
        /*0020*/ 	.short	0x0001
        /*0022*/ 	.short	0x0004
        /*0024*/ 	.byte	0x00, 0xf0, 0x05, 0x00


	//----- nvinfo : EIATTR_KPARAM_INFO
	.align		4
.L_5689:
        /*0028*/ 	.byte	0x04, 0x17
        /*002a*/ 	.short	(.L_5691 - .L_5690)
.L_5690:
        /*002c*/ 	.word	0x00000000
        /*0030*/ 	.short	0x0000
        /*0032*/ 	.short	0x0000
        /*0034*/ 	.byte	0x00, 0xf0, 0x11, 0x00


	//----- nvinfo : EIATTR_SPARSE_MMA_MASK
	.align		4
.L_5691:
        /*0038*/ 	.byte	0x03, 0x50
        /*003a*/ 	.short	0x0000


	//----- nvinfo : EIATTR_MAXREG_COUNT
	.align		4
        /*003c*/ 	.byte	0x03, 0x1b
        /*003e*/ 	.short	0x00ff


	//----- nvinfo : EIATTR_MERCURY_ISA_VERSION
	.align		4
        /*0040*/ 	.byte	0x03, 0x5f
        /*0042*/ 	.short	0x0101


	//----- nvinfo : EIATTR_VRC_CTA_INIT_COUNT
	.align		4
        /*0044*/ 	.byte	0x02, 0x4a
	.zero		1
	.zero		1


	//----- nvinfo : EIATTR_EXIT_INSTR_OFFSETS
	.align		4
        /*0048*/ 	.byte	0x04, 0x1c
        /*004a*/ 	.short	(.L_5693 - .L_5692)


	//   ....[0]....
.L_5692:
        /*004c*/ 	.word	0x00000010


	//----- nvinfo : EIATTR_MAX_THREADS
	.align		4
.L_5693:
        /*0050*/ 	.byte	0x04, 0x05
        /*0052*/ 	.short	(.L_5695 - .L_5694)
.L_5694:
        /*0054*/ 	.word	0x00000080
        /*0058*/ 	.word	0x00000001
        /*005c*/ 	.word	0x00000001


	//----- nvinfo : EIATTR_CBANK_PARAM_SIZE
	.align		4
.L_5695:
        /*0060*/ 	.byte	0x03, 0x19
        /*0062*/ 	.short	0x0020


	//----- nvinfo : EIATTR_PARAM_CBANK
	.align		4
        /*0064*/ 	.byte	0x04, 0x0a
        /*0066*/ 	.short	(.L_5697 - .L_5696)
	.align		4
.L_5696:
        /*0068*/ 	.word	index@(.nv.constant0._ZN2at6native29vectorized_elementwise_kernelILi8ENS0_13BinaryFunctorIaaaZZZNS0_16fmod_kernel_cudaERNS_18TensorIteratorBaseEENKUlvE_clEvENKUlvE0_clEvEUlaaE_EESt5arrayIPcLm3EEEEviT0_T1_)
        /*006c*/ 	.short	0x0380
        /*006e*/ 	.short	0x0020


	//----- nvinfo : EIATTR_SW_WAR
	.align		4
.L_5697:
        /*0070*/ 	.byte	0x04, 0x36
        /*0072*/ 	.short	(.L_5699 - .L_5698)
.L_5698:
        /*0074*/ 	.word	0x00000008
.L_5699:


//--------------------- .nv.info._ZN2at6native18elementwise_kernelILi128ELi4EZNS0_15gpu_kernel_implINS0_13BUnaryFunctorIaaaZZZNS0_16fmod_kernel_cudaERNS_18TensorIteratorBaseEENKUlvE_clEvENKUlvE0_clEvEUlaaE_EEEEvS5_RKT_EUliE_EEviT1_ --------------------------
	.section	.nv.info._ZN2at6native18elementwise_kernelILi128ELi4EZNS0_15gpu_kernel_implINS0_13BUnaryFunctorIaaaZZZNS0_16fmod_kernel_cudaERNS_18TensorIteratorBaseEENKUlvE_clEvENKUlvE0_clEvEUlaaE_EEEEvS5_RKT_EUliE_EEviT1_,"",@"SHT_CUDA_INFO"
	.sectionflags	@""
	.align	4


	//----- nvinfo : EIATTR_CUDA_API_VERSION
	.align		4
        /*0000*/ 	.byte	0x04, 0x37
        /*0002*/ 	.short	(.L_5701 - .L_5700)
.L_5700:
        /*0004*/ 	.word	0x00000082


	//----- nvinfo : EIATTR_KPARAM_INFO
	.align		4
.L_5701:
        /*0008*/ 	.byte	0x04, 0x17
        /*000a*/ 	.short	(.L_5703 - .L_5702)
.L_5702:
        /*000c*/ 	.word	0x00000000
        /*0010*/ 	.short	0x0001
        /*0012*/ 	.short	0x0008
        /*0014*/ 	.byte	0x00, 0xf0, 0x61, 0x08


	//----- nvinfo : EIATTR_KPARAM_INFO
	.align		4
.L_5703:
        /*0018*/ 	.byte	0x04, 0x17
        /*001a*/ 	.short	(.L_5705 - .L_5704)
.L_5704:
        /*001c*/ 	.word	0x00000000
        /*0020*/ 	.short	0x0000
        /*0022*/ 	.short	0x0000
        /*0024*/ 	.byte	0x00, 0xf0, 0x11, 0x00


	//----- nvinfo : EIATTR_SPARSE_MMA_MASK
	.align		4
.L_5705:
        /*0028*/ 	.byte	0x03, 0x50
        /*002a*/ 	.short	0x0000


	//----- nvinfo : EIATTR_MAXREG_COUNT
	.align		4
        /*002c*/ 	.byte	0x03, 0x1b
        /*002e*/ 	.short	0x0080


	//----- nvinfo : EIATTR_EXTERNS
	.align		4
        /*0030*/ 	.byte	0x04, 0x0f
        /*0032*/ 	.short	(.L_5707 - .L_5706)


	//   ....[0]....
	.align		4
.L_5706:
        /*0034*/ 	.word	index@(__assertfail)


	//----- nvinfo : EIATTR_MERCURY_ISA_VERSION
	.align		4
.L_5707:
        /*0038*/ 	.byte	0x03, 0x5f
        /*003a*/ 	.short	0x0101


	//----- nvinfo : EIATTR_VRC_CTA_INIT_COUNT
	.align		4
        /*003c*/ 	.byte	0x02, 0x4a
	.zero		1
	.zero		1


	//----- nvinfo : EIATTR_SYSCALL_OFFSETS
	.align		4
        /*0040*/ 	.byte	0x04, 0x46
        /*0042*/ 	.short	(.L_5709 - .L_5708)


	//   ....[0]....
.L_5708:
        /*0044*/ 	.word	0x00002120


	//   ....[1]....
        /*0048*/ 	.word	0x00002f70


	//   ....[2]....
        /*004c*/ 	.word	0x00005230


	//   ....[3]....
        /*0050*/ 	.word	0x00005e90


	//   ....[4]....
        /*0054*/ 	.word	0x00008270


	//   ....[5]....
        /*0058*/ 	.word	0x00008ed0


	//   ....[6]....
        /*005c*/ 	.word	0x0000b2c0


	//   ....[7]....
        /*0060*/ 	.word	0x0000bef0


	//----- nvinfo : EIATTR_EXIT_INSTR_OFFSETS
	.align		4
.L_5709:
        /*0064*/ 	.byte	0x04, 0x1c
        /*0066*/ 	.short	(.L_5711 - .L_5710)


	//   ....[0]....
.L_5710:
        /*0068*/ 	.word	0x000091b0


	//   ....[1]....
        /*006c*/ 	.word	0x0000b430


	//   ....[2]....
        /*0070*/ 	.word	0x0000b450


	//   ....[3]....
        /*0074*/ 	.word	0x0000b4f0


	//   ....[4]....
        /*0078*/ 	.word	0x0000b520


	//   ....[5]....
        /*007c*/ 	.word	0x0000b540


	//   ....[6]....
        /*0080*/ 	.word	0x0000b5d0


	//   ....[7]....
        /*0084*/ 	.word	0x0000b610


	//   ....[8]....
        /*0088*/ 	.word	0x0000b6b0


	//   ....[9]....
        /*008c*/ 	.word	0x0000b700


	//   ....[10]....
        /*0090*/ 	.word	0x0000b730


	//   ....[11]....
        /*0094*/ 	.word	0x0000b7f0


	//   ....[12]....
        /*0098*/ 	.word	0x0000b960


	//   ....[13]....
        /*009c*/ 	.word	0x0000bad0


	//   ....[14]....
        /*00a0*/ 	.word	0x0000bc30


	//   ....[15]....
        /*00a4*/ 	.word	0x0000bc70


	//   ....[16]....
        /*00a8*/ 	.word	0x0000bca0


	//   ....[17]....
        /*00ac*/ 	.word	0x0000bd50


	//   ....[18]....
        /*00b0*/ 	.word	0x0000bd90


	//   ....[19]....
        /*00b4*/ 	.word	0x0000bf00


	//   ....[20]....
        /*00b8*/ 	.word	0x0000c010


	//   ....[21]....
        /*00bc*/ 	.word	0x0000c150


	//   ....[22]....
        /*00c0*/ 	.word	0x0000c190


	//----- nvinfo : EIATTR_MAX_THREADS
	.align		4
.L_5711:
        /*00c4*/ 	.byte	0x04, 0x05
        /*00c6*/ 	.short	(.L_5713 - .L_5712)
.L_5712:
        /*00c8*/ 	.word	0x00000080
        /*00cc*/ 	.word	0x00000001
        /*00d0*/ 	.word	0x00000001


	//----- nvinfo : EIATTR_CRS_STACK_SIZE
	.align		4
.L_5713:
        /*00d4*/ 	.byte	0x04, 0x1e
        /*00d6*/ 	.short	(.L_5715 - .L_5714)
.L_5714:
        /*00d8*/ 	.word	0x00000000


	//----- nvinfo : EIATTR_CBANK_PARAM_SIZE
	.align		4
.L_5715:
        /*00dc*/ 	.byte	0x03, 0x19
        /*00de*/ 	.short	0x0220


	//----- nvinfo : EIATTR_PARAM_CBANK
	.align		4
        /*00e0*/ 	.byte	0x04, 0x0a
        /*00e2*/ 	.short	(.L_5717 - .L_5716)
	.align		4
.L_5716:
        /*00e4*/ 	.word	index@(.nv.constant0._ZN2at6native18elementwise_kernelILi128ELi4EZNS0_15gpu_kernel_implINS0_13BUnaryFunctorIaaaZZZNS0_16fmod_kernel_cudaERNS_18TensorIteratorBaseEENKUlvE_clEvENKUlvE0_clEvEUlaaE_EEEEvS5_RKT_EUliE_EEviT1_)
        /*00e8*/ 	.short	0x0380
        /*00ea*/ 	.short	0x0220


	//----- nvinfo : EIATTR_SW_WAR
	.align		4
.L_5717:
        /*00ec*/ 	.byte	0x04, 0x36
        /*00ee*/ 	.short	(.L_5719 - .L_5718)
.L_5718:
        /*00f0*/ 	.word	0x00000008
.L_5719:


//--------------------- .nv.info._ZN2at6native27unrolled_elementwise_kernelINS0_13BUnaryFunctorIaaaZZZNS0_16fmod_kernel_cudaERNS_18TensorIteratorBaseEENKUlvE_clEvENKUlvE0_clEvEUlaaE_EESt5arrayIPcLm2EELi4E23TrivialOffsetCalculatorILi1EjESD_NS0_6memory12LoadWithCastILi1EEENSE_13StoreWithCastILi1EEEEEviT_T0_T2_T3_T4_T5_ --------------------------
	.section	.nv.info._ZN2at6native27unrolled_elementwise_kernelINS0_13BUnaryFunctorIaaaZZZNS0_16fmod_kernel_cudaERNS_18TensorIteratorBaseEENKUlvE_clEvENKUlvE0_clEvEUlaaE_EESt5arrayIPcLm2EELi4E23TrivialOffsetCalculatorILi1EjESD_NS0_6memory12LoadWithCastILi1EEENSE_13StoreWithCastILi1EEEEEviT_T0_T2_T3_T4_T5_,"",@"SHT_CUDA_INFO"
	.sectionflags	@""
	.align	4


	//----- nvinfo : EIATTR_CUDA_API_VERSION
	.align		4
        /*0000*/ 	.byte	0x04, 0x37
        /*0002*/ 	.short	(.L_5721 - .L_5720)
.L_5720:
        /*0004*/ 	.word	0x00000082


	//----- nvinfo : EIATTR_KPARAM_INFO
	.align		4
.L_5721:
        /*0008*/ 	.byte	0x04, 0x17
        /*000a*/ 	.short	(.L_5723 - .L_5722)
.L_5722:
        /*000c*/ 	.word	0x00000000
        /*0010*/ 	.short	0x0006
        /*0012*/ 	.short	0x0024
        /*0014*/ 	.byte	0x00, 0xf0, 0x21, 0x00


	//----- nvinfo : EIATTR_KPARAM_INFO
	.align		4
.L_5723:
        /*0018*/ 	.byte	0x04, 0x17
        /*001a*/ 	.short	(.L_5725 - .L_5724)
.L_5724:
        /*001c*/ 	.word	0x00000000
        /*0020*/ 	.short	0x0005
        /*0022*/ 	.short	0x001c
        /*0024*/ 	.byte	0x00, 0xf0, 0x21, 0x00


	//----- nvinfo : EIATTR_KPARAM_INFO
	.align		4
.L_5725:
        /*0028*/ 	.byte	0x04, 0x17
        /*002a*/ 	.short	(.L_5727 - .L_5726)
.L_5726:
        /*002c*/ 	.word	0x00000000
        /*0030*/ 	.short	0x0004
        /*0032*/ 	.short	0x0019
        /*0034*/ 	.byte	0x00, 0xf0, 0x05, 0x00


	//----- nvinfo : EIATTR_KPARAM_INFO
	.align		4
.L_5727:
        /*0038*/ 	.byte	0x04, 0x17
        /*003a*/ 	.short	(.L_5729 - .L_5728)
.L_5728:
        /*003c*/ 	.word	0x00000000
        /*0040*/ 	.short	0x0003
        /*0042*/ 	.short	0x0018
        /*0044*/ 	.byte	0x00, 0xf0, 0x05, 0x00


	//----- nvinfo : EIATTR_KPARAM_INFO
	.align		4
.L_5729:
        /*0048*/ 	.byte	0x04, 0x17
        /*004a*/ 	.short	(.L_5731 - .L_5730)
.L_5730:
        /*004c*/ 	.word	0x00000000
        /*0050*/ 	.short	0x0002
        /*0052*/ 	.short	0x0008
        /*0054*/ 	.byte	0x00, 0xf0, 0x41, 0x00


	//----- nvinfo : EIATTR_KPARAM_INFO
	.align		4
.L_5731:
        /*0058*/ 	.byte	0x04, 0x17
        /*005a*/ 	.short	(.L_5733 - .L_5732)
.L_5732:
        /*005c*/ 	.word	0x00000000
        /*0060*/ 	.short	0x0001
        /*0062*/ 	.short	0x0004
        /*0064*/ 	.byte	0x00, 0xf0, 0x09, 0x00


	//----- nvinfo : EIATTR_KPARAM_INFO
	.align		4
.L_5733:
        /*0068*/ 	.byte	0x04, 0x17
        /*006a*/ 	.short	(.L_5735 - .L_5734)
.L_5734:
        /*006c*/ 	.word	0x00000000
        /*0070*/ 	.short	0x0000
        /*0072*/ 	.short	0x0000
        /*0074*/ 	.byte	0x00, 0xf0, 0x11, 0x00


	//----- nvinfo : EIATTR_SPARSE_MMA_MASK
	.align		4
.L_5735:
        /*0078*/ 	.byte	0x03, 0x50
        /*007a*/ 	.short	0x0000


	//----- nvinfo : EIATTR_MAXREG_COUNT
	.align		4
        /*007c*/ 	.byte	0x03, 0x1b
        /*007e*/ 	.short	0x00ff


	//----- nvinfo : EIATTR_EXTERNS
	.align		4
        /*0080*/ 	.byte	0x04, 0x0f
        /*0082*/ 	.short	(.L_5737 - .L_5736)


	//   ....[0]....
	.align		4
.L_5736:
        /*0084*/ 	.word	index@(__assertfail)


	//----- nvinfo : EIATTR_MERCURY_ISA_VERSION
	.align		4
.L_5737:
        /*0088*/ 	.byte	0x03, 0x5f
        /*008a*/ 	.short	0x0101


	//----- nvinfo : EIATTR_VRC_CTA_INIT_COUNT
	.align		4
        /*008c*/ 	.byte	0x02, 0x4a
	.zero		1
	.zero		1


	//----- nvinfo : EIATTR_SYSCALL_OFFSETS
	.align		4
        /*0090*/ 	.byte	0x04, 0x46
        /*0092*/ 	.short	(.L_5739 - .L_5738)


	//   ....[0]....
.L_5738:
        /*0094*/ 	.word	0x00000e30


	//   ....[1]....
        /*0098*/ 	.word	0x00001e00


	//   ....[2]....
        /*009c*/ 	.word	0x00002d10


	//   ....[3]....
        /*00a0*/ 	.word	0x00003c30


	//   ....[4]....
        /*00a4*/ 	.word	0x00004e60


	//   ....[5]....
        /*00a8*/ 	.word	0x00005d50


	//   ....[6]....
        /*00ac*/ 	.word	0x00006d00


	//   ....[7]....
        /*00b0*/ 	.word	0x00007c90


	//----- nvinfo : EIATTR_EXIT_INSTR_OFFSETS
	.align		4
.L_5739:
        /*00b4*/ 	.byte	0x04, 0x1c
        /*00b6*/ 	.short	(.L_5741 - .L_5740)


	//   ....[0]....
.L_5740:
        /*00b8*/ 	.word	0x00006fd0


	//   ....[1]....
        /*00bc*/ 	.word	0x00007100


	//   ....[2]....
        /*00c0*/ 	.word	0x00007120


	//   ....[3]....
        /*00c4*/ 	.word	0x000071e0


	//   ....[4]....
        /*00c8*/ 	.word	0x00007220


	//   ....[5]....
        /*00cc*/ 	.word	0x00007260


	//   ....[6]....
        /*00d0*/ 	.word	0x000072f0


	//   ....[7]....
        /*00d4*/ 	.word	0x00007330


	//   ....[8]....
        /*00d8*/ 	.word	0x000073d0


	//   ....[9]....
        /*00dc*/ 	.word	0x00007420


	//   ....[10]....
        /*00e0*/ 	.word	0x00007470


	//   ....[11]....
        /*00e4*/ 	.word	0x00007550


	//   ....[12]....
        /*00e8*/ 	.word	0x000076c0


	//   ....[13]....
        /*00ec*/ 	.word	0x00007830


	//   ....[14]....
        /*00f0*/ 	.word	0x00007990


	//   ....[15]....
        /*00f4*/ 	.word	0x000079f0


	//   ....[16]....
        /*00f8*/ 	.word	0x00007a30


	//   ....[17]....
        /*00fc*/ 	.word	0x00007ad0


	//   ....[18]....
        /*0100*/ 	.word	0x00007b30


	//   ....[19]....
        /*0104*/ 	.word	0x00007ca0


	//   ....[20]....
        /*0108*/ 	.word	0x00007db0


	//   ....[21]....
        /*010c*/ 	.word	0x00007ef0


	//   ....[22]....
        /*0110*/ 	.word	0x00007f30


	//----- nvinfo : EIATTR_MAX_THREADS
	.align		4
.L_5741:
        /*0114*/ 	.byte	0x04, 0x05
        /*0116*/ 	.short	(.L_5743 - .L_5742)
.L_5742:
        /*0118*/ 	.word	0x00000080
        /*011c*/ 	.word	0x00000001
        /*0120*/ 	.word	0x00000001


	//----- nvinfo : EIATTR_CRS_STACK_SIZE
	.align		4
.L_5743:
        /*0124*/ 	.byte	0x04, 0x1e
        /*0126*/ 	.short	(.L_5745 - .L_5744)
.L_5744:
        /*0128*/ 	.word	0x00000000


	//----- nvinfo : EIATTR_CBANK_PARAM_SIZE
	.align		4
.L_5745:
        /*012c*/ 	.byte	0x03, 0x19
        /*012e*/ 	.short	0x002c


	//----- nvinfo : EIATTR_PARAM_CBANK
	.align		4
        /*0130*/ 	.byte	0x04, 0x0a
        /*0132*/ 	.short	(.L_5747 - .L_5746)
	.align		4
.L_5746:
        /*0134*/ 	.word	index@(.nv.constant0._ZN2at6native27unrolled_elementwise_kernelINS0_13BUnaryFunctorIaaaZZZNS0_16fmod_kernel_cudaERNS_18TensorIteratorBaseEENKUlvE_clEvENKUlvE0_clEvEUlaaE_EESt5arrayIPcLm2EELi4E23TrivialOffsetCalculatorILi1EjESD_NS0_6memory12LoadWithCastILi1EEENSE_13StoreWithCastILi1EEEEEviT_T0_T2_T3_T4_T5_)
        /*0138*/ 	.short	0x0380
        /*013a*/ 	.short	0x002c


	//----- nvinfo : EIATTR_SW_WAR
	.align		4
.L_5747:
        /*013c*/ 	.byte	0x04, 0x36
        /*013e*/ 	.short	(.L_5749 - .L_5748)
.L_5748:
        /*0140*/ 	.word	0x00000008
.L_5749:


//--------------------- .nv.info._ZN2at6native18elementwise_kernelILi128ELi4EZNS0_22gpu_kernel_impl_nocastINS0_13BUnaryFunctorIaaaZZZNS0_16fmod_kernel_cudaERNS_18TensorIteratorBaseEENKUlvE_clEvENKUlvE0_clEvEUlaaE_EEEEvS5_RKT_EUliE_EEviT1_ --------------------------
	.section	.nv.info._ZN2at6native18elementwise_kernelILi128ELi4EZNS0_22gpu_kernel_impl_nocastINS0_13BUnaryFunctorIaaaZZZNS0_16fmod_kernel_cudaERNS_18TensorIteratorBaseEENKUlvE_clEvENKUlvE0_clEvEUlaaE_EEEEvS5_RKT_EUliE_EEviT1_,"",@"SHT_CUDA_INFO"
	.sectionflags	@""
	.align	4


	//----- nvinfo : EIATTR_CUDA_API_VERSION
	.align		4
        /*0000*/ 	.byte	0x04, 0x37
        /*0002*/ 	.short	(.L_5751 - .L_5750)
.L_5750:
        /*0004*/ 	.word	0x00000082


	//----- nvinfo : EIATTR_KPARAM_INFO
	.align		4
.L_5751:
        /*0008*/ 	.byte	0x04, 0x17
        /*000a*/ 	.short	(.L_5753 - .L_5752)
.L_5752:
        /*000c*/ 	.word	0x00000000
        /*0010*/ 	.short	0x0001
        /*0012*/ 	.short	0x0008
        /*0014*/ 	.byte	0x00, 0xf0, 0x61, 0x08


	//----- nvinfo : EIATTR_KPARAM_INFO
	.align		4
.L_5753:
        /*0018*/ 	.byte	0x04, 0x17
        /*001a*/ 	.short	(.L_5755 - .L_5754)
.L_5754:
        /*001c*/ 	.word	0x00000000
        /*0020*/ 	.short	0x0000
        /*0022*/ 	.short	0x0000
        /*0024*/ 	.byte	0x00, 0xf0, 0x11, 0x00


	//----- nvinfo : EIATTR_SPARSE_MMA_MASK
	.align		4
.L_5755:
        /*0028*/ 	.byte	0x03, 0x50
        /*002a*/ 	.short	0x0000


	//----- nvinfo : EIATTR_MAXREG_COUNT
	.align		4
        /*002c*/ 	.byte	0x03, 0x1b
        /*002e*/ 	.short	0x0080


	//----- nvinfo : EIATTR_MERCURY_ISA_VERSION
	.align		4
        /*0030*/ 	.byte	0x03, 0x5f
        /*0032*/ 	.short	0x0101


	//----- nvinfo : EIATTR_VRC_CTA_INIT_COUNT
	.align		4
        /*0034*/ 	.byte	0x02, 0x4a
	.zero		1
	.zero		1


	//----- nvinfo : EIATTR_EXIT_INSTR_OFFSETS
	.align		4
        /*0038*/ 	.byte	0x04, 0x1c
        /*003a*/ 	.short	(.L_5757 - .L_5756)


	//   ....[0]....
.L_5756:
        /*003c*/ 	.word	0x00000350


	//   ....[1]....
        /*0040*/ 	.word	0x000003e0


	//   ....[2]....
        /*0044*/ 	.word	0x00003f50


	//   ....[3]....
        /*0048*/ 	.word	0x000052b0


	//----- nvinfo : EIATTR_MAX_THREADS
	.align		4
.L_5757:
        /*004c*/ 	.byte	0x04, 0x05
        /*004e*/ 	.short	(.L_5759 - .L_5758)
.L_5758:
        /*0050*/ 	.word	0x00000080
        /*0054*/ 	.word	0x00000001
        /*0058*/ 	.word	0x00000001


	//----- nvinfo : EIATTR_CRS_STACK_SIZE
	.align		4
.L_5759:
        /*005c*/ 	.byte	0x04, 0x1e
        /*005e*/ 	.short	(.L_5761 - .L_5760)
.L_5760:
        /*0060*/ 	.word	0x00000000


	//----- nvinfo : EIATTR_CBANK_PARAM_SIZE
	.align		4
.L_5761:
        /*0064*/ 	.byte	0x03, 0x19
        /*0066*/ 	.short	0x0220


	//----- nvinfo : EIATTR_PARAM_CBANK
	.align		4
        /*0068*/ 	.byte	0x04, 0x0a
        /*006a*/ 	.short	(.L_5763 - .L_5762)
	.align		4
.L_5762:
        /*006c*/ 	.word	index@(.nv.constant0._ZN2at6native18elementwise_kernelILi128ELi4EZNS0_22gpu_kernel_impl_nocastINS0_13BUnaryFunctorIaaaZZZNS0_16fmod_kernel_cudaERNS_18TensorIteratorBaseEENKUlvE_clEvENKUlvE0_clEvEUlaaE_EEEEvS5_RKT_EUliE_EEviT1_)
        /*0070*/ 	.short	0x0380
        /*0072*/ 	.short	0x0220


	//----- nvinfo : EIATTR_SW_WAR
	.align		4
.L_5763:
        /*0074*/ 	.byte	0x04, 0x36
        /*0076*/ 	.short	(.L_5765 - .L_5764)
.L_5764:
        /*0078*/ 	.word	0x00000008
.L_5765:


//--------------------- .nv.info._ZN2at6native27unrolled_elementwise_kernelINS0_13BUnaryFunctorIaaaZZZNS0_16fmod_kernel_cudaERNS_18TensorIteratorBaseEENKUlvE_clEvENKUlvE0_clEvEUlaaE_EESt5arrayIPcLm2EELi4E23TrivialOffsetCalculatorILi1EjESD_NS0_6memory15LoadWithoutCastENSE_16StoreWithoutCastEEEviT_T0_T2_T3_T4_T5_ --------------------------
	.section	.nv.info._ZN2at6native27unrolled_elementwise_kernelINS0_13BUnaryFunctorIaaaZZZNS0_16fmod_kernel_cudaERNS_18TensorIteratorBaseEENKUlvE_clEvENKUlvE0_clEvEUlaaE_EESt5arrayIPcLm2EELi4E23TrivialOffsetCalculatorILi1EjESD_NS0_6memory15LoadWithoutCastENSE_16StoreWithoutCastEEEviT_T0_T2_T3_T4_T5_,"",@"SHT_CUDA_INFO"
	.sectionflags	@""
	.align	4


	//----- nvinfo : EIATTR_CUDA_API_VERSION
	.align		4
        /*0000*/ 	.byte	0x04, 0x37
        /*0002*/ 	.short	(.L_5767 - .L_5766)
.L_5766:
        /*0004*/ 	.word	0x00000082


	//----- nvinfo : EIATTR_KPARAM_INFO
	.align		4
.L_5767:
        /*0008*/ 	.byte	0x04, 0x17
        /*000a*/ 	.short	(.L_5769 - .L_5768)
.L_5768:
        /*000c*/ 	.word	0x00000000
        /*0010*/ 	.short	0x0006
        /*0012*/ 	.short	0x001b
        /*0014*/ 	.byte	0x00, 0xf0, 0x05, 0x00


	//----- nvinfo : EIATTR_KPARAM_INFO
	.align		4
.L_5769:
        /*0018*/ 	.byte	0x04, 0x17
        /*001a*/ 	.short	(.L_5771 - .L_5770)
.L_5770:
        /*001c*/ 	.word	0x00000000
        /*0020*/ 	.short	0x0005
        /*0022*/ 	.short	0x001a
        /*0024*/ 	.byte	0x00, 0xf0, 0x05, 0x00


	//----- nvinfo : EIATTR_KPARAM_INFO
	.align		4
.L_5771:
        /*0028*/ 	.byte	0x04, 0x17
        /*002a*/ 	.short	(.L_5773 - .L_5772)
.L_5772:
        /*002c*/ 	.word	0x00000000
        /*0030*/ 	.short	0x0004
        /*0032*/ 	.short	0x0019
        /*0034*/ 	.byte	0x00, 0xf0, 0x05, 0x00


	//----- nvinfo : EIATTR_KPARAM_INFO
	.align		4
.L_5773:
        /*0038*/ 	.byte	0x04, 0x17
        /*003a*/ 	.short	(.L_5775 - .L_5774)
.L_5774:
        /*003c*/ 	.word	0x00000000
        /*0040*/ 	.short	0x0003
        /*0042*/ 	.short	0x0018
        /*0044*/ 	.byte	0x00, 0xf0, 0x05, 0x00


	//----- nvinfo : EIATTR_KPARAM_INFO
	.align		4
.L_5775:
        /*0048*/ 	.byte	0x04, 0x17
        /*004a*/ 	.short	(.L_5777 - .L_5776)
.L_5776:
        /*004c*/ 	.word	0x00000000
        /*0050*/ 	.short	0x0002
        /*0052*/ 	.short	0x0008
        /*0054*/ 	.byte	0x00, 0xf0, 0x41, 0x00


	//----- nvinfo : EIATTR_KPARAM_INFO
	.align		4
.L_5777:
        /*0058*/ 	.byte	0x04, 0x17
        /*005a*/ 	.short	(.L_5779 - .L_5778)
.L_5778:
        /*005c*/ 	.word	0x00000000
        /*0060*/ 	.short	0x0001
        /*0062*/ 	.short	0x0004
        /*0064*/ 	.byte	0x00, 0xf0, 0x09, 0x00


	//----- nvinfo : EIATTR_KPARAM_INFO
	.align		4
.L_5779:
        /*0068*/ 	.byte	0x04, 0x17
        /*006a*/ 	.short	(.L_5781 - .L_5780)
.L_5780:
        /*006c*/ 	.word	0x00000000
        /*0070*/ 	.short	0x0000
        /*0072*/ 	.short	0x0000
        /*0074*/ 	.byte	0x00, 0xf0, 0x11, 0x00


	//----- nvinfo : EIATTR_SPARSE_MMA_MASK
	.align		4
.L_5781:
        /*0078*/ 	.byte	0x03, 0x50
        /*007a*/ 	.short	0x0000


	//----- nvinfo : EIATTR_MAXREG_COUNT
	.align		4
        /*007c*/ 	.byte	0x03, 0x1b
        /*007e*/ 	.short	0x00ff


	//----- nvinfo : EIATTR_MERCURY_ISA_VERSION
	.align		4
        /*0080*/ 	.byte	0x03, 0x5f
        /*0082*/ 	.short	0x0101


	//----- nvinfo : EIATTR_VRC_CTA_INIT_COUNT
	.align		4
        /*0084*/ 	.byte	0x02, 0x4a
	.zero		1
	.zero		1


	//----- nvinfo : EIATTR_EXIT_INSTR_OFFSETS
	.align		4
        /*0088*/ 	.byte	0x04, 0x1c
        /*008a*/ 	.short	(.L_5783 - .L_5782)


	//   ....[0]....
.L_5782:
        /*008c*/ 	.word	0x000006f0


	//   ....[1]....
        /*0090*/ 	.word	0x00000750


	//----- nvinfo : EIATTR_MAX_THREADS
	.align		4
.L_5783:
        /*0094*/ 	.byte	0x04, 0x05
        /*0096*/ 	.short	(.L_5785 - .L_5784)
.L_5784:
        /*0098*/ 	.word	0x00000080
        /*009c*/ 	.word	0x00000001
        /*00a0*/ 	.word	0x00000001


	//----- nvinfo : EIATTR_CRS_STACK_SIZE
	.align		4
.L_5785:
        /*00a4*/ 	.byte	0x04, 0x1e
        /*00a6*/ 	.short	(.L_5787 - .L_5786)
.L_5786:
        /*00a8*/ 	.word	0x00000000


	//----- nvinfo : EIATTR_CBANK_PARAM_SIZE
	.align		4
.L_5787:
        /*00ac*/ 	.byte	0x03, 0x19
        /*00ae*/ 	.short	0x001c


	//----- nvinfo : EIATTR_PARAM_CBANK
	.align		4
        /*00b0*/ 	.byte	0x04, 0x0a
        /*00b2*/ 	.short	(.L_5789 - .L_5788)
	.align		4
.L_5788:
        /*00b4*/ 	.word	index@(.nv.constant0._ZN2at6native27unrolled_elementwise_kernelINS0_13BUnaryFunctorIaaaZZZNS0_16fmod_kernel_cudaERNS_18TensorIteratorBaseEENKUlvE_clEvENKUlvE0_clEvEUlaaE_EESt5arrayIPcLm2EELi4E23TrivialOffsetCalculatorILi1EjESD_NS0_6memory15LoadWithoutCastENSE_16StoreWithoutCastEEEviT_T0_T2_T3_T4_T5_)
        /*00b8*/ 	.short	0x0380
        /*00ba*/ 	.short	0x001c


	//----- nvinfo : EIATTR_SW_WAR
	.align		4
.L_5789:
        /*00bc*/ 	.byte	0x04, 0x36
        /*00be*/ 	.short	(.L_5791 - .L_5790)
.L_5790:
        /*00c0*/ 	.word	0x00000008
.L_5791:


//--------------------- .nv.info._ZN2at6native29vectorized_elementwise_kernelILi2ENS0_13BUnaryFunctorIaaaZZZNS0_16fmod_kernel_cudaERNS_18TensorIteratorBaseEENKUlvE_clEvENKUlvE0_clEvEUlaaE_EESt5arrayIPcLm2EEEEviT0_T1_ --------------------------
	.section	.nv.info._ZN2at6native29vectorized_elementwise_kernelILi2ENS0_13BUnaryFunctorIaaaZZZNS0_16fmod_kernel_cudaERNS_18TensorIteratorBaseEENKUlvE_clEvENKUlvE0_clEvEUlaaE_EESt5arrayIPcLm2EEEEviT0_T1_,"",@"SHT_CUDA_INFO"
	.sectionflags	@""
	.align	4


	//----- nvinfo : EIATTR_CUDA_API_VERSION
	.align		4
        /*0000*/ 	.byte	0x04, 0x37
        /*0002*/ 	.short	(.L_5793 - .L_5792)
.L_5792:
        /*0004*/ 	.word	0x00000082


	//----- nvinfo : EIATTR_KPARAM_INFO
	.align		4
.L_5793:
        /*0008*/ 	.byte	0x04, 0x17
        /*000a*/ 	.short	(.L_5795 - .L_5794)
.L_5794:
        /*000c*/ 	.word	0x00000000
        /*0010*/ 	.short	0x0002
        /*0012*/ 	.short	0x0008
        /*0014*/ 	.byte	0x00, 0xf0, 0x41, 0x00


	//----- nvinfo : EIATTR_KPARAM_INFO
	.align		4
.L_5795:
        /*0018*/ 	.byte	0x04, 0x17
        /*001a*/ 	.short	(.L_5797 - .L_5796)
.L_5796:
        /*001c*/ 	.word	0x00000000
        /*0020*/ 	.short	0x0001
        /*0022*/ 	.short	0x0004
        /*0024*/ 	.byte	0x00, 0xf0, 0x09, 0x00


	//----- nvinfo : EIATTR_KPARAM_INFO
	.align		4
.L_5797:
        /*0028*/ 	.byte	0x04, 0x17
        /*002a*/ 	.short	(.L_5799 - .L_5798)
.L_5798:
        /*002c*/ 	.word	0x00000000
        /*0030*/ 	.short	0x0000
        /*0032*/ 	.short	0x0000
        /*0034*/ 	.byte	0x00, 0xf0, 0x11, 0x00


	//----- nvinfo : EIATTR_SPARSE_MMA_MASK
	.align		4
.L_5799:
        /*0038*/ 	.byte	0x03, 0x50
        /*003a*/ 	.short	0x0000


	//----- nvinfo : EIATTR_MAXREG_COUNT
	.align		4
        /*003c*/ 	.byte	0x03, 0x1b
        /*003e*/ 	.short	0x00ff


	//----- nvinfo : EIATTR_MERCURY_ISA_VERSION
	.align		4
        /*0040*/ 	.byte	0x03, 0x5f
        /*0042*/ 	.short	0x0101


	//----- nvinfo : EIATTR_VRC_CTA_INIT_COUNT
	.align		4
        /*0044*/ 	.byte	0x02, 0x4a
	.zero		1
	.zero		1


	//----- nvinfo : EIATTR_EXIT_INSTR_OFFSETS
	.align		4
        /*0048*/ 	.byte	0x04, 0x1c
        /*004a*/ 	.short	(.L_5801 - .L_5800)


	//   ....[0]....
.L_5800:
        /*004c*/ 	.word	0x00000de0


	//   ....[1]....
        /*0050*/ 	.word	0x00000e40


	//   ....[2]....
        /*0054*/ 	.word	0x00001340


	//----- nvinfo : EIATTR_MAX_THREADS
	.align		4
.L_5801:
        /*0058*/ 	.byte	0x04, 0x05
        /*005a*/ 	.short	(.L_5803 - .L_5802)
.L_5802:
        /*005c*/ 	.word	0x00000080
        /*0060*/ 	.word	0x00000001
        /*0064*/ 	.word	0x00000001


	//----- nvinfo : EIATTR_CRS_STACK_SIZE
	.align		4
.L_5803:
        /*0068*/ 	.byte	0x04, 0x1e
        /*006a*/ 	.short	(.L_5805 - .L_5804)
.L_5804:
        /*006c*/ 	.word	0x00000000


	//----- nvinfo : EIATTR_CBANK_PARAM_SIZE
	.align		4
.L_5805:
        /*0070*/ 	.byte	0x03, 0x19
        /*0072*/ 	.short	0x0018


	//----- nvinfo : EIATTR_PARAM_CBANK
	.align		4
        /*0074*/ 	.byte	0x04, 0x0a
        /*0076*/ 	.short	(.L_5807 - .L_5806)
	.align		4
.L_5806:
        /*0078*/ 	.word	index@(.nv.constant0._ZN2at6native29vectorized_elementwise_kernelILi2ENS0_13BUnaryFunctorIaaaZZZNS0_16fmod_kernel_cudaERNS_18TensorIteratorBaseEENKUlvE_clEvENKUlvE0_clEvEUlaaE_EESt5arrayIPcLm2EEEEviT0_T1_)
        /*007c*/ 	.short	0x0380
        /*007e*/ 	.short	0x0018


	//----- nvinfo : EIATTR_SW_WAR
	.align		4
.L_5807:
        /*0080*/ 	.byte	0x04, 0x36
        /*0082*/ 	.short	(.L_5809 - .L_5808)
.L_5808:
        /*0084*/ 	.word	0x00000008
.L_5809:


//--------------------- .nv.info._ZN2at6native29vectorized_elementwise_kernelILi4ENS0_13BUnaryFunctorIaaaZZZNS0_16fmod_kernel_cudaERNS_18TensorIteratorBaseEENKUlvE_clEvENKUlvE0_clEvEUlaaE_EESt5arrayIPcLm2EEEEviT0_T1_ --------------------------
	.section	.nv.info._ZN2at6native29vectorized_elementwise_kernelILi4ENS0_13BUnaryFunctorIaaaZZZNS0_16fmod_kernel_cudaERNS_18TensorIteratorBaseEENKUlvE_clEvENKUlvE0_clEvEUlaaE_EESt5arrayIPcLm2EEEEviT0_T1_,"",@"SHT_CUDA_INFO"
	.sectionflags	@""
	.align	4


	//----- nvinfo : EIATTR_CUDA_API_VERSION
	.align		4
        /*0000*/ 	.byte	0x04, 0x37
        /*0002*/ 	.short	(.L_5811 - .L_5810)
.L_5810:
        /*0004*/ 	.word	0x00000082


	//----- nvinfo : EIATTR_KPARAM_INFO
	.align		4
.L_5811:
        /*0008*/ 	.byte	0x04, 0x17
        /*000a*/ 	.short	(.L_5813 - .L_5812)
.L_5812:
        /*000c*/ 	.word	0x00000000
        /*0010*/ 	.short	0x0002
        /*0012*/ 	.short	0x0008
        /*0014*/ 	.byte	0x00, 0xf0, 0x41, 0x00


	//----- nvinfo : EIATTR_KPARAM_INFO
	.align		4
.L_5813:
        /*0018*/ 	.byte	0x04, 0x17
        /*001a*/ 	.short	(.L_5815 - .L_5814)
.L_5814:
        /*001c*/ 	.word	0x00000000
        /*0020*/ 	.short	0x0001
        /*0022*/ 	.short	0x0004
        /*0024*/ 	.byte	0x00, 0xf0, 0x09, 0x00


	//----- nvinfo : EIATTR_KPARAM_INFO
	.align		4
.L_5815:
        /*0028*/ 	.byte	0x04, 0x17
        /*002a*/ 	.short	(.L_5817 - .L_5816)
.L_5816:
        /*002c*/ 	.word	0x00000000
        /*0030*/ 	.short	0x0000
        /*0032*/ 	.short	0x0000
        /*0034*/ 	.byte	0x00, 0xf0, 0x11, 0x00


	//----- nvinfo : EIATTR_SPARSE_MMA_MASK
	.align		4
.L_5817:
        /*0038*/ 	.byte	0x03, 0x50
        /*003a*/ 	.short	0x0000


	//----- nvinfo : EIATTR_MAXREG_COUNT
	.align		4
        /*003c*/ 	.byte	0x03, 0x1b
        /*003e*/ 	.short	0x00ff


	//----- nvinfo : EIATTR_MERCURY_ISA_VERSION
	.align		4
        /*0040*/ 	.byte	0x03, 0x5f
        /*0042*/ 	.short	0x0101


	//----- nvinfo : EIATTR_VRC_CTA_INIT_COUNT
	.align		4
        /*0044*/ 	.byte	0x02, 0x4a
	.zero		1
	.zero		1


	//----- nvinfo : EIATTR_EXIT_INSTR_OFFSETS
	.align		4
        /*0048*/ 	.byte	0x04, 0x1c
        /*004a*/ 	.short	(.L_5819 - .L_5818)


	//   ....[0]....
.L_5818:
        /*004c*/ 	.word	0x00000de0


	//   ....[1]....
        /*0050*/ 	.word	0x00000e40


	//   ....[2]....
        /*0054*/ 	.word	0x00001390


	//----- nvinfo : EIATTR_MAX_THREADS
	.align		4
.L_5819:
        /*0058*/ 	.byte	0x04, 0x05
        /*005a*/ 	.short	(.L_5821 - .L_5820)
.L_5820:
        /*005c*/ 	.word	0x00000080
        /*0060*/ 	.word	0x00000001
        /*0064*/ 	.word	0x00000001


	//----- nvinfo : EIATTR_CRS_STACK_SIZE
	.align		4
.L_5821:
        /*0068*/ 	.byte	0x04, 0x1e
        /*006a*/ 	.short	(.L_5823 - .L_5822)
.L_5822:
        /*006c*/ 	.word	0x00000000


	//----- nvinfo : EIATTR_CBANK_PARAM_SIZE
	.align		4
.L_5823:
        /*0070*/ 	.byte	0x03, 0x19
        /*0072*/ 	.short	0x0018


	//----- nvinfo : EIATTR_PARAM_CBANK
	.align		4
        /*0074*/ 	.byte	0x04, 0x0a
        /*0076*/ 	.short	(.L_5825 - .L_5824)
	.align		4
.L_5824:
        /*0078*/ 	.word	index@(.nv.constant0._ZN2at6native29vectorized_elementwise_kernelILi4ENS0_13BUnaryFunctorIaaaZZZNS0_16fmod_kernel_cudaERNS_18TensorIteratorBaseEENKUlvE_clEvENKUlvE0_clEvEUlaaE_EESt5arrayIPcLm2EEEEviT0_T1_)
        /*007c*/ 	.short	0x0380
        /*007e*/ 	.short	0x0018


	//----- nvinfo : EIATTR_SW_WAR
	.align		4
.L_5825:
        /*0080*/ 	.byte	0x04, 0x36
        /*0082*/ 	.short	(.L_5827 - .L_5826)
.L_5826:
        /*0084*/ 	.word	0x00000008
.L_5827:


//--------------------- .nv.info._ZN2at6native29vectorized_elementwise_kernelILi8ENS0_13BUnaryFunctorIaaaZZZNS0_16fmod_kernel_cudaERNS_18TensorIteratorBaseEENKUlvE_clEvENKUlvE0_clEvEUlaaE_EESt5arrayIPcLm2EEEEviT0_T1_ --------------------------
	.section	.nv.info._ZN2at6native29vectorized_elementwise_kernelILi8ENS0_13BUnaryFunctorIaaaZZZNS0_16fmod_kernel_cudaERNS_18TensorIteratorBaseEENKUlvE_clEvENKUlvE0_clEvEUlaaE_EESt5arrayIPcLm2EEEEviT0_T1_,"",@"SHT_CUDA_INFO"
	.sectionflags	@""
	.align	4


	//----- nvinfo : EIATTR_CUDA_API_VERSION
	.align		4
        /*0000*/ 	.byte	0x04, 0x37
        /*0002*/ 	.short	(.L_5829 - .L_5828)
.L_5828:
        /*0004*/ 	.word	0x00000082


	//----- nvinfo : EIATTR_KPARAM_INFO
	.align		4
.L_5829:
        /*0008*/ 	.byte	0x04, 0x17
        /*000a*/ 	.short	(.L_5831 - .L_5830)
.L_5830:
        /*000c*/ 	.word	0x00000000
        /*0010*/ 	.short	0x0002
        /*0012*/ 	.short	0x0008
        /*0014*/ 	.byte	0x00, 0xf0, 0x41, 0x00


	//----- nvinfo : EIATTR_KPARAM_INFO
	.align		4
.L_5831:
        /*0018*/ 	.byte	0x04, 0x17
        /*001a*/ 	.short	(.L_5833 - .L_5832)
.L_5832:
        /*001c*/ 	.word	0x00000000
        /*0020*/ 	.short	0x0001
        /*0022*/ 	.short	0x0004
        /*0024*/ 	.byte	0x00, 0xf0, 0x09, 0x00


	//----- nvinfo : EIATTR_KPARAM_INFO
	.align		4
.L_5833:
        /*0028*/ 	.byte	0x04, 0x17
        /*002a*/ 	.short	(.L_5835 - .L_5834)
.L_5834:
        /*002c*/ 	.word	0x00000000
        /*0030*/ 	.short	0x0000
        /*0032*/ 	.short	0x0000
        /*0034*/ 	.byte	0x00, 0xf0, 0x11, 0x00


	//----- nvinfo : EIATTR_SPARSE_MMA_MASK
	.align		4
.L_5835:
        /*0038*/ 	.byte	0x03, 0x50
        /*003a*/ 	.short	0x0000


	//----- nvinfo : EIATTR_MAXREG_COUNT
	.align		4
        /*003c*/ 	.byte	0x03, 0x1b
        /*003e*/ 	.short	0x00ff


	//----- nvinfo : EIATTR_MERCURY_ISA_VERSION
	.align		4
        /*0040*/ 	.byte	0x03, 0x5f
        /*0042*/ 	.short	0x0101


	//----- nvinfo : EIATTR_VRC_CTA_INIT_COUNT
	.align		4
        /*0044*/ 	.byte	0x02, 0x4a
	.zero		1
	.zero		1


	//----- nvinfo : EIATTR_EXIT_INSTR_OFFSETS
	.align		4
        /*0048*/ 	.byte	0x04, 0x1c
        /*004a*/ 	.short	(.L_5837 - .L_5836)


	//   ....[0]....
.L_5836:
        /*004c*/ 	.word	0x00000010


	//----- nvinfo : EIATTR_MAX_THREADS
	.align		4
.L_5837:
        /*0050*/ 	.byte	0x04, 0x05
        /*0052*/ 	.short	(.L_5839 - .L_5838)
.L_5838:
        /*0054*/ 	.word	0x00000080
        /*0058*/ 	.word	0x00000001
        /*005c*/ 	.word	0x00000001


	//----- nvinfo : EIATTR_CBANK_PARAM_SIZE
	.align		4
.L_5839:
        /*0060*/ 	.byte	0x03, 0x19
        /*0062*/ 	.short	0x0018


	//----- nvinfo : EIATTR_PARAM_CBANK
	.align		4
        /*0064*/ 	.byte	0x04, 0x0a
        /*0066*/ 	.short	(.L_5841 - .L_5840)
	.align		4
.L_5840:
        /*0068*/ 	.word	index@(.nv.constant0._ZN2at6native29vectorized_elementwise_kernelILi8ENS0_13BUnaryFunctorIaaaZZZNS0_16fmod_kernel_cudaERNS_18TensorIteratorBaseEENKUlvE_clEvENKUlvE0_clEvEUlaaE_EESt5arrayIPcLm2EEEEviT0_T1_)
        /*006c*/ 	.short	0x0380
        /*006e*/ 	.short	0x0018


	//----- nvinfo : EIATTR_SW_WAR
	.align		4
.L_5841:
        /*0070*/ 	.byte	0x04, 0x36
        /*0072*/ 	.short	(.L_5843 - .L_5842)
.L_5842:
        /*0074*/ 	.word	0x00000008
.L_5843:


//--------------------- .nv.info._ZN2at6native18elementwise_kernelILi128ELi4EZNS0_15gpu_kernel_implINS0_13AUnaryFunctorIaaaZZZNS0_16fmod_kernel_cudaERNS_18TensorIteratorBaseEENKUlvE_clEvENKUlvE0_clEvEUlaaE_EEEEvS5_RKT_EUliE_EEviT1_ --------------------------
	.section	.nv.info._ZN2at6native18elementwise_kernelILi128ELi4EZNS0_15gpu_kernel_implINS0_13AUnaryFunctorIaaaZZZNS0_16fmod_kernel_cudaERNS_18TensorIteratorBaseEENKUlvE_clEvENKUlvE0_clEvEUlaaE_EEEEvS5_RKT_EUliE_EEviT1_,"",@"SHT_CUDA_INFO"
	.sectionflags	@""
	.align	4


	//----- nvinfo : EIATTR_CUDA_API_VERSION
	.align		4
        /*0000*/ 	.byte	0x04, 0x37
        /*0002*/ 	.short	(.L_5845 - .L_5844)
.L_5844:
        /*0004*/ 	.word	0x00000082


	//----- nvinfo : EIATTR_KPARAM_INFO
	.align		4
.L_5845:
        /*0008*/ 	.byte	0x04, 0x17
        /*000a*/ 	.short	(.L_5847 - .L_5846)
.L_5846:
        /*000c*/ 	.word	0x00000000
        /*0010*/ 	.short	0x0001
        /*0012*/ 	.short	0x0008
        /*0014*/ 	.byte	0x00, 0xf0, 0x61, 0x08


	//----- nvinfo : EIATTR_KPARAM_INFO
	.align		4
.L_5847:
        /*0018*/ 	.byte	0x04, 0x17
        /*001a*/ 	.short	(.L_5849 - .L_5848)
.L_5848:
        /*001c*/ 	.word	0x00000000
        /*0020*/ 	.short	0x0000
        /*0022*/ 	.short	0x0000
        /*0024*/ 	.byte	0x00, 0xf0, 0x11, 0x00


	//----- nvinfo : EIATTR_SPARSE_MMA_MASK
	.align		4
.L_5849:
        /*0028*/ 	.byte	0x03, 0x50
        /*002a*/ 	.short	0x0000


	//----- nvinfo : EIATTR_MAXREG_COUNT
	.align		4
        /*002c*/ 	.byte	0x03, 0x1b
        /*002e*/ 	.short	0x0080


	//----- nvinfo : EIATTR_EXTERNS
	.align		4
        /*0030*/ 	.byte	0x04, 0x0f
        /*0032*/ 	.short	(.L_5851 - .L_5850)


	//   ....[0]....
	.align		4
.L_5850:
        /*0034*/ 	.word	index@(__assertfail)


	//----- nvinfo : EIATTR_MERCURY_ISA_VERSION
	.align		4
.L_5851:
        /*0038*/ 	.byte	0x03, 0x5f
        /*003a*/ 	.short	0x0101


	//----- nvinfo : EIATTR_VRC_CTA_INIT_COUNT
	.align		4
        /*003c*/ 	.byte	0x02, 0x4a
	.zero		1
	.zero		1


	//----- nvinfo : EIATTR_SYSCALL_OFFSETS
	.align		4
        /*0040*/ 	.byte	0x04, 0x46
        /*0042*/ 	.short	(.L_5853 - .L_5852)


	//   ....[0]....
.L_5852:
        /*0044*/ 	.word	0x00002120


	//   ....[1]....
        /*0048*/ 	.word	0x00002f70


	//   ....[2]....
        /*004c*/ 	.word	0x00005230


	//   ....[3]....
        /*0050*/ 	.word	0x00005e90


	//   ....[4]....
        /*0054*/ 	.word	0x00008270


	//   ....[5]....
        /*0058*/ 	.word	0x00008ed0


	//   ....[6]....
        /*005c*/ 	.word	0x0000b2c0


	//   ....[7]....
        /*0060*/ 	.word	0x0000bef0


	//----- nvinfo : EIATTR_EXIT_INSTR_OFFSETS
	.align		4
.L_5853:
        /*0064*/ 	.byte	0x04, 0x1c
        /*0066*/ 	.short	(.L_5855 - .L_5854)


	//   ....[0]....
.L_5854:
        /*0068*/ 	.word	0x000091b0


	//   ....[1]....
        /*006c*/ 	.word	0x0000b430


	//   ....[2]....
        /*0070*/ 	.word	0x0000b450


	//   ....[3]....
        /*0074*/ 	.word	0x0000b4f0


	//   ....[4]....
        /*0078*/ 	.word	0x0000b520


	//   ....[5]....
        /*007c*/ 	.word	0x0000b540


	//   ....[6]....
        /*0080*/ 	.word	0x0000b5d0


	//   ....[7]....
        /*0084*/ 	.word	0x0000b610


	//   ....[8]....
        /*0088*/ 	.word	0x0000b6b0


	//   ....[9]....
        /*008c*/ 	.word	0x0000b700


	//   ....[10]....
        /*0090*/ 	.word	0x0000b730


	//   ....[11]....
        /*0094*/ 	.word	0x0000b7f0


	//   ....[12]....
        /*0098*/ 	.word	0x0000b960


	//   ....[13]....
        /*009c*/ 	.word	0x0000bad0


	//   ....[14]....
        /*00a0*/ 	.word	0x0000bc30


	//   ....[15]....
        /*00a4*/ 	.word	0x0000bc70


	//   ....[16]....
        /*00a8*/ 	.word	0x0000bca0


	//   ....[17]....
        /*00ac*/ 	.word	0x0000bd50


	//   ....[18]....
        /*00b0*/ 	.word	0x0000bd90


	//   ....[19]....
        /*00b4*/ 	.word	0x0000bf00


	//   ....[20]....
        /*00b8*/ 	.word	0x0000c010


	//   ....[21]....
        /*00bc*/ 	.word	0x0000c150


	//   ....[22]....
        /*00c0*/ 	.word	0x0000c190


	//----- nvinfo : EIATTR_MAX_THREADS
	.align		4
.L_5855:
        /*00c4*/ 	.byte	0x04, 0x05
        /*00c6*/ 	.short	(.L_5857 - .L_5856)
.L_5856:
        /*00c8*/ 	.word	0x00000080
        /*00cc*/ 	.word	0x00000001
        /*00d0*/ 	.word	0x00000001


	//----- nvinfo : EIATTR_CRS_STACK_SIZE
	.align		4
.L_5857:
        /*00d4*/ 	.byte	0x04, 0x1e
        /*00d6*/ 	.short	(.L_5859 - .L_5858)
.L_5858:
        /*00d8*/ 	.word	0x00000000


	//----- nvinfo : EIATTR_CBANK_PARAM_SIZE
	.align		4
.L_5859:
        /*00dc*/ 	.byte	0x03, 0x19
        /*00de*/ 	.short	0x0220


	//----- nvinfo : EIATTR_PARAM_CBANK
	.align		4
        /*00e0*/ 	.byte	0x04, 0x0a
        /*00e2*/ 	.short	(.L_5861 - .L_5860)
	.align		4
.L_5860:
        /*00e4*/ 	.word	index@(.nv.constant0._ZN2at6native18elementwise_kernelILi128ELi4EZNS0_15gpu_kernel_implINS0_13AUnaryFunctorIaaaZZZNS0_16fmod_kernel_cudaERNS_18TensorIteratorBaseEENKUlvE_clEvENKUlvE0_clEvEUlaaE_EEEEvS5_RKT_EUliE_EEviT1_)
        /*00e8*/ 	.short	0x0380
        /*00ea*/ 	.short	0x0220


	//----- nvinfo : EIATTR_SW_WAR
	.align		4
.L_5861:
        /*00ec*/ 	.byte	0x04, 0x36
        /*00ee*/ 	.short	(.L_5863 - .L_5862)
.L_5862:
        /*00f0*/ 	.word	0x00000008
.L_5863:


//--------------------- .nv.info._ZN2at6native27unrolled_elementwise_kernelINS0_13AUnaryFunctorIaaaZZZNS0_16fmod_kernel_cudaERNS_18TensorIteratorBaseEENKUlvE_clEvENKUlvE0_clEvEUlaaE_EESt5arrayIPcLm2EELi4E23TrivialOffsetCalculatorILi1EjESD_NS0_6memory12LoadWithCastILi1EEENSE_13StoreWithCastILi1EEEEEviT_T0_T2_T3_T4_T5_ --------------------------
	.section	.nv.info._ZN2at6native27unrolled_elementwise_kernelINS0_13AUnaryFunctorIaaaZZZNS0_16fmod_kernel_cudaERNS_18TensorIteratorBaseEENKUlvE_clEvENKUlvE0_clEvEUlaaE_EESt5arrayIPcLm2EELi4E23TrivialOffsetCalculatorILi1EjESD_NS0_6memory12LoadWithCastILi1EEENSE_13StoreWithCastILi1EEEEEviT_T0_T2_T3_T4_T5_,"",@"SHT_CUDA_INFO"
	.sectionflags	@""
	.align	4


	//----- nvinfo : EIATTR_CUDA_API_VERSION
	.align		4
        /*0000*/ 	.byte	0x04, 0x37
        /*0002*/ 	.short	(.L_5865 - .L_5864)
.L_5864:
        /*0004*/ 	.word	0x00000082


	//----- nvinfo : EIATTR_KPARAM_INFO
	.align		4
.L_5865:
        /*0008*/ 	.byte	0x04, 0x17
        /*000a*/ 	.short	(.L_5867 - .L_5866)
.L_5866:
        /*000c*/ 	.word	0x00000000
        /*0010*/ 	.short	0x0006
        /*0012*/ 	.short	0x0024
        /*0014*/ 	.byte	0x00, 0xf0, 0x21, 0x00


	//----- nvinfo : EIATTR_KPARAM_INFO
	.align		4
.L_5867:
        /*0018*/ 	.byte	0x04, 0x17
        /*001a*/ 	.short	(.L_5869 - .L_5868)
.L_5868:
        /*001c*/ 	.word	0x00000000
        /*0020*/ 	.short	0x0005
        /*0022*/ 	.short	0x001c
        /*0024*/ 	.byte	0x00, 0xf0, 0x21, 0x00


	//----- nvinfo : EIATTR_KPARAM_INFO
	.align		4
.L_5869:
        /*0028*/ 	.byte	0x04, 0x17
        /*002a*/ 	.short	(.L_5871 - .L_5870)
.L_5870:
        /*002c*/ 	.word	0x00000000
        /*0030*/ 	.short	0x0004
        /*0032*/ 	.short	0x0019
        /*0034*/ 	.byte	0x00, 0xf0, 0x05, 0x00


	//----- nvinfo : EIATTR_KPARAM_INFO
	.align		4
.L_5871:
        /*0038*/ 	.byte	0x04, 0x17
        /*003a*/ 	.short	(.L_5873 - .L_5872)
.L_5872:
        /*003c*/ 	.word	0x00000000
        /*0040*/ 	.short	0x0003
        /*0042*/ 	.short	0x0018
        /*0044*/ 	.byte	0x00, 0xf0, 0x05, 0x00


	//----- nvinfo : EIATTR_KPARAM_INFO
	.align		4
.L_5873:
        /*0048*/ 	.byte	0x04, 0x17
        /*004a*/ 	.short	(.L_5875 - .L_5874)
.L_5874:
        /*004c*/ 	.word	0x00000000
        /*0050*/ 	.short	0x0002
        /*0052*/ 	.short	0x0008
        /*0054*/ 	.byte	0x00, 0xf0, 0x41, 0x00


	//----- nvinfo : EIATTR_KPARAM_INFO
	.align		4
.L_5875:
        /*0058*/ 	.byte	0x04, 0x17
        /*005a*/ 	.short	(.L_5877 - .L_5876)
.L_5876:
        /*005c*/ 	.word	0x00000000
        /*0060*/ 	.short	0x0001
        /*0062*/ 	.short	0x0004
        /*0064*/ 	.byte	0x00, 0xf0, 0x09, 0x00


	//----- nvinfo : EIATTR_KPARAM_INFO
	.align		4
.L_5877:
        /*0068*/ 	.byte	0x04, 0x17
        /*006a*/ 	.short	(.L_5879 - .L_5878)
.L_5878:
        /*006c*/ 	.word	0x00000000
        /*0070*/ 	.short	0x0000
        /*0072*/ 	.short	0x0000
        /*0074*/ 	.byte	0x00, 0xf0, 0x11, 0x00


	//----- nvinfo : EIATTR_SPARSE_MMA_MASK
	.align		4
.L_5879:
        /*0078*/ 	.byte	0x03, 0x50
        /*007a*/ 	.short	0x0000


	//----- nvinfo : EIATTR_MAXREG_COUNT
	.align		4
        /*007c*/ 	.byte	0x03, 0x1b
        /*007e*/ 	.short	0x00ff


	//----- nvinfo : EIATTR_EXTERNS
	.align		4
        /*0080*/ 	.byte	0x04, 0x0f
        /*0082*/ 	.short	(.L_5881 - .L_5880)


	//   ....[0]....
	.align		4
.L_5880:
        /*0084*/ 	.word	index@(__assertfail)


	//----- nvinfo : EIATTR_MERCURY_ISA_VERSION
	.align		4
.L_5881:
        /*0088*/ 	.byte	0x03, 0x5f
        /*008a*/ 	.short	0x0101


	//----- nvinfo : EIATTR_VRC_CTA_INIT_COUNT
	.align		4
        /*008c*/ 	.byte	0x02, 0x4a
	.zero		1
	.zero		1


	//----- nvinfo : EIATTR_SYSCALL_OFFSETS
	.align		4
        /*0090*/ 	.byte	0x04, 0x46
        /*0092*/ 	.short	(.L_5883 - .L_5882)


	//   ....[0]....
.L_5882:
        /*0094*/ 	.word	0x00000e30


	//   ....[1]....
        /*0098*/ 	.word	0x00001e00


	//   ....[2]....
        /*009c*/ 	.word	0x00002d10


	//   ....[3]....
        /*00a0*/ 	.word	0x00003c30


	//   ....[4]....
        /*00a4*/ 	.word	0x00004e60


	//   ....[5]....
        /*00a8*/ 	.word	0x00005d50


	//   ....[6]....
        /*00ac*/ 	.word	0x00006d00


	//   ....[7]....
        /*00b0*/ 	.word	0x00007c90


	//----- nvinfo : EIATTR_EXIT_INSTR_OFFSETS
	.align		4
.L_5883:
        /*00b4*/ 	.byte	0x04, 0x1c
        /*00b6*/ 	.short	(.L_5885 - .L_5884)


	//   ....[0]....
.L_5884:
        /*00b8*/ 	.word	0x00006fd0


	//   ....[1]....
        /*00bc*/ 	.word	0x00007100


	//   ....[2]....
        /*00c0*/ 	.word	0x00007120


	//   ....[3]....
        /*00c4*/ 	.word	0x000071e0


	//   ....[4]....
        /*00c8*/ 	.word	0x00007220


	//   ....[5]....
        /*00cc*/ 	.word	0x00007260


	//   ....[6]....
        /*00d0*/ 	.word	0x000072f0


	//   ....[7]....
        /*00d4*/ 	.word	0x00007330


	//   ....[8]....
        /*00d8*/ 	.word	0x000073d0


	//   ....[9]....
        /*00dc*/ 	.word	0x00007420


	//   ....[10]....
        /*00e0*/ 	.word	0x00007470


	//   ....[11]....
        /*00e4*/ 	.word	0x00007550


	//   ....[12]....
        /*00e8*/ 	.word	0x000076c0


	//   ....[13]....
        /*00ec*/ 	.word	0x00007830


	//   ....[14]....
        /*00f0*/ 	.word	0x00007990


	//   ....[15]....
        /*00f4*/ 	.word	0x000079f0


	//   ....[16]....
        /*00f8*/ 	.word	0x00007a30


	//   ....[17]....
        /*00fc*/ 	.word	0x00007ad0


	//   ....[18]....
        /*0100*/ 	.word	0x00007b30


	//   ....[19]....
        /*0104*/ 	.word	0x00007ca0


	//   ....[20]....
        /*0108*/ 	.word	0x00007db0


	//   ....[21]....
        /*010c*/ 	.word	0x00007ef0


	//   ....[22]....
        /*0110*/ 	.word	0x00007f30


	//----- nvinfo : EIATTR_MAX_THREADS
	.align		4
.L_5885:
        /*0114*/ 	.byte	0x04, 0x05
        /*0116*/ 	.short	(.L_5887 - .L_5886)
.L_5886:
        /*0118*/ 	.word	0x00000080
        /*011c*/ 	.word	0x00000001
        /*0120*/ 	.word	0x00000001


	//----- nvinfo : EIATTR_CRS_STACK_SIZE
	.align		4
.L_5887:
        /*0124*/ 	.byte	0x04, 0x1e
        /*0126*/ 	.short	(.L_5889 - .L_5888)
.L_5888:
        /*0128*/ 	.word	0x00000000


	//----- nvinfo : EIATTR_CBANK_PARAM_SIZE
	.align		4
.L_5889:
        /*012c*/ 	.byte	0x03, 0x19
        /*012e*/ 	.short	0x002c


	//----- nvinfo : EIATTR_PARAM_CBANK
	.align		4
        /*0130*/ 	.byte	0x04, 0x0a
        /*0132*/ 	.short	(.L_5891 - .L_5890)
	.align		4
.L_5890:
        /*0134*/ 	.word	index@(.nv.constant0._ZN2at6native27unrolled_elementwise_kernelINS0_13AUnaryFunctorIaaaZZZNS0_16fmod_kernel_cudaERNS_18TensorIteratorBaseEENKUlvE_clEvENKUlvE0_clEvEUlaaE_EESt5arrayIPcLm2EELi4E23TrivialOffsetCalculatorILi1EjESD_NS0_6memory12LoadWithCastILi1EEENSE_13StoreWithCastILi1EEEEEviT_T0_T2_T3_T4_T5_)
        /*0138*/ 	.short	0x0380
        /*013a*/ 	.short	0x002c


	//----- nvinfo : EIATTR_SW_WAR
	.align		4
.L_5891:
        /*013c*/ 	.byte	0x04, 0x36
        /*013e*/ 	.short	(.L_5893 - .L_5892)
.L_5892:
        /*0140*/ 	.word	0x00000008
.L_5893:


//--------------------- .nv.info._ZN2at6native18elementwise_kernelILi128ELi4EZNS0_22gpu_kernel_impl_nocastINS0_13AUnaryFunctorIaaaZZZNS0_16fmod_kernel_cudaERNS_18TensorIteratorBaseEENKUlvE_clEvENKUlvE0_clEvEUlaaE_EEEEvS5_RKT_EUliE_EEviT1_ --------------------------
	.section	.nv.info._ZN2at6native18elementwise_kernelILi128ELi4EZNS0_22gpu_kernel_impl_nocastINS0_13AUnaryFunctorIaaaZZZNS0_16fmod_kernel_cudaERNS_18TensorIteratorBaseEENKUlvE_clEvENKUlvE0_clEvEUlaaE_EEEEvS5_RKT_EUliE_EEviT1_,"",@"SHT_CUDA_INFO"
	.sectionflags	@""
	.align	4


	//----- nvinfo : EIATTR_CUDA_API_VERSION
	.align		4
        /*0000*/ 	.byte	0x04, 0x37
        /*0002*/ 	.short	(.L_5895 - .L_5894)
.L_5894:
        /*0004*/ 	.word	0x00000082


	//----- nvinfo : EIATTR_KPARAM_INFO
	.align		4
.L_5895:
        /*0008*/ 	.byte	0x04, 0x17
        /*000a*/ 	.short	(.L_5897 - .L_5896)
.L_5896:
        /*000c*/ 	.word	0x00000000
        /*0010*/ 	.short	0x0001
        /*0012*/ 	.short	0x0008
        /*0014*/ 	.byte	0x00, 0xf0, 0x61, 0x08


	//----- nvinfo : EIATTR_KPARAM_INFO
	.align		4
.L_5897:
        /*0018*/ 	.byte	0x04, 0x17
        /*001a*/ 	.short	(.L_5899 - .L_5898)
.L_5898:
        /*001c*/ 	.word	0x00000000
        /*0020*/ 	.short	0x0000
        /*0022*/ 	.short	0x0000
        /*0024*/ 	.byte	0x00, 0xf0, 0x11, 0x00


	//----- nvinfo : EIATTR_SPARSE_MMA_MASK
	.align		4
.L_5899:
        /*0028*/ 	.byte	0x03, 0x50
        /*002a*/ 	.short	0x0000


	//----- nvinfo : EIATTR_MAXREG_COUNT
	.align		4
        /*002c*/ 	.byte	0x03, 0x1b
        /*002e*/ 	.short	0x0080


	//----- nvinfo : EIATTR_MERCURY_ISA_VERSION
	.align		4
        /*0030*/ 	.byte	0x03, 0x5f
        /*0032*/ 	.short	0x0101


	//----- nvinfo : EIATTR_VRC_CTA_INIT_COUNT
	.align		4
        /*0034*/ 	.byte	0x02, 0x4a
	.zero		1
	.zero		1


	//----- nvinfo : EIATTR_EXIT_INSTR_OFFSETS
	.align		4
        /*0038*/ 	.byte	0x04, 0x1c
        /*003a*/ 	.short	(.L_5901 - .L_5900)


	//   ....[0]....
.L_5900:
        /*003c*/ 	.word	0x00000350


	//   ....[1]....
        /*0040*/ 	.word	0x000003e0


	//   ....[2]....
        /*0044*/ 	.word	0x00003f50


	//   ....[3]....
        /*0048*/ 	.word	0x000052b0


	//----- nvinfo : EIATTR_MAX_THREADS
	.align		4
.L_5901:
        /*004c*/ 	.byte	0x04, 0x05
        /*004e*/ 	.short	(.L_5903 - .L_5902)
.L_5902:
        /*0050*/ 	.word	0x00000080
        /*0054*/ 	.word	0x00000001
        /*0058*/ 	.word	0x00000001


	//----- nvinfo : EIATTR_CRS_STACK_SIZE
	.align		4
.L_5903:
        /*005c*/ 	.byte	0x04, 0x1e
        /*005e*/ 	.short	(.L_5905 - .L_5904)
.L_5904:
        /*0060*/ 	.word	0x00000000


	//----- nvinfo : EIATTR_CBANK_PARAM_SIZE
	.align		4
.L_5905:
        /*0064*/ 	.byte	0x03, 0x19
        /*0066*/ 	.short	0x0220


	//----- nvinfo : EIATTR_PARAM_CBANK
	.align		4
        /*0068*/ 	.byte	0x04, 0x0a
        /*006a*/ 	.short	(.L_5907 - .L_5906)
	.align		4
.L_5906:
        /*006c*/ 	.word	index@(.nv.constant0._ZN2at6native18elementwise_kernelILi128ELi4EZNS0_22gpu_kernel_impl_nocastINS0_13AUnaryFunctorIaaaZZZNS0_16fmod_kernel_cudaERNS_18TensorIteratorBaseEENKUlvE_clEvENKUlvE0_clEvEUlaaE_EEEEvS5_RKT_EUliE_EEviT1_)
        /*0070*/ 	.short	0x0380
        /*0072*/ 	.short	0x0220


	//----- nvinfo : EIATTR_SW_WAR
	.align		4
.L_5907:
        /*0074*/ 	.byte	0x04, 0x36
        /*0076*/ 	.short	(.L_5909 - .L_5908)
.L_5908:
        /*0078*/ 	.word	0x00000008
.L_5909:


//--------------------- .nv.info._ZN2at6native27unrolled_elementwise_kernelINS0_13AUnaryFunctorIaaaZZZNS0_16fmod_kernel_cudaERNS_18TensorIteratorBaseEENKUlvE_clEvENKUlvE0_clEvEUlaaE_EESt5arrayIPcLm2EELi4E23TrivialOffsetCalculatorILi1EjESD_NS0_6memory15LoadWithoutCastENSE_16StoreWithoutCastEEEviT_T0_T2_T3_T4_T5_ --------------------------
	.section	.nv.info._ZN2at6native27unrolled_elementwise_kernelINS0_13AUnaryFunctorIaaaZZZNS0_16fmod_kernel_cudaERNS_18TensorIteratorBaseEENKUlvE_clEvENKUlvE0_clEvEUlaaE_EESt5arrayIPcLm2EELi4E23TrivialOffsetCalculatorILi1EjESD_NS0_6memory15LoadWithoutCastENSE_16StoreWithoutCastEEEviT_T0_T2_T3_T4_T5_,"",@"SHT_CUDA_INFO"
	.sectionflags	@""
	.align	4


	//----- nvinfo : EIATTR_CUDA_API_VERSION
	.align		4
        /*0000*/ 	.byte	0x04, 0x37
        /*0002*/ 	.short	(.L_5911 - .L_5910)
.L_5910:
        /*0004*/ 	.word	0x00000082


	//----- nvinfo : EIATTR_KPARAM_INFO
	.align		4
.L_5911:
        /*0008*/ 	.byte	0x04, 0x17
        /*000a*/ 	.short	(.L_5913 - .L_5912)
.L_5912:
        /*000c*/ 	.word	0x00000000
        /*0010*/ 	.short	0x0006
        /*0012*/ 	.short	0x001b
        /*0014*/ 	.byte	0x00, 0xf0, 0x05, 0x00


	//----- nvinfo : EIATTR_KPARAM_INFO
	.align		4
.L_5913:
        /*0018*/ 	.byte	0x04, 0x17
        /*001a*/ 	.short	(.L_5915 - .L_5914)
.L_5914:
        /*001c*/ 	.word	0x00000000
        /*0020*/ 	.short	0x0005
        /*0022*/ 	.short	0x001a
        /*0024*/ 	.byte	0x00, 0xf0, 0x05, 0x00


	//----- nvinfo : EIATTR_KPARAM_INFO
	.align		4
.L_5915:
        /*0028*/ 	.byte	0x04, 0x17
        /*002a*/ 	.short	(.L_5917 - .L_5916)
.L_5916:
        /*002c*/ 	.word	0x00000000
        /*0030*/ 	.short	0x0004
        /*0032*/ 	.short	0x0019
        /*0034*/ 	.byte	0x00, 0xf0, 0x05, 0x00


	//----- nvinfo : EIATTR_KPARAM_INFO
	.align		4
.L_5917:
        /*0038*/ 	.byte	0x04, 0x17
        /*003a*/ 	.short	(.L_5919 - .L_5918)
.L_5918:
        /*003c*/ 	.word	0x00000000
        /*0040*/ 	.short	0x0003
        /*0042*/ 	.short	0x0018
        /*0044*/ 	.byte	0x00, 0xf0, 0x05, 0x00


	//----- nvinfo : EIATTR_KPARAM_INFO
	.align		4
.L_5919:
        /*0048*/ 	.byte	0x04, 0x17
        /*004a*/ 	.short	(.L_5921 - .L_5920)
.L_5920:
        /*004c*/ 	.word	0x00000000
        /*0050*/ 	.short	0x0002
        /*0052*/ 	.short	0x0008
        /*0054*/ 	.byte	0x00, 0xf0, 0x41, 0x00


	//----- nvinfo : EIATTR_KPARAM_INFO
	.align		4
.L_5921:
        /*0058*/ 	.byte	0x04, 0x17
        /*005a*/ 	.short	(.L_5923 - .L_5922)
.L_5922:
        /*005c*/ 	.word	0x00000000
        /*0060*/ 	.short	0x0001
        /*0062*/ 	.short	0x0004
        /*0064*/ 	.byte	0x00, 0xf0, 0x09, 0x00


	//----- nvinfo : EIATTR_KPARAM_INFO
	.align		4
.L_5923:
        /*0068*/ 	.byte	0x04, 0x17
        /*006a*/ 	.short	(.L_5925 - .L_5924)
.L_5924:
        /*006c*/ 	.word	0x00000000
        /*0070*/ 	.short	0x0000
        /*0072*/ 	.short	0x0000
        /*0074*/ 	.byte	0x00, 0xf0, 0x11, 0x00


	//----- nvinfo : EIATTR_SPARSE_MMA_MASK
	.align		4
.L_5925:
        /*0078*/ 	.byte	0x03, 0x50
        /*007a*/ 	.short	0x0000


	//----- nvinfo : EIATTR_MAXREG_COUNT
	.align		4
        /*007c*/ 	.byte	0x03, 0x1b
        /*007e*/ 	.short	0x00ff


	//----- nvinfo : EIATTR_MERCURY_ISA_VERSION
	.align		4
        /*0080*/ 	.byte	0x03, 0x5f
        /*0082*/ 	.short	0x0101


	//----- nvinfo : EIATTR_VRC_CTA_INIT_COUNT
	.align		4
        /*0084*/ 	.byte	0x02, 0x4a
	.zero		1
	.zero		1


	//----- nvinfo : EIATTR_EXIT_INSTR_OFFSETS
	.align		4
        /*0088*/ 	.byte	0x04, 0x1c
        /*008a*/ 	.short	(.L_5927 - .L_5926)


	//   ....[0]....
.L_5926:
        /*008c*/ 	.word	0x000006f0


	//   ....[1]....
        /*0090*/ 	.word	0x00000750


	//----- nvinfo : EIATTR_MAX_THREADS
	.align		4
.L_5927:
        /*0094*/ 	.byte	0x04, 0x05
        /*0096*/ 	.short	(.L_5929 - .L_5928)
.L_5928:
        /*0098*/ 	.word	0x00000080
        /*009c*/ 	.word	0x00000001
        /*00a0*/ 	.word	0x00000001


	//----- nvinfo : EIATTR_CRS_STACK_SIZE
	.align		4
.L_5929:
        /*00a4*/ 	.byte	0x04, 0x1e
        /*00a6*/ 	.short	(.L_5931 - .L_5930)
.L_5930:
        /*00a8*/ 	.word	0x00000000


	//----- nvinfo : EIATTR_CBANK_PARAM_SIZE
	.align		4
.L_5931:
        /*00ac*/ 	.byte	0x03, 0x19
        /*00ae*/ 	.short	0x001c


	//----- nvinfo : EIATTR_PARAM_CBANK
	.align		4
        /*00b0*/ 	.byte	0x04, 0x0a
        /*00b2*/ 	.short	(.L_5933 - .L_5932)
	.align		4
.L_5932:
        /*00b4*/ 	.word	index@(.nv.constant0._ZN2at6native27unrolled_elementwise_kernelINS0_13AUnaryFunctorIaaaZZZNS0_16fmod_kernel_cudaERNS_18TensorIteratorBaseEENKUlvE_clEvENKUlvE0_clEvEUlaaE_EESt5arrayIPcLm2EELi4E23TrivialOffsetCalculatorILi1EjESD_NS0_6memory15LoadWithoutCastENSE_16StoreWithoutCastEEEviT_T0_T2_T3_T4_T5_)
        /*00b8*/ 	.short	0x0380
        /*00ba*/ 	.short	0x001c


	//----- nvinfo : EIATTR_SW_WAR
	.align		4
.L_5933:
        /*00bc*/ 	.byte	0x04, 0x36
        /*00be*/ 	.short	(.L_5935 - .L_5934)
.L_5934:
        /*00c0*/ 	.word	0x00000008
.L_5935:


//--------------------- .nv.info._ZN2at6native29vectorized_elementwise_kernelILi2ENS0_13AUnaryFunctorIaaaZZZNS0_16fmod_kernel_cudaERNS_18TensorIteratorBaseEENKUlvE_clEvENKUlvE0_clEvEUlaaE_EESt5arrayIPcLm2EEEEviT0_T1_ --------------------------
	.section	.nv.info._ZN2at6native29vectorized_elementwise_kernelILi2ENS0_13AUnaryFunctorIaaaZZZNS0_16fmod_kernel_cudaERNS_18TensorIteratorBaseEENKUlvE_clEvENKUlvE0_clEvEUlaaE_EESt5arrayIPcLm2EEEEviT0_T1_,"",@"SHT_CUDA_INFO"
	.sectionflags	@""
	.align	4


	//----- nvinfo : EIATTR_CUDA_API_VERSION
	.align		4
        /*0000*/ 	.byte	0x04, 0x37
        /*0002*/ 	.short	(.L_5937 - .L_5936)
.L_5936:
        /*0004*/ 	.word	0x00000082


	//----- nvinfo : EIATTR_KPARAM_INFO
	.align		4
.L_5937:
        /*0008*/ 	.byte	0x04, 0x17
        /*000a*/ 	.short	(.L_5939 - .L_5938)
.L_5938:
        /*000c*/ 	.word	0x00000000
        /*0010*/ 	.short	0x0002
        /*0012*/ 	.short	0x0008
        /*0014*/ 	.byte	0x00, 0xf0, 0x41, 0x00


	//----- nvinfo : EIATTR_KPARAM_INFO
	.align		4
.L_5939:
        /*0018*/ 	.byte	0x04, 0x17
        /*001a*/ 	.short	(.L_5941 - .L_5940)
.L_5940:
        /*001c*/ 	.word	0x00000000
        /*0020*/ 	.short	0x0001
        /*0022*/ 	.short	0x0004
        /*0024*/ 	.byte	0x00, 0xf0, 0x09, 0x00


	//----- nvinfo : EIATTR_KPARAM_INFO
	.align		4
.L_5941:
        /*0028*/ 	.byte	0x04, 0x17
        /*002a*/ 	.short	(.L_5943 - .L_5942)
.L_5942:
        /*002c*/ 	.word	0x00000000
        /*0030*/ 	.short	0x0000
        /*0032*/ 	.short	0x0000
        /*0034*/ 	.byte	0x00, 0xf0, 0x11, 0x00


	//----- nvinfo : EIATTR_SPARSE_MMA_MASK
	.align		4
.L_5943:
        /*0038*/ 	.byte	0x03, 0x50
        /*003a*/ 	.short	0x0000


	//----- nvinfo : EIATTR_MAXREG_COUNT
	.align		4
        /*003c*/ 	.byte	0x03, 0x1b
        /*003e*/ 	.short	0x00ff


	//----- nvinfo : EIATTR_MERCURY_ISA_VERSION
	.align		4
        /*0040*/ 	.byte	0x03, 0x5f
        /*0042*/ 	.short	0x0101


	//----- nvinfo : EIATTR_VRC_CTA_INIT_COUNT
	.align		4
        /*0044*/ 	.byte	0x02, 0x4a
	.zero		1
	.zero		1


	//----- nvinfo : EIATTR_EXIT_INSTR_OFFSETS
	.align		4
        /*0048*/ 	.byte	0x04, 0x1c
        /*004a*/ 	.short	(.L_5945 - .L_5944)


	//   ....[0]....
.L_5944:
        /*004c*/ 	.word	0x00000de0


	//   ....[1]....
        /*0050*/ 	.word	0x00000e40


	//   ....[2]....
        /*0054*/ 	.word	0x000012d0


	//----- nvinfo : EIATTR_MAX_THREADS
	.align		4
.L_5945:
        /*0058*/ 	.byte	0x04, 0x05
        /*005a*/ 	.short	(.L_5947 - .L_5946)
.L_5946:
        /*005c*/ 	.word	0x00000080
        /*0060*/ 	.word	0x00000001
        /*0064*/ 	.word	0x00000001


	//----- nvinfo : EIATTR_CRS_STACK_SIZE
	.align		4
.L_5947:
        /*0068*/ 	.byte	0x04, 0x1e
        /*006a*/ 	.short	(.L_5949 - .L_5948)
.L_5948:
        /*006c*/ 	.word	0x00000000


	//----- nvinfo : EIATTR_CBANK_PARAM_SIZE
	.align		4
.L_5949:
        /*0070*/ 	.byte	0x03, 0x19
        /*0072*/ 	.short	0x0018


	//----- nvinfo : EIATTR_PARAM_CBANK
	.align		4
        /*0074*/ 	.byte	0x04, 0x0a
        /*0076*/ 	.short	(.L_5951 - .L_5950)
	.align		4
.L_5950:
        /*0078*/ 	.word	index@(.nv.constant0._ZN2at6native29vectorized_elementwise_kernelILi2ENS0_13AUnaryFunctorIaaaZZZNS0_16fmod_kernel_cudaERNS_18TensorIteratorBaseEENKUlvE_clEvENKUlvE0_clEvEUlaaE_EESt5arrayIPcLm2EEEEviT0_T1_)
        /*007c*/ 	.short	0x0380
        /*007e*/ 	.short	0x0018


	//----- nvinfo : EIATTR_SW_WAR
	.align		4
.L_5951:
        /*0080*/ 	.byte	0x04, 0x36
        /*0082*/ 	.short	(.L_5953 - .L_5952)
.L_5952:
        /*0084*/ 	.word	0x00000008
.L_5953:


//--------------------- .nv.info._ZN2at6native29vectorized_elementwise_kernelILi4ENS0_13AUnaryFunctorIaaaZZZNS0_16fmod_kernel_cudaERNS_18TensorIteratorBaseEENKUlvE_clEvENKUlvE0_clEvEUlaaE_EESt5arrayIPcLm2EEEEviT0_T1_ --------------------------
	.section	.nv.info._ZN2at6native29vectorized_elementwise_kernelILi4ENS0_13AUnaryFunctorIaaaZZZNS0_16fmod_kernel_cudaERNS_18TensorIteratorBaseEENKUlvE_clEvENKUlvE0_clEvEUlaaE_EESt5arrayIPcLm2EEEEviT0_T1_,"",@"SHT_CUDA_INFO"
	.sectionflags	@""
	.align	4


	//----- nvinfo : EIATTR_CUDA_API_VERSION
	.align		4
        /*0000*/ 	.byte	0x04, 0x37
        /*0002*/ 	.short	(.L_5955 - .L_5954)
.L_5954:
        /*0004*/ 	.word	0x00000082


	//----- nvinfo : EIATTR_KPARAM_INFO
	.align		4
.L_5955:
        /*0008*/ 	.byte	0x04, 0x17
        /*000a*/ 	.short	(.L_5957 - .L_5956)
.L_5956:
        /*000c*/ 	.word	0x00000000
        /*0010*/ 	.short	0x0002
        /*0012*/ 	.short	0x0008
        /*0014*/ 	.byte	0x00, 0xf0, 0x41, 0x00


	//----- nvinfo : EIATTR_KPARAM_INFO
	.align		4
.L_5957:
        /*0018*/ 	.byte	0x04, 0x17
        /*001a*/ 	.short	(.L_5959 - .L_5958)
.L_5958:
        /*001c*/ 	.word	0x00000000
        /*0020*/ 	.short	0x0001
        /*0022*/ 	.short	0x0004
        /*0024*/ 	.byte	0x00, 0xf0, 0x09, 0x00


	//----- nvinfo : EIATTR_KPARAM_INFO
	.align		4
.L_5959:
        /*0028*/ 	.byte	0x04, 0x17
        /*002a*/ 	.short	(.L_5961 - .L_5960)
.L_5960:
        /*002c*/ 	.word	0x00000000
        /*0030*/ 	.short	0x0000
        /*0032*/ 	.short	0x0000
        /*0034*/ 	.byte	0x00, 0xf0, 0x11, 0x00


	//----- nvinfo : EIATTR_SPARSE_MMA_MASK
	.align		4
.L_5961:
        /*0038*/ 	.byte	0x03, 0x50
        /*003a*/ 	.short	0x0000


	//----- nvinfo : EIATTR_MAXREG_COUNT
	.align		4
        /*003c*/ 	.byte	0x03, 0x1b
        /*003e*/ 	.short	0x00ff


	//----- nvinfo : EIATTR_MERCURY_ISA_VERSION
	.align		4
        /*0040*/ 	.byte	0x03, 0x5f
        /*0042*/ 	.short	0x0101


	//----- nvinfo : EIATTR_VRC_CTA_INIT_COUNT
	.align		4
        /*0044*/ 	.byte	0x02, 0x4a
	.zero		1
	.zero		1


	//----- nvinfo : EIATTR_EXIT_INSTR_OFFSETS
	.align		4
        /*0048*/ 	.byte	0x04, 0x1c
        /*004a*/ 	.short	(.L_5963 - .L_5962)


	//   ....[0]....
.L_5962:
        /*004c*/ 	.word	0x00000de0


	//   ....[1]....
        /*0050*/ 	.word	0x00000e40


	//   ....[2]....
        /*0054*/ 	.word	0x00001390


	//----- nvinfo : EIATTR_MAX_THREADS
	.align		4
.L_5963:
        /*0058*/ 	.byte	0x04, 0x05
        /*005a*/ 	.short	(.L_5965 - .L_5964)
.L_5964:
        /*005c*/ 	.word	0x00000080
        /*0060*/ 	.word	0x00000001
        /*0064*/ 	.word	0x00000001


	//----- nvinfo : EIATTR_CRS_STACK_SIZE
	.align		4
.L_5965:
        /*0068*/ 	.byte	0x04, 0x1e
        /*006a*/ 	.short	(.L_5967 - .L_5966)
.L_5966:
        /*006c*/ 	.word	0x00000000


	//----- nvinfo : EIATTR_CBANK_PARAM_SIZE
	.align		4
.L_5967:
        /*0070*/ 	.byte	0x03, 0x19
        /*0072*/ 	.short	0x0018


	//----- nvinfo : EIATTR_PARAM_CBANK
	.align		4
        /*0074*/ 	.byte	0x04, 0x0a
        /*0076*/ 	.short	(.L_5969 - .L_5968)
	.align		4
.L_5968:
        /*0078*/ 	.word	index@(.nv.constant0._ZN2at6native29vectorized_elementwise_kernelILi4ENS0_13AUnaryFunctorIaaaZZZNS0_16fmod_kernel_cudaERNS_18TensorIteratorBaseEENKUlvE_clEvENKUlvE0_clEvEUlaaE_EESt5arrayIPcLm2EEEEviT0_T1_)
        /*007c*/ 	.short	0x0380
        /*007e*/ 	.short	0x0018


	//----- nvinfo : EIATTR_SW_WAR
	.align		4
.L_5969:
        /*0080*/ 	.byte	0x04, 0x36
        /*0082*/ 	.short	(.L_5971 - .L_5970)
.L_5970:
        /*0084*/ 	.word	0x00000008
.L_5971:


//--------------------- .nv.info._ZN2at6native29vectorized_elementwise_kernelILi8ENS0_13AUnaryFunctorIaaaZZZNS0_16fmod_kernel_cudaERNS_18TensorIteratorBaseEENKUlvE_clEvENKUlvE0_clEvEUlaaE_EESt5arrayIPcLm2EEEEviT0_T1_ --------------------------
	.section	.nv.info._ZN2at6native29vectorized_elementwise_kernelILi8ENS0_13AUnaryFunctorIaaaZZZNS0_16fmod_kernel_cudaERNS_18TensorIteratorBaseEENKUlvE_clEvENKUlvE0_clEvEUlaaE_EESt5arrayIPcLm2EEEEviT0_T1_,"",@"SHT_CUDA_INFO"
	.sectionflags	@""
	.align	4


	//----- nvinfo : EIATTR_CUDA_API_VERSION
	.align		4
        /*0000*/ 	.byte	0x04, 0x37
        /*0002*/ 	.short	(.L_5973 - .L_5972)
.L_5972:
        /*0004*/ 	.word	0x00000082


	//----- nvinfo : EIATTR_KPARAM_INFO
	.align		4
.L_5973:
        /*0008*/ 	.byte	0x04, 0x17
        /*000a*/ 	.short	(.L_5975 - .L_5974)
.L_5974:
        /*000c*/ 	.word	0x00000000
        /*0010*/ 	.short	0x0002
        /*0012*/ 	.short	0x0008
        /*0014*/ 	.byte	0x00, 0xf0, 0x41, 0x00


	//----- nvinfo : EIATTR_KPARAM_INFO
	.align		4
.L_5975:
        /*0018*/ 	.byte	0x04, 0x17
        /*001a*/ 	.short	(.L_5977 - .L_5976)
.L_5976:
        /*001c*/ 	.word	0x00000000
        /*0020*/ 	.short	0x0001
        /*0022*/ 	.short	0x0004
        /*0024*/ 	.byte	0x00, 0xf0, 0x09, 0x00


	//----- nvinfo : EIATTR_KPARAM_INFO
	.align		4
.L_5977:
        /*0028*/ 	.byte	0x04, 0x17
        /*002a*/ 	.short	(.L_5979 - .L_5978)
.L_5978:
        /*002c*/ 	.word	0x00000000
        /*0030*/ 	.short	0x0000
        /*0032*/ 	.short	0x0000
        /*0034*/ 	.byte	0x00, 0xf0, 0x11, 0x00


	//----- nvinfo : EIATTR_SPARSE_MMA_MASK
	.align		4
.L_5979:
        /*0038*/ 	.byte	0x03, 0x50
        /*003a*/ 	.short	0x0000


	//----- nvinfo : EIATTR_MAXREG_COUNT
	.align		4
        /*003c*/ 	.byte	0x03, 0x1b
        /*003e*/ 	.short	0x00ff


	//----- nvinfo : EIATTR_MERCURY_ISA_VERSION
	.align		4
        /*0040*/ 	.byte	0x03, 0x5f
        /*0042*/ 	.short	0x0101


	//----- nvinfo : EIATTR_VRC_CTA_INIT_COUNT
	.align		4
        /*0044*/ 	.byte	0x02, 0x4a
	.zero		1
	.zero		1


	//----- nvinfo : EIATTR_EXIT_INSTR_OFFSETS
	.align		4
        /*0048*/ 	.byte	0x04, 0x1c
        /*004a*/ 	.short	(.L_5981 - .L_5980)


	//   ....[0]....
.L_5980:
        /*004c*/ 	.word	0x00000010


	//----- nvinfo : EIATTR_MAX_THREADS
	.align		4
.L_5981:
        /*0050*/ 	.byte	0x04, 0x05
        /*0052*/ 	.short	(.L_5983 - .L_5982)
.L_5982:
        /*0054*/ 	.word	0x00000080
        /*0058*/ 	.word	0x00000001
        /*005c*/ 	.word	0x00000001


	//----- nvinfo : EIATTR_CBANK_PARAM_SIZE
	.align		4
.L_5983:
        /*0060*/ 	.byte	0x03, 0x19
        /*0062*/ 	.short	0x0018


	//----- nvinfo : EIATTR_PARAM_CBANK
	.align		4
        /*0064*/ 	.byte	0x04, 0x0a
        /*0066*/ 	.short	(.L_5985 - .L_5984)
	.align		4
.L_5984:
        /*0068*/ 	.word	index@(.nv.constant0._ZN2at6native29vectorized_elementwise_kernelILi8ENS0_13AUnaryFunctorIaaaZZZNS0_16fmod_kernel_cudaERNS_18TensorIteratorBaseEENKUlvE_clEvENKUlvE0_clEvEUlaaE_EESt5arrayIPcLm2EEEEviT0_T1_)
        /*006c*/ 	.short	0x0380
        /*006e*/ 	.short	0x0018


	//----- nvinfo : EIATTR_SW_WAR
	.align		4
.L_5985:
        /*0070*/ 	.byte	0x04, 0x36
        /*0072*/ 	.short	(.L_5987 - .L_5986)
.L_5986:
        /*0074*/ 	.word	0x00000008
.L_5987:


//--------------------- .nv.info._ZN2at6native18elementwise_kernelILi128ELi4EZNS0_15gpu_kernel_implINS0_13BinaryFunctorIhhhZZZNS0_16fmod_kernel_cudaERNS_18TensorIteratorBaseEENKUlvE_clEvENKUlvE_clEvEUlhhE_EEEEvS5_RKT_EUliE_EEviT1_ --------------------------
	.section	.nv.info._ZN2at6native18elementwise_kernelILi128ELi4EZNS0_15gpu_kernel_implINS0_13BinaryFunctorIhhhZZZNS0_16fmod_kernel_cudaERNS_18TensorIteratorBaseEENKUlvE_clEvENKUlvE_clEvEUlhhE_EEEEvS5_RKT_EUliE_EEviT1_,"",@"SHT_CUDA_INFO"
	.sectionflags	@""
	.align	4


	//----- nvinfo : EIATTR_CUDA_API_VERSION
	.align		4
        /*0000*/ 	.byte	0x04, 0x37
        /*0002*/ 	.short	(.L_5989 - .L_5988)
.L_5988:
        /*0004*/ 	.word	0x00000082


	//----- nvinfo : EIATTR_KPARAM_INFO
	.align		4
.L_5989:
        /*0008*/ 	.byte	0x04, 0x17
        /*000a*/ 	.short	(.L_5991 - .L_5990)
.L_5990:
        /*000c*/ 	.word	0x00000000
        /*0010*/ 	.short	0x0001
        /*0012*/ 	.short	0x0008
        /*0014*/ 	.byte	0x00, 0xf0, 0x21, 0x0a


	//----- nvinfo : EIATTR_KPARAM_INFO
	.align		4
.L_5991:
        /*0018*/ 	.byte	0x04, 0x17
        /*001a*/ 	.short	(.L_5993 - .L_5992)
.L_5992:
        /*001c*/ 	.word	0x00000000
        /*0020*/ 	.short	0x0000
        /*0022*/ 	.short	0x0000
        /*0024*/ 	.byte	0x00, 0xf0, 0x11, 0x00


	//----- nvinfo : EIATTR_SPARSE_MMA_MASK
	.align		4
.L_5993:
        /*0028*/ 	.byte	0x03, 0x50
        /*002a*/ 	.short	0x0000


	//----- nvinfo : EIATTR_MAXREG_COUNT
	.align		4
        /*002c*/ 	.byte	0x03, 0x1b
        /*002e*/ 	.short	0x0080


	//----- nvinfo : EIATTR_EXTERNS
	.align		4
        /*0030*/ 	.byte	0x04, 0x0f
        /*0032*/ 	.short	(.L_5995 - .L_5994)


	//   ....[0]....
	.align		4
.L_5994:
        /*0034*/ 	.word	index@(__assertfail)


	//----- nvinfo : EIATTR_MERCURY_ISA_VERSION
	.align		4
.L_5995:
        /*0038*/ 	.byte	0x03, 0x5f
        /*003a*/ 	.short	0x0101


	//----- nvinfo : EIATTR_VRC_CTA_INIT_COUNT
	.align		4
        /*003c*/ 	.byte	0x02, 0x4a
	.zero		1
	.zero		1


	//----- nvinfo : EIATTR_SYSCALL_OFFSETS
	.align		4
        /*0040*/ 	.byte	0x04, 0x46
        /*0042*/ 	.short	(.L_5997 - .L_5996)


	//   ....[0]....
.L_5996:
        /*0044*/ 	.word	0x000024a0


	//   ....[1]....
        /*0048*/ 	.word	0x00003310


	//   ....[2]....
        /*004c*/ 	.word	0x000040a0


	//   ....[3]....
        /*0050*/ 	.word	0x00006820


	//   ....[4]....
        /*0054*/ 	.word	0x00008190


	//   ....[5]....
        /*0058*/ 	.word	0x0000a9e0


	//   ....[6]....
        /*005c*/ 	.word	0x0000c350


	//   ....[7]....
        /*0060*/ 	.word	0x0000ebe0


	//   ....[8]....
        /*0064*/ 	.word	0x00010520


	//----- nvinfo : EIATTR_EXIT_INSTR_OFFSETS
	.align		4
.L_5997:
        /*0068*/ 	.byte	0x04, 0x1c
        /*006a*/ 	.short	(.L_5999 - .L_5998)


	//   ....[0]....
.L_5998:
        /*006c*/ 	.word	0x0000c5d0


	//   ....[1]....
        /*0070*/ 	.word	0x0000fad0


	//   ....[2]....
        /*0074*/ 	.word	0x0000faf0


	//   ....[3]....
        /*0078*/ 	.word	0x0000fb90


	//   ....[4]....
        /*007c*/ 	.word	0x0000fbc0


	//   ....[5]....
        /*0080*/ 	.word	0x0000fbe0


	//   ....[6]....
        /*0084*/ 	.word	0x0000fc70


	//   ....[7]....
        /*0088*/ 	.word	0x0000fcb0


	//   ....[8]....
        /*008c*/ 	.word	0x0000fd50


	//   ....[9]....
        /*0090*/ 	.word	0x0000fda0


	//   ....[10]....
        /*0094*/ 	.word	0x0000fdd0


	//   ....[11]....
        /*0098*/ 	.word	0x0000fe90


	//   ....[12]....
        /*009c*/ 	.word	0x0000ffd0


	//   ....[13]....
        /*00a0*/ 	.word	0x00010110


	//   ....[14]....
        /*00a4*/ 	.word	0x00010260


	//   ....[15]....
        /*00a8*/ 	.word	0x000102a0


	//   ....[16]....
        /*00ac*/ 	.word	0x000102d0


	//   ....[17]....
        /*00b0*/ 	.word	0x00010380


	//   ....[18]....
        /*00b4*/ 	.word	0x000103c0


	//   ....[19]....
        /*00b8*/ 	.word	0x00010530


	//   ....[20]....
        /*00bc*/ 	.word	0x00010610


	//   ....[21]....
        /*00c0*/ 	.word	0x000106b0


	//   ....[22]....
        /*00c4*/ 	.word	0x000106e0


	//   ....[23]....
        /*00c8*/ 	.word	0x00010730


	//   ....[24]....
        /*00cc*/ 	.word	0x00010770


	//----- nvinfo : EIATTR_MAX_THREADS
	.align		4
.L_5999:
        /*00d0*/ 	.byte	0x04, 0x05
        /*00d2*/ 	.short	(.L_6001 - .L_6000)
.L_6000:
        /*00d4*/ 	.word	0x00000080
        /*00d8*/ 	.word	0x00000001
        /*00dc*/ 	.word	0x00000001


	//----- nvinfo : EIATTR_CRS_STACK_SIZE
	.align		4
.L_6001:
        /*00e0*/ 	.byte	0x04, 0x1e
        /*00e2*/ 	.short	(.L_6003 - .L_6002)
.L_6002:
        /*00e4*/ 	.word	0x00000000


	//----- nvinfo : EIATTR_CBANK_PARAM_SIZE
	.align		4
.L_6003:
        /*00e8*/ 	.byte	0x03, 0x19
        /*00ea*/ 	.short	0x0290


	//----- nvinfo : EIATTR_PARAM_CBANK
	.align		4
        /*00ec*/ 	.byte	0x04, 0x0a
        /*00ee*/ 	.short	(.L_6005 - .L_6004)
	.align		4
.L_6004:
        /*00f0*/ 	.word	index@(.nv.constant0._ZN2at6native18elementwise_kernelILi128ELi4EZNS0_15gpu_kernel_implINS0_13BinaryFunctorIhhhZZZNS0_16fmod_kernel_cudaERNS_18TensorIteratorBaseEENKUlvE_clEvENKUlvE_clEvEUlhhE_EEEEvS5_RKT_EUliE_EEviT1_)
        /*00f4*/ 	.short	0x0380
        /*00f6*/ 	.short	0x0290


	//----- nvinfo : EIATTR_SW_WAR
	.align		4
.L_6005:
        /*00f8*/ 	.byte	0x04, 0x36
        /*00fa*/ 	.short	(.L_6007 - .L_6006)
.L_6006:
        /*00fc*/ 	.word	0x00000008
.L_6007:


//--------------------- .nv.info._ZN2at6native27unrolled_elementwise_kernelINS0_13BinaryFunctorIhhhZZZNS0_16fmod_kernel_cudaERNS_18TensorIteratorBaseEENKUlvE_clEvENKUlvE_clEvEUlhhE_EESt5arrayIPcLm3EELi4E23TrivialOffsetCalculatorILi2EjESC_ILi1EjENS0_6memory12LoadWithCastILi2EEENSF_13StoreWithCastILi1EEEEEviT_T0_T2_T3_T4_T5_ --------------------------
	.section	.nv.info._ZN2at6native27unrolled_elementwise_kernelINS0_13BinaryFunctorIhhhZZZNS0_16fmod_kernel_cudaERNS_18TensorIteratorBaseEENKUlvE_clEvENKUlvE_clEvEUlhhE_EESt5arrayIPcLm3EELi4E23TrivialOffsetCalculatorILi2EjESC_ILi1EjENS0_6memory12LoadWithCastILi2EEENSF_13StoreWithCastILi1EEEEEviT_T0_T2_T3_T4_T5_,"",@"SHT_CUDA_INFO"
	.sectionflags	@""
	.align	4


	//----- nvinfo : EIATTR_CUDA_API_VERSION
	.align		4
        /*0000*/ 	.byte	0x04, 0x37
        /*0002*/ 	.short	(.L_6009 - .L_6008)
.L_6008:
        /*0004*/ 	.word	0x00000082


	//----- nvinfo : EIATTR_KPARAM_INFO
	.align		4
.L_6009:
        /*0008*/ 	.byte	0x04, 0x17
        /*000a*/ 	.short	(.L_6011 - .L_6010)
.L_6010:
        /*000c*/ 	.word	0x00000000
        /*0010*/ 	.short	0x0006
        /*0012*/ 	.short	0x0030
        /*0014*/ 	.byte	0x00, 0xf0, 0x21, 0x00


	//----- nvinfo : EIATTR_KPARAM_INFO
	.align		4
.L_6011:
        /*0018*/ 	.byte	0x04, 0x17
        /*001a*/ 	.short	(.L_6013 - .L_6012)
.L_6012:
        /*001c*/ 	.word	0x00000000
        /*0020*/ 	.short	0x0005
        /*0022*/ 	.short	0x0024
        /*0024*/ 	.byte	0x00, 0xf0, 0x31, 0x00


	//----- nvinfo : EIATTR_KPARAM_INFO
	.align		4
.L_6013:
        /*0028*/ 	.byte	0x04, 0x17
        /*002a*/ 	.short	(.L_6015 - .L_6014)
.L_6014:
        /*002c*/ 	.word	0x00000000
        /*0030*/ 	.short	0x0004
        /*0032*/ 	.short	0x0021
        /*0034*/ 	.byte	0x00, 0xf0, 0x05, 0x00


	//----- nvinfo : EIATTR_KPARAM_INFO
	.align		4
.L_6015:
        /*0038*/ 	.byte	0x04, 0x17
        /*003a*/ 	.short	(.L_6017 - .L_6016)
.L_6016:
        /*003c*/ 	.word	0x00000000
        /*0040*/ 	.short	0x0003
        /*0042*/ 	.short	0x0020
        /*0044*/ 	.byte	0x00, 0xf0, 0x05, 0x00


	//----- nvinfo : EIATTR_KPARAM_INFO
	.align		4
.L_6017:
        /*0048*/ 	.byte	0x04, 0x17
        /*004a*/ 	.short	(.L_6019 - .L_6018)
.L_6018:
        /*004c*/ 	.word	0x00000000
        /*0050*/ 	.short	0x0002
        /*0052*/ 	.short	0x0008
        /*0054*/ 	.byte	0x00, 0xf0, 0x61, 0x00


	//----- nvinfo : EIATTR_KPARAM_INFO
	.align		4
.L_6019:
        /*0058*/ 	.byte	0x04, 0x17
        /*005a*/ 	.short	(.L_6021 - .L_6020)
.L_6020:
        /*005c*/ 	.word	0x00000000
        /*0060*/ 	.short	0x0001
        /*0062*/ 	.short	0x0004
        /*0064*/ 	.byte	0x00, 0xf0, 0x05, 0x00


	//----- nvinfo : EIATTR_KPARAM_INFO
	.align		4
.L_6021:
        /*0068*/ 	.byte	0x04, 0x17
        /*006a*/ 	.short	(.L_6023 - .L_6022)
.L_6022:
        /*006c*/ 	.word	0x00000000
        /*0070*/ 	.short	0x0000
        /*0072*/ 	.short	0x0000
        /*0074*/ 	.byte	0x00, 0xf0, 0x11, 0x00


	//----- nvinfo : EIATTR_SPARSE_MMA_MASK
	.align		4
.L_6023:
        /*0078*/ 	.byte	0x03, 0x50
        /*007a*/ 	.short	0x0000


	//----- nvinfo : EIATTR_MAXREG_COUNT
	.align		4
        /*007c*/ 	.byte	0x03, 0x1b
        /*007e*/ 	.short	0x00ff


	//----- nvinfo : EIATTR_EXTERNS
	.align		4
        /*0080*/ 	.byte	0x04, 0x0f
        /*0082*/ 	.short	(.L_6025 - .L_6024)


	//   ....[0]....
	.align		4
.L_6024:
        /*0084*/ 	.word	index@(__assertfail)


	//----- nvinfo : EIATTR_MERCURY_ISA_VERSION
	.align		4
.L_6025:
        /*0088*/ 	.byte	0x03, 0x5f
        /*008a*/ 	.short	0x0101


	//----- nvinfo : EIATTR_VRC_CTA_INIT_COUNT
	.align		4
        /*008c*/ 	.byte	0x02, 0x4a
	.zero		1
	.zero		1


	//----- nvinfo : EIATTR_SYSCALL_OFFSETS
	.align		4
        /*0090*/ 	.byte	0x04, 0x46
        /*0092*/ 	.short	(.L_6027 - .L_6026)


	//   ....[0]....
.L_6026:
        /*0094*/ 	.word	0x00000e90


	//   ....[1]....
        /*0098*/ 	.word	0x00001d50


	//   ....[2]....
        /*009c*/ 	.word	0x00002d50


	//   ....[3]....
        /*00a0*/ 	.word	0x00003c10


	//   ....[4]....
        /*00a4*/ 	.word	0x00004b50


	//   ....[5]....
        /*00a8*/ 	.word	0x00005a10


	//   ....[6]....
        /*00ac*/ 	.word	0x00006950


	//   ....[7]....
        /*00b0*/ 	.word	0x00007820


	//   ....[8]....
        /*00b4*/ 	.word	0x000089b0


	//   ....[9]....
        /*00b8*/ 	.word	0x000097f0


	//   ....[10]....
        /*00bc*/ 	.word	0x0000a6f0


	//   ....[11]....
        /*00c0*/ 	.word	0x0000b5c0


	//----- nvinfo : EIATTR_EXIT_INSTR_OFFSETS
	.align		4
.L_6027:
        /*00c4*/ 	.byte	0x04, 0x1c
        /*00c6*/ 	.short	(.L_6029 - .L_6028)


	//   ....[0]....
.L_6028:
        /*00c8*/ 	.word	0x0000a9a0


	//   ....[1]....
        /*00cc*/ 	.word	0x0000aad0


	//   ....[2]....
        /*00d0*/ 	.word	0x0000aaf0


	//   ....[3]....
        /*00d4*/ 	.word	0x0000ab90


	//   ....[4]....
        /*00d8*/ 	.word	0x0000abc0


	//   ....[5]....
        /*00dc*/ 	.word	0x0000abf0


	//   ....[6]....
        /*00e0*/ 	.word	0x0000ac90


	//   ....[7]....
        /*00e4*/ 	.word	0x0000ace0


	//   ....[8]....
        /*00e8*/ 	.word	0x0000ad90


	//   ....[9]....
        /*00ec*/ 	.word	0x0000adf0


	//   ....[10]....
        /*00f0*/ 	.word	0x0000ae30


	//   ....[11]....
        /*00f4*/ 	.word	0x0000af00


	//   ....[12]....
        /*00f8*/ 	.word	0x0000b050


	//   ....[13]....
        /*00fc*/ 	.word	0x0000b1a0


	//   ....[14]....
        /*0100*/ 	.word	0x0000b300


	//   ....[15]....
        /*0104*/ 	.word	0x0000b340


	//   ....[16]....
        /*0108*/ 	.word	0x0000b370


	//   ....[17]....
        /*010c*/ 	.word	0x0000b410


	//   ....[18]....
        /*0110*/ 	.word	0x0000b460


	//   ....[19]....
        /*0114*/ 	.word	0x0000b5d0


	//   ....[20]....
        /*0118*/ 	.word	0x0000b6c0


	//   ....[21]....
        /*011c*/ 	.word	0x0000b770


	//   ....[22]....
        /*0120*/ 	.word	0x0000b7a0


	//   ....[23]....
        /*0124*/ 	.word	0x0000b7f0


	//   ....[24]....
        /*0128*/ 	.word	0x0000b840


	//----- nvinfo : EIATTR_MAX_THREADS
	.align		4
.L_6029:
        /*012c*/ 	.byte	0x04, 0x05
        /*012e*/ 	.short	(.L_6031 - .L_6030)
.L_6030:
        /*0130*/ 	.word	0x00000080
        /*0134*/ 	.word	0x00000001
        /*0138*/ 	.word	0x00000001


	//----- nvinfo : EIATTR_CRS_STACK_SIZE
	.align		4
.L_6031:
        /*013c*/ 	.byte	0x04, 0x1e
        /*013e*/ 	.short	(.L_6033 - .L_6032)
.L_6032:
        /*0140*/ 	.word	0x00000000


	//----- nvinfo : EIATTR_CBANK_PARAM_SIZE
	.align		4
.L_6033:
        /*0144*/ 	.byte	0x03, 0x19
        /*0146*/ 	.short	0x0038


	//----- nvinfo : EIATTR_PARAM_CBANK
	.align		4
        /*0148*/ 	.byte	0x04, 0x0a
        /*014a*/ 	.short	(.L_6035 - .L_6034)
	.align		4
.L_6034:
        /*014c*/ 	.word	index@(.nv.constant0._ZN2at6native27unrolled_elementwise_kernelINS0_13BinaryFunctorIhhhZZZNS0_16fmod_kernel_cudaERNS_18TensorIteratorBaseEENKUlvE_clEvENKUlvE_clEvEUlhhE_EESt5arrayIPcLm3EELi4E23TrivialOffsetCalculatorILi2EjESC_ILi1EjENS0_6memory12LoadWithCastILi2EEENSF_13StoreWithCastILi1EEEEEviT_T0_T2_T3_T4_T5_)
        /*0150*/ 	.short	0x0380
        /*0152*/ 	.short	0x0038


	//----- nvinfo : EIATTR_SW_WAR
	.align		4
.L_6035:
        /*0154*/ 	.byte	0x04, 0x36
        /*0156*/ 	.short	(.L_6037 - .L_6036)
.L_6036:
        /*0158*/ 	.word	0x00000008
.L_6037:


//--------------------- .nv.info._ZN2at6native18elementwise_kernelILi128ELi4EZNS0_22gpu_kernel_impl_nocastINS0_13BinaryFunctorIhhhZZZNS0_16fmod_kernel_cudaERNS_18TensorIteratorBaseEENKUlvE_clEvENKUlvE_clEvEUlhhE_EEEEvS5_RKT_EUliE_EEviT1_ --------------------------
	.section	.nv.info._ZN2at6native18elementwise_kernelILi128ELi4EZNS0_22gpu_kernel_impl_nocastINS0_13BinaryFunctorIhhhZZZNS0_16fmod_kernel_cudaERNS_18TensorIteratorBaseEENKUlvE_clEvENKUlvE_clEvEUlhhE_EEEEvS5_RKT_EUliE_EEviT1_,"",@"SHT_CUDA_INFO"
	.sectionflags	@""
	.align	4


	//----- nvinfo : EIATTR_CUDA_API_VERSION
	.align		4
        /*0000*/ 	.byte	0x04, 0x37
        /*0002*/ 	.short	(.L_6039 - .L_6038)
.L_6038:
        /*0004*/ 	.word	0x00000082


	//----- nvinfo : EIATTR_KPARAM_INFO
	.align		4
.L_6039:
        /*0008*/ 	.byte	0x04, 0x17
        /*000a*/ 	.short	(.L_6041 - .L_6040)
.L_6040:
        /*000c*/ 	.word	0x00000000
        /*0010*/ 	.short	0x0001
        /*0012*/ 	.short	0x0008
        /*0014*/ 	.byte	0x00, 0xf0, 0x21, 0x0a


	//----- nvinfo : EIATTR_KPARAM_INFO
	.align		4
.L_6041:
        /*0018*/ 	.byte	0x04, 0x17
        /*001a*/ 	.short	(.L_6043 - .L_6042)
.L_6042:
        /*001c*/ 	.word	0x00000000
        /*0020*/ 	.short	0x0000
        /*0022*/ 	.short	0x0000
        /*0024*/ 	.byte	0x00, 0xf0, 0x11, 0x00


	//----- nvinfo : EIATTR_SPARSE_MMA_MASK
	.align		4
.L_6043:
        /*0028*/ 	.byte	0x03, 0x50
        /*002a*/ 	.short	0x0000


	//----- nvinfo : EIATTR_MAXREG_COUNT
	.align		4
        /*002c*/ 	.byte	0x03, 0x1b
        /*002e*/ 	.short	0x0080


	//----- nvinfo : EIATTR_MERCURY_ISA_VERSION
	.align		4
        /*0030*/ 	.byte	0x03, 0x5f
        /*0032*/ 	.short	0x0101


	//----- nvinfo : EIATTR_VRC_CTA_INIT_COUNT
	.align		4
        /*0034*/ 	.byte	0x02, 0x4a
	.zero		1
	.zero		1


	//----- nvinfo : EIATTR_EXIT_INSTR_OFFSETS
	.align		4
        /*0038*/ 	.byte	0x04, 0x1c
        /*003a*/ 	.short	(.L_6045 - .L_6044)


	//   ....[0]....
.L_6044:
        /*003c*/ 	.word	0x00000350


	//   ....[1]....
        /*0040*/ 	.word	0x000003e0


	//   ....[2]....
        /*0044*/ 	.word	0x00004910


	//   ....[3]....
        /*0048*/ 	.word	0x00005fb0


	//----- nvinfo : EIATTR_MAX_THREADS
	.align		4
.L_6045:
        /*004c*/ 	.byte	0x04, 0x05
        /*004e*/ 	.short	(.L_6047 - .L_6046)
.L_6046:
        /*0050*/ 	.word	0x00000080
        /*0054*/ 	.word	0x00000001
        /*0058*/ 	.word	0x00000001


	//----- nvinfo : EIATTR_CRS_STACK_SIZE
	.align		4
.L_6047:
        /*005c*/ 	.byte	0x04, 0x1e
        /*005e*/ 	.short	(.L_6049 - .L_6048)
.L_6048:
        /*0060*/ 	.word	0x00000000


	//----- nvinfo : EIATTR_CBANK_PARAM_SIZE
	.align		4
.L_6049:
        /*0064*/ 	.byte	0x03, 0x19
        /*0066*/ 	.short	0x0290


	//----- nvinfo : EIATTR_PARAM_CBANK
	.align		4
        /*0068*/ 	.byte	0x04, 0x0a
        /*006a*/ 	.short	(.L_6051 - .L_6050)
	.align		4
.L_6050:
        /*006c*/ 	.word	index@(.nv.constant0._ZN2at6native18elementwise_kernelILi128ELi4EZNS0_22gpu_kernel_impl_nocastINS0_13BinaryFunctorIhhhZZZNS0_16fmod_kernel_cudaERNS_18TensorIteratorBaseEENKUlvE_clEvENKUlvE_clEvEUlhhE_EEEEvS5_RKT_EUliE_EEviT1_)
        /*0070*/ 	.short	0x0380
        /*0072*/ 	.short	0x0290


	//----- nvinfo : EIATTR_SW_WAR
	.align		4
.L_6051:
        /*0074*/ 	.byte	0x04, 0x36
        /*0076*/ 	.short	(.L_6053 - .L_6052)
.L_6052:
        /*0078*/ 	.word	0x00000008
.L_6053:


//--------------------- .nv.info._ZN2at6native27unrolled_elementwise_kernelINS0_13BinaryFunctorIhhhZZZNS0_16fmod_kernel_cudaERNS_18TensorIteratorBaseEENKUlvE_clEvENKUlvE_clEvEUlhhE_EESt5arrayIPcLm3EELi4E23TrivialOffsetCalculatorILi2EjESC_ILi1EjENS0_6memory15LoadWithoutCastENSF_16StoreWithoutCastEEEviT_T0_T2_T3_T4_T5_ --------------------------
	.section	.nv.info._ZN2at6native27unrolled_elementwise_kernelINS0_13BinaryFunctorIhhhZZZNS0_16fmod_kernel_cudaERNS_18TensorIteratorBaseEENKUlvE_clEvENKUlvE_clEvEUlhhE_EESt5arrayIPcLm3EELi4E23TrivialOffsetCalculatorILi2EjESC_ILi1EjENS0_6memory15LoadWithoutCastENSF_16StoreWithoutCastEEEviT_T0_T2_T3_T4_T5_,"",@"SHT_CUDA_INFO"
	.sectionflags	@""
	.align	4


	//----- nvinfo : EIATTR_CUDA_API_VERSION
	.align		4
        /*0000*/ 	.byte	0x04, 0x37
        /*0002*/ 	.short	(.L_6055 - .L_6054)
.L_6054:
        /*0004*/ 	.word	0x00000082


	//----- nvinfo : EIATTR_KPARAM_INFO
	.align		4
.L_6055:
        /*0008*/ 	.byte	0x04, 0x17
        /*000a*/ 	.short	(.L_6057 - .L_6056)
.L_6056:
        /*000c*/ 	.word	0x00000000
        /*0010*/ 	.short	0x0006
        /*0012*/ 	.short	0x0023
        /*0014*/ 	.byte	0x00, 0xf0, 0x05, 0x00


	//----- nvinfo : EIATTR_KPARAM_INFO
	.align		4
.L_6057:
        /*0018*/ 	.byte	0x04, 0x17
        /*001a*/ 	.short	(.L_6059 - .L_6058)
.L_6058:
        /*001c*/ 	.word	0x00000000
        /*0020*/ 	.short	0x0005
        /*0022*/ 	.short	0x0022
        /*0024*/ 	.byte	0x00, 0xf0, 0x05, 0x00


	//----- nvinfo : EIATTR_KPARAM_INFO
	.align		4
.L_6059:
        /*0028*/ 	.byte	0x04, 0x17
        /*002a*/ 	.short	(.L_6061 - .L_6060)
.L_6060:
        /*002c*/ 	.word	0x00000000
        /*0030*/ 	.short	0x0004
        /*0032*/ 	.short	0x0021
        /*0034*/ 	.byte	0x00, 0xf0, 0x05, 0x00


	//----- nvinfo : EIATTR_KPARAM_INFO
	.align		4
.L_6061:
        /*0038*/ 	.byte	0x04, 0x17
        /*003a*/ 	.short	(.L_6063 - .L_6062)
.L_6062:
        /*003c*/ 	.word	0x00000000
        /*0040*/ 	.short	0x0003
        /*0042*/ 	.short	0x0020
        /*0044*/ 	.byte	0x00, 0xf0, 0x05, 0x00


	//----- nvinfo : EIATTR_KPARAM_INFO
	.align		4
.L_6063:
        /*0048*/ 	.byte	0x04, 0x17
        /*004a*/ 	.short	(.L_6065 - .L_6064)
.L_6064:
        /*004c*/ 	.word	0x00000000
        /*0050*/ 	.short	0x0002
        /*0052*/ 	.short	0x0008
        /*0054*/ 	.byte	0x00, 0xf0, 0x61, 0x00


	//----- nvinfo : EIATTR_KPARAM_INFO
	.align		4
.L_6065:
        /*0058*/ 	.byte	0x04, 0x17
        /*005a*/ 	.short	(.L_6067 - .L_6066)
.L_6066:
        /*005c*/ 	.word	0x00000000
        /*0060*/ 	.short	0x0001
        /*0062*/ 	.short	0x0004
        /*0064*/ 	.byte	0x00, 0xf0, 0x05, 0x00


	//----- nvinfo : EIATTR_KPARAM_INFO
	.align		4
.L_6067:
        /*0068*/ 	.byte	0x04, 0x17
        /*006a*/ 	.short	(.L_6069 - .L_6068)
.L_6068:
        /*006c*/ 	.word	0x00000000
        /*0070*/ 	.short	0x0000
        /*0072*/ 	.short	0x0000
        /*0074*/ 	.byte	0x00, 0xf0, 0x11, 0x00


	//----- nvinfo : EIATTR_SPARSE_MMA_MASK
	.align		4
.L_6069:
        /*0078*/ 	.byte	0x03, 0x50
        /*007a*/ 	.short	0x0000


	//----- nvinfo : EIATTR_MAXREG_COUNT
	.align		4
        /*007c*/ 	.byte	0x03, 0x1b
        /*007e*/ 	.short	0x00ff


	//----- nvinfo : EIATTR_MERCURY_ISA_VERSION
	.align		4
        /*0080*/ 	.byte	0x03, 0x5f
        /*0082*/ 	.short	0x0101


	//----- nvinfo : EIATTR_VRC_CTA_INIT_COUNT
	.align		4
        /*0084*/ 	.byte	0x02, 0x4a
	.zero		1
	.zero		1


	//----- nvinfo : EIATTR_EXIT_INSTR_OFFSETS
	.align		4
        /*0088*/ 	.byte	0x04, 0x1c
        /*008a*/ 	.short	(.L_6071 - .L_6070)


	//   ....[0]....
.L_6070:
        /*008c*/ 	.word	0x000007f0


	//   ....[1]....
        /*0090*/ 	.word	0x00000850


	//----- nvinfo : EIATTR_MAX_THREADS
	.align		4
.L_6071:
        /*0094*/ 	.byte	0x04, 0x05
        /*0096*/ 	.short	(.L_6073 - .L_6072)
.L_6072:
        /*0098*/ 	.word	0x00000080
        /*009c*/ 	.word	0x00000001
        /*00a0*/ 	.word	0x00000001


	//----- nvinfo : EIATTR_CRS_STACK_SIZE
	.align		4
.L_6073:
        /*00a4*/ 	.byte	0x04, 0x1e
        /*00a6*/ 	.short	(.L_6075 - .L_6074)
.L_6074:
        /*00a8*/ 	.word	0x00000000


	//----- nvinfo : EIATTR_CBANK_PARAM_SIZE
	.align		4
.L_6075:
        /*00ac*/ 	.byte	0x03, 0x19
        /*00ae*/ 	.short	0x0024


	//----- nvinfo : EIATTR_PARAM_CBANK
	.align		4
        /*00b0*/ 	.byte	0x04, 0x0a
        /*00b2*/ 	.short	(.L_6077 - .L_6076)
	.align		4
.L_6076:
        /*00b4*/ 	.word	index@(.nv.constant0._ZN2at6native27unrolled_elementwise_kernelINS0_13BinaryFunctorIhhhZZZNS0_16fmod_kernel_cudaERNS_18TensorIteratorBaseEENKUlvE_clEvENKUlvE_clEvEUlhhE_EESt5arrayIPcLm3EELi4E23TrivialOffsetCalculatorILi2EjESC_ILi1EjENS0_6memory15LoadWithoutCastENSF_16StoreWithoutCastEEEviT_T0_T2_T3_T4_T5_)
        /*00b8*/ 	.short	0x0380
        /*00ba*/ 	.short	0x0024


	//----- nvinfo : EIATTR_SW_WAR
	.align		4
.L_6077:
        /*00bc*/ 	.byte	0x04, 0x36
        /*00be*/ 	.short	(.L_6079 - .L_6078)
.L_6078:
        /*00c0*/ 	.word	0x00000008
.L_6079:


//--------------------- .nv.info._ZN2at6native29vectorized_elementwise_kernelILi2ENS0_13BinaryFunctorIhhhZZZNS0_16fmod_kernel_cudaERNS_18TensorIteratorBaseEENKUlvE_clEvENKUlvE_clEvEUlhhE_EESt5arrayIPcLm3EEEEviT0_T1_ --------------------------
	.section	.nv.info._ZN2at6native29vectorized_elementwise_kernelILi2ENS0_13BinaryFunctorIhhhZZZNS0_16fmod_kernel_cudaERNS_18TensorIteratorBaseEENKUlvE_clEvENKUlvE_clEvEUlhhE_EESt5arrayIPcLm3EEEEviT0_T1_,"",@"SHT_CUDA_INFO"
	.sectionflags	@""
	.align	4


	//----- nvinfo : EIATTR_CUDA_API_VERSION
	.align		4
        /*0000*/ 	.byte	0x04, 0x37
        /*0002*/ 	.short	(.L_6081 - .L_6080)
.L_6080:
        /*0004*/ 	.word	0x00000082


	//----- nvinfo : EIATTR_KPARAM_INFO
	.align		4
.L_6081:
        /*0008*/ 	.byte	0x04, 0x17
        /*000a*/ 	.short	(.L_6083 - .L_6082)
.L_6082:
        /*000c*/ 	.word	0x00000000
        /*0010*/ 	.short	0x0002
        /*0012*/ 	.short	0x0008
        /*0014*/ 	.byte	0x00, 0xf0, 0x61, 0x00


	//----- nvinfo : EIATTR_KPARAM_INFO
	.align		4
.L_6083:
        /*0018*/ 	.byte	0x04, 0x17
        /*001a*/ 	.short	(.L_6085 - .L_6084)
.L_6084:
        /*001c*/ 	.word	0x00000000
        /*0020*/ 	.short	0x0001
        /*0022*/ 	.short	0x0004
        /*0024*/ 	.byte	0x00, 0xf0, 0x05, 0x00


	//----- nvinfo : EIATTR_KPARAM_INFO
	.align		4
.L_6085:
        /*0028*/ 	.byte	0x04, 0x17
        /*002a*/ 	.short	(.L_6087 - .L_6086)
.L_6086:
        /*002c*/ 	.word	0x00000000
        /*0030*/ 	.short	0x0000
        /*0032*/ 	.short	0x0000
        /*0034*/ 	.byte	0x00, 0xf0, 0x11, 0x00


	//----- nvinfo : EIATTR_SPARSE_MMA_MASK
	.align		4
.L_6087:
        /*0038*/ 	.byte	0x03, 0x50
        /*003a*/ 	.short	0x0000


	//----- nvinfo : EIATTR_MAXREG_COUNT
	.align		4
        /*003c*/ 	.byte	0x03, 0x1b
        /*003e*/ 	.short	0x00ff


	//----- nvinfo : EIATTR_MERCURY_ISA_VERSION
	.align		4
        /*0040*/ 	.byte	0x03, 0x5f
        /*0042*/ 	.short	0x0101


	//----- nvinfo : EIATTR_VRC_CTA_INIT_COUNT
	.align		4
        /*0044*/ 	.byte	0x02, 0x4a
	.zero		1
	.zero		1


	//----- nvinfo : EIATTR_EXIT_INSTR_OFFSETS
	.align		4
        /*0048*/ 	.byte	0x04, 0x1c
        /*004a*/ 	.short	(.L_6089 - .L_6088)


	//   ....[0]....
.L_6088:
        /*004c*/ 	.word	0x00000fd0


	//   ....[1]....
        /*0050*/ 	.word	0x00001030


	//   ....[2]....
        /*0054*/ 	.word	0x000015b0


	//----- nvinfo : EIATTR_MAX_THREADS
	.align		4
.L_6089:
        /*0058*/ 	.byte	0x04, 0x05
        /*005a*/ 	.short	(.L_6091 - .L_6090)
.L_6090:
        /*005c*/ 	.word	0x00000080
        /*0060*/ 	.word	0x00000001
        /*0064*/ 	.word	0x00000001


	//----- nvinfo : EIATTR_CRS_STACK_SIZE
	.align		4
.L_6091:
        /*0068*/ 	.byte	0x04, 0x1e
        /*006a*/ 	.short	(.L_6093 - .L_6092)
.L_6092:
        /*006c*/ 	.word	0x00000000


	//----- nvinfo : EIATTR_CBANK_PARAM_SIZE
	.align		4
.L_6093:
        /*0070*/ 	.byte	0x03, 0x19
        /*0072*/ 	.short	0x0020


	//----- nvinfo : EIATTR_PARAM_CBANK
	.align		4
        /*0074*/ 	.byte	0x04, 0x0a
        /*0076*/ 	.short	(.L_6095 - .L_6094)
	.align		4
.L_6094:
        /*0078*/ 	.word	index@(.nv.constant0._ZN2at6native29vectorized_elementwise_kernelILi2ENS0_13BinaryFunctorIhhhZZZNS0_16fmod_kernel_cudaERNS_18TensorIteratorBaseEENKUlvE_clEvENKUlvE_clEvEUlhhE_EESt5arrayIPcLm3EEEEviT0_T1_)
        /*007c*/ 	.short	0x0380
        /*007e*/ 	.short	0x0020


	//----- nvinfo : EIATTR_SW_WAR
	.align		4
.L_6095:
        /*0080*/ 	.byte	0x04, 0x36
        /*0082*/ 	.short	(.L_6097 - .L_6096)
.L_6096:
        /*0084*/ 	.word	0x00000008
.L_6097:


//--------------------- .nv.info._ZN2at6native29vectorized_elementwise_kernelILi4ENS0_13BinaryFunctorIhhhZZZNS0_16fmod_kernel_cudaERNS_18TensorIteratorBaseEENKUlvE_clEvENKUlvE_clEvEUlhhE_EESt5arrayIPcLm3EEEEviT0_T1_ --------------------------
	.section	.nv.info._ZN2at6native29vectorized_elementwise_kernelILi4ENS0_13BinaryFunctorIhhhZZZNS0_16fmod_kernel_cudaERNS_18TensorIteratorBaseEENKUlvE_clEvENKUlvE_clEvEUlhhE_EESt5arrayIPcLm3EEEEviT0_T1_,"",@"SHT_CUDA_INFO"
	.sectionflags	@""
	.align	4


	//----- nvinfo : EIATTR_CUDA_API_VERSION
	.align		4
        /*0000*/ 	.byte	0x04, 0x37
        /*0002*/ 	.short	(.L_6099 - .L_6098)
.L_6098:
        /*0004*/ 	.word	0x00000082


	//----- nvinfo : EIATTR_KPARAM_INFO
	.align		4
.L_6099:
        /*0008*/ 	.byte	0x04, 0x17
        /*000a*/ 	.short	(.L_6101 - .L_6100)
.L_6100:
        /*000c*/ 	.word	0x00000000
        /*0010*/ 	.short	0x0002
        /*0012*/ 	.short	0x0008
        /*0014*/ 	.byte	0x00, 0xf0, 0x61, 0x00


	//----- nvinfo : EIATTR_KPARAM_INFO
	.align		4
.L_6101:
        /*0018*/ 	.byte	0x04, 0x17
        /*001a*/ 	.short	(.L_6103 - .L_6102)
.L_6102:
        /*001c*/ 	.word	0x00000000
        /*0020*/ 	.short	0x0001
        /*0022*/ 	.short	0x0004
        /*0024*/ 	.byte	0x00, 0xf0, 0x05, 0x00


	//----- nvinfo : EIATTR_KPARAM_INFO
	.align		4
.L_6103:
        /*0028*/ 	.byte	0x04, 0x17
        /*002a*/ 	.short	(.L_6105 - .L_6104)
.L_6104:
        /*002c*/ 	.word	0x00000000
        /*0030*/ 	.short	0x0000
        /*0032*/ 	.short	0x0000
        /*0034*/ 	.byte	0x00, 0xf0, 0x11, 0x00


	//----- nvinfo : EIATTR_SPARSE_MMA_MASK
	.align		4
.L_6105:
        /*0038*/ 	.byte	0x03, 0x50
        /*003a*/ 	.short	0x0000


	//----- nvinfo : EIATTR_MAXREG_COUNT
	.align		4
        /*003c*/ 	.byte	0x03, 0x1b
        /*003e*/ 	.short	0x00ff


	//----- nvinfo : EIATTR_MERCURY_ISA_VERSION
	.align		4
        /*0040*/ 	.byte	0x03, 0x5f
        /*0042*/ 	.short	0x0101


	//----- nvinfo : EIATTR_VRC_CTA_INIT_COUNT
	.align		4
        /*0044*/ 	.byte	0x02, 0x4a
	.zero		1
	.zero		1


	//----- nvinfo : EIATTR_EXIT_INSTR_OFFSETS
	.align		4
        /*0048*/ 	.byte	0x04, 0x1c
        /*004a*/ 	.short	(.L_6107 - .L_6106)


	//   ....[0]....
.L_6106:
        /*004c*/ 	.word	0x00000fd0


	//   ....[1]....
        /*0050*/ 	.word	0x00001030


	//   ....[2]....
        /*0054*/ 	.word	0x000015f0


	//----- nvinfo : EIATTR_MAX_THREADS
	.align		4
.L_6107:
        /*0058*/ 	.byte	0x04, 0x05
        /*005a*/ 	.short	(.L_6109 - .L_6108)
.L_6108:
        /*005c*/ 	.word	0x00000080
        /*0060*/ 	.word	0x00000001
        /*0064*/ 	.word	0x00000001


	//----- nvinfo : EIATTR_CRS_STACK_SIZE
	.align		4
.L_6109:
        /*0068*/ 	.byte	0x04, 0x1e
        /*006a*/ 	.short	(.L_6111 - .L_6110)
.L_6110:
        /*006c*/ 	.word	0x00000000


	//----- nvinfo : EIATTR_CBANK_PARAM_SIZE
	.align		4
.L_6111:
        /*0070*/ 	.byte	0x03, 0x19
        /*0072*/ 	.short	0x0020


	//----- nvinfo : EIATTR_PARAM_CBANK
	.align		4
        /*0074*/ 	.byte	0x04, 0x0a
        /*0076*/ 	.short	(.L_6113 - .L_6112)
	.align		4
.L_6112:
        /*0078*/ 	.word	index@(.nv.constant0._ZN2at6native29vectorized_elementwise_kernelILi4ENS0_13BinaryFunctorIhhhZZZNS0_16fmod_kernel_cudaERNS_18TensorIteratorBaseEENKUlvE_clEvENKUlvE_clEvEUlhhE_EESt5arrayIPcLm3EEEEviT0_T1_)
        /*007c*/ 	.short	0x0380
        /*007e*/ 	.short	0x0020


	//----- nvinfo : EIATTR_SW_WAR
	.align		4
.L_6113:
        /*0080*/ 	.byte	0x04, 0x36
        /*0082*/ 	.short	(.L_6115 - .L_6114)
.L_6114:
        /*0084*/ 	.word	0x00000008
.L_6115:


//--------------------- .nv.info._ZN2at6native29vectorized_elementwise_kernelILi8ENS0_13BinaryFunctorIhhhZZZNS0_16fmod_kernel_cudaERNS_18TensorIteratorBaseEENKUlvE_clEvENKUlvE_clEvEUlhhE_EESt5arrayIPcLm3EEEEviT0_T1_ --------------------------
	.section	.nv.info._ZN2at6native29vectorized_elementwise_kernelILi8ENS0_13BinaryFunctorIhhhZZZNS0_16fmod_kernel_cudaERNS_18TensorIteratorBaseEENKUlvE_clEvENKUlvE_clEvEUlhhE_EESt5arrayIPcLm3EEEEviT0_T1_,"",@"SHT_CUDA_INFO"
	.sectionflags	@""
	.align	4


	//----- nvinfo : EIATTR_CUDA_API_VERSION
	.align		4
        /*0000*/ 	.byte	0x04, 0x37
        /*0002*/ 	.short	(.L_6117 - .L_6116)
.L_6116:
        /*0004*/ 	.word	0x00000082


	//----- nvinfo : EIATTR_KPARAM_INFO
	.align		4
.L_6117:
        /*0008*/ 	.byte	0x04, 0x17
        /*000a*/ 	.short	(.L_6119 - .L_6118)
.L_6118:
        /*000c*/ 	.word	0x00000000
        /*0010*/ 	.short	0x0002
        /*0012*/ 	.short	0x0008
        /*0014*/ 	.byte	0x00, 0xf0, 0x61, 0x00


	//----- nvinfo : EIATTR_KPARAM_INFO
	.align		4
.L_6119:
        /*0018*/ 	.byte	0x04, 0x17
        /*001a*/ 	.short	(.L_6121 - .L_6120)
.L_6120:
        /*001c*/ 	.word	0x00000000
        /*0020*/ 	.short	0x0001
        /*0022*/ 	.short	0x0004
        /*0024*/ 	.byte	0x00, 0xf0, 0x05, 0x00


	//----- nvinfo : EIATTR_KPARAM_INFO
	.align		4
.L_6121:
        /*0028*/ 	.byte	0x04, 0x17
        /*002a*/ 	.short	(.L_6123 - .L_6122)
.L_6122:
        /*002c*/ 	.word	0x00000000
        /*0030*/ 	.short	0x0000
        /*0032*/ 	.short	0x0000
        /*0034*/ 	.byte	0x00, 0xf0, 0x11, 0x00


	//----- nvinfo : EIATTR_SPARSE_MMA_MASK
	.align		4
.L_6123:
        /*0038*/ 	.byte	0x03, 0x50
        /*003a*/ 	.short	0x0000


	//----- nvinfo : EIATTR_MAXREG_COUNT
	.align		4
        /*003c*/ 	.byte	0x03, 0x1b
        /*003e*/ 	.short	0x00ff


	//----- nvinfo : EIATTR_MERCURY_ISA_VERSION
	.align		4
        /*0040*/ 	.byte	0x03, 0x5f
        /*0042*/ 	.short	0x0101


	//----- nvinfo : EIATTR_VRC_CTA_INIT_COUNT
	.align		4
        /*0044*/ 	.byte	0x02, 0x4a
	.zero		1
	.zero		1


	//----- nvinfo : EIATTR_EXIT_INSTR_OFFSETS
	.align		4
        /*0048*/ 	.byte	0x04, 0x1c
        /*004a*/ 	.short	(.L_6125 - .L_6124)


	//   ....[0]....
.L_6124:
        /*004c*/ 	.word	0x00000010


	//----- nvinfo : EIATTR_MAX_THREADS
	.align		4
.L_6125:
        /*0050*/ 	.byte	0x04, 0x05
        /*0052*/ 	.short	(.L_6127 - .L_6126)
.L_6126:
        /*0054*/ 	.word	0x00000080
        /*0058*/ 	.word	0x00000001
        /*005c*/ 	.word	0x00000001


	//----- nvinfo : EIATTR_CBANK_PARAM_SIZE
	.align		4
.L_6127:
        /*0060*/ 	.byte	0x03, 0x19
        /*0062*/ 	.short	0x0020


	//----- nvinfo : EIATTR_PARAM_CBANK
	.align		4
        /*0064*/ 	.byte	0x04, 0x0a
        /*0066*/ 	.short	(.L_6129 - .L_6128)
	.align		4
.L_6128:
        /*0068*/ 	.word	index@(.nv.constant0._ZN2at6native29vectorized_elementwise_kernelILi8ENS0_13BinaryFunctorIhhhZZZNS0_16fmod_kernel_cudaERNS_18TensorIteratorBaseEENKUlvE_clEvENKUlvE_clEvEUlhhE_EESt5arrayIPcLm3EEEEviT0_T1_)
        /*006c*/ 	.short	0x0380
        /*006e*/ 	.short	0x0020


	//----- nvinfo : EIATTR_SW_WAR
	.align		4
.L_6129:
        /*0070*/ 	.byte	0x04, 0x36
        /*0072*/ 	.short	(.L_6131 - .L_6130)
.L_6130:
        /*0074*/ 	.word	0x00000008
.L_6131:


//--------------------- .nv.info._ZN2at6native18elementwise_kernelILi128ELi4EZNS0_15gpu_kernel_implINS0_13BUnaryFunctorIhhhZZZNS0_16fmod_kernel_cudaERNS_18TensorIteratorBaseEENKUlvE_clEvENKUlvE_clEvEUlhhE_EEEEvS5_RKT_EUliE_EEviT1_ --------------------------
	.section	.nv.info._ZN2at6native18elementwise_kernelILi128ELi4EZNS0_15gpu_kernel_implINS0_13BUnaryFunctorIhhhZZZNS0_16fmod_kernel_cudaERNS_18TensorIteratorBaseEENKUlvE_clEvENKUlvE_clEvEUlhhE_EEEEvS5_RKT_EUliE_EEviT1_,"",@"SHT_CUDA_INFO"
	.sectionflags	@""
	.align	4


	//----- nvinfo : EIATTR_CUDA_API_VERSION
	.align		4
        /*0000*/ 	.byte	0x04, 0x37
        /*0002*/ 	.short	(.L_6133 - .L_6132)
.L_6132:
        /*0004*/ 	.word	0x00000082


	//----- nvinfo : EIATTR_KPARAM_INFO
	.align		4
.L_6133:
        /*0008*/ 	.byte	0x04, 0x17
        /*000a*/ 	.short	(.L_6135 - .L_6134)
.L_6134:
        /*000c*/ 	.word	0x00000000
        /*0010*/ 	.short	0x0001
        /*0012*/ 	.short	0x0008
        /*0014*/ 	.byte	0x00, 0xf0, 0x61, 0x08


	//----- nvinfo : EIATTR_KPARAM_INFO
	.align		4
.L_6135:
        /*0018*/ 	.byte	0x04, 0x17
        /*001a*/ 	.short	(.L_6137 - .L_6136)
.L_6136:
        /*001c*/ 	.word	0x00000000
        /*0020*/ 	.short	0x0000
        /*0022*/ 	.short	0x0000
        /*0024*/ 	.byte	0x00, 0xf0, 0x11, 0x00


	//----- nvinfo : EIATTR_SPARSE_MMA_MASK
	.align		4
.L_6137:
        /*0028*/ 	.byte	0x03, 0x50
        /*002a*/ 	.short	0x0000


	//----- nvinfo : EIATTR_MAXREG_COUNT
	.align		4
        /*002c*/ 	.byte	0x03, 0x1b
        /*002e*/ 	.short	0x0080


	//----- nvinfo : EIATTR_EXTERNS
	.align		4
        /*0030*/ 	.byte	0x04, 0x0f
        /*0032*/ 	.short	(.L_6139 - .L_6138)


	//   ....[0]....
	.align		4
.L_6138:
        /*0034*/ 	.word	index@(__assertfail)


	//----- nvinfo : EIATTR_MERCURY_ISA_VERSION
	.align		4
.L_6139:
        /*0038*/ 	.byte	0x03, 0x5f
        /*003a*/ 	.short	0x0101


	//----- nvinfo : EIATTR_VRC_CTA_INIT_COUNT
	.align		4
        /*003c*/ 	.byte	0x02, 0x4a
	.zero		1
	.zero		1


	//----- nvinfo : EIATTR_SYSCALL_OFFSETS
	.align		4
        /*0040*/ 	.byte	0x04, 0x46
        /*0042*/ 	.short	(.L_6141 - .L_6140)


	//   ....[0]....
.L_6140:
        /*0044*/ 	.word	0x00002170


	//   ....[1]....
        /*0048*/ 	.word	0x00002f00


	//   ....[2]....
        /*004c*/ 	.word	0x00005200


	//   ....[3]....
        /*0050*/ 	.word	0x00005df0


	//   ....[4]....
        /*0054*/ 	.word	0x000081c0


	//   ....[5]....
        /*0058*/ 	.word	0x00008db0


	//   ....[6]....
        /*005c*/ 	.word	0x0000b190


	//   ....[7]....
        /*0060*/ 	.word	0x0000bd40


	//----- nvinfo : EIATTR_EXIT_INSTR_OFFSETS
	.align		4
.L_6141:
        /*0064*/ 	.byte	0x04, 0x1c
        /*0066*/ 	.short	(.L_6143 - .L_6142)


	//   ....[0]....
.L_6142:
        /*0068*/ 	.word	0x00009040


	//   ....[1]....
        /*006c*/ 	.word	0x0000b2f0


	//   ....[2]....
        /*0070*/ 	.word	0x0000b310


	//   ....[3]....
        /*0074*/ 	.word	0x0000b3b0


	//   ....[4]....
        /*0078*/ 	.word	0x0000b3e0


	//   ....[5]....
        /*007c*/ 	.word	0x0000b400


	//   ....[6]....
        /*0080*/ 	.word	0x0000b490


	//   ....[7]....
        /*0084*/ 	.word	0x0000b4d0


	//   ....[8]....
        /*0088*/ 	.word	0x0000b570


	//   ....[9]....
        /*008c*/ 	.word	0x0000b5c0


	//   ....[10]....
        /*0090*/ 	.word	0x0000b5f0


	//   ....[11]....
        /*0094*/ 	.word	0x0000b6b0


	//   ....[12]....
        /*0098*/ 	.word	0x0000b7f0


	//   ....[13]....
        /*009c*/ 	.word	0x0000b930


	//   ....[14]....
        /*00a0*/ 	.word	0x0000ba80


	//   ....[15]....
        /*00a4*/ 	.word	0x0000bac0


	//   ....[16]....
        /*00a8*/ 	.word	0x0000baf0


	//   ....[17]....
        /*00ac*/ 	.word	0x0000bba0


	//   ....[18]....
        /*00b0*/ 	.word	0x0000bbe0


	//   ....[19]....
        /*00b4*/ 	.word	0x0000bd50


	//   ....[20]....
        /*00b8*/ 	.word	0x0000be30


	//   ....[21]....
        /*00bc*/ 	.word	0x0000bed0


	//   ....[22]....
        /*00c0*/ 	.word	0x0000bf00


	//   ....[23]....
        /*00c4*/ 	.word	0x0000bf50


	//   ....[24]....
        /*00c8*/ 	.word	0x0000bf90


	//----- nvinfo : EIATTR_MAX_THREADS
	.align		4
.L_6143:
        /*00cc*/ 	.byte	0x04, 0x05
        /*00ce*/ 	.short	(.L_6145 - .L_6144)
.L_6144:
        /*00d0*/ 	.word	0x00000080
        /*00d4*/ 	.word	0x00000001
        /*00d8*/ 	.word	0x00000001


	//----- nvinfo : EIATTR_CRS_STACK_SIZE
	.align		4
.L_6145:
        /*00dc*/ 	.byte	0x04, 0x1e
        /*00de*/ 	.short	(.L_6147 - .L_6146)
.L_6146:
        /*00e0*/ 	.word	0x00000000


	//----- nvinfo : EIATTR_CBANK_PARAM_SIZE
	.align		4
.L_6147:
        /*00e4*/ 	.byte	0x03, 0x19
        /*00e6*/ 	.short	0x0220


	//----- nvinfo : EIATTR_PARAM_CBANK
	.align		4
        /*00e8*/ 	.byte	0x04, 0x0a
        /*00ea*/ 	.short	(.L_6149 - .L_6148)
	.align		4
.L_6148:
        /*00ec*/ 	.word	index@(.nv.constant0._ZN2at6native18elementwise_kernelILi128ELi4EZNS0_15gpu_kernel_implINS0_13BUnaryFunctorIhhhZZZNS0_16fmod_kernel_cudaERNS_18TensorIteratorBaseEENKUlvE_clEvENKUlvE_clEvEUlhhE_EEEEvS5_RKT_EUliE_EEviT1_)
        /*00f0*/ 	.short	0x0380
        /*00f2*/ 	.short	0x0220


	//----- nvinfo : EIATTR_SW_WAR
	.align		4
.L_6149:
        /*00f4*/ 	.byte	0x04, 0x36
        /*00f6*/ 	.short	(.L_6151 - .L_6150)
.L_6150:
        /*00f8*/ 	.word	0x00000008
.L_6151:


//--------------------- .nv.info._ZN2at6native27unrolled_elementwise_kernelINS0_13BUnaryFunctorIhhhZZZNS0_16fmod_kernel_cudaERNS_18TensorIteratorBaseEENKUlvE_clEvENKUlvE_clEvEUlhhE_EESt5arrayIPcLm2EELi4E23TrivialOffsetCalculatorILi1EjESD_NS0_6memory12LoadWithCastILi1EEENSE_13StoreWithCastILi1EEEEEviT_T0_T2_T3_T4_T5_ --------------------------
	.section	.nv.info._ZN2at6native27unrolled_elementwise_kernelINS0_13BUnaryFunctorIhhhZZZNS0_16fmod_kernel_cudaERNS_18TensorIteratorBaseEENKUlvE_clEvENKUlvE_clEvEUlhhE_EESt5arrayIPcLm2EELi4E23TrivialOffsetCalculatorILi1EjESD_NS0_6memory12LoadWithCastILi1EEENSE_13StoreWithCastILi1EEEEEviT_T0_T2_T3_T4_T5_,"",@"SHT_CUDA_INFO"
	.sectionflags	@""
	.align	4


	//----- nvinfo : EIATTR_CUDA_API_VERSION
	.align		4
        /*0000*/ 	.byte	0x04, 0x37
        /*0002*/ 	.short	(.L_6153 - .L_6152)
.L_6152:
        /*0004*/ 	.word	0x00000082


	//----- nvinfo : EIATTR_KPARAM_INFO
	.align		4
.L_6153:
        /*0008*/ 	.byte	0x04, 0x17
        /*000a*/ 	.short	(.L_6155 - .L_6154)
.L_6154:
        /*000c*/ 	.word	0x00000000
        /*0010*/ 	.short	0x0006
        /*0012*/ 	.short	0x0024
        /*0014*/ 	.byte	0x00, 0xf0, 0x21, 0x00


	//----- nvinfo : EIATTR_KPARAM_INFO
	.align		4
.L_6155:
        /*0018*/ 	.byte	0x04, 0x17
        /*001a*/ 	.short	(.L_6157 - .L_6156)
.L_6156:
        /*001c*/ 	.word	0x00000000
        /*0020*/ 	.short	0x0005
        /*0022*/ 	.short	0x001c
        /*0024*/ 	.byte	0x00, 0xf0, 0x21, 0x00


	//----- nvinfo : EIATTR_KPARAM_INFO
	.align		4
.L_6157:
        /*0028*/ 	.byte	0x04, 0x17
        /*002a*/ 	.short	(.L_6159 - .L_6158)
.L_6158:
        /*002c*/ 	.word	0x00000000
        /*0030*/ 	.short	0x0004
        /*0032*/ 	.short	0x0019
        /*0034*/ 	.byte	0x00, 0xf0, 0x05, 0x00


	//----- nvinfo : EIATTR_KPARAM_INFO
	.align		4
.L_6159:
        /*0038*/ 	.byte	0x04, 0x17
        /*003a*/ 	.short	(.L_6161 - .L_6160)
.L_6160:
        /*003c*/ 	.word	0x00000000
        /*0040*/ 	.short	0x0003
        /*0042*/ 	.short	0x0018
        /*0044*/ 	.byte	0x00, 0xf0, 0x05, 0x00


	//----- nvinfo : EIATTR_KPARAM_INFO
	.align		4
.L_6161:
        /*0048*/ 	.byte	0x04, 0x17
        /*004a*/ 	.short	(.L_6163 - .L_6162)
.L_6162:
        /*004c*/ 	.word	0x00000000
        /*0050*/ 	.short	0x0002
        /*0052*/ 	.short	0x0008
        /*0054*/ 	.byte	0x00, 0xf0, 0x41, 0x00


	//----- nvinfo : EIATTR_KPARAM_INFO
	.align		4
.L_6163:
        /*0058*/ 	.byte	0x04, 0x17
        /*005a*/ 	.short	(.L_6165 - .L_6164)
.L_6164:
        /*005c*/ 	.word	0x00000000
        /*0060*/ 	.short	0x0001
        /*0062*/ 	.short	0x0004
        /*0064*/ 	.byte	0x00, 0xf0, 0x09, 0x00


	//----- nvinfo : EIATTR_KPARAM_INFO
	.align		4
.L_6165:
        /*0068*/ 	.byte	0x04, 0x17
        /*006a*/ 	.short	(.L_6167 - .L_6166)
.L_6166:
        /*006c*/ 	.word	0x00000000
        /*0070*/ 	.short	0x0000
        /*0072*/ 	.short	0x0000
        /*0074*/ 	.byte	0x00, 0xf0, 0x11, 0x00


	//----- nvinfo : EIATTR_SPARSE_MMA_MASK
	.align		4
.L_6167:
        /*0078*/ 	.byte	0x03, 0x50
        /*007a*/ 	.short	0x0000


	//----- nvinfo : EIATTR_MAXREG_COUNT
	.align		4
        /*007c*/ 	.byte	0x03, 0x1b
        /*007e*/ 	.short	0x00ff


	//----- nvinfo : EIATTR_EXTERNS
	.align		4
        /*0080*/ 	.byte	0x04, 0x0f
        /*0082*/ 	.short	(.L_6169 - .L_6168)


	//   ....[0]....
	.align		4
.L_6168:
        /*0084*/ 	.word	index@(__assertfail)


	//----- nvinfo : EIATTR_MERCURY_ISA_VERSION
	.align		4
.L_6169:
        /*0088*/ 	.byte	0x03, 0x5f
        /*008a*/ 	.short	0x0101


	//----- nvinfo : EIATTR_VRC_CTA_INIT_COUNT
	.align		4
        /*008c*/ 	.byte	0x02, 0x4a
	.zero		1
	.zero		1


	//----- nvinfo : EIATTR_SYSCALL_OFFSETS
	.align		4
        /*0090*/ 	.byte	0x04, 0x46
        /*0092*/ 	.short	(.L_6171 - .L_6170)


	//   ....[0]....
.L_6170:
        /*0094*/ 	.word	0x00000e70


	//   ....[1]....
        /*0098*/ 	.word	0x00001e60


	//   ....[2]....
        /*009c*/ 	.word	0x00002d90


	//   ....[3]....
        /*00a0*/ 	.word	0x00003cc0


	//   ....[4]....
        /*00a4*/ 	.word	0x00004e20


	//   ....[5]....
        /*00a8*/ 	.word	0x00005c60


	//   ....[6]....
        /*00ac*/ 	.word	0x00006b60


	//   ....[7]....
        /*00b0*/ 	.word	0x00007a30


	//----- nvinfo : EIATTR_EXIT_INSTR_OFFSETS
	.align		4
.L_6171:
        /*00b4*/ 	.byte	0x04, 0x1c
        /*00b6*/ 	.short	(.L_6173 - .L_6172)


	//   ....[0]....
.L_6172:
        /*00b8*/ 	.word	0x00006e10


	//   ....[1]....
        /*00bc*/ 	.word	0x00006f40


	//   ....[2]....
        /*00c0*/ 	.word	0x00006f60


	//   ....[3]....
        /*00c4*/ 	.word	0x00007000


	//   ....[4]....
        /*00c8*/ 	.word	0x00007030


	//   ....[5]....
        /*00cc*/ 	.word	0x00007060


	//   ....[6]....
        /*00d0*/ 	.word	0x00007100


	//   ....[7]....
        /*00d4*/ 	.word	0x00007150


	//   ....[8]....
        /*00d8*/ 	.word	0x00007200


	//   ....[9]....
        /*00dc*/ 	.word	0x00007260


	//   ....[10]....
        /*00e0*/ 	.word	0x000072a0


	//   ....[11]....
        /*00e4*/ 	.word	0x00007370


	//   ....[12]....
        /*00e8*/ 	.word	0x000074c0


	//   ....[13]....
        /*00ec*/ 	.word	0x00007610


	//   ....[14]....
        /*00f0*/ 	.word	0x00007770


	//   ....[15]....
        /*00f4*/ 	.word	0x000077b0


	//   ....[16]....
        /*00f8*/ 	.word	0x000077e0


	//   ....[17]....
        /*00fc*/ 	.word	0x00007880


	//   ....[18]....
        /*0100*/ 	.word	0x000078d0


	//   ....[19]....
        /*0104*/ 	.word	0x00007a40


	//   ....[20]....
        /*0108*/ 	.word	0x00007b30


	//   ....[21]....
        /*010c*/ 	.word	0x00007be0


	//   ....[22]....
        /*0110*/ 	.word	0x00007c10


	//   ....[23]....
        /*0114*/ 	.word	0x00007c60


	//   ....[24]....
        /*0118*/ 	.word	0x00007cb0


	//----- nvinfo : EIATTR_MAX_THREADS
	.align		4
.L_6173:
        /*011c*/ 	.byte	0x04, 0x05
        /*011e*/ 	.short	(.L_6175 - .L_6174)
.L_6174:
        /*0120*/ 	.word	0x00000080
        /*0124*/ 	.word	0x00000001
        /*0128*/ 	.word	0x00000001


	//----- nvinfo : EIATTR_CRS_STACK_SIZE
	.align		4
.L_6175:
        /*012c*/ 	.byte	0x04, 0x1e
        /*012e*/ 	.short	(.L_6177 - .L_6176)
.L_6176:
        /*0130*/ 	.word	0x00000000


	//----- nvinfo : EIATTR_CBANK_PARAM_SIZE
	.align		4
.L_6177:
        /*0134*/ 	.byte	0x03, 0x19
        /*0136*/ 	.short	0x002c


	//----- nvinfo : EIATTR_PARAM_CBANK
	.align		4
        /*0138*/ 	.byte	0x04, 0x0a
        /*013a*/ 	.short	(.L_6179 - .L_6178)
	.align		4
.L_6178:
        /*013c*/ 	.word	index@(.nv.constant0._ZN2at6native27unrolled_elementwise_kernelINS0_13BUnaryFunctorIhhhZZZNS0_16fmod_kernel_cudaERNS_18TensorIteratorBaseEENKUlvE_clEvENKUlvE_clEvEUlhhE_EESt5arrayIPcLm2EELi4E23TrivialOffsetCalculatorILi1EjESD_NS0_6memory12LoadWithCastILi1EEENSE_13StoreWithCastILi1EEEEEviT_T0_T2_T3_T4_T5_)
        /*0140*/ 	.short	0x0380
        /*0142*/ 	.short	0x002c


	//----- nvinfo : EIATTR_SW_WAR
	.align		4
.L_6179:
        /*0144*/ 	.byte	0x04, 0x36
        /*0146*/ 	.short	(.L_6181 - .L_6180)
.L_6180:
        /*0148*/ 	.word	0x00000008
.L_6181:


//--------------------- .nv.info._ZN2at6native18elementwise_kernelILi128ELi4EZNS0_22gpu_kernel_impl_nocastINS0_13BUnaryFunctorIhhhZZZNS0_16fmod_kernel_cudaERNS_18TensorIteratorBaseEENKUlvE_clEvENKUlvE_clEvEUlhhE_EEEEvS5_RKT_EUliE_EEviT1_ --------------------------
	.section	.nv.info._ZN2at6native18elementwise_kernelILi128ELi4EZNS0_22gpu_kernel_impl_nocastINS0_13BUnaryFunctorIhhhZZZNS0_16fmod_kernel_cudaERNS_18TensorIteratorBaseEENKUlvE_clEvENKUlvE_clEvEUlhhE_EEEEvS5_RKT_EUliE_EEviT1_,"",@"SHT_CUDA_INFO"
	.sectionflags	@""
	.align	4


	//----- nvinfo : EIATTR_CUDA_API_VERSION
	.align		4
        /*0000*/ 	.byte	0x04, 0x37
        /*0002*/ 	.short	(.L_6183 - .L_6182)
.L_6182:
        /*0004*/ 	.word	0x00000082


	//----- nvinfo : EIATTR_KPARAM_INFO
	.align		4
.L_6183:
        /*0008*/ 	.byte	0x04, 0x17
        /*000a*/ 	.short	(.L_6185 - .L_6184)
.L_6184:
        /*000c*/ 	.word	0x00000000
        /*0010*/ 	.short	0x0001
        /*0012*/ 	.short	0x0008
        /*0014*/ 	.byte	0x00, 0xf0, 0x61, 0x08


	//----- nvinfo : EIATTR_KPARAM_INFO
	.align		4
.L_6185:
        /*0018*/ 	.byte	0x04, 0x17
        /*001a*/ 	.short	(.L_6187 - .L_6186)
.L_6186:
        /*001c*/ 	.word	0x00000000
        /*0020*/ 	.short	0x0000
        /*0022*/ 	.short	0x0000
        /*0024*/ 	.byte	0x00, 0xf0, 0x11, 0x00


	//----- nvinfo : EIATTR_SPARSE_MMA_MASK
	.align		4
.L_6187:
        /*0028*/ 	.byte	0x03, 0x50
        /*002a*/ 	.short	0x0000


	//----- nvinfo : EIATTR_MAXREG_COUNT
	.align		4
        /*002c*/ 	.byte	0x03, 0x1b
        /*002e*/ 	.short	0x0080


	//----- nvinfo : EIATTR_MERCURY_ISA_VERSION
	.align		4
        /*0030*/ 	.byte	0x03, 0x5f
        /*0032*/ 	.short	0x0101


	//----- nvinfo : EIATTR_VRC_CTA_INIT_COUNT
	.align		4
        /*0034*/ 	.byte	0x02, 0x4a
	.zero		1
	.zero		1


	//----- nvinfo : EIATTR_EXIT_INSTR_OFFSETS
	.align		4
        /*0038*/ 	.byte	0x04, 0x1c
        /*003a*/ 	.short	(.L_6189 - .L_6188)


	//   ....[0]....
.L_6188:
        /*003c*/ 	.word	0x00000330


	//   ....[1]....
        /*0040*/ 	.word	0x000003b0


	//   ....[2]....
        /*0044*/ 	.word	0x00003ef0


	//   ....[3]....
        /*0048*/ 	.word	0x00005240


	//----- nvinfo : EIATTR_MAX_THREADS
	.align		4
.L_6189:
        /*004c*/ 	.byte	0x04, 0x05
        /*004e*/ 	.short	(.L_6191 - .L_6190)
.L_6190:
        /*0050*/ 	.word	0x00000080
        /*0054*/ 	.word	0x00000001
        /*0058*/ 	.word	0x00000001


	//----- nvinfo : EIATTR_CRS_STACK_SIZE
	.align		4
.L_6191:
        /*005c*/ 	.byte	0x04, 0x1e
        /*005e*/ 	.short	(.L_6193 - .L_6192)
.L_6192:
        /*0060*/ 	.word	0x00000000


	//----- nvinfo : EIATTR_CBANK_PARAM_SIZE
	.align		4
.L_6193:
        /*0064*/ 	.byte	0x03, 0x19
        /*0066*/ 	.short	0x0220


	//----- nvinfo : EIATTR_PARAM_CBANK
	.align		4
        /*0068*/ 	.byte	0x04, 0x0a
        /*006a*/ 	.short	(.L_6195 - .L_6194)
	.align		4
.L_6194:
        /*006c*/ 	.word	index@(.nv.constant0._ZN2at6native18elementwise_kernelILi128ELi4EZNS0_22gpu_kernel_impl_nocastINS0_13BUnaryFunctorIhhhZZZNS0_16fmod_kernel_cudaERNS_18TensorIteratorBaseEENKUlvE_clEvENKUlvE_clEvEUlhhE_EEEEvS5_RKT_EUliE_EEviT1_)
        /*0070*/ 	.short	0x0380
        /*0072*/ 	.short	0x0220


	//----- nvinfo : EIATTR_SW_WAR
	.align		4
.L_6195:
        /*0074*/ 	.byte	0x04, 0x36
        /*0076*/ 	.short	(.L_6197 - .L_6196)
.L_6196:
        /*0078*/ 	.word	0x00000008
.L_6197:


//--------------------- .nv.info._ZN2at6native27unrolled_elementwise_kernelINS0_13BUnaryFunctorIhhhZZZNS0_16fmod_kernel_cudaERNS_18TensorIteratorBaseEENKUlvE_clEvENKUlvE_clEvEUlhhE_EESt5arrayIPcLm2EELi4E23TrivialOffsetCalculatorILi1EjESD_NS0_6memory15LoadWithoutCastENSE_16StoreWithoutCastEEEviT_T0_T2_T3_T4_T5_ --------------------------
	.section	.nv.info._ZN2at6native27unrolled_elementwise_kernelINS0_13BUnaryFunctorIhhhZZZNS0_16fmod_kernel_cudaERNS_18TensorIteratorBaseEENKUlvE_clEvENKUlvE_clEvEUlhhE_EESt5arrayIPcLm2EELi4E23TrivialOffsetCalculatorILi1EjESD_NS0_6memory15LoadWithoutCastENSE_16StoreWithoutCastEEEviT_T0_T2_T3_T4_T5_,"",@"SHT_CUDA_INFO"
	.sectionflags	@""
	.align	4


	//----- nvinfo : EIATTR_CUDA_API_VERSION
	.align		4
        /*0000*/ 	.byte	0x04, 0x37
        /*0002*/ 	.short	(.L_6199 - .L_6198)
.L_6198:
        /*0004*/ 	.word	0x00000082


	//----- nvinfo : EIATTR_KPARAM_INFO
	.align		4
.L_6199:
        /*0008*/ 	.byte	0x04, 0x17
        /*000a*/ 	.short	(.L_6201 - .L_6200)
.L_6200:
        /*000c*/ 	.word	0x00000000
        /*0010*/ 	.short	0x0006
        /*0012*/ 	.short	0x001b
        /*0014*/ 	.byte	0x00, 0xf0, 0x05, 0x00


	//----- nvinfo : EIATTR_KPARAM_INFO
	.align		4
.L_6201:
        /*0018*/ 	.byte	0x04, 0x17
        /*001a*/ 	.short	(.L_6203 - .L_6202)
.L_6202:
        /*001c*/ 	.word	0x00000000
        /*0020*/ 	.short	0x0005
        /*0022*/ 	.short	0x001a
        /*0024*/ 	.byte	0x00, 0xf0, 0x05, 0x00


	//----- nvinfo : EIATTR_KPARAM_INFO
	.align		4
.L_6203:
        /*0028*/ 	.byte	0x04, 0x17
        /*002a*/ 	.short	(.L_6205 - .L_6204)
.L_6204:
        /*002c*/ 	.word	0x00000000
        /*0030*/ 	.short	0x0004
        /*0032*/ 	.short	0x0019
        /*0034*/ 	.byte	0x00, 0xf0, 0x05, 0x00


	//----- nvinfo : EIATTR_KPARAM_INFO
	.align		4
.L_6205:
        /*0038*/ 	.byte	0x04, 0x17
        /*003a*/ 	.short	(.L_6207 - .L_6206)
.L_6206:
        /*003c*/ 	.word	0x00000000
        /*0040*/ 	.short	0x0003
        /*0042*/ 	.short	0x0018
        /*0044*/ 	.byte	0x00, 0xf0, 0x05, 0x00


	//----- nvinfo : EIATTR_KPARAM_INFO
	.align		4
.L_6207:
        /*0048*/ 	.byte	0x04, 0x17
        /*004a*/ 	.short	(.L_6209 - .L_6208)
.L_6208:
        /*004c*/ 	.word	0x00000000
        /*0050*/ 	.short	0x0002
        /*0052*/ 	.short	0x0008
        /*0054*/ 	.byte	0x00, 0xf0, 0x41, 0x00


	//----- nvinfo : EIATTR_KPARAM_INFO
	.align		4
.L_6209:
        /*0058*/ 	.byte	0x04, 0x17
        /*005a*/ 	.short	(.L_6211 - .L_6210)
.L_6210:
        /*005c*/ 	.word	0x00000000
        /*0060*/ 	.short	0x0001
        /*0062*/ 	.short	0x0004
        /*0064*/ 	.byte	0x00, 0xf0, 0x09, 0x00


	//----- nvinfo : EIATTR_KPARAM_INFO
	.align		4
.L_6211:
        /*0068*/ 	.byte	0x04, 0x17
        /*006a*/ 	.short	(.L_6213 - .L_6212)
.L_6212:
        /*006c*/ 	.word	0x00000000
        /*0070*/ 	.short	0x0000
        /*0072*/ 	.short	0x0000
        /*0074*/ 	.byte	0x00, 0xf0, 0x11, 0x00


	//----- nvinfo : EIATTR_SPARSE_MMA_MASK
	.align		4
.L_6213:
        /*0078*/ 	.byte	0x03, 0x50
        /*007a*/ 	.short	0x0000


	//----- nvinfo : EIATTR_MAXREG_COUNT
	.align		4
        /*007c*/ 	.byte	0x03, 0x1b
        /*007e*/ 	.short	0x00ff


	//----- nvinfo : EIATTR_MERCURY_ISA_VERSION
	.align		4
        /*0080*/ 	.byte	0x03, 0x5f
        /*0082*/ 	.short	0x0101


	//----- nvinfo : EIATTR_VRC_CTA_INIT_COUNT
	.align		4
        /*0084*/ 	.byte	0x02, 0x4a
	.zero		1
	.zero		1


	//----- nvinfo : EIATTR_EXIT_INSTR_OFFSETS
	.align		4
        /*0088*/ 	.byte	0x04, 0x1c
        /*008a*/ 	.short	(.L_6215 - .L_6214)


	//   ....[0]....
.L_6214:
        /*008c*/ 	.word	0x000006c0


	//   ....[1]....
        /*0090*/ 	.word	0x00000720


	//----- nvinfo : EIATTR_MAX_THREADS
	.align		4
.L_6215:
        /*0094*/ 	.byte	0x04, 0x05
        /*0096*/ 	.short	(.L_6217 - .L_6216)
.L_6216:
        /*0098*/ 	.word	0x00000080
        /*009c*/ 	.word	0x00000001
        /*00a0*/ 	.word	0x00000001


	//----- nvinfo : EIATTR_CRS_STACK_SIZE
	.align		4
.L_6217:
        /*00a4*/ 	.byte	0x04, 0x1e
        /*00a6*/ 	.short	(.L_6219 - .L_6218)
.L_6218:
        /*00a8*/ 	.word	0x00000000


	//----- nvinfo : EIATTR_CBANK_PARAM_SIZE
	.align		4
.L_6219:
        /*00ac*/ 	.byte	0x03, 0x19
        /*00ae*/ 	.short	0x001c


	//----- nvinfo : EIATTR_PARAM_CBANK
	.align		4
        /*00b0*/ 	.byte	0x04, 0x0a
        /*00b2*/ 	.short	(.L_6221 - .L_6220)
	.align		4
.L_6220:
        /*00b4*/ 	.word	index@(.nv.constant0._ZN2at6native27unrolled_elementwise_kernelINS0_13BUnaryFunctorIhhhZZZNS0_16fmod_kernel_cudaERNS_18TensorIteratorBaseEENKUlvE_clEvENKUlvE_clEvEUlhhE_EESt5arrayIPcLm2EELi4E23TrivialOffsetCalculatorILi1EjESD_NS0_6memory15LoadWithoutCastENSE_16StoreWithoutCastEEEviT_T0_T2_T3_T4_T5_)
        /*00b8*/ 	.short	0x0380
        /*00ba*/ 	.short	0x001c


	//----- nvinfo : EIATTR_SW_WAR
	.align		4
.L_6221:
        /*00bc*/ 	.byte	0x04, 0x36
        /*00be*/ 	.short	(.L_6223 - .L_6222)
.L_6222:
        /*00c0*/ 	.word	0x00000008
.L_6223:


//--------------------- .nv.info._ZN2at6native29vectorized_elementwise_kernelILi2ENS0_13BUnaryFunctorIhhhZZZNS0_16fmod_kernel_cudaERNS_18TensorIteratorBaseEENKUlvE_clEvENKUlvE_clEvEUlhhE_EESt5arrayIPcLm2EEEEviT0_T1_ --------------------------
	.section	.nv.info._ZN2at6native29vectorized_elementwise_kernelILi2ENS0_13BUnaryFunctorIhhhZZZNS0_16fmod_kernel_cudaERNS_18TensorIteratorBaseEENKUlvE_clEvENKUlvE_clEvEUlhhE_EESt5arrayIPcLm2EEEEviT0_T1_,"",@"SHT_CUDA_INFO"
	.sectionflags	@""
	.align	4


	//----- nvinfo : EIATTR_CUDA_API_VERSION
	.align		4
        /*0000*/ 	.byte	0x04, 0x37
        /*0002*/ 	.short	(.L_6225 - .L_6224)
.L_6224:
        /*0004*/ 	.word	0x00000082


	//----- nvinfo : EIATTR_KPARAM_INFO
	.align		4
.L_6225:
        /*0008*/ 	.byte	0x04, 0x17
        /*000a*/ 	.short	(.L_6227 - .L_6226)
.L_6226:
        /*000c*/ 	.word	0x00000000
        /*0010*/ 	.short	0x0002
        /*0012*/ 	.short	0x0008
        /*0014*/ 	.byte	0x00, 0xf0, 0x41, 0x00


	//----- nvinfo : EIATTR_KPARAM_INFO
	.align		4
.L_6227:
        /*0018*/ 	.byte	0x04, 0x17
        /*001a*/ 	.short	(.L_6229 - .L_6228)
.L_6228:
        /*001c*/ 	.word	0x00000000
        /*0020*/ 	.short	0x0001
        /*0022*/ 	.short	0x0004
        /*0024*/ 	.byte	0x00, 0xf0, 0x09, 0x00


	//----- nvinfo : EIATTR_KPARAM_INFO
	.align		4
.L_6229:
        /*0028*/ 	.byte	0x04, 0x17
        /*002a*/ 	.short	(.L_6231 - .L_6230)
.L_6230:
        /*002c*/ 	.word	0x00000000
        /*0030*/ 	.short	0x0000
        /*0032*/ 	.short	0x0000
        /*0034*/ 	.byte	0x00, 0xf0, 0x11, 0x00


	//----- nvinfo : EIATTR_SPARSE_MMA_MASK
	.align		4
.L_6231:
        /*0038*/ 	.byte	0x03, 0x50
        /*003a*/ 	.short	0x0000


	//----- nvinfo : EIATTR_MAXREG_COUNT
	.align		4
        /*003c*/ 	.byte	0x03, 0x1b
        /*003e*/ 	.short	0x00ff


	//----- nvinfo : EIATTR_MERCURY_ISA_VERSION
	.align		4
        /*0040*/ 	.byte	0x03, 0x5f
        /*0042*/ 	.short	0x0101


	//----- nvinfo : EIATTR_VRC_CTA_INIT_COUNT
	.align		4
        /*0044*/ 	.byte	0x02, 0x4a
	.zero		1
	.zero		1


	//----- nvinfo : EIATTR_EXIT_INSTR_OFFSETS
	.align		4
        /*0048*/ 	.byte	0x04, 0x1c
        /*004a*/ 	.short	(.L_6233 - .L_6232)


	//   ....[0]....
.L_6232:
        /*004c*/ 	.word	0x00000d60


	//   ....[1]....
        /*0050*/ 	.word	0x00000dc0


	//   ....[2]....
        /*0054*/ 	.word	0x00001240


	//----- nvinfo : EIATTR_MAX_THREADS
	.align		4
.L_6233:
        /*0058*/ 	.byte	0x04, 0x05
        /*005a*/ 	.short	(.L_6235 - .L_6234)
.L_6234:
        /*005c*/ 	.word	0x00000080
        /*0060*/ 	.word	0x00000001
        /*0064*/ 	.word	0x00000001


	//----- nvinfo : EIATTR_CRS_STACK_SIZE
	.align		4
.L_6235:
        /*0068*/ 	.byte	0x04, 0x1e
        /*006a*/ 	.short	(.L_6237 - .L_6236)
.L_6236:
        /*006c*/ 	.word	0x00000000


	//----- nvinfo : EIATTR_CBANK_PARAM_SIZE
	.align		4
.L_6237:
        /*0070*/ 	.byte	0x03, 0x19
        /*0072*/ 	.short	0x0018


	//----- nvinfo : EIATTR_PARAM_CBANK
	.align		4
        /*0074*/ 	.byte	0x04, 0x0a
        /*0076*/ 	.short	(.L_6239 - .L_6238)
	.align		4
.L_6238:
        /*0078*/ 	.word	index@(.nv.constant0._ZN2at6native29vectorized_elementwise_kernelILi2ENS0_13BUnaryFunctorIhhhZZZNS0_16fmod_kernel_cudaERNS_18TensorIteratorBaseEENKUlvE_clEvENKUlvE_clEvEUlhhE_EESt5arrayIPcLm2EEEEviT0_T1_)
        /*007c*/ 	.short	0x0380
        /*007e*/ 	.short	0x0018


	//----- nvinfo : EIATTR_SW_WAR
	.align		4
.L_6239:
        /*0080*/ 	.byte	0x04, 0x36
        /*0082*/ 	.short	(.L_6241 - .L_6240)
.L_6240:
        /*0084*/ 	.word	0x00000008
.L_6241:


//--------------------- .nv.info._ZN2at6native29vectorized_elementwise_kernelILi4ENS0_13BUnaryFunctorIhhhZZZNS0_16fmod_kernel_cudaERNS_18TensorIteratorBaseEENKUlvE_clEvENKUlvE_clEvEUlhhE_EESt5arrayIPcLm2EEEEviT0_T1_ --------------------------
	.section	.nv.info._ZN2at6native29vectorized_elementwise_kernelILi4ENS0_13BUnaryFunctorIhhhZZZNS0_16fmod_kernel_cudaERNS_18TensorIteratorBaseEENKUlvE_clEvENKUlvE_clEvEUlhhE_EESt5arrayIPcLm2EEEEviT0_T1_,"",@"SHT_CUDA_INFO"
	.sectionflags	@""
	.align	4


	//----- nvinfo : EIATTR_CUDA_API_VERSION
	.align		4
        /*0000*/ 	.byte	0x04, 0x37
        /*0002*/ 	.short	(.L_6243 - .L_6242)
.L_6242:
        /*0004*/ 	.word	0x00000082


	//----- nvinfo : EIATTR_KPARAM_INFO
	.align		4
.L_6243:
        /*0008*/ 	.byte	0x04, 0x17
        /*000a*/ 	.short	(.L_6245 - .L_6244)
.L_6244:
        /*000c*/ 	.word	0x00000000
        /*0010*/ 	.short	0x0002
        /*0012*/ 	.short	0x0008
        /*0014*/ 	.byte	0x00, 0xf0, 0x41, 0x00


	//----- nvinfo : EIATTR_KPARAM_INFO
	.align		4
.L_6245:
        /*0018*/ 	.byte	0x04, 0x17
        /*001a*/ 	.short	(.L_6247 - .L_6246)
.L_6246:
        /*001c*/ 	.word	0x00000000
        /*0020*/ 	.short	0x0001
        /*0022*/ 	.short	0x0004
        /*0024*/ 	.byte	0x00, 0xf0, 0x09, 0x00


	//----- nvinfo : EIATTR_KPARAM_INFO
	.align		4
.L_6247:
        /*0028*/ 	.byte	0x04, 0x17
        /*002a*/ 	.short	(.L_6249 - .L_6248)
.L_6248:
        /*002c*/ 	.word	0x00000000
        /*0030*/ 	.short	0x0000
        /*0032*/ 	.short	0x0000
        /*0034*/ 	.byte	0x00, 0xf0, 0x11, 0x00


	//----- nvinfo : EIATTR_SPARSE_MMA_MASK
	.align		4
.L_6249:
        /*0038*/ 	.byte	0x03, 0x50
        /*003a*/ 	.short	0x0000


	//----- nvinfo : EIATTR_MAXREG_COUNT
	.align		4
        /*003c*/ 	.byte	0x03, 0x1b
        /*003e*/ 	.short	0x00ff


	//----- nvinfo : EIATTR_MERCURY_ISA_VERSION
	.align		4
        /*0040*/ 	.byte	0x03, 0x5f
        /*0042*/ 	.short	0x0101


	//----- nvinfo : EIATTR_VRC_CTA_INIT_COUNT
	.align		4
        /*0044*/ 	.byte	0x02, 0x4a
	.zero		1
	.zero		1


	//----- nvinfo : EIATTR_EXIT_INSTR_OFFSETS
	.align		4
        /*0048*/ 	.byte	0x04, 0x1c
        /*004a*/ 	.short	(.L_6251 - .L_6250)


	//   ....[0]....
.L_6250:
        /*004c*/ 	.word	0x00000d60


	//   ....[1]....
        /*0050*/ 	.word	0x00000dc0


	//   ....[2]....
        /*0054*/ 	.word	0x000012a0


	//----- nvinfo : EIATTR_MAX_THREADS
	.align		4
.L_6251:
        /*0058*/ 	.byte	0x04, 0x05
        /*005a*/ 	.short	(.L_6253 - .L_6252)
.L_6252:
        /*005c*/ 	.word	0x00000080
        /*0060*/ 	.word	0x00000001
        /*0064*/ 	.word	0x00000001


	//----- nvinfo : EIATTR_CRS_STACK_SIZE
	.align		4
.L_6253:
        /*0068*/ 	.byte	0x04, 0x1e
        /*006a*/ 	.short	(.L_6255 - .L_6254)
.L_6254:
        /*006c*/ 	.word	0x00000000


	//----- nvinfo : EIATTR_CBANK_PARAM_SIZE
	.align		4
.L_6255:
        /*0070*/ 	.byte	0x03, 0x19
        /*0072*/ 	.short	0x0018


	//----- nvinfo : EIATTR_PARAM_CBANK
	.align		4
        /*0074*/ 	.byte	0x04, 0x0a
        /*0076*/ 	.short	(.L_6257 - .L_6256)
	.align		4
.L_6256:
        /*0078*/ 	.word	index@(.nv.constant0._ZN2at6native29vectorized_elementwise_kernelILi4ENS0_13BUnaryFunctorIhhhZZZNS0_16fmod_kernel_cudaERNS_18TensorIteratorBaseEENKUlvE_clEvENKUlvE_clEvEUlhhE_EESt5arrayIPcLm2EEEEviT0_T1_)
        /*007c*/ 	.short	0x0380
        /*007e*/ 	.short	0x0018


	//----- nvinfo : EIATTR_SW_WAR
	.align		4
.L_6257:
        /*0080*/ 	.byte	0x04, 0x36
        /*0082*/ 	.short	(.L_6259 - .L_6258)
.L_6258:
        /*0084*/ 	.word	0x00000008
.L_6259:


//--------------------- .nv.info._ZN2at6native29vectorized_elementwise_kernelILi8ENS0_13BUnaryFunctorIhhhZZZNS0_16fmod_kernel_cudaERNS_18TensorIteratorBaseEENKUlvE_clEvENKUlvE_clEvEUlhhE_EESt5arrayIPcLm2EEEEviT0_T1_ --------------------------
	.section	.nv.info._ZN2at6native29vectorized_elementwise_kernelILi8ENS0_13BUnaryFunctorIhhhZZZNS0_16fmod_kernel_cudaERNS_18TensorIteratorBaseEENKUlvE_clEvENKUlvE_clEvEUlhhE_EESt5arrayIPcLm2EEEEviT0_T1_,"",@"SHT_CUDA_INFO"
	.sectionflags	@""
	.align	4


	//----- nvinfo : EIATTR_CUDA_API_VERSION
	.align		4
        /*0000*/ 	.byte	0x04, 0x37
        /*0002*/ 	.short	(.L_6261 - .L_6260)
.L_6260:
        /*0004*/ 	.word	0x00000082


	//----- nvinfo : EIATTR_KPARAM_INFO
	.align		4
.L_6261:
        /*0008*/ 	.byte	0x04, 0x17
        /*000a*/ 	.short	(.L_6263 - .L_6262)
.L_6262:
        /*000c*/ 	.word	0x00000000
        /*0010*/ 	.short	0x0002
        /*0012*/ 	.short	0x0008
        /*0014*/ 	.byte	0x00, 0xf0, 0x41, 0x00


	//----- nvinfo : EIATTR_KPARAM_INFO
	.align		4
.L_6263:
        /*0018*/ 	.byte	0x04, 0x17
        /*001a*/ 	.short	(.L_6265 - .L_6264)
.L_6264:
        /*001c*/ 	.word	0x00000000
        /*0020*/ 	.short	0x0001
        /*0022*/ 	.short	0x0004
        /*0024*/ 	.byte	0x00, 0xf0, 0x09, 0x00


	//----- nvinfo : EIATTR_KPARAM_INFO
	.align		4
.L_6265:
        /*0028*/ 	.byte	0x04, 0x17
        /*002a*/ 	.short	(.L_6267 - .L_6266)
.L_6266:
        /*002c*/ 	.word	0x00000000
        /*0030*/ 	.short	0x0000
        /*0032*/ 	.short	0x0000
        /*0034*/ 	.byte	0x00, 0xf0, 0x11, 0x00


	//----- nvinfo : EIATTR_SPARSE_MMA_MASK
	.align		4
.L_6267:
        /*0038*/ 	.byte	0x03, 0x50
        /*003a*/ 	.short	0x0000


	//----- nvinfo : EIATTR_MAXREG_COUNT
	.align		4
        /*003c*/ 	.byte	0x03, 0x1b
        /*003e*/ 	.short	0x00ff


	//----- nvinfo : EIATTR_MERCURY_ISA_VERSION
	.align		4
        /*0040*/ 	.byte	0x03, 0x5f
        /*0042*/ 	.short	0x0101


	//----- nvinfo : EIATTR_VRC_CTA_INIT_COUNT
	.align		4
        /*0044*/ 	.byte	0x02, 0x4a
	.zero		1
	.zero		1


	//----- nvinfo : EIATTR_EXIT_INSTR_OFFSETS
	.align		4
        /*0048*/ 	.byte	0x04, 0x1c
        /*004a*/ 	.short	(.L_6269 - .L_6268)


	//   ....[0]....
.L_6268:
        /*004c*/ 	.word	0x00000010


	//----- nvinfo : EIATTR_MAX_THREADS
	.align		4
.L_6269:
        /*0050*/ 	.byte	0x04, 0x05
        /*0052*/ 	.short	(.L_6271 - .L_6270)
.L_6270:
        /*0054*/ 	.word	0x00000080
        /*0058*/ 	.word	0x00000001
        /*005c*/ 	.word	0x00000001


	//----- nvinfo : EIATTR_CBANK_PARAM_SIZE
	.align		4
.L_6271:
        /*0060*/ 	.byte	0x03, 0x19
        /*0062*/ 	.short	0x0018


	//----- nvinfo : EIATTR_PARAM_CBANK
	.align		4
        /*0064*/ 	.byte	0x04, 0x0a
        /*0066*/ 	.short	(.L_6273 - .L_6272)
	.align		4
.L_6272:
        /*0068*/ 	.word	index@(.nv.constant0._ZN2at6native29vectorized_elementwise_kernelILi8ENS0_13BUnaryFunctorIhhhZZZNS0_16fmod_kernel_cudaERNS_18TensorIteratorBaseEENKUlvE_clEvENKUlvE_clEvEUlhhE_EESt5arrayIPcLm2EEEEviT0_T1_)
        /*006c*/ 	.short	0x0380
        /*006e*/ 	.short	0x0018


	//----- nvinfo : EIATTR_SW_WAR
	.align		4
.L_6273:
        /*0070*/ 	.byte	0x04, 0x36
        /*0072*/ 	.short	(.L_6275 - .L_6274)
.L_6274:
        /*0074*/ 	.word	0x00000008
.L_6275:


//--------------------- .nv.info._ZN2at6native18elementwise_kernelILi128ELi4EZNS0_15gpu_kernel_implINS0_13AUnaryFunctorIhhhZZZNS0_16fmod_kernel_cudaERNS_18TensorIteratorBaseEENKUlvE_clEvENKUlvE_clEvEUlhhE_EEEEvS5_RKT_EUliE_EEviT1_ --------------------------
	.section	.nv.info._ZN2at6native18elementwise_kernelILi128ELi4EZNS0_15gpu_kernel_implINS0_13AUnaryFunctorIhhhZZZNS0_16fmod_kernel_cudaERNS_18TensorIteratorBaseEENKUlvE_clEvENKUlvE_clEvEUlhhE_EEEEvS5_RKT_EUliE_EEviT1_,"",@"SHT_CUDA_INFO"
	.sectionflags	@""
	.align	4


	//----- nvinfo : EIATTR_CUDA_API_VERSION
	.align		4
        /*0000*/ 	.byte	0x04, 0x37
        /*0002*/ 	.short	(.L_6277 - .L_6276)
.L_6276:
        /*0004*/ 	.word	0x00000082


	//----- nvinfo : EIATTR_KPARAM_INFO
	.align		4
.L_6277:
        /*0008*/ 	.byte	0x04, 0x17
        /*000a*/ 	.short	(.L_6279 - .L_6278)
.L_6278:
        /*000c*/ 	.word	0x00000000
        /*0010*/ 	.short	0x0001
        /*0012*/ 	.short	0x0008
        /*0014*/ 	.byte	0x00, 0xf0, 0x61, 0x08


	//----- nvinfo : EIATTR_KPARAM_INFO
	.align		4
.L_6279:
        /*0018*/ 	.byte	0x04, 0x17
        /*001a*/ 	.short	(.L_6281 - .L_6280)
.L_6280:
        /*001c*/ 	.word	0x00000000
        /*0020*/ 	.short	0x0000
        /*0022*/ 	.short	0x0000
        /*0024*/ 	.byte	0x00, 0xf0, 0x11, 0x00


	//----- nvinfo : EIATTR_SPARSE_MMA_MASK
	.align		4
.L_6281:
        /*0028*/ 	.byte	0x03, 0x50
        /*002a*/ 	.short	0x0000


	//----- nvinfo : EIATTR_MAXREG_COUNT
	.align		4
        /*002c*/ 	.byte	0x03, 0x1b
        /*002e*/ 	.short	0x0080


	//----- nvinfo : EIATTR_EXTERNS
	.align		4
        /*0030*/ 	.byte	0x04, 0x0f
        /*0032*/ 	.short	(.L_6283 - .L_6282)


	//   ....[0]....
	.align		4
.L_6282:
        /*0034*/ 	.word	index@(__assertfail)


	//----- nvinfo : EIATTR_MERCURY_ISA_VERSION
	.align		4
.L_6283:
        /*0038*/ 	.byte	0x03, 0x5f
        /*003a*/ 	.short	0x0101


	//----- nvinfo : EIATTR_VRC_CTA_INIT_COUNT
	.align		4
        /*003c*/ 	.byte	0x02, 0x4a
	.zero		1
	.zero		1


	//----- nvinfo : EIATTR_SYSCALL_OFFSETS
	.align		4
        /*0040*/ 	.byte	0x04, 0x46
        /*0042*/ 	.short	(.L_6285 - .L_6284)


	//   ....[0]....
.L_6284:
        /*0044*/ 	.word	0x00002150


	//   ....[1]....
        /*0048*/ 	.word	0x00002ee0


	//   ....[2]....
        /*004c*/ 	.word	0x00005d70


	//   ....[3]....
        /*0050*/ 	.word	0x00008cd0


	//   ....[4]....
        /*0054*/ 	.word	0x0000bc10


	//----- nvinfo : EIATTR_EXIT_INSTR_OFFSETS
	.align		4
.L_6285:
        /*0058*/ 	.byte	0x04, 0x1c
        /*005a*/ 	.short	(.L_6287 - .L_6286)


	//   ....[0]....
.L_6286:
        /*005c*/ 	.word	0x00008f50


	//   ....[1]....
        /*0060*/ 	.word	0x0000b1c0


	//   ....[2]....
        /*0064*/ 	.word	0x0000b1e0


	//   ....[3]....
        /*0068*/ 	.word	0x0000b280


	//   ....[4]....
        /*006c*/ 	.word	0x0000b2b0


	//   ....[5]....
        /*0070*/ 	.word	0x0000b2d0


	//   ....[6]....
        /*0074*/ 	.word	0x0000b360


	//   ....[7]....
        /*0078*/ 	.word	0x0000b3a0


	//   ....[8]....
        /*007c*/ 	.word	0x0000b440


	//   ....[9]....
        /*0080*/ 	.word	0x0000b490


	//   ....[10]....
        /*0084*/ 	.word	0x0000b4c0


	//   ....[11]....
        /*0088*/ 	.word	0x0000b580


	//   ....[12]....
        /*008c*/ 	.word	0x0000b6c0


	//   ....[13]....
        /*0090*/ 	.word	0x0000b800


	//   ....[14]....
        /*0094*/ 	.word	0x0000b950


	//   ....[15]....
        /*0098*/ 	.word	0x0000b990


	//   ....[16]....
        /*009c*/ 	.word	0x0000b9c0


	//   ....[17]....
        /*00a0*/ 	.word	0x0000ba70


	//   ....[18]....
        /*00a4*/ 	.word	0x0000bab0


	//   ....[19]....
        /*00a8*/ 	.word	0x0000bc20


	//   ....[20]....
        /*00ac*/ 	.word	0x0000bd00


	//   ....[21]....
        /*00b0*/ 	.word	0x0000bda0


	//   ....[22]....
        /*00b4*/ 	.word	0x0000bdd0


	//   ....[23]....
        /*00b8*/ 	.word	0x0000be20


	//   ....[24]....
        /*00bc*/ 	.word	0x0000be60


	//----- nvinfo : EIATTR_MAX_THREADS
	.align		4
.L_6287:
        /*00c0*/ 	.byte	0x04, 0x05
        /*00c2*/ 	.short	(.L_6289 - .L_6288)
.L_6288:
        /*00c4*/ 	.word	0x00000080
        /*00c8*/ 	.word	0x00000001
        /*00cc*/ 	.word	0x00000001


	//----- nvinfo : EIATTR_CRS_STACK_SIZE
	.align		4
.L_6289:
        /*00d0*/ 	.byte	0x04, 0x1e
        /*00d2*/ 	.short	(.L_6291 - .L_6290)
.L_6290:
        /*00d4*/ 	.word	0x00000000


	//----- nvinfo : EIATTR_CBANK_PARAM_SIZE
	.align		4
.L_6291:
        /*00d8*/ 	.byte	0x03, 0x19
        /*00da*/ 	.short	0x0220


	//----- nvinfo : EIATTR_PARAM_CBANK
	.align		4
        /*00dc*/ 	.byte	0x04, 0x0a
        /*00de*/ 	.short	(.L_6293 - .L_6292)
	.align		4
.L_6292:
        /*00e0*/ 	.word	index@(.nv.constant0._ZN2at6native18elementwise_kernelILi128ELi4EZNS0_15gpu_kernel_implINS0_13AUnaryFunctorIhhhZZZNS0_16fmod_kernel_cudaERNS_18TensorIteratorBaseEENKUlvE_clEvENKUlvE_clEvEUlhhE_EEEEvS5_RKT_EUliE_EEviT1_)
        /*00e4*/ 	.short	0x0380
        /*00e6*/ 	.short	0x0220


	//----- nvinfo : EIATTR_SW_WAR
	.align		4
.L_6293:
        /*00e8*/ 	.byte	0x04, 0x36
        /*00ea*/ 	.short	(.L_6295 - .L_6294)
.L_6294:
        /*00ec*/ 	.word	0x00000008
.L_6295:


//--------------------- .nv.info._ZN2at6native27unrolled_elementwise_kernelINS0_13AUnaryFunctorIhhhZZZNS0_16fmod_kernel_cudaERNS_18TensorIteratorBaseEENKUlvE_clEvENKUlvE_clEvEUlhhE_EESt5arrayIPcLm2EELi4E23TrivialOffsetCalculatorILi1EjESD_NS0_6memory12LoadWithCastILi1EEENSE_13StoreWithCastILi1EEEEEviT_T0_T2_T3_T4_T5_ --------------------------
	.section	.nv.info._ZN2at6native27unrolled_elementwise_kernelINS0_13AUnaryFunctorIhhhZZZNS0_16fmod_kernel_cudaERNS_18TensorIteratorBaseEENKUlvE_clEvENKUlvE_clEvEUlhhE_EESt5arrayIPcLm2EELi4E23TrivialOffsetCalculatorILi1EjESD_NS0_6memory12LoadWithCastILi1EEENSE_13StoreWithCastILi1EEEEEviT_T0_T2_T3_T4_T5_,"",@"SHT_CUDA_INFO"
	.sectionflags	@""
	.align	4


	//----- nvinfo : EIATTR_CUDA_API_VERSION
	.align		4
        /*0000*/ 	.byte	0x04, 0x37
        /*0002*/ 	.short	(.L_6297 - .L_6296)
.L_6296:
        /*0004*/ 	.word	0x00000082


	//----- nvinfo : EIATTR_KPARAM_INFO
	.align		4
.L_6297:
        /*0008*/ 	.byte	0x04, 0x17
        /*000a*/ 	.short	(.L_6299 - .L_6298)
.L_6298:
        /*000c*/ 	.word	0x00000000
        /*0010*/ 	.short	0x0006
        /*0012*/ 	.short	0x0024
        /*0014*/ 	.byte	0x00, 0xf0, 0x21, 0x00


	//----- nvinfo : EIATTR_KPARAM_INFO
	.align		4
.L_6299:
        /*0018*/ 	.byte	0x04, 0x17
        /*001a*/ 	.short	(.L_6301 - .L_6300)
.L_6300:
        /*001c*/ 	.word	0x00000000
        /*0020*/ 	.short	0x0005
        /*0022*/ 	.short	0x001c
        /*0024*/ 	.byte	0x00, 0xf0, 0x21, 0x00


	//----- nvinfo : EIATTR_KPARAM_INFO
	.align		4
.L_6301:
        /*0028*/ 	.byte	0x04, 0x17
        /*002a*/ 	.short	(.L_6303 - .L_6302)
.L_6302:
        /*002c*/ 	.word	0x00000000
        /*0030*/ 	.short	0x0004
        /*0032*/ 	.short	0x0019
        /*0034*/ 	.byte	0x00, 0xf0, 0x05, 0x00


	//----- nvinfo : EIATTR_KPARAM_INFO
	.align		4
.L_6303:
        /*0038*/ 	.byte	0x04, 0x17
        /*003a*/ 	.short	(.L_6305 - .L_6304)
.L_6304:
        /*003c*/ 	.word	0x00000000
        /*0040*/ 	.short	0x0003
        /*0042*/ 	.short	0x0018
        /*0044*/ 	.byte	0x00, 0xf0, 0x05, 0x00


	//----- nvinfo : EIATTR_KPARAM_INFO
	.align		4
.L_6305:
        /*0048*/ 	.byte	0x04, 0x17
        /*004a*/ 	.short	(.L_6307 - .L_6306)
.L_6306:
        /*004c*/ 	.word	0x00000000
        /*0050*/ 	.short	0x0002
        /*0052*/ 	.short	0x0008
        /*0054*/ 	.byte	0x00, 0xf0, 0x41, 0x00


	//----- nvinfo : EIATTR_KPARAM_INFO
	.align		4
.L_6307:
        /*0058*/ 	.byte	0x04, 0x17
        /*005a*/ 	.short	(.L_6309 - .L_6308)
.L_6308:
        /*005c*/ 	.word	0x00000000
        /*0060*/ 	.short	0x0001
        /*0062*/ 	.short	0x0004
        /*0064*/ 	.byte	0x00, 0xf0, 0x09, 0x00


	//----- nvinfo : EIATTR_KPARAM_INFO
	.align		4
.L_6309:
        /*0068*/ 	.byte	0x04, 0x17
        /*006a*/ 	.short	(.L_6311 - .L_6310)
.L_6310:
        /*006c*/ 	.word	0x00000000
        /*0070*/ 	.short	0x0000
        /*0072*/ 	.short	0x0000
        /*0074*/ 	.byte	0x00, 0xf0, 0x11, 0x00


	//----- nvinfo : EIATTR_SPARSE_MMA_MASK
	.align		4
.L_6311:
        /*0078*/ 	.byte	0x03, 0x50
        /*007a*/ 	.short	0x0000


	//----- nvinfo : EIATTR_MAXREG_COUNT
	.align		4
        /*007c*/ 	.byte	0x03, 0x1b
        /*007e*/ 	.short	0x00ff


	//----- nvinfo : EIATTR_EXTERNS
	.align		4
        /*0080*/ 	.byte	0x04, 0x0f
        /*0082*/ 	.short	(.L_6313 - .L_6312)


	//   ....[0]....
	.align		4
.L_6312:
        /*0084*/ 	.word	index@(__assertfail)


	//----- nvinfo : EIATTR_MERCURY_ISA_VERSION
	.align		4
.L_6313:
        /*0088*/ 	.byte	0x03, 0x5f
        /*008a*/ 	.short	0x0101


	//----- nvinfo : EIATTR_VRC_CTA_INIT_COUNT
	.align		4
        /*008c*/ 	.byte	0x02, 0x4a
	.zero		1
	.zero		1


	//----- nvinfo : EIATTR_SYSCALL_OFFSETS
	.align		4
        /*0090*/ 	.byte	0x04, 0x46
        /*0092*/ 	.short	(.L_6315 - .L_6314)


	//   ....[0]....
.L_6314:
        /*0094*/ 	.word	0x00000e70


	//   ....[1]....
        /*0098*/ 	.word	0x00001e60


	//   ....[2]....
        /*009c*/ 	.word	0x00002d90


	//   ....[3]....
        /*00a0*/ 	.word	0x00003cc0


	//   ....[4]....
        /*00a4*/ 	.word	0x00004e20


	//   ....[5]....
        /*00a8*/ 	.word	0x00005c60


	//   ....[6]....
        /*00ac*/ 	.word	0x00006b60


	//   ....[7]....
        /*00b0*/ 	.word	0x00007a30


	//----- nvinfo : EIATTR_EXIT_INSTR_OFFSETS
	.align		4
.L_6315:
        /*00b4*/ 	.byte	0x04, 0x1c
        /*00b6*/ 	.short	(.L_6317 - .L_6316)


	//   ....[0]....
.L_6316:
        /*00b8*/ 	.word	0x00006e10


	//   ....[1]....
        /*00bc*/ 	.word	0x00006f40


	//   ....[2]....
        /*00c0*/ 	.word	0x00006f60


	//   ....[3]....
        /*00c4*/ 	.word	0x00007000


	//   ....[4]....
        /*00c8*/ 	.word	0x00007030


	//   ....[5]....
        /*00cc*/ 	.word	0x00007060


	//   ....[6]....
        /*00d0*/ 	.word	0x00007100


	//   ....[7]....
        /*00d4*/ 	.word	0x00007150


	//   ....[8]....
        /*00d8*/ 	.word	0x00007200


	//   ....[9]....
        /*00dc*/ 	.word	0x00007260


	//   ....[10]....
        /*00e0*/ 	.word	0x000072a0


	//   ....[11]....
        /*00e4*/ 	.word	0x00007370


	//   ....[12]....
        /*00e8*/ 	.word	0x000074c0


	//   ....[13]....
        /*00ec*/ 	.word	0x00007610


	//   ....[14]....
        /*00f0*/ 	.word	0x00007770


	//   ....[15]....
        /*00f4*/ 	.word	0x000077b0


	//   ....[16]....
        /*00f8*/ 	.word	0x000077e0


	//   ....[17]....
        /*00fc*/ 	.word	0x00007880


	//   ....[18]....
        /*0100*/ 	.word	0x000078d0


	//   ....[19]....
        /*0104*/ 	.word	0x00007a40


	//   ....[20]....
        /*0108*/ 	.word	0x00007b30


	//   ....[21]....
        /*010c*/ 	.word	0x00007be0


	//   ....[22]....
        /*0110*/ 	.word	0x00007c10


	//   ....[23]....
        /*0114*/ 	.word	0x00007c60


	//   ....[24]....
        /*0118*/ 	.word	0x00007cb0


	//----- nvinfo : EIATTR_MAX_THREADS
	.align		4
.L_6317:
        /*011c*/ 	.byte	0x04, 0x05
        /*011e*/ 	.short	(.L_6319 - .L_6318)
.L_6318:
        /*0120*/ 	.word	0x00000080
        /*0124*/ 	.word	0x00000001
        /*0128*/ 	.word	0x00000001


	//----- nvinfo : EIATTR_CRS_STACK_SIZE
	.align		4
.L_6319:
        /*012c*/ 	.byte	0x04, 0x1e
        /*012e*/ 	.short	(.L_6321 - .L_6320)
.L_6320:
        /*0130*/ 	.word	0x00000000


	//----- nvinfo : EIATTR_CBANK_PARAM_SIZE
	.align		4
.L_6321:
        /*0134*/ 	.byte	0x03, 0x19
        /*0136*/ 	.short	0x002c


	//----- nvinfo : EIATTR_PARAM_CBANK
	.align		4
        /*0138*/ 	.byte	0x04, 0x0a
        /*013a*/ 	.short	(.L_6323 - .L_6322)
	.align		4
.L_6322:
        /*013c*/ 	.word	index@(.nv.constant0._ZN2at6native27unrolled_elementwise_kernelINS0_13AUnaryFunctorIhhhZZZNS0_16fmod_kernel_cudaERNS_18TensorIteratorBaseEENKUlvE_clEvENKUlvE_clEvEUlhhE_EESt5arrayIPcLm2EELi4E23TrivialOffsetCalculatorILi1EjESD_NS0_6memory12LoadWithCastILi1EEENSE_13StoreWithCastILi1EEEEEviT_T0_T2_T3_T4_T5_)
        /*0140*/ 	.short	0x0380
        /*0142*/ 	.short	0x002c


	//----- nvinfo : EIATTR_SW_WAR
	.align		4
.L_6323:
        /*0144*/ 	.byte	0x04, 0x36
        /*0146*/ 	.short	(.L_6325 - .L_6324)
.L_6324:
        /*0148*/ 	.word	0x00000008
.L_6325:


//--------------------- .nv.info._ZN2at6native18elementwise_kernelILi128ELi4EZNS0_22gpu_kernel_impl_nocastINS0_13AUnaryFunctorIhhhZZZNS0_16fmod_kernel_cudaERNS_18TensorIteratorBaseEENKUlvE_clEvENKUlvE_clEvEUlhhE_EEEEvS5_RKT_EUliE_EEviT1_ --------------------------
	.section	.nv.info._ZN2at6native18elementwise_kernelILi128ELi4EZNS0_22gpu_kernel_impl_nocastINS0_13AUnaryFunctorIhhhZZZNS0_16fmod_kernel_cudaERNS_18TensorIteratorBaseEENKUlvE_clEvENKUlvE_clEvEUlhhE_EEEEvS5_RKT_EUliE_EEviT1_,"",@"SHT_CUDA_INFO"
	.sectionflags	@""
	.align	4


	//----- nvinfo : EIATTR_CUDA_API_VERSION
	.align		4
        /*0000*/ 	.byte	0x04, 0x37
        /*0002*/ 	.short	(.L_6327 - .L_6326)
.L_6326:
        /*0004*/ 	.word	0x00000082


	//----- nvinfo : EIATTR_KPARAM_INFO
	.align		4
.L_6327:
        /*0008*/ 	.byte	0x04, 0x17
        /*000a*/ 	.short	(.L_6329 - .L_6328)
.L_6328:
        /*000c*/ 	.word	0x00000000
        /*0010*/ 	.short	0x0001
        /*0012*/ 	.short	0x0008
        /*0014*/ 	.byte	0x00, 0xf0, 0x61, 0x08


	//----- nvinfo : EIATTR_KPARAM_INFO
	.align		4
.L_6329:
        /*0018*/ 	.byte	0x04, 0x17
        /*001a*/ 	.short	(.L_6331 - .L_6330)
.L_6330:
        /*001c*/ 	.word	0x00000000
        /*0020*/ 	.short	0x0000
        /*0022*/ 	.short	0x0000
        /*0024*/ 	.byte	0x00, 0xf0, 0x11, 0x00


	//----- nvinfo : EIATTR_SPARSE_MMA_MASK
	.align		4
.L_6331:
        /*0028*/ 	.byte	0x03, 0x50
        /*002a*/ 	.short	0x0000


	//----- nvinfo : EIATTR_MAXREG_COUNT
	.align		4
        /*002c*/ 	.byte	0x03, 0x1b
        /*002e*/ 	.short	0x0080


	//----- nvinfo : EIATTR_MERCURY_ISA_VERSION
	.align		4
        /*0030*/ 	.byte	0x03, 0x5f
        /*0032*/ 	.short	0x0101


	//----- nvinfo : EIATTR_VRC_CTA_INIT_COUNT
	.align		4
        /*0034*/ 	.byte	0x02, 0x4a
	.zero		1
	.zero		1


	//----- nvinfo : EIATTR_EXIT_INSTR_OFFSETS
	.align		4
        /*0038*/ 	.byte	0x04, 0x1c
        /*003a*/ 	.short	(.L_6333 - .L_6332)


	//   ....[0]....
.L_6332:
        /*003c*/ 	.word	0x00000330


	//   ....[1]....
        /*0040*/ 	.word	0x000003b0


	//   ....[2]....
        /*0044*/ 	.word	0x00003ef0


	//   ....[3]....
        /*0048*/ 	.word	0x00005240


	//----- nvinfo : EIATTR_MAX_THREADS
	.align		4
.L_6333:
        /*004c*/ 	.byte	0x04, 0x05
        /*004e*/ 	.short	(.L_6335 - .L_6334)
.L_6334:
        /*0050*/ 	.word	0x00000080
        /*0054*/ 	.word	0x00000001
        /*0058*/ 	.word	0x00000001


	//----- nvinfo : EIATTR_CRS_STACK_SIZE
	.align		4
.L_6335:
        /*005c*/ 	.byte	0x04, 0x1e
        /*005e*/ 	.short	(.L_6337 - .L_6336)
.L_6336:
        /*0060*/ 	.word	0x00000000


	//----- nvinfo : EIATTR_CBANK_PARAM_SIZE
	.align		4
.L_6337:
        /*0064*/ 	.byte	0x03, 0x19
        /*0066*/ 	.short	0x0220


	//----- nvinfo : EIATTR_PARAM_CBANK
	.align		4
        /*0068*/ 	.byte	0x04, 0x0a
        /*006a*/ 	.short	(.L_6339 - .L_6338)
	.align		4
.L_6338:
        /*006c*/ 	.word	index@(.nv.constant0._ZN2at6native18elementwise_kernelILi128ELi4EZNS0_22gpu_kernel_impl_nocastINS0_13AUnaryFunctorIhhhZZZNS0_16fmod_kernel_cudaERNS_18TensorIteratorBaseEENKUlvE_clEvENKUlvE_clEvEUlhhE_EEEEvS5_RKT_EUliE_EEviT1_)
        /*0070*/ 	.short	0x0380
        /*0072*/ 	.short	0x0220


	//----- nvinfo : EIATTR_SW_WAR
	.align		4
.L_6339:
        /*0074*/ 	.byte	0x04, 0x36
        /*0076*/ 	.short	(.L_6341 - .L_6340)
.L_6340:
        /*0078*/ 	.word	0x00000008
.L_6341:


//--------------------- .nv.info._ZN2at6native27unrolled_elementwise_kernelINS0_13AUnaryFunctorIhhhZZZNS0_16fmod_kernel_cudaERNS_18TensorIteratorBaseEENKUlvE_clEvENKUlvE_clEvEUlhhE_EESt5arrayIPcLm2EELi4E23TrivialOffsetCalculatorILi1EjESD_NS0_6memory15LoadWithoutCastENSE_16StoreWithoutCastEEEviT_T0_T2_T3_T4_T5_ --------------------------
	.section	.nv.info._ZN2at6native27unrolled_elementwise_kernelINS0_13AUnaryFunctorIhhhZZZNS0_16fmod_kernel_cudaERNS_18TensorIteratorBaseEENKUlvE_clEvENKUlvE_clEvEUlhhE_EESt5arrayIPcLm2EELi4E23TrivialOffsetCalculatorILi1EjESD_NS0_6memory15LoadWithoutCastENSE_16StoreWithoutCastEEEviT_T0_T2_T3_T4_T5_,"",@"SHT_CUDA_INFO"
	.sectionflags	@""
	.align	4


	//----- nvinfo : EIATTR_CUDA_API_VERSION
	.align		4
        /*0000*/ 	.byte	0x04, 0x37
        /*0002*/ 	.short	(.L_6343 - .L_6342)
.L_6342:
        /*0004*/ 	.word	0x00000082


	//----- nvinfo : EIATTR_KPARAM_INFO
	.align		4
.L_6343:
        /*0008*/ 	.byte	0x04, 0x17
        /*000a*/ 	.short	(.L_6345 - .L_6344)
.L_6344:
        /*000c*/ 	.word	0x00000000
        /*0010*/ 	.short	0x0006
        /*0012*/ 	.short	0x001b
        /*0014*/ 	.byte	0x00, 0xf0, 0x05, 0x00


	//----- nvinfo : EIATTR_KPARAM_INFO
	.align		4
.L_6345:
        /*0018*/ 	.byte	0x04, 0x17
        /*001a*/ 	.short	(.L_6347 - .L_6346)
.L_6346:
        /*001c*/ 	.word	0x00000000
        /*0020*/ 	.short	0x0005
        /*0022*/ 	.short	0x001a
        /*0024*/ 	.byte	0x00, 0xf0, 0x05, 0x00


	//----- nvinfo : EIATTR_KPARAM_INFO
	.align		4
.L_6347:
        /*0028*/ 	.byte	0x04, 0x17
        /*002a*/ 	.short	(.L_6349 - .L_6348)
.L_6348:
        /*002c*/ 	.word	0x00000000
        /*0030*/ 	.short	0x0004
        /*0032*/ 	.short	0x0019
        /*0034*/ 	.byte	0x00, 0xf0, 0x05, 0x00


	//----- nvinfo : EIATTR_KPARAM_INFO
	.align		4
.L_6349:
        /*0038*/ 	.byte	0x04, 0x17
        /*003a*/ 	.short	(.L_6351 - .L_6350)
.L_6350:
        /*003c*/ 	.word	0x00000000
        /*0040*/ 	.short	0x0003
        /*0042*/ 	.short	0x0018
        /*0044*/ 	.byte	0x00, 0xf0, 0x05, 0x00


	//----- nvinfo : EIATTR_KPARAM_INFO
	.align		4
.L_6351:
        /*0048*/ 	.byte	0x04, 0x17
        /*004a*/ 	.short	(.L_6353 - .L_6352)
.L_6352:
        /*004c*/ 	.word	0x00000000
        /*0050*/ 	.short	0x0002
        /*0052*/ 	.short	0x0008
        /*0054*/ 	.byte	0x00, 0xf0, 0x41, 0x00


	//----- nvinfo : EIATTR_KPARAM_INFO
	.align		4
.L_6353:
        /*0058*/ 	.byte	0x04, 0x17
        /*005a*/ 	.short	(.L_6355 - .L_6354)
.L_6354:
        /*005c*/ 	.word	0x00000000
        /*0060*/ 	.short	0x0001
        /*0062*/ 	.short	0x0004
        /*0064*/ 	.byte	0x00, 0xf0, 0x09, 0x00


	//----- nvinfo : EIATTR_KPARAM_INFO
	.align		4
.L_6355:
        /*0068*/ 	.byte	0x04, 0x17
        /*006a*/ 	.short	(.L_6357 - .L_6356)
.L_6356:
        /*006c*/ 	.word	0x00000000
        /*0070*/ 	.short	0x0000
        /*0072*/ 	.short	0x0000
        /*0074*/ 	.byte	0x00, 0xf0, 0x11, 0x00


	//----- nvinfo : EIATTR_SPARSE_MMA_MASK
	.align		4
.L_6357:
        /*0078*/ 	.byte	0x03, 0x50
        /*007a*/ 	.short	0x0000


	//----- nvinfo : EIATTR_MAXREG_COUNT
	.align		4
        /*007c*/ 	.byte	0x03, 0x1b
        /*007e*/ 	.short	0x00ff


	//----- nvinfo : EIATTR_MERCURY_ISA_VERSION
	.align		4
        /*0080*/ 	.byte	0x03, 0x5f
        /*0082*/ 	.short	0x0101


	//----- nvinfo : EIATTR_VRC_CTA_INIT_COUNT
	.align		4
        /*0084*/ 	.byte	0x02, 0x4a
	.zero		1
	.zero		1


	//----- nvinfo : EIATTR_EXIT_INSTR_OFFSETS
	.align		4
        /*0088*/ 	.byte	0x04, 0x1c
        /*008a*/ 	.short	(.L_6359 - .L_6358)


	//   ....[0]....
.L_6358:
        /*008c*/ 	.word	0x000006c0


	//   ....[1]....
        /*0090*/ 	.word	0x00000720


	//----- nvinfo : EIATTR_MAX_THREADS
	.align		4
.L_6359:
        /*0094*/ 	.byte	0x04, 0x05
        /*0096*/ 	.short	(.L_6361 - .L_6360)
.L_6360:
        /*0098*/ 	.word	0x00000080
        /*009c*/ 	.word	0x00000001
        /*00a0*/ 	.word	0x00000001


	//----- nvinfo : EIATTR_CRS_STACK_SIZE
	.align		4
.L_6361:
        /*00a4*/ 	.byte	0x04, 0x1e
        /*00a6*/ 	.short	(.L_6363 - .L_6362)
.L_6362:
        /*00a8*/ 	.word	0x00000000


	//----- nvinfo : EIATTR_CBANK_PARAM_SIZE
	.align		4
.L_6363:
        /*00ac*/ 	.byte	0x03, 0x19
        /*00ae*/ 	.short	0x001c


	//----- nvinfo : EIATTR_PARAM_CBANK
	.align		4
        /*00b0*/ 	.byte	0x04, 0x0a
        /*00b2*/ 	.short	(.L_6365 - .L_6364)
	.align		4
.L_6364:
        /*00b4*/ 	.word	index@(.nv.constant0._ZN2at6native27unrolled_elementwise_kernelINS0_13AUnaryFunctorIhhhZZZNS0_16fmod_kernel_cudaERNS_18TensorIteratorBaseEENKUlvE_clEvENKUlvE_clEvEUlhhE_EESt5arrayIPcLm2EELi4E23TrivialOffsetCalculatorILi1EjESD_NS0_6memory15LoadWithoutCastENSE_16StoreWithoutCastEEEviT_T0_T2_T3_T4_T5_)
        /*00b8*/ 	.short	0x0380
        /*00ba*/ 	.short	0x001c


	//----- nvinfo : EIATTR_SW_WAR
	.align		4
.L_6365:
        /*00bc*/ 	.byte	0x04, 0x36
        /*00be*/ 	.short	(.L_6367 - .L_6366)
.L_6366:
        /*00c0*/ 	.word	0x00000008
.L_6367:


//--------------------- .nv.info._ZN2at6native29vectorized_elementwise_kernelILi2ENS0_13AUnaryFunctorIhhhZZZNS0_16fmod_kernel_cudaERNS_18TensorIteratorBaseEENKUlvE_clEvENKUlvE_clEvEUlhhE_EESt5arrayIPcLm2EEEEviT0_T1_ --------------------------
	.section	.nv.info._ZN2at6native29vectorized_elementwise_kernelILi2ENS0_13AUnaryFunctorIhhhZZZNS0_16fmod_kernel_cudaERNS_18TensorIteratorBaseEENKUlvE_clEvENKUlvE_clEvEUlhhE_EESt5arrayIPcLm2EEEEviT0_T1_,"",@"SHT_CUDA_INFO"
	.sectionflags	@""
	.align	4


	//----- nvinfo : EIATTR_CUDA_API_VERSION
	.align		4
        /*0000*/ 	.byte	0x04, 0x37
        /*0002*/ 	.short	(.L_6369 - .L_6368)
.L_6368:
        /*0004*/ 	.word	0x00000082


	//----- nvinfo : EIATTR_KPARAM_INFO
	.align		4
.L_6369:
        /*0008*/ 	.byte	0x04, 0x17
        /*000a*/ 	.short	(.L_6371 - .L_6370)
.L_6370:
        /*000c*/ 	.word	0x00000000
        /*0010*/ 	.short	0x0002
        /*0012*/ 	.short	0x0008
        /*0014*/ 	.byte	0x00, 0xf0, 0x41, 0x00


	//----- nvinfo : EIATTR_KPARAM_INFO
	.align		4
.L_6371:
        /*0018*/ 	.byte	0x04, 0x17
        /*001a*/ 	.short	(.L_6373 - .L_6372)
.L_6372:
        /*001c*/ 	.word	0x00000000
        /*0020*/ 	.short	0x0001
        /*0022*/ 	.short	0x0004
        /*0024*/ 	.byte	0x00, 0xf0, 0x09, 0x00


	//----- nvinfo : EIATTR_KPARAM_INFO
	.align		4
.L_6373:
        /*0028*/ 	.byte	0x04, 0x17
        /*002a*/ 	.short	(.L_6375 - .L_6374)
.L_6374:
        /*002c*/ 	.word	0x00000000
        /*0030*/ 	.short	0x0000
        /*0032*/ 	.short	0x0000
        /*0034*/ 	.byte	0x00, 0xf0, 0x11, 0x00


	//----- nvinfo : EIATTR_SPARSE_MMA_MASK
	.align		4
.L_6375:
        /*0038*/ 	.byte	0x03, 0x50
        /*003a*/ 	.short	0x0000


	//----- nvinfo : EIATTR_MAXREG_COUNT
	.align		4
        /*003c*/ 	.byte	0x03, 0x1b
        /*003e*/ 	.short	0x00ff


	//----- nvinfo : EIATTR_MERCURY_ISA_VERSION
	.align		4
        /*0040*/ 	.byte	0x03, 0x5f
        /*0042*/ 	.short	0x0101


	//----- nvinfo : EIATTR_VRC_CTA_INIT_COUNT
	.align		4
        /*0044*/ 	.byte	0x02, 0x4a
	.zero		1
	.zero		1


	//----- nvinfo : EIATTR_EXIT_INSTR_OFFSETS
	.align		4
        /*0048*/ 	.byte	0x04, 0x1c
        /*004a*/ 	.short	(.L_6377 - .L_6376)


	//   ....[0]....
.L_6376:
        /*004c*/ 	.word	0x00000d60


	//   ....[1]....
        /*0050*/ 	.word	0x00000dc0


	//   ....[2]....
        /*0054*/ 	.word	0x00001240


	//----- nvinfo : EIATTR_MAX_THREADS
	.align		4
.L_6377:
        /*0058*/ 	.byte	0x04, 0x05
        /*005a*/ 	.short	(.L_6379 - .L_6378)
.L_6378:
        /*005c*/ 	.word	0x00000080
        /*0060*/ 	.word	0x00000001
        /*0064*/ 	.word	0x00000001


	//----- nvinfo : EIATTR_CRS_STACK_SIZE
	.align		4
.L_6379:
        /*0068*/ 	.byte	0x04, 0x1e
        /*006a*/ 	.short	(.L_6381 - .L_6380)
.L_6380:
        /*006c*/ 	.word	0x00000000


	//----- nvinfo : EIATTR_CBANK_PARAM_SIZE
	.align		4
.L_6381:
        /*0070*/ 	.byte	0x03, 0x19
        /*0072*/ 	.short	0x0018


	//----- nvinfo : EIATTR_PARAM_CBANK
	.align		4
        /*0074*/ 	.byte	0x04, 0x0a
        /*0076*/ 	.short	(.L_6383 - .L_6382)
	.align		4
.L_6382:
        /*0078*/ 	.word	index@(.nv.constant0._ZN2at6native29vectorized_elementwise_kernelILi2ENS0_13AUnaryFunctorIhhhZZZNS0_16fmod_kernel_cudaERNS_18TensorIteratorBaseEENKUlvE_clEvENKUlvE_clEvEUlhhE_EESt5arrayIPcLm2EEEEviT0_T1_)
        /*007c*/ 	.short	0x0380
        /*007e*/ 	.short	0x0018


	//----- nvinfo : EIATTR_SW_WAR
	.align		4
.L_6383:
        /*0080*/ 	.byte	0x04, 0x36
        /*0082*/ 	.short	(.L_6385 - .L_6384)
.L_6384:
        /*0084*/ 	.word	0x00000008
.L_6385:


//--------------------- .nv.info._ZN2at6native29vectorized_elementwise_kernelILi4ENS0_13AUnaryFunctorIhhhZZZNS0_16fmod_kernel_cudaERNS_18TensorIteratorBaseEENKUlvE_clEvENKUlvE_clEvEUlhhE_EESt5arrayIPcLm2EEEEviT0_T1_ --------------------------
	.section	.nv.info._ZN2at6native29vectorized_elementwise_kernelILi4ENS0_13AUnaryFunctorIhhhZZZNS0_16fmod_kernel_cudaERNS_18TensorIteratorBaseEENKUlvE_clEvENKUlvE_clEvEUlhhE_EESt5arrayIPcLm2EEEEviT0_T1_,"",@"SHT_CUDA_INFO"
	.sectionflags	@""
	.align	4


	//----- nvinfo : EIATTR_CUDA_API_VERSION
	.align		4
        /*0000*/ 	.byte	0x04, 0x37
        /*0002*/ 	.short	(.L_6387 - .L_6386)
.L_6386:
        /*0004*/ 	.word	0x00000082


	//----- nvinfo : EIATTR_KPARAM_INFO
	.align		4
.L_6387:
        /*0008*/ 	.byte	0x04, 0x17
        /*000a*/ 	.short	(.L_6389 - .L_6388)
.L_6388:
        /*000c*/ 	.word	0x00000000
        /*0010*/ 	.short	0x0002
        /*0012*/ 	.short	0x0008
        /*0014*/ 	.byte	0x00, 0xf0, 0x41, 0x00


	//----- nvinfo : EIATTR_KPARAM_INFO
	.align		4
.L_6389:
        /*0018*/ 	.byte	0x04, 0x17
        /*001a*/ 	.short	(.L_6391 - .L_6390)
.L_6390:
        /*001c*/ 	.word	0x00000000
        /*0020*/ 	.short	0x0001
        /*0022*/ 	.short	0x0004
        /*0024*/ 	.byte	0x00, 0xf0, 0x09, 0x00


	//----- nvinfo : EIATTR_KPARAM_INFO
	.align		4
.L_6391:
        /*0028*/ 	.byte	0x04, 0x17
        /*002a*/ 	.short	(.L_6393 - .L_6392)
.L_6392:
        /*002c*/ 	.word	0x00000000
        /*0030*/ 	.short	0x0000
        /*0032*/ 	.short	0x0000
        /*0034*/ 	.byte	0x00, 0xf0, 0x11, 0x00


	//----- nvinfo : EIATTR_SPARSE_MMA_MASK
	.align		4
.L_6393:
        /*0038*/ 	.byte	0x03, 0x50
        /*003a*/ 	.short	0x0000


	//----- nvinfo : EIATTR_MAXREG_COUNT
	.align		4
        /*003c*/ 	.byte	0x03, 0x1b
        /*003e*/ 	.short	0x00ff


	//----- nvinfo : EIATTR_MERCURY_ISA_VERSION
	.align		4
        /*0040*/ 	.byte	0x03, 0x5f
        /*0042*/ 	.short	0x0101


	//----- nvinfo : EIATTR_VRC_CTA_INIT_COUNT
	.align		4
        /*0044*/ 	.byte	0x02, 0x4a
	.zero		1
	.zero		1


	//----- nvinfo : EIATTR_EXIT_INSTR_OFFSETS
	.align		4
        /*0048*/ 	.byte	0x04, 0x1c
        /*004a*/ 	.short	(.L_6395 - .L_6394)


	//   ....[0]....
.L_6394:
        /*004c*/ 	.word	0x00000d60


	//   ....[1]....
        /*0050*/ 	.word	0x00000dc0


	//   ....[2]....
        /*0054*/ 	.word	0x000012a0


	//----- nvinfo : EIATTR_MAX_THREADS
	.align		4
.L_6395:
        /*0058*/ 	.byte	0x04, 0x05
        /*005a*/ 	.short	(.L_6397 - .L_6396)
.L_6396:
        /*005c*/ 	.word	0x00000080
        /*0060*/ 	.word	0x00000001
        /*0064*/ 	.word	0x00000001


	//----- nvinfo : EIATTR_CRS_STACK_SIZE
	.align		4
.L_6397:
        /*0068*/ 	.byte	0x04, 0x1e
        /*006a*/ 	.short	(.L_6399 - .L_6398)
.L_6398:
        /*006c*/ 	.word	0x00000000


	//----- nvinfo : EIATTR_CBANK_PARAM_SIZE
	.align		4
.L_6399:
        /*0070*/ 	.byte	0x03, 0x19
        /*0072*/ 	.short	0x0018


	//----- nvinfo : EIATTR_PARAM_CBANK
	.align		4
        /*0074*/ 	.byte	0x04, 0x0a
        /*0076*/ 	.short	(.L_6401 - .L_6400)
	.align		4
.L_6400:
        /*0078*/ 	.word	index@(.nv.constant0._ZN2at6native29vectorized_elementwise_kernelILi4ENS0_13AUnaryFunctorIhhhZZZNS0_16fmod_kernel_cudaERNS_18TensorIteratorBaseEENKUlvE_clEvENKUlvE_clEvEUlhhE_EESt5arrayIPcLm2EEEEviT0_T1_)
        /*007c*/ 	.short	0x0380
        /*007e*/ 	.short	0x0018


	//----- nvinfo : EIATTR_SW_WAR
	.align		4
.L_6401:
        /*0080*/ 	.byte	0x04, 0x36
        /*0082*/ 	.short	(.L_6403 - .L_6402)
.L_6402:
        /*0084*/ 	.word	0x00000008
.L_6403:


//--------------------- .nv.info._ZN2at6native29vectorized_elementwise_kernelILi8ENS0_13AUnaryFunctorIhhhZZZNS0_16fmod_kernel_cudaERNS_18TensorIteratorBaseEENKUlvE_clEvENKUlvE_clEvEUlhhE_EESt5arrayIPcLm2EEEEviT0_T1_ --------------------------
	.section	.nv.info._ZN2at6native29vectorized_elementwise_kernelILi8ENS0_13AUnaryFunctorIhhhZZZNS0_16fmod_kernel_cudaERNS_18TensorIteratorBaseEENKUlvE_clEvENKUlvE_clEvEUlhhE_EESt5arrayIPcLm2EEEEviT0_T1_,"",@"SHT_CUDA_INFO"
	.sectionflags	@""
	.align	4


	//----- nvinfo : EIATTR_CUDA_API_VERSION
	.align		4
        /*0000*/ 	.byte	0x04, 0x37
        /*0002*/ 	.short	(.L_6405 - .L_6404)
.L_6404:
        /*0004*/ 	.word	0x00000082


	//----- nvinfo : EIATTR_KPARAM_INFO
	.align		4
.L_6405:
        /*0008*/ 	.byte	0x04, 0x17
        /*000a*/ 	.short	(.L_6407 - .L_6406)
.L_6406:
        /*000c*/ 	.word	0x00000000
        /*0010*/ 	.short	0x0002
        /*0012*/ 	.short	0x0008
        /*0014*/ 	.byte	0x00, 0xf0, 0x41, 0x00


	//----- nvinfo : EIATTR_KPARAM_INFO
	.align		4
.L_6407:
        /*0018*/ 	.byte	0x04, 0x17
        /*001a*/ 	.short	(.L_6409 - .L_6408)
.L_6408:
        /*001c*/ 	.word	0x00000000
        /*0020*/ 	.short	0x0001
        /*0022*/ 	.short	0x0004
        /*0024*/ 	.byte	0x00, 0xf0, 0x09, 0x00


	//----- nvinfo : EIATTR_KPARAM_INFO
	.align		4
.L_6409:
        /*0028*/ 	.byte	0x04, 0x17
        /*002a*/ 	.short	(.L_6411 - .L_6410)
.L_6410:
        /*002c*/ 	.word	0x00000000
        /*0030*/ 	.short	0x0000
        /*0032*/ 	.short	0x0000
        /*0034*/ 	.byte	0x00, 0xf0, 0x11, 0x00


	//----- nvinfo : EIATTR_SPARSE_MMA_MASK
	.align		4
.L_6411:
        /*0038*/ 	.byte	0x03, 0x50
        /*003a*/ 	.short	0x0000


	//----- nvinfo : EIATTR_MAXREG_COUNT
	.align		4
        /*003c*/ 	.byte	0x03, 0x1b
        /*003e*/ 	.short	0x00ff


	//----- nvinfo : EIATTR_MERCURY_ISA_VERSION
	.align		4
        /*0040*/ 	.byte	0x03, 0x5f
        /*0042*/ 	.short	0x0101


	//----- nvinfo : EIATTR_VRC_CTA_INIT_COUNT
	.align		4
        /*0044*/ 	.byte	0x02, 0x4a
	.zero		1
	.zero		1


	//----- nvinfo : EIATTR_EXIT_INSTR_OFFSETS
	.align		4
        /*0048*/ 	.byte	0x04, 0x1c
        /*004a*/ 	.short	(.L_6413 - .L_6412)


	//   ....[0]....
.L_6412:
        /*004c*/ 	.word	0x00000010


	//----- nvinfo : EIATTR_MAX_THREADS
	.align		4
.L_6413:
        /*0050*/ 	.byte	0x04, 0x05
        /*0052*/ 	.short	(.L_6415 - .L_6414)
.L_6414:
        /*0054*/ 	.word	0x00000080
        /*0058*/ 	.word	0x00000001
        /*005c*/ 	.word	0x00000001


	//----- nvinfo : EIATTR_CBANK_PARAM_SIZE
	.align		4
.L_6415:
        /*0060*/ 	.byte	0x03, 0x19
        /*0062*/ 	.short	0x0018


	//----- nvinfo : EIATTR_PARAM_CBANK
	.align		4
        /*0064*/ 	.byte	0x04, 0x0a
        /*0066*/ 	.short	(.L_6417 - .L_6416)
	.align		4
.L_6416:
        /*0068*/ 	.word	index@(.nv.constant0._ZN2at6native29vectorized_elementwise_kernelILi8ENS0_13AUnaryFunctorIhhhZZZNS0_16fmod_kernel_cudaERNS_18TensorIteratorBaseEENKUlvE_clEvENKUlvE_clEvEUlhhE_EESt5arrayIPcLm2EEEEviT0_T1_)
        /*006c*/ 	.short	0x0380
        /*006e*/ 	.short	0x0018


	//----- nvinfo : EIATTR_SW_WAR
	.align		4
.L_6417:
        /*0070*/ 	.byte	0x04, 0x36
        /*0072*/ 	.short	(.L_6419 - .L_6418)
.L_6418:
        /*0074*/ 	.word	0x00000008
.L_6419:


//--------------------- .nv.info._ZN2at6native18elementwise_kernelILi128ELi4EZNS0_15gpu_kernel_implINS0_13BinaryFunctorIN3c108BFloat16ES5_S5_ZZZNS0_21remainder_kernel_cudaERNS_18TensorIteratorBaseEENKUlvE0_clEvENKUlvE2_clEvEUlS5_S5_E_EEEEvS7_RKT_EUliE_EEviT1_ --------------------------
	.section	.nv.info._ZN2at6native18elementwise_kernelILi128ELi4EZNS0_15gpu_kernel_implINS0_13BinaryFunctorIN3c108BFloat16ES5_S5_ZZZNS0_21remainder_kernel_cudaERNS_18TensorIteratorBaseEENKUlvE0_clEvENKUlvE2_clEvEUlS5_S5_E_EEEEvS7_RKT_EUliE_EEviT1_,"",@"SHT_CUDA_INFO"
	.sectionflags	@""
	.align	4


	//----- nvinfo : EIATTR_CUDA_API_VERSION
	.align		4
        /*0000*/ 	.byte	0x04, 0x37
        /*0002*/ 	.short	(.L_6421 - .L_6420)
.L_6420:
        /*0004*/ 	.word	0x00000082


	//----- nvinfo : EIATTR_KPARAM_INFO
	.align		4
.L_6421:
        /*0008*/ 	.byte	0x04, 0x17
        /*000a*/ 	.short	(.L_6423 - .L_6422)
.L_6422:
        /*000c*/ 	.word	0x00000000
        /*0010*/ 	.short	0x0001
        /*0012*/ 	.short	0x0008
        /*0014*/ 	.byte	0x00, 0xf0, 0x21, 0x0a


	//----- nvinfo : EIATTR_KPARAM_INFO
	.align		4
.L_6423:
        /*0018*/ 	.byte	0x04, 0x17
        /*001a*/ 	.short	(.L_6425 - .L_6424)
.L_6424:
        /*001c*/ 	.word	0x00000000
        /*0020*/ 	.short	0x0000
        /*0022*/ 	.short	0x0000
        /*0024*/ 	.byte	0x00, 0xf0, 0x11, 0x00


	//----- nvinfo : EIATTR_SPARSE_MMA_MASK
	.align		4
.L_6425:
        /*0028*/ 	.byte	0x03, 0x50
        /*002a*/ 	.short	0x0000


	//----- nvinfo : EIATTR_MAXREG_COUNT
	.align		4
        /*002c*/ 	.byte	0x03, 0x1b
        /*002e*/ 	.short	0x0080


	//----- nvinfo : EIATTR_EXTERNS
	.align		4
        /*0030*/ 	.byte	0x04, 0x0f
        /*0032*/ 	.short	(.L_6427 - .L_6426)


	//   ....[0]....
	.align		4
.L_6426:
        /*0034*/ 	.word	index@(__assertfail)


	//----- nvinfo : EIATTR_MERCURY_ISA_VERSION
	.align		4
.L_6427:
        /*0038*/ 	.byte	0x03, 0x5f
        /*003a*/ 	.short	0x0101


	//----- nvinfo : EIATTR_VRC_CTA_INIT_COUNT
	.align		4
        /*003c*/ 	.byte	0x02, 0x4a
	.zero		1
	.zero		1


	//----- nvinfo : EIATTR_SYSCALL_OFFSETS
	.align		4
        /*0040*/ 	.byte	0x04, 0x46
        /*0042*/ 	.short	(.L_6429 - .L_6428)


	//   ....[0]....
.L_6428:
        /*0044*/ 	.word	0x000026b0


	//   ....[1]....
        /*0048*/ 	.word	0x000036d0


	//   ....[2]....
        /*004c*/ 	.word	0x00004a80


	//   ....[3]....
        /*0050*/ 	.word	0x000072d0


	//   ....[4]....
        /*0054*/ 	.word	0x000082e0


	//   ....[5]....
        /*0058*/ 	.word	0x000094e0


	//   ....[6]....
        /*005c*/ 	.word	0x0000be20


	//   ....[7]....
        /*0060*/ 	.word	0x0000ce30


	//   ....[8]....
        /*0064*/ 	.word	0x0000e030


	//   ....[9]....
        /*0068*/ 	.word	0x00010990


	//   ....[10]....
        /*006c*/ 	.word	0x000119a0


	//   ....[11]....
        /*0070*/ 	.word	0x00012b70


	//----- nvinfo : EIATTR_EXIT_INSTR_OFFSETS
	.align		4
.L_6429:
        /*0074*/ 	.byte	0x04, 0x1c
        /*0076*/ 	.short	(.L_6431 - .L_6430)


	//   ....[0]....
.L_6430:
        /*0078*/ 	.word	0x0000e2f0


	//   ....[1]....
        /*007c*/ 	.word	0x00011ff0


	//   ....[2]....
        /*0080*/ 	.word	0x00012030


	//   ....[3]....
        /*0084*/ 	.word	0x000120d0


	//   ....[4]....
        /*0088*/ 	.word	0x00012110


	//   ....[5]....
        /*008c*/ 	.word	0x00012150


	//   ....[6]....
        /*0090*/ 	.word	0x000121e0


	//   ....[7]....
        /*0094*/ 	.word	0x00012220


	//   ....[8]....
        /*0098*/ 	.word	0x000122c0


	//   ....[9]....
        /*009c*/ 	.word	0x00012310


	//   ....[10]....
        /*00a0*/ 	.word	0x00012360


	//   ....[11]....
        /*00a4*/ 	.word	0x00012440


	//   ....[12]....
        /*00a8*/ 	.word	0x000125b0


	//   ....[13]....
        /*00ac*/ 	.word	0x00012720


	//   ....[14]....
        /*00b0*/ 	.word	0x00012880


	//   ....[15]....
        /*00b4*/ 	.word	0x000128c0


	//   ....[16]....
        /*00b8*/ 	.word	0x00012900


	//   ....[17]....
        /*00bc*/ 	.word	0x000129b0


	//   ....[18]....
        /*00c0*/ 	.word	0x00012a10


	//   ....[19]....
        /*00c4*/ 	.word	0x00012b80


	//   ....[20]....
        /*00c8*/ 	.word	0x00012c90


	//   ....[21]....
        /*00cc*/ 	.word	0x00012dd0


	//   ....[22]....
        /*00d0*/ 	.word	0x00012df0


	//----- nvinfo : EIATTR_MAX_THREADS
	.align		4
.L_6431:
        /*00d4*/ 	.byte	0x04, 0x05
        /*00d6*/ 	.short	(.L_6433 - .L_6432)
.L_6432:
        /*00d8*/ 	.word	0x00000080
        /*00dc*/ 	.word	0x00000001
        /*00e0*/ 	.word	0x00000001


	//----- nvinfo : EIATTR_CRS_STACK_SIZE
	.align		4
.L_6433:
        /*00e4*/ 	.byte	0x04, 0x1e
        /*00e6*/ 	.short	(.L_6435 - .L_6434)
.L_6434:
        /*00e8*/ 	.word	0x00000000


	//----- nvinfo : EIATTR_CBANK_PARAM_SIZE
	.align		4
.L_6435:
        /*00ec*/ 	.byte	0x03, 0x19
        /*00ee*/ 	.short	0x0290


	//----- nvinfo : EIATTR_PARAM_CBANK
	.align		4
        /*00f0*/ 	.byte	0x04, 0x0a
        /*00f2*/ 	.short	(.L_6437 - .L_6436)
	.align		4
.L_6436:
        /*00f4*/ 	.word	index@(.nv.constant0._ZN2at6native18elementwise_kernelILi128ELi4EZNS0_15gpu_kernel_implINS0_13BinaryFunctorIN3c108BFloat16ES5_S5_ZZZNS0_21remainder_kernel_cudaERNS_18TensorIteratorBaseEENKUlvE0_clEvENKUlvE2_clEvEUlS5_S5_E_EEEEvS7_RKT_EUliE_EEviT1_)
        /*00f8*/ 	.short	0x0380
        /*00fa*/ 	.short	0x0290


	//----- nvinfo : EIATTR_SW_WAR
	.align		4
.L_6437:
        /*00fc*/ 	.byte	0x04, 0x36
        /*00fe*/ 	.short	(.L_6439 - .L_6438)
.L_6438:
        /*0100*/ 	.word	0x00000008
.L_6439:


//--------------------- .nv.info._ZN2at6native27unrolled_elementwise_kernelINS0_13BinaryFunctorIN3c108BFloat16ES4_S4_ZZZNS0_21remainder_kernel_cudaERNS_18TensorIteratorBaseEENKUlvE0_clEvENKUlvE2_clEvEUlS4_S4_E_EESt5arrayIPcLm3EELi4E23TrivialOffsetCalculatorILi2EjESE_ILi1EjENS0_6memory12LoadWithCastILi2EEENSH_13StoreWithCastILi1EEEEEviT_T0_T2_T3_T4_T5_ --------------------------
	.section	.nv.info._ZN2at6native27unrolled_elementwise_kernelINS0_13BinaryFunctorIN3c108BFloat16ES4_S4_ZZZNS0_21remainder_kernel_cudaERNS_18TensorIteratorBaseEENKUlvE0_clEvENKUlvE2_clEvEUlS4_S4_E_EESt5arrayIPcLm3EELi4E23TrivialOffsetCalculatorILi2EjESE_ILi1EjENS0_6memory12LoadWithCastILi2EEENSH_13StoreWithCastILi1EEEEEviT_T0_T2_T3_T4_T5_,"",@"SHT_CUDA_INFO"
	.sectionflags	@""
	.align	4


	//----- nvinfo : EIATTR_CUDA_API_VERSION
	.align		4
        /*0000*/ 	.byte	0x04, 0x37
        /*0002*/ 	.short	(.L_6441 - .L_6440)
.L_6440:
        /*0004*/ 	.word	0x00000082


	//----- nvinfo : EIATTR_KPARAM_INFO
	.align		4
.L_6441:
        /*0008*/ 	.byte	0x04, 0x17
        /*000a*/ 	.short	(.L_6443 - .L_6442)
.L_6442:
        /*000c*/ 	.word	0x00000000
        /*0010*/ 	.short	0x0006
        /*0012*/ 	.short	0x0030
        /*0014*/ 	.byte	0x00, 0xf0, 0x21, 0x00


	//----- nvinfo : EIATTR_KPARAM_INFO
	.align		4
.L_6443:
        /*0018*/ 	.byte	0x04, 0x17
        /*001a*/ 	.short	(.L_6445 - .L_6444)
.L_6444:
        /*001c*/ 	.word	0x00000000
        /*0020*/ 	.short	0x0005
        /*0022*/ 	.short	0x0024
        /*0024*/ 	.byte	0x00, 0xf0, 0x31, 0x00


	//----- nvinfo : EIATTR_KPARAM_INFO
	.align		4
.L_6445:
        /*0028*/ 	.byte	0x04, 0x17
        /*002a*/ 	.short	(.L_6447 - .L_6446)
.L_6446:
        /*002c*/ 	.word	0x00000000
        /*0030*/ 	.short	0x0004
        /*0032*/ 	.short	0x0021
        /*0034*/ 	.byte	0x00, 0xf0, 0x05, 0x00


	//----- nvinfo : EIATTR_KPARAM_INFO
	.align		4
.L_6447:
        /*0038*/ 	.byte	0x04, 0x17
        /*003a*/ 	.short	(.L_6449 - .L_6448)
.L_6448:
        /*003c*/ 	.word	0x00000000
        /*0040*/ 	.short	0x0003
        /*0042*/ 	.short	0x0020
        /*0044*/ 	.byte	0x00, 0xf0, 0x05, 0x00


	//----- nvinfo : EIATTR_KPARAM_INFO
	.align		4
.L_6449:
        /*0048*/ 	.byte	0x04, 0x17
        /*004a*/ 	.short	(.L_6451 - .L_6450)
.L_6450:
        /*004c*/ 	.word	0x00000000
        /*0050*/ 	.short	0x0002
        /*0052*/ 	.short	0x0008
        /*0054*/ 	.byte	0x00, 0xf0, 0x61, 0x00


	//----- nvinfo : EIATTR_KPARAM_INFO
	.align		4
.L_6451:
        /*0058*/ 	.byte	0x04, 0x17
        /*005a*/ 	.short	(.L_6453 - .L_6452)
.L_6452:
        /*005c*/ 	.word	0x00000000
        /*0060*/ 	.short	0x0001
        /*0062*/ 	.short	0x0004
        /*0064*/ 	.byte	0x00, 0xf0, 0x05, 0x00


	//----- nvinfo : EIATTR_KPARAM_INFO
	.align		4
.L_6453:
        /*0068*/ 	.byte	0x04, 0x17
        /*006a*/ 	.short	(.L_6455 - .L_6454)
.L_6454:
        /*006c*/ 	.word	0x00000000
        /*0070*/ 	.short	0x0000
        /*0072*/ 	.short	0x0000
        /*0074*/ 	.byte	0x00, 0xf0, 0x11, 0x00


	//----- nvinfo : EIATTR_SPARSE_MMA_MASK
	.align		4
.L_6455:
        /*0078*/ 	.byte	0x03, 0x50
        /*007a*/ 	.short	0x0000


	//----- nvinfo : EIATTR_MAXREG_COUNT
	.align		4
        /*007c*/ 	.byte	0x03, 0x1b
        /*007e*/ 	.short	0x00ff


	//----- nvinfo : EIATTR_EXTERNS
	.align		4
        /*0080*/ 	.byte	0x04, 0x0f
        /*0082*/ 	.short	(.L_6457 - .L_6456)


	//   ....[0]....
	.align		4
.L_6456:
        /*0084*/ 	.word	index@(__assertfail)


	//----- nvinfo : EIATTR_MERCURY_ISA_VERSION
	.align		4
.L_6457:
        /*0088*/ 	.byte	0x03, 0x5f
        /*008a*/ 	.short	0x0101


	//----- nvinfo : EIATTR_VRC_CTA_INIT_COUNT
	.align		4
        /*008c*/ 	.byte	0x02, 0x4a
	.zero		1
	.zero		1


	//----- nvinfo : EIATTR_SYSCALL_OFFSETS
	.align		4
        /*0090*/ 	.byte	0x04, 0x46
        /*0092*/ 	.short	(.L_6459 - .L_6458)


	//   ....[0]....
.L_6458:
        /*0094*/ 	.word	0x000010a0


	//   ....[1]....
        /*0098*/ 	.word	0x000021d0


	//   ....[2]....
        /*009c*/ 	.word	0x00003440


	//   ....[3]....
        /*00a0*/ 	.word	0x00004570


	//   ....[4]....
        /*00a4*/ 	.word	0x00005720


	//   ....[5]....
        /*00a8*/ 	.word	0x00006860


	//   ....[6]....
        /*00ac*/ 	.word	0x00007a10


	//   ....[7]....
        /*00b0*/ 	.word	0x00008a60


	//   ....[8]....
        /*00b4*/ 	.word	0x0000aec0


	//   ....[9]....
        /*00b8*/ 	.word	0x0000bd90


	//   ....[10]....
        /*00bc*/ 	.word	0x0000cd30


	//   ....[11]....
        /*00c0*/ 	.word	0x0000dcb0


	//----- nvinfo : EIATTR_EXIT_INSTR_OFFSETS
	.align		4
.L_6459:
        /*00c4*/ 	.byte	0x04, 0x1c
        /*00c6*/ 	.short	(.L_6461 - .L_6460)


	//   ....[0]....
.L_6460:
        /*00c8*/ 	.word	0x0000cfe0


	//   ....[1]....
        /*00cc*/ 	.word	0x0000d130


	//   ....[2]....
        /*00d0*/ 	.word	0x0000d170


	//   ....[3]....
        /*00d4*/ 	.word	0x0000d210


	//   ....[4]....
        /*00d8*/ 	.word	0x0000d250


	//   ....[5]....
        /*00dc*/ 	.word	0x0000d290


	//   ....[6]....
        /*00e0*/ 	.word	0x0000d320


	//   ....[7]....
        /*00e4*/ 	.word	0x0000d360


	//   ....[8]....
        /*00e8*/ 	.word	0x0000d400


	//   ....[9]....
        /*00ec*/ 	.word	0x0000d450


	//   ....[10]....
        /*00f0*/ 	.word	0x0000d4a0


	//   ....[11]....
        /*00f4*/ 	.word	0x0000d580


	//   ....[12]....
        /*00f8*/ 	.word	0x0000d6f0


	//   ....[13]....
        /*00fc*/ 	.word	0x0000d860


	//   ....[14]....
        /*0100*/ 	.word	0x0000d9c0


	//   ....[15]....
        /*0104*/ 	.word	0x0000da00


	//   ....[16]....
        /*0108*/ 	.word	0x0000da40


	//   ....[17]....
        /*010c*/ 	.word	0x0000daf0


	//   ....[18]....
        /*0110*/ 	.word	0x0000db50


	//   ....[19]....
        /*0114*/ 	.word	0x0000dcc0


	//   ....[20]....
        /*0118*/ 	.word	0x0000ddd0


	//   ....[21]....
        /*011c*/ 	.word	0x0000df10


	//   ....[22]....
        /*0120*/ 	.word	0x0000df30


	//----- nvinfo : EIATTR_MAX_THREADS
	.align		4
.L_6461:
        /*0124*/ 	.byte	0x04, 0x05
        /*0126*/ 	.short	(.L_6463 - .L_6462)
.L_6462:
        /*0128*/ 	.word	0x00000080
        /*012c*/ 	.word	0x00000001
        /*0130*/ 	.word	0x00000001


	//----- nvinfo : EIATTR_CRS_STACK_SIZE
	.align		4
.L_6463:
        /*0134*/ 	.byte	0x04, 0x1e
        /*0136*/ 	.short	(.L_6465 - .L_6464)
.L_6464:
        /*0138*/ 	.word	0x00000000


	//----- nvinfo : EIATTR_CBANK_PARAM_SIZE
	.align		4
.L_6465:
        /*013c*/ 	.byte	0x03, 0x19
        /*013e*/ 	.short	0x0038


	//----- nvinfo : EIATTR_PARAM_CBANK
	.align		4
        /*0140*/ 	.byte	0x04, 0x0a
        /*0142*/ 	.short	(.L_6467 - .L_6466)
	.align		4
.L_6466:
        /*0144*/ 	.word	index@(.nv.constant0._ZN2at6native27unrolled_elementwise_kernelINS0_13BinaryFunctorIN3c108BFloat16ES4_S4_ZZZNS0_21remainder_kernel_cudaERNS_18TensorIteratorBaseEENKUlvE0_clEvENKUlvE2_clEvEUlS4_S4_E_EESt5arrayIPcLm3EELi4E23TrivialOffsetCalculatorILi2EjESE_ILi1EjENS0_6memory12LoadWithCastILi2EEENSH_13StoreWithCastILi1EEEEEviT_T0_T2_T3_T4_T5_)
        /*0148*/ 	.short	0x0380
        /*014a*/ 	.short	0x0038


	//----- nvinfo : EIATTR_SW_WAR
	.align		4
.L_6467:
        /*014c*/ 	.byte	0x04, 0x36
        /*014e*/ 	.short	(.L_6469 - .L_6468)
.L_6468:
        /*0150*/ 	.word	0x00000008
.L_6469:


//--------------------- .nv.info._ZN2at6native18elementwise_kernelILi128ELi4EZNS0_22gpu_kernel_impl_nocastINS0_13BinaryFunctorIN3c108BFloat16ES5_S5_ZZZNS0_21remainder_kernel_cudaERNS_18TensorIteratorBaseEENKUlvE0_clEvENKUlvE2_clEvEUlS5_S5_E_EEEEvS7_RKT_EUliE_EEviT1_ --------------------------
	.section	.nv.info._ZN2at6native18elementwise_kernelILi128ELi4EZNS0_22gpu_kernel_impl_nocastINS0_13BinaryFunctorIN3c108BFloat16ES5_S5_ZZZNS0_21remainder_kernel_cudaERNS_18TensorIteratorBaseEENKUlvE0_clEvENKUlvE2_clEvEUlS5_S5_E_EEEEvS7_RKT_EUliE_EEviT1_,"",@"SHT_CUDA_INFO"
	.sectionflags	@""
	.align	4


	//----- nvinfo : EIATTR_CUDA_API_VERSION
	.align		4
        /*0000*/ 	.byte	0x04, 0x37
        /*0002*/ 	.short	(.L_6471 - .L_6470)
.L_6470:
        /*0004*/ 	.word	0x00000082


	//----- nvinfo : EIATTR_KPARAM_INFO
	.align		4
.L_6471:
        /*0008*/ 	.byte	0x04, 0x17
        /*000a*/ 	.short	(.L_6473 - .L_6472)
.L_6472:
        /*000c*/ 	.word	0x00000000
        /*0010*/ 	.short	0x0001
        /*0012*/ 	.short	0x0008
        /*0014*/ 	.byte	0x00, 0xf0, 0x21, 0x0a


	//----- nvinfo : EIATTR_KPARAM_INFO
	.align		4
.L_6473:
        /*0018*/ 	.byte	0x04, 0x17
        /*001a*/ 	.short	(.L_6475 - .L_6474)
.L_6474:
        /*001c*/ 	.word	0x00000000
        /*0020*/ 	.short	0x0000
        /*0022*/ 	.short	0x0000
        /*0024*/ 	.byte	0x00, 0xf0, 0x11, 0x00


	//----- nvinfo : EIATTR_SPARSE_MMA_MASK
	.align		4
.L_6475:
        /*0028*/ 	.byte	0x03, 0x50
        /*002a*/ 	.short	0x0000


	//----- nvinfo : EIATTR_MAXREG_COUNT
	.align		4
        /*002c*/ 	.byte	0x03, 0x1b
        /*002e*/ 	.short	0x0080


	//----- nvinfo : EIATTR_MERCURY_ISA_VERSION
	.align		4
        /*0030*/ 	.byte	0x03, 0x5f
        /*0032*/ 	.short	0x0101


	//----- nvinfo : EIATTR_VRC_CTA_INIT_COUNT
	.align		4
        /*0034*/ 	.byte	0x02, 0x4a
	.zero		1
	.zero		1


	//----- nvinfo : EIATTR_EXIT_INSTR_OFFSETS
	.align		4
        /*0038*/ 	.byte	0x04, 0x1c
        /*003a*/ 	.short	(.L_6477 - .L_6476)


	//   ....[0]....
.L_6476:
        /*003c*/ 	.word	0x00001080


	//   ....[1]....
        /*0040*/ 	.word	0x00001560


	//   ....[2]....
        /*0044*/ 	.word	0x00006880


	//   ....[3]....
        /*0048*/ 	.word	0x000083d0


	//----- nvinfo : EIATTR_MAX_THREADS
	.align		4
.L_6477:
        /*004c*/ 	.byte	0x04, 0x05
        /*004e*/ 	.short	(.L_6479 - .L_6478)
.L_6478:
        /*0050*/ 	.word	0x00000080
        /*0054*/ 	.word	0x00000001
        /*0058*/ 	.word	0x00000001


	//----- nvinfo : EIATTR_CRS_STACK_SIZE
	.align		4
.L_6479:
        /*005c*/ 	.byte	0x04, 0x1e
        /*005e*/ 	.short	(.L_6481 - .L_6480)
.L_6480:
        /*0060*/ 	.word	0x00000000


	//----- nvinfo : EIATTR_CBANK_PARAM_SIZE
	.align		4
.L_6481:
        /*0064*/ 	.byte	0x03, 0x19
        /*0066*/ 	.short	0x0290


	//----- nvinfo : EIATTR_PARAM_CBANK
	.align		4
        /*0068*/ 	.byte	0x04, 0x0a
        /*006a*/ 	.short	(.L_6483 - .L_6482)
	.align		4
.L_6482:
        /*006c*/ 	.word	index@(.nv.constant0._ZN2at6native18elementwise_kernelILi128ELi4EZNS0_22gpu_kernel_impl_nocastINS0_13BinaryFunctorIN3c108BFloat16ES5_S5_ZZZNS0_21remainder_kernel_cudaERNS_18TensorIteratorBaseEENKUlvE0_clEvENKUlvE2_clEvEUlS5_S5_E_EEEEvS7_RKT_EUliE_EEviT1_)
        /*0070*/ 	.short	0x0380
        /*0072*/ 	.short	0x0290


	//----- nvinfo : EIATTR_SW_WAR
	.align		4
.L_6483:
        /*0074*/ 	.byte	0x04, 0x36
        /*0076*/ 	.short	(.L_6485 - .L_6484)
.L_6484:
        /*0078*/ 	.word	0x00000008
.L_6485:


//--------------------- .nv.info._ZN2at6native27unrolled_elementwise_kernelINS0_13BinaryFunctorIN3c108BFloat16ES4_S4_ZZZNS0_21remainder_kernel_cudaERNS_18TensorIteratorBaseEENKUlvE0_clEvENKUlvE2_clEvEUlS4_S4_E_EESt5arrayIPcLm3EELi4E23TrivialOffsetCalculatorILi2EjESE_ILi1EjENS0_6memory15LoadWithoutCastENSH_16StoreWithoutCastEEEviT_T0_T2_T3_T4_T5_ --------------------------
	.section	.nv.info._ZN2at6native27unrolled_elementwise_kernelINS0_13BinaryFunctorIN3c108BFloat16ES4_S4_ZZZNS0_21remainder_kernel_cudaERNS_18TensorIteratorBaseEENKUlvE0_clEvENKUlvE2_clEvEUlS4_S4_E_EESt5arrayIPcLm3EELi4E23TrivialOffsetCalculatorILi2EjESE_ILi1EjENS0_6memory15LoadWithoutCastENSH_16StoreWithoutCastEEEviT_T0_T2_T3_T4_T5_,"",@"SHT_CUDA_INFO"
	.sectionflags	@""
	.align	4


	//----- nvinfo : EIATTR_CUDA_API_VERSION
	.align		4
        /*0000*/ 	.byte	0x04, 0x37
        /*0002*/ 	.short	(.L_6487 - .L_6486)
.L_6486:
        /*0004*/ 	.word	0x00000082


	//----- nvinfo : EIATTR_KPARAM_INFO
	.align		4
.L_6487:
        /*0008*/ 	.byte	0x04, 0x17
        /*000a*/ 	.short	(.L_6489 - .L_6488)
.L_6488:
        /*000c*/ 	.word	0x00000000
        /*0010*/ 	.short	0x0006
        /*0012*/ 	.short	0x0023
        /*0014*/ 	.byte	0x00, 0xf0, 0x05, 0x00


	//----- nvinfo : EIATTR_KPARAM_INFO
	.align		4
.L_6489:
        /*0018*/ 	.byte	0x04, 0x17
        /*001a*/ 	.short	(.L_6491 - .L_6490)
.L_6490:
        /*001c*/ 	.word	0x00000000
        /*0020*/ 	.short	0x0005
        /*0022*/ 	.short	0x0022
        /*0024*/ 	.byte	0x00, 0xf0, 0x05, 0x00


	//----- nvinfo : EIATTR_KPARAM_INFO
	.align		4
.L_6491:
        /*0028*/ 	.byte	0x04, 0x17
        /*002a*/ 	.short	(.L_6493 - .L_6492)
.L_6492:
        /*002c*/ 	.word	0x00000000
        /*0030*/ 	.short	0x0004
        /*0032*/ 	.short	0x0021
        /*0034*/ 	.byte	0x00, 0xf0, 0x05, 0x00


	//----- nvinfo : EIATTR_KPARAM_INFO
	.align		4
.L_6493:
        /*0038*/ 	.byte	0x04, 0x17
        /*003a*/ 	.short	(.L_6495 - .L_6494)
.L_6494:
        /*003c*/ 	.word	0x00000000
        /*0040*/ 	.short	0x0003
        /*0042*/ 	.short	0x0020
        /*0044*/ 	.byte	0x00, 0xf0, 0x05, 0x00


	//----- nvinfo : EIATTR_KPARAM_INFO
	.align		4
.L_6495:
        /*0048*/ 	.byte	0x04, 0x17
        /*004a*/ 	.short	(.L_6497 - .L_6496)
.L_6496:
        /*004c*/ 	.word	0x00000000
        /*0050*/ 	.short	0x0002
        /*0052*/ 	.short	0x0008
        /*0054*/ 	.byte	0x00, 0xf0, 0x61, 0x00


	//----- nvinfo : EIATTR_KPARAM_INFO
	.align		4
.L_6497:
        /*0058*/ 	.byte	0x04, 0x17
        /*005a*/ 	.short	(.L_6499 - .L_6498)
.L_6498:
        /*005c*/ 	.word	0x00000000
        /*0060*/ 	.short	0x0001
        /*0062*/ 	.short	0x0004
        /*0064*/ 	.byte	0x00, 0xf0, 0x05, 0x00


	//----- nvinfo : EIATTR_KPARAM_INFO
	.align		4
.L_6499:
        /*0068*/ 	.byte	0x04, 0x17
        /*006a*/ 	.short	(.L_6501 - .L_6500)
.L_6500:
        /*006c*/ 	.word	0x00000000
        /*0070*/ 	.short	0x0000
        /*0072*/ 	.short	0x0000
        /*0074*/ 	.byte	0x00, 0xf0, 0x11, 0x00


	//----- nvinfo : EIATTR_SPARSE_MMA_MASK
	.align		4
.L_6501:
        /*0078*/ 	.byte	0x03, 0x50
        /*007a*/ 	.short	0x0000


	//----- nvinfo : EIATTR_MAXREG_COUNT
	.align		4
        /*007c*/ 	.byte	0x03, 0x1b
        /*007e*/ 	.short	0x00ff


	//----- nvinfo : EIATTR_MERCURY_ISA_VERSION
	.align		4
        /*0080*/ 	.byte	0x03, 0x5f
        /*0082*/ 	.short	0x0101


	//----- nvinfo : EIATTR_VRC_CTA_INIT_COUNT
	.align		4
        /*0084*/ 	.byte	0x02, 0x4a
	.zero		1
	.zero		1


	//----- nvinfo : EIATTR_EXIT_INSTR_OFFSETS
	.align		4
        /*0088*/ 	.byte	0x04, 0x1c
        /*008a*/ 	.short	(.L_6503 - .L_6502)


	//   ....[0]....
.L_6502:
        /*008c*/ 	.word	0x00001940


	//   ....[1]....
        /*0090*/ 	.word	0x00001990


	//----- nvinfo : EIATTR_MAX_THREADS
	.align		4
.L_6503:
        /*0094*/ 	.byte	0x04, 0x05
        /*0096*/ 	.short	(.L_6505 - .L_6504)
.L_6504:
        /*0098*/ 	.word	0x00000080
        /*009c*/ 	.word	0x00000001
        /*00a0*/ 	.word	0x00000001


	//----- nvinfo : EIATTR_CRS_STACK_SIZE
	.align		4
.L_6505:
        /*00a4*/ 	.byte	0x04, 0x1e
        /*00a6*/ 	.short	(.L_6507 - .L_6506)
.L_6506:
        /*00a8*/ 	.word	0x00000000


	//----- nvinfo : EIATTR_CBANK_PARAM_SIZE
	.align		4
.L_6507:
        /*00ac*/ 	.byte	0x03, 0x19
        /*00ae*/ 	.short	0x0024


	//----- nvinfo : EIATTR_PARAM_CBANK
	.align		4
        /*00b0*/ 	.byte	0x04, 0x0a
        /*00b2*/ 	.short	(.L_6509 - .L_6508)
	.align		4
.L_6508:
        /*00b4*/ 	.word	index@(.nv.constant0._ZN2at6native27unrolled_elementwise_kernelINS0_13BinaryFunctorIN3c108BFloat16ES4_S4_ZZZNS0_21remainder_kernel_cudaERNS_18TensorIteratorBaseEENKUlvE0_clEvENKUlvE2_clEvEUlS4_S4_E_EESt5arrayIPcLm3EELi4E23TrivialOffsetCalculatorILi2EjESE_ILi1EjENS0_6memory15LoadWithoutCastENSH_16StoreWithoutCastEEEviT_T0_T2_T3_T4_T5_)
        /*00b8*/ 	.short	0x0380
        /*00ba*/ 	.short	0x0024


	//----- nvinfo : EIATTR_SW_WAR
	.align		4
.L_6509:
        /*00bc*/ 	.byte	0x04, 0x36
        /*00be*/ 	.short	(.L_6511 - .L_6510)
.L_6510:
        /*00c0*/ 	.word	0x00000008
.L_6511:


//--------------------- .nv.info._ZN2at6native29vectorized_elementwise_kernelILi2ENS0_13BinaryFunctorIN3c108BFloat16ES4_S4_ZZZNS0_21remainder_kernel_cudaERNS_18TensorIteratorBaseEENKUlvE0_clEvENKUlvE2_clEvEUlS4_S4_E_EESt5arrayIPcLm3EEEEviT0_T1_ --------------------------
	.section	.nv.info._ZN2at6native29vectorized_elementwise_kernelILi2ENS0_13BinaryFunctorIN3c108BFloat16ES4_S4_ZZZNS0_21remainder_kernel_cudaERNS_18TensorIteratorBaseEENKUlvE0_clEvENKUlvE2_clEvEUlS4_S4_E_EESt5arrayIPcLm3EEEEviT0_T1_,"",@"SHT_CUDA_INFO"
	.sectionflags	@""
	.align	4


	//----- nvinfo : EIATTR_CUDA_API_VERSION
	.align		4
        /*0000*/ 	.byte	0x04, 0x37
        /*0002*/ 	.short	(.L_6513 - .L_6512)
.L_6512:
        /*0004*/ 	.word	0x00000082


	//----- nvinfo : EIATTR_KPARAM_INFO
	.align		4
.L_6513:
        /*0008*/ 	.byte	0x04, 0x17
        /*000a*/ 	.short	(.L_6515 - .L_6514)
.L_6514:
        /*000c*/ 	.word	0x00000000
        /*0010*/ 	.short	0x0002
        /*0012*/ 	.short	0x0008
        /*0014*/ 	.byte	0x00, 0xf0, 0x61, 0x00


	//----- nvinfo : EIATTR_KPARAM_INFO
	.align		4
.L_6515:
        /*0018*/ 	.byte	0x04, 0x17
        /*001a*/ 	.short	(.L_6517 - .L_6516)
.L_6516:
        /*001c*/ 	.word	0x00000000
        /*0020*/ 	.short	0x0001
        /*0022*/ 	.short	0x0004
        /*0024*/ 	.byte	0x00, 0xf0, 0x05, 0x00


	//----- nvinfo : EIATTR_KPARAM_INFO
	.align		4
.L_6517:
        /*0028*/ 	.byte	0x04, 0x17
        /*002a*/ 	.short	(.L_6519 - .L_6518)
.L_6518:
        /*002c*/ 	.word	0x00000000
        /*0030*/ 	.short	0x0000
        /*0032*/ 	.short	0x0000
        /*0034*/ 	.byte	0x00, 0xf0, 0x11, 0x00


	//----- nvinfo : EIATTR_SPARSE_MMA_MASK
	.align		4
.L_6519:
        /*0038*/ 	.byte	0x03, 0x50
        /*003a*/ 	.short	0x0000


	//----- nvinfo : EIATTR_MAXREG_COUNT
	.align		4
        /*003c*/ 	.byte	0x03, 0x1b
        /*003e*/ 	.short	0x00ff


	//----- nvinfo : EIATTR_MERCURY_ISA_VERSION
	.align		4
        /*0040*/ 	.byte	0x03, 0x5f
        /*0042*/ 	.short	0x0101


	//----- nvinfo : EIATTR_VRC_CTA_INIT_COUNT
	.align		4
        /*0044*/ 	.byte	0x02, 0x4a
	.zero		1
	.zero		1


	//----- nvinfo : EIATTR_EXIT_INSTR_OFFSETS
	.align		4
        /*0048*/ 	.byte	0x04, 0x1c
        /*004a*/ 	.short	(.L_6521 - .L_6520)


	//   ....[0]....
.L_6520:
        /*004c*/ 	.word	0x000032f0


	//   ....[1]....
        /*0050*/ 	.word	0x00003340


	//   ....[2]....
        /*0054*/ 	.word	0x00005b70


	//----- nvinfo : EIATTR_MAX_THREADS
	.align		4
.L_6521:
        /*0058*/ 	.byte	0x04, 0x05
        /*005a*/ 	.short	(.L_6523 - .L_6522)
.L_6522:
        /*005c*/ 	.word	0x00000080
        /*0060*/ 	.word	0x00000001
        /*0064*/ 	.word	0x00000001


	//----- nvinfo : EIATTR_CRS_STACK_SIZE
	.align		4
.L_6523:
        /*0068*/ 	.byte	0x04, 0x1e
        /*006a*/ 	.short	(.L_6525 - .L_6524)
.L_6524:
        /*006c*/ 	.word	0x00000000


	//----- nvinfo : EIATTR_CBANK_PARAM_SIZE
	.align		4
.L_6525:
        /*0070*/ 	.byte	0x03, 0x19
        /*0072*/ 	.short	0x0020


	//----- nvinfo : EIATTR_PARAM_CBANK
	.align		4
        /*0074*/ 	.byte	0x04, 0x0a
        /*0076*/ 	.short	(.L_6527 - .L_6526)
	.align		4
.L_6526:
        /*0078*/ 	.word	index@(.nv.constant0._ZN2at6native29vectorized_elementwise_kernelILi2ENS0_13BinaryFunctorIN3c108BFloat16ES4_S4_ZZZNS0_21remainder_kernel_cudaERNS_18TensorIteratorBaseEENKUlvE0_clEvENKUlvE2_clEvEUlS4_S4_E_EESt5arrayIPcLm3EEEEviT0_T1_)
        /*007c*/ 	.short	0x0380
        /*007e*/ 	.short	0x0020


	//----- nvinfo : EIATTR_SW_WAR
	.align		4
.L_6527:
        /*0080*/ 	.byte	0x04, 0x36
        /*0082*/ 	.short	(.L_6529 - .L_6528)
.L_6528:
        /*0084*/ 	.word	0x00000008
.L_6529:


//--------------------- .nv.info._ZN2at6native29vectorized_elementwise_kernelILi4ENS0_13BinaryFunctorIN3c108BFloat16ES4_S4_ZZZNS0_21remainder_kernel_cudaERNS_18TensorIteratorBaseEENKUlvE0_clEvENKUlvE2_clEvEUlS4_S4_E_EESt5arrayIPcLm3EEEEviT0_T1_ --------------------------
	.section	.nv.info._ZN2at6native29vectorized_elementwise_kernelILi4ENS0_13BinaryFunctorIN3c108BFloat16ES4_S4_ZZZNS0_21remainder_kernel_cudaERNS_18TensorIteratorBaseEENKUlvE0_clEvENKUlvE2_clEvEUlS4_S4_E_EESt5arrayIPcLm3EEEEviT0_T1_,"",@"SHT_CUDA_INFO"
	.sectionflags	@""
	.align	4


	//----- nvinfo : EIATTR_CUDA_API_VERSION
	.align		4
        /*0000*/ 	.byte	0x04, 0x37
        /*0002*/ 	.short	(.L_6531 - .L_6530)
.L_6530:
        /*0004*/ 	.word	0x00000082


	//----- nvinfo : EIATTR_KPARAM_INFO
	.align		4
.L_6531:
        /*0008*/ 	.byte	0x04, 0x17
        /*000a*/ 	.short	(.L_6533 - .L_6532)
.L_6532:
        /*000c*/ 	.word	0x00000000
        /*0010*/ 	.short	0x0002
        /*0012*/ 	.short	0x0008
        /*0014*/ 	.byte	0x00, 0xf0, 0x61, 0x00


	//----- nvinfo : EIATTR_KPARAM_INFO
	.align		4
.L_6533:
        /*0018*/ 	.byte	0x04, 0x17
        /*001a*/ 	.short	(.L_6535 - .L_6534)
.L_6534:
        /*001c*/ 	.word	0x00000000
        /*0020*/ 	.short	0x0001
        /*0022*/ 	.short	0x0004
        /*0024*/ 	.byte	0x00, 0xf0, 0x05, 0x00


	//----- nvinfo : EIATTR_KPARAM_INFO
	.align		4
.L_6535:
        /*0028*/ 	.byte	0x04, 0x17
        /*002a*/ 	.short	(.L_6537 - .L_6536)
.L_6536:
        /*002c*/ 	.word	0x00000000
        /*0030*/ 	.short	0x0000
        /*0032*/ 	.short	0x0000
        /*0034*/ 	.byte	0x00, 0xf0, 0x11, 0x00


	//----- nvinfo : EIATTR_SPARSE_MMA_MASK
	.align		4
.L_6537:
        /*0038*/ 	.byte	0x03, 0x50
        /*003a*/ 	.short	0x0000


	//----- nvinfo : EIATTR_MAXREG_COUNT
	.align		4
        /*003c*/ 	.byte	0x03, 0x1b
        /*003e*/ 	.short	0x00ff


	//----- nvinfo : EIATTR_MERCURY_ISA_VERSION
	.align		4
        /*0040*/ 	.byte	0x03, 0x5f
        /*0042*/ 	.short	0x0101


	//----- nvinfo : EIATTR_VRC_CTA_INIT_COUNT
	.align		4
        /*0044*/ 	.byte	0x02, 0x4a
	.zero		1
	.zero		1


	//----- nvinfo : EIATTR_EXIT_INSTR_OFFSETS
	.align		4
        /*0048*/ 	.byte	0x04, 0x1c
        /*004a*/ 	.short	(.L_6539 - .L_6538)


	//   ....[0]....
.L_6538:
        /*004c*/ 	.word	0x000032f0


	//   ....[1]....
        /*0050*/ 	.word	0x00003340


	//   ....[2]....
        /*0054*/ 	.word	0x00005b10


	//----- nvinfo : EIATTR_MAX_THREADS
	.align		4
.L_6539:
        /*0058*/ 	.byte	0x04, 0x05
        /*005a*/ 	.short	(.L_6541 - .L_6540)
.L_6540:
        /*005c*/ 	.word	0x00000080
        /*0060*/ 	.word	0x00000001
        /*0064*/ 	.word	0x00000001


	//----- nvinfo : EIATTR_CRS_STACK_SIZE
	.align		4
.L_6541:
        /*0068*/ 	.byte	0x04, 0x1e
        /*006a*/ 	.short	(.L_6543 - .L_6542)
.L_6542:
        /*006c*/ 	.word	0x00000000


	//----- nvinfo : EIATTR_CBANK_PARAM_SIZE
	.align		4
.L_6543:
        /*0070*/ 	.byte	0x03, 0x19
        /*0072*/ 	.short	0x0020


	//----- nvinfo : EIATTR_PARAM_CBANK
	.align		4
        /*0074*/ 	.byte	0x04, 0x0a
        /*0076*/ 	.short	(.L_6545 - .L_6544)
	.align		4
.L_6544:
        /*0078*/ 	.word	index@(.nv.constant0._ZN2at6native29vectorized_elementwise_kernelILi4ENS0_13BinaryFunctorIN3c108BFloat16ES4_S4_ZZZNS0_21remainder_kernel_cudaERNS_18TensorIteratorBaseEENKUlvE0_clEvENKUlvE2_clEvEUlS4_S4_E_EESt5arrayIPcLm3EEEEviT0_T1_)
        /*007c*/ 	.short	0x0380
        /*007e*/ 	.short	0x0020


	//----- nvinfo : EIATTR_SW_WAR
	.align		4
.L_6545:
        /*0080*/ 	.byte	0x04, 0x36
        /*0082*/ 	.short	(.L_6547 - .L_6546)
.L_6546:
        /*0084*/ 	.word	0x00000008
.L_6547:


//--------------------- .nv.info._ZN2at6native29vectorized_elementwise_kernelILi8ENS0_13BinaryFunctorIN3c108BFloat16ES4_S4_ZZZNS0_21remainder_kernel_cudaERNS_18TensorIteratorBaseEENKUlvE0_clEvENKUlvE2_clEvEUlS4_S4_E_EESt5arrayIPcLm3EEEEviT0_T1_ --------------------------
	.section	.nv.info._ZN2at6native29vectorized_elementwise_kernelILi8ENS0_13BinaryFunctorIN3c108BFloat16ES4_S4_ZZZNS0_21remainder_kernel_cudaERNS_18TensorIteratorBaseEENKUlvE0_clEvENKUlvE2_clEvEUlS4_S4_E_EESt5arrayIPcLm3EEEEviT0_T1_,"",@"SHT_CUDA_INFO"
	.sectionflags	@""
	.align	4


	//----- nvinfo : EIATTR_CUDA_API_VERSION
	.align		4
        /*0000*/ 	.byte	0x04, 0x37
        /*0002*/ 	.short	(.L_6549 - .L_6548)
.L_6548:
        /*0004*/ 	.word	0x00000082


	//----- nvinfo : EIATTR_KPARAM_INFO
	.align		4
.L_6549:
        /*0008*/ 	.byte	0x04, 0x17
        /*000a*/ 	.short	(.L_6551 - .L_6550)
.L_6550:
        /*000c*/ 	.word	0x00000000
        /*0010*/ 	.short	0x0002
        /*0012*/ 	.short	0x0008
        /*0014*/ 	.byte	0x00, 0xf0, 0x61, 0x00


	//----- nvinfo : EIATTR_KPARAM_INFO
	.align		4
.L_6551:
        /*0018*/ 	.byte	0x04, 0x17
        /*001a*/ 	.short	(.L_6553 - .L_6552)
.L_6552:
        /*001c*/ 	.word	0x00000000
        /*0020*/ 	.short	0x0001
        /*0022*/ 	.short	0x0004
        /*0024*/ 	.byte	0x00, 0xf0, 0x05, 0x00


	//----- nvinfo : EIATTR_KPARAM_INFO
	.align		4
.L_6553:
        /*0028*/ 	.byte	0x04, 0x17
        /*002a*/ 	.short	(.L_6555 - .L_6554)
.L_6554:
        /*002c*/ 	.word	0x00000000
        /*0030*/ 	.short	0x0000
        /*0032*/ 	.short	0x0000
        /*0034*/ 	.byte	0x00, 0xf0, 0x11, 0x00


	//----- nvinfo : EIATTR_SPARSE_MMA_MASK
	.align		4
.L_6555:
        /*0038*/ 	.byte	0x03, 0x50
        /*003a*/ 	.short	0x0000


	//----- nvinfo : EIATTR_MAXREG_COUNT
	.align		4
        /*003c*/ 	.byte	0x03, 0x1b
        /*003e*/ 	.short	0x00ff


	//----- nvinfo : EIATTR_MERCURY_ISA_VERSION
	.align		4
        /*0040*/ 	.byte	0x03, 0x5f
        /*0042*/ 	.short	0x0101


	//----- nvinfo : EIATTR_VRC_CTA_INIT_COUNT
	.align		4
        /*0044*/ 	.byte	0x02, 0x4a
	.zero		1
	.zero		1


	//----- nvinfo : EIATTR_EXIT_INSTR_OFFSETS
	.align		4
        /*0048*/ 	.byte	0x04, 0x1c
        /*004a*/ 	.short	(.L_6557 - .L_6556)


	//   ....[0]....
.L_6556:
        /*004c*/ 	.word	0x00000010


	//----- nvinfo : EIATTR_MAX_THREADS
	.align		4
.L_6557:
        /*0050*/ 	.byte	0x04, 0x05
        /*0052*/ 	.short	(.L_6559 - .L_6558)
.L_6558:
        /*0054*/ 	.word	0x00000080
        /*0058*/ 	.word	0x00000001
        /*005c*/ 	.word	0x00000001


	//----- nvinfo : EIATTR_CBANK_PARAM_SIZE
	.align		4
.L_6559:
        /*0060*/ 	.byte	0x03, 0x19
        /*0062*/ 	.short	0x0020


	//----- nvinfo : EIATTR_PARAM_CBANK
	.align		4
        /*0064*/ 	.byte	0x04, 0x0a
        /*0066*/ 	.short	(.L_6561 - .L_6560)
	.align		4
.L_6560:
        /*0068*/ 	.word	index@(.nv.constant0._ZN2at6native29vectorized_elementwise_kernelILi8ENS0_13BinaryFunctorIN3c108BFloat16ES4_S4_ZZZNS0_21remainder_kernel_cudaERNS_18TensorIteratorBaseEENKUlvE0_clEvENKUlvE2_clEvEUlS4_S4_E_EESt5arrayIPcLm3EEEEviT0_T1_)
        /*006c*/ 	.short	0x0380
        /*006e*/ 	.short	0x0020


	//----- nvinfo : EIATTR_SW_WAR
	.align		4
.L_6561:
        /*0070*/ 	.byte	0x04, 0x36
        /*0072*/ 	.short	(.L_6563 - .L_6562)
.L_6562:
        /*0074*/ 	.word	0x00000008
.L_6563:


//--------------------- .nv.info._ZN2at6native18elementwise_kernelILi128ELi4EZNS0_15gpu_kernel_implINS0_13BUnaryFunctorIN3c108BFloat16ES5_S5_ZZZNS0_21remainder_kernel_cudaERNS_18TensorIteratorBaseEENKUlvE0_clEvENKUlvE2_clEvEUlS5_S5_E_EEEEvS7_RKT_EUliE_EEviT1_ --------------------------
	.section	.nv.info._ZN2at6native18elementwise_kernelILi128ELi4EZNS0_15gpu_kernel_implINS0_13BUnaryFunctorIN3c108BFloat16ES5_S5_ZZZNS0_21remainder_kernel_cudaERNS_18TensorIteratorBaseEENKUlvE0_clEvENKUlvE2_clEvEUlS5_S5_E_EEEEvS7_RKT_EUliE_EEviT1_,"",@"SHT_CUDA_INFO"
	.sectionflags	@""
	.align	4


	//----- nvinfo : EIATTR_CUDA_API_VERSION
	.align		4
        /*0000*/ 	.byte	0x04, 0x37
        /*0002*/ 	.short	(.L_6565 - .L_6564)
.L_6564:
        /*0004*/ 	.word	0x00000082


	//----- nvinfo : EIATTR_KPARAM_INFO
	.align		4
.L_6565:
        /*0008*/ 	.byte	0x04, 0x17
        /*000a*/ 	.short	(.L_6567 - .L_6566)
.L_6566:
        /*000c*/ 	.word	0x00000000
        /*0010*/ 	.short	0x0001
        /*0012*/ 	.short	0x0008
        /*0014*/ 	.byte	0x00, 0xf0, 0x61, 0x08


	//----- nvinfo : EIATTR_KPARAM_INFO
	.align		4
.L_6567:
        /*0018*/ 	.byte	0x04, 0x17
        /*001a*/ 	.short	(.L_6569 - .L_6568)
.L_6568:
        /*001c*/ 	.word	0x00000000
        /*0020*/ 	.short	0x0000
        /*0022*/ 	.short	0x0000
        /*0024*/ 	.byte	0x00, 0xf0, 0x11, 0x00


	//----- nvinfo : EIATTR_SPARSE_MMA_MASK
	.align		4
.L_6569:
        /*0028*/ 	.byte	0x03, 0x50
        /*002a*/ 	.short	0x0000


	//----- nvinfo : EIATTR_MAXREG_COUNT
	.align		4
        /*002c*/ 	.byte	0x03, 0x1b
        /*002e*/ 	.short	0x0080


	//----- nvinfo : EIATTR_EXTERNS
	.align		4
        /*0030*/ 	.byte	0x04, 0x0f
        /*0032*/ 	.short	(.L_6571 - .L_6570)


	//   ....[0]....
	.align		4
.L_6570:
        /*0034*/ 	.word	index@(__assertfail)


	//----- nvinfo : EIATTR_MERCURY_ISA_VERSION
	.align		4
.L_6571:
        /*0038*/ 	.byte	0x03, 0x5f
        /*003a*/ 	.short	0x0101


	//----- nvinfo : EIATTR_VRC_CTA_INIT_COUNT
	.align		4
        /*003c*/ 	.byte	0x02, 0x4a
	.zero		1
	.zero		1


	//----- nvinfo : EIATTR_SYSCALL_OFFSETS
	.align		4
        /*0040*/ 	.byte	0x04, 0x46
        /*0042*/ 	.short	(.L_6573 - .L_6572)


	//   ....[0]....
.L_6572:
        /*0044*/ 	.word	0x000022a0


	//   ....[1]....
        /*0048*/ 	.word	0x00003650


	//   ....[2]....
        /*004c*/ 	.word	0x00005a80


	//   ....[3]....
        /*0050*/ 	.word	0x00006c80


	//   ....[4]....
        /*0054*/ 	.word	0x000091a0


	//   ....[5]....
        /*0058*/ 	.word	0x0000a3a0


	//   ....[6]....
        /*005c*/ 	.word	0x0000c8d0


	//   ....[7]....
        /*0060*/ 	.word	0x0000daa0


	//----- nvinfo : EIATTR_EXIT_INSTR_OFFSETS
	.align		4
.L_6573:
        /*0064*/ 	.byte	0x04, 0x1c
        /*0066*/ 	.short	(.L_6575 - .L_6574)


	//   ....[0]....
.L_6574:
        /*0068*/ 	.word	0x0000a660


	//   ....[1]....
        /*006c*/ 	.word	0x0000cf20


	//   ....[2]....
        /*0070*/ 	.word	0x0000cf60


	//   ....[3]....
        /*0074*/ 	.word	0x0000d000


	//   ....[4]....
        /*0078*/ 	.word	0x0000d040


	//   ....[5]....
        /*007c*/ 	.word	0x0000d080


	//   ....[6]....
        /*0080*/ 	.word	0x0000d110


	//   ....[7]....
        /*0084*/ 	.word	0x0000d150


	//   ....[8]....
        /*0088*/ 	.word	0x0000d1f0


	//   ....[9]....
        /*008c*/ 	.word	0x0000d240


	//   ....[10]....
        /*0090*/ 	.word	0x0000d290


	//   ....[11]....
        /*0094*/ 	.word	0x0000d370


	//   ....[12]....
        /*0098*/ 	.word	0x0000d4e0


	//   ....[13]....
        /*009c*/ 	.word	0x0000d650


	//   ....[14]....
        /*00a0*/ 	.word	0x0000d7b0


	//   ....[15]....
        /*00a4*/ 	.word	0x0000d7f0


	//   ....[16]....
        /*00a8*/ 	.word	0x0000d830


	//   ....[17]....
        /*00ac*/ 	.word	0x0000d8e0


	//   ....[18]....
        /*00b0*/ 	.word	0x0000d940


	//   ....[19]....
        /*00b4*/ 	.word	0x0000dab0


	//   ....[20]....
        /*00b8*/ 	.word	0x0000dbc0


	//   ....[21]....
        /*00bc*/ 	.word	0x0000dd00


	//   ....[22]....
        /*00c0*/ 	.word	0x0000dd20


	//----- nvinfo : EIATTR_MAX_THREADS
	.align		4
.L_6575:
        /*00c4*/ 	.byte	0x04, 0x05
        /*00c6*/ 	.short	(.L_6577 - .L_6576)
.L_6576:
        /*00c8*/ 	.word	0x00000080
        /*00cc*/ 	.word	0x00000001
        /*00d0*/ 	.word	0x00000001


	//----- nvinfo : EIATTR_CRS_STACK_SIZE
	.align		4
.L_6577:
        /*00d4*/ 	.byte	0x04, 0x1e
        /*00d6*/ 	.short	(.L_6579 - .L_6578)
.L_6578:
        /*00d8*/ 	.word	0x00000000


	//----- nvinfo : EIATTR_CBANK_PARAM_SIZE
	.align		4
.L_6579:
        /*00dc*/ 	.byte	0x03, 0x19
        /*00de*/ 	.short	0x0220


	//----- nvinfo : EIATTR_PARAM_CBANK
	.align		4
        /*00e0*/ 	.byte	0x04, 0x0a
        /*00e2*/ 	.short	(.L_6581 - .L_6580)
	.align		4
.L_6580:
        /*00e4*/ 	.word	index@(.nv.constant0._ZN2at6native18elementwise_kernelILi128ELi4EZNS0_15gpu_kernel_implINS0_13BUnaryFunctorIN3c108BFloat16ES5_S5_ZZZNS0_21remainder_kernel_cudaERNS_18TensorIteratorBaseEENKUlvE0_clEvENKUlvE2_clEvEUlS5_S5_E_EEEEvS7_RKT_EUliE_EEviT1_)
        /*00e8*/ 	.short	0x0380
        /*00ea*/ 	.short	0x0220


	//----- nvinfo : EIATTR_SW_WAR
	.align		4
.L_6581:
        /*00ec*/ 	.byte	0x04, 0x36
        /*00ee*/ 	.short	(.L_6583 - .L_6582)
.L_6582:
        /*00f0*/ 	.word	0x00000008
.L_6583:


//--------------------- .nv.info._ZN2at6native27unrolled_elementwise_kernelINS0_13BUnaryFunctorIN3c108BFloat16ES4_S4_ZZZNS0_21remainder_kernel_cudaERNS_18TensorIteratorBaseEENKUlvE0_clEvENKUlvE2_clEvEUlS4_S4_E_EESt5arrayIPcLm2EELi4E23TrivialOffsetCalculatorILi1EjESF_NS0_6memory12LoadWithCastILi1EEENSG_13StoreWithCastILi1EEEEEviT_T0_T2_T3_T4_T5_ --------------------------
	.section	.nv.info._ZN2at6native27unrolled_elementwise_kernelINS0_13BUnaryFunctorIN3c108BFloat16ES4_S4_ZZZNS0_21remainder_kernel_cudaERNS_18TensorIteratorBaseEENKUlvE0_clEvENKUlvE2_clEvEUlS4_S4_E_EESt5arrayIPcLm2EELi4E23TrivialOffsetCalculatorILi1EjESF_NS0_6memory12LoadWithCastILi1EEENSG_13StoreWithCastILi1EEEEEviT_T0_T2_T3_T4_T5_,"",@"SHT_CUDA_INFO"
	.sectionflags	@""
	.align	4


	//----- nvinfo : EIATTR_CUDA_API_VERSION
	.align		4
        /*0000*/ 	.byte	0x04, 0x37
        /*0002*/ 	.short	(.L_6585 - .L_6584)
.L_6584:
        /*0004*/ 	.word	0x00000082


	//----- nvinfo : EIATTR_KPARAM_INFO
	.align		4
.L_6585:
        /*0008*/ 	.byte	0x04, 0x17
        /*000a*/ 	.short	(.L_6587 - .L_6586)
.L_6586:
        /*000c*/ 	.word	0x00000000
        /*0010*/ 	.short	0x0006
        /*0012*/ 	.short	0x0024
        /*0014*/ 	.byte	0x00, 0xf0, 0x21, 0x00


	//----- nvinfo : EIATTR_KPARAM_INFO
	.align		4
.L_6587:
        /*0018*/ 	.byte	0x04, 0x17
        /*001a*/ 	.short	(.L_6589 - .L_6588)
.L_6588:
        /*001c*/ 	.word	0x00000000
        /*0020*/ 	.short	0x0005
        /*0022*/ 	.short	0x001c
        /*0024*/ 	.byte	0x00, 0xf0, 0x21, 0x00


	//----- nvinfo : EIATTR_KPARAM_INFO
	.align		4
.L_6589:
        /*0028*/ 	.byte	0x04, 0x17
        /*002a*/ 	.short	(.L_6591 - .L_6590)
.L_6590:
        /*002c*/ 	.word	0x00000000
        /*0030*/ 	.short	0x0004
        /*0032*/ 	.short	0x0019
        /*0034*/ 	.byte	0x00, 0xf0, 0x05, 0x00


	//----- nvinfo : EIATTR_KPARAM_INFO
	.align		4
.L_6591:
        /*0038*/ 	.byte	0x04, 0x17
        /*003a*/ 	.short	(.L_6593 - .L_6592)
.L_6592:
        /*003c*/ 	.word	0x00000000
        /*0040*/ 	.short	0x0003
        /*0042*/ 	.short	0x0018
        /*0044*/ 	.byte	0x00, 0xf0, 0x05, 0x00


	//----- nvinfo : EIATTR_KPARAM_INFO
	.align		4
.L_6593:
        /*0048*/ 	.byte	0x04, 0x17
        /*004a*/ 	.short	(.L_6595 - .L_6594)
.L_6594:
        /*004c*/ 	.word	0x00000000
        /*0050*/ 	.short	0x0002
        /*0052*/ 	.short	0x0008
        /*0054*/ 	.byte	0x00, 0xf0, 0x41, 0x00


	//----- nvinfo : EIATTR_KPARAM_INFO
	.align		4
.L_6595:
        /*0058*/ 	.byte	0x04, 0x17
        /*005a*/ 	.short	(.L_6597 - .L_6596)
.L_6596:
        /*005c*/ 	.word	0x00000000
        /*0060*/ 	.short	0x0001
        /*0062*/ 	.short	0x0004
        /*0064*/ 	.byte	0x00, 0xf0, 0x11, 0x00


	//----- nvinfo : EIATTR_KPARAM_INFO
	.align		4
.L_6597:
        /*0068*/ 	.byte	0x04, 0x17
        /*006a*/ 	.short	(.L_6599 - .L_6598)
.L_6598:
        /*006c*/ 	.word	0x00000000
        /*0070*/ 	.short	0x0000
        /*0072*/ 	.short	0x0000
        /*0074*/ 	.byte	0x00, 0xf0, 0x11, 0x00


	//----- nvinfo : EIATTR_SPARSE_MMA_MASK
	.align		4
.L_6599:
        /*0078*/ 	.byte	0x03, 0x50
        /*007a*/ 	.short	0x0000


	//----- nvinfo : EIATTR_MAXREG_COUNT
	.align		4
        /*007c*/ 	.byte	0x03, 0x1b
        /*007e*/ 	.short	0x00ff


	//----- nvinfo : EIATTR_EXTERNS
	.align		4
        /*0080*/ 	.byte	0x04, 0x0f
        /*0082*/ 	.short	(.L_6601 - .L_6600)


	//   ....[0]....
	.align		4
.L_6600:
        /*0084*/ 	.word	index@(__assertfail)


	//----- nvinfo : EIATTR_MERCURY_ISA_VERSION
	.align		4
.L_6601:
        /*0088*/ 	.byte	0x03, 0x5f
        /*008a*/ 	.short	0x0101


	//----- nvinfo : EIATTR_VRC_CTA_INIT_COUNT
	.align		4
        /*008c*/ 	.byte	0x02, 0x4a
	.zero		1
	.zero		1


	//----- nvinfo : EIATTR_SYSCALL_OFFSETS
	.align		4
        /*0090*/ 	.byte	0x04, 0x46
        /*0092*/ 	.short	(.L_6603 - .L_6602)


	//   ....[0]....
.L_6602:
        /*0094*/ 	.word	0x00001080


	//   ....[1]....
        /*0098*/ 	.word	0x000022e0


	//   ....[2]....
        /*009c*/ 	.word	0x00003480


	//   ....[3]....
        /*00a0*/ 	.word	0x00004610


	//   ....[4]....
        /*00a4*/ 	.word	0x00006aa0


	//   ....[5]....
        /*00a8*/ 	.word	0x00007970


	//   ....[6]....
        /*00ac*/ 	.word	0x00008910


	//   ....[7]....
        /*00b0*/ 	.word	0x00009890


	//----- nvinfo : EIATTR_EXIT_INSTR_OFFSETS
	.align		4
.L_6603:
        /*00b4*/ 	.byte	0x04, 0x1c
        /*00b6*/ 	.short	(.L_6605 - .L_6604)


	//   ....[0]....
.L_6604:
        /*00b8*/ 	.word	0x00008bc0


	//   ....[1]....
        /*00bc*/ 	.word	0x00008d10


	//   ....[2]....
        /*00c0*/ 	.word	0x00008d50


	//   ....[3]....
        /*00c4*/ 	.word	0x00008df0


	//   ....[4]....
        /*00c8*/ 	.word	0x00008e30


	//   ....[5]....
        /*00cc*/ 	.word	0x00008e70


	//   ....[6]....
        /*00d0*/ 	.word	0x00008f00


	//   ....[7]....
        /*00d4*/ 	.word	0x00008f40


	//   ....[8]....
        /*00d8*/ 	.word	0x00008fe0


	//   ....[9]....
        /*00dc*/ 	.word	0x00009030


	//   ....[10]....
        /*00e0*/ 	.word	0x00009080


	//   ....[11]....
        /*00e4*/ 	.word	0x00009160


	//   ....[12]....
        /*00e8*/ 	.word	0x000092d0


	//   ....[13]....
        /*00ec*/ 	.word	0x00009440


	//   ....[14]....
        /*00f0*/ 	.word	0x000095a0


	//   ....[15]....
        /*00f4*/ 	.word	0x000095e0


	//   ....[16]....
        /*00f8*/ 	.word	0x00009620


	//   ....[17]....
        /*00fc*/ 	.word	0x000096d0


	//   ....[18]....
        /*0100*/ 	.word	0x00009730


	//   ....[19]....
        /*0104*/ 	.word	0x000098a0


	//   ....[20]....
        /*0108*/ 	.word	0x000099b0


	//   ....[21]....
        /*010c*/ 	.word	0x00009af0


	//   ....[22]....
        /*0110*/ 	.word	0x00009b10


	//----- nvinfo : EIATTR_MAX_THREADS
	.align		4
.L_6605:
        /*0114*/ 	.byte	0x04, 0x05
        /*0116*/ 	.short	(.L_6607 - .L_6606)
.L_6606:
        /*0118*/ 	.word	0x00000080
        /*011c*/ 	.word	0x00000001
        /*0120*/ 	.word	0x00000001


	//----- nvinfo : EIATTR_CRS_STACK_SIZE
	.align		4
.L_6607:
        /*0124*/ 	.byte	0x04, 0x1e
        /*0126*/ 	.short	(.L_6609 - .L_6608)
.L_6608:
        /*0128*/ 	.word	0x00000000


	//----- nvinfo : EIATTR_CBANK_PARAM_SIZE
	.align		4
.L_6609:
        /*012c*/ 	.byte	0x03, 0x19
        /*012e*/ 	.short	0x002c


	//----- nvinfo : EIATTR_PARAM_CBANK
	.align		4
        /*0130*/ 	.byte	0x04, 0x0a
        /*0132*/ 	.short	(.L_6611 - .L_6610)
	.align		4
.L_6610:
        /*0134*/ 	.word	index@(.nv.constant0._ZN2at6native27unrolled_elementwise_kernelINS0_13BUnaryFunctorIN3c108BFloat16ES4_S4_ZZZNS0_21remainder_kernel_cudaERNS_18TensorIteratorBaseEENKUlvE0_clEvENKUlvE2_clEvEUlS4_S4_E_EESt5arrayIPcLm2EELi4E23TrivialOffsetCalculatorILi1EjESF_NS0_6memory12LoadWithCastILi1EEENSG_13StoreWithCastILi1EEEEEviT_T0_T2_T3_T4_T5_)
        /*0138*/ 	.short	0x0380
        /*013a*/ 	.short	0x002c


	//----- nvinfo : EIATTR_SW_WAR
	.align		4
.L_6611:
        /*013c*/ 	.byte	0x04, 0x36
        /*013e*/ 	.short	(.L_6613 - .L_6612)
.L_6612:
        /*0140*/ 	.word	0x00000008
.L_6613:


//--------------------- .nv.info._ZN2at6native18elementwise_kernelILi128ELi4EZNS0_22gpu_kernel_impl_nocastINS0_13BUnaryFunctorIN3c108BFloat16ES5_S5_ZZZNS0_21remainder_kernel_cudaERNS_18TensorIteratorBaseEENKUlvE0_clEvENKUlvE2_clEvEUlS5_S5_E_EEEEvS7_RKT_EUliE_EEviT1_ --------------------------
	.section	.nv.info._ZN2at6native18elementwise_kernelILi128ELi4EZNS0_22gpu_kernel_impl_nocastINS0_13BUnaryFunctorIN3c108BFloat16ES5_S5_ZZZNS0_21remainder_kernel_cudaERNS_18TensorIteratorBaseEENKUlvE0_clEvENKUlvE2_clEvEUlS5_S5_E_EEEEvS7_RKT_EUliE_EEviT1_,"",@"SHT_CUDA_INFO"
	.sectionflags	@""
	.align	4


	//----- nvinfo : EIATTR_CUDA_API_VERSION
	.align		4
        /*0000*/ 	.byte	0x04, 0x37
        /*0002*/ 	.short	(.L_6615 - .L_6614)
.L_6614:
        /*0004*/ 	.word	0x00000082


	//----- nvinfo : EIATTR_KPARAM_INFO
	.align		4
.L_6615:
        /*0008*/ 	.byte	0x04, 0x17
        /*000a*/ 	.short	(.L_6617 - .L_6616)
.L_6616:
        /*000c*/ 	.word	0x00000000
        /*0010*/ 	.short	0x0001
        /*0012*/ 	.short	0x0008
        /*0014*/ 	.byte	0x00, 0xf0, 0x61, 0x08


	//----- nvinfo : EIATTR_KPARAM_INFO
	.align		4
.L_6617:
        /*0018*/ 	.byte	0x04, 0x17
        /*001a*/ 	.short	(.L_6619 - .L_6618)
.L_6618:
        /*001c*/ 	.word	0x00000000
        /*0020*/ 	.short	0x0000
        /*0022*/ 	.short	0x0000
        /*0024*/ 	.byte	0x00, 0xf0, 0x11, 0x00


	//----- nvinfo : EIATTR_SPARSE_MMA_MASK
	.align		4
.L_6619:
        /*0028*/ 	.byte	0x03, 0x50
        /*002a*/ 	.short	0x0000


	//----- nvinfo : EIATTR_MAXREG_COUNT
	.align		4
        /*002c*/ 	.byte	0x03, 0x1b
        /*002e*/ 	.short	0x0080


	//----- nvinfo : EIATTR_MERCURY_ISA_VERSION
	.align		4
        /*0030*/ 	.byte	0x03, 0x5f
        /*0032*/ 	.short	0x0101


	//----- nvinfo : EIATTR_VRC_CTA_INIT_COUNT
	.align		4
        /*0034*/ 	.byte	0x02, 0x4a
	.zero		1
	.zero		1


	//----- nvinfo : EIATTR_EXIT_INSTR_OFFSETS
	.align		4
        /*0038*/ 	.byte	0x04, 0x1c
        /*003a*/ 	.short	(.L_6621 - .L_6620)


	//   ....[0]....
.L_6620:
        /*003c*/ 	.word	0x00001030


	//   ....[1]....
        /*0040*/ 	.word	0x000014f0


	//   ....[2]....
        /*0044*/ 	.word	0x00005e20


	//   ....[3]....
        /*0048*/ 	.word	0x00007610


	//----- nvinfo : EIATTR_MAX_THREADS
	.align		4
.L_6621:
        /*004c*/ 	.byte	0x04, 0x05
        /*004e*/ 	.short	(.L_6623 - .L_6622)
.L_6622:
        /*0050*/ 	.word	0x00000080
        /*0054*/ 	.word	0x00000001
        /*0058*/ 	.word	0x00000001


	//----- nvinfo : EIATTR_CRS_STACK_SIZE
	.align		4
.L_6623:
        /*005c*/ 	.byte	0x04, 0x1e
        /*005e*/ 	.short	(.L_6625 - .L_6624)
.L_6624:
        /*0060*/ 	.word	0x00000000


	//----- nvinfo : EIATTR_CBANK_PARAM_SIZE
	.align		4
.L_6625:
        /*0064*/ 	.byte	0x03, 0x19
        /*0066*/ 	.short	0x0220


	//----- nvinfo : EIATTR_PARAM_CBANK
	.align		4
        /*0068*/ 	.byte	0x04, 0x0a
        /*006a*/ 	.short	(.L_6627 - .L_6626)
	.align		4
.L_6626:
        /*006c*/ 	.word	index@(.nv.constant0._ZN2at6native18elementwise_kernelILi128ELi4EZNS0_22gpu_kernel_impl_nocastINS0_13BUnaryFunctorIN3c108BFloat16ES5_S5_ZZZNS0_21remainder_kernel_cudaERNS_18TensorIteratorBaseEENKUlvE0_clEvENKUlvE2_clEvEUlS5_S5_E_EEEEvS7_RKT_EUliE_EEviT1_)
        /*0070*/ 	.short	0x0380
        /*0072*/ 	.short	0x0220


	//----- nvinfo : EIATTR_SW_WAR
	.align		4
.L_6627:
        /*0074*/ 	.byte	0x04, 0x36
        /*0076*/ 	.short	(.L_6629 - .L_6628)
.L_6628:
        /*0078*/ 	.word	0x00000008
.L_6629:


//--------------------- .nv.info._ZN2at6native27unrolled_elementwise_kernelINS0_13BUnaryFunctorIN3c108BFloat16ES4_S4_ZZZNS0_21remainder_kernel_cudaERNS_18TensorIteratorBaseEENKUlvE0_clEvENKUlvE2_clEvEUlS4_S4_E_EESt5arrayIPcLm2EELi4E23TrivialOffsetCalculatorILi1EjESF_NS0_6memory15LoadWithoutCastENSG_16StoreWithoutCastEEEviT_T0_T2_T3_T4_T5_ --------------------------
	.section	.nv.info._ZN2at6native27unrolled_elementwise_kernelINS0_13BUnaryFunctorIN3c108BFloat16ES4_S4_ZZZNS0_21remainder_kernel_cudaERNS_18TensorIteratorBaseEENKUlvE0_clEvENKUlvE2_clEvEUlS4_S4_E_EESt5arrayIPcLm2EELi4E23TrivialOffsetCalculatorILi1EjESF_NS0_6memory15LoadWithoutCastENSG_16StoreWithoutCastEEEviT_T0_T2_T3_T4_T5_,"",@"SHT_CUDA_INFO"
	.sectionflags	@""
	.align	4


	//----- nvinfo : EIATTR_CUDA_API_VERSION
	.align		4
        /*0000*/ 	.byte	0x04, 0x37
        /*0002*/ 	.short	(.L_6631 - .L_6630)
.L_6630:
        /*0004*/ 	.word	0x00000082


	//----- nvinfo : EIATTR_KPARAM_INFO
	.align		4
.L_6631:
        /*0008*/ 	.byte	0x04, 0x17
        /*000a*/ 	.short	(.L_6633 - .L_6632)
.L_6632:
        /*000c*/ 	.word	0x00000000
        /*0010*/ 	.short	0x0006
        /*0012*/ 	.short	0x001b
        /*0014*/ 	.byte	0x00, 0xf0, 0x05, 0x00


	//----- nvinfo : EIATTR_KPARAM_INFO
	.align		4
.L_6633:
        /*0018*/ 	.byte	0x04, 0x17
        /*001a*/ 	.short	(.L_6635 - .L_6634)
.L_6634:
        /*001c*/ 	.word	0x00000000
        /*0020*/ 	.short	0x0005
        /*0022*/ 	.short	0x001a
        /*0024*/ 	.byte	0x00, 0xf0, 0x05, 0x00


	//----- nvinfo : EIATTR_KPARAM_INFO
	.align		4
.L_6635:
        /*0028*/ 	.byte	0x04, 0x17
        /*002a*/ 	.short	(.L_6637 - .L_6636)
.L_6636:
        /*002c*/ 	.word	0x00000000
        /*0030*/ 	.short	0x0004
        /*0032*/ 	.short	0x0019
        /*0034*/ 	.byte	0x00, 0xf0, 0x05, 0x00


	//----- nvinfo : EIATTR_KPARAM_INFO
	.align		4
.L_6637:
        /*0038*/ 	.byte	0x04, 0x17
        /*003a*/ 	.short	(.L_6639 - .L_6638)
.L_6638:
        /*003c*/ 	.word	0x00000000
        /*0040*/ 	.short	0x0003
        /*0042*/ 	.short	0x0018
        /*0044*/ 	.byte	0x00, 0xf0, 0x05, 0x00


	//----- nvinfo : EIATTR_KPARAM_INFO
	.align		4
.L_6639:
        /*0048*/ 	.byte	0x04, 0x17
        /*004a*/ 	.short	(.L_6641 - .L_6640)
.L_6640:
        /*004c*/ 	.word	0x00000000
        /*0050*/ 	.short	0x0002
        /*0052*/ 	.short	0x0008
        /*0054*/ 	.byte	0x00, 0xf0, 0x41, 0x00


	//----- nvinfo : EIATTR_KPARAM_INFO
	.align		4
.L_6641:
        /*0058*/ 	.byte	0x04, 0x17
        /*005a*/ 	.short	(.L_6643 - .L_6642)
.L_6642:
        /*005c*/ 	.word	0x00000000
        /*0060*/ 	.short	0x0001
        /*0062*/ 	.short	0x0004
        /*0064*/ 	.byte	0x00, 0xf0, 0x11, 0x00


	//----- nvinfo : EIATTR_KPARAM_INFO
	.align		4
.L_6643:
        /*0068*/ 	.byte	0x04, 0x17
        /*006a*/ 	.short	(.L_6645 - .L_6644)
.L_6644:
        /*006c*/ 	.word	0x00000000
        /*0070*/ 	.short	0x0000
        /*0072*/ 	.short	0x0000
        /*0074*/ 	.byte	0x00, 0xf0, 0x11, 0x00


	//----- nvinfo : EIATTR_SPARSE_MMA_MASK
	.align		4
.L_6645:
        /*0078*/ 	.byte	0x03, 0x50
        /*007a*/ 	.short	0x0000


	//----- nvinfo : EIATTR_MAXREG_COUNT
	.align		4
        /*007c*/ 	.byte	0x03, 0x1b
        /*007e*/ 	.short	0x00ff


	//----- nvinfo : EIATTR_MERCURY_ISA_VERSION
	.align		4
        /*0080*/ 	.byte	0x03, 0x5f
        /*0082*/ 	.short	0x0101


	//----- nvinfo : EIATTR_VRC_CTA_INIT_COUNT
	.align		4
        /*0084*/ 	.byte	0x02, 0x4a
	.zero		1
	.zero		1


	//----- nvinfo : EIATTR_EXIT_INSTR_OFFSETS
	.align		4
        /*0088*/ 	.byte	0x04, 0x1c
        /*008a*/ 	.short	(.L_6647 - .L_6646)


	//   ....[0]....
.L_6646:
        /*008c*/ 	.word	0x00001850


	//   ....[1]....
        /*0090*/ 	.word	0x000018a0


	//----- nvinfo : EIATTR_MAX_THREADS
	.align		4
.L_6647:
        /*0094*/ 	.byte	0x04, 0x05
        /*0096*/ 	.short	(.L_6649 - .L_6648)
.L_6648:
        /*0098*/ 	.word	0x00000080
        /*009c*/ 	.word	0x00000001
        /*00a0*/ 	.word	0x00000001


	//----- nvinfo : EIATTR_CRS_STACK_SIZE
	.align		4
.L_6649:
        /*00a4*/ 	.byte	0x04, 0x1e
        /*00a6*/ 	.short	(.L_6651 - .L_6650)
.L_6650:
        /*00a8*/ 	.word	0x00000000


	//----- nvinfo : EIATTR_CBANK_PARAM_SIZE
	.align		4
.L_6651:
        /*00ac*/ 	.byte	0x03, 0x19
        /*00ae*/ 	.short	0x001c


	//----- nvinfo : EIATTR_PARAM_CBANK
	.align		4
        /*00b0*/ 	.byte	0x04, 0x0a
        /*00b2*/ 	.short	(.L_6653 - .L_6652)
	.align		4
.L_6652:
        /*00b4*/ 	.word	index@(.nv.constant0._ZN2at6native27unrolled_elementwise_kernelINS0_13BUnaryFunctorIN3c108BFloat16ES4_S4_ZZZNS0_21remainder_kernel_cudaERNS_18TensorIteratorBaseEENKUlvE0_clEvENKUlvE2_clEvEUlS4_S4_E_EESt5arrayIPcLm2EELi4E23TrivialOffsetCalculatorILi1EjESF_NS0_6memory15LoadWithoutCastENSG_16StoreWithoutCastEEEviT_T0_T2_T3_T4_T5_)
        /*00b8*/ 	.short	0x0380
        /*00ba*/ 	.short	0x001c


	//----- nvinfo : EIATTR_SW_WAR
	.align		4
.L_6653:
        /*00bc*/ 	.byte	0x04, 0x36
        /*00be*/ 	.short	(.L_6655 - .L_6654)
.L_6654:
        /*00c0*/ 	.word	0x00000008
.L_6655:


//--------------------- .nv.info._ZN2at6native29vectorized_elementwise_kernelILi2ENS0_13BUnaryFunctorIN3c108BFloat16ES4_S4_ZZZNS0_21remainder_kernel_cudaERNS_18TensorIteratorBaseEENKUlvE0_clEvENKUlvE2_clEvEUlS4_S4_E_EESt5arrayIPcLm2EEEEviT0_T1_ --------------------------
	.section	.nv.info._ZN2at6native29vectorized_elementwise_kernelILi2ENS0_13BUnaryFunctorIN3c108BFloat16ES4_S4_ZZZNS0_21remainder_kernel_cudaERNS_18TensorIteratorBaseEENKUlvE0_clEvENKUlvE2_clEvEUlS4_S4_E_EESt5arrayIPcLm2EEEEviT0_T1_,"",@"SHT_CUDA_INFO"
	.sectionflags	@""
	.align	4


	//----- nvinfo : EIATTR_CUDA_API_VERSION
	.align		4
        /*0000*/ 	.byte	0x04, 0x37
        /*0002*/ 	.short	(.L_6657 - .L_6656)
.L_6656:
        /*0004*/ 	.word	0x00000082


	//----- nvinfo : EIATTR_KPARAM_INFO
	.align		4
.L_6657:
        /*0008*/ 	.byte	0x04, 0x17
        /*000a*/ 	.short	(.L_6659 - .L_6658)
.L_6658:
        /*000c*/ 	.word	0x00000000
        /*0010*/ 	.short	0x0002
        /*0012*/ 	.short	0x0008
        /*0014*/ 	.byte	0x00, 0xf0, 0x41, 0x00


	//----- nvinfo : EIATTR_KPARAM_INFO
	.align		4
.L_6659:
        /*0018*/ 	.byte	0x04, 0x17
        /*001a*/ 	.short	(.L_6661 - .L_6660)
.L_6660:
        /*001c*/ 	.word	0x00000000
        /*0020*/ 	.short	0x0001
        /*0022*/ 	.short	0x0004
        /*0024*/ 	.byte	0x00, 0xf0, 0x11, 0x00


	//----- nvinfo : EIATTR_KPARAM_INFO
	.align		4
.L_6661:
        /*0028*/ 	.byte	0x04, 0x17
        /*002a*/ 	.short	(.L_6663 - .L_6662)
.L_6662:
        /*002c*/ 	.word	0x00000000
        /*0030*/ 	.short	0x0000
        /*0032*/ 	.short	0x0000
        /*0034*/ 	.byte	0x00, 0xf0, 0x11, 0x00


	//----- nvinfo : EIATTR_SPARSE_MMA_MASK
	.align		4
.L_6663:
        /*0038*/ 	.byte	0x03, 0x50
        /*003a*/ 	.short	0x0000


	//----- nvinfo : EIATTR_MAXREG_COUNT
	.align		4
        /*003c*/ 	.byte	0x03, 0x1b
        /*003e*/ 	.short	0x00ff


	//----- nvinfo : EIATTR_MERCURY_ISA_VERSION
	.align		4
        /*0040*/ 	.byte	0x03, 0x5f
        /*0042*/ 	.short	0x0101


	//----- nvinfo : EIATTR_VRC_CTA_INIT_COUNT
	.align		4
        /*0044*/ 	.byte	0x02, 0x4a
	.zero		1
	.zero		1


	//----- nvinfo : EIATTR_EXIT_INSTR_OFFSETS
	.align		4
        /*0048*/ 	.byte	0x04, 0x1c
        /*004a*/ 	.short	(.L_6665 - .L_6664)


	//   ....[0]....
.L_6664:
        /*004c*/ 	.word	0x00003080


	//   ....[1]....
        /*0050*/ 	.word	0x000030d0


	//   ....[2]....
        /*0054*/ 	.word	0x00005460


	//----- nvinfo : EIATTR_MAX_THREADS
	.align		4
.L_6665:
        /*0058*/ 	.byte	0x04, 0x05
        /*005a*/ 	.short	(.L_6667 - .L_6666)
.L_6666:
        /*005c*/ 	.word	0x00000080
        /*0060*/ 	.word	0x00000001
        /*0064*/ 	.word	0x00000001


	//----- nvinfo : EIATTR_CRS_STACK_SIZE
	.align		4
.L_6667:
        /*0068*/ 	.byte	0x04, 0x1e
        /*006a*/ 	.short	(.L_6669 - .L_6668)
.L_6668:
        /*006c*/ 	.word	0x00000000


	//----- nvinfo : EIATTR_CBANK_PARAM_SIZE
	.align		4
.L_6669:
        /*0070*/ 	.byte	0x03, 0x19
        /*0072*/ 	.short	0x0018


	//----- nvinfo : EIATTR_PARAM_CBANK
	.align		4
        /*0074*/ 	.byte	0x04, 0x0a
        /*0076*/ 	.short	(.L_6671 - .L_6670)
	.align		4
.L_6670:
        /*0078*/ 	.word	index@(.nv.constant0._ZN2at6native29vectorized_elementwise_kernelILi2ENS0_13BUnaryFunctorIN3c108BFloat16ES4_S4_ZZZNS0_21remainder_kernel_cudaERNS_18TensorIteratorBaseEENKUlvE0_clEvENKUlvE2_clEvEUlS4_S4_E_EESt5arrayIPcLm2EEEEviT0_T1_)
        /*007c*/ 	.short	0x0380
        /*007e*/ 	.short	0x0018


	//----- nvinfo : EIATTR_SW_WAR
	.align		4
.L_6671:
        /*0080*/ 	.byte	0x04, 0x36
        /*0082*/ 	.short	(.L_6673 - .L_6672)
.L_6672:
        /*0084*/ 	.word	0x00000008
.L_6673:


//--------------------- .nv.info._ZN2at6native29vectorized_elementwise_kernelILi4ENS0_13BUnaryFunctorIN3c108BFloat16ES4_S4_ZZZNS0_21remainder_kernel_cudaERNS_18TensorIteratorBaseEENKUlvE0_clEvENKUlvE2_clEvEUlS4_S4_E_EESt5arrayIPcLm2EEEEviT0_T1_ --------------------------
	.section	.nv.info._ZN2at6native29vectorized_elementwise_kernelILi4ENS0_13BUnaryFunctorIN3c108BFloat16ES4_S4_ZZZNS0_21remainder_kernel_cudaERNS_18TensorIteratorBaseEENKUlvE0_clEvENKUlvE2_clEvEUlS4_S4_E_EESt5arrayIPcLm2EEEEviT0_T1_,"",@"SHT_CUDA_INFO"
	.sectionflags	@""
	.align	4


	//----- nvinfo : EIATTR_CUDA_API_VERSION
	.align		4
        /*0000*/ 	.byte	0x04, 0x37
        /*0002*/ 	.short	(.L_6675 - .L_6674)
.L_6674:
        /*0004*/ 	.word	0x00000082


	//----- nvinfo : EIATTR_KPARAM_INFO
	.align		4
.L_6675:
        /*0008*/ 	.byte	0x04, 0x17
        /*000a*/ 	.short	(.L_6677 - .L_6676)
.L_6676:
        /*000c*/ 	.word	0x00000000
        /*0010*/ 	.short	0x0002
        /*0012*/ 	.short	0x0008
        /*0014*/ 	.byte	0x00, 0xf0, 0x41, 0x00


	//----- nvinfo : EIATTR_KPARAM_INFO
	.align		4
.L_6677:
        /*0018*/ 	.byte	0x04, 0x17
        /*001a*/ 	.short	(.L_6679 - .L_6678)
.L_6678:
        /*001c*/ 	.word	0x00000000
        /*0020*/ 	.short	0x0001
        /*0022*/ 	.short	0x0004
        /*0024*/ 	.byte	0x00, 0xf0, 0x11, 0x00


	//----- nvinfo : EIATTR_KPARAM_INFO
	.align		4
.L_6679:
        /*0028*/ 	.byte	0x04, 0x17
        /*002a*/ 	.short	(.L_6681 - .L_6680)
.L_6680:
        /*002c*/ 	.word	0x00000000
        /*0030*/ 	.short	0x0000
        /*0032*/ 	.short	0x0000
        /*0034*/ 	.byte	0x00, 0xf0, 0x11, 0x00


	//----- nvinfo : EIATTR_SPARSE_MMA_MASK
	.align		4
.L_6681:
        /*0038*/ 	.byte	0x03, 0x50
        /*003a*/ 	.short	0x0000


	//----- nvinfo : EIATTR_MAXREG_COUNT
	.align		4
        /*003c*/ 	.byte	0x03, 0x1b
        /*003e*/ 	.short	0x00ff


	//----- nvinfo : EIATTR_MERCURY_ISA_VERSION
	.align		4
        /*0040*/ 	.byte	0x03, 0x5f
        /*0042*/ 	.short	0x0101


	//----- nvinfo : EIATTR_VRC_CTA_INIT_COUNT
	.align		4
        /*0044*/ 	.byte	0x02, 0x4a
	.zero		1
	.zero		1


	//----- nvinfo : EIATTR_EXIT_INSTR_OFFSETS
	.align		4
        /*0048*/ 	.byte	0x04, 0x1c
        /*004a*/ 	.short	(.L_6683 - .L_6682)


	//   ....[0]....
.L_6682:
        /*004c*/ 	.word	0x00003080


	//   ....[1]....
        /*0050*/ 	.word	0x000030d0


	//   ....[2]....
        /*0054*/ 	.word	0x00005420


	//----- nvinfo : EIATTR_MAX_THREADS
	.align		4
.L_6683:
        /*0058*/ 	.byte	0x04, 0x05
        /*005a*/ 	.short	(.L_6685 - .L_6684)
.L_6684:
        /*005c*/ 	.word	0x00000080
        /*0060*/ 	.word	0x00000001
        /*0064*/ 	.word	0x00000001


	//----- nvinfo : EIATTR_CRS_STACK_SIZE
	.align		4
.L_6685:
        /*0068*/ 	.byte	0x04, 0x1e
        /*006a*/ 	.short	(.L_6687 - .L_6686)
.L_6686:
        /*006c*/ 	.word	0x00000000


	//----- nvinfo : EIATTR_CBANK_PARAM_SIZE
	.align		4
.L_6687:
        /*0070*/ 	.byte	0x03, 0x19
        /*0072*/ 	.short	0x0018


	//----- nvinfo : EIATTR_PARAM_CBANK
	.align		4
        /*0074*/ 	.byte	0x04, 0x0a
        /*0076*/ 	.short	(.L_6689 - .L_6688)
	.align		4
.L_6688:
        /*0078*/ 	.word	index@(.nv.constant0._ZN2at6native29vectorized_elementwise_kernelILi4ENS0_13BUnaryFunctorIN3c108BFloat16ES4_S4_ZZZNS0_21remainder_kernel_cudaERNS_18TensorIteratorBaseEENKUlvE0_clEvENKUlvE2_clEvEUlS4_S4_E_EESt5arrayIPcLm2EEEEviT0_T1_)
        /*007c*/ 	.short	0x0380
        /*007e*/ 	.short	0x0018


	//----- nvinfo : EIATTR_SW_WAR
	.align		4
.L_6689:
        /*0080*/ 	.byte	0x04, 0x36
        /*0082*/ 	.short	(.L_6691 - .L_6690)
.L_6690:
        /*0084*/ 	.word	0x00000008
.L_6691:


//--------------------- .nv.info._ZN2at6native29vectorized_elementwise_kernelILi8ENS0_13BUnaryFunctorIN3c108BFloat16ES4_S4_ZZZNS0_21remainder_kernel_cudaERNS_18TensorIteratorBaseEENKUlvE0_clEvENKUlvE2_clEvEUlS4_S4_E_EESt5arrayIPcLm2EEEEviT0_T1_ --------------------------
	.section	.nv.info._ZN2at6native29vectorized_elementwise_kernelILi8ENS0_13BUnaryFunctorIN3c108BFloat16ES4_S4_ZZZNS0_21remainder_kernel_cudaERNS_18TensorIteratorBaseEENKUlvE0_clEvENKUlvE2_clEvEUlS4_S4_E_EESt5arrayIPcLm2EEEEviT0_T1_,"",@"SHT_CUDA_INFO"
	.sectionflags	@""
	.align	4


	//----- nvinfo : EIATTR_CUDA_API_VERSION
	.align		4
        /*0000*/ 	.byte	0x04, 0x37
        /*0002*/ 	.short	(.L_6693 - .L_6692)
.L_6692:
        /*0004*/ 	.word	0x00000082


	//----- nvinfo : EIATTR_KPARAM_INFO
	.align		4
.L_6693:
        /*0008*/ 	.byte	0x04, 0x17
        /*000a*/ 	.short	(.L_6695 - .L_6694)
.L_6694:
        /*000c*/ 	.word	0x00000000
        /*0010*/ 	.short	0x0002
        /*0012*/ 	.short	0x0008
        /*0014*/ 	.byte	0x00, 0xf0, 0x41, 0x00


	//----- nvinfo : EIATTR_KPARAM_INFO
	.align		4
.L_6695:
        /*0018*/ 	.byte	0x04, 0x17
        /*001a*/ 	.short	(.L_6697 - .L_6696)
.L_6696:
        /*001c*/ 	.word	0x00000000
        /*0020*/ 	.short	0x0001
        /*0022*/ 	.short	0x0004
        /*0024*/ 	.byte	0x00, 0xf0, 0x11, 0x00


	//----- nvinfo : EIATTR_KPARAM_INFO
	.align		4
.L_6697:
        /*0028*/ 	.byte	0x04, 0x17
        /*002a*/ 	.short	(.L_6699 - .L_6698)
.L_6698:
        /*002c*/ 	.word	0x00000000
        /*0030*/ 	.short	0x0000
        /*0032*/ 	.short	0x0000
        /*0034*/ 	.byte	0x00, 0xf0, 0x11, 0x00


	//----- nvinfo : EIATTR_SPARSE_MMA_MASK
	.align		4
.L_6699:
        /*0038*/ 	.byte	0x03, 0x50
        /*003a*/ 	.short	0x0000


	//----- nvinfo : EIATTR_MAXREG_COUNT
	.align		4
        /*003c*/ 	.byte	0x03, 0x1b
        /*003e*/ 	.short	0x00ff


	//----- nvinfo : EIATTR_MERCURY_ISA_VERSION
	.align		4
        /*0040*/ 	.byte	0x03, 0x5f
        /*0042*/ 	.short	0x0101


	//----- nvinfo : EIATTR_VRC_CTA_INIT_COUNT
	.align		4
        /*0044*/ 	.byte	0x02, 0x4a
	.zero		1
	.zero		1


	//----- nvinfo : EIATTR_EXIT_INSTR_OFFSETS
	.align		4
        /*0048*/ 	.byte	0x04, 0x1c
        /*004a*/ 	.short	(.L_6701 - .L_6700)


	//   ....[0]....
.L_6700:
        /*004c*/ 	.word	0x00000010


	//----- nvinfo : EIATTR_MAX_THREADS
	.align		4
.L_6701:
        /*0050*/ 	.byte	0x04, 0x05
        /*0052*/ 	.short	(.L_6703 - .L_6702)
.L_6702:
        /*0054*/ 	.word	0x00000080
        /*0058*/ 	.word	0x00000001
        /*005c*/ 	.word	0x00000001


	//----- nvinfo : EIATTR_CBANK_PARAM_SIZE
	.align		4
.L_6703:
        /*0060*/ 	.byte	0x03, 0x19
        /*0062*/ 	.short	0x0018


	//----- nvinfo : EIATTR_PARAM_CBANK
	.align		4
        /*0064*/ 	.byte	0x04, 0x0a
        /*0066*/ 	.short	(.L_6705 - .L_6704)
	.align		4
.L_6704:
        /*0068*/ 	.word	index@(.nv.constant0._ZN2at6native29vectorized_elementwise_kernelILi8ENS0_13BUnaryFunctorIN3c108BFloat16ES4_S4_ZZZNS0_21remainder_kernel_cudaERNS_18TensorIteratorBaseEENKUlvE0_clEvENKUlvE2_clEvEUlS4_S4_E_EESt5arrayIPcLm2EEEEviT0_T1_)
        /*006c*/ 	.short	0x0380
        /*006e*/ 	.short	0x0018


	//----- nvinfo : EIATTR_SW_WAR
	.align		4
.L_6705:
        /*0070*/ 	.byte	0x04, 0x36
        /*0072*/ 	.short	(.L_6707 - .L_6706)
.L_6706:
        /*0074*/ 	.word	0x00000008
.L_6707:


//--------------------- .nv.info._ZN2at6native18elementwise_kernelILi128ELi4EZNS0_15gpu_kernel_implINS0_13AUnaryFunctorIN3c108BFloat16ES5_S5_ZZZNS0_21remainder_kernel_cudaERNS_18TensorIteratorBaseEENKUlvE0_clEvENKUlvE2_clEvEUlS5_S5_E_EEEEvS7_RKT_EUliE_EEviT1_ --------------------------
	.section	.nv.info._ZN2at6native18elementwise_kernelILi128ELi4EZNS0_15gpu_kernel_implINS0_13AUnaryFunctorIN3c108BFloat16ES5_S5_ZZZNS0_21remainder_kernel_cudaERNS_18TensorIteratorBaseEENKUlvE0_clEvENKUlvE2_clEvEUlS5_S5_E_EEEEvS7_RKT_EUliE_EEviT1_,"",@"SHT_CUDA_INFO"
	.sectionflags	@""
	.align	4


	//----- nvinfo : EIATTR_CUDA_API_VERSION
	.align		4
        /*0000*/ 	.byte	0x04, 0x37
        /*0002*/ 	.short	(.L_6709 - .L_6708)
.L_6708:
        /*0004*/ 	.word	0x00000082


	//----- nvinfo : EIATTR_KPARAM_INFO
	.align		4
.L_6709:
        /*0008*/ 	.byte	0x04, 0x17
        /*000a*/ 	.short	(.L_6711 - .L_6710)
.L_6710:
        /*000c*/ 	.word	0x00000000
        /*0010*/ 	.short	0x0001
        /*0012*/ 	.short	0x0008
        /*0014*/ 	.byte	0x00, 0xf0, 0x61, 0x08


	//----- nvinfo : EIATTR_KPARAM_INFO
	.align		4
.L_6711:
        /*0018*/ 	.byte	0x04, 0x17
        /*001a*/ 	.short	(.L_6713 - .L_6712)
.L_6712:
        /*001c*/ 	.word	0x00000000
        /*0020*/ 	.short	0x0000
        /*0022*/ 	.short	0x0000
        /*0024*/ 	.byte	0x00, 0xf0, 0x11, 0x00


	//----- nvinfo : EIATTR_SPARSE_MMA_MASK
	.align		4
.L_6713:
        /*0028*/ 	.byte	0x03, 0x50
        /*002a*/ 	.short	0x0000


	//----- nvinfo : EIATTR_MAXREG_COUNT
	.align		4
        /*002c*/ 	.byte	0x03, 0x1b
        /*002e*/ 	.short	0x0080


	//----- nvinfo : EIATTR_EXTERNS
	.align		4
        /*0030*/ 	.byte	0x04, 0x0f
        /*0032*/ 	.short	(.L_6715 - .L_6714)


	//   ....[0]....
	.align		4
.L_6714:
        /*0034*/ 	.word	index@(__assertfail)


	//----- nvinfo : EIATTR_MERCURY_ISA_VERSION
	.align		4
.L_6715:
        /*0038*/ 	.byte	0x03, 0x5f
        /*003a*/ 	.short	0x0101


	//----- nvinfo : EIATTR_VRC_CTA_INIT_COUNT
	.align		4
        /*003c*/ 	.byte	0x02, 0x4a
	.zero		1
	.zero		1


	//----- nvinfo : EIATTR_SYSCALL_OFFSETS
	.align		4
        /*0040*/ 	.byte	0x04, 0x46
        /*0042*/ 	.short	(.L_6717 - .L_6716)


	//   ....[0]....
.L_6716:
        /*0044*/ 	.word	0x000022a0


	//   ....[1]....
        /*0048*/ 	.word	0x00003650


	//   ....[2]....
        /*004c*/ 	.word	0x00005a80


	//   ....[3]....
        /*0050*/ 	.word	0x00006c80


	//   ....[4]....
        /*0054*/ 	.word	0x000091a0


	//   ....[5]....
        /*0058*/ 	.word	0x0000a3a0


	//   ....[6]....
        /*005c*/ 	.word	0x0000c8d0


	//   ....[7]....
        /*0060*/ 	.word	0x0000daa0


	//----- nvinfo : EIATTR_EXIT_INSTR_OFFSETS
	.align		4
.L_6717:
        /*0064*/ 	.byte	0x04, 0x1c
        /*0066*/ 	.short	(.L_6719 - .L_6718)


	//   ....[0]....
.L_6718:
        /*0068*/ 	.word	0x0000a660


	//   ....[1]....
        /*006c*/ 	.word	0x0000cf20


	//   ....[2]....
        /*0070*/ 	.word	0x0000cf60


	//   ....[3]....
        /*0074*/ 	.word	0x0000d000


	//   ....[4]....
        /*0078*/ 	.word	0x0000d040


	//   ....[5]....
        /*007c*/ 	.word	0x0000d080


	//   ....[6]....
        /*0080*/ 	.word	0x0000d110


	//   ....[7]....
        /*0084*/ 	.word	0x0000d150


	//   ....[8]....
        /*0088*/ 	.word	0x0000d1f0


	//   ....[9]....
        /*008c*/ 	.word	0x0000d240


	//   ....[10]....
        /*0090*/ 	.word	0x0000d290


	//   ....[11]....
        /*0094*/ 	.word	0x0000d370


	//   ....[12]....
        /*0098*/ 	.word	0x0000d4e0


	//   ....[13]....
        /*009c*/ 	.word	0x0000d650


	//   ....[14]....
        /*00a0*/ 	.word	0x0000d7b0


	//   ....[15]....
        /*00a4*/ 	.word	0x0000d7f0


	//   ....[16]....
        /*00a8*/ 	.word	0x0000d830


	//   ....[17]....
        /*00ac*/ 	.word	0x0000d8e0


	//   ....[18]....
        /*00b0*/ 	.word	0x0000d940


	//   ....[19]....
        /*00b4*/ 	.word	0x0000dab0


	//   ....[20]....
        /*00b8*/ 	.word	0x0000dbc0


	//   ....[21]....
        /*00bc*/ 	.word	0x0000dd00


	//   ....[22]....
        /*00c0*/ 	.word	0x0000dd20


	//----- nvinfo : EIATTR_MAX_THREADS
	.align		4
.L_6719:
        /*00c4*/ 	.byte	0x04, 0x05
        /*00c6*/ 	.short	(.L_6721 - .L_6720)
.L_6720:
        /*00c8*/ 	.word	0x00000080
        /*00cc*/ 	.word	0x00000001
        /*00d0*/ 	.word	0x00000001


	//----- nvinfo : EIATTR_CRS_STACK_SIZE
	.align		4
.L_6721:
        /*00d4*/ 	.byte	0x04, 0x1e
        /*00d6*/ 	.short	(.L_6723 - .L_6722)
.L_6722:
        /*00d8*/ 	.word	0x00000000


	//----- nvinfo : EIATTR_CBANK_PARAM_SIZE
	.align		4
.L_6723:
        /*00dc*/ 	.byte	0x03, 0x19
        /*00de*/ 	.short	0x0220


	//----- nvinfo : EIATTR_PARAM_CBANK
	.align		4
        /*00e0*/ 	.byte	0x04, 0x0a
        /*00e2*/ 	.short	(.L_6725 - .L_6724)
	.align		4
.L_6724:
        /*00e4*/ 	.word	index@(.nv.constant0._ZN2at6native18elementwise_kernelILi128ELi4EZNS0_15gpu_kernel_implINS0_13AUnaryFunctorIN3c108BFloat16ES5_S5_ZZZNS0_21remainder_kernel_cudaERNS_18TensorIteratorBaseEENKUlvE0_clEvENKUlvE2_clEvEUlS5_S5_E_EEEEvS7_RKT_EUliE_EEviT1_)
        /*00e8*/ 	.short	0x0380
        /*00ea*/ 	.short	0x0220


	//----- nvinfo : EIATTR_SW_WAR
	.align		4
.L_6725:
        /*00ec*/ 	.byte	0x04, 0x36
        /*00ee*/ 	.short	(.L_6727 - .L_6726)
.L_6726:
        /*00f0*/ 	.word	0x00000008
.L_6727:


//--------------------- .nv.info._ZN2at6native27unrolled_elementwise_kernelINS0_13AUnaryFunctorIN3c108BFloat16ES4_S4_ZZZNS0_21remainder_kernel_cudaERNS_18TensorIteratorBaseEENKUlvE0_clEvENKUlvE2_clEvEUlS4_S4_E_EESt5arrayIPcLm2EELi4E23TrivialOffsetCalculatorILi1EjESF_NS0_6memory12LoadWithCastILi1EEENSG_13StoreWithCastILi1EEEEEviT_T0_T2_T3_T4_T5_ --------------------------
	.section	.nv.info._ZN2at6native27unrolled_elementwise_kernelINS0_13AUnaryFunctorIN3c108BFloat16ES4_S4_ZZZNS0_21remainder_kernel_cudaERNS_18TensorIteratorBaseEENKUlvE0_clEvENKUlvE2_clEvEUlS4_S4_E_EESt5arrayIPcLm2EELi4E23TrivialOffsetCalculatorILi1EjESF_NS0_6memory12LoadWithCastILi1EEENSG_13StoreWithCastILi1EEEEEviT_T0_T2_T3_T4_T5_,"",@"SHT_CUDA_INFO"
	.sectionflags	@""
	.align	4


	//----- nvinfo : EIATTR_CUDA_API_VERSION
	.align		4
        /*0000*/ 	.byte	0x04, 0x37
        /*0002*/ 	.short	(.L_6729 - .L_6728)
.L_6728:
        /*0004*/ 	.word	0x00000082


	//----- nvinfo : EIATTR_KPARAM_INFO
	.align		4
.L_6729:
        /*0008*/ 	.byte	0x04, 0x17
        /*000a*/ 	.short	(.L_6731 - .L_6730)
.L_6730:
        /*000c*/ 	.word	0x00000000
        /*0010*/ 	.short	0x0006
        /*0012*/ 	.short	0x0024
        /*0014*/ 	.byte	0x00, 0xf0, 0x21, 0x00


	//----- nvinfo : EIATTR_KPARAM_INFO
	.align		4
.L_6731:
        /*0018*/ 	.byte	0x04, 0x17
        /*001a*/ 	.short	(.L_6733 - .L_6732)
.L_6732:
        /*001c*/ 	.word	0x00000000
        /*0020*/ 	.short	0x0005
        /*0022*/ 	.short	0x001c
        /*0024*/ 	.byte	0x00, 0xf0, 0x21, 0x00


	//----- nvinfo : EIATTR_KPARAM_INFO
	.align		4
.L_6733:
        /*0028*/ 	.byte	0x04, 0x17
        /*002a*/ 	.short	(.L_6735 - .L_6734)
.L_6734:
        /*002c*/ 	.word	0x00000000
        /*0030*/ 	.short	0x0004
        /*0032*/ 	.short	0x0019
        /*0034*/ 	.byte	0x00, 0xf0, 0x05, 0x00


	//----- nvinfo : EIATTR_KPARAM_INFO
	.align		4
.L_6735:
        /*0038*/ 	.byte	0x04, 0x17
        /*003a*/ 	.short	(.L_6737 - .L_6736)
.L_6736:
        /*003c*/ 	.word	0x00000000
        /*0040*/ 	.short	0x0003
        /*0042*/ 	.short	0x0018
        /*0044*/ 	.byte	0x00, 0xf0, 0x05, 0x00


	//----- nvinfo : EIATTR_KPARAM_INFO
	.align		4
.L_6737:
        /*0048*/ 	.byte	0x04, 0x17
        /*004a*/ 	.short	(.L_6739 - .L_6738)
.L_6738:
        /*004c*/ 	.word	0x00000000
        /*0050*/ 	.short	0x0002
        /*0052*/ 	.short	0x0008
        /*0054*/ 	.byte	0x00, 0xf0, 0x41, 0x00


	//----- nvinfo : EIATTR_KPARAM_INFO
	.align		4
.L_6739:
        /*0058*/ 	.byte	0x04, 0x17
        /*005a*/ 	.short	(.L_6741 - .L_6740)
.L_6740:
        /*005c*/ 	.word	0x00000000
        /*0060*/ 	.short	0x0001
        /*0062*/ 	.short	0x0004
        /*0064*/ 	.byte	0x00, 0xf0, 0x11, 0x00


	//----- nvinfo : EIATTR_KPARAM_INFO
	.align		4
.L_6741:
        /*0068*/ 	.byte	0x04, 0x17
        /*006a*/ 	.short	(.L_6743 - .L_6742)
.L_6742:
        /*006c*/ 	.word	0x00000000
        /*0070*/ 	.short	0x0000
        /*0072*/ 	.short	0x0000
        /*0074*/ 	.byte	0x00, 0xf0, 0x11, 0x00


	//----- nvinfo : EIATTR_SPARSE_MMA_MASK
	.align		4
.L_6743:
        /*0078*/ 	.byte	0x03, 0x50
        /*007a*/ 	.short	0x0000


	//----- nvinfo : EIATTR_MAXREG_COUNT
	.align		4
        /*007c*/ 	.byte	0x03, 0x1b
        /*007e*/ 	.short	0x00ff


	//----- nvinfo : EIATTR_EXTERNS
	.align		4
        /*0080*/ 	.byte	0x04, 0x0f
        /*0082*/ 	.short	(.L_6745 - .L_6744)


	//   ....[0]....
	.align		4
.L_6744:
        /*0084*/ 	.word	index@(__assertfail)


	//----- nvinfo : EIATTR_MERCURY_ISA_VERSION
	.align		4
.L_6745:
        /*0088*/ 	.byte	0x03, 0x5f
        /*008a*/ 	.short	0x0101


	//----- nvinfo : EIATTR_VRC_CTA_INIT_COUNT
	.align		4
        /*008c*/ 	.byte	0x02, 0x4a
	.zero		1
	.zero		1


	//----- nvinfo : EIATTR_SYSCALL_OFFSETS
	.align		4
        /*0090*/ 	.byte	0x04, 0x46
        /*0092*/ 	.short	(.L_6747 - .L_6746)


	//   ....[0]....
.L_6746:
        /*0094*/ 	.word	0x00001080


	//   ....[1]....
        /*0098*/ 	.word	0x000022e0


	//   ....[2]....
        /*009c*/ 	.word	0x00003480


	//   ....[3]....
        /*00a0*/ 	.word	0x00004530


	//   ....[4]....
        /*00a4*/ 	.word	0x000069a0


	//   ....[5]....
        /*00a8*/ 	.word	0x00007870


	//   ....[6]....
        /*00ac*/ 	.word	0x00008810


	//   ....[7]....
        /*00b0*/ 	.word	0x00009790


	//----- nvinfo : EIATTR_EXIT_INSTR_OFFSETS
	.align		4
.L_6747:
        /*00b4*/ 	.byte	0x04, 0x1c
        /*00b6*/ 	.short	(.L_6749 - .L_6748)


	//   ....[0]....
.L_6748:
        /*00b8*/ 	.word	0x00008ac0


	//   ....[1]....
        /*00bc*/ 	.word	0x00008c10


	//   ....[2]....
        /*00c0*/ 	.word	0x00008c50


	//   ....[3]....
        /*00c4*/ 	.word	0x00008cf0


	//   ....[4]....
        /*00c8*/ 	.word	0x00008d30


	//   ....[5]....
        /*00cc*/ 	.word	0x00008d70


	//   ....[6]....
        /*00d0*/ 	.word	0x00008e00


	//   ....[7]....
        /*00d4*/ 	.word	0x00008e40


	//   ....[8]....
        /*00d8*/ 	.word	0x00008ee0


	//   ....[9]....
        /*00dc*/ 	.word	0x00008f30


	//   ....[10]....
        /*00e0*/ 	.word	0x00008f80


	//   ....[11]....
        /*00e4*/ 	.word	0x00009060


	//   ....[12]....
        /*00e8*/ 	.word	0x000091d0


	//   ....[13]....
        /*00ec*/ 	.word	0x00009340


	//   ....[14]....
        /*00f0*/ 	.word	0x000094a0


	//   ....[15]....
        /*00f4*/ 	.word	0x000094e0


	//   ....[16]....
        /*00f8*/ 	.word	0x00009520


	//   ....[17]....
        /*00fc*/ 	.word	0x000095d0


	//   ....[18]....
        /*0100*/ 	.word	0x00009630


	//   ....[19]....
        /*0104*/ 	.word	0x000097a0


	//   ....[20]....
        /*0108*/ 	.word	0x000098b0


	//   ....[21]....
        /*010c*/ 	.word	0x000099f0


	//   ....[22]....
        /*0110*/ 	.word	0x00009a10


	//----- nvinfo : EIATTR_MAX_THREADS
	.align		4
.L_6749:
        /*0114*/ 	.byte	0x04, 0x05
        /*0116*/ 	.short	(.L_6751 - .L_6750)
.L_6750:
        /*0118*/ 	.word	0x00000080
        /*011c*/ 	.word	0x00000001
        /*0120*/ 	.word	0x00000001


	//----- nvinfo : EIATTR_CRS_STACK_SIZE
	.align		4
.L_6751:
        /*0124*/ 	.byte	0x04, 0x1e
        /*0126*/ 	.short	(.L_6753 - .L_6752)
.L_6752:
        /*0128*/ 	.word	0x00000000


	//----- nvinfo : EIATTR_CBANK_PARAM_SIZE
	.align		4
.L_6753:
        /*012c*/ 	.byte	0x03, 0x19
        /*012e*/ 	.short	0x002c


	//----- nvinfo : EIATTR_PARAM_CBANK
	.align		4
        /*0130*/ 	.byte	0x04, 0x0a
        /*0132*/ 	.short	(.L_6755 - .L_6754)
	.align		4
.L_6754:
        /*0134*/ 	.word	index@(.nv.constant0._ZN2at6native27unrolled_elementwise_kernelINS0_13AUnaryFunctorIN3c108BFloat16ES4_S4_ZZZNS0_21remainder_kernel_cudaERNS_18TensorIteratorBaseEENKUlvE0_clEvENKUlvE2_clEvEUlS4_S4_E_EESt5arrayIPcLm2EELi4E23TrivialOffsetCalculatorILi1EjESF_NS0_6memory12LoadWithCastILi1EEENSG_13StoreWithCastILi1EEEEEviT_T0_T2_T3_T4_T5_)
        /*0138*/ 	.short	0x0380
        /*013a*/ 	.short	0x002c


	//----- nvinfo : EIATTR_SW_WAR
	.align		4
.L_6755:
        /*013c*/ 	.byte	0x04, 0x36
        /*013e*/ 	.short	(.L_6757 - .L_6756)
.L_6756:
        /*0140*/ 	.word	0x00000008
.L_6757:


//--------------------- .nv.info._ZN2at6native18elementwise_kernelILi128ELi4EZNS0_22gpu_kernel_impl_nocastINS0_13AUnaryFunctorIN3c108BFloat16ES5_S5_ZZZNS0_21remainder_kernel_cudaERNS_18TensorIteratorBaseEENKUlvE0_clEvENKUlvE2_clEvEUlS5_S5_E_EEEEvS7_RKT_EUliE_EEviT1_ --------------------------
	.section	.nv.info._ZN2at6native18elementwise_kernelILi128ELi4EZNS0_22gpu_kernel_impl_nocastINS0_13AUnaryFunctorIN3c108BFloat16ES5_S5_ZZZNS0_21remainder_kernel_cudaERNS_18TensorIteratorBaseEENKUlvE0_clEvENKUlvE2_clEvEUlS5_S5_E_EEEEvS7_RKT_EUliE_EEviT1_,"",@"SHT_CUDA_INFO"
	.sectionflags	@""
	.align	4


	//----- nvinfo : EIATTR_CUDA_API_VERSION
	.align		4
        /*0000*/ 	.byte	0x04, 0x37
        /*0002*/ 	.short	(.L_6759 - .L_6758)
.L_6758:
        /*0004*/ 	.word	0x00000082


	//----- nvinfo : EIATTR_KPARAM_INFO
	.align		4
.L_6759:
        /*0008*/ 	.byte	0x04, 0x17
        /*000a*/ 	.short	(.L_6761 - .L_6760)
.L_6760:
        /*000c*/ 	.word	0x00000000
        /*0010*/ 	.short	0x0001
        /*0012*/ 	.short	0x0008
        /*0014*/ 	.byte	0x00, 0xf0, 0x61, 0x08


	//----- nvinfo : EIATTR_KPARAM_INFO
	.align		4
.L_6761:
        /*0018*/ 	.byte	0x04, 0x17
        /*001a*/ 	.short	(.L_6763 - .L_6762)
.L_6762:
        /*001c*/ 	.word	0x00000000
        /*0020*/ 	.short	0x0000
        /*0022*/ 	.short	0x0000
        /*0024*/ 	.byte	0x00, 0xf0, 0x11, 0x00


	//----- nvinfo : EIATTR_SPARSE_MMA_MASK
	.align		4
.L_6763:
        /*0028*/ 	.byte	0x03, 0x50
        /*002a*/ 	.short	0x0000


	//----- nvinfo : EIATTR_MAXREG_COUNT
	.align		4
        /*002c*/ 	.byte	0x03, 0x1b
        /*002e*/ 	.short	0x0080


	//----- nvinfo : EIATTR_MERCURY_ISA_VERSION
	.align		4
        /*0030*/ 	.byte	0x03, 0x5f
        /*0032*/ 	.short	0x0101


	//----- nvinfo : EIATTR_VRC_CTA_INIT_COUNT
	.align		4
        /*0034*/ 	.byte	0x02, 0x4a
	.zero		1
	.zero		1


	//----- nvinfo : EIATTR_EXIT_INSTR_OFFSETS
	.align		4
        /*0038*/ 	.byte	0x04, 0x1c
        /*003a*/ 	.short	(.L_6765 - .L_6764)


	//   ....[0]....
.L_6764:
        /*003c*/ 	.word	0x00001030


	//   ....[1]....
        /*0040*/ 	.word	0x000014f0


	//   ....[2]....
        /*0044*/ 	.word	0x00005e20


	//   ....[3]....
        /*0048*/ 	.word	0x00007610


	//----- nvinfo : EIATTR_MAX_THREADS
	.align		4
.L_6765:
        /*004c*/ 	.byte	0x04, 0x05
        /*004e*/ 	.short	(.L_6767 - .L_6766)
.L_6766:
        /*0050*/ 	.word	0x00000080
        /*0054*/ 	.word	0x00000001
        /*0058*/ 	.word	0x00000001


	//----- nvinfo : EIATTR_CRS_STACK_SIZE
	.align		4
.L_6767:
        /*005c*/ 	.byte	0x04, 0x1e
        /*005e*/ 	.short	(.L_6769 - .L_6768)
.L_6768:
        /*0060*/ 	.word	0x00000000


	//----- nvinfo : EIATTR_CBANK_PARAM_SIZE
	.align		4
.L_6769:
        /*0064*/ 	.byte	0x03, 0x19
        /*0066*/ 	.short	0x0220


	//----- nvinfo : EIATTR_PARAM_CBANK
	.align		4
        /*0068*/ 	.byte	0x04, 0x0a
        /*006a*/ 	.short	(.L_6771 - .L_6770)
	.align		4
.L_6770:
        /*006c*/ 	.word	index@(.nv.constant0._ZN2at6native18elementwise_kernelILi128ELi4EZNS0_22gpu_kernel_impl_nocastINS0_13AUnaryFunctorIN3c108BFloat16ES5_S5_ZZZNS0_21remainder_kernel_cudaERNS_18TensorIteratorBaseEENKUlvE0_clEvENKUlvE2_clEvEUlS5_S5_E_EEEEvS7_RKT_EUliE_EEviT1_)
        /*0070*/ 	.short	0x0380
        /*0072*/ 	.short	0x0220


	//----- nvinfo : EIATTR_SW_WAR
	.align		4
.L_6771:
        /*0074*/ 	.byte	0x04, 0x36
        /*0076*/ 	.short	(.L_6773 - .L_6772)
.L_6772:
        /*0078*/ 	.word	0x00000008
.L_6773:


//--------------------- .nv.info._ZN2at6native27unrolled_elementwise_kernelINS0_13AUnaryFunctorIN3c108BFloat16ES4_S4_ZZZNS0_21remainder_kernel_cudaERNS_18TensorIteratorBaseEENKUlvE0_clEvENKUlvE2_clEvEUlS4_S4_E_EESt5arrayIPcLm2EELi4E23TrivialOffsetCalculatorILi1EjESF_NS0_6memory15LoadWithoutCastENSG_16StoreWithoutCastEEEviT_T0_T2_T3_T4_T5_ --------------------------
	.section	.nv.info._ZN2at6native27unrolled_elementwise_kernelINS0_13AUnaryFunctorIN3c108BFloat16ES4_S4_ZZZNS0_21remainder_kernel_cudaERNS_18TensorIteratorBaseEENKUlvE0_clEvENKUlvE2_clEvEUlS4_S4_E_EESt5arrayIPcLm2EELi4E23TrivialOffsetCalculatorILi1EjESF_NS0_6memory15LoadWithoutCastENSG_16StoreWithoutCastEEEviT_T0_T2_T3_T4_T5_,"",@"SHT_CUDA_INFO"
	.sectionflags	@""
	.align	4


	//----- nvinfo : EIATTR_CUDA_API_VERSION
	.align		4
        /*0000*/ 	.byte	0x04, 0x37
        /*0002*/ 	.short	(.L_6775 - .L_6774)
.L_6774:
        /*0004*/ 	.word	0x00000082


	//----- nvinfo : EIATTR_KPARAM_INFO
	.align		4
.L_6775:
        /*0008*/ 	.byte	0x04, 0x17
        /*000a*/ 	.short	(.L_6777 - .L_6776)
.L_6776:
        /*000c*/ 	.word	0x00000000
        /*0010*/ 	.short	0x0006
        /*0012*/ 	.short	0x001b
        /*0014*/ 	.byte	0x00, 0xf0, 0x05, 0x00


	//----- nvinfo : EIATTR_KPARAM_INFO
	.align		4
.L_6777:
        /*0018*/ 	.byte	0x04, 0x17
        /*001a*/ 	.short	(.L_6779 - .L_6778)
.L_6778:
        /*001c*/ 	.word	0x00000000
        /*0020*/ 	.short	0x0005
        /*0022*/ 	.short	0x001a
        /*0024*/ 	.byte	0x00, 0xf0, 0x05, 0x00


	//----- nvinfo : EIATTR_KPARAM_INFO
	.align		4
.L_6779:
        /*0028*/ 	.byte	0x04, 0x17
        /*002a*/ 	.short	(.L_6781 - .L_6780)
.L_6780:
        /*002c*/ 	.word	0x00000000
        /*0030*/ 	.short	0x0004
        /*0032*/ 	.short	0x0019
        /*0034*/ 	.byte	0x00, 0xf0, 0x05, 0x00


	//----- nvinfo : EIATTR_KPARAM_INFO
	.align		4
.L_6781:
        /*0038*/ 	.byte	0x04, 0x17
        /*003a*/ 	.short	(.L_6783 - .L_6782)
.L_6782:
        /*003c*/ 	.word	0x00000000
        /*0040*/ 	.short	0x0003
        /*0042*/ 	.short	0x0018
        /*0044*/ 	.byte	0x00, 0xf0, 0x05, 0x00


	//----- nvinfo : EIATTR_KPARAM_INFO
	.align		4
.L_6783:
        /*0048*/ 	.byte	0x04, 0x17
        /*004a*/ 	.short	(.L_6785 - .L_6784)
.L_6784:
        /*004c*/ 	.word	0x00000000
        /*0050*/ 	.short	0x0002
        /*0052*/ 	.short	0x0008
        /*0054*/ 	.byte	0x00, 0xf0, 0x41, 0x00


	//----- nvinfo : EIATTR_KPARAM_INFO
	.align		4
.L_6785:
        /*0058*/ 	.byte	0x04, 0x17
        /*005a*/ 	.short	(.L_6787 - .L_6786)
.L_6786:
        /*005c*/ 	.word	0x00000000
        /*0060*/ 	.short	0x0001
        /*0062*/ 	.short	0x0004
        /*0064*/ 	.byte	0x00, 0xf0, 0x11, 0x00


	//----- nvinfo : EIATTR_KPARAM_INFO
	.align		4
.L_6787:
        /*0068*/ 	.byte	0x04, 0x17
        /*006a*/ 	.short	(.L_6789 - .L_6788)
.L_6788:
        /*006c*/ 	.word	0x00000000
        /*0070*/ 	.short	0x0000
        /*0072*/ 	.short	0x0000
        /*0074*/ 	.byte	0x00, 0xf0, 0x11, 0x00


	//----- nvinfo : EIATTR_SPARSE_MMA_MASK
	.align		4
.L_6789:
        /*0078*/ 	.byte	0x03, 0x50
        /*007a*/ 	.short	0x0000


	//----- nvinfo : EIATTR_MAXREG_COUNT
	.align		4
        /*007c*/ 	.byte	0x03, 0x1b
        /*007e*/ 	.short	0x00ff


	//----- nvinfo : EIATTR_MERCURY_ISA_VERSION
	.align		4
        /*0080*/ 	.byte	0x03, 0x5f
        /*0082*/ 	.short	0x0101


	//----- nvinfo : EIATTR_VRC_CTA_INIT_COUNT
	.align		4
        /*0084*/ 	.byte	0x02, 0x4a
	.zero		1
	.zero		1


	//----- nvinfo : EIATTR_EXIT_INSTR_OFFSETS
	.align		4
        /*0088*/ 	.byte	0x04, 0x1c
        /*008a*/ 	.short	(.L_6791 - .L_6790)


	//   ....[0]....
.L_6790:
        /*008c*/ 	.word	0x00001850


	//   ....[1]....
        /*0090*/ 	.word	0x000018a0


	//----- nvinfo : EIATTR_MAX_THREADS
	.align		4
.L_6791:
        /*0094*/ 	.byte	0x04, 0x05
        /*0096*/ 	.short	(.L_6793 - .L_6792)
.L_6792:
        /*0098*/ 	.word	0x00000080
        /*009c*/ 	.word	0x00000001
        /*00a0*/ 	.word	0x00000001


	//----- nvinfo : EIATTR_CRS_STACK_SIZE
	.align		4
.L_6793:
        /*00a4*/ 	.byte	0x04, 0x1e
        /*00a6*/ 	.short	(.L_6795 - .L_6794)
.L_6794:
        /*00a8*/ 	.word	0x00000000


	//----- nvinfo : EIATTR_CBANK_PARAM_SIZE
	.align		4
.L_6795:
        /*00ac*/ 	.byte	0x03, 0x19
        /*00ae*/ 	.short	0x001c


	//----- nvinfo : EIATTR_PARAM_CBANK
	.align		4
        /*00b0*/ 	.byte	0x04, 0x0a
        /*00b2*/ 	.short	(.L_6797 - .L_6796)
	.align		4
.L_6796:
        /*00b4*/ 	.word	index@(.nv.constant0._ZN2at6native27unrolled_elementwise_kernelINS0_13AUnaryFunctorIN3c108BFloat16ES4_S4_ZZZNS0_21remainder_kernel_cudaERNS_18TensorIteratorBaseEENKUlvE0_clEvENKUlvE2_clEvEUlS4_S4_E_EESt5arrayIPcLm2EELi4E23TrivialOffsetCalculatorILi1EjESF_NS0_6memory15LoadWithoutCastENSG_16StoreWithoutCastEEEviT_T0_T2_T3_T4_T5_)
        /*00b8*/ 	.short	0x0380
        /*00ba*/ 	.short	0x001c


	//----- nvinfo : EIATTR_SW_WAR
	.align		4
.L_6797:
        /*00bc*/ 	.byte	0x04, 0x36
        /*00be*/ 	.short	(.L_6799 - .L_6798)
.L_6798:
        /*00c0*/ 	.word	0x00000008
.L_6799:


//--------------------- .nv.info._ZN2at6native29vectorized_elementwise_kernelILi2ENS0_13AUnaryFunctorIN3c108BFloat16ES4_S4_ZZZNS0_21remainder_kernel_cudaERNS_18TensorIteratorBaseEENKUlvE0_clEvENKUlvE2_clEvEUlS4_S4_E_EESt5arrayIPcLm2EEEEviT0_T1_ --------------------------
	.section	.nv.info._ZN2at6native29vectorized_elementwise_kernelILi2ENS0_13AUnaryFunctorIN3c108BFloat16ES4_S4_ZZZNS0_21remainder_kernel_cudaERNS_18TensorIteratorBaseEENKUlvE0_clEvENKUlvE2_clEvEUlS4_S4_E_EESt5arrayIPcLm2EEEEviT0_T1_,"",@"SHT_CUDA_INFO"
	.sectionflags	@""
	.align	4


	//----- nvinfo : EIATTR_CUDA_API_VERSION
	.align		4
        /*0000*/ 	.byte	0x04, 0x37
        /*0002*/ 	.short	(.L_6801 - .L_6800)
.L_6800:
        /*0004*/ 	.word	0x00000082


	//----- nvinfo : EIATTR_KPARAM_INFO
	.align		4
.L_6801:
        /*0008*/ 	.byte	0x04, 0x17
        /*000a*/ 	.short	(.L_6803 - .L_6802)
.L_6802:
        /*000c*/ 	.word	0x00000000
        /*0010*/ 	.short	0x0002
        /*0012*/ 	.short	0x0008
        /*0014*/ 	.byte	0x00, 0xf0, 0x41, 0x00


	//----- nvinfo : EIATTR_KPARAM_INFO
	.align		4
.L_6803:
        /*0018*/ 	.byte	0x04, 0x17
        /*001a*/ 	.short	(.L_6805 - .L_6804)
.L_6804:
        /*001c*/ 	.word	0x00000000
        /*0020*/ 	.short	0x0001
        /*0022*/ 	.short	0x0004
        /*0024*/ 	.byte	0x00, 0xf0, 0x11, 0x00


	//----- nvinfo : EIATTR_KPARAM_INFO
	.align		4
.L_6805:
        /*0028*/ 	.byte	0x04, 0x17
        /*002a*/ 	.short	(.L_6807 - .L_6806)
.L_6806:
        /*002c*/ 	.word	0x00000000
        /*0030*/ 	.short	0x0000
        /*0032*/ 	.short	0x0000
        /*0034*/ 	.byte	0x00, 0xf0, 0x11, 0x00


	//----- nvinfo : EIATTR_SPARSE_MMA_MASK
	.align		4
.L_6807:
        /*0038*/ 	.byte	0x03, 0x50
        /*003a*/ 	.short	0x0000


	//----- nvinfo : EIATTR_MAXREG_COUNT
	.align		4
        /*003c*/ 	.byte	0x03, 0x1b
        /*003e*/ 	.short	0x00ff


	//----- nvinfo : EIATTR_MERCURY_ISA_VERSION
	.align		4
        /*0040*/ 	.byte	0x03, 0x5f
        /*0042*/ 	.short	0x0101


	//----- nvinfo : EIATTR_VRC_CTA_INIT_COUNT
	.align		4
        /*0044*/ 	.byte	0x02, 0x4a
	.zero		1
	.zero		1


	//----- nvinfo : EIATTR_EXIT_INSTR_OFFSETS
	.align		4
        /*0048*/ 	.byte	0x04, 0x1c
        /*004a*/ 	.short	(.L_6809 - .L_6808)


	//   ....[0]....
.L_6808:
        /*004c*/ 	.word	0x00003080


	//   ....[1]....
        /*0050*/ 	.word	0x000030d0


	//   ....[2]....
        /*0054*/ 	.word	0x000057f0


	//----- nvinfo : EIATTR_MAX_THREADS
	.align		4
.L_6809:
        /*0058*/ 	.byte	0x04, 0x05
        /*005a*/ 	.short	(.L_6811 - .L_6810)
.L_6810:
        /*005c*/ 	.word	0x00000080
        /*0060*/ 	.word	0x00000001
        /*0064*/ 	.word	0x00000001


	//----- nvinfo : EIATTR_CRS_STACK_SIZE
	.align		4
.L_6811:
        /*0068*/ 	.byte	0x04, 0x1e
        /*006a*/ 	.short	(.L_6813 - .L_6812)
.L_6812:
        /*006c*/ 	.word	0x00000000


	//----- nvinfo : EIATTR_CBANK_PARAM_SIZE
	.align		4
.L_6813:
        /*0070*/ 	.byte	0x03, 0x19
        /*0072*/ 	.short	0x0018


	//----- nvinfo : EIATTR_PARAM_CBANK
	.align		4
        /*0074*/ 	.byte	0x04, 0x0a
        /*0076*/ 	.short	(.L_6815 - .L_6814)
	.align		4
.L_6814:
        /*0078*/ 	.word	index@(.nv.constant0._ZN2at6native29vectorized_elementwise_kernelILi2ENS0_13AUnaryFunctorIN3c108BFloat16ES4_S4_ZZZNS0_21remainder_kernel_cudaERNS_18TensorIteratorBaseEENKUlvE0_clEvENKUlvE2_clEvEUlS4_S4_E_EESt5arrayIPcLm2EEEEviT0_T1_)
        /*007c*/ 	.short	0x0380
        /*007e*/ 	.short	0x0018


	//----- nvinfo : EIATTR_SW_WAR
	.align		4
.L_6815:
        /*0080*/ 	.byte	0x04, 0x36
        /*0082*/ 	.short	(.L_6817 - .L_6816)
.L_6816:
        /*0084*/ 	.word	0x00000008
.L_6817:


//--------------------- .nv.info._ZN2at6native29vectorized_elementwise_kernelILi4ENS0_13AUnaryFunctorIN3c108BFloat16ES4_S4_ZZZNS0_21remainder_kernel_cudaERNS_18TensorIteratorBaseEENKUlvE0_clEvENKUlvE2_clEvEUlS4_S4_E_EESt5arrayIPcLm2EEEEviT0_T1_ --------------------------
	.section	.nv.info._ZN2at6native29vectorized_elementwise_kernelILi4ENS0_13AUnaryFunctorIN3c108BFloat16ES4_S4_ZZZNS0_21remainder_kernel_cudaERNS_18TensorIteratorBaseEENKUlvE0_clEvENKUlvE2_clEvEUlS4_S4_E_EESt5arrayIPcLm2EEEEviT0_T1_,"",@"SHT_CUDA_INFO"
	.sectionflags	@""
	.align	4


	//----- nvinfo : EIATTR_CUDA_API_VERSION
	.align		4
        /*0000*/ 	.byte	0x04, 0x37
        /*0002*/ 	.short	(.L_6819 - .L_6818)
.L_6818:
        /*0004*/ 	.word	0x00000082


	//----- nvinfo : EIATTR_KPARAM_INFO
	.align		4
.L_6819:
        /*0008*/ 	.byte	0x04, 0x17
        /*000a*/ 	.short	(.L_6821 - .L_6820)
.L_6820:
        /*000c*/ 	.word	0x00000000
        /*0010*/ 	.short	0x0002
        /*0012*/ 	.short	0x0008
        /*0014*/ 	.byte	0x00, 0xf0, 0x41, 0x00


	//----- nvinfo : EIATTR_KPARAM_INFO
	.align		4
.L_6821:
        /*0018*/ 	.byte	0x04, 0x17
        /*001a*/ 	.short	(.L_6823 - .L_6822)
.L_6822:
        /*001c*/ 	.word	0x00000000
        /*0020*/ 	.short	0x0001
        /*0022*/ 	.short	0x0004
        /*0024*/ 	.byte	0x00, 0xf0, 0x11, 0x00


	//----- nvinfo : EIATTR_KPARAM_INFO
	.align		4
.L_6823:
        /*0028*/ 	.byte	0x04, 0x17
        /*002a*/ 	.short	(.L_6825 - .L_6824)
.L_6824:
        /*002c*/ 	.word	0x00000000
        /*0030*/ 	.short	0x0000
        /*0032*/ 	.short	0x0000
        /*0034*/ 	.byte	0x00, 0xf0, 0x11, 0x00


	//----- nvinfo : EIATTR_SPARSE_MMA_MASK
	.align		4
.L_6825:
        /*0038*/ 	.byte	0x03, 0x50
        /*003a*/ 	.short	0x0000


	//----- nvinfo : EIATTR_MAXREG_COUNT
	.align		4
        /*003c*/ 	.byte	0x03, 0x1b
        /*003e*/ 	.short	0x00ff


	//----- nvinfo : EIATTR_MERCURY_ISA_VERSION
	.align		4
        /*0040*/ 	.byte	0x03, 0x5f
        /*0042*/ 	.short	0x0101


	//----- nvinfo : EIATTR_VRC_CTA_INIT_COUNT
	.align		4
        /*0044*/ 	.byte	0x02, 0x4a
	.zero		1
	.zero		1


	//----- nvinfo : EIATTR_EXIT_INSTR_OFFSETS
	.align		4
        /*0048*/ 	.byte	0x04, 0x1c
        /*004a*/ 	.short	(.L_6827 - .L_6826)


	//   ....[0]....
.L_6826:
        /*004c*/ 	.word	0x00003080


	//   ....[1]....
        /*0050*/ 	.word	0x000030d0


	//   ....[2]....
        /*0054*/ 	.word	0x000057b0


	//----- nvinfo : EIATTR_MAX_THREADS
	.align		4
.L_6827:
        /*0058*/ 	.byte	0x04, 0x05
        /*005a*/ 	.short	(.L_6829 - .L_6828)
.L_6828:
        /*005c*/ 	.word	0x00000080
        /*0060*/ 	.word	0x00000001
        /*0064*/ 	.word	0x00000001


	//----- nvinfo : EIATTR_CRS_STACK_SIZE
	.align		4
.L_6829:
        /*0068*/ 	.byte	0x04, 0x1e
        /*006a*/ 	.short	(.L_6831 - .L_6830)
.L_6830:
        /*006c*/ 	.word	0x00000000


	//----- nvinfo : EIATTR_CBANK_PARAM_SIZE
	.align		4
.L_6831:
        /*0070*/ 	.byte	0x03, 0x19
        /*0072*/ 	.short	0x0018


	//----- nvinfo : EIATTR_PARAM_CBANK
	.align		4
        /*0074*/ 	.byte	0x04, 0x0a
        /*0076*/ 	.short	(.L_6833 - .L_6832)
	.align		4
.L_6832:
        /*0078*/ 	.word	index@(.nv.constant0._ZN2at6native29vectorized_elementwise_kernelILi4ENS0_13AUnaryFunctorIN3c108BFloat16ES4_S4_ZZZNS0_21remainder_kernel_cudaERNS_18TensorIteratorBaseEENKUlvE0_clEvENKUlvE2_clEvEUlS4_S4_E_EESt5arrayIPcLm2EEEEviT0_T1_)
        /*007c*/ 	.short	0x0380
        /*007e*/ 	.short	0x0018


	//----- nvinfo : EIATTR_SW_WAR
	.align		4
.L_6833:
        /*0080*/ 	.byte	0x04, 0x36
        /*0082*/ 	.short	(.L_6835 - .L_6834)
.L_6834:
        /*0084*/ 	.word	0x00000008
.L_6835:


//--------------------- .nv.info._ZN2at6native29vectorized_elementwise_kernelILi8ENS0_13AUnaryFunctorIN3c108BFloat16ES4_S4_ZZZNS0_21remainder_kernel_cudaERNS_18TensorIteratorBaseEENKUlvE0_clEvENKUlvE2_clEvEUlS4_S4_E_EESt5arrayIPcLm2EEEEviT0_T1_ --------------------------
	.section	.nv.info._ZN2at6native29vectorized_elementwise_kernelILi8ENS0_13AUnaryFunctorIN3c108BFloat16ES4_S4_ZZZNS0_21remainder_kernel_cudaERNS_18TensorIteratorBaseEENKUlvE0_clEvENKUlvE2_clEvEUlS4_S4_E_EESt5arrayIPcLm2EEEEviT0_T1_,"",@"SHT_CUDA_INFO"
	.sectionflags	@""
	.align	4


	//----- nvinfo : EIATTR_CUDA_API_VERSION
	.align		4
        /*0000*/ 	.byte	0x04, 0x37
        /*0002*/ 	.short	(.L_6837 - .L_6836)
.L_6836:
        /*0004*/ 	.word	0x00000082


	//----- nvinfo : EIATTR_KPARAM_INFO
	.align		4
.L_6837:
        /*0008*/ 	.byte	0x04, 0x17
        /*000a*/ 	.short	(.L_6839 - .L_6838)
.L_6838:
        /*000c*/ 	.word	0x00000000
        /*0010*/ 	.short	0x0002
        /*0012*/ 	.short	0x0008
        /*0014*/ 	.byte	0x00, 0xf0, 0x41, 0x00


	//----- nvinfo : EIATTR_KPARAM_INFO
	.align		4
.L_6839:
        /*0018*/ 	.byte	0x04, 0x17
        /*001a*/ 	.short	(.L_6841 - .L_6840)
.L_6840:
        /*001c*/ 	.word	0x00000000
        /*0020*/ 	.short	0x0001
        /*0022*/ 	.short	0x0004
        /*0024*/ 	.byte	0x00, 0xf0, 0x11, 0x00


	//----- nvinfo : EIATTR_KPARAM_INFO
	.align		4
.L_6841:
        /*0028*/ 	.byte	0x04, 0x17
        /*002a*/ 	.short	(.L_6843 - .L_6842)
.L_6842:
        /*002c*/ 	.word	0x00000000
        /*0030*/ 	.short	0x0000
        /*0032*/ 	.short	0x0000
        /*0034*/ 	.byte	0x00, 0xf0, 0x11, 0x00


	//----- nvinfo : EIATTR_SPARSE_MMA_MASK
	.align		4
.L_6843:
        /*0038*/ 	.byte	0x03, 0x50
        /*003a*/ 	.short	0x0000


	//----- nvinfo : EIATTR_MAXREG_COUNT
	.align		4
        /*003c*/ 	.byte	0x03, 0x1b
        /*003e*/ 	.short	0x00ff


	//----- nvinfo : EIATTR_MERCURY_ISA_VERSION
	.align		4
        /*0040*/ 	.byte	0x03, 0x5f
        /*0042*/ 	.short	0x0101


	//----- nvinfo : EIATTR_VRC_CTA_INIT_COUNT
	.align		4
        /*0044*/ 	.byte	0x02, 0x4a
	.zero		1
	.zero		1


	//----- nvinfo : EIATTR_EXIT_INSTR_OFFSETS
	.align		4
        /*0048*/ 	.byte	0x04, 0x1c
        /*004a*/ 	.short	(.L_6845 - .L_6844)


	//   ....[0]....
.L_6844:
        /*004c*/ 	.word	0x00000010


	//----- nvinfo : EIATTR_MAX_THREADS
	.align		4
.L_6845:
        /*0050*/ 	.byte	0x04, 0x05
        /*0052*/ 	.short	(.L_6847 - .L_6846)
.L_6846:
        /*0054*/ 	.word	0x00000080
        /*0058*/ 	.word	0x00000001
        /*005c*/ 	.word	0x00000001


	//----- nvinfo : EIATTR_CBANK_PARAM_SIZE
	.align		4
.L_6847:
        /*0060*/ 	.byte	0x03, 0x19
        /*0062*/ 	.short	0x0018


	//----- nvinfo : EIATTR_PARAM_CBANK
	.align		4
        /*0064*/ 	.byte	0x04, 0x0a
        /*0066*/ 	.short	(.L_6849 - .L_6848)
	.align		4
.L_6848:
        /*0068*/ 	.word	index@(.nv.constant0._ZN2at6native29vectorized_elementwise_kernelILi8ENS0_13AUnaryFunctorIN3c108BFloat16ES4_S4_ZZZNS0_21remainder_kernel_cudaERNS_18TensorIteratorBaseEENKUlvE0_clEvENKUlvE2_clEvEUlS4_S4_E_EESt5arrayIPcLm2EEEEviT0_T1_)
        /*006c*/ 	.short	0x0380
        /*006e*/ 	.short	0x0018


	//----- nvinfo : EIATTR_SW_WAR
	.align		4
.L_6849:
        /*0070*/ 	.byte	0x04, 0x36
        /*0072*/ 	.short	(.L_6851 - .L_6850)
.L_6850:
        /*0074*/ 	.word	0x00000008
.L_6851:


//--------------------- .nv.info._ZN2at6native18elementwise_kernelILi128ELi4EZNS0_15gpu_kernel_implINS0_13BinaryFunctorIN3c104HalfES5_S5_ZZZNS0_21remainder_kernel_cudaERNS_18TensorIteratorBaseEENKUlvE0_clEvENKUlvE1_clEvEUlS5_S5_E_EEEEvS7_RKT_EUliE_EEviT1_ --------------------------
	.section	.nv.info._ZN2at6native18elementwise_kernelILi128ELi4EZNS0_15gpu_kernel_implINS0_13BinaryFunctorIN3c104HalfES5_S5_ZZZNS0_21remainder_kernel_cudaERNS_18TensorIteratorBaseEENKUlvE0_clEvENKUlvE1_clEvEUlS5_S5_E_EEEEvS7_RKT_EUliE_EEviT1_,"",@"SHT_CUDA_INFO"
	.sectionflags	@""
	.align	4


	//----- nvinfo : EIATTR_CUDA_API_VERSION
	.align		4
        /*0000*/ 	.byte	0x04, 0x37
        /*0002*/ 	.short	(.L_6853 - .L_6852)
.L_6852:
        /*0004*/ 	.word	0x00000082


	//----- nvinfo : EIATTR_KPARAM_INFO
	.align		4
.L_6853:
        /*0008*/ 	.byte	0x04, 0x17
        /*000a*/ 	.short	(.L_6855 - .L_6854)
.L_6854:
        /*000c*/ 	.word	0x00000000
        /*0010*/ 	.short	0x0001
        /*0012*/ 	.short	0x0008
        /*0014*/ 	.byte	0x00, 0xf0, 0x21, 0x0a


	//----- nvinfo : EIATTR_KPARAM_INFO
	.align		4
.L_6855:
        /*0018*/ 	.byte	0x04, 0x17
        /*001a*/ 	.short	(.L_6857 - .L_6856)
.L_6856:
        /*001c*/ 	.word	0x00000000
        /*0020*/ 	.short	0x0000
        /*0022*/ 	.short	0x0000
        /*0024*/ 	.byte	0x00, 0xf0, 0x11, 0x00


	//----- nvinfo : EIATTR_SPARSE_MMA_MASK
	.align		4
.L_6857:
        /*0028*/ 	.byte	0x03, 0x50
        /*002a*/ 	.short	0x0000


	//----- nvinfo : EIATTR_MAXREG_COUNT
	.align		4
        /*002c*/ 	.byte	0x03, 0x1b
        /*002e*/ 	.short	0x0080


	//----- nvinfo : EIATTR_EXTERNS
	.align		4
        /*0030*/ 	.byte	0x04, 0x0f
        /*0032*/ 	.short	(.L_6859 - .L_6858)


	//   ....[0]....
	.align		4
.L_6858:
        /*0034*/ 	.word	index@(__assertfail)


	//----- nvinfo : EIATTR_MERCURY_ISA_VERSION
	.align		4
.L_6859:
        /*0038*/ 	.byte	0x03, 0x5f
        /*003a*/ 	.short	0x0101


	//----- nvinfo : EIATTR_VRC_CTA_INIT_COUNT
	.align		4
        /*003c*/ 	.byte	0x02, 0x4a
	.zero		1
	.zero		1


	//----- nvinfo : EIATTR_SYSCALL_OFFSETS
	.align		4
        /*0040*/ 	.byte	0x04, 0x46
        /*0042*/ 	.short	(.L_6861 - .L_6860)


	//   ....[0]....
.L_6860:
        /*0044*/ 	.word	0x00002680


	//   ....[1]....
        /*0048*/ 	.word	0x00003680


	//   ....[2]....
        /*004c*/ 	.word	0x00004a30


	//   ....[3]....
        /*0050*/ 	.word	0x00007250


	//   ....[4]....
        /*0054*/ 	.word	0x00008240


	//   ....[5]....
        /*0058*/ 	.word	0x00009420


	//   ....[6]....
        /*005c*/ 	.word	0x0000bd50


	//   ....[7]....
        /*0060*/ 	.word	0x0000cd40


	//   ....[8]....
        /*0064*/ 	.word	0x0000df20


	//   ....[9]....
        /*0068*/ 	.word	0x00010870


	//   ....[10]....
        /*006c*/ 	.word	0x00011860


	//   ....[11]....
        /*0070*/ 	.word	0x00012a10


	//----- nvinfo : EIATTR_EXIT_INSTR_OFFSETS
	.align		4
.L_6861:
        /*0074*/ 	.byte	0x04, 0x1c
        /*0076*/ 	.short	(.L_6863 - .L_6862)


	//   ....[0]....
.L_6862:
        /*0078*/ 	.word	0x0000e200


	//   ....[1]....
        /*007c*/ 	.word	0x00011eb0


	//   ....[2]....
        /*0080*/ 	.word	0x00011ef0


	//   ....[3]....
        /*0084*/ 	.word	0x00011f90


	//   ....[4]....
        /*0088*/ 	.word	0x00011fd0


	//   ....[5]....
        /*008c*/ 	.word	0x00012010


	//   ....[6]....
        /*0090*/ 	.word	0x000120a0


	//   ....[7]....
        /*0094*/ 	.word	0x000120c0


	//   ....[8]....
        /*0098*/ 	.word	0x00012160


	//   ....[9]....
        /*009c*/ 	.word	0x000121b0


	//   ....[10]....
        /*00a0*/ 	.word	0x00012200


	//   ....[11]....
        /*00a4*/ 	.word	0x000122e0


	//   ....[12]....
        /*00a8*/ 	.word	0x00012450


	//   ....[13]....
        /*00ac*/ 	.word	0x000125c0


	//   ....[14]....
        /*00b0*/ 	.word	0x00012720


	//   ....[15]....
        /*00b4*/ 	.word	0x00012760


	//   ....[16]....
        /*00b8*/ 	.word	0x000127a0


	//   ....[17]....
        /*00bc*/ 	.word	0x00012850


	//   ....[18]....
        /*00c0*/ 	.word	0x000128b0


	//   ....[19]....
        /*00c4*/ 	.word	0x00012a20


	//   ....[20]....
        /*00c8*/ 	.word	0x00012b30


	//   ....[21]....
        /*00cc*/ 	.word	0x00012c70


	//   ....[22]....
        /*00d0*/ 	.word	0x00012cb0


	//----- nvinfo : EIATTR_MAX_THREADS
	.align		4
.L_6863:
        /*00d4*/ 	.byte	0x04, 0x05
        /*00d6*/ 	.short	(.L_6865 - .L_6864)
.L_6864:
        /*00d8*/ 	.word	0x00000080
        /*00dc*/ 	.word	0x00000001
        /*00e0*/ 	.word	0x00000001


	//----- nvinfo : EIATTR_CRS_STACK_SIZE
	.align		4
.L_6865:
        /*00e4*/ 	.byte	0x04, 0x1e
        /*00e6*/ 	.short	(.L_6867 - .L_6866)
.L_6866:
        /*00e8*/ 	.word	0x00000000


	//----- nvinfo : EIATTR_CBANK_PARAM_SIZE
	.align		4
.L_6867:
        /*00ec*/ 	.byte	0x03, 0x19
        /*00ee*/ 	.short	0x0290


	//----- nvinfo : EIATTR_PARAM_CBANK
	.align		4
        /*00f0*/ 	.byte	0x04, 0x0a
        /*00f2*/ 	.short	(.L_6869 - .L_6868)
	.align		4
.L_6868:
        /*00f4*/ 	.word	index@(.nv.constant0._ZN2at6native18elementwise_kernelILi128ELi4EZNS0_15gpu_kernel_implINS0_13BinaryFunctorIN3c104HalfES5_S5_ZZZNS0_21remainder_kernel_cudaERNS_18TensorIteratorBaseEENKUlvE0_clEvENKUlvE1_clEvEUlS5_S5_E_EEEEvS7_RKT_EUliE_EEviT1_)
        /*00f8*/ 	.short	0x0380
        /*00fa*/ 	.short	0x0290


	//----- nvinfo : EIATTR_SW_WAR
	.align		4
.L_6869:
        /*00fc*/ 	.byte	0x04, 0x36
        /*00fe*/ 	.short	(.L_6871 - .L_6870)
.L_6870:
        /*0100*/ 	.word	0x00000008
.L_6871:


//--------------------- .nv.info._ZN2at6native27unrolled_elementwise_kernelINS0_13BinaryFunctorIN3c104HalfES4_S4_ZZZNS0_21remainder_kernel_cudaERNS_18TensorIteratorBaseEENKUlvE0_clEvENKUlvE1_clEvEUlS4_S4_E_EESt5arrayIPcLm3EELi4E23TrivialOffsetCalculatorILi2EjESE_ILi1EjENS0_6memory12LoadWithCastILi2EEENSH_13StoreWithCastILi1EEEEEviT_T0_T2_T3_T4_T5_ --------------------------
	.section	.nv.info._ZN2at6native27unrolled_elementwise_kernelINS0_13BinaryFunctorIN3c104HalfES4_S4_ZZZNS0_21remainder_kernel_cudaERNS_18TensorIteratorBaseEENKUlvE0_clEvENKUlvE1_clEvEUlS4_S4_E_EESt5arrayIPcLm3EELi4E23TrivialOffsetCalculatorILi2EjESE_ILi1EjENS0_6memory12LoadWithCastILi2EEENSH_13StoreWithCastILi1EEEEEviT_T0_T2_T3_T4_T5_,"",@"SHT_CUDA_INFO"
	.sectionflags	@""
	.align	4


	//----- nvinfo : EIATTR_CUDA_API_VERSION
	.align		4
        /*0000*/ 	.byte	0x04, 0x37
        /*0002*/ 	.short	(.L_6873 - .L_6872)
.L_6872:
        /*0004*/ 	.word	0x00000082


	//----- nvinfo : EIATTR_KPARAM_INFO
	.align		4
.L_6873:
        /*0008*/ 	.byte	0x04, 0x17
        /*000a*/ 	.short	(.L_6875 - .L_6874)
.L_6874:
        /*000c*/ 	.word	0x00000000
        /*0010*/ 	.short	0x0006
        /*0012*/ 	.short	0x0030
        /*0014*/ 	.byte	0x00, 0xf0, 0x21, 0x00


	//----- nvinfo : EIATTR_KPARAM_INFO
	.align		4
.L_6875:
        /*0018*/ 	.byte	0x04, 0x17
        /*001a*/ 	.short	(.L_6877 - .L_6876)
.L_6876:
        /*001c*/ 	.word	0x00000000
        /*0020*/ 	.short	0x0005
        /*0022*/ 	.short	0x0024
        /*0024*/ 	.byte	0x00, 0xf0, 0x31, 0x00


	//----- nvinfo : EIATTR_KPARAM_INFO
	.align		4
.L_6877:
        /*0028*/ 	.byte	0x04, 0x17
        /*002a*/ 	.short	(.L_6879 - .L_6878)
.L_6878:
        /*002c*/ 	.word	0x00000000
        /*0030*/ 	.short	0x0004
        /*0032*/ 	.short	0x0021
        /*0034*/ 	.byte	0x00, 0xf0, 0x05, 0x00


	//----- nvinfo : EIATTR_KPARAM_INFO
	.align		4
.L_6879:
        /*0038*/ 	.byte	0x04, 0x17
        /*003a*/ 	.short	(.L_6881 - .L_6880)
.L_6880:
        /*003c*/ 	.word	0x00000000
        /*0040*/ 	.short	0x0003
        /*0042*/ 	.short	0x0020
        /*0044*/ 	.byte	0x00, 0xf0, 0x05, 0x00


	//----- nvinfo : EIATTR_KPARAM_INFO
	.align		4
.L_6881:
        /*0048*/ 	.byte	0x04, 0x17
        /*004a*/ 	.short	(.L_6883 - .L_6882)
.L_6882:
        /*004c*/ 	.word	0x00000000
        /*0050*/ 	.short	0x0002
        /*0052*/ 	.short	0x0008
        /*0054*/ 	.byte	0x00, 0xf0, 0x61, 0x00


	//----- nvinfo : EIATTR_KPARAM_INFO
	.align		4
.L_6883:
        /*0058*/ 	.byte	0x04, 0x17
        /*005a*/ 	.short	(.L_6885 - .L_6884)
.L_6884:
        /*005c*/ 	.word	0x00000000
        /*0060*/ 	.short	0x0001
        /*0062*/ 	.short	0x0004
        /*0064*/ 	.byte	0x00, 0xf0, 0x05, 0x00


	//----- nvinfo : EIATTR_KPARAM_INFO
	.align		4
.L_6885:
        /*0068*/ 	.byte	0x04, 0x17
        /*006a*/ 	.short	(.L_6887 - .L_6886)
.L_6886:
        /*006c*/ 	.word	0x00000000
        /*0070*/ 	.short	0x0000
        /*0072*/ 	.short	0x0000
        /*0074*/ 	.byte	0x00, 0xf0, 0x11, 0x00


	//----- nvinfo : EIATTR_SPARSE_MMA_MASK
	.align		4
.L_6887:
        /*0078*/ 	.byte	0x03, 0x50
        /*007a*/ 	.short	0x0000


	//----- nvinfo : EIATTR_MAXREG_COUNT
	.align		4
        /*007c*/ 	.byte	0x03, 0x1b
        /*007e*/ 	.short	0x00ff


	//----- nvinfo : EIATTR_EXTERNS
	.align		4
        /*0080*/ 	.byte	0x04, 0x0f
        /*0082*/ 	.short	(.L_6889 - .L_6888)


	//   ....[0]....
	.align		4
.L_6888:
        /*0084*/ 	.word	index@(__assertfail)


	//----- nvinfo : EIATTR_MERCURY_ISA_VERSION
	.align		4
.L_6889:
        /*0088*/ 	.byte	0x03, 0x5f
        /*008a*/ 	.short	0x0101


	//----- nvinfo : EIATTR_VRC_CTA_INIT_COUNT
	.align		4
        /*008c*/ 	.byte	0x02, 0x4a
	.zero		1
	.zero		1


	//----- nvinfo : EIATTR_SYSCALL_OFFSETS
	.align		4
        /*0090*/ 	.byte	0x04, 0x46
        /*0092*/ 	.short	(.L_6891 - .L_6890)


	//   ....[0]....
.L_6890:
        /*0094*/ 	.word	0x00001060


	//   ....[1]....
        /*0098*/ 	.word	0x00002150


	//   ....[2]....
        /*009c*/ 	.word	0x00003380


	//   ....[3]....
        /*00a0*/ 	.word	0x00004470


	//   ....[4]....
        /*00a4*/ 	.word	0x000055f0


	//   ....[5]....
        /*00a8*/ 	.word	0x000066f0


	//   ....[6]....
        /*00ac*/ 	.word	0x00007860


	//   ....[7]....
        /*00b0*/ 	.word	0x00008890


	//   ....[8]....
        /*00b4*/ 	.word	0x0000acf0


	//   ....[9]....
        /*00b8*/ 	.word	0x0000bba0


	//   ....[10]....
        /*00bc*/ 	.word	0x0000cb40


	//   ....[11]....
        /*00c0*/ 	.word	0x0000dac0


	//----- nvinfo : EIATTR_EXIT_INSTR_OFFSETS
	.align		4
.L_6891:
        /*00c4*/ 	.byte	0x04, 0x1c
        /*00c6*/ 	.short	(.L_6893 - .L_6892)


	//   ....[0]....
.L_6892:
        /*00c8*/ 	.word	0x0000ce10


	//   ....[1]....
        /*00cc*/ 	.word	0x0000cf60


	//   ....[2]....
        /*00d0*/ 	.word	0x0000cfa0


	//   ....[3]....
        /*00d4*/ 	.word	0x0000d040


	//   ....[4]....
        /*00d8*/ 	.word	0x0000d080


	//   ....[5]....
        /*00dc*/ 	.word	0x0000d0c0


	//   ....[6]....
        /*00e0*/ 	.word	0x0000d150


	//   ....[7]....
        /*00e4*/ 	.word	0x0000d170


	//   ....[8]....
        /*00e8*/ 	.word	0x0000d210


	//   ....[9]....
        /*00ec*/ 	.word	0x0000d260


	//   ....[10]....
        /*00f0*/ 	.word	0x0000d2b0


	//   ....[11]....
        /*00f4*/ 	.word	0x0000d390


	//   ....[12]....
        /*00f8*/ 	.word	0x0000d500


	//   ....[13]....
        /*00fc*/ 	.word	0x0000d670


	//   ....[14]....
        /*0100*/ 	.word	0x0000d7d0


	//   ....[15]....
        /*0104*/ 	.word	0x0000d810


	//   ....[16]....
        /*0108*/ 	.word	0x0000d850


	//   ....[17]....
        /*010c*/ 	.word	0x0000d900


	//   ....[18]....
        /*0110*/ 	.word	0x0000d960


	//   ....[19]....
        /*0114*/ 	.word	0x0000dad0


	//   ....[20]....
        /*0118*/ 	.word	0x0000dbe0


	//   ....[21]....
        /*011c*/ 	.word	0x0000dd20


	//   ....[22]....
        /*0120*/ 	.word	0x0000dd60


	//----- nvinfo : EIATTR_MAX_THREADS
	.align		4
.L_6893:
        /*0124*/ 	.byte	0x04, 0x05
        /*0126*/ 	.short	(.L_6895 - .L_6894)
.L_6894:
        /*0128*/ 	.word	0x00000080
        /*012c*/ 	.word	0x00000001
        /*0130*/ 	.word	0x00000001


	//----- nvinfo : EIATTR_CRS_STACK_SIZE
	.align		4
.L_6895:
        /*0134*/ 	.byte	0x04, 0x1e
        /*0136*/ 	.short	(.L_6897 - .L_6896)
.L_6896:
        /*0138*/ 	.word	0x00000000


	//----- nvinfo : EIATTR_CBANK_PARAM_SIZE
	.align		4
.L_6897:
        /*013c*/ 	.byte	0x03, 0x19
        /*013e*/ 	.short	0x0038


	//----- nvinfo : EIATTR_PARAM_CBANK
	.align		4
        /*0140*/ 	.byte	0x04, 0x0a
        /*0142*/ 	.short	(.L_6899 - .L_6898)
	.align		4
.L_6898:
        /*0144*/ 	.word	index@(.nv.constant0._ZN2at6native27unrolled_elementwise_kernelINS0_13BinaryFunctorIN3c104HalfES4_S4_ZZZNS0_21remainder_kernel_cudaERNS_18TensorIteratorBaseEENKUlvE0_clEvENKUlvE1_clEvEUlS4_S4_E_EESt5arrayIPcLm3EELi4E23TrivialOffsetCalculatorILi2EjESE_ILi1EjENS0_6memory12LoadWithCastILi2EEENSH_13StoreWithCastILi1EEEEEviT_T0_T2_T3_T4_T5_)
        /*0148*/ 	.short	0x0380
        /*014a*/ 	.short	0x0038


	//----- nvinfo : EIATTR_SW_WAR
	.align		4
.L_6899:
        /*014c*/ 	.byte	0x04, 0x36
        /*014e*/ 	.short	(.L_6901 - .L_6900)
.L_6900:
        /*0150*/ 	.word	0x00000008
.L_6901:


//--------------------- .nv.info._ZN2at6native18elementwise_kernelILi128ELi4EZNS0_22gpu_kernel_impl_nocastINS0_13BinaryFunctorIN3c104HalfES5_S5_ZZZNS0_21remainder_kernel_cudaERNS_18TensorIteratorBaseEENKUlvE0_clEvENKUlvE1_clEvEUlS5_S5_E_EEEEvS7_RKT_EUliE_EEviT1_ --------------------------
	.section	.nv.info._ZN2at6native18elementwise_kernelILi128ELi4EZNS0_22gpu_kernel_impl_nocastINS0_13BinaryFunctorIN3c104HalfES5_S5_ZZZNS0_21remainder_kernel_cudaERNS_18TensorIteratorBaseEENKUlvE0_clEvENKUlvE1_clEvEUlS5_S5_E_EEEEvS7_RKT_EUliE_EEviT1_,"",@"SHT_CUDA_INFO"
	.sectionflags	@""
	.align	4


	//----- nvinfo : EIATTR_CUDA_API_VERSION
	.align		4
        /*0000*/ 	.byte	0x04, 0x37
        /*0002*/ 	.short	(.L_6903 - .L_6902)
.L_6902:
        /*0004*/ 	.word	0x00000082


	//----- nvinfo : EIATTR_KPARAM_INFO
	.align		4
.L_6903:
        /*0008*/ 	.byte	0x04, 0x17
        /*000a*/ 	.short	(.L_6905 - .L_6904)
.L_6904:
        /*000c*/ 	.word	0x00000000
        /*0010*/ 	.short	0x0001
        /*0012*/ 	.short	0x0008
        /*0014*/ 	.byte	0x00, 0xf0, 0x21, 0x0a


	//----- nvinfo : EIATTR_KPARAM_INFO
	.align		4
.L_6905:
        /*0018*/ 	.byte	0x04, 0x17
        /*001a*/ 	.short	(.L_6907 - .L_6906)
.L_6906:
        /*001c*/ 	.word	0x00000000
        /*0020*/ 	.short	0x0000
        /*0022*/ 	.short	0x0000
        /*0024*/ 	.byte	0x00, 0xf0, 0x11, 0x00


	//----- nvinfo : EIATTR_SPARSE_MMA_MASK
	.align		4
.L_6907:
        /*0028*/ 	.byte	0x03, 0x50
        /*002a*/ 	.short	0x0000


	//----- nvinfo : EIATTR_MAXREG_COUNT
	.align		4
        /*002c*/ 	.byte	0x03, 0x1b
        /*002e*/ 	.short	0x0080


	//----- nvinfo : EIATTR_MERCURY_ISA_VERSION
	.align		4
        /*0030*/ 	.byte	0x03, 0x5f
        /*0032*/ 	.short	0x0101


	//----- nvinfo : EIATTR_VRC_CTA_INIT_COUNT
	.align		4
        /*0034*/ 	.byte	0x02, 0x4a
	.zero		1
	.zero		1


	//----- nvinfo : EIATTR_EXIT_INSTR_OFFSETS
	.align		4
        /*0038*/ 	.byte	0x04, 0x1c
        /*003a*/ 	.short	(.L_6909 - .L_6908)


	//   ....[0]....
.L_6908:
        /*003c*/ 	.word	0x00001080


	//   ....[1]....
        /*0040*/ 	.word	0x00001560


	//   ....[2]....
        /*0044*/ 	.word	0x00006880


	//   ....[3]....
        /*0048*/ 	.word	0x000083d0


	//----- nvinfo : EIATTR_MAX_THREADS
	.align		4
.L_6909:
        /*004c*/ 	.byte	0x04, 0x05
        /*004e*/ 	.short	(.L_6911 - .L_6910)
.L_6910:
        /*0050*/ 	.word	0x00000080
        /*0054*/ 	.word	0x00000001
        /*0058*/ 	.word	0x00000001


	//----- nvinfo : EIATTR_CRS_STACK_SIZE
	.align		4
.L_6911:
        /*005c*/ 	.byte	0x04, 0x1e
        /*005e*/ 	.short	(.L_6913 - .L_6912)
.L_6912:
        /*0060*/ 	.word	0x00000000


	//----- nvinfo : EIATTR_CBANK_PARAM_SIZE
	.align		4
.L_6913:
        /*0064*/ 	.byte	0x03, 0x19
        /*0066*/ 	.short	0x0290


	//----- nvinfo : EIATTR_PARAM_CBANK
	.align		4
        /*0068*/ 	.byte	0x04, 0x0a
        /*006a*/ 	.short	(.L_6915 - .L_6914)
	.align		4
.L_6914:
        /*006c*/ 	.word	index@(.nv.constant0._ZN2at6native18elementwise_kernelILi128ELi4EZNS0_22gpu_kernel_impl_nocastINS0_13BinaryFunctorIN3c104HalfES5_S5_ZZZNS0_21remainder_kernel_cudaERNS_18TensorIteratorBaseEENKUlvE0_clEvENKUlvE1_clEvEUlS5_S5_E_EEEEvS7_RKT_EUliE_EEviT1_)
        /*0070*/ 	.short	0x0380
        /*0072*/ 	.short	0x0290


	//----- nvinfo : EIATTR_SW_WAR
	.align		4
.L_6915:
        /*0074*/ 	.byte	0x04, 0x36
        /*0076*/ 	.short	(.L_6917 - .L_6916)
.L_6916:
        /*0078*/ 	.word	0x00000008
.L_6917:


//--------------------- .nv.info._ZN2at6native27unrolled_elementwise_kernelINS0_13BinaryFunctorIN3c104HalfES4_S4_ZZZNS0_21remainder_kernel_cudaERNS_18TensorIteratorBaseEENKUlvE0_clEvENKUlvE1_clEvEUlS4_S4_E_EESt5arrayIPcLm3EELi4E23TrivialOffsetCalculatorILi2EjESE_ILi1EjENS0_6memory15LoadWithoutCastENSH_16StoreWithoutCastEEEviT_T0_T2_T3_T4_T5_ --------------------------
	.section	.nv.info._ZN2at6native27unrolled_elementwise_kernelINS0_13BinaryFunctorIN3c104HalfES4_S4_ZZZNS0_21remainder_kernel_cudaERNS_18TensorIteratorBaseEENKUlvE0_clEvENKUlvE1_clEvEUlS4_S4_E_EESt5arrayIPcLm3EELi4E23TrivialOffsetCalculatorILi2EjESE_ILi1EjENS0_6memory15LoadWithoutCastENSH_16StoreWithoutCastEEEviT_T0_T2_T3_T4_T5_,"",@"SHT_CUDA_INFO"
	.sectionflags	@""
	.align	4


	//----- nvinfo : EIATTR_CUDA_API_VERSION
	.align		4
        /*0000*/ 	.byte	0x04, 0x37
        /*0002*/ 	.short	(.L_6919 - .L_6918)
.L_6918:
        /*0004*/ 	.word	0x00000082


	//----- nvinfo : EIATTR_KPARAM_INFO
	.align		4
.L_6919:
        /*0008*/ 	.byte	0x04, 0x17
        /*000a*/ 	.short	(.L_6921 - .L_6920)
.L_6920:
        /*000c*/ 	.word	0x00000000
        /*0010*/ 	.short	0x0006
        /*0012*/ 	.short	0x0023
        /*0014*/ 	.byte	0x00, 0xf0, 0x05, 0x00


	//----- nvinfo : EIATTR_KPARAM_INFO
	.align		4
.L_6921:
        /*0018*/ 	.byte	0x04, 0x17
        /*001a*/ 	.short	(.L_6923 - .L_6922)
.L_6922:
        /*001c*/ 	.word	0x00000000
        /*0020*/ 	.short	0x0005
        /*0022*/ 	.short	0x0022
        /*0024*/ 	.byte	0x00, 0xf0, 0x05, 0x00


	//----- nvinfo : EIATTR_KPARAM_INFO
	.align		4
.L_6923:
        /*0028*/ 	.byte	0x04, 0x17
        /*002a*/ 	.short	(.L_6925 - .L_6924)
.L_6924:
        /*002c*/ 	.word	0x00000000
        /*0030*/ 	.short	0x0004
        /*0032*/ 	.short	0x0021
        /*0034*/ 	.byte	0x00, 0xf0, 0x05, 0x00


	//----- nvinfo : EIATTR_KPARAM_INFO
	.align		4
.L_6925:
        /*0038*/ 	.byte	0x04, 0x17
        /*003a*/ 	.short	(.L_6927 - .L_6926)
.L_6926:
        /*003c*/ 	.word	0x00000000
        /*0040*/ 	.short	0x0003
        /*0042*/ 	.short	0x0020
        /*0044*/ 	.byte	0x00, 0xf0, 0x05, 0x00


	//----- nvinfo : EIATTR_KPARAM_INFO
	.align		4
.L_6927:
        /*0048*/ 	.byte	0x04, 0x17
        /*004a*/ 	.short	(.L_6929 - .L_6928)
.L_6928:
        /*004c*/ 	.word	0x00000000
        /*0050*/ 	.short	0x0002
        /*0052*/ 	.short	0x0008
        /*0054*/ 	.byte	0x00, 0xf0, 0x61, 0x00


	//----- nvinfo : EIATTR_KPARAM_INFO
	.align		4
.L_6929:
        /*0058*/ 	.byte	0x04, 0x17
        /*005a*/ 	.short	(.L_6931 - .L_6930)
.L_6930:
        /*005c*/ 	.word	0x00000000
        /*0060*/ 	.short	0x0001
        /*0062*/ 	.short	0x0004
        /*0064*/ 	.byte	0x00, 0xf0, 0x05, 0x00


	//----- nvinfo : EIATTR_KPARAM_INFO
	.align		4
.L_6931:
        /*0068*/ 	.byte	0x04, 0x17
        /*006a*/ 	.short	(.L_6933 - .L_6932)
.L_6932:
        /*006c*/ 	.word	0x00000000
        /*0070*/ 	.short	0x0000
        /*0072*/ 	.short	0x0000
        /*0074*/ 	.byte	0x00, 0xf0, 0x11, 0x00


	//----- nvinfo : EIATTR_SPARSE_MMA_MASK
	.align		4
.L_6933:
        /*0078*/ 	.byte	0x03, 0x50
        /*007a*/ 	.short	0x0000


	//----- nvinfo : EIATTR_MAXREG_COUNT
	.align		4
        /*007c*/ 	.byte	0x03, 0x1b
        /*007e*/ 	.short	0x00ff


	//----- nvinfo : EIATTR_MERCURY_ISA_VERSION
	.align		4
        /*0080*/ 	.byte	0x03, 0x5f
        /*0082*/ 	.short	0x0101


	//----- nvinfo : EIATTR_VRC_CTA_INIT_COUNT
	.align		4
        /*0084*/ 	.byte	0x02, 0x4a
	.zero		1
	.zero		1


	//----- nvinfo : EIATTR_EXIT_INSTR_OFFSETS
	.align		4
        /*0088*/ 	.byte	0x04, 0x1c
        /*008a*/ 	.short	(.L_6935 - .L_6934)


	//   ....[0]....
.L_6934:
        /*008c*/ 	.word	0x00001940


	//   ....[1]....
        /*0090*/ 	.word	0x00001990


	//----- nvinfo : EIATTR_MAX_THREADS
	.align		4
.L_6935:
        /*0094*/ 	.byte	0x04, 0x05
        /*0096*/ 	.short	(.L_6937 - .L_6936)
.L_6936:
        /*0098*/ 	.word	0x00000080
        /*009c*/ 	.word	0x00000001
        /*00a0*/ 	.word	0x00000001


	//----- nvinfo : EIATTR_CRS_STACK_SIZE
	.align		4
.L_6937:
        /*00a4*/ 	.byte	0x04, 0x1e
        /*00a6*/ 	.short	(.L_6939 - .L_6938)
.L_6938:
        /*00a8*/ 	.word	0x00000000


	//----- nvinfo : EIATTR_CBANK_PARAM_SIZE
	.align		4
.L_6939:
        /*00ac*/ 	.byte	0x03, 0x19
        /*00ae*/ 	.short	0x0024


	//----- nvinfo : EIATTR_PARAM_CBANK
	.align		4
        /*00b0*/ 	.byte	0x04, 0x0a
        /*00b2*/ 	.short	(.L_6941 - .L_6940)
	.align		4
.L_6940:
        /*00b4*/ 	.word	index@(.nv.constant0._ZN2at6native27unrolled_elementwise_kernelINS0_13BinaryFunctorIN3c104HalfES4_S4_ZZZNS0_21remainder_kernel_cudaERNS_18TensorIteratorBaseEENKUlvE0_clEvENKUlvE1_clEvEUlS4_S4_E_EESt5arrayIPcLm3EELi4E23TrivialOffsetCalculatorILi2EjESE_ILi1EjENS0_6memory15LoadWithoutCastENSH_16StoreWithoutCastEEEviT_T0_T2_T3_T4_T5_)
        /*00b8*/ 	.short	0x0380
        /*00ba*/ 	.short	0x0024


	//----- nvinfo : EIATTR_SW_WAR
	.align		4
.L_6941:
        /*00bc*/ 	.byte	0x04, 0x36
        /*00be*/ 	.short	(.L_6943 - .L_6942)
.L_6942:
        /*00c0*/ 	.word	0x00000008
.L_6943:


//--------------------- .nv.info._ZN2at6native29vectorized_elementwise_kernelILi2ENS0_13BinaryFunctorIN3c104HalfES4_S4_ZZZNS0_21remainder_kernel_cudaERNS_18TensorIteratorBaseEENKUlvE0_clEvENKUlvE1_clEvEUlS4_S4_E_EESt5arrayIPcLm3EEEEviT0_T1_ --------------------------
	.section	.nv.info._ZN2at6native29vectorized_elementwise_kernelILi2ENS0_13BinaryFunctorIN3c104HalfES4_S4_ZZZNS0_21remainder_kernel_cudaERNS_18TensorIteratorBaseEENKUlvE0_clEvENKUlvE1_clEvEUlS4_S4_E_EESt5arrayIPcLm3EEEEviT0_T1_,"",@"SHT_CUDA_INFO"
	.sectionflags	@""
	.align	4


	//----- nvinfo : EIATTR_CUDA_API_VERSION
	.align		4
        /*0000*/ 	.byte	0x04, 0x37
        /*0002*/ 	.short	(.L_6945 - .L_6944)
.L_6944:
        /*0004*/ 	.word	0x00000082


	//----- nvinfo : EIATTR_KPARAM_INFO
	.align		4
.L_6945:
        /*0008*/ 	.byte	0x04, 0x17
        /*000a*/ 	.short	(.L_6947 - .L_6946)
.L_6946:
        /*000c*/ 	.word	0x00000000
        /*0010*/ 	.short	0x0002
        /*0012*/ 	.short	0x0008
        /*0014*/ 	.byte	0x00, 0xf0, 0x61, 0x00


	//----- nvinfo : EIATTR_KPARAM_INFO
	.align		4
.L_6947:
        /*0018*/ 	.byte	0x04, 0x17
        /*001a*/ 	.short	(.L_6949 - .L_6948)
.L_6948:
        /*001c*/ 	.word	0x00000000
        /*0020*/ 	.short	0x0001
        /*0022*/ 	.short	0x0004
        /*0024*/ 	.byte	0x00, 0xf0, 0x05, 0x00


	//----- nvinfo : EIATTR_KPARAM_INFO
	.align		4
.L_6949:
        /*0028*/ 	.byte	0x04, 0x17
        /*002a*/ 	.short	(.L_6951 - .L_6950)
.L_6950:
        /*002c*/ 	.word	0x00000000
        /*0030*/ 	.short	0x0000
        /*0032*/ 	.short	0x0000
        /*0034*/ 	.byte	0x00, 0xf0, 0x11, 0x00


	//----- nvinfo : EIATTR_SPARSE_MMA_MASK
	.align		4
.L_6951:
        /*0038*/ 	.byte	0x03, 0x50
        /*003a*/ 	.short	0x0000


	//----- nvinfo : EIATTR_MAXREG_COUNT
	.align		4
        /*003c*/ 	.byte	0x03, 0x1b
        /*003e*/ 	.short	0x00ff


	//----- nvinfo : EIATTR_MERCURY_ISA_VERSION
	.align		4
        /*0040*/ 	.byte	0x03, 0x5f
        /*0042*/ 	.short	0x0101


	//----- nvinfo : EIATTR_VRC_CTA_INIT_COUNT
	.align		4
        /*0044*/ 	.byte	0x02, 0x4a
	.zero		1
	.zero		1


	//----- nvinfo : EIATTR_EXIT_INSTR_OFFSETS
	.align		4
        /*0048*/ 	.byte	0x04, 0x1c
        /*004a*/ 	.short	(.L_6953 - .L_6952)


	//   ....[0]....
.L_6952:
        /*004c*/ 	.word	0x000032f0


	//   ....[1]....
        /*0050*/ 	.word	0x00003340


	//   ....[2]....
        /*0054*/ 	.word	0x00005af0


	//----- nvinfo : EIATTR_MAX_THREADS
	.align		4
.L_6953:
        /*0058*/ 	.byte	0x04, 0x05
        /*005a*/ 	.short	(.L_6955 - .L_6954)
.L_6954:
        /*005c*/ 	.word	0x00000080
        /*0060*/ 	.word	0x00000001
        /*0064*/ 	.word	0x00000001


	//----- nvinfo : EIATTR_CRS_STACK_SIZE
	.align		4
.L_6955:
        /*0068*/ 	.byte	0x04, 0x1e
        /*006a*/ 	.short	(.L_6957 - .L_6956)
.L_6956:
        /*006c*/ 	.word	0x00000000


	//----- nvinfo : EIATTR_CBANK_PARAM_SIZE
	.align		4
.L_6957:
        /*0070*/ 	.byte	0x03, 0x19
        /*0072*/ 	.short	0x0020


	//----- nvinfo : EIATTR_PARAM_CBANK
	.align		4
        /*0074*/ 	.byte	0x04, 0x0a
        /*0076*/ 	.short	(.L_6959 - .L_6958)
	.align		4
.L_6958:
        /*0078*/ 	.word	index@(.nv.constant0._ZN2at6native29vectorized_elementwise_kernelILi2ENS0_13BinaryFunctorIN3c104HalfES4_S4_ZZZNS0_21remainder_kernel_cudaERNS_18TensorIteratorBaseEENKUlvE0_clEvENKUlvE1_clEvEUlS4_S4_E_EESt5arrayIPcLm3EEEEviT0_T1_)
        /*007c*/ 	.short	0x0380
        /*007e*/ 	.short	0x0020


	//----- nvinfo : EIATTR_SW_WAR
	.align		4
.L_6959:
        /*0080*/ 	.byte	0x04, 0x36
        /*0082*/ 	.short	(.L_6961 - .L_6960)
.L_6960:
        /*0084*/ 	.word	0x00000008
.L_6961:


//--------------------- .nv.info._ZN2at6native29vectorized_elementwise_kernelILi4ENS0_13BinaryFunctorIN3c104HalfES4_S4_ZZZNS0_21remainder_kernel_cudaERNS_18TensorIteratorBaseEENKUlvE0_clEvENKUlvE1_clEvEUlS4_S4_E_EESt5arrayIPcLm3EEEEviT0_T1_ --------------------------
	.section	.nv.info._ZN2at6native29vectorized_elementwise_kernelILi4ENS0_13BinaryFunctorIN3c104HalfES4_S4_ZZZNS0_21remainder_kernel_cudaERNS_18TensorIteratorBaseEENKUlvE0_clEvENKUlvE1_clEvEUlS4_S4_E_EESt5arrayIPcLm3EEEEviT0_T1_,"",@"SHT_CUDA_INFO"
	.sectionflags	@""
	.align	4


	//----- nvinfo : EIATTR_CUDA_API_VERSION
	.align		4
        /*0000*/ 	.byte	0x04, 0x37
        /*0002*/ 	.short	(.L_6963 - .L_6962)
.L_6962:
        /*0004*/ 	.word	0x00000082


	//----- nvinfo : EIATTR_KPARAM_INFO
	.align		4
.L_6963:
        /*0008*/ 	.byte	0x04, 0x17
        /*000a*/ 	.short	(.L_6965 - .L_6964)
.L_6964:
        /*000c*/ 	.word	0x00000000
        /*0010*/ 	.short	0x0002
        /*0012*/ 	.short	0x0008
        /*0014*/ 	.byte	0x00, 0xf0, 0x61, 0x00


	//----- nvinfo : EIATTR_KPARAM_INFO
	.align		4
.L_6965:
        /*0018*/ 	.byte	0x04, 0x17
        /*001a*/ 	.short	(.L_6967 - .L_6966)
.L_6966:
        /*001c*/ 	.word	0x00000000
        /*0020*/ 	.short	0x0001
        /*0022*/ 	.short	0x0004
        /*0024*/ 	.byte	0x00, 0xf0, 0x05, 0x00


	//----- nvinfo : EIATTR_KPARAM_INFO
	.align		4
.L_6967:
        /*0028*/ 	.byte	0x04, 0x17
        /*002a*/ 	.short	(.L_6969 - .L_6968)
.L_6968:
        /*002c*/ 	.word	0x00000000
        /*0030*/ 	.short	0x0000
        /*0032*/ 	.short	0x0000
        /*0034*/ 	.byte	0x00, 0xf0, 0x11, 0x00


	//----- nvinfo : EIATTR_SPARSE_MMA_MASK
	.align		4
.L_6969:
        /*0038*/ 	.byte	0x03, 0x50
        /*003a*/ 	.short	0x0000


	//----- nvinfo : EIATTR_MAXREG_COUNT
	.align		4
        /*003c*/ 	.byte	0x03, 0x1b
        /*003e*/ 	.short	0x00ff


	//----- nvinfo : EIATTR_MERCURY_ISA_VERSION
	.align		4
        /*0040*/ 	.byte	0x03, 0x5f
        /*0042*/ 	.short	0x0101


	//----- nvinfo : EIATTR_VRC_CTA_INIT_COUNT
	.align		4
        /*0044*/ 	.byte	0x02, 0x4a
	.zero		1
	.zero		1


	//----- nvinfo : EIATTR_EXIT_INSTR_OFFSETS
	.align		4
        /*0048*/ 	.byte	0x04, 0x1c
        /*004a*/ 	.short	(.L_6971 - .L_6970)


	//   ....[0]....
.L_6970:
        /*004c*/ 	.word	0x000032f0


	//   ....[1]....
        /*0050*/ 	.word	0x00003340


	//   ....[2]....
        /*0054*/ 	.word	0x00005a90


	//----- nvinfo : EIATTR_MAX_THREADS
	.align		4
.L_6971:
        /*0058*/ 	.byte	0x04, 0x05
        /*005a*/ 	.short	(.L_6973 - .L_6972)
.L_6972:
        /*005c*/ 	.word	0x00000080
        /*0060*/ 	.word	0x00000001
        /*0064*/ 	.word	0x00000001


	//----- nvinfo : EIATTR_CRS_STACK_SIZE
	.align		4
.L_6973:
        /*0068*/ 	.byte	0x04, 0x1e
        /*006a*/ 	.short	(.L_6975 - .L_6974)
.L_6974:
        /*006c*/ 	.word	0x00000000


	//----- nvinfo : EIATTR_CBANK_PARAM_SIZE
	.align		4
.L_6975:
        /*0070*/ 	.byte	0x03, 0x19
        /*0072*/ 	.short	0x0020


	//----- nvinfo : EIATTR_PARAM_CBANK
	.align		4
        /*0074*/ 	.byte	0x04, 0x0a
        /*0076*/ 	.short	(.L_6977 - .L_6976)
	.align		4
.L_6976:
        /*0078*/ 	.word	index@(.nv.constant0._ZN2at6native29vectorized_elementwise_kernelILi4ENS0_13BinaryFunctorIN3c104HalfES4_S4_ZZZNS0_21remainder_kernel_cudaERNS_18TensorIteratorBaseEENKUlvE0_clEvENKUlvE1_clEvEUlS4_S4_E_EESt5arrayIPcLm3EEEEviT0_T1_)
        /*007c*/ 	.short	0x0380
        /*007e*/ 	.short	0x0020


	//----- nvinfo : EIATTR_SW_WAR
	.align		4
.L_6977:
        /*0080*/ 	.byte	0x04, 0x36
        /*0082*/ 	.short	(.L_6979 - .L_6978)
.L_6978:
        /*0084*/ 	.word	0x00000008
.L_6979:


//--------------------- .nv.info._ZN2at6native29vectorized_elementwise_kernelILi8ENS0_13BinaryFunctorIN3c104HalfES4_S4_ZZZNS0_21remainder_kernel_cudaERNS_18TensorIteratorBaseEENKUlvE0_clEvENKUlvE1_clEvEUlS4_S4_E_EESt5arrayIPcLm3EEEEviT0_T1_ --------------------------
	.section	.nv.info._ZN2at6native29vectorized_elementwise_kernelILi8ENS0_13BinaryFunctorIN3c104HalfES4_S4_ZZZNS0_21remainder_kernel_cudaERNS_18TensorIteratorBaseEENKUlvE0_clEvENKUlvE1_clEvEUlS4_S4_E_EESt5arrayIPcLm3EEEEviT0_T1_,"",@"SHT_CUDA_INFO"
	.sectionflags	@""
	.align	4


	//----- nvinfo : EIATTR_CUDA_API_VERSION
	.align		4
        /*0000*/ 	.byte	0x04, 0x37
        /*0002*/ 	.short	(.L_6981 - .L_6980)
.L_6980:
        /*0004*/ 	.word	0x00000082


	//----- nvinfo : EIATTR_KPARAM_INFO
	.align		4
.L_6981:
        /*0008*/ 	.byte	0x04, 0x17
        /*000a*/ 	.short	(.L_6983 - .L_6982)
.L_6982:
        /*000c*/ 	.word	0x00000000
        /*0010*/ 	.short	0x0002
        /*0012*/ 	.short	0x0008
        /*0014*/ 	.byte	0x00, 0xf0, 0x61, 0x00


	//----- nvinfo : EIATTR_KPARAM_INFO
	.align		4
.L_6983:
        /*0018*/ 	.byte	0x04, 0x17
        /*001a*/ 	.short	(.L_6985 - .L_6984)
.L_6984:
        /*001c*/ 	.word	0x00000000
        /*0020*/ 	.short	0x0001
        /*0022*/ 	.short	0x0004
        /*0024*/ 	.byte	0x00, 0xf0, 0x05, 0x00


	//----- nvinfo : EIATTR_KPARAM_INFO
	.align		4
.L_6985:
        /*0028*/ 	.byte	0x04, 0x17
        /*002a*/ 	.short	(.L_6987 - .L_6986)
.L_6986:
        /*002c*/ 	.word	0x00000000
        /*0030*/ 	.short	0x0000
        /*0032*/ 	.short	0x0000
        /*0034*/ 	.byte	0x00, 0xf0, 0x11, 0x00


	//----- nvinfo : EIATTR_SPARSE_MMA_MASK
	.align		4
.L_6987:
        /*0038*/ 	.byte	0x03, 0x50
        /*003a*/ 	.short	0x0000


	//----- nvinfo : EIATTR_MAXREG_COUNT
	.align		4
        /*003c*/ 	.byte	0x03, 0x1b
        /*003e*/ 	.short	0x00ff


	//----- nvinfo : EIATTR_MERCURY_ISA_VERSION
	.align		4
        /*0040*/ 	.byte	0x03, 0x5f
        /*0042*/ 	.short	0x0101


	//----- nvinfo : EIATTR_VRC_CTA_INIT_COUNT
	.align		4
        /*0044*/ 	.byte	0x02, 0x4a
	.zero		1
	.zero		1


	//----- nvinfo : EIATTR_EXIT_INSTR_OFFSETS
	.align		4
        /*0048*/ 	.byte	0x04, 0x1c
        /*004a*/ 	.short	(.L_6989 - .L_6988)


	//   ....[0]....
.L_6988:
        /*004c*/ 	.word	0x00000010


	//----- nvinfo : EIATTR_MAX_THREADS
	.align		4
.L_6989:
        /*0050*/ 	.byte	0x04, 0x05
        /*0052*/ 	.short	(.L_6991 - .L_6990)
.L_6990:
        /*0054*/ 	.word	0x00000080
        /*0058*/ 	.word	0x00000001
        /*005c*/ 	.word	0x00000001


	//----- nvinfo : EIATTR_CBANK_PARAM_SIZE
	.align		4
.L_6991:
        /*0060*/ 	.byte	0x03, 0x19
        /*0062*/ 	.short	0x0020


	//----- nvinfo : EIATTR_PARAM_CBANK
	.align		4
        /*0064*/ 	.byte	0x04, 0x0a
        /*0066*/ 	.short	(.L_6993 - .L_6992)
	.align		4
.L_6992:
        /*0068*/ 	.word	index@(.nv.constant0._ZN2at6native29vectorized_elementwise_kernelILi8ENS0_13BinaryFunctorIN3c104HalfES4_S4_ZZZNS0_21remainder_kernel_cudaERNS_18TensorIteratorBaseEENKUlvE0_clEvENKUlvE1_clEvEUlS4_S4_E_EESt5arrayIPcLm3EEEEviT0_T1_)
        /*006c*/ 	.short	0x0380
        /*006e*/ 	.short	0x0020


	//----- nvinfo : EIATTR_SW_WAR
	.align		4
.L_6993:
        /*0070*/ 	.byte	0x04, 0x36
        /*0072*/ 	.short	(.L_6995 - .L_6994)
.L_6994:
        /*0074*/ 	.word	0x00000008
.L_6995:


//--------------------- .nv.info._ZN2at6native18elementwise_kernelILi128ELi4EZNS0_15gpu_kernel_implINS0_13BUnaryFunctorIN3c104HalfES5_S5_ZZZNS0_21remainder_kernel_cudaERNS_18TensorIteratorBaseEENKUlvE0_clEvENKUlvE1_clEvEUlS5_S5_E_EEEEvS7_RKT_EUliE_EEviT1_ --------------------------
	.section	.nv.info._ZN2at6native18elementwise_kernelILi128ELi4EZNS0_15gpu_kernel_implINS0_13BUnaryFunctorIN3c104HalfES5_S5_ZZZNS0_21remainder_kernel_cudaERNS_18TensorIteratorBaseEENKUlvE0_clEvENKUlvE1_clEvEUlS5_S5_E_EEEEvS7_RKT_EUliE_EEviT1_,"",@"SHT_CUDA_INFO"
	.sectionflags	@""
	.align	4


	//----- nvinfo : EIATTR_CUDA_API_VERSION
	.align		4
        /*0000*/ 	.byte	0x04, 0x37
        /*0002*/ 	.short	(.L_6997 - .L_6996)
.L_6996:
        /*0004*/ 	.word	0x00000082


	//----- nvinfo : EIATTR_KPARAM_INFO
	.align		4
.L_6997:
        /*0008*/ 	.byte	0x04, 0x17
        /*000a*/ 	.short	(.L_6999 - .L_6998)
.L_6998:
        /*000c*/ 	.word	0x00000000
        /*0010*/ 	.short	0x0001
        /*0012*/ 	.short	0x0008
        /*0014*/ 	.byte	0x00, 0xf0, 0x61, 0x08


	//----- nvinfo : EIATTR_KPARAM_INFO
	.align		4
.L_6999:
        /*0018*/ 	.byte	0x04, 0x17
        /*001a*/ 	.short	(.L_7001 - .L_7000)
.L_7000:
        /*001c*/ 	.word	0x00000000
        /*0020*/ 	.short	0x0000
        /*0022*/ 	.short	0x0000
        /*0024*/ 	.byte	0x00, 0xf0, 0x11, 0x00


	//----- nvinfo : EIATTR_SPARSE_MMA_MASK
	.align		4
.L_7001:
        /*0028*/ 	.byte	0x03, 0x50
        /*002a*/ 	.short	0x0000


	//----- nvinfo : EIATTR_MAXREG_COUNT
	.align		4
        /*002c*/ 	.byte	0x03, 0x1b
        /*002e*/ 	.short	0x0080


	//----- nvinfo : EIATTR_EXTERNS
	.align		4
        /*0030*/ 	.byte	0x04, 0x0f
        /*0032*/ 	.short	(.L_7003 - .L_7002)


	//   ....[0]....
	.align		4
.L_7002:
        /*0034*/ 	.word	index@(__assertfail)


	//----- nvinfo : EIATTR_MERCURY_ISA_VERSION
	.align		4
.L_7003:
        /*0038*/ 	.byte	0x03, 0x5f
        /*003a*/ 	.short	0x0101


	//----- nvinfo : EIATTR_VRC_CTA_INIT_COUNT
	.align		4
        /*003c*/ 	.byte	0x02, 0x4a
	.zero		1
	.zero		1


	//----- nvinfo : EIATTR_SYSCALL_OFFSETS
	.align		4
        /*0040*/ 	.byte	0x04, 0x46
        /*0042*/ 	.short	(.L_7005 - .L_7004)


	//   ....[0]....
.L_7004:
        /*0044*/ 	.word	0x00002270


	//   ....[1]....
        /*0048*/ 	.word	0x00003630


	//   ....[2]....
        /*004c*/ 	.word	0x00005a40


	//   ....[3]....
        /*0050*/ 	.word	0x00006c30


	//   ....[4]....
        /*0054*/ 	.word	0x00009150


	//   ....[5]....
        /*0058*/ 	.word	0x0000a340


	//   ....[6]....
        /*005c*/ 	.word	0x0000c870


	//   ....[7]....
        /*0060*/ 	.word	0x0000da30


	//----- nvinfo : EIATTR_EXIT_INSTR_OFFSETS
	.align		4
.L_7005:
        /*0064*/ 	.byte	0x04, 0x1c
        /*0066*/ 	.short	(.L_7007 - .L_7006)


	//   ....[0]....
.L_7006:
        /*0068*/ 	.word	0x0000a620


	//   ....[1]....
        /*006c*/ 	.word	0x0000ced0


	//   ....[2]....
        /*0070*/ 	.word	0x0000cf10


	//   ....[3]....
        /*0074*/ 	.word	0x0000cfb0


	//   ....[4]....
        /*0078*/ 	.word	0x0000cff0


	//   ....[5]....
        /*007c*/ 	.word	0x0000d030


	//   ....[6]....
        /*0080*/ 	.word	0x0000d0c0


	//   ....[7]....
        /*0084*/ 	.word	0x0000d0e0


	//   ....[8]....
        /*0088*/ 	.word	0x0000d180


	//   ....[9]....
        /*008c*/ 	.word	0x0000d1d0


	//   ....[10]....
        /*0090*/ 	.word	0x0000d220


	//   ....[11]....
        /*0094*/ 	.word	0x0000d300


	//   ....[12]....
        /*0098*/ 	.word	0x0000d470


	//   ....[13]....
        /*009c*/ 	.word	0x0000d5e0


	//   ....[14]....
        /*00a0*/ 	.word	0x0000d740


	//   ....[15]....
        /*00a4*/ 	.word	0x0000d780


	//   ....[16]....
        /*00a8*/ 	.word	0x0000d7c0


	//   ....[17]....
        /*00ac*/ 	.word	0x0000d870


	//   ....[18]....
        /*00b0*/ 	.word	0x0000d8d0


	//   ....[19]....
        /*00b4*/ 	.word	0x0000da40


	//   ....[20]....
        /*00b8*/ 	.word	0x0000db50


	//   ....[21]....
        /*00bc*/ 	.word	0x0000dc90


	//   ....[22]....
        /*00c0*/ 	.word	0x0000dcd0


	//----- nvinfo : EIATTR_MAX_THREADS
	.align		4
.L_7007:
        /*00c4*/ 	.byte	0x04, 0x05
        /*00c6*/ 	.short	(.L_7009 - .L_7008)
.L_7008:
        /*00c8*/ 	.word	0x00000080
        /*00cc*/ 	.word	0x00000001
        /*00d0*/ 	.word	0x00000001


	//----- nvinfo : EIATTR_CRS_STACK_SIZE
	.align		4
.L_7009:
        /*00d4*/ 	.byte	0x04, 0x1e
        /*00d6*/ 	.short	(.L_7011 - .L_7010)
.L_7010:
        /*00d8*/ 	.word	0x00000000


	//----- nvinfo : EIATTR_CBANK_PARAM_SIZE
	.align		4
.L_7011:
        /*00dc*/ 	.byte	0x03, 0x19
        /*00de*/ 	.short	0x0220


	//----- nvinfo : EIATTR_PARAM_CBANK
	.align		4
        /*00e0*/ 	.byte	0x04, 0x0a
        /*00e2*/ 	.short	(.L_7013 - .L_7012)
	.align		4
.L_7012:
        /*00e4*/ 	.word	index@(.nv.constant0._ZN2at6native18elementwise_kernelILi128ELi4EZNS0_15gpu_kernel_implINS0_13BUnaryFunctorIN3c104HalfES5_S5_ZZZNS0_21remainder_kernel_cudaERNS_18TensorIteratorBaseEENKUlvE0_clEvENKUlvE1_clEvEUlS5_S5_E_EEEEvS7_RKT_EUliE_EEviT1_)
        /*00e8*/ 	.short	0x0380
        /*00ea*/ 	.short	0x0220


	//----- nvinfo : EIATTR_SW_WAR
	.align		4
.L_7013:
        /*00ec*/ 	.byte	0x04, 0x36
        /*00ee*/ 	.short	(.L_7015 - .L_7014)
.L_7014:
        /*00f0*/ 	.word	0x00000008
.L_7015:


//--------------------- .nv.info._ZN2at6native27unrolled_elementwise_kernelINS0_13BUnaryFunctorIN3c104HalfES4_S4_ZZZNS0_21remainder_kernel_cudaERNS_18TensorIteratorBaseEENKUlvE0_clEvENKUlvE1_clEvEUlS4_S4_E_EESt5arrayIPcLm2EELi4E23TrivialOffsetCalculatorILi1EjESF_NS0_6memory12LoadWithCastILi1EEENSG_13StoreWithCastILi1EEEEEviT_T0_T2_T3_T4_T5_ --------------------------
	.section	.nv.info._ZN2at6native27unrolled_elementwise_kernelINS0_13BUnaryFunctorIN3c104HalfES4_S4_ZZZNS0_21remainder_kernel_cudaERNS_18TensorIteratorBaseEENKUlvE0_clEvENKUlvE1_clEvEUlS4_S4_E_EESt5arrayIPcLm2EELi4E23TrivialOffsetCalculatorILi1EjESF_NS0_6memory12LoadWithCastILi1EEENSG_13StoreWithCastILi1EEEEEviT_T0_T2_T3_T4_T5_,"",@"SHT_CUDA_INFO"
	.sectionflags	@""
	.align	4


	//----- nvinfo : EIATTR_CUDA_API_VERSION
	.align		4
        /*0000*/ 	.byte	0x04, 0x37
        /*0002*/ 	.short	(.L_7017 - .L_7016)
.L_7016:
        /*0004*/ 	.word	0x00000082


	//----- nvinfo : EIATTR_KPARAM_INFO
	.align		4
.L_7017:
        /*0008*/ 	.byte	0x04, 0x17
        /*000a*/ 	.short	(.L_7019 - .L_7018)
.L_7018:
        /*000c*/ 	.word	0x00000000
        /*0010*/ 	.short	0x0006
        /*0012*/ 	.short	0x0024
        /*0014*/ 	.byte	0x00, 0xf0, 0x21, 0x00


	//----- nvinfo : EIATTR_KPARAM_INFO
	.align		4
.L_7019:
        /*0018*/ 	.byte	0x04, 0x17
        /*001a*/ 	.short	(.L_7021 - .L_7020)
.L_7020:
        /*001c*/ 	.word	0x00000000
        /*0020*/ 	.short	0x0005
        /*0022*/ 	.short	0x001c
        /*0024*/ 	.byte	0x00, 0xf0, 0x21, 0x00


	//----- nvinfo : EIATTR_KPARAM_INFO
	.align		4
.L_7021:
        /*0028*/ 	.byte	0x04, 0x17
        /*002a*/ 	.short	(.L_7023 - .L_7022)
.L_7022:
        /*002c*/ 	.word	0x00000000
        /*0030*/ 	.short	0x0004
        /*0032*/ 	.short	0x0019
        /*0034*/ 	.byte	0x00, 0xf0, 0x05, 0x00


	//----- nvinfo : EIATTR_KPARAM_INFO
	.align		4
.L_7023:
        /*0038*/ 	.byte	0x04, 0x17
        /*003a*/ 	.short	(.L_7025 - .L_7024)
.L_7024:
        /*003c*/ 	.word	0x00000000
        /*0040*/ 	.short	0x0003
        /*0042*/ 	.short	0x0018
        /*0044*/ 	.byte	0x00, 0xf0, 0x05, 0x00


	//----- nvinfo : EIATTR_KPARAM_INFO
	.align		4
.L_7025:
        /*0048*/ 	.byte	0x04, 0x17
        /*004a*/ 	.short	(.L_7027 - .L_7026)
.L_7026:
        /*004c*/ 	.word	0x00000000
        /*0050*/ 	.short	0x0002
        /*0052*/ 	.short	0x0008
        /*0054*/ 	.byte	0x00, 0xf0, 0x41, 0x00


	//----- nvinfo : EIATTR_KPARAM_INFO
	.align		4
.L_7027:
        /*0058*/ 	.byte	0x04, 0x17
        /*005a*/ 	.short	(.L_7029 - .L_7028)
.L_7028:
        /*005c*/ 	.word	0x00000000
        /*0060*/ 	.short	0x0001
        /*0062*/ 	.short	0x0004
        /*0064*/ 	.byte	0x00, 0xf0, 0x11, 0x00


	//----- nvinfo : EIATTR_KPARAM_INFO
	.align		4
.L_7029:
        /*0068*/ 	.byte	0x04, 0x17
        /*006a*/ 	.short	(.L_7031 - .L_7030)
.L_7030:
        /*006c*/ 	.word	0x00000000
        /*0070*/ 	.short	0x0000
        /*0072*/ 	.short	0x0000
        /*0074*/ 	.byte	0x00, 0xf0, 0x11, 0x00


	//----- nvinfo : EIATTR_SPARSE_MMA_MASK
	.align		4
.L_7031:
        /*0078*/ 	.byte	0x03, 0x50
        /*007a*/ 	.short	0x0000


	//----- nvinfo : EIATTR_MAXREG_COUNT
	.align		4
        /*007c*/ 	.byte	0x03, 0x1b
        /*007e*/ 	.short	0x00ff


	//----- nvinfo : EIATTR_EXTERNS
	.align		4
        /*0080*/ 	.byte	0x04, 0x0f
        /*0082*/ 	.short	(.L_7033 - .L_7032)


	//   ....[0]....
	.align		4
.L_7032:
        /*0084*/ 	.word	index@(__assertfail)


	//----- nvinfo : EIATTR_MERCURY_ISA_VERSION
	.align		4
.L_7033:
        /*0088*/ 	.byte	0x03, 0x5f
        /*008a*/ 	.short	0x0101


	//----- nvinfo : EIATTR_VRC_CTA_INIT_COUNT
	.align		4
        /*008c*/ 	.byte	0x02, 0x4a
	.zero		1
	.zero		1


	//----- nvinfo : EIATTR_SYSCALL_OFFSETS
	.align		4
        /*0090*/ 	.byte	0x04, 0x46
        /*0092*/ 	.short	(.L_7035 - .L_7034)


	//   ....[0]....
.L_7034:
        /*0094*/ 	.word	0x00001040


	//   ....[1]....
        /*0098*/ 	.word	0x00002260


	//   ....[2]....
        /*009c*/ 	.word	0x000033c0


	//   ....[3]....
        /*00a0*/ 	.word	0x00004440


	//   ....[4]....
        /*00a4*/ 	.word	0x000068e0


	//   ....[5]....
        /*00a8*/ 	.word	0x00007790


	//   ....[6]....
        /*00ac*/ 	.word	0x00008730


	//   ....[7]....
        /*00b0*/ 	.word	0x000096b0


	//----- nvinfo : EIATTR_EXIT_INSTR_OFFSETS
	.align		4
.L_7035:
        /*00b4*/ 	.byte	0x04, 0x1c
        /*00b6*/ 	.short	(.L_7037 - .L_7036)


	//   ....[0]....
.L_7036:
        /*00b8*/ 	.word	0x00008a00


	//   ....[1]....
        /*00bc*/ 	.word	0x00008b50


	//   ....[2]....
        /*00c0*/ 	.word	0x00008b90


	//   ....[3]....
        /*00c4*/ 	.word	0x00008c30


	//   ....[4]....
        /*00c8*/ 	.word	0x00008c70


	//   ....[5]....
        /*00cc*/ 	.word	0x00008cb0


	//   ....[6]....
        /*00d0*/ 	.word	0x00008d40


	//   ....[7]....
        /*00d4*/ 	.word	0x00008d60


	//   ....[8]....
        /*00d8*/ 	.word	0x00008e00


	//   ....[9]....
        /*00dc*/ 	.word	0x00008e50


	//   ....[10]....
        /*00e0*/ 	.word	0x00008ea0


	//   ....[11]....
        /*00e4*/ 	.word	0x00008f80


	//   ....[12]....
        /*00e8*/ 	.word	0x000090f0


	//   ....[13]....
        /*00ec*/ 	.word	0x00009260


	//   ....[14]....
        /*00f0*/ 	.word	0x000093c0


	//   ....[15]....
        /*00f4*/ 	.word	0x00009400


	//   ....[16]....
        /*00f8*/ 	.word	0x00009440


	//   ....[17]....
        /*00fc*/ 	.word	0x000094f0


	//   ....[18]....
        /*0100*/ 	.word	0x00009550


	//   ....[19]....
        /*0104*/ 	.word	0x000096c0


	//   ....[20]....
        /*0108*/ 	.word	0x000097d0


	//   ....[21]....
        /*010c*/ 	.word	0x00009910


	//   ....[22]....
        /*0110*/ 	.word	0x00009950


	//----- nvinfo : EIATTR_MAX_THREADS
	.align		4
.L_7037:
        /*0114*/ 	.byte	0x04, 0x05
        /*0116*/ 	.short	(.L_7039 - .L_7038)
.L_7038:
        /*0118*/ 	.word	0x00000080
        /*011c*/ 	.word	0x00000001
        /*0120*/ 	.word	0x00000001


	//----- nvinfo : EIATTR_CRS_STACK_SIZE
	.align		4
.L_7039:
        /*0124*/ 	.byte	0x04, 0x1e
        /*0126*/ 	.short	(.L_7041 - .L_7040)
.L_7040:
        /*0128*/ 	.word	0x00000000


	//----- nvinfo : EIATTR_CBANK_PARAM_SIZE
	.align		4
.L_7041:
        /*012c*/ 	.byte	0x03, 0x19
        /*012e*/ 	.short	0x002c


	//----- nvinfo : EIATTR_PARAM_CBANK
	.align		4
        /*0130*/ 	.byte	0x04, 0x0a
        /*0132*/ 	.short	(.L_7043 - .L_7042)
	.align		4
.L_7042:
        /*0134*/ 	.word	index@(.nv.constant0._ZN2at6native27unrolled_elementwise_kernelINS0_13BUnaryFunctorIN3c104HalfES4_S4_ZZZNS0_21remainder_kernel_cudaERNS_18TensorIteratorBaseEENKUlvE0_clEvENKUlvE1_clEvEUlS4_S4_E_EESt5arrayIPcLm2EELi4E23TrivialOffsetCalculatorILi1EjESF_NS0_6memory12LoadWithCastILi1EEENSG_13StoreWithCastILi1EEEEEviT_T0_T2_T3_T4_T5_)
        /*0138*/ 	.short	0x0380
        /*013a*/ 	.short	0x002c


	//----- nvinfo : EIATTR_SW_WAR
	.align		4
.L_7043:
        /*013c*/ 	.byte	0x04, 0x36
        /*013e*/ 	.short	(.L_7045 - .L_7044)
.L_7044:
        /*0140*/ 	.word	0x00000008
.L_7045:


//--------------------- .nv.info._ZN2at6native18elementwise_kernelILi128ELi4EZNS0_22gpu_kernel_impl_nocastINS0_13BUnaryFunctorIN3c104HalfES5_S5_ZZZNS0_21remainder_kernel_cudaERNS_18TensorIteratorBaseEENKUlvE0_clEvENKUlvE1_clEvEUlS5_S5_E_EEEEvS7_RKT_EUliE_EEviT1_ --------------------------
	.section	.nv.info._ZN2at6native18elementwise_kernelILi128ELi4EZNS0_22gpu_kernel_impl_nocastINS0_13BUnaryFunctorIN3c104HalfES5_S5_ZZZNS0_21remainder_kernel_cudaERNS_18TensorIteratorBaseEENKUlvE0_clEvENKUlvE1_clEvEUlS5_S5_E_EEEEvS7_RKT_EUliE_EEviT1_,"",@"SHT_CUDA_INFO"
	.sectionflags	@""
	.align	4


	//----- nvinfo : EIATTR_CUDA_API_VERSION
	.align		4
        /*0000*/ 	.byte	0x04, 0x37
        /*0002*/ 	.short	(.L_7047 - .L_7046)
.L_7046:
        /*0004*/ 	.word	0x00000082


	//----- nvinfo : EIATTR_KPARAM_INFO
	.align		4
.L_7047:
        /*0008*/ 	.byte	0x04, 0x17
        /*000a*/ 	.short	(.L_7049 - .L_7048)
.L_7048:
        /*000c*/ 	.word	0x00000000
        /*0010*/ 	.short	0x0001
        /*0012*/ 	.short	0x0008
        /*0014*/ 	.byte	0x00, 0xf0, 0x61, 0x08


	//----- nvinfo : EIATTR_KPARAM_INFO
	.align		4
.L_7049:
        /*0018*/ 	.byte	0x04, 0x17
        /*001a*/ 	.short	(.L_7051 - .L_7050)
.L_7050:
        /*001c*/ 	.word	0x00000000
        /*0020*/ 	.short	0x0000
        /*0022*/ 	.short	0x0000
        /*0024*/ 	.byte	0x00, 0xf0, 0x11, 0x00


	//----- nvinfo : EIATTR_SPARSE_MMA_MASK
	.align		4
.L_7051:
        /*0028*/ 	.byte	0x03, 0x50
        /*002a*/ 	.short	0x0000


	//----- nvinfo : EIATTR_MAXREG_COUNT
	.align		4
        /*002c*/ 	.byte	0x03, 0x1b
        /*002e*/ 	.short	0x0080


	//----- nvinfo : EIATTR_MERCURY_ISA_VERSION
	.align		4
        /*0030*/ 	.byte	0x03, 0x5f
        /*0032*/ 	.short	0x0101


	//----- nvinfo : EIATTR_VRC_CTA_INIT_COUNT
	.align		4
        /*0034*/ 	.byte	0x02, 0x4a
	.zero		1
	.zero		1


	//----- nvinfo : EIATTR_EXIT_INSTR_OFFSETS
	.align		4
        /*0038*/ 	.byte	0x04, 0x1c
        /*003a*/ 	.short	(.L_7053 - .L_7052)


	//   ....[0]....
.L_7052:
        /*003c*/ 	.word	0x00001050


	//   ....[1]....
        /*0040*/ 	.word	0x00001520


	//   ....[2]....
        /*0044*/ 	.word	0x00005e80


	//   ....[3]....
        /*0048*/ 	.word	0x00007680


	//----- nvinfo : EIATTR_MAX_THREADS
	.align		4
.L_7053:
        /*004c*/ 	.byte	0x04, 0x05
        /*004e*/ 	.short	(.L_7055 - .L_7054)
.L_7054:
        /*0050*/ 	.word	0x00000080
        /*0054*/ 	.word	0x00000001
        /*0058*/ 	.word	0x00000001


	//----- nvinfo : EIATTR_CRS_STACK_SIZE
	.align		4
.L_7055:
        /*005c*/ 	.byte	0x04, 0x1e
        /*005e*/ 	.short	(.L_7057 - .L_7056)
.L_7056:
        /*0060*/ 	.word	0x00000000


	//----- nvinfo : EIATTR_CBANK_PARAM_SIZE
	.align		4
.L_7057:
        /*0064*/ 	.byte	0x03, 0x19
        /*0066*/ 	.short	0x0220


	//----- nvinfo : EIATTR_PARAM_CBANK
	.align		4
        /*0068*/ 	.byte	0x04, 0x0a
        /*006a*/ 	.short	(.L_7059 - .L_7058)
	.align		4
.L_7058:
        /*006c*/ 	.word	index@(.nv.constant0._ZN2at6native18elementwise_kernelILi128ELi4EZNS0_22gpu_kernel_impl_nocastINS0_13BUnaryFunctorIN3c104HalfES5_S5_ZZZNS0_21remainder_kernel_cudaERNS_18TensorIteratorBaseEENKUlvE0_clEvENKUlvE1_clEvEUlS5_S5_E_EEEEvS7_RKT_EUliE_EEviT1_)
        /*0070*/ 	.short	0x0380
        /*0072*/ 	.short	0x0220


	//----- nvinfo : EIATTR_SW_WAR
	.align		4
.L_7059:
        /*0074*/ 	.byte	0x04, 0x36
        /*0076*/ 	.short	(.L_7061 - .L_7060)
.L_7060:
        /*0078*/ 	.word	0x00000008
.L_7061:


//--------------------- .nv.info._ZN2at6native27unrolled_elementwise_kernelINS0_13BUnaryFunctorIN3c104HalfES4_S4_ZZZNS0_21remainder_kernel_cudaERNS_18TensorIteratorBaseEENKUlvE0_clEvENKUlvE1_clEvEUlS4_S4_E_EESt5arrayIPcLm2EELi4E23TrivialOffsetCalculatorILi1EjESF_NS0_6memory15LoadWithoutCastENSG_16StoreWithoutCastEEEviT_T0_T2_T3_T4_T5_ --------------------------
	.section	.nv.info._ZN2at6native27unrolled_elementwise_kernelINS0_13BUnaryFunctorIN3c104HalfES4_S4_ZZZNS0_21remainder_kernel_cudaERNS_18TensorIteratorBaseEENKUlvE0_clEvENKUlvE1_clEvEUlS4_S4_E_EESt5arrayIPcLm2EELi4E23TrivialOffsetCalculatorILi1EjESF_NS0_6memory15LoadWithoutCastENSG_16StoreWithoutCastEEEviT_T0_T2_T3_T4_T5_,"",@"SHT_CUDA_INFO"
	.sectionflags	@""
	.align	4


	//----- nvinfo : EIATTR_CUDA_API_VERSION
	.align		4
        /*0000*/ 	.byte	0x04, 0x37
        /*0002*/ 	.short	(.L_7063 - .L_7062)
.L_7062:
        /*0004*/ 	.word	0x00000082


	//----- nvinfo : EIATTR_KPARAM_INFO
	.align		4
.L_7063:
        /*0008*/ 	.byte	0x04, 0x17
        /*000a*/ 	.short	(.L_7065 - .L_7064)
.L_7064:
        /*000c*/ 	.word	0x00000000
        /*0010*/ 	.short	0x0006
        /*0012*/ 	.short	0x001b
        /*0014*/ 	.byte	0x00, 0xf0, 0x05, 0x00


	//----- nvinfo : EIATTR_KPARAM_INFO
	.align		4
.L_7065:
        /*0018*/ 	.byte	0x04, 0x17
        /*001a*/ 	.short	(.L_7067 - .L_7066)
.L_7066:
        /*001c*/ 	.word	0x00000000
        /*0020*/ 	.short	0x0005
        /*0022*/ 	.short	0x001a
        /*0024*/ 	.byte	0x00, 0xf0, 0x05, 0x00


	//----- nvinfo : EIATTR_KPARAM_INFO
	.align		4
.L_7067:
        /*0028*/ 	.byte	0x04, 0x17
        /*002a*/ 	.short	(.L_7069 - .L_7068)
.L_7068:
        /*002c*/ 	.word	0x00000000
        /*0030*/ 	.short	0x0004
        /*0032*/ 	.short	0x0019
        /*0034*/ 	.byte	0x00, 0xf0, 0x05, 0x00


	//----- nvinfo : EIATTR_KPARAM_INFO
	.align		4
.L_7069:
        /*0038*/ 	.byte	0x04, 0x17
        /*003a*/ 	.short	(.L_7071 - .L_7070)
.L_7070:
        /*003c*/ 	.word	0x00000000
        /*0040*/ 	.short	0x0003
        /*0042*/ 	.short	0x0018
        /*0044*/ 	.byte	0x00, 0xf0, 0x05, 0x00


	//----- nvinfo : EIATTR_KPARAM_INFO
	.align		4
.L_7071:
        /*0048*/ 	.byte	0x04, 0x17
        /*004a*/ 	.short	(.L_7073 - .L_7072)
.L_7072:
        /*004c*/ 	.word	0x00000000
        /*0050*/ 	.short	0x0002
        /*0052*/ 	.short	0x0008
        /*0054*/ 	.byte	0x00, 0xf0, 0x41, 0x00


	//----- nvinfo : EIATTR_KPARAM_INFO
	.align		4
.L_7073:
        /*0058*/ 	.byte	0x04, 0x17
        /*005a*/ 	.short	(.L_7075 - .L_7074)
.L_7074:
        /*005c*/ 	.word	0x00000000
        /*0060*/ 	.short	0x0001
        /*0062*/ 	.short	0x0004
        /*0064*/ 	.byte	0x00, 0xf0, 0x11, 0x00


	//----- nvinfo : EIATTR_KPARAM_INFO
	.align		4
.L_7075:
        /*0068*/ 	.byte	0x04, 0x17
        /*006a*/ 	.short	(.L_7077 - .L_7076)
.L_7076:
        /*006c*/ 	.word	0x00000000
        /*0070*/ 	.short	0x0000
        /*0072*/ 	.short	0x0000
        /*0074*/ 	.byte	0x00, 0xf0, 0x11, 0x00


	//----- nvinfo : EIATTR_SPARSE_MMA_MASK
	.align		4
.L_7077:
        /*0078*/ 	.byte	0x03, 0x50
        /*007a*/ 	.short	0x0000


	//----- nvinfo : EIATTR_MAXREG_COUNT
	.align		4
        /*007c*/ 	.byte	0x03, 0x1b
        /*007e*/ 	.short	0x00ff


	//----- nvinfo : EIATTR_MERCURY_ISA_VERSION
	.align		4
        /*0080*/ 	.byte	0x03, 0x5f
        /*0082*/ 	.short	0x0101


	//----- nvinfo : EIATTR_VRC_CTA_INIT_COUNT
	.align		4
        /*0084*/ 	.byte	0x02, 0x4a
	.zero		1
	.zero		1


	//----- nvinfo : EIATTR_EXIT_INSTR_OFFSETS
	.align		4
        /*0088*/ 	.byte	0x04, 0x1c
        /*008a*/ 	.short	(.L_7079 - .L_7078)


	//   ....[0]....
.L_7078:
        /*008c*/ 	.word	0x00001880


	//   ....[1]....
        /*0090*/ 	.word	0x000018d0


	//----- nvinfo : EIATTR_MAX_THREADS
	.align		4
.L_7079:
        /*0094*/ 	.byte	0x04, 0x05
        /*0096*/ 	.short	(.L_7081 - .L_7080)
.L_7080:
        /*0098*/ 	.word	0x00000080
        /*009c*/ 	.word	0x00000001
        /*00a0*/ 	.word	0x00000001


	//----- nvinfo : EIATTR_CRS_STACK_SIZE
	.align		4
.L_7081:
        /*00a4*/ 	.byte	0x04, 0x1e
        /*00a6*/ 	.short	(.L_7083 - .L_7082)
.L_7082:
        /*00a8*/ 	.word	0x00000000


	//----- nvinfo : EIATTR_CBANK_PARAM_SIZE
	.align		4
.L_7083:
        /*00ac*/ 	.byte	0x03, 0x19
        /*00ae*/ 	.short	0x001c


	//----- nvinfo : EIATTR_PARAM_CBANK
	.align		4
        /*00b0*/ 	.byte	0x04, 0x0a
        /*00b2*/ 	.short	(.L_7085 - .L_7084)
	.align		4
.L_7084:
        /*00b4*/ 	.word	index@(.nv.constant0._ZN2at6native27unrolled_elementwise_kernelINS0_13BUnaryFunctorIN3c104HalfES4_S4_ZZZNS0_21remainder_kernel_cudaERNS_18TensorIteratorBaseEENKUlvE0_clEvENKUlvE1_clEvEUlS4_S4_E_EESt5arrayIPcLm2EELi4E23TrivialOffsetCalculatorILi1EjESF_NS0_6memory15LoadWithoutCastENSG_16StoreWithoutCastEEEviT_T0_T2_T3_T4_T5_)
        /*00b8*/ 	.short	0x0380
        /*00ba*/ 	.short	0x001c


	//----- nvinfo : EIATTR_SW_WAR
	.align		4
.L_7085:
        /*00bc*/ 	.byte	0x04, 0x36
        /*00be*/ 	.short	(.L_7087 - .L_7086)
.L_7086:
        /*00c0*/ 	.word	0x00000008
.L_7087:


//--------------------- .nv.info._ZN2at6native29vectorized_elementwise_kernelILi2ENS0_13BUnaryFunctorIN3c104HalfES4_S4_ZZZNS0_21remainder_kernel_cudaERNS_18TensorIteratorBaseEENKUlvE0_clEvENKUlvE1_clEvEUlS4_S4_E_EESt5arrayIPcLm2EEEEviT0_T1_ --------------------------
	.section	.nv.info._ZN2at6native29vectorized_elementwise_kernelILi2ENS0_13BUnaryFunctorIN3c104HalfES4_S4_ZZZNS0_21remainder_kernel_cudaERNS_18TensorIteratorBaseEENKUlvE0_clEvENKUlvE1_clEvEUlS4_S4_E_EESt5arrayIPcLm2EEEEviT0_T1_,"",@"SHT_CUDA_INFO"
	.sectionflags	@""
	.align	4


	//----- nvinfo : EIATTR_CUDA_API_VERSION
	.align		4
        /*0000*/ 	.byte	0x04, 0x37
        /*0002*/ 	.short	(.L_7089 - .L_7088)
.L_7088:
        /*0004*/ 	.word	0x00000082


	//----- nvinfo : EIATTR_KPARAM_INFO
	.align		4
.L_7089:
        /*0008*/ 	.byte	0x04, 0x17
        /*000a*/ 	.short	(.L_7091 - .L_7090)
.L_7090:
        /*000c*/ 	.word	0x00000000
        /*0010*/ 	.short	0x0002
        /*0012*/ 	.short	0x0008
        /*0014*/ 	.byte	0x00, 0xf0, 0x41, 0x00


	//----- nvinfo : EIATTR_KPARAM_INFO
	.align		4
.L_7091:
        /*0018*/ 	.byte	0x04, 0x17
        /*001a*/ 	.short	(.L_7093 - .L_7092)
.L_7092:
        /*001c*/ 	.word	0x00000000
        /*0020*/ 	.short	0x0001
        /*0022*/ 	.short	0x0004
        /*0024*/ 	.byte	0x00, 0xf0, 0x11, 0x00


	//----- nvinfo : EIATTR_KPARAM_INFO
	.align		4
.L_7093:
        /*0028*/ 	.byte	0x04, 0x17
        /*002a*/ 	.short	(.L_7095 - .L_7094)
.L_7094:
        /*002c*/ 	.word	0x00000000
        /*0030*/ 	.short	0x0000
        /*0032*/ 	.short	0x0000
        /*0034*/ 	.byte	0x00, 0xf0, 0x11, 0x00


	//----- nvinfo : EIATTR_SPARSE_MMA_MASK
	.align		4
.L_7095:
        /*0038*/ 	.byte	0x03, 0x50
        /*003a*/ 	.short	0x0000


	//----- nvinfo : EIATTR_MAXREG_COUNT
	.align		4
        /*003c*/ 	.byte	0x03, 0x1b
        /*003e*/ 	.short	0x00ff


	//----- nvinfo : EIATTR_MERCURY_ISA_VERSION
	.align		4
        /*0040*/ 	.byte	0x03, 0x5f
        /*0042*/ 	.short	0x0101


	//----- nvinfo : EIATTR_VRC_CTA_INIT_COUNT
	.align		4
        /*0044*/ 	.byte	0x02, 0x4a
	.zero		1
	.zero		1


	//----- nvinfo : EIATTR_EXIT_INSTR_OFFSETS
	.align		4
        /*0048*/ 	.byte	0x04, 0x1c
        /*004a*/ 	.short	(.L_7097 - .L_7096)


	//   ....[0]....
.L_7096:
        /*004c*/ 	.word	0x000030f0


	//   ....[1]....
        /*0050*/ 	.word	0x00003140


	//   ....[2]....
        /*0054*/ 	.word	0x000054a0


	//----- nvinfo : EIATTR_MAX_THREADS
	.align		4
.L_7097:
        /*0058*/ 	.byte	0x04, 0x05
        /*005a*/ 	.short	(.L_7099 - .L_7098)
.L_7098:
        /*005c*/ 	.word	0x00000080
        /*0060*/ 	.word	0x00000001
        /*0064*/ 	.word	0x00000001


	//----- nvinfo : EIATTR_CRS_STACK_SIZE
	.align		4
.L_7099:
        /*0068*/ 	.byte	0x04, 0x1e
        /*006a*/ 	.short	(.L_7101 - .L_7100)
.L_7100:
        /*006c*/ 	.word	0x00000000


	//----- nvinfo : EIATTR_CBANK_PARAM_SIZE
	.align		4
.L_7101:
        /*0070*/ 	.byte	0x03, 0x19
        /*0072*/ 	.short	0x0018


	//----- nvinfo : EIATTR_PARAM_CBANK
	.align		4
        /*0074*/ 	.byte	0x04, 0x0a
        /*0076*/ 	.short	(.L_7103 - .L_7102)
	.align		4
.L_7102:
        /*0078*/ 	.word	index@(.nv.constant0._ZN2at6native29vectorized_elementwise_kernelILi2ENS0_13BUnaryFunctorIN3c104HalfES4_S4_ZZZNS0_21remainder_kernel_cudaERNS_18TensorIteratorBaseEENKUlvE0_clEvENKUlvE1_clEvEUlS4_S4_E_EESt5arrayIPcLm2EEEEviT0_T1_)
        /*007c*/ 	.short	0x0380
        /*007e*/ 	.short	0x0018


	//----- nvinfo : EIATTR_SW_WAR
	.align		4
.L_7103:
        /*0080*/ 	.byte	0x04, 0x36
        /*0082*/ 	.short	(.L_7105 - .L_7104)
.L_7104:
        /*0084*/ 	.word	0x00000008
.L_7105:


//--------------------- .nv.info._ZN2at6native29vectorized_elementwise_kernelILi4ENS0_13BUnaryFunctorIN3c104HalfES4_S4_ZZZNS0_21remainder_kernel_cudaERNS_18TensorIteratorBaseEENKUlvE0_clEvENKUlvE1_clEvEUlS4_S4_E_EESt5arrayIPcLm2EEEEviT0_T1_ --------------------------
	.section	.nv.info._ZN2at6native29vectorized_elementwise_kernelILi4ENS0_13BUnaryFunctorIN3c104HalfES4_S4_ZZZNS0_21remainder_kernel_cudaERNS_18TensorIteratorBaseEENKUlvE0_clEvENKUlvE1_clEvEUlS4_S4_E_EESt5arrayIPcLm2EEEEviT0_T1_,"",@"SHT_CUDA_INFO"
	.sectionflags	@""
	.align	4


	//----- nvinfo : EIATTR_CUDA_API_VERSION
	.align		4
        /*0000*/ 	.byte	0x04, 0x37
        /*0002*/ 	.short	(.L_7107 - .L_7106)
.L_7106:
        /*0004*/ 	.word	0x00000082


	//----- nvinfo : EIATTR_KPARAM_INFO
	.align		4
.L_7107:
        /*0008*/ 	.byte	0x04, 0x17
        /*000a*/ 	.short	(.L_7109 - .L_7108)
.L_7108:
        /*000c*/ 	.word	0x00000000
        /*0010*/ 	.short	0x0002
        /*0012*/ 	.short	0x0008
        /*0014*/ 	.byte	0x00, 0xf0, 0x41, 0x00


	//----- nvinfo : EIATTR_KPARAM_INFO
	.align		4
.L_7109:
        /*0018*/ 	.byte	0x04, 0x17
        /*001a*/ 	.short	(.L_7111 - .L_7110)
.L_7110:
        /*001c*/ 	.word	0x00000000
        /*0020*/ 	.short	0x0001
        /*0022*/ 	.short	0x0004
        /*0024*/ 	.byte	0x00, 0xf0, 0x11, 0x00


	//----- nvinfo : EIATTR_KPARAM_INFO
	.align		4
.L_7111:
        /*0028*/ 	.byte	0x04, 0x17
        /*002a*/ 	.short	(.L_7113 - .L_7112)
.L_7112:
        /*002c*/ 	.word	0x00000000
        /*0030*/ 	.short	0x0000
        /*0032*/ 	.short	0x0000
        /*0034*/ 	.byte	0x00, 0xf0, 0x11, 0x00


	//----- nvinfo : EIATTR_SPARSE_MMA_MASK
	.align		4
.L_7113:
        /*0038*/ 	.byte	0x03, 0x50
        /*003a*/ 	.short	0x0000


	//----- nvinfo : EIATTR_MAXREG_COUNT
	.align		4
        /*003c*/ 	.byte	0x03, 0x1b
        /*003e*/ 	.short	0x00ff


	//----- nvinfo : EIATTR_MERCURY_ISA_VERSION
	.align		4
        /*0040*/ 	.byte	0x03, 0x5f
        /*0042*/ 	.short	0x0101


	//----- nvinfo : EIATTR_VRC_CTA_INIT_COUNT
	.align		4
        /*0044*/ 	.byte	0x02, 0x4a
	.zero		1
	.zero		1


	//----- nvinfo : EIATTR_EXIT_INSTR_OFFSETS
	.align		4
        /*0048*/ 	.byte	0x04, 0x1c
        /*004a*/ 	.short	(.L_7115 - .L_7114)


	//   ....[0]....
.L_7114:
        /*004c*/ 	.word	0x000030f0


	//   ....[1]....
        /*0050*/ 	.word	0x00003140


	//   ....[2]....
        /*0054*/ 	.word	0x00005460


	//----- nvinfo : EIATTR_MAX_THREADS
	.align		4
.L_7115:
        /*0058*/ 	.byte	0x04, 0x05
        /*005a*/ 	.short	(.L_7117 - .L_7116)
.L_7116:
        /*005c*/ 	.word	0x00000080
        /*0060*/ 	.word	0x00000001
        /*0064*/ 	.word	0x00000001


	//----- nvinfo : EIATTR_CRS_STACK_SIZE
	.align		4
.L_7117:
        /*0068*/ 	.byte	0x04, 0x1e
        /*006a*/ 	.short	(.L_7119 - .L_7118)
.L_7118:
        /*006c*/ 	.word	0x00000000


	//----- nvinfo : EIATTR_CBANK_PARAM_SIZE
	.align		4
.L_7119:
        /*0070*/ 	.byte	0x03, 0x19
        /*0072*/ 	.short	0x0018


	//----- nvinfo : EIATTR_PARAM_CBANK
	.align		4
        /*0074*/ 	.byte	0x04, 0x0a
        /*0076*/ 	.short	(.L_7121 - .L_7120)
	.align		4
.L_7120:
        /*0078*/ 	.word	index@(.nv.constant0._ZN2at6native29vectorized_elementwise_kernelILi4ENS0_13BUnaryFunctorIN3c104HalfES4_S4_ZZZNS0_21remainder_kernel_cudaERNS_18TensorIteratorBaseEENKUlvE0_clEvENKUlvE1_clEvEUlS4_S4_E_EESt5arrayIPcLm2EEEEviT0_T1_)
        /*007c*/ 	.short	0x0380
        /*007e*/ 	.short	0x0018


	//----- nvinfo : EIATTR_SW_WAR
	.align		4
.L_7121:
        /*0080*/ 	.byte	0x04, 0x36
        /*0082*/ 	.short	(.L_7123 - .L_7122)
.L_7122:
        /*0084*/ 	.word	0x00000008
.L_7123:


//--------------------- .nv.info._ZN2at6native29vectorized_elementwise_kernelILi8ENS0_13BUnaryFunctorIN3c104HalfES4_S4_ZZZNS0_21remainder_kernel_cudaERNS_18TensorIteratorBaseEENKUlvE0_clEvENKUlvE1_clEvEUlS4_S4_E_EESt5arrayIPcLm2EEEEviT0_T1_ --------------------------
	.section	.nv.info._ZN2at6native29vectorized_elementwise_kernelILi8ENS0_13BUnaryFunctorIN3c104HalfES4_S4_ZZZNS0_21remainder_kernel_cudaERNS_18TensorIteratorBaseEENKUlvE0_clEvENKUlvE1_clEvEUlS4_S4_E_EESt5arrayIPcLm2EEEEviT0_T1_,"",@"SHT_CUDA_INFO"
	.sectionflags	@""
	.align	4


	//----- nvinfo : EIATTR_CUDA_API_VERSION
	.align		4
        /*0000*/ 	.byte	0x04, 0x37
        /*0002*/ 	.short	(.L_7125 - .L_7124)
.L_7124:
        /*0004*/ 	.word	0x00000082


	//----- nvinfo : EIATTR_KPARAM_INFO
	.align		4
.L_7125:
        /*0008*/ 	.byte	0x04, 0x17
        /*000a*/ 	.short	(.L_7127 - .L_7126)
.L_7126:
        /*000c*/ 	.word	0x00000000
        /*0010*/ 	.short	0x0002
        /*0012*/ 	.short	0x0008
        /*0014*/ 	.byte	0x00, 0xf0, 0x41, 0x00


	//----- nvinfo : EIATTR_KPARAM_INFO
	.align		4
.L_7127:
        /*0018*/ 	.byte	0x04, 0x17
        /*001a*/ 	.short	(.L_7129 - .L_7128)
.L_7128:
        /*001c*/ 	.word	0x00000000
        /*0020*/ 	.short	0x0001
        /*0022*/ 	.short	0x0004
        /*0024*/ 	.byte	0x00, 0xf0, 0x11, 0x00


	//----- nvinfo : EIATTR_KPARAM_INFO
	.align		4
.L_7129:
        /*0028*/ 	.byte	0x04, 0x17
        /*002a*/ 	.short	(.L_7131 - .L_7130)
.L_7130:
        /*002c*/ 	.word	0x00000000
        /*0030*/ 	.short	0x0000
        /*0032*/ 	.short	0x0000
        /*0034*/ 	.byte	0x00, 0xf0, 0x11, 0x00


	//----- nvinfo : EIATTR_SPARSE_MMA_MASK
	.align		4
.L_7131:
        /*0038*/ 	.byte	0x03, 0x50
        /*003a*/ 	.short	0x0000


	//----- nvinfo : EIATTR_MAXREG_COUNT
	.align		4
        /*003c*/ 	.byte	0x03, 0x1b
        /*003e*/ 	.short	0x00ff


	//----- nvinfo : EIATTR_MERCURY_ISA_VERSION
	.align		4
        /*0040*/ 	.byte	0x03, 0x5f
        /*0042*/ 	.short	0x0101


	//----- nvinfo : EIATTR_VRC_CTA_INIT_COUNT
	.align		4
        /*0044*/ 	.byte	0x02, 0x4a
	.zero		1
	.zero		1


	//----- nvinfo : EIATTR_EXIT_INSTR_OFFSETS
	.align		4
        /*0048*/ 	.byte	0x04, 0x1c
        /*004a*/ 	.short	(.L_7133 - .L_7132)


	//   ....[0]....
.L_7132:
        /*004c*/ 	.word	0x00000010


	//----- nvinfo : EIATTR_MAX_THREADS
	.align		4
.L_7133:
        /*0050*/ 	.byte	0x04, 0x05
        /*0052*/ 	.short	(.L_7135 - .L_7134)
.L_7134:
        /*0054*/ 	.word	0x00000080
        /*0058*/ 	.word	0x00000001
        /*005c*/ 	.word	0x00000001


	//----- nvinfo : EIATTR_CBANK_PARAM_SIZE
	.align		4
.L_7135:
        /*0060*/ 	.byte	0x03, 0x19
        /*0062*/ 	.short	0x0018


	//----- nvinfo : EIATTR_PARAM_CBANK
	.align		4
        /*0064*/ 	.byte	0x04, 0x0a
        /*0066*/ 	.short	(.L_7137 - .L_7136)
	.align		4
.L_7136:
        /*0068*/ 	.word	index@(.nv.constant0._ZN2at6native29vectorized_elementwise_kernelILi8ENS0_13BUnaryFunctorIN3c104HalfES4_S4_ZZZNS0_21remainder_kernel_cudaERNS_18TensorIteratorBaseEENKUlvE0_clEvENKUlvE1_clEvEUlS4_S4_E_EESt5arrayIPcLm2EEEEviT0_T1_)
        /*006c*/ 	.short	0x0380
        /*006e*/ 	.short	0x0018


	//----- nvinfo : EIATTR_SW_WAR
	.align		4
.L_7137:
        /*0070*/ 	.byte	0x04, 0x36
        /*0072*/ 	.short	(.L_7139 - .L_7138)
.L_7138:
        /*0074*/ 	.word	0x00000008
.L_7139:


//--------------------- .nv.info._ZN2at6native18elementwise_kernelILi128ELi4EZNS0_15gpu_kernel_implINS0_13AUnaryFunctorIN3c104HalfES5_S5_ZZZNS0_21remainder_kernel_cudaERNS_18TensorIteratorBaseEENKUlvE0_clEvENKUlvE1_clEvEUlS5_S5_E_EEEEvS7_RKT_EUliE_EEviT1_ --------------------------
	.section	.nv.info._ZN2at6native18elementwise_kernelILi128ELi4EZNS0_15gpu_kernel_implINS0_13AUnaryFunctorIN3c104HalfES5_S5_ZZZNS0_21remainder_kernel_cudaERNS_18TensorIteratorBaseEENKUlvE0_clEvENKUlvE1_clEvEUlS5_S5_E_EEEEvS7_RKT_EUliE_EEviT1_,"",@"SHT_CUDA_INFO"
	.sectionflags	@""
	.align	4


	//----- nvinfo : EIATTR_CUDA_API_VERSION
	.align		4
        /*0000*/ 	.byte	0x04, 0x37
        /*0002*/ 	.short	(.L_7141 - .L_7140)
.L_7140:
        /*0004*/ 	.word	0x00000082


	//----- nvinfo : EIATTR_KPARAM_INFO
	.align		4
.L_7141:
        /*0008*/ 	.byte	0x04, 0x17
        /*000a*/ 	.short	(.L_7143 - .L_7142)
.L_7142:
        /*000c*/ 	.word	0x00000000
        /*0010*/ 	.short	0x0001
        /*0012*/ 	.short	0x0008
        /*0014*/ 	.byte	0x00, 0xf0, 0x61, 0x08


	//----- nvinfo : EIATTR_KPARAM_INFO
	.align		4
.L_7143:
        /*0018*/ 	.byte	0x04, 0x17
        /*001a*/ 	.short	(.L_7145 - .L_7144)
.L_7144:
        /*001c*/ 	.word	0x00000000
        /*0020*/ 	.short	0x0000
        /*0022*/ 	.short	0x0000
        /*0024*/ 	.byte	0x00, 0xf0, 0x11, 0x00


	//----- nvinfo : EIATTR_SPARSE_MMA_MASK
	.align		4
.L_7145:
        /*0028*/ 	.byte	0x03, 0x50
        /*002a*/ 	.short	0x0000


	//----- nvinfo : EIATTR_MAXREG_COUNT
	.align		4
        /*002c*/ 	.byte	0x03, 0x1b
        /*002e*/ 	.short	0x0080


	//----- nvinfo : EIATTR_EXTERNS
	.align		4
        /*0030*/ 	.byte	0x04, 0x0f
        /*0032*/ 	.short	(.L_7147 - .L_7146)


	//   ....[0]....
	.align		4
.L_7146:
        /*0034*/ 	.word	index@(__assertfail)


	//----- nvinfo : EIATTR_MERCURY_ISA_VERSION
	.align		4
.L_7147:
        /*0038*/ 	.byte	0x03, 0x5f
        /*003a*/ 	.short	0x0101


	//----- nvinfo : EIATTR_VRC_CTA_INIT_COUNT
	.align		4
        /*003c*/ 	.byte	0x02, 0x4a
	.zero		1
	.zero		1


	//----- nvinfo : EIATTR_SYSCALL_OFFSETS
	.align		4
        /*0040*/ 	.byte	0x04, 0x46
        /*0042*/ 	.short	(.L_7149 - .L_7148)


	//   ....[0]....
.L_7148:
        /*0044*/ 	.word	0x00002270


	//   ....[1]....
        /*0048*/ 	.word	0x00003630


	//   ....[2]....
        /*004c*/ 	.word	0x00005a40


	//   ....[3]....
        /*0050*/ 	.word	0x00006c30


	//   ....[4]....
        /*0054*/ 	.word	0x00009150


	//   ....[5]....
        /*0058*/ 	.word	0x0000a340


	//   ....[6]....
        /*005c*/ 	.word	0x0000c870


	//   ....[7]....
        /*0060*/ 	.word	0x0000da30


	//----- nvinfo : EIATTR_EXIT_INSTR_OFFSETS
	.align		4
.L_7149:
        /*0064*/ 	.byte	0x04, 0x1c
        /*0066*/ 	.short	(.L_7151 - .L_7150)


	//   ....[0]....
.L_7150:
        /*0068*/ 	.word	0x0000a620


	//   ....[1]....
        /*006c*/ 	.word	0x0000ced0


	//   ....[2]....
        /*0070*/ 	.word	0x0000cf10


	//   ....[3]....
        /*0074*/ 	.word	0x0000cfb0


	//   ....[4]....
        /*0078*/ 	.word	0x0000cff0


	//   ....[5]....
        /*007c*/ 	.word	0x0000d030


	//   ....[6]....
        /*0080*/ 	.word	0x0000d0c0


	//   ....[7]....
        /*0084*/ 	.word	0x0000d0e0


	//   ....[8]....
        /*0088*/ 	.word	0x0000d180


	//   ....[9]....
        /*008c*/ 	.word	0x0000d1d0


	//   ....[10]....
        /*0090*/ 	.word	0x0000d220


	//   ....[11]....
        /*0094*/ 	.word	0x0000d300


	//   ....[12]....
        /*0098*/ 	.word	0x0000d470


	//   ....[13]....
        /*009c*/ 	.word	0x0000d5e0


	//   ....[14]....
        /*00a0*/ 	.word	0x0000d740


	//   ....[15]....
        /*00a4*/ 	.word	0x0000d780


	//   ....[16]....
        /*00a8*/ 	.word	0x0000d7c0


	//   ....[17]....
        /*00ac*/ 	.word	0x0000d870


	//   ....[18]....
        /*00b0*/ 	.word	0x0000d8d0


	//   ....[19]....
        /*00b4*/ 	.word	0x0000da40


	//   ....[20]....
        /*00b8*/ 	.word	0x0000db50


	//   ....[21]....
        /*00bc*/ 	.word	0x0000dc90


	//   ....[22]....
        /*00c0*/ 	.word	0x0000dcd0


	//----- nvinfo : EIATTR_MAX_THREADS
	.align		4
.L_7151:
        /*00c4*/ 	.byte	0x04, 0x05
        /*00c6*/ 	.short	(.L_7153 - .L_7152)
.L_7152:
        /*00c8*/ 	.word	0x00000080
        /*00cc*/ 	.word	0x00000001
        /*00d0*/ 	.word	0x00000001


	//----- nvinfo : EIATTR_CRS_STACK_SIZE
	.align		4
.L_7153:
        /*00d4*/ 	.byte	0x04, 0x1e
        /*00d6*/ 	.short	(.L_7155 - .L_7154)
.L_7154:
        /*00d8*/ 	.word	0x00000000


	//----- nvinfo : EIATTR_CBANK_PARAM_SIZE
	.align		4
.L_7155:
        /*00dc*/ 	.byte	0x03, 0x19
        /*00de*/ 	.short	0x0220


	//----- nvinfo : EIATTR_PARAM_CBANK
	.align		4
        /*00e0*/ 	.byte	0x04, 0x0a
        /*00e2*/ 	.short	(.L_7157 - .L_7156)
	.align		4
.L_7156:
        /*00e4*/ 	.word	index@(.nv.constant0._ZN2at6native18elementwise_kernelILi128ELi4EZNS0_15gpu_kernel_implINS0_13AUnaryFunctorIN3c104HalfES5_S5_ZZZNS0_21remainder_kernel_cudaERNS_18TensorIteratorBaseEENKUlvE0_clEvENKUlvE1_clEvEUlS5_S5_E_EEEEvS7_RKT_EUliE_EEviT1_)
        /*00e8*/ 	.short	0x0380
        /*00ea*/ 	.short	0x0220


	//----- nvinfo : EIATTR_SW_WAR
	.align		4
.L_7157:
        /*00ec*/ 	.byte	0x04, 0x36
        /*00ee*/ 	.short	(.L_7159 - .L_7158)
.L_7158:
        /*00f0*/ 	.word	0x00000008
.L_7159:


//--------------------- .nv.info._ZN2at6native27unrolled_elementwise_kernelINS0_13AUnaryFunctorIN3c104HalfES4_S4_ZZZNS0_21remainder_kernel_cudaERNS_18TensorIteratorBaseEENKUlvE0_clEvENKUlvE1_clEvEUlS4_S4_E_EESt5arrayIPcLm2EELi4E23TrivialOffsetCalculatorILi1EjESF_NS0_6memory12LoadWithCastILi1EEENSG_13StoreWithCastILi1EEEEEviT_T0_T2_T3_T4_T5_ --------------------------
	.section	.nv.info._ZN2at6native27unrolled_elementwise_kernelINS0_13AUnaryFunctorIN3c104HalfES4_S4_ZZZNS0_21remainder_kernel_cudaERNS_18TensorIteratorBaseEENKUlvE0_clEvENKUlvE1_clEvEUlS4_S4_E_EESt5arrayIPcLm2EELi4E23TrivialOffsetCalculatorILi1EjESF_NS0_6memory12LoadWithCastILi1EEENSG_13StoreWithCastILi1EEEEEviT_T0_T2_T3_T4_T5_,"",@"SHT_CUDA_INFO"
	.sectionflags	@""
	.align	4


	//----- nvinfo : EIATTR_CUDA_API_VERSION
	.align		4
        /*0000*/ 	.byte	0x04, 0x37
        /*0002*/ 	.short	(.L_7161 - .L_7160)
.L_7160:
        /*0004*/ 	.word	0x00000082


	//----- nvinfo : EIATTR_KPARAM_INFO
	.align		4
.L_7161:
        /*0008*/ 	.byte	0x04, 0x17
        /*000a*/ 	.short	(.L_7163 - .L_7162)
.L_7162:
        /*000c*/ 	.word	0x00000000
        /*0010*/ 	.short	0x0006
        /*0012*/ 	.short	0x0024
        /*0014*/ 	.byte	0x00, 0xf0, 0x21, 0x00


	//----- nvinfo : EIATTR_KPARAM_INFO
	.align		4
.L_7163:
        /*0018*/ 	.byte	0x04, 0x17
        /*001a*/ 	.short	(.L_7165 - .L_7164)
.L_7164:
        /*001c*/ 	.word	0x00000000
        /*0020*/ 	.short	0x0005
        /*0022*/ 	.short	0x001c
        /*0024*/ 	.byte	0x00, 0xf0, 0x21, 0x00


	//----- nvinfo : EIATTR_KPARAM_INFO
	.align		4
.L_7165:
        /*0028*/ 	.byte	0x04, 0x17
        /*002a*/ 	.short	(.L_7167 - .L_7166)
.L_7166:
        /*002c*/ 	.word	0x00000000
        /*0030*/ 	.short	0x0004
        /*0032*/ 	.short	0x0019
        /*0034*/ 	.byte	0x00, 0xf0, 0x05, 0x00


	//----- nvinfo : EIATTR_KPARAM_INFO
	.align		4
.L_7167:
        /*0038*/ 	.byte	0x04, 0x17
        /*003a*/ 	.short	(.L_7169 - .L_7168)
.L_7168:
        /*003c*/ 	.word	0x00000000
        /*0040*/ 	.short	0x0003
        /*0042*/ 	.short	0x0018
        /*0044*/ 	.byte	0x00, 0xf0, 0x05, 0x00


	//----- nvinfo : EIATTR_KPARAM_INFO
	.align		4
.L_7169:
        /*0048*/ 	.byte	0x04, 0x17
        /*004a*/ 	.short	(.L_7171 - .L_7170)
.L_7170:
        /*004c*/ 	.word	0x00000000
        /*0050*/ 	.short	0x0002
        /*0052*/ 	.short	0x0008
        /*0054*/ 	.byte	0x00, 0xf0, 0x41, 0x00


	//----- nvinfo : EIATTR_KPARAM_INFO
	.align		4
.L_7171:
        /*0058*/ 	.byte	0x04, 0x17
        /*005a*/ 	.short	(.L_7173 - .L_7172)
.L_7172:
        /*005c*/ 	.word	0x00000000
        /*0060*/ 	.short	0x0001
        /*0062*/ 	.short	0x0004
        /*0064*/ 	.byte	0x00, 0xf0, 0x11, 0x00


	//----- nvinfo : EIATTR_KPARAM_INFO
	.align		4
.L_7173:
        /*0068*/ 	.byte	0x04, 0x17
        /*006a*/ 	.short	(.L_7175 - .L_7174)
.L_7174:
        /*006c*/ 	.word	0x00000000
        /*0070*/ 	.short	0x0000
        /*0072*/ 	.short	0x0000
        /*0074*/ 	.byte	0x00, 0xf0, 0x11, 0x00


	//----- nvinfo : EIATTR_SPARSE_MMA_MASK
	.align		4
.L_7175:
        /*0078*/ 	.byte	0x03, 0x50
        /*007a*/ 	.short	0x0000


	//----- nvinfo : EIATTR_MAXREG_COUNT
	.align		4
        /*007c*/ 	.byte	0x03, 0x1b
        /*007e*/ 	.short	0x00ff


	//----- nvinfo : EIATTR_EXTERNS
	.align		4
        /*0080*/ 	.byte	0x04, 0x0f
        /*0082*/ 	.short	(.L_7177 - .L_7176)


	//   ....[0]....
	.align		4
.L_7176:
        /*0084*/ 	.word	index@(__assertfail)


	//----- nvinfo : EIATTR_MERCURY_ISA_VERSION
	.align		4
.L_7177:
        /*0088*/ 	.byte	0x03, 0x5f
        /*008a*/ 	.short	0x0101


	//----- nvinfo : EIATTR_VRC_CTA_INIT_COUNT
	.align		4
        /*008c*/ 	.byte	0x02, 0x4a
	.zero		1
	.zero		1


	//----- nvinfo : EIATTR_SYSCALL_OFFSETS
	.align		4
        /*0090*/ 	.byte	0x04, 0x46
        /*0092*/ 	.short	(.L_7179 - .L_7178)


	//   ....[0]....
.L_7178:
        /*0094*/ 	.word	0x00001040


	//   ....[1]....
        /*0098*/ 	.word	0x00002260


	//   ....[2]....
        /*009c*/ 	.word	0x000033c0


	//   ....[3]....
        /*00a0*/ 	.word	0x00004440


	//   ....[4]....
        /*00a4*/ 	.word	0x000068e0


	//   ....[5]....
        /*00a8*/ 	.word	0x00007790


	//   ....[6]....
        /*00ac*/ 	.word	0x00008730


	//   ....[7]....
        /*00b0*/ 	.word	0x000096b0


	//----- nvinfo : EIATTR_EXIT_INSTR_OFFSETS
	.align		4
.L_7179:
        /*00b4*/ 	.byte	0x04, 0x1c
        /*00b6*/ 	.short	(.L_7181 - .L_7180)


	//   ....[0]....
.L_7180:
        /*00b8*/ 	.word	0x00008a00


	//   ....[1]....
        /*00bc*/ 	.word	0x00008b50


	//   ....[2]....
        /*00c0*/ 	.word	0x00008b90


	//   ....[3]....
        /*00c4*/ 	.word	0x00008c30


	//   ....[4]....
        /*00c8*/ 	.word	0x00008c70


	//   ....[5]....
        /*00cc*/ 	.word	0x00008cb0


	//   ....[6]....
        /*00d0*/ 	.word	0x00008d40


	//   ....[7]....
        /*00d4*/ 	.word	0x00008d60


	//   ....[8]....
        /*00d8*/ 	.word	0x00008e00


	//   ....[9]....
        /*00dc*/ 	.word	0x00008e50


	//   ....[10]....
        /*00e0*/ 	.word	0x00008ea0


	//   ....[11]....
        /*00e4*/ 	.word	0x00008f80


	//   ....[12]....
        /*00e8*/ 	.word	0x000090f0


	//   ....[13]....
        /*00ec*/ 	.word	0x00009260


	//   ....[14]....
        /*00f0*/ 	.word	0x000093c0


	//   ....[15]....
        /*00f4*/ 	.word	0x00009400


	//   ....[16]....
        /*00f8*/ 	.word	0x00009440


	//   ....[17]....
        /*00fc*/ 	.word	0x000094f0


	//   ....[18]....
        /*0100*/ 	.word	0x00009550


	//   ....[19]....
        /*0104*/ 	.word	0x000096c0


	//   ....[20]....
        /*0108*/ 	.word	0x000097d0


	//   ....[21]....
        /*010c*/ 	.word	0x00009910


	//   ....[22]....
        /*0110*/ 	.word	0x00009950


	//----- nvinfo : EIATTR_MAX_THREADS
	.align		4
.L_7181:
        /*0114*/ 	.byte	0x04, 0x05
        /*0116*/ 	.short	(.L_7183 - .L_7182)
.L_7182:
        /*0118*/ 	.word	0x00000080
        /*011c*/ 	.word	0x00000001
        /*0120*/ 	.word	0x00000001


	//----- nvinfo : EIATTR_CRS_STACK_SIZE
	.align		4
.L_7183:
        /*0124*/ 	.byte	0x04, 0x1e
        /*0126*/ 	.short	(.L_7185 - .L_7184)
.L_7184:
        /*0128*/ 	.word	0x00000000


	//----- nvinfo : EIATTR_CBANK_PARAM_SIZE
	.align		4
.L_7185:
        /*012c*/ 	.byte	0x03, 0x19
        /*012e*/ 	.short	0x002c


	//----- nvinfo : EIATTR_PARAM_CBANK
	.align		4
        /*0130*/ 	.byte	0x04, 0x0a
        /*0132*/ 	.short	(.L_7187 - .L_7186)
	.align		4
.L_7186:
        /*0134*/ 	.word	index@(.nv.constant0._ZN2at6native27unrolled_elementwise_kernelINS0_13AUnaryFunctorIN3c104HalfES4_S4_ZZZNS0_21remainder_kernel_cudaERNS_18TensorIteratorBaseEENKUlvE0_clEvENKUlvE1_clEvEUlS4_S4_E_EESt5arrayIPcLm2EELi4E23TrivialOffsetCalculatorILi1EjESF_NS0_6memory12LoadWithCastILi1EEENSG_13StoreWithCastILi1EEEEEviT_T0_T2_T3_T4_T5_)
        /*0138*/ 	.short	0x0380
        /*013a*/ 	.short	0x002c


	//----- nvinfo : EIATTR_SW_WAR
	.align		4
.L_7187:
        /*013c*/ 	.byte	0x04, 0x36
        /*013e*/ 	.short	(.L_7189 - .L_7188)
.L_7188:
        /*0140*/ 	.word	0x00000008
.L_7189:


//--------------------- .nv.info._ZN2at6native18elementwise_kernelILi128ELi4EZNS0_22gpu_kernel_impl_nocastINS0_13AUnaryFunctorIN3c104HalfES5_S5_ZZZNS0_21remainder_kernel_cudaERNS_18TensorIteratorBaseEENKUlvE0_clEvENKUlvE1_clEvEUlS5_S5_E_EEEEvS7_RKT_EUliE_EEviT1_ --------------------------
	.section	.nv.info._ZN2at6native18elementwise_kernelILi128ELi4EZNS0_22gpu_kernel_impl_nocastINS0_13AUnaryFunctorIN3c104HalfES5_S5_ZZZNS0_21remainder_kernel_cudaERNS_18TensorIteratorBaseEENKUlvE0_clEvENKUlvE1_clEvEUlS5_S5_E_EEEEvS7_RKT_EUliE_EEviT1_,"",@"SHT_CUDA_INFO"
	.sectionflags	@""
	.align	4


	//----- nvinfo : EIATTR_CUDA_API_VERSION
	.align		4
        /*0000*/ 	.byte	0x04, 0x37
        /*0002*/ 	.short	(.L_7191 - .L_7190)
.L_7190:
        /*0004*/ 	.word	0x00000082


	//----- nvinfo : EIATTR_KPARAM_INFO
	.align		4
.L_7191:
        /*0008*/ 	.byte	0x04, 0x17
        /*000a*/ 	.short	(.L_7193 - .L_7192)
.L_7192:
        /*000c*/ 	.word	0x00000000
        /*0010*/ 	.short	0x0001
        /*0012*/ 	.short	0x0008
        /*0014*/ 	.byte	0x00, 0xf0, 0x61, 0x08


	//----- nvinfo : EIATTR_KPARAM_INFO
	.align		4
.L_7193:
        /*0018*/ 	.byte	0x04, 0x17
        /*001a*/ 	.short	(.L_7195 - .L_7194)
.L_7194:
        /*001c*/ 	.word	0x00000000
        /*0020*/ 	.short	0x0000
        /*0022*/ 	.short	0x0000
        /*0024*/ 	.byte	0x00, 0xf0, 0x11, 0x00


	//----- nvinfo : EIATTR_SPARSE_MMA_MASK
	.align		4
.L_7195:
        /*0028*/ 	.byte	0x03, 0x50
        /*002a*/ 	.short	0x0000


	//----- nvinfo : EIATTR_MAXREG_COUNT
	.align		4
        /*002c*/ 	.byte	0x03, 0x1b
        /*002e*/ 	.short	0x0080


	//----- nvinfo : EIATTR_MERCURY_ISA_VERSION
	.align		4
        /*0030*/ 	.byte	0x03, 0x5f
        /*0032*/ 	.short	0x0101


	//----- nvinfo : EIATTR_VRC_CTA_INIT_COUNT
	.align		4
        /*0034*/ 	.byte	0x02, 0x4a
	.zero		1
	.zero		1


	//----- nvinfo : EIATTR_EXIT_INSTR_OFFSETS
	.align		4
        /*0038*/ 	.byte	0x04, 0x1c
        /*003a*/ 	.short	(.L_7197 - .L_7196)


	//   ....[0]....
.L_7196:
        /*003c*/ 	.word	0x00001050


	//   ....[1]....
        /*0040*/ 	.word	0x00001520


	//   ....[2]....
        /*0044*/ 	.word	0x00005e80


	//   ....[3]....
        /*0048*/ 	.word	0x00007680


	//----- nvinfo : EIATTR_MAX_THREADS
	.align		4
.L_7197:
        /*004c*/ 	.byte	0x04, 0x05
        /*004e*/ 	.short	(.L_7199 - .L_7198)
.L_7198:
        /*0050*/ 	.word	0x00000080
        /*0054*/ 	.word	0x00000001
        /*0058*/ 	.word	0x00000001


	//----- nvinfo : EIATTR_CRS_STACK_SIZE
	.align		4
.L_7199:
        /*005c*/ 	.byte	0x04, 0x1e
        /*005e*/ 	.short	(.L_7201 - .L_7200)
.L_7200:
        /*0060*/ 	.word	0x00000000


	//----- nvinfo : EIATTR_CBANK_PARAM_SIZE
	.align		4
.L_7201:
        /*0064*/ 	.byte	0x03, 0x19
        /*0066*/ 	.short	0x0220


	//----- nvinfo : EIATTR_PARAM_CBANK
	.align		4
        /*0068*/ 	.byte	0x04, 0x0a
        /*006a*/ 	.short	(.L_7203 - .L_7202)
	.align		4
.L_7202:
        /*006c*/ 	.word	index@(.nv.constant0._ZN2at6native18elementwise_kernelILi128ELi4EZNS0_22gpu_kernel_impl_nocastINS0_13AUnaryFunctorIN3c104HalfES5_S5_ZZZNS0_21remainder_kernel_cudaERNS_18TensorIteratorBaseEENKUlvE0_clEvENKUlvE1_clEvEUlS5_S5_E_EEEEvS7_RKT_EUliE_EEviT1_)
        /*0070*/ 	.short	0x0380
        /*0072*/ 	.short	0x0220


	//----- nvinfo : EIATTR_SW_WAR
	.align		4
.L_7203:
        /*0074*/ 	.byte	0x04, 0x36
        /*0076*/ 	.short	(.L_7205 - .L_7204)
.L_7204:
        /*0078*/ 	.word	0x00000008
.L_7205:


//--------------------- .nv.info._ZN2at6native27unrolled_elementwise_kernelINS0_13AUnaryFunctorIN3c104HalfES4_S4_ZZZNS0_21remainder_kernel_cudaERNS_18TensorIteratorBaseEENKUlvE0_clEvENKUlvE1_clEvEUlS4_S4_E_EESt5arrayIPcLm2EELi4E23TrivialOffsetCalculatorILi1EjESF_NS0_6memory15LoadWithoutCastENSG_16StoreWithoutCastEEEviT_T0_T2_T3_T4_T5_ --------------------------
	.section	.nv.info._ZN2at6native27unrolled_elementwise_kernelINS0_13AUnaryFunctorIN3c104HalfES4_S4_ZZZNS0_21remainder_kernel_cudaERNS_18TensorIteratorBaseEENKUlvE0_clEvENKUlvE1_clEvEUlS4_S4_E_EESt5arrayIPcLm2EELi4E23TrivialOffsetCalculatorILi1EjESF_NS0_6memory15LoadWithoutCastENSG_16StoreWithoutCastEEEviT_T0_T2_T3_T4_T5_,"",@"SHT_CUDA_INFO"
	.sectionflags	@""
	.align	4


	//----- nvinfo : EIATTR_CUDA_API_VERSION
	.align		4
        /*0000*/ 	.byte	0x04, 0x37
        /*0002*/ 	.short	(.L_7207 - .L_7206)
.L_7206:
        /*0004*/ 	.word	0x00000082


	//----- nvinfo : EIATTR_KPARAM_INFO
	.align		4
.L_7207:
        /*0008*/ 	.byte	0x04, 0x17
        /*000a*/ 	.short	(.L_7209 - .L_7208)
.L_7208:
        /*000c*/ 	.word	0x00000000
        /*0010*/ 	.short	0x0006
        /*0012*/ 	.short	0x001b
        /*0014*/ 	.byte	0x00, 0xf0, 0x05, 0x00


	//----- nvinfo : EIATTR_KPARAM_INFO
	.align		4
.L_7209:
        /*0018*/ 	.byte	0x04, 0x17
        /*001a*/ 	.short	(.L_7211 - .L_7210)
.L_7210:
        /*001c*/ 	.word	0x00000000
        /*0020*/ 	.short	0x0005
        /*0022*/ 	.short	0x001a
        /*0024*/ 	.byte	0x00, 0xf0, 0x05, 0x00


	//----- nvinfo : EIATTR_KPARAM_INFO
	.align		4
.L_7211:
        /*0028*/ 	.byte	0x04, 0x17
        /*002a*/ 	.short	(.L_7213 - .L_7212)
.L_7212:
        /*002c*/ 	.word	0x00000000
        /*0030*/ 	.short	0x0004
        /*0032*/ 	.short	0x0019
        /*0034*/ 	.byte	0x00, 0xf0, 0x05, 0x00


	//----- nvinfo : EIATTR_KPARAM_INFO
	.align		4
.L_7213:
        /*0038*/ 	.byte	0x04, 0x17
        /*003a*/ 	.short	(.L_7215 - .L_7214)
.L_7214:
        /*003c*/ 	.word	0x00000000
        /*0040*/ 	.short	0x0003
        /*0042*/ 	.short	0x0018
        /*0044*/ 	.byte	0x00, 0xf0, 0x05, 0x00


	//----- nvinfo : EIATTR_KPARAM_INFO
	.align		4
.L_7215:
        /*0048*/ 	.byte	0x04, 0x17
        /*004a*/ 	.short	(.L_7217 - .L_7216)
.L_7216:
        /*004c*/ 	.word	0x00000000
        /*0050*/ 	.short	0x0002
        /*0052*/ 	.short	0x0008
        /*0054*/ 	.byte	0x00, 0xf0, 0x41, 0x00


	//----- nvinfo : EIATTR_KPARAM_INFO
	.align		4
.L_7217:
        /*0058*/ 	.byte	0x04, 0x17
        /*005a*/ 	.short	(.L_7219 - .L_7218)
.L_7218:
        /*005c*/ 	.word	0x00000000
        /*0060*/ 	.short	0x0001
        /*0062*/ 	.short	0x0004
        /*0064*/ 	.byte	0x00, 0xf0, 0x11, 0x00


	//----- nvinfo : EIATTR_KPARAM_INFO
	.align		4
.L_7219:
        /*0068*/ 	.byte	0x04, 0x17
        /*006a*/ 	.short	(.L_7221 - .L_7220)
.L_7220:
        /*006c*/ 	.word	0x00000000
        /*0070*/ 	.short	0x0000
        /*0072*/ 	.short	0x0000
        /*0074*/ 	.byte	0x00, 0xf0, 0x11, 0x00


	//----- nvinfo : EIATTR_SPARSE_MMA_MASK
	.align		4
.L_7221:
        /*0078*/ 	.byte	0x03, 0x50
        /*007a*/ 	.short	0x0000


	//----- nvinfo : EIATTR_MAXREG_COUNT
	.align		4
        /*007c*/ 	.byte	0x03, 0x1b
        /*007e*/ 	.short	0x00ff


	//----- nvinfo : EIATTR_MERCURY_ISA_VERSION
	.align		4
        /*0080*/ 	.byte	0x03, 0x5f
        /*0082*/ 	.short	0x0101


	//----- nvinfo : EIATTR_VRC_CTA_INIT_COUNT
	.align		4
        /*0084*/ 	.byte	0x02, 0x4a
	.zero		1
	.zero		1


	//----- nvinfo : EIATTR_EXIT_INSTR_OFFSETS
	.align		4
        /*0088*/ 	.byte	0x04, 0x1c
        /*008a*/ 	.short	(.L_7223 - .L_7222)


	//   ....[0]....
.L_7222:
        /*008c*/ 	.word	0x00001880


	//   ....[1]....
        /*0090*/ 	.word	0x000018d0


	//----- nvinfo : EIATTR_MAX_THREADS
	.align		4
.L_7223:
        /*0094*/ 	.byte	0x04, 0x05
        /*0096*/ 	.short	(.L_7225 - .L_7224)
.L_7224:
        /*0098*/ 	.word	0x00000080
        /*009c*/ 	.word	0x00000001
        /*00a0*/ 	.word	0x00000001


	//----- nvinfo : EIATTR_CRS_STACK_SIZE
	.align		4
.L_7225:
        /*00a4*/ 	.byte	0x04, 0x1e
        /*00a6*/ 	.short	(.L_7227 - .L_7226)
.L_7226:
        /*00a8*/ 	.word	0x00000000


	//----- nvinfo : EIATTR_CBANK_PARAM_SIZE
	.align		4
.L_7227:
        /*00ac*/ 	.byte	0x03, 0x19
        /*00ae*/ 	.short	0x001c


	//----- nvinfo : EIATTR_PARAM_CBANK
	.align		4
        /*00b0*/ 	.byte	0x04, 0x0a
        /*00b2*/ 	.short	(.L_7229 - .L_7228)
	.align		4
.L_7228:
        /*00b4*/ 	.word	index@(.nv.constant0._ZN2at6native27unrolled_elementwise_kernelINS0_13AUnaryFunctorIN3c104HalfES4_S4_ZZZNS0_21remainder_kernel_cudaERNS_18TensorIteratorBaseEENKUlvE0_clEvENKUlvE1_clEvEUlS4_S4_E_EESt5arrayIPcLm2EELi4E23TrivialOffsetCalculatorILi1EjESF_NS0_6memory15LoadWithoutCastENSG_16StoreWithoutCastEEEviT_T0_T2_T3_T4_T5_)
        /*00b8*/ 	.short	0x0380
        /*00ba*/ 	.short	0x001c


	//----- nvinfo : EIATTR_SW_WAR
	.align		4
.L_7229:
        /*00bc*/ 	.byte	0x04, 0x36
        /*00be*/ 	.short	(.L_7231 - .L_7230)
.L_7230:
        /*00c0*/ 	.word	0x00000008
.L_7231:


//--------------------- .nv.info._ZN2at6native29vectorized_elementwise_kernelILi2ENS0_13AUnaryFunctorIN3c104HalfES4_S4_ZZZNS0_21remainder_kernel_cudaERNS_18TensorIteratorBaseEENKUlvE0_clEvENKUlvE1_clEvEUlS4_S4_E_EESt5arrayIPcLm2EEEEviT0_T1_ --------------------------
	.section	.nv.info._ZN2at6native29vectorized_elementwise_kernelILi2ENS0_13AUnaryFunctorIN3c104HalfES4_S4_ZZZNS0_21remainder_kernel_cudaERNS_18TensorIteratorBaseEENKUlvE0_clEvENKUlvE1_clEvEUlS4_S4_E_EESt5arrayIPcLm2EEEEviT0_T1_,"",@"SHT_CUDA_INFO"
	.sectionflags	@""
	.align	4


	//----- nvinfo : EIATTR_CUDA_API_VERSION
	.align		4
        /*0000*/ 	.byte	0x04, 0x37
        /*0002*/ 	.short	(.L_7233 - .L_7232)
.L_7232:
        /*0004*/ 	.word	0x00000082


	//----- nvinfo : EIATTR_KPARAM_INFO
	.align		4
.L_7233:
        /*0008*/ 	.byte	0x04, 0x17
        /*000a*/ 	.short	(.L_7235 - .L_7234)
.L_7234:
        /*000c*/ 	.word	0x00000000
        /*0010*/ 	.short	0x0002
        /*0012*/ 	.short	0x0008
        /*0014*/ 	.byte	0x00, 0xf0, 0x41, 0x00


	//----- nvinfo : EIATTR_KPARAM_INFO
	.align		4
.L_7235:
        /*0018*/ 	.byte	0x04, 0x17
        /*001a*/ 	.short	(.L_7237 - .L_7236)
.L_7236:
        /*001c*/ 	.word	0x00000000
        /*0020*/ 	.short	0x0001
        /*0022*/ 	.short	0x0004
        /*0024*/ 	.byte	0x00, 0xf0, 0x11, 0x00


	//----- nvinfo : EIATTR_KPARAM_INFO
	.align		4
.L_7237:
        /*0028*/ 	.byte	0x04, 0x17
        /*002a*/ 	.short	(.L_7239 - .L_7238)
.L_7238:
        /*002c*/ 	.word	0x00000000
        /*0030*/ 	.short	0x0000
        /*0032*/ 	.short	0x0000
        /*0034*/ 	.byte	0x00, 0xf0, 0x11, 0x00


	//----- nvinfo : EIATTR_SPARSE_MMA_MASK
	.align		4
.L_7239:
        /*0038*/ 	.byte	0x03, 0x50
        /*003a*/ 	.short	0x0000


	//----- nvinfo : EIATTR_MAXREG_COUNT
	.align		4
        /*003c*/ 	.byte	0x03, 0x1b
        /*003e*/ 	.short	0x00ff


	//----- nvinfo : EIATTR_MERCURY_ISA_VERSION
	.align		4
        /*0040*/ 	.byte	0x03, 0x5f
        /*0042*/ 	.short	0x0101


	//----- nvinfo : EIATTR_VRC_CTA_INIT_COUNT
	.align		4
        /*0044*/ 	.byte	0x02, 0x4a
	.zero		1
	.zero		1


	//----- nvinfo : EIATTR_EXIT_INSTR_OFFSETS
	.align		4
        /*0048*/ 	.byte	0x04, 0x1c
        /*004a*/ 	.short	(.L_7241 - .L_7240)


	//   ....[0]....
.L_7240:
        /*004c*/ 	.word	0x000030f0


	//   ....[1]....
        /*0050*/ 	.word	0x00003140


	//   ....[2]....
        /*0054*/ 	.word	0x00005830


	//----- nvinfo : EIATTR_MAX_THREADS
	.align		4
.L_7241:
        /*0058*/ 	.byte	0x04, 0x05
        /*005a*/ 	.short	(.L_7243 - .L_7242)
.L_7242:
        /*005c*/ 	.word	0x00000080
        /*0060*/ 	.word	0x00000001
        /*0064*/ 	.word	0x00000001


	//----- nvinfo : EIATTR_CRS_STACK_SIZE
	.align		4
.L_7243:
        /*0068*/ 	.byte	0x04, 0x1e
        /*006a*/ 	.short	(.L_7245 - .L_7244)
.L_7244:
        /*006c*/ 	.word	0x00000000


	//----- nvinfo : EIATTR_CBANK_PARAM_SIZE
	.align		4
.L_7245:
        /*0070*/ 	.byte	0x03, 0x19
        /*0072*/ 	.short	0x0018


	//----- nvinfo : EIATTR_PARAM_CBANK
	.align		4
        /*0074*/ 	.byte	0x04, 0x0a
        /*0076*/ 	.short	(.L_7247 - .L_7246)
	.align		4
.L_7246:
        /*0078*/ 	.word	index@(.nv.constant0._ZN2at6native29vectorized_elementwise_kernelILi2ENS0_13AUnaryFunctorIN3c104HalfES4_S4_ZZZNS0_21remainder_kernel_cudaERNS_18TensorIteratorBaseEENKUlvE0_clEvENKUlvE1_clEvEUlS4_S4_E_EESt5arrayIPcLm2EEEEviT0_T1_)
        /*007c*/ 	.short	0x0380
        /*007e*/ 	.short	0x0018


	//----- nvinfo : EIATTR_SW_WAR
	.align		4
.L_7247:
        /*0080*/ 	.byte	0x04, 0x36
        /*0082*/ 	.short	(.L_7249 - .L_7248)
.L_7248:
        /*0084*/ 	.word	0x00000008
.L_7249:


//--------------------- .nv.info._ZN2at6native29vectorized_elementwise_kernelILi4ENS0_13AUnaryFunctorIN3c104HalfES4_S4_ZZZNS0_21remainder_kernel_cudaERNS_18TensorIteratorBaseEENKUlvE0_clEvENKUlvE1_clEvEUlS4_S4_E_EESt5arrayIPcLm2EEEEviT0_T1_ --------------------------
	.section	.nv.info._ZN2at6native29vectorized_elementwise_kernelILi4ENS0_13AUnaryFunctorIN3c104HalfES4_S4_ZZZNS0_21remainder_kernel_cudaERNS_18TensorIteratorBaseEENKUlvE0_clEvENKUlvE1_clEvEUlS4_S4_E_EESt5arrayIPcLm2EEEEviT0_T1_,"",@"SHT_CUDA_INFO"
	.sectionflags	@""
	.align	4


	//----- nvinfo : EIATTR_CUDA_API_VERSION
	.align		4
        /*0000*/ 	.byte	0x04, 0x37
        /*0002*/ 	.short	(.L_7251 - .L_7250)
.L_7250:
        /*0004*/ 	.word	0x00000082


	//----- nvinfo : EIATTR_KPARAM_INFO
	.align		4
.L_7251:
        /*0008*/ 	.byte	0x04, 0x17
        /*000a*/ 	.short	(.L_7253 - .L_7252)
.L_7252:
        /*000c*/ 	.word	0x00000000
        /*0010*/ 	.short	0x0002
        /*0012*/ 	.short	0x0008
        /*0014*/ 	.byte	0x00, 0xf0, 0x41, 0x00


	//----- nvinfo : EIATTR_KPARAM_INFO
	.align		4
.L_7253:
        /*0018*/ 	.byte	0x04, 0x17
        /*001a*/ 	.short	(.L_7255 - .L_7254)
.L_7254:
        /*001c*/ 	.word	0x00000000
        /*0020*/ 	.short	0x0001
        /*0022*/ 	.short	0x0004
        /*0024*/ 	.byte	0x00, 0xf0, 0x11, 0x00


	//----- nvinfo : EIATTR_KPARAM_INFO
	.align		4
.L_7255:
        /*0028*/ 	.byte	0x04, 0x17
        /*002a*/ 	.short	(.L_7257 - .L_7256)
.L_7256:
        /*002c*/ 	.word	0x00000000
        /*0030*/ 	.short	0x0000
        /*0032*/ 	.short	0x0000
        /*0034*/ 	.byte	0x00, 0xf0, 0x11, 0x00


	//----- nvinfo : EIATTR_SPARSE_MMA_MASK
	.align		4
.L_7257:
        /*0038*/ 	.byte	0x03, 0x50
        /*003a*/ 	.short	0x0000


	//----- nvinfo : EIATTR_MAXREG_COUNT
	.align		4
        /*003c*/ 	.byte	0x03, 0x1b
        /*003e*/ 	.short	0x00ff


	//----- nvinfo : EIATTR_MERCURY_ISA_VERSION
	.align		4
        /*0040*/ 	.byte	0x03, 0x5f
        /*0042*/ 	.short	0x0101


	//----- nvinfo : EIATTR_VRC_CTA_INIT_COUNT
	.align		4
        /*0044*/ 	.byte	0x02, 0x4a
	.zero		1
	.zero		1


	//----- nvinfo : EIATTR_EXIT_INSTR_OFFSETS
	.align		4
        /*0048*/ 	.byte	0x04, 0x1c
        /*004a*/ 	.short	(.L_7259 - .L_7258)


	//   ....[0]....
.L_7258:
        /*004c*/ 	.word	0x000030f0


	//   ....[1]....
        /*0050*/ 	.word	0x00003140


	//   ....[2]....
        /*0054*/ 	.word	0x000057f0


	//----- nvinfo : EIATTR_MAX_THREADS
	.align		4
.L_7259:
        /*0058*/ 	.byte	0x04, 0x05
        /*005a*/ 	.short	(.L_7261 - .L_7260)
.L_7260:
        /*005c*/ 	.word	0x00000080
        /*0060*/ 	.word	0x00000001
        /*0064*/ 	.word	0x00000001


	//----- nvinfo : EIATTR_CRS_STACK_SIZE
	.align		4
.L_7261:
        /*0068*/ 	.byte	0x04, 0x1e
        /*006a*/ 	.short	(.L_7263 - .L_7262)
.L_7262:
        /*006c*/ 	.word	0x00000000


	//----- nvinfo : EIATTR_CBANK_PARAM_SIZE
	.align		4
.L_7263:
        /*0070*/ 	.byte	0x03, 0x19
        /*0072*/ 	.short	0x0018


	//----- nvinfo : EIATTR_PARAM_CBANK
	.align		4
        /*0074*/ 	.byte	0x04, 0x0a
        /*0076*/ 	.short	(.L_7265 - .L_7264)
	.align		4
.L_7264:
        /*0078*/ 	.word	index@(.nv.constant0._ZN2at6native29vectorized_elementwise_kernelILi4ENS0_13AUnaryFunctorIN3c104HalfES4_S4_ZZZNS0_21remainder_kernel_cudaERNS_18TensorIteratorBaseEENKUlvE0_clEvENKUlvE1_clEvEUlS4_S4_E_EESt5arrayIPcLm2EEEEviT0_T1_)
        /*007c*/ 	.short	0x0380
        /*007e*/ 	.short	0x0018


	//----- nvinfo : EIATTR_SW_WAR
	.align		4
.L_7265:
        /*0080*/ 	.byte	0x04, 0x36
        /*0082*/ 	.short	(.L_7267 - .L_7266)
.L_7266:
        /*0084*/ 	.word	0x00000008
.L_7267:


//--------------------- .nv.info._ZN2at6native29vectorized_elementwise_kernelILi8ENS0_13AUnaryFunctorIN3c104HalfES4_S4_ZZZNS0_21remainder_kernel_cudaERNS_18TensorIteratorBaseEENKUlvE0_clEvENKUlvE1_clEvEUlS4_S4_E_EESt5arrayIPcLm2EEEEviT0_T1_ --------------------------
	.section	.nv.info._ZN2at6native29vectorized_elementwise_kernelILi8ENS0_13AUnaryFunctorIN3c104HalfES4_S4_ZZZNS0_21remainder_kernel_cudaERNS_18TensorIteratorBaseEENKUlvE0_clEvENKUlvE1_clEvEUlS4_S4_E_EESt5arrayIPcLm2EEEEviT0_T1_,"",@"SHT_CUDA_INFO"
	.sectionflags	@""
	.align	4


	//----- nvinfo : EIATTR_CUDA_API_VERSION
	.align		4
        /*0000*/ 	.byte	0x04, 0x37
        /*0002*/ 	.short	(.L_7269 - .L_7268)
.L_7268:
        /*0004*/ 	.word	0x00000082


	//----- nvinfo : EIATTR_KPARAM_INFO
	.align		4
.L_7269:
        /*0008*/ 	.byte	0x04, 0x17
        /*000a*/ 	.short	(.L_7271 - .L_7270)
.L_7270:
        /*000c*/ 	.word	0x00000000
        /*0010*/ 	.short	0x0002
        /*0012*/ 	.short	0x0008
        /*0014*/ 	.byte	0x00, 0xf0, 0x41, 0x00


	//----- nvinfo : EIATTR_KPARAM_INFO
	.align		4
.L_7271:
        /*0018*/ 	.byte	0x04, 0x17
        /*001a*/ 	.short	(.L_7273 - .L_7272)
.L_7272:
        /*001c*/ 	.word	0x00000000
        /*0020*/ 	.short	0x0001
        /*0022*/ 	.short	0x0004
        /*0024*/ 	.byte	0x00, 0xf0, 0x11, 0x00


	//----- nvinfo : EIATTR_KPARAM_INFO
	.align		4
.L_7273:
        /*0028*/ 	.byte	0x04, 0x17
        /*002a*/ 	.short	(.L_7275 - .L_7274)
.L_7274:
        /*002c*/ 	.word	0x00000000
        /*0030*/ 	.short	0x0000
        /*0032*/ 	.short	0x0000
        /*0034*/ 	.byte	0x00, 0xf0, 0x11, 0x00


	//----- nvinfo : EIATTR_SPARSE_MMA_MASK
	.align		4
.L_7275:
        /*0038*/ 	.byte	0x03, 0x50
        /*003a*/ 	.short	0x0000


	//----- nvinfo : EIATTR_MAXREG_COUNT
	.align		4
        /*003c*/ 	.byte	0x03, 0x1b
        /*003e*/ 	.short	0x00ff


	//----- nvinfo : EIATTR_MERCURY_ISA_VERSION
	.align		4
        /*0040*/ 	.byte	0x03, 0x5f
        /*0042*/ 	.short	0x0101


	//----- nvinfo : EIATTR_VRC_CTA_INIT_COUNT
	.align		4
        /*0044*/ 	.byte	0x02, 0x4a
	.zero		1
	.zero		1


	//----- nvinfo : EIATTR_EXIT_INSTR_OFFSETS
	.align		4
        /*0048*/ 	.byte	0x04, 0x1c
        /*004a*/ 	.short	(.L_7277 - .L_7276)


	//   ....[0]....
.L_7276:
        /*004c*/ 	.word	0x00000010


	//----- nvinfo : EIATTR_MAX_THREADS
	.align		4
.L_7277:
        /*0050*/ 	.byte	0x04, 0x05
        /*0052*/ 	.short	(.L_7279 - .L_7278)
.L_7278:
        /*0054*/ 	.word	0x00000080
        /*0058*/ 	.word	0x00000001
        /*005c*/ 	.word	0x00000001


	//----- nvinfo : EIATTR_CBANK_PARAM_SIZE
	.align		4
.L_7279:
        /*0060*/ 	.byte	0x03, 0x19
        /*0062*/ 	.short	0x0018


	//----- nvinfo : EIATTR_PARAM_CBANK
	.align		4
        /*0064*/ 	.byte	0x04, 0x0a
        /*0066*/ 	.short	(.L_7281 - .L_7280)
	.align		4
.L_7280:
        /*0068*/ 	.word	index@(.nv.constant0._ZN2at6native29vectorized_elementwise_kernelILi8ENS0_13AUnaryFunctorIN3c104HalfES4_S4_ZZZNS0_21remainder_kernel_cudaERNS_18TensorIteratorBaseEENKUlvE0_clEvENKUlvE1_clEvEUlS4_S4_E_EESt5arrayIPcLm2EEEEviT0_T1_)
        /*006c*/ 	.short	0x0380
        /*006e*/ 	.short	0x0018


	//----- nvinfo : EIATTR_SW_WAR
	.align		4
.L_7281:
        /*0070*/ 	.byte	0x04, 0x36
        /*0072*/ 	.short	(.L_7283 - .L_7282)
.L_7282:
        /*0074*/ 	.word	0x00000008
.L_7283:


//--------------------- .nv.info._ZN2at6native18elementwise_kernelILi128ELi4EZNS0_15gpu_kernel_implINS0_13BinaryFunctorIfffZZZNS0_21remainder_kernel_cudaERNS_18TensorIteratorBaseEENKUlvE0_clEvENKUlvE0_clEvEUlffE_EEEEvS5_RKT_EUliE_EEviT1_ --------------------------
	.section	.nv.info._ZN2at6native18elementwise_kernelILi128ELi4EZNS0_15gpu_kernel_implINS0_13BinaryFunctorIfffZZZNS0_21remainder_kernel_cudaERNS_18TensorIteratorBaseEENKUlvE0_clEvENKUlvE0_clEvEUlffE_EEEEvS5_RKT_EUliE_EEviT1_,"",@"SHT_CUDA_INFO"
	.sectionflags	@""
	.align	4


	//----- nvinfo : EIATTR_CUDA_API_VERSION
	.align		4
        /*0000*/ 	.byte	0x04, 0x37
        /*0002*/ 	.short	(.L_7285 - .L_7284)
.L_7284:
        /*0004*/ 	.word	0x00000082


	//----- nvinfo : EIATTR_KPARAM_INFO
	.align		4
.L_7285:
        /*0008*/ 	.byte	0x04, 0x17
        /*000a*/ 	.short	(.L_7287 - .L_7286)
.L_7286:
        /*000c*/ 	.word	0x00000000
        /*0010*/ 	.short	0x0001
        /*0012*/ 	.short	0x0008
        /*0014*/ 	.byte	0x00, 0xf0, 0x21, 0x0a


	//----- nvinfo : EIATTR_KPARAM_INFO
	.align		4
.L_7287:
        /*0018*/ 	.byte	0x04, 0x17
        /*001a*/ 	.short	(.L_7289 - .L_7288)
.L_7288:
        /*001c*/ 	.word	0x00000000
        /*0020*/ 	.short	0x0000
        /*0022*/ 	.short	0x0000
        /*0024*/ 	.byte	0x00, 0xf0, 0x11, 0x00


	//----- nvinfo : EIATTR_SPARSE_MMA_MASK
	.align		4
.L_7289:
        /*0028*/ 	.byte	0x03, 0x50
        /*002a*/ 	.short	0x0000


	//----- nvinfo : EIATTR_MAXREG_COUNT
	.align		4
        /*002c*/ 	.byte	0x03, 0x1b
        /*002e*/ 	.short	0x0080


	//----- nvinfo : EIATTR_EXTERNS
	.align		4
        /*0030*/ 	.byte	0x04, 0x0f
        /*0032*/ 	.short	(.L_7291 - .L_7290)


	//   ....[0]....
	.align		4
.L_7290:
        /*0034*/ 	.word	index@(__assertfail)


	//----- nvinfo : EIATTR_MERCURY_ISA_VERSION
	.align		4
.L_7291:
        /*0038*/ 	.byte	0x03, 0x5f
        /*003a*/ 	.short	0x0101


	//----- nvinfo : EIATTR_VRC_CTA_INIT_COUNT
	.align		4
        /*003c*/ 	.byte	0x02, 0x4a
	.zero		1
	.zero		1


	//----- nvinfo : EIATTR_SYSCALL_OFFSETS
	.align		4
        /*0040*/ 	.byte	0x04, 0x46
        /*0042*/ 	.short	(.L_7293 - .L_7292)


	//   ....[0]....
.L_7292:
        /*0044*/ 	.word	0x00002490


	//   ....[1]....
        /*0048*/ 	.word	0x00003300


	//   ....[2]....
        /*004c*/ 	.word	0x00004550


	//   ....[3]....
        /*0050*/ 	.word	0x00006b10


	//   ....[4]....
        /*0054*/ 	.word	0x00007980


	//   ....[5]....
        /*0058*/ 	.word	0x00008a30


	//   ....[6]....
        /*005c*/ 	.word	0x0000b100


	//   ....[7]....
        /*0060*/ 	.word	0x0000bf70


	//   ....[8]....
        /*0064*/ 	.word	0x0000d020


	//   ....[9]....
        /*0068*/ 	.word	0x0000f710


	//   ....[10]....
        /*006c*/ 	.word	0x00010580


	//   ....[11]....
        /*0070*/ 	.word	0x00011600


	//----- nvinfo : EIATTR_EXIT_INSTR_OFFSETS
	.align		4
.L_7293:
        /*0074*/ 	.byte	0x04, 0x1c
        /*0076*/ 	.short	(.L_7295 - .L_7294)


	//   ....[0]....
.L_7294:
        /*0078*/ 	.word	0x0000d2d0


	//   ....[1]....
        /*007c*/ 	.word	0x00010b80


	//   ....[2]....
        /*0080*/ 	.word	0x00010bc0


	//   ....[3]....
        /*0084*/ 	.word	0x00010c50


	//   ....[4]....
        /*0088*/ 	.word	0x00010c80


	//   ....[5]....
        /*008c*/ 	.word	0x00010cb0


	//   ....[6]....
        /*0090*/ 	.word	0x00010d30


	//   ....[7]....
        /*0094*/ 	.word	0x00010d60


	//   ....[8]....
        /*0098*/ 	.word	0x00010df0


	//   ....[9]....
        /*009c*/ 	.word	0x00010e30


	//   ....[10]....
        /*00a0*/ 	.word	0x00010e70


	//   ....[11]....
        /*00a4*/ 	.word	0x00010f40


	//   ....[12]....
        /*00a8*/ 	.word	0x000110a0


	//   ....[13]....
        /*00ac*/ 	.word	0x00011200


	//   ....[14]....
        /*00b0*/ 	.word	0x00011350


	//   ....[15]....
        /*00b4*/ 	.word	0x00011380


	//   ....[16]....
        /*00b8*/ 	.word	0x000113b0


	//   ....[17]....
        /*00bc*/ 	.word	0x00011450


	//   ....[18]....
        /*00c0*/ 	.word	0x000114a0


	//   ....[19]....
        /*00c4*/ 	.word	0x00011610


	//   ....[20]....
        /*00c8*/ 	.word	0x00011710


	//   ....[21]....
        /*00cc*/ 	.word	0x00011840


	//   ....[22]....
        /*00d0*/ 	.word	0x00011870


	//----- nvinfo : EIATTR_MAX_THREADS
	.align		4
.L_7295:
        /*00d4*/ 	.byte	0x04, 0x05
        /*00d6*/ 	.short	(.L_7297 - .L_7296)
.L_7296:
        /*00d8*/ 	.word	0x00000080
        /*00dc*/ 	.word	0x00000001
        /*00e0*/ 	.word	0x00000001


	//----- nvinfo : EIATTR_CRS_STACK_SIZE
	.align		4
.L_7297:
        /*00e4*/ 	.byte	0x04, 0x1e
        /*00e6*/ 	.short	(.L_7299 - .L_7298)
.L_7298:
        /*00e8*/ 	.word	0x00000000


	//----- nvinfo : EIATTR_CBANK_PARAM_SIZE
	.align		4
.L_7299:
        /*00ec*/ 	.byte	0x03, 0x19
        /*00ee*/ 	.short	0x0290


	//----- nvinfo : EIATTR_PARAM_CBANK
	.align		4
        /*00f0*/ 	.byte	0x04, 0x0a
        /*00f2*/ 	.short	(.L_7301 - .L_7300)
	.align		4
.L_7300:
        /*00f4*/ 	.word	index@(.nv.constant0._ZN2at6native18elementwise_kernelILi128ELi4EZNS0_15gpu_kernel_implINS0_13BinaryFunctorIfffZZZNS0_21remainder_kernel_cudaERNS_18TensorIteratorBaseEENKUlvE0_clEvENKUlvE0_clEvEUlffE_EEEEvS5_RKT_EUliE_EEviT1_)
        /*00f8*/ 	.short	0x0380
        /*00fa*/ 	.short	0x0290


	//----- nvinfo : EIATTR_SW_WAR
	.align		4
.L_7301:
        /*00fc*/ 	.byte	0x04, 0x36
        /*00fe*/ 	.short	(.L_7303 - .L_7302)
.L_7302:
        /*0100*/ 	.word	0x00000008
.L_7303:


//--------------------- .nv.info._ZN2at6native27unrolled_elementwise_kernelINS0_13BinaryFunctorIfffZZZNS0_21remainder_kernel_cudaERNS_18TensorIteratorBaseEENKUlvE0_clEvENKUlvE0_clEvEUlffE_EESt5arrayIPcLm3EELi4E23TrivialOffsetCalculatorILi2EjESC_ILi1EjENS0_6memory12LoadWithCastILi2EEENSF_13StoreWithCastILi1EEEEEviT_T0_T2_T3_T4_T5_ --------------------------
	.section	.nv.info._ZN2at6native27unrolled_elementwise_kernelINS0_13BinaryFunctorIfffZZZNS0_21remainder_kernel_cudaERNS_18TensorIteratorBaseEENKUlvE0_clEvENKUlvE0_clEvEUlffE_EESt5arrayIPcLm3EELi4E23TrivialOffsetCalculatorILi2EjESC_ILi1EjENS0_6memory12LoadWithCastILi2EEENSF_13StoreWithCastILi1EEEEEviT_T0_T2_T3_T4_T5_,"",@"SHT_CUDA_INFO"
	.sectionflags	@""
	.align	4


	//----- nvinfo : EIATTR_CUDA_API_VERSION
	.align		4
        /*0000*/ 	.byte	0x04, 0x37
        /*0002*/ 	.short	(.L_7305 - .L_7304)
.L_7304:
        /*0004*/ 	.word	0x00000082


	//----- nvinfo : EIATTR_KPARAM_INFO
	.align		4
.L_7305:
        /*0008*/ 	.byte	0x04, 0x17
        /*000a*/ 	.short	(.L_7307 - .L_7306)
.L_7306:
        /*000c*/ 	.word	0x00000000
        /*0010*/ 	.short	0x0006
        /*0012*/ 	.short	0x0030
        /*0014*/ 	.byte	0x00, 0xf0, 0x21, 0x00


	//----- nvinfo : EIATTR_KPARAM_INFO
	.align		4
.L_7307:
        /*0018*/ 	.byte	0x04, 0x17
        /*001a*/ 	.short	(.L_7309 - .L_7308)
.L_7308:
        /*001c*/ 	.word	0x00000000
        /*0020*/ 	.short	0x0005
        /*0022*/ 	.short	0x0024
        /*0024*/ 	.byte	0x00, 0xf0, 0x31, 0x00


	//----- nvinfo : EIATTR_KPARAM_INFO
	.align		4
.L_7309:
        /*0028*/ 	.byte	0x04, 0x17
        /*002a*/ 	.short	(.L_7311 - .L_7310)
.L_7310:
        /*002c*/ 	.word	0x00000000
        /*0030*/ 	.short	0x0004
        /*0032*/ 	.short	0x0021
        /*0034*/ 	.byte	0x00, 0xf0, 0x05, 0x00


	//----- nvinfo : EIATTR_KPARAM_INFO
	.align		4
.L_7311:
        /*0038*/ 	.byte	0x04, 0x17
        /*003a*/ 	.short	(.L_7313 - .L_7312)
.L_7312:
        /*003c*/ 	.word	0x00000000
        /*0040*/ 	.short	0x0003
        /*0042*/ 	.short	0x0020
        /*0044*/ 	.byte	0x00, 0xf0, 0x05, 0x00


	//----- nvinfo : EIATTR_KPARAM_INFO
	.align		4
.L_7313:
        /*0048*/ 	.byte	0x04, 0x17
        /*004a*/ 	.short	(.L_7315 - .L_7314)
.L_7314:
        /*004c*/ 	.word	0x00000000
        /*0050*/ 	.short	0x0002
        /*0052*/ 	.short	0x0008
        /*0054*/ 	.byte	0x00, 0xf0, 0x61, 0x00


	//----- nvinfo : EIATTR_KPARAM_INFO
	.align		4
.L_7315:
        /*0058*/ 	.byte	0x04, 0x17
        /*005a*/ 	.short	(.L_7317 - .L_7316)
.L_7316:
        /*005c*/ 	.word	0x00000000
        /*0060*/ 	.short	0x0001
        /*0062*/ 	.short	0x0004
        /*0064*/ 	.byte	0x00, 0xf0, 0x05, 0x00


	//----- nvinfo : EIATTR_KPARAM_INFO
	.align		4
.L_7317:
        /*0068*/ 	.byte	0x04, 0x17
        /*006a*/ 	.short	(.L_7319 - .L_7318)
.L_7318:
        /*006c*/ 	.word	0x00000000
        /*0070*/ 	.short	0x0000
        /*0072*/ 	.short	0x0000
        /*0074*/ 	.byte	0x00, 0xf0, 0x11, 0x00


	//----- nvinfo : EIATTR_SPARSE_MMA_MASK
	.align		4
.L_7319:
        /*0078*/ 	.byte	0x03, 0x50
        /*007a*/ 	.short	0x0000


	//----- nvinfo : EIATTR_MAXREG_COUNT
	.align		4
        /*007c*/ 	.byte	0x03, 0x1b
        /*007e*/ 	.short	0x00ff


	//----- nvinfo : EIATTR_EXTERNS
	.align		4
        /*0080*/ 	.byte	0x04, 0x0f
        /*0082*/ 	.short	(.L_7321 - .L_7320)


	//   ....[0]....
	.align		4
.L_7320:
        /*0084*/ 	.word	index@(__assertfail)


	//----- nvinfo : EIATTR_MERCURY_ISA_VERSION
	.align		4
.L_7321:
        /*0088*/ 	.byte	0x03, 0x5f
        /*008a*/ 	.short	0x0101


	//----- nvinfo : EIATTR_VRC_CTA_INIT_COUNT
	.align		4
        /*008c*/ 	.byte	0x02, 0x4a
	.zero		1
	.zero		1


	//----- nvinfo : EIATTR_SYSCALL_OFFSETS
	.align		4
        /*0090*/ 	.byte	0x04, 0x46
        /*0092*/ 	.short	(.L_7323 - .L_7322)


	//   ....[0]....
.L_7322:
        /*0094*/ 	.word	0x00000e80


	//   ....[1]....
        /*0098*/ 	.word	0x00001d10


	//   ....[2]....
        /*009c*/ 	.word	0x00002cb0


	//   ....[3]....
        /*00a0*/ 	.word	0x00003b40


	//   ....[4]....
        /*00a4*/ 	.word	0x00004a50


	//   ....[5]....
        /*00a8*/ 	.word	0x000058e0


	//   ....[6]....
        /*00ac*/ 	.word	0x00006800


	//   ....[7]....
        /*00b0*/ 	.word	0x00007670


	//   ....[8]....
        /*00b4*/ 	.word	0x000098f0


	//   ....[9]....
        /*00b8*/ 	.word	0x0000a680


	//   ....[10]....
        /*00bc*/ 	.word	0x0000b500


	//   ....[11]....
        /*00c0*/ 	.word	0x0000c360


	//----- nvinfo : EIATTR_EXIT_INSTR_OFFSETS
	.align		4
.L_7323:
        /*00c4*/ 	.byte	0x04, 0x1c
        /*00c6*/ 	.short	(.L_7325 - .L_7324)


	//   ....[0]....
.L_7324:
        /*00c8*/ 	.word	0x0000b7a0


	//   ....[1]....
        /*00cc*/ 	.word	0x0000b8e0


	//   ....[2]....
        /*00d0*/ 	.word	0x0000b920


	//   ....[3]....
        /*00d4*/ 	.word	0x0000b9b0


	//   ....[4]....
        /*00d8*/ 	.word	0x0000b9e0


	//   ....[5]....
        /*00dc*/ 	.word	0x0000ba10


	//   ....[6]....
        /*00e0*/ 	.word	0x0000ba90


	//   ....[7]....
        /*00e4*/ 	.word	0x0000bac0


	//   ....[8]....
        /*00e8*/ 	.word	0x0000bb50


	//   ....[9]....
        /*00ec*/ 	.word	0x0000bb90


	//   ....[10]....
        /*00f0*/ 	.word	0x0000bbd0


	//   ....[11]....
        /*00f4*/ 	.word	0x0000bca0


	//   ....[12]....
        /*00f8*/ 	.word	0x0000be00


	//   ....[13]....
        /*00fc*/ 	.word	0x0000bf60


	//   ....[14]....
        /*0100*/ 	.word	0x0000c0b0


	//   ....[15]....
        /*0104*/ 	.word	0x0000c0e0


	//   ....[16]....
        /*0108*/ 	.word	0x0000c110


	//   ....[17]....
        /*010c*/ 	.word	0x0000c1b0


	//   ....[18]....
        /*0110*/ 	.word	0x0000c200


	//   ....[19]....
        /*0114*/ 	.word	0x0000c370


	//   ....[20]....
        /*0118*/ 	.word	0x0000c470


	//   ....[21]....
        /*011c*/ 	.word	0x0000c5a0


	//   ....[22]....
        /*0120*/ 	.word	0x0000c5d0


	//----- nvinfo : EIATTR_MAX_THREADS
	.align		4
.L_7325:
        /*0124*/ 	.byte	0x04, 0x05
        /*0126*/ 	.short	(.L_7327 - .L_7326)
.L_7326:
        /*0128*/ 	.word	0x00000080
        /*012c*/ 	.word	0x00000001
        /*0130*/ 	.word	0x00000001


	//----- nvinfo : EIATTR_CRS_STACK_SIZE
	.align		4
.L_7327:
        /*0134*/ 	.byte	0x04, 0x1e
        /*0136*/ 	.short	(.L_7329 - .L_7328)
.L_7328:
        /*0138*/ 	.word	0x00000000


	//----- nvinfo : EIATTR_CBANK_PARAM_SIZE
	.align		4
.L_7329:
        /*013c*/ 	.byte	0x03, 0x19
        /*013e*/ 	.short	0x0038


	//----- nvinfo : EIATTR_PARAM_CBANK
	.align		4
        /*0140*/ 	.byte	0x04, 0x0a
        /*0142*/ 	.short	(.L_7331 - .L_7330)
	.align		4
.L_7330:
        /*0144*/ 	.word	index@(.nv.constant0._ZN2at6native27unrolled_elementwise_kernelINS0_13BinaryFunctorIfffZZZNS0_21remainder_kernel_cudaERNS_18TensorIteratorBaseEENKUlvE0_clEvENKUlvE0_clEvEUlffE_EESt5arrayIPcLm3EELi4E23TrivialOffsetCalculatorILi2EjESC_ILi1EjENS0_6memory12LoadWithCastILi2EEENSF_13StoreWithCastILi1EEEEEviT_T0_T2_T3_T4_T5_)
        /*0148*/ 	.short	0x0380
        /*014a*/ 	.short	0x0038


	//----- nvinfo : EIATTR_SW_WAR
	.align		4
.L_7331:
        /*014c*/ 	.byte	0x04, 0x36
        /*014e*/ 	.short	(.L_7333 - .L_7332)
.L_7332:
        /*0150*/ 	.word	0x00000008
.L_7333:


//--------------------- .nv.info._ZN2at6native18elementwise_kernelILi128ELi2EZNS0_22gpu_kernel_impl_nocastINS0_13BinaryFunctorIfffZZZNS0_21remainder_kernel_cudaERNS_18TensorIteratorBaseEENKUlvE0_clEvENKUlvE0_clEvEUlffE_EEEEvS5_RKT_EUliE_EEviT1_ --------------------------
	.section	.nv.info._ZN2at6native18elementwise_kernelILi128ELi2EZNS0_22gpu_kernel_impl_nocastINS0_13BinaryFunctorIfffZZZNS0_21remainder_kernel_cudaERNS_18TensorIteratorBaseEENKUlvE0_clEvENKUlvE0_clEvEUlffE_EEEEvS5_RKT_EUliE_EEviT1_,"",@"SHT_CUDA_INFO"
	.sectionflags	@""
	.align	4


	//----- nvinfo : EIATTR_CUDA_API_VERSION
	.align		4
        /*0000*/ 	.byte	0x04, 0x37
        /*0002*/ 	.short	(.L_7335 - .L_7334)
.L_7334:
        /*0004*/ 	.word	0x00000082


	//----- nvinfo : EIATTR_KPARAM_INFO
	.align		4
.L_7335:
        /*0008*/ 	.byte	0x04, 0x17
        /*000a*/ 	.short	(.L_7337 - .L_7336)
.L_7336:
        /*000c*/ 	.word	0x00000000
        /*0010*/ 	.short	0x0001
        /*0012*/ 	.short	0x0008
        /*0014*/ 	.byte	0x00, 0xf0, 0x21, 0x0a


	//----- nvinfo : EIATTR_KPARAM_INFO
	.align		4
.L_7337:
        /*0018*/ 	.byte	0x04, 0x17
        /*001a*/ 	.short	(.L_7339 - .L_7338)
.L_7338:
        /*001c*/ 	.word	0x00000000
        /*0020*/ 	.short	0x0000
        /*0022*/ 	.short	0x0000
        /*0024*/ 	.byte	0x00, 0xf0, 0x11, 0x00


	//----- nvinfo : EIATTR_SPARSE_MMA_MASK
	.align		4
.L_7339:
        /*0028*/ 	.byte	0x03, 0x50
        /*002a*/ 	.short	0x0000


	//----- nvinfo : EIATTR_MAXREG_COUNT
	.align		4
        /*002c*/ 	.byte	0x03, 0x1b
        /*002e*/ 	.short	0x0080


	//----- nvinfo : EIATTR_MERCURY_ISA_VERSION
	.align		4
        /*0030*/ 	.byte	0x03, 0x5f
        /*0032*/ 	.short	0x0101


	//----- nvinfo : EIATTR_VRC_CTA_INIT_COUNT
	.align		4
        /*0034*/ 	.byte	0x02, 0x4a
	.zero		1
	.zero		1


	//----- nvinfo : EIATTR_EXIT_INSTR_OFFSETS
	.align		4
        /*0038*/ 	.byte	0x04, 0x1c
        /*003a*/ 	.short	(.L_7341 - .L_7340)


	//   ....[0]....
.L_7340:
        /*003c*/ 	.word	0x000005a0


	//   ....[1]....
        /*0040*/ 	.word	0x00000a50


	//   ....[2]....
        /*0044*/ 	.word	0x00002610


	//   ....[3]....
        /*0048*/ 	.word	0x00004130


	//----- nvinfo : EIATTR_MAX_THREADS
	.align		4
.L_7341:
        /*004c*/ 	.byte	0x04, 0x05
        /*004e*/ 	.short	(.L_7343 - .L_7342)
.L_7342:
        /*0050*/ 	.word	0x00000080
        /*0054*/ 	.word	0x00000001
        /*0058*/ 	.word	0x00000001


	//----- nvinfo : EIATTR_CRS_STACK_SIZE
	.align		4
.L_7343:
        /*005c*/ 	.byte	0x04, 0x1e
        /*005e*/ 	.short	(.L_7345 - .L_7344)
.L_7344:
        /*0060*/ 	.word	0x00000000


	//----- nvinfo : EIATTR_CBANK_PARAM_SIZE
	.align		4
.L_7345:
        /*0064*/ 	.byte	0x03, 0x19
        /*0066*/ 	.short	0x0290


	//----- nvinfo : EIATTR_PARAM_CBANK
	.align		4
        /*0068*/ 	.byte	0x04, 0x0a
        /*006a*/ 	.short	(.L_7347 - .L_7346)
	.align		4
.L_7346:
        /*006c*/ 	.word	index@(.nv.constant0._ZN2at6native18elementwise_kernelILi128ELi2EZNS0_22gpu_kernel_impl_nocastINS0_13BinaryFunctorIfffZZZNS0_21remainder_kernel_cudaERNS_18TensorIteratorBaseEENKUlvE0_clEvENKUlvE0_clEvEUlffE_EEEEvS5_RKT_EUliE_EEviT1_)
        /*0070*/ 	.short	0x0380
        /*0072*/ 	.short	0x0290


	//----- nvinfo : EIATTR_SW_WAR
	.align		4
.L_7347:
        /*0074*/ 	.byte	0x04, 0x36
        /*0076*/ 	.short	(.L_7349 - .L_7348)
.L_7348:
        /*0078*/ 	.word	0x00000008
.L_7349:


//--------------------- .nv.info._ZN2at6native27unrolled_elementwise_kernelINS0_13BinaryFunctorIfffZZZNS0_21remainder_kernel_cudaERNS_18TensorIteratorBaseEENKUlvE0_clEvENKUlvE0_clEvEUlffE_EESt5arrayIPcLm3EELi4E23TrivialOffsetCalculatorILi2EjESC_ILi1EjENS0_6memory15LoadWithoutCastENSF_16StoreWithoutCastEEEviT_T0_T2_T3_T4_T5_ --------------------------
	.section	.nv.info._ZN2at6native27unrolled_elementwise_kernelINS0_13BinaryFunctorIfffZZZNS0_21remainder_kernel_cudaERNS_18TensorIteratorBaseEENKUlvE0_clEvENKUlvE0_clEvEUlffE_EESt5arrayIPcLm3EELi4E23TrivialOffsetCalculatorILi2EjESC_ILi1EjENS0_6memory15LoadWithoutCastENSF_16StoreWithoutCastEEEviT_T0_T2_T3_T4_T5_,"",@"SHT_CUDA_INFO"
	.sectionflags	@""
	.align	4


	//----- nvinfo : EIATTR_CUDA_API_VERSION
	.align		4
        /*0000*/ 	.byte	0x04, 0x37
        /*0002*/ 	.short	(.L_7351 - .L_7350)
.L_7350:
        /*0004*/ 	.word	0x00000082


	//----- nvinfo : EIATTR_KPARAM_INFO
	.align		4
.L_7351:
        /*0008*/ 	.byte	0x04, 0x17
        /*000a*/ 	.short	(.L_7353 - .L_7352)
.L_7352:
        /*000c*/ 	.word	0x00000000
        /*0010*/ 	.short	0x0006
        /*0012*/ 	.short	0x0023
        /*0014*/ 	.byte	0x00, 0xf0, 0x05, 0x00


	//----- nvinfo : EIATTR_KPARAM_INFO
	.align		4
.L_7353:
        /*0018*/ 	.byte	0x04, 0x17
        /*001a*/ 	.short	(.L_7355 - .L_7354)
.L_7354:
        /*001c*/ 	.word	0x00000000
        /*0020*/ 	.short	0x0005
        /*0022*/ 	.short	0x0022
        /*0024*/ 	.byte	0x00, 0xf0, 0x05, 0x00


	//----- nvinfo : EIATTR_KPARAM_INFO
	.align		4
.L_7355:
        /*0028*/ 	.byte	0x04, 0x17
        /*002a*/ 	.short	(.L_7357 - .L_7356)
.L_7356:
        /*002c*/ 	.word	0x00000000
        /*0030*/ 	.short	0x0004
        /*0032*/ 	.short	0x0021
        /*0034*/ 	.byte	0x00, 0xf0, 0x05, 0x00


	//----- nvinfo : EIATTR_KPARAM_INFO
	.align		4
.L_7357:
        /*0038*/ 	.byte	0x04, 0x17
        /*003a*/ 	.short	(.L_7359 - .L_7358)
.L_7358:
        /*003c*/ 	.word	0x00000000
        /*0040*/ 	.short	0x0003
        /*0042*/ 	.short	0x0020
        /*0044*/ 	.byte	0x00, 0xf0, 0x05, 0x00


	//----- nvinfo : EIATTR_KPARAM_INFO
	.align		4
.L_7359:
        /*0048*/ 	.byte	0x04, 0x17
        /*004a*/ 	.short	(.L_7361 - .L_7360)
.L_7360:
        /*004c*/ 	.word	0x00000000
        /*0050*/ 	.short	0x0002
        /*0052*/ 	.short	0x0008
        /*0054*/ 	.byte	0x00, 0xf0, 0x61, 0x00


	//----- nvinfo : EIATTR_KPARAM_INFO
	.align		4
.L_7361:
        /*0058*/ 	.byte	0x04, 0x17
        /*005a*/ 	.short	(.L_7363 - .L_7362)
.L_7362:
        /*005c*/ 	.word	0x00000000
        /*0060*/ 	.short	0x0001
        /*0062*/ 	.short	0x0004
        /*0064*/ 	.byte	0x00, 0xf0, 0x05, 0x00


	//----- nvinfo : EIATTR_KPARAM_INFO
	.align		4
.L_7363:
        /*0068*/ 	.byte	0x04, 0x17
        /*006a*/ 	.short	(.L_7365 - .L_7364)
.L_7364:
        /*006c*/ 	.word	0x00000000
        /*0070*/ 	.short	0x0000
        /*0072*/ 	.short	0x0000
        /*0074*/ 	.byte	0x00, 0xf0, 0x11, 0x00


	//----- nvinfo : EIATTR_SPARSE_MMA_MASK
	.align		4
.L_7365:
        /*0078*/ 	.byte	0x03, 0x50
        /*007a*/ 	.short	0x0000


	//----- nvinfo : EIATTR_MAXREG_COUNT
	.align		4
        /*007c*/ 	.byte	0x03, 0x1b
        /*007e*/ 	.short	0x00ff


	//----- nvinfo : EIATTR_MERCURY_ISA_VERSION
	.align		4
        /*0080*/ 	.byte	0x03, 0x5f
        /*0082*/ 	.short	0x0101


	//----- nvinfo : EIATTR_VRC_CTA_INIT_COUNT
	.align		4
        /*0084*/ 	.byte	0x02, 0x4a
	.zero		1
	.zero		1


	//----- nvinfo : EIATTR_EXIT_INSTR_OFFSETS
	.align		4
        /*0088*/ 	.byte	0x04, 0x1c
        /*008a*/ 	.short	(.L_7367 - .L_7366)


	//   ....[0]....
.L_7366:
        /*008c*/ 	.word	0x00001860


	//   ....[1]....
        /*0090*/ 	.word	0x000018b0


	//----- nvinfo : EIATTR_MAX_THREADS
	.align		4
.L_7367:
        /*0094*/ 	.byte	0x04, 0x05
        /*0096*/ 	.short	(.L_7369 - .L_7368)
.L_7368:
        /*0098*/ 	.word	0x00000080
        /*009c*/ 	.word	0x00000001
        /*00a0*/ 	.word	0x00000001


	//----- nvinfo : EIATTR_CRS_STACK_SIZE
	.align		4
.L_7369:
        /*00a4*/ 	.byte	0x04, 0x1e
        /*00a6*/ 	.short	(.L_7371 - .L_7370)
.L_7370:
        /*00a8*/ 	.word	0x00000000


	//----- nvinfo : EIATTR_CBANK_PARAM_SIZE
	.align		4
.L_7371:
        /*00ac*/ 	.byte	0x03, 0x19
        /*00ae*/ 	.short	0x0024


	//----- nvinfo : EIATTR_PARAM_CBANK
	.align		4
        /*00b0*/ 	.byte	0x04, 0x0a
        /*00b2*/ 	.short	(.L_7373 - .L_7372)
	.align		4
.L_7372:
        /*00b4*/ 	.word	index@(.nv.constant0._ZN2at6native27unrolled_elementwise_kernelINS0_13BinaryFunctorIfffZZZNS0_21remainder_kernel_cudaERNS_18TensorIteratorBaseEENKUlvE0_clEvENKUlvE0_clEvEUlffE_EESt5arrayIPcLm3EELi4E23TrivialOffsetCalculatorILi2EjESC_ILi1EjENS0_6memory15LoadWithoutCastENSF_16StoreWithoutCastEEEviT_T0_T2_T3_T4_T5_)
        /*00b8*/ 	.short	0x0380
        /*00ba*/ 	.short	0x0024


	//----- nvinfo : EIATTR_SW_WAR
	.align		4
.L_7373:
        /*00bc*/ 	.byte	0x04, 0x36
        /*00be*/ 	.short	(.L_7375 - .L_7374)
.L_7374:
        /*00c0*/ 	.word	0x00000008
.L_7375:


//--------------------- .nv.info._ZN2at6native29vectorized_elementwise_kernelILi2ENS0_13BinaryFunctorIfffZZZNS0_21remainder_kernel_cudaERNS_18TensorIteratorBaseEENKUlvE0_clEvENKUlvE0_clEvEUlffE_EESt5arrayIPcLm3EEEEviT0_T1_ --------------------------
	.section	.nv.info._ZN2at6native29vectorized_elementwise_kernelILi2ENS0_13BinaryFunctorIfffZZZNS0_21remainder_kernel_cudaERNS_18TensorIteratorBaseEENKUlvE0_clEvENKUlvE0_clEvEUlffE_EESt5arrayIPcLm3EEEEviT0_T1_,"",@"SHT_CUDA_INFO"
	.sectionflags	@""
	.align	4


	//----- nvinfo : EIATTR_CUDA_API_VERSION
	.align		4
        /*0000*/ 	.byte	0x04, 0x37
        /*0002*/ 	.short	(.L_7377 - .L_7376)
.L_7376:
        /*0004*/ 	.word	0x00000082


	//----- nvinfo : EIATTR_KPARAM_INFO
	.align		4
.L_7377:
        /*0008*/ 	.byte	0x04, 0x17
        /*000a*/ 	.short	(.L_7379 - .L_7378)
.L_7378:
        /*000c*/ 	.word	0x00000000
        /*0010*/ 	.short	0x0002
        /*0012*/ 	.short	0x0008
        /*0014*/ 	.byte	0x00, 0xf0, 0x61, 0x00


	//----- nvinfo : EIATTR_KPARAM_INFO
	.align		4
.L_7379:
        /*0018*/ 	.byte	0x04, 0x17
        /*001a*/ 	.short	(.L_7381 - .L_7380)
.L_7380:
        /*001c*/ 	.word	0x00000000
        /*0020*/ 	.short	0x0001
        /*0022*/ 	.short	0x0004
        /*0024*/ 	.byte	0x00, 0xf0, 0x05, 0x00


	//----- nvinfo : EIATTR_KPARAM_INFO
	.align		4
.L_7381:
        /*0028*/ 	.byte	0x04, 0x17
        /*002a*/ 	.short	(.L_7383 - .L_7382)
.L_7382:
        /*002c*/ 	.word	0x00000000
        /*0030*/ 	.short	0x0000
        /*0032*/ 	.short	0x0000
        /*0034*/ 	.byte	0x00, 0xf0, 0x11, 0x00


	//----- nvinfo : EIATTR_SPARSE_MMA_MASK
	.align		4
.L_7383:
        /*0038*/ 	.byte	0x03, 0x50
        /*003a*/ 	.short	0x0000


	//----- nvinfo : EIATTR_MAXREG_COUNT
	.align		4
        /*003c*/ 	.byte	0x03, 0x1b
        /*003e*/ 	.short	0x00ff


	//----- nvinfo : EIATTR_MERCURY_ISA_VERSION
	.align		4
        /*0040*/ 	.byte	0x03, 0x5f
        /*0042*/ 	.short	0x0101


	//----- nvinfo : EIATTR_VRC_CTA_INIT_COUNT
	.align		4
        /*0044*/ 	.byte	0x02, 0x4a
	.zero		1
	.zero		1


	//----- nvinfo : EIATTR_EXIT_INSTR_OFFSETS
	.align		4
        /*0048*/ 	.byte	0x04, 0x1c
        /*004a*/ 	.short	(.L_7385 - .L_7384)


	//   ....[0]....
.L_7384:
        /*004c*/ 	.word	0x00003120


	//   ....[1]....
        /*0050*/ 	.word	0x00003170


	//   ....[2]....
        /*0054*/ 	.word	0x00005860


	//----- nvinfo : EIATTR_MAX_THREADS
	.align		4
.L_7385:
        /*0058*/ 	.byte	0x04, 0x05
        /*005a*/ 	.short	(.L_7387 - .L_7386)
.L_7386:
        /*005c*/ 	.word	0x00000080
        /*0060*/ 	.word	0x00000001
        /*0064*/ 	.word	0x00000001


	//----- nvinfo : EIATTR_CRS_STACK_SIZE
	.align		4
.L_7387:
        /*0068*/ 	.byte	0x04, 0x1e
        /*006a*/ 	.short	(.L_7389 - .L_7388)
.L_7388:
        /*006c*/ 	.word	0x00000000


	//----- nvinfo : EIATTR_CBANK_PARAM_SIZE
	.align		4
.L_7389:
        /*0070*/ 	.byte	0x03, 0x19
        /*0072*/ 	.short	0x0020


	//----- nvinfo : EIATTR_PARAM_CBANK
	.align		4
        /*0074*/ 	.byte	0x04, 0x0a
        /*0076*/ 	.short	(.L_7391 - .L_7390)
	.align		4
.L_7390:
        /*0078*/ 	.word	index@(.nv.constant0._ZN2at6native29vectorized_elementwise_kernelILi2ENS0_13BinaryFunctorIfffZZZNS0_21remainder_kernel_cudaERNS_18TensorIteratorBaseEENKUlvE0_clEvENKUlvE0_clEvEUlffE_EESt5arrayIPcLm3EEEEviT0_T1_)
        /*007c*/ 	.short	0x0380
        /*007e*/ 	.short	0x0020


	//----- nvinfo : EIATTR_SW_WAR
	.align		4
.L_7391:
        /*0080*/ 	.byte	0x04, 0x36
        /*0082*/ 	.short	(.L_7393 - .L_7392)
.L_7392:
        /*0084*/ 	.word	0x00000008
.L_7393:


//--------------------- .nv.info._ZN2at6native29vectorized_elementwise_kernelILi4ENS0_13BinaryFunctorIfffZZZNS0_21remainder_kernel_cudaERNS_18TensorIteratorBaseEENKUlvE0_clEvENKUlvE0_clEvEUlffE_EESt5arrayIPcLm3EEEEviT0_T1_ --------------------------
	.section	.nv.info._ZN2at6native29vectorized_elementwise_kernelILi4ENS0_13BinaryFunctorIfffZZZNS0_21remainder_kernel_cudaERNS_18TensorIteratorBaseEENKUlvE0_clEvENKUlvE0_clEvEUlffE_EESt5arrayIPcLm3EEEEviT0_T1_,"",@"SHT_CUDA_INFO"
	.sectionflags	@""
	.align	4


	//----- nvinfo : EIATTR_CUDA_API_VERSION
	.align		4
        /*0000*/ 	.byte	0x04, 0x37
        /*0002*/ 	.short	(.L_7395 - .L_7394)
.L_7394:
        /*0004*/ 	.word	0x00000082


	//----- nvinfo : EIATTR_KPARAM_INFO
	.align		4
.L_7395:
        /*0008*/ 	.byte	0x04, 0x17
        /*000a*/ 	.short	(.L_7397 - .L_7396)
.L_7396:
        /*000c*/ 	.word	0x00000000
        /*0010*/ 	.short	0x0002
        /*0012*/ 	.short	0x0008
        /*0014*/ 	.byte	0x00, 0xf0, 0x61, 0x00


	//----- nvinfo : EIATTR_KPARAM_INFO
	.align		4
.L_7397:
        /*0018*/ 	.byte	0x04, 0x17
        /*001a*/ 	.short	(.L_7399 - .L_7398)
.L_7398:
        /*001c*/ 	.word	0x00000000
        /*0020*/ 	.short	0x0001
        /*0022*/ 	.short	0x0004
        /*0024*/ 	.byte	0x00, 0xf0, 0x05, 0x00


	//----- nvinfo : EIATTR_KPARAM_INFO
	.align		4
.L_7399:
        /*0028*/ 	.byte	0x04, 0x17
        /*002a*/ 	.short	(.L_7401 - .L_7400)
.L_7400:
        /*002c*/ 	.word	0x00000000
        /*0030*/ 	.short	0x0000
        /*0032*/ 	.short	0x0000
        /*0034*/ 	.byte	0x00, 0xf0, 0x11, 0x00


	//----- nvinfo : EIATTR_SPARSE_MMA_MASK
	.align		4
.L_7401:
        /*0038*/ 	.byte	0x03, 0x50
        /*003a*/ 	.short	0x0000


	//----- nvinfo : EIATTR_MAXREG_COUNT
	.align		4
        /*003c*/ 	.byte	0x03, 0x1b
        /*003e*/ 	.short	0x00ff


	//----- nvinfo : EIATTR_MERCURY_ISA_VERSION
	.align		4
        /*0040*/ 	.byte	0x03, 0x5f
        /*0042*/ 	.short	0x0101


	//----- nvinfo : EIATTR_VRC_CTA_INIT_COUNT
	.align		4
        /*0044*/ 	.byte	0x02, 0x4a
	.zero		1
	.zero		1


	//----- nvinfo : EIATTR_EXIT_INSTR_OFFSETS
	.align		4
        /*0048*/ 	.byte	0x04, 0x1c
        /*004a*/ 	.short	(.L_7403 - .L_7402)


	//   ....[0]....
.L_7402:
        /*004c*/ 	.word	0x00003120


	//   ....[1]....
        /*0050*/ 	.word	0x00003170


	//   ....[2]....
        /*0054*/ 	.word	0x000057e0


	//----- nvinfo : EIATTR_MAX_THREADS
	.align		4
.L_7403:
        /*0058*/ 	.byte	0x04, 0x05
        /*005a*/ 	.short	(.L_7405 - .L_7404)
.L_7404:
        /*005c*/ 	.word	0x00000080
        /*0060*/ 	.word	0x00000001
        /*0064*/ 	.word	0x00000001


	//----- nvinfo : EIATTR_CRS_STACK_SIZE
	.align		4
.L_7405:
        /*0068*/ 	.byte	0x04, 0x1e
        /*006a*/ 	.short	(.L_7407 - .L_7406)
.L_7406:
        /*006c*/ 	.word	0x00000000


	//----- nvinfo : EIATTR_CBANK_PARAM_SIZE
	.align		4
.L_7407:
        /*0070*/ 	.byte	0x03, 0x19
        /*0072*/ 	.short	0x0020


	//----- nvinfo : EIATTR_PARAM_CBANK
	.align		4
        /*0074*/ 	.byte	0x04, 0x0a
        /*0076*/ 	.short	(.L_7409 - .L_7408)
	.align		4
.L_7408:
        /*0078*/ 	.word	index@(.nv.constant0._ZN2at6native29vectorized_elementwise_kernelILi4ENS0_13BinaryFunctorIfffZZZNS0_21remainder_kernel_cudaERNS_18TensorIteratorBaseEENKUlvE0_clEvENKUlvE0_clEvEUlffE_EESt5arrayIPcLm3EEEEviT0_T1_)
        /*007c*/ 	.short	0x0380
        /*007e*/ 	.short	0x0020


	//----- nvinfo : EIATTR_SW_WAR
	.align		4
.L_7409:
        /*0080*/ 	.byte	0x04, 0x36
        /*0082*/ 	.short	(.L_7411 - .L_7410)
.L_7410:
        /*0084*/ 	.word	0x00000008
.L_7411:


//--------------------- .nv.info._ZN2at6native29vectorized_elementwise_kernelILi8ENS0_13BinaryFunctorIfffZZZNS0_21remainder_kernel_cudaERNS_18TensorIteratorBaseEENKUlvE0_clEvENKUlvE0_clEvEUlffE_EESt5arrayIPcLm3EEEEviT0_T1_ --------------------------
	.section	.nv.info._ZN2at6native29vectorized_elementwise_kernelILi8ENS0_13BinaryFunctorIfffZZZNS0_21remainder_kernel_cudaERNS_18TensorIteratorBaseEENKUlvE0_clEvENKUlvE0_clEvEUlffE_EESt5arrayIPcLm3EEEEviT0_T1_,"",@"SHT_CUDA_INFO"
	.sectionflags	@""
	.align	4


	//----- nvinfo : EIATTR_CUDA_API_VERSION
	.align		4
        /*0000*/ 	.byte	0x04, 0x37
        /*0002*/ 	.short	(.L_7413 - .L_7412)
.L_7412:
        /*0004*/ 	.word	0x00000082


	//----- nvinfo : EIATTR_KPARAM_INFO
	.align		4
.L_7413:
        /*0008*/ 	.byte	0x04, 0x17
        /*000a*/ 	.short	(.L_7415 - .L_7414)
.L_7414:
        /*000c*/ 	.word	0x00000000
        /*0010*/ 	.short	0x0002
        /*0012*/ 	.short	0x0008
        /*0014*/ 	.byte	0x00, 0xf0, 0x61, 0x00


	//----- nvinfo : EIATTR_KPARAM_INFO
	.align		4
.L_7415:
        /*0018*/ 	.byte	0x04, 0x17
        /*001a*/ 	.short	(.L_7417 - .L_7416)
.L_7416:
        /*001c*/ 	.word	0x00000000
        /*0020*/ 	.short	0x0001
        /*0022*/ 	.short	0x0004
        /*0024*/ 	.byte	0x00, 0xf0, 0x05, 0x00


	//----- nvinfo : EIATTR_KPARAM_INFO
	.align		4
.L_7417:
        /*0028*/ 	.byte	0x04, 0x17
        /*002a*/ 	.short	(.L_7419 - .L_7418)
.L_7418:
        /*002c*/ 	.word	0x00000000
        /*0030*/ 	.short	0x0000
        /*0032*/ 	.short	0x0000
        /*0034*/ 	.byte	0x00, 0xf0, 0x11, 0x00


	//----- nvinfo : EIATTR_SPARSE_MMA_MASK
	.align		4
.L_7419:
        /*0038*/ 	.byte	0x03, 0x50
        /*003a*/ 	.short	0x0000


	//----- nvinfo : EIATTR_MAXREG_COUNT
	.align		4
        /*003c*/ 	.byte	0x03, 0x1b
        /*003e*/ 	.short	0x00ff


	//----- nvinfo : EIATTR_MERCURY_ISA_VERSION
	.align		4
        /*0040*/ 	.byte	0x03, 0x5f
        /*0042*/ 	.short	0x0101


	//----- nvinfo : EIATTR_VRC_CTA_INIT_COUNT
	.align		4
        /*0044*/ 	.byte	0x02, 0x4a
	.zero		1
	.zero		1


	//----- nvinfo : EIATTR_EXIT_INSTR_OFFSETS
	.align		4
        /*0048*/ 	.byte	0x04, 0x1c
        /*004a*/ 	.short	(.L_7421 - .L_7420)


	//   ....[0]....
.L_7420:
        /*004c*/ 	.word	0x00000010


	//----- nvinfo : EIATTR_MAX_THREADS
	.align		4
.L_7421:
        /*0050*/ 	.byte	0x04, 0x05
        /*0052*/ 	.short	(.L_7423 - .L_7422)
.L_7422:
        /*0054*/ 	.word	0x00000080
        /*0058*/ 	.word	0x00000001
        /*005c*/ 	.word	0x00000001


	//----- nvinfo : EIATTR_CBANK_PARAM_SIZE
	.align		4
.L_7423:
        /*0060*/ 	.byte	0x03, 0x19
        /*0062*/ 	.short	0x0020


	//----- nvinfo : EIATTR_PARAM_CBANK
	.align		4
        /*0064*/ 	.byte	0x04, 0x0a
        /*0066*/ 	.short	(.L_7425 - .L_7424)
	.align		4
.L_7424:
        /*0068*/ 	.word	index@(.nv.constant0._ZN2at6native29vectorized_elementwise_kernelILi8ENS0_13BinaryFunctorIfffZZZNS0_21remainder_kernel_cudaERNS_18TensorIteratorBaseEENKUlvE0_clEvENKUlvE0_clEvEUlffE_EESt5arrayIPcLm3EEEEviT0_T1_)
        /*006c*/ 	.short	0x0380
        /*006e*/ 	.short	0x0020


	//----- nvinfo : EIATTR_SW_WAR
	.align		4
.L_7425:
        /*0070*/ 	.byte	0x04, 0x36
        /*0072*/ 	.short	(.L_7427 - .L_7426)
.L_7426:
        /*0074*/ 	.word	0x00000008
.L_7427:


//--------------------- .nv.info._ZN2at6native18elementwise_kernelILi128ELi4EZNS0_15gpu_kernel_implINS0_13BUnaryFunctorIfffZZZNS0_21remainder_kernel_cudaERNS_18TensorIteratorBaseEENKUlvE0_clEvENKUlvE0_clEvEUlffE_EEEEvS5_RKT_EUliE_EEviT1_ --------------------------
	.section	.nv.info._ZN2at6native18elementwise_kernelILi128ELi4EZNS0_15gpu_kernel_implINS0_13BUnaryFunctorIfffZZZNS0_21remainder_kernel_cudaERNS_18TensorIteratorBaseEENKUlvE0_clEvENKUlvE0_clEvEUlffE_EEEEvS5_RKT_EUliE_EEviT1_,"",@"SHT_CUDA_INFO"
	.sectionflags	@""
	.align	4


	//----- nvinfo : EIATTR_CUDA_API_VERSION
	.align		4
        /*0000*/ 	.byte	0x04, 0x37
        /*0002*/ 	.short	(.L_7429 - .L_7428)
.L_7428:
        /*0004*/ 	.word	0x00000082


	//----- nvinfo : EIATTR_KPARAM_INFO
	.align		4
.L_7429:
        /*0008*/ 	.byte	0x04, 0x17
        /*000a*/ 	.short	(.L_7431 - .L_7430)
.L_7430:
        /*000c*/ 	.word	0x00000000
        /*0010*/ 	.short	0x0001
        /*0012*/ 	.short	0x0008
        /*0014*/ 	.byte	0x00, 0xf0, 0x81, 0x08


	//----- nvinfo : EIATTR_KPARAM_INFO
	.align		4
.L_7431:
        /*0018*/ 	.byte	0x04, 0x17
        /*001a*/ 	.short	(.L_7433 - .L_7432)
.L_7432:
        /*001c*/ 	.word	0x00000000
        /*0020*/ 	.short	0x0000
        /*0022*/ 	.short	0x0000
        /*0024*/ 	.byte	0x00, 0xf0, 0x11, 0x00


	//----- nvinfo : EIATTR_SPARSE_MMA_MASK
	.align		4
.L_7433:
        /*0028*/ 	.byte	0x03, 0x50
        /*002a*/ 	.short	0x0000


	//----- nvinfo : EIATTR_MAXREG_COUNT
	.align		4
        /*002c*/ 	.byte	0x03, 0x1b
        /*002e*/ 	.short	0x0080


	//----- nvinfo : EIATTR_EXTERNS
	.align		4
        /*0030*/ 	.byte	0x04, 0x0f
        /*0032*/ 	.short	(.L_7435 - .L_7434)


	//   ....[0]....
	.align		4
.L_7434:
        /*0034*/ 	.word	index@(__assertfail)


	//----- nvinfo : EIATTR_MERCURY_ISA_VERSION
	.align		4
.L_7435:
        /*0038*/ 	.byte	0x03, 0x5f
        /*003a*/ 	.short	0x0101


	//----- nvinfo : EIATTR_VRC_CTA_INIT_COUNT
	.align		4
        /*003c*/ 	.byte	0x02, 0x4a
	.zero		1
	.zero		1


	//----- nvinfo : EIATTR_SYSCALL_OFFSETS
	.align		4
        /*0040*/ 	.byte	0x04, 0x46
        /*0042*/ 	.short	(.L_7437 - .L_7436)


	//   ....[0]....
.L_7436:
        /*0044*/ 	.word	0x00002200


	//   ....[1]....
        /*0048*/ 	.word	0x000033d0


	//   ....[2]....
        /*004c*/ 	.word	0x00005680


	//   ....[3]....
        /*0050*/ 	.word	0x000066b0


	//   ....[4]....
        /*0054*/ 	.word	0x00008a70


	//   ....[5]....
        /*0058*/ 	.word	0x00009aa0


	//   ....[6]....
        /*005c*/ 	.word	0x0000be70


	//   ....[7]....
        /*0060*/ 	.word	0x0000ce70


	//----- nvinfo : EIATTR_EXIT_INSTR_OFFSETS
	.align		4
.L_7437:
        /*0064*/ 	.byte	0x04, 0x1c
        /*0066*/ 	.short	(.L_7439 - .L_7438)


	//   ....[0]....
.L_7438:
        /*0068*/ 	.word	0x00009d50


	//   ....[1]....
        /*006c*/ 	.word	0x0000c3f0


	//   ....[2]....
        /*0070*/ 	.word	0x0000c430


	//   ....[3]....
        /*0074*/ 	.word	0x0000c4c0


	//   ....[4]....
        /*0078*/ 	.word	0x0000c4f0


	//   ....[5]....
        /*007c*/ 	.word	0x0000c520


	//   ....[6]....
        /*0080*/ 	.word	0x0000c5a0


	//   ....[7]....
        /*0084*/ 	.word	0x0000c5d0


	//   ....[8]....
        /*0088*/ 	.word	0x0000c660


	//   ....[9]....
        /*008c*/ 	.word	0x0000c6a0


	//   ....[10]....
        /*0090*/ 	.word	0x0000c6e0


	//   ....[11]....
        /*0094*/ 	.word	0x0000c7b0


	//   ....[12]....
        /*0098*/ 	.word	0x0000c910


	//   ....[13]....
        /*009c*/ 	.word	0x0000ca70


	//   ....[14]....
        /*00a0*/ 	.word	0x0000cbc0


	//   ....[15]....
        /*00a4*/ 	.word	0x0000cbf0


	//   ....[16]....
        /*00a8*/ 	.word	0x0000cc20


	//   ....[17]....
        /*00ac*/ 	.word	0x0000ccc0


	//   ....[18]....
        /*00b0*/ 	.word	0x0000cd10


	//   ....[19]....
        /*00b4*/ 	.word	0x0000ce80


	//   ....[20]....
        /*00b8*/ 	.word	0x0000cf80


	//   ....[21]....
        /*00bc*/ 	.word	0x0000d0b0


	//   ....[22]....
        /*00c0*/ 	.word	0x0000d0e0


	//----- nvinfo : EIATTR_MAX_THREADS
	.align		4
.L_7439:
        /*00c4*/ 	.byte	0x04, 0x05
        /*00c6*/ 	.short	(.L_7441 - .L_7440)
.L_7440:
        /*00c8*/ 	.word	0x00000080
        /*00cc*/ 	.word	0x00000001
        /*00d0*/ 	.word	0x00000001


	//----- nvinfo : EIATTR_CRS_STACK_SIZE
	.align		4
.L_7441:
        /*00d4*/ 	.byte	0x04, 0x1e
        /*00d6*/ 	.short	(.L_7443 - .L_7442)
.L_7442:
        /*00d8*/ 	.word	0x00000000


	//----- nvinfo : EIATTR_CBANK_PARAM_SIZE
	.align		4
.L_7443:
        /*00dc*/ 	.byte	0x03, 0x19
        /*00de*/ 	.short	0x0228


	//----- nvinfo : EIATTR_PARAM_CBANK
	.align		4
        /*00e0*/ 	.byte	0x04, 0x0a
        /*00e2*/ 	.short	(.L_7445 - .L_7444)
	.align		4
.L_7444:
        /*00e4*/ 	.word	index@(.nv.constant0._ZN2at6native18elementwise_kernelILi128ELi4EZNS0_15gpu_kernel_implINS0_13BUnaryFunctorIfffZZZNS0_21remainder_kernel_cudaERNS_18TensorIteratorBaseEENKUlvE0_clEvENKUlvE0_clEvEUlffE_EEEEvS5_RKT_EUliE_EEviT1_)
        /*00e8*/ 	.short	0x0380
        /*00ea*/ 	.short	0x0228


	//----- nvinfo : EIATTR_SW_WAR
	.align		4
.L_7445:
        /*00ec*/ 	.byte	0x04, 0x36
        /*00ee*/ 	.short	(.L_7447 - .L_7446)
.L_7446:
        /*00f0*/ 	.word	0x00000008
.L_7447:


//--------------------- .nv.info._ZN2at6native27unrolled_elementwise_kernelINS0_13BUnaryFunctorIfffZZZNS0_21remainder_kernel_cudaERNS_18TensorIteratorBaseEENKUlvE0_clEvENKUlvE0_clEvEUlffE_EESt5arrayIPcLm2EELi4E23TrivialOffsetCalculatorILi1EjESD_NS0_6memory12LoadWithCastILi1EEENSE_13StoreWithCastILi1EEEEEviT_T0_T2_T3_T4_T5_ --------------------------
	.section	.nv.info._ZN2at6native27unrolled_elementwise_kernelINS0_13BUnaryFunctorIfffZZZNS0_21remainder_kernel_cudaERNS_18TensorIteratorBaseEENKUlvE0_clEvENKUlvE0_clEvEUlffE_EESt5arrayIPcLm2EELi4E23TrivialOffsetCalculatorILi1EjESD_NS0_6memory12LoadWithCastILi1EEENSE_13StoreWithCastILi1EEEEEviT_T0_T2_T3_T4_T5_,"",@"SHT_CUDA_INFO"
	.sectionflags	@""
	.align	4


	//----- nvinfo : EIATTR_CUDA_API_VERSION
	.align		4
        /*0000*/ 	.byte	0x04, 0x37
        /*0002*/ 	.short	(.L_7449 - .L_7448)
.L_7448:
        /*0004*/ 	.word	0x00000082


	//----- nvinfo : EIATTR_KPARAM_INFO
	.align		4
.L_7449:
        /*0008*/ 	.byte	0x04, 0x17
        /*000a*/ 	.short	(.L_7451 - .L_7450)
.L_7450:
        /*000c*/ 	.word	0x00000000
        /*0010*/ 	.short	0x0006
        /*0012*/ 	.short	0x002c
        /*0014*/ 	.byte	0x00, 0xf0, 0x21, 0x00


	//----- nvinfo : EIATTR_KPARAM_INFO
	.align		4
.L_7451:
        /*0018*/ 	.byte	0x04, 0x17
        /*001a*/ 	.short	(.L_7453 - .L_7452)
.L_7452:
        /*001c*/ 	.word	0x00000000
        /*0020*/ 	.short	0x0005
        /*0022*/ 	.short	0x0024
        /*0024*/ 	.byte	0x00, 0xf0, 0x21, 0x00


	//----- nvinfo : EIATTR_KPARAM_INFO
	.align		4
.L_7453:
        /*0028*/ 	.byte	0x04, 0x17
        /*002a*/ 	.short	(.L_7455 - .L_7454)
.L_7454:
        /*002c*/ 	.word	0x00000000
        /*0030*/ 	.short	0x0004
        /*0032*/ 	.short	0x0021
        /*0034*/ 	.byte	0x00, 0xf0, 0x05, 0x00


	//----- nvinfo : EIATTR_KPARAM_INFO
	.align		4
.L_7455:
        /*0038*/ 	.byte	0x04, 0x17
        /*003a*/ 	.short	(.L_7457 - .L_7456)
.L_7456:
        /*003c*/ 	.word	0x00000000
        /*0040*/ 	.short	0x0003
        /*0042*/ 	.short	0x0020
        /*0044*/ 	.byte	0x00, 0xf0, 0x05, 0x00


	//----- nvinfo : EIATTR_KPARAM_INFO
	.align		4
.L_7457:
        /*0048*/ 	.byte	0x04, 0x17
        /*004a*/ 	.short	(.L_7459 - .L_7458)
.L_7458:
        /*004c*/ 	.word	0x00000000
        /*0050*/ 	.short	0x0002
        /*0052*/ 	.short	0x0010
        /*0054*/ 	.byte	0x00, 0xf0, 0x41, 0x00


	//----- nvinfo : EIATTR_KPARAM_INFO
	.align		4
.L_7459:
        /*0058*/ 	.byte	0x04, 0x17
        /*005a*/ 	.short	(.L_7461 - .L_7460)
.L_7460:
        /*005c*/ 	.word	0x00000000
        /*0060*/ 	.short	0x0001
        /*0062*/ 	.short	0x0004
        /*0064*/ 	.byte	0x00, 0xf0, 0x21, 0x00


	//----- nvinfo : EIATTR_KPARAM_INFO
	.align		4
.L_7461:
        /*0068*/ 	.byte	0x04, 0x17
        /*006a*/ 	.short	(.L_7463 - .L_7462)
.L_7462:
        /*006c*/ 	.word	0x00000000
        /*0070*/ 	.short	0x0000
        /*0072*/ 	.short	0x0000
        /*0074*/ 	.byte	0x00, 0xf0, 0x11, 0x00


	//----- nvinfo : EIATTR_SPARSE_MMA_MASK
	.align		4
.L_7463:
        /*0078*/ 	.byte	0x03, 0x50
        /*007a*/ 	.short	0x0000


	//----- nvinfo : EIATTR_MAXREG_COUNT
	.align		4
        /*007c*/ 	.byte	0x03, 0x1b
        /*007e*/ 	.short	0x00ff


	//----- nvinfo : EIATTR_EXTERNS
	.align		4
        /*0080*/ 	.byte	0x04, 0x0f
        /*0082*/ 	.short	(.L_7465 - .L_7464)


	//   ....[0]....
	.align		4
.L_7464:
        /*0084*/ 	.word	index@(__assertfail)


	//----- nvinfo : EIATTR_MERCURY_ISA_VERSION
	.align		4
.L_7465:
        /*0088*/ 	.byte	0x03, 0x5f
        /*008a*/ 	.short	0x0101


	//----- nvinfo : EIATTR_VRC_CTA_INIT_COUNT
	.align		4
        /*008c*/ 	.byte	0x02, 0x4a
	.zero		1
	.zero		1


	//----- nvinfo : EIATTR_SYSCALL_OFFSETS
	.align		4
        /*0090*/ 	.byte	0x04, 0x46
        /*0092*/ 	.short	(.L_7467 - .L_7466)


	//   ....[0]....
.L_7466:
        /*0094*/ 	.word	0x00000e60


	//   ....[1]....
        /*0098*/ 	.word	0x00001df0


	//   ....[2]....
        /*009c*/ 	.word	0x00002cf0


	//   ....[3]....
        /*00a0*/ 	.word	0x00003bd0


	//   ....[4]....
        /*00a4*/ 	.word	0x00005d20


	//   ....[5]....
        /*00a8*/ 	.word	0x00006ab0


	//   ....[6]....
        /*00ac*/ 	.word	0x00007930


	//   ....[7]....
        /*00b0*/ 	.word	0x00008790


	//----- nvinfo : EIATTR_EXIT_INSTR_OFFSETS
	.align		4
.L_7467:
        /*00b4*/ 	.byte	0x04, 0x1c
        /*00b6*/ 	.short	(.L_7469 - .L_7468)


	//   ....[0]....
.L_7468:
        /*00b8*/ 	.word	0x00007bd0


	//   ....[1]....
        /*00bc*/ 	.word	0x00007d10


	//   ....[2]....
        /*00c0*/ 	.word	0x00007d50


	//   ....[3]....
        /*00c4*/ 	.word	0x00007de0


	//   ....[4]....
        /*00c8*/ 	.word	0x00007e10


	//   ....[5]....
        /*00cc*/ 	.word	0x00007e40


	//   ....[6]....
        /*00d0*/ 	.word	0x00007ec0


	//   ....[7]....
        /*00d4*/ 	.word	0x00007ef0


	//   ....[8]....
        /*00d8*/ 	.word	0x00007f80


	//   ....[9]....
        /*00dc*/ 	.word	0x00007fc0


	//   ....[10]....
        /*00e0*/ 	.word	0x00008000


	//   ....[11]....
        /*00e4*/ 	.word	0x000080d0


	//   ....[12]....
        /*00e8*/ 	.word	0x00008230


	//   ....[13]....
        /*00ec*/ 	.word	0x00008390


	//   ....[14]....
        /*00f0*/ 	.word	0x000084e0


	//   ....[15]....
        /*00f4*/ 	.word	0x00008510


	//   ....[16]....
        /*00f8*/ 	.word	0x00008540


	//   ....[17]....
        /*00fc*/ 	.word	0x000085e0


	//   ....[18]....
        /*0100*/ 	.word	0x00008630


	//   ....[19]....
        /*0104*/ 	.word	0x000087a0


	//   ....[20]....
        /*0108*/ 	.word	0x000088a0


	//   ....[21]....
        /*010c*/ 	.word	0x000089d0


	//   ....[22]....
        /*0110*/ 	.word	0x00008a00


	//----- nvinfo : EIATTR_MAX_THREADS
	.align		4
.L_7469:
        /*0114*/ 	.byte	0x04, 0x05
        /*0116*/ 	.short	(.L_7471 - .L_7470)
.L_7470:
        /*0118*/ 	.word	0x00000080
        /*011c*/ 	.word	0x00000001
        /*0120*/ 	.word	0x00000001


	//----- nvinfo : EIATTR_CRS_STACK_SIZE
	.align		4
.L_7471:
        /*0124*/ 	.byte	0x04, 0x1e
        /*0126*/ 	.short	(.L_7473 - .L_7472)
.L_7472:
        /*0128*/ 	.word	0x00000000


	//----- nvinfo : EIATTR_CBANK_PARAM_SIZE
	.align		4
.L_7473:
        /*012c*/ 	.byte	0x03, 0x19
        /*012e*/ 	.short	0x0034


	//----- nvinfo : EIATTR_PARAM_CBANK
	.align		4
        /*0130*/ 	.byte	0x04, 0x0a
        /*0132*/ 	.short	(.L_7475 - .L_7474)
	.align		4
.L_7474:
        /*0134*/ 	.word	index@(.nv.constant0._ZN2at6native27unrolled_elementwise_kernelINS0_13BUnaryFunctorIfffZZZNS0_21remainder_kernel_cudaERNS_18TensorIteratorBaseEENKUlvE0_clEvENKUlvE0_clEvEUlffE_EESt5arrayIPcLm2EELi4E23TrivialOffsetCalculatorILi1EjESD_NS0_6memory12LoadWithCastILi1EEENSE_13StoreWithCastILi1EEEEEviT_T0_T2_T3_T4_T5_)
        /*0138*/ 	.short	0x0380
        /*013a*/ 	.short	0x0034


	//----- nvinfo : EIATTR_SW_WAR
	.align		4
.L_7475:
        /*013c*/ 	.byte	0x04, 0x36
        /*013e*/ 	.short	(.L_7477 - .L_7476)
.L_7476:
        /*0140*/ 	.word	0x00000008
.L_7477:


//--------------------- .nv.info._ZN2at6native18elementwise_kernelILi128ELi2EZNS0_22gpu_kernel_impl_nocastINS0_13BUnaryFunctorIfffZZZNS0_21remainder_kernel_cudaERNS_18TensorIteratorBaseEENKUlvE0_clEvENKUlvE0_clEvEUlffE_EEEEvS5_RKT_EUliE_EEviT1_ --------------------------
	.section	.nv.info._ZN2at6native18elementwise_kernelILi128ELi2EZNS0_22gpu_kernel_impl_nocastINS0_13BUnaryFunctorIfffZZZNS0_21remainder_kernel_cudaERNS_18TensorIteratorBaseEENKUlvE0_clEvENKUlvE0_clEvEUlffE_EEEEvS5_RKT_EUliE_EEviT1_,"",@"SHT_CUDA_INFO"
	.sectionflags	@""
	.align	4


	//----- nvinfo : EIATTR_CUDA_API_VERSION
	.align		4
        /*0000*/ 	.byte	0x04, 0x37
        /*0002*/ 	.short	(.L_7479 - .L_7478)
.L_7478:
        /*0004*/ 	.word	0x00000082


	//----- nvinfo : EIATTR_KPARAM_INFO
	.align		4
.L_7479:
        /*0008*/ 	.byte	0x04, 0x17
        /*000a*/ 	.short	(.L_7481 - .L_7480)
.L_7480:
        /*000c*/ 	.word	0x00000000
        /*0010*/ 	.short	0x0001
        /*0012*/ 	.short	0x0008
        /*0014*/ 	.byte	0x00, 0xf0, 0x61, 0x08


	//----- nvinfo : EIATTR_KPARAM_INFO
	.align		4
.L_7481:
        /*0018*/ 	.byte	0x04, 0x17
        /*001a*/ 	.short	(.L_7483 - .L_7482)
.L_7482:
        /*001c*/ 	.word	0x00000000
        /*0020*/ 	.short	0x0000
        /*0022*/ 	.short	0x0000
        /*0024*/ 	.byte	0x00, 0xf0, 0x11, 0x00


	//----- nvinfo : EIATTR_SPARSE_MMA_MASK
	.align		4
.L_7483:
        /*0028*/ 	.byte	0x03, 0x50
        /*002a*/ 	.short	0x0000


	//----- nvinfo : EIATTR_MAXREG_COUNT
	.align		4
        /*002c*/ 	.byte	0x03, 0x1b
        /*002e*/ 	.short	0x0080


	//----- nvinfo : EIATTR_MERCURY_ISA_VERSION
	.align		4
        /*0030*/ 	.byte	0x03, 0x5f
        /*0032*/ 	.short	0x0101


	//----- nvinfo : EIATTR_VRC_CTA_INIT_COUNT
	.align		4
        /*0034*/ 	.byte	0x02, 0x4a
	.zero		1
	.zero		1


	//----- nvinfo : EIATTR_EXIT_INSTR_OFFSETS
	.align		4
        /*0038*/ 	.byte	0x04, 0x1c
        /*003a*/ 	.short	(.L_7485 - .L_7484)


	//   ....[0]....
.L_7484:
        /*003c*/ 	.word	0x00000580


	//   ....[1]....
        /*0040*/ 	.word	0x00000980


	//   ....[2]....
        /*0044*/ 	.word	0x00002160


	//   ....[3]....
        /*0048*/ 	.word	0x00003890


	//----- nvinfo : EIATTR_MAX_THREADS
	.align		4
.L_7485:
        /*004c*/ 	.byte	0x04, 0x05
        /*004e*/ 	.short	(.L_7487 - .L_7486)
.L_7486:
        /*0050*/ 	.word	0x00000080
        /*0054*/ 	.word	0x00000001
        /*0058*/ 	.word	0x00000001


	//----- nvinfo : EIATTR_CRS_STACK_SIZE
	.align		4
.L_7487:
        /*005c*/ 	.byte	0x04, 0x1e
        /*005e*/ 	.short	(.L_7489 - .L_7488)
.L_7488:
        /*0060*/ 	.word	0x00000000


	//----- nvinfo : EIATTR_CBANK_PARAM_SIZE
	.align		4
.L_7489:
        /*0064*/ 	.byte	0x03, 0x19
        /*0066*/ 	.short	0x0220


	//----- nvinfo : EIATTR_PARAM_CBANK
	.align		4
        /*0068*/ 	.byte	0x04, 0x0a
        /*006a*/ 	.short	(.L_7491 - .L_7490)
	.align		4
.L_7490:
        /*006c*/ 	.word	index@(.nv.constant0._ZN2at6native18elementwise_kernelILi128ELi2EZNS0_22gpu_kernel_impl_nocastINS0_13BUnaryFunctorIfffZZZNS0_21remainder_kernel_cudaERNS_18TensorIteratorBaseEENKUlvE0_clEvENKUlvE0_clEvEUlffE_EEEEvS5_RKT_EUliE_EEviT1_)
        /*0070*/ 	.short	0x0380
        /*0072*/ 	.short	0x0220


	//----- nvinfo : EIATTR_SW_WAR
	.align		4
.L_7491:
        /*0074*/ 	.byte	0x04, 0x36
        /*0076*/ 	.short	(.L_7493 - .L_7492)
.L_7492:
        /*0078*/ 	.word	0x00000008
.L_7493:


//--------------------- .nv.info._ZN2at6native27unrolled_elementwise_kernelINS0_13BUnaryFunctorIfffZZZNS0_21remainder_kernel_cudaERNS_18TensorIteratorBaseEENKUlvE0_clEvENKUlvE0_clEvEUlffE_EESt5arrayIPcLm2EELi4E23TrivialOffsetCalculatorILi1EjESD_NS0_6memory15LoadWithoutCastENSE_16StoreWithoutCastEEEviT_T0_T2_T3_T4_T5_ --------------------------
	.section	.nv.info._ZN2at6native27unrolled_elementwise_kernelINS0_13BUnaryFunctorIfffZZZNS0_21remainder_kernel_cudaERNS_18TensorIteratorBaseEENKUlvE0_clEvENKUlvE0_clEvEUlffE_EESt5arrayIPcLm2EELi4E23TrivialOffsetCalculatorILi1EjESD_NS0_6memory15LoadWithoutCastENSE_16StoreWithoutCastEEEviT_T0_T2_T3_T4_T5_,"",@"SHT_CUDA_INFO"
	.sectionflags	@""
	.align	4


	//----- nvinfo : EIATTR_CUDA_API_VERSION
	.align		4
        /*0000*/ 	.byte	0x04, 0x37
        /*0002*/ 	.short	(.L_7495 - .L_7494)
.L_7494:
        /*0004*/ 	.word	0x00000082


	//----- nvinfo : EIATTR_KPARAM_INFO
	.align		4
.L_7495:
        /*0008*/ 	.byte	0x04, 0x17
        /*000a*/ 	.short	(.L_7497 - .L_7496)
.L_7496:
        /*000c*/ 	.word	0x00000000
        /*0010*/ 	.short	0x0006
        /*0012*/ 	.short	0x0023
        /*0014*/ 	.byte	0x00, 0xf0, 0x05, 0x00


	//----- nvinfo : EIATTR_KPARAM_INFO
	.align		4
.L_7497:
        /*0018*/ 	.byte	0x04, 0x17
        /*001a*/ 	.short	(.L_7499 - .L_7498)
.L_7498:
        /*001c*/ 	.word	0x00000000
        /*0020*/ 	.short	0x0005
        /*0022*/ 	.short	0x0022
        /*0024*/ 	.byte	0x00, 0xf0, 0x05, 0x00


	//----- nvinfo : EIATTR_KPARAM_INFO
	.align		4
.L_7499:
        /*0028*/ 	.byte	0x04, 0x17
        /*002a*/ 	.short	(.L_7501 - .L_7500)
.L_7500:
        /*002c*/ 	.word	0x00000000
        /*0030*/ 	.short	0x0004
        /*0032*/ 	.short	0x0021
        /*0034*/ 	.byte	0x00, 0xf0, 0x05, 0x00


	//----- nvinfo : EIATTR_KPARAM_INFO
	.align		4
.L_7501:
        /*0038*/ 	.byte	0x04, 0x17
        /*003a*/ 	.short	(.L_7503 - .L_7502)
.L_7502:
        /*003c*/ 	.word	0x00000000
        /*0040*/ 	.short	0x0003
        /*0042*/ 	.short	0x0020
        /*0044*/ 	.byte	0x00, 0xf0, 0x05, 0x00


	//----- nvinfo : EIATTR_KPARAM_INFO
	.align		4
.L_7503:
        /*0048*/ 	.byte	0x04, 0x17
        /*004a*/ 	.short	(.L_7505 - .L_7504)
.L_7504:
        /*004c*/ 	.word	0x00000000
        /*0050*/ 	.short	0x0002
        /*0052*/ 	.short	0x0010
        /*0054*/ 	.byte	0x00, 0xf0, 0x41, 0x00


	//----- nvinfo : EIATTR_KPARAM_INFO
	.align		4
.L_7505:
        /*0058*/ 	.byte	0x04, 0x17
        /*005a*/ 	.short	(.L_7507 - .L_7506)
.L_7506:
        /*005c*/ 	.word	0x00000000
        /*0060*/ 	.short	0x0001
        /*0062*/ 	.short	0x0004
        /*0064*/ 	.byte	0x00, 0xf0, 0x21, 0x00


	//----- nvinfo : EIATTR_KPARAM_INFO
	.align		4
.L_7507:
        /*0068*/ 	.byte	0x04, 0x17
        /*006a*/ 	.short	(.L_7509 - .L_7508)
.L_7508:
        /*006c*/ 	.word	0x00000000
        /*0070*/ 	.short	0x0000
        /*0072*/ 	.short	0x0000
        /*0074*/ 	.byte	0x00, 0xf0, 0x11, 0x00


	//----- nvinfo : EIATTR_SPARSE_MMA_MASK
	.align		4
.L_7509:
        /*0078*/ 	.byte	0x03, 0x50
        /*007a*/ 	.short	0x0000


	//----- nvinfo : EIATTR_MAXREG_COUNT
	.align		4
        /*007c*/ 	.byte	0x03, 0x1b
        /*007e*/ 	.short	0x00ff


	//----- nvinfo : EIATTR_MERCURY_ISA_VERSION
	.align		4
        /*0080*/ 	.byte	0x03, 0x5f
        /*0082*/ 	.short	0x0101


	//----- nvinfo : EIATTR_VRC_CTA_INIT_COUNT
	.align		4
        /*0084*/ 	.byte	0x02, 0x4a
	.zero		1
	.zero		1


	//----- nvinfo : EIATTR_EXIT_INSTR_OFFSETS
	.align		4
        /*0088*/ 	.byte	0x04, 0x1c
        /*008a*/ 	.short	(.L_7511 - .L_7510)


	//   ....[0]....
.L_7510:
        /*008c*/ 	.word	0x00001630


	//   ....[1]....
        /*0090*/ 	.word	0x00001680


	//----- nvinfo : EIATTR_MAX_THREADS
	.align		4
.L_7511:
        /*0094*/ 	.byte	0x04, 0x05
        /*0096*/ 	.short	(.L_7513 - .L_7512)
.L_7512:
        /*0098*/ 	.word	0x00000080
        /*009c*/ 	.word	0x00000001
        /*00a0*/ 	.word	0x00000001


	//----- nvinfo : EIATTR_CRS_STACK_SIZE
	.align		4
.L_7513:
        /*00a4*/ 	.byte	0x04, 0x1e
        /*00a6*/ 	.short	(.L_7515 - .L_7514)
.L_7514:
        /*00a8*/ 	.word	0x00000000


	//----- nvinfo : EIATTR_CBANK_PARAM_SIZE
	.align		4
.L_7515:
        /*00ac*/ 	.byte	0x03, 0x19
        /*00ae*/ 	.short	0x0024


	//----- nvinfo : EIATTR_PARAM_CBANK
	.align		4
        /*00b0*/ 	.byte	0x04, 0x0a
        /*00b2*/ 	.short	(.L_7517 - .L_7516)
	.align		4
.L_7516:
        /*00b4*/ 	.word	index@(.nv.constant0._ZN2at6native27unrolled_elementwise_kernelINS0_13BUnaryFunctorIfffZZZNS0_21remainder_kernel_cudaERNS_18TensorIteratorBaseEENKUlvE0_clEvENKUlvE0_clEvEUlffE_EESt5arrayIPcLm2EELi4E23TrivialOffsetCalculatorILi1EjESD_NS0_6memory15LoadWithoutCastENSE_16StoreWithoutCastEEEviT_T0_T2_T3_T4_T5_)
        /*00b8*/ 	.short	0x0380
        /*00ba*/ 	.short	0x0024


	//----- nvinfo : EIATTR_SW_WAR
	.align		4
.L_7517:
        /*00bc*/ 	.byte	0x04, 0x36
        /*00be*/ 	.short	(.L_7519 - .L_7518)
.L_7518:
        /*00c0*/ 	.word	0x00000008
.L_7519:


//--------------------- .nv.info._ZN2at6native29vectorized_elementwise_kernelILi2ENS0_13BUnaryFunctorIfffZZZNS0_21remainder_kernel_cudaERNS_18TensorIteratorBaseEENKUlvE0_clEvENKUlvE0_clEvEUlffE_EESt5arrayIPcLm2EEEEviT0_T1_ --------------------------
	.section	.nv.info._ZN2at6native29vectorized_elementwise_kernelILi2ENS0_13BUnaryFunctorIfffZZZNS0_21remainder_kernel_cudaERNS_18TensorIteratorBaseEENKUlvE0_clEvENKUlvE0_clEvEUlffE_EESt5arrayIPcLm2EEEEviT0_T1_,"",@"SHT_CUDA_INFO"
	.sectionflags	@""
	.align	4


	//----- nvinfo : EIATTR_CUDA_API_VERSION
	.align		4
        /*0000*/ 	.byte	0x04, 0x37
        /*0002*/ 	.short	(.L_7521 - .L_7520)
.L_7520:
        /*0004*/ 	.word	0x00000082


	//----- nvinfo : EIATTR_KPARAM_INFO
	.align		4
.L_7521:
        /*0008*/ 	.byte	0x04, 0x17
        /*000a*/ 	.short	(.L_7523 - .L_7522)
.L_7522:
        /*000c*/ 	.word	0x00000000
        /*0010*/ 	.short	0x0002
        /*0012*/ 	.short	0x0010
        /*0014*/ 	.byte	0x00, 0xf0, 0x41, 0x00


	//----- nvinfo : EIATTR_KPARAM_INFO
	.align		4
.L_7523:
        /*0018*/ 	.byte	0x04, 0x17
        /*001a*/ 	.short	(.L_7525 - .L_7524)
.L_7524:
        /*001c*/ 	.word	0x00000000
        /*0020*/ 	.short	0x0001
        /*0022*/ 	.short	0x0004
        /*0024*/ 	.byte	0x00, 0xf0, 0x21, 0x00


	//----- nvinfo : EIATTR_KPARAM_INFO
	.align		4
.L_7525:
        /*0028*/ 	.byte	0x04, 0x17
        /*002a*/ 	.short	(.L_7527 - .L_7526)
.L_7526:
        /*002c*/ 	.word	0x00000000
        /*0030*/ 	.short	0x0000
        /*0032*/ 	.short	0x0000
        /*0034*/ 	.byte	0x00, 0xf0, 0x11, 0x00


	//----- nvinfo : EIATTR_SPARSE_MMA_MASK
	.align		4
.L_7527:
        /*0038*/ 	.byte	0x03, 0x50
        /*003a*/ 	.short	0x0000


	//----- nvinfo : EIATTR_MAXREG_COUNT
	.align		4
        /*003c*/ 	.byte	0x03, 0x1b
        /*003e*/ 	.short	0x00ff


	//----- nvinfo : EIATTR_MERCURY_ISA_VERSION
	.align		4
        /*0040*/ 	.byte	0x03, 0x5f
        /*0042*/ 	.short	0x0101


	//----- nvinfo : EIATTR_VRC_CTA_INIT_COUNT
	.align		4
        /*0044*/ 	.byte	0x02, 0x4a
	.zero		1
	.zero		1


	//----- nvinfo : EIATTR_EXIT_INSTR_OFFSETS
	.align		4
        /*0048*/ 	.byte	0x04, 0x1c
        /*004a*/ 	.short	(.L_7529 - .L_7528)


	//   ....[0]....
.L_7528:
        /*004c*/ 	.word	0x00002d00


	//   ....[1]....
        /*0050*/ 	.word	0x00002d50


	//   ....[2]....
        /*0054*/ 	.word	0x000050b0


	//----- nvinfo : EIATTR_MAX_THREADS
	.align		4
.L_7529:
        /*0058*/ 	.byte	0x04, 0x05
        /*005a*/ 	.short	(.L_7531 - .L_7530)
.L_7530:
        /*005c*/ 	.word	0x00000080
        /*0060*/ 	.word	0x00000001
        /*0064*/ 	.word	0x00000001


	//----- nvinfo : EIATTR_CRS_STACK_SIZE
	.align		4
.L_7531:
        /*0068*/ 	.byte	0x04, 0x1e
        /*006a*/ 	.short	(.L_7533 - .L_7532)
.L_7532:
        /*006c*/ 	.word	0x00000000


	//----- nvinfo : EIATTR_CBANK_PARAM_SIZE
	.align		4
.L_7533:
        /*0070*/ 	.byte	0x03, 0x19
        /*0072*/ 	.short	0x0020


	//----- nvinfo : EIATTR_PARAM_CBANK
	.align		4
        /*0074*/ 	.byte	0x04, 0x0a
        /*0076*/ 	.short	(.L_7535 - .L_7534)
	.align		4
.L_7534:
        /*0078*/ 	.word	index@(.nv.constant0._ZN2at6native29vectorized_elementwise_kernelILi2ENS0_13BUnaryFunctorIfffZZZNS0_21remainder_kernel_cudaERNS_18TensorIteratorBaseEENKUlvE0_clEvENKUlvE0_clEvEUlffE_EESt5arrayIPcLm2EEEEviT0_T1_)
        /*007c*/ 	.short	0x0380
        /*007e*/ 	.short	0x0020


	//----- nvinfo : EIATTR_SW_WAR
	.align		4
.L_7535:
        /*0080*/ 	.byte	0x04, 0x36
        /*0082*/ 	.short	(.L_7537 - .L_7536)
.L_7536:
        /*0084*/ 	.word	0x00000008
.L_7537:


//--------------------- .nv.info._ZN2at6native29vectorized_elementwise_kernelILi4ENS0_13BUnaryFunctorIfffZZZNS0_21remainder_kernel_cudaERNS_18TensorIteratorBaseEENKUlvE0_clEvENKUlvE0_clEvEUlffE_EESt5arrayIPcLm2EEEEviT0_T1_ --------------------------
	.section	.nv.info._ZN2at6native29vectorized_elementwise_kernelILi4ENS0_13BUnaryFunctorIfffZZZNS0_21remainder_kernel_cudaERNS_18TensorIteratorBaseEENKUlvE0_clEvENKUlvE0_clEvEUlffE_EESt5arrayIPcLm2EEEEviT0_T1_,"",@"SHT_CUDA_INFO"
	.sectionflags	@""
	.align	4


	//----- nvinfo : EIATTR_CUDA_API_VERSION
	.align		4
        /*0000*/ 	.byte	0x04, 0x37
        /*0002*/ 	.short	(.L_7539 - .L_7538)
.L_7538:
        /*0004*/ 	.word	0x00000082


	//----- nvinfo : EIATTR_KPARAM_INFO
	.align		4
.L_7539:
        /*0008*/ 	.byte	0x04, 0x17
        /*000a*/ 	.short	(.L_7541 - .L_7540)
.L_7540:
        /*000c*/ 	.word	0x00000000
        /*0010*/ 	.short	0x0002
        /*0012*/ 	.short	0x0010
        /*0014*/ 	.byte	0x00, 0xf0, 0x41, 0x00


	//----- nvinfo : EIATTR_KPARAM_INFO
	.align		4
.L_7541:
        /*0018*/ 	.byte	0x04, 0x17
        /*001a*/ 	.short	(.L_7543 - .L_7542)
.L_7542:
        /*001c*/ 	.word	0x00000000
        /*0020*/ 	.short	0x0001
        /*0022*/ 	.short	0x0004
        /*0024*/ 	.byte	0x00, 0xf0, 0x21, 0x00


	//----- nvinfo : EIATTR_KPARAM_INFO
	.align		4
.L_7543:
        /*0028*/ 	.byte	0x04, 0x17
        /*002a*/ 	.short	(.L_7545 - .L_7544)
.L_7544:
        /*002c*/ 	.word	0x00000000
        /*0030*/ 	.short	0x0000
        /*0032*/ 	.short	0x0000
        /*0034*/ 	.byte	0x00, 0xf0, 0x11, 0x00


	//----- nvinfo : EIATTR_SPARSE_MMA_MASK
	.align		4
.L_7545:
        /*0038*/ 	.byte	0x03, 0x50
        /*003a*/ 	.short	0x0000


	//----- nvinfo : EIATTR_MAXREG_COUNT
	.align		4
        /*003c*/ 	.byte	0x03, 0x1b
        /*003e*/ 	.short	0x00ff


	//----- nvinfo : EIATTR_MERCURY_ISA_VERSION
	.align		4
        /*0040*/ 	.byte	0x03, 0x5f
        /*0042*/ 	.short	0x0101


	//----- nvinfo : EIATTR_VRC_CTA_INIT_COUNT
	.align		4
        /*0044*/ 	.byte	0x02, 0x4a
	.zero		1
	.zero		1


	//----- nvinfo : EIATTR_EXIT_INSTR_OFFSETS
	.align		4
        /*0048*/ 	.byte	0x04, 0x1c
        /*004a*/ 	.short	(.L_7547 - .L_7546)


	//   ....[0]....
.L_7546:
        /*004c*/ 	.word	0x00002d00


	//   ....[1]....
        /*0050*/ 	.word	0x00002d50


	//   ....[2]....
        /*0054*/ 	.word	0x00005070


	//----- nvinfo : EIATTR_MAX_THREADS
	.align		4
.L_7547:
        /*0058*/ 	.byte	0x04, 0x05
        /*005a*/ 	.short	(.L_7549 - .L_7548)
.L_7548:
        /*005c*/ 	.word	0x00000080
        /*0060*/ 	.word	0x00000001
        /*0064*/ 	.word	0x00000001


	//----- nvinfo : EIATTR_CRS_STACK_SIZE
	.align		4
.L_7549:
        /*0068*/ 	.byte	0x04, 0x1e
        /*006a*/ 	.short	(.L_7551 - .L_7550)
.L_7550:
        /*006c*/ 	.word	0x00000000


	//----- nvinfo : EIATTR_CBANK_PARAM_SIZE
	.align		4
.L_7551:
        /*0070*/ 	.byte	0x03, 0x19
        /*0072*/ 	.short	0x0020


	//----- nvinfo : EIATTR_PARAM_CBANK
	.align		4
        /*0074*/ 	.byte	0x04, 0x0a
        /*0076*/ 	.short	(.L_7553 - .L_7552)
	.align		4
.L_7552:
        /*0078*/ 	.word	index@(.nv.constant0._ZN2at6native29vectorized_elementwise_kernelILi4ENS0_13BUnaryFunctorIfffZZZNS0_21remainder_kernel_cudaERNS_18TensorIteratorBaseEENKUlvE0_clEvENKUlvE0_clEvEUlffE_EESt5arrayIPcLm2EEEEviT0_T1_)
        /*007c*/ 	.short	0x0380
        /*007e*/ 	.short	0x0020


	//----- nvinfo : EIATTR_SW_WAR
	.align		4
.L_7553:
        /*0080*/ 	.byte	0x04, 0x36
        /*0082*/ 	.short	(.L_7555 - .L_7554)
.L_7554:
        /*0084*/ 	.word	0x00000008
.L_7555:


//--------------------- .nv.info._ZN2at6native29vectorized_elementwise_kernelILi8ENS0_13BUnaryFunctorIfffZZZNS0_21remainder_kernel_cudaERNS_18TensorIteratorBaseEENKUlvE0_clEvENKUlvE0_clEvEUlffE_EESt5arrayIPcLm2EEEEviT0_T1_ --------------------------
	.section	.nv.info._ZN2at6native29vectorized_elementwise_kernelILi8ENS0_13BUnaryFunctorIfffZZZNS0_21remainder_kernel_cudaERNS_18TensorIteratorBaseEENKUlvE0_clEvENKUlvE0_clEvEUlffE_EESt5arrayIPcLm2EEEEviT0_T1_,"",@"SHT_CUDA_INFO"
	.sectionflags	@""
	.align	4


	//----- nvinfo : EIATTR_CUDA_API_VERSION
	.align		4
        /*0000*/ 	.byte	0x04, 0x37
        /*0002*/ 	.short	(.L_7557 - .L_7556)
.L_7556:
        /*0004*/ 	.word	0x00000082


	//----- nvinfo : EIATTR_KPARAM_INFO
	.align		4
.L_7557:
        /*0008*/ 	.byte	0x04, 0x17
        /*000a*/ 	.short	(.L_7559 - .L_7558)
.L_7558:
        /*000c*/ 	.word	0x00000000
        /*0010*/ 	.short	0x0002
        /*0012*/ 	.short	0x0010
        /*0014*/ 	.byte	0x00, 0xf0, 0x41, 0x00


	//----- nvinfo : EIATTR_KPARAM_INFO
	.align		4
.L_7559:
        /*0018*/ 	.byte	0x04, 0x17
        /*001a*/ 	.short	(.L_7561 - .L_7560)
.L_7560:
        /*001c*/ 	.word	0x00000000
        /*0020*/ 	.short	0x0001
        /*0022*/ 	.short	0x0004
        /*0024*/ 	.byte	0x00, 0xf0, 0x21, 0x00


	//----- nvinfo : EIATTR_KPARAM_INFO
	.align		4
.L_7561:
        /*0028*/ 	.byte	0x04, 0x17
        /*002a*/ 	.short	(.L_7563 - .L_7562)
.L_7562:
        /*002c*/ 	.word	0x00000000
        /*0030*/ 	.short	0x0000
        /*0032*/ 	.short	0x0000
        /*0034*/ 	.byte	0x00, 0xf0, 0x11, 0x00


	//----- nvinfo : EIATTR_SPARSE_MMA_MASK
	.align		4
.L_7563:
        /*0038*/ 	.byte	0x03, 0x50
        /*003a*/ 	.short	0x0000


	//----- nvinfo : EIATTR_MAXREG_COUNT
	.align		4
        /*003c*/ 	.byte	0x03, 0x1b
        /*003e*/ 	.short	0x00ff


	//----- nvinfo : EIATTR_MERCURY_ISA_VERSION
	.align		4
        /*0040*/ 	.byte	0x03, 0x5f
        /*0042*/ 	.short	0x0101


	//----- nvinfo : EIATTR_VRC_CTA_INIT_COUNT
	.align		4
        /*0044*/ 	.byte	0x02, 0x4a
	.zero		1
	.zero		1


	//----- nvinfo : EIATTR_EXIT_INSTR_OFFSETS
	.align		4
        /*0048*/ 	.byte	0x04, 0x1c
        /*004a*/ 	.short	(.L_7565 - .L_7564)


	//   ....[0]....
.L_7564:
        /*004c*/ 	.word	0x00000010


	//----- nvinfo : EIATTR_MAX_THREADS
	.align		4
.L_7565:
        /*0050*/ 	.byte	0x04, 0x05
        /*0052*/ 	.short	(.L_7567 - .L_7566)
.L_7566:
        /*0054*/ 	.word	0x00000080
        /*0058*/ 	.word	0x00000001
        /*005c*/ 	.word	0x00000001


	//----- nvinfo : EIATTR_CBANK_PARAM_SIZE
	.align		4
.L_7567:
        /*0060*/ 	.byte	0x03, 0x19
        /*0062*/ 	.short	0x0020


	//----- nvinfo : EIATTR_PARAM_CBANK
	.align		4
        /*0064*/ 	.byte	0x04, 0x0a
        /*0066*/ 	.short	(.L_7569 - .L_7568)
	.align		4
.L_7568:
        /*0068*/ 	.word	index@(.nv.constant0._ZN2at6native29vectorized_elementwise_kernelILi8ENS0_13BUnaryFunctorIfffZZZNS0_21remainder_kernel_cudaERNS_18TensorIteratorBaseEENKUlvE0_clEvENKUlvE0_clEvEUlffE_EESt5arrayIPcLm2EEEEviT0_T1_)
        /*006c*/ 	.short	0x0380
        /*006e*/ 	.short	0x0020


	//----- nvinfo : EIATTR_SW_WAR
	.align		4
.L_7569:
        /*0070*/ 	.byte	0x04, 0x36
        /*0072*/ 	.short	(.L_7571 - .L_7570)
.L_7570:
        /*0074*/ 	.word	0x00000008
.L_7571:


//--------------------- .nv.info._ZN2at6native18elementwise_kernelILi128ELi4EZNS0_15gpu_kernel_implINS0_13AUnaryFunctorIfffZZZNS0_21remainder_kernel_cudaERNS_18TensorIteratorBaseEENKUlvE0_clEvENKUlvE0_clEvEUlffE_EEEEvS5_RKT_EUliE_EEviT1_ --------------------------
	.section	.nv.info._ZN2at6native18elementwise_kernelILi128ELi4EZNS0_15gpu_kernel_implINS0_13AUnaryFunctorIfffZZZNS0_21remainder_kernel_cudaERNS_18TensorIteratorBaseEENKUlvE0_clEvENKUlvE0_clEvEUlffE_EEEEvS5_RKT_EUliE_EEviT1_,"",@"SHT_CUDA_INFO"
	.sectionflags	@""
	.align	4


	//----- nvinfo : EIATTR_CUDA_API_VERSION
	.align		4
        /*0000*/ 	.byte	0x04, 0x37
        /*0002*/ 	.short	(.L_7573 - .L_7572)
.L_7572:
        /*0004*/ 	.word	0x00000082


	//----- nvinfo : EIATTR_KPARAM_INFO
	.align		4
.L_7573:
        /*0008*/ 	.byte	0x04, 0x17
        /*000a*/ 	.short	(.L_7575 - .L_7574)
.L_7574:
        /*000c*/ 	.word	0x00000000
        /*0010*/ 	.short	0x0001
        /*0012*/ 	.short	0x0008
        /*0014*/ 	.byte	0x00, 0xf0, 0x81, 0x08


	//----- nvinfo : EIATTR_KPARAM_INFO
	.align		4
.L_7575:
        /*0018*/ 	.byte	0x04, 0x17
        /*001a*/ 	.short	(.L_7577 - .L_7576)
.L_7576:
        /*001c*/ 	.word	0x00000000
        /*0020*/ 	.short	0x0000
        /*0022*/ 	.short	0x0000
        /*0024*/ 	.byte	0x00, 0xf0, 0x11, 0x00


	//----- nvinfo : EIATTR_SPARSE_MMA_MASK
	.align		4
.L_7577:
        /*0028*/ 	.byte	0x03, 0x50
        /*002a*/ 	.short	0x0000


	//----- nvinfo : EIATTR_MAXREG_COUNT
	.align		4
        /*002c*/ 	.byte	0x03, 0x1b
        /*002e*/ 	.short	0x0080


	//----- nvinfo : EIATTR_EXTERNS
	.align		4
        /*0030*/ 	.byte	0x04, 0x0f
        /*0032*/ 	.short	(.L_7579 - .L_7578)


	//   ....[0]....
	.align		4
.L_7578:
        /*0034*/ 	.word	index@(__assertfail)


	//----- nvinfo : EIATTR_MERCURY_ISA_VERSION
	.align		4
.L_7579:
        /*0038*/ 	.byte	0x03, 0x5f
        /*003a*/ 	.short	0x0101


	//----- nvinfo : EIATTR_VRC_CTA_INIT_COUNT
	.align		4
        /*003c*/ 	.byte	0x02, 0x4a
	.zero		1
	.zero		1


	//----- nvinfo : EIATTR_SYSCALL_OFFSETS
	.align		4
        /*0040*/ 	.byte	0x04, 0x46
        /*0042*/ 	.short	(.L_7581 - .L_7580)


	//   ....[0]....
.L_7580:
        /*0044*/ 	.word	0x000021c0


	//   ....[1]....
        /*0048*/ 	.word	0x00003420


	//   ....[2]....
        /*004c*/ 	.word	0x000056d0


	//   ....[3]....
        /*0050*/ 	.word	0x00006790


	//   ....[4]....
        /*0054*/ 	.word	0x00008b50


	//   ....[5]....
        /*0058*/ 	.word	0x00009c10


	//   ....[6]....
        /*005c*/ 	.word	0x0000bfe0


	//   ....[7]....
        /*0060*/ 	.word	0x0000d040


	//----- nvinfo : EIATTR_EXIT_INSTR_OFFSETS
	.align		4
.L_7581:
        /*0064*/ 	.byte	0x04, 0x1c
        /*0066*/ 	.short	(.L_7583 - .L_7582)


	//   ....[0]....
.L_7582:
        /*0068*/ 	.word	0x00009ec0


	//   ....[1]....
        /*006c*/ 	.word	0x0000c5c0


	//   ....[2]....
        /*0070*/ 	.word	0x0000c600


	//   ....[3]....
        /*0074*/ 	.word	0x0000c690


	//   ....[4]....
        /*0078*/ 	.word	0x0000c6c0


	//   ....[5]....
        /*007c*/ 	.word	0x0000c6f0


	//   ....[6]....
        /*0080*/ 	.word	0x0000c770


	//   ....[7]....
        /*0084*/ 	.word	0x0000c7a0


	//   ....[8]....
        /*0088*/ 	.word	0x0000c830


	//   ....[9]....
        /*008c*/ 	.word	0x0000c870


	//   ....[10]....
        /*0090*/ 	.word	0x0000c8b0


	//   ....[11]....
        /*0094*/ 	.word	0x0000c980


	//   ....[12]....
        /*0098*/ 	.word	0x0000cae0


	//   ....[13]....
        /*009c*/ 	.word	0x0000cc40


	//   ....[14]....
        /*00a0*/ 	.word	0x0000cd90


	//   ....[15]....
        /*00a4*/ 	.word	0x0000cdc0


	//   ....[16]....
        /*00a8*/ 	.word	0x0000cdf0


	//   ....[17]....
        /*00ac*/ 	.word	0x0000ce90


	//   ....[18]....
        /*00b0*/ 	.word	0x0000cee0


	//   ....[19]....
        /*00b4*/ 	.word	0x0000d050


	//   ....[20]....
        /*00b8*/ 	.word	0x0000d150


	//   ....[21]....
        /*00bc*/ 	.word	0x0000d280


	//   ....[22]....
        /*00c0*/ 	.word	0x0000d2b0


	//----- nvinfo : EIATTR_MAX_THREADS
	.align		4
.L_7583:
        /*00c4*/ 	.byte	0x04, 0x05
        /*00c6*/ 	.short	(.L_7585 - .L_7584)
.L_7584:
        /*00c8*/ 	.word	0x00000080
        /*00cc*/ 	.word	0x00000001
        /*00d0*/ 	.word	0x00000001


	//----- nvinfo : EIATTR_CRS_STACK_SIZE
	.align		4
.L_7585:
        /*00d4*/ 	.byte	0x04, 0x1e
        /*00d6*/ 	.short	(.L_7587 - .L_7586)
.L_7586:
        /*00d8*/ 	.word	0x00000000


	//----- nvinfo : EIATTR_CBANK_PARAM_SIZE
	.align		4
.L_7587:
        /*00dc*/ 	.byte	0x03, 0x19
        /*00de*/ 	.short	0x0228


	//----- nvinfo : EIATTR_PARAM_CBANK
	.align		4
        /*00e0*/ 	.byte	0x04, 0x0a
        /*00e2*/ 	.short	(.L_7589 - .L_7588)
	.align		4
.L_7588:
        /*00e4*/ 	.word	index@(.nv.constant0._ZN2at6native18elementwise_kernelILi128ELi4EZNS0_15gpu_kernel_implINS0_13AUnaryFunctorIfffZZZNS0_21remainder_kernel_cudaERNS_18TensorIteratorBaseEENKUlvE0_clEvENKUlvE0_clEvEUlffE_EEEEvS5_RKT_EUliE_EEviT1_)
        /*00e8*/ 	.short	0x0380
        /*00ea*/ 	.short	0x0228


	//----- nvinfo : EIATTR_SW_WAR
	.align		4
.L_7589:
        /*00ec*/ 	.byte	0x04, 0x36
        /*00ee*/ 	.short	(.L_7591 - .L_7590)
.L_7590:
        /*00f0*/ 	.word	0x00000008
.L_7591:


//--------------------- .nv.info._ZN2at6native27unrolled_elementwise_kernelINS0_13AUnaryFunctorIfffZZZNS0_21remainder_kernel_cudaERNS_18TensorIteratorBaseEENKUlvE0_clEvENKUlvE0_clEvEUlffE_EESt5arrayIPcLm2EELi4E23TrivialOffsetCalculatorILi1EjESD_NS0_6memory12LoadWithCastILi1EEENSE_13StoreWithCastILi1EEEEEviT_T0_T2_T3_T4_T5_ --------------------------
	.section	.nv.info._ZN2at6native27unrolled_elementwise_kernelINS0_13AUnaryFunctorIfffZZZNS0_21remainder_kernel_cudaERNS_18TensorIteratorBaseEENKUlvE0_clEvENKUlvE0_clEvEUlffE_EESt5arrayIPcLm2EELi4E23TrivialOffsetCalculatorILi1EjESD_NS0_6memory12LoadWithCastILi1EEENSE_13StoreWithCastILi1EEEEEviT_T0_T2_T3_T4_T5_,"",@"SHT_CUDA_INFO"
	.sectionflags	@""
	.align	4


	//----- nvinfo : EIATTR_CUDA_API_VERSION
	.align		4
        /*0000*/ 	.byte	0x04, 0x37
        /*0002*/ 	.short	(.L_7593 - .L_7592)
.L_7592:
        /*0004*/ 	.word	0x00000082


	//----- nvinfo : EIATTR_KPARAM_INFO
	.align		4
.L_7593:
        /*0008*/ 	.byte	0x04, 0x17
        /*000a*/ 	.short	(.L_7595 - .L_7594)
.L_7594:
        /*000c*/ 	.word	0x00000000
        /*0010*/ 	.short	0x0006
        /*0012*/ 	.short	0x002c
        /*0014*/ 	.byte	0x00, 0xf0, 0x21, 0x00


	//----- nvinfo : EIATTR_KPARAM_INFO
	.align		4
.L_7595:
        /*0018*/ 	.byte	0x04, 0x17
        /*001a*/ 	.short	(.L_7597 - .L_7596)
.L_7596:
        /*001c*/ 	.word	0x00000000
        /*0020*/ 	.short	0x0005
        /*0022*/ 	.short	0x0024
        /*0024*/ 	.byte	0x00, 0xf0, 0x21, 0x00


	//----- nvinfo : EIATTR_KPARAM_INFO
	.align		4
.L_7597:
        /*0028*/ 	.byte	0x04, 0x17
        /*002a*/ 	.short	(.L_7599 - .L_7598)
.L_7598:
        /*002c*/ 	.word	0x00000000
        /*0030*/ 	.short	0x0004
        /*0032*/ 	.short	0x0021
        /*0034*/ 	.byte	0x00, 0xf0, 0x05, 0x00


	//----- nvinfo : EIATTR_KPARAM_INFO
	.align		4
.L_7599:
        /*0038*/ 	.byte	0x04, 0x17
        /*003a*/ 	.short	(.L_7601 - .L_7600)
.L_7600:
        /*003c*/ 	.word	0x00000000
        /*0040*/ 	.short	0x0003
        /*0042*/ 	.short	0x0020
        /*0044*/ 	.byte	0x00, 0xf0, 0x05, 0x00


	//----- nvinfo : EIATTR_KPARAM_INFO
	.align		4
.L_7601:
        /*0048*/ 	.byte	0x04, 0x17
        /*004a*/ 	.short	(.L_7603 - .L_7602)
.L_7602:
        /*004c*/ 	.word	0x00000000
        /*0050*/ 	.short	0x0002
        /*0052*/ 	.short	0x0010
        /*0054*/ 	.byte	0x00, 0xf0, 0x41, 0x00


	//----- nvinfo : EIATTR_KPARAM_INFO
	.align		4
.L_7603:
        /*0058*/ 	.byte	0x04, 0x17
        /*005a*/ 	.short	(.L_7605 - .L_7604)
.L_7604:
        /*005c*/ 	.word	0x00000000
        /*0060*/ 	.short	0x0001
        /*0062*/ 	.short	0x0004
        /*0064*/ 	.byte	0x00, 0xf0, 0x21, 0x00


	//----- nvinfo : EIATTR_KPARAM_INFO
	.align		4
.L_7605:
        /*0068*/ 	.byte	0x04, 0x17
        /*006a*/ 	.short	(.L_7607 - .L_7606)
.L_7606:
        /*006c*/ 	.word	0x00000000
        /*0070*/ 	.short	0x0000
        /*0072*/ 	.short	0x0000
        /*0074*/ 	.byte	0x00, 0xf0, 0x11, 0x00


	//----- nvinfo : EIATTR_SPARSE_MMA_MASK
	.align		4
.L_7607:
        /*0078*/ 	.byte	0x03, 0x50
        /*007a*/ 	.short	0x0000


	//----- nvinfo : EIATTR_MAXREG_COUNT
	.align		4
        /*007c*/ 	.byte	0x03, 0x1b
        /*007e*/ 	.short	0x00ff


	//----- nvinfo : EIATTR_EXTERNS
	.align		4
        /*0080*/ 	.byte	0x04, 0x0f
        /*0082*/ 	.short	(.L_7609 - .L_7608)


	//   ....[0]....
	.align		4
.L_7608:
        /*0084*/ 	.word	index@(__assertfail)


	//----- nvinfo : EIATTR_MERCURY_ISA_VERSION
	.align		4
.L_7609:
        /*0088*/ 	.byte	0x03, 0x5f
        /*008a*/ 	.short	0x0101


	//----- nvinfo : EIATTR_VRC_CTA_INIT_COUNT
	.align		4
        /*008c*/ 	.byte	0x02, 0x4a
	.zero		1
	.zero		1


	//----- nvinfo : EIATTR_SYSCALL_OFFSETS
	.align		4
        /*0090*/ 	.byte	0x04, 0x46
        /*0092*/ 	.short	(.L_7611 - .L_7610)


	//   ....[0]....
.L_7610:
        /*0094*/ 	.word	0x00000e50


	//   ....[1]....
        /*0098*/ 	.word	0x00001dd0


	//   ....[2]....
        /*009c*/ 	.word	0x00002cd0


	//   ....[3]....
        /*00a0*/ 	.word	0x00003ba0


	//   ....[4]....
        /*00a4*/ 	.word	0x00005e40


	//   ....[5]....
        /*00a8*/ 	.word	0x00006bd0


	//   ....[6]....
        /*00ac*/ 	.word	0x00007a50


	//   ....[7]....
        /*00b0*/ 	.word	0x000088b0


	//----- nvinfo : EIATTR_EXIT_INSTR_OFFSETS
	.align		4
.L_7611:
        /*00b4*/ 	.byte	0x04, 0x1c
        /*00b6*/ 	.short	(.L_7613 - .L_7612)


	//   ....[0]....
.L_7612:
        /*00b8*/ 	.word	0x00007cf0


	//   ....[1]....
        /*00bc*/ 	.word	0x00007e30


	//   ....[2]....
        /*00c0*/ 	.word	0x00007e70


	//   ....[3]....
        /*00c4*/ 	.word	0x00007f00


	//   ....[4]....
        /*00c8*/ 	.word	0x00007f30


	//   ....[5]....
        /*00cc*/ 	.word	0x00007f60


	//   ....[6]....
        /*00d0*/ 	.word	0x00007fe0


	//   ....[7]....
        /*00d4*/ 	.word	0x00008010


	//   ....[8]....
        /*00d8*/ 	.word	0x000080a0


	//   ....[9]....
        /*00dc*/ 	.word	0x000080e0


	//   ....[10]....
        /*00e0*/ 	.word	0x00008120


	//   ....[11]....
        /*00e4*/ 	.word	0x000081f0


	//   ....[12]....
        /*00e8*/ 	.word	0x00008350


	//   ....[13]....
        /*00ec*/ 	.word	0x000084b0


	//   ....[14]....
        /*00f0*/ 	.word	0x00008600


	//   ....[15]....
        /*00f4*/ 	.word	0x00008630


	//   ....[16]....
        /*00f8*/ 	.word	0x00008660


	//   ....[17]....
        /*00fc*/ 	.word	0x00008700


	//   ....[18]....
        /*0100*/ 	.word	0x00008750


	//   ....[19]....
        /*0104*/ 	.word	0x000088c0


	//   ....[20]....
        /*0108*/ 	.word	0x000089c0


	//   ....[21]....
        /*010c*/ 	.word	0x00008af0


	//   ....[22]....
        /*0110*/ 	.word	0x00008b20


	//----- nvinfo : EIATTR_MAX_THREADS
	.align		4
.L_7613:
        /*0114*/ 	.byte	0x04, 0x05
        /*0116*/ 	.short	(.L_7615 - .L_7614)
.L_7614:
        /*0118*/ 	.word	0x00000080
        /*011c*/ 	.word	0x00000001
        /*0120*/ 	.word	0x00000001


	//----- nvinfo : EIATTR_CRS_STACK_SIZE
	.align		4
.L_7615:
        /*0124*/ 	.byte	0x04, 0x1e
        /*0126*/ 	.short	(.L_7617 - .L_7616)
.L_7616:
        /*0128*/ 	.word	0x00000000


	//----- nvinfo : EIATTR_CBANK_PARAM_SIZE
	.align		4
.L_7617:
        /*012c*/ 	.byte	0x03, 0x19
        /*012e*/ 	.short	0x0034


	//----- nvinfo : EIATTR_PARAM_CBANK
	.align		4
        /*0130*/ 	.byte	0x04, 0x0a
        /*0132*/ 	.short	(.L_7619 - .L_7618)
	.align		4
.L_7618:
        /*0134*/ 	.word	index@(.nv.constant0._ZN2at6native27unrolled_elementwise_kernelINS0_13AUnaryFunctorIfffZZZNS0_21remainder_kernel_cudaERNS_18TensorIteratorBaseEENKUlvE0_clEvENKUlvE0_clEvEUlffE_EESt5arrayIPcLm2EELi4E23TrivialOffsetCalculatorILi1EjESD_NS0_6memory12LoadWithCastILi1EEENSE_13StoreWithCastILi1EEEEEviT_T0_T2_T3_T4_T5_)
        /*0138*/ 	.short	0x0380
        /*013a*/ 	.short	0x0034


	//----- nvinfo : EIATTR_SW_WAR
	.align		4
.L_7619:
        /*013c*/ 	.byte	0x04, 0x36
        /*013e*/ 	.short	(.L_7621 - .L_7620)
.L_7620:
        /*0140*/ 	.word	0x00000008
.L_7621:


//--------------------- .nv.info._ZN2at6native18elementwise_kernelILi128ELi2EZNS0_22gpu_kernel_impl_nocastINS0_13AUnaryFunctorIfffZZZNS0_21remainder_kernel_cudaERNS_18TensorIteratorBaseEENKUlvE0_clEvENKUlvE0_clEvEUlffE_EEEEvS5_RKT_EUliE_EEviT1_ --------------------------
	.section	.nv.info._ZN2at6native18elementwise_kernelILi128ELi2EZNS0_22gpu_kernel_impl_nocastINS0_13AUnaryFunctorIfffZZZNS0_21remainder_kernel_cudaERNS_18TensorIteratorBaseEENKUlvE0_clEvENKUlvE0_clEvEUlffE_EEEEvS5_RKT_EUliE_EEviT1_,"",@"SHT_CUDA_INFO"
	.sectionflags	@""
	.align	4


	//----- nvinfo : EIATTR_CUDA_API_VERSION
	.align		4
        /*0000*/ 	.byte	0x04, 0x37
        /*0002*/ 	.short	(.L_7623 - .L_7622)
.L_7622:
        /*0004*/ 	.word	0x00000082


	//----- nvinfo : EIATTR_KPARAM_INFO
	.align		4
.L_7623:
        /*0008*/ 	.byte	0x04, 0x17
        /*000a*/ 	.short	(.L_7625 - .L_7624)
.L_7624:
        /*000c*/ 	.word	0x00000000
        /*0010*/ 	.short	0x0001
        /*0012*/ 	.short	0x0008
        /*0014*/ 	.byte	0x00, 0xf0, 0x61, 0x08


	//----- nvinfo : EIATTR_KPARAM_INFO
	.align		4
.L_7625:
        /*0018*/ 	.byte	0x04, 0x17
        /*001a*/ 	.short	(.L_7627 - .L_7626)
.L_7626:
        /*001c*/ 	.word	0x00000000
        /*0020*/ 	.short	0x0000
        /*0022*/ 	.short	0x0000
        /*0024*/ 	.byte	0x00, 0xf0, 0x11, 0x00


	//----- nvinfo : EIATTR_SPARSE_MMA_MASK
	.align		4
.L_7627:
        /*0028*/ 	.byte	0x03, 0x50
        /*002a*/ 	.short	0x0000


	//----- nvinfo : EIATTR_MAXREG_COUNT
	.align		4
        /*002c*/ 	.byte	0x03, 0x1b
        /*002e*/ 	.short	0x0080


	//----- nvinfo : EIATTR_MERCURY_ISA_VERSION
	.align		4
        /*0030*/ 	.byte	0x03, 0x5f
        /*0032*/ 	.short	0x0101


	//----- nvinfo : EIATTR_VRC_CTA_INIT_COUNT
	.align		4
        /*0034*/ 	.byte	0x02, 0x4a
	.zero		1
	.zero		1


	//----- nvinfo : EIATTR_EXIT_INSTR_OFFSETS
	.align		4
        /*0038*/ 	.byte	0x04, 0x1c
        /*003a*/ 	.short	(.L_7629 - .L_7628)


	//   ....[0]....
.L_7628:
        /*003c*/ 	.word	0x000005d0


	//   ....[1]....
        /*0040*/ 	.word	0x00000a30


	//   ....[2]....
        /*0044*/ 	.word	0x00002290


	//   ....[3]....
        /*0048*/ 	.word	0x00003a10


	//----- nvinfo : EIATTR_MAX_THREADS
	.align		4
.L_7629:
        /*004c*/ 	.byte	0x04, 0x05
        /*004e*/ 	.short	(.L_7631 - .L_7630)
.L_7630:
        /*0050*/ 	.word	0x00000080
        /*0054*/ 	.word	0x00000001
        /*0058*/ 	.word	0x00000001


	//----- nvinfo : EIATTR_CRS_STACK_SIZE
	.align		4
.L_7631:
        /*005c*/ 	.byte	0x04, 0x1e
        /*005e*/ 	.short	(.L_7633 - .L_7632)
.L_7632:
        /*0060*/ 	.word	0x00000000


	//----- nvinfo : EIATTR_CBANK_PARAM_SIZE
	.align		4
.L_7633:
        /*0064*/ 	.byte	0x03, 0x19
        /*0066*/ 	.short	0x0220


	//----- nvinfo : EIATTR_PARAM_CBANK
	.align		4
        /*0068*/ 	.byte	0x04, 0x0a
        /*006a*/ 	.short	(.L_7635 - .L_7634)
	.align		4
.L_7634:
        /*006c*/ 	.word	index@(.nv.constant0._ZN2at6native18elementwise_kernelILi128ELi2EZNS0_22gpu_kernel_impl_nocastINS0_13AUnaryFunctorIfffZZZNS0_21remainder_kernel_cudaERNS_18TensorIteratorBaseEENKUlvE0_clEvENKUlvE0_clEvEUlffE_EEEEvS5_RKT_EUliE_EEviT1_)
        /*0070*/ 	.short	0x0380
        /*0072*/ 	.short	0x0220


	//----- nvinfo : EIATTR_SW_WAR
	.align		4
.L_7635:
        /*0074*/ 	.byte	0x04, 0x36
        /*0076*/ 	.short	(.L_7637 - .L_7636)
.L_7636:
        /*0078*/ 	.word	0x00000008
.L_7637:


//--------------------- .nv.info._ZN2at6native27unrolled_elementwise_kernelINS0_13AUnaryFunctorIfffZZZNS0_21remainder_kernel_cudaERNS_18TensorIteratorBaseEENKUlvE0_clEvENKUlvE0_clEvEUlffE_EESt5arrayIPcLm2EELi4E23TrivialOffsetCalculatorILi1EjESD_NS0_6memory15LoadWithoutCastENSE_16StoreWithoutCastEEEviT_T0_T2_T3_T4_T5_ --------------------------
	.section	.nv.info._ZN2at6native27unrolled_elementwise_kernelINS0_13AUnaryFunctorIfffZZZNS0_21remainder_kernel_cudaERNS_18TensorIteratorBaseEENKUlvE0_clEvENKUlvE0_clEvEUlffE_EESt5arrayIPcLm2EELi4E23TrivialOffsetCalculatorILi1EjESD_NS0_6memory15LoadWithoutCastENSE_16StoreWithoutCastEEEviT_T0_T2_T3_T4_T5_,"",@"SHT_CUDA_INFO"
	.sectionflags	@""
	.align	4


	//----- nvinfo : EIATTR_CUDA_API_VERSION
	.align		4
        /*0000*/ 	.byte	0x04, 0x37
        /*0002*/ 	.short	(.L_7639 - .L_7638)
.L_7638:
        /*0004*/ 	.word	0x00000082


	//----- nvinfo : EIATTR_KPARAM_INFO
	.align		4
.L_7639:
        /*0008*/ 	.byte	0x04, 0x17
        /*000a*/ 	.short	(.L_7641 - .L_7640)
.L_7640:
        /*000c*/ 	.word	0x00000000
        /*0010*/ 	.short	0x0006
        /*0012*/ 	.short	0x0023
        /*0014*/ 	.byte	0x00, 0xf0, 0x05, 0x00


	//----- nvinfo : EIATTR_KPARAM_INFO
	.align		4
.L_7641:
        /*0018*/ 	.byte	0x04, 0x17
        /*001a*/ 	.short	(.L_7643 - .L_7642)
.L_7642:
        /*001c*/ 	.word	0x00000000
        /*0020*/ 	.short	0x0005
        /*0022*/ 	.short	0x0022
        /*0024*/ 	.byte	0x00, 0xf0, 0x05, 0x00


	//----- nvinfo : EIATTR_KPARAM_INFO
	.align		4
.L_7643:
        /*0028*/ 	.byte	0x04, 0x17
        /*002a*/ 	.short	(.L_7645 - .L_7644)
.L_7644:
        /*002c*/ 	.word	0x00000000
        /*0030*/ 	.short	0x0004
        /*0032*/ 	.short	0x0021
        /*0034*/ 	.byte	0x00, 0xf0, 0x05, 0x00


	//----- nvinfo : EIATTR_KPARAM_INFO
	.align		4
.L_7645:
        /*0038*/ 	.byte	0x04, 0x17
        /*003a*/ 	.short	(.L_7647 - .L_7646)
.L_7646:
        /*003c*/ 	.word	0x00000000
        /*0040*/ 	.short	0x0003
        /*0042*/ 	.short	0x0020
        /*0044*/ 	.byte	0x00, 0xf0, 0x05, 0x00


	//----- nvinfo : EIATTR_KPARAM_INFO
	.align		4
.L_7647:
        /*0048*/ 	.byte	0x04, 0x17
        /*004a*/ 	.short	(.L_7649 - .L_7648)
.L_7648:
        /*004c*/ 	.word	0x00000000
        /*0050*/ 	.short	0x0002
        /*0052*/ 	.short	0x0010
        /*0054*/ 	.byte	0x00, 0xf0, 0x41, 0x00


	//----- nvinfo : EIATTR_KPARAM_INFO
	.align		4
.L_7649:
        /*0058*/ 	.byte	0x04, 0x17
        /*005a*/ 	.short	(.L_7651 - .L_7650)
.L_7650:
        /*005c*/ 	.word	0x00000000
        /*0060*/ 	.short	0x0001
        /*0062*/ 	.short	0x0004
        /*0064*/ 	.byte	0x00, 0xf0, 0x21, 0x00


	//----- nvinfo : EIATTR_KPARAM_INFO
	.align		4
.L_7651:
        /*0068*/ 	.byte	0x04, 0x17
        /*006a*/ 	.short	(.L_7653 - .L_7652)
.L_7652:
        /*006c*/ 	.word	0x00000000
        /*0070*/ 	.short	0x0000
        /*0072*/ 	.short	0x0000
        /*0074*/ 	.byte	0x00, 0xf0, 0x11, 0x00


	//----- nvinfo : EIATTR_SPARSE_MMA_MASK
	.align		4
.L_7653:
        /*0078*/ 	.byte	0x03, 0x50
        /*007a*/ 	.short	0x0000


	//----- nvinfo : EIATTR_MAXREG_COUNT
	.align		4
        /*007c*/ 	.byte	0x03, 0x1b
        /*007e*/ 	.short	0x00ff


	//----- nvinfo : EIATTR_MERCURY_ISA_VERSION
	.align		4
        /*0080*/ 	.byte	0x03, 0x5f
        /*0082*/ 	.short	0x0101


	//----- nvinfo : EIATTR_VRC_CTA_INIT_COUNT
	.align		4
        /*0084*/ 	.byte	0x02, 0x4a
	.zero		1
	.zero		1


	//----- nvinfo : EIATTR_EXIT_INSTR_OFFSETS
	.align		4
        /*0088*/ 	.byte	0x04, 0x1c
        /*008a*/ 	.short	(.L_7655 - .L_7654)


	//   ....[0]....
.L_7654:
        /*008c*/ 	.word	0x00001780


	//   ....[1]....
        /*0090*/ 	.word	0x000017d0


	//----- nvinfo : EIATTR_MAX_THREADS
	.align		4
.L_7655:
        /*0094*/ 	.byte	0x04, 0x05
        /*0096*/ 	.short	(.L_7657 - .L_7656)
.L_7656:
        /*0098*/ 	.word	0x00000080
        /*009c*/ 	.word	0x00000001
        /*00a0*/ 	.word	0x00000001


	//----- nvinfo : EIATTR_CRS_STACK_SIZE
	.align		4
.L_7657:
        /*00a4*/ 	.byte	0x04, 0x1e
        /*00a6*/ 	.short	(.L_7659 - .L_7658)
.L_7658:
        /*00a8*/ 	.word	0x00000000


	//----- nvinfo : EIATTR_CBANK_PARAM_SIZE
	.align		4
.L_7659:
        /*00ac*/ 	.byte	0x03, 0x19
        /*00ae*/ 	.short	0x0024


	//----- nvinfo : EIATTR_PARAM_CBANK
	.align		4
        /*00b0*/ 	.byte	0x04, 0x0a
        /*00b2*/ 	.short	(.L_7661 - .L_7660)
	.align		4
.L_7660:
        /*00b4*/ 	.word	index@(.nv.constant0._ZN2at6native27unrolled_elementwise_kernelINS0_13AUnaryFunctorIfffZZZNS0_21remainder_kernel_cudaERNS_18TensorIteratorBaseEENKUlvE0_clEvENKUlvE0_clEvEUlffE_EESt5arrayIPcLm2EELi4E23TrivialOffsetCalculatorILi1EjESD_NS0_6memory15LoadWithoutCastENSE_16StoreWithoutCastEEEviT_T0_T2_T3_T4_T5_)
        /*00b8*/ 	.short	0x0380
        /*00ba*/ 	.short	0x0024


	//----- nvinfo : EIATTR_SW_WAR
	.align		4
.L_7661:
        /*00bc*/ 	.byte	0x04, 0x36
        /*00be*/ 	.short	(.L_7663 - .L_7662)
.L_7662:
        /*00c0*/ 	.word	0x00000008
.L_7663:


//--------------------- .nv.info._ZN2at6native29vectorized_elementwise_kernelILi2ENS0_13AUnaryFunctorIfffZZZNS0_21remainder_kernel_cudaERNS_18TensorIteratorBaseEENKUlvE0_clEvENKUlvE0_clEvEUlffE_EESt5arrayIPcLm2EEEEviT0_T1_ --------------------------
	.section	.nv.info._ZN2at6native29vectorized_elementwise_kernelILi2ENS0_13AUnaryFunctorIfffZZZNS0_21remainder_kernel_cudaERNS_18TensorIteratorBaseEENKUlvE0_clEvENKUlvE0_clEvEUlffE_EESt5arrayIPcLm2EEEEviT0_T1_,"",@"SHT_CUDA_INFO"
	.sectionflags	@""
	.align	4


	//----- nvinfo : EIATTR_CUDA_API_VERSION
	.align		4
        /*0000*/ 	.byte	0x04, 0x37
        /*0002*/ 	.short	(.L_7665 - .L_7664)
.L_7664:
        /*0004*/ 	.word	0x00000082


	//----- nvinfo : EIATTR_KPARAM_INFO
	.align		4
.L_7665:
        /*0008*/ 	.byte	0x04, 0x17
        /*000a*/ 	.short	(.L_7667 - .L_7666)
.L_7666:
        /*000c*/ 	.word	0x00000000
        /*0010*/ 	.short	0x0002
        /*0012*/ 	.short	0x0010
        /*0014*/ 	.byte	0x00, 0xf0, 0x41, 0x00


	//----- nvinfo : EIATTR_KPARAM_INFO
	.align		4
.L_7667:
        /*0018*/ 	.byte	0x04, 0x17
        /*001a*/ 	.short	(.L_7669 - .L_7668)
.L_7668:
        /*001c*/ 	.word	0x00000000
        /*0020*/ 	.short	0x0001
        /*0022*/ 	.short	0x0004
        /*0024*/ 	.byte	0x00, 0xf0, 0x21, 0x00


	//----- nvinfo : EIATTR_KPARAM_INFO
	.align		4
.L_7669:
        /*0028*/ 	.byte	0x04, 0x17
        /*002a*/ 	.short	(.L_7671 - .L_7670)
.L_7670:
        /*002c*/ 	.word	0x00000000
        /*0030*/ 	.short	0x0000
        /*0032*/ 	.short	0x0000
        /*0034*/ 	.byte	0x00, 0xf0, 0x11, 0x00


	//----- nvinfo : EIATTR_SPARSE_MMA_MASK
	.align		4
.L_7671:
        /*0038*/ 	.byte	0x03, 0x50
        /*003a*/ 	.short	0x0000


	//----- nvinfo : EIATTR_MAXREG_COUNT
	.align		4
        /*003c*/ 	.byte	0x03, 0x1b
        /*003e*/ 	.short	0x00ff


	//----- nvinfo : EIATTR_MERCURY_ISA_VERSION
	.align		4
        /*0040*/ 	.byte	0x03, 0x5f
        /*0042*/ 	.short	0x0101


	//----- nvinfo : EIATTR_VRC_CTA_INIT_COUNT
	.align		4
        /*0044*/ 	.byte	0x02, 0x4a
	.zero		1
	.zero		1


	//----- nvinfo : EIATTR_EXIT_INSTR_OFFSETS
	.align		4
        /*0048*/ 	.byte	0x04, 0x1c
        /*004a*/ 	.short	(.L_7673 - .L_7672)


	//   ....[0]....
.L_7672:
        /*004c*/ 	.word	0x00002f30


	//   ....[1]....
        /*0050*/ 	.word	0x00002f80


	//   ....[2]....
        /*0054*/ 	.word	0x000055a0


	//----- nvinfo : EIATTR_MAX_THREADS
	.align		4
.L_7673:
        /*0058*/ 	.byte	0x04, 0x05
        /*005a*/ 	.short	(.L_7675 - .L_7674)
.L_7674:
        /*005c*/ 	.word	0x00000080
        /*0060*/ 	.word	0x00000001
        /*0064*/ 	.word	0x00000001


	//----- nvinfo : EIATTR_CRS_STACK_SIZE
	.align		4
.L_7675:
        /*0068*/ 	.byte	0x04, 0x1e
        /*006a*/ 	.short	(.L_7677 - .L_7676)
.L_7676:
        /*006c*/ 	.word	0x00000000


	//----- nvinfo : EIATTR_CBANK_PARAM_SIZE
	.align		4
.L_7677:
        /*0070*/ 	.byte	0x03, 0x19
        /*0072*/ 	.short	0x0020


	//----- nvinfo : EIATTR_PARAM_CBANK
	.align		4
        /*0074*/ 	.byte	0x04, 0x0a
        /*0076*/ 	.short	(.L_7679 - .L_7678)
	.align		4
.L_7678:
        /*0078*/ 	.word	index@(.nv.constant0._ZN2at6native29vectorized_elementwise_kernelILi2ENS0_13AUnaryFunctorIfffZZZNS0_21remainder_kernel_cudaERNS_18TensorIteratorBaseEENKUlvE0_clEvENKUlvE0_clEvEUlffE_EESt5arrayIPcLm2EEEEviT0_T1_)
        /*007c*/ 	.short	0x0380
        /*007e*/ 	.short	0x0020


	//----- nvinfo : EIATTR_SW_WAR
	.align		4
.L_7679:
        /*0080*/ 	.byte	0x04, 0x36
        /*0082*/ 	.short	(.L_7681 - .L_7680)
.L_7680:
        /*0084*/ 	.word	0x00000008
.L_7681:


//--------------------- .nv.info._ZN2at6native29vectorized_elementwise_kernelILi4ENS0_13AUnaryFunctorIfffZZZNS0_21remainder_kernel_cudaERNS_18TensorIteratorBaseEENKUlvE0_clEvENKUlvE0_clEvEUlffE_EESt5arrayIPcLm2EEEEviT0_T1_ --------------------------
	.section	.nv.info._ZN2at6native29vectorized_elementwise_kernelILi4ENS0_13AUnaryFunctorIfffZZZNS0_21remainder_kernel_cudaERNS_18TensorIteratorBaseEENKUlvE0_clEvENKUlvE0_clEvEUlffE_EESt5arrayIPcLm2EEEEviT0_T1_,"",@"SHT_CUDA_INFO"
	.sectionflags	@""
	.align	4


	//----- nvinfo : EIATTR_CUDA_API_VERSION
	.align		4
        /*0000*/ 	.byte	0x04, 0x37
        /*0002*/ 	.short	(.L_7683 - .L_7682)
.L_7682:
        /*0004*/ 	.word	0x00000082


	//----- nvinfo : EIATTR_KPARAM_INFO
	.align		4
.L_7683:
        /*0008*/ 	.byte	0x04, 0x17
        /*000a*/ 	.short	(.L_7685 - .L_7684)
.L_7684:
        /*000c*/ 	.word	0x00000000
        /*0010*/ 	.short	0x0002
        /*0012*/ 	.short	0x0010
        /*0014*/ 	.byte	0x00, 0xf0, 0x41, 0x00


	//----- nvinfo : EIATTR_KPARAM_INFO
	.align		4
.L_7685:
        /*0018*/ 	.byte	0x04, 0x17
        /*001a*/ 	.short	(.L_7687 - .L_7686)
.L_7686:
        /*001c*/ 	.word	0x00000000
        /*0020*/ 	.short	0x0001
        /*0022*/ 	.short	0x0004
        /*0024*/ 	.byte	0x00, 0xf0, 0x21, 0x00


	//----- nvinfo : EIATTR_KPARAM_INFO
	.align		4
.L_7687:
        /*0028*/ 	.byte	0x04, 0x17
        /*002a*/ 	.short	(.L_7689 - .L_7688)
.L_7688:
        /*002c*/ 	.word	0x00000000
        /*0030*/ 	.short	0x0000
        /*0032*/ 	.short	0x0000
        /*0034*/ 	.byte	0x00, 0xf0, 0x11, 0x00


	//----- nvinfo : EIATTR_SPARSE_MMA_MASK
	.align		4
.L_7689:
        /*0038*/ 	.byte	0x03, 0x50
        /*003a*/ 	.short	0x0000


	//----- nvinfo : EIATTR_MAXREG_COUNT
	.align		4
        /*003c*/ 	.byte	0x03, 0x1b
        /*003e*/ 	.short	0x00ff


	//----- nvinfo : EIATTR_MERCURY_ISA_VERSION
	.align		4
        /*0040*/ 	.byte	0x03, 0x5f
        /*0042*/ 	.short	0x0101


	//----- nvinfo : EIATTR_VRC_CTA_INIT_COUNT
	.align		4
        /*0044*/ 	.byte	0x02, 0x4a
	.zero		1
	.zero		1


	//----- nvinfo : EIATTR_EXIT_INSTR_OFFSETS
	.align		4
        /*0048*/ 	.byte	0x04, 0x1c
        /*004a*/ 	.short	(.L_7691 - .L_7690)


	//   ....[0]....
.L_7690:
        /*004c*/ 	.word	0x00002f30


	//   ....[1]....
        /*0050*/ 	.word	0x00002f80


	//   ....[2]....
        /*0054*/ 	.word	0x00005560


	//----- nvinfo : EIATTR_MAX_THREADS
	.align		4
.L_7691:
        /*0058*/ 	.byte	0x04, 0x05
        /*005a*/ 	.short	(.L_7693 - .L_7692)
.L_7692:
        /*005c*/ 	.word	0x00000080
        /*0060*/ 	.word	0x00000001
        /*0064*/ 	.word	0x00000001


	//----- nvinfo : EIATTR_CRS_STACK_SIZE
	.align		4
.L_7693:
        /*0068*/ 	.byte	0x04, 0x1e
        /*006a*/ 	.short	(.L_7695 - .L_7694)
.L_7694:
        /*006c*/ 	.word	0x00000000


	//----- nvinfo : EIATTR_CBANK_PARAM_SIZE
	.align		4
.L_7695:
        /*0070*/ 	.byte	0x03, 0x19
        /*0072*/ 	.short	0x0020


	//----- nvinfo : EIATTR_PARAM_CBANK
	.align		4
        /*0074*/ 	.byte	0x04, 0x0a
        /*0076*/ 	.short	(.L_7697 - .L_7696)
	.align		4
.L_7696:
        /*0078*/ 	.word	index@(.nv.constant0._ZN2at6native29vectorized_elementwise_kernelILi4ENS0_13AUnaryFunctorIfffZZZNS0_21remainder_kernel_cudaERNS_18TensorIteratorBaseEENKUlvE0_clEvENKUlvE0_clEvEUlffE_EESt5arrayIPcLm2EEEEviT0_T1_)
        /*007c*/ 	.short	0x0380
        /*007e*/ 	.short	0x0020


	//----- nvinfo : EIATTR_SW_WAR
	.align		4
.L_7697:
        /*0080*/ 	.byte	0x04, 0x36
        /*0082*/ 	.short	(.L_7699 - .L_7698)
.L_7698:
        /*0084*/ 	.word	0x00000008
.L_7699:


//--------------------- .nv.info._ZN2at6native29vectorized_elementwise_kernelILi8ENS0_13AUnaryFunctorIfffZZZNS0_21remainder_kernel_cudaERNS_18TensorIteratorBaseEENKUlvE0_clEvENKUlvE0_clEvEUlffE_EESt5arrayIPcLm2EEEEviT0_T1_ --------------------------
	.section	.nv.info._ZN2at6native29vectorized_elementwise_kernelILi8ENS0_13AUnaryFunctorIfffZZZNS0_21remainder_kernel_cudaERNS_18TensorIteratorBaseEENKUlvE0_clEvENKUlvE0_clEvEUlffE_EESt5arrayIPcLm2EEEEviT0_T1_,"",@"SHT_CUDA_INFO"
	.sectionflags	@""
	.align	4


	//----- nvinfo : EIATTR_CUDA_API_VERSION
	.align		4
        /*0000*/ 	.byte	0x04, 0x37
        /*0002*/ 	.short	(.L_7701 - .L_7700)
.L_7700:
        /*0004*/ 	.word	0x00000082


	//----- nvinfo : EIATTR_KPARAM_INFO
	.align		4
.L_7701:
        /*0008*/ 	.byte	0x04, 0x17
        /*000a*/ 	.short	(.L_7703 - .L_7702)
.L_7702:
        /*000c*/ 	.word	0x00000000
        /*0010*/ 	.short	0x0002
        /*0012*/ 	.short	0x0010
        /*0014*/ 	.byte	0x00, 0xf0, 0x41, 0x00


	//----- nvinfo : EIATTR_KPARAM_INFO
	.align		4
.L_7703:
        /*0018*/ 	.byte	0x04, 0x17
        /*001a*/ 	.short	(.L_7705 - .L_7704)
.L_7704:
        /*001c*/ 	.word	0x00000000
        /*0020*/ 	.short	0x0001
        /*0022*/ 	.short	0x0004
        /*0024*/ 	.byte	0x00, 0xf0, 0x21, 0x00


	//----- nvinfo : EIATTR_KPARAM_INFO
	.align		4
.L_7705:
        /*0028*/ 	.byte	0x04, 0x17
        /*002a*/ 	.short	(.L_7707 - .L_7706)
.L_7706:
        /*002c*/ 	.word	0x00000000
        /*0030*/ 	.short	0x0000
        /*0032*/ 	.short	0x0000
        /*0034*/ 	.byte	0x00, 0xf0, 0x11, 0x00


	//----- nvinfo : EIATTR_SPARSE_MMA_MASK
	.align		4
.L_7707:
        /*0038*/ 	.byte	0x03, 0x50
        /*003a*/ 	.short	0x0000


	//----- nvinfo : EIATTR_MAXREG_COUNT
	.align		4
        /*003c*/ 	.byte	0x03, 0x1b
        /*003e*/ 	.short	0x00ff


	//----- nvinfo : EIATTR_MERCURY_ISA_VERSION
	.align		4
        /*0040*/ 	.byte	0x03, 0x5f
        /*0042*/ 	.short	0x0101


	//----- nvinfo : EIATTR_VRC_CTA_INIT_COUNT
	.align		4
        /*0044*/ 	.byte	0x02, 0x4a
	.zero		1
	.zero		1


	//----- nvinfo : EIATTR_EXIT_INSTR_OFFSETS
	.align		4
        /*0048*/ 	.byte	0x04, 0x1c
        /*004a*/ 	.short	(.L_7709 - .L_7708)


	//   ....[0]....
.L_7708:
        /*004c*/ 	.word	0x00000010


	//----- nvinfo : EIATTR_MAX_THREADS
	.align		4
.L_7709:
        /*0050*/ 	.byte	0x04, 0x05
        /*0052*/ 	.short	(.L_7711 - .L_7710)
.L_7710:
        /*0054*/ 	.word	0x00000080
        /*0058*/ 	.word	0x00000001
        /*005c*/ 	.word	0x00000001


	//----- nvinfo : EIATTR_CBANK_PARAM_SIZE
	.align		4
.L_7711:
        /*0060*/ 	.byte	0x03, 0x19
        /*0062*/ 	.short	0x0020


	//----- nvinfo : EIATTR_PARAM_CBANK
	.align		4
        /*0064*/ 	.byte	0x04, 0x0a
        /*0066*/ 	.short	(.L_7713 - .L_7712)
	.align		4
.L_7712:
        /*0068*/ 	.word	index@(.nv.constant0._ZN2at6native29vectorized_elementwise_kernelILi8ENS0_13AUnaryFunctorIfffZZZNS0_21remainder_kernel_cudaERNS_18TensorIteratorBaseEENKUlvE0_clEvENKUlvE0_clEvEUlffE_EESt5arrayIPcLm2EEEEviT0_T1_)
        /*006c*/ 	.short	0x0380
        /*006e*/ 	.short	0x0020


	//----- nvinfo : EIATTR_SW_WAR
	.align		4
.L_7713:
        /*0070*/ 	.byte	0x04, 0x36
        /*0072*/ 	.short	(.L_7715 - .L_7714)
.L_7714:
        /*0074*/ 	.word	0x00000008
.L_7715:


//--------------------- .nv.info._ZN2at6native18elementwise_kernelILi128ELi4EZNS0_15gpu_kernel_implINS0_13BinaryFunctorIdddZZZNS0_21remainder_kernel_cudaERNS_18TensorIteratorBaseEENKUlvE0_clEvENKUlvE_clEvEUlddE_EEEEvS5_RKT_EUliE_EEviT1_ --------------------------
	.section	.nv.info._ZN2at6native18elementwise_kernelILi128ELi4EZNS0_15gpu_kernel_implINS0_13BinaryFunctorIdddZZZNS0_21remainder_kernel_cudaERNS_18TensorIteratorBaseEENKUlvE0_clEvENKUlvE_clEvEUlddE_EEEEvS5_RKT_EUliE_EEviT1_,"",@"SHT_CUDA_INFO"
	.sectionflags	@""
	.align	4


	//----- nvinfo : EIATTR_CUDA_API_VERSION
	.align		4
        /*0000*/ 	.byte	0x04, 0x37
        /*0002*/ 	.short	(.L_7717 - .L_7716)
.L_7716:
        /*0004*/ 	.word	0x00000082


	//----- nvinfo : EIATTR_KPARAM_INFO
	.align		4
.L_7717:
        /*0008*/ 	.byte	0x04, 0x17
        /*000a*/ 	.short	(.L_7719 - .L_7718)
.L_7718:
        /*000c*/ 	.word	0x00000000
        /*0010*/ 	.short	0x0001
        /*0012*/ 	.short	0x0008
        /*0014*/ 	.byte	0x00, 0xf0, 0x21, 0x0a


	//----- nvinfo : EIATTR_KPARAM_INFO
	.align		4
.L_7719:
        /*0018*/ 	.byte	0x04, 0x17
        /*001a*/ 	.short	(.L_7721 - .L_7720)
.L_7720:
        /*001c*/ 	.word	0x00000000
        /*0020*/ 	.short	0x0000
        /*0022*/ 	.short	0x0000
        /*0024*/ 	.byte	0x00, 0xf0, 0x11, 0x00


	//----- nvinfo : EIATTR_SPARSE_MMA_MASK
	.align		4
.L_7721:
        /*0028*/ 	.byte	0x03, 0x50
        /*002a*/ 	.short	0x0000


	//----- nvinfo : EIATTR_MAXREG_COUNT
	.align		4
        /*002c*/ 	.byte	0x03, 0x1b
        /*002e*/ 	.short	0x0080


	//----- nvinfo : EIATTR_EXTERNS
	.align		4
        /*0030*/ 	.byte	0x04, 0x0f
        /*0032*/ 	.short	(.L_7723 - .L_7722)


	//   ....[0]....
	.align		4
.L_7722:
        /*0034*/ 	.word	index@(__assertfail)


	//----- nvinfo : EIATTR_MERCURY_ISA_VERSION
	.align		4
.L_7723:
        /*0038*/ 	.byte	0x03, 0x5f
        /*003a*/ 	.short	0x0101


	//----- nvinfo : EIATTR_VRC_CTA_INIT_COUNT
	.align		4
        /*003c*/ 	.byte	0x02, 0x4a
	.zero		1
	.zero		1


	//----- nvinfo : EIATTR_SYSCALL_OFFSETS
	.align		4
        /*0040*/ 	.byte	0x04, 0x46
        /*0042*/ 	.short	(.L_7725 - .L_7724)


	//   ....[0]....
.L_7724:
        /*0044*/ 	.word	0x000024c0


	//   ....[1]....
        /*0048*/ 	.word	0x000033a0


	//   ....[2]....
        /*004c*/ 	.word	0x00004d20


	//   ....[3]....
        /*0050*/ 	.word	0x000073e0


	//   ....[4]....
        /*0054*/ 	.word	0x000082c0


	//   ....[5]....
        /*0058*/ 	.word	0x00009940


	//   ....[6]....
        /*005c*/ 	.word	0x0000c230


	//   ....[7]....
        /*0060*/ 	.word	0x0000d110


	//   ....[8]....
        /*0064*/ 	.word	0x0000e790


	//   ....[9]....
        /*0068*/ 	.word	0x000110a0


	//   ....[10]....
        /*006c*/ 	.word	0x00011f80


	//   ....[11]....
        /*0070*/ 	.word	0x000135e0


	//----- nvinfo : EIATTR_EXIT_INSTR_OFFSETS
	.align		4
.L_7725:
        /*0074*/ 	.byte	0x04, 0x1c
        /*0076*/ 	.short	(.L_7727 - .L_7726)


	//   ....[0]....
.L_7726:
        /*0078*/ 	.word	0x0000ebf0


	//   ....[1]....
        /*007c*/ 	.word	0x000127b0


	//   ....[2]....
        /*0080*/ 	.word	0x000127f0


	//   ....[3]....
        /*0084*/ 	.word	0x00012880


	//   ....[4]....
        /*0088*/ 	.word	0x000128b0


	//   ....[5]....
        /*008c*/ 	.word	0x000128e0


	//   ....[6]....
        /*0090*/ 	.word	0x000129f0


	//   ....[7]....
        /*0094*/ 	.word	0x00012ab0


	//   ....[8]....
        /*0098*/ 	.word	0x00012bd0


	//   ....[9]....
        /*009c*/ 	.word	0x00012ca0


	//   ....[10]....
        /*00a0*/ 	.word	0x00012cc0


	//   ....[11]....
        /*00a4*/ 	.word	0x00012d90


	//   ....[12]....
        /*00a8*/ 	.word	0x00012f80


	//   ....[13]....
        /*00ac*/ 	.word	0x00013170


	//   ....[14]....
        /*00b0*/ 	.word	0x00013350


	//   ....[15]....
        /*00b4*/ 	.word	0x00013380


	//   ....[16]....
        /*00b8*/ 	.word	0x000133b0


	//   ....[17]....
        /*00bc*/ 	.word	0x00013450


	//   ....[18]....
        /*00c0*/ 	.word	0x00013480


	//   ....[19]....
        /*00c4*/ 	.word	0x000135f0


	//   ....[20]....
        /*00c8*/ 	.word	0x00013780


	//   ....[21]....
        /*00cc*/ 	.word	0x00013940


	//   ....[22]....
        /*00d0*/ 	.word	0x00013a00


	//----- nvinfo : EIATTR_MAX_THREADS
	.align		4
.L_7727:
        /*00d4*/ 	.byte	0x04, 0x05
        /*00d6*/ 	.short	(.L_7729 - .L_7728)
.L_7728:
        /*00d8*/ 	.word	0x00000080
        /*00dc*/ 	.word	0x00000001
        /*00e0*/ 	.word	0x00000001


	//----- nvinfo : EIATTR_CRS_STACK_SIZE
	.align		4
.L_7729:
        /*00e4*/ 	.byte	0x04, 0x1e
        /*00e6*/ 	.short	(.L_7731 - .L_7730)
.L_7730:
        /*00e8*/ 	.word	0x00000000


	//----- nvinfo : EIATTR_CBANK_PARAM_SIZE
	.align		4
.L_7731:
        /*00ec*/ 	.byte	0x03, 0x19
        /*00ee*/ 	.short	0x0290


	//----- nvinfo : EIATTR_PARAM_CBANK
	.align		4
        /*00f0*/ 	.byte	0x04, 0x0a
        /*00f2*/ 	.short	(.L_7733 - .L_7732)
	.align		4
.L_7732:
        /*00f4*/ 	.word	index@(.nv.constant0._ZN2at6native18elementwise_kernelILi128ELi4EZNS0_15gpu_kernel_implINS0_13BinaryFunctorIdddZZZNS0_21remainder_kernel_cudaERNS_18TensorIteratorBaseEENKUlvE0_clEvENKUlvE_clEvEUlddE_EEEEvS5_RKT_EUliE_EEviT1_)
        /*00f8*/ 	.short	0x0380
        /*00fa*/ 	.short	0x0290


	//----- nvinfo : EIATTR_SW_WAR
	.align		4
.L_7733:
        /*00fc*/ 	.byte	0x04, 0x36
        /*00fe*/ 	.short	(.L_7735 - .L_7734)
.L_7734:
        /*0100*/ 	.word	0x00000008
.L_7735:


//--------------------- .nv.info._ZN2at6native27unrolled_elementwise_kernelINS0_13BinaryFunctorIdddZZZNS0_21remainder_kernel_cudaERNS_18TensorIteratorBaseEENKUlvE0_clEvENKUlvE_clEvEUlddE_EESt5arrayIPcLm3EELi4E23TrivialOffsetCalculatorILi2EjESC_ILi1EjENS0_6memory12LoadWithCastILi2EEENSF_13StoreWithCastILi1EEEEEviT_T0_T2_T3_T4_T5_ --------------------------
	.section	.nv.info._ZN2at6native27unrolled_elementwise_kernelINS0_13BinaryFunctorIdddZZZNS0_21remainder_kernel_cudaERNS_18TensorIteratorBaseEENKUlvE0_clEvENKUlvE_clEvEUlddE_EESt5arrayIPcLm3EELi4E23TrivialOffsetCalculatorILi2EjESC_ILi1EjENS0_6memory12LoadWithCastILi2EEENSF_13StoreWithCastILi1EEEEEviT_T0_T2_T3_T4_T5_,"",@"SHT_CUDA_INFO"
	.sectionflags	@""
	.align	4


	//----- nvinfo : EIATTR_CUDA_API_VERSION
	.align		4
        /*0000*/ 	.byte	0x04, 0x37
        /*0002*/ 	.short	(.L_7737 - .L_7736)
.L_7736:
        /*0004*/ 	.word	0x00000082


	//----- nvinfo : EIATTR_KPARAM_INFO
	.align		4
.L_7737:
        /*0008*/ 	.byte	0x04, 0x17
        /*000a*/ 	.short	(.L_7739 - .L_7738)
.L_7738:
        /*000c*/ 	.word	0x00000000
        /*0010*/ 	.short	0x0006
        /*0012*/ 	.short	0x0030
        /*0014*/ 	.byte	0x00, 0xf0, 0x21, 0x00


	//----- nvinfo : EIATTR_KPARAM_INFO
	.align		4
.L_7739:
        /*0018*/ 	.byte	0x04, 0x17
        /*001a*/ 	.short	(.L_7741 - .L_7740)
.L_7740:
        /*001c*/ 	.word	0x00000000
        /*0020*/ 	.short	0x0005
        /*0022*/ 	.short	0x0024
        /*0024*/ 	.byte	0x00, 0xf0, 0x31, 0x00


	//----- nvinfo : EIATTR_KPARAM_INFO
	.align		4
.L_7741:
        /*0028*/ 	.byte	0x04, 0x17
        /*002a*/ 	.short	(.L_7743 - .L_7742)
.L_7742:
        /*002c*/ 	.word	0x00000000
        /*0030*/ 	.short	0x0004
        /*0032*/ 	.short	0x0021
        /*0034*/ 	.byte	0x00, 0xf0, 0x05, 0x00


	//----- nvinfo : EIATTR_KPARAM_INFO
	.align		4
.L_7743:
        /*0038*/ 	.byte	0x04, 0x17
        /*003a*/ 	.short	(.L_7745 - .L_7744)
.L_7744:
        /*003c*/ 	.word	0x00000000
        /*0040*/ 	.short	0x0003
        /*0042*/ 	.short	0x0020
        /*0044*/ 	.byte	0x00, 0xf0, 0x05, 0x00


	//----- nvinfo : EIATTR_KPARAM_INFO
	.align		4
.L_7745:
        /*0048*/ 	.byte	0x04, 0x17
        /*004a*/ 	.short	(.L_7747 - .L_7746)
.L_7746:
        /*004c*/ 	.word	0x00000000
        /*0050*/ 	.short	0x0002
        /*0052*/ 	.short	0x0008
        /*0054*/ 	.byte	0x00, 0xf0, 0x61, 0x00


	//----- nvinfo : EIATTR_KPARAM_INFO
	.align		4
.L_7747:
        /*0058*/ 	.byte	0x04, 0x17
        /*005a*/ 	.short	(.L_7749 - .L_7748)
.L_7748:
        /*005c*/ 	.word	0x00000000
        /*0060*/ 	.short	0x0001
        /*0062*/ 	.short	0x0004
        /*0064*/ 	.byte	0x00, 0xf0, 0x05, 0x00


	//----- nvinfo : EIATTR_KPARAM_INFO
	.align		4
.L_7749:
        /*0068*/ 	.byte	0x04, 0x17
        /*006a*/ 	.short	(.L_7751 - .L_7750)
.L_7750:
        /*006c*/ 	.word	0x00000000
        /*0070*/ 	.short	0x0000
        /*0072*/ 	.short	0x0000
        /*0074*/ 	.byte	0x00, 0xf0, 0x11, 0x00


	//----- nvinfo : EIATTR_SPARSE_MMA_MASK
	.align		4
.L_7751:
        /*0078*/ 	.byte	0x03, 0x50
        /*007a*/ 	.short	0x0000


	//----- nvinfo : EIATTR_MAXREG_COUNT
	.align		4
        /*007c*/ 	.byte	0x03, 0x1b
        /*007e*/ 	.short	0x00ff


	//----- nvinfo : EIATTR_EXTERNS
	.align		4
        /*0080*/ 	.byte	0x04, 0x0f
        /*0082*/ 	.short	(.L_7753 - .L_7752)


	//   ....[0]....
	.align		4
.L_7752:
        /*0084*/ 	.word	index@(__assertfail)


	//----- nvinfo : EIATTR_MERCURY_ISA_VERSION
	.align		4
.L_7753:
        /*0088*/ 	.byte	0x03, 0x5f
        /*008a*/ 	.short	0x0101


	//----- nvinfo : EIATTR_VRC_CTA_INIT_COUNT
	.align		4
        /*008c*/ 	.byte	0x02, 0x4a
	.zero		1
	.zero		1


	//----- nvinfo : EIATTR_SYSCALL_OFFSETS
	.align		4
        /*0090*/ 	.byte	0x04, 0x46
        /*0092*/ 	.short	(.L_7755 - .L_7754)


	//   ....[0]....
.L_7754:
        /*0094*/ 	.word	0x00000eb0


	//   ....[1]....
        /*0098*/ 	.word	0x00001dc0


	//   ....[2]....
        /*009c*/ 	.word	0x00002e10


	//   ....[3]....
        /*00a0*/ 	.word	0x00003d20


	//   ....[4]....
        /*00a4*/ 	.word	0x00004cb0


	//   ....[5]....
        /*00a8*/ 	.word	0x00005bc0


	//   ....[6]....
        /*00ac*/ 	.word	0x00006b50


	//   ....[7]....
        /*00b0*/ 	.word	0x00007a30


	//   ....[8]....
        /*00b4*/ 	.word	0x0000aa20


	//   ....[9]....
        /*00b8*/ 	.word	0x0000bbf0


	//   ....[10]....
        /*00bc*/ 	.word	0x0000cfd0


	//   ....[11]....
        /*00c0*/ 	.word	0x0000e390


	//----- nvinfo : EIATTR_EXIT_INSTR_OFFSETS
	.align		4
.L_7755:
        /*00c4*/ 	.byte	0x04, 0x1c
        /*00c6*/ 	.short	(.L_7757 - .L_7756)


	//   ....[0]....
.L_7756:
        /*00c8*/ 	.word	0x0000d420


	//   ....[1]....
        /*00cc*/ 	.word	0x0000d560


	//   ....[2]....
        /*00d0*/ 	.word	0x0000d5a0


	//   ....[3]....
        /*00d4*/ 	.word	0x0000d630


	//   ....[4]....
        /*00d8*/ 	.word	0x0000d660


	//   ....[5]....
        /*00dc*/ 	.word	0x0000d690


	//   ....[6]....
        /*00e0*/ 	.word	0x0000d7a0


	//   ....[7]....
        /*00e4*/ 	.word	0x0000d860


	//   ....[8]....
        /*00e8*/ 	.word	0x0000d980


	//   ....[9]....
        /*00ec*/ 	.word	0x0000da50


	//   ....[10]....
        /*00f0*/ 	.word	0x0000da70


	//   ....[11]....
        /*00f4*/ 	.word	0x0000db40


	//   ....[12]....
        /*00f8*/ 	.word	0x0000dd30


	//   ....[13]....
        /*00fc*/ 	.word	0x0000df20


	//   ....[14]....
        /*0100*/ 	.word	0x0000e100


	//   ....[15]....
        /*0104*/ 	.word	0x0000e130


	//   ....[16]....
        /*0108*/ 	.word	0x0000e160


	//   ....[17]....
        /*010c*/ 	.word	0x0000e200


	//   ....[18]....
        /*0110*/ 	.word	0x0000e230


	//   ....[19]....
        /*0114*/ 	.word	0x0000e3a0


	//   ....[20]....
        /*0118*/ 	.word	0x0000e530


	//   ....[21]....
        /*011c*/ 	.word	0x0000e6f0


	//   ....[22]....
        /*0120*/ 	.word	0x0000e7b0


	//----- nvinfo : EIATTR_MAX_THREADS
	.align		4
.L_7757:
        /*0124*/ 	.byte	0x04, 0x05
        /*0126*/ 	.short	(.L_7759 - .L_7758)
.L_7758:
        /*0128*/ 	.word	0x00000080
        /*012c*/ 	.word	0x00000001
        /*0130*/ 	.word	0x00000001


	//----- nvinfo : EIATTR_CRS_STACK_SIZE
	.align		4
.L_7759:
        /*0134*/ 	.byte	0x04, 0x1e
        /*0136*/ 	.short	(.L_7761 - .L_7760)
.L_7760:
        /*0138*/ 	.word	0x00000000


	//----- nvinfo : EIATTR_CBANK_PARAM_SIZE
	.align		4
.L_7761:
        /*013c*/ 	.byte	0x03, 0x19
        /*013e*/ 	.short	0x0038


	//----- nvinfo : EIATTR_PARAM_CBANK
	.align		4
        /*0140*/ 	.byte	0x04, 0x0a
        /*0142*/ 	.short	(.L_7763 - .L_7762)
	.align		4
.L_7762:
        /*0144*/ 	.word	index@(.nv.constant0._ZN2at6native27unrolled_elementwise_kernelINS0_13BinaryFunctorIdddZZZNS0_21remainder_kernel_cudaERNS_18TensorIteratorBaseEENKUlvE0_clEvENKUlvE_clEvEUlddE_EESt5arrayIPcLm3EELi4E23TrivialOffsetCalculatorILi2EjESC_ILi1EjENS0_6memory12LoadWithCastILi2EEENSF_13StoreWithCastILi1EEEEEviT_T0_T2_T3_T4_T5_)
        /*0148*/ 	.short	0x0380
        /*014a*/ 	.short	0x0038


	//----- nvinfo : EIATTR_SW_WAR
	.align		4
.L_7763:
        /*014c*/ 	.byte	0x04, 0x36
        /*014e*/ 	.short	(.L_7765 - .L_7764)
.L_7764:
        /*0150*/ 	.word	0x00000008
.L_7765:


//--------------------- .nv.info._ZN2at6native18elementwise_kernelILi128ELi2EZNS0_22gpu_kernel_impl_nocastINS0_13BinaryFunctorIdddZZZNS0_21remainder_kernel_cudaERNS_18TensorIteratorBaseEENKUlvE0_clEvENKUlvE_clEvEUlddE_EEEEvS5_RKT_EUliE_EEviT1_ --------------------------
	.section	.nv.info._ZN2at6native18elementwise_kernelILi128ELi2EZNS0_22gpu_kernel_impl_nocastINS0_13BinaryFunctorIdddZZZNS0_21remainder_kernel_cudaERNS_18TensorIteratorBaseEENKUlvE0_clEvENKUlvE_clEvEUlddE_EEEEvS5_RKT_EUliE_EEviT1_,"",@"SHT_CUDA_INFO"
	.sectionflags	@""
	.align	4


	//----- nvinfo : EIATTR_CUDA_API_VERSION
	.align		4
        /*0000*/ 	.byte	0x04, 0x37
        /*0002*/ 	.short	(.L_7767 - .L_7766)
.L_7766:
        /*0004*/ 	.word	0x00000082


	//----- nvinfo : EIATTR_KPARAM_INFO
	.align		4
.L_7767:
        /*0008*/ 	.byte	0x04, 0x17
        /*000a*/ 	.short	(.L_7769 - .L_7768)
.L_7768:
        /*000c*/ 	.word	0x00000000
        /*0010*/ 	.short	0x0001
        /*0012*/ 	.short	0x0008
        /*0014*/ 	.byte	0x00, 0xf0, 0x21, 0x0a


	//----- nvinfo : EIATTR_KPARAM_INFO
	.align		4
.L_7769:
        /*0018*/ 	.byte	0x04, 0x17
        /*001a*/ 	.short	(.L_7771 - .L_7770)
.L_7770:
        /*001c*/ 	.word	0x00000000
        /*0020*/ 	.short	0x0000
        /*0022*/ 	.short	0x0000
        /*0024*/ 	.byte	0x00, 0xf0, 0x11, 0x00


	//----- nvinfo : EIATTR_SPARSE_MMA_MASK
	.align		4
.L_7771:
        /*0028*/ 	.byte	0x03, 0x50
        /*002a*/ 	.short	0x0000


	//----- nvinfo : EIATTR_MAXREG_COUNT
	.align		4
        /*002c*/ 	.byte	0x03, 0x1b
        /*002e*/ 	.short	0x0080


	//----- nvinfo : EIATTR_MERCURY_ISA_VERSION
	.align		4
        /*0030*/ 	.byte	0x03, 0x5f
        /*0032*/ 	.short	0x0101


	//----- nvinfo : EIATTR_VRC_CTA_INIT_COUNT
	.align		4
        /*0034*/ 	.byte	0x02, 0x4a
	.zero		1
	.zero		1


	//----- nvinfo : EIATTR_EXIT_INSTR_OFFSETS
	.align		4
        /*0038*/ 	.byte	0x04, 0x1c
        /*003a*/ 	.short	(.L_7773 - .L_7772)


	//   ....[0]....
.L_7772:
        /*003c*/ 	.word	0x000007d0


	//   ....[1]....
        /*0040*/ 	.word	0x00000eb0


	//   ....[2]....
        /*0044*/ 	.word	0x00002c90


	//   ....[3]....
        /*0048*/ 	.word	0x000049e0


	//----- nvinfo : EIATTR_MAX_THREADS
	.align		4
.L_7773:
        /*004c*/ 	.byte	0x04, 0x05
        /*004e*/ 	.short	(.L_7775 - .L_7774)
.L_7774:
        /*0050*/ 	.word	0x00000080
        /*0054*/ 	.word	0x00000001
        /*0058*/ 	.word	0x00000001


	//----- nvinfo : EIATTR_CRS_STACK_SIZE
	.align		4
.L_7775:
        /*005c*/ 	.byte	0x04, 0x1e
        /*005e*/ 	.short	(.L_7777 - .L_7776)
.L_7776:
        /*0060*/ 	.word	0x00000000


	//----- nvinfo : EIATTR_CBANK_PARAM_SIZE
	.align		4
.L_7777:
        /*0064*/ 	.byte	0x03, 0x19
        /*0066*/ 	.short	0x0290


	//----- nvinfo : EIATTR_PARAM_CBANK
	.align		4
        /*0068*/ 	.byte	0x04, 0x0a
        /*006a*/ 	.short	(.L_7779 - .L_7778)
	.align		4
.L_7778:
        /*006c*/ 	.word	index@(.nv.constant0._ZN2at6native18elementwise_kernelILi128ELi2EZNS0_22gpu_kernel_impl_nocastINS0_13BinaryFunctorIdddZZZNS0_21remainder_kernel_cudaERNS_18TensorIteratorBaseEENKUlvE0_clEvENKUlvE_clEvEUlddE_EEEEvS5_RKT_EUliE_EEviT1_)
        /*0070*/ 	.short	0x0380
        /*0072*/ 	.short	0x0290


	//----- nvinfo : EIATTR_SW_WAR
	.align		4
.L_7779:
        /*0074*/ 	.byte	0x04, 0x36
        /*0076*/ 	.short	(.L_7781 - .L_7780)
.L_7780:
        /*0078*/ 	.word	0x00000008
.L_7781:


//--------------------- .nv.info._ZN2at6native27unrolled_elementwise_kernelINS0_13BinaryFunctorIdddZZZNS0_21remainder_kernel_cudaERNS_18TensorIteratorBaseEENKUlvE0_clEvENKUlvE_clEvEUlddE_EESt5arrayIPcLm3EELi4E23TrivialOffsetCalculatorILi2EjESC_ILi1EjENS0_6memory15LoadWithoutCastENSF_16StoreWithoutCastEEEviT_T0_T2_T3_T4_T5_ --------------------------
	.section	.nv.info._ZN2at6native27unrolled_elementwise_kernelINS0_13BinaryFunctorIdddZZZNS0_21remainder_kernel_cudaERNS_18TensorIteratorBaseEENKUlvE0_clEvENKUlvE_clEvEUlddE_EESt5arrayIPcLm3EELi4E23TrivialOffsetCalculatorILi2EjESC_ILi1EjENS0_6memory15LoadWithoutCastENSF_16StoreWithoutCastEEEviT_T0_T2_T3_T4_T5_,"",@"SHT_CUDA_INFO"
	.sectionflags	@""
	.align	4


	//----- nvinfo : EIATTR_CUDA_API_VERSION
	.align		4
        /*0000*/ 	.byte	0x04, 0x37
        /*0002*/ 	.short	(.L_7783 - .L_7782)
.L_7782:
        /*0004*/ 	.word	0x00000082


	//----- nvinfo : EIATTR_KPARAM_INFO
	.align		4
.L_7783:
        /*0008*/ 	.byte	0x04, 0x17
        /*000a*/ 	.short	(.L_7785 - .L_7784)
.L_7784:
        /*000c*/ 	.word	0x00000000
        /*0010*/ 	.short	0x0006
        /*0012*/ 	.short	0x0023
        /*0014*/ 	.byte	0x00, 0xf0, 0x05, 0x00


	//----- nvinfo : EIATTR_KPARAM_INFO
	.align		4
.L_7785:
        /*0018*/ 	.byte	0x04, 0x17
        /*001a*/ 	.short	(.L_7787 - .L_7786)
.L_7786:
        /*001c*/ 	.word	0x00000000
        /*0020*/ 	.short	0x0005
        /*0022*/ 	.short	0x0022
        /*0024*/ 	.byte	0x00, 0xf0, 0x05, 0x00


	//----- nvinfo : EIATTR_KPARAM_INFO
	.align		4
.L_7787:
        /*0028*/ 	.byte	0x04, 0x17
        /*002a*/ 	.short	(.L_7789 - .L_7788)
.L_7788:
        /*002c*/ 	.word	0x00000000
        /*0030*/ 	.short	0x0004
        /*0032*/ 	.short	0x0021
        /*0034*/ 	.byte	0x00, 0xf0, 0x05, 0x00


	//----- nvinfo : EIATTR_KPARAM_INFO
	.align		4
.L_7789:
        /*0038*/ 	.byte	0x04, 0x17
        /*003a*/ 	.short	(.L_7791 - .L_7790)
.L_7790:
        /*003c*/ 	.word	0x00000000
        /*0040*/ 	.short	0x0003
        /*0042*/ 	.short	0x0020
        /*0044*/ 	.byte	0x00, 0xf0, 0x05, 0x00


	//----- nvinfo : EIATTR_KPARAM_INFO
	.align		4
.L_7791:
        /*0048*/ 	.byte	0x04, 0x17
        /*004a*/ 	.short	(.L_7793 - .L_7792)
.L_7792:
        /*004c*/ 	.word	0x00000000
        /*0050*/ 	.short	0x0002
        /*0052*/ 	.short	0x0008
        /*0054*/ 	.byte	0x00, 0xf0, 0x61, 0x00


	//----- nvinfo : EIATTR_KPARAM_INFO
	.align		4
.L_7793:
        /*0058*/ 	.byte	0x04, 0x17
        /*005a*/ 	.short	(.L_7795 - .L_7794)
.L_7794:
        /*005c*/ 	.word	0x00000000
        /*0060*/ 	.short	0x0001
        /*0062*/ 	.short	0x0004
        /*0064*/ 	.byte	0x00, 0xf0, 0x05, 0x00


	//----- nvinfo : EIATTR_KPARAM_INFO
	.align		4
.L_7795:
        /*0068*/ 	.byte	0x04, 0x17
        /*006a*/ 	.short	(.L_7797 - .L_7796)
.L_7796:
        /*006c*/ 	.word	0x00000000
        /*0070*/ 	.short	0x0000
        /*0072*/ 	.short	0x0000
        /*0074*/ 	.byte	0x00, 0xf0, 0x11, 0x00


	//----- nvinfo : EIATTR_SPARSE_MMA_MASK
	.align		4
.L_7797:
        /*0078*/ 	.byte	0x03, 0x50
        /*007a*/ 	.short	0x0000


	//----- nvinfo : EIATTR_MAXREG_COUNT
	.align		4
        /*007c*/ 	.byte	0x03, 0x1b
        /*007e*/ 	.short	0x00ff


	//----- nvinfo : EIATTR_MERCURY_ISA_VERSION
	.align		4
        /*0080*/ 	.byte	0x03, 0x5f
        /*0082*/ 	.short	0x0101


	//----- nvinfo : EIATTR_VRC_CTA_INIT_COUNT
	.align		4
        /*0084*/ 	.byte	0x02, 0x4a
	.zero		1
	.zero		1


	//----- nvinfo : EIATTR_EXIT_INSTR_OFFSETS
	.align		4
        /*0088*/ 	.byte	0x04, 0x1c
        /*008a*/ 	.short	(.L_7799 - .L_7798)


	//   ....[0]....
.L_7798:
        /*008c*/ 	.word	0x00002150


	//   ....[1]....
        /*0090*/ 	.word	0x000021a0


	//----- nvinfo : EIATTR_MAX_THREADS
	.align		4
.L_7799:
        /*0094*/ 	.byte	0x04, 0x05
        /*0096*/ 	.short	(.L_7801 - .L_7800)
.L_7800:
        /*0098*/ 	.word	0x00000080
        /*009c*/ 	.word	0x00000001
        /*00a0*/ 	.word	0x00000001


	//----- nvinfo : EIATTR_CRS_STACK_SIZE
	.align		4
.L_7801:
        /*00a4*/ 	.byte	0x04, 0x1e
        /*00a6*/ 	.short	(.L_7803 - .L_7802)
.L_7802:
        /*00a8*/ 	.word	0x00000000


	//----- nvinfo : EIATTR_CBANK_PARAM_SIZE
	.align		4
.L_7803:
        /*00ac*/ 	.byte	0x03, 0x19
        /*00ae*/ 	.short	0x0024


	//----- nvinfo : EIATTR_PARAM_CBANK
	.align		4
        /*00b0*/ 	.byte	0x04, 0x0a
        /*00b2*/ 	.short	(.L_7805 - .L_7804)
	.align		4
.L_7804:
        /*00b4*/ 	.word	index@(.nv.constant0._ZN2at6native27unrolled_elementwise_kernelINS0_13BinaryFunctorIdddZZZNS0_21remainder_kernel_cudaERNS_18TensorIteratorBaseEENKUlvE0_clEvENKUlvE_clEvEUlddE_EESt5arrayIPcLm3EELi4E23TrivialOffsetCalculatorILi2EjESC_ILi1EjENS0_6memory15LoadWithoutCastENSF_16StoreWithoutCastEEEviT_T0_T2_T3_T4_T5_)
        /*00b8*/ 	.short	0x0380
        /*00ba*/ 	.short	0x0024


	//----- nvinfo : EIATTR_SW_WAR
	.align		4
.L_7805:
        /*00bc*/ 	.byte	0x04, 0x36
        /*00be*/ 	.short	(.L_7807 - .L_7806)
.L_7806:
        /*00c0*/ 	.word	0x00000008
.L_7807:


//--------------------- .nv.info._ZN2at6native29vectorized_elementwise_kernelILi2ENS0_13BinaryFunctorIdddZZZNS0_21remainder_kernel_cudaERNS_18TensorIteratorBaseEENKUlvE0_clEvENKUlvE_clEvEUlddE_EESt5arrayIPcLm3EEEEviT0_T1_ --------------------------
	.section	.nv.info._ZN2at6native29vectorized_elementwise_kernelILi2ENS0_13BinaryFunctorIdddZZZNS0_21remainder_kernel_cudaERNS_18TensorIteratorBaseEENKUlvE0_clEvENKUlvE_clEvEUlddE_EESt5arrayIPcLm3EEEEviT0_T1_,"",@"SHT_CUDA_INFO"
	.sectionflags	@""
	.align	4


	//----- nvinfo : EIATTR_CUDA_API_VERSION
	.align		4
        /*0000*/ 	.byte	0x04, 0x37
        /*0002*/ 	.short	(.L_7809 - .L_7808)
.L_7808:
        /*0004*/ 	.word	0x00000082


	//----- nvinfo : EIATTR_KPARAM_INFO
	.align		4
.L_7809:
        /*0008*/ 	.byte	0x04, 0x17
        /*000a*/ 	.short	(.L_7811 - .L_7810)
.L_7810:
        /*000c*/ 	.word	0x00000000
        /*0010*/ 	.short	0x0002
        /*0012*/ 	.short	0x0008
        /*0014*/ 	.byte	0x00, 0xf0, 0x61, 0x00


	//----- nvinfo : EIATTR_KPARAM_INFO
	.align		4
.L_7811:
        /*0018*/ 	.byte	0x04, 0x17
        /*001a*/ 	.short	(.L_7813 - .L_7812)
.L_7812:
        /*001c*/ 	.word	0x00000000
        /*0020*/ 	.short	0x0001
        /*0022*/ 	.short	0x0004
        /*0024*/ 	.byte	0x00, 0xf0, 0x05, 0x00


	//----- nvinfo : EIATTR_KPARAM_INFO
	.align		4
.L_7813:
        /*0028*/ 	.byte	0x04, 0x17
        /*002a*/ 	.short	(.L_7815 - .L_7814)
.L_7814:
        /*002c*/ 	.word	0x00000000
        /*0030*/ 	.short	0x0000
        /*0032*/ 	.short	0x0000
        /*0034*/ 	.byte	0x00, 0xf0, 0x11, 0x00


	//----- nvinfo : EIATTR_SPARSE_MMA_MASK
	.align		4
.L_7815:
        /*0038*/ 	.byte	0x03, 0x50
        /*003a*/ 	.short	0x0000


	//----- nvinfo : EIATTR_MAXREG_COUNT
	.align		4
        /*003c*/ 	.byte	0x03, 0x1b
        /*003e*/ 	.short	0x00ff


	//----- nvinfo : EIATTR_MERCURY_ISA_VERSION
	.align		4
        /*0040*/ 	.byte	0x03, 0x5f
        /*0042*/ 	.short	0x0101


	//----- nvinfo : EIATTR_VRC_CTA_INIT_COUNT
	.align		4
        /*0044*/ 	.byte	0x02, 0x4a
	.zero		1
	.zero		1


	//----- nvinfo : EIATTR_EXIT_INSTR_OFFSETS
	.align		4
        /*0048*/ 	.byte	0x04, 0x1c
        /*004a*/ 	.short	(.L_7817 - .L_7816)


	//   ....[0]....
.L_7816:
        /*004c*/ 	.word	0x00004280


	//   ....[1]....
        /*0050*/ 	.word	0x000042d0


	//   ....[2]....
        /*0054*/ 	.word	0x00007bb0


	//----- nvinfo : EIATTR_MAX_THREADS
	.align		4
.L_7817:
        /*0058*/ 	.byte	0x04, 0x05
        /*005a*/ 	.short	(.L_7819 - .L_7818)
.L_7818:
        /*005c*/ 	.word	0x00000080
        /*0060*/ 	.word	0x00000001
        /*0064*/ 	.word	0x00000001


	//----- nvinfo : EIATTR_CRS_STACK_SIZE
	.align		4
.L_7819:
        /*0068*/ 	.byte	0x04, 0x1e
        /*006a*/ 	.short	(.L_7821 - .L_7820)
.L_7820:
        /*006c*/ 	.word	0x00000000


	//----- nvinfo : EIATTR_CBANK_PARAM_SIZE
	.align		4
.L_7821:
        /*0070*/ 	.byte	0x03, 0x19
        /*0072*/ 	.short	0x0020


	//----- nvinfo : EIATTR_PARAM_CBANK
	.align		4
        /*0074*/ 	.byte	0x04, 0x0a
        /*0076*/ 	.short	(.L_7823 - .L_7822)
	.align		4
.L_7822:
        /*0078*/ 	.word	index@(.nv.constant0._ZN2at6native29vectorized_elementwise_kernelILi2ENS0_13BinaryFunctorIdddZZZNS0_21remainder_kernel_cudaERNS_18TensorIteratorBaseEENKUlvE0_clEvENKUlvE_clEvEUlddE_EESt5arrayIPcLm3EEEEviT0_T1_)
        /*007c*/ 	.short	0x0380
        /*007e*/ 	.short	0x0020


	//----- nvinfo : EIATTR_SW_WAR
	.align		4
.L_7823:
        /*0080*/ 	.byte	0x04, 0x36
        /*0082*/ 	.short	(.L_7825 - .L_7824)
.L_7824:
        /*0084*/ 	.word	0x00000008
.L_7825:


//--------------------- .nv.info._ZN2at6native29vectorized_elementwise_kernelILi4ENS0_13BinaryFunctorIdddZZZNS0_21remainder_kernel_cudaERNS_18TensorIteratorBaseEENKUlvE0_clEvENKUlvE_clEvEUlddE_EESt5arrayIPcLm3EEEEviT0_T1_ --------------------------
	.section	.nv.info._ZN2at6native29vectorized_elementwise_kernelILi4ENS0_13BinaryFunctorIdddZZZNS0_21remainder_kernel_cudaERNS_18TensorIteratorBaseEENKUlvE0_clEvENKUlvE_clEvEUlddE_EESt5arrayIPcLm3EEEEviT0_T1_,"",@"SHT_CUDA_INFO"
	.sectionflags	@""
	.align	4


	//----- nvinfo : EIATTR_CUDA_API_VERSION
	.align		4
        /*0000*/ 	.byte	0x04, 0x37
        /*0002*/ 	.short	(.L_7827 - .L_7826)
.L_7826:
        /*0004*/ 	.word	0x00000082


	//----- nvinfo : EIATTR_KPARAM_INFO
	.align		4
.L_7827:
        /*0008*/ 	.byte	0x04, 0x17
        /*000a*/ 	.short	(.L_7829 - .L_7828)
.L_7828:
        /*000c*/ 	.word	0x00000000
        /*0010*/ 	.short	0x0002
        /*0012*/ 	.short	0x0008
        /*0014*/ 	.byte	0x00, 0xf0, 0x61, 0x00


	//----- nvinfo : EIATTR_KPARAM_INFO
	.align		4
.L_7829:
        /*0018*/ 	.byte	0x04, 0x17
        /*001a*/ 	.short	(.L_7831 - .L_7830)
.L_7830:
        /*001c*/ 	.word	0x00000000
        /*0020*/ 	.short	0x0001
        /*0022*/ 	.short	0x0004
        /*0024*/ 	.byte	0x00, 0xf0, 0x05, 0x00


	//----- nvinfo : EIATTR_KPARAM_INFO
	.align		4
.L_7831:
        /*0028*/ 	.byte	0x04, 0x17
        /*002a*/ 	.short	(.L_7833 - .L_7832)
.L_7832:
        /*002c*/ 	.word	0x00000000
        /*0030*/ 	.short	0x0000
        /*0032*/ 	.short	0x0000
        /*0034*/ 	.byte	0x00, 0xf0, 0x11, 0x00


	//----- nvinfo : EIATTR_SPARSE_MMA_MASK
	.align		4
.L_7833:
        /*0038*/ 	.byte	0x03, 0x50
        /*003a*/ 	.short	0x0000


	//----- nvinfo : EIATTR_MAXREG_COUNT
	.align		4
        /*003c*/ 	.byte	0x03, 0x1b
        /*003e*/ 	.short	0x00ff


	//----- nvinfo : EIATTR_MERCURY_ISA_VERSION
	.align		4
        /*0040*/ 	.byte	0x03, 0x5f
        /*0042*/ 	.short	0x0101


	//----- nvinfo : EIATTR_VRC_CTA_INIT_COUNT
	.align		4
        /*0044*/ 	.byte	0x02, 0x4a
	.zero		1
	.zero		1


	//----- nvinfo : EIATTR_EXIT_INSTR_OFFSETS
	.align		4
        /*0048*/ 	.byte	0x04, 0x1c
        /*004a*/ 	.short	(.L_7835 - .L_7834)


	//   ....[0]....
.L_7834:
        /*004c*/ 	.word	0x00004280


	//   ....[1]....
        /*0050*/ 	.word	0x000042d0


	//   ....[2]....
        /*0054*/ 	.word	0x00007b40


	//----- nvinfo : EIATTR_MAX_THREADS
	.align		4
.L_7835:
        /*0058*/ 	.byte	0x04, 0x05
        /*005a*/ 	.short	(.L_7837 - .L_7836)
.L_7836:
        /*005c*/ 	.word	0x00000080
        /*0060*/ 	.word	0x00000001
        /*0064*/ 	.word	0x00000001


	//----- nvinfo : EIATTR_CRS_STACK_SIZE
	.align		4
.L_7837:
        /*0068*/ 	.byte	0x04, 0x1e
        /*006a*/ 	.short	(.L_7839 - .L_7838)
.L_7838:
        /*006c*/ 	.word	0x00000000


	//----- nvinfo : EIATTR_CBANK_PARAM_SIZE
	.align		4
.L_7839:
        /*0070*/ 	.byte	0x03, 0x19
        /*0072*/ 	.short	0x0020


	//----- nvinfo : EIATTR_PARAM_CBANK
	.align		4
        /*0074*/ 	.byte	0x04, 0x0a
        /*0076*/ 	.short	(.L_7841 - .L_7840)
	.align		4
.L_7840:
        /*0078*/ 	.word	index@(.nv.constant0._ZN2at6native29vectorized_elementwise_kernelILi4ENS0_13BinaryFunctorIdddZZZNS0_21remainder_kernel_cudaERNS_18TensorIteratorBaseEENKUlvE0_clEvENKUlvE_clEvEUlddE_EESt5arrayIPcLm3EEEEviT0_T1_)
        /*007c*/ 	.short	0x0380
        /*007e*/ 	.short	0x0020


	//----- nvinfo : EIATTR_SW_WAR
	.align		4
.L_7841:
        /*0080*/ 	.byte	0x04, 0x36
        /*0082*/ 	.short	(.L_7843 - .L_7842)
.L_7842:
        /*0084*/ 	.word	0x00000008
.L_7843:


//--------------------- .nv.info._ZN2at6native29vectorized_elementwise_kernelILi8ENS0_13BinaryFunctorIdddZZZNS0_21remainder_kernel_cudaERNS_18TensorIteratorBaseEENKUlvE0_clEvENKUlvE_clEvEUlddE_EESt5arrayIPcLm3EEEEviT0_T1_ --------------------------
	.section	.nv.info._ZN2at6native29vectorized_elementwise_kernelILi8ENS0_13BinaryFunctorIdddZZZNS0_21remainder_kernel_cudaERNS_18TensorIteratorBaseEENKUlvE0_clEvENKUlvE_clEvEUlddE_EESt5arrayIPcLm3EEEEviT0_T1_,"",@"SHT_CUDA_INFO"
	.sectionflags	@""
	.align	4


	//----- nvinfo : EIATTR_CUDA_API_VERSION
	.align		4
        /*0000*/ 	.byte	0x04, 0x37
        /*0002*/ 	.short	(.L_7845 - .L_7844)
.L_7844:
        /*0004*/ 	.word	0x00000082


	//----- nvinfo : EIATTR_KPARAM_INFO
	.align		4
.L_7845:
        /*0008*/ 	.byte	0x04, 0x17
        /*000a*/ 	.short	(.L_7847 - .L_7846)
.L_7846:
        /*000c*/ 	.word	0x00000000
        /*0010*/ 	.short	0x0002
        /*0012*/ 	.short	0x0008
        /*0014*/ 	.byte	0x00, 0xf0, 0x61, 0x00


	//----- nvinfo : EIATTR_KPARAM_INFO
	.align		4
.L_7847:
        /*0018*/ 	.byte	0x04, 0x17
        /*001a*/ 	.short	(.L_7849 - .L_7848)
.L_7848:
        /*001c*/ 	.word	0x00000000
        /*0020*/ 	.short	0x0001
        /*0022*/ 	.short	0x0004
        /*0024*/ 	.byte	0x00, 0xf0, 0x05, 0x00


	//----- nvinfo : EIATTR_KPARAM_INFO
	.align		4
.L_7849:
        /*0028*/ 	.byte	0x04, 0x17
        /*002a*/ 	.short	(.L_7851 - .L_7850)
.L_7850:
        /*002c*/ 	.word	0x00000000
        /*0030*/ 	.short	0x0000
        /*0032*/ 	.short	0x0000
        /*0034*/ 	.byte	0x00, 0xf0, 0x11, 0x00


	//----- nvinfo : EIATTR_SPARSE_MMA_MASK
	.align		4
.L_7851:
        /*0038*/ 	.byte	0x03, 0x50
        /*003a*/ 	.short	0x0000


	//----- nvinfo : EIATTR_MAXREG_COUNT
	.align		4
        /*003c*/ 	.byte	0x03, 0x1b
        /*003e*/ 	.short	0x00ff


	//----- nvinfo : EIATTR_MERCURY_ISA_VERSION
	.align		4
        /*0040*/ 	.byte	0x03, 0x5f
        /*0042*/ 	.short	0x0101


	//----- nvinfo : EIATTR_VRC_CTA_INIT_COUNT
	.align		4
        /*0044*/ 	.byte	0x02, 0x4a
	.zero		1
	.zero		1


	//----- nvinfo : EIATTR_EXIT_INSTR_OFFSETS
	.align		4
        /*0048*/ 	.byte	0x04, 0x1c
        /*004a*/ 	.short	(.L_7853 - .L_7852)


	//   ....[0]....
.L_7852:
        /*004c*/ 	.word	0x00000010


	//----- nvinfo : EIATTR_MAX_THREADS
	.align		4
.L_7853:
        /*0050*/ 	.byte	0x04, 0x05
        /*0052*/ 	.short	(.L_7855 - .L_7854)
.L_7854:
        /*0054*/ 	.word	0x00000080
        /*0058*/ 	.word	0x00000001
        /*005c*/ 	.word	0x00000001


	//----- nvinfo : EIATTR_CBANK_PARAM_SIZE
	.align		4
.L_7855:
        /*0060*/ 	.byte	0x03, 0x19
        /*0062*/ 	.short	0x0020


	//----- nvinfo : EIATTR_PARAM_CBANK
	.align		4
        /*0064*/ 	.byte	0x04, 0x0a
        /*0066*/ 	.short	(.L_7857 - .L_7856)
	.align		4
.L_7856:
        /*0068*/ 	.word	index@(.nv.constant0._ZN2at6native29vectorized_elementwise_kernelILi8ENS0_13BinaryFunctorIdddZZZNS0_21remainder_kernel_cudaERNS_18TensorIteratorBaseEENKUlvE0_clEvENKUlvE_clEvEUlddE_EESt5arrayIPcLm3EEEEviT0_T1_)
        /*006c*/ 	.short	0x0380
        /*006e*/ 	.short	0x0020


	//----- nvinfo : EIATTR_SW_WAR
	.align		4
.L_7857:
        /*0070*/ 	.byte	0x04, 0x36
        /*0072*/ 	.short	(.L_7859 - .L_7858)
.L_7858:
        /*0074*/ 	.word	0x00000008
.L_7859:


//--------------------- .nv.info._ZN2at6native18elementwise_kernelILi128ELi4EZNS0_15gpu_kernel_implINS0_13BUnaryFunctorIdddZZZNS0_21remainder_kernel_cudaERNS_18TensorIteratorBaseEENKUlvE0_clEvENKUlvE_clEvEUlddE_EEEEvS5_RKT_EUliE_EEviT1_ --------------------------
	.section	.nv.info._ZN2at6native18elementwise_kernelILi128ELi4EZNS0_15gpu_kernel_implINS0_13BUnaryFunctorIdddZZZNS0_21remainder_kernel_cudaERNS_18TensorIteratorBaseEENKUlvE0_clEvENKUlvE_clEvEUlddE_EEEEvS5_RKT_EUliE_EEviT1_,"",@"SHT_CUDA_INFO"
	.sectionflags	@""
	.align	4


	//----- nvinfo : EIATTR_CUDA_API_VERSION
	.align		4
        /*0000*/ 	.byte	0x04, 0x37
        /*0002*/ 	.short	(.L_7861 - .L_7860)
.L_7860:
        /*0004*/ 	.word	0x00000082


	//----- nvinfo : EIATTR_KPARAM_INFO
	.align		4
.L_7861:
        /*0008*/ 	.byte	0x04, 0x17
        /*000a*/ 	.short	(.L_7863 - .L_7862)
.L_7862:
        /*000c*/ 	.word	0x00000000
        /*0010*/ 	.short	0x0001
        /*0012*/ 	.short	0x0008
        /*0014*/ 	.byte	0x00, 0xf0, 0xa1, 0x08


	//----- nvinfo : EIATTR_KPARAM_INFO
	.align		4
.L_7863:
        /*0018*/ 	.byte	0x04, 0x17
        /*001a*/ 	.short	(.L_7865 - .L_7864)
.L_7864:
        /*001c*/ 	.word	0x00000000
        /*0020*/ 	.short	0x0000
        /*0022*/ 	.short	0x0000
        /*0024*/ 	.byte	0x00, 0xf0, 0x11, 0x00


	//----- nvinfo : EIATTR_SPARSE_MMA_MASK
	.align		4
.L_7865:
        /*0028*/ 	.byte	0x03, 0x50
        /*002a*/ 	.short	0x0000


	//----- nvinfo : EIATTR_MAXREG_COUNT
	.align		4
        /*002c*/ 	.byte	0x03, 0x1b
        /*002e*/ 	.short	0x0080


	//----- nvinfo : EIATTR_EXTERNS
	.align		4
        /*0030*/ 	.byte	0x04, 0x0f
        /*0032*/ 	.short	(.L_7867 - .L_7866)


	//   ....[0]....
	.align		4
.L_7866:
        /*0034*/ 	.word	index@(__assertfail)


	//----- nvinfo : EIATTR_MERCURY_ISA_VERSION
	.align		4
.L_7867:
        /*0038*/ 	.byte	0x03, 0x5f
        /*003a*/ 	.short	0x0101


	//----- nvinfo : EIATTR_VRC_CTA_INIT_COUNT
	.align		4
        /*003c*/ 	.byte	0x02, 0x4a
	.zero		1
	.zero		1


	//----- nvinfo : EIATTR_SYSCALL_OFFSETS
	.align		4
        /*0040*/ 	.byte	0x04, 0x46
        /*0042*/ 	.short	(.L_7869 - .L_7868)


	//   ....[0]....
.L_7868:
        /*0044*/ 	.word	0x000021e0


	//   ....[1]....
        /*0048*/ 	.word	0x00003b30


	//   ....[2]....
        /*004c*/ 	.word	0x00005ec0


	//   ....[3]....
        /*0050*/ 	.word	0x00007510


	//   ....[4]....
        /*0054*/ 	.word	0x00009ad0


	//   ....[5]....
        /*0058*/ 	.word	0x0000b120


	//   ....[6]....
        /*005c*/ 	.word	0x0000d6f0


	//   ....[7]....
        /*0060*/ 	.word	0x0000ed00


	//----- nvinfo : EIATTR_EXIT_INSTR_OFFSETS
	.align		4
.L_7869:
        /*0064*/ 	.byte	0x04, 0x1c
        /*0066*/ 	.short	(.L_7871 - .L_7870)


	//   ....[0]....
.L_7870:
        /*0068*/ 	.word	0x0000b580


	//   ....[1]....
        /*006c*/ 	.word	0x0000ded0


	//   ....[2]....
        /*0070*/ 	.word	0x0000df10


	//   ....[3]....
        /*0074*/ 	.word	0x0000dfa0


	//   ....[4]....
        /*0078*/ 	.word	0x0000dfd0


	//   ....[5]....
        /*007c*/ 	.word	0x0000e000


	//   ....[6]....
        /*0080*/ 	.word	0x0000e110


	//   ....[7]....
        /*0084*/ 	.word	0x0000e1d0


	//   ....[8]....
        /*0088*/ 	.word	0x0000e2f0


	//   ....[9]....
        /*008c*/ 	.word	0x0000e3c0


	//   ....[10]....
        /*0090*/ 	.word	0x0000e3e0


	//   ....[11]....
        /*0094*/ 	.word	0x0000e4b0


	//   ....[12]....
        /*0098*/ 	.word	0x0000e6a0


	//   ....[13]....
        /*009c*/ 	.word	0x0000e890


	//   ....[14]....
        /*00a0*/ 	.word	0x0000ea70


	//   ....[15]....
        /*00a4*/ 	.word	0x0000eaa0


	//   ....[16]....
        /*00a8*/ 	.word	0x0000ead0


	//   ....[17]....
        /*00ac*/ 	.word	0x0000eb70


	//   ....[18]....
        /*00b0*/ 	.word	0x0000eba0


	//   ....[19]....
        /*00b4*/ 	.word	0x0000ed10


	//   ....[20]....
        /*00b8*/ 	.word	0x0000eea0


	//   ....[21]....
        /*00bc*/ 	.word	0x0000f060


	//   ....[22]....
        /*00c0*/ 	.word	0x0000f120


	//----- nvinfo : EIATTR_MAX_THREADS
	.align		4
.L_7871:
        /*00c4*/ 	.byte	0x04, 0x05
        /*00c6*/ 	.short	(.L_7873 - .L_7872)
.L_7872:
        /*00c8*/ 	.word	0x00000080
        /*00cc*/ 	.word	0x00000001
        /*00d0*/ 	.word	0x00000001


	//----- nvinfo : EIATTR_CRS_STACK_SIZE
	.align		4
.L_7873:
        /*00d4*/ 	.byte	0x04, 0x1e
        /*00d6*/ 	.short	(.L_7875 - .L_7874)
.L_7874:
        /*00d8*/ 	.word	0x00000000


	//----- nvinfo : EIATTR_CBANK_PARAM_SIZE
	.align		4
.L_7875:
        /*00dc*/ 	.byte	0x03, 0x19
        /*00de*/ 	.short	0x0230


	//----- nvinfo : EIATTR_PARAM_CBANK
	.align		4
        /*00e0*/ 	.byte	0x04, 0x0a
        /*00e2*/ 	.short	(.L_7877 - .L_7876)
	.align		4
.L_7876:
        /*00e4*/ 	.word	index@(.nv.constant0._ZN2at6native18elementwise_kernelILi128ELi4EZNS0_15gpu_kernel_implINS0_13BUnaryFunctorIdddZZZNS0_21remainder_kernel_cudaERNS_18TensorIteratorBaseEENKUlvE0_clEvENKUlvE_clEvEUlddE_EEEEvS5_RKT_EUliE_EEviT1_)
        /*00e8*/ 	.short	0x0380
        /*00ea*/ 	.short	0x0230


	//----- nvinfo : EIATTR_SW_WAR
	.align		4
.L_7877:
        /*00ec*/ 	.byte	0x04, 0x36
        /*00ee*/ 	.short	(.L_7879 - .L_7878)
.L_7878:
        /*00f0*/ 	.word	0x00000008
.L_7879:


//--------------------- .nv.info._ZN2at6native27unrolled_elementwise_kernelINS0_13BUnaryFunctorIdddZZZNS0_21remainder_kernel_cudaERNS_18TensorIteratorBaseEENKUlvE0_clEvENKUlvE_clEvEUlddE_EESt5arrayIPcLm2EELi4E23TrivialOffsetCalculatorILi1EjESD_NS0_6memory12LoadWithCastILi1EEENSE_13StoreWithCastILi1EEEEEviT_T0_T2_T3_T4_T5_ --------------------------
	.section	.nv.info._ZN2at6native27unrolled_elementwise_kernelINS0_13BUnaryFunctorIdddZZZNS0_21remainder_kernel_cudaERNS_18TensorIteratorBaseEENKUlvE0_clEvENKUlvE_clEvEUlddE_EESt5arrayIPcLm2EELi4E23TrivialOffsetCalculatorILi1EjESD_NS0_6memory12LoadWithCastILi1EEENSE_13StoreWithCastILi1EEEEEviT_T0_T2_T3_T4_T5_,"",@"SHT_CUDA_INFO"
	.sectionflags	@""
	.align	4


	//----- nvinfo : EIATTR_CUDA_API_VERSION
	.align		4
        /*0000*/ 	.byte	0x04, 0x37
        /*0002*/ 	.short	(.L_7881 - .L_7880)
.L_7880:
        /*0004*/ 	.word	0x00000082


	//----- nvinfo : EIATTR_KPARAM_INFO
	.align		4
.L_7881:
        /*0008*/ 	.byte	0x04, 0x17
        /*000a*/ 	.short	(.L_7883 - .L_7882)
.L_7882:
        /*000c*/ 	.word	0x00000000
        /*0010*/ 	.short	0x0006
        /*0012*/ 	.short	0x0034
        /*0014*/ 	.byte	0x00, 0xf0, 0x21, 0x00


	//----- nvinfo : EIATTR_KPARAM_INFO
	.align		4
.L_7883:
        /*0018*/ 	.byte	0x04, 0x17
        /*001a*/ 	.short	(.L_7885 - .L_7884)
.L_7884:
        /*001c*/ 	.word	0x00000000
        /*0020*/ 	.short	0x0005
        /*0022*/ 	.short	0x002c
        /*0024*/ 	.byte	0x00, 0xf0, 0x21, 0x00


	//----- nvinfo : EIATTR_KPARAM_INFO
	.align		4
.L_7885:
        /*0028*/ 	.byte	0x04, 0x17
        /*002a*/ 	.short	(.L_7887 - .L_7886)
.L_7886:
        /*002c*/ 	.word	0x00000000
        /*0030*/ 	.short	0x0004
        /*0032*/ 	.short	0x0029
        /*0034*/ 	.byte	0x00, 0xf0, 0x05, 0x00


	//----- nvinfo : EIATTR_KPARAM_INFO
	.align		4
.L_7887:
        /*0038*/ 	.byte	0x04, 0x17
        /*003a*/ 	.short	(.L_7889 - .L_7888)
.L_7888:
        /*003c*/ 	.word	0x00000000
        /*0040*/ 	.short	0x0003
        /*0042*/ 	.short	0x0028
        /*0044*/ 	.byte	0x00, 0xf0, 0x05, 0x00


	//----- nvinfo : EIATTR_KPARAM_INFO
	.align		4
.L_7889:
        /*0048*/ 	.byte	0x04, 0x17
        /*004a*/ 	.short	(.L_7891 - .L_7890)
.L_7890:
        /*004c*/ 	.word	0x00000000
        /*0050*/ 	.short	0x0002
        /*0052*/ 	.short	0x0018
        /*0054*/ 	.byte	0x00, 0xf0, 0x41, 0x00


	//----- nvinfo : EIATTR_KPARAM_INFO
	.align		4
.L_7891:
        /*0058*/ 	.byte	0x04, 0x17
        /*005a*/ 	.short	(.L_7893 - .L_7892)
.L_7892:
        /*005c*/ 	.word	0x00000000
        /*0060*/ 	.short	0x0001
        /*0062*/ 	.short	0x0008
        /*0064*/ 	.byte	0x00, 0xf0, 0x41, 0x00


	//----- nvinfo : EIATTR_KPARAM_INFO
	.align		4
.L_7893:
        /*0068*/ 	.byte	0x04, 0x17
        /*006a*/ 	.short	(.L_7895 - .L_7894)
.L_7894:
        /*006c*/ 	.word	0x00000000
        /*0070*/ 	.short	0x0000
        /*0072*/ 	.short	0x0000
        /*0074*/ 	.byte	0x00, 0xf0, 0x11, 0x00


	//----- nvinfo : EIATTR_SPARSE_MMA_MASK
	.align		4
.L_7895:
        /*0078*/ 	.byte	0x03, 0x50
        /*007a*/ 	.short	0x0000


	//----- nvinfo : EIATTR_MAXREG_COUNT
	.align		4
        /*007c*/ 	.byte	0x03, 0x1b
        /*007e*/ 	.short	0x00ff


	//----- nvinfo : EIATTR_EXTERNS
	.align		4
        /*0080*/ 	.byte	0x04, 0x0f
        /*0082*/ 	.short	(.L_7897 - .L_7896)


	//   ....[0]....
	.align		4
.L_7896:
        /*0084*/ 	.word	index@(__assertfail)


	//----- nvinfo : EIATTR_MERCURY_ISA_VERSION
	.align		4
.L_7897:
        /*0088*/ 	.byte	0x03, 0x5f
        /*008a*/ 	.short	0x0101


	//----- nvinfo : EIATTR_VRC_CTA_INIT_COUNT
	.align		4
        /*008c*/ 	.byte	0x02, 0x4a
	.zero		1
	.zero		1


	//----- nvinfo : EIATTR_SYSCALL_OFFSETS
	.align		4
        /*0090*/ 	.byte	0x04, 0x46
        /*0092*/ 	.short	(.L_7899 - .L_7898)


	//   ....[0]....
.L_7898:
        /*0094*/ 	.word	0x00000e80


	//   ....[1]....
        /*0098*/ 	.word	0x00001ec0


	//   ....[2]....
        /*009c*/ 	.word	0x00002e40


	//   ....[3]....
        /*00a0*/ 	.word	0x00003d80


	//   ....[4]....
        /*00a4*/ 	.word	0x00006ca0


	//   ....[5]....
        /*00a8*/ 	.word	0x00007e70


	//   ....[6]....
        /*00ac*/ 	.word	0x00009250


	//   ....[7]....
        /*00b0*/ 	.word	0x0000a610


	//----- nvinfo : EIATTR_EXIT_INSTR_OFFSETS
	.align		4
.L_7899:
        /*00b4*/ 	.byte	0x04, 0x1c
        /*00b6*/ 	.short	(.L_7901 - .L_7900)


	//   ....[0]....
.L_7900:
        /*00b8*/ 	.word	0x000096a0


	//   ....[1]....
        /*00bc*/ 	.word	0x000097e0


	//   ....[2]....
        /*00c0*/ 	.word	0x00009820


	//   ....[3]....
        /*00c4*/ 	.word	0x000098b0


	//   ....[4]....
        /*00c8*/ 	.word	0x000098e0


	//   ....[5]....
        /*00cc*/ 	.word	0x00009910


	//   ....[6]....
        /*00d0*/ 	.word	0x00009a20


	//   ....[7]....
        /*00d4*/ 	.word	0x00009ae0


	//   ....[8]....
        /*00d8*/ 	.word	0x00009c00


	//   ....[9]....
        /*00dc*/ 	.word	0x00009cd0


	//   ....[10]....
        /*00e0*/ 	.word	0x00009cf0


	//   ....[11]....
        /*00e4*/ 	.word	0x00009dc0


	//   ....[12]....
        /*00e8*/ 	.word	0x00009fb0


	//   ....[13]....
        /*00ec*/ 	.word	0x0000a1a0


	//   ....[14]....
        /*00f0*/ 	.word	0x0000a380


	//   ....[15]....
        /*00f4*/ 	.word	0x0000a3b0


	//   ....[16]....
        /*00f8*/ 	.word	0x0000a3e0


	//   ....[17]....
        /*00fc*/ 	.word	0x0000a480


	//   ....[18]....
        /*0100*/ 	.word	0x0000a4b0


	//   ....[19]....
        /*0104*/ 	.word	0x0000a620


	//   ....[20]....
        /*0108*/ 	.word	0x0000a7b0


	//   ....[21]....
        /*010c*/ 	.word	0x0000a970


	//   ....[22]....
        /*0110*/ 	.word	0x0000aa30


	//----- nvinfo : EIATTR_MAX_THREADS
	.align		4
.L_7901:
        /*0114*/ 	.byte	0x04, 0x05
        /*0116*/ 	.short	(.L_7903 - .L_7902)
.L_7902:
        /*0118*/ 	.word	0x00000080
        /*011c*/ 	.word	0x00000001
        /*0120*/ 	.word	0x00000001


	//----- nvinfo : EIATTR_CRS_STACK_SIZE
	.align		4
.L_7903:
        /*0124*/ 	.byte	0x04, 0x1e
        /*0126*/ 	.short	(.L_7905 - .L_7904)
.L_7904:
        /*0128*/ 	.word	0x00000000


	//----- nvinfo : EIATTR_CBANK_PARAM_SIZE
	.align		4
.L_7905:
        /*012c*/ 	.byte	0x03, 0x19
        /*012e*/ 	.short	0x003c


	//----- nvinfo : EIATTR_PARAM_CBANK
	.align		4
        /*0130*/ 	.byte	0x04, 0x0a
        /*0132*/ 	.short	(.L_7907 - .L_7906)
	.align		4
.L_7906:
        /*0134*/ 	.word	index@(.nv.constant0._ZN2at6native27unrolled_elementwise_kernelINS0_13BUnaryFunctorIdddZZZNS0_21remainder_kernel_cudaERNS_18TensorIteratorBaseEENKUlvE0_clEvENKUlvE_clEvEUlddE_EESt5arrayIPcLm2EELi4E23TrivialOffsetCalculatorILi1EjESD_NS0_6memory12LoadWithCastILi1EEENSE_13StoreWithCastILi1EEEEEviT_T0_T2_T3_T4_T5_)
        /*0138*/ 	.short	0x0380
        /*013a*/ 	.short	0x003c


	//----- nvinfo : EIATTR_SW_WAR
	.align		4
.L_7907:
        /*013c*/ 	.byte	0x04, 0x36
        /*013e*/ 	.short	(.L_7909 - .L_7908)
.L_7908:
        /*0140*/ 	.word	0x00000008
.L_7909:


//--------------------- .nv.info._ZN2at6native18elementwise_kernelILi128ELi2EZNS0_22gpu_kernel_impl_nocastINS0_13BUnaryFunctorIdddZZZNS0_21remainder_kernel_cudaERNS_18TensorIteratorBaseEENKUlvE0_clEvENKUlvE_clEvEUlddE_EEEEvS5_RKT_EUliE_EEviT1_ --------------------------
	.section	.nv.info._ZN2at6native18elementwise_kernelILi128ELi2EZNS0_22gpu_kernel_impl_nocastINS0_13BUnaryFunctorIdddZZZNS0_21remainder_kernel_cudaERNS_18TensorIteratorBaseEENKUlvE0_clEvENKUlvE_clEvEUlddE_EEEEvS5_RKT_EUliE_EEviT1_,"",@"SHT_CUDA_INFO"
	.sectionflags	@""
	.align	4


	//----- nvinfo : EIATTR_CUDA_API_VERSION
	.align		4
        /*0000*/ 	.byte	0x04, 0x37
        /*0002*/ 	.short	(.L_7911 - .L_7910)
.L_7910:
        /*0004*/ 	.word	0x00000082


	//----- nvinfo : EIATTR_KPARAM_INFO
	.align		4
.L_7911:
        /*0008*/ 	.byte	0x04, 0x17
        /*000a*/ 	.short	(.L_7913 - .L_7912)
.L_7912:
        /*000c*/ 	.word	0x00000000
        /*0010*/ 	.short	0x0001
        /*0012*/ 	.short	0x0008
        /*0014*/ 	.byte	0x00, 0xf0, 0x81, 0x08


	//----- nvinfo : EIATTR_KPARAM_INFO
	.align		4
.L_7913:
        /*0018*/ 	.byte	0x04, 0x17
        /*001a*/ 	.short	(.L_7915 - .L_7914)
.L_7914:
        /*001c*/ 	.word	0x00000000
        /*0020*/ 	.short	0x0000
        /*0022*/ 	.short	0x0000
        /*0024*/ 	.byte	0x00, 0xf0, 0x11, 0x00


	//----- nvinfo : EIATTR_SPARSE_MMA_MASK
	.align		4
.L_7915:
        /*0028*/ 	.byte	0x03, 0x50
        /*002a*/ 	.short	0x0000


	//----- nvinfo : EIATTR_MAXREG_COUNT
	.align		4
        /*002c*/ 	.byte	0x03, 0x1b
        /*002e*/ 	.short	0x0080


	//----- nvinfo : EIATTR_MERCURY_ISA_VERSION
	.align		4
        /*0030*/ 	.byte	0x03, 0x5f
        /*0032*/ 	.short	0x0101


	//----- nvinfo : EIATTR_VRC_CTA_INIT_COUNT
	.align		4
        /*0034*/ 	.byte	0x02, 0x4a
	.zero		1
	.zero		1


	//----- nvinfo : EIATTR_EXIT_INSTR_OFFSETS
	.align		4
        /*0038*/ 	.byte	0x04, 0x1c
        /*003a*/ 	.short	(.L_7917 - .L_7916)


	//   ....[0]....
.L_7916:
        /*003c*/ 	.word	0x000007b0


	//   ....[1]....
        /*0040*/ 	.word	0x00000e00


	//   ....[2]....
        /*0044*/ 	.word	0x00002850


	//   ....[3]....
        /*0048*/ 	.word	0x000041d0


	//----- nvinfo : EIATTR_MAX_THREADS
	.align		4
.L_7917:
        /*004c*/ 	.byte	0x04, 0x05
        /*004e*/ 	.short	(.L_7919 - .L_7918)
.L_7918:
        /*0050*/ 	.word	0x00000080
        /*0054*/ 	.word	0x00000001
        /*0058*/ 	.word	0x00000001


	//----- nvinfo : EIATTR_CRS_STACK_SIZE
	.align		4
.L_7919:
        /*005c*/ 	.byte	0x04, 0x1e
        /*005e*/ 	.short	(.L_7921 - .L_7920)
.L_7920:
        /*0060*/ 	.word	0x00000000


	//----- nvinfo : EIATTR_CBANK_PARAM_SIZE
	.align		4
.L_7921:
        /*0064*/ 	.byte	0x03, 0x19
        /*0066*/ 	.short	0x0228


	//----- nvinfo : EIATTR_PARAM_CBANK
	.align		4
        /*0068*/ 	.byte	0x04, 0x0a
        /*006a*/ 	.short	(.L_7923 - .L_7922)
	.align		4
.L_7922:
        /*006c*/ 	.word	index@(.nv.constant0._ZN2at6native18elementwise_kernelILi128ELi2EZNS0_22gpu_kernel_impl_nocastINS0_13BUnaryFunctorIdddZZZNS0_21remainder_kernel_cudaERNS_18TensorIteratorBaseEENKUlvE0_clEvENKUlvE_clEvEUlddE_EEEEvS5_RKT_EUliE_EEviT1_)
        /*0070*/ 	.short	0x0380
        /*0072*/ 	.short	0x0228


	//----- nvinfo : EIATTR_SW_WAR
	.align		4
.L_7923:
        /*0074*/ 	.byte	0x04, 0x36
        /*0076*/ 	.short	(.L_7925 - .L_7924)
.L_7924:
        /*0078*/ 	.word	0x00000008
.L_7925:


//--------------------- .nv.info._ZN2at6native27unrolled_elementwise_kernelINS0_13BUnaryFunctorIdddZZZNS0_21remainder_kernel_cudaERNS_18TensorIteratorBaseEENKUlvE0_clEvENKUlvE_clEvEUlddE_EESt5arrayIPcLm2EELi4E23TrivialOffsetCalculatorILi1EjESD_NS0_6memory15LoadWithoutCastENSE_16StoreWithoutCastEEEviT_T0_T2_T3_T4_T5_ --------------------------
	.section	.nv.info._ZN2at6native27unrolled_elementwise_kernelINS0_13BUnaryFunctorIdddZZZNS0_21remainder_kernel_cudaERNS_18TensorIteratorBaseEENKUlvE0_clEvENKUlvE_clEvEUlddE_EESt5arrayIPcLm2EELi4E23TrivialOffsetCalculatorILi1EjESD_NS0_6memory15LoadWithoutCastENSE_16StoreWithoutCastEEEviT_T0_T2_T3_T4_T5_,"",@"SHT_CUDA_INFO"
	.sectionflags	@""
	.align	4


	//----- nvinfo : EIATTR_CUDA_API_VERSION
	.align		4
        /*0000*/ 	.byte	0x04, 0x37
        /*0002*/ 	.short	(.L_7927 - .L_7926)
.L_7926:
        /*0004*/ 	.word	0x00000082


	//----- nvinfo : EIATTR_KPARAM_INFO
	.align		4
.L_7927:
        /*0008*/ 	.byte	0x04, 0x17
        /*000a*/ 	.short	(.L_7929 - .L_7928)
.L_7928:
        /*000c*/ 	.word	0x00000000
        /*0010*/ 	.short	0x0006
        /*0012*/ 	.short	0x002b
        /*0014*/ 	.byte	0x00, 0xf0, 0x05, 0x00


	//----- nvinfo : EIATTR_KPARAM_INFO
	.align		4
.L_7929:
        /*0018*/ 	.byte	0x04, 0x17
        /*001a*/ 	.short	(.L_7931 - .L_7930)
.L_7930:
        /*001c*/ 	.word	0x00000000
        /*0020*/ 	.short	0x0005
        /*0022*/ 	.short	0x002a
        /*0024*/ 	.byte	0x00, 0xf0, 0x05, 0x00


	//----- nvinfo : EIATTR_KPARAM_INFO
	.align		4
.L_7931:
        /*0028*/ 	.byte	0x04, 0x17
        /*002a*/ 	.short	(.L_7933 - .L_7932)
.L_7932:
        /*002c*/ 	.word	0x00000000
        /*0030*/ 	.short	0x0004
        /*0032*/ 	.short	0x0029
        /*0034*/ 	.byte	0x00, 0xf0, 0x05, 0x00


	//----- nvinfo : EIATTR_KPARAM_INFO
	.align		4
.L_7933:
        /*0038*/ 	.byte	0x04, 0x17
        /*003a*/ 	.short	(.L_7935 - .L_7934)
.L_7934:
        /*003c*/ 	.word	0x00000000
        /*0040*/ 	.short	0x0003
        /*0042*/ 	.short	0x0028
        /*0044*/ 	.byte	0x00, 0xf0, 0x05, 0x00


	//----- nvinfo : EIATTR_KPARAM_INFO
	.align		4
.L_7935:
        /*0048*/ 	.byte	0x04, 0x17
        /*004a*/ 	.short	(.L_7937 - .L_7936)
.L_7936:
        /*004c*/ 	.word	0x00000000
        /*0050*/ 	.short	0x0002
        /*0052*/ 	.short	0x0018
        /*0054*/ 	.byte	0x00, 0xf0, 0x41, 0x00


	//----- nvinfo : EIATTR_KPARAM_INFO
	.align		4
.L_7937:
        /*0058*/ 	.byte	0x04, 0x17
        /*005a*/ 	.short	(.L_7939 - .L_7938)
.L_7938:
        /*005c*/ 	.word	0x00000000
        /*0060*/ 	.short	0x0001
        /*0062*/ 	.short	0x0008
        /*0064*/ 	.byte	0x00, 0xf0, 0x41, 0x00


	//----- nvinfo : EIATTR_KPARAM_INFO
	.align		4
.L_7939:
        /*0068*/ 	.byte	0x04, 0x17
        /*006a*/ 	.short	(.L_7941 - .L_7940)
.L_7940:
        /*006c*/ 	.word	0x00000000
        /*0070*/ 	.short	0x0000
        /*0072*/ 	.short	0x0000
        /*0074*/ 	.byte	0x00, 0xf0, 0x11, 0x00


	//----- nvinfo : EIATTR_SPARSE_MMA_MASK
	.align		4
.L_7941:
        /*0078*/ 	.byte	0x03, 0x50
        /*007a*/ 	.short	0x0000


	//----- nvinfo : EIATTR_MAXREG_COUNT
	.align		4
        /*007c*/ 	.byte	0x03, 0x1b
        /*007e*/ 	.short	0x00ff


	//----- nvinfo : EIATTR_MERCURY_ISA_VERSION
	.align		4
        /*0080*/ 	.byte	0x03, 0x5f
        /*0082*/ 	.short	0x0101


	//----- nvinfo : EIATTR_VRC_CTA_INIT_COUNT
	.align		4
        /*0084*/ 	.byte	0x02, 0x4a
	.zero		1
	.zero		1


	//----- nvinfo : EIATTR_EXIT_INSTR_OFFSETS
	.align		4
        /*0088*/ 	.byte	0x04, 0x1c
        /*008a*/ 	.short	(.L_7943 - .L_7942)


	//   ....[0]....
.L_7942:
        /*008c*/ 	.word	0x000020b0


	//   ....[1]....
        /*0090*/ 	.word	0x00002110


	//----- nvinfo : EIATTR_MAX_THREADS
	.align		4
.L_7943:
        /*0094*/ 	.byte	0x04, 0x05
        /*0096*/ 	.short	(.L_7945 - .L_7944)
.L_7944:
        /*0098*/ 	.word	0x00000080
        /*009c*/ 	.word	0x00000001
        /*00a0*/ 	.word	0x00000001


	//----- nvinfo : EIATTR_CRS_STACK_SIZE
	.align		4
.L_7945:
        /*00a4*/ 	.byte	0x04, 0x1e
        /*00a6*/ 	.short	(.L_7947 - .L_7946)
.L_7946:
        /*00a8*/ 	.word	0x00000000


	//----- nvinfo : EIATTR_CBANK_PARAM_SIZE
	.align		4
.L_7947:
        /*00ac*/ 	.byte	0x03, 0x19
        /*00ae*/ 	.short	0x002c


	//----- nvinfo : EIATTR_PARAM_CBANK
	.align		4
        /*00b0*/ 	.byte	0x04, 0x0a
        /*00b2*/ 	.short	(.L_7949 - .L_7948)
	.align		4
.L_7948:
        /*00b4*/ 	.word	index@(.nv.constant0._ZN2at6native27unrolled_elementwise_kernelINS0_13BUnaryFunctorIdddZZZNS0_21remainder_kernel_cudaERNS_18TensorIteratorBaseEENKUlvE0_clEvENKUlvE_clEvEUlddE_EESt5arrayIPcLm2EELi4E23TrivialOffsetCalculatorILi1EjESD_NS0_6memory15LoadWithoutCastENSE_16StoreWithoutCastEEEviT_T0_T2_T3_T4_T5_)
        /*00b8*/ 	.short	0x0380
        /*00ba*/ 	.short	0x002c


	//----- nvinfo : EIATTR_SW_WAR
	.align		4
.L_7949:
        /*00bc*/ 	.byte	0x04, 0x36
        /*00be*/ 	.short	(.L_7951 - .L_7950)
.L_7950:
        /*00c0*/ 	.word	0x00000008
.L_7951:


//--------------------- .nv.info._ZN2at6native29vectorized_elementwise_kernelILi2ENS0_13BUnaryFunctorIdddZZZNS0_21remainder_kernel_cudaERNS_18TensorIteratorBaseEENKUlvE0_clEvENKUlvE_clEvEUlddE_EESt5arrayIPcLm2EEEEviT0_T1_ --------------------------
	.section	.nv.info._ZN2at6native29vectorized_elementwise_kernelILi2ENS0_13BUnaryFunctorIdddZZZNS0_21remainder_kernel_cudaERNS_18TensorIteratorBaseEENKUlvE0_clEvENKUlvE_clEvEUlddE_EESt5arrayIPcLm2EEEEviT0_T1_,"",@"SHT_CUDA_INFO"
	.sectionflags	@""
	.align	4


	//----- nvinfo : EIATTR_CUDA_API_VERSION
	.align		4
        /*0000*/ 	.byte	0x04, 0x37
        /*0002*/ 	.short	(.L_7953 - .L_7952)
.L_7952:
        /*0004*/ 	.word	0x00000082


	//----- nvinfo : EIATTR_KPARAM_INFO
	.align		4
.L_7953:
        /*0008*/ 	.byte	0x04, 0x17
        /*000a*/ 	.short	(.L_7955 - .L_7954)
.L_7954:
        /*000c*/ 	.word	0x00000000
        /*0010*/ 	.short	0x0002
        /*0012*/ 	.short	0x0018
        /*0014*/ 	.byte	0x00, 0xf0, 0x41, 0x00


	//----- nvinfo : EIATTR_KPARAM_INFO
	.align		4
.L_7955:
        /*0018*/ 	.byte	0x04, 0x17
        /*001a*/ 	.short	(.L_7957 - .L_7956)
.L_7956:
        /*001c*/ 	.word	0x00000000
        /*0020*/ 	.short	0x0001
        /*0022*/ 	.short	0x0008
        /*0024*/ 	.byte	0x00, 0xf0, 0x41, 0x00


	//----- nvinfo : EIATTR_KPARAM_INFO
	.align		4
.L_7957:
        /*0028*/ 	.byte	0x04, 0x17
        /*002a*/ 	.short	(.L_7959 - .L_7958)
.L_7958:
        /*002c*/ 	.word	0x00000000
        /*0030*/ 	.short	0x0000
        /*0032*/ 	.short	0x0000
        /*0034*/ 	.byte	0x00, 0xf0, 0x11, 0x00


	//----- nvinfo : EIATTR_SPARSE_MMA_MASK
	.align		4
.L_7959:
        /*0038*/ 	.byte	0x03, 0x50
        /*003a*/ 	.short	0x0000


	//----- nvinfo : EIATTR_MAXREG_COUNT
	.align		4
        /*003c*/ 	.byte	0x03, 0x1b
        /*003e*/ 	.short	0x00ff


	//----- nvinfo : EIATTR_MERCURY_ISA_VERSION
	.align		4
        /*0040*/ 	.byte	0x03, 0x5f
        /*0042*/ 	.short	0x0101


	//----- nvinfo : EIATTR_VRC_CTA_INIT_COUNT
	.align		4
        /*0044*/ 	.byte	0x02, 0x4a
	.zero		1
	.zero		1


	//----- nvinfo : EIATTR_EXIT_INSTR_OFFSETS
	.align		4
        /*0048*/ 	.byte	0x04, 0x1c
        /*004a*/ 	.short	(.L_7961 - .L_7960)


	//   ....[0]....
.L_7960:
        /*004c*/ 	.word	0x00003fe0


	//   ....[1]....
        /*0050*/ 	.word	0x00004030


	//   ....[2]....
        /*0054*/ 	.word	0x000076e0


	//----- nvinfo : EIATTR_MAX_THREADS
	.align		4
.L_7961:
        /*0058*/ 	.byte	0x04, 0x05
        /*005a*/ 	.short	(.L_7963 - .L_7962)
.L_7962:
        /*005c*/ 	.word	0x00000080
        /*0060*/ 	.word	0x00000001
        /*0064*/ 	.word	0x00000001


	//----- nvinfo : EIATTR_CRS_STACK_SIZE
	.align		4
.L_7963:
        /*0068*/ 	.byte	0x04, 0x1e
        /*006a*/ 	.short	(.L_7965 - .L_7964)
.L_7964:
        /*006c*/ 	.word	0x00000000


	//----- nvinfo : EIATTR_CBANK_PARAM_SIZE
	.align		4
.L_7965:
        /*0070*/ 	.byte	0x03, 0x19
        /*0072*/ 	.short	0x0028


	//----- nvinfo : EIATTR_PARAM_CBANK
	.align		4
        /*0074*/ 	.byte	0x04, 0x0a
        /*0076*/ 	.short	(.L_7967 - .L_7966)
	.align		4
.L_7966:
        /*0078*/ 	.word	index@(.nv.constant0._ZN2at6native29vectorized_elementwise_kernelILi2ENS0_13BUnaryFunctorIdddZZZNS0_21remainder_kernel_cudaERNS_18TensorIteratorBaseEENKUlvE0_clEvENKUlvE_clEvEUlddE_EESt5arrayIPcLm2EEEEviT0_T1_)
        /*007c*/ 	.short	0x0380
        /*007e*/ 	.short	0x0028


	//----- nvinfo : EIATTR_SW_WAR
	.align		4
.L_7967:
        /*0080*/ 	.byte	0x04, 0x36
        /*0082*/ 	.short	(.L_7969 - .L_7968)
.L_7968:
        /*0084*/ 	.word	0x00000008
.L_7969:


//--------------------- .nv.info._ZN2at6native29vectorized_elementwise_kernelILi4ENS0_13BUnaryFunctorIdddZZZNS0_21remainder_kernel_cudaERNS_18TensorIteratorBaseEENKUlvE0_clEvENKUlvE_clEvEUlddE_EESt5arrayIPcLm2EEEEviT0_T1_ --------------------------
	.section	.nv.info._ZN2at6native29vectorized_elementwise_kernelILi4ENS0_13BUnaryFunctorIdddZZZNS0_21remainder_kernel_cudaERNS_18TensorIteratorBaseEENKUlvE0_clEvENKUlvE_clEvEUlddE_EESt5arrayIPcLm2EEEEviT0_T1_,"",@"SHT_CUDA_INFO"
	.sectionflags	@""
	.align	4


	//----- nvinfo : EIATTR_CUDA_API_VERSION
	.align		4
        /*0000*/ 	.byte	0x04, 0x37
        /*0002*/ 	.short	(.L_7971 - .L_7970)
.L_7970:
        /*0004*/ 	.word	0x00000082


	//----- nvinfo : EIATTR_KPARAM_INFO
	.align		4
.L_7971:
        /*0008*/ 	.byte	0x04, 0x17
        /*000a*/ 	.short	(.L_7973 - .L_7972)
.L_7972:
        /*000c*/ 	.word	0x00000000
        /*0010*/ 	.short	0x0002
        /*0012*/ 	.short	0x0018
        /*0014*/ 	.byte	0x00, 0xf0, 0x41, 0x00


	//----- nvinfo : EIATTR_KPARAM_INFO
	.align		4
.L_7973:
        /*0018*/ 	.byte	0x04, 0x17
        /*001a*/ 	.short	(.L_7975 - .L_7974)
.L_7974:
        /*001c*/ 	.word	0x00000000
        /*0020*/ 	.short	0x0001
        /*0022*/ 	.short	0x0008
        /*0024*/ 	.byte	0x00, 0xf0, 0x41, 0x00


	//----- nvinfo : EIATTR_KPARAM_INFO
	.align		4
.L_7975:
        /*0028*/ 	.byte	0x04, 0x17
        /*002a*/ 	.short	(.L_7977 - .L_7976)
.L_7976:
        /*002c*/ 	.word	0x00000000
        /*0030*/ 	.short	0x0000
        /*0032*/ 	.short	0x0000
        /*0034*/ 	.byte	0x00, 0xf0, 0x11, 0x00


	//----- nvinfo : EIATTR_SPARSE_MMA_MASK
	.align		4
.L_7977:
        /*0038*/ 	.byte	0x03, 0x50
        /*003a*/ 	.short	0x0000


	//----- nvinfo : EIATTR_MAXREG_COUNT
	.align		4
        /*003c*/ 	.byte	0x03, 0x1b
        /*003e*/ 	.short	0x00ff


	//----- nvinfo : EIATTR_MERCURY_ISA_VERSION
	.align		4
        /*0040*/ 	.byte	0x03, 0x5f
        /*0042*/ 	.short	0x0101


	//----- nvinfo : EIATTR_VRC_CTA_INIT_COUNT
	.align		4
        /*0044*/ 	.byte	0x02, 0x4a
	.zero		1
	.zero		1


	//----- nvinfo : EIATTR_EXIT_INSTR_OFFSETS
	.align		4
        /*0048*/ 	.byte	0x04, 0x1c
        /*004a*/ 	.short	(.L_7979 - .L_7978)


	//   ....[0]....
.L_7978:
        /*004c*/ 	.word	0x00003fe0


	//   ....[1]....
        /*0050*/ 	.word	0x00004030


	//   ....[2]....
        /*0054*/ 	.word	0x00007680


	//----- nvinfo : EIATTR_MAX_THREADS
	.align		4
.L_7979:
        /*0058*/ 	.byte	0x04, 0x05
        /*005a*/ 	.short	(.L_7981 - .L_7980)
.L_7980:
        /*005c*/ 	.word	0x00000080
        /*0060*/ 	.word	0x00000001
        /*0064*/ 	.word	0x00000001


	//----- nvinfo : EIATTR_CRS_STACK_SIZE
	.align		4
.L_7981:
        /*0068*/ 	.byte	0x04, 0x1e
        /*006a*/ 	.short	(.L_7983 - .L_7982)
.L_7982:
        /*006c*/ 	.word	0x00000000


	//----- nvinfo : EIATTR_CBANK_PARAM_SIZE
	.align		4
.L_7983:
        /*0070*/ 	.byte	0x03, 0x19
        /*0072*/ 	.short	0x0028


	//----- nvinfo : EIATTR_PARAM_CBANK
	.align		4
        /*0074*/ 	.byte	0x04, 0x0a
        /*0076*/ 	.short	(.L_7985 - .L_7984)
	.align		4
.L_7984:
        /*0078*/ 	.word	index@(.nv.constant0._ZN2at6native29vectorized_elementwise_kernelILi4ENS0_13BUnaryFunctorIdddZZZNS0_21remainder_kernel_cudaERNS_18TensorIteratorBaseEENKUlvE0_clEvENKUlvE_clEvEUlddE_EESt5arrayIPcLm2EEEEviT0_T1_)
        /*007c*/ 	.short	0x0380
        /*007e*/ 	.short	0x0028


	//----- nvinfo : EIATTR_SW_WAR
	.align		4
.L_7985:
        /*0080*/ 	.byte	0x04, 0x36
        /*0082*/ 	.short	(.L_7987 - .L_7986)
.L_7986:
        /*0084*/ 	.word	0x00000008
.L_7987:


//--------------------- .nv.info._ZN2at6native29vectorized_elementwise_kernelILi8ENS0_13BUnaryFunctorIdddZZZNS0_21remainder_kernel_cudaERNS_18TensorIteratorBaseEENKUlvE0_clEvENKUlvE_clEvEUlddE_EESt5arrayIPcLm2EEEEviT0_T1_ --------------------------
	.section	.nv.info._ZN2at6native29vectorized_elementwise_kernelILi8ENS0_13BUnaryFunctorIdddZZZNS0_21remainder_kernel_cudaERNS_18TensorIteratorBaseEENKUlvE0_clEvENKUlvE_clEvEUlddE_EESt5arrayIPcLm2EEEEviT0_T1_,"",@"SHT_CUDA_INFO"
	.sectionflags	@""
	.align	4


	//----- nvinfo : EIATTR_CUDA_API_VERSION
	.align		4
        /*0000*/ 	.byte	0x04, 0x37
        /*0002*/ 	.short	(.L_7989 - .L_7988)
.L_7988:
        /*0004*/ 	.word	0x00000082


	//----- nvinfo : EIATTR_KPARAM_INFO
	.align		4
.L_7989:
        /*0008*/ 	.byte	0x04, 0x17
        /*000a*/ 	.short	(.L_7991 - .L_7990)
.L_7990:
        /*000c*/ 	.word	0x00000000
        /*0010*/ 	.short	0x0002
        /*0012*/ 	.short	0x0018
        /*0014*/ 	.byte	0x00, 0xf0, 0x41, 0x00


	//----- nvinfo : EIATTR_KPARAM_INFO
	.align		4
.L_7991:
        /*0018*/ 	.byte	0x04, 0x17
        /*001a*/ 	.short	(.L_7993 - .L_7992)
.L_7992:
        /*001c*/ 	.word	0x00000000
        /*0020*/ 	.short	0x0001
        /*0022*/ 	.short	0x0008
        /*0024*/ 	.byte	0x00, 0xf0, 0x41, 0x00


	//----- nvinfo : EIATTR_KPARAM_INFO
	.align		4
.L_7993:
        /*0028*/ 	.byte	0x04, 0x17
        /*002a*/ 	.short	(.L_7995 - .L_7994)
.L_7994:
        /*002c*/ 	.word	0x00000000
        /*0030*/ 	.short	0x0000
        /*0032*/ 	.short	0x0000
        /*0034*/ 	.byte	0x00, 0xf0, 0x11, 0x00


	//----- nvinfo : EIATTR_SPARSE_MMA_MASK
	.align		4
.L_7995:
        /*0038*/ 	.byte	0x03, 0x50
        /*003a*/ 	.short	0x0000


	//----- nvinfo : EIATTR_MAXREG_COUNT
	.align		4
        /*003c*/ 	.byte	0x03, 0x1b
        /*003e*/ 	.short	0x00ff


	//----- nvinfo : EIATTR_MERCURY_ISA_VERSION
	.align		4
        /*0040*/ 	.byte	0x03, 0x5f
        /*0042*/ 	.short	0x0101


	//----- nvinfo : EIATTR_VRC_CTA_INIT_COUNT
	.align		4
        /*0044*/ 	.byte	0x02, 0x4a
	.zero		1
	.zero		1


	//----- nvinfo : EIATTR_EXIT_INSTR_OFFSETS
	.align		4
        /*0048*/ 	.byte	0x04, 0x1c
        /*004a*/ 	.short	(.L_7997 - .L_7996)


	//   ....[0]....
.L_7996:
        /*004c*/ 	.word	0x00000010


	//----- nvinfo : EIATTR_MAX_THREADS
	.align		4
.L_7997:
        /*0050*/ 	.byte	0x04, 0x05
        /*0052*/ 	.short	(.L_7999 - .L_7998)
.L_7998:
        /*0054*/ 	.word	0x00000080
        /*0058*/ 	.word	0x00000001
        /*005c*/ 	.word	0x00000001


	//----- nvinfo : EIATTR_CBANK_PARAM_SIZE
	.align		4
.L_7999:
        /*0060*/ 	.byte	0x03, 0x19
        /*0062*/ 	.short	0x0028


	//----- nvinfo : EIATTR_PARAM_CBANK
	.align		4
        /*0064*/ 	.byte	0x04, 0x0a
        /*0066*/ 	.short	(.L_8001 - .L_8000)
	.align		4
.L_8000:
        /*0068*/ 	.word	index@(.nv.constant0._ZN2at6native29vectorized_elementwise_kernelILi8ENS0_13BUnaryFunctorIdddZZZNS0_21remainder_kernel_cudaERNS_18TensorIteratorBaseEENKUlvE0_clEvENKUlvE_clEvEUlddE_EESt5arrayIPcLm2EEEEviT0_T1_)
        /*006c*/ 	.short	0x0380
        /*006e*/ 	.short	0x0028


	//----- nvinfo : EIATTR_SW_WAR
	.align		4
.L_8001:
        /*0070*/ 	.byte	0x04, 0x36
        /*0072*/ 	.short	(.L_8003 - .L_8002)
.L_8002:
        /*0074*/ 	.word	0x00000008
.L_8003:


//--------------------- .nv.info._ZN2at6native18elementwise_kernelILi128ELi4EZNS0_15gpu_kernel_implINS0_13AUnaryFunctorIdddZZZNS0_21remainder_kernel_cudaERNS_18TensorIteratorBaseEENKUlvE0_clEvENKUlvE_clEvEUlddE_EEEEvS5_RKT_EUliE_EEviT1_ --------------------------
	.section	.nv.info._ZN2at6native18elementwise_kernelILi128ELi4EZNS0_15gpu_kernel_implINS0_13AUnaryFunctorIdddZZZNS0_21remainder_kernel_cudaERNS_18TensorIteratorBaseEENKUlvE0_clEvENKUlvE_clEvEUlddE_EEEEvS5_RKT_EUliE_EEviT1_,"",@"SHT_CUDA_INFO"
	.sectionflags	@""
	.align	4


	//----- nvinfo : EIATTR_CUDA_API_VERSION
	.align		4
        /*0000*/ 	.byte	0x04, 0x37
        /*0002*/ 	.short	(.L_8005 - .L_8004)
.L_8004:
        /*0004*/ 	.word	0x00000082


	//----- nvinfo : EIATTR_KPARAM_INFO
	.align		4
.L_8005:
        /*0008*/ 	.byte	0x04, 0x17
        /*000a*/ 	.short	(.L_8007 - .L_8006)
.L_8006:
        /*000c*/ 	.word	0x00000000
        /*0010*/ 	.short	0x0001
        /*0012*/ 	.short	0x0008
        /*0014*/ 	.byte	0x00, 0xf0, 0xa1, 0x08


	//----- nvinfo : EIATTR_KPARAM_INFO
	.align		4
.L_8007:
        /*0018*/ 	.byte	0x04, 0x17
        /*001a*/ 	.short	(.L_8009 - .L_8008)
.L_8008:
        /*001c*/ 	.word	0x00000000
        /*0020*/ 	.short	0x0000
        /*0022*/ 	.short	0x0000
        /*0024*/ 	.byte	0x00, 0xf0, 0x11, 0x00


	//----- nvinfo : EIATTR_SPARSE_MMA_MASK
	.align		4
.L_8009:
        /*0028*/ 	.byte	0x03, 0x50
        /*002a*/ 	.short	0x0000


	//----- nvinfo : EIATTR_MAXREG_COUNT
	.align		4
        /*002c*/ 	.byte	0x03, 0x1b
        /*002e*/ 	.short	0x0080


	//----- nvinfo : EIATTR_EXTERNS
	.align		4
        /*0030*/ 	.byte	0x04, 0x0f
        /*0032*/ 	.short	(.L_8011 - .L_8010)


	//   ....[0]....
	.align		4
.L_8010:
        /*0034*/ 	.word	index@(__assertfail)


	//----- nvinfo : EIATTR_MERCURY_ISA_VERSION
	.align		4
.L_8011:
        /*0038*/ 	.byte	0x03, 0x5f
        /*003a*/ 	.short	0x0101


	//----- nvinfo : EIATTR_VRC_CTA_INIT_COUNT
	.align		4
        /*003c*/ 	.byte	0x02, 0x4a
	.zero		1
	.zero		1


	//----- nvinfo : EIATTR_SYSCALL_OFFSETS
	.align		4
        /*0040*/ 	.byte	0x04, 0x46
        /*0042*/ 	.short	(.L_8013 - .L_8012)


	//   ....[0]....
.L_8012:
        /*0044*/ 	.word	0x00002260


	//   ....[1]....
        /*0048*/ 	.word	0x00003b60


	//   ....[2]....
        /*004c*/ 	.word	0x00005f00


	//   ....[3]....
        /*0050*/ 	.word	0x00007520


	//   ....[4]....
        /*0054*/ 	.word	0x00009af0


	//   ....[5]....
        /*0058*/ 	.word	0x0000b110


	//   ....[6]....
        /*005c*/ 	.word	0x0000d6f0


	//   ....[7]....
        /*0060*/ 	.word	0x0000ece0


	//----- nvinfo : EIATTR_EXIT_INSTR_OFFSETS
	.align		4
.L_8013:
        /*0064*/ 	.byte	0x04, 0x1c
        /*0066*/ 	.short	(.L_8015 - .L_8014)


	//   ....[0]....
.L_8014:
        /*0068*/ 	.word	0x0000b570


	//   ....[1]....
        /*006c*/ 	.word	0x0000deb0


	//   ....[2]....
        /*0070*/ 	.word	0x0000def0


	//   ....[3]....
        /*0074*/ 	.word	0x0000df80


	//   ....[4]....
        /*0078*/ 	.word	0x0000dfb0


	//   ....[5]....
        /*007c*/ 	.word	0x0000dfe0


	//   ....[6]....
        /*0080*/ 	.word	0x0000e0f0


	//   ....[7]....
        /*0084*/ 	.word	0x0000e1b0


	//   ....[8]....
        /*0088*/ 	.word	0x0000e2d0


	//   ....[9]....
        /*008c*/ 	.word	0x0000e3a0


	//   ....[10]....
        /*0090*/ 	.word	0x0000e3c0


	//   ....[11]....
        /*0094*/ 	.word	0x0000e490


	//   ....[12]....
        /*0098*/ 	.word	0x0000e680


	//   ....[13]....
        /*009c*/ 	.word	0x0000e870


	//   ....[14]....
        /*00a0*/ 	.word	0x0000ea50


	//   ....[15]....
        /*00a4*/ 	.word	0x0000ea80


	//   ....[16]....
        /*00a8*/ 	.word	0x0000eab0


	//   ....[17]....
        /*00ac*/ 	.word	0x0000eb50


	//   ....[18]....
        /*00b0*/ 	.word	0x0000eb80


	//   ....[19]....
        /*00b4*/ 	.word	0x0000ecf0


	//   ....[20]....
        /*00b8*/ 	.word	0x0000ee80


	//   ....[21]....
        /*00bc*/ 	.word	0x0000f040


	//   ....[22]....
        /*00c0*/ 	.word	0x0000f100


	//----- nvinfo : EIATTR_MAX_THREADS
	.align		4
.L_8015:
        /*00c4*/ 	.byte	0x04, 0x05
        /*00c6*/ 	.short	(.L_8017 - .L_8016)
.L_8016:
        /*00c8*/ 	.word	0x00000080
        /*00cc*/ 	.word	0x00000001
        /*00d0*/ 	.word	0x00000001


	//----- nvinfo : EIATTR_CRS_STACK_SIZE
	.align		4
.L_8017:
        /*00d4*/ 	.byte	0x04, 0x1e
        /*00d6*/ 	.short	(.L_8019 - .L_8018)
.L_8018:
        /*00d8*/ 	.word	0x00000000


	//----- nvinfo : EIATTR_CBANK_PARAM_SIZE
	.align		4
.L_8019:
        /*00dc*/ 	.byte	0x03, 0x19
        /*00de*/ 	.short	0x0230


	//----- nvinfo : EIATTR_PARAM_CBANK
	.align		4
        /*00e0*/ 	.byte	0x04, 0x0a
        /*00e2*/ 	.short	(.L_8021 - .L_8020)
	.align		4
.L_8020:
        /*00e4*/ 	.word	index@(.nv.constant0._ZN2at6native18elementwise_kernelILi128ELi4EZNS0_15gpu_kernel_implINS0_13AUnaryFunctorIdddZZZNS0_21remainder_kernel_cudaERNS_18TensorIteratorBaseEENKUlvE0_clEvENKUlvE_clEvEUlddE_EEEEvS5_RKT_EUliE_EEviT1_)
        /*00e8*/ 	.short	0x0380
        /*00ea*/ 	.short	0x0230


	//----- nvinfo : EIATTR_SW_WAR
	.align		4
.L_8021:
        /*00ec*/ 	.byte	0x04, 0x36
        /*00ee*/ 	.short	(.L_8023 - .L_8022)
.L_8022:
        /*00f0*/ 	.word	0x00000008
.L_8023:


//--------------------- .nv.info._ZN2at6native27unrolled_elementwise_kernelINS0_13AUnaryFunctorIdddZZZNS0_21remainder_kernel_cudaERNS_18TensorIteratorBaseEENKUlvE0_clEvENKUlvE_clEvEUlddE_EESt5arrayIPcLm2EELi4E23TrivialOffsetCalculatorILi1EjESD_NS0_6memory12LoadWithCastILi1EEENSE_13StoreWithCastILi1EEEEEviT_T0_T2_T3_T4_T5_ --------------------------
	.section	.nv.info._ZN2at6native27unrolled_elementwise_kernelINS0_13AUnaryFunctorIdddZZZNS0_21remainder_kernel_cudaERNS_18TensorIteratorBaseEENKUlvE0_clEvENKUlvE_clEvEUlddE_EESt5arrayIPcLm2EELi4E23TrivialOffsetCalculatorILi1EjESD_NS0_6memory12LoadWithCastILi1EEENSE_13StoreWithCastILi1EEEEEviT_T0_T2_T3_T4_T5_,"",@"SHT_CUDA_INFO"
	.sectionflags	@""
	.align	4


	//----- nvinfo : EIATTR_CUDA_API_VERSION
	.align		4
        /*0000*/ 	.byte	0x04, 0x37
        /*0002*/ 	.short	(.L_8025 - .L_8024)
.L_8024:
        /*0004*/ 	.word	0x00000082


	//----- nvinfo : EIATTR_KPARAM_INFO
	.align		4
.L_8025:
        /*0008*/ 	.byte	0x04, 0x17
        /*000a*/ 	.short	(.L_8027 - .L_8026)
.L_8026:
        /*000c*/ 	.word	0x00000000
        /*0010*/ 	.short	0x0006
        /*0012*/ 	.short	0x0034
        /*0014*/ 	.byte	0x00, 0xf0, 0x21, 0x00


	//----- nvinfo : EIATTR_KPARAM_INFO
	.align		4
.L_8027:
        /*0018*/ 	.byte	0x04, 0x17
        /*001a*/ 	.short	(.L_8029 - .L_8028)
.L_8028:
        /*001c*/ 	.word	0x00000000
        /*0020*/ 	.short	0x0005
        /*0022*/ 	.short	0x002c
        /*0024*/ 	.byte	0x00, 0xf0, 0x21, 0x00


	//----- nvinfo : EIATTR_KPARAM_INFO
	.align		4
.L_8029:
        /*0028*/ 	.byte	0x04, 0x17
        /*002a*/ 	.short	(.L_8031 - .L_8030)
.L_8030:
        /*002c*/ 	.word	0x00000000
        /*0030*/ 	.short	0x0004
        /*0032*/ 	.short	0x0029
        /*0034*/ 	.byte	0x00, 0xf0, 0x05, 0x00


	//----- nvinfo : EIATTR_KPARAM_INFO
	.align		4
.L_8031:
        /*0038*/ 	.byte	0x04, 0x17
        /*003a*/ 	.short	(.L_8033 - .L_8032)
.L_8032:
        /*003c*/ 	.word	0x00000000
        /*0040*/ 	.short	0x0003
        /*0042*/ 	.short	0x0028
        /*0044*/ 	.byte	0x00, 0xf0, 0x05, 0x00


	//----- nvinfo : EIATTR_KPARAM_INFO
	.align		4
.L_8033:
        /*0048*/ 	.byte	0x04, 0x17
        /*004a*/ 	.short	(.L_8035 - .L_8034)
.L_8034:
        /*004c*/ 	.word	0x00000000
        /*0050*/ 	.short	0x0002
        /*0052*/ 	.short	0x0018
        /*0054*/ 	.byte	0x00, 0xf0, 0x41, 0x00


	//----- nvinfo : EIATTR_KPARAM_INFO
	.align		4
.L_8035:
        /*0058*/ 	.byte	0x04, 0x17
        /*005a*/ 	.short	(.L_8037 - .L_8036)
.L_8036:
        /*005c*/ 	.word	0x00000000
        /*0060*/ 	.short	0x0001
        /*0062*/ 	.short	0x0008
        /*0064*/ 	.byte	0x00, 0xf0, 0x41, 0x00


	//----- nvinfo : EIATTR_KPARAM_INFO
	.align		4
.L_8037:
        /*0068*/ 	.byte	0x04, 0x17
        /*006a*/ 	.short	(.L_8039 - .L_8038)
.L_8038:
        /*006c*/ 	.word	0x00000000
        /*0070*/ 	.short	0x0000
        /*0072*/ 	.short	0x0000
        /*0074*/ 	.byte	0x00, 0xf0, 0x11, 0x00


	//----- nvinfo : EIATTR_SPARSE_MMA_MASK
	.align		4
.L_8039:
        /*0078*/ 	.byte	0x03, 0x50
        /*007a*/ 	.short	0x0000


	//----- nvinfo : EIATTR_MAXREG_COUNT
	.align		4
        /*007c*/ 	.byte	0x03, 0x1b
        /*007e*/ 	.short	0x00ff


	//----- nvinfo : EIATTR_EXTERNS
	.align		4
        /*0080*/ 	.byte	0x04, 0x0f
        /*0082*/ 	.short	(.L_8041 - .L_8040)


	//   ....[0]....
	.align		4
.L_8040:
        /*0084*/ 	.word	index@(__assertfail)


	//----- nvinfo : EIATTR_MERCURY_ISA_VERSION
	.align		4
.L_8041:
        /*0088*/ 	.byte	0x03, 0x5f
        /*008a*/ 	.short	0x0101


	//----- nvinfo : EIATTR_VRC_CTA_INIT_COUNT
	.align		4
        /*008c*/ 	.byte	0x02, 0x4a
	.zero		1
	.zero		1


	//----- nvinfo : EIATTR_SYSCALL_OFFSETS
	.align		4
        /*0090*/ 	.byte	0x04, 0x46
        /*0092*/ 	.short	(.L_8043 - .L_8042)


	//   ....[0]....
.L_8042:
        /*0094*/ 	.word	0x00000e90


	//   ....[1]....
        /*0098*/ 	.word	0x00001ed0


	//   ....[2]....
        /*009c*/ 	.word	0x00002e50


	//   ....[3]....
        /*00a0*/ 	.word	0x00003da0


	//   ....[4]....
        /*00a4*/ 	.word	0x00006c30


	//   ....[5]....
        /*00a8*/ 	.word	0x00007e00


	//   ....[6]....
        /*00ac*/ 	.word	0x000091e0


	//   ....[7]....
        /*00b0*/ 	.word	0x0000a5a0


	//----- nvinfo : EIATTR_EXIT_INSTR_OFFSETS
	.align		4
.L_8043:
        /*00b4*/ 	.byte	0x04, 0x1c
        /*00b6*/ 	.short	(.L_8045 - .L_8044)


	//   ....[0]....
.L_8044:
        /*00b8*/ 	.word	0x00009630


	//   ....[1]....
        /*00bc*/ 	.word	0x00009770


	//   ....[2]....
        /*00c0*/ 	.word	0x000097b0


	//   ....[3]....
        /*00c4*/ 	.word	0x00009840


	//   ....[4]....
        /*00c8*/ 	.word	0x00009870


	//   ....[5]....
        /*00cc*/ 	.word	0x000098a0


	//   ....[6]....
        /*00d0*/ 	.word	0x000099b0


	//   ....[7]....
        /*00d4*/ 	.word	0x00009a70


	//   ....[8]....
        /*00d8*/ 	.word	0x00009b90


	//   ....[9]....
        /*00dc*/ 	.word	0x00009c60


	//   ....[10]....
        /*00e0*/ 	.word	0x00009c80


	//   ....[11]....
        /*00e4*/ 	.word	0x00009d50


	//   ....[12]....
        /*00e8*/ 	.word	0x00009f40


	//   ....[13]....
        /*00ec*/ 	.word	0x0000a130


	//   ....[14]....
        /*00f0*/ 	.word	0x0000a310


	//   ....[15]....
        /*00f4*/ 	.word	0x0000a340


	//   ....[16]....
        /*00f8*/ 	.word	0x0000a370


	//   ....[17]....
        /*00fc*/ 	.word	0x0000a410


	//   ....[18]....
        /*0100*/ 	.word	0x0000a440


	//   ....[19]....
        /*0104*/ 	.word	0x0000a5b0


	//   ....[20]....
        /*0108*/ 	.word	0x0000a740


	//   ....[21]....
        /*010c*/ 	.word	0x0000a900


	//   ....[22]....
        /*0110*/ 	.word	0x0000a9c0


	//----- nvinfo : EIATTR_MAX_THREADS
	.align		4
.L_8045:
        /*0114*/ 	.byte	0x04, 0x05
        /*0116*/ 	.short	(.L_8047 - .L_8046)
.L_8046:
        /*0118*/ 	.word	0x00000080
        /*011c*/ 	.word	0x00000001
        /*0120*/ 	.word	0x00000001


	//----- nvinfo : EIATTR_CRS_STACK_SIZE
	.align		4
.L_8047:
        /*0124*/ 	.byte	0x04, 0x1e
        /*0126*/ 	.short	(.L_8049 - .L_8048)
.L_8048:
        /*0128*/ 	.word	0x00000000


	//----- nvinfo : EIATTR_CBANK_PARAM_SIZE
	.align		4
.L_8049:
        /*012c*/ 	.byte	0x03, 0x19
        /*012e*/ 	.short	0x003c


	//----- nvinfo : EIATTR_PARAM_CBANK
	.align		4
        /*0130*/ 	.byte	0x04, 0x0a
        /*0132*/ 	.short	(.L_8051 - .L_8050)
	.align		4
.L_8050:
        /*0134*/ 	.word	index@(.nv.constant0._ZN2at6native27unrolled_elementwise_kernelINS0_13AUnaryFunctorIdddZZZNS0_21remainder_kernel_cudaERNS_18TensorIteratorBaseEENKUlvE0_clEvENKUlvE_clEvEUlddE_EESt5arrayIPcLm2EELi4E23TrivialOffsetCalculatorILi1EjESD_NS0_6memory12LoadWithCastILi1EEENSE_13StoreWithCastILi1EEEEEviT_T0_T2_T3_T4_T5_)
        /*0138*/ 	.short	0x0380
        /*013a*/ 	.short	0x003c


	//----- nvinfo : EIATTR_SW_WAR
	.align		4
.L_8051:
        /*013c*/ 	.byte	0x04, 0x36
        /*013e*/ 	.short	(.L_8053 - .L_8052)
.L_8052:
        /*0140*/ 	.word	0x00000008
.L_8053:


//--------------------- .nv.info._ZN2at6native18elementwise_kernelILi128ELi2EZNS0_22gpu_kernel_impl_nocastINS0_13AUnaryFunctorIdddZZZNS0_21remainder_kernel_cudaERNS_18TensorIteratorBaseEENKUlvE0_clEvENKUlvE_clEvEUlddE_EEEEvS5_RKT_EUliE_EEviT1_ --------------------------
	.section	.nv.info._ZN2at6native18elementwise_kernelILi128ELi2EZNS0_22gpu_kernel_impl_nocastINS0_13AUnaryFunctorIdddZZZNS0_21remainder_kernel_cudaERNS_18TensorIteratorBaseEENKUlvE0_clEvENKUlvE_clEvEUlddE_EEEEvS5_RKT_EUliE_EEviT1_,"",@"SHT_CUDA_INFO"
	.sectionflags	@""
	.align	4


	//----- nvinfo : EIATTR_CUDA_API_VERSION
	.align		4
        /*0000*/ 	.byte	0x04, 0x37
        /*0002*/ 	.short	(.L_8055 - .L_8054)
.L_8054:
        /*0004*/ 	.word	0x00000082


	//----- nvinfo : EIATTR_KPARAM_INFO
	.align		4
.L_8055:
        /*0008*/ 	.byte	0x04, 0x17
        /*000a*/ 	.short	(.L_8057 - .L_8056)
.L_8056:
        /*000c*/ 	.word	0x00000000
        /*0010*/ 	.short	0x0001
        /*0012*/ 	.short	0x0008
        /*0014*/ 	.byte	0x00, 0xf0, 0x81, 0x08


	//----- nvinfo : EIATTR_KPARAM_INFO
	.align		4
.L_8057:
        /*0018*/ 	.byte	0x04, 0x17
        /*001a*/ 	.short	(.L_8059 - .L_8058)
.L_8058:
        /*001c*/ 	.word	0x00000000
        /*0020*/ 	.short	0x0000
        /*0022*/ 	.short	0x0000
        /*0024*/ 	.byte	0x00, 0xf0, 0x11, 0x00


	//----- nvinfo : EIATTR_SPARSE_MMA_MASK
	.align		4
.L_8059:
        /*0028*/ 	.byte	0x03, 0x50
        /*002a*/ 	.short	0x0000


	//----- nvinfo : EIATTR_MAXREG_COUNT
	.align		4
        /*002c*/ 	.byte	0x03, 0x1b
        /*002e*/ 	.short	0x0080


	//----- nvinfo : EIATTR_MERCURY_ISA_VERSION
	.align		4
        /*0030*/ 	.byte	0x03, 0x5f
        /*0032*/ 	.short	0x0101


	//----- nvinfo : EIATTR_VRC_CTA_INIT_COUNT
	.align		4
        /*0034*/ 	.byte	0x02, 0x4a
	.zero		1
	.zero		1


	//----- nvinfo : EIATTR_EXIT_INSTR_OFFSETS
	.align		4
        /*0038*/ 	.byte	0x04, 0x1c
        /*003a*/ 	.short	(.L_8061 - .L_8060)


	//   ....[0]....
.L_8060:
        /*003c*/ 	.word	0x000007e0


	//   ....[1]....
        /*0040*/ 	.word	0x00000df0


	//   ....[2]....
        /*0044*/ 	.word	0x00002800


	//   ....[3]....
        /*0048*/ 	.word	0x00004160


	//----- nvinfo : EIATTR_MAX_THREADS
	.align		4
.L_8061:
        /*004c*/ 	.byte	0x04, 0x05
        /*004e*/ 	.short	(.L_8063 - .L_8062)
.L_8062:
        /*0050*/ 	.word	0x00000080
        /*0054*/ 	.word	0x00000001
        /*0058*/ 	.word	0x00000001


	//----- nvinfo : EIATTR_CRS_STACK_SIZE
	.align		4
.L_8063:
        /*005c*/ 	.byte	0x04, 0x1e
        /*005e*/ 	.short	(.L_8065 - .L_8064)
.L_8064:
        /*0060*/ 	.word	0x00000000


	//----- nvinfo : EIATTR_CBANK_PARAM_SIZE
	.align		4
.L_8065:
        /*0064*/ 	.byte	0x03, 0x19
        /*0066*/ 	.short	0x0228


	//----- nvinfo : EIATTR_PARAM_CBANK
	.align		4
        /*0068*/ 	.byte	0x04, 0x0a
        /*006a*/ 	.short	(.L_8067 - .L_8066)
	.align		4
.L_8066:
        /*006c*/ 	.word	index@(.nv.constant0._ZN2at6native18elementwise_kernelILi128ELi2EZNS0_22gpu_kernel_impl_nocastINS0_13AUnaryFunctorIdddZZZNS0_21remainder_kernel_cudaERNS_18TensorIteratorBaseEENKUlvE0_clEvENKUlvE_clEvEUlddE_EEEEvS5_RKT_EUliE_EEviT1_)
        /*0070*/ 	.short	0x0380
        /*0072*/ 	.short	0x0228


	//----- nvinfo : EIATTR_SW_WAR
	.align		4
.L_8067:
        /*0074*/ 	.byte	0x04, 0x36
        /*0076*/ 	.short	(.L_8069 - .L_8068)
.L_8068:
        /*0078*/ 	.word	0x00000008
.L_8069:


//--------------------- .nv.info._ZN2at6native27unrolled_elementwise_kernelINS0_13AUnaryFunctorIdddZZZNS0_21remainder_kernel_cudaERNS_18TensorIteratorBaseEENKUlvE0_clEvENKUlvE_clEvEUlddE_EESt5arrayIPcLm2EELi4E23TrivialOffsetCalculatorILi1EjESD_NS0_6memory15LoadWithoutCastENSE_16StoreWithoutCastEEEviT_T0_T2_T3_T4_T5_ --------------------------
	.section	.nv.info._ZN2at6native27unrolled_elementwise_kernelINS0_13AUnaryFunctorIdddZZZNS0_21remainder_kernel_cudaERNS_18TensorIteratorBaseEENKUlvE0_clEvENKUlvE_clEvEUlddE_EESt5arrayIPcLm2EELi4E23TrivialOffsetCalculatorILi1EjESD_NS0_6memory15LoadWithoutCastENSE_16StoreWithoutCastEEEviT_T0_T2_T3_T4_T5_,"",@"SHT_CUDA_INFO"
	.sectionflags	@""
	.align	4


	//----- nvinfo : EIATTR_CUDA_API_VERSION
	.align		4
        /*0000*/ 	.byte	0x04, 0x37
        /*0002*/ 	.short	(.L_8071 - .L_8070)
.L_8070:
        /*0004*/ 	.word	0x00000082


	//----- nvinfo : EIATTR_KPARAM_INFO
	.align		4
.L_8071:
        /*0008*/ 	.byte	0x04, 0x17
        /*000a*/ 	.short	(.L_8073 - .L_8072)
.L_8072:
        /*000c*/ 	.word	0x00000000
        /*0010*/ 	.short	0x0006
        /*0012*/ 	.short	0x002b
        /*0014*/ 	.byte	0x00, 0xf0, 0x05, 0x00


	//----- nvinfo : EIATTR_KPARAM_INFO
	.align		4
.L_8073:
        /*0018*/ 	.byte	0x04, 0x17
        /*001a*/ 	.short	(.L_8075 - .L_8074)
.L_8074:
        /*001c*/ 	.word	0x00000000
        /*0020*/ 	.short	0x0005
        /*0022*/ 	.short	0x002a
        /*0024*/ 	.byte	0x00, 0xf0, 0x05, 0x00


	//----- nvinfo : EIATTR_KPARAM_INFO
	.align		4
.L_8075:
        /*0028*/ 	.byte	0x04, 0x17
        /*002a*/ 	.short	(.L_8077 - .L_8076)
.L_8076:
        /*002c*/ 	.word	0x00000000
        /*0030*/ 	.short	0x0004
        /*0032*/ 	.short	0x0029
        /*0034*/ 	.byte	0x00, 0xf0, 0x05, 0x00


	//----- nvinfo : EIATTR_KPARAM_INFO
	.align		4
.L_8077:
        /*0038*/ 	.byte	0x04, 0x17
        /*003a*/ 	.short	(.L_8079 - .L_8078)
.L_8078:
        /*003c*/ 	.word	0x00000000
        /*0040*/ 	.short	0x0003
        /*0042*/ 	.short	0x0028
        /*0044*/ 	.byte	0x00, 0xf0, 0x05, 0x00


	//----- nvinfo : EIATTR_KPARAM_INFO
	.align		4
.L_8079:
        /*0048*/ 	.byte	0x04, 0x17
        /*004a*/ 	.short	(.L_8081 - .L_8080)
.L_8080:
        /*004c*/ 	.word	0x00000000
        /*0050*/ 	.short	0x0002
        /*0052*/ 	.short	0x0018
        /*0054*/ 	.byte	0x00, 0xf0, 0x41, 0x00


	//----- nvinfo : EIATTR_KPARAM_INFO
	.align		4
.L_8081:
        /*0058*/ 	.byte	0x04, 0x17
        /*005a*/ 	.short	(.L_8083 - .L_8082)
.L_8082:
        /*005c*/ 	.word	0x00000000
        /*0060*/ 	.short	0x0001
        /*0062*/ 	.short	0x0008
        /*0064*/ 	.byte	0x00, 0xf0, 0x41, 0x00


	//----- nvinfo : EIATTR_KPARAM_INFO
	.align		4
.L_8083:
        /*0068*/ 	.byte	0x04, 0x17
        /*006a*/ 	.short	(.L_8085 - .L_8084)
.L_8084:
        /*006c*/ 	.word	0x00000000
        /*0070*/ 	.short	0x0000
        /*0072*/ 	.short	0x0000
        /*0074*/ 	.byte	0x00, 0xf0, 0x11, 0x00


	//----- nvinfo : EIATTR_SPARSE_MMA_MASK
	.align		4
.L_8085:
        /*0078*/ 	.byte	0x03, 0x50
        /*007a*/ 	.short	0x0000


	//----- nvinfo : EIATTR_MAXREG_COUNT
	.align		4
        /*007c*/ 	.byte	0x03, 0x1b
        /*007e*/ 	.short	0x00ff


	//----- nvinfo : EIATTR_MERCURY_ISA_VERSION
	.align		4
        /*0080*/ 	.byte	0x03, 0x5f
        /*0082*/ 	.short	0x0101


	//----- nvinfo : EIATTR_VRC_CTA_INIT_COUNT
	.align		4
        /*0084*/ 	.byte	0x02, 0x4a
	.zero		1
	.zero		1


	//----- nvinfo : EIATTR_EXIT_INSTR_OFFSETS
	.align		4
        /*0088*/ 	.byte	0x04, 0x1c
        /*008a*/ 	.short	(.L_8087 - .L_8086)


	//   ....[0]....
.L_8086:
        /*008c*/ 	.word	0x00002120


	//   ....[1]....
        /*0090*/ 	.word	0x00002180


	//----- nvinfo : EIATTR_MAX_THREADS
	.align		4
.L_8087:
        /*0094*/ 	.byte	0x04, 0x05
        /*0096*/ 	.short	(.L_8089 - .L_8088)
.L_8088:
        /*0098*/ 	.word	0x00000080
        /*009c*/ 	.word	0x00000001
        /*00a0*/ 	.word	0x00000001


	//----- nvinfo : EIATTR_CRS_STACK_SIZE
	.align		4
.L_8089:
        /*00a4*/ 	.byte	0x04, 0x1e
        /*00a6*/ 	.short	(.L_8091 - .L_8090)
.L_8090:
        /*00a8*/ 	.word	0x00000000


	//----- nvinfo : EIATTR_CBANK_PARAM_SIZE
	.align		4
.L_8091:
        /*00ac*/ 	.byte	0x03, 0x19
        /*00ae*/ 	.short	0x002c


	//----- nvinfo : EIATTR_PARAM_CBANK
	.align		4
        /*00b0*/ 	.byte	0x04, 0x0a
        /*00b2*/ 	.short	(.L_8093 - .L_8092)
	.align		4
.L_8092:
        /*00b4*/ 	.word	index@(.nv.constant0._ZN2at6native27unrolled_elementwise_kernelINS0_13AUnaryFunctorIdddZZZNS0_21remainder_kernel_cudaERNS_18TensorIteratorBaseEENKUlvE0_clEvENKUlvE_clEvEUlddE_EESt5arrayIPcLm2EELi4E23TrivialOffsetCalculatorILi1EjESD_NS0_6memory15LoadWithoutCastENSE_16StoreWithoutCastEEEviT_T0_T2_T3_T4_T5_)
        /*00b8*/ 	.short	0x0380
        /*00ba*/ 	.short	0x002c


	//----- nvinfo : EIATTR_SW_WAR
	.align		4
.L_8093:
        /*00bc*/ 	.byte	0x04, 0x36
        /*00be*/ 	.short	(.L_8095 - .L_8094)
.L_8094:
        /*00c0*/ 	.word	0x00000008
.L_8095:


//--------------------- .nv.info._ZN2at6native29vectorized_elementwise_kernelILi2ENS0_13AUnaryFunctorIdddZZZNS0_21remainder_kernel_cudaERNS_18TensorIteratorBaseEENKUlvE0_clEvENKUlvE_clEvEUlddE_EESt5arrayIPcLm2EEEEviT0_T1_ --------------------------
	.section	.nv.info._ZN2at6native29vectorized_elementwise_kernelILi2ENS0_13AUnaryFunctorIdddZZZNS0_21remainder_kernel_cudaERNS_18TensorIteratorBaseEENKUlvE0_clEvENKUlvE_clEvEUlddE_EESt5arrayIPcLm2EEEEviT0_T1_,"",@"SHT_CUDA_INFO"
	.sectionflags	@""
	.align	4


	//----- nvinfo : EIATTR_CUDA_API_VERSION
	.align		4
        /*0000*/ 	.byte	0x04, 0x37
        /*0002*/ 	.short	(.L_8097 - .L_8096)
.L_8096:
        /*0004*/ 	.word	0x00000082


	//----- nvinfo : EIATTR_KPARAM_INFO
	.align		4
.L_8097:
        /*0008*/ 	.byte	0x04, 0x17
        /*000a*/ 	.short	(.L_8099 - .L_8098)
.L_8098:
        /*000c*/ 	.word	0x00000000
        /*0010*/ 	.short	0x0002
        /*0012*/ 	.short	0x0018
        /*0014*/ 	.byte	0x00, 0xf0, 0x41, 0x00


	//----- nvinfo : EIATTR_KPARAM_INFO
	.align		4
.L_8099:
        /*0018*/ 	.byte	0x04, 0x17
        /*001a*/ 	.short	(.L_8101 - .L_8100)
.L_8100:
        /*001c*/ 	.word	0x00000000
        /*0020*/ 	.short	0x0001
        /*0022*/ 	.short	0x0008
        /*0024*/ 	.byte	0x00, 0xf0, 0x41, 0x00


	//----- nvinfo : EIATTR_KPARAM_INFO
	.align		4
.L_8101:
        /*0028*/ 	.byte	0x04, 0x17
        /*002a*/ 	.short	(.L_8103 - .L_8102)
.L_8102:
        /*002c*/ 	.word	0x00000000
        /*0030*/ 	.short	0x0000
        /*0032*/ 	.short	0x0000
        /*0034*/ 	.byte	0x00, 0xf0, 0x11, 0x00


	//----- nvinfo : EIATTR_SPARSE_MMA_MASK
	.align		4
.L_8103:
        /*0038*/ 	.byte	0x03, 0x50
        /*003a*/ 	.short	0x0000


	//----- nvinfo : EIATTR_MAXREG_COUNT
	.align		4
        /*003c*/ 	.byte	0x03, 0x1b
        /*003e*/ 	.short	0x00ff


	//----- nvinfo : EIATTR_MERCURY_ISA_VERSION
	.align		4
        /*0040*/ 	.byte	0x03, 0x5f
        /*0042*/ 	.short	0x0101


	//----- nvinfo : EIATTR_VRC_CTA_INIT_COUNT
	.align		4
        /*0044*/ 	.byte	0x02, 0x4a
	.zero		1
	.zero		1


	//----- nvinfo : EIATTR_EXIT_INSTR_OFFSETS
	.align		4
        /*0048*/ 	.byte	0x04, 0x1c
        /*004a*/ 	.short	(.L_8105 - .L_8104)


	//   ....[0]....
.L_8104:
        /*004c*/ 	.word	0x00003fd0


	//   ....[1]....
        /*0050*/ 	.word	0x00004020


	//   ....[2]....
        /*0054*/ 	.word	0x000074a0


	//----- nvinfo : EIATTR_MAX_THREADS
	.align		4
.L_8105:
        /*0058*/ 	.byte	0x04, 0x05
        /*005a*/ 	.short	(.L_8107 - .L_8106)
.L_8106:
        /*005c*/ 	.word	0x00000080
        /*0060*/ 	.word	0x00000001
        /*0064*/ 	.word	0x00000001


	//----- nvinfo : EIATTR_CRS_STACK_SIZE
	.align		4
.L_8107:
        /*0068*/ 	.byte	0x04, 0x1e
        /*006a*/ 	.short	(.L_8109 - .L_8108)
.L_8108:
        /*006c*/ 	.word	0x00000000


	//----- nvinfo : EIATTR_CBANK_PARAM_SIZE
	.align		4
.L_8109:
        /*0070*/ 	.byte	0x03, 0x19
        /*0072*/ 	.short	0x0028


	//----- nvinfo : EIATTR_PARAM_CBANK
	.align		4
        /*0074*/ 	.byte	0x04, 0x0a
        /*0076*/ 	.short	(.L_8111 - .L_8110)
	.align		4
.L_8110:
        /*0078*/ 	.word	index@(.nv.constant0._ZN2at6native29vectorized_elementwise_kernelILi2ENS0_13AUnaryFunctorIdddZZZNS0_21remainder_kernel_cudaERNS_18TensorIteratorBaseEENKUlvE0_clEvENKUlvE_clEvEUlddE_EESt5arrayIPcLm2EEEEviT0_T1_)
        /*007c*/ 	.short	0x0380
        /*007e*/ 	.short	0x0028


	//----- nvinfo : EIATTR_SW_WAR
	.align		4
.L_8111:
        /*0080*/ 	.byte	0x04, 0x36
        /*0082*/ 	.short	(.L_8113 - .L_8112)
.L_8112:
        /*0084*/ 	.word	0x00000008
.L_8113:


//--------------------- .nv.info._ZN2at6native29vectorized_elementwise_kernelILi4ENS0_13AUnaryFunctorIdddZZZNS0_21remainder_kernel_cudaERNS_18TensorIteratorBaseEENKUlvE0_clEvENKUlvE_clEvEUlddE_EESt5arrayIPcLm2EEEEviT0_T1_ --------------------------
	.section	.nv.info._ZN2at6native29vectorized_elementwise_kernelILi4ENS0_13AUnaryFunctorIdddZZZNS0_21remainder_kernel_cudaERNS_18TensorIteratorBaseEENKUlvE0_clEvENKUlvE_clEvEUlddE_EESt5arrayIPcLm2EEEEviT0_T1_,"",@"SHT_CUDA_INFO"
	.sectionflags	@""
	.align	4


	//----- nvinfo : EIATTR_CUDA_API_VERSION
	.align		4
        /*0000*/ 	.byte	0x04, 0x37
        /*0002*/ 	.short	(.L_8115 - .L_8114)
.L_8114:
        /*0004*/ 	.word	0x00000082


	//----- nvinfo : EIATTR_KPARAM_INFO
	.align		4
.L_8115:
        /*0008*/ 	.byte	0x04, 0x17
        /*000a*/ 	.short	(.L_8117 - .L_8116)
.L_8116:
        /*000c*/ 	.word	0x00000000
        /*0010*/ 	.short	0x0002
        /*0012*/ 	.short	0x0018
        /*0014*/ 	.byte	0x00, 0xf0, 0x41, 0x00


	//----- nvinfo : EIATTR_KPARAM_INFO
	.align		4
.L_8117:
        /*0018*/ 	.byte	0x04, 0x17
        /*001a*/ 	.short	(.L_8119 - .L_8118)
.L_8118:
        /*001c*/ 	.word	0x00000000
        /*0020*/ 	.short	0x0001
        /*0022*/ 	.short	0x0008
        /*0024*/ 	.byte	0x00, 0xf0, 0x41, 0x00


	//----- nvinfo : EIATTR_KPARAM_INFO
	.align		4
.L_8119:
        /*0028*/ 	.byte	0x04, 0x17
        /*002a*/ 	.short	(.L_8121 - .L_8120)
.L_8120:
        /*002c*/ 	.word	0x00000000
        /*0030*/ 	.short	0x0000
        /*0032*/ 	.short	0x0000
        /*0034*/ 	.byte	0x00, 0xf0, 0x11, 0x00


	//----- nvinfo : EIATTR_SPARSE_MMA_MASK
	.align		4
.L_8121:
        /*0038*/ 	.byte	0x03, 0x50
        /*003a*/ 	.short	0x0000


	//----- nvinfo : EIATTR_MAXREG_COUNT
	.align		4
        /*003c*/ 	.byte	0x03, 0x1b
        /*003e*/ 	.short	0x00ff


	//----- nvinfo : EIATTR_MERCURY_ISA_VERSION
	.align		4
        /*0040*/ 	.byte	0x03, 0x5f
        /*0042*/ 	.short	0x0101


	//----- nvinfo : EIATTR_VRC_CTA_INIT_COUNT
	.align		4
        /*0044*/ 	.byte	0x02, 0x4a
	.zero		1
	.zero		1


	//----- nvinfo : EIATTR_EXIT_INSTR_OFFSETS
	.align		4
        /*0048*/ 	.byte	0x04, 0x1c
        /*004a*/ 	.short	(.L_8123 - .L_8122)


	//   ....[0]....
.L_8122:
        /*004c*/ 	.word	0x00003fd0


	//   ....[1]....
        /*0050*/ 	.word	0x00004020


	//   ....[2]....
        /*0054*/ 	.word	0x00007470


	//----- nvinfo : EIATTR_MAX_THREADS
	.align		4
.L_8123:
        /*0058*/ 	.byte	0x04, 0x05
        /*005a*/ 	.short	(.L_8125 - .L_8124)
.L_8124:
        /*005c*/ 	.word	0x00000080
        /*0060*/ 	.word	0x00000001
        /*0064*/ 	.word	0x00000001


	//----- nvinfo : EIATTR_CRS_STACK_SIZE
	.align		4
.L_8125:
        /*0068*/ 	.byte	0x04, 0x1e
        /*006a*/ 	.short	(.L_8127 - .L_8126)
.L_8126:
        /*006c*/ 	.word	0x00000000


	//----- nvinfo : EIATTR_CBANK_PARAM_SIZE
	.align		4
.L_8127:
        /*0070*/ 	.byte	0x03, 0x19
        /*0072*/ 	.short	0x0028


	//----- nvinfo : EIATTR_PARAM_CBANK
	.align		4
        /*0074*/ 	.byte	0x04, 0x0a
        /*0076*/ 	.short	(.L_8129 - .L_8128)
	.align		4
.L_8128:
        /*0078*/ 	.word	index@(.nv.constant0._ZN2at6native29vectorized_elementwise_kernelILi4ENS0_13AUnaryFunctorIdddZZZNS0_21remainder_kernel_cudaERNS_18TensorIteratorBaseEENKUlvE0_clEvENKUlvE_clEvEUlddE_EESt5arrayIPcLm2EEEEviT0_T1_)
        /*007c*/ 	.short	0x0380
        /*007e*/ 	.short	0x0028


	//----- nvinfo : EIATTR_SW_WAR
	.align		4
.L_8129:
        /*0080*/ 	.byte	0x04, 0x36
        /*0082*/ 	.short	(.L_8131 - .L_8130)
.L_8130:
        /*0084*/ 	.word	0x00000008
.L_8131:


//--------------------- .nv.info._ZN2at6native29vectorized_elementwise_kernelILi8ENS0_13AUnaryFunctorIdddZZZNS0_21remainder_kernel_cudaERNS_18TensorIteratorBaseEENKUlvE0_clEvENKUlvE_clEvEUlddE_EESt5arrayIPcLm2EEEEviT0_T1_ --------------------------
	.section	.nv.info._ZN2at6native29vectorized_elementwise_kernelILi8ENS0_13AUnaryFunctorIdddZZZNS0_21remainder_kernel_cudaERNS_18TensorIteratorBaseEENKUlvE0_clEvENKUlvE_clEvEUlddE_EESt5arrayIPcLm2EEEEviT0_T1_,"",@"SHT_CUDA_INFO"
	.sectionflags	@""
	.align	4


	//----- nvinfo : EIATTR_CUDA_API_VERSION
	.align		4
        /*0000*/ 	.byte	0x04, 0x37
        /*0002*/ 	.short	(.L_8133 - .L_8132)
.L_8132:
        /*0004*/ 	.word	0x00000082


	//----- nvinfo : EIATTR_KPARAM_INFO
	.align		4
.L_8133:
        /*0008*/ 	.byte	0x04, 0x17
        /*000a*/ 	.short	(.L_8135 - .L_8134)
.L_8134:
        /*000c*/ 	.word	0x00000000
        /*0010*/ 	.short	0x0002
        /*0012*/ 	.short	0x0018
        /*0014*/ 	.byte	0x00, 0xf0, 0x41, 0x00


	//----- nvinfo : EIATTR_KPARAM_INFO
	.align		4
.L_8135:
        /*0018*/ 	.byte	0x04, 0x17
        /*001a*/ 	.short	(.L_8137 - .L_8136)
.L_8136:
        /*001c*/ 	.word	0x00000000
        /*0020*/ 	.short	0x0001
        /*0022*/ 	.short	0x0008
        /*0024*/ 	.byte	0x00, 0xf0, 0x41, 0x00


	//----- nvinfo : EIATTR_KPARAM_INFO
	.align		4
.L_8137:
        /*0028*/ 	.byte	0x04, 0x17
        /*002a*/ 	.short	(.L_8139 - .L_8138)
.L_8138:
        /*002c*/ 	.word	0x00000000
        /*0030*/ 	.short	0x0000
        /*0032*/ 	.short	0x0000
        /*0034*/ 	.byte	0x00, 0xf0, 0x11, 0x00


	//----- nvinfo : EIATTR_SPARSE_MMA_MASK
	.align		4
.L_8139:
        /*0038*/ 	.byte	0x03, 0x50
        /*003a*/ 	.short	0x0000


	//----- nvinfo : EIATTR_MAXREG_COUNT
	.align		4
        /*003c*/ 	.byte	0x03, 0x1b
        /*003e*/ 	.short	0x00ff


	//----- nvinfo : EIATTR_MERCURY_ISA_VERSION
	.align		4
        /*0040*/ 	.byte	0x03, 0x5f
        /*0042*/ 	.short	0x0101


	//----- nvinfo : EIATTR_VRC_CTA_INIT_COUNT
	.align		4
        /*0044*/ 	.byte	0x02, 0x4a
	.zero		1
	.zero		1


	//----- nvinfo : EIATTR_EXIT_INSTR_OFFSETS
	.align		4
        /*0048*/ 	.byte	0x04, 0x1c
        /*004a*/ 	.short	(.L_8141 - .L_8140)


	//   ....[0]....
.L_8140:
        /*004c*/ 	.word	0x00000010


	//----- nvinfo : EIATTR_MAX_THREADS
	.align		4
.L_8141:
        /*0050*/ 	.byte	0x04, 0x05
        /*0052*/ 	.short	(.L_8143 - .L_8142)
.L_8142:
        /*0054*/ 	.word	0x00000080
        /*0058*/ 	.word	0x00000001
        /*005c*/ 	.word	0x00000001


	//----- nvinfo : EIATTR_CBANK_PARAM_SIZE
	.align		4
.L_8143:
        /*0060*/ 	.byte	0x03, 0x19
        /*0062*/ 	.short	0x0028


	//----- nvinfo : EIATTR_PARAM_CBANK
	.align		4
        /*0064*/ 	.byte	0x04, 0x0a
        /*0066*/ 	.short	(.L_8145 - .L_8144)
	.align		4
.L_8144:
        /*0068*/ 	.word	index@(.nv.constant0._ZN2at6native29vectorized_elementwise_kernelILi8ENS0_13AUnaryFunctorIdddZZZNS0_21remainder_kernel_cudaERNS_18TensorIteratorBaseEENKUlvE0_clEvENKUlvE_clEvEUlddE_EESt5arrayIPcLm2EEEEviT0_T1_)
        /*006c*/ 	.short	0x0380
        /*006e*/ 	.short	0x0028


	//----- nvinfo : EIATTR_SW_WAR
	.align		4
.L_8145:
        /*0070*/ 	.byte	0x04, 0x36
        /*0072*/ 	.short	(.L_8147 - .L_8146)
.L_8146:
        /*0074*/ 	.word	0x00000008
.L_8147:


//--------------------- .nv.info._ZN2at6native18elementwise_kernelILi128ELi4EZNS0_15gpu_kernel_implINS0_13BinaryFunctorIsssZZZNS0_21remainder_kernel_cudaERNS_18TensorIteratorBaseEENKUlvE_clEvENKUlvE3_clEvEUlssE_EEEEvS5_RKT_EUliE_EEviT1_ --------------------------
	.section	.nv.info._ZN2at6native18elementwise_kernelILi128ELi4EZNS0_15gpu_kernel_implINS0_13BinaryFunctorIsssZZZNS0_21remainder_kernel_cudaERNS_18TensorIteratorBaseEENKUlvE_clEvENKUlvE3_clEvEUlssE_EEEEvS5_RKT_EUliE_EEviT1_,"",@"SHT_CUDA_INFO"
	.sectionflags	@""
	.align	4


	//----- nvinfo : EIATTR_CUDA_API_VERSION
	.align		4
        /*0000*/ 	.byte	0x04, 0x37
        /*0002*/ 	.short	(.L_8149 - .L_8148)
.L_8148:
        /*0004*/ 	.word	0x00000082


	//----- nvinfo : EIATTR_KPARAM_INFO
	.align		4
.L_8149:
        /*0008*/ 	.byte	0x04, 0x17
        /*000a*/ 	.short	(.L_8151 - .L_8150)
.L_8150:
        /*000c*/ 	.word	0x00000000
        /*0010*/ 	.short	0x0001
        /*0012*/ 	.short	0x0008
        /*0014*/ 	.byte	0x00, 0xf0, 0x21, 0x0a


	//----- nvinfo : EIATTR_KPARAM_INFO
	.align		4
.L_8151:
        /*0018*/ 	.byte	0x04, 0x17
        /*001a*/ 	.short	(.L_8153 - .L_8152)
.L_8152:
        /*001c*/ 	.word	0x00000000
        /*0020*/ 	.short	0x0000
        /*0022*/ 	.short	0x0000
        /*0024*/ 	.byte	0x00, 0xf0, 0x11, 0x00


	//----- nvinfo : EIATTR_SPARSE_MMA_MASK
	.align		4
.L_8153:
        /*0028*/ 	.byte	0x03, 0x50
        /*002a*/ 	.short	0x0000


	//----- nvinfo : EIATTR_MAXREG_COUNT
	.align		4
        /*002c*/ 	.byte	0x03, 0x1b
        /*002e*/ 	.short	0x0080


	//----- nvinfo : EIATTR_EXTERNS
	.align		4
        /*0030*/ 	.byte	0x04, 0x0f
        /*0032*/ 	.short	(.L_8155 - .L_8154)


	//   ....[0]....
	.align		4
.L_8154:
        /*0034*/ 	.word	index@(__assertfail)


	//----- nvinfo : EIATTR_MERCURY_ISA_VERSION
	.align		4
.L_8155:
        /*0038*/ 	.byte	0x03, 0x5f
        /*003a*/ 	.short	0x0101


	//----- nvinfo : EIATTR_VRC_CTA_INIT_COUNT
	.align		4
        /*003c*/ 	.byte	0x02, 0x4a
	.zero		1
	.zero		1


	//----- nvinfo : EIATTR_SYSCALL_OFFSETS
	.align		4
        /*0040*/ 	.byte	0x04, 0x46
        /*0042*/ 	.short	(.L_8157 - .L_8156)


	//   ....[0]....
.L_8156:
        /*0044*/ 	.word	0x00002460


	//   ....[1]....
        /*0048*/ 	.word	0x000032b0


	//   ....[2]....
        /*004c*/ 	.word	0x000042b0


	//   ....[3]....
        /*0050*/ 	.word	0x000068a0


	//   ....[4]....
        /*0054*/ 	.word	0x000076f0


	//   ....[5]....
        /*0058*/ 	.word	0x00008500


	//   ....[6]....
        /*005c*/ 	.word	0x0000ac10


	//   ....[7]....
        /*0060*/ 	.word	0x0000ba60


	//   ....[8]....
        /*0064*/ 	.word	0x0000c870


	//   ....[9]....
        /*0068*/ 	.word	0x0000efa0


	//   ....[10]....
        /*006c*/ 	.word	0x0000fdf0


	//   ....[11]....
        /*0070*/ 	.word	0x00010bc0


	//----- nvinfo : EIATTR_EXIT_INSTR_OFFSETS
	.align		4
.L_8157:
        /*0074*/ 	.byte	0x04, 0x1c
        /*0076*/ 	.short	(.L_8159 - .L_8158)


	//   ....[0]....
.L_8158:
        /*0078*/ 	.word	0x0000cb50


	//   ....[1]....
        /*007c*/ 	.word	0x00010100


	//   ....[2]....
        /*0080*/ 	.word	0x00010120


	//   ....[3]....
        /*0084*/ 	.word	0x000101c0


	//   ....[4]....
        /*0088*/ 	.word	0x000101f0


	//   ....[5]....
        /*008c*/ 	.word	0x00010210


	//   ....[6]....
        /*0090*/ 	.word	0x000102a0


	//   ....[7]....
        /*0094*/ 	.word	0x000102e0


	//   ....[8]....
        /*0098*/ 	.word	0x00010380


	//   ....[9]....
        /*009c*/ 	.word	0x000103d0


	//   ....[10]....
        /*00a0*/ 	.word	0x00010400


	//   ....[11]....
        /*00a4*/ 	.word	0x000104c0


	//   ....[12]....
        /*00a8*/ 	.word	0x00010630


	//   ....[13]....
        /*00ac*/ 	.word	0x000107a0


	//   ....[14]....
        /*00b0*/ 	.word	0x00010900


	//   ....[15]....
        /*00b4*/ 	.word	0x00010940


	//   ....[16]....
        /*00b8*/ 	.word	0x00010970


	//   ....[17]....
        /*00bc*/ 	.word	0x00010a20


	//   ....[18]....
        /*00c0*/ 	.word	0x00010a60


	//   ....[19]....
        /*00c4*/ 	.word	0x00010bd0


	//   ....[20]....
        /*00c8*/ 	.word	0x00010ce0


	//   ....[21]....
        /*00cc*/ 	.word	0x00010e20


	//   ....[22]....
        /*00d0*/ 	.word	0x00010e60


	//----- nvinfo : EIATTR_MAX_THREADS
	.align		4
.L_8159:
        /*00d4*/ 	.byte	0x04, 0x05
        /*00d6*/ 	.short	(.L_8161 - .L_8160)
.L_8160:
        /*00d8*/ 	.word	0x00000080
        /*00dc*/ 	.word	0x00000001
        /*00e0*/ 	.word	0x00000001


	//----- nvinfo : EIATTR_CRS_STACK_SIZE
	.align		4
.L_8161:
        /*00e4*/ 	.byte	0x04, 0x1e
        /*00e6*/ 	.short	(.L_8163 - .L_8162)
.L_8162:
        /*00e8*/ 	.word	0x00000000


	//----- nvinfo : EIATTR_CBANK_PARAM_SIZE
	.align		4
.L_8163:
        /*00ec*/ 	.byte	0x03, 0x19
        /*00ee*/ 	.short	0x0290


	//----- nvinfo : EIATTR_PARAM_CBANK
	.align		4
        /*00f0*/ 	.byte	0x04, 0x0a
        /*00f2*/ 	.short	(.L_8165 - .L_8164)
	.align		4
.L_8164:
        /*00f4*/ 	.word	index@(.nv.constant0._ZN2at6native18elementwise_kernelILi128ELi4EZNS0_15gpu_kernel_implINS0_13BinaryFunctorIsssZZZNS0_21remainder_kernel_cudaERNS_18TensorIteratorBaseEENKUlvE_clEvENKUlvE3_clEvEUlssE_EEEEvS5_RKT_EUliE_EEviT1_)
        /*00f8*/ 	.short	0x0380
        /*00fa*/ 	.short	0x0290


	//----- nvinfo : EIATTR_SW_WAR
	.align		4
.L_8165:
        /*00fc*/ 	.byte	0x04, 0x36
        /*00fe*/ 	.short	(.L_8167 - .L_8166)
.L_8166:
        /*0100*/ 	.word	0x00000008
.L_8167:


//--------------------- .nv.info._ZN2at6native27unrolled_elementwise_kernelINS0_13BinaryFunctorIsssZZZNS0_21remainder_kernel_cudaERNS_18TensorIteratorBaseEENKUlvE_clEvENKUlvE3_clEvEUlssE_EESt5arrayIPcLm3EELi4E23TrivialOffsetCalculatorILi2EjESC_ILi1EjENS0_6memory12LoadWithCastILi2EEENSF_13StoreWithCastILi1EEEEEviT_T0_T2_T3_T4_T5_ --------------------------
	.section	.nv.info._ZN2at6native27unrolled_elementwise_kernelINS0_13BinaryFunctorIsssZZZNS0_21remainder_kernel_cudaERNS_18TensorIteratorBaseEENKUlvE_clEvENKUlvE3_clEvEUlssE_EESt5arrayIPcLm3EELi4E23TrivialOffsetCalculatorILi2EjESC_ILi1EjENS0_6memory12LoadWithCastILi2EEENSF_13StoreWithCastILi1EEEEEviT_T0_T2_T3_T4_T5_,"",@"SHT_CUDA_INFO"
	.sectionflags	@""
	.align	4


	//----- nvinfo : EIATTR_CUDA_API_VERSION
	.align		4
        /*0000*/ 	.byte	0x04, 0x37
        /*0002*/ 	.short	(.L_8169 - .L_8168)
.L_8168:
        /*0004*/ 	.word	0x00000082


	//----- nvinfo : EIATTR_KPARAM_INFO
	.align		4
.L_8169:
        /*0008*/ 	.byte	0x04, 0x17
        /*000a*/ 	.short	(.L_8171 - .L_8170)
.L_8170:
        /*000c*/ 	.word	0x00000000
        /*0010*/ 	.short	0x0006
        /*0012*/ 	.short	0x0030
        /*0014*/ 	.byte	0x00, 0xf0, 0x21, 0x00


	//----- nvinfo : EIATTR_KPARAM_INFO
	.align		4
.L_8171:
        /*0018*/ 	.byte	0x04, 0x17
        /*001a*/ 	.short	(.L_8173 - .L_8172)
.L_8172:
        /*001c*/ 	.word	0x00000000
        /*0020*/ 	.short	0x0005
        /*0022*/ 	.short	0x0024
        /*0024*/ 	.byte	0x00, 0xf0, 0x31, 0x00


	//----- nvinfo : EIATTR_KPARAM_INFO
	.align		4
.L_8173:
        /*0028*/ 	.byte	0x04, 0x17
        /*002a*/ 	.short	(.L_8175 - .L_8174)
.L_8174:
        /*002c*/ 	.word	0x00000000
        /*0030*/ 	.short	0x0004
        /*0032*/ 	.short	0x0021
        /*0034*/ 	.byte	0x00, 0xf0, 0x05, 0x00


	//----- nvinfo : EIATTR_KPARAM_INFO
	.align		4
.L_8175:
        /*0038*/ 	.byte	0x04, 0x17
        /*003a*/ 	.short	(.L_8177 - .L_8176)
.L_8176:
        /*003c*/ 	.word	0x00000000
        /*0040*/ 	.short	0x0003
        /*0042*/ 	.short	0x0020
        /*0044*/ 	.byte	0x00, 0xf0, 0x05, 0x00


	//----- nvinfo : EIATTR_KPARAM_INFO
	.align		4
.L_8177:
        /*0048*/ 	.byte	0x04, 0x17
        /*004a*/ 	.short	(.L_8179 - .L_8178)
.L_8178:
        /*004c*/ 	.word	0x00000000
        /*0050*/ 	.short	0x0002
        /*0052*/ 	.short	0x0008
        /*0054*/ 	.byte	0x00, 0xf0, 0x61, 0x00


	//----- nvinfo : EIATTR_KPARAM_INFO
	.align		4
.L_8179:
        /*0058*/ 	.byte	0x04, 0x17
        /*005a*/ 	.short	(.L_8181 - .L_8180)
.L_8180:
        /*005c*/ 	.word	0x00000000
        /*0060*/ 	.short	0x0001
        /*0062*/ 	.short	0x0004
        /*0064*/ 	.byte	0x00, 0xf0, 0x05, 0x00


	//----- nvinfo : EIATTR_KPARAM_INFO
	.align		4
.L_8181:
        /*0068*/ 	.byte	0x04, 0x17
        /*006a*/ 	.short	(.L_8183 - .L_8182)
.L_8182:
        /*006c*/ 	.word	0x00000000
        /*0070*/ 	.short	0x0000
        /*0072*/ 	.short	0x0000
        /*0074*/ 	.byte	0x00, 0xf0, 0x11, 0x00


	//----- nvinfo : EIATTR_SPARSE_MMA_MASK
	.align		4
.L_8183:
        /*0078*/ 	.byte	0x03, 0x50
        /*007a*/ 	.short	0x0000


	//----- nvinfo : EIATTR_MAXREG_COUNT
	.align		4
        /*007c*/ 	.byte	0x03, 0x1b
        /*007e*/ 	.short	0x00ff


	//----- nvinfo : EIATTR_EXTERNS
	.align		4
        /*0080*/ 	.byte	0x04, 0x0f
        /*0082*/ 	.short	(.L_8185 - .L_8184)


	//   ....[0]....
	.align		4
.L_8184:
        /*0084*/ 	.word	index@(__assertfail)


	//----- nvinfo : EIATTR_MERCURY_ISA_VERSION
	.align		4
.L_8185:
        /*0088*/ 	.byte	0x03, 0x5f
        /*008a*/ 	.short	0x0101


	//----- nvinfo : EIATTR_VRC_CTA_INIT_COUNT
	.align		4
        /*008c*/ 	.byte	0x02, 0x4a
	.zero		1
	.zero		1


	//----- nvinfo : EIATTR_SYSCALL_OFFSETS
	.align		4
        /*0090*/ 	.byte	0x04, 0x46
        /*0092*/ 	.short	(.L_8187 - .L_8186)


	//   ....[0]....
.L_8186:
        /*0094*/ 	.word	0x00000e50


	//   ....[1]....
        /*0098*/ 	.word	0x00001cd0


	//   ....[2]....
        /*009c*/ 	.word	0x00002ca0


	//   ....[3]....
        /*00a0*/ 	.word	0x00003b20


	//   ....[4]....
        /*00a4*/ 	.word	0x00004a30


	//   ....[5]....
        /*00a8*/ 	.word	0x000058c0


	//   ....[6]....
        /*00ac*/ 	.word	0x000067d0


	//   ....[7]....
        /*00b0*/ 	.word	0x00007660


	//   ....[8]....
        /*00b4*/ 	.word	0x00008e20


	//   ....[9]....
        /*00b8*/ 	.word	0x00009c10


	//   ....[10]....
        /*00bc*/ 	.word	0x0000aad0


	//   ....[11]....
        /*00c0*/ 	.word	0x0000b990


	//----- nvinfo : EIATTR_EXIT_INSTR_OFFSETS
	.align		4
.L_8187:
        /*00c4*/ 	.byte	0x04, 0x1c
        /*00c6*/ 	.short	(.L_8189 - .L_8188)


	//   ....[0]....
.L_8188:
        /*00c8*/ 	.word	0x0000ada0


	//   ....[1]....
        /*00cc*/ 	.word	0x0000aed0


	//   ....[2]....
        /*00d0*/ 	.word	0x0000aef0


	//   ....[3]....
        /*00d4*/ 	.word	0x0000af90


	//   ....[4]....
        /*00d8*/ 	.word	0x0000afc0


	//   ....[5]....
        /*00dc*/ 	.word	0x0000afe0


	//   ....[6]....
        /*00e0*/ 	.word	0x0000b070


	//   ....[7]....
        /*00e4*/ 	.word	0x0000b0b0


	//   ....[8]....
        /*00e8*/ 	.word	0x0000b150


	//   ....[9]....
        /*00ec*/ 	.word	0x0000b1a0


	//   ....[10]....
        /*00f0*/ 	.word	0x0000b1d0


	//   ....[11]....
        /*00f4*/ 	.word	0x0000b290


	//   ....[12]....
        /*00f8*/ 	.word	0x0000b400


	//   ....[13]....
        /*00fc*/ 	.word	0x0000b570


	//   ....[14]....
        /*0100*/ 	.word	0x0000b6d0


	//   ....[15]....
        /*0104*/ 	.word	0x0000b710


	//   ....[16]....
        /*0108*/ 	.word	0x0000b740


	//   ....[17]....
        /*010c*/ 	.word	0x0000b7f0


	//   ....[18]....
        /*0110*/ 	.word	0x0000b830


	//   ....[19]....
        /*0114*/ 	.word	0x0000b9a0


	//   ....[20]....
        /*0118*/ 	.word	0x0000bab0


	//   ....[21]....
        /*011c*/ 	.word	0x0000bbf0


	//   ....[22]....
        /*0120*/ 	.word	0x0000bc30


	//----- nvinfo : EIATTR_MAX_THREADS
	.align		4
.L_8189:
        /*0124*/ 	.byte	0x04, 0x05
        /*0126*/ 	.short	(.L_8191 - .L_8190)
.L_8190:
        /*0128*/ 	.word	0x00000080
        /*012c*/ 	.word	0x00000001
        /*0130*/ 	.word	0x00000001


	//----- nvinfo : EIATTR_CRS_STACK_SIZE
	.align		4
.L_8191:
        /*0134*/ 	.byte	0x04, 0x1e
        /*0136*/ 	.short	(.L_8193 - .L_8192)
.L_8192:
        /*0138*/ 	.word	0x00000000


	//----- nvinfo : EIATTR_CBANK_PARAM_SIZE
	.align		4
.L_8193:
        /*013c*/ 	.byte	0x03, 0x19
        /*013e*/ 	.short	0x0038


	//----- nvinfo : EIATTR_PARAM_CBANK
	.align		4
        /*0140*/ 	.byte	0x04, 0x0a
        /*0142*/ 	.short	(.L_8195 - .L_8194)
	.align		4
.L_8194:
        /*0144*/ 	.word	index@(.nv.constant0._ZN2at6native27unrolled_elementwise_kernelINS0_13BinaryFunctorIsssZZZNS0_21remainder_kernel_cudaERNS_18TensorIteratorBaseEENKUlvE_clEvENKUlvE3_clEvEUlssE_EESt5arrayIPcLm3EELi4E23TrivialOffsetCalculatorILi2EjESC_ILi1EjENS0_6memory12LoadWithCastILi2EEENSF_13StoreWithCastILi1EEEEEviT_T0_T2_T3_T4_T5_)
        /*0148*/ 	.short	0x0380
        /*014a*/ 	.short	0x0038


	//----- nvinfo : EIATTR_SW_WAR
	.align		4
.L_8195:
        /*014c*/ 	.byte	0x04, 0x36
        /*014e*/ 	.short	(.L_8197 - .L_8196)
.L_8196:
        /*0150*/ 	.word	0x00000008
.L_8197:


//--------------------- .nv.info._ZN2at6native18elementwise_kernelILi128ELi4EZNS0_22gpu_kernel_impl_nocastINS0_13BinaryFunctorIsssZZZNS0_21remainder_kernel_cudaERNS_18TensorIteratorBaseEENKUlvE_clEvENKUlvE3_clEvEUlssE_EEEEvS5_RKT_EUliE_EEviT1_ --------------------------
	.section	.nv.info._ZN2at6native18elementwise_kernelILi128ELi4EZNS0_22gpu_kernel_impl_nocastINS0_13BinaryFunctorIsssZZZNS0_21remainder_kernel_cudaERNS_18TensorIteratorBaseEENKUlvE_clEvENKUlvE3_clEvEUlssE_EEEEvS5_RKT_EUliE_EEviT1_,"",@"SHT_CUDA_INFO"
	.sectionflags	@""
	.align	4


	//----- nvinfo : EIATTR_CUDA_API_VERSION
	.align		4
        /*0000*/ 	.byte	0x04, 0x37
        /*0002*/ 	.short	(.L_8199 - .L_8198)
.L_8198:
        /*0004*/ 	.word	0x00000082


	//----- nvinfo : EIATTR_KPARAM_INFO
	.align		4
.L_8199:
        /*0008*/ 	.byte	0x04, 0x17
        /*000a*/ 	.short	(.L_8201 - .L_8200)
.L_8200:
        /*000c*/ 	.word	0x00000000
        /*0010*/ 	.short	0x0001
        /*0012*/ 	.short	0x0008
        /*0014*/ 	.byte	0x00, 0xf0, 0x21, 0x0a


	//----- nvinfo : EIATTR_KPARAM_INFO
	.align		4
.L_8201:
        /*0018*/ 	.byte	0x04, 0x17
        /*001a*/ 	.short	(.L_8203 - .L_8202)
.L_8202:
        /*001c*/ 	.word	0x00000000
        /*0020*/ 	.short	0x0000
        /*0022*/ 	.short	0x0000
        /*0024*/ 	.byte	0x00, 0xf0, 0x11, 0x00


	//----- nvinfo : EIATTR_SPARSE_MMA_MASK
	.align		4
.L_8203:
        /*0028*/ 	.byte	0x03, 0x50
        /*002a*/ 	.short	0x0000


	//----- nvinfo : EIATTR_MAXREG_COUNT
	.align		4
        /*002c*/ 	.byte	0x03, 0x1b
        /*002e*/ 	.short	0x0080


	//----- nvinfo : EIATTR_MERCURY_ISA_VERSION
	.align		4
        /*0030*/ 	.byte	0x03, 0x5f
        /*0032*/ 	.short	0x0101


	//----- nvinfo : EIATTR_VRC_CTA_INIT_COUNT
	.align		4
        /*0034*/ 	.byte	0x02, 0x4a
	.zero		1
	.zero		1


	//----- nvinfo : EIATTR_EXIT_INSTR_OFFSETS
	.align		4
        /*0038*/ 	.byte	0x04, 0x1c
        /*003a*/ 	.short	(.L_8205 - .L_8204)


	//   ....[0]....
.L_8204:
        /*003c*/ 	.word	0x00000870


	//   ....[1]....
        /*0040*/ 	.word	0x00000ac0


	//   ....[2]....
        /*0044*/ 	.word	0x00005510


	//   ....[3]....
        /*0048*/ 	.word	0x00006d70


	//----- nvinfo : EIATTR_MAX_THREADS
	.align		4
.L_8205:
        /*004c*/ 	.byte	0x04, 0x05
        /*004e*/ 	.short	(.L_8207 - .L_8206)
.L_8206:
        /*0050*/ 	.word	0x00000080
        /*0054*/ 	.word	0x00000001
        /*0058*/ 	.word	0x00000001


	//----- nvinfo : EIATTR_CRS_STACK_SIZE
	.align		4
.L_8207:
        /*005c*/ 	.byte	0x04, 0x1e
        /*005e*/ 	.short	(.L_8209 - .L_8208)
.L_8208:
        /*0060*/ 	.word	0x00000000


	//----- nvinfo : EIATTR_CBANK_PARAM_SIZE
	.align		4
.L_8209:
        /*0064*/ 	.byte	0x03, 0x19
        /*0066*/ 	.short	0x0290


	//----- nvinfo : EIATTR_PARAM_CBANK
	.align		4
        /*0068*/ 	.byte	0x04, 0x0a
        /*006a*/ 	.short	(.L_8211 - .L_8210)
	.align		4
.L_8210:
        /*006c*/ 	.word	index@(.nv.constant0._ZN2at6native18elementwise_kernelILi128ELi4EZNS0_22gpu_kernel_impl_nocastINS0_13BinaryFunctorIsssZZZNS0_21remainder_kernel_cudaERNS_18TensorIteratorBaseEENKUlvE_clEvENKUlvE3_clEvEUlssE_EEEEvS5_RKT_EUliE_EEviT1_)
        /*0070*/ 	.short	0x0380
        /*0072*/ 	.short	0x0290


	//----- nvinfo : EIATTR_SW_WAR
	.align		4
.L_8211:
        /*0074*/ 	.byte	0x04, 0x36
        /*0076*/ 	.short	(.L_8213 - .L_8212)
.L_8212:
        /*0078*/ 	.word	0x00000008
.L_8213:


//--------------------- .nv.info._ZN2at6native27unrolled_elementwise_kernelINS0_13BinaryFunctorIsssZZZNS0_21remainder_kernel_cudaERNS_18TensorIteratorBaseEENKUlvE_clEvENKUlvE3_clEvEUlssE_EESt5arrayIPcLm3EELi4E23TrivialOffsetCalculatorILi2EjESC_ILi1EjENS0_6memory15LoadWithoutCastENSF_16StoreWithoutCastEEEviT_T0_T2_T3_T4_T5_ --------------------------
	.section	.nv.info._ZN2at6native27unrolled_elementwise_kernelINS0_13BinaryFunctorIsssZZZNS0_21remainder_kernel_cudaERNS_18TensorIteratorBaseEENKUlvE_clEvENKUlvE3_clEvEUlssE_EESt5arrayIPcLm3EELi4E23TrivialOffsetCalculatorILi2EjESC_ILi1EjENS0_6memory15LoadWithoutCastENSF_16StoreWithoutCastEEEviT_T0_T2_T3_T4_T5_,"",@"SHT_CUDA_INFO"
	.sectionflags	@""
	.align	4


	//----- nvinfo : EIATTR_CUDA_API_VERSION
	.align		4
        /*0000*/ 	.byte	0x04, 0x37
        /*0002*/ 	.short	(.L_8215 - .L_8214)
.L_8214:
        /*0004*/ 	.word	0x00000082


	//----- nvinfo : EIATTR_KPARAM_INFO
	.align		4
.L_8215:
        /*0008*/ 	.byte	0x04, 0x17
        /*000a*/ 	.short	(.L_8217 - .L_8216)
.L_8216:
        /*000c*/ 	.word	0x00000000
        /*0010*/ 	.short	0x0006
        /*0012*/ 	.short	0x0023
        /*0014*/ 	.byte	0x00, 0xf0, 0x05, 0x00


	//----- nvinfo : EIATTR_KPARAM_INFO
	.align		4
.L_8217:
        /*0018*/ 	.byte	0x04, 0x17
        /*001a*/ 	.short	(.L_8219 - .L_8218)
.L_8218:
        /*001c*/ 	.word	0x00000000
        /*0020*/ 	.short	0x0005
        /*0022*/ 	.short	0x0022
        /*0024*/ 	.byte	0x00, 0xf0, 0x05, 0x00


	//----- nvinfo : EIATTR_KPARAM_INFO
	.align		4
.L_8219:
        /*0028*/ 	.byte	0x04, 0x17
        /*002a*/ 	.short	(.L_8221 - .L_8220)
.L_8220:
        /*002c*/ 	.word	0x00000000
        /*0030*/ 	.short	0x0004
        /*0032*/ 	.short	0x0021
        /*0034*/ 	.byte	0x00, 0xf0, 0x05, 0x00


	//----- nvinfo : EIATTR_KPARAM_INFO
	.align		4
.L_8221:
        /*0038*/ 	.byte	0x04, 0x17
        /*003a*/ 	.short	(.L_8223 - .L_8222)
.L_8222:
        /*003c*/ 	.word	0x00000000
        /*0040*/ 	.short	0x0003
        /*0042*/ 	.short	0x0020
        /*0044*/ 	.byte	0x00, 0xf0, 0x05, 0x00


	//----- nvinfo : EIATTR_KPARAM_INFO
	.align		4
.L_8223:
        /*0048*/ 	.byte	0x04, 0x17
        /*004a*/ 	.short	(.L_8225 - .L_8224)
.L_8224:
        /*004c*/ 	.word	0x00000000
        /*0050*/ 	.short	0x0002
        /*0052*/ 	.short	0x0008
        /*0054*/ 	.byte	0x00, 0xf0, 0x61, 0x00


	//----- nvinfo : EIATTR_KPARAM_INFO
	.align		4
.L_8225:
        /*0058*/ 	.byte	0x04, 0x17
        /*005a*/ 	.short	(.L_8227 - .L_8226)
.L_8226:
        /*005c*/ 	.word	0x00000000
        /*0060*/ 	.short	0x0001
        /*0062*/ 	.short	0x0004
        /*0064*/ 	.byte	0x00, 0xf0, 0x05, 0x00


	//----- nvinfo : EIATTR_KPARAM_INFO
	.align		4
.L_8227:
        /*0068*/ 	.byte	0x04, 0x17
        /*006a*/ 	.short	(.L_8229 - .L_8228)
.L_8228:
        /*006c*/ 	.word	0x00000000
        /*0070*/ 	.short	0x0000
        /*0072*/ 	.short	0x0000
        /*0074*/ 	.byte	0x00, 0xf0, 0x11, 0x00


	//----- nvinfo : EIATTR_SPARSE_MMA_MASK
	.align		4
.L_8229:
        /*0078*/ 	.byte	0x03, 0x50
        /*007a*/ 	.short	0x0000


	//----- nvinfo : EIATTR_MAXREG_COUNT
	.align		4
        /*007c*/ 	.byte	0x03, 0x1b
        /*007e*/ 	.short	0x00ff


	//----- nvinfo : EIATTR_MERCURY_ISA_VERSION
	.align		4
        /*0080*/ 	.byte	0x03, 0x5f
        /*0082*/ 	.short	0x0101


	//----- nvinfo : EIATTR_VRC_CTA_INIT_COUNT
	.align		4
        /*0084*/ 	.byte	0x02, 0x4a
	.zero		1
	.zero		1


	//----- nvinfo : EIATTR_EXIT_INSTR_OFFSETS
	.align		4
        /*0088*/ 	.byte	0x04, 0x1c
        /*008a*/ 	.short	(.L_8231 - .L_8230)


	//   ....[0]....
.L_8230:
        /*008c*/ 	.word	0x00000d10


	//   ....[1]....
        /*0090*/ 	.word	0x00000d60


	//----- nvinfo : EIATTR_MAX_THREADS
	.align		4
.L_8231:
        /*0094*/ 	.byte	0x04, 0x05
        /*0096*/ 	.short	(.L_8233 - .L_8232)
.L_8232:
        /*0098*/ 	.word	0x00000080
        /*009c*/ 	.word	0x00000001
        /*00a0*/ 	.word	0x00000001


	//----- nvinfo : EIATTR_CRS_STACK_SIZE
	.align		4
.L_8233:
        /*00a4*/ 	.byte	0x04, 0x1e
        /*00a6*/ 	.short	(.L_8235 - .L_8234)
.L_8234:
        /*00a8*/ 	.word	0x00000000


	//----- nvinfo : EIATTR_CBANK_PARAM_SIZE
	.align		4
.L_8235:
        /*00ac*/ 	.byte	0x03, 0x19
        /*00ae*/ 	.short	0x0024


	//----- nvinfo : EIATTR_PARAM_CBANK
	.align		4
        /*00b0*/ 	.byte	0x04, 0x0a
        /*00b2*/ 	.short	(.L_8237 - .L_8236)
	.align		4
.L_8236:
        /*00b4*/ 	.word	index@(.nv.constant0._ZN2at6native27unrolled_elementwise_kernelINS0_13BinaryFunctorIsssZZZNS0_21remainder_kernel_cudaERNS_18TensorIteratorBaseEENKUlvE_clEvENKUlvE3_clEvEUlssE_EESt5arrayIPcLm3EELi4E23TrivialOffsetCalculatorILi2EjESC_ILi1EjENS0_6memory15LoadWithoutCastENSF_16StoreWithoutCastEEEviT_T0_T2_T3_T4_T5_)
        /*00b8*/ 	.short	0x0380
        /*00ba*/ 	.short	0x0024


	//----- nvinfo : EIATTR_SW_WAR
	.align		4
.L_8237:
        /*00bc*/ 	.byte	0x04, 0x36
        /*00be*/ 	.short	(.L_8239 - .L_8238)
.L_8238:
        /*00c0*/ 	.word	0x00000008
.L_8239:


//--------------------- .nv.info._ZN2at6native29vectorized_elementwise_kernelILi2ENS0_13BinaryFunctorIsssZZZNS0_21remainder_kernel_cudaERNS_18TensorIteratorBaseEENKUlvE_clEvENKUlvE3_clEvEUlssE_EESt5arrayIPcLm3EEEEviT0_T1_ --------------------------
	.section	.nv.info._ZN2at6native29vectorized_elementwise_kernelILi2ENS0_13BinaryFunctorIsssZZZNS0_21remainder_kernel_cudaERNS_18TensorIteratorBaseEENKUlvE_clEvENKUlvE3_clEvEUlssE_EESt5arrayIPcLm3EEEEviT0_T1_,"",@"SHT_CUDA_INFO"
	.sectionflags	@""
	.align	4


	//----- nvinfo : EIATTR_CUDA_API_VERSION
	.align		4
        /*0000*/ 	.byte	0x04, 0x37
        /*0002*/ 	.short	(.L_8241 - .L_8240)
.L_8240:
        /*0004*/ 	.word	0x00000082


	//----- nvinfo : EIATTR_KPARAM_INFO
	.align		4
.L_8241:
        /*0008*/ 	.byte	0x04, 0x17
        /*000a*/ 	.short	(.L_8243 - .L_8242)
.L_8242:
        /*000c*/ 	.word	0x00000000
        /*0010*/ 	.short	0x0002
        /*0012*/ 	.short	0x0008
        /*0014*/ 	.byte	0x00, 0xf0, 0x61, 0x00


	//----- nvinfo : EIATTR_KPARAM_INFO
	.align		4
.L_8243:
        /*0018*/ 	.byte	0x04, 0x17
        /*001a*/ 	.short	(.L_8245 - .L_8244)
.L_8244:
        /*001c*/ 	.word	0x00000000
        /*0020*/ 	.short	0x0001
        /*0022*/ 	.short	0x0004
        /*0024*/ 	.byte	0x00, 0xf0, 0x05, 0x00


	//----- nvinfo : EIATTR_KPARAM_INFO
	.align		4
.L_8245:
        /*0028*/ 	.byte	0x04, 0x17
        /*002a*/ 	.short	(.L_8247 - .L_8246)
.L_8246:
        /*002c*/ 	.word	0x00000000
        /*0030*/ 	.short	0x0000
        /*0032*/ 	.short	0x0000
        /*0034*/ 	.byte	0x00, 0xf0, 0x11, 0x00


	//----- nvinfo : EIATTR_SPARSE_MMA_MASK
	.align		4
.L_8247:
        /*0038*/ 	.byte	0x03, 0x50
        /*003a*/ 	.short	0x0000


	//----- nvinfo : EIATTR_MAXREG_COUNT
	.align		4
        /*003c*/ 	.byte	0x03, 0x1b
        /*003e*/ 	.short	0x00ff


	//----- nvinfo : EIATTR_MERCURY_ISA_VERSION
	.align		4
        /*0040*/ 	.byte	0x03, 0x5f
        /*0042*/ 	.short	0x0101


	//----- nvinfo : EIATTR_VRC_CTA_INIT_COUNT
	.align		4
        /*0044*/ 	.byte	0x02, 0x4a
	.zero		1
	.zero		1


	//----- nvinfo : EIATTR_EXIT_INSTR_OFFSETS
	.align		4
        /*0048*/ 	.byte	0x04, 0x1c
        /*004a*/ 	.short	(.L_8249 - .L_8248)


	//   ....[0]....
.L_8248:
        /*004c*/ 	.word	0x00001b00


	//   ....[1]....
        /*0050*/ 	.word	0x00001b50


	//   ....[2]....
        /*0054*/ 	.word	0x00002d10


	//----- nvinfo : EIATTR_MAX_THREADS
	.align		4
.L_8249:
        /*0058*/ 	.byte	0x04, 0x05
        /*005a*/ 	.short	(.L_8251 - .L_8250)
.L_8250:
        /*005c*/ 	.word	0x00000080
        /*0060*/ 	.word	0x00000001
        /*0064*/ 	.word	0x00000001


	//----- nvinfo : EIATTR_CRS_STACK_SIZE
	.align		4
.L_8251:
        /*0068*/ 	.byte	0x04, 0x1e
        /*006a*/ 	.short	(.L_8253 - .L_8252)
.L_8252:
        /*006c*/ 	.word	0x00000000


	//----- nvinfo : EIATTR_CBANK_PARAM_SIZE
	.align		4
.L_8253:
        /*0070*/ 	.byte	0x03, 0x19
        /*0072*/ 	.short	0x0020


	//----- nvinfo : EIATTR_PARAM_CBANK
	.align		4
        /*0074*/ 	.byte	0x04, 0x0a
        /*0076*/ 	.short	(.L_8255 - .L_8254)
	.align		4
.L_8254:
        /*0078*/ 	.word	index@(.nv.constant0._ZN2at6native29vectorized_elementwise_kernelILi2ENS0_13BinaryFunctorIsssZZZNS0_21remainder_kernel_cudaERNS_18TensorIteratorBaseEENKUlvE_clEvENKUlvE3_clEvEUlssE_EESt5arrayIPcLm3EEEEviT0_T1_)
        /*007c*/ 	.short	0x0380
        /*007e*/ 	.short	0x0020


	//----- nvinfo : EIATTR_SW_WAR
	.align		4
.L_8255:
        /*0080*/ 	.byte	0x04, 0x36
        /*0082*/ 	.short	(.L_8257 - .L_8256)
.L_8256:
        /*0084*/ 	.word	0x00000008
.L_8257:


//--------------------- .nv.info._ZN2at6native29vectorized_elementwise_kernelILi4ENS0_13BinaryFunctorIsssZZZNS0_21remainder_kernel_cudaERNS_18TensorIteratorBaseEENKUlvE_clEvENKUlvE3_clEvEUlssE_EESt5arrayIPcLm3EEEEviT0_T1_ --------------------------
	.section	.nv.info._ZN2at6native29vectorized_elementwise_kernelILi4ENS0_13BinaryFunctorIsssZZZNS0_21remainder_kernel_cudaERNS_18TensorIteratorBaseEENKUlvE_clEvENKUlvE3_clEvEUlssE_EESt5arrayIPcLm3EEEEviT0_T1_,"",@"SHT_CUDA_INFO"
	.sectionflags	@""
	.align	4


	//----- nvinfo : EIATTR_CUDA_API_VERSION
	.align		4
        /*0000*/ 	.byte	0x04, 0x37
        /*0002*/ 	.short	(.L_8259 - .L_8258)
.L_8258:
        /*0004*/ 	.word	0x00000082


	//----- nvinfo : EIATTR_KPARAM_INFO
	.align		4
.L_8259:
        /*0008*/ 	.byte	0x04, 0x17
        /*000a*/ 	.short	(.L_8261 - .L_8260)
.L_8260:
        /*000c*/ 	.word	0x00000000
        /*0010*/ 	.short	0x0002
        /*0012*/ 	.short	0x0008
        /*0014*/ 	.byte	0x00, 0xf0, 0x61, 0x00


	//----- nvinfo : EIATTR_KPARAM_INFO
	.align		4
.L_8261:
        /*0018*/ 	.byte	0x04, 0x17
        /*001a*/ 	.short	(.L_8263 - .L_8262)
.L_8262:
        /*001c*/ 	.word	0x00000000
        /*0020*/ 	.short	0x0001
        /*0022*/ 	.short	0x0004
        /*0024*/ 	.byte	0x00, 0xf0, 0x05, 0x00


	//----- nvinfo : EIATTR_KPARAM_INFO
	.align		4
.L_8263:
        /*0028*/ 	.byte	0x04, 0x17
        /*002a*/ 	.short	(.L_8265 - .L_8264)
.L_8264:
        /*002c*/ 	.word	0x00000000
        /*0030*/ 	.short	0x0000
        /*0032*/ 	.short	0x0000
        /*0034*/ 	.byte	0x00, 0xf0, 0x11, 0x00


	//----- nvinfo : EIATTR_SPARSE_MMA_MASK
	.align		4
.L_8265:
        /*0038*/ 	.byte	0x03, 0x50
        /*003a*/ 	.short	0x0000


	//----- nvinfo : EIATTR_MAXREG_COUNT
	.align		4
        /*003c*/ 	.byte	0x03, 0x1b
        /*003e*/ 	.short	0x00ff


	//----- nvinfo : EIATTR_MERCURY_ISA_VERSION
	.align		4
        /*0040*/ 	.byte	0x03, 0x5f
        /*0042*/ 	.short	0x0101


	//----- nvinfo : EIATTR_VRC_CTA_INIT_COUNT
	.align		4
        /*0044*/ 	.byte	0x02, 0x4a
	.zero		1
	.zero		1


	//----- nvinfo : EIATTR_EXIT_INSTR_OFFSETS
	.align		4
        /*0048*/ 	.byte	0x04, 0x1c
        /*004a*/ 	.short	(.L_8267 - .L_8266)


	//   ....[0]....
.L_8266:
        /*004c*/ 	.word	0x00001b00


	//   ....[1]....
        /*0050*/ 	.word	0x00001b50


	//   ....[2]....
        /*0054*/ 	.word	0x00002c90


	//----- nvinfo : EIATTR_MAX_THREADS
	.align		4
.L_8267:
        /*0058*/ 	.byte	0x04, 0x05
        /*005a*/ 	.short	(.L_8269 - .L_8268)
.L_8268:
        /*005c*/ 	.word	0x00000080
        /*0060*/ 	.word	0x00000001
        /*0064*/ 	.word	0x00000001


	//----- nvinfo : EIATTR_CRS_STACK_SIZE
	.align		4
.L_8269:
        /*0068*/ 	.byte	0x04, 0x1e
        /*006a*/ 	.short	(.L_8271 - .L_8270)
.L_8270:
        /*006c*/ 	.word	0x00000000


	//----- nvinfo : EIATTR_CBANK_PARAM_SIZE
	.align		4
.L_8271:
        /*0070*/ 	.byte	0x03, 0x19
        /*0072*/ 	.short	0x0020


	//----- nvinfo : EIATTR_PARAM_CBANK
	.align		4
        /*0074*/ 	.byte	0x04, 0x0a
        /*0076*/ 	.short	(.L_8273 - .L_8272)
	.align		4
.L_8272:
        /*0078*/ 	.word	index@(.nv.constant0._ZN2at6native29vectorized_elementwise_kernelILi4ENS0_13BinaryFunctorIsssZZZNS0_21remainder_kernel_cudaERNS_18TensorIteratorBaseEENKUlvE_clEvENKUlvE3_clEvEUlssE_EESt5arrayIPcLm3EEEEviT0_T1_)
        /*007c*/ 	.short	0x0380
        /*007e*/ 	.short	0x0020


	//----- nvinfo : EIATTR_SW_WAR
	.align		4
.L_8273:
        /*0080*/ 	.byte	0x04, 0x36
        /*0082*/ 	.short	(.L_8275 - .L_8274)
.L_8274:
        /*0084*/ 	.word	0x00000008
.L_8275:


//--------------------- .nv.info._ZN2at6native29vectorized_elementwise_kernelILi8ENS0_13BinaryFunctorIsssZZZNS0_21remainder_kernel_cudaERNS_18TensorIteratorBaseEENKUlvE_clEvENKUlvE3_clEvEUlssE_EESt5arrayIPcLm3EEEEviT0_T1_ --------------------------
	.section	.nv.info._ZN2at6native29vectorized_elementwise_kernelILi8ENS0_13BinaryFunctorIsssZZZNS0_21remainder_kernel_cudaERNS_18TensorIteratorBaseEENKUlvE_clEvENKUlvE3_clEvEUlssE_EESt5arrayIPcLm3EEEEviT0_T1_,"",@"SHT_CUDA_INFO"
	.sectionflags	@""
	.align	4


	//----- nvinfo : EIATTR_CUDA_API_VERSION
	.align		4
        /*0000*/ 	.byte	0x04, 0x37
        /*0002*/ 	.short	(.L_8277 - .L_8276)
.L_8276:
        /*0004*/ 	.word	0x00000082


	//----- nvinfo : EIATTR_KPARAM_INFO
	.align		4
.L_8277:
        /*0008*/ 	.byte	0x04, 0x17
        /*000a*/ 	.short	(.L_8279 - .L_8278)
.L_8278:
        /*000c*/ 	.word	0x00000000
        /*0010*/ 	.short	0x0002
        /*0012*/ 	.short	0x0008
        /*0014*/ 	.byte	0x00, 0xf0, 0x61, 0x00


	//----- nvinfo : EIATTR_KPARAM_INFO
	.align		4
.L_8279:
        /*0018*/ 	.byte	0x04, 0x17
        /*001a*/ 	.short	(.L_8281 - .L_8280)
.L_8280:
        /*001c*/ 	.word	0x00000000
        /*0020*/ 	.short	0x0001
        /*0022*/ 	.short	0x0004
        /*0024*/ 	.byte	0x00, 0xf0, 0x05, 0x00


	//----- nvinfo : EIATTR_KPARAM_INFO
	.align		4
.L_8281:
        /*0028*/ 	.byte	0x04, 0x17
        /*002a*/ 	.short	(.L_8283 - .L_8282)
.L_8282:
        /*002c*/ 	.word	0x00000000
        /*0030*/ 	.short	0x0000
        /*0032*/ 	.short	0x0000
        /*0034*/ 	.byte	0x00, 0xf0, 0x11, 0x00


	//----- nvinfo : EIATTR_SPARSE_MMA_MASK
	.align		4
.L_8283:
        /*0038*/ 	.byte	0x03, 0x50
        /*003a*/ 	.short	0x0000


	//----- nvinfo : EIATTR_MAXREG_COUNT
	.align		4
        /*003c*/ 	.byte	0x03, 0x1b
        /*003e*/ 	.short	0x00ff


	//----- nvinfo : EIATTR_MERCURY_ISA_VERSION
	.align		4
        /*0040*/ 	.byte	0x03, 0x5f
        /*0042*/ 	.short	0x0101


	//----- nvinfo : EIATTR_VRC_CTA_INIT_COUNT
	.align		4
        /*0044*/ 	.byte	0x02, 0x4a
	.zero		1
	.zero		1


	//----- nvinfo : EIATTR_EXIT_INSTR_OFFSETS
	.align		4
        /*0048*/ 	.byte	0x04, 0x1c
        /*004a*/ 	.short	(.L_8285 - .L_8284)


	//   ....[0]....
.L_8284:
        /*004c*/ 	.word	0x00000010


	//----- nvinfo : EIATTR_MAX_THREADS
	.align		4
.L_8285:
        /*0050*/ 	.byte	0x04, 0x05
        /*0052*/ 	.short	(.L_8287 - .L_8286)
.L_8286:
        /*0054*/ 	.word	0x00000080
        /*0058*/ 	.word	0x00000001
        /*005c*/ 	.word	0x00000001


	//----- nvinfo : EIATTR_CBANK_PARAM_SIZE
	.align		4
.L_8287:
        /*0060*/ 	.byte	0x03, 0x19
        /*0062*/ 	.short	0x0020


	//----- nvinfo : EIATTR_PARAM_CBANK
	.align		4
        /*0064*/ 	.byte	0x04, 0x0a
        /*0066*/ 	.short	(.L_8289 - .L_8288)
	.align		4
.L_8288:
        /*0068*/ 	.word	index@(.nv.constant0._ZN2at6native29vectorized_elementwise_kernelILi8ENS0_13BinaryFunctorIsssZZZNS0_21remainder_kernel_cudaERNS_18TensorIteratorBaseEENKUlvE_clEvENKUlvE3_clEvEUlssE_EESt5arrayIPcLm3EEEEviT0_T1_)
        /*006c*/ 	.short	0x0380
        /*006e*/ 	.short	0x0020


	//----- nvinfo : EIATTR_SW_WAR
	.align		4
.L_8289:
        /*0070*/ 	.byte	0x04, 0x36
        /*0072*/ 	.short	(.L_8291 - .L_8290)
.L_8290:
        /*0074*/ 	.word	0x00000008
.L_8291:


//--------------------- .nv.info._ZN2at6native18elementwise_kernelILi128ELi4EZNS0_15gpu_kernel_implINS0_13BUnaryFunctorIsssZZZNS0_21remainder_kernel_cudaERNS_18TensorIteratorBaseEENKUlvE_clEvENKUlvE3_clEvEUlssE_EEEEvS5_RKT_EUliE_EEviT1_ --------------------------
	.section	.nv.info._ZN2at6native18elementwise_kernelILi128ELi4EZNS0_15gpu_kernel_implINS0_13BUnaryFunctorIsssZZZNS0_21remainder_kernel_cudaERNS_18TensorIteratorBaseEENKUlvE_clEvENKUlvE3_clEvEUlssE_EEEEvS5_RKT_EUliE_EEviT1_,"",@"SHT_CUDA_INFO"
	.sectionflags	@""
	.align	4


	//----- nvinfo : EIATTR_CUDA_API_VERSION
	.align		4
        /*0000*/ 	.byte	0x04, 0x37
        /*0002*/ 	.short	(.L_8293 - .L_8292)
.L_8292:
        /*0004*/ 	.word	0x00000082


	//----- nvinfo : EIATTR_KPARAM_INFO
	.align		4
.L_8293:
        /*0008*/ 	.byte	0x04, 0x17
        /*000a*/ 	.short	(.L_8295 - .L_8294)
.L_8294:
        /*000c*/ 	.word	0x00000000
        /*0010*/ 	.short	0x0001
        /*0012*/ 	.short	0x0008
        /*0014*/ 	.byte	0x00, 0xf0, 0x61, 0x08


	//----- nvinfo : EIATTR_KPARAM_INFO
	.align		4
.L_8295:
        /*0018*/ 	.byte	0x04, 0x17
        /*001a*/ 	.short	(.L_8297 - .L_8296)
.L_8296:
        /*001c*/ 	.word	0x00000000
        /*0020*/ 	.short	0x0000
        /*0022*/ 	.short	0x0000
        /*0024*/ 	.byte	0x00, 0xf0, 0x11, 0x00


	//----- nvinfo : EIATTR_SPARSE_MMA_MASK
	.align		4
.L_8297:
        /*0028*/ 	.byte	0x03, 0x50
        /*002a*/ 	.short	0x0000


	//----- nvinfo : EIATTR_MAXREG_COUNT
	.align		4
        /*002c*/ 	.byte	0x03, 0x1b
        /*002e*/ 	.short	0x0080


	//----- nvinfo : EIATTR_EXTERNS
	.align		4
        /*0030*/ 	.byte	0x04, 0x0f
        /*0032*/ 	.short	(.L_8299 - .L_8298)


	//   ....[0]....
	.align		4
.L_8298:
        /*0034*/ 	.word	index@(__assertfail)


	//----- nvinfo : EIATTR_MERCURY_ISA_VERSION
	.align		4
.L_8299:
        /*0038*/ 	.byte	0x03, 0x5f
        /*003a*/ 	.short	0x0101


	//----- nvinfo : EIATTR_VRC_CTA_INIT_COUNT
	.align		4
        /*003c*/ 	.byte	0x02, 0x4a
	.zero		1
	.zero		1


	//----- nvinfo : EIATTR_SYSCALL_OFFSETS
	.align		4
        /*0040*/ 	.byte	0x04, 0x46
        /*0042*/ 	.short	(.L_8301 - .L_8300)


	//   ....[0]....
.L_8300:
        /*0044*/ 	.word	0x00002140


	//   ....[1]....
        /*0048*/ 	.word	0x00003140


	//   ....[2]....
        /*004c*/ 	.word	0x00005400


	//   ....[3]....
        /*0050*/ 	.word	0x00006220


	//   ....[4]....
        /*0054*/ 	.word	0x00008600


	//   ....[5]....
        /*0058*/ 	.word	0x00009420


	//   ....[6]....
        /*005c*/ 	.word	0x0000b810


	//   ....[7]....
        /*0060*/ 	.word	0x0000c5f0


	//----- nvinfo : EIATTR_EXIT_INSTR_OFFSETS
	.align		4
.L_8301:
        /*0064*/ 	.byte	0x04, 0x1c
        /*0066*/ 	.short	(.L_8303 - .L_8302)


	//   ....[0]....
.L_8302:
        /*0068*/ 	.word	0x00009700


	//   ....[1]....
        /*006c*/ 	.word	0x0000bb30


	//   ....[2]....
        /*0070*/ 	.word	0x0000bb50


	//   ....[3]....
        /*0074*/ 	.word	0x0000bbf0


	//   ....[4]....
        /*0078*/ 	.word	0x0000bc20


	//   ....[5]....
        /*007c*/ 	.word	0x0000bc40


	//   ....[6]....
        /*0080*/ 	.word	0x0000bcd0


	//   ....[7]....
        /*0084*/ 	.word	0x0000bd10


	//   ....[8]....
        /*0088*/ 	.word	0x0000bdb0


	//   ....[9]....
        /*008c*/ 	.word	0x0000be00


	//   ....[10]....
        /*0090*/ 	.word	0x0000be30


	//   ....[11]....
        /*0094*/ 	.word	0x0000bef0


	//   ....[12]....
        /*0098*/ 	.word	0x0000c060


	//   ....[13]....
        /*009c*/ 	.word	0x0000c1d0


	//   ....[14]....
        /*00a0*/ 	.word	0x0000c330


	//   ....[15]....
        /*00a4*/ 	.word	0x0000c370


	//   ....[16]....
        /*00a8*/ 	.word	0x0000c3a0


	//   ....[17]....
        /*00ac*/ 	.word	0x0000c450


	//   ....[18]....
        /*00b0*/ 	.word	0x0000c490


	//   ....[19]....
        /*00b4*/ 	.word	0x0000c600


	//   ....[20]....
        /*00b8*/ 	.word	0x0000c710


	//   ....[21]....
        /*00bc*/ 	.word	0x0000c850


	//   ....[22]....
        /*00c0*/ 	.word	0x0000c890


	//----- nvinfo : EIATTR_MAX_THREADS
	.align		4
.L_8303:
        /*00c4*/ 	.byte	0x04, 0x05
        /*00c6*/ 	.short	(.L_8305 - .L_8304)
.L_8304:
        /*00c8*/ 	.word	0x00000080
        /*00cc*/ 	.word	0x00000001
        /*00d0*/ 	.word	0x00000001


	//----- nvinfo : EIATTR_CRS_STACK_SIZE
	.align		4
.L_8305:
        /*00d4*/ 	.byte	0x04, 0x1e
        /*00d6*/ 	.short	(.L_8307 - .L_8306)
.L_8306:
        /*00d8*/ 	.word	0x00000000


	//----- nvinfo : EIATTR_CBANK_PARAM_SIZE
	.align		4
.L_8307:
        /*00dc*/ 	.byte	0x03, 0x19
        /*00de*/ 	.short	0x0220


	//----- nvinfo : EIATTR_PARAM_CBANK
	.align		4
        /*00e0*/ 	.byte	0x04, 0x0a
        /*00e2*/ 	.short	(.L_8309 - .L_8308)
	.align		4
.L_8308:
        /*00e4*/ 	.word	index@(.nv.constant0._ZN2at6native18elementwise_kernelILi128ELi4EZNS0_15gpu_kernel_implINS0_13BUnaryFunctorIsssZZZNS0_21remainder_kernel_cudaERNS_18TensorIteratorBaseEENKUlvE_clEvENKUlvE3_clEvEUlssE_EEEEvS5_RKT_EUliE_EEviT1_)
        /*00e8*/ 	.short	0x0380
        /*00ea*/ 	.short	0x0220


	//----- nvinfo : EIATTR_SW_WAR
	.align		4
.L_8309:
        /*00ec*/ 	.byte	0x04, 0x36
        /*00ee*/ 	.short	(.L_8311 - .L_8310)
.L_8310:
        /*00f0*/ 	.word	0x00000008
.L_8311:


//--------------------- .nv.info._ZN2at6native27unrolled_elementwise_kernelINS0_13BUnaryFunctorIsssZZZNS0_21remainder_kernel_cudaERNS_18TensorIteratorBaseEENKUlvE_clEvENKUlvE3_clEvEUlssE_EESt5arrayIPcLm2EELi4E23TrivialOffsetCalculatorILi1EjESD_NS0_6memory12LoadWithCastILi1EEENSE_13StoreWithCastILi1EEEEEviT_T0_T2_T3_T4_T5_ --------------------------
	.section	.nv.info._ZN2at6native27unrolled_elementwise_kernelINS0_13BUnaryFunctorIsssZZZNS0_21remainder_kernel_cudaERNS_18TensorIteratorBaseEENKUlvE_clEvENKUlvE3_clEvEUlssE_EESt5arrayIPcLm2EELi4E23TrivialOffsetCalculatorILi1EjESD_NS0_6memory12LoadWithCastILi1EEENSE_13StoreWithCastILi1EEEEEviT_T0_T2_T3_T4_T5_,"",@"SHT_CUDA_INFO"
	.sectionflags	@""
	.align	4


	//----- nvinfo : EIATTR_CUDA_API_VERSION
	.align		4
        /*0000*/ 	.byte	0x04, 0x37
        /*0002*/ 	.short	(.L_8313 - .L_8312)
.L_8312:
        /*0004*/ 	.word	0x00000082


	//----- nvinfo : EIATTR_KPARAM_INFO
	.align		4
.L_8313:
        /*0008*/ 	.byte	0x04, 0x17
        /*000a*/ 	.short	(.L_8315 - .L_8314)
.L_8314:
        /*000c*/ 	.word	0x00000000
        /*0010*/ 	.short	0x0006
        /*0012*/ 	.short	0x0024
        /*0014*/ 	.byte	0x00, 0xf0, 0x21, 0x00


	//----- nvinfo : EIATTR_KPARAM_INFO
	.align		4
.L_8315:
        /*0018*/ 	.byte	0x04, 0x17
        /*001a*/ 	.short	(.L_8317 - .L_8316)
.L_8316:
        /*001c*/ 	.word	0x00000000
        /*0020*/ 	.short	0x0005
        /*0022*/ 	.short	0x001c
        /*0024*/ 	.byte	0x00, 0xf0, 0x21, 0x00


	//----- nvinfo : EIATTR_KPARAM_INFO
	.align		4
.L_8317:
        /*0028*/ 	.byte	0x04, 0x17
        /*002a*/ 	.short	(.L_8319 - .L_8318)
.L_8318:
        /*002c*/ 	.word	0x00000000
        /*0030*/ 	.short	0x0004
        /*0032*/ 	.short	0x0019
        /*0034*/ 	.byte	0x00, 0xf0, 0x05, 0x00


	//----- nvinfo : EIATTR_KPARAM_INFO
	.align		4
.L_8319:
        /*0038*/ 	.byte	0x04, 0x17
        /*003a*/ 	.short	(.L_8321 - .L_8320)
.L_8320:
        /*003c*/ 	.word	0x00000000
        /*0040*/ 	.short	0x0003
        /*0042*/ 	.short	0x0018
        /*0044*/ 	.byte	0x00, 0xf0, 0x05, 0x00


	//----- nvinfo : EIATTR_KPARAM_INFO
	.align		4
.L_8321:
        /*0048*/ 	.byte	0x04, 0x17
        /*004a*/ 	.short	(.L_8323 - .L_8322)
.L_8322:
        /*004c*/ 	.word	0x00000000
        /*0050*/ 	.short	0x0002
        /*0052*/ 	.short	0x0008
        /*0054*/ 	.byte	0x00, 0xf0, 0x41, 0x00


	//----- nvinfo : EIATTR_KPARAM_INFO
	.align		4
.L_8323:
        /*0058*/ 	.byte	0x04, 0x17
        /*005a*/ 	.short	(.L_8325 - .L_8324)
.L_8324:
        /*005c*/ 	.word	0x00000000
        /*0060*/ 	.short	0x0001
        /*0062*/ 	.short	0x0004
        /*0064*/ 	.byte	0x00, 0xf0, 0x11, 0x00


	//----- nvinfo : EIATTR_KPARAM_INFO
	.align		4
.L_8325:
        /*0068*/ 	.byte	0x04, 0x17
        /*006a*/ 	.short	(.L_8327 - .L_8326)
.L_8326:
        /*006c*/ 	.word	0x00000000
        /*0070*/ 	.short	0x0000
        /*0072*/ 	.short	0x0000
        /*0074*/ 	.byte	0x00, 0xf0, 0x11, 0x00


	//----- nvinfo : EIATTR_SPARSE_MMA_MASK
	.align		4
.L_8327:
        /*0078*/ 	.byte	0x03, 0x50
        /*007a*/ 	.short	0x0000


	//----- nvinfo : EIATTR_MAXREG_COUNT
	.align		4
        /*007c*/ 	.byte	0x03, 0x1b
        /*007e*/ 	.short	0x00ff


	//----- nvinfo : EIATTR_EXTERNS
	.align		4
        /*0080*/ 	.byte	0x04, 0x0f
        /*0082*/ 	.short	(.L_8329 - .L_8328)


	//   ....[0]....
	.align		4
.L_8328:
        /*0084*/ 	.word	index@(__assertfail)


	//----- nvinfo : EIATTR_MERCURY_ISA_VERSION
	.align		4
.L_8329:
        /*0088*/ 	.byte	0x03, 0x5f
        /*008a*/ 	.short	0x0101


	//----- nvinfo : EIATTR_VRC_CTA_INIT_COUNT
	.align		4
        /*008c*/ 	.byte	0x02, 0x4a
	.zero		1
	.zero		1


	//----- nvinfo : EIATTR_SYSCALL_OFFSETS
	.align		4
        /*0090*/ 	.byte	0x04, 0x46
        /*0092*/ 	.short	(.L_8331 - .L_8330)


	//   ....[0]....
.L_8330:
        /*0094*/ 	.word	0x00000e30


	//   ....[1]....
        /*0098*/ 	.word	0x00001df0


	//   ....[2]....
        /*009c*/ 	.word	0x00002cf0


	//   ....[3]....
        /*00a0*/ 	.word	0x00003bf0


	//   ....[4]....
        /*00a4*/ 	.word	0x000053b0


	//   ....[5]....
        /*00a8*/ 	.word	0x000061b0


	//   ....[6]....
        /*00ac*/ 	.word	0x00007070


	//   ....[7]....
        /*00b0*/ 	.word	0x00007f30


	//----- nvinfo : EIATTR_EXIT_INSTR_OFFSETS
	.align		4
.L_8331:
        /*00b4*/ 	.byte	0x04, 0x1c
        /*00b6*/ 	.short	(.L_8333 - .L_8332)


	//   ....[0]....
.L_8332:
        /*00b8*/ 	.word	0x00007340


	//   ....[1]....
        /*00bc*/ 	.word	0x00007470


	//   ....[2]....
        /*00c0*/ 	.word	0x00007490


	//   ....[3]....
        /*00c4*/ 	.word	0x00007530


	//   ....[4]....
        /*00c8*/ 	.word	0x00007560


	//   ....[5]....
        /*00cc*/ 	.word	0x00007580


	//   ....[6]....
        /*00d0*/ 	.word	0x00007610


	//   ....[7]....
        /*00d4*/ 	.word	0x00007650


	//   ....[8]....
        /*00d8*/ 	.word	0x000076f0


	//   ....[9]....
        /*00dc*/ 	.word	0x00007740


	//   ....[10]....
        /*00e0*/ 	.word	0x00007770


	//   ....[11]....
        /*00e4*/ 	.word	0x00007830


	//   ....[12]....
        /*00e8*/ 	.word	0x000079a0


	//   ....[13]....
        /*00ec*/ 	.word	0x00007b10


	//   ....[14]....
        /*00f0*/ 	.word	0x00007c70


	//   ....[15]....
        /*00f4*/ 	.word	0x00007cb0


	//   ....[16]....
        /*00f8*/ 	.word	0x00007ce0


	//   ....[17]....
        /*00fc*/ 	.word	0x00007d90


	//   ....[18]....
        /*0100*/ 	.word	0x00007dd0


	//   ....[19]....
        /*0104*/ 	.word	0x00007f40


	//   ....[20]....
        /*0108*/ 	.word	0x00008050


	//   ....[21]....
        /*010c*/ 	.word	0x00008190


	//   ....[22]....
        /*0110*/ 	.word	0x000081d0


	//----- nvinfo : EIATTR_MAX_THREADS
	.align		4
.L_8333:
        /*0114*/ 	.byte	0x04, 0x05
        /*0116*/ 	.short	(.L_8335 - .L_8334)
.L_8334:
        /*0118*/ 	.word	0x00000080
        /*011c*/ 	.word	0x00000001
        /*0120*/ 	.word	0x00000001


	//----- nvinfo : EIATTR_CRS_STACK_SIZE
	.align		4
.L_8335:
        /*0124*/ 	.byte	0x04, 0x1e
        /*0126*/ 	.short	(.L_8337 - .L_8336)
.L_8336:
        /*0128*/ 	.word	0x00000000


	//----- nvinfo : EIATTR_CBANK_PARAM_SIZE
	.align		4
.L_8337:
        /*012c*/ 	.byte	0x03, 0x19
        /*012e*/ 	.short	0x002c


	//----- nvinfo : EIATTR_PARAM_CBANK
	.align		4
        /*0130*/ 	.byte	0x04, 0x0a
        /*0132*/ 	.short	(.L_8339 - .L_8338)
	.align		4
.L_8338:
        /*0134*/ 	.word	index@(.nv.constant0._ZN2at6native27unrolled_elementwise_kernelINS0_13BUnaryFunctorIsssZZZNS0_21remainder_kernel_cudaERNS_18TensorIteratorBaseEENKUlvE_clEvENKUlvE3_clEvEUlssE_EESt5arrayIPcLm2EELi4E23TrivialOffsetCalculatorILi1EjESD_NS0_6memory12LoadWithCastILi1EEENSE_13StoreWithCastILi1EEEEEviT_T0_T2_T3_T4_T5_)
        /*0138*/ 	.short	0x0380
        /*013a*/ 	.short	0x002c


	//----- nvinfo : EIATTR_SW_WAR
	.align		4
.L_8339:
        /*013c*/ 	.byte	0x04, 0x36
        /*013e*/ 	.short	(.L_8341 - .L_8340)
.L_8340:
        /*0140*/ 	.word	0x00000008
.L_8341:


//--------------------- .nv.info._ZN2at6native18elementwise_kernelILi128ELi4EZNS0_22gpu_kernel_impl_nocastINS0_13BUnaryFunctorIsssZZZNS0_21remainder_kernel_cudaERNS_18TensorIteratorBaseEENKUlvE_clEvENKUlvE3_clEvEUlssE_EEEEvS5_RKT_EUliE_EEviT1_ --------------------------
	.section	.nv.info._ZN2at6native18elementwise_kernelILi128ELi4EZNS0_22gpu_kernel_impl_nocastINS0_13BUnaryFunctorIsssZZZNS0_21remainder_kernel_cudaERNS_18TensorIteratorBaseEENKUlvE_clEvENKUlvE3_clEvEUlssE_EEEEvS5_RKT_EUliE_EEviT1_,"",@"SHT_CUDA_INFO"
	.sectionflags	@""
	.align	4


	//----- nvinfo : EIATTR_CUDA_API_VERSION
	.align		4
        /*0000*/ 	.byte	0x04, 0x37
        /*0002*/ 	.short	(.L_8343 - .L_8342)
.L_8342:
        /*0004*/ 	.word	0x00000082


	//----- nvinfo : EIATTR_KPARAM_INFO
	.align		4
.L_8343:
        /*0008*/ 	.byte	0x04, 0x17
        /*000a*/ 	.short	(.L_8345 - .L_8344)
.L_8344:
        /*000c*/ 	.word	0x00000000
        /*0010*/ 	.short	0x0001
        /*0012*/ 	.short	0x0008
        /*0014*/ 	.byte	0x00, 0xf0, 0x61, 0x08


	//----- nvinfo : EIATTR_KPARAM_INFO
	.align		4
.L_8345:
        /*0018*/ 	.byte	0x04, 0x17
        /*001a*/ 	.short	(.L_8347 - .L_8346)
.L_8346:
        /*001c*/ 	.word	0x00000000
        /*0020*/ 	.short	0x0000
        /*0022*/ 	.short	0x0000
        /*0024*/ 	.byte	0x00, 0xf0, 0x11, 0x00


	//----- nvinfo : EIATTR_SPARSE_MMA_MASK
	.align		4
.L_8347:
        /*0028*/ 	.byte	0x03, 0x50
        /*002a*/ 	.short	0x0000


	//----- nvinfo : EIATTR_MAXREG_COUNT
	.align		4
        /*002c*/ 	.byte	0x03, 0x1b
        /*002e*/ 	.short	0x0080


	//----- nvinfo : EIATTR_MERCURY_ISA_VERSION
	.align		4
        /*0030*/ 	.byte	0x03, 0x5f
        /*0032*/ 	.short	0x0101


	//----- nvinfo : EIATTR_VRC_CTA_INIT_COUNT
	.align		4
        /*0034*/ 	.byte	0x02, 0x4a
	.zero		1
	.zero		1


	//----- nvinfo : EIATTR_EXIT_INSTR_OFFSETS
	.align		4
        /*0038*/ 	.byte	0x04, 0x1c
        /*003a*/ 	.short	(.L_8349 - .L_8348)


	//   ....[0]....
.L_8348:
        /*003c*/ 	.word	0x00000800


	//   ....[1]....
        /*0040*/ 	.word	0x00000a50


	//   ....[2]....
        /*0044*/ 	.word	0x00004ae0


	//   ....[3]....
        /*0048*/ 	.word	0x00005fe0


	//----- nvinfo : EIATTR_MAX_THREADS
	.align		4
.L_8349:
        /*004c*/ 	.byte	0x04, 0x05
        /*004e*/ 	.short	(.L_8351 - .L_8350)
.L_8350:
        /*0050*/ 	.word	0x00000080
        /*0054*/ 	.word	0x00000001
        /*0058*/ 	.word	0x00000001


	//----- nvinfo : EIATTR_CRS_STACK_SIZE
	.align		4
.L_8351:
        /*005c*/ 	.byte	0x04, 0x1e
        /*005e*/ 	.short	(.L_8353 - .L_8352)
.L_8352:
        /*0060*/ 	.word	0x00000000


	//----- nvinfo : EIATTR_CBANK_PARAM_SIZE
	.align		4
.L_8353:
        /*0064*/ 	.byte	0x03, 0x19
        /*0066*/ 	.short	0x0220


	//----- nvinfo : EIATTR_PARAM_CBANK
	.align		4
        /*0068*/ 	.byte	0x04, 0x0a
        /*006a*/ 	.short	(.L_8355 - .L_8354)
	.align		4
.L_8354:
        /*006c*/ 	.word	index@(.nv.constant0._ZN2at6native18elementwise_kernelILi128ELi4EZNS0_22gpu_kernel_impl_nocastINS0_13BUnaryFunctorIsssZZZNS0_21remainder_kernel_cudaERNS_18TensorIteratorBaseEENKUlvE_clEvENKUlvE3_clEvEUlssE_EEEEvS5_RKT_EUliE_EEviT1_)
        /*0070*/ 	.short	0x0380
        /*0072*/ 	.short	0x0220


	//----- nvinfo : EIATTR_SW_WAR
	.align		4
.L_8355:
        /*0074*/ 	.byte	0x04, 0x36
        /*0076*/ 	.short	(.L_8357 - .L_8356)
.L_8356:
        /*0078*/ 	.word	0x00000008
.L_8357:


//--------------------- .nv.info._ZN2at6native27unrolled_elementwise_kernelINS0_13BUnaryFunctorIsssZZZNS0_21remainder_kernel_cudaERNS_18TensorIteratorBaseEENKUlvE_clEvENKUlvE3_clEvEUlssE_EESt5arrayIPcLm2EELi4E23TrivialOffsetCalculatorILi1EjESD_NS0_6memory15LoadWithoutCastENSE_16StoreWithoutCastEEEviT_T0_T2_T3_T4_T5_ --------------------------
	.section	.nv.info._ZN2at6native27unrolled_elementwise_kernelINS0_13BUnaryFunctorIsssZZZNS0_21remainder_kernel_cudaERNS_18TensorIteratorBaseEENKUlvE_clEvENKUlvE3_clEvEUlssE_EESt5arrayIPcLm2EELi4E23TrivialOffsetCalculatorILi1EjESD_NS0_6memory15LoadWithoutCastENSE_16StoreWithoutCastEEEviT_T0_T2_T3_T4_T5_,"",@"SHT_CUDA_INFO"
	.sectionflags	@""
	.align	4


	//----- nvinfo : EIATTR_CUDA_API_VERSION
	.align		4
        /*0000*/ 	.byte	0x04, 0x37
        /*0002*/ 	.short	(.L_8359 - .L_8358)
.L_8358:
        /*0004*/ 	.word	0x00000082


	//----- nvinfo : EIATTR_KPARAM_INFO
	.align		4
.L_8359:
        /*0008*/ 	.byte	0x04, 0x17
        /*000a*/ 	.short	(.L_8361 - .L_8360)
.L_8360:
        /*000c*/ 	.word	0x00000000
        /*0010*/ 	.short	0x0006
        /*0012*/ 	.short	0x001b
        /*0014*/ 	.byte	0x00, 0xf0, 0x05, 0x00


	//----- nvinfo : EIATTR_KPARAM_INFO
	.align		4
.L_8361:
        /*0018*/ 	.byte	0x04, 0x17
        /*001a*/ 	.short	(.L_8363 - .L_8362)
.L_8362:
        /*001c*/ 	.word	0x00000000
        /*0020*/ 	.short	0x0005
        /*0022*/ 	.short	0x001a
        /*0024*/ 	.byte	0x00, 0xf0, 0x05, 0x00


	//----- nvinfo : EIATTR_KPARAM_INFO
	.align		4
.L_8363:
        /*0028*/ 	.byte	0x04, 0x17
        /*002a*/ 	.short	(.L_8365 - .L_8364)
.L_8364:
        /*002c*/ 	.word	0x00000000
        /*0030*/ 	.short	0x0004
        /*0032*/ 	.short	0x0019
        /*0034*/ 	.byte	0x00, 0xf0, 0x05, 0x00


	//----- nvinfo : EIATTR_KPARAM_INFO
	.align		4
.L_8365:
        /*0038*/ 	.byte	0x04, 0x17
        /*003a*/ 	.short	(.L_8367 - .L_8366)
.L_8366:
        /*003c*/ 	.word	0x00000000
        /*0040*/ 	.short	0x0003
        /*0042*/ 	.short	0x0018
        /*0044*/ 	.byte	0x00, 0xf0, 0x05, 0x00


	//----- nvinfo : EIATTR_KPARAM_INFO
	.align		4
.L_8367:
        /*0048*/ 	.byte	0x04, 0x17
        /*004a*/ 	.short	(.L_8369 - .L_8368)
.L_8368:
        /*004c*/ 	.word	0x00000000
        /*0050*/ 	.short	0x0002
        /*0052*/ 	.short	0x0008
        /*0054*/ 	.byte	0x00, 0xf0, 0x41, 0x00


	//----- nvinfo : EIATTR_KPARAM_INFO
	.align		4
.L_8369:
        /*0058*/ 	.byte	0x04, 0x17
        /*005a*/ 	.short	(.L_8371 - .L_8370)
.L_8370:
        /*005c*/ 	.word	0x00000000
        /*0060*/ 	.short	0x0001
        /*0062*/ 	.short	0x0004
        /*0064*/ 	.byte	0x00, 0xf0, 0x11, 0x00


	//----- nvinfo : EIATTR_KPARAM_INFO
	.align		4
.L_8371:
        /*0068*/ 	.byte	0x04, 0x17
        /*006a*/ 	.short	(.L_8373 - .L_8372)
.L_8372:
        /*006c*/ 	.word	0x00000000
        /*0070*/ 	.short	0x0000
        /*0072*/ 	.short	0x0000
        /*0074*/ 	.byte	0x00, 0xf0, 0x11, 0x00


	//----- nvinfo : EIATTR_SPARSE_MMA_MASK
	.align		4
.L_8373:
        /*0078*/ 	.byte	0x03, 0x50
        /*007a*/ 	.short	0x0000


	//----- nvinfo : EIATTR_MAXREG_COUNT
	.align		4
        /*007c*/ 	.byte	0x03, 0x1b
        /*007e*/ 	.short	0x00ff


	//----- nvinfo : EIATTR_MERCURY_ISA_VERSION
	.align		4
        /*0080*/ 	.byte	0x03, 0x5f
        /*0082*/ 	.short	0x0101


	//----- nvinfo : EIATTR_VRC_CTA_INIT_COUNT
	.align		4
        /*0084*/ 	.byte	0x02, 0x4a
	.zero		1
	.zero		1


	//----- nvinfo : EIATTR_EXIT_INSTR_OFFSETS
	.align		4
        /*0088*/ 	.byte	0x04, 0x1c
        /*008a*/ 	.short	(.L_8375 - .L_8374)


	//   ....[0]....
.L_8374:
        /*008c*/ 	.word	0x00000c40


	//   ....[1]....
        /*0090*/ 	.word	0x00000c90


	//----- nvinfo : EIATTR_MAX_THREADS
	.align		4
.L_8375:
        /*0094*/ 	.byte	0x04, 0x05
        /*0096*/ 	.short	(.L_8377 - .L_8376)
.L_8376:
        /*0098*/ 	.word	0x00000080
        /*009c*/ 	.word	0x00000001
        /*00a0*/ 	.word	0x00000001


	//----- nvinfo : EIATTR_CRS_STACK_SIZE
	.align		4
.L_8377:
        /*00a4*/ 	.byte	0x04, 0x1e
        /*00a6*/ 	.short	(.L_8379 - .L_8378)
.L_8378:
        /*00a8*/ 	.word	0x00000000


	//----- nvinfo : EIATTR_CBANK_PARAM_SIZE
	.align		4
.L_8379:
        /*00ac*/ 	.byte	0x03, 0x19
        /*00ae*/ 	.short	0x001c


	//----- nvinfo : EIATTR_PARAM_CBANK
	.align		4
        /*00b0*/ 	.byte	0x04, 0x0a
        /*00b2*/ 	.short	(.L_8381 - .L_8380)
	.align		4
.L_8380:
        /*00b4*/ 	.word	index@(.nv.constant0._ZN2at6native27unrolled_elementwise_kernelINS0_13BUnaryFunctorIsssZZZNS0_21remainder_kernel_cudaERNS_18TensorIteratorBaseEENKUlvE_clEvENKUlvE3_clEvEUlssE_EESt5arrayIPcLm2EELi4E23TrivialOffsetCalculatorILi1EjESD_NS0_6memory15LoadWithoutCastENSE_16StoreWithoutCastEEEviT_T0_T2_T3_T4_T5_)
        /*00b8*/ 	.short	0x0380
        /*00ba*/ 	.short	0x001c


	//----- nvinfo : EIATTR_SW_WAR
	.align		4
.L_8381:
        /*00bc*/ 	.byte	0x04, 0x36
        /*00be*/ 	.short	(.L_8383 - .L_8382)
.L_8382:
        /*00c0*/ 	.word	0x00000008
.L_8383:


//--------------------- .nv.info._ZN2at6native29vectorized_elementwise_kernelILi2ENS0_13BUnaryFunctorIsssZZZNS0_21remainder_kernel_cudaERNS_18TensorIteratorBaseEENKUlvE_clEvENKUlvE3_clEvEUlssE_EESt5arrayIPcLm2EEEEviT0_T1_ --------------------------
	.section	.nv.info._ZN2at6native29vectorized_elementwise_kernelILi2ENS0_13BUnaryFunctorIsssZZZNS0_21remainder_kernel_cudaERNS_18TensorIteratorBaseEENKUlvE_clEvENKUlvE3_clEvEUlssE_EESt5arrayIPcLm2EEEEviT0_T1_,"",@"SHT_CUDA_INFO"
	.sectionflags	@""
	.align	4


	//----- nvinfo : EIATTR_CUDA_API_VERSION
	.align		4
        /*0000*/ 	.byte	0x04, 0x37
        /*0002*/ 	.short	(.L_8385 - .L_8384)
.L_8384:
        /*0004*/ 	.word	0x00000082


	//----- nvinfo : EIATTR_KPARAM_INFO
	.align		4
.L_8385:
        /*0008*/ 	.byte	0x04, 0x17
        /*000a*/ 	.short	(.L_8387 - .L_8386)
.L_8386:
        /*000c*/ 	.word	0x00000000
        /*0010*/ 	.short	0x0002
        /*0012*/ 	.short	0x0008
        /*0014*/ 	.byte	0x00, 0xf0, 0x41, 0x00


	//----- nvinfo : EIATTR_KPARAM_INFO
	.align		4
.L_8387:
        /*0018*/ 	.byte	0x04, 0x17
        /*001a*/ 	.short	(.L_8389 - .L_8388)
.L_8388:
        /*001c*/ 	.word	0x00000000
        /*0020*/ 	.short	0x0001
        /*0022*/ 	.short	0x0004
        /*0024*/ 	.byte	0x00, 0xf0, 0x11, 0x00


	//----- nvinfo : EIATTR_KPARAM_INFO
	.align		4
.L_8389:
        /*0028*/ 	.byte	0x04, 0x17
        /*002a*/ 	.short	(.L_8391 - .L_8390)
.L_8390:
        /*002c*/ 	.word	0x00000000
        /*0030*/ 	.short	0x0000
        /*0032*/ 	.short	0x0000
        /*0034*/ 	.byte	0x00, 0xf0, 0x11, 0x00


	//----- nvinfo : EIATTR_SPARSE_MMA_MASK
	.align		4
.L_8391:
        /*0038*/ 	.byte	0x03, 0x50
        /*003a*/ 	.short	0x0000


	//----- nvinfo : EIATTR_MAXREG_COUNT
	.align		4
        /*003c*/ 	.byte	0x03, 0x1b
        /*003e*/ 	.short	0x00ff


	//----- nvinfo : EIATTR_MERCURY_ISA_VERSION
	.align		4
        /*0040*/ 	.byte	0x03, 0x5f
        /*0042*/ 	.short	0x0101


	//----- nvinfo : EIATTR_VRC_CTA_INIT_COUNT
	.align		4
        /*0044*/ 	.byte	0x02, 0x4a
	.zero		1
	.zero		1


	//----- nvinfo : EIATTR_EXIT_INSTR_OFFSETS
	.align		4
        /*0048*/ 	.byte	0x04, 0x1c
        /*004a*/ 	.short	(.L_8393 - .L_8392)


	//   ....[0]....
.L_8392:
        /*004c*/ 	.word	0x000018d0


	//   ....[1]....
        /*0050*/ 	.word	0x00001920


	//   ....[2]....
        /*0054*/ 	.word	0x000024f0


	//----- nvinfo : EIATTR_MAX_THREADS
	.align		4
.L_8393:
        /*0058*/ 	.byte	0x04, 0x05
        /*005a*/ 	.short	(.L_8395 - .L_8394)
.L_8394:
        /*005c*/ 	.word	0x00000080
        /*0060*/ 	.word	0x00000001
        /*0064*/ 	.word	0x00000001


	//----- nvinfo : EIATTR_CRS_STACK_SIZE
	.align		4
.L_8395:
        /*0068*/ 	.byte	0x04, 0x1e
        /*006a*/ 	.short	(.L_8397 - .L_8396)
.L_8396:
        /*006c*/ 	.word	0x00000000


	//----- nvinfo : EIATTR_CBANK_PARAM_SIZE
	.align		4
.L_8397:
        /*0070*/ 	.byte	0x03, 0x19
        /*0072*/ 	.short	0x0018


	//----- nvinfo : EIATTR_PARAM_CBANK
	.align		4
        /*0074*/ 	.byte	0x04, 0x0a
        /*0076*/ 	.short	(.L_8399 - .L_8398)
	.align		4
.L_8398:
        /*0078*/ 	.word	index@(.nv.constant0._ZN2at6native29vectorized_elementwise_kernelILi2ENS0_13BUnaryFunctorIsssZZZNS0_21remainder_kernel_cudaERNS_18TensorIteratorBaseEENKUlvE_clEvENKUlvE3_clEvEUlssE_EESt5arrayIPcLm2EEEEviT0_T1_)
        /*007c*/ 	.short	0x0380
        /*007e*/ 	.short	0x0018


	//----- nvinfo : EIATTR_SW_WAR
	.align		4
.L_8399:
        /*0080*/ 	.byte	0x04, 0x36
        /*0082*/ 	.short	(.L_8401 - .L_8400)
.L_8400:
        /*0084*/ 	.word	0x00000008
.L_8401:


//--------------------- .nv.info._ZN2at6native29vectorized_elementwise_kernelILi4ENS0_13BUnaryFunctorIsssZZZNS0_21remainder_kernel_cudaERNS_18TensorIteratorBaseEENKUlvE_clEvENKUlvE3_clEvEUlssE_EESt5arrayIPcLm2EEEEviT0_T1_ --------------------------
	.section	.nv.info._ZN2at6native29vectorized_elementwise_kernelILi4ENS0_13BUnaryFunctorIsssZZZNS0_21remainder_kernel_cudaERNS_18TensorIteratorBaseEENKUlvE_clEvENKUlvE3_clEvEUlssE_EESt5arrayIPcLm2EEEEviT0_T1_,"",@"SHT_CUDA_INFO"
	.sectionflags	@""
	.align	4


	//----- nvinfo : EIATTR_CUDA_API_VERSION
	.align		4
        /*0000*/ 	.byte	0x04, 0x37
        /*0002*/ 	.short	(.L_8403 - .L_8402)
.L_8402:
        /*0004*/ 	.word	0x00000082


	//----- nvinfo : EIATTR_KPARAM_INFO
	.align		4
.L_8403:
        /*0008*/ 	.byte	0x04, 0x17
        /*000a*/ 	.short	(.L_8405 - .L_8404)
.L_8404:
        /*000c*/ 	.word	0x00000000
        /*0010*/ 	.short	0x0002
        /*0012*/ 	.short	0x0008
        /*0014*/ 	.byte	0x00, 0xf0, 0x41, 0x00


	//----- nvinfo : EIATTR_KPARAM_INFO
	.align		4
.L_8405:
        /*0018*/ 	.byte	0x04, 0x17
        /*001a*/ 	.short	(.L_8407 - .L_8406)
.L_8406:
        /*001c*/ 	.word	0x00000000
        /*0020*/ 	.short	0x0001
        /*0022*/ 	.short	0x0004
        /*0024*/ 	.byte	0x00, 0xf0, 0x11, 0x00


	//----- nvinfo : EIATTR_KPARAM_INFO
	.align		4
.L_8407:
        /*0028*/ 	.byte	0x04, 0x17
        /*002a*/ 	.short	(.L_8409 - .L_8408)
.L_8408:
        /*002c*/ 	.word	0x00000000
        /*0030*/ 	.short	0x0000
        /*0032*/ 	.short	0x0000
        /*0034*/ 	.byte	0x00, 0xf0, 0x11, 0x00


	//----- nvinfo : EIATTR_SPARSE_MMA_MASK
	.align		4
.L_8409:
        /*0038*/ 	.byte	0x03, 0x50
        /*003a*/ 	.short	0x0000


	//----- nvinfo : EIATTR_MAXREG_COUNT
	.align		4
        /*003c*/ 	.byte	0x03, 0x1b
        /*003e*/ 	.short	0x00ff


	//----- nvinfo : EIATTR_MERCURY_ISA_VERSION
	.align		4
        /*0040*/ 	.byte	0x03, 0x5f
        /*0042*/ 	.short	0x0101


	//----- nvinfo : EIATTR_VRC_CTA_INIT_COUNT
	.align		4
        /*0044*/ 	.byte	0x02, 0x4a
	.zero		1
	.zero		1


	//----- nvinfo : EIATTR_EXIT_INSTR_OFFSETS
	.align		4
        /*0048*/ 	.byte	0x04, 0x1c
        /*004a*/ 	.short	(.L_8411 - .L_8410)


	//   ....[0]....
.L_8410:
        /*004c*/ 	.word	0x000018d0


	//   ....[1]....
        /*0050*/ 	.word	0x00001920


	//   ....[2]....
        /*0054*/ 	.word	0x00002450


	//----- nvinfo : EIATTR_MAX_THREADS
	.align		4
.L_8411:
        /*0058*/ 	.byte	0x04, 0x05
        /*005a*/ 	.short	(.L_8413 - .L_8412)
.L_8412:
        /*005c*/ 	.word	0x00000080
        /*0060*/ 	.word	0x00000001
        /*0064*/ 	.word	0x00000001


	//----- nvinfo : EIATTR_CRS_STACK_SIZE
	.align		4
.L_8413:
        /*0068*/ 	.byte	0x04, 0x1e
        /*006a*/ 	.short	(.L_8415 - .L_8414)
.L_8414:
        /*006c*/ 	.word	0x00000000


	//----- nvinfo : EIATTR_CBANK_PARAM_SIZE
	.align		4
.L_8415:
        /*0070*/ 	.byte	0x03, 0x19
        /*0072*/ 	.short	0x0018


	//----- nvinfo : EIATTR_PARAM_CBANK
	.align		4
        /*0074*/ 	.byte	0x04, 0x0a
        /*0076*/ 	.short	(.L_8417 - .L_8416)
	.align		4
.L_8416:
        /*0078*/ 	.word	index@(.nv.constant0._ZN2at6native29vectorized_elementwise_kernelILi4ENS0_13BUnaryFunctorIsssZZZNS0_21remainder_kernel_cudaERNS_18TensorIteratorBaseEENKUlvE_clEvENKUlvE3_clEvEUlssE_EESt5arrayIPcLm2EEEEviT0_T1_)
        /*007c*/ 	.short	0x0380
        /*007e*/ 	.short	0x0018


	//----- nvinfo : EIATTR_SW_WAR
	.align		4
.L_8417:
        /*0080*/ 	.byte	0x04, 0x36
        /*0082*/ 	.short	(.L_8419 - .L_8418)
.L_8418:
        /*0084*/ 	.word	0x00000008
.L_8419:


//--------------------- .nv.info._ZN2at6native29vectorized_elementwise_kernelILi8ENS0_13BUnaryFunctorIsssZZZNS0_21remainder_kernel_cudaERNS_18TensorIteratorBaseEENKUlvE_clEvENKUlvE3_clEvEUlssE_EESt5arrayIPcLm2EEEEviT0_T1_ --------------------------
	.section	.nv.info._ZN2at6native29vectorized_elementwise_kernelILi8ENS0_13BUnaryFunctorIsssZZZNS0_21remainder_kernel_cudaERNS_18TensorIteratorBaseEENKUlvE_clEvENKUlvE3_clEvEUlssE_EESt5arrayIPcLm2EEEEviT0_T1_,"",@"SHT_CUDA_INFO"
	.sectionflags	@""
	.align	4


	//----- nvinfo : EIATTR_CUDA_API_VERSION
	.align		4
        /*0000*/ 	.byte	0x04, 0x37
        /*0002*/ 	.short	(.L_8421 - .L_8420)
.L_8420:
        /*0004*/ 	.word	0x00000082


	//----- nvinfo : EIATTR_KPARAM_INFO
	.align		4
.L_8421:
        /*0008*/ 	.byte	0x04, 0x17
        /*000a*/ 	.short	(.L_8423 - .L_8422)
.L_8422:
        /*000c*/ 	.word	0x00000000
        /*0010*/ 	.short	0x0002
        /*0012*/ 	.short	0x0008
        /*0014*/ 	.byte	0x00, 0xf0, 0x41, 0x00


	//----- nvinfo : EIATTR_KPARAM_INFO
	.align		4
.L_8423:
        /*0018*/ 	.byte	0x04, 0x17
        /*001a*/ 	.short	(.L_8425 - .L_8424)
.L_8424:
        /*001c*/ 	.word	0x00000000
        /*0020*/ 	.short	0x0001
        /*0022*/ 	.short	0x0004
        /*0024*/ 	.byte	0x00, 0xf0, 0x11, 0x00


	//----- nvinfo : EIATTR_KPARAM_INFO
	.align		4
.L_8425:
        /*0028*/ 	.byte	0x04, 0x17
        /*002a*/ 	.short	(.L_8427 - .L_8426)
.L_8426:
        /*002c*/ 	.word	0x00000000
        /*0030*/ 	.short	0x0000
        /*0032*/ 	.short	0x0000
        /*0034*/ 	.byte	0x00, 0xf0, 0x11, 0x00


	//----- nvinfo : EIATTR_SPARSE_MMA_MASK
	.align		4
.L_8427:
        /*0038*/ 	.byte	0x03, 0x50
        /*003a*/ 	.short	0x0000


	//----- nvinfo : EIATTR_MAXREG_COUNT
	.align		4
        /*003c*/ 	.byte	0x03, 0x1b
        /*003e*/ 	.short	0x00ff


	//----- nvinfo : EIATTR_MERCURY_ISA_VERSION
	.align		4
        /*0040*/ 	.byte	0x03, 0x5f
        /*0042*/ 	.short	0x0101


	//----- nvinfo : EIATTR_VRC_CTA_INIT_COUNT
	.align		4
        /*0044*/ 	.byte	0x02, 0x4a
	.zero		1
	.zero		1


	//----- nvinfo : EIATTR_EXIT_INSTR_OFFSETS
	.align		4
        /*0048*/ 	.byte	0x04, 0x1c
        /*004a*/ 	.short	(.L_8429 - .L_8428)


	//   ....[0]....
.L_8428:
        /*004c*/ 	.word	0x00000010


	//----- nvinfo : EIATTR_MAX_THREADS
	.align		4
.L_8429:
        /*0050*/ 	.byte	0x04, 0x05
        /*0052*/ 	.short	(.L_8431 - .L_8430)
.L_8430:
        /*0054*/ 	.word	0x00000080
        /*0058*/ 	.word	0x00000001
        /*005c*/ 	.word	0x00000001


	//----- nvinfo : EIATTR_CBANK_PARAM_SIZE
	.align		4
.L_8431:
        /*0060*/ 	.byte	0x03, 0x19
        /*0062*/ 	.short	0x0018


	//----- nvinfo : EIATTR_PARAM_CBANK
	.align		4
        /*0064*/ 	.byte	0x04, 0x0a
        /*0066*/ 	.short	(.L_8433 - .L_8432)
	.align		4
.L_8432:
        /*0068*/ 	.word	index@(.nv.constant0._ZN2at6native29vectorized_elementwise_kernelILi8ENS0_13BUnaryFunctorIsssZZZNS0_21remainder_kernel_cudaERNS_18TensorIteratorBaseEENKUlvE_clEvENKUlvE3_clEvEUlssE_EESt5arrayIPcLm2EEEEviT0_T1_)
        /*006c*/ 	.short	0x0380
        /*006e*/ 	.short	0x0018


	//----- nvinfo : EIATTR_SW_WAR
	.align		4
.L_8433:
        /*0070*/ 	.byte	0x04, 0x36
        /*0072*/ 	.short	(.L_8435 - .L_8434)
.L_8434:
        /*0074*/ 	.word	0x00000008
.L_8435:


//--------------------- .nv.info._ZN2at6native18elementwise_kernelILi128ELi4EZNS0_15gpu_kernel_implINS0_13AUnaryFunctorIsssZZZNS0_21remainder_kernel_cudaERNS_18TensorIteratorBaseEENKUlvE_clEvENKUlvE3_clEvEUlssE_EEEEvS5_RKT_EUliE_EEviT1_ --------------------------
	.section	.nv.info._ZN2at6native18elementwise_kernelILi128ELi4EZNS0_15gpu_kernel_implINS0_13AUnaryFunctorIsssZZZNS0_21remainder_kernel_cudaERNS_18TensorIteratorBaseEENKUlvE_clEvENKUlvE3_clEvEUlssE_EEEEvS5_RKT_EUliE_EEviT1_,"",@"SHT_CUDA_INFO"
	.sectionflags	@""
	.align	4


	//----- nvinfo : EIATTR_CUDA_API_VERSION
	.align		4
        /*0000*/ 	.byte	0x04, 0x37
        /*0002*/ 	.short	(.L_8437 - .L_8436)
.L_8436:
        /*0004*/ 	.word	0x00000082


	//----- nvinfo : EIATTR_KPARAM_INFO
	.align		4
.L_8437:
        /*0008*/ 	.byte	0x04, 0x17
        /*000a*/ 	.short	(.L_8439 - .L_8438)
.L_8438:
        /*000c*/ 	.word	0x00000000
        /*0010*/ 	.short	0x0001
        /*0012*/ 	.short	0x0008
        /*0014*/ 	.byte	0x00, 0xf0, 0x61, 0x08


	//----- nvinfo : EIATTR_KPARAM_INFO
	.align		4
.L_8439:
        /*0018*/ 	.byte	0x04, 0x17
        /*001a*/ 	.short	(.L_8441 - .L_8440)
.L_8440:
        /*001c*/ 	.word	0x00000000
        /*0020*/ 	.short	0x0000
        /*0022*/ 	.short	0x0000
        /*0024*/ 	.byte	0x00, 0xf0, 0x11, 0x00


	//----- nvinfo : EIATTR_SPARSE_MMA_MASK
	.align		4
.L_8441:
        /*0028*/ 	.byte	0x03, 0x50
        /*002a*/ 	.short	0x0000


	//----- nvinfo : EIATTR_MAXREG_COUNT
	.align		4
        /*002c*/ 	.byte	0x03, 0x1b
        /*002e*/ 	.short	0x0080


	//----- nvinfo : EIATTR_EXTERNS
	.align		4
        /*0030*/ 	.byte	0x04, 0x0f
        /*0032*/ 	.short	(.L_8443 - .L_8442)


	//   ....[0]....
	.align		4
.L_8442:
        /*0034*/ 	.word	index@(__assertfail)


	//----- nvinfo : EIATTR_MERCURY_ISA_VERSION
	.align		4
.L_8443:
        /*0038*/ 	.byte	0x03, 0x5f
        /*003a*/ 	.short	0x0101


	//----- nvinfo : EIATTR_VRC_CTA_INIT_COUNT
	.align		4
        /*003c*/ 	.byte	0x02, 0x4a
	.zero		1
	.zero		1


	//----- nvinfo : EIATTR_SYSCALL_OFFSETS
	.align		4
        /*0040*/ 	.byte	0x04, 0x46
        /*0042*/ 	.short	(.L_8445 - .L_8444)


	//   ....[0]....
.L_8444:
        /*0044*/ 	.word	0x00002140


	//   ....[1]....
        /*0048*/ 	.word	0x00003130


	//   ....[2]....
        /*004c*/ 	.word	0x000053f0


	//   ....[3]....
        /*0050*/ 	.word	0x000061f0


	//   ....[4]....
        /*0054*/ 	.word	0x000085d0


	//   ....[5]....
        /*0058*/ 	.word	0x000093d0


	//   ....[6]....
        /*005c*/ 	.word	0x0000b7c0


	//   ....[7]....
        /*0060*/ 	.word	0x0000c580


	//----- nvinfo : EIATTR_EXIT_INSTR_OFFSETS
	.align		4
.L_8445:
        /*0064*/ 	.byte	0x04, 0x1c
        /*0066*/ 	.short	(.L_8447 - .L_8446)


	//   ....[0]....
.L_8446:
        /*0068*/ 	.word	0x000096b0


	//   ....[1]....
        /*006c*/ 	.word	0x0000bac0


	//   ....[2]....
        /*0070*/ 	.word	0x0000bae0


	//   ....[3]....
        /*0074*/ 	.word	0x0000bb80


	//   ....[4]....
        /*0078*/ 	.word	0x0000bbb0


	//   ....[5]....
        /*007c*/ 	.word	0x0000bbd0


	//   ....[6]....
        /*0080*/ 	.word	0x0000bc60


	//   ....[7]....
        /*0084*/ 	.word	0x0000bca0


	//   ....[8]....
        /*0088*/ 	.word	0x0000bd40


	//   ....[9]....
        /*008c*/ 	.word	0x0000bd90


	//   ....[10]....
        /*0090*/ 	.word	0x0000bdc0


	//   ....[11]....
        /*0094*/ 	.word	0x0000be80


	//   ....[12]....
        /*0098*/ 	.word	0x0000bff0


	//   ....[13]....
        /*009c*/ 	.word	0x0000c160


	//   ....[14]....
        /*00a0*/ 	.word	0x0000c2c0


	//   ....[15]....
        /*00a4*/ 	.word	0x0000c300


	//   ....[16]....
        /*00a8*/ 	.word	0x0000c330


	//   ....[17]....
        /*00ac*/ 	.word	0x0000c3e0


	//   ....[18]....
        /*00b0*/ 	.word	0x0000c420


	//   ....[19]....
        /*00b4*/ 	.word	0x0000c590


	//   ....[20]....
        /*00b8*/ 	.word	0x0000c6a0


	//   ....[21]....
        /*00bc*/ 	.word	0x0000c7e0


	//   ....[22]....
        /*00c0*/ 	.word	0x0000c820


	//----- nvinfo : EIATTR_MAX_THREADS
	.align		4
.L_8447:
        /*00c4*/ 	.byte	0x04, 0x05
        /*00c6*/ 	.short	(.L_8449 - .L_8448)
.L_8448:
        /*00c8*/ 	.word	0x00000080
        /*00cc*/ 	.word	0x00000001
        /*00d0*/ 	.word	0x00000001


	//----- nvinfo : EIATTR_CRS_STACK_SIZE
	.align		4
.L_8449:
        /*00d4*/ 	.byte	0x04, 0x1e
        /*00d6*/ 	.short	(.L_8451 - .L_8450)
.L_8450:
        /*00d8*/ 	.word	0x00000000


	//----- nvinfo : EIATTR_CBANK_PARAM_SIZE
	.align		4
.L_8451:
        /*00dc*/ 	.byte	0x03, 0x19
        /*00de*/ 	.short	0x0220


	//----- nvinfo : EIATTR_PARAM_CBANK
	.align		4
        /*00e0*/ 	.byte	0x04, 0x0a
        /*00e2*/ 	.short	(.L_8453 - .L_8452)
	.align		4
.L_8452:
        /*00e4*/ 	.word	index@(.nv.constant0._ZN2at6native18elementwise_kernelILi128ELi4EZNS0_15gpu_kernel_implINS0_13AUnaryFunctorIsssZZZNS0_21remainder_kernel_cudaERNS_18TensorIteratorBaseEENKUlvE_clEvENKUlvE3_clEvEUlssE_EEEEvS5_RKT_EUliE_EEviT1_)
        /*00e8*/ 	.short	0x0380
        /*00ea*/ 	.short	0x0220


	//----- nvinfo : EIATTR_SW_WAR
	.align		4
.L_8453:
        /*00ec*/ 	.byte	0x04, 0x36
        /*00ee*/ 	.short	(.L_8455 - .L_8454)
.L_8454:
        /*00f0*/ 	.word	0x00000008
.L_8455:


//--------------------- .nv.info._ZN2at6native27unrolled_elementwise_kernelINS0_13AUnaryFunctorIsssZZZNS0_21remainder_kernel_cudaERNS_18TensorIteratorBaseEENKUlvE_clEvENKUlvE3_clEvEUlssE_EESt5arrayIPcLm2EELi4E23TrivialOffsetCalculatorILi1EjESD_NS0_6memory12LoadWithCastILi1EEENSE_13StoreWithCastILi1EEEEEviT_T0_T2_T3_T4_T5_ --------------------------
	.section	.nv.info._ZN2at6native27unrolled_elementwise_kernelINS0_13AUnaryFunctorIsssZZZNS0_21remainder_kernel_cudaERNS_18TensorIteratorBaseEENKUlvE_clEvENKUlvE3_clEvEUlssE_EESt5arrayIPcLm2EELi4E23TrivialOffsetCalculatorILi1EjESD_NS0_6memory12LoadWithCastILi1EEENSE_13StoreWithCastILi1EEEEEviT_T0_T2_T3_T4_T5_,"",@"SHT_CUDA_INFO"
	.sectionflags	@""
	.align	4


	//----- nvinfo : EIATTR_CUDA_API_VERSION
	.align		4
        /*0000*/ 	.byte	0x04, 0x37
        /*0002*/ 	.short	(.L_8457 - .L_8456)
.L_8456:
        /*0004*/ 	.word	0x00000082


	//----- nvinfo : EIATTR_KPARAM_INFO
	.align		4
.L_8457:
        /*0008*/ 	.byte	0x04, 0x17
        /*000a*/ 	.short	(.L_8459 - .L_8458)
.L_8458:
        /*000c*/ 	.word	0x00000000
        /*0010*/ 	.short	0x0006
        /*0012*/ 	.short	0x0024
        /*0014*/ 	.byte	0x00, 0xf0, 0x21, 0x00


	//----- nvinfo : EIATTR_KPARAM_INFO
	.align		4
.L_8459:
        /*0018*/ 	.byte	0x04, 0x17
        /*001a*/ 	.short	(.L_8461 - .L_8460)
.L_8460:
        /*001c*/ 	.word	0x00000000
        /*0020*/ 	.short	0x0005
        /*0022*/ 	.short	0x001c
        /*0024*/ 	.byte	0x00, 0xf0, 0x21, 0x00


	//----- nvinfo : EIATTR_KPARAM_INFO
	.align		4
.L_8461:
        /*0028*/ 	.byte	0x04, 0x17
        /*002a*/ 	.short	(.L_8463 - .L_8462)
.L_8462:
        /*002c*/ 	.word	0x00000000
        /*0030*/ 	.short	0x0004
        /*0032*/ 	.short	0x0019
        /*0034*/ 	.byte	0x00, 0xf0, 0x05, 0x00


	//----- nvinfo : EIATTR_KPARAM_INFO
	.align		4
.L_8463:
        /*0038*/ 	.byte	0x04, 0x17
        /*003a*/ 	.short	(.L_8465 - .L_8464)
.L_8464:
        /*003c*/ 	.word	0x00000000
        /*0040*/ 	.short	0x0003
        /*0042*/ 	.short	0x0018
        /*0044*/ 	.byte	0x00, 0xf0, 0x05, 0x00


	//----- nvinfo : EIATTR_KPARAM_INFO
	.align		4
.L_8465:
        /*0048*/ 	.byte	0x04, 0x17
        /*004a*/ 	.short	(.L_8467 - .L_8466)
.L_8466:
        /*004c*/ 	.word	0x00000000
        /*0050*/ 	.short	0x0002
        /*0052*/ 	.short	0x0008
        /*0054*/ 	.byte	0x00, 0xf0, 0x41, 0x00


	//----- nvinfo : EIATTR_KPARAM_INFO
	.align		4
.L_8467:
        /*0058*/ 	.byte	0x04, 0x17
        /*005a*/ 	.short	(.L_8469 - .L_8468)
.L_8468:
        /*005c*/ 	.word	0x00000000
        /*0060*/ 	.short	0x0001
        /*0062*/ 	.short	0x0004
        /*0064*/ 	.byte	0x00, 0xf0, 0x11, 0x00


	//----- nvinfo : EIATTR_KPARAM_INFO
	.align		4
.L_8469:
        /*0068*/ 	.byte	0x04, 0x17
        /*006a*/ 	.short	(.L_8471 - .L_8470)
.L_8470:
        /*006c*/ 	.word	0x00000000
        /*0070*/ 	.short	0x0000
        /*0072*/ 	.short	0x0000
        /*0074*/ 	.byte	0x00, 0xf0, 0x11, 0x00


	//----- nvinfo : EIATTR_SPARSE_MMA_MASK
	.align		4
.L_8471:
        /*0078*/ 	.byte	0x03, 0x50
        /*007a*/ 	.short	0x0000


	//----- nvinfo : EIATTR_MAXREG_COUNT
	.align		4
        /*007c*/ 	.byte	0x03, 0x1b
        /*007e*/ 	.short	0x00ff


	//----- nvinfo : EIATTR_EXTERNS
	.align		4
        /*0080*/ 	.byte	0x04, 0x0f
        /*0082*/ 	.short	(.L_8473 - .L_8472)


	//   ....[0]....
	.align		4
.L_8472:
        /*0084*/ 	.word	index@(__assertfail)


	//----- nvinfo : EIATTR_MERCURY_ISA_VERSION
	.align		4
.L_8473:
        /*0088*/ 	.byte	0x03, 0x5f
        /*008a*/ 	.short	0x0101


	//----- nvinfo : EIATTR_VRC_CTA_INIT_COUNT
	.align		4
        /*008c*/ 	.byte	0x02, 0x4a
	.zero		1
	.zero		1


	//----- nvinfo : EIATTR_SYSCALL_OFFSETS
	.align		4
        /*0090*/ 	.byte	0x04, 0x46
        /*0092*/ 	.short	(.L_8475 - .L_8474)


	//   ....[0]....
.L_8474:
        /*0094*/ 	.word	0x00000e30


	//   ....[1]....
        /*0098*/ 	.word	0x00001de0


	//   ....[2]....
        /*009c*/ 	.word	0x00002cd0


	//   ....[3]....
        /*00a0*/ 	.word	0x00003bc0


	//   ....[4]....
        /*00a4*/ 	.word	0x00005370


	//   ....[5]....
        /*00a8*/ 	.word	0x00006170


	//   ....[6]....
        /*00ac*/ 	.word	0x00007030


	//   ....[7]....
        /*00b0*/ 	.word	0x00007ef0


	//----- nvinfo : EIATTR_EXIT_INSTR_OFFSETS
	.align		4
.L_8475:
        /*00b4*/ 	.byte	0x04, 0x1c
        /*00b6*/ 	.short	(.L_8477 - .L_8476)


	//   ....[0]....
.L_8476:
        /*00b8*/ 	.word	0x00007300


	//   ....[1]....
        /*00bc*/ 	.word	0x00007430


	//   ....[2]....
        /*00c0*/ 	.word	0x00007450


	//   ....[3]....
        /*00c4*/ 	.word	0x000074f0


	//   ....[4]....
        /*00c8*/ 	.word	0x00007520


	//   ....[5]....
        /*00cc*/ 	.word	0x00007540


	//   ....[6]....
        /*00d0*/ 	.word	0x000075d0


	//   ....[7]....
        /*00d4*/ 	.word	0x00007610


	//   ....[8]....
        /*00d8*/ 	.word	0x000076b0


	//   ....[9]....
        /*00dc*/ 	.word	0x00007700


	//   ....[10]....
        /*00e0*/ 	.word	0x00007730


	//   ....[11]....
        /*00e4*/ 	.word	0x000077f0


	//   ....[12]....
        /*00e8*/ 	.word	0x00007960


	//   ....[13]....
        /*00ec*/ 	.word	0x00007ad0


	//   ....[14]....
        /*00f0*/ 	.word	0x00007c30


	//   ....[15]....
        /*00f4*/ 	.word	0x00007c70


	//   ....[16]....
        /*00f8*/ 	.word	0x00007ca0


	//   ....[17]....
        /*00fc*/ 	.word	0x00007d50


	//   ....[18]....
        /*0100*/ 	.word	0x00007d90


	//   ....[19]....
        /*0104*/ 	.word	0x00007f00


	//   ....[20]....
        /*0108*/ 	.word	0x00008010


	//   ....[21]....
        /*010c*/ 	.word	0x00008150


	//   ....[22]....
        /*0110*/ 	.word	0x00008190


	//----- nvinfo : EIATTR_MAX_THREADS
	.align		4
.L_8477:
        /*0114*/ 	.byte	0x04, 0x05
        /*0116*/ 	.short	(.L_8479 - .L_8478)
.L_8478:
        /*0118*/ 	.word	0x00000080
        /*011c*/ 	.word	0x00000001
        /*0120*/ 	.word	0x00000001


	//----- nvinfo : EIATTR_CRS_STACK_SIZE
	.align		4
.L_8479:
        /*0124*/ 	.byte	0x04, 0x1e
        /*0126*/ 	.short	(.L_8481 - .L_8480)
.L_8480:
        /*0128*/ 	.word	0x00000000


	//----- nvinfo : EIATTR_CBANK_PARAM_SIZE
	.align		4
.L_8481:
        /*012c*/ 	.byte	0x03, 0x19
        /*012e*/ 	.short	0x002c


	//----- nvinfo : EIATTR_PARAM_CBANK
	.align		4
        /*0130*/ 	.byte	0x04, 0x0a
        /*0132*/ 	.short	(.L_8483 - .L_8482)
	.align		4
.L_8482:
        /*0134*/ 	.word	index@(.nv.constant0._ZN2at6native27unrolled_elementwise_kernelINS0_13AUnaryFunctorIsssZZZNS0_21remainder_kernel_cudaERNS_18TensorIteratorBaseEENKUlvE_clEvENKUlvE3_clEvEUlssE_EESt5arrayIPcLm2EELi4E23TrivialOffsetCalculatorILi1EjESD_NS0_6memory12LoadWithCastILi1EEENSE_13StoreWithCastILi1EEEEEviT_T0_T2_T3_T4_T5_)
        /*0138*/ 	.short	0x0380
        /*013a*/ 	.short	0x002c


	//----- nvinfo : EIATTR_SW_WAR
	.align		4
.L_8483:
        /*013c*/ 	.byte	0x04, 0x36
        /*013e*/ 	.short	(.L_8485 - .L_8484)
.L_8484:
        /*0140*/ 	.word	0x00000008
.L_8485:


//--------------------- .nv.info._ZN2at6native18elementwise_kernelILi128ELi4EZNS0_22gpu_kernel_impl_nocastINS0_13AUnaryFunctorIsssZZZNS0_21remainder_kernel_cudaERNS_18TensorIteratorBaseEENKUlvE_clEvENKUlvE3_clEvEUlssE_EEEEvS5_RKT_EUliE_EEviT1_ --------------------------
	.section	.nv.info._ZN2at6native18elementwise_kernelILi128ELi4EZNS0_22gpu_kernel_impl_nocastINS0_13AUnaryFunctorIsssZZZNS0_21remainder_kernel_cudaERNS_18TensorIteratorBaseEENKUlvE_clEvENKUlvE3_clEvEUlssE_EEEEvS5_RKT_EUliE_EEviT1_,"",@"SHT_CUDA_INFO"
	.sectionflags	@""
	.align	4


	//----- nvinfo : EIATTR_CUDA_API_VERSION
	.align		4
        /*0000*/ 	.byte	0x04, 0x37
        /*0002*/ 	.short	(.L_8487 - .L_8486)
.L_8486:
        /*0004*/ 	.word	0x00000082


	//----- nvinfo : EIATTR_KPARAM_INFO
	.align		4
.L_8487:
        /*0008*/ 	.byte	0x04, 0x17
        /*000a*/ 	.short	(.L_8489 - .L_8488)
.L_8488:
        /*000c*/ 	.word	0x00000000
        /*0010*/ 	.short	0x0001
        /*0012*/ 	.short	0x0008
        /*0014*/ 	.byte	0x00, 0xf0, 0x61, 0x08


	//----- nvinfo : EIATTR_KPARAM_INFO
	.align		4
.L_8489:
        /*0018*/ 	.byte	0x04, 0x17
        /*001a*/ 	.short	(.L_8491 - .L_8490)
.L_8490:
        /*001c*/ 	.word	0x00000000
        /*0020*/ 	.short	0x0000
        /*0022*/ 	.short	0x0000
        /*0024*/ 	.byte	0x00, 0xf0, 0x11, 0x00


	//----- nvinfo : EIATTR_SPARSE_MMA_MASK
	.align		4
.L_8491:
        /*0028*/ 	.byte	0x03, 0x50
        /*002a*/ 	.short	0x0000


	//----- nvinfo : EIATTR_MAXREG_COUNT
	.align		4
        /*002c*/ 	.byte	0x03, 0x1b
        /*002e*/ 	.short	0x0080


	//----- nvinfo : EIATTR_MERCURY_ISA_VERSION
	.align		4
        /*0030*/ 	.byte	0x03, 0x5f
        /*0032*/ 	.short	0x0101


	//----- nvinfo : EIATTR_VRC_CTA_INIT_COUNT
	.align		4
        /*0034*/ 	.byte	0x02, 0x4a
	.zero		1
	.zero		1


	//----- nvinfo : EIATTR_EXIT_INSTR_OFFSETS
	.align		4
        /*0038*/ 	.byte	0x04, 0x1c
        /*003a*/ 	.short	(.L_8493 - .L_8492)


	//   ....[0]....
.L_8492:
        /*003c*/ 	.word	0x00000830


	//   ....[1]....
        /*0040*/ 	.word	0x00000a60


	//   ....[2]....
        /*0044*/ 	.word	0x00004a60


	//   ....[3]....
        /*0048*/ 	.word	0x00005f50


	//----- nvinfo : EIATTR_MAX_THREADS
	.align		4
.L_8493:
        /*004c*/ 	.byte	0x04, 0x05
        /*004e*/ 	.short	(.L_8495 - .L_8494)
.L_8494:
        /*0050*/ 	.word	0x00000080
        /*0054*/ 	.word	0x00000001
        /*0058*/ 	.word	0x00000001


	//----- nvinfo : EIATTR_CRS_STACK_SIZE
	.align		4
.L_8495:
        /*005c*/ 	.byte	0x04, 0x1e
        /*005e*/ 	.short	(.L_8497 - .L_8496)
.L_8496:
        /*0060*/ 	.word	0x00000000


	//----- nvinfo : EIATTR_CBANK_PARAM_SIZE
	.align		4
.L_8497:
        /*0064*/ 	.byte	0x03, 0x19
        /*0066*/ 	.short	0x0220


	//----- nvinfo : EIATTR_PARAM_CBANK
	.align		4
        /*0068*/ 	.byte	0x04, 0x0a
        /*006a*/ 	.short	(.L_8499 - .L_8498)
	.align		4
.L_8498:
        /*006c*/ 	.word	index@(.nv.constant0._ZN2at6native18elementwise_kernelILi128ELi4EZNS0_22gpu_kernel_impl_nocastINS0_13AUnaryFunctorIsssZZZNS0_21remainder_kernel_cudaERNS_18TensorIteratorBaseEENKUlvE_clEvENKUlvE3_clEvEUlssE_EEEEvS5_RKT_EUliE_EEviT1_)
        /*0070*/ 	.short	0x0380
        /*0072*/ 	.short	0x0220


	//----- nvinfo : EIATTR_SW_WAR
	.align		4
.L_8499:
        /*0074*/ 	.byte	0x04, 0x36
        /*0076*/ 	.short	(.L_8501 - .L_8500)
.L_8500:
        /*0078*/ 	.word	0x00000008
.L_8501:


//--------------------- .nv.info._ZN2at6native27unrolled_elementwise_kernelINS0_13AUnaryFunctorIsssZZZNS0_21remainder_kernel_cudaERNS_18TensorIteratorBaseEENKUlvE_clEvENKUlvE3_clEvEUlssE_EESt5arrayIPcLm2EELi4E23TrivialOffsetCalculatorILi1EjESD_NS0_6memory15LoadWithoutCastENSE_16StoreWithoutCastEEEviT_T0_T2_T3_T4_T5_ --------------------------
	.section	.nv.info._ZN2at6native27unrolled_elementwise_kernelINS0_13AUnaryFunctorIsssZZZNS0_21remainder_kernel_cudaERNS_18TensorIteratorBaseEENKUlvE_clEvENKUlvE3_clEvEUlssE_EESt5arrayIPcLm2EELi4E23TrivialOffsetCalculatorILi1EjESD_NS0_6memory15LoadWithoutCastENSE_16StoreWithoutCastEEEviT_T0_T2_T3_T4_T5_,"",@"SHT_CUDA_INFO"
	.sectionflags	@""
	.align	4


	//----- nvinfo : EIATTR_CUDA_API_VERSION
	.align		4
        /*0000*/ 	.byte	0x04, 0x37
        /*0002*/ 	.short	(.L_8503 - .L_8502)
.L_8502:
        /*0004*/ 	.word	0x00000082


	//----- nvinfo : EIATTR_KPARAM_INFO
	.align		4
.L_8503:
        /*0008*/ 	.byte	0x04, 0x17
        /*000a*/ 	.short	(.L_8505 - .L_8504)
.L_8504:
        /*000c*/ 	.word	0x00000000
        /*0010*/ 	.short	0x0006
        /*0012*/ 	.short	0x001b
        /*0014*/ 	.byte	0x00, 0xf0, 0x05, 0x00


	//----- nvinfo : EIATTR_KPARAM_INFO
	.align		4
.L_8505:
        /*0018*/ 	.byte	0x04, 0x17
        /*001a*/ 	.short	(.L_8507 - .L_8506)
.L_8506:
        /*001c*/ 	.word	0x00000000
        /*0020*/ 	.short	0x0005
        /*0022*/ 	.short	0x001a
        /*0024*/ 	.byte	0x00, 0xf0, 0x05, 0x00


	//----- nvinfo : EIATTR_KPARAM_INFO
	.align		4
.L_8507:
        /*0028*/ 	.byte	0x04, 0x17
        /*002a*/ 	.short	(.L_8509 - .L_8508)
.L_8508:
        /*002c*/ 	.word	0x00000000
        /*0030*/ 	.short	0x0004
        /*0032*/ 	.short	0x0019
        /*0034*/ 	.byte	0x00, 0xf0, 0x05, 0x00


	//----- nvinfo : EIATTR_KPARAM_INFO
	.align		4
.L_8509:
        /*0038*/ 	.byte	0x04, 0x17
        /*003a*/ 	.short	(.L_8511 - .L_8510)
.L_8510:
        /*003c*/ 	.word	0x00000000
        /*0040*/ 	.short	0x0003
        /*0042*/ 	.short	0x0018
        /*0044*/ 	.byte	0x00, 0xf0, 0x05, 0x00


	//----- nvinfo : EIATTR_KPARAM_INFO
	.align		4
.L_8511:
        /*0048*/ 	.byte	0x04, 0x17
        /*004a*/ 	.short	(.L_8513 - .L_8512)
.L_8512:
        /*004c*/ 	.word	0x00000000
        /*0050*/ 	.short	0x0002
        /*0052*/ 	.short	0x0008
        /*0054*/ 	.byte	0x00, 0xf0, 0x41, 0x00


	//----- nvinfo : EIATTR_KPARAM_INFO
	.align		4
.L_8513:
        /*0058*/ 	.byte	0x04, 0x17
        /*005a*/ 	.short	(.L_8515 - .L_8514)
.L_8514:
        /*005c*/ 	.word	0x00000000
        /*0060*/ 	.short	0x0001
        /*0062*/ 	.short	0x0004
        /*0064*/ 	.byte	0x00, 0xf0, 0x11, 0x00


	//----- nvinfo : EIATTR_KPARAM_INFO
	.align		4
.L_8515:
        /*0068*/ 	.byte	0x04, 0x17
        /*006a*/ 	.short	(.L_8517 - .L_8516)
.L_8516:
        /*006c*/ 	.word	0x00000000
        /*0070*/ 	.short	0x0000
        /*0072*/ 	.short	0x0000
        /*0074*/ 	.byte	0x00, 0xf0, 0x11, 0x00


	//----- nvinfo : EIATTR_SPARSE_MMA_MASK
	.align		4
.L_8517:
        /*0078*/ 	.byte	0x03, 0x50
        /*007a*/ 	.short	0x0000


	//----- nvinfo : EIATTR_MAXREG_COUNT
	.align		4
        /*007c*/ 	.byte	0x03, 0x1b
        /*007e*/ 	.short	0x00ff


	//----- nvinfo : EIATTR_MERCURY_ISA_VERSION
	.align		4
        /*0080*/ 	.byte	0x03, 0x5f
        /*0082*/ 	.short	0x0101


	//----- nvinfo : EIATTR_VRC_CTA_INIT_COUNT
	.align		4
        /*0084*/ 	.byte	0x02, 0x4a
	.zero		1
	.zero		1


	//----- nvinfo : EIATTR_EXIT_INSTR_OFFSETS
	.align		4
        /*0088*/ 	.byte	0x04, 0x1c
        /*008a*/ 	.short	(.L_8519 - .L_8518)


	//   ....[0]....
.L_8518:
        /*008c*/ 	.word	0x00000c30


	//   ....[1]....
        /*0090*/ 	.word	0x00000c80


	//----- nvinfo : EIATTR_MAX_THREADS
	.align		4
.L_8519:
        /*0094*/ 	.byte	0x04, 0x05
        /*0096*/ 	.short	(.L_8521 - .L_8520)
.L_8520:
        /*0098*/ 	.word	0x00000080
        /*009c*/ 	.word	0x00000001
        /*00a0*/ 	.word	0x00000001


	//----- nvinfo : EIATTR_CRS_STACK_SIZE
	.align		4
.L_8521:
        /*00a4*/ 	.byte	0x04, 0x1e
        /*00a6*/ 	.short	(.L_8523 - .L_8522)
.L_8522:
        /*00a8*/ 	.word	0x00000000


	//----- nvinfo : EIATTR_CBANK_PARAM_SIZE
	.align		4
.L_8523:
        /*00ac*/ 	.byte	0x03, 0x19
        /*00ae*/ 	.short	0x001c


	//----- nvinfo : EIATTR_PARAM_CBANK
	.align		4
        /*00b0*/ 	.byte	0x04, 0x0a
        /*00b2*/ 	.short	(.L_8525 - .L_8524)
	.align		4
.L_8524:
        /*00b4*/ 	.word	index@(.nv.constant0._ZN2at6native27unrolled_elementwise_kernelINS0_13AUnaryFunctorIsssZZZNS0_21remainder_kernel_cudaERNS_18TensorIteratorBaseEENKUlvE_clEvENKUlvE3_clEvEUlssE_EESt5arrayIPcLm2EELi4E23TrivialOffsetCalculatorILi1EjESD_NS0_6memory15LoadWithoutCastENSE_16StoreWithoutCastEEEviT_T0_T2_T3_T4_T5_)
        /*00b8*/ 	.short	0x0380
        /*00ba*/ 	.short	0x001c


	//----- nvinfo : EIATTR_SW_WAR
	.align		4
.L_8525:
        /*00bc*/ 	.byte	0x04, 0x36
        /*00be*/ 	.short	(.L_8527 - .L_8526)
.L_8526:
        /*00c0*/ 	.word	0x00000008
.L_8527:


//--------------------- .nv.info._ZN2at6native29vectorized_elementwise_kernelILi2ENS0_13AUnaryFunctorIsssZZZNS0_21remainder_kernel_cudaERNS_18TensorIteratorBaseEENKUlvE_clEvENKUlvE3_clEvEUlssE_EESt5arrayIPcLm2EEEEviT0_T1_ --------------------------
	.section	.nv.info._ZN2at6native29vectorized_elementwise_kernelILi2ENS0_13AUnaryFunctorIsssZZZNS0_21remainder_kernel_cudaERNS_18TensorIteratorBaseEENKUlvE_clEvENKUlvE3_clEvEUlssE_EESt5arrayIPcLm2EEEEviT0_T1_,"",@"SHT_CUDA_INFO"
	.sectionflags	@""
	.align	4


	//----- nvinfo : EIATTR_CUDA_API_VERSION
	.align		4
        /*0000*/ 	.byte	0x04, 0x37
        /*0002*/ 	.short	(.L_8529 - .L_8528)
.L_8528:
        /*0004*/ 	.word	0x00000082


	//----- nvinfo : EIATTR_KPARAM_INFO
	.align		4
.L_8529:
        /*0008*/ 	.byte	0x04, 0x17
        /*000a*/ 	.short	(.L_8531 - .L_8530)
.L_8530:
        /*000c*/ 	.word	0x00000000
        /*0010*/ 	.short	0x0002
        /*0012*/ 	.short	0x0008
        /*0014*/ 	.byte	0x00, 0xf0, 0x41, 0x00


	//----- nvinfo : EIATTR_KPARAM_INFO
	.align		4
.L_8531:
        /*0018*/ 	.byte	0x04, 0x17
        /*001a*/ 	.short	(.L_8533 - .L_8532)
.L_8532:
        /*001c*/ 	.word	0x00000000
        /*0020*/ 	.short	0x0001
        /*0022*/ 	.short	0x0004
        /*0024*/ 	.byte	0x00, 0xf0, 0x11, 0x00


	//----- nvinfo : EIATTR_KPARAM_INFO
	.align		4
.L_8533:
        /*0028*/ 	.byte	0x04, 0x17
        /*002a*/ 	.short	(.L_8535 - .L_8534)
.L_8534:
        /*002c*/ 	.word	0x00000000
        /*0030*/ 	.short	0x0000
        /*0032*/ 	.short	0x0000
        /*0034*/ 	.byte	0x00, 0xf0, 0x11, 0x00


	//----- nvinfo : EIATTR_SPARSE_MMA_MASK
	.align		4
.L_8535:
        /*0038*/ 	.byte	0x03, 0x50
        /*003a*/ 	.short	0x0000


	//----- nvinfo : EIATTR_MAXREG_COUNT
	.align		4
        /*003c*/ 	.byte	0x03, 0x1b
        /*003e*/ 	.short	0x00ff


	//----- nvinfo : EIATTR_MERCURY_ISA_VERSION
	.align		4
        /*0040*/ 	.byte	0x03, 0x5f
        /*0042*/ 	.short	0x0101


	//----- nvinfo : EIATTR_VRC_CTA_INIT_COUNT
	.align		4
        /*0044*/ 	.byte	0x02, 0x4a
	.zero		1
	.zero		1


	//----- nvinfo : EIATTR_EXIT_INSTR_OFFSETS
	.align		4
        /*0048*/ 	.byte	0x04, 0x1c
        /*004a*/ 	.short	(.L_8537 - .L_8536)


	//   ....[0]....
.L_8536:
        /*004c*/ 	.word	0x00001900


	//   ....[1]....
        /*0050*/ 	.word	0x00001950


	//   ....[2]....
        /*0054*/ 	.word	0x00002960


	//----- nvinfo : EIATTR_MAX_THREADS
	.align		4
.L_8537:
        /*0058*/ 	.byte	0x04, 0x05
        /*005a*/ 	.short	(.L_8539 - .L_8538)
.L_8538:
        /*005c*/ 	.word	0x00000080
        /*0060*/ 	.word	0x00000001
        /*0064*/ 	.word	0x00000001


	//----- nvinfo : EIATTR_CRS_STACK_SIZE
	.align		4
.L_8539:
        /*0068*/ 	.byte	0x04, 0x1e
        /*006a*/ 	.short	(.L_8541 - .L_8540)
.L_8540:
        /*006c*/ 	.word	0x00000000


	//----- nvinfo : EIATTR_CBANK_PARAM_SIZE
	.align		4
.L_8541:
        /*0070*/ 	.byte	0x03, 0x19
        /*0072*/ 	.short	0x0018


	//----- nvinfo : EIATTR_PARAM_CBANK
	.align		4
        /*0074*/ 	.byte	0x04, 0x0a
        /*0076*/ 	.short	(.L_8543 - .L_8542)
	.align		4
.L_8542:
        /*0078*/ 	.word	index@(.nv.constant0._ZN2at6native29vectorized_elementwise_kernelILi2ENS0_13AUnaryFunctorIsssZZZNS0_21remainder_kernel_cudaERNS_18TensorIteratorBaseEENKUlvE_clEvENKUlvE3_clEvEUlssE_EESt5arrayIPcLm2EEEEviT0_T1_)
        /*007c*/ 	.short	0x0380
        /*007e*/ 	.short	0x0018


	//----- nvinfo : EIATTR_SW_WAR
	.align		4
.L_8543:
        /*0080*/ 	.byte	0x04, 0x36
        /*0082*/ 	.short	(.L_8545 - .L_8544)
.L_8544:
        /*0084*/ 	.word	0x00000008
.L_8545:


//--------------------- .nv.info._ZN2at6native29vectorized_elementwise_kernelILi4ENS0_13AUnaryFunctorIsssZZZNS0_21remainder_kernel_cudaERNS_18TensorIteratorBaseEENKUlvE_clEvENKUlvE3_clEvEUlssE_EESt5arrayIPcLm2EEEEviT0_T1_ --------------------------
	.section	.nv.info._ZN2at6native29vectorized_elementwise_kernelILi4ENS0_13AUnaryFunctorIsssZZZNS0_21remainder_kernel_cudaERNS_18TensorIteratorBaseEENKUlvE_clEvENKUlvE3_clEvEUlssE_EESt5arrayIPcLm2EEEEviT0_T1_,"",@"SHT_CUDA_INFO"
	.sectionflags	@""
	.align	4


	//----- nvinfo : EIATTR_CUDA_API_VERSION
	.align		4
        /*0000*/ 	.byte	0x04, 0x37
        /*0002*/ 	.short	(.L_8547 - .L_8546)
.L_8546:
        /*0004*/ 	.word	0x00000082


	//----- nvinfo : EIATTR_KPARAM_INFO
	.align		4
.L_8547:
        /*0008*/ 	.byte	0x04, 0x17
        /*000a*/ 	.short	(.L_8549 - .L_8548)
.L_8548:
        /*000c*/ 	.word	0x00000000
        /*0010*/ 	.short	0x0002
        /*0012*/ 	.short	0x0008
        /*0014*/ 	.byte	0x00, 0xf0, 0x41, 0x00


	//----- nvinfo : EIATTR_KPARAM_INFO
	.align		4
.L_8549:
        /*0018*/ 	.byte	0x04, 0x17
        /*001a*/ 	.short	(.L_8551 - .L_8550)
.L_8550:
        /*001c*/ 	.word	0x00000000
        /*0020*/ 	.short	0x0001
        /*0022*/ 	.short	0x0004
        /*0024*/ 	.byte	0x00, 0xf0, 0x11, 0x00


	//----- nvinfo : EIATTR_KPARAM_INFO
	.align		4
.L_8551:
        /*0028*/ 	.byte	0x04, 0x17
        /*002a*/ 	.short	(.L_8553 - .L_8552)
.L_8552:
        /*002c*/ 	.word	0x00000000
        /*0030*/ 	.short	0x0000
        /*0032*/ 	.short	0x0000
        /*0034*/ 	.byte	0x00, 0xf0, 0x11, 0x00


	//----- nvinfo : EIATTR_SPARSE_MMA_MASK
	.align		4
.L_8553:
        /*0038*/ 	.byte	0x03, 0x50
        /*003a*/ 	.short	0x0000


	//----- nvinfo : EIATTR_MAXREG_COUNT
	.align		4
        /*003c*/ 	.byte	0x03, 0x1b
        /*003e*/ 	.short	0x00ff


	//----- nvinfo : EIATTR_MERCURY_ISA_VERSION
	.align		4
        /*0040*/ 	.byte	0x03, 0x5f
        /*0042*/ 	.short	0x0101


	//----- nvinfo : EIATTR_VRC_CTA_INIT_COUNT
	.align		4
        /*0044*/ 	.byte	0x02, 0x4a
	.zero		1
	.zero		1


	//----- nvinfo : EIATTR_EXIT_INSTR_OFFSETS
	.align		4
        /*0048*/ 	.byte	0x04, 0x1c
        /*004a*/ 	.short	(.L_8555 - .L_8554)


	//   ....[0]....
.L_8554:
        /*004c*/ 	.word	0x00001940


	//   ....[1]....
        /*0050*/ 	.word	0x00001990


	//   ....[2]....
        /*0054*/ 	.word	0x00002930


	//----- nvinfo : EIATTR_MAX_THREADS
	.align		4
.L_8555:
        /*0058*/ 	.byte	0x04, 0x05
        /*005a*/ 	.short	(.L_8557 - .L_8556)
.L_8556:
        /*005c*/ 	.word	0x00000080
        /*0060*/ 	.word	0x00000001
        /*0064*/ 	.word	0x00000001


	//----- nvinfo : EIATTR_CRS_STACK_SIZE
	.align		4
.L_8557:
        /*0068*/ 	.byte	0x04, 0x1e
        /*006a*/ 	.short	(.L_8559 - .L_8558)
.L_8558:
        /*006c*/ 	.word	0x00000000


	//----- nvinfo : EIATTR_CBANK_PARAM_SIZE
	.align		4
.L_8559:
        /*0070*/ 	.byte	0x03, 0x19
        /*0072*/ 	.short	0x0018


	//----- nvinfo : EIATTR_PARAM_CBANK
	.align		4
        /*0074*/ 	.byte	0x04, 0x0a
        /*0076*/ 	.short	(.L_8561 - .L_8560)
	.align		4
.L_8560:
        /*0078*/ 	.word	index@(.nv.constant0._ZN2at6native29vectorized_elementwise_kernelILi4ENS0_13AUnaryFunctorIsssZZZNS0_21remainder_kernel_cudaERNS_18TensorIteratorBaseEENKUlvE_clEvENKUlvE3_clEvEUlssE_EESt5arrayIPcLm2EEEEviT0_T1_)
        /*007c*/ 	.short	0x0380
        /*007e*/ 	.short	0x0018


	//----- nvinfo : EIATTR_SW_WAR
	.align		4
.L_8561:
        /*0080*/ 	.byte	0x04, 0x36
        /*0082*/ 	.short	(.L_8563 - .L_8562)
.L_8562:
        /*0084*/ 	.word	0x00000008
.L_8563:


//--------------------- .nv.info._ZN2at6native29vectorized_elementwise_kernelILi8ENS0_13AUnaryFunctorIsssZZZNS0_21remainder_kernel_cudaERNS_18TensorIteratorBaseEENKUlvE_clEvENKUlvE3_clEvEUlssE_EESt5arrayIPcLm2EEEEviT0_T1_ --------------------------
	.section	.nv.info._ZN2at6native29vectorized_elementwise_kernelILi8ENS0_13AUnaryFunctorIsssZZZNS0_21remainder_kernel_cudaERNS_18TensorIteratorBaseEENKUlvE_clEvENKUlvE3_clEvEUlssE_EESt5arrayIPcLm2EEEEviT0_T1_,"",@"SHT_CUDA_INFO"
	.sectionflags	@""
	.align	4


	//----- nvinfo : EIATTR_CUDA_API_VERSION
	.align		4
        /*0000*/ 	.byte	0x04, 0x37
        /*0002*/ 	.short	(.L_8565 - .L_8564)
.L_8564:
        /*0004*/ 	.word	0x00000082


	//----- nvinfo : EIATTR_KPARAM_INFO
	.align		4
.L_8565:
        /*0008*/ 	.byte	0x04, 0x17
        /*000a*/ 	.short	(.L_8567 - .L_8566)
.L_8566:
        /*000c*/ 	.word	0x00000000
        /*0010*/ 	.short	0x0002
        /*0012*/ 	.short	0x0008
        /*0014*/ 	.byte	0x00, 0xf0, 0x41, 0x00


	//----- nvinfo : EIATTR_KPARAM_INFO
	.align		4
.L_8567:
        /*0018*/ 	.byte	0x04, 0x17
        /*001a*/ 	.short	(.L_8569 - .L_8568)
.L_8568:
        /*001c*/ 	.word	0x00000000
        /*0020*/ 	.short	0x0001
        /*0022*/ 	.short	0x0004
        /*0024*/ 	.byte	0x00, 0xf0, 0x11, 0x00


	//----- nvinfo : EIATTR_KPARAM_INFO
	.align		4
.L_8569:
        /*0028*/ 	.byte	0x04, 0x17
        /*002a*/ 	.short	(.L_8571 - .L_8570)
.L_8570:
        /*002c*/ 	.word	0x00000000
        /*0030*/ 	.short	0x0000
        /*0032*/ 	.short	0x0000
        /*0034*/ 	.byte	0x00, 0xf0, 0x11, 0x00


	//----- nvinfo : EIATTR_SPARSE_MMA_MASK
	.align		4
.L_8571:
        /*0038*/ 	.byte	0x03, 0x50
        /*003a*/ 	.short	0x0000


	//----- nvinfo : EIATTR_MAXREG_COUNT
	.align		4
        /*003c*/ 	.byte	0x03, 0x1b
        /*003e*/ 	.short	0x00ff


	//----- nvinfo : EIATTR_MERCURY_ISA_VERSION
	.align		4
        /*0040*/ 	.byte	0x03, 0x5f
        /*0042*/ 	.short	0x0101


	//----- nvinfo : EIATTR_VRC_CTA_INIT_COUNT
	.align		4
        /*0044*/ 	.byte	0x02, 0x4a
	.zero		1
	.zero		1


	//----- nvinfo : EIATTR_EXIT_INSTR_OFFSETS
	.align		4
        /*0048*/ 	.byte	0x04, 0x1c
        /*004a*/ 	.short	(.L_8573 - .L_8572)


	//   ....[0]....
.L_8572:
        /*004c*/ 	.word	0x00000010


	//----- nvinfo : EIATTR_MAX_THREADS
	.align		4
.L_8573:
        /*0050*/ 	.byte	0x04, 0x05
        /*0052*/ 	.short	(.L_8575 - .L_8574)
.L_8574:
        /*0054*/ 	.word	0x00000080
        /*0058*/ 	.word	0x00000001
        /*005c*/ 	.word	0x00000001


	//----- nvinfo : EIATTR_CBANK_PARAM_SIZE
	.align		4
.L_8575:
        /*0060*/ 	.byte	0x03, 0x19
        /*0062*/ 	.short	0x0018


	//----- nvinfo : EIATTR_PARAM_CBANK
	.align		4
        /*0064*/ 	.byte	0x04, 0x0a
        /*0066*/ 	.short	(.L_8577 - .L_8576)
	.align		4
.L_8576:
        /*0068*/ 	.word	index@(.nv.constant0._ZN2at6native29vectorized_elementwise_kernelILi8ENS0_13AUnaryFunctorIsssZZZNS0_21remainder_kernel_cudaERNS_18TensorIteratorBaseEENKUlvE_clEvENKUlvE3_clEvEUlssE_EESt5arrayIPcLm2EEEEviT0_T1_)
        /*006c*/ 	.short	0x0380
        /*006e*/ 	.short	0x0018


	//----- nvinfo : EIATTR_SW_WAR
	.align		4
.L_8577:
        /*0070*/ 	.byte	0x04, 0x36
        /*0072*/ 	.short	(.L_8579 - .L_8578)
.L_8578:
        /*0074*/ 	.word	0x00000008
.L_8579:


//--------------------- .nv.info._ZN2at6native18elementwise_kernelILi128ELi4EZNS0_15gpu_kernel_implINS0_13BinaryFunctorIlllZZZNS0_21remainder_kernel_cudaERNS_18TensorIteratorBaseEENKUlvE_clEvENKUlvE2_clEvEUlllE_EEEEvS5_RKT_EUliE_EEviT1_ --------------------------
	.section	.nv.info._ZN2at6native18elementwise_kernelILi128ELi4EZNS0_15gpu_kernel_implINS0_13BinaryFunctorIlllZZZNS0_21remainder_kernel_cudaERNS_18TensorIteratorBaseEENKUlvE_clEvENKUlvE2_clEvEUlllE_EEEEvS5_RKT_EUliE_EEviT1_,"",@"SHT_CUDA_INFO"
	.sectionflags	@""
	.align	4


	//----- nvinfo : EIATTR_CUDA_API_VERSION
	.align		4
        /*0000*/ 	.byte	0x04, 0x37
        /*0002*/ 	.short	(.L_8581 - .L_8580)
.L_8580:
        /*0004*/ 	.word	0x00000082


	//----- nvinfo : EIATTR_KPARAM_INFO
	.align		4
.L_8581:
        /*0008*/ 	.byte	0x04, 0x17
        /*000a*/ 	.short	(.L_8583 - .L_8582)
.L_8582:
        /*000c*/ 	.word	0x00000000
        /*0010*/ 	.short	0x0001
        /*0012*/ 	.short	0x0008
        /*0014*/ 	.byte	0x00, 0xf0, 0x21, 0x0a


	//----- nvinfo : EIATTR_KPARAM_INFO
	.align		4
.L_8583:
        /*0018*/ 	.byte	0x04, 0x17
        /*001a*/ 	.short	(.L_8585 - .L_8584)
.L_8584:
        /*001c*/ 	.word	0x00000000
        /*0020*/ 	.short	0x0000
        /*0022*/ 	.short	0x0000
        /*0024*/ 	.byte	0x00, 0xf0, 0x11, 0x00


	//----- nvinfo : EIATTR_SPARSE_MMA_MASK
	.align		4
.L_8585:
        /*0028*/ 	.byte	0x03, 0x50
        /*002a*/ 	.short	0x0000


	//----- nvinfo : EIATTR_MAXREG_COUNT
	.align		4
        /*002c*/ 	.byte	0x03, 0x1b
        /*002e*/ 	.short	0x0080


	//----- nvinfo : EIATTR_EXTERNS
	.align		4
        /*0030*/ 	.byte	0x04, 0x0f
        /*0032*/ 	.short	(.L_8587 - .L_8586)


	//   ....[0]....
	.align		4
.L_8586:
        /*0034*/ 	.word	index@(__assertfail)


	//----- nvinfo : EIATTR_MERCURY_ISA_VERSION
	.align		4
.L_8587:
        /*0038*/ 	.byte	0x03, 0x5f
        /*003a*/ 	.short	0x0101


	//----- nvinfo : EIATTR_VRC_CTA_INIT_COUNT
	.align		4
        /*003c*/ 	.byte	0x02, 0x4a
	.zero		1
	.zero		1


	//----- nvinfo : EIATTR_SYSCALL_OFFSETS
	.align		4
        /*0040*/ 	.byte	0x04, 0x46
        /*0042*/ 	.short	(.L_8589 - .L_8588)


	//   ....[0]....
.L_8588:
        /*0044*/ 	.word	0x00002470


	//   ....[1]....
        /*0048*/ 	.word	0x00003290


	//   ....[2]....
        /*004c*/ 	.word	0x00004340


	//   ....[3]....
        /*0050*/ 	.word	0x000069a0


	//   ....[4]....
        /*0054*/ 	.word	0x00008560


	//   ....[5]....
        /*0058*/ 	.word	0x0000ad10


	//   ....[6]....
        /*005c*/ 	.word	0x0000c8d0


	//   ....[7]....
        /*0060*/ 	.word	0x0000f0b0


	//   ....[8]....
        /*0064*/ 	.word	0x00010c60


	//----- nvinfo : EIATTR_EXIT_INSTR_OFFSETS
	.align		4
.L_8589:
        /*0068*/ 	.byte	0x04, 0x1c
        /*006a*/ 	.short	(.L_8591 - .L_8590)


	//   ....[0]....
.L_8590:
        /*006c*/ 	.word	0x0000cba0


	//   ....[1]....
        /*0070*/ 	.word	0x000101f0


	//   ....[2]....
        /*0074*/ 	.word	0x00010210


	//   ....[3]....
        /*0078*/ 	.word	0x00010290


	//   ....[4]....
        /*007c*/ 	.word	0x000102b0


	//   ....[5]....
        /*0080*/ 	.word	0x000102d0


	//   ....[6]....
        /*0084*/ 	.word	0x00010360


	//   ....[7]....
        /*0088*/ 	.word	0x000103a0


	//   ....[8]....
        /*008c*/ 	.word	0x00010440


	//   ....[9]....
        /*0090*/ 	.word	0x00010490


	//   ....[10]....
        /*0094*/ 	.word	0x000104c0


	//   ....[11]....
        /*0098*/ 	.word	0x00010580


	//   ....[12]....
        /*009c*/ 	.word	0x000106f0


	//   ....[13]....
        /*00a0*/ 	.word	0x00010860


	//   ....[14]....
        /*00a4*/ 	.word	0x000109d0


	//   ....[15]....
        /*00a8*/ 	.word	0x000109f0


	//   ....[16]....
        /*00ac*/ 	.word	0x00010a10


	//   ....[17]....
        /*00b0*/ 	.word	0x00010ac0


	//   ....[18]....
        /*00b4*/ 	.word	0x00010b00


	//   ....[19]....
        /*00b8*/ 	.word	0x00010c70


	//   ....[20]....
        /*00bc*/ 	.word	0x00010d80


	//   ....[21]....
        /*00c0*/ 	.word	0x00010ec0


	//   ....[22]....
        /*00c4*/ 	.word	0x00010f00


	//----- nvinfo : EIATTR_MAX_THREADS
	.align		4
.L_8591:
        /*00c8*/ 	.byte	0x04, 0x05
        /*00ca*/ 	.short	(.L_8593 - .L_8592)
.L_8592:
        /*00cc*/ 	.word	0x00000080
        /*00d0*/ 	.word	0x00000001
        /*00d4*/ 	.word	0x00000001


	//----- nvinfo : EIATTR_CRS_STACK_SIZE
	.align		4
.L_8593:
        /*00d8*/ 	.byte	0x04, 0x1e
        /*00da*/ 	.short	(.L_8595 - .L_8594)
.L_8594:
        /*00dc*/ 	.word	0x00000000


	//----- nvinfo : EIATTR_CBANK_PARAM_SIZE
	.align		4
.L_8595:
        /*00e0*/ 	.byte	0x03, 0x19
        /*00e2*/ 	.short	0x0290


	//----- nvinfo : EIATTR_PARAM_CBANK
	.align		4
        /*00e4*/ 	.byte	0x04, 0x0a
        /*00e6*/ 	.short	(.L_8597 - .L_8596)
	.align		4
.L_8596:
        /*00e8*/ 	.word	index@(.nv.constant0._ZN2at6native18elementwise_kernelILi128ELi4EZNS0_15gpu_kernel_implINS0_13BinaryFunctorIlllZZZNS0_21remainder_kernel_cudaERNS_18TensorIteratorBaseEENKUlvE_clEvENKUlvE2_clEvEUlllE_EEEEvS5_RKT_EUliE_EEviT1_)
        /*00ec*/ 	.short	0x0380
        /*00ee*/ 	.short	0x0290


	//----- nvinfo : EIATTR_SW_WAR
	.align		4
.L_8597:
        /*00f0*/ 	.byte	0x04, 0x36
        /*00f2*/ 	.short	(.L_8599 - .L_8598)
.L_8598:
        /*00f4*/ 	.word	0x00000008
.L_8599:


//--------------------- .nv.info._ZN2at6native27unrolled_elementwise_kernelINS0_13BinaryFunctorIlllZZZNS0_21remainder_kernel_cudaERNS_18TensorIteratorBaseEENKUlvE_clEvENKUlvE2_clEvEUlllE_EESt5arrayIPcLm3EELi4E23TrivialOffsetCalculatorILi2EjESC_ILi1EjENS0_6memory12LoadWithCastILi2EEENSF_13StoreWithCastILi1EEEEEviT_T0_T2_T3_T4_T5_ --------------------------
	.section	.nv.info._ZN2at6native27unrolled_elementwise_kernelINS0_13BinaryFunctorIlllZZZNS0_21remainder_kernel_cudaERNS_18TensorIteratorBaseEENKUlvE_clEvENKUlvE2_clEvEUlllE_EESt5arrayIPcLm3EELi4E23TrivialOffsetCalculatorILi2EjESC_ILi1EjENS0_6memory12LoadWithCastILi2EEENSF_13StoreWithCastILi1EEEEEviT_T0_T2_T3_T4_T5_,"",@"SHT_CUDA_INFO"
	.sectionflags	@""
	.align	4


	//----- nvinfo : EIATTR_CUDA_API_VERSION
	.align		4
        /*0000*/ 	.byte	0x04, 0x37
        /*0002*/ 	.short	(.L_8601 - .L_8600)
.L_8600:
        /*0004*/ 	.word	0x00000082


	//----- nvinfo : EIATTR_KPARAM_INFO
	.align		4
.L_8601:
        /*0008*/ 	.byte	0x04, 0x17
        /*000a*/ 	.short	(.L_8603 - .L_8602)
.L_8602:
        /*000c*/ 	.word	0x00000000
        /*0010*/ 	.short	0x0006
        /*0012*/ 	.short	0x0030
        /*0014*/ 	.byte	0x00, 0xf0, 0x21, 0x00


	//----- nvinfo : EIATTR_KPARAM_INFO
	.align		4
.L_8603:
        /*0018*/ 	.byte	0x04, 0x17
        /*001a*/ 	.short	(.L_8605 - .L_8604)
.L_8604:
        /*001c*/ 	.word	0x00000000
        /*0020*/ 	.short	0x0005
        /*0022*/ 	.short	0x0024
        /*0024*/ 	.byte	0x00, 0xf0, 0x31, 0x00


	//----- nvinfo : EIATTR_KPARAM_INFO
	.align		4
.L_8605:
        /*0028*/ 	.byte	0x04, 0x17
        /*002a*/ 	.short	(.L_8607 - .L_8606)
.L_8606:
        /*002c*/ 	.word	0x00000000
        /*0030*/ 	.short	0x0004
        /*0032*/ 	.short	0x0021
        /*0034*/ 	.byte	0x00, 0xf0, 0x05, 0x00


	//----- nvinfo : EIATTR_KPARAM_INFO
	.align		4
.L_8607:
        /*0038*/ 	.byte	0x04, 0x17
        /*003a*/ 	.short	(.L_8609 - .L_8608)
.L_8608:
        /*003c*/ 	.word	0x00000000
        /*0040*/ 	.short	0x0003
        /*0042*/ 	.short	0x0020
        /*0044*/ 	.byte	0x00, 0xf0, 0x05, 0x00


	//----- nvinfo : EIATTR_KPARAM_INFO
	.align		4
.L_8609:
        /*0048*/ 	.byte	0x04, 0x17
        /*004a*/ 	.short	(.L_8611 - .L_8610)
.L_8610:
        /*004c*/ 	.word	0x00000000
        /*0050*/ 	.short	0x0002
        /*0052*/ 	.short	0x0008
        /*0054*/ 	.byte	0x00, 0xf0, 0x61, 0x00


	//----- nvinfo : EIATTR_KPARAM_INFO
	.align		4
.L_8611:
        /*0058*/ 	.byte	0x04, 0x17
        /*005a*/ 	.short	(.L_8613 - .L_8612)
.L_8612:
        /*005c*/ 	.word	0x00000000
        /*0060*/ 	.short	0x0001
        /*0062*/ 	.short	0x0004
        /*0064*/ 	.byte	0x00, 0xf0, 0x05, 0x00


	//----- nvinfo : EIATTR_KPARAM_INFO
	.align		4
.L_8613:
        /*0068*/ 	.byte	0x04, 0x17
        /*006a*/ 	.short	(.L_8615 - .L_8614)
.L_8614:
        /*006c*/ 	.word	0x00000000
        /*0070*/ 	.short	0x0000
        /*0072*/ 	.short	0x0000
        /*0074*/ 	.byte	0x00, 0xf0, 0x11, 0x00


	//----- nvinfo : EIATTR_SPARSE_MMA_MASK
	.align		4
.L_8615:
        /*0078*/ 	.byte	0x03, 0x50
        /*007a*/ 	.short	0x0000


	//----- nvinfo : EIATTR_MAXREG_COUNT
	.align		4
        /*007c*/ 	.byte	0x03, 0x1b
        /*007e*/ 	.short	0x00ff


	//----- nvinfo : EIATTR_EXTERNS
	.align		4
        /*0080*/ 	.byte	0x04, 0x0f
        /*0082*/ 	.short	(.L_8617 - .L_8616)


	//   ....[0]....
	.align		4
.L_8616:
        /*0084*/ 	.word	index@(__assertfail)


	//----- nvinfo : EIATTR_MERCURY_ISA_VERSION
	.align		4
.L_8617:
        /*0088*/ 	.byte	0x03, 0x5f
        /*008a*/ 	.short	0x0101


	//----- nvinfo : EIATTR_VRC_CTA_INIT_COUNT
	.align		4
        /*008c*/ 	.byte	0x02, 0x4a
	.zero		1
	.zero		1


	//----- nvinfo : EIATTR_SYSCALL_OFFSETS
	.align		4
        /*0090*/ 	.byte	0x04, 0x46
        /*0092*/ 	.short	(.L_8619 - .L_8618)


	//   ....[0]....
.L_8618:
        /*0094*/ 	.word	0x00000e30


	//   ....[1]....
        /*0098*/ 	.word	0x00001c90


	//   ....[2]....
        /*009c*/ 	.word	0x00002c20


	//   ....[3]....
        /*00a0*/ 	.word	0x00003a80


	//   ....[4]....
        /*00a4*/ 	.word	0x00004960


	//   ....[5]....
        /*00a8*/ 	.word	0x000057c0


	//   ....[6]....
        /*00ac*/ 	.word	0x000066a0


	//   ....[7]....
        /*00b0*/ 	.word	0x00007500


	//   ....[8]....
        /*00b4*/ 	.word	0x00008ff0


	//   ....[9]....
        /*00b8*/ 	.word	0x00009d40


	//   ....[10]....
        /*00bc*/ 	.word	0x0000abc0


	//   ....[11]....
        /*00c0*/ 	.word	0x0000ba20


	//----- nvinfo : EIATTR_EXIT_INSTR_OFFSETS
	.align		4
.L_8619:
        /*00c4*/ 	.byte	0x04, 0x1c
        /*00c6*/ 	.short	(.L_8621 - .L_8620)


	//   ....[0]....
.L_8620:
        /*00c8*/ 	.word	0x0000ae90


	//   ....[1]....
        /*00cc*/ 	.word	0x0000afc0


	//   ....[2]....
        /*00d0*/ 	.word	0x0000afe0


	//   ....[3]....
        /*00d4*/ 	.word	0x0000b060


	//   ....[4]....
        /*00d8*/ 	.word	0x0000b080


	//   ....[5]....
        /*00dc*/ 	.word	0x0000b0a0


	//   ....[6]....
        /*00e0*/ 	.word	0x0000b130


	//   ....[7]....
        /*00e4*/ 	.word	0x0000b170


	//   ....[8]....
        /*00e8*/ 	.word	0x0000b210


	//   ....[9]....
        /*00ec*/ 	.word	0x0000b260


	//   ....[10]....
        /*00f0*/ 	.word	0x0000b290


	//   ....[11]....
        /*00f4*/ 	.word	0x0000b350


	//   ....[12]....
        /*00f8*/ 	.word	0x0000b4c0


	//   ....[13]....
        /*00fc*/ 	.word	0x0000b630


	//   ....[14]....
        /*0100*/ 	.word	0x0000b790


	//   ....[15]....
        /*0104*/ 	.word	0x0000b7b0


	//   ....[16]....
        /*0108*/ 	.word	0x0000b7d0


	//   ....[17]....
        /*010c*/ 	.word	0x0000b880


	//   ....[18]....
        /*0110*/ 	.word	0x0000b8c0


	//   ....[19]....
        /*0114*/ 	.word	0x0000ba30


	//   ....[20]....
        /*0118*/ 	.word	0x0000bb40


	//   ....[21]....
        /*011c*/ 	.word	0x0000bc80


	//   ....[22]....
        /*0120*/ 	.word	0x0000bcc0


	//----- nvinfo : EIATTR_MAX_THREADS
	.align		4
.L_8621:
        /*0124*/ 	.byte	0x04, 0x05
        /*0126*/ 	.short	(.L_8623 - .L_8622)
.L_8622:
        /*0128*/ 	.word	0x00000080
        /*012c*/ 	.word	0x00000001
        /*0130*/ 	.word	0x00000001


	//----- nvinfo : EIATTR_CRS_STACK_SIZE
	.align		4
.L_8623:
        /*0134*/ 	.byte	0x04, 0x1e
        /*0136*/ 	.short	(.L_8625 - .L_8624)
.L_8624:
        /*0138*/ 	.word	0x00000000


	//----- nvinfo : EIATTR_CBANK_PARAM_SIZE
	.align		4
.L_8625:
        /*013c*/ 	.byte	0x03, 0x19
        /*013e*/ 	.short	0x0038


	//----- nvinfo : EIATTR_PARAM_CBANK
	.align		4
        /*0140*/ 	.byte	0x04, 0x0a
        /*0142*/ 	.short	(.L_8627 - .L_8626)
	.align		4
.L_8626:
        /*0144*/ 	.word	index@(.nv.constant0._ZN2at6native27unrolled_elementwise_kernelINS0_13BinaryFunctorIlllZZZNS0_21remainder_kernel_cudaERNS_18TensorIteratorBaseEENKUlvE_clEvENKUlvE2_clEvEUlllE_EESt5arrayIPcLm3EELi4E23TrivialOffsetCalculatorILi2EjESC_ILi1EjENS0_6memory12LoadWithCastILi2EEENSF_13StoreWithCastILi1EEEEEviT_T0_T2_T3_T4_T5_)
        /*0148*/ 	.short	0x0380
        /*014a*/ 	.short	0x0038


	//----- nvinfo : EIATTR_SW_WAR
	.align		4
.L_8627:
        /*014c*/ 	.byte	0x04, 0x36
        /*014e*/ 	.short	(.L_8629 - .L_8628)
.L_8628:
        /*0150*/ 	.word	0x00000008
.L_8629:


//--------------------- .nv.info._ZN2at6native18elementwise_kernelILi128ELi2EZNS0_22gpu_kernel_impl_nocastINS0_13BinaryFunctorIlllZZZNS0_21remainder_kernel_cudaERNS_18TensorIteratorBaseEENKUlvE_clEvENKUlvE2_clEvEUlllE_EEEEvS5_RKT_EUliE_EEviT1_ --------------------------
	.section	.nv.info._ZN2at6native18elementwise_kernelILi128ELi2EZNS0_22gpu_kernel_impl_nocastINS0_13BinaryFunctorIlllZZZNS0_21remainder_kernel_cudaERNS_18TensorIteratorBaseEENKUlvE_clEvENKUlvE2_clEvEUlllE_EEEEvS5_RKT_EUliE_EEviT1_,"",@"SHT_CUDA_INFO"
	.sectionflags	@""
	.align	4


	//----- nvinfo : EIATTR_CUDA_API_VERSION
	.align		4
        /*0000*/ 	.byte	0x04, 0x37
        /*0002*/ 	.short	(.L_8631 - .L_8630)
.L_8630:
        /*0004*/ 	.word	0x00000082


	//----- nvinfo : EIATTR_KPARAM_INFO
	.align		4
.L_8631:
        /*0008*/ 	.byte	0x04, 0x17
        /*000a*/ 	.short	(.L_8633 - .L_8632)
.L_8632:
        /*000c*/ 	.word	0x00000000
        /*0010*/ 	.short	0x0001
        /*0012*/ 	.short	0x0008
        /*0014*/ 	.byte	0x00, 0xf0, 0x21, 0x0a


	//----- nvinfo : EIATTR_KPARAM_INFO
	.align		4
.L_8633:
        /*0018*/ 	.byte	0x04, 0x17
        /*001a*/ 	.short	(.L_8635 - .L_8634)
.L_8634:
        /*001c*/ 	.word	0x00000000
        /*0020*/ 	.short	0x0000
        /*0022*/ 	.short	0x0000
        /*0024*/ 	.byte	0x00, 0xf0, 0x11, 0x00


	//----- nvinfo : EIATTR_SPARSE_MMA_MASK
	.align		4
.L_8635:
        /*0028*/ 	.byte	0x03, 0x50
        /*002a*/ 	.short	0x0000


	//----- nvinfo : EIATTR_MAXREG_COUNT
	.align		4
        /*002c*/ 	.byte	0x03, 0x1b
        /*002e*/ 	.short	0x0080


	//----- nvinfo : EIATTR_MERCURY_ISA_VERSION
	.align		4
        /*0030*/ 	.byte	0x03, 0x5f
        /*0032*/ 	.short	0x0101


	//----- nvinfo : EIATTR_VRC_CTA_INIT_COUNT
	.align		4
        /*0034*/ 	.byte	0x02, 0x4a
	.zero		1
	.zero		1


	//----- nvinfo : EIATTR_EXIT_INSTR_OFFSETS
	.align		4
        /*0038*/ 	.byte	0x04, 0x1c
        /*003a*/ 	.short	(.L_8637 - .L_8636)


	//   ....[0]....
.L_8636:
        /*003c*/ 	.word	0x00000400


	//   ....[1]....
        /*0040*/ 	.word	0x00000700


	//   ....[2]....
        /*0044*/ 	.word	0x000020e0


	//   ....[3]....
        /*0048*/ 	.word	0x00003a10


	//----- nvinfo : EIATTR_MAX_THREADS
	.align		4
.L_8637:
        /*004c*/ 	.byte	0x04, 0x05
        /*004e*/ 	.short	(.L_8639 - .L_8638)
.L_8638:
        /*0050*/ 	.word	0x00000080
        /*0054*/ 	.word	0x00000001
        /*0058*/ 	.word	0x00000001


	//----- nvinfo : EIATTR_CRS_STACK_SIZE
	.align		4
.L_8639:
        /*005c*/ 	.byte	0x04, 0x1e
        /*005e*/ 	.short	(.L_8641 - .L_8640)
.L_8640:
        /*0060*/ 	.word	0x00000000


	//----- nvinfo : EIATTR_CBANK_PARAM_SIZE
	.align		4
.L_8641:
        /*0064*/ 	.byte	0x03, 0x19
        /*0066*/ 	.short	0x0290


	//----- nvinfo : EIATTR_PARAM_CBANK
	.align		4
        /*0068*/ 	.byte	0x04, 0x0a
        /*006a*/ 	.short	(.L_8643 - .L_8642)
	.align		4
.L_8642:
        /*006c*/ 	.word	index@(.nv.constant0._ZN2at6native18elementwise_kernelILi128ELi2EZNS0_22gpu_kernel_impl_nocastINS0_13BinaryFunctorIlllZZZNS0_21remainder_kernel_cudaERNS_18TensorIteratorBaseEENKUlvE_clEvENKUlvE2_clEvEUlllE_EEEEvS5_RKT_EUliE_EEviT1_)
        /*0070*/ 	.short	0x0380
        /*0072*/ 	.short	0x0290


	//----- nvinfo : EIATTR_SW_WAR
	.align		4
.L_8643:
        /*0074*/ 	.byte	0x04, 0x36
        /*0076*/ 	.short	(.L_8645 - .L_8644)
.L_8644:
        /*0078*/ 	.word	0x00000008
.L_8645:


//--------------------- .nv.info._ZN2at6native27unrolled_elementwise_kernelINS0_13BinaryFunctorIlllZZZNS0_21remainder_kernel_cudaERNS_18TensorIteratorBaseEENKUlvE_clEvENKUlvE2_clEvEUlllE_EESt5arrayIPcLm3EELi4E23TrivialOffsetCalculatorILi2EjESC_ILi1EjENS0_6memory15LoadWithoutCastENSF_16StoreWithoutCastEEEviT_T0_T2_T3_T4_T5_ --------------------------
	.section	.nv.info._ZN2at6native27unrolled_elementwise_kernelINS0_13BinaryFunctorIlllZZZNS0_21remainder_kernel_cudaERNS_18TensorIteratorBaseEENKUlvE_clEvENKUlvE2_clEvEUlllE_EESt5arrayIPcLm3EELi4E23TrivialOffsetCalculatorILi2EjESC_ILi1EjENS0_6memory15LoadWithoutCastENSF_16StoreWithoutCastEEEviT_T0_T2_T3_T4_T5_,"",@"SHT_CUDA_INFO"
	.sectionflags	@""
	.align	4


	//----- nvinfo : EIATTR_CUDA_API_VERSION
	.align		4
        /*0000*/ 	.byte	0x04, 0x37
        /*0002*/ 	.short	(.L_8647 - .L_8646)
.L_8646:
        /*0004*/ 	.word	0x00000082


	//----- nvinfo : EIATTR_KPARAM_INFO
	.align		4
.L_8647:
        /*0008*/ 	.byte	0x04, 0x17
        /*000a*/ 	.short	(.L_8649 - .L_8648)
.L_8648:
        /*000c*/ 	.word	0x00000000
        /*0010*/ 	.short	0x0006
        /*0012*/ 	.short	0x0023
        /*0014*/ 	.byte	0x00, 0xf0, 0x05, 0x00


	//----- nvinfo : EIATTR_KPARAM_INFO
	.align		4
.L_8649:
        /*0018*/ 	.byte	0x04, 0x17
        /*001a*/ 	.short	(.L_8651 - .L_8650)
.L_8650:
        /*001c*/ 	.word	0x00000000
        /*0020*/ 	.short	0x0005
        /*0022*/ 	.short	0x0022
        /*0024*/ 	.byte	0x00, 0xf0, 0x05, 0x00


	//----- nvinfo : EIATTR_KPARAM_INFO
	.align		4
.L_8651:
        /*0028*/ 	.byte	0x04, 0x17
        /*002a*/ 	.short	(.L_8653 - .L_8652)
.L_8652:
        /*002c*/ 	.word	0x00000000
        /*0030*/ 	.short	0x0004
        /*0032*/ 	.short	0x0021
        /*0034*/ 	.byte	0x00, 0xf0, 0x05, 0x00


	//----- nvinfo : EIATTR_KPARAM_INFO
	.align		4
.L_8653:
        /*0038*/ 	.byte	0x04, 0x17
        /*003a*/ 	.short	(.L_8655 - .L_8654)
.L_8654:
        /*003c*/ 	.word	0x00000000
        /*0040*/ 	.short	0x0003
        /*0042*/ 	.short	0x0020
        /*0044*/ 	.byte	0x00, 0xf0, 0x05, 0x00


	//----- nvinfo : EIATTR_KPARAM_INFO
	.align		4
.L_8655:
        /*0048*/ 	.byte	0x04, 0x17
        /*004a*/ 	.short	(.L_8657 - .L_8656)
.L_8656:
        /*004c*/ 	.word	0x00000000
        /*0050*/ 	.short	0x0002
        /*0052*/ 	.short	0x0008
        /*0054*/ 	.byte	0x00, 0xf0, 0x61, 0x00


	//----- nvinfo : EIATTR_KPARAM_INFO
	.align		4
.L_8657:
        /*0058*/ 	.byte	0x04, 0x17
        /*005a*/ 	.short	(.L_8659 - .L_8658)
.L_8658:
        /*005c*/ 	.word	0x00000000
        /*0060*/ 	.short	0x0001
        /*0062*/ 	.short	0x0004
        /*0064*/ 	.byte	0x00, 0xf0, 0x05, 0x00


	//----- nvinfo : EIATTR_KPARAM_INFO
	.align		4
.L_8659:
        /*0068*/ 	.byte	0x04, 0x17
        /*006a*/ 	.short	(.L_8661 - .L_8660)
.L_8660:
        /*006c*/ 	.word	0x00000000
        /*0070*/ 	.short	0x0000
        /*0072*/ 	.short	0x0000
        /*0074*/ 	.byte	0x00, 0xf0, 0x11, 0x00


	//----- nvinfo : EIATTR_SPARSE_MMA_MASK
	.align		4
.L_8661:
        /*0078*/ 	.byte	0x03, 0x50
        /*007a*/ 	.short	0x0000


	//----- nvinfo : EIATTR_MAXREG_COUNT
	.align		4
        /*007c*/ 	.byte	0x03, 0x1b
        /*007e*/ 	.short	0x00ff


	//----- nvinfo : EIATTR_MERCURY_ISA_VERSION
	.align		4
        /*0080*/ 	.byte	0x03, 0x5f
        /*0082*/ 	.short	0x0101


	//----- nvinfo : EIATTR_VRC_CTA_INIT_COUNT
	.align		4
        /*0084*/ 	.byte	0x02, 0x4a
	.zero		1
	.zero		1


	//----- nvinfo : EIATTR_EXIT_INSTR_OFFSETS
	.align		4
        /*0088*/ 	.byte	0x04, 0x1c
        /*008a*/ 	.short	(.L_8663 - .L_8662)


	//   ....[0]....
.L_8662:
        /*008c*/ 	.word	0x00001130


	//   ....[1]....
        /*0090*/ 	.word	0x00001180


	//----- nvinfo : EIATTR_MAX_THREADS
	.align		4
.L_8663:
        /*0094*/ 	.byte	0x04, 0x05
        /*0096*/ 	.short	(.L_8665 - .L_8664)
.L_8664:
        /*0098*/ 	.word	0x00000080
        /*009c*/ 	.word	0x00000001
        /*00a0*/ 	.word	0x00000001


	//----- nvinfo : EIATTR_CRS_STACK_SIZE
	.align		4
.L_8665:
        /*00a4*/ 	.byte	0x04, 0x1e
        /*00a6*/ 	.short	(.L_8667 - .L_8666)
.L_8666:
        /*00a8*/ 	.word	0x00000000


	//----- nvinfo : EIATTR_CBANK_PARAM_SIZE
	.align		4
.L_8667:
        /*00ac*/ 	.byte	0x03, 0x19
        /*00ae*/ 	.short	0x0024


	//----- nvinfo : EIATTR_PARAM_CBANK
	.align		4
        /*00b0*/ 	.byte	0x04, 0x0a
        /*00b2*/ 	.short	(.L_8669 - .L_8668)
	.align		4
.L_8668:
        /*00b4*/ 	.word	index@(.nv.constant0._ZN2at6native27unrolled_elementwise_kernelINS0_13BinaryFunctorIlllZZZNS0_21remainder_kernel_cudaERNS_18TensorIteratorBaseEENKUlvE_clEvENKUlvE2_clEvEUlllE_EESt5arrayIPcLm3EELi4E23TrivialOffsetCalculatorILi2EjESC_ILi1EjENS0_6memory15LoadWithoutCastENSF_16StoreWithoutCastEEEviT_T0_T2_T3_T4_T5_)
        /*00b8*/ 	.short	0x0380
        /*00ba*/ 	.short	0x0024


	//----- nvinfo : EIATTR_SW_WAR
	.align		4
.L_8669:
        /*00bc*/ 	.byte	0x04, 0x36
        /*00be*/ 	.short	(.L_8671 - .L_8670)
.L_8670:
        /*00c0*/ 	.word	0x00000008
.L_8671:


//--------------------- .nv.info._ZN2at6native29vectorized_elementwise_kernelILi2ENS0_13BinaryFunctorIlllZZZNS0_21remainder_kernel_cudaERNS_18TensorIteratorBaseEENKUlvE_clEvENKUlvE2_clEvEUlllE_EESt5arrayIPcLm3EEEEviT0_T1_ --------------------------
	.section	.nv.info._ZN2at6native29vectorized_elementwise_kernelILi2ENS0_13BinaryFunctorIlllZZZNS0_21remainder_kernel_cudaERNS_18TensorIteratorBaseEENKUlvE_clEvENKUlvE2_clEvEUlllE_EESt5arrayIPcLm3EEEEviT0_T1_,"",@"SHT_CUDA_INFO"
	.sectionflags	@""
	.align	4


	//----- nvinfo : EIATTR_CUDA_API_VERSION
	.align		4
        /*0000*/ 	.byte	0x04, 0x37
        /*0002*/ 	.short	(.L_8673 - .L_8672)
.L_8672:
        /*0004*/ 	.word	0x00000082


	//----- nvinfo : EIATTR_KPARAM_INFO
	.align		4
.L_8673:
        /*0008*/ 	.byte	0x04, 0x17
        /*000a*/ 	.short	(.L_8675 - .L_8674)
.L_8674:
        /*000c*/ 	.word	0x00000000
        /*0010*/ 	.short	0x0002
        /*0012*/ 	.short	0x0008
        /*0014*/ 	.byte	0x00, 0xf0, 0x61, 0x00


	//----- nvinfo : EIATTR_KPARAM_INFO
	.align		4
.L_8675:
        /*0018*/ 	.byte	0x04, 0x17
        /*001a*/ 	.short	(.L_8677 - .L_8676)
.L_8676:
        /*001c*/ 	.word	0x00000000
        /*0020*/ 	.short	0x0001
        /*0022*/ 	.short	0x0004
        /*0024*/ 	.byte	0x00, 0xf0, 0x05, 0x00


	//----- nvinfo : EIATTR_KPARAM_INFO
	.align		4
.L_8677:
        /*0028*/ 	.byte	0x04, 0x17
        /*002a*/ 	.short	(.L_8679 - .L_8678)
.L_8678:
        /*002c*/ 	.word	0x00000000
        /*0030*/ 	.short	0x0000
        /*0032*/ 	.short	0x0000
        /*0034*/ 	.byte	0x00, 0xf0, 0x11, 0x00


	//----- nvinfo : EIATTR_SPARSE_MMA_MASK
	.align		4
.L_8679:
        /*0038*/ 	.byte	0x03, 0x50
        /*003a*/ 	.short	0x0000


	//----- nvinfo : EIATTR_MAXREG_COUNT
	.align		4
        /*003c*/ 	.byte	0x03, 0x1b
        /*003e*/ 	.short	0x00ff


	//----- nvinfo : EIATTR_MERCURY_ISA_VERSION
	.align		4
        /*0040*/ 	.byte	0x03, 0x5f
        /*0042*/ 	.short	0x0101


	//----- nvinfo : EIATTR_VRC_CTA_INIT_COUNT
	.align		4
        /*0044*/ 	.byte	0x02, 0x4a
	.zero		1
	.zero		1


	//----- nvinfo : EIATTR_EXIT_INSTR_OFFSETS
	.align		4
        /*0048*/ 	.byte	0x04, 0x1c
        /*004a*/ 	.short	(.L_8681 - .L_8680)


	//   ....[0]....
.L_8680:
        /*004c*/ 	.word	0x000021b0


	//   ....[1]....
        /*0050*/ 	.word	0x00002210


	//   ....[2]....
        /*0054*/ 	.word	0x00003a10


	//----- nvinfo : EIATTR_MAX_THREADS
	.align		4
.L_8681:
        /*0058*/ 	.byte	0x04, 0x05
        /*005a*/ 	.short	(.L_8683 - .L_8682)
.L_8682:
        /*005c*/ 	.word	0x00000080
        /*0060*/ 	.word	0x00000001
        /*0064*/ 	.word	0x00000001


	//----- nvinfo : EIATTR_CRS_STACK_SIZE
	.align		4
.L_8683:
        /*0068*/ 	.byte	0x04, 0x1e
        /*006a*/ 	.short	(.L_8685 - .L_8684)
.L_8684:
        /*006c*/ 	.word	0x00000000


	//----- nvinfo : EIATTR_CBANK_PARAM_SIZE
	.align		4
.L_8685:
        /*0070*/ 	.byte	0x03, 0x19
        /*0072*/ 	.short	0x0020


	//----- nvinfo : EIATTR_PARAM_CBANK
	.align		4
        /*0074*/ 	.byte	0x04, 0x0a
        /*0076*/ 	.short	(.L_8687 - .L_8686)
	.align		4
.L_8686:
        /*0078*/ 	.word	index@(.nv.constant0._ZN2at6native29vectorized_elementwise_kernelILi2ENS0_13BinaryFunctorIlllZZZNS0_21remainder_kernel_cudaERNS_18TensorIteratorBaseEENKUlvE_clEvENKUlvE2_clEvEUlllE_EESt5arrayIPcLm3EEEEviT0_T1_)
        /*007c*/ 	.short	0x0380
        /*007e*/ 	.short	0x0020


	//----- nvinfo : EIATTR_SW_WAR
	.align		4
.L_8687:
        /*0080*/ 	.byte	0x04, 0x36
        /*0082*/ 	.short	(.L_8689 - .L_8688)
.L_8688:
        /*0084*/ 	.word	0x00000008
.L_8689:


//--------------------- .nv.info._ZN2at6native29vectorized_elementwise_kernelILi4ENS0_13BinaryFunctorIlllZZZNS0_21remainder_kernel_cudaERNS_18TensorIteratorBaseEENKUlvE_clEvENKUlvE2_clEvEUlllE_EESt5arrayIPcLm3EEEEviT0_T1_ --------------------------
	.section	.nv.info._ZN2at6native29vectorized_elementwise_kernelILi4ENS0_13BinaryFunctorIlllZZZNS0_21remainder_kernel_cudaERNS_18TensorIteratorBaseEENKUlvE_clEvENKUlvE2_clEvEUlllE_EESt5arrayIPcLm3EEEEviT0_T1_,"",@"SHT_CUDA_INFO"
	.sectionflags	@""
	.align	4


	//----- nvinfo : EIATTR_CUDA_API_VERSION
	.align		4
        /*0000*/ 	.byte	0x04, 0x37
        /*0002*/ 	.short	(.L_8691 - .L_8690)
.L_8690:
        /*0004*/ 	.word	0x00000082


	//----- nvinfo : EIATTR_KPARAM_INFO
	.align		4
.L_8691:
        /*0008*/ 	.byte	0x04, 0x17
        /*000a*/ 	.short	(.L_8693 - .L_8692)
.L_8692:
        /*000c*/ 	.word	0x00000000
        /*0010*/ 	.short	0x0002
        /*0012*/ 	.short	0x0008
        /*0014*/ 	.byte	0x00, 0xf0, 0x61, 0x00


	//----- nvinfo : EIATTR_KPARAM_INFO
	.align		4
.L_8693:
        /*0018*/ 	.byte	0x04, 0x17
        /*001a*/ 	.short	(.L_8695 - .L_8694)
.L_8694:
        /*001c*/ 	.word	0x00000000
        /*0020*/ 	.short	0x0001
        /*0022*/ 	.short	0x0004
        /*0024*/ 	.byte	0x00, 0xf0, 0x05, 0x00


	//----- nvinfo : EIATTR_KPARAM_INFO
	.align		4
.L_8695:
        /*0028*/ 	.byte	0x04, 0x17
        /*002a*/ 	.short	(.L_8697 - .L_8696)
.L_8696:
        /*002c*/ 	.word	0x00000000
        /*0030*/ 	.short	0x0000
        /*0032*/ 	.short	0x0000
        /*0034*/ 	.byte	0x00, 0xf0, 0x11, 0x00


	//----- nvinfo : EIATTR_SPARSE_MMA_MASK
	.align		4
.L_8697:
        /*0038*/ 	.byte	0x03, 0x50
        /*003a*/ 	.short	0x0000


	//----- nvinfo : EIATTR_MAXREG_COUNT
	.align		4
        /*003c*/ 	.byte	0x03, 0x1b
        /*003e*/ 	.short	0x00ff


	//----- nvinfo : EIATTR_MERCURY_ISA_VERSION
	.align		4
        /*0040*/ 	.byte	0x03, 0x5f
        /*0042*/ 	.short	0x0101


	//----- nvinfo : EIATTR_VRC_CTA_INIT_COUNT
	.align		4
        /*0044*/ 	.byte	0x02, 0x4a
	.zero		1
	.zero		1


	//----- nvinfo : EIATTR_EXIT_INSTR_OFFSETS
	.align		4
        /*0048*/ 	.byte	0x04, 0x1c
        /*004a*/ 	.short	(.L_8699 - .L_8698)


	//   ....[0]....
.L_8698:
        /*004c*/ 	.word	0x000021b0


	//   ....[1]....
        /*0050*/ 	.word	0x00002210


	//   ....[2]....
        /*0054*/ 	.word	0x000039a0


	//----- nvinfo : EIATTR_MAX_THREADS
	.align		4
.L_8699:
        /*0058*/ 	.byte	0x04, 0x05
        /*005a*/ 	.short	(.L_8701 - .L_8700)
.L_8700:
        /*005c*/ 	.word	0x00000080
        /*0060*/ 	.word	0x00000001
        /*0064*/ 	.word	0x00000001


	//----- nvinfo : EIATTR_CRS_STACK_SIZE
	.align		4
.L_8701:
        /*0068*/ 	.byte	0x04, 0x1e
        /*006a*/ 	.short	(.L_8703 - .L_8702)
.L_8702:
        /*006c*/ 	.word	0x00000000


	//----- nvinfo : EIATTR_CBANK_PARAM_SIZE
	.align		4
.L_8703:
        /*0070*/ 	.byte	0x03, 0x19
        /*0072*/ 	.short	0x0020


	//----- nvinfo : EIATTR_PARAM_CBANK
	.align		4
        /*0074*/ 	.byte	0x04, 0x0a
        /*0076*/ 	.short	(.L_8705 - .L_8704)
	.align		4
.L_8704:
        /*0078*/ 	.word	index@(.nv.constant0._ZN2at6native29vectorized_elementwise_kernelILi4ENS0_13BinaryFunctorIlllZZZNS0_21remainder_kernel_cudaERNS_18TensorIteratorBaseEENKUlvE_clEvENKUlvE2_clEvEUlllE_EESt5arrayIPcLm3EEEEviT0_T1_)
        /*007c*/ 	.short	0x0380
        /*007e*/ 	.short	0x0020


	//----- nvinfo : EIATTR_SW_WAR
	.align		4
.L_8705:
        /*0080*/ 	.byte	0x04, 0x36
        /*0082*/ 	.short	(.L_8707 - .L_8706)
.L_8706:
        /*0084*/ 	.word	0x00000008
.L_8707:


//--------------------- .nv.info._ZN2at6native29vectorized_elementwise_kernelILi8ENS0_13BinaryFunctorIlllZZZNS0_21remainder_kernel_cudaERNS_18TensorIteratorBaseEENKUlvE_clEvENKUlvE2_clEvEUlllE_EESt5arrayIPcLm3EEEEviT0_T1_ --------------------------
	.section	.nv.info._ZN2at6native29vectorized_elementwise_kernelILi8ENS0_13BinaryFunctorIlllZZZNS0_21remainder_kernel_cudaERNS_18TensorIteratorBaseEENKUlvE_clEvENKUlvE2_clEvEUlllE_EESt5arrayIPcLm3EEEEviT0_T1_,"",@"SHT_CUDA_INFO"
	.sectionflags	@""
	.align	4


	//----- nvinfo : EIATTR_CUDA_API_VERSION
	.align		4
        /*0000*/ 	.byte	0x04, 0x37
        /*0002*/ 	.short	(.L_8709 - .L_8708)
.L_8708:
        /*0004*/ 	.word	0x00000082


	//----- nvinfo : EIATTR_KPARAM_INFO
	.align		4
.L_8709:
        /*0008*/ 	.byte	0x04, 0x17
        /*000a*/ 	.short	(.L_8711 - .L_8710)
.L_8710:
        /*000c*/ 	.word	0x00000000
        /*0010*/ 	.short	0x0002
        /*0012*/ 	.short	0x0008
        /*0014*/ 	.byte	0x00, 0xf0, 0x61, 0x00


	//----- nvinfo : EIATTR_KPARAM_INFO
	.align		4
.L_8711:
        /*0018*/ 	.byte	0x04, 0x17
        /*001a*/ 	.short	(.L_8713 - .L_8712)
.L_8712:
        /*001c*/ 	.word	0x00000000
        /*0020*/ 	.short	0x0001
        /*0022*/ 	.short	0x0004
        /*0024*/ 	.byte	0x00, 0xf0, 0x05, 0x00


	//----- nvinfo : EIATTR_KPARAM_INFO
	.align		4
.L_8713:
        /*0028*/ 	.byte	0x04, 0x17
        /*002a*/ 	.short	(.L_8715 - .L_8714)
.L_8714:
        /*002c*/ 	.word	0x00000000
        /*0030*/ 	.short	0x0000
        /*0032*/ 	.short	0x0000
        /*0034*/ 	.byte	0x00, 0xf0, 0x11, 0x00


	//----- nvinfo : EIATTR_SPARSE_MMA_MASK
	.align		4
.L_8715:
        /*0038*/ 	.byte	0x03, 0x50
        /*003a*/ 	.short	0x0000


	//----- nvinfo : EIATTR_MAXREG_COUNT
	.align		4
        /*003c*/ 	.byte	0x03, 0x1b
        /*003e*/ 	.short	0x00ff


	//----- nvinfo : EIATTR_MERCURY_ISA_VERSION
	.align		4
        /*0040*/ 	.byte	0x03, 0x5f
        /*0042*/ 	.short	0x0101


	//----- nvinfo : EIATTR_VRC_CTA_INIT_COUNT
	.align		4
        /*0044*/ 	.byte	0x02, 0x4a
	.zero		1
	.zero		1


	//----- nvinfo : EIATTR_EXIT_INSTR_OFFSETS
	.align		4
        /*0048*/ 	.byte	0x04, 0x1c
        /*004a*/ 	.short	(.L_8717 - .L_8716)


	//   ....[0]....
.L_8716:
        /*004c*/ 	.word	0x00000010


	//----- nvinfo : EIATTR_MAX_THREADS
	.align		4
.L_8717:
        /*0050*/ 	.byte	0x04, 0x05
        /*0052*/ 	.short	(.L_8719 - .L_8718)
.L_8718:
        /*0054*/ 	.word	0x00000080
        /*0058*/ 	.word	0x00000001
        /*005c*/ 	.word	0x00000001


	//----- nvinfo : EIATTR_CBANK_PARAM_SIZE
	.align		4
.L_8719:
        /*0060*/ 	.byte	0x03, 0x19
        /*0062*/ 	.short	0x0020


	//----- nvinfo : EIATTR_PARAM_CBANK
	.align		4
        /*0064*/ 	.byte	0x04, 0x0a
        /*0066*/ 	.short	(.L_8721 - .L_8720)
	.align		4
.L_8720:
        /*0068*/ 	.word	index@(.nv.constant0._ZN2at6native29vectorized_elementwise_kernelILi8ENS0_13BinaryFunctorIlllZZZNS0_21remainder_kernel_cudaERNS_18TensorIteratorBaseEENKUlvE_clEvENKUlvE2_clEvEUlllE_EESt5arrayIPcLm3EEEEviT0_T1_)
        /*006c*/ 	.short	0x0380
        /*006e*/ 	.short	0x0020


	//----- nvinfo : EIATTR_SW_WAR
	.align		4
.L_8721:
        /*0070*/ 	.byte	0x04, 0x36
        /*0072*/ 	.short	(.L_8723 - .L_8722)
.L_8722:
        /*0074*/ 	.word	0x00000008
.L_8723:


//--------------------- .nv.info._ZN2at6native18elementwise_kernelILi128ELi4EZNS0_15gpu_kernel_implINS0_13BUnaryFunctorIlllZZZNS0_21remainder_kernel_cudaERNS_18TensorIteratorBaseEENKUlvE_clEvENKUlvE2_clEvEUlllE_EEEEvS5_RKT_EUliE_EEviT1_ --------------------------
	.section	.nv.info._ZN2at6native18elementwise_kernelILi128ELi4EZNS0_15gpu_kernel_implINS0_13BUnaryFunctorIlllZZZNS0_21remainder_kernel_cudaERNS_18TensorIteratorBaseEENKUlvE_clEvENKUlvE2_clEvEUlllE_EEEEvS5_RKT_EUliE_EEviT1_,"",@"SHT_CUDA_INFO"
	.sectionflags	@""
	.align	4


	//----- nvinfo : EIATTR_CUDA_API_VERSION
	.align		4
        /*0000*/ 	.byte	0x04, 0x37
        /*0002*/ 	.short	(.L_8725 - .L_8724)
.L_8724:
        /*0004*/ 	.word	0x00000082


	//----- nvinfo : EIATTR_KPARAM_INFO
	.align		4
.L_8725:
        /*0008*/ 	.byte	0x04, 0x17
        /*000a*/ 	.short	(.L_8727 - .L_8726)
.L_8726:
        /*000c*/ 	.word	0x00000000
        /*0010*/ 	.short	0x0001
        /*0012*/ 	.short	0x0008
        /*0014*/ 	.byte	0x00, 0xf0, 0xa1, 0x08


	//----- nvinfo : EIATTR_KPARAM_INFO
	.align		4
.L_8727:
        /*0018*/ 	.byte	0x04, 0x17
        /*001a*/ 	.short	(.L_8729 - .L_8728)
.L_8728:
        /*001c*/ 	.word	0x00000000
        /*0020*/ 	.short	0x0000
        /*0022*/ 	.short	0x0000
        /*0024*/ 	.byte	0x00, 0xf0, 0x11, 0x00


	//----- nvinfo : EIATTR_SPARSE_MMA_MASK
	.align		4
.L_8729:
        /*0028*/ 	.byte	0x03, 0x50
        /*002a*/ 	.short	0x0000


	//----- nvinfo : EIATTR_MAXREG_COUNT
	.align		4
        /*002c*/ 	.byte	0x03, 0x1b
        /*002e*/ 	.short	0x0080


	//----- nvinfo : EIATTR_EXTERNS
	.align		4
        /*0030*/ 	.byte	0x04, 0x0f
        /*0032*/ 	.short	(.L_8731 - .L_8730)


	//   ....[0]....
	.align		4
.L_8730:
        /*0034*/ 	.word	index@(__assertfail)


	//----- nvinfo : EIATTR_MERCURY_ISA_VERSION
	.align		4
.L_8731:
        /*0038*/ 	.byte	0x03, 0x5f
        /*003a*/ 	.short	0x0101


	//----- nvinfo : EIATTR_VRC_CTA_INIT_COUNT
	.align		4
        /*003c*/ 	.byte	0x02, 0x4a
	.zero		1
	.zero		1


	//----- nvinfo : EIATTR_SYSCALL_OFFSETS
	.align		4
        /*0040*/ 	.byte	0x04, 0x46
        /*0042*/ 	.short	(.L_8733 - .L_8732)


	//   ....[0]....
.L_8732:
        /*0044*/ 	.word	0x00002120


	//   ....[1]....
        /*0048*/ 	.word	0x000031c0


	//   ....[2]....
        /*004c*/ 	.word	0x00005430


	//   ....[3]....
        /*0050*/ 	.word	0x000062c0


	//   ....[4]....
        /*0054*/ 	.word	0x00008680


	//   ....[5]....
        /*0058*/ 	.word	0x00009510


	//   ....[6]....
        /*005c*/ 	.word	0x0000b8e0


	//   ....[7]....
        /*0060*/ 	.word	0x0000c750


	//----- nvinfo : EIATTR_EXIT_INSTR_OFFSETS
	.align		4
.L_8733:
        /*0064*/ 	.byte	0x04, 0x1c
        /*0066*/ 	.short	(.L_8735 - .L_8734)


	//   ....[0]....
.L_8734:
        /*0068*/ 	.word	0x000097f0


	//   ....[1]....
        /*006c*/ 	.word	0x0000bce0


	//   ....[2]....
        /*0070*/ 	.word	0x0000bd00


	//   ....[3]....
        /*0074*/ 	.word	0x0000bd80


	//   ....[4]....
        /*0078*/ 	.word	0x0000bda0


	//   ....[5]....
        /*007c*/ 	.word	0x0000bdc0


	//   ....[6]....
        /*0080*/ 	.word	0x0000be50


	//   ....[7]....
        /*0084*/ 	.word	0x0000be90


	//   ....[8]....
        /*0088*/ 	.word	0x0000bf30


	//   ....[9]....
        /*008c*/ 	.word	0x0000bf80


	//   ....[10]....
        /*0090*/ 	.word	0x0000bfb0


	//   ....[11]....
        /*0094*/ 	.word	0x0000c070


	//   ....[12]....
        /*0098*/ 	.word	0x0000c1e0


	//   ....[13]....
        /*009c*/ 	.word	0x0000c350


	//   ....[14]....
        /*00a0*/ 	.word	0x0000c4c0


	//   ....[15]....
        /*00a4*/ 	.word	0x0000c4e0


	//   ....[16]....
        /*00a8*/ 	.word	0x0000c500


	//   ....[17]....
        /*00ac*/ 	.word	0x0000c5b0


	//   ....[18]....
        /*00b0*/ 	.word	0x0000c5f0


	//   ....[19]....
        /*00b4*/ 	.word	0x0000c760


	//   ....[20]....
        /*00b8*/ 	.word	0x0000c870


	//   ....[21]....
        /*00bc*/ 	.word	0x0000c9b0


	//   ....[22]....
        /*00c0*/ 	.word	0x0000c9f0


	//----- nvinfo : EIATTR_MAX_THREADS
	.align		4
.L_8735:
        /*00c4*/ 	.byte	0x04, 0x05
        /*00c6*/ 	.short	(.L_8737 - .L_8736)
.L_8736:
        /*00c8*/ 	.word	0x00000080
        /*00cc*/ 	.word	0x00000001
        /*00d0*/ 	.word	0x00000001


	//----- nvinfo : EIATTR_CRS_STACK_SIZE
	.align		4
.L_8737:
        /*00d4*/ 	.byte	0x04, 0x1e
        /*00d6*/ 	.short	(.L_8739 - .L_8738)
.L_8738:
        /*00d8*/ 	.word	0x00000000


	//----- nvinfo : EIATTR_CBANK_PARAM_SIZE
	.align		4
.L_8739:
        /*00dc*/ 	.byte	0x03, 0x19
        /*00de*/ 	.short	0x0230


	//----- nvinfo : EIATTR_PARAM_CBANK
	.align		4
        /*00e0*/ 	.byte	0x04, 0x0a
        /*00e2*/ 	.short	(.L_8741 - .L_8740)
	.align		4
.L_8740:
        /*00e4*/ 	.word	index@(.nv.constant0._ZN2at6native18elementwise_kernelILi128ELi4EZNS0_15gpu_kernel_implINS0_13BUnaryFunctorIlllZZZNS0_21remainder_kernel_cudaERNS_18TensorIteratorBaseEENKUlvE_clEvENKUlvE2_clEvEUlllE_EEEEvS5_RKT_EUliE_EEviT1_)
        /*00e8*/ 	.short	0x0380
        /*00ea*/ 	.short	0x0230


	//----- nvinfo : EIATTR_SW_WAR
	.align		4
.L_8741:
        /*00ec*/ 	.byte	0x04, 0x36
        /*00ee*/ 	.short	(.L_8743 - .L_8742)
.L_8742:
        /*00f0*/ 	.word	0x00000008
.L_8743:


//--------------------- .nv.info._ZN2at6native27unrolled_elementwise_kernelINS0_13BUnaryFunctorIlllZZZNS0_21remainder_kernel_cudaERNS_18TensorIteratorBaseEENKUlvE_clEvENKUlvE2_clEvEUlllE_EESt5arrayIPcLm2EELi4E23TrivialOffsetCalculatorILi1EjESD_NS0_6memory12LoadWithCastILi1EEENSE_13StoreWithCastILi1EEEEEviT_T0_T2_T3_T4_T5_ --------------------------
	.section	.nv.info._ZN2at6native27unrolled_elementwise_kernelINS0_13BUnaryFunctorIlllZZZNS0_21remainder_kernel_cudaERNS_18TensorIteratorBaseEENKUlvE_clEvENKUlvE2_clEvEUlllE_EESt5arrayIPcLm2EELi4E23TrivialOffsetCalculatorILi1EjESD_NS0_6memory12LoadWithCastILi1EEENSE_13StoreWithCastILi1EEEEEviT_T0_T2_T3_T4_T5_,"",@"SHT_CUDA_INFO"
	.sectionflags	@""
	.align	4


	//----- nvinfo : EIATTR_CUDA_API_VERSION
	.align		4
        /*0000*/ 	.byte	0x04, 0x37
        /*0002*/ 	.short	(.L_8745 - .L_8744)
.L_8744:
        /*0004*/ 	.word	0x00000082


	//----- nvinfo : EIATTR_KPARAM_INFO
	.align		4
.L_8745:
        /*0008*/ 	.byte	0x04, 0x17
        /*000a*/ 	.short	(.L_8747 - .L_8746)
.L_8746:
        /*000c*/ 	.word	0x00000000
        /*0010*/ 	.short	0x0006
        /*0012*/ 	.short	0x0034
        /*0014*/ 	.byte	0x00, 0xf0, 0x21, 0x00


	//----- nvinfo : EIATTR_KPARAM_INFO
	.align		4
.L_8747:
        /*0018*/ 	.byte	0x04, 0x17
        /*001a*/ 	.short	(.L_8749 - .L_8748)
.L_8748:
        /*001c*/ 	.word	0x00000000
        /*0020*/ 	.short	0x0005
        /*0022*/ 	.short	0x002c
        /*0024*/ 	.byte	0x00, 0xf0, 0x21, 0x00


	//----- nvinfo : EIATTR_KPARAM_INFO
	.align		4
.L_8749:
        /*0028*/ 	.byte	0x04, 0x17
        /*002a*/ 	.short	(.L_8751 - .L_8750)
.L_8750:
        /*002c*/ 	.word	0x00000000
        /*0030*/ 	.short	0x0004
        /*0032*/ 	.short	0x0029
        /*0034*/ 	.byte	0x00, 0xf0, 0x05, 0x00


	//----- nvinfo : EIATTR_KPARAM_INFO
	.align		4
.L_8751:
        /*0038*/ 	.byte	0x04, 0x17
        /*003a*/ 	.short	(.L_8753 - .L_8752)
.L_8752:
        /*003c*/ 	.word	0x00000000
        /*0040*/ 	.short	0x0003
        /*0042*/ 	.short	0x0028
        /*0044*/ 	.byte	0x00, 0xf0, 0x05, 0x00


	//----- nvinfo : EIATTR_KPARAM_INFO
	.align		4
.L_8753:
        /*0048*/ 	.byte	0x04, 0x17
        /*004a*/ 	.short	(.L_8755 - .L_8754)
.L_8754:
        /*004c*/ 	.word	0x00000000
        /*0050*/ 	.short	0x0002
        /*0052*/ 	.short	0x0018
        /*0054*/ 	.byte	0x00, 0xf0, 0x41, 0x00


	//----- nvinfo : EIATTR_KPARAM_INFO
	.align		4
.L_8755:
        /*0058*/ 	.byte	0x04, 0x17
        /*005a*/ 	.short	(.L_8757 - .L_8756)
.L_8756:
        /*005c*/ 	.word	0x00000000
        /*0060*/ 	.short	0x0001
        /*0062*/ 	.short	0x0008
        /*0064*/ 	.byte	0x00, 0xf0, 0x41, 0x00


	//----- nvinfo : EIATTR_KPARAM_INFO
	.align		4
.L_8757:
        /*0068*/ 	.byte	0x04, 0x17
        /*006a*/ 	.short	(.L_8759 - .L_8758)
.L_8758:
        /*006c*/ 	.word	0x00000000
        /*0070*/ 	.short	0x0000
        /*0072*/ 	.short	0x0000
        /*0074*/ 	.byte	0x00, 0xf0, 0x11, 0x00


	//----- nvinfo : EIATTR_SPARSE_MMA_MASK
	.align		4
.L_8759:
        /*0078*/ 	.byte	0x03, 0x50
        /*007a*/ 	.short	0x0000


	//----- nvinfo : EIATTR_MAXREG_COUNT
	.align		4
        /*007c*/ 	.byte	0x03, 0x1b
        /*007e*/ 	.short	0x00ff


	//----- nvinfo : EIATTR_EXTERNS
	.align		4
        /*0080*/ 	.byte	0x04, 0x0f
        /*0082*/ 	.short	(.L_8761 - .L_8760)


	//   ....[0]....
	.align		4
.L_8760:
        /*0084*/ 	.word	index@(__assertfail)


	//----- nvinfo : EIATTR_MERCURY_ISA_VERSION
	.align		4
.L_8761:
        /*0088*/ 	.byte	0x03, 0x5f
        /*008a*/ 	.short	0x0101


	//----- nvinfo : EIATTR_VRC_CTA_INIT_COUNT
	.align		4
        /*008c*/ 	.byte	0x02, 0x4a
	.zero		1
	.zero		1


	//----- nvinfo : EIATTR_SYSCALL_OFFSETS
	.align		4
        /*0090*/ 	.byte	0x04, 0x46
        /*0092*/ 	.short	(.L_8763 - .L_8762)


	//   ....[0]....
.L_8762:
        /*0094*/ 	.word	0x00000e10


	//   ....[1]....
        /*0098*/ 	.word	0x00001d90


	//   ....[2]....
        /*009c*/ 	.word	0x00002c60


	//   ....[3]....
        /*00a0*/ 	.word	0x00003b30


	//   ....[4]....
        /*00a4*/ 	.word	0x000056a0


	//   ....[5]....
        /*00a8*/ 	.word	0x00006400


	//   ....[6]....
        /*00ac*/ 	.word	0x00007280


	//   ....[7]....
        /*00b0*/ 	.word	0x000080e0


	//----- nvinfo : EIATTR_EXIT_INSTR_OFFSETS
	.align		4
.L_8763:
        /*00b4*/ 	.byte	0x04, 0x1c
        /*00b6*/ 	.short	(.L_8765 - .L_8764)


	//   ....[0]....
.L_8764:
        /*00b8*/ 	.word	0x00007550


	//   ....[1]....
        /*00bc*/ 	.word	0x00007680


	//   ....[2]....
        /*00c0*/ 	.word	0x000076a0


	//   ....[3]....
        /*00c4*/ 	.word	0x00007720


	//   ....[4]....
        /*00c8*/ 	.word	0x00007740


	//   ....[5]....
        /*00cc*/ 	.word	0x00007760


	//   ....[6]....
        /*00d0*/ 	.word	0x000077f0


	//   ....[7]....
        /*00d4*/ 	.word	0x00007830


	//   ....[8]....
        /*00d8*/ 	.word	0x000078d0


	//   ....[9]....
        /*00dc*/ 	.word	0x00007920


	//   ....[10]....
        /*00e0*/ 	.word	0x00007950


	//   ....[11]....
        /*00e4*/ 	.word	0x00007a10


	//   ....[12]....
        /*00e8*/ 	.word	0x00007b80


	//   ....[13]....
        /*00ec*/ 	.word	0x00007cf0


	//   ....[14]....
        /*00f0*/ 	.word	0x00007e50


	//   ....[15]....
        /*00f4*/ 	.word	0x00007e70


	//   ....[16]....
        /*00f8*/ 	.word	0x00007e90


	//   ....[17]....
        /*00fc*/ 	.word	0x00007f40


	//   ....[18]....
        /*0100*/ 	.word	0x00007f80


	//   ....[19]....
        /*0104*/ 	.word	0x000080f0


	//   ....[20]....
        /*0108*/ 	.word	0x00008200


	//   ....[21]....
        /*010c*/ 	.word	0x00008340


	//   ....[22]....
        /*0110*/ 	.word	0x00008380


	//----- nvinfo : EIATTR_MAX_THREADS
	.align		4
.L_8765:
        /*0114*/ 	.byte	0x04, 0x05
        /*0116*/ 	.short	(.L_8767 - .L_8766)
.L_8766:
        /*0118*/ 	.word	0x00000080
        /*011c*/ 	.word	0x00000001
        /*0120*/ 	.word	0x00000001


	//----- nvinfo : EIATTR_CRS_STACK_SIZE
	.align		4
.L_8767:
        /*0124*/ 	.byte	0x04, 0x1e
        /*0126*/ 	.short	(.L_8769 - .L_8768)
.L_8768:
        /*0128*/ 	.word	0x00000000


	//----- nvinfo : EIATTR_CBANK_PARAM_SIZE
	.align		4
.L_8769:
        /*012c*/ 	.byte	0x03, 0x19
        /*012e*/ 	.short	0x003c


	//----- nvinfo : EIATTR_PARAM_CBANK
	.align		4
        /*0130*/ 	.byte	0x04, 0x0a
        /*0132*/ 	.short	(.L_8771 - .L_8770)
	.align		4
.L_8770:
        /*0134*/ 	.word	index@(.nv.constant0._ZN2at6native27unrolled_elementwise_kernelINS0_13BUnaryFunctorIlllZZZNS0_21remainder_kernel_cudaERNS_18TensorIteratorBaseEENKUlvE_clEvENKUlvE2_clEvEUlllE_EESt5arrayIPcLm2EELi4E23TrivialOffsetCalculatorILi1EjESD_NS0_6memory12LoadWithCastILi1EEENSE_13StoreWithCastILi1EEEEEviT_T0_T2_T3_T4_T5_)
        /*0138*/ 	.short	0x0380
        /*013a*/ 	.short	0x003c


	//----- nvinfo : EIATTR_SW_WAR
	.align		4
.L_8771:
        /*013c*/ 	.byte	0x04, 0x36
        /*013e*/ 	.short	(.L_8773 - .L_8772)
.L_8772:
        /*0140*/ 	.word	0x00000008
.L_8773:


//--------------------- .nv.info._ZN2at6native18elementwise_kernelILi128ELi2EZNS0_22gpu_kernel_impl_nocastINS0_13BUnaryFunctorIlllZZZNS0_21remainder_kernel_cudaERNS_18TensorIteratorBaseEENKUlvE_clEvENKUlvE2_clEvEUlllE_EEEEvS5_RKT_EUliE_EEviT1_ --------------------------
	.section	.nv.info._ZN2at6native18elementwise_kernelILi128ELi2EZNS0_22gpu_kernel_impl_nocastINS0_13BUnaryFunctorIlllZZZNS0_21remainder_kernel_cudaERNS_18TensorIteratorBaseEENKUlvE_clEvENKUlvE2_clEvEUlllE_EEEEvS5_RKT_EUliE_EEviT1_,"",@"SHT_CUDA_INFO"
	.sectionflags	@""
	.align	4


	//----- nvinfo : EIATTR_CUDA_API_VERSION
	.align		4
        /*0000*/ 	.byte	0x04, 0x37
        /*0002*/ 	.short	(.L_8775 - .L_8774)
.L_8774:
        /*0004*/ 	.word	0x00000082


	//----- nvinfo : EIATTR_KPARAM_INFO
	.align		4
.L_8775:
        /*0008*/ 	.byte	0x04, 0x17
        /*000a*/ 	.short	(.L_8777 - .L_8776)
.L_8776:
        /*000c*/ 	.word	0x00000000
        /*0010*/ 	.short	0x0001
        /*0012*/ 	.short	0x0008
        /*0014*/ 	.byte	0x00, 0xf0, 0x81, 0x08


	//----- nvinfo : EIATTR_KPARAM_INFO
	.align		4
.L_8777:
        /*0018*/ 	.byte	0x04, 0x17
        /*001a*/ 	.short	(.L_8779 - .L_8778)
.L_8778:
        /*001c*/ 	.word	0x00000000
        /*0020*/ 	.short	0x0000
        /*0022*/ 	.short	0x0000
        /*0024*/ 	.byte	0x00, 0xf0, 0x11, 0x00


	//----- nvinfo : EIATTR_SPARSE_MMA_MASK
	.align		4
.L_8779:
        /*0028*/ 	.byte	0x03, 0x50
        /*002a*/ 	.short	0x0000


	//----- nvinfo : EIATTR_MAXREG_COUNT
	.align		4
        /*002c*/ 	.byte	0x03, 0x1b
        /*002e*/ 	.short	0x0080


	//----- nvinfo : EIATTR_MERCURY_ISA_VERSION
	.align		4
        /*0030*/ 	.byte	0x03, 0x5f
        /*0032*/ 	.short	0x0101


	//----- nvinfo : EIATTR_VRC_CTA_INIT_COUNT
	.align		4
        /*0034*/ 	.byte	0x02, 0x4a
	.zero		1
	.zero		1


	//----- nvinfo : EIATTR_EXIT_INSTR_OFFSETS
	.align		4
        /*0038*/ 	.byte	0x04, 0x1c
        /*003a*/ 	.short	(.L_8781 - .L_8780)


	//   ....[0]....
.L_8780:
        /*003c*/ 	.word	0x00000400


	//   ....[1]....
        /*0040*/ 	.word	0x000006e0


	//   ....[2]....
        /*0044*/ 	.word	0x00001d70


	//   ....[3]....
        /*0048*/ 	.word	0x00003340


	//----- nvinfo : EIATTR_MAX_THREADS
	.align		4
.L_8781:
        /*004c*/ 	.byte	0x04, 0x05
        /*004e*/ 	.short	(.L_8783 - .L_8782)
.L_8782:
        /*0050*/ 	.word	0x00000080
        /*0054*/ 	.word	0x00000001
        /*0058*/ 	.word	0x00000001


	//----- nvinfo : EIATTR_CRS_STACK_SIZE
	.align		4
.L_8783:
        /*005c*/ 	.byte	0x04, 0x1e
        /*005e*/ 	.short	(.L_8785 - .L_8784)
.L_8784:
        /*0060*/ 	.word	0x00000000


	//----- nvinfo : EIATTR_CBANK_PARAM_SIZE
	.align		4
.L_8785:
        /*0064*/ 	.byte	0x03, 0x19
        /*0066*/ 	.short	0x0228


	//----- nvinfo : EIATTR_PARAM_CBANK
	.align		4
        /*0068*/ 	.byte	0x04, 0x0a
        /*006a*/ 	.short	(.L_8787 - .L_8786)
	.align		4
.L_8786:
        /*006c*/ 	.word	index@(.nv.constant0._ZN2at6native18elementwise_kernelILi128ELi2EZNS0_22gpu_kernel_impl_nocastINS0_13BUnaryFunctorIlllZZZNS0_21remainder_kernel_cudaERNS_18TensorIteratorBaseEENKUlvE_clEvENKUlvE2_clEvEUlllE_EEEEvS5_RKT_EUliE_EEviT1_)
        /*0070*/ 	.short	0x0380
        /*0072*/ 	.short	0x0228


	//----- nvinfo : EIATTR_SW_WAR
	.align		4
.L_8787:
        /*0074*/ 	.byte	0x04, 0x36
        /*0076*/ 	.short	(.L_8789 - .L_8788)
.L_8788:
        /*0078*/ 	.word	0x00000008
.L_8789:


//--------------------- .nv.info._ZN2at6native27unrolled_elementwise_kernelINS0_13BUnaryFunctorIlllZZZNS0_21remainder_kernel_cudaERNS_18TensorIteratorBaseEENKUlvE_clEvENKUlvE2_clEvEUlllE_EESt5arrayIPcLm2EELi4E23TrivialOffsetCalculatorILi1EjESD_NS0_6memory15LoadWithoutCastENSE_16StoreWithoutCastEEEviT_T0_T2_T3_T4_T5_ --------------------------
	.section	.nv.info._ZN2at6native27unrolled_elementwise_kernelINS0_13BUnaryFunctorIlllZZZNS0_21remainder_kernel_cudaERNS_18TensorIteratorBaseEENKUlvE_clEvENKUlvE2_clEvEUlllE_EESt5arrayIPcLm2EELi4E23TrivialOffsetCalculatorILi1EjESD_NS0_6memory15LoadWithoutCastENSE_16StoreWithoutCastEEEviT_T0_T2_T3_T4_T5_,"",@"SHT_CUDA_INFO"
	.sectionflags	@""
	.align	4


	//----- nvinfo : EIATTR_CUDA_API_VERSION
	.align		4
        /*0000*/ 	.byte	0x04, 0x37
        /*0002*/ 	.short	(.L_8791 - .L_8790)
.L_8790:
        /*0004*/ 	.word	0x00000082


	//----- nvinfo : EIATTR_KPARAM_INFO
	.align		4
.L_8791:
        /*0008*/ 	.byte	0x04, 0x17
        /*000a*/ 	.short	(.L_8793 - .L_8792)
.L_8792:
        /*000c*/ 	.word	0x00000000
        /*0010*/ 	.short	0x0006
        /*0012*/ 	.short	0x002b
        /*0014*/ 	.byte	0x00, 0xf0, 0x05, 0x00


	//----- nvinfo : EIATTR_KPARAM_INFO
	.align		4
.L_8793:
        /*0018*/ 	.byte	0x04, 0x17
        /*001a*/ 	.short	(.L_8795 - .L_8794)
.L_8794:
        /*001c*/ 	.word	0x00000000
        /*0020*/ 	.short	0x0005
        /*0022*/ 	.short	0x002a
        /*0024*/ 	.byte	0x00, 0xf0, 0x05, 0x00


	//----- nvinfo : EIATTR_KPARAM_INFO
	.align		4
.L_8795:
        /*0028*/ 	.byte	0x04, 0x17
        /*002a*/ 	.short	(.L_8797 - .L_8796)
.L_8796:
        /*002c*/ 	.word	0x00000000
        /*0030*/ 	.short	0x0004
        /*0032*/ 	.short	0x0029
        /*0034*/ 	.byte	0x00, 0xf0, 0x05, 0x00


	//----- nvinfo : EIATTR_KPARAM_INFO
	.align		4
.L_8797:
        /*0038*/ 	.byte	0x04, 0x17
        /*003a*/ 	.short	(.L_8799 - .L_8798)
.L_8798:
        /*003c*/ 	.word	0x00000000
        /*0040*/ 	.short	0x0003
        /*0042*/ 	.short	0x0028
        /*0044*/ 	.byte	0x00, 0xf0, 0x05, 0x00


	//----- nvinfo : EIATTR_KPARAM_INFO
	.align		4
.L_8799:
        /*0048*/ 	.byte	0x04, 0x17
        /*004a*/ 	.short	(.L_8801 - .L_8800)
.L_8800:
        /*004c*/ 	.word	0x00000000
        /*0050*/ 	.short	0x0002
        /*0052*/ 	.short	0x0018
        /*0054*/ 	.byte	0x00, 0xf0, 0x41, 0x00


	//----- nvinfo : EIATTR_KPARAM_INFO
	.align		4
.L_8801:
        /*0058*/ 	.byte	0x04, 0x17
        /*005a*/ 	.short	(.L_8803 - .L_8802)
.L_8802:
        /*005c*/ 	.word	0x00000000
        /*0060*/ 	.short	0x0001
        /*0062*/ 	.short	0x0008
        /*0064*/ 	.byte	0x00, 0xf0, 0x41, 0x00


	//----- nvinfo : EIATTR_KPARAM_INFO
	.align		4
.L_8803:
        /*0068*/ 	.byte	0x04, 0x17
        /*006a*/ 	.short	(.L_8805 - .L_8804)
.L_8804:
        /*006c*/ 	.word	0x00000000
        /*0070*/ 	.short	0x0000
        /*0072*/ 	.short	0x0000
        /*0074*/ 	.byte	0x00, 0xf0, 0x11, 0x00


	//----- nvinfo : EIATTR_SPARSE_MMA_MASK
	.align		4
.L_8805:
        /*0078*/ 	.byte	0x03, 0x50
        /*007a*/ 	.short	0x0000


	//----- nvinfo : EIATTR_MAXREG_COUNT
	.align		4
        /*007c*/ 	.byte	0x03, 0x1b
        /*007e*/ 	.short	0x00ff


	//----- nvinfo : EIATTR_MERCURY_ISA_VERSION
	.align		4
        /*0080*/ 	.byte	0x03, 0x5f
        /*0082*/ 	.short	0x0101


	//----- nvinfo : EIATTR_VRC_CTA_INIT_COUNT
	.align		4
        /*0084*/ 	.byte	0x02, 0x4a
	.zero		1
	.zero		1


	//----- nvinfo : EIATTR_EXIT_INSTR_OFFSETS
	.align		4
        /*0088*/ 	.byte	0x04, 0x1c
        /*008a*/ 	.short	(.L_8807 - .L_8806)


	//   ....[0]....
.L_8806:
        /*008c*/ 	.word	0x00001040


	//   ....[1]....
        /*0090*/ 	.word	0x000010a0


	//----- nvinfo : EIATTR_MAX_THREADS
	.align		4
.L_8807:
        /*0094*/ 	.byte	0x04, 0x05
        /*0096*/ 	.short	(.L_8809 - .L_8808)
.L_8808:
        /*0098*/ 	.word	0x00000080
        /*009c*/ 	.word	0x00000001
        /*00a0*/ 	.word	0x00000001


	//----- nvinfo : EIATTR_CRS_STACK_SIZE
	.align		4
.L_8809:
        /*00a4*/ 	.byte	0x04, 0x1e
        /*00a6*/ 	.short	(.L_8811 - .L_8810)
.L_8810:
        /*00a8*/ 	.word	0x00000000


	//----- nvinfo : EIATTR_CBANK_PARAM_SIZE
	.align		4
.L_8811:
        /*00ac*/ 	.byte	0x03, 0x19
        /*00ae*/ 	.short	0x002c


	//----- nvinfo : EIATTR_PARAM_CBANK
	.align		4
        /*00b0*/ 	.byte	0x04, 0x0a
        /*00b2*/ 	.short	(.L_8813 - .L_8812)
	.align		4
.L_8812:
        /*00b4*/ 	.word	index@(.nv.constant0._ZN2at6native27unrolled_elementwise_kernelINS0_13BUnaryFunctorIlllZZZNS0_21remainder_kernel_cudaERNS_18TensorIteratorBaseEENKUlvE_clEvENKUlvE2_clEvEUlllE_EESt5arrayIPcLm2EELi4E23TrivialOffsetCalculatorILi1EjESD_NS0_6memory15LoadWithoutCastENSE_16StoreWithoutCastEEEviT_T0_T2_T3_T4_T5_)
        /*00b8*/ 	.short	0x0380
        /*00ba*/ 	.short	0x002c


	//----- nvinfo : EIATTR_SW_WAR
	.align		4
.L_8813:
        /*00bc*/ 	.byte	0x04, 0x36
        /*00be*/ 	.short	(.L_8815 - .L_8814)
.L_8814:
        /*00c0*/ 	.word	0x00000008
.L_8815:


//--------------------- .nv.info._ZN2at6native29vectorized_elementwise_kernelILi2ENS0_13BUnaryFunctorIlllZZZNS0_21remainder_kernel_cudaERNS_18TensorIteratorBaseEENKUlvE_clEvENKUlvE2_clEvEUlllE_EESt5arrayIPcLm2EEEEviT0_T1_ --------------------------
	.section	.nv.info._ZN2at6native29vectorized_elementwise_kernelILi2ENS0_13BUnaryFunctorIlllZZZNS0_21remainder_kernel_cudaERNS_18TensorIteratorBaseEENKUlvE_clEvENKUlvE2_clEvEUlllE_EESt5arrayIPcLm2EEEEviT0_T1_,"",@"SHT_CUDA_INFO"
	.sectionflags	@""
	.align	4


	//----- nvinfo : EIATTR_CUDA_API_VERSION
	.align		4
        /*0000*/ 	.byte	0x04, 0x37
        /*0002*/ 	.short	(.L_8817 - .L_8816)
.L_8816:
        /*0004*/ 	.word	0x00000082


	//----- nvinfo : EIATTR_KPARAM_INFO
	.align		4
.L_8817:
        /*0008*/ 	.byte	0x04, 0x17
        /*000a*/ 	.short	(.L_8819 - .L_8818)
.L_8818:
        /*000c*/ 	.word	0x00000000
        /*0010*/ 	.short	0x0002
        /*0012*/ 	.short	0x0018
        /*0014*/ 	.byte	0x00, 0xf0, 0x41, 0x00


	//----- nvinfo : EIATTR_KPARAM_INFO
	.align		4
.L_8819:
        /*0018*/ 	.byte	0x04, 0x17
        /*001a*/ 	.short	(.L_8821 - .L_8820)
.L_8820:
        /*001c*/ 	.word	0x00000000
        /*0020*/ 	.short	0x0001
        /*0022*/ 	.short	0x0008
        /*0024*/ 	.byte	0x00, 0xf0, 0x41, 0x00


	//----- nvinfo : EIATTR_KPARAM_INFO
	.align		4
.L_8821:
        /*0028*/ 	.byte	0x04, 0x17
        /*002a*/ 	.short	(.L_8823 - .L_8822)
.L_8822:
        /*002c*/ 	.word	0x00000000
        /*0030*/ 	.short	0x0000
        /*0032*/ 	.short	0x0000
        /*0034*/ 	.byte	0x00, 0xf0, 0x11, 0x00


	//----- nvinfo : EIATTR_SPARSE_MMA_MASK
	.align		4
.L_8823:
        /*0038*/ 	.byte	0x03, 0x50
        /*003a*/ 	.short	0x0000


	//----- nvinfo : EIATTR_MAXREG_COUNT
	.align		4
        /*003c*/ 	.byte	0x03, 0x1b
        /*003e*/ 	.short	0x00ff


	//----- nvinfo : EIATTR_MERCURY_ISA_VERSION
	.align		4
        /*0040*/ 	.byte	0x03, 0x5f
        /*0042*/ 	.short	0x0101


	//----- nvinfo : EIATTR_VRC_CTA_INIT_COUNT
	.align		4
        /*0044*/ 	.byte	0x02, 0x4a
	.zero		1
	.zero		1


	//----- nvinfo : EIATTR_EXIT_INSTR_OFFSETS
	.align		4
        /*0048*/ 	.byte	0x04, 0x1c
        /*004a*/ 	.short	(.L_8825 - .L_8824)


	//   ....[0]....
.L_8824:
        /*004c*/ 	.word	0x00001f80


	//   ....[1]....
        /*0050*/ 	.word	0x00001fe0


	//   ....[2]....
        /*0054*/ 	.word	0x000037f0


	//----- nvinfo : EIATTR_MAX_THREADS
	.align		4
.L_8825:
        /*0058*/ 	.byte	0x04, 0x05
        /*005a*/ 	.short	(.L_8827 - .L_8826)
.L_8826:
        /*005c*/ 	.word	0x00000080
        /*0060*/ 	.word	0x00000001
        /*0064*/ 	.word	0x00000001


	//----- nvinfo : EIATTR_CRS_STACK_SIZE
	.align		4
.L_8827:
        /*0068*/ 	.byte	0x04, 0x1e
        /*006a*/ 	.short	(.L_8829 - .L_8828)
.L_8828:
        /*006c*/ 	.word	0x00000000


	//----- nvinfo : EIATTR_CBANK_PARAM_SIZE
	.align		4
.L_8829:
        /*0070*/ 	.byte	0x03, 0x19
        /*0072*/ 	.short	0x0028


	//----- nvinfo : EIATTR_PARAM_CBANK
	.align		4
        /*0074*/ 	.byte	0x04, 0x0a
        /*0076*/ 	.short	(.L_8831 - .L_8830)
	.align		4
.L_8830:
        /*0078*/ 	.word	index@(.nv.constant0._ZN2at6native29vectorized_elementwise_kernelILi2ENS0_13BUnaryFunctorIlllZZZNS0_21remainder_kernel_cudaERNS_18TensorIteratorBaseEENKUlvE_clEvENKUlvE2_clEvEUlllE_EESt5arrayIPcLm2EEEEviT0_T1_)
        /*007c*/ 	.short	0x0380
        /*007e*/ 	.short	0x0028


	//----- nvinfo : EIATTR_SW_WAR
	.align		4
.L_8831:
        /*0080*/ 	.byte	0x04, 0x36
        /*0082*/ 	.short	(.L_8833 - .L_8832)
.L_8832:
        /*0084*/ 	.word	0x00000008
.L_8833:


//--------------------- .nv.info._ZN2at6native29vectorized_elementwise_kernelILi4ENS0_13BUnaryFunctorIlllZZZNS0_21remainder_kernel_cudaERNS_18TensorIteratorBaseEENKUlvE_clEvENKUlvE2_clEvEUlllE_EESt5arrayIPcLm2EEEEviT0_T1_ --------------------------
	.section	.nv.info._ZN2at6native29vectorized_elementwise_kernelILi4ENS0_13BUnaryFunctorIlllZZZNS0_21remainder_kernel_cudaERNS_18TensorIteratorBaseEENKUlvE_clEvENKUlvE2_clEvEUlllE_EESt5arrayIPcLm2EEEEviT0_T1_,"",@"SHT_CUDA_INFO"
	.sectionflags	@""
	.align	4


	//----- nvinfo : EIATTR_CUDA_API_VERSION
	.align		4
        /*0000*/ 	.byte	0x04, 0x37
        /*0002*/ 	.short	(.L_8835 - .L_8834)
.L_8834:
        /*0004*/ 	.word	0x00000082


	//----- nvinfo : EIATTR_KPARAM_INFO
	.align		4
.L_8835:
        /*0008*/ 	.byte	0x04, 0x17
        /*000a*/ 	.short	(.L_8837 - .L_8836)
.L_8836:
        /*000c*/ 	.word	0x00000000
        /*0010*/ 	.short	0x0002
        /*0012*/ 	.short	0x0018
        /*0014*/ 	.byte	0x00, 0xf0, 0x41, 0x00


	//----- nvinfo : EIATTR_KPARAM_INFO
	.align		4
.L_8837:
        /*0018*/ 	.byte	0x04, 0x17
        /*001a*/ 	.short	(.L_8839 - .L_8838)
.L_8838:
        /*001c*/ 	.word	0x00000000
        /*0020*/ 	.short	0x0001
        /*0022*/ 	.short	0x0008
        /*0024*/ 	.byte	0x00, 0xf0, 0x41, 0x00


	//----- nvinfo : EIATTR_KPARAM_INFO
	.align		4
.L_8839:
        /*0028*/ 	.byte	0x04, 0x17
        /*002a*/ 	.short	(.L_8841 - .L_8840)
.L_8840:
        /*002c*/ 	.word	0x00000000
        /*0030*/ 	.short	0x0000
        /*0032*/ 	.short	0x0000
        /*0034*/ 	.byte	0x00, 0xf0, 0x11, 0x00


	//----- nvinfo : EIATTR_SPARSE_MMA_MASK
	.align		4
.L_8841:
        /*0038*/ 	.byte	0x03, 0x50
        /*003a*/ 	.short	0x0000


	//----- nvinfo : EIATTR_MAXREG_COUNT
	.align		4
        /*003c*/ 	.byte	0x03, 0x1b
        /*003e*/ 	.short	0x00ff


	//----- nvinfo : EIATTR_MERCURY_ISA_VERSION
	.align		4
        /*0040*/ 	.byte	0x03, 0x5f
        /*0042*/ 	.short	0x0101


	//----- nvinfo : EIATTR_VRC_CTA_INIT_COUNT
	.align		4
        /*0044*/ 	.byte	0x02, 0x4a
	.zero		1
	.zero		1


	//----- nvinfo : EIATTR_EXIT_INSTR_OFFSETS
	.align		4
        /*0048*/ 	.byte	0x04, 0x1c
        /*004a*/ 	.short	(.L_8843 - .L_8842)


	//   ....[0]....
.L_8842:
        /*004c*/ 	.word	0x00001f80


	//   ....[1]....
        /*0050*/ 	.word	0x00001fe0


	//   ....[2]....
        /*0054*/ 	.word	0x00003770


	//----- nvinfo : EIATTR_MAX_THREADS
	.align		4
.L_8843:
        /*0058*/ 	.byte	0x04, 0x05
        /*005a*/ 	.short	(.L_8845 - .L_8844)
.L_8844:
        /*005c*/ 	.word	0x00000080
        /*0060*/ 	.word	0x00000001
        /*0064*/ 	.word	0x00000001


	//----- nvinfo : EIATTR_CRS_STACK_SIZE
	.align		4
.L_8845:
        /*0068*/ 	.byte	0x04, 0x1e
        /*006a*/ 	.short	(.L_8847 - .L_8846)
.L_8846:
        /*006c*/ 	.word	0x00000000


	//----- nvinfo : EIATTR_CBANK_PARAM_SIZE
	.align		4
.L_8847:
        /*0070*/ 	.byte	0x03, 0x19
        /*0072*/ 	.short	0x0028


	//----- nvinfo : EIATTR_PARAM_CBANK
	.align		4
        /*0074*/ 	.byte	0x04, 0x0a
        /*0076*/ 	.short	(.L_8849 - .L_8848)
	.align		4
.L_8848:
        /*0078*/ 	.word	index@(.nv.constant0._ZN2at6native29vectorized_elementwise_kernelILi4ENS0_13BUnaryFunctorIlllZZZNS0_21remainder_kernel_cudaERNS_18TensorIteratorBaseEENKUlvE_clEvENKUlvE2_clEvEUlllE_EESt5arrayIPcLm2EEEEviT0_T1_)
        /*007c*/ 	.short	0x0380
        /*007e*/ 	.short	0x0028


	//----- nvinfo : EIATTR_SW_WAR
	.align		4
.L_8849:
        /*0080*/ 	.byte	0x04, 0x36
        /*0082*/ 	.short	(.L_8851 - .L_8850)
.L_8850:
        /*0084*/ 	.word	0x00000008
.L_8851:


//--------------------- .nv.info._ZN2at6native29vectorized_elementwise_kernelILi8ENS0_13BUnaryFunctorIlllZZZNS0_21remainder_kernel_cudaERNS_18TensorIteratorBaseEENKUlvE_clEvENKUlvE2_clEvEUlllE_EESt5arrayIPcLm2EEEEviT0_T1_ --------------------------
	.section	.nv.info._ZN2at6native29vectorized_elementwise_kernelILi8ENS0_13BUnaryFunctorIlllZZZNS0_21remainder_kernel_cudaERNS_18TensorIteratorBaseEENKUlvE_clEvENKUlvE2_clEvEUlllE_EESt5arrayIPcLm2EEEEviT0_T1_,"",@"SHT_CUDA_INFO"
	.sectionflags	@""
	.align	4


	//----- nvinfo : EIATTR_CUDA_API_VERSION
	.align		4
        /*0000*/ 	.byte	0x04, 0x37
        /*0002*/ 	.short	(.L_8853 - .L_8852)
.L_8852:
        /*0004*/ 	.word	0x00000082


	//----- nvinfo : EIATTR_KPARAM_INFO
	.align		4
.L_8853:
        /*0008*/ 	.byte	0x04, 0x17
        /*000a*/ 	.short	(.L_8855 - .L_8854)
.L_8854:
        /*000c*/ 	.word	0x00000000
        /*0010*/ 	.short	0x0002
        /*0012*/ 	.short	0x0018
        /*0014*/ 	.byte	0x00, 0xf0, 0x41, 0x00


	//----- nvinfo : EIATTR_KPARAM_INFO
	.align		4
.L_8855:
        /*0018*/ 	.byte	0x04, 0x17
        /*001a*/ 	.short	(.L_8857 - .L_8856)
.L_8856:
        /*001c*/ 	.word	0x00000000
        /*0020*/ 	.short	0x0001
        /*0022*/ 	.short	0x0008
        /*0024*/ 	.byte	0x00, 0xf0, 0x41, 0x00


	//----- nvinfo : EIATTR_KPARAM_INFO
	.align		4
.L_8857:
        /*0028*/ 	.byte	0x04, 0x17
        /*002a*/ 	.short	(.L_8859 - .L_8858)
.L_8858:
        /*002c*/ 	.word	0x00000000
        /*0030*/ 	.short	0x0000
        /*0032*/ 	.short	0x0000
        /*0034*/ 	.byte	0x00, 0xf0, 0x11, 0x00


	//----- nvinfo : EIATTR_SPARSE_MMA_MASK
	.align		4
.L_8859:
        /*0038*/ 	.byte	0x03, 0x50
        /*003a*/ 	.short	0x0000


	//----- nvinfo : EIATTR_MAXREG_COUNT
	.align		4
        /*003c*/ 	.byte	0x03, 0x1b
        /*003e*/ 	.short	0x00ff


	//----- nvinfo : EIATTR_MERCURY_ISA_VERSION
	.align		4
        /*0040*/ 	.byte	0x03, 0x5f
        /*0042*/ 	.short	0x0101


	//----- nvinfo : EIATTR_VRC_CTA_INIT_COUNT
	.align		4
        /*0044*/ 	.byte	0x02, 0x4a
	.zero		1
	.zero		1


	//----- nvinfo : EIATTR_EXIT_INSTR_OFFSETS
	.align		4
        /*0048*/ 	.byte	0x04, 0x1c
        /*004a*/ 	.short	(.L_8861 - .L_8860)


	//   ....[0]....
.L_8860:
        /*004c*/ 	.word	0x00000010


	//----- nvinfo : EIATTR_MAX_THREADS
	.align		4
.L_8861:
        /*0050*/ 	.byte	0x04, 0x05
        /*0052*/ 	.short	(.L_8863 - .L_8862)
.L_8862:
        /*0054*/ 	.word	0x00000080
        /*0058*/ 	.word	0x00000001
        /*005c*/ 	.word	0x00000001


	//----- nvinfo : EIATTR_CBANK_PARAM_SIZE
	.align		4
.L_8863:
        /*0060*/ 	.byte	0x03, 0x19
        /*0062*/ 	.short	0x0028


	//----- nvinfo : EIATTR_PARAM_CBANK
	.align		4
        /*0064*/ 	.byte	0x04, 0x0a
        /*0066*/ 	.short	(.L_8865 - .L_8864)
	.align		4
.L_8864:
        /*0068*/ 	.word	index@(.nv.constant0._ZN2at6native29vectorized_elementwise_kernelILi8ENS0_13BUnaryFunctorIlllZZZNS0_21remainder_kernel_cudaERNS_18TensorIteratorBaseEENKUlvE_clEvENKUlvE2_clEvEUlllE_EESt5arrayIPcLm2EEEEviT0_T1_)
        /*006c*/ 	.short	0x0380
        /*006e*/ 	.short	0x0028


	//----- nvinfo : EIATTR_SW_WAR
	.align		4
.L_8865:
        /*0070*/ 	.byte	0x04, 0x36
        /*0072*/ 	.short	(.L_8867 - .L_8866)
.L_8866:
        /*0074*/ 	.word	0x00000008
.L_8867:


//--------------------- .nv.info._ZN2at6native18elementwise_kernelILi128ELi4EZNS0_15gpu_kernel_implINS0_13AUnaryFunctorIlllZZZNS0_21remainder_kernel_cudaERNS_18TensorIteratorBaseEENKUlvE_clEvENKUlvE2_clEvEUlllE_EEEEvS5_RKT_EUliE_EEviT1_ --------------------------
	.section	.nv.info._ZN2at6native18elementwise_kernelILi128ELi4EZNS0_15gpu_kernel_implINS0_13AUnaryFunctorIlllZZZNS0_21remainder_kernel_cudaERNS_18TensorIteratorBaseEENKUlvE_clEvENKUlvE2_clEvEUlllE_EEEEvS5_RKT_EUliE_EEviT1_,"",@"SHT_CUDA_INFO"
	.sectionflags	@""
	.align	4


	//----- nvinfo : EIATTR_CUDA_API_VERSION
	.align		4
        /*0000*/ 	.byte	0x04, 0x37
        /*0002*/ 	.short	(.L_8869 - .L_8868)
.L_8868:
        /*0004*/ 	.word	0x00000082


	//----- nvinfo : EIATTR_KPARAM_INFO
	.align		4
.L_8869:
        /*0008*/ 	.byte	0x04, 0x17
        /*000a*/ 	.short	(.L_8871 - .L_8870)
.L_8870:
        /*000c*/ 	.word	0x00000000
        /*0010*/ 	.short	0x0001
        /*0012*/ 	.short	0x0008
        /*0014*/ 	.byte	0x00, 0xf0, 0xa1, 0x08


	//----- nvinfo : EIATTR_KPARAM_INFO
	.align		4
.L_8871:
        /*0018*/ 	.byte	0x04, 0x17
        /*001a*/ 	.short	(.L_8873 - .L_8872)
.L_8872:
        /*001c*/ 	.word	0x00000000
        /*0020*/ 	.short	0x0000
        /*0022*/ 	.short	0x0000
        /*0024*/ 	.byte	0x00, 0xf0, 0x11, 0x00


	//----- nvinfo : EIATTR_SPARSE_MMA_MASK
	.align		4
.L_8873:
        /*0028*/ 	.byte	0x03, 0x50
        /*002a*/ 	.short	0x0000


	//----- nvinfo : EIATTR_MAXREG_COUNT
	.align		4
        /*002c*/ 	.byte	0x03, 0x1b
        /*002e*/ 	.short	0x0080


	//----- nvinfo : EIATTR_EXTERNS
	.align		4
        /*0030*/ 	.byte	0x04, 0x0f
        /*0032*/ 	.short	(.L_8875 - .L_8874)


	//   ....[0]....
	.align		4
.L_8874:
        /*0034*/ 	.word	index@(__assertfail)


	//----- nvinfo : EIATTR_MERCURY_ISA_VERSION
	.align		4
.L_8875:
        /*0038*/ 	.byte	0x03, 0x5f
        /*003a*/ 	.short	0x0101


	//----- nvinfo : EIATTR_VRC_CTA_INIT_COUNT
	.align		4
        /*003c*/ 	.byte	0x02, 0x4a
	.zero		1
	.zero		1


	//----- nvinfo : EIATTR_SYSCALL_OFFSETS
	.align		4
        /*0040*/ 	.byte	0x04, 0x46
        /*0042*/ 	.short	(.L_8877 - .L_8876)


	//   ....[0]....
.L_8876:
        /*0044*/ 	.word	0x00002100


	//   ....[1]....
        /*0048*/ 	.word	0x000031c0


	//   ....[2]....
        /*004c*/ 	.word	0x00006260


	//   ....[3]....
        /*0050*/ 	.word	0x00009450


	//   ....[4]....
        /*0054*/ 	.word	0x0000c630


	//----- nvinfo : EIATTR_EXIT_INSTR_OFFSETS
	.align		4
.L_8877:
        /*0058*/ 	.byte	0x04, 0x1c
        /*005a*/ 	.short	(.L_8879 - .L_8878)


	//   ....[0]....
.L_8878:
        /*005c*/ 	.word	0x00009720


	//   ....[1]....
        /*0060*/ 	.word	0x0000bbc0


	//   ....[2]....
        /*0064*/ 	.word	0x0000bbe0


	//   ....[3]....
        /*0068*/ 	.word	0x0000bc60


	//   ....[4]....
        /*006c*/ 	.word	0x0000bc80


	//   ....[5]....
        /*0070*/ 	.word	0x0000bca0


	//   ....[6]....
        /*0074*/ 	.word	0x0000bd30


	//   ....[7]....
        /*0078*/ 	.word	0x0000bd70


	//   ....[8]....
        /*007c*/ 	.word	0x0000be10


	//   ....[9]....
        /*0080*/ 	.word	0x0000be60


	//   ....[10]....
        /*0084*/ 	.word	0x0000be90


	//   ....[11]....
        /*0088*/ 	.word	0x0000bf50


	//   ....[12]....
        /*008c*/ 	.word	0x0000c0c0


	//   ....[13]....
        /*0090*/ 	.word	0x0000c230


	//   ....[14]....
        /*0094*/ 	.word	0x0000c3a0


	//   ....[15]....
        /*0098*/ 	.word	0x0000c3c0


	//   ....[16]....
        /*009c*/ 	.word	0x0000c3e0


	//   ....[17]....
        /*00a0*/ 	.word	0x0000c490


	//   ....[18]....
        /*00a4*/ 	.word	0x0000c4d0


	//   ....[19]....
        /*00a8*/ 	.word	0x0000c640


	//   ....[20]....
        /*00ac*/ 	.word	0x0000c750


	//   ....[21]....
        /*00b0*/ 	.word	0x0000c890


	//   ....[22]....
        /*00b4*/ 	.word	0x0000c8d0


	//----- nvinfo : EIATTR_MAX_THREADS
	.align		4
.L_8879:
        /*00b8*/ 	.byte	0x04, 0x05
        /*00ba*/ 	.short	(.L_8881 - .L_8880)
.L_8880:
        /*00bc*/ 	.word	0x00000080
        /*00c0*/ 	.word	0x00000001
        /*00c4*/ 	.word	0x00000001


	//----- nvinfo : EIATTR_CRS_STACK_SIZE
	.align		4
.L_8881:
        /*00c8*/ 	.byte	0x04, 0x1e
        /*00ca*/ 	.short	(.L_8883 - .L_8882)
.L_8882:
        /*00cc*/ 	.word	0x00000000


	//----- nvinfo : EIATTR_CBANK_PARAM_SIZE
	.align		4
.L_8883:
        /*00d0*/ 	.byte	0x03, 0x19
        /*00d2*/ 	.short	0x0230


	//----- nvinfo : EIATTR_PARAM_CBANK
	.align		4
        /*00d4*/ 	.byte	0x04, 0x0a
        /*00d6*/ 	.short	(.L_8885 - .L_8884)
	.align		4
.L_8884:
        /*00d8*/ 	.word	index@(.nv.constant0._ZN2at6native18elementwise_kernelILi128ELi4EZNS0_15gpu_kernel_implINS0_13AUnaryFunctorIlllZZZNS0_21remainder_kernel_cudaERNS_18TensorIteratorBaseEENKUlvE_clEvENKUlvE2_clEvEUlllE_EEEEvS5_RKT_EUliE_EEviT1_)
        /*00dc*/ 	.short	0x0380
        /*00de*/ 	.short	0x0230


	//----- nvinfo : EIATTR_SW_WAR
	.align		4
.L_8885:
        /*00e0*/ 	.byte	0x04, 0x36
        /*00e2*/ 	.short	(.L_8887 - .L_8886)
.L_8886:
        /*00e4*/ 	.word	0x00000008
.L_8887:


//--------------------- .nv.info._ZN2at6native27unrolled_elementwise_kernelINS0_13AUnaryFunctorIlllZZZNS0_21remainder_kernel_cudaERNS_18TensorIteratorBaseEENKUlvE_clEvENKUlvE2_clEvEUlllE_EESt5arrayIPcLm2EELi4E23TrivialOffsetCalculatorILi1EjESD_NS0_6memory12LoadWithCastILi1EEENSE_13StoreWithCastILi1EEEEEviT_T0_T2_T3_T4_T5_ --------------------------
	.section	.nv.info._ZN2at6native27unrolled_elementwise_kernelINS0_13AUnaryFunctorIlllZZZNS0_21remainder_kernel_cudaERNS_18TensorIteratorBaseEENKUlvE_clEvENKUlvE2_clEvEUlllE_EESt5arrayIPcLm2EELi4E23TrivialOffsetCalculatorILi1EjESD_NS0_6memory12LoadWithCastILi1EEENSE_13StoreWithCastILi1EEEEEviT_T0_T2_T3_T4_T5_,"",@"SHT_CUDA_INFO"
	.sectionflags	@""
	.align	4


	//----- nvinfo : EIATTR_CUDA_API_VERSION
	.align		4
        /*0000*/ 	.byte	0x04, 0x37
        /*0002*/ 	.short	(.L_8889 - .L_8888)
.L_8888:
        /*0004*/ 	.word	0x00000082


	//----- nvinfo : EIATTR_KPARAM_INFO
	.align		4
.L_8889:
        /*0008*/ 	.byte	0x04, 0x17
        /*000a*/ 	.short	(.L_8891 - .L_8890)
.L_8890:
        /*000c*/ 	.word	0x00000000
        /*0010*/ 	.short	0x0006
        /*0012*/ 	.short	0x0034
        /*0014*/ 	.byte	0x00, 0xf0, 0x21, 0x00


	//----- nvinfo : EIATTR_KPARAM_INFO
	.align		4
.L_8891:
        /*0018*/ 	.byte	0x04, 0x17
        /*001a*/ 	.short	(.L_8893 - .L_8892)
.L_8892:
        /*001c*/ 	.word	0x00000000
        /*0020*/ 	.short	0x0005
        /*0022*/ 	.short	0x002c
        /*0024*/ 	.byte	0x00, 0xf0, 0x21, 0x00


	//----- nvinfo : EIATTR_KPARAM_INFO
	.align		4
.L_8893:
        /*0028*/ 	.byte	0x04, 0x17
        /*002a*/ 	.short	(.L_8895 - .L_8894)
.L_8894:
        /*002c*/ 	.word	0x00000000
        /*0030*/ 	.short	0x0004
        /*0032*/ 	.short	0x0029
        /*0034*/ 	.byte	0x00, 0xf0, 0x05, 0x00


	//----- nvinfo : EIATTR_KPARAM_INFO
	.align		4
.L_8895:
        /*0038*/ 	.byte	0x04, 0x17
        /*003a*/ 	.short	(.L_8897 - .L_8896)
.L_8896:
        /*003c*/ 	.word	0x00000000
        /*0040*/ 	.short	0x0003
        /*0042*/ 	.short	0x0028
        /*0044*/ 	.byte	0x00, 0xf0, 0x05, 0x00


	//----- nvinfo : EIATTR_KPARAM_INFO
	.align		4
.L_8897:
        /*0048*/ 	.byte	0x04, 0x17
        /*004a*/ 	.short	(.L_8899 - .L_8898)
.L_8898:
        /*004c*/ 	.word	0x00000000
        /*0050*/ 	.short	0x0002
        /*0052*/ 	.short	0x0018
        /*0054*/ 	.byte	0x00, 0xf0, 0x41, 0x00


	//----- nvinfo : EIATTR_KPARAM_INFO
	.align		4
.L_8899:
        /*0058*/ 	.byte	0x04, 0x17
        /*005a*/ 	.short	(.L_8901 - .L_8900)
.L_8900:
        /*005c*/ 	.word	0x00000000
        /*0060*/ 	.short	0x0001
        /*0062*/ 	.short	0x0008
        /*0064*/ 	.byte	0x00, 0xf0, 0x41, 0x00


	//----- nvinfo : EIATTR_KPARAM_INFO
	.align		4
.L_8901:
        /*0068*/ 	.byte	0x04, 0x17
        /*006a*/ 	.short	(.L_8903 - .L_8902)
.L_8902:
        /*006c*/ 	.word	0x00000000
        /*0070*/ 	.short	0x0000
        /*0072*/ 	.short	0x0000
        /*0074*/ 	.byte	0x00, 0xf0, 0x11, 0x00


	//----- nvinfo : EIATTR_SPARSE_MMA_MASK
	.align		4
.L_8903:
        /*0078*/ 	.byte	0x03, 0x50
        /*007a*/ 	.short	0x0000


	//----- nvinfo : EIATTR_MAXREG_COUNT
	.align		4
        /*007c*/ 	.byte	0x03, 0x1b
        /*007e*/ 	.short	0x00ff


	//----- nvinfo : EIATTR_EXTERNS
	.align		4
        /*0080*/ 	.byte	0x04, 0x0f
        /*0082*/ 	.short	(.L_8905 - .L_8904)


	//   ....[0]....
	.align		4
.L_8904:
        /*0084*/ 	.word	index@(__assertfail)


	//----- nvinfo : EIATTR_MERCURY_ISA_VERSION
	.align		4
.L_8905:
        /*0088*/ 	.byte	0x03, 0x5f
        /*008a*/ 	.short	0x0101


	//----- nvinfo : EIATTR_VRC_CTA_INIT_COUNT
	.align		4
        /*008c*/ 	.byte	0x02, 0x4a
	.zero		1
	.zero		1


	//----- nvinfo : EIATTR_SYSCALL_OFFSETS
	.align		4
        /*0090*/ 	.byte	0x04, 0x46
        /*0092*/ 	.short	(.L_8907 - .L_8906)


	//   ....[0]....
.L_8906:
        /*0094*/ 	.word	0x00000e10


	//   ....[1]....
        /*0098*/ 	.word	0x00001d90


	//   ....[2]....
        /*009c*/ 	.word	0x00002c60


	//   ....[3]....
        /*00a0*/ 	.word	0x00003b30


	//   ....[4]....
        /*00a4*/ 	.word	0x000055e0


	//   ....[5]....
        /*00a8*/ 	.word	0x00006340


	//   ....[6]....
        /*00ac*/ 	.word	0x000071c0


	//   ....[7]....
        /*00b0*/ 	.word	0x00008020


	//----- nvinfo : EIATTR_EXIT_INSTR_OFFSETS
	.align		4
.L_8907:
        /*00b4*/ 	.byte	0x04, 0x1c
        /*00b6*/ 	.short	(.L_8909 - .L_8908)


	//   ....[0]....
.L_8908:
        /*00b8*/ 	.word	0x00007490


	//   ....[1]....
        /*00bc*/ 	.word	0x000075c0


	//   ....[2]....
        /*00c0*/ 	.word	0x000075e0


	//   ....[3]....
        /*00c4*/ 	.word	0x00007660


	//   ....[4]....
        /*00c8*/ 	.word	0x00007680


	//   ....[5]....
        /*00cc*/ 	.word	0x000076a0


	//   ....[6]....
        /*00d0*/ 	.word	0x00007730


	//   ....[7]....
        /*00d4*/ 	.word	0x00007770


	//   ....[8]....
        /*00d8*/ 	.word	0x00007810


	//   ....[9]....
        /*00dc*/ 	.word	0x00007860


	//   ....[10]....
        /*00e0*/ 	.word	0x00007890


	//   ....[11]....
        /*00e4*/ 	.word	0x00007950


	//   ....[12]....
        /*00e8*/ 	.word	0x00007ac0


	//   ....[13]....
        /*00ec*/ 	.word	0x00007c30


	//   ....[14]....
        /*00f0*/ 	.word	0x00007d90


	//   ....[15]....
        /*00f4*/ 	.word	0x00007db0


	//   ....[16]....
        /*00f8*/ 	.word	0x00007dd0


	//   ....[17]....
        /*00fc*/ 	.word	0x00007e80


	//   ....[18]....
        /*0100*/ 	.word	0x00007ec0


	//   ....[19]....
        /*0104*/ 	.word	0x00008030


	//   ....[20]....
        /*0108*/ 	.word	0x00008140


	//   ....[21]....
        /*010c*/ 	.word	0x00008280


	//   ....[22]....
        /*0110*/ 	.word	0x000082c0


	//----- nvinfo : EIATTR_MAX_THREADS
	.align		4
.L_8909:
        /*0114*/ 	.byte	0x04, 0x05
        /*0116*/ 	.short	(.L_8911 - .L_8910)
.L_8910:
        /*0118*/ 	.word	0x00000080
        /*011c*/ 	.word	0x00000001
        /*0120*/ 	.word	0x00000001


	//----- nvinfo : EIATTR_CRS_STACK_SIZE
	.align		4
.L_8911:
        /*0124*/ 	.byte	0x04, 0x1e
        /*0126*/ 	.short	(.L_8913 - .L_8912)
.L_8912:
        /*0128*/ 	.word	0x00000000


	//----- nvinfo : EIATTR_CBANK_PARAM_SIZE
	.align		4
.L_8913:
        /*012c*/ 	.byte	0x03, 0x19
        /*012e*/ 	.short	0x003c


	//----- nvinfo : EIATTR_PARAM_CBANK
	.align		4
        /*0130*/ 	.byte	0x04, 0x0a
        /*0132*/ 	.short	(.L_8915 - .L_8914)
	.align		4
.L_8914:
        /*0134*/ 	.word	index@(.nv.constant0._ZN2at6native27unrolled_elementwise_kernelINS0_13AUnaryFunctorIlllZZZNS0_21remainder_kernel_cudaERNS_18TensorIteratorBaseEENKUlvE_clEvENKUlvE2_clEvEUlllE_EESt5arrayIPcLm2EELi4E23TrivialOffsetCalculatorILi1EjESD_NS0_6memory12LoadWithCastILi1EEENSE_13StoreWithCastILi1EEEEEviT_T0_T2_T3_T4_T5_)
        /*0138*/ 	.short	0x0380
        /*013a*/ 	.short	0x003c


	//----- nvinfo : EIATTR_SW_WAR
	.align		4
.L_8915:
        /*013c*/ 	.byte	0x04, 0x36
        /*013e*/ 	.short	(.L_8917 - .L_8916)
.L_8916:
        /*0140*/ 	.word	0x00000008
.L_8917:


//--------------------- .nv.info._ZN2at6native18elementwise_kernelILi128ELi2EZNS0_22gpu_kernel_impl_nocastINS0_13AUnaryFunctorIlllZZZNS0_21remainder_kernel_cudaERNS_18TensorIteratorBaseEENKUlvE_clEvENKUlvE2_clEvEUlllE_EEEEvS5_RKT_EUliE_EEviT1_ --------------------------
	.section	.nv.info._ZN2at6native18elementwise_kernelILi128ELi2EZNS0_22gpu_kernel_impl_nocastINS0_13AUnaryFunctorIlllZZZNS0_21remainder_kernel_cudaERNS_18TensorIteratorBaseEENKUlvE_clEvENKUlvE2_clEvEUlllE_EEEEvS5_RKT_EUliE_EEviT1_,"",@"SHT_CUDA_INFO"
	.sectionflags	@""
	.align	4


	//----- nvinfo : EIATTR_CUDA_API_VERSION
	.align		4
        /*0000*/ 	.byte	0x04, 0x37
        /*0002*/ 	.short	(.L_8919 - .L_8918)
.L_8918:
        /*0004*/ 	.word	0x00000082


	//----- nvinfo : EIATTR_KPARAM_INFO
	.align		4
.L_8919:
        /*0008*/ 	.byte	0x04, 0x17
        /*000a*/ 	.short	(.L_8921 - .L_8920)
.L_8920:
        /*000c*/ 	.word	0x00000000
        /*0010*/ 	.short	0x0001
        /*0012*/ 	.short	0x0008
        /*0014*/ 	.byte	0x00, 0xf0, 0x81, 0x08


	//----- nvinfo : EIATTR_KPARAM_INFO
	.align		4
.L_8921:
        /*0018*/ 	.byte	0x04, 0x17
        /*001a*/ 	.short	(.L_8923 - .L_8922)
.L_8922:
        /*001c*/ 	.word	0x00000000
        /*0020*/ 	.short	0x0000
        /*0022*/ 	.short	0x0000
        /*0024*/ 	.byte	0x00, 0xf0, 0x11, 0x00


	//----- nvinfo : EIATTR_SPARSE_MMA_MASK
	.align		4
.L_8923:
        /*0028*/ 	.byte	0x03, 0x50
        /*002a*/ 	.short	0x0000


	//----- nvinfo : EIATTR_MAXREG_COUNT
	.align		4
        /*002c*/ 	.byte	0x03, 0x1b
        /*002e*/ 	.short	0x0080


	//----- nvinfo : EIATTR_MERCURY_ISA_VERSION
	.align		4
        /*0030*/ 	.byte	0x03, 0x5f
        /*0032*/ 	.short	0x0101


	//----- nvinfo : EIATTR_VRC_CTA_INIT_COUNT
	.align		4
        /*0034*/ 	.byte	0x02, 0x4a
	.zero		1
	.zero		1


	//----- nvinfo : EIATTR_EXIT_INSTR_OFFSETS
	.align		4
        /*0038*/ 	.byte	0x04, 0x1c
        /*003a*/ 	.short	(.L_8925 - .L_8924)


	//   ....[0]....
.L_8924:
        /*003c*/ 	.word	0x000003f0


	//   ....[1]....
        /*0040*/ 	.word	0x000006d0


	//   ....[2]....
        /*0044*/ 	.word	0x00001d80


	//   ....[3]....
        /*0048*/ 	.word	0x00003370


	//----- nvinfo : EIATTR_MAX_THREADS
	.align		4
.L_8925:
        /*004c*/ 	.byte	0x04, 0x05
        /*004e*/ 	.short	(.L_8927 - .L_8926)
.L_8926:
        /*0050*/ 	.word	0x00000080
        /*0054*/ 	.word	0x00000001
        /*0058*/ 	.word	0x00000001


	//----- nvinfo : EIATTR_CRS_STACK_SIZE
	.align		4
.L_8927:
        /*005c*/ 	.byte	0x04, 0x1e
        /*005e*/ 	.short	(.L_8929 - .L_8928)
.L_8928:
        /*0060*/ 	.word	0x00000000


	//----- nvinfo : EIATTR_CBANK_PARAM_SIZE
	.align		4
.L_8929:
        /*0064*/ 	.byte	0x03, 0x19
        /*0066*/ 	.short	0x0228


	//----- nvinfo : EIATTR_PARAM_CBANK
	.align		4
        /*0068*/ 	.byte	0x04, 0x0a
        /*006a*/ 	.short	(.L_8931 - .L_8930)
	.align		4
.L_8930:
        /*006c*/ 	.word	index@(.nv.constant0._ZN2at6native18elementwise_kernelILi128ELi2EZNS0_22gpu_kernel_impl_nocastINS0_13AUnaryFunctorIlllZZZNS0_21remainder_kernel_cudaERNS_18TensorIteratorBaseEENKUlvE_clEvENKUlvE2_clEvEUlllE_EEEEvS5_RKT_EUliE_EEviT1_)
        /*0070*/ 	.short	0x0380
        /*0072*/ 	.short	0x0228


	//----- nvinfo : EIATTR_SW_WAR
	.align		4
.L_8931:
        /*0074*/ 	.byte	0x04, 0x36
        /*0076*/ 	.short	(.L_8933 - .L_8932)
.L_8932:
        /*0078*/ 	.word	0x00000008
.L_8933:


//--------------------- .nv.info._ZN2at6native27unrolled_elementwise_kernelINS0_13AUnaryFunctorIlllZZZNS0_21remainder_kernel_cudaERNS_18TensorIteratorBaseEENKUlvE_clEvENKUlvE2_clEvEUlllE_EESt5arrayIPcLm2EELi4E23TrivialOffsetCalculatorILi1EjESD_NS0_6memory15LoadWithoutCastENSE_16StoreWithoutCastEEEviT_T0_T2_T3_T4_T5_ --------------------------
	.section	.nv.info._ZN2at6native27unrolled_elementwise_kernelINS0_13AUnaryFunctorIlllZZZNS0_21remainder_kernel_cudaERNS_18TensorIteratorBaseEENKUlvE_clEvENKUlvE2_clEvEUlllE_EESt5arrayIPcLm2EELi4E23TrivialOffsetCalculatorILi1EjESD_NS0_6memory15LoadWithoutCastENSE_16StoreWithoutCastEEEviT_T0_T2_T3_T4_T5_,"",@"SHT_CUDA_INFO"
	.sectionflags	@""
	.align	4


	//----- nvinfo : EIATTR_CUDA_API_VERSION
	.align		4
        /*0000*/ 	.byte	0x04, 0x37
        /*0002*/ 	.short	(.L_8935 - .L_8934)
.L_8934:
        /*0004*/ 	.word	0x00000082


	//----- nvinfo : EIATTR_KPARAM_INFO
	.align		4
.L_8935:
        /*0008*/ 	.byte	0x04, 0x17
        /*000a*/ 	.short	(.L_8937 - .L_8936)
.L_8936:
        /*000c*/ 	.word	0x00000000
        /*0010*/ 	.short	0x0006
        /*0012*/ 	.short	0x002b
        /*0014*/ 	.byte	0x00, 0xf0, 0x05, 0x00


	//----- nvinfo : EIATTR_KPARAM_INFO
	.align		4
.L_8937:
        /*0018*/ 	.byte	0x04, 0x17
        /*001a*/ 	.short	(.L_8939 - .L_8938)
.L_8938:
        /*001c*/ 	.word	0x00000000
        /*0020*/ 	.short	0x0005
        /*0022*/ 	.short	0x002a
        /*0024*/ 	.byte	0x00, 0xf0, 0x05, 0x00


	//----- nvinfo : EIATTR_KPARAM_INFO
	.align		4
.L_8939:
        /*0028*/ 	.byte	0x04, 0x17
        /*002a*/ 	.short	(.L_8941 - .L_8940)
.L_8940:
        /*002c*/ 	.word	0x00000000
        /*0030*/ 	.short	0x0004
        /*0032*/ 	.short	0x0029
        /*0034*/ 	.byte	0x00, 0xf0, 0x05, 0x00


	//----- nvinfo : EIATTR_KPARAM_INFO
	.align		4
.L_8941:
        /*0038*/ 	.byte	0x04, 0x17
        /*003a*/ 	.short	(.L_8943 - .L_8942)
.L_8942:
        /*003c*/ 	.word	0x00000000
        /*0040*/ 	.short	0x0003
        /*0042*/ 	.short	0x0028
        /*0044*/ 	.byte	0x00, 0xf0, 0x05, 0x00


	//----- nvinfo : EIATTR_KPARAM_INFO
	.align		4
.L_8943:
        /*0048*/ 	.byte	0x04, 0x17
        /*004a*/ 	.short	(.L_8945 - .L_8944)
.L_8944:
        /*004c*/ 	.word	0x00000000
        /*0050*/ 	.short	0x0002
        /*0052*/ 	.short	0x0018
        /*0054*/ 	.byte	0x00, 0xf0, 0x41, 0x00


	//----- nvinfo : EIATTR_KPARAM_INFO
	.align		4
.L_8945:
        /*0058*/ 	.byte	0x04, 0x17
        /*005a*/ 	.short	(.L_8947 - .L_8946)
.L_8946:
        /*005c*/ 	.word	0x00000000
        /*0060*/ 	.short	0x0001
        /*0062*/ 	.short	0x0008
        /*0064*/ 	.byte	0x00, 0xf0, 0x41, 0x00


	//----- nvinfo : EIATTR_KPARAM_INFO
	.align		4
.L_8947:
        /*0068*/ 	.byte	0x04, 0x17
        /*006a*/ 	.short	(.L_8949 - .L_8948)
.L_8948:
        /*006c*/ 	.word	0x00000000
        /*0070*/ 	.short	0x0000
        /*0072*/ 	.short	0x0000
        /*0074*/ 	.byte	0x00, 0xf0, 0x11, 0x00


	//----- nvinfo : EIATTR_SPARSE_MMA_MASK
	.align		4
.L_8949:
        /*0078*/ 	.byte	0x03, 0x50
        /*007a*/ 	.short	0x0000


	//----- nvinfo : EIATTR_MAXREG_COUNT
	.align		4
        /*007c*/ 	.byte	0x03, 0x1b
        /*007e*/ 	.short	0x00ff


	//----- nvinfo : EIATTR_MERCURY_ISA_VERSION
	.align		4
        /*0080*/ 	.byte	0x03, 0x5f
        /*0082*/ 	.short	0x0101


	//----- nvinfo : EIATTR_VRC_CTA_INIT_COUNT
	.align		4
        /*0084*/ 	.byte	0x02, 0x4a
	.zero		1
	.zero		1


	//----- nvinfo : EIATTR_EXIT_INSTR_OFFSETS
	.align		4
        /*0088*/ 	.byte	0x04, 0x1c
        /*008a*/ 	.short	(.L_8951 - .L_8950)


	//   ....[0]....
.L_8950:
        /*008c*/ 	.word	0x00001050


	//   ....[1]....
        /*0090*/ 	.word	0x000010b0


	//----- nvinfo : EIATTR_MAX_THREADS
	.align		4
.L_8951:
        /*0094*/ 	.byte	0x04, 0x05
        /*0096*/ 	.short	(.L_8953 - .L_8952)
.L_8952:
        /*0098*/ 	.word	0x00000080
        /*009c*/ 	.word	0x00000001
        /*00a0*/ 	.word	0x00000001


	//----- nvinfo : EIATTR_CRS_STACK_SIZE
	.align		4
.L_8953:
        /*00a4*/ 	.byte	0x04, 0x1e
        /*00a6*/ 	.short	(.L_8955 - .L_8954)
.L_8954:
        /*00a8*/ 	.word	0x00000000


	//----- nvinfo : EIATTR_CBANK_PARAM_SIZE
	.align		4
.L_8955:
        /*00ac*/ 	.byte	0x03, 0x19
        /*00ae*/ 	.short	0x002c


	//----- nvinfo : EIATTR_PARAM_CBANK
	.align		4
        /*00b0*/ 	.byte	0x04, 0x0a
        /*00b2*/ 	.short	(.L_8957 - .L_8956)
	.align		4
.L_8956:
        /*00b4*/ 	.word	index@(.nv.constant0._ZN2at6native27unrolled_elementwise_kernelINS0_13AUnaryFunctorIlllZZZNS0_21remainder_kernel_cudaERNS_18TensorIteratorBaseEENKUlvE_clEvENKUlvE2_clEvEUlllE_EESt5arrayIPcLm2EELi4E23TrivialOffsetCalculatorILi1EjESD_NS0_6memory15LoadWithoutCastENSE_16StoreWithoutCastEEEviT_T0_T2_T3_T4_T5_)
        /*00b8*/ 	.short	0x0380
        /*00ba*/ 	.short	0x002c


	//----- nvinfo : EIATTR_SW_WAR
	.align		4
.L_8957:
        /*00bc*/ 	.byte	0x04, 0x36
        /*00be*/ 	.short	(.L_8959 - .L_8958)
.L_8958:
        /*00c0*/ 	.word	0x00000008
.L_8959:


//--------------------- .nv.info._ZN2at6native29vectorized_elementwise_kernelILi2ENS0_13AUnaryFunctorIlllZZZNS0_21remainder_kernel_cudaERNS_18TensorIteratorBaseEENKUlvE_clEvENKUlvE2_clEvEUlllE_EESt5arrayIPcLm2EEEEviT0_T1_ --------------------------
	.section	.nv.info._ZN2at6native29vectorized_elementwise_kernelILi2ENS0_13AUnaryFunctorIlllZZZNS0_21remainder_kernel_cudaERNS_18TensorIteratorBaseEENKUlvE_clEvENKUlvE2_clEvEUlllE_EESt5arrayIPcLm2EEEEviT0_T1_,"",@"SHT_CUDA_INFO"
	.sectionflags	@""
	.align	4


	//----- nvinfo : EIATTR_CUDA_API_VERSION
	.align		4
        /*0000*/ 	.byte	0x04, 0x37
        /*0002*/ 	.short	(.L_8961 - .L_8960)
.L_8960:
        /*0004*/ 	.word	0x00000082


	//----- nvinfo : EIATTR_KPARAM_INFO
	.align		4
.L_8961:
        /*0008*/ 	.byte	0x04, 0x17
        /*000a*/ 	.short	(.L_8963 - .L_8962)
.L_8962:
        /*000c*/ 	.word	0x00000000
        /*0010*/ 	.short	0x0002
        /*0012*/ 	.short	0x0018
        /*0014*/ 	.byte	0x00, 0xf0, 0x41, 0x00


	//----- nvinfo : EIATTR_KPARAM_INFO
	.align		4
.L_8963:
        /*0018*/ 	.byte	0x04, 0x17
        /*001a*/ 	.short	(.L_8965 - .L_8964)
.L_8964:
        /*001c*/ 	.word	0x00000000
        /*0020*/ 	.short	0x0001
        /*0022*/ 	.short	0x0008
        /*0024*/ 	.byte	0x00, 0xf0, 0x41, 0x00


	//----- nvinfo : EIATTR_KPARAM_INFO
	.align		4
.L_8965:
        /*0028*/ 	.byte	0x04, 0x17
        /*002a*/ 	.short	(.L_8967 - .L_8966)
.L_8966:
        /*002c*/ 	.word	0x00000000
        /*0030*/ 	.short	0x0000
        /*0032*/ 	.short	0x0000
        /*0034*/ 	.byte	0x00, 0xf0, 0x11, 0x00


	//----- nvinfo : EIATTR_SPARSE_MMA_MASK
	.align		4
.L_8967:
        /*0038*/ 	.byte	0x03, 0x50
        /*003a*/ 	.short	0x0000


	//----- nvinfo : EIATTR_MAXREG_COUNT
	.align		4
        /*003c*/ 	.byte	0x03, 0x1b
        /*003e*/ 	.short	0x00ff


	//----- nvinfo : EIATTR_MERCURY_ISA_VERSION
	.align		4
        /*0040*/ 	.byte	0x03, 0x5f
        /*0042*/ 	.short	0x0101


	//----- nvinfo : EIATTR_VRC_CTA_INIT_COUNT
	.align		4
        /*0044*/ 	.byte	0x02, 0x4a
	.zero		1
	.zero		1


	//----- nvinfo : EIATTR_EXIT_INSTR_OFFSETS
	.align		4
        /*0048*/ 	.byte	0x04, 0x1c
        /*004a*/ 	.short	(.L_8969 - .L_8968)


	//   ....[0]....
.L_8968:
        /*004c*/ 	.word	0x00001f40


	//   ....[1]....
        /*0050*/ 	.word	0x00001f90


	//   ....[2]....
        /*0054*/ 	.word	0x00003590


	//----- nvinfo : EIATTR_MAX_THREADS
	.align		4
.L_8969:
        /*0058*/ 	.byte	0x04, 0x05
        /*005a*/ 	.short	(.L_8971 - .L_8970)
.L_8970:
        /*005c*/ 	.word	0x00000080
        /*0060*/ 	.word	0x00000001
        /*0064*/ 	.word	0x00000001


	//----- nvinfo : EIATTR_CRS_STACK_SIZE
	.align		4
.L_8971:
        /*0068*/ 	.byte	0x04, 0x1e
        /*006a*/ 	.short	(.L_8973 - .L_8972)
.L_8972:
        /*006c*/ 	.word	0x00000000


	//----- nvinfo : EIATTR_CBANK_PARAM_SIZE
	.align		4
.L_8973:
        /*0070*/ 	.byte	0x03, 0x19
        /*0072*/ 	.short	0x0028


	//----- nvinfo : EIATTR_PARAM_CBANK
	.align		4
        /*0074*/ 	.byte	0x04, 0x0a
        /*0076*/ 	.short	(.L_8975 - .L_8974)
	.align		4
.L_8974:
        /*0078*/ 	.word	index@(.nv.constant0._ZN2at6native29vectorized_elementwise_kernelILi2ENS0_13AUnaryFunctorIlllZZZNS0_21remainder_kernel_cudaERNS_18TensorIteratorBaseEENKUlvE_clEvENKUlvE2_clEvEUlllE_EESt5arrayIPcLm2EEEEviT0_T1_)
        /*007c*/ 	.short	0x0380
        /*007e*/ 	.short	0x0028


	//----- nvinfo : EIATTR_SW_WAR
	.align		4
.L_8975:
        /*0080*/ 	.byte	0x04, 0x36
        /*0082*/ 	.short	(.L_8977 - .L_8976)
.L_8976:
        /*0084*/ 	.word	0x00000008
.L_8977:


//--------------------- .nv.info._ZN2at6native29vectorized_elementwise_kernelILi4ENS0_13AUnaryFunctorIlllZZZNS0_21remainder_kernel_cudaERNS_18TensorIteratorBaseEENKUlvE_clEvENKUlvE2_clEvEUlllE_EESt5arrayIPcLm2EEEEviT0_T1_ --------------------------
	.section	.nv.info._ZN2at6native29vectorized_elementwise_kernelILi4ENS0_13AUnaryFunctorIlllZZZNS0_21remainder_kernel_cudaERNS_18TensorIteratorBaseEENKUlvE_clEvENKUlvE2_clEvEUlllE_EESt5arrayIPcLm2EEEEviT0_T1_,"",@"SHT_CUDA_INFO"
	.sectionflags	@""
	.align	4


	//----- nvinfo : EIATTR_CUDA_API_VERSION
	.align		4
        /*0000*/ 	.byte	0x04, 0x37
        /*0002*/ 	.short	(.L_8979 - .L_8978)
.L_8978:
        /*0004*/ 	.word	0x00000082


	//----- nvinfo : EIATTR_KPARAM_INFO
	.align		4
.L_8979:
        /*0008*/ 	.byte	0x04, 0x17
        /*000a*/ 	.short	(.L_8981 - .L_8980)
.L_8980:
        /*000c*/ 	.word	0x00000000
        /*0010*/ 	.short	0x0002
        /*0012*/ 	.short	0x0018
        /*0014*/ 	.byte	0x00, 0xf0, 0x41, 0x00


	//----- nvinfo : EIATTR_KPARAM_INFO
	.align		4
.L_8981:
        /*0018*/ 	.byte	0x04, 0x17
        /*001a*/ 	.short	(.L_8983 - .L_8982)
.L_8982:
        /*001c*/ 	.word	0x00000000
        /*0020*/ 	.short	0x0001
        /*0022*/ 	.short	0x0008
        /*0024*/ 	.byte	0x00, 0xf0, 0x41, 0x00


	//----- nvinfo : EIATTR_KPARAM_INFO
	.align		4
.L_8983:
        /*0028*/ 	.byte	0x04, 0x17
        /*002a*/ 	.short	(.L_8985 - .L_8984)
.L_8984:
        /*002c*/ 	.word	0x00000000
        /*0030*/ 	.short	0x0000
        /*0032*/ 	.short	0x0000
        /*0034*/ 	.byte	0x00, 0xf0, 0x11, 0x00


	//----- nvinfo : EIATTR_SPARSE_MMA_MASK
	.align		4
.L_8985:
        /*0038*/ 	.byte	0x03, 0x50
        /*003a*/ 	.short	0x0000


	//----- nvinfo : EIATTR_MAXREG_COUNT
	.align		4
        /*003c*/ 	.byte	0x03, 0x1b
        /*003e*/ 	.short	0x00ff


	//----- nvinfo : EIATTR_MERCURY_ISA_VERSION
	.align		4
        /*0040*/ 	.byte	0x03, 0x5f
        /*0042*/ 	.short	0x0101


	//----- nvinfo : EIATTR_VRC_CTA_INIT_COUNT
	.align		4
        /*0044*/ 	.byte	0x02, 0x4a
	.zero		1
	.zero		1


	//----- nvinfo : EIATTR_EXIT_INSTR_OFFSETS
	.align		4
        /*0048*/ 	.byte	0x04, 0x1c
        /*004a*/ 	.short	(.L_8987 - .L_8986)


	//   ....[0]....
.L_8986:
        /*004c*/ 	.word	0x00001f40


	//   ....[1]....
        /*0050*/ 	.word	0x00001f90


	//   ....[2]....
        /*0054*/ 	.word	0x00003550


	//----- nvinfo : EIATTR_MAX_THREADS
	.align		4
.L_8987:
        /*0058*/ 	.byte	0x04, 0x05
        /*005a*/ 	.short	(.L_8989 - .L_8988)
.L_8988:
        /*005c*/ 	.word	0x00000080
        /*0060*/ 	.word	0x00000001
        /*0064*/ 	.word	0x00000001


	//----- nvinfo : EIATTR_CRS_STACK_SIZE
	.align		4
.L_8989:
        /*0068*/ 	.byte	0x04, 0x1e
        /*006a*/ 	.short	(.L_8991 - .L_8990)
.L_8990:
        /*006c*/ 	.word	0x00000000


	//----- nvinfo : EIATTR_CBANK_PARAM_SIZE
	.align		4
.L_8991:
        /*0070*/ 	.byte	0x03, 0x19
        /*0072*/ 	.short	0x0028


	//----- nvinfo : EIATTR_PARAM_CBANK
	.align		4
        /*0074*/ 	.byte	0x04, 0x0a
        /*0076*/ 	.short	(.L_8993 - .L_8992)
	.align		4
.L_8992:
        /*0078*/ 	.word	index@(.nv.constant0._ZN2at6native29vectorized_elementwise_kernelILi4ENS0_13AUnaryFunctorIlllZZZNS0_21remainder_kernel_cudaERNS_18TensorIteratorBaseEENKUlvE_clEvENKUlvE2_clEvEUlllE_EESt5arrayIPcLm2EEEEviT0_T1_)
        /*007c*/ 	.short	0x0380
        /*007e*/ 	.short	0x0028


	//----- nvinfo : EIATTR_SW_WAR
	.align		4
.L_8993:
        /*0080*/ 	.byte	0x04, 0x36
        /*0082*/ 	.short	(.L_8995 - .L_8994)
.L_8994:
        /*0084*/ 	.word	0x00000008
.L_8995:


//--------------------- .nv.info._ZN2at6native29vectorized_elementwise_kernelILi8ENS0_13AUnaryFunctorIlllZZZNS0_21remainder_kernel_cudaERNS_18TensorIteratorBaseEENKUlvE_clEvENKUlvE2_clEvEUlllE_EESt5arrayIPcLm2EEEEviT0_T1_ --------------------------
	.section	.nv.info._ZN2at6native29vectorized_elementwise_kernelILi8ENS0_13AUnaryFunctorIlllZZZNS0_21remainder_kernel_cudaERNS_18TensorIteratorBaseEENKUlvE_clEvENKUlvE2_clEvEUlllE_EESt5arrayIPcLm2EEEEviT0_T1_,"",@"SHT_CUDA_INFO"
	.sectionflags	@""
	.align	4


	//----- nvinfo : EIATTR_CUDA_API_VERSION
	.align		4
        /*0000*/ 	.byte	0x04, 0x37
        /*0002*/ 	.short	(.L_8997 - .L_8996)
.L_8996:
        /*0004*/ 	.word	0x00000082


	//----- nvinfo : EIATTR_KPARAM_INFO
	.align		4
.L_8997:
        /*0008*/ 	.byte	0x04, 0x17
        /*000a*/ 	.short	(.L_8999 - .L_8998)
.L_8998:
        /*000c*/ 	.word	0x00000000
        /*0010*/ 	.short	0x0002
        /*0012*/ 	.short	0x0018
        /*0014*/ 	.byte	0x00, 0xf0, 0x41, 0x00


	//----- nvinfo : EIATTR_KPARAM_INFO
	.align		4
.L_8999:
        /*0018*/ 	.byte	0x04, 0x17
        /*001a*/ 	.short	(.L_9001 - .L_9000)
.L_9000:
        /*001c*/ 	.word	0x00000000
        /*0020*/ 	.short	0x0001
        /*0022*/ 	.short	0x0008
        /*0024*/ 	.byte	0x00, 0xf0, 0x41, 0x00


	//----- nvinfo : EIATTR_KPARAM_INFO
	.align		4
.L_9001:
        /*0028*/ 	.byte	0x04, 0x17
        /*002a*/ 	.short	(.L_9003 - .L_9002)
.L_9002:
        /*002c*/ 	.word	0x00000000
        /*0030*/ 	.short	0x0000
        /*0032*/ 	.short	0x0000
        /*0034*/ 	.byte	0x00, 0xf0, 0x11, 0x00


	//----- nvinfo : EIATTR_SPARSE_MMA_MASK
	.align		4
.L_9003:
        /*0038*/ 	.byte	0x03, 0x50
        /*003a*/ 	.short	0x0000


	//----- nvinfo : EIATTR_MAXREG_COUNT
	.align		4
        /*003c*/ 	.byte	0x03, 0x1b
        /*003e*/ 	.short	0x00ff


	//----- nvinfo : EIATTR_MERCURY_ISA_VERSION
	.align		4
        /*0040*/ 	.byte	0x03, 0x5f
        /*0042*/ 	.short	0x0101


	//----- nvinfo : EIATTR_VRC_CTA_INIT_COUNT
	.align		4
        /*0044*/ 	.byte	0x02, 0x4a
	.zero		1
	.zero		1


	//----- nvinfo : EIATTR_EXIT_INSTR_OFFSETS
	.align		4
        /*0048*/ 	.byte	0x04, 0x1c
        /*004a*/ 	.short	(.L_9005 - .L_9004)


	//   ....[0]....
.L_9004:
        /*004c*/ 	.word	0x00000010


	//----- nvinfo : EIATTR_MAX_THREADS
	.align		4
.L_9005:
        /*0050*/ 	.byte	0x04, 0x05
        /*0052*/ 	.short	(.L_9007 - .L_9006)
.L_9006:
        /*0054*/ 	.word	0x00000080
        /*0058*/ 	.word	0x00000001
        /*005c*/ 	.word	0x00000001


	//----- nvinfo : EIATTR_CBANK_PARAM_SIZE
	.align		4
.L_9007:
        /*0060*/ 	.byte	0x03, 0x19
        /*0062*/ 	.short	0x0028


	//----- nvinfo : EIATTR_PARAM_CBANK
	.align		4
        /*0064*/ 	.byte	0x04, 0x0a
        /*0066*/ 	.short	(.L_9009 - .L_9008)
	.align		4
.L_9008:
        /*0068*/ 	.word	index@(.nv.constant0._ZN2at6native29vectorized_elementwise_kernelILi8ENS0_13AUnaryFunctorIlllZZZNS0_21remainder_kernel_cudaERNS_18TensorIteratorBaseEENKUlvE_clEvENKUlvE2_clEvEUlllE_EESt5arrayIPcLm2EEEEviT0_T1_)
        /*006c*/ 	.short	0x0380
        /*006e*/ 	.short	0x0028


	//----- nvinfo : EIATTR_SW_WAR
	.align		4
.L_9009:
        /*0070*/ 	.byte	0x04, 0x36
        /*0072*/ 	.short	(.L_9011 - .L_9010)
.L_9010:
        /*0074*/ 	.word	0x00000008
.L_9011:


//--------------------- .nv.info._ZN2at6native18elementwise_kernelILi128ELi4EZNS0_15gpu_kernel_implINS0_13BinaryFunctorIiiiZZZNS0_21remainder_kernel_cudaERNS_18TensorIteratorBaseEENKUlvE_clEvENKUlvE1_clEvEUliiE_EEEEvS5_RKT_EUliE_EEviT1_ --------------------------
	.section	.nv.info._ZN2at6native18elementwise_kernelILi128ELi4EZNS0_15gpu_kernel_implINS0_13BinaryFunctorIiiiZZZNS0_21remainder_kernel_cudaERNS_18TensorIteratorBaseEENKUlvE_clEvENKUlvE1_clEvEUliiE_EEEEvS5_RKT_EUliE_EEviT1_,"",@"SHT_CUDA_INFO"
	.sectionflags	@""
	.align	4


	//----- nvinfo : EIATTR_CUDA_API_VERSION
	.align		4
        /*0000*/ 	.byte	0x04, 0x37
        /*0002*/ 	.short	(.L_9013 - .L_9012)
.L_9012:
        /*0004*/ 	.word	0x00000082


	//----- nvinfo : EIATTR_KPARAM_INFO
	.align		4
.L_9013:
        /*0008*/ 	.byte	0x04, 0x17
        /*000a*/ 	.short	(.L_9015 - .L_9014)
.L_9014:
        /*000c*/ 	.word	0x00000000
        /*0010*/ 	.short	0x0001
        /*0012*/ 	.short	0x0008
        /*0014*/ 	.byte	0x00, 0xf0, 0x21, 0x0a


	//----- nvinfo : EIATTR_KPARAM_INFO
	.align		4
.L_9015:
        /*0018*/ 	.byte	0x04, 0x17
        /*001a*/ 	.short	(.L_9017 - .L_9016)
.L_9016:
        /*001c*/ 	.word	0x00000000
        /*0020*/ 	.short	0x0000
        /*0022*/ 	.short	0x0000
        /*0024*/ 	.byte	0x00, 0xf0, 0x11, 0x00


	//----- nvinfo : EIATTR_SPARSE_MMA_MASK
	.align		4
.L_9017:
        /*0028*/ 	.byte	0x03, 0x50
        /*002a*/ 	.short	0x0000


	//----- nvinfo : EIATTR_MAXREG_COUNT
	.align		4
        /*002c*/ 	.byte	0x03, 0x1b
        /*002e*/ 	.short	0x0080


	//----- nvinfo : EIATTR_EXTERNS
	.align		4
        /*0030*/ 	.byte	0x04, 0x0f
        /*0032*/ 	.short	(.L_9019 - .L_9018)


	//   ....[0]....
	.align		4
.L_9018:
        /*0034*/ 	.word	index@(__assertfail)


	//----- nvinfo : EIATTR_MERCURY_ISA_VERSION
	.align		4
.L_9019:
        /*0038*/ 	.byte	0x03, 0x5f
        /*003a*/ 	.short	0x0101


	//----- nvinfo : EIATTR_VRC_CTA_INIT_COUNT
	.align		4
        /*003c*/ 	.byte	0x02, 0x4a
	.zero		1
	.zero		1


	//----- nvinfo : EIATTR_SYSCALL_OFFSETS
	.align		4
        /*0040*/ 	.byte	0x04, 0x46
        /*0042*/ 	.short	(.L_9021 - .L_9020)


	//   ....[0]....
.L_9020:
        /*0044*/ 	.word	0x000023f0


	//   ....[1]....
        /*0048*/ 	.word	0x000031a0


	//   ....[2]....
        /*004c*/ 	.word	0x00004140


	//   ....[3]....
        /*0050*/ 	.word	0x000067e0


	//   ....[4]....
        /*0054*/ 	.word	0x00008220


	//   ....[5]....
        /*0058*/ 	.word	0x0000aa00


	//   ....[6]....
        /*005c*/ 	.word	0x0000c440


	//   ....[7]....
        /*0060*/ 	.word	0x0000ec60


	//   ....[8]....
        /*0064*/ 	.word	0x00010680


	//----- nvinfo : EIATTR_EXIT_INSTR_OFFSETS
	.align		4
.L_9021:
        /*0068*/ 	.byte	0x04, 0x1c
        /*006a*/ 	.short	(.L_9023 - .L_9022)


	//   ....[0]....
.L_9022:
        /*006c*/ 	.word	0x0000c710


	//   ....[1]....
        /*0070*/ 	.word	0x0000fc10


	//   ....[2]....
        /*0074*/ 	.word	0x0000fc30


	//   ....[3]....
        /*0078*/ 	.word	0x0000fcc0


	//   ....[4]....
        /*007c*/ 	.word	0x0000fce0


	//   ....[5]....
        /*0080*/ 	.word	0x0000fd00


	//   ....[6]....
        /*0084*/ 	.word	0x0000fd90


	//   ....[7]....
        /*0088*/ 	.word	0x0000fdd0


	//   ....[8]....
        /*008c*/ 	.word	0x0000fe70


	//   ....[9]....
        /*0090*/ 	.word	0x0000fec0


	//   ....[10]....
        /*0094*/ 	.word	0x0000fef0


	//   ....[11]....
        /*0098*/ 	.word	0x0000ffb0


	//   ....[12]....
        /*009c*/ 	.word	0x00010120


	//   ....[13]....
        /*00a0*/ 	.word	0x00010290


	//   ....[14]....
        /*00a4*/ 	.word	0x000103f0


	//   ....[15]....
        /*00a8*/ 	.word	0x00010420


	//   ....[16]....
        /*00ac*/ 	.word	0x00010440


	//   ....[17]....
        /*00b0*/ 	.word	0x000104e0


	//   ....[18]....
        /*00b4*/ 	.word	0x00010520


	//   ....[19]....
        /*00b8*/ 	.word	0x00010690


	//   ....[20]....
        /*00bc*/ 	.word	0x000107a0


	//   ....[21]....
        /*00c0*/ 	.word	0x000108e0


	//   ....[22]....
        /*00c4*/ 	.word	0x00010920


	//----- nvinfo : EIATTR_MAX_THREADS
	.align		4
.L_9023:
        /*00c8*/ 	.byte	0x04, 0x05
        /*00ca*/ 	.short	(.L_9025 - .L_9024)
.L_9024:
        /*00cc*/ 	.word	0x00000080
        /*00d0*/ 	.word	0x00000001
        /*00d4*/ 	.word	0x00000001


	//----- nvinfo : EIATTR_CRS_STACK_SIZE
	.align		4
.L_9025:
        /*00d8*/ 	.byte	0x04, 0x1e
        /*00da*/ 	.short	(.L_9027 - .L_9026)
.L_9026:
        /*00dc*/ 	.word	0x00000000


	//----- nvinfo : EIATTR_CBANK_PARAM_SIZE
	.align		4
.L_9027:
        /*00e0*/ 	.byte	0x03, 0x19
        /*00e2*/ 	.short	0x0290


	//----- nvinfo : EIATTR_PARAM_CBANK
	.align		4
        /*00e4*/ 	.byte	0x04, 0x0a
        /*00e6*/ 	.short	(.L_9029 - .L_9028)
	.align		4
.L_9028:
        /*00e8*/ 	.word	index@(.nv.constant0._ZN2at6native18elementwise_kernelILi128ELi4EZNS0_15gpu_kernel_implINS0_13BinaryFunctorIiiiZZZNS0_21remainder_kernel_cudaERNS_18TensorIteratorBaseEENKUlvE_clEvENKUlvE1_clEvEUliiE_EEEEvS5_RKT_EUliE_EEviT1_)
        /*00ec*/ 	.short	0x0380
        /*00ee*/ 	.short	0x0290


	//----- nvinfo : EIATTR_SW_WAR
	.align		4
.L_9029:
        /*00f0*/ 	.byte	0x04, 0x36
        /*00f2*/ 	.short	(.L_9031 - .L_9030)
.L_9030:
        /*00f4*/ 	.word	0x00000008
.L_9031:


//--------------------- .nv.info._ZN2at6native27unrolled_elementwise_kernelINS0_13BinaryFunctorIiiiZZZNS0_21remainder_kernel_cudaERNS_18TensorIteratorBaseEENKUlvE_clEvENKUlvE1_clEvEUliiE_EESt5arrayIPcLm3EELi4E23TrivialOffsetCalculatorILi2EjESC_ILi1EjENS0_6memory12LoadWithCastILi2EEENSF_13StoreWithCastILi1EEEEEviT_T0_T2_T3_T4_T5_ --------------------------
	.section	.nv.info._ZN2at6native27unrolled_elementwise_kernelINS0_13BinaryFunctorIiiiZZZNS0_21remainder_kernel_cudaERNS_18TensorIteratorBaseEENKUlvE_clEvENKUlvE1_clEvEUliiE_EESt5arrayIPcLm3EELi4E23TrivialOffsetCalculatorILi2EjESC_ILi1EjENS0_6memory12LoadWithCastILi2EEENSF_13StoreWithCastILi1EEEEEviT_T0_T2_T3_T4_T5_,"",@"SHT_CUDA_INFO"
	.sectionflags	@""
	.align	4


	//----- nvinfo : EIATTR_CUDA_API_VERSION
	.align		4
        /*0000*/ 	.byte	0x04, 0x37
        /*0002*/ 	.short	(.L_9033 - .L_9032)
.L_9032:
        /*0004*/ 	.word	0x00000082


	//----- nvinfo : EIATTR_KPARAM_INFO
	.align		4
.L_9033:
        /*0008*/ 	.byte	0x04, 0x17
        /*000a*/ 	.short	(.L_9035 - .L_9034)
.L_9034:
        /*000c*/ 	.word	0x00000000
        /*0010*/ 	.short	0x0006
        /*0012*/ 	.short	0x0030
        /*0014*/ 	.byte	0x00, 0xf0, 0x21, 0x00


	//----- nvinfo : EIATTR_KPARAM_INFO
	.align		4
.L_9035:
        /*0018*/ 	.byte	0x04, 0x17
        /*001a*/ 	.short	(.L_9037 - .L_9036)
.L_9036:
        /*001c*/ 	.word	0x00000000
        /*0020*/ 	.short	0x0005
        /*0022*/ 	.short	0x0024
        /*0024*/ 	.byte	0x00, 0xf0, 0x31, 0x00


	//----- nvinfo : EIATTR_KPARAM_INFO
	.align		4
.L_9037:
        /*0028*/ 	.byte	0x04, 0x17
        /*002a*/ 	.short	(.L_9039 - .L_9038)
.L_9038:
        /*002c*/ 	.word	0x00000000
        /*0030*/ 	.short	0x0004
        /*0032*/ 	.short	0x0021
        /*0034*/ 	.byte	0x00, 0xf0, 0x05, 0x00


	//----- nvinfo : EIATTR_KPARAM_INFO
	.align		4
.L_9039:
        /*0038*/ 	.byte	0x04, 0x17
        /*003a*/ 	.short	(.L_9041 - .L_9040)
.L_9040:
        /*003c*/ 	.word	0x00000000
        /*0040*/ 	.short	0x0003
        /*0042*/ 	.short	0x0020
        /*0044*/ 	.byte	0x00, 0xf0, 0x05, 0x00


	//----- nvinfo : EIATTR_KPARAM_INFO
	.align		4
.L_9041:
        /*0048*/ 	.byte	0x04, 0x17
        /*004a*/ 	.short	(.L_9043 - .L_9042)
.L_9042:
        /*004c*/ 	.word	0x00000000
        /*0050*/ 	.short	0x0002
        /*0052*/ 	.short	0x0008
        /*0054*/ 	.byte	0x00, 0xf0, 0x61, 0x00


	//----- nvinfo : EIATTR_KPARAM_INFO
	.align		4
.L_9043:
        /*0058*/ 	.byte	0x04, 0x17
        /*005a*/ 	.short	(.L_9045 - .L_9044)
.L_9044:
        /*005c*/ 	.word	0x00000000
        /*0060*/ 	.short	0x0001
        /*0062*/ 	.short	0x0004
        /*0064*/ 	.byte	0x00, 0xf0, 0x05, 0x00


	//----- nvinfo : EIATTR_KPARAM_INFO
	.align		4
.L_9045:
        /*0068*/ 	.byte	0x04, 0x17
        /*006a*/ 	.short	(.L_9047 - .L_9046)
.L_9046:
        /*006c*/ 	.word	0x00000000
        /*0070*/ 	.short	0x0000
        /*0072*/ 	.short	0x0000
        /*0074*/ 	.byte	0x00, 0xf0, 0x11, 0x00


	//----- nvinfo : EIATTR_SPARSE_MMA_MASK
	.align		4
.L_9047:
        /*0078*/ 	.byte	0x03, 0x50
        /*007a*/ 	.short	0x0000


	//----- nvinfo : EIATTR_MAXREG_COUNT
	.align		4
        /*007c*/ 	.byte	0x03, 0x1b
        /*007e*/ 	.short	0x00ff


	//----- nvinfo : EIATTR_EXTERNS
	.align		4
        /*0080*/ 	.byte	0x04, 0x0f
        /*0082*/ 	.short	(.L_9049 - .L_9048)


	//   ....[0]....
	.align		4
.L_9048:
        /*0084*/ 	.word	index@(__assertfail)


	//----- nvinfo : EIATTR_MERCURY_ISA_VERSION
	.align		4
.L_9049:
        /*0088*/ 	.byte	0x03, 0x5f
        /*008a*/ 	.short	0x0101


	//----- nvinfo : EIATTR_VRC_CTA_INIT_COUNT
	.align		4
        /*008c*/ 	.byte	0x02, 0x4a
	.zero		1
	.zero		1


	//----- nvinfo : EIATTR_SYSCALL_OFFSETS
	.align		4
        /*0090*/ 	.byte	0x04, 0x46
        /*0092*/ 	.short	(.L_9051 - .L_9050)


	//   ....[0]....
.L_9050:
        /*0094*/ 	.word	0x00000dd0


	//   ....[1]....
        /*0098*/ 	.word	0x00001bd0


	//   ....[2]....
        /*009c*/ 	.word	0x00002af0


	//   ....[3]....
        /*00a0*/ 	.word	0x000038f0


	//   ....[4]....
        /*00a4*/ 	.word	0x00004760


	//   ....[5]....
        /*00a8*/ 	.word	0x00005560


	//   ....[6]....
        /*00ac*/ 	.word	0x000063d0


	//   ....[7]....
        /*00b0*/ 	.word	0x000071e0


	//   ....[8]....
        /*00b4*/ 	.word	0x000088f0


	//   ....[9]....
        /*00b8*/ 	.word	0x00009680


	//   ....[10]....
        /*00bc*/ 	.word	0x0000a4f0


	//   ....[11]....
        /*00c0*/ 	.word	0x0000b360


	//----- nvinfo : EIATTR_EXIT_INSTR_OFFSETS
	.align		4
.L_9051:
        /*00c4*/ 	.byte	0x04, 0x1c
        /*00c6*/ 	.short	(.L_9053 - .L_9052)


	//   ....[0]....
.L_9052:
        /*00c8*/ 	.word	0x0000a7c0


	//   ....[1]....
        /*00cc*/ 	.word	0x0000a8f0


	//   ....[2]....
        /*00d0*/ 	.word	0x0000a910


	//   ....[3]....
        /*00d4*/ 	.word	0x0000a9a0


	//   ....[4]....
        /*00d8*/ 	.word	0x0000a9c0


	//   ....[5]....
        /*00dc*/ 	.word	0x0000a9e0


	//   ....[6]....
        /*00e0*/ 	.word	0x0000aa70


	//   ....[7]....
        /*00e4*/ 	.word	0x0000aab0


	//   ....[8]....
        /*00e8*/ 	.word	0x0000ab50


	//   ....[9]....
        /*00ec*/ 	.word	0x0000aba0


	//   ....[10]....
        /*00f0*/ 	.word	0x0000abd0


	//   ....[11]....
        /*00f4*/ 	.word	0x0000ac90


	//   ....[12]....
        /*00f8*/ 	.word	0x0000ae00


	//   ....[13]....
        /*00fc*/ 	.word	0x0000af70


	//   ....[14]....
        /*0100*/ 	.word	0x0000b0d0


	//   ....[15]....
        /*0104*/ 	.word	0x0000b100


	//   ....[16]....
        /*0108*/ 	.word	0x0000b120


	//   ....[17]....
        /*010c*/ 	.word	0x0000b1c0


	//   ....[18]....
        /*0110*/ 	.word	0x0000b200


	//   ....[19]....
        /*0114*/ 	.word	0x0000b370


	//   ....[20]....
        /*0118*/ 	.word	0x0000b480


	//   ....[21]....
        /*011c*/ 	.word	0x0000b5c0


	//   ....[22]....
        /*0120*/ 	.word	0x0000b600


	//----- nvinfo : EIATTR_MAX_THREADS
	.align		4
.L_9053:
        /*0124*/ 	.byte	0x04, 0x05
        /*0126*/ 	.short	(.L_9055 - .L_9054)
.L_9054:
        /*0128*/ 	.word	0x00000080
        /*012c*/ 	.word	0x00000001
        /*0130*/ 	.word	0x00000001


	//----- nvinfo : EIATTR_CRS_STACK_SIZE
	.align		4
.L_9055:
        /*0134*/ 	.byte	0x04, 0x1e
        /*0136*/ 	.short	(.L_9057 - .L_9056)
.L_9056:
        /*0138*/ 	.word	0x00000000


	//----- nvinfo : EIATTR_CBANK_PARAM_SIZE
	.align		4
.L_9057:
        /*013c*/ 	.byte	0x03, 0x19
        /*013e*/ 	.short	0x0038


	//----- nvinfo : EIATTR_PARAM_CBANK
	.align		4
        /*0140*/ 	.byte	0x04, 0x0a
        /*0142*/ 	.short	(.L_9059 - .L_9058)
	.align		4
.L_9058:
        /*0144*/ 	.word	index@(.nv.constant0._ZN2at6native27unrolled_elementwise_kernelINS0_13BinaryFunctorIiiiZZZNS0_21remainder_kernel_cudaERNS_18TensorIteratorBaseEENKUlvE_clEvENKUlvE1_clEvEUliiE_EESt5arrayIPcLm3EELi4E23TrivialOffsetCalculatorILi2EjESC_ILi1EjENS0_6memory12LoadWithCastILi2EEENSF_13StoreWithCastILi1EEEEEviT_T0_T2_T3_T4_T5_)
        /*0148*/ 	.short	0x0380
        /*014a*/ 	.short	0x0038


	//----- nvinfo : EIATTR_SW_WAR
	.align		4
.L_9059:
        /*014c*/ 	.byte	0x04, 0x36
        /*014e*/ 	.short	(.L_9061 - .L_9060)
.L_9060:
        /*0150*/ 	.word	0x00000008
.L_9061:


//--------------------- .nv.info._ZN2at6native18elementwise_kernelILi128ELi2EZNS0_22gpu_kernel_impl_nocastINS0_13BinaryFunctorIiiiZZZNS0_21remainder_kernel_cudaERNS_18TensorIteratorBaseEENKUlvE_clEvENKUlvE1_clEvEUliiE_EEEEvS5_RKT_EUliE_EEviT1_ --------------------------
	.section	.nv.info._ZN2at6native18elementwise_kernelILi128ELi2EZNS0_22gpu_kernel_impl_nocastINS0_13BinaryFunctorIiiiZZZNS0_21remainder_kernel_cudaERNS_18TensorIteratorBaseEENKUlvE_clEvENKUlvE1_clEvEUliiE_EEEEvS5_RKT_EUliE_EEviT1_,"",@"SHT_CUDA_INFO"
	.sectionflags	@""
	.align	4


	//----- nvinfo : EIATTR_CUDA_API_VERSION
	.align		4
        /*0000*/ 	.byte	0x04, 0x37
        /*0002*/ 	.short	(.L_9063 - .L_9062)
.L_9062:
        /*0004*/ 	.word	0x00000082


	//----- nvinfo : EIATTR_KPARAM_INFO
	.align		4
.L_9063:
        /*0008*/ 	.byte	0x04, 0x17
        /*000a*/ 	.short	(.L_9065 - .L_9064)
.L_9064:
        /*000c*/ 	.word	0x00000000
        /*0010*/ 	.short	0x0001
        /*0012*/ 	.short	0x0008
        /*0014*/ 	.byte	0x00, 0xf0, 0x21, 0x0a


	//----- nvinfo : EIATTR_KPARAM_INFO
	.align		4
.L_9065:
        /*0018*/ 	.byte	0x04, 0x17
        /*001a*/ 	.short	(.L_9067 - .L_9066)
.L_9066:
        /*001c*/ 	.word	0x00000000
        /*0020*/ 	.short	0x0000
        /*0022*/ 	.short	0x0000
        /*0024*/ 	.byte	0x00, 0xf0, 0x11, 0x00


	//----- nvinfo : EIATTR_SPARSE_MMA_MASK
	.align		4
.L_9067:
        /*0028*/ 	.byte	0x03, 0x50
        /*002a*/ 	.short	0x0000


	//----- nvinfo : EIATTR_MAXREG_COUNT
	.align		4
        /*002c*/ 	.byte	0x03, 0x1b
        /*002e*/ 	.short	0x0080


	//----- nvinfo : EIATTR_MERCURY_ISA_VERSION
	.align		4
        /*0030*/ 	.byte	0x03, 0x5f
        /*0032*/ 	.short	0x0101


	//----- nvinfo : EIATTR_VRC_CTA_INIT_COUNT
	.align		4
        /*0034*/ 	.byte	0x02, 0x4a
	.zero		1
	.zero		1


	//----- nvinfo : EIATTR_EXIT_INSTR_OFFSETS
	.align		4
        /*0038*/ 	.byte	0x04, 0x1c
        /*003a*/ 	.short	(.L_9069 - .L_9068)


	//   ....[0]....
.L_9068:
        /*003c*/ 	.word	0x00000320


	//   ....[1]....
        /*0040*/ 	.word	0x00000550


	//   ....[2]....
        /*0044*/ 	.word	0x00001e30


	//   ....[3]....
        /*0048*/ 	.word	0x00003670


	//----- nvinfo : EIATTR_MAX_THREADS
	.align		4
.L_9069:
        /*004c*/ 	.byte	0x04, 0x05
        /*004e*/ 	.short	(.L_9071 - .L_9070)
.L_9070:
        /*0050*/ 	.word	0x00000080
        /*0054*/ 	.word	0x00000001
        /*0058*/ 	.word	0x00000001


	//----- nvinfo : EIATTR_CRS_STACK_SIZE
	.align		4
.L_9071:
        /*005c*/ 	.byte	0x04, 0x1e
        /*005e*/ 	.short	(.L_9073 - .L_9072)
.L_9072:
        /*0060*/ 	.word	0x00000000


	//----- nvinfo : EIATTR_CBANK_PARAM_SIZE
	.align		4
.L_9073:
        /*0064*/ 	.byte	0x03, 0x19
        /*0066*/ 	.short	0x0290


	//----- nvinfo : EIATTR_PARAM_CBANK
	.align		4
        /*0068*/ 	.byte	0x04, 0x0a
        /*006a*/ 	.short	(.L_9075 - .L_9074)
	.align		4
.L_9074:
        /*006c*/ 	.word	index@(.nv.constant0._ZN2at6native18elementwise_kernelILi128ELi2EZNS0_22gpu_kernel_impl_nocastINS0_13BinaryFunctorIiiiZZZNS0_21remainder_kernel_cudaERNS_18TensorIteratorBaseEENKUlvE_clEvENKUlvE1_clEvEUliiE_EEEEvS5_RKT_EUliE_EEviT1_)
        /*0070*/ 	.short	0x0380
        /*0072*/ 	.short	0x0290


	//----- nvinfo : EIATTR_SW_WAR
	.align		4
.L_9075:
        /*0074*/ 	.byte	0x04, 0x36
        /*0076*/ 	.short	(.L_9077 - .L_9076)
.L_9076:
        /*0078*/ 	.word	0x00000008
.L_9077:


//--------------------- .nv.info._ZN2at6native27unrolled_elementwise_kernelINS0_13BinaryFunctorIiiiZZZNS0_21remainder_kernel_cudaERNS_18TensorIteratorBaseEENKUlvE_clEvENKUlvE1_clEvEUliiE_EESt5arrayIPcLm3EELi4E23TrivialOffsetCalculatorILi2EjESC_ILi1EjENS0_6memory15LoadWithoutCastENSF_16StoreWithoutCastEEEviT_T0_T2_T3_T4_T5_ --------------------------
	.section	.nv.info._ZN2at6native27unrolled_elementwise_kernelINS0_13BinaryFunctorIiiiZZZNS0_21remainder_kernel_cudaERNS_18TensorIteratorBaseEENKUlvE_clEvENKUlvE1_clEvEUliiE_EESt5arrayIPcLm3EELi4E23TrivialOffsetCalculatorILi2EjESC_ILi1EjENS0_6memory15LoadWithoutCastENSF_16StoreWithoutCastEEEviT_T0_T2_T3_T4_T5_,"",@"SHT_CUDA_INFO"
	.sectionflags	@""
	.align	4


	//----- nvinfo : EIATTR_CUDA_API_VERSION
	.align		4
        /*0000*/ 	.byte	0x04, 0x37
        /*0002*/ 	.short	(.L_9079 - .L_9078)
.L_9078:
        /*0004*/ 	.word	0x00000082


	//----- nvinfo : EIATTR_KPARAM_INFO
	.align		4
.L_9079:
        /*0008*/ 	.byte	0x04, 0x17
        /*000a*/ 	.short	(.L_9081 - .L_9080)
.L_9080:
        /*000c*/ 	.word	0x00000000
        /*0010*/ 	.short	0x0006
        /*0012*/ 	.short	0x0023
        /*0014*/ 	.byte	0x00, 0xf0, 0x05, 0x00


	//----- nvinfo : EIATTR_KPARAM_INFO
	.align		4
.L_9081:
        /*0018*/ 	.byte	0x04, 0x17
        /*001a*/ 	.short	(.L_9083 - .L_9082)
.L_9082:
        /*001c*/ 	.word	0x00000000
        /*0020*/ 	.short	0x0005
        /*0022*/ 	.short	0x0022
        /*0024*/ 	.byte	0x00, 0xf0, 0x05, 0x00


	//----- nvinfo : EIATTR_KPARAM_INFO
	.align		4
.L_9083:
        /*0028*/ 	.byte	0x04, 0x17
        /*002a*/ 	.short	(.L_9085 - .L_9084)
.L_9084:
        /*002c*/ 	.word	0x00000000
        /*0030*/ 	.short	0x0004
        /*0032*/ 	.short	0x0021
        /*0034*/ 	.byte	0x00, 0xf0, 0x05, 0x00


	//----- nvinfo : EIATTR_KPARAM_INFO
	.align		4
.L_9085:
        /*0038*/ 	.byte	0x04, 0x17
        /*003a*/ 	.short	(.L_9087 - .L_9086)
.L_9086:
        /*003c*/ 	.word	0x00000000
        /*0040*/ 	.short	0x0003
        /*0042*/ 	.short	0x0020
        /*0044*/ 	.byte	0x00, 0xf0, 0x05, 0x00


	//----- nvinfo : EIATTR_KPARAM_INFO
	.align		4
.L_9087:
        /*0048*/ 	.byte	0x04, 0x17
        /*004a*/ 	.short	(.L_9089 - .L_9088)
.L_9088:
        /*004c*/ 	.word	0x00000000
        /*0050*/ 	.short	0x0002
        /*0052*/ 	.short	0x0008
        /*0054*/ 	.byte	0x00, 0xf0, 0x61, 0x00


	//----- nvinfo : EIATTR_KPARAM_INFO
	.align		4
.L_9089:
        /*0058*/ 	.byte	0x04, 0x17
        /*005a*/ 	.short	(.L_9091 - .L_9090)
.L_9090:
        /*005c*/ 	.word	0x00000000
        /*0060*/ 	.short	0x0001
        /*0062*/ 	.short	0x0004
        /*0064*/ 	.byte	0x00, 0xf0, 0x05, 0x00


	//----- nvinfo : EIATTR_KPARAM_INFO
	.align		4
.L_9091:
        /*0068*/ 	.byte	0x04, 0x17
        /*006a*/ 	.short	(.L_9093 - .L_9092)
.L_9092:
        /*006c*/ 	.word	0x00000000
        /*0070*/ 	.short	0x0000
        /*0072*/ 	.short	0x0000
        /*0074*/ 	.byte	0x00, 0xf0, 0x11, 0x00


	//----- nvinfo : EIATTR_SPARSE_MMA_MASK
	.align		4
.L_9093:
        /*0078*/ 	.byte	0x03, 0x50
        /*007a*/ 	.short	0x0000


	//----- nvinfo : EIATTR_MAXREG_COUNT
	.align		4
        /*007c*/ 	.byte	0x03, 0x1b
        /*007e*/ 	.short	0x00ff


	//----- nvinfo : EIATTR_MERCURY_ISA_VERSION
	.align		4
        /*0080*/ 	.byte	0x03, 0x5f
        /*0082*/ 	.short	0x0101


	//----- nvinfo : EIATTR_VRC_CTA_INIT_COUNT
	.align		4
        /*0084*/ 	.byte	0x02, 0x4a
	.zero		1
	.zero		1


	//----- nvinfo : EIATTR_EXIT_INSTR_OFFSETS
	.align		4
        /*0088*/ 	.byte	0x04, 0x1c
        /*008a*/ 	.short	(.L_9095 - .L_9094)


	//   ....[0]....
.L_9094:
        /*008c*/ 	.word	0x00000c80


	//   ....[1]....
        /*0090*/ 	.word	0x00000cd0


	//----- nvinfo : EIATTR_MAX_THREADS
	.align		4
.L_9095:
        /*0094*/ 	.byte	0x04, 0x05
        /*0096*/ 	.short	(.L_9097 - .L_9096)
.L_9096:
        /*0098*/ 	.word	0x00000080
        /*009c*/ 	.word	0x00000001
        /*00a0*/ 	.word	0x00000001


	//----- nvinfo : EIATTR_CRS_STACK_SIZE
	.align		4
.L_9097:
        /*00a4*/ 	.byte	0x04, 0x1e
        /*00a6*/ 	.short	(.L_9099 - .L_9098)
.L_9098:
        /*00a8*/ 	.word	0x00000000


	//----- nvinfo : EIATTR_CBANK_PARAM_SIZE
	.align		4
.L_9099:
        /*00ac*/ 	.byte	0x03, 0x19
        /*00ae*/ 	.short	0x0024


	//----- nvinfo : EIATTR_PARAM_CBANK
	.align		4
        /*00b0*/ 	.byte	0x04, 0x0a
        /*00b2*/ 	.short	(.L_9101 - .L_9100)
	.align		4
.L_9100:
        /*00b4*/ 	.word	index@(.nv.constant0._ZN2at6native27unrolled_elementwise_kernelINS0_13BinaryFunctorIiiiZZZNS0_21remainder_kernel_cudaERNS_18TensorIteratorBaseEENKUlvE_clEvENKUlvE1_clEvEUliiE_EESt5arrayIPcLm3EELi4E23TrivialOffsetCalculatorILi2EjESC_ILi1EjENS0_6memory15LoadWithoutCastENSF_16StoreWithoutCastEEEviT_T0_T2_T3_T4_T5_)
        /*00b8*/ 	.short	0x0380
        /*00ba*/ 	.short	0x0024


	//----- nvinfo : EIATTR_SW_WAR
	.align		4
.L_9101:
        /*00bc*/ 	.byte	0x04, 0x36
        /*00be*/ 	.short	(.L_9103 - .L_9102)
.L_9102:
        /*00c0*/ 	.word	0x00000008
.L_9103:


//--------------------- .nv.info._ZN2at6native29vectorized_elementwise_kernelILi2ENS0_13BinaryFunctorIiiiZZZNS0_21remainder_kernel_cudaERNS_18TensorIteratorBaseEENKUlvE_clEvENKUlvE1_clEvEUliiE_EESt5arrayIPcLm3EEEEviT0_T1_ --------------------------
	.section	.nv.info._ZN2at6native29vectorized_elementwise_kernelILi2ENS0_13BinaryFunctorIiiiZZZNS0_21remainder_kernel_cudaERNS_18TensorIteratorBaseEENKUlvE_clEvENKUlvE1_clEvEUliiE_EESt5arrayIPcLm3EEEEviT0_T1_,"",@"SHT_CUDA_INFO"
	.sectionflags	@""
	.align	4


	//----- nvinfo : EIATTR_CUDA_API_VERSION
	.align		4
        /*0000*/ 	.byte	0x04, 0x37
        /*0002*/ 	.short	(.L_9105 - .L_9104)
.L_9104:
        /*0004*/ 	.word	0x00000082


	//----- nvinfo : EIATTR_KPARAM_INFO
	.align		4
.L_9105:
        /*0008*/ 	.byte	0x04, 0x17
        /*000a*/ 	.short	(.L_9107 - .L_9106)
.L_9106:
        /*000c*/ 	.word	0x00000000
        /*0010*/ 	.short	0x0002
        /*0012*/ 	.short	0x0008
        /*0014*/ 	.byte	0x00, 0xf0, 0x61, 0x00


	//----- nvinfo : EIATTR_KPARAM_INFO
	.align		4
.L_9107:
        /*0018*/ 	.byte	0x04, 0x17
        /*001a*/ 	.short	(.L_9109 - .L_9108)
.L_9108:
        /*001c*/ 	.word	0x00000000
        /*0020*/ 	.short	0x0001
        /*0022*/ 	.short	0x0004
        /*0024*/ 	.byte	0x00, 0xf0, 0x05, 0x00


	//----- nvinfo : EIATTR_KPARAM_INFO
	.align		4
.L_9109:
        /*0028*/ 	.byte	0x04, 0x17
        /*002a*/ 	.short	(.L_9111 - .L_9110)
.L_9110:
        /*002c*/ 	.word	0x00000000
        /*0030*/ 	.short	0x0000
        /*0032*/ 	.short	0x0000
        /*0034*/ 	.byte	0x00, 0xf0, 0x11, 0x00


	//----- nvinfo : EIATTR_SPARSE_MMA_MASK
	.align		4
.L_9111:
        /*0038*/ 	.byte	0x03, 0x50
        /*003a*/ 	.short	0x0000


	//----- nvinfo : EIATTR_MAXREG_COUNT
	.align		4
        /*003c*/ 	.byte	0x03, 0x1b
        /*003e*/ 	.short	0x00ff


	//----- nvinfo : EIATTR_MERCURY_ISA_VERSION
	.align		4
        /*0040*/ 	.byte	0x03, 0x5f
        /*0042*/ 	.short	0x0101


	//----- nvinfo : EIATTR_VRC_CTA_INIT_COUNT
	.align		4
        /*0044*/ 	.byte	0x02, 0x4a
	.zero		1
	.zero		1


	//----- nvinfo : EIATTR_EXIT_INSTR_OFFSETS
	.align		4
        /*0048*/ 	.byte	0x04, 0x1c
        /*004a*/ 	.short	(.L_9113 - .L_9112)


	//   ....[0]....
.L_9112:
        /*004c*/ 	.word	0x000019a0


	//   ....[1]....
        /*0050*/ 	.word	0x000019f0


	//   ....[2]....
        /*0054*/ 	.word	0x00002990


	//----- nvinfo : EIATTR_MAX_THREADS
	.align		4
.L_9113:
        /*0058*/ 	.byte	0x04, 0x05
        /*005a*/ 	.short	(.L_9115 - .L_9114)
.L_9114:
        /*005c*/ 	.word	0x00000080
        /*0060*/ 	.word	0x00000001
        /*0064*/ 	.word	0x00000001


	//----- nvinfo : EIATTR_CRS_STACK_SIZE
	.align		4
.L_9115:
        /*0068*/ 	.byte	0x04, 0x1e
        /*006a*/ 	.short	(.L_9117 - .L_9116)
.L_9116:
        /*006c*/ 	.word	0x00000000


	//----- nvinfo : EIATTR_CBANK_PARAM_SIZE
	.align		4
.L_9117:
        /*0070*/ 	.byte	0x03, 0x19
        /*0072*/ 	.short	0x0020


	//----- nvinfo : EIATTR_PARAM_CBANK
	.align		4
        /*0074*/ 	.byte	0x04, 0x0a
        /*0076*/ 	.short	(.L_9119 - .L_9118)
	.align		4
.L_9118:
        /*0078*/ 	.word	index@(.nv.constant0._ZN2at6native29vectorized_elementwise_kernelILi2ENS0_13BinaryFunctorIiiiZZZNS0_21remainder_kernel_cudaERNS_18TensorIteratorBaseEENKUlvE_clEvENKUlvE1_clEvEUliiE_EESt5arrayIPcLm3EEEEviT0_T1_)
        /*007c*/ 	.short	0x0380
        /*007e*/ 	.short	0x0020


	//----- nvinfo : EIATTR_SW_WAR
	.align		4
.L_9119:
        /*0080*/ 	.byte	0x04, 0x36
        /*0082*/ 	.short	(.L_9121 - .L_9120)
.L_9120:
        /*0084*/ 	.word	0x00000008
.L_9121:


//--------------------- .nv.info._ZN2at6native29vectorized_elementwise_kernelILi4ENS0_13BinaryFunctorIiiiZZZNS0_21remainder_kernel_cudaERNS_18TensorIteratorBaseEENKUlvE_clEvENKUlvE1_clEvEUliiE_EESt5arrayIPcLm3EEEEviT0_T1_ --------------------------
	.section	.nv.info._ZN2at6native29vectorized_elementwise_kernelILi4ENS0_13BinaryFunctorIiiiZZZNS0_21remainder_kernel_cudaERNS_18TensorIteratorBaseEENKUlvE_clEvENKUlvE1_clEvEUliiE_EESt5arrayIPcLm3EEEEviT0_T1_,"",@"SHT_CUDA_INFO"
	.sectionflags	@""
	.align	4


	//----- nvinfo : EIATTR_CUDA_API_VERSION
	.align		4
        /*0000*/ 	.byte	0x04, 0x37
        /*0002*/ 	.short	(.L_9123 - .L_9122)
.L_9122:
        /*0004*/ 	.word	0x00000082


	//----- nvinfo : EIATTR_KPARAM_INFO
	.align		4
.L_9123:
        /*0008*/ 	.byte	0x04, 0x17
        /*000a*/ 	.short	(.L_9125 - .L_9124)
.L_9124:
        /*000c*/ 	.word	0x00000000
        /*0010*/ 	.short	0x0002
        /*0012*/ 	.short	0x0008
        /*0014*/ 	.byte	0x00, 0xf0, 0x61, 0x00


	//----- nvinfo : EIATTR_KPARAM_INFO
	.align		4
.L_9125:
        /*0018*/ 	.byte	0x04, 0x17
        /*001a*/ 	.short	(.L_9127 - .L_9126)
.L_9126:
        /*001c*/ 	.word	0x00000000
        /*0020*/ 	.short	0x0001
        /*0022*/ 	.short	0x0004
        /*0024*/ 	.byte	0x00, 0xf0, 0x05, 0x00


	//----- nvinfo : EIATTR_KPARAM_INFO
	.align		4
.L_9127:
        /*0028*/ 	.byte	0x04, 0x17
        /*002a*/ 	.short	(.L_9129 - .L_9128)
.L_9128:
        /*002c*/ 	.word	0x00000000
        /*0030*/ 	.short	0x0000
        /*0032*/ 	.short	0x0000
        /*0034*/ 	.byte	0x00, 0xf0, 0x11, 0x00


	//----- nvinfo : EIATTR_SPARSE_MMA_MASK
	.align		4
.L_9129:
        /*0038*/ 	.byte	0x03, 0x50
        /*003a*/ 	.short	0x0000


	//----- nvinfo : EIATTR_MAXREG_COUNT
	.align		4
        /*003c*/ 	.byte	0x03, 0x1b
        /*003e*/ 	.short	0x00ff


	//----- nvinfo : EIATTR_MERCURY_ISA_VERSION
	.align		4
        /*0040*/ 	.byte	0x03, 0x5f
        /*0042*/ 	.short	0x0101


	//----- nvinfo : EIATTR_VRC_CTA_INIT_COUNT
	.align		4
        /*0044*/ 	.byte	0x02, 0x4a
	.zero		1
	.zero		1


	//----- nvinfo : EIATTR_EXIT_INSTR_OFFSETS
	.align		4
        /*0048*/ 	.byte	0x04, 0x1c
        /*004a*/ 	.short	(.L_9131 - .L_9130)


	//   ....[0]....
.L_9130:
        /*004c*/ 	.word	0x000019b0


	//   ....[1]....
        /*0050*/ 	.word	0x00001a00


	//   ....[2]....
        /*0054*/ 	.word	0x00002960


	//----- nvinfo : EIATTR_MAX_THREADS
	.align		4
.L_9131:
        /*0058*/ 	.byte	0x04, 0x05
        /*005a*/ 	.short	(.L_9133 - .L_9132)
.L_9132:
        /*005c*/ 	.word	0x00000080
        /*0060*/ 	.word	0x00000001
        /*0064*/ 	.word	0x00000001


	//----- nvinfo : EIATTR_CRS_STACK_SIZE
	.align		4
.L_9133:
        /*0068*/ 	.byte	0x04, 0x1e
        /*006a*/ 	.short	(.L_9135 - .L_9134)
.L_9134:
        /*006c*/ 	.word	0x00000000


	//----- nvinfo : EIATTR_CBANK_PARAM_SIZE
	.align		4
.L_9135:
        /*0070*/ 	.byte	0x03, 0x19
        /*0072*/ 	.short	0x0020


	//----- nvinfo : EIATTR_PARAM_CBANK
	.align		4
        /*0074*/ 	.byte	0x04, 0x0a
        /*0076*/ 	.short	(.L_9137 - .L_9136)
	.align		4
.L_9136:
        /*0078*/ 	.word	index@(.nv.constant0._ZN2at6native29vectorized_elementwise_kernelILi4ENS0_13BinaryFunctorIiiiZZZNS0_21remainder_kernel_cudaERNS_18TensorIteratorBaseEENKUlvE_clEvENKUlvE1_clEvEUliiE_EESt5arrayIPcLm3EEEEviT0_T1_)
        /*007c*/ 	.short	0x0380
        /*007e*/ 	.short	0x0020


	//----- nvinfo : EIATTR_SW_WAR
	.align		4
.L_9137:
        /*0080*/ 	.byte	0x04, 0x36
        /*0082*/ 	.short	(.L_9139 - .L_9138)
.L_9138:
        /*0084*/ 	.word	0x00000008
.L_9139:


//--------------------- .nv.info._ZN2at6native29vectorized_elementwise_kernelILi8ENS0_13BinaryFunctorIiiiZZZNS0_21remainder_kernel_cudaERNS_18TensorIteratorBaseEENKUlvE_clEvENKUlvE1_clEvEUliiE_EESt5arrayIPcLm3EEEEviT0_T1_ --------------------------
	.section	.nv.info._ZN2at6native29vectorized_elementwise_kernelILi8ENS0_13BinaryFunctorIiiiZZZNS0_21remainder_kernel_cudaERNS_18TensorIteratorBaseEENKUlvE_clEvENKUlvE1_clEvEUliiE_EESt5arrayIPcLm3EEEEviT0_T1_,"",@"SHT_CUDA_INFO"
	.sectionflags	@""
	.align	4


	//----- nvinfo : EIATTR_CUDA_API_VERSION
	.align		4
        /*0000*/ 	.byte	0x04, 0x37
        /*0002*/ 	.short	(.L_9141 - .L_9140)
.L_9140:
        /*0004*/ 	.word	0x00000082


	//----- nvinfo : EIATTR_KPARAM_INFO
	.align		4
.L_9141:
        /*0008*/ 	.byte	0x04, 0x17
        /*000a*/ 	.short	(.L_9143 - .L_9142)
.L_9142:
        /*000c*/ 	.word	0x00000000
        /*0010*/ 	.short	0x0002
        /*0012*/ 	.short	0x0008
        /*0014*/ 	.byte	0x00, 0xf0, 0x61, 0x00


	//----- nvinfo : EIATTR_KPARAM_INFO
	.align		4
.L_9143:
        /*0018*/ 	.byte	0x04, 0x17
        /*001a*/ 	.short	(.L_9145 - .L_9144)
.L_9144:
        /*001c*/ 	.word	0x00000000
        /*0020*/ 	.short	0x0001
        /*0022*/ 	.short	0x0004
        /*0024*/ 	.byte	0x00, 0xf0, 0x05, 0x00


	//----- nvinfo : EIATTR_KPARAM_INFO
	.align		4
.L_9145:
        /*0028*/ 	.byte	0x04, 0x17
        /*002a*/ 	.short	(.L_9147 - .L_9146)
.L_9146:
        /*002c*/ 	.word	0x00000000
        /*0030*/ 	.short	0x0000
        /*0032*/ 	.short	0x0000
        /*0034*/ 	.byte	0x00, 0xf0, 0x11, 0x00


	//----- nvinfo : EIATTR_SPARSE_MMA_MASK
	.align		4
.L_9147:
        /*0038*/ 	.byte	0x03, 0x50
        /*003a*/ 	.short	0x0000


	//----- nvinfo : EIATTR_MAXREG_COUNT
	.align		4
        /*003c*/ 	.byte	0x03, 0x1b
        /*003e*/ 	.short	0x00ff


	//----- nvinfo : EIATTR_MERCURY_ISA_VERSION
	.align		4
        /*0040*/ 	.byte	0x03, 0x5f
        /*0042*/ 	.short	0x0101


	//----- nvinfo : EIATTR_VRC_CTA_INIT_COUNT
	.align		4
        /*0044*/ 	.byte	0x02, 0x4a
	.zero		1
	.zero		1


	//----- nvinfo : EIATTR_EXIT_INSTR_OFFSETS
	.align		4
        /*0048*/ 	.byte	0x04, 0x1c
        /*004a*/ 	.short	(.L_9149 - .L_9148)


	//   ....[0]....
.L_9148:
        /*004c*/ 	.word	0x00000010


	//----- nvinfo : EIATTR_MAX_THREADS
	.align		4
.L_9149:
        /*0050*/ 	.byte	0x04, 0x05
        /*0052*/ 	.short	(.L_9151 - .L_9150)
.L_9150:
        /*0054*/ 	.word	0x00000080
        /*0058*/ 	.word	0x00000001
        /*005c*/ 	.word	0x00000001


	//----- nvinfo : EIATTR_CBANK_PARAM_SIZE
	.align		4
.L_9151:
        /*0060*/ 	.byte	0x03, 0x19
        /*0062*/ 	.short	0x0020


	//----- nvinfo : EIATTR_PARAM_CBANK
	.align		4
        /*0064*/ 	.byte	0x04, 0x0a
        /*0066*/ 	.short	(.L_9153 - .L_9152)
	.align		4
.L_9152:
        /*0068*/ 	.word	index@(.nv.constant0._ZN2at6native29vectorized_elementwise_kernelILi8ENS0_13BinaryFunctorIiiiZZZNS0_21remainder_kernel_cudaERNS_18TensorIteratorBaseEENKUlvE_clEvENKUlvE1_clEvEUliiE_EESt5arrayIPcLm3EEEEviT0_T1_)
        /*006c*/ 	.short	0x0380
        /*006e*/ 	.short	0x0020


	//----- nvinfo : EIATTR_SW_WAR
	.align		4
.L_9153:
        /*0070*/ 	.byte	0x04, 0x36
        /*0072*/ 	.short	(.L_9155 - .L_9154)
.L_9154:
        /*0074*/ 	.word	0x00000008
.L_9155:


//--------------------- .nv.info._ZN2at6native18elementwise_kernelILi128ELi4EZNS0_15gpu_kernel_implINS0_13BUnaryFunctorIiiiZZZNS0_21remainder_kernel_cudaERNS_18TensorIteratorBaseEENKUlvE_clEvENKUlvE1_clEvEUliiE_EEEEvS5_RKT_EUliE_EEviT1_ --------------------------
	.section	.nv.info._ZN2at6native18elementwise_kernelILi128ELi4EZNS0_15gpu_kernel_implINS0_13BUnaryFunctorIiiiZZZNS0_21remainder_kernel_cudaERNS_18TensorIteratorBaseEENKUlvE_clEvENKUlvE1_clEvEUliiE_EEEEvS5_RKT_EUliE_EEviT1_,"",@"SHT_CUDA_INFO"
	.sectionflags	@""
	.align	4


	//----- nvinfo : EIATTR_CUDA_API_VERSION
	.align		4
        /*0000*/ 	.byte	0x04, 0x37
        /*0002*/ 	.short	(.L_9157 - .L_9156)
.L_9156:
        /*0004*/ 	.word	0x00000082


	//----- nvinfo : EIATTR_KPARAM_INFO
	.align		4
.L_9157:
        /*0008*/ 	.byte	0x04, 0x17
        /*000a*/ 	.short	(.L_9159 - .L_9158)
.L_9158:
        /*000c*/ 	.word	0x00000000
        /*0010*/ 	.short	0x0001
        /*0012*/ 	.short	0x0008
        /*0014*/ 	.byte	0x00, 0xf0, 0x81, 0x08


	//----- nvinfo : EIATTR_KPARAM_INFO
	.align		4
.L_9159:
        /*0018*/ 	.byte	0x04, 0x17
        /*001a*/ 	.short	(.L_9161 - .L_9160)
.L_9160:
        /*001c*/ 	.word	0x00000000
        /*0020*/ 	.short	0x0000
        /*0022*/ 	.short	0x0000
        /*0024*/ 	.byte	0x00, 0xf0, 0x11, 0x00


	//----- nvinfo : EIATTR_SPARSE_MMA_MASK
	.align		4
.L_9161:
        /*0028*/ 	.byte	0x03, 0x50
        /*002a*/ 	.short	0x0000


	//----- nvinfo : EIATTR_MAXREG_COUNT
	.align		4
        /*002c*/ 	.byte	0x03, 0x1b
        /*002e*/ 	.short	0x0080


	//----- nvinfo : EIATTR_EXTERNS
	.align		4
        /*0030*/ 	.byte	0x04, 0x0f
        /*0032*/ 	.short	(.L_9163 - .L_9162)


	//   ....[0]....
	.align		4
.L_9162:
        /*0034*/ 	.word	index@(__assertfail)


	//----- nvinfo : EIATTR_MERCURY_ISA_VERSION
	.align		4
.L_9163:
        /*0038*/ 	.byte	0x03, 0x5f
        /*003a*/ 	.short	0x0101


	//----- nvinfo : EIATTR_VRC_CTA_INIT_COUNT
	.align		4
        /*003c*/ 	.byte	0x02, 0x4a
	.zero		1
	.zero		1


	//----- nvinfo : EIATTR_SYSCALL_OFFSETS
	.align		4
        /*0040*/ 	.byte	0x04, 0x46
        /*0042*/ 	.short	(.L_9165 - .L_9164)


	//   ....[0]....
.L_9164:
        /*0044*/ 	.word	0x000020b0


	//   ....[1]....
        /*0048*/ 	.word	0x00003050


	//   ....[2]....
        /*004c*/ 	.word	0x00005270


	//   ....[3]....
        /*0050*/ 	.word	0x00006010


	//   ....[4]....
        /*0054*/ 	.word	0x00008370


	//   ....[5]....
        /*0058*/ 	.word	0x00009110


	//   ....[6]....
        /*005c*/ 	.word	0x0000b480


	//   ....[7]....
        /*0060*/ 	.word	0x0000c1e0


	//----- nvinfo : EIATTR_EXIT_INSTR_OFFSETS
	.align		4
.L_9165:
        /*0064*/ 	.byte	0x04, 0x1c
        /*0066*/ 	.short	(.L_9167 - .L_9166)


	//   ....[0]....
.L_9166:
        /*0068*/ 	.word	0x000093f0


	//   ....[1]....
        /*006c*/ 	.word	0x0000b770


	//   ....[2]....
        /*0070*/ 	.word	0x0000b790


	//   ....[3]....
        /*0074*/ 	.word	0x0000b820


	//   ....[4]....
        /*0078*/ 	.word	0x0000b840


	//   ....[5]....
        /*007c*/ 	.word	0x0000b860


	//   ....[6]....
        /*0080*/ 	.word	0x0000b8f0


	//   ....[7]....
        /*0084*/ 	.word	0x0000b930


	//   ....[8]....
        /*0088*/ 	.word	0x0000b9d0


	//   ....[9]....
        /*008c*/ 	.word	0x0000ba20


	//   ....[10]....
        /*0090*/ 	.word	0x0000ba50


	//   ....[11]....
        /*0094*/ 	.word	0x0000bb10


	//   ....[12]....
        /*0098*/ 	.word	0x0000bc80


	//   ....[13]....
        /*009c*/ 	.word	0x0000bdf0


	//   ....[14]....
        /*00a0*/ 	.word	0x0000bf50


	//   ....[15]....
        /*00a4*/ 	.word	0x0000bf80


	//   ....[16]....
        /*00a8*/ 	.word	0x0000bfa0


	//   ....[17]....
        /*00ac*/ 	.word	0x0000c040


	//   ....[18]....
        /*00b0*/ 	.word	0x0000c080


	//   ....[19]....
        /*00b4*/ 	.word	0x0000c1f0


	//   ....[20]....
        /*00b8*/ 	.word	0x0000c300


	//   ....[21]....
        /*00bc*/ 	.word	0x0000c440


	//   ....[22]....
        /*00c0*/ 	.word	0x0000c480


	//----- nvinfo : EIATTR_MAX_THREADS
	.align		4
.L_9167:
        /*00c4*/ 	.byte	0x04, 0x05
        /*00c6*/ 	.short	(.L_9169 - .L_9168)
.L_9168:
        /*00c8*/ 	.word	0x00000080
        /*00cc*/ 	.word	0x00000001
        /*00d0*/ 	.word	0x00000001


	//----- nvinfo : EIATTR_CRS_STACK_SIZE
	.align		4
.L_9169:
        /*00d4*/ 	.byte	0x04, 0x1e
        /*00d6*/ 	.short	(.L_9171 - .L_9170)
.L_9170:
        /*00d8*/ 	.word	0x00000000


	//----- nvinfo : EIATTR_CBANK_PARAM_SIZE
	.align		4
.L_9171:
        /*00dc*/ 	.byte	0x03, 0x19
        /*00de*/ 	.short	0x0228


	//----- nvinfo : EIATTR_PARAM_CBANK
	.align		4
        /*00e0*/ 	.byte	0x04, 0x0a
        /*00e2*/ 	.short	(.L_9173 - .L_9172)
	.align		4
.L_9172:
        /*00e4*/ 	.word	index@(.nv.constant0._ZN2at6native18elementwise_kernelILi128ELi4EZNS0_15gpu_kernel_implINS0_13BUnaryFunctorIiiiZZZNS0_21remainder_kernel_cudaERNS_18TensorIteratorBaseEENKUlvE_clEvENKUlvE1_clEvEUliiE_EEEEvS5_RKT_EUliE_EEviT1_)
        /*00e8*/ 	.short	0x0380
        /*00ea*/ 	.short	0x0228


	//----- nvinfo : EIATTR_SW_WAR
	.align		4
.L_9173:
        /*00ec*/ 	.byte	0x04, 0x36
        /*00ee*/ 	.short	(.L_9175 - .L_9174)
.L_9174:
        /*00f0*/ 	.word	0x00000008
.L_9175:


//--------------------- .nv.info._ZN2at6native27unrolled_elementwise_kernelINS0_13BUnaryFunctorIiiiZZZNS0_21remainder_kernel_cudaERNS_18TensorIteratorBaseEENKUlvE_clEvENKUlvE1_clEvEUliiE_EESt5arrayIPcLm2EELi4E23TrivialOffsetCalculatorILi1EjESD_NS0_6memory12LoadWithCastILi1EEENSE_13StoreWithCastILi1EEEEEviT_T0_T2_T3_T4_T5_ --------------------------
	.section	.nv.info._ZN2at6native27unrolled_elementwise_kernelINS0_13BUnaryFunctorIiiiZZZNS0_21remainder_kernel_cudaERNS_18TensorIteratorBaseEENKUlvE_clEvENKUlvE1_clEvEUliiE_EESt5arrayIPcLm2EELi4E23TrivialOffsetCalculatorILi1EjESD_NS0_6memory12LoadWithCastILi1EEENSE_13StoreWithCastILi1EEEEEviT_T0_T2_T3_T4_T5_,"",@"SHT_CUDA_INFO"
	.sectionflags	@""
	.align	4


	//----- nvinfo : EIATTR_CUDA_API_VERSION
	.align		4
        /*0000*/ 	.byte	0x04, 0x37
        /*0002*/ 	.short	(.L_9177 - .L_9176)
.L_9176:
        /*0004*/ 	.word	0x00000082


	//----- nvinfo : EIATTR_KPARAM_INFO
	.align		4
.L_9177:
        /*0008*/ 	.byte	0x04, 0x17
        /*000a*/ 	.short	(.L_9179 - .L_9178)
.L_9178:
        /*000c*/ 	.word	0x00000000
        /*0010*/ 	.short	0x0006
        /*0012*/ 	.short	0x002c
        /*0014*/ 	.byte	0x00, 0xf0, 0x21, 0x00


	//----- nvinfo : EIATTR_KPARAM_INFO
	.align		4
.L_9179:
        /*0018*/ 	.byte	0x04, 0x17
        /*001a*/ 	.short	(.L_9181 - .L_9180)
.L_9180:
        /*001c*/ 	.word	0x00000000
        /*0020*/ 	.short	0x0005
        /*0022*/ 	.short	0x0024
        /*0024*/ 	.byte	0x00, 0xf0, 0x21, 0x00


	//----- nvinfo : EIATTR_KPARAM_INFO
	.align		4
.L_9181:
        /*0028*/ 	.byte	0x04, 0x17
        /*002a*/ 	.short	(.L_9183 - .L_9182)
.L_9182:
        /*002c*/ 	.word	0x00000000
        /*0030*/ 	.short	0x0004
        /*0032*/ 	.short	0x0021
        /*0034*/ 	.byte	0x00, 0xf0, 0x05, 0x00


	//----- nvinfo : EIATTR_KPARAM_INFO
	.align		4
.L_9183:
        /*0038*/ 	.byte	0x04, 0x17
        /*003a*/ 	.short	(.L_9185 - .L_9184)
.L_9184:
        /*003c*/ 	.word	0x00000000
        /*0040*/ 	.short	0x0003
        /*0042*/ 	.short	0x0020
        /*0044*/ 	.byte	0x00, 0xf0, 0x05, 0x00


	//----- nvinfo : EIATTR_KPARAM_INFO
	.align		4
.L_9185:
        /*0048*/ 	.byte	0x04, 0x17
        /*004a*/ 	.short	(.L_9187 - .L_9186)
.L_9186:
        /*004c*/ 	.word	0x00000000
        /*0050*/ 	.short	0x0002
        /*0052*/ 	.short	0x0010
        /*0054*/ 	.byte	0x00, 0xf0, 0x41, 0x00


	//----- nvinfo : EIATTR_KPARAM_INFO
	.align		4
.L_9187:
        /*0058*/ 	.byte	0x04, 0x17
        /*005a*/ 	.short	(.L_9189 - .L_9188)
.L_9188:
        /*005c*/ 	.word	0x00000000
        /*0060*/ 	.short	0x0001
        /*0062*/ 	.short	0x0004
        /*0064*/ 	.byte	0x00, 0xf0, 0x21, 0x00


	//----- nvinfo : EIATTR_KPARAM_INFO
	.align		4
.L_9189:
        /*0068*/ 	.byte	0x04, 0x17
        /*006a*/ 	.short	(.L_9191 - .L_9190)
.L_9190:
        /*006c*/ 	.word	0x00000000
        /*0070*/ 	.short	0x0000
        /*0072*/ 	.short	0x0000
        /*0074*/ 	.byte	0x00, 0xf0, 0x11, 0x00


	//----- nvinfo : EIATTR_SPARSE_MMA_MASK
	.align		4
.L_9191:
        /*0078*/ 	.byte	0x03, 0x50
        /*007a*/ 	.short	0x0000


	//----- nvinfo : EIATTR_MAXREG_COUNT
	.align		4
        /*007c*/ 	.byte	0x03, 0x1b
        /*007e*/ 	.short	0x00ff


	//----- nvinfo : EIATTR_EXTERNS
	.align		4
        /*0080*/ 	.byte	0x04, 0x0f
        /*0082*/ 	.short	(.L_9193 - .L_9192)


	//   ....[0]....
	.align		4
.L_9192:
        /*0084*/ 	.word	index@(__assertfail)


	//----- nvinfo : EIATTR_MERCURY_ISA_VERSION
	.align		4
.L_9193:
        /*0088*/ 	.byte	0x03, 0x5f
        /*008a*/ 	.short	0x0101


	//----- nvinfo : EIATTR_VRC_CTA_INIT_COUNT
	.align		4
        /*008c*/ 	.byte	0x02, 0x4a
	.zero		1
	.zero		1


	//----- nvinfo : EIATTR_SYSCALL_OFFSETS
	.align		4
        /*0090*/ 	.byte	0x04, 0x46
        /*0092*/ 	.short	(.L_9195 - .L_9194)


	//   ....[0]....
.L_9194:
        /*0094*/ 	.word	0x00000dc0


	//   ....[1]....
        /*0098*/ 	.word	0x00001ce0


	//   ....[2]....
        /*009c*/ 	.word	0x00002b50


	//   ....[3]....
        /*00a0*/ 	.word	0x000039c0


	//   ....[4]....
        /*00a4*/ 	.word	0x000050d0


	//   ....[5]....
        /*00a8*/ 	.word	0x00005e60


	//   ....[6]....
        /*00ac*/ 	.word	0x00006cd0


	//   ....[7]....
        /*00b0*/ 	.word	0x00007b40


	//----- nvinfo : EIATTR_EXIT_INSTR_OFFSETS
	.align		4
.L_9195:
        /*00b4*/ 	.byte	0x04, 0x1c
        /*00b6*/ 	.short	(.L_9197 - .L_9196)


	//   ....[0]....
.L_9196:
        /*00b8*/ 	.word	0x00006fa0


	//   ....[1]....
        /*00bc*/ 	.word	0x000070d0


	//   ....[2]....
        /*00c0*/ 	.word	0x000070f0


	//   ....[3]....
        /*00c4*/ 	.word	0x00007180


	//   ....[4]....
        /*00c8*/ 	.word	0x000071a0


	//   ....[5]....
        /*00cc*/ 	.word	0x000071c0


	//   ....[6]....
        /*00d0*/ 	.word	0x00007250


	//   ....[7]....
        /*00d4*/ 	.word	0x00007290


	//   ....[8]....
        /*00d8*/ 	.word	0x00007330


	//   ....[9]....
        /*00dc*/ 	.word	0x00007380


	//   ....[10]....
        /*00e0*/ 	.word	0x000073b0


	//   ....[11]....
        /*00e4*/ 	.word	0x00007470


	//   ....[12]....
        /*00e8*/ 	.word	0x000075e0


	//   ....[13]....
        /*00ec*/ 	.word	0x00007750


	//   ....[14]....
        /*00f0*/ 	.word	0x000078b0


	//   ....[15]....
        /*00f4*/ 	.word	0x000078e0


	//   ....[16]....
        /*00f8*/ 	.word	0x00007900


	//   ....[17]....
        /*00fc*/ 	.word	0x000079a0


	//   ....[18]....
        /*0100*/ 	.word	0x000079e0


	//   ....[19]....
        /*0104*/ 	.word	0x00007b50


	//   ....[20]....
        /*0108*/ 	.word	0x00007c60


	//   ....[21]....
        /*010c*/ 	.word	0x00007da0


	//   ....[22]....
        /*0110*/ 	.word	0x00007de0


	//----- nvinfo : EIATTR_MAX_THREADS
	.align		4
.L_9197:
        /*0114*/ 	.byte	0x04, 0x05
        /*0116*/ 	.short	(.L_9199 - .L_9198)
.L_9198:
        /*0118*/ 	.word	0x00000080
        /*011c*/ 	.word	0x00000001
        /*0120*/ 	.word	0x00000001


	//----- nvinfo : EIATTR_CRS_STACK_SIZE
	.align		4
.L_9199:
        /*0124*/ 	.byte	0x04, 0x1e
        /*0126*/ 	.short	(.L_9201 - .L_9200)
.L_9200:
        /*0128*/ 	.word	0x00000000


	//----- nvinfo : EIATTR_CBANK_PARAM_SIZE
	.align		4
.L_9201:
        /*012c*/ 	.byte	0x03, 0x19
        /*012e*/ 	.short	0x0034


	//----- nvinfo : EIATTR_PARAM_CBANK
	.align		4
        /*0130*/ 	.byte	0x04, 0x0a
        /*0132*/ 	.short	(.L_9203 - .L_9202)
	.align		4
.L_9202:
        /*0134*/ 	.word	index@(.nv.constant0._ZN2at6native27unrolled_elementwise_kernelINS0_13BUnaryFunctorIiiiZZZNS0_21remainder_kernel_cudaERNS_18TensorIteratorBaseEENKUlvE_clEvENKUlvE1_clEvEUliiE_EESt5arrayIPcLm2EELi4E23TrivialOffsetCalculatorILi1EjESD_NS0_6memory12LoadWithCastILi1EEENSE_13StoreWithCastILi1EEEEEviT_T0_T2_T3_T4_T5_)
        /*0138*/ 	.short	0x0380
        /*013a*/ 	.short	0x0034


	//----- nvinfo : EIATTR_SW_WAR
	.align		4
.L_9203:
        /*013c*/ 	.byte	0x04, 0x36
        /*013e*/ 	.short	(.L_9205 - .L_9204)
.L_9204:
        /*0140*/ 	.word	0x00000008
.L_9205:


//--------------------- .nv.info._ZN2at6native18elementwise_kernelILi128ELi2EZNS0_22gpu_kernel_impl_nocastINS0_13BUnaryFunctorIiiiZZZNS0_21remainder_kernel_cudaERNS_18TensorIteratorBaseEENKUlvE_clEvENKUlvE1_clEvEUliiE_EEEEvS5_RKT_EUliE_EEviT1_ --------------------------
	.section	.nv.info._ZN2at6native18elementwise_kernelILi128ELi2EZNS0_22gpu_kernel_impl_nocastINS0_13BUnaryFunctorIiiiZZZNS0_21remainder_kernel_cudaERNS_18TensorIteratorBaseEENKUlvE_clEvENKUlvE1_clEvEUliiE_EEEEvS5_RKT_EUliE_EEviT1_,"",@"SHT_CUDA_INFO"
	.sectionflags	@""
	.align	4


	//----- nvinfo : EIATTR_CUDA_API_VERSION
	.align		4
        /*0000*/ 	.byte	0x04, 0x37
        /*0002*/ 	.short	(.L_9207 - .L_9206)
.L_9206:
        /*0004*/ 	.word	0x00000082


	//----- nvinfo : EIATTR_KPARAM_INFO
	.align		4
.L_9207:
        /*0008*/ 	.byte	0x04, 0x17
        /*000a*/ 	.short	(.L_9209 - .L_9208)
.L_9208:
        /*000c*/ 	.word	0x00000000
        /*0010*/ 	.short	0x0001
        /*0012*/ 	.short	0x0008
        /*0014*/ 	.byte	0x00, 0xf0, 0x61, 0x08


	//----- nvinfo : EIATTR_KPARAM_INFO
	.align		4
.L_9209:
        /*0018*/ 	.byte	0x04, 0x17
        /*001a*/ 	.short	(.L_9211 - .L_9210)
.L_9210:
        /*001c*/ 	.word	0x00000000
        /*0020*/ 	.short	0x0000
        /*0022*/ 	.short	0x0000
        /*0024*/ 	.byte	0x00, 0xf0, 0x11, 0x00


	//----- nvinfo : EIATTR_SPARSE_MMA_MASK
	.align		4
.L_9211:
        /*0028*/ 	.byte	0x03, 0x50
        /*002a*/ 	.short	0x0000


	//----- nvinfo : EIATTR_MAXREG_COUNT
	.align		4
        /*002c*/ 	.byte	0x03, 0x1b
        /*002e*/ 	.short	0x0080


	//----- nvinfo : EIATTR_MERCURY_ISA_VERSION
	.align		4
        /*0030*/ 	.byte	0x03, 0x5f
        /*0032*/ 	.short	0x0101


	//----- nvinfo : EIATTR_VRC_CTA_INIT_COUNT
	.align		4
        /*0034*/ 	.byte	0x02, 0x4a
	.zero		1
	.zero		1


	//----- nvinfo : EIATTR_EXIT_INSTR_OFFSETS
	.align		4
        /*0038*/ 	.byte	0x04, 0x1c
        /*003a*/ 	.short	(.L_9213 - .L_9212)


	//   ....[0]....
.L_9212:
        /*003c*/ 	.word	0x00000300


	//   ....[1]....
        /*0040*/ 	.word	0x00000510


	//   ....[2]....
        /*0044*/ 	.word	0x00001aa0


	//   ....[3]....
        /*0048*/ 	.word	0x00002f80


	//----- nvinfo : EIATTR_MAX_THREADS
	.align		4
.L_9213:
        /*004c*/ 	.byte	0x04, 0x05
        /*004e*/ 	.short	(.L_9215 - .L_9214)
.L_9214:
        /*0050*/ 	.word	0x00000080
        /*0054*/ 	.word	0x00000001
        /*0058*/ 	.word	0x00000001


	//----- nvinfo : EIATTR_CRS_STACK_SIZE
	.align		4
.L_9215:
        /*005c*/ 	.byte	0x04, 0x1e
        /*005e*/ 	.short	(.L_9217 - .L_9216)
.L_9216:
        /*0060*/ 	.word	0x00000000


	//----- nvinfo : EIATTR_CBANK_PARAM_SIZE
	.align		4
.L_9217:
        /*0064*/ 	.byte	0x03, 0x19
        /*0066*/ 	.short	0x0220


	//----- nvinfo : EIATTR_PARAM_CBANK
	.align		4
        /*0068*/ 	.byte	0x04, 0x0a
        /*006a*/ 	.short	(.L_9219 - .L_9218)
	.align		4
.L_9218:
        /*006c*/ 	.word	index@(.nv.constant0._ZN2at6native18elementwise_kernelILi128ELi2EZNS0_22gpu_kernel_impl_nocastINS0_13BUnaryFunctorIiiiZZZNS0_21remainder_kernel_cudaERNS_18TensorIteratorBaseEENKUlvE_clEvENKUlvE1_clEvEUliiE_EEEEvS5_RKT_EUliE_EEviT1_)
        /*0070*/ 	.short	0x0380
        /*0072*/ 	.short	0x0220


	//----- nvinfo : EIATTR_SW_WAR
	.align		4
.L_9219:
        /*0074*/ 	.byte	0x04, 0x36
        /*0076*/ 	.short	(.L_9221 - .L_9220)
.L_9220:
        /*0078*/ 	.word	0x00000008
.L_9221:


//--------------------- .nv.info._ZN2at6native27unrolled_elementwise_kernelINS0_13BUnaryFunctorIiiiZZZNS0_21remainder_kernel_cudaERNS_18TensorIteratorBaseEENKUlvE_clEvENKUlvE1_clEvEUliiE_EESt5arrayIPcLm2EELi4E23TrivialOffsetCalculatorILi1EjESD_NS0_6memory15LoadWithoutCastENSE_16StoreWithoutCastEEEviT_T0_T2_T3_T4_T5_ --------------------------
	.section	.nv.info._ZN2at6native27unrolled_elementwise_kernelINS0_13BUnaryFunctorIiiiZZZNS0_21remainder_kernel_cudaERNS_18TensorIteratorBaseEENKUlvE_clEvENKUlvE1_clEvEUliiE_EESt5arrayIPcLm2EELi4E23TrivialOffsetCalculatorILi1EjESD_NS0_6memory15LoadWithoutCastENSE_16StoreWithoutCastEEEviT_T0_T2_T3_T4_T5_,"",@"SHT_CUDA_INFO"
	.sectionflags	@""
	.align	4


	//----- nvinfo : EIATTR_CUDA_API_VERSION
	.align		4
        /*0000*/ 	.byte	0x04, 0x37
        /*0002*/ 	.short	(.L_9223 - .L_9222)
.L_9222:
        /*0004*/ 	.word	0x00000082


	//----- nvinfo : EIATTR_KPARAM_INFO
	.align		4
.L_9223:
        /*0008*/ 	.byte	0x04, 0x17
        /*000a*/ 	.short	(.L_9225 - .L_9224)
.L_9224:
        /*000c*/ 	.word	0x00000000
        /*0010*/ 	.short	0x0006
        /*0012*/ 	.short	0x0023
        /*0014*/ 	.byte	0x00, 0xf0, 0x05, 0x00


	//----- nvinfo : EIATTR_KPARAM_INFO
	.align		4
.L_9225:
        /*0018*/ 	.byte	0x04, 0x17
        /*001a*/ 	.short	(.L_9227 - .L_9226)
.L_9226:
        /*001c*/ 	.word	0x00000000
        /*0020*/ 	.short	0x0005
        /*0022*/ 	.short	0x0022
        /*0024*/ 	.byte	0x00, 0xf0, 0x05, 0x00


	//----- nvinfo : EIATTR_KPARAM_INFO
	.align		4
.L_9227:
        /*0028*/ 	.byte	0x04, 0x17
        /*002a*/ 	.short	(.L_9229 - .L_9228)
.L_9228:
        /*002c*/ 	.word	0x00000000
        /*0030*/ 	.short	0x0004
        /*0032*/ 	.short	0x0021
        /*0034*/ 	.byte	0x00, 0xf0, 0x05, 0x00


	//----- nvinfo : EIATTR_KPARAM_INFO
	.align		4
.L_9229:
        /*0038*/ 	.byte	0x04, 0x17
        /*003a*/ 	.short	(.L_9231 - .L_9230)
.L_9230:
        /*003c*/ 	.word	0x00000000
        /*0040*/ 	.short	0x0003
        /*0042*/ 	.short	0x0020
        /*0044*/ 	.byte	0x00, 0xf0, 0x05, 0x00


	//----- nvinfo : EIATTR_KPARAM_INFO
	.align		4
.L_9231:
        /*0048*/ 	.byte	0x04, 0x17
        /*004a*/ 	.short	(.L_9233 - .L_9232)
.L_9232:
        /*004c*/ 	.word	0x00000000
        /*0050*/ 	.short	0x0002
        /*0052*/ 	.short	0x0010
        /*0054*/ 	.byte	0x00, 0xf0, 0x41, 0x00


	//----- nvinfo : EIATTR_KPARAM_INFO
	.align		4
.L_9233:
        /*0058*/ 	.byte	0x04, 0x17
        /*005a*/ 	.short	(.L_9235 - .L_9234)
.L_9234:
        /*005c*/ 	.word	0x00000000
        /*0060*/ 	.short	0x0001
        /*0062*/ 	.short	0x0004
        /*0064*/ 	.byte	0x00, 0xf0, 0x21, 0x00


	//----- nvinfo : EIATTR_KPARAM_INFO
	.align		4
.L_9235:
        /*0068*/ 	.byte	0x04, 0x17
        /*006a*/ 	.short	(.L_9237 - .L_9236)
.L_9236:
        /*006c*/ 	.word	0x00000000
        /*0070*/ 	.short	0x0000
        /*0072*/ 	.short	0x0000
        /*0074*/ 	.byte	0x00, 0xf0, 0x11, 0x00


	//----- nvinfo : EIATTR_SPARSE_MMA_MASK
	.align		4
.L_9237:
        /*0078*/ 	.byte	0x03, 0x50
        /*007a*/ 	.short	0x0000


	//----- nvinfo : EIATTR_MAXREG_COUNT
	.align		4
        /*007c*/ 	.byte	0x03, 0x1b
        /*007e*/ 	.short	0x00ff


	//----- nvinfo : EIATTR_MERCURY_ISA_VERSION
	.align		4
        /*0080*/ 	.byte	0x03, 0x5f
        /*0082*/ 	.short	0x0101


	//----- nvinfo : EIATTR_VRC_CTA_INIT_COUNT
	.align		4
        /*0084*/ 	.byte	0x02, 0x4a
	.zero		1
	.zero		1


	//----- nvinfo : EIATTR_EXIT_INSTR_OFFSETS
	.align		4
        /*0088*/ 	.byte	0x04, 0x1c
        /*008a*/ 	.short	(.L_9239 - .L_9238)


	//   ....[0]....
.L_9238:
        /*008c*/ 	.word	0x00000bc0


	//   ....[1]....
        /*0090*/ 	.word	0x00000c10


	//----- nvinfo : EIATTR_MAX_THREADS
	.align		4
.L_9239:
        /*0094*/ 	.byte	0x04, 0x05
        /*0096*/ 	.short	(.L_9241 - .L_9240)
.L_9240:
        /*0098*/ 	.word	0x00000080
        /*009c*/ 	.word	0x00000001
        /*00a0*/ 	.word	0x00000001


	//----- nvinfo : EIATTR_CRS_STACK_SIZE
	.align		4
.L_9241:
        /*00a4*/ 	.byte	0x04, 0x1e
        /*00a6*/ 	.short	(.L_9243 - .L_9242)
.L_9242:
        /*00a8*/ 	.word	0x00000000


	//----- nvinfo : EIATTR_CBANK_PARAM_SIZE
	.align		4
.L_9243:
        /*00ac*/ 	.byte	0x03, 0x19
        /*00ae*/ 	.short	0x0024


	//----- nvinfo : EIATTR_PARAM_CBANK
	.align		4
        /*00b0*/ 	.byte	0x04, 0x0a
        /*00b2*/ 	.short	(.L_9245 - .L_9244)
	.align		4
.L_9244:
        /*00b4*/ 	.word	index@(.nv.constant0._ZN2at6native27unrolled_elementwise_kernelINS0_13BUnaryFunctorIiiiZZZNS0_21remainder_kernel_cudaERNS_18TensorIteratorBaseEENKUlvE_clEvENKUlvE1_clEvEUliiE_EESt5arrayIPcLm2EELi4E23TrivialOffsetCalculatorILi1EjESD_NS0_6memory15LoadWithoutCastENSE_16StoreWithoutCastEEEviT_T0_T2_T3_T4_T5_)
        /*00b8*/ 	.short	0x0380
        /*00ba*/ 	.short	0x0024


	//----- nvinfo : EIATTR_SW_WAR
	.align		4
.L_9245:
        /*00bc*/ 	.byte	0x04, 0x36
        /*00be*/ 	.short	(.L_9247 - .L_9246)
.L_9246:
        /*00c0*/ 	.word	0x00000008
.L_9247:


//--------------------- .nv.info._ZN2at6native29vectorized_elementwise_kernelILi2ENS0_13BUnaryFunctorIiiiZZZNS0_21remainder_kernel_cudaERNS_18TensorIteratorBaseEENKUlvE_clEvENKUlvE1_clEvEUliiE_EESt5arrayIPcLm2EEEEviT0_T1_ --------------------------
	.section	.nv.info._ZN2at6native29vectorized_elementwise_kernelILi2ENS0_13BUnaryFunctorIiiiZZZNS0_21remainder_kernel_cudaERNS_18TensorIteratorBaseEENKUlvE_clEvENKUlvE1_clEvEUliiE_EESt5arrayIPcLm2EEEEviT0_T1_,"",@"SHT_CUDA_INFO"
	.sectionflags	@""
	.align	4


	//----- nvinfo : EIATTR_CUDA_API_VERSION
	.align		4
        /*0000*/ 	.byte	0x04, 0x37
        /*0002*/ 	.short	(.L_9249 - .L_9248)
.L_9248:
        /*0004*/ 	.word	0x00000082


	//----- nvinfo : EIATTR_KPARAM_INFO
	.align		4
.L_9249:
        /*0008*/ 	.byte	0x04, 0x17
        /*000a*/ 	.short	(.L_9251 - .L_9250)
.L_9250:
        /*000c*/ 	.word	0x00000000
        /*0010*/ 	.short	0x0002
        /*0012*/ 	.short	0x0010
        /*0014*/ 	.byte	0x00, 0xf0, 0x41, 0x00


	//----- nvinfo : EIATTR_KPARAM_INFO
	.align		4
.L_9251:
        /*0018*/ 	.byte	0x04, 0x17
        /*001a*/ 	.short	(.L_9253 - .L_9252)
.L_9252:
        /*001c*/ 	.word	0x00000000
        /*0020*/ 	.short	0x0001
        /*0022*/ 	.short	0x0004
        /*0024*/ 	.byte	0x00, 0xf0, 0x21, 0x00


	//----- nvinfo : EIATTR_KPARAM_INFO
	.align		4
.L_9253:
        /*0028*/ 	.byte	0x04, 0x17
        /*002a*/ 	.short	(.L_9255 - .L_9254)
.L_9254:
        /*002c*/ 	.word	0x00000000
        /*0030*/ 	.short	0x0000
        /*0032*/ 	.short	0x0000
        /*0034*/ 	.byte	0x00, 0xf0, 0x11, 0x00


	//----- nvinfo : EIATTR_SPARSE_MMA_MASK
	.align		4
.L_9255:
        /*0038*/ 	.byte	0x03, 0x50
        /*003a*/ 	.short	0x0000


	//----- nvinfo : EIATTR_MAXREG_COUNT
	.align		4
        /*003c*/ 	.byte	0x03, 0x1b
        /*003e*/ 	.short	0x00ff


	//----- nvinfo : EIATTR_MERCURY_ISA_VERSION
	.align		4
        /*0040*/ 	.byte	0x03, 0x5f
        /*0042*/ 	.short	0x0101


	//----- nvinfo : EIATTR_VRC_CTA_INIT_COUNT
	.align		4
        /*0044*/ 	.byte	0x02, 0x4a
	.zero		1
	.zero		1


	//----- nvinfo : EIATTR_EXIT_INSTR_OFFSETS
	.align		4
        /*0048*/ 	.byte	0x04, 0x1c
        /*004a*/ 	.short	(.L_9257 - .L_9256)


	//   ....[0]....
.L_9256:
        /*004c*/ 	.word	0x00001810


	//   ....[1]....
        /*0050*/ 	.word	0x00001860


	//   ....[2]....
        /*0054*/ 	.word	0x000022f0


	//----- nvinfo : EIATTR_MAX_THREADS
	.align		4
.L_9257:
        /*0058*/ 	.byte	0x04, 0x05
        /*005a*/ 	.short	(.L_9259 - .L_9258)
.L_9258:
        /*005c*/ 	.word	0x00000080
        /*0060*/ 	.word	0x00000001
        /*0064*/ 	.word	0x00000001


	//----- nvinfo : EIATTR_CRS_STACK_SIZE
	.align		4
.L_9259:
        /*0068*/ 	.byte	0x04, 0x1e
        /*006a*/ 	.short	(.L_9261 - .L_9260)
.L_9260:
        /*006c*/ 	.word	0x00000000


	//----- nvinfo : EIATTR_CBANK_PARAM_SIZE
	.align		4
.L_9261:
        /*0070*/ 	.byte	0x03, 0x19
        /*0072*/ 	.short	0x0020


	//----- nvinfo : EIATTR_PARAM_CBANK
	.align		4
        /*0074*/ 	.byte	0x04, 0x0a
        /*0076*/ 	.short	(.L_9263 - .L_9262)
	.align		4
.L_9262:
        /*0078*/ 	.word	index@(.nv.constant0._ZN2at6native29vectorized_elementwise_kernelILi2ENS0_13BUnaryFunctorIiiiZZZNS0_21remainder_kernel_cudaERNS_18TensorIteratorBaseEENKUlvE_clEvENKUlvE1_clEvEUliiE_EESt5arrayIPcLm2EEEEviT0_T1_)
        /*007c*/ 	.short	0x0380
        /*007e*/ 	.short	0x0020


	//----- nvinfo : EIATTR_SW_WAR
	.align		4
.L_9263:
        /*0080*/ 	.byte	0x04, 0x36
        /*0082*/ 	.short	(.L_9265 - .L_9264)
.L_9264:
        /*0084*/ 	.word	0x00000008
.L_9265:


//--------------------- .nv.info._ZN2at6native29vectorized_elementwise_kernelILi4ENS0_13BUnaryFunctorIiiiZZZNS0_21remainder_kernel_cudaERNS_18TensorIteratorBaseEENKUlvE_clEvENKUlvE1_clEvEUliiE_EESt5arrayIPcLm2EEEEviT0_T1_ --------------------------
	.section	.nv.info._ZN2at6native29vectorized_elementwise_kernelILi4ENS0_13BUnaryFunctorIiiiZZZNS0_21remainder_kernel_cudaERNS_18TensorIteratorBaseEENKUlvE_clEvENKUlvE1_clEvEUliiE_EESt5arrayIPcLm2EEEEviT0_T1_,"",@"SHT_CUDA_INFO"
	.sectionflags	@""
	.align	4


	//----- nvinfo : EIATTR_CUDA_API_VERSION
	.align		4
        /*0000*/ 	.byte	0x04, 0x37
        /*0002*/ 	.short	(.L_9267 - .L_9266)
.L_9266:
        /*0004*/ 	.word	0x00000082


	//----- nvinfo : EIATTR_KPARAM_INFO
	.align		4
.L_9267:
        /*0008*/ 	.byte	0x04, 0x17
        /*000a*/ 	.short	(.L_9269 - .L_9268)
.L_9268:
        /*000c*/ 	.word	0x00000000
        /*0010*/ 	.short	0x0002
        /*0012*/ 	.short	0x0010
        /*0014*/ 	.byte	0x00, 0xf0, 0x41, 0x00


	//----- nvinfo : EIATTR_KPARAM_INFO
	.align		4
.L_9269:
        /*0018*/ 	.byte	0x04, 0x17
        /*001a*/ 	.short	(.L_9271 - .L_9270)
.L_9270:
        /*001c*/ 	.word	0x00000000
        /*0020*/ 	.short	0x0001
        /*0022*/ 	.short	0x0004
        /*0024*/ 	.byte	0x00, 0xf0, 0x21, 0x00


	//----- nvinfo : EIATTR_KPARAM_INFO
	.align		4
.L_9271:
        /*0028*/ 	.byte	0x04, 0x17
        /*002a*/ 	.short	(.L_9273 - .L_9272)
.L_9272:
        /*002c*/ 	.word	0x00000000
        /*0030*/ 	.short	0x0000
        /*0032*/ 	.short	0x0000
        /*0034*/ 	.byte	0x00, 0xf0, 0x11, 0x00


	//----- nvinfo : EIATTR_SPARSE_MMA_MASK
	.align		4
.L_9273:
        /*0038*/ 	.byte	0x03, 0x50
        /*003a*/ 	.short	0x0000


	//----- nvinfo : EIATTR_MAXREG_COUNT
	.align		4
        /*003c*/ 	.byte	0x03, 0x1b
        /*003e*/ 	.short	0x00ff


	//----- nvinfo : EIATTR_MERCURY_ISA_VERSION
	.align		4
        /*0040*/ 	.byte	0x03, 0x5f
        /*0042*/ 	.short	0x0101


	//----- nvinfo : EIATTR_VRC_CTA_INIT_COUNT
	.align		4
        /*0044*/ 	.byte	0x02, 0x4a
	.zero		1
	.zero		1


	//----- nvinfo : EIATTR_EXIT_INSTR_OFFSETS
	.align		4
        /*0048*/ 	.byte	0x04, 0x1c
        /*004a*/ 	.short	(.L_9275 - .L_9274)


	//   ....[0]....
.L_9274:
        /*004c*/ 	.word	0x00001810


	//   ....[1]....
        /*0050*/ 	.word	0x00001860


	//   ....[2]....
        /*0054*/ 	.word	0x000022a0


	//----- nvinfo : EIATTR_MAX_THREADS
	.align		4
.L_9275:
        /*0058*/ 	.byte	0x04, 0x05
        /*005a*/ 	.short	(.L_9277 - .L_9276)
.L_9276:
        /*005c*/ 	.word	0x00000080
        /*0060*/ 	.word	0x00000001
        /*0064*/ 	.word	0x00000001


	//----- nvinfo : EIATTR_CRS_STACK_SIZE
	.align		4
.L_9277:
        /*0068*/ 	.byte	0x04, 0x1e
        /*006a*/ 	.short	(.L_9279 - .L_9278)
.L_9278:
        /*006c*/ 	.word	0x00000000


	//----- nvinfo : EIATTR_CBANK_PARAM_SIZE
	.align		4
.L_9279:
        /*0070*/ 	.byte	0x03, 0x19
        /*0072*/ 	.short	0x0020


	//----- nvinfo : EIATTR_PARAM_CBANK
	.align		4
        /*0074*/ 	.byte	0x04, 0x0a
        /*0076*/ 	.short	(.L_9281 - .L_9280)
	.align		4
.L_9280:
        /*0078*/ 	.word	index@(.nv.constant0._ZN2at6native29vectorized_elementwise_kernelILi4ENS0_13BUnaryFunctorIiiiZZZNS0_21remainder_kernel_cudaERNS_18TensorIteratorBaseEENKUlvE_clEvENKUlvE1_clEvEUliiE_EESt5arrayIPcLm2EEEEviT0_T1_)
        /*007c*/ 	.short	0x0380
        /*007e*/ 	.short	0x0020


	//----- nvinfo : EIATTR_SW_WAR
	.align		4
.L_9281:
        /*0080*/ 	.byte	0x04, 0x36
        /*0082*/ 	.short	(.L_9283 - .L_9282)
.L_9282:
        /*0084*/ 	.word	0x00000008
.L_9283:


//--------------------- .nv.info._ZN2at6native29vectorized_elementwise_kernelILi8ENS0_13BUnaryFunctorIiiiZZZNS0_21remainder_kernel_cudaERNS_18TensorIteratorBaseEENKUlvE_clEvENKUlvE1_clEvEUliiE_EESt5arrayIPcLm2EEEEviT0_T1_ --------------------------
	.section	.nv.info._ZN2at6native29vectorized_elementwise_kernelILi8ENS0_13BUnaryFunctorIiiiZZZNS0_21remainder_kernel_cudaERNS_18TensorIteratorBaseEENKUlvE_clEvENKUlvE1_clEvEUliiE_EESt5arrayIPcLm2EEEEviT0_T1_,"",@"SHT_CUDA_INFO"
	.sectionflags	@""
	.align	4


	//----- nvinfo : EIATTR_CUDA_API_VERSION
	.align		4
        /*0000*/ 	.byte	0x04, 0x37
        /*0002*/ 	.short	(.L_9285 - .L_9284)
.L_9284:
        /*0004*/ 	.word	0x00000082


	//----- nvinfo : EIATTR_KPARAM_INFO
	.align		4
.L_9285:
        /*0008*/ 	.byte	0x04, 0x17
        /*000a*/ 	.short	(.L_9287 - .L_9286)
.L_9286:
        /*000c*/ 	.word	0x00000000
        /*0010*/ 	.short	0x0002
        /*0012*/ 	.short	0x0010
        /*0014*/ 	.byte	0x00, 0xf0, 0x41, 0x00


	//----- nvinfo : EIATTR_KPARAM_INFO
	.align		4
.L_9287:
        /*0018*/ 	.byte	0x04, 0x17
        /*001a*/ 	.short	(.L_9289 - .L_9288)
.L_9288:
        /*001c*/ 	.word	0x00000000
        /*0020*/ 	.short	0x0001
        /*0022*/ 	.short	0x0004
        /*0024*/ 	.byte	0x00, 0xf0, 0x21, 0x00


	//----- nvinfo : EIATTR_KPARAM_INFO
	.align		4
.L_9289:
        /*0028*/ 	.byte	0x04, 0x17
        /*002a*/ 	.short	(.L_9291 - .L_9290)
.L_9290:
        /*002c*/ 	.word	0x00000000
        /*0030*/ 	.short	0x0000
        /*0032*/ 	.short	0x0000
        /*0034*/ 	.byte	0x00, 0xf0, 0x11, 0x00


	//----- nvinfo : EIATTR_SPARSE_MMA_MASK
	.align		4
.L_9291:
        /*0038*/ 	.byte	0x03, 0x50
        /*003a*/ 	.short	0x0000


	//----- nvinfo : EIATTR_MAXREG_COUNT
	.align		4
        /*003c*/ 	.byte	0x03, 0x1b
        /*003e*/ 	.short	0x00ff


	//----- nvinfo : EIATTR_MERCURY_ISA_VERSION
	.align		4
        /*0040*/ 	.byte	0x03, 0x5f
        /*0042*/ 	.short	0x0101


	//----- nvinfo : EIATTR_VRC_CTA_INIT_COUNT
	.align		4
        /*0044*/ 	.byte	0x02, 0x4a
	.zero		1
	.zero		1


	//----- nvinfo : EIATTR_EXIT_INSTR_OFFSETS
	.align		4
        /*0048*/ 	.byte	0x04, 0x1c
        /*004a*/ 	.short	(.L_9293 - .L_9292)


	//   ....[0]....
.L_9292:
        /*004c*/ 	.word	0x00000010


	//----- nvinfo : EIATTR_MAX_THREADS
	.align		4
.L_9293:
        /*0050*/ 	.byte	0x04, 0x05
        /*0052*/ 	.short	(.L_9295 - .L_9294)
.L_9294:
        /*0054*/ 	.word	0x00000080
        /*0058*/ 	.word	0x00000001
        /*005c*/ 	.word	0x00000001


	//----- nvinfo : EIATTR_CBANK_PARAM_SIZE
	.align		4
.L_9295:
        /*0060*/ 	.byte	0x03, 0x19
        /*0062*/ 	.short	0x0020


	//----- nvinfo : EIATTR_PARAM_CBANK
	.align		4
        /*0064*/ 	.byte	0x04, 0x0a
        /*0066*/ 	.short	(.L_9297 - .L_9296)
	.align		4
.L_9296:
        /*0068*/ 	.word	index@(.nv.constant0._ZN2at6native29vectorized_elementwise_kernelILi8ENS0_13BUnaryFunctorIiiiZZZNS0_21remainder_kernel_cudaERNS_18TensorIteratorBaseEENKUlvE_clEvENKUlvE1_clEvEUliiE_EESt5arrayIPcLm2EEEEviT0_T1_)
        /*006c*/ 	.short	0x0380
        /*006e*/ 	.short	0x0020


	//----- nvinfo : EIATTR_SW_WAR
	.align		4
.L_9297:
        /*0070*/ 	.byte	0x04, 0x36
        /*0072*/ 	.short	(.L_9299 - .L_9298)
.L_9298:
        /*0074*/ 	.word	0x00000008
.L_9299:


//--------------------- .nv.info._ZN2at6native18elementwise_kernelILi128ELi4EZNS0_15gpu_kernel_implINS0_13AUnaryFunctorIiiiZZZNS0_21remainder_kernel_cudaERNS_18TensorIteratorBaseEENKUlvE_clEvENKUlvE1_clEvEUliiE_EEEEvS5_RKT_EUliE_EEviT1_ --------------------------
	.section	.nv.info._ZN2at6native18elementwise_kernelILi128ELi4EZNS0_15gpu_kernel_implINS0_13AUnaryFunctorIiiiZZZNS0_21remainder_kernel_cudaERNS_18TensorIteratorBaseEENKUlvE_clEvENKUlvE1_clEvEUliiE_EEEEvS5_RKT_EUliE_EEviT1_,"",@"SHT_CUDA_INFO"
	.sectionflags	@""
	.align	4


	//----- nvinfo : EIATTR_CUDA_API_VERSION
	.align		4
        /*0000*/ 	.byte	0x04, 0x37
        /*0002*/ 	.short	(.L_9301 - .L_9300)
.L_9300:
        /*0004*/ 	.word	0x00000082


	//----- nvinfo : EIATTR_KPARAM_INFO
	.align		4
.L_9301:
        /*0008*/ 	.byte	0x04, 0x17
        /*000a*/ 	.short	(.L_9303 - .L_9302)
.L_9302:
        /*000c*/ 	.word	0x00000000
        /*0010*/ 	.short	0x0001
        /*0012*/ 	.short	0x0008
        /*0014*/ 	.byte	0x00, 0xf0, 0x81, 0x08


	//----- nvinfo : EIATTR_KPARAM_INFO
	.align		4
.L_9303:
        /*0018*/ 	.byte	0x04, 0x17
        /*001a*/ 	.short	(.L_9305 - .L_9304)
.L_9304:
        /*001c*/ 	.word	0x00000000
        /*0020*/ 	.short	0x0000
        /*0022*/ 	.short	0x0000
        /*0024*/ 	.byte	0x00, 0xf0, 0x11, 0x00


	//----- nvinfo : EIATTR_SPARSE_MMA_MASK
	.align		4
.L_9305:
        /*0028*/ 	.byte	0x03, 0x50
        /*002a*/ 	.short	0x0000


	//----- nvinfo : EIATTR_MAXREG_COUNT
	.align		4
        /*002c*/ 	.byte	0x03, 0x1b
        /*002e*/ 	.short	0x0080


	//----- nvinfo : EIATTR_EXTERNS
	.align		4
        /*0030*/ 	.byte	0x04, 0x0f
        /*0032*/ 	.short	(.L_9307 - .L_9306)


	//   ....[0]....
	.align		4
.L_9306:
        /*0034*/ 	.word	index@(__assertfail)


	//----- nvinfo : EIATTR_MERCURY_ISA_VERSION
	.align		4
.L_9307:
        /*0038*/ 	.byte	0x03, 0x5f
        /*003a*/ 	.short	0x0101


	//----- nvinfo : EIATTR_VRC_CTA_INIT_COUNT
	.align		4
        /*003c*/ 	.byte	0x02, 0x4a
	.zero		1
	.zero		1


	//----- nvinfo : EIATTR_SYSCALL_OFFSETS
	.align		4
        /*0040*/ 	.byte	0x04, 0x46
        /*0042*/ 	.short	(.L_9309 - .L_9308)


	//   ....[0]....
.L_9308:
        /*0044*/ 	.word	0x00002090


	//   ....[1]....
        /*0048*/ 	.word	0x00003040


	//   ....[2]....
        /*004c*/ 	.word	0x00005fb0


	//   ....[3]....
        /*0050*/ 	.word	0x00009060


	//   ....[4]....
        /*0054*/ 	.word	0x0000c0f0


	//----- nvinfo : EIATTR_EXIT_INSTR_OFFSETS
	.align		4
.L_9309:
        /*0058*/ 	.byte	0x04, 0x1c
        /*005a*/ 	.short	(.L_9311 - .L_9310)


	//   ....[0]....
.L_9310:
        /*005c*/ 	.word	0x00009330


	//   ....[1]....
        /*0060*/ 	.word	0x0000b680


	//   ....[2]....
        /*0064*/ 	.word	0x0000b6a0


	//   ....[3]....
        /*0068*/ 	.word	0x0000b730


	//   ....[4]....
        /*006c*/ 	.word	0x0000b750


	//   ....[5]....
        /*0070*/ 	.word	0x0000b770


	//   ....[6]....
        /*0074*/ 	.word	0x0000b800


	//   ....[7]....
        /*0078*/ 	.word	0x0000b840


	//   ....[8]....
        /*007c*/ 	.word	0x0000b8e0


	//   ....[9]....
        /*0080*/ 	.word	0x0000b930


	//   ....[10]....
        /*0084*/ 	.word	0x0000b960


	//   ....[11]....
        /*0088*/ 	.word	0x0000ba20


	//   ....[12]....
        /*008c*/ 	.word	0x0000bb90


	//   ....[13]....
        /*0090*/ 	.word	0x0000bd00


	//   ....[14]....
        /*0094*/ 	.word	0x0000be60


	//   ....[15]....
        /*0098*/ 	.word	0x0000be90


	//   ....[16]....
        /*009c*/ 	.word	0x0000beb0


	//   ....[17]....
        /*00a0*/ 	.word	0x0000bf50


	//   ....[18]....
        /*00a4*/ 	.word	0x0000bf90


	//   ....[19]....
        /*00a8*/ 	.word	0x0000c100


	//   ....[20]....
        /*00ac*/ 	.word	0x0000c210


	//   ....[21]....
        /*00b0*/ 	.word	0x0000c350


	//   ....[22]....
        /*00b4*/ 	.word	0x0000c390


	//----- nvinfo : EIATTR_MAX_THREADS
	.align		4
.L_9311:
        /*00b8*/ 	.byte	0x04, 0x05
        /*00ba*/ 	.short	(.L_9313 - .L_9312)
.L_9312:
        /*00bc*/ 	.word	0x00000080
        /*00c0*/ 	.word	0x00000001
        /*00c4*/ 	.word	0x00000001


	//----- nvinfo : EIATTR_CRS_STACK_SIZE
	.align		4
.L_9313:
        /*00c8*/ 	.byte	0x04, 0x1e
        /*00ca*/ 	.short	(.L_9315 - .L_9314)
.L_9314:
        /*00cc*/ 	.word	0x00000000


	//----- nvinfo : EIATTR_CBANK_PARAM_SIZE
	.align		4
.L_9315:
        /*00d0*/ 	.byte	0x03, 0x19
        /*00d2*/ 	.short	0x0228


	//----- nvinfo : EIATTR_PARAM_CBANK
	.align		4
        /*00d4*/ 	.byte	0x04, 0x0a
        /*00d6*/ 	.short	(.L_9317 - .L_9316)
	.align		4
.L_9316:
        /*00d8*/ 	.word	index@(.nv.constant0._ZN2at6native18elementwise_kernelILi128ELi4EZNS0_15gpu_kernel_implINS0_13AUnaryFunctorIiiiZZZNS0_21remainder_kernel_cudaERNS_18TensorIteratorBaseEENKUlvE_clEvENKUlvE1_clEvEUliiE_EEEEvS5_RKT_EUliE_EEviT1_)
        /*00dc*/ 	.short	0x0380
        /*00de*/ 	.short	0x0228


	//----- nvinfo : EIATTR_SW_WAR
	.align		4
.L_9317:
        /*00e0*/ 	.byte	0x04, 0x36
        /*00e2*/ 	.short	(.L_9319 - .L_9318)
.L_9318:
        /*00e4*/ 	.word	0x00000008
.L_9319:


//--------------------- .nv.info._ZN2at6native27unrolled_elementwise_kernelINS0_13AUnaryFunctorIiiiZZZNS0_21remainder_kernel_cudaERNS_18TensorIteratorBaseEENKUlvE_clEvENKUlvE1_clEvEUliiE_EESt5arrayIPcLm2EELi4E23TrivialOffsetCalculatorILi1EjESD_NS0_6memory12LoadWithCastILi1EEENSE_13StoreWithCastILi1EEEEEviT_T0_T2_T3_T4_T5_ --------------------------
	.section	.nv.info._ZN2at6native27unrolled_elementwise_kernelINS0_13AUnaryFunctorIiiiZZZNS0_21remainder_kernel_cudaERNS_18TensorIteratorBaseEENKUlvE_clEvENKUlvE1_clEvEUliiE_EESt5arrayIPcLm2EELi4E23TrivialOffsetCalculatorILi1EjESD_NS0_6memory12LoadWithCastILi1EEENSE_13StoreWithCastILi1EEEEEviT_T0_T2_T3_T4_T5_,"",@"SHT_CUDA_INFO"
	.sectionflags	@""
	.align	4


	//----- nvinfo : EIATTR_CUDA_API_VERSION
	.align		4
        /*0000*/ 	.byte	0x04, 0x37
        /*0002*/ 	.short	(.L_9321 - .L_9320)
.L_9320:
        /*0004*/ 	.word	0x00000082


	//----- nvinfo : EIATTR_KPARAM_INFO
	.align		4
.L_9321:
        /*0008*/ 	.byte	0x04, 0x17
        /*000a*/ 	.short	(.L_9323 - .L_9322)
.L_9322:
        /*000c*/ 	.word	0x00000000
        /*0010*/ 	.short	0x0006
        /*0012*/ 	.short	0x002c
        /*0014*/ 	.byte	0x00, 0xf0, 0x21, 0x00


	//----- nvinfo : EIATTR_KPARAM_INFO
	.align		4
.L_9323:
        /*0018*/ 	.byte	0x04, 0x17
        /*001a*/ 	.short	(.L_9325 - .L_9324)
.L_9324:
        /*001c*/ 	.word	0x00000000
        /*0020*/ 	.short	0x0005
        /*0022*/ 	.short	0x0024
        /*0024*/ 	.byte	0x00, 0xf0, 0x21, 0x00


	//----- nvinfo : EIATTR_KPARAM_INFO
	.align		4
.L_9325:
        /*0028*/ 	.byte	0x04, 0x17
        /*002a*/ 	.short	(.L_9327 - .L_9326)
.L_9326:
        /*002c*/ 	.word	0x00000000
        /*0030*/ 	.short	0x0004
        /*0032*/ 	.short	0x0021
        /*0034*/ 	.byte	0x00, 0xf0, 0x05, 0x00


	//----- nvinfo : EIATTR_KPARAM_INFO
	.align		4
.L_9327:
        /*0038*/ 	.byte	0x04, 0x17
        /*003a*/ 	.short	(.L_9329 - .L_9328)
.L_9328:
        /*003c*/ 	.word	0x00000000
        /*0040*/ 	.short	0x0003
        /*0042*/ 	.short	0x0020
        /*0044*/ 	.byte	0x00, 0xf0, 0x05, 0x00


	//----- nvinfo : EIATTR_KPARAM_INFO
	.align		4
.L_9329:
        /*0048*/ 	.byte	0x04, 0x17
        /*004a*/ 	.short	(.L_9331 - .L_9330)
.L_9330:
        /*004c*/ 	.word	0x00000000
        /*0050*/ 	.short	0x0002
        /*0052*/ 	.short	0x0010
        /*0054*/ 	.byte	0x00, 0xf0, 0x41, 0x00


	//----- nvinfo : EIATTR_KPARAM_INFO
	.align		4
.L_9331:
        /*0058*/ 	.byte	0x04, 0x17
        /*005a*/ 	.short	(.L_9333 - .L_9332)
.L_9332:
        /*005c*/ 	.word	0x00000000
        /*0060*/ 	.short	0x0001
        /*0062*/ 	.short	0x0004
        /*0064*/ 	.byte	0x00, 0xf0, 0x21, 0x00


	//----- nvinfo : EIATTR_KPARAM_INFO
	.align		4
.L_9333:
        /*0068*/ 	.byte	0x04, 0x17
        /*006a*/ 	.short	(.L_9335 - .L_9334)
.L_9334:
        /*006c*/ 	.word	0x00000000
        /*0070*/ 	.short	0x0000
        /*0072*/ 	.short	0x0000
        /*0074*/ 	.byte	0x00, 0xf0, 0x11, 0x00


	//----- nvinfo : EIATTR_SPARSE_MMA_MASK
	.align		4
.L_9335:
        /*0078*/ 	.byte	0x03, 0x50
        /*007a*/ 	.short	0x0000


	//----- nvinfo : EIATTR_MAXREG_COUNT
	.align		4
        /*007c*/ 	.byte	0x03, 0x1b
        /*007e*/ 	.short	0x00ff


	//----- nvinfo : EIATTR_EXTERNS
	.align		4
        /*0080*/ 	.byte	0x04, 0x0f
        /*0082*/ 	.short	(.L_9337 - .L_9336)


	//   ....[0]....
	.align		4
.L_9336:
        /*0084*/ 	.word	index@(__assertfail)


	//----- nvinfo : EIATTR_MERCURY_ISA_VERSION
	.align		4
.L_9337:
        /*0088*/ 	.byte	0x03, 0x5f
        /*008a*/ 	.short	0x0101


	//----- nvinfo : EIATTR_VRC_CTA_INIT_COUNT
	.align		4
        /*008c*/ 	.byte	0x02, 0x4a
	.zero		1
	.zero		1


	//----- nvinfo : EIATTR_SYSCALL_OFFSETS
	.align		4
        /*0090*/ 	.byte	0x04, 0x46
        /*0092*/ 	.short	(.L_9339 - .L_9338)


	//   ....[0]....
.L_9338:
        /*0094*/ 	.word	0x00000dc0


	//   ....[1]....
        /*0098*/ 	.word	0x00001ce0


	//   ....[2]....
        /*009c*/ 	.word	0x00002b50


	//   ....[3]....
        /*00a0*/ 	.word	0x000039c0


	//   ....[4]....
        /*00a4*/ 	.word	0x000050f0


	//   ....[5]....
        /*00a8*/ 	.word	0x00005e80


	//   ....[6]....
        /*00ac*/ 	.word	0x00006cf0


	//   ....[7]....
        /*00b0*/ 	.word	0x00007b60


	//----- nvinfo : EIATTR_EXIT_INSTR_OFFSETS
	.align		4
.L_9339:
        /*00b4*/ 	.byte	0x04, 0x1c
        /*00b6*/ 	.short	(.L_9341 - .L_9340)


	//   ....[0]....
.L_9340:
        /*00b8*/ 	.word	0x00006fc0


	//   ....[1]....
        /*00bc*/ 	.word	0x000070f0


	//   ....[2]....
        /*00c0*/ 	.word	0x00007110


	//   ....[3]....
        /*00c4*/ 	.word	0x000071a0


	//   ....[4]....
        /*00c8*/ 	.word	0x000071c0


	//   ....[5]....
        /*00cc*/ 	.word	0x000071e0


	//   ....[6]....
        /*00d0*/ 	.word	0x00007270


	//   ....[7]....
        /*00d4*/ 	.word	0x000072b0


	//   ....[8]....
        /*00d8*/ 	.word	0x00007350


	//   ....[9]....
        /*00dc*/ 	.word	0x000073a0


	//   ....[10]....
        /*00e0*/ 	.word	0x000073d0


	//   ....[11]....
        /*00e4*/ 	.word	0x00007490


	//   ....[12]....
        /*00e8*/ 	.word	0x00007600


	//   ....[13]....
        /*00ec*/ 	.word	0x00007770


	//   ....[14]....
        /*00f0*/ 	.word	0x000078d0


	//   ....[15]....
        /*00f4*/ 	.word	0x00007900


	//   ....[16]....
        /*00f8*/ 	.word	0x00007920


	//   ....[17]....
        /*00fc*/ 	.word	0x000079c0


	//   ....[18]....
        /*0100*/ 	.word	0x00007a00


	//   ....[19]....
        /*0104*/ 	.word	0x00007b70


	//   ....[20]....
        /*0108*/ 	.word	0x00007c80


	//   ....[21]....
        /*010c*/ 	.word	0x00007dc0


	//   ....[22]....
        /*0110*/ 	.word	0x00007e00


	//----- nvinfo : EIATTR_MAX_THREADS
	.align		4
.L_9341:
        /*0114*/ 	.byte	0x04, 0x05
        /*0116*/ 	.short	(.L_9343 - .L_9342)
.L_9342:
        /*0118*/ 	.word	0x00000080
        /*011c*/ 	.word	0x00000001
        /*0120*/ 	.word	0x00000001


	//----- nvinfo : EIATTR_CRS_STACK_SIZE
	.align		4
.L_9343:
        /*0124*/ 	.byte	0x04, 0x1e
        /*0126*/ 	.short	(.L_9345 - .L_9344)
.L_9344:
        /*0128*/ 	.word	0x00000000


	//----- nvinfo : EIATTR_CBANK_PARAM_SIZE
	.align		4
.L_9345:
        /*012c*/ 	.byte	0x03, 0x19
        /*012e*/ 	.short	0x0034


	//----- nvinfo : EIATTR_PARAM_CBANK
	.align		4
        /*0130*/ 	.byte	0x04, 0x0a
        /*0132*/ 	.short	(.L_9347 - .L_9346)
	.align		4
.L_9346:
        /*0134*/ 	.word	index@(.nv.constant0._ZN2at6native27unrolled_elementwise_kernelINS0_13AUnaryFunctorIiiiZZZNS0_21remainder_kernel_cudaERNS_18TensorIteratorBaseEENKUlvE_clEvENKUlvE1_clEvEUliiE_EESt5arrayIPcLm2EELi4E23TrivialOffsetCalculatorILi1EjESD_NS0_6memory12LoadWithCastILi1EEENSE_13StoreWithCastILi1EEEEEviT_T0_T2_T3_T4_T5_)
        /*0138*/ 	.short	0x0380
        /*013a*/ 	.short	0x0034


	//----- nvinfo : EIATTR_SW_WAR
	.align		4
.L_9347:
        /*013c*/ 	.byte	0x04, 0x36
        /*013e*/ 	.short	(.L_9349 - .L_9348)
.L_9348:
        /*0140*/ 	.word	0x00000008
.L_9349:


//--------------------- .nv.info._ZN2at6native18elementwise_kernelILi128ELi2EZNS0_22gpu_kernel_impl_nocastINS0_13AUnaryFunctorIiiiZZZNS0_21remainder_kernel_cudaERNS_18TensorIteratorBaseEENKUlvE_clEvENKUlvE1_clEvEUliiE_EEEEvS5_RKT_EUliE_EEviT1_ --------------------------
	.section	.nv.info._ZN2at6native18elementwise_kernelILi128ELi2EZNS0_22gpu_kernel_impl_nocastINS0_13AUnaryFunctorIiiiZZZNS0_21remainder_kernel_cudaERNS_18TensorIteratorBaseEENKUlvE_clEvENKUlvE1_clEvEUliiE_EEEEvS5_RKT_EUliE_EEviT1_,"",@"SHT_CUDA_INFO"
	.sectionflags	@""
	.align	4


	//----- nvinfo : EIATTR_CUDA_API_VERSION
	.align		4
        /*0000*/ 	.byte	0x04, 0x37
        /*0002*/ 	.short	(.L_9351 - .L_9350)
.L_9350:
        /*0004*/ 	.word	0x00000082


	//----- nvinfo : EIATTR_KPARAM_INFO
	.align		4
.L_9351:
        /*0008*/ 	.byte	0x04, 0x17
        /*000a*/ 	.short	(.L_9353 - .L_9352)
.L_9352:
        /*000c*/ 	.word	0x00000000
        /*0010*/ 	.short	0x0001
        /*0012*/ 	.short	0x0008
        /*0014*/ 	.byte	0x00, 0xf0, 0x61, 0x08


	//----- nvinfo : EIATTR_KPARAM_INFO
	.align		4
.L_9353:
        /*0018*/ 	.byte	0x04, 0x17
        /*001a*/ 	.short	(.L_9355 - .L_9354)
.L_9354:
        /*001c*/ 	.word	0x00000000
        /*0020*/ 	.short	0x0000
        /*0022*/ 	.short	0x0000
        /*0024*/ 	.byte	0x00, 0xf0, 0x11, 0x00


	//----- nvinfo : EIATTR_SPARSE_MMA_MASK
	.align		4
.L_9355:
        /*0028*/ 	.byte	0x03, 0x50
        /*002a*/ 	.short	0x0000


	//----- nvinfo : EIATTR_MAXREG_COUNT
	.align		4
        /*002c*/ 	.byte	0x03, 0x1b
        /*002e*/ 	.short	0x0080


	//----- nvinfo : EIATTR_MERCURY_ISA_VERSION
	.align		4
        /*0030*/ 	.byte	0x03, 0x5f
        /*0032*/ 	.short	0x0101


	//----- nvinfo : EIATTR_VRC_CTA_INIT_COUNT
	.align		4
        /*0034*/ 	.byte	0x02, 0x4a
	.zero		1
	.zero		1


	//----- nvinfo : EIATTR_EXIT_INSTR_OFFSETS
	.align		4
        /*0038*/ 	.byte	0x04, 0x1c
        /*003a*/ 	.short	(.L_9357 - .L_9356)


	//   ....[0]....
.L_9356:
        /*003c*/ 	.word	0x00000310


	//   ....[1]....
        /*0040*/ 	.word	0x00000530


	//   ....[2]....
        /*0044*/ 	.word	0x00001ac0


	//   ....[3]....
        /*0048*/ 	.word	0x00002fb0


	//----- nvinfo : EIATTR_MAX_THREADS
	.align		4
.L_9357:
        /*004c*/ 	.byte	0x04, 0x05
        /*004e*/ 	.short	(.L_9359 - .L_9358)
.L_9358:
        /*0050*/ 	.word	0x00000080
        /*0054*/ 	.word	0x00000001
        /*0058*/ 	.word	0x00000001


	//----- nvinfo : EIATTR_CRS_STACK_SIZE
	.align		4
.L_9359:
        /*005c*/ 	.byte	0x04, 0x1e
        /*005e*/ 	.short	(.L_9361 - .L_9360)
.L_9360:
        /*0060*/ 	.word	0x00000000


	//----- nvinfo : EIATTR_CBANK_PARAM_SIZE
	.align		4
.L_9361:
        /*0064*/ 	.byte	0x03, 0x19
        /*0066*/ 	.short	0x0220


	//----- nvinfo : EIATTR_PARAM_CBANK
	.align		4
        /*0068*/ 	.byte	0x04, 0x0a
        /*006a*/ 	.short	(.L_9363 - .L_9362)
	.align		4
.L_9362:
        /*006c*/ 	.word	index@(.nv.constant0._ZN2at6native18elementwise_kernelILi128ELi2EZNS0_22gpu_kernel_impl_nocastINS0_13AUnaryFunctorIiiiZZZNS0_21remainder_kernel_cudaERNS_18TensorIteratorBaseEENKUlvE_clEvENKUlvE1_clEvEUliiE_EEEEvS5_RKT_EUliE_EEviT1_)
        /*0070*/ 	.short	0x0380
        /*0072*/ 	.short	0x0220


	//----- nvinfo : EIATTR_SW_WAR
	.align		4
.L_9363:
        /*0074*/ 	.byte	0x04, 0x36
        /*0076*/ 	.short	(.L_9365 - .L_9364)
.L_9364:
        /*0078*/ 	.word	0x00000008
.L_9365:


//--------------------- .nv.info._ZN2at6native27unrolled_elementwise_kernelINS0_13AUnaryFunctorIiiiZZZNS0_21remainder_kernel_cudaERNS_18TensorIteratorBaseEENKUlvE_clEvENKUlvE1_clEvEUliiE_EESt5arrayIPcLm2EELi4E23TrivialOffsetCalculatorILi1EjESD_NS0_6memory15LoadWithoutCastENSE_16StoreWithoutCastEEEviT_T0_T2_T3_T4_T5_ --------------------------
	.section	.nv.info._ZN2at6native27unrolled_elementwise_kernelINS0_13AUnaryFunctorIiiiZZZNS0_21remainder_kernel_cudaERNS_18TensorIteratorBaseEENKUlvE_clEvENKUlvE1_clEvEUliiE_EESt5arrayIPcLm2EELi4E23TrivialOffsetCalculatorILi1EjESD_NS0_6memory15LoadWithoutCastENSE_16StoreWithoutCastEEEviT_T0_T2_T3_T4_T5_,"",@"SHT_CUDA_INFO"
	.sectionflags	@""
	.align	4


	//----- nvinfo : EIATTR_CUDA_API_VERSION
	.align		4
        /*0000*/ 	.byte	0x04, 0x37
        /*0002*/ 	.short	(.L_9367 - .L_9366)
.L_9366:
        /*0004*/ 	.word	0x00000082


	//----- nvinfo : EIATTR_KPARAM_INFO
	.align		4
.L_9367:
        /*0008*/ 	.byte	0x04, 0x17
        /*000a*/ 	.short	(.L_9369 - .L_9368)
.L_9368:
        /*000c*/ 	.word	0x00000000
        /*0010*/ 	.short	0x0006
        /*0012*/ 	.short	0x0023
        /*0014*/ 	.byte	0x00, 0xf0, 0x05, 0x00


	//----- nvinfo : EIATTR_KPARAM_INFO
	.align		4
.L_9369:
        /*0018*/ 	.byte	0x04, 0x17
        /*001a*/ 	.short	(.L_9371 - .L_9370)
.L_9370:
        /*001c*/ 	.word	0x00000000
        /*0020*/ 	.short	0x0005
        /*0022*/ 	.short	0x0022
        /*0024*/ 	.byte	0x00, 0xf0, 0x05, 0x00


	//----- nvinfo : EIATTR_KPARAM_INFO
	.align		4
.L_9371:
        /*0028*/ 	.byte	0x04, 0x17
        /*002a*/ 	.short	(.L_9373 - .L_9372)
.L_9372:
        /*002c*/ 	.word	0x00000000
        /*0030*/ 	.short	0x0004
        /*0032*/ 	.short	0x0021
        /*0034*/ 	.byte	0x00, 0xf0, 0x05, 0x00


	//----- nvinfo : EIATTR_KPARAM_INFO
	.align		4
.L_9373:
        /*0038*/ 	.byte	0x04, 0x17
        /*003a*/ 	.short	(.L_9375 - .L_9374)
.L_9374:
        /*003c*/ 	.word	0x00000000
        /*0040*/ 	.short	0x0003
        /*0042*/ 	.short	0x0020
        /*0044*/ 	.byte	0x00, 0xf0, 0x05, 0x00


	//----- nvinfo : EIATTR_KPARAM_INFO
	.align		4
.L_9375:
        /*0048*/ 	.byte	0x04, 0x17
        /*004a*/ 	.short	(.L_9377 - .L_9376)
.L_9376:
        /*004c*/ 	.word	0x00000000
        /*0050*/ 	.short	0x0002
        /*0052*/ 	.short	0x0010
        /*0054*/ 	.byte	0x00, 0xf0, 0x41, 0x00


	//----- nvinfo : EIATTR_KPARAM_INFO
	.align		4
.L_9377:
        /*0058*/ 	.byte	0x04, 0x17
        /*005a*/ 	.short	(.L_9379 - .L_9378)
.L_9378:
        /*005c*/ 	.word	0x00000000
        /*0060*/ 	.short	0x0001
        /*0062*/ 	.short	0x0004
        /*0064*/ 	.byte	0x00, 0xf0, 0x21, 0x00


	//----- nvinfo : EIATTR_KPARAM_INFO
	.align		4
.L_9379:
        /*0068*/ 	.byte	0x04, 0x17
        /*006a*/ 	.short	(.L_9381 - .L_9380)
.L_9380:
        /*006c*/ 	.word	0x00000000
        /*0070*/ 	.short	0x0000
        /*0072*/ 	.short	0x0000
        /*0074*/ 	.byte	0x00, 0xf0, 0x11, 0x00


	//----- nvinfo : EIATTR_SPARSE_MMA_MASK
	.align		4
.L_9381:
        /*0078*/ 	.byte	0x03, 0x50
        /*007a*/ 	.short	0x0000


	//----- nvinfo : EIATTR_MAXREG_COUNT
	.align		4
        /*007c*/ 	.byte	0x03, 0x1b
        /*007e*/ 	.short	0x00ff


	//----- nvinfo : EIATTR_MERCURY_ISA_VERSION
	.align		4
        /*0080*/ 	.byte	0x03, 0x5f
        /*0082*/ 	.short	0x0101


	//----- nvinfo : EIATTR_VRC_CTA_INIT_COUNT
	.align		4
        /*0084*/ 	.byte	0x02, 0x4a
	.zero		1
	.zero		1


	//----- nvinfo : EIATTR_EXIT_INSTR_OFFSETS
	.align		4
        /*0088*/ 	.byte	0x04, 0x1c
        /*008a*/ 	.short	(.L_9383 - .L_9382)


	//   ....[0]....
.L_9382:
        /*008c*/ 	.word	0x00000c10


	//   ....[1]....
        /*0090*/ 	.word	0x00000c60


	//----- nvinfo : EIATTR_MAX_THREADS
	.align		4
.L_9383:
        /*0094*/ 	.byte	0x04, 0x05
        /*0096*/ 	.short	(.L_9385 - .L_9384)
.L_9384:
        /*0098*/ 	.word	0x00000080
        /*009c*/ 	.word	0x00000001
        /*00a0*/ 	.word	0x00000001


	//----- nvinfo : EIATTR_CRS_STACK_SIZE
	.align		4
.L_9385:
        /*00a4*/ 	.byte	0x04, 0x1e
        /*00a6*/ 	.short	(.L_9387 - .L_9386)
.L_9386:
        /*00a8*/ 	.word	0x00000000


	//----- nvinfo : EIATTR_CBANK_PARAM_SIZE
	.align		4
.L_9387:
        /*00ac*/ 	.byte	0x03, 0x19
        /*00ae*/ 	.short	0x0024


	//----- nvinfo : EIATTR_PARAM_CBANK
	.align		4
        /*00b0*/ 	.byte	0x04, 0x0a
        /*00b2*/ 	.short	(.L_9389 - .L_9388)
	.align		4
.L_9388:
        /*00b4*/ 	.word	index@(.nv.constant0._ZN2at6native27unrolled_elementwise_kernelINS0_13AUnaryFunctorIiiiZZZNS0_21remainder_kernel_cudaERNS_18TensorIteratorBaseEENKUlvE_clEvENKUlvE1_clEvEUliiE_EESt5arrayIPcLm2EELi4E23TrivialOffsetCalculatorILi1EjESD_NS0_6memory15LoadWithoutCastENSE_16StoreWithoutCastEEEviT_T0_T2_T3_T4_T5_)
        /*00b8*/ 	.short	0x0380
        /*00ba*/ 	.short	0x0024


	//----- nvinfo : EIATTR_SW_WAR
	.align		4
.L_9389:
        /*00bc*/ 	.byte	0x04, 0x36
        /*00be*/ 	.short	(.L_9391 - .L_9390)
.L_9390:
        /*00c0*/ 	.word	0x00000008
.L_9391:


//--------------------- .nv.info._ZN2at6native29vectorized_elementwise_kernelILi2ENS0_13AUnaryFunctorIiiiZZZNS0_21remainder_kernel_cudaERNS_18TensorIteratorBaseEENKUlvE_clEvENKUlvE1_clEvEUliiE_EESt5arrayIPcLm2EEEEviT0_T1_ --------------------------
	.section	.nv.info._ZN2at6native29vectorized_elementwise_kernelILi2ENS0_13AUnaryFunctorIiiiZZZNS0_21remainder_kernel_cudaERNS_18TensorIteratorBaseEENKUlvE_clEvENKUlvE1_clEvEUliiE_EESt5arrayIPcLm2EEEEviT0_T1_,"",@"SHT_CUDA_INFO"
	.sectionflags	@""
	.align	4


	//----- nvinfo : EIATTR_CUDA_API_VERSION
	.align		4
        /*0000*/ 	.byte	0x04, 0x37
        /*0002*/ 	.short	(.L_9393 - .L_9392)
.L_9392:
        /*0004*/ 	.word	0x00000082


	//----- nvinfo : EIATTR_KPARAM_INFO
	.align		4
.L_9393:
        /*0008*/ 	.byte	0x04, 0x17
        /*000a*/ 	.short	(.L_9395 - .L_9394)
.L_9394:
        /*000c*/ 	.word	0x00000000
        /*0010*/ 	.short	0x0002
        /*0012*/ 	.short	0x0010
        /*0014*/ 	.byte	0x00, 0xf0, 0x41, 0x00


	//----- nvinfo : EIATTR_KPARAM_INFO
	.align		4
.L_9395:
        /*0018*/ 	.byte	0x04, 0x17
        /*001a*/ 	.short	(.L_9397 - .L_9396)
.L_9396:
        /*001c*/ 	.word	0x00000000
        /*0020*/ 	.short	0x0001
        /*0022*/ 	.short	0x0004
        /*0024*/ 	.byte	0x00, 0xf0, 0x21, 0x00


	//----- nvinfo : EIATTR_KPARAM_INFO
	.align		4
.L_9397:
        /*0028*/ 	.byte	0x04, 0x17
        /*002a*/ 	.short	(.L_9399 - .L_9398)
.L_9398:
        /*002c*/ 	.word	0x00000000
        /*0030*/ 	.short	0x0000
        /*0032*/ 	.short	0x0000
        /*0034*/ 	.byte	0x00, 0xf0, 0x11, 0x00


	//----- nvinfo : EIATTR_SPARSE_MMA_MASK
	.align		4
.L_9399:
        /*0038*/ 	.byte	0x03, 0x50
        /*003a*/ 	.short	0x0000


	//----- nvinfo : EIATTR_MAXREG_COUNT
	.align		4
        /*003c*/ 	.byte	0x03, 0x1b
        /*003e*/ 	.short	0x00ff


	//----- nvinfo : EIATTR_MERCURY_ISA_VERSION
	.align		4
        /*0040*/ 	.byte	0x03, 0x5f
        /*0042*/ 	.short	0x0101


	//----- nvinfo : EIATTR_VRC_CTA_INIT_COUNT
	.align		4
        /*0044*/ 	.byte	0x02, 0x4a
	.zero		1
	.zero		1


	//----- nvinfo : EIATTR_EXIT_INSTR_OFFSETS
	.align		4
        /*0048*/ 	.byte	0x04, 0x1c
        /*004a*/ 	.short	(.L_9401 - .L_9400)


	//   ....[0]....
.L_9400:
        /*004c*/ 	.word	0x000018c0


	//   ....[1]....
        /*0050*/ 	.word	0x00001910


	//   ....[2]....
        /*0054*/ 	.word	0x00002760


	//----- nvinfo : EIATTR_MAX_THREADS
	.align		4
.L_9401:
        /*0058*/ 	.byte	0x04, 0x05
        /*005a*/ 	.short	(.L_9403 - .L_9402)
.L_9402:
        /*005c*/ 	.word	0x00000080
        /*0060*/ 	.word	0x00000001
        /*0064*/ 	.word	0x00000001


	//----- nvinfo : EIATTR_CRS_STACK_SIZE
	.align		4
.L_9403:
        /*0068*/ 	.byte	0x04, 0x1e
        /*006a*/ 	.short	(.L_9405 - .L_9404)
.L_9404:
        /*006c*/ 	.word	0x00000000


	//----- nvinfo : EIATTR_CBANK_PARAM_SIZE
	.align		4
.L_9405:
        /*0070*/ 	.byte	0x03, 0x19
        /*0072*/ 	.short	0x0020


	//----- nvinfo : EIATTR_PARAM_CBANK
	.align		4
        /*0074*/ 	.byte	0x04, 0x0a
        /*0076*/ 	.short	(.L_9407 - .L_9406)
	.align		4
.L_9406:
        /*0078*/ 	.word	index@(.nv.constant0._ZN2at6native29vectorized_elementwise_kernelILi2ENS0_13AUnaryFunctorIiiiZZZNS0_21remainder_kernel_cudaERNS_18TensorIteratorBaseEENKUlvE_clEvENKUlvE1_clEvEUliiE_EESt5arrayIPcLm2EEEEviT0_T1_)
        /*007c*/ 	.short	0x0380
        /*007e*/ 	.short	0x0020


	//----- nvinfo : EIATTR_SW_WAR
	.align		4
.L_9407:
        /*0080*/ 	.byte	0x04, 0x36
        /*0082*/ 	.short	(.L_9409 - .L_9408)
.L_9408:
        /*0084*/ 	.word	0x00000008
.L_9409:


//--------------------- .nv.info._ZN2at6native29vectorized_elementwise_kernelILi4ENS0_13AUnaryFunctorIiiiZZZNS0_21remainder_kernel_cudaERNS_18TensorIteratorBaseEENKUlvE_clEvENKUlvE1_clEvEUliiE_EESt5arrayIPcLm2EEEEviT0_T1_ --------------------------
	.section	.nv.info._ZN2at6native29vectorized_elementwise_kernelILi4ENS0_13AUnaryFunctorIiiiZZZNS0_21remainder_kernel_cudaERNS_18TensorIteratorBaseEENKUlvE_clEvENKUlvE1_clEvEUliiE_EESt5arrayIPcLm2EEEEviT0_T1_,"",@"SHT_CUDA_INFO"
	.sectionflags	@""
	.align	4


	//----- nvinfo : EIATTR_CUDA_API_VERSION
	.align		4
        /*0000*/ 	.byte	0x04, 0x37
        /*0002*/ 	.short	(.L_9411 - .L_9410)
.L_9410:
        /*0004*/ 	.word	0x00000082


	//----- nvinfo : EIATTR_KPARAM_INFO
	.align		4
.L_9411:
        /*0008*/ 	.byte	0x04, 0x17
        /*000a*/ 	.short	(.L_9413 - .L_9412)
.L_9412:
        /*000c*/ 	.word	0x00000000
        /*0010*/ 	.short	0x0002
        /*0012*/ 	.short	0x0010
        /*0014*/ 	.byte	0x00, 0xf0, 0x41, 0x00


	//----- nvinfo : EIATTR_KPARAM_INFO
	.align		4
.L_9413:
        /*0018*/ 	.byte	0x04, 0x17
        /*001a*/ 	.short	(.L_9415 - .L_9414)
.L_9414:
        /*001c*/ 	.word	0x00000000
        /*0020*/ 	.short	0x0001
        /*0022*/ 	.short	0x0004
        /*0024*/ 	.byte	0x00, 0xf0, 0x21, 0x00


	//----- nvinfo : EIATTR_KPARAM_INFO
	.align		4
.L_9415:
        /*0028*/ 	.byte	0x04, 0x17
        /*002a*/ 	.short	(.L_9417 - .L_9416)
.L_9416:
        /*002c*/ 	.word	0x00000000
        /*0030*/ 	.short	0x0000
        /*0032*/ 	.short	0x0000
        /*0034*/ 	.byte	0x00, 0xf0, 0x11, 0x00


	//----- nvinfo : EIATTR_SPARSE_MMA_MASK
	.align		4
.L_9417:
        /*0038*/ 	.byte	0x03, 0x50
        /*003a*/ 	.short	0x0000


	//----- nvinfo : EIATTR_MAXREG_COUNT
	.align		4
        /*003c*/ 	.byte	0x03, 0x1b
        /*003e*/ 	.short	0x00ff


	//----- nvinfo : EIATTR_MERCURY_ISA_VERSION
	.align		4
        /*0040*/ 	.byte	0x03, 0x5f
        /*0042*/ 	.short	0x0101


	//----- nvinfo : EIATTR_VRC_CTA_INIT_COUNT
	.align		4
        /*0044*/ 	.byte	0x02, 0x4a
	.zero		1
	.zero		1


	//----- nvinfo : EIATTR_EXIT_INSTR_OFFSETS
	.align		4
        /*0048*/ 	.byte	0x04, 0x1c
        /*004a*/ 	.short	(.L_9419 - .L_9418)


	//   ....[0]....
.L_9418:
        /*004c*/ 	.word	0x000018c0


	//   ....[1]....
        /*0050*/ 	.word	0x00001910


	//   ....[2]....
        /*0054*/ 	.word	0x00002750


	//----- nvinfo : EIATTR_MAX_THREADS
	.align		4
.L_9419:
        /*0058*/ 	.byte	0x04, 0x05
        /*005a*/ 	.short	(.L_9421 - .L_9420)
.L_9420:
        /*005c*/ 	.word	0x00000080
        /*0060*/ 	.word	0x00000001
        /*0064*/ 	.word	0x00000001


	//----- nvinfo : EIATTR_CRS_STACK_SIZE
	.align		4
.L_9421:
        /*0068*/ 	.byte	0x04, 0x1e
        /*006a*/ 	.short	(.L_9423 - .L_9422)
.L_9422:
        /*006c*/ 	.word	0x00000000


	//----- nvinfo : EIATTR_CBANK_PARAM_SIZE
	.align		4
.L_9423:
        /*0070*/ 	.byte	0x03, 0x19
        /*0072*/ 	.short	0x0020


	//----- nvinfo : EIATTR_PARAM_CBANK
	.align		4
        /*0074*/ 	.byte	0x04, 0x0a
        /*0076*/ 	.short	(.L_9425 - .L_9424)
	.align		4
.L_9424:
        /*0078*/ 	.word	index@(.nv.constant0._ZN2at6native29vectorized_elementwise_kernelILi4ENS0_13AUnaryFunctorIiiiZZZNS0_21remainder_kernel_cudaERNS_18TensorIteratorBaseEENKUlvE_clEvENKUlvE1_clEvEUliiE_EESt5arrayIPcLm2EEEEviT0_T1_)
        /*007c*/ 	.short	0x0380
        /*007e*/ 	.short	0x0020


	//----- nvinfo : EIATTR_SW_WAR
	.align		4
.L_9425:
        /*0080*/ 	.byte	0x04, 0x36
        /*0082*/ 	.short	(.L_9427 - .L_9426)
.L_9426:
        /*0084*/ 	.word	0x00000008
.L_9427:


//--------------------- .nv.info._ZN2at6native29vectorized_elementwise_kernelILi8ENS0_13AUnaryFunctorIiiiZZZNS0_21remainder_kernel_cudaERNS_18TensorIteratorBaseEENKUlvE_clEvENKUlvE1_clEvEUliiE_EESt5arrayIPcLm2EEEEviT0_T1_ --------------------------
	.section	.nv.info._ZN2at6native29vectorized_elementwise_kernelILi8ENS0_13AUnaryFunctorIiiiZZZNS0_21remainder_kernel_cudaERNS_18TensorIteratorBaseEENKUlvE_clEvENKUlvE1_clEvEUliiE_EESt5arrayIPcLm2EEEEviT0_T1_,"",@"SHT_CUDA_INFO"
	.sectionflags	@""
	.align	4


	//----- nvinfo : EIATTR_CUDA_API_VERSION
	.align		4
        /*0000*/ 	.byte	0x04, 0x37
        /*0002*/ 	.short	(.L_9429 - .L_9428)
.L_9428:
        /*0004*/ 	.word	0x00000082


	//----- nvinfo : EIATTR_KPARAM_INFO
	.align		4
.L_9429:
        /*0008*/ 	.byte	0x04, 0x17
        /*000a*/ 	.short	(.L_9431 - .L_9430)
.L_9430:
        /*000c*/ 	.word	0x00000000
        /*0010*/ 	.short	0x0002
        /*0012*/ 	.short	0x0010
        /*0014*/ 	.byte	0x00, 0xf0, 0x41, 0x00


	//----- nvinfo : EIATTR_KPARAM_INFO
	.align		4
.L_9431:
        /*0018*/ 	.byte	0x04, 0x17
        /*001a*/ 	.short	(.L_9433 - .L_9432)
.L_9432:
        /*001c*/ 	.word	0x00000000
        /*0020*/ 	.short	0x0001
        /*0022*/ 	.short	0x0004
        /*0024*/ 	.byte	0x00, 0xf0, 0x21, 0x00


	//----- nvinfo : EIATTR_KPARAM_INFO
	.align		4
.L_9433:
        /*0028*/ 	.byte	0x04, 0x17
        /*002a*/ 	.short	(.L_9435 - .L_9434)
.L_9434:
        /*002c*/ 	.word	0x00000000
        /*0030*/ 	.short	0x0000
        /*0032*/ 	.short	0x0000
        /*0034*/ 	.byte	0x00, 0xf0, 0x11, 0x00


	//----- nvinfo : EIATTR_SPARSE_MMA_MASK
	.align		4
.L_9435:
        /*0038*/ 	.byte	0x03, 0x50
        /*003a*/ 	.short	0x0000


	//----- nvinfo : EIATTR_MAXREG_COUNT
	.align		4
        /*003c*/ 	.byte	0x03, 0x1b
        /*003e*/ 	.short	0x00ff


	//----- nvinfo : EIATTR_MERCURY_ISA_VERSION
	.align		4
        /*0040*/ 	.byte	0x03, 0x5f
        /*0042*/ 	.short	0x0101


	//----- nvinfo : EIATTR_VRC_CTA_INIT_COUNT
	.align		4
        /*0044*/ 	.byte	0x02, 0x4a
	.zero		1
	.zero		1


	//----- nvinfo : EIATTR_EXIT_INSTR_OFFSETS
	.align		4
        /*0048*/ 	.byte	0x04, 0x1c
        /*004a*/ 	.short	(.L_9437 - .L_9436)


	//   ....[0]....
.L_9436:
        /*004c*/ 	.word	0x00000010


	//----- nvinfo : EIATTR_MAX_THREADS
	.align		4
.L_9437:
        /*0050*/ 	.byte	0x04, 0x05
        /*0052*/ 	.short	(.L_9439 - .L_9438)
.L_9438:
        /*0054*/ 	.word	0x00000080
        /*0058*/ 	.word	0x00000001
        /*005c*/ 	.word	0x00000001


	//----- nvinfo : EIATTR_CBANK_PARAM_SIZE
	.align		4
.L_9439:
        /*0060*/ 	.byte	0x03, 0x19
        /*0062*/ 	.short	0x0020


	//----- nvinfo : EIATTR_PARAM_CBANK
	.align		4
        /*0064*/ 	.byte	0x04, 0x0a
        /*0066*/ 	.short	(.L_9441 - .L_9440)
	.align		4
.L_9440:
        /*0068*/ 	.word	index@(.nv.constant0._ZN2at6native29vectorized_elementwise_kernelILi8ENS0_13AUnaryFunctorIiiiZZZNS0_21remainder_kernel_cudaERNS_18TensorIteratorBaseEENKUlvE_clEvENKUlvE1_clEvEUliiE_EESt5arrayIPcLm2EEEEviT0_T1_)
        /*006c*/ 	.short	0x0380
        /*006e*/ 	.short	0x0020


	//----- nvinfo : EIATTR_SW_WAR
	.align		4
.L_9441:
        /*0070*/ 	.byte	0x04, 0x36
        /*0072*/ 	.short	(.L_9443 - .L_9442)
.L_9442:
        /*0074*/ 	.word	0x00000008
.L_9443:


//--------------------- .nv.info._ZN2at6native18elementwise_kernelILi128ELi4EZNS0_15gpu_kernel_implINS0_13BinaryFunctorIaaaZZZNS0_21remainder_kernel_cudaERNS_18TensorIteratorBaseEENKUlvE_clEvENKUlvE0_clEvEUlaaE_EEEEvS5_RKT_EUliE_EEviT1_ --------------------------
	.section	.nv.info._ZN2at6native18elementwise_kernelILi128ELi4EZNS0_15gpu_kernel_implINS0_13BinaryFunctorIaaaZZZNS0_21remainder_kernel_cudaERNS_18TensorIteratorBaseEENKUlvE_clEvENKUlvE0_clEvEUlaaE_EEEEvS5_RKT_EUliE_EEviT1_,"",@"SHT_CUDA_INFO"
	.sectionflags	@""
	.align	4


	//----- nvinfo : EIATTR_CUDA_API_VERSION
	.align		4
        /*0000*/ 	.byte	0x04, 0x37
        /*0002*/ 	.short	(.L_9445 - .L_9444)
.L_9444:
        /*0004*/ 	.word	0x00000082


	//----- nvinfo : EIATTR_KPARAM_INFO
	.align		4
.L_9445:
        /*0008*/ 	.byte	0x04, 0x17
        /*000a*/ 	.short	(.L_9447 - .L_9446)
.L_9446:
        /*000c*/ 	.word	0x00000000
        /*0010*/ 	.short	0x0001
        /*0012*/ 	.short	0x0008
        /*0014*/ 	.byte	0x00, 0xf0, 0x21, 0x0a


	//----- nvinfo : EIATTR_KPARAM_INFO
	.align		4
.L_9447:
        /*0018*/ 	.byte	0x04, 0x17
        /*001a*/ 	.short	(.L_9449 - .L_9448)
.L_9448:
        /*001c*/ 	.word	0x00000000
        /*0020*/ 	.short	0x0000
        /*0022*/ 	.short	0x0000
        /*0024*/ 	.byte	0x00, 0xf0, 0x11, 0x00


	//----- nvinfo : EIATTR_SPARSE_MMA_MASK
	.align		4
.L_9449:
        /*0028*/ 	.byte	0x03, 0x50
        /*002a*/ 	.short	0x0000


	//----- nvinfo : EIATTR_MAXREG_COUNT
	.align		4
        /*002c*/ 	.byte	0x03, 0x1b
        /*002e*/ 	.short	0x0080


	//----- nvinfo : EIATTR_EXTERNS
	.align		4
        /*0030*/ 	.byte	0x04, 0x0f
        /*0032*/ 	.short	(.L_9451 - .L_9450)


	//   ....[0]....
	.align		4
.L_9450:
        /*0034*/ 	.word	index@(__assertfail)


	//----- nvinfo : EIATTR_MERCURY_ISA_VERSION
	.align		4
.L_9451:
        /*0038*/ 	.byte	0x03, 0x5f
        /*003a*/ 	.short	0x0101


	//----- nvinfo : EIATTR_VRC_CTA_INIT_COUNT
	.align		4
        /*003c*/ 	.byte	0x02, 0x4a
	.zero		1
	.zero		1


	//----- nvinfo : EIATTR_SYSCALL_OFFSETS
	.align		4
        /*0040*/ 	.byte	0x04, 0x46
        /*0042*/ 	.short	(.L_9453 - .L_9452)


	//   ....[0]....
.L_9452:
        /*0044*/ 	.word	0x00002460


	//   ....[1]....
        /*0048*/ 	.word	0x000032b0


	//   ....[2]....
        /*004c*/ 	.word	0x00004210


	//   ....[3]....
        /*0050*/ 	.word	0x00006830


	//   ....[4]....
        /*0054*/ 	.word	0x00007680


	//   ....[5]....
        /*0058*/ 	.word	0x00008420


	//   ....[6]....
        /*005c*/ 	.word	0x0000ab30


	//   ....[7]....
        /*0060*/ 	.word	0x0000b980


	//   ....[8]....
        /*0064*/ 	.word	0x0000c720


	//   ....[9]....
        /*0068*/ 	.word	0x0000ee50


	//   ....[10]....
        /*006c*/ 	.word	0x0000fca0


	//   ....[11]....
        /*0070*/ 	.word	0x00010a10


	//----- nvinfo : EIATTR_EXIT_INSTR_OFFSETS
	.align		4
.L_9453:
        /*0074*/ 	.byte	0x04, 0x1c
        /*0076*/ 	.short	(.L_9455 - .L_9454)


	//   ....[0]....
.L_9454:
        /*0078*/ 	.word	0x0000ca00


	//   ....[1]....
        /*007c*/ 	.word	0x0000fe80


	//   ....[2]....
        /*0080*/ 	.word	0x0000fea0


	//   ....[3]....
        /*0084*/ 	.word	0x0000ff60


	//   ....[4]....
        /*0088*/ 	.word	0x0000ffa0


	//   ....[5]....
        /*008c*/ 	.word	0x0000ffe0


	//   ....[6]....
        /*0090*/ 	.word	0x00010070


	//   ....[7]....
        /*0094*/ 	.word	0x000100b0


	//   ....[8]....
        /*0098*/ 	.word	0x00010150


	//   ....[9]....
        /*009c*/ 	.word	0x000101a0


	//   ....[10]....
        /*00a0*/ 	.word	0x000101f0


	//   ....[11]....
        /*00a4*/ 	.word	0x000102d0


	//   ....[12]....
        /*00a8*/ 	.word	0x00010440


	//   ....[13]....
        /*00ac*/ 	.word	0x000105b0


	//   ....[14]....
        /*00b0*/ 	.word	0x00010710


	//   ....[15]....
        /*00b4*/ 	.word	0x00010770


	//   ....[16]....
        /*00b8*/ 	.word	0x000107b0


	//   ....[17]....
        /*00bc*/ 	.word	0x00010850


	//   ....[18]....
        /*00c0*/ 	.word	0x000108b0


	//   ....[19]....
        /*00c4*/ 	.word	0x00010a20


	//   ....[20]....
        /*00c8*/ 	.word	0x00010b30


	//   ....[21]....
        /*00cc*/ 	.word	0x00010c70


	//   ....[22]....
        /*00d0*/ 	.word	0x00010cb0


	//----- nvinfo : EIATTR_MAX_THREADS
	.align		4
.L_9455:
        /*00d4*/ 	.byte	0x04, 0x05
        /*00d6*/ 	.short	(.L_9457 - .L_9456)
.L_9456:
        /*00d8*/ 	.word	0x00000080
        /*00dc*/ 	.word	0x00000001
        /*00e0*/ 	.word	0x00000001


	//----- nvinfo : EIATTR_CRS_STACK_SIZE
	.align		4
.L_9457:
        /*00e4*/ 	.byte	0x04, 0x1e
        /*00e6*/ 	.short	(.L_9459 - .L_9458)
.L_9458:
        /*00e8*/ 	.word	0x00000000


	//----- nvinfo : EIATTR_CBANK_PARAM_SIZE
	.align		4
.L_9459:
        /*00ec*/ 	.byte	0x03, 0x19
        /*00ee*/ 	.short	0x0290


	//----- nvinfo : EIATTR_PARAM_CBANK
	.align		4
        /*00f0*/ 	.byte	0x04, 0x0a
        /*00f2*/ 	.short	(.L_9461 - .L_9460)
	.align		4
.L_9460:
        /*00f4*/ 	.word	index@(.nv.constant0._ZN2at6native18elementwise_kernelILi128ELi4EZNS0_15gpu_kernel_implINS0_13BinaryFunctorIaaaZZZNS0_21remainder_kernel_cudaERNS_18TensorIteratorBaseEENKUlvE_clEvENKUlvE0_clEvEUlaaE_EEEEvS5_RKT_EUliE_EEviT1_)
        /*00f8*/ 	.short	0x0380
        /*00fa*/ 	.short	0x0290


	//----- nvinfo : EIATTR_SW_WAR
	.align		4
.L_9461:
        /*00fc*/ 	.byte	0x04, 0x36
        /*00fe*/ 	.short	(.L_9463 - .L_9462)
.L_9462:
        /*0100*/ 	.word	0x00000008
.L_9463:


//--------------------- .nv.info._ZN2at6native27unrolled_elementwise_kernelINS0_13BinaryFunctorIaaaZZZNS0_21remainder_kernel_cudaERNS_18TensorIteratorBaseEENKUlvE_clEvENKUlvE0_clEvEUlaaE_EESt5arrayIPcLm3EELi4E23TrivialOffsetCalculatorILi2EjESC_ILi1EjENS0_6memory12LoadWithCastILi2EEENSF_13StoreWithCastILi1EEEEEviT_T0_T2_T3_T4_T5_ --------------------------
	.section	.nv.info._ZN2at6native27unrolled_elementwise_kernelINS0_13BinaryFunctorIaaaZZZNS0_21remainder_kernel_cudaERNS_18TensorIteratorBaseEENKUlvE_clEvENKUlvE0_clEvEUlaaE_EESt5arrayIPcLm3EELi4E23TrivialOffsetCalculatorILi2EjESC_ILi1EjENS0_6memory12LoadWithCastILi2EEENSF_13StoreWithCastILi1EEEEEviT_T0_T2_T3_T4_T5_,"",@"SHT_CUDA_INFO"
	.sectionflags	@""
	.align	4


	//----- nvinfo : EIATTR_CUDA_API_VERSION
	.align		4
        /*0000*/ 	.byte	0x04, 0x37
        /*0002*/ 	.short	(.L_9465 - .L_9464)
.L_9464:
        /*0004*/ 	.word	0x00000082


	//----- nvinfo : EIATTR_KPARAM_INFO
	.align		4
.L_9465:
        /*0008*/ 	.byte	0x04, 0x17
        /*000a*/ 	.short	(.L_9467 - .L_9466)
.L_9466:
        /*000c*/ 	.word	0x00000000
        /*0010*/ 	.short	0x0006
        /*0012*/ 	.short	0x0030
        /*0014*/ 	.byte	0x00, 0xf0, 0x21, 0x00


	//----- nvinfo : EIATTR_KPARAM_INFO
	.align		4
.L_9467:
        /*0018*/ 	.byte	0x04, 0x17
        /*001a*/ 	.short	(.L_9469 - .L_9468)
.L_9468:
        /*001c*/ 	.word	0x00000000
        /*0020*/ 	.short	0x0005
        /*0022*/ 	.short	0x0024
        /*0024*/ 	.byte	0x00, 0xf0, 0x31, 0x00


	//----- nvinfo : EIATTR_KPARAM_INFO
	.align		4
.L_9469:
        /*0028*/ 	.byte	0x04, 0x17
        /*002a*/ 	.short	(.L_9471 - .L_9470)
.L_9470:
        /*002c*/ 	.word	0x00000000
        /*0030*/ 	.short	0x0004
        /*0032*/ 	.short	0x0021
        /*0034*/ 	.byte	0x00, 0xf0, 0x05, 0x00


	//----- nvinfo : EIATTR_KPARAM_INFO
	.align		4
.L_9471:
        /*0038*/ 	.byte	0x04, 0x17
        /*003a*/ 	.short	(.L_9473 - .L_9472)
.L_9472:
        /*003c*/ 	.word	0x00000000
        /*0040*/ 	.short	0x0003
        /*0042*/ 	.short	0x0020
        /*0044*/ 	.byte	0x00, 0xf0, 0x05, 0x00


	//----- nvinfo : EIATTR_KPARAM_INFO
	.align		4
.L_9473:
        /*0048*/ 	.byte	0x04, 0x17
        /*004a*/ 	.short	(.L_9475 - .L_9474)
.L_9474:
        /*004c*/ 	.word	0x00000000
        /*0050*/ 	.short	0x0002
        /*0052*/ 	.short	0x0008
        /*0054*/ 	.byte	0x00, 0xf0, 0x61, 0x00


	//----- nvinfo : EIATTR_KPARAM_INFO
	.align		4
.L_9475:
        /*0058*/ 	.byte	0x04, 0x17
        /*005a*/ 	.short	(.L_9477 - .L_9476)
.L_9476:
        /*005c*/ 	.word	0x00000000
        /*0060*/ 	.short	0x0001
        /*0062*/ 	.short	0x0004
        /*0064*/ 	.byte	0x00, 0xf0, 0x05, 0x00


	//----- nvinfo : EIATTR_KPARAM_INFO
	.align		4
.L_9477:
        /*0068*/ 	.byte	0x04, 0x17
        /*006a*/ 	.short	(.L_9479 - .L_9478)
.L_9478:
        /*006c*/ 	.word	0x00000000
        /*0070*/ 	.short	0x0000
        /*0072*/ 	.short	0x0000
        /*0074*/ 	.byte	0x00, 0xf0, 0x11, 0x00


	//----- nvinfo : EIATTR_SPARSE_MMA_MASK
	.align		4
.L_9479:
        /*0078*/ 	.byte	0x03, 0x50
        /*007a*/ 	.short	0x0000


	//----- nvinfo : EIATTR_MAXREG_COUNT
	.align		4
        /*007c*/ 	.byte	0x03, 0x1b
        /*007e*/ 	.short	0x00ff


	//----- nvinfo : EIATTR_EXTERNS
	.align		4
        /*0080*/ 	.byte	0x04, 0x0f
        /*0082*/ 	.short	(.L_9481 - .L_9480)


	//   ....[0]....
	.align		4
.L_9480:
        /*0084*/ 	.word	index@(__assertfail)


	//----- nvinfo : EIATTR_MERCURY_ISA_VERSION
	.align		4
.L_9481:
        /*0088*/ 	.byte	0x03, 0x5f
        /*008a*/ 	.short	0x0101


	//----- nvinfo : EIATTR_VRC_CTA_INIT_COUNT
	.align		4
        /*008c*/ 	.byte	0x02, 0x4a
	.zero		1
	.zero		1


	//----- nvinfo : EIATTR_SYSCALL_OFFSETS
	.align		4
        /*0090*/ 	.byte	0x04, 0x46
        /*0092*/ 	.short	(.L_9483 - .L_9482)


	//   ....[0]....
.L_9482:
        /*0094*/ 	.word	0x00000e50


	//   ....[1]....
        /*0098*/ 	.word	0x00001cd0


	//   ....[2]....
        /*009c*/ 	.word	0x00002cb0


	//   ....[3]....
        /*00a0*/ 	.word	0x00003b30


	//   ....[4]....
        /*00a4*/ 	.word	0x00004a50


	//   ....[5]....
        /*00a8*/ 	.word	0x000058e0


	//   ....[6]....
        /*00ac*/ 	.word	0x00006800


	//   ....[7]....
        /*00b0*/ 	.word	0x00007690


	//   ....[8]....
        /*00b4*/ 	.word	0x00008a80


	//   ....[9]....
        /*00b8*/ 	.word	0x00009960


	//   ....[10]....
        /*00bc*/ 	.word	0x0000a910


	//   ....[11]....
        /*00c0*/ 	.word	0x0000b8a0


	//----- nvinfo : EIATTR_EXIT_INSTR_OFFSETS
	.align		4
.L_9483:
        /*00c4*/ 	.byte	0x04, 0x1c
        /*00c6*/ 	.short	(.L_9485 - .L_9484)


	//   ....[0]....
.L_9484:
        /*00c8*/ 	.word	0x0000abe0


	//   ....[1]....
        /*00cc*/ 	.word	0x0000ad10


	//   ....[2]....
        /*00d0*/ 	.word	0x0000ad30


	//   ....[3]....
        /*00d4*/ 	.word	0x0000adf0


	//   ....[4]....
        /*00d8*/ 	.word	0x0000ae30


	//   ....[5]....
        /*00dc*/ 	.word	0x0000ae70


	//   ....[6]....
        /*00e0*/ 	.word	0x0000af00


	//   ....[7]....
        /*00e4*/ 	.word	0x0000af40


	//   ....[8]....
        /*00e8*/ 	.word	0x0000afe0


	//   ....[9]....
        /*00ec*/ 	.word	0x0000b030


	//   ....[10]....
        /*00f0*/ 	.word	0x0000b080


	//   ....[11]....
        /*00f4*/ 	.word	0x0000b160


	//   ....[12]....
        /*00f8*/ 	.word	0x0000b2d0


	//   ....[13]....
        /*00fc*/ 	.word	0x0000b440


	//   ....[14]....
        /*0100*/ 	.word	0x0000b5a0


	//   ....[15]....
        /*0104*/ 	.word	0x0000b600


	//   ....[16]....
        /*0108*/ 	.word	0x0000b640


	//   ....[17]....
        /*010c*/ 	.word	0x0000b6e0


	//   ....[18]....
        /*0110*/ 	.word	0x0000b740


	//   ....[19]....
        /*0114*/ 	.word	0x0000b8b0


	//   ....[20]....
        /*0118*/ 	.word	0x0000b9c0


	//   ....[21]....
        /*011c*/ 	.word	0x0000bb00


	//   ....[22]....
        /*0120*/ 	.word	0x0000bb40


	//----- nvinfo : EIATTR_MAX_THREADS
	.align		4
.L_9485:
        /*0124*/ 	.byte	0x04, 0x05
        /*0126*/ 	.short	(.L_9487 - .L_9486)
.L_9486:
        /*0128*/ 	.word	0x00000080
        /*012c*/ 	.word	0x00000001
        /*0130*/ 	.word	0x00000001


	//----- nvinfo : EIATTR_CRS_STACK_SIZE
	.align		4
.L_9487:
        /*0134*/ 	.byte	0x04, 0x1e
        /*0136*/ 	.short	(.L_9489 - .L_9488)
.L_9488:
        /*0138*/ 	.word	0x00000000


	//----- nvinfo : EIATTR_CBANK_PARAM_SIZE
	.align		4
.L_9489:
        /*013c*/ 	.byte	0x03, 0x19
        /*013e*/ 	.short	0x0038


	//----- nvinfo : EIATTR_PARAM_CBANK
	.align		4
        /*0140*/ 	.byte	0x04, 0x0a
        /*0142*/ 	.short	(.L_9491 - .L_9490)
	.align		4
.L_9490:
        /*0144*/ 	.word	index@(.nv.constant0._ZN2at6native27unrolled_elementwise_kernelINS0_13BinaryFunctorIaaaZZZNS0_21remainder_kernel_cudaERNS_18TensorIteratorBaseEENKUlvE_clEvENKUlvE0_clEvEUlaaE_EESt5arrayIPcLm3EELi4E23TrivialOffsetCalculatorILi2EjESC_ILi1EjENS0_6memory12LoadWithCastILi2EEENSF_13StoreWithCastILi1EEEEEviT_T0_T2_T3_T4_T5_)
        /*0148*/ 	.short	0x0380
        /*014a*/ 	.short	0x0038


	//----- nvinfo : EIATTR_SW_WAR
	.align		4
.L_9491:
        /*014c*/ 	.byte	0x04, 0x36
        /*014e*/ 	.short	(.L_9493 - .L_9492)
.L_9492:
        /*0150*/ 	.word	0x00000008
.L_9493:


//--------------------- .nv.info._ZN2at6native18elementwise_kernelILi128ELi4EZNS0_22gpu_kernel_impl_nocastINS0_13BinaryFunctorIaaaZZZNS0_21remainder_kernel_cudaERNS_18TensorIteratorBaseEENKUlvE_clEvENKUlvE0_clEvEUlaaE_EEEEvS5_RKT_EUliE_EEviT1_ --------------------------
	.section	.nv.info._ZN2at6native18elementwise_kernelILi128ELi4EZNS0_22gpu_kernel_impl_nocastINS0_13BinaryFunctorIaaaZZZNS0_21remainder_kernel_cudaERNS_18TensorIteratorBaseEENKUlvE_clEvENKUlvE0_clEvEUlaaE_EEEEvS5_RKT_EUliE_EEviT1_,"",@"SHT_CUDA_INFO"
	.sectionflags	@""
	.align	4


	//----- nvinfo : EIATTR_CUDA_API_VERSION
	.align		4
        /*0000*/ 	.byte	0x04, 0x37
        /*0002*/ 	.short	(.L_9495 - .L_9494)
.L_9494:
        /*0004*/ 	.word	0x00000082


	//----- nvinfo : EIATTR_KPARAM_INFO
	.align		4
.L_9495:
        /*0008*/ 	.byte	0x04, 0x17
        /*000a*/ 	.short	(.L_9497 - .L_9496)
.L_9496:
        /*000c*/ 	.word	0x00000000
        /*0010*/ 	.short	0x0001
        /*0012*/ 	.short	0x0008
        /*0014*/ 	.byte	0x00, 0xf0, 0x21, 0x0a


	//----- nvinfo : EIATTR_KPARAM_INFO
	.align		4
.L_9497:
        /*0018*/ 	.byte	0x04, 0x17
        /*001a*/ 	.short	(.L_9499 - .L_9498)
.L_9498:
        /*001c*/ 	.word	0x00000000
        /*0020*/ 	.short	0x0000
        /*0022*/ 	.short	0x0000
        /*0024*/ 	.byte	0x00, 0xf0, 0x11, 0x00


	//----- nvinfo : EIATTR_SPARSE_MMA_MASK
	.align		4
.L_9499:
        /*0028*/ 	.byte	0x03, 0x50
        /*002a*/ 	.short	0x0000


	//----- nvinfo : EIATTR_MAXREG_COUNT
	.align		4
        /*002c*/ 	.byte	0x03, 0x1b
        /*002e*/ 	.short	0x0080


	//----- nvinfo : EIATTR_MERCURY_ISA_VERSION
	.align		4
        /*0030*/ 	.byte	0x03, 0x5f
        /*0032*/ 	.short	0x0101


	//----- nvinfo : EIATTR_VRC_CTA_INIT_COUNT
	.align		4
        /*0034*/ 	.byte	0x02, 0x4a
	.zero		1
	.zero		1


	//----- nvinfo : EIATTR_EXIT_INSTR_OFFSETS
	.align		4
        /*0038*/ 	.byte	0x04, 0x1c
        /*003a*/ 	.short	(.L_9501 - .L_9500)


	//   ....[0]....
.L_9500:
        /*003c*/ 	.word	0x00000500


	//   ....[1]....
        /*0040*/ 	.word	0x00000620


	//   ....[2]....
        /*0044*/ 	.word	0x00004cd0


	//   ....[3]....
        /*0048*/ 	.word	0x00006400


	//----- nvinfo : EIATTR_MAX_THREADS
	.align		4
.L_9501:
        /*004c*/ 	.byte	0x04, 0x05
        /*004e*/ 	.short	(.L_9503 - .L_9502)
.L_9502:
        /*0050*/ 	.word	0x00000080
        /*0054*/ 	.word	0x00000001
        /*0058*/ 	.word	0x00000001


	//----- nvinfo : EIATTR_CRS_STACK_SIZE
	.align		4
.L_9503:
        /*005c*/ 	.byte	0x04, 0x1e
        /*005e*/ 	.short	(.L_9505 - .L_9504)
.L_9504:
        /*0060*/ 	.word	0x00000000


	//----- nvinfo : EIATTR_CBANK_PARAM_SIZE
	.align		4
.L_9505:
        /*0064*/ 	.byte	0x03, 0x19
        /*0066*/ 	.short	0x0290


	//----- nvinfo : EIATTR_PARAM_CBANK
	.align		4
        /*0068*/ 	.byte	0x04, 0x0a
        /*006a*/ 	.short	(.L_9507 - .L_9506)
	.align		4
.L_9506:
        /*006c*/ 	.word	index@(.nv.constant0._ZN2at6native18elementwise_kernelILi128ELi4EZNS0_22gpu_kernel_impl_nocastINS0_13BinaryFunctorIaaaZZZNS0_21remainder_kernel_cudaERNS_18TensorIteratorBaseEENKUlvE_clEvENKUlvE0_clEvEUlaaE_EEEEvS5_RKT_EUliE_EEviT1_)
        /*0070*/ 	.short	0x0380
        /*0072*/ 	.short	0x0290


	//----- nvinfo : EIATTR_SW_WAR
	.align		4
.L_9507:
        /*0074*/ 	.byte	0x04, 0x36
        /*0076*/ 	.short	(.L_9509 - .L_9508)
.L_9508:
        /*0078*/ 	.word	0x00000008
.L_9509:


//--------------------- .nv.info._ZN2at6native27unrolled_elementwise_kernelINS0_13BinaryFunctorIaaaZZZNS0_21remainder_kernel_cudaERNS_18TensorIteratorBaseEENKUlvE_clEvENKUlvE0_clEvEUlaaE_EESt5arrayIPcLm3EELi4E23TrivialOffsetCalculatorILi2EjESC_ILi1EjENS0_6memory15LoadWithoutCastENSF_16StoreWithoutCastEEEviT_T0_T2_T3_T4_T5_ --------------------------
	.section	.nv.info._ZN2at6native27unrolled_elementwise_kernelINS0_13BinaryFunctorIaaaZZZNS0_21remainder_kernel_cudaERNS_18TensorIteratorBaseEENKUlvE_clEvENKUlvE0_clEvEUlaaE_EESt5arrayIPcLm3EELi4E23TrivialOffsetCalculatorILi2EjESC_ILi1EjENS0_6memory15LoadWithoutCastENSF_16StoreWithoutCastEEEviT_T0_T2_T3_T4_T5_,"",@"SHT_CUDA_INFO"
	.sectionflags	@""
	.align	4


	//----- nvinfo : EIATTR_CUDA_API_VERSION
	.align		4
        /*0000*/ 	.byte	0x04, 0x37
        /*0002*/ 	.short	(.L_9511 - .L_9510)
.L_9510:
        /*0004*/ 	.word	0x00000082


	//----- nvinfo : EIATTR_KPARAM_INFO
	.align		4
.L_9511:
        /*0008*/ 	.byte	0x04, 0x17
        /*000a*/ 	.short	(.L_9513 - .L_9512)
.L_9512:
        /*000c*/ 	.word	0x00000000
        /*0010*/ 	.short	0x0006
        /*0012*/ 	.short	0x0023
        /*0014*/ 	.byte	0x00, 0xf0, 0x05, 0x00


	//----- nvinfo : EIATTR_KPARAM_INFO
	.align		4
.L_9513:
        /*0018*/ 	.byte	0x04, 0x17
        /*001a*/ 	.short	(.L_9515 - .L_9514)
.L_9514:
        /*001c*/ 	.word	0x00000000
        /*0020*/ 	.short	0x0005
        /*0022*/ 	.short	0x0022
        /*0024*/ 	.byte	0x00, 0xf0, 0x05, 0x00


	//----- nvinfo : EIATTR_KPARAM_INFO
	.align		4
.L_9515:
        /*0028*/ 	.byte	0x04, 0x17
        /*002a*/ 	.short	(.L_9517 - .L_9516)
.L_9516:
        /*002c*/ 	.word	0x00000000
        /*0030*/ 	.short	0x0004
        /*0032*/ 	.short	0x0021
        /*0034*/ 	.byte	0x00, 0xf0, 0x05, 0x00


	//----- nvinfo : EIATTR_KPARAM_INFO
	.align		4
.L_9517:
        /*0038*/ 	.byte	0x04, 0x17
        /*003a*/ 	.short	(.L_9519 - .L_9518)
.L_9518:
        /*003c*/ 	.word	0x00000000
        /*0040*/ 	.short	0x0003
        /*0042*/ 	.short	0x0020
        /*0044*/ 	.byte	0x00, 0xf0, 0x05, 0x00


	//----- nvinfo : EIATTR_KPARAM_INFO
	.align		4
.L_9519:
        /*0048*/ 	.byte	0x04, 0x17
        /*004a*/ 	.short	(.L_9521 - .L_9520)
.L_9520:
        /*004c*/ 	.word	0x00000000
        /*0050*/ 	.short	0x0002
        /*0052*/ 	.short	0x0008
        /*0054*/ 	.byte	0x00, 0xf0, 0x61, 0x00


	//----- nvinfo : EIATTR_KPARAM_INFO
	.align		4
.L_9521:
        /*0058*/ 	.byte	0x04, 0x17
        /*005a*/ 	.short	(.L_9523 - .L_9522)
.L_9522:
        /*005c*/ 	.word	0x00000000
        /*0060*/ 	.short	0x0001
        /*0062*/ 	.short	0x0004
        /*0064*/ 	.byte	0x00, 0xf0, 0x05, 0x00


	//----- nvinfo : EIATTR_KPARAM_INFO
	.align		4
.L_9523:
        /*0068*/ 	.byte	0x04, 0x17
        /*006a*/ 	.short	(.L_9525 - .L_9524)
.L_9524:
        /*006c*/ 	.word	0x00000000
        /*0070*/ 	.short	0x0000
        /*0072*/ 	.short	0x0000
        /*0074*/ 	.byte	0x00, 0xf0, 0x11, 0x00


	//----- nvinfo : EIATTR_SPARSE_MMA_MASK
	.align		4
.L_9525:
        /*0078*/ 	.byte	0x03, 0x50
        /*007a*/ 	.short	0x0000


	//----- nvinfo : EIATTR_MAXREG_COUNT
	.align		4
        /*007c*/ 	.byte	0x03, 0x1b
        /*007e*/ 	.short	0x00ff


	//----- nvinfo : EIATTR_MERCURY_ISA_VERSION
	.align		4
        /*0080*/ 	.byte	0x03, 0x5f
        /*0082*/ 	.short	0x0101


	//----- nvinfo : EIATTR_VRC_CTA_INIT_COUNT
	.align		4
        /*0084*/ 	.byte	0x02, 0x4a
	.zero		1
	.zero		1


	//----- nvinfo : EIATTR_EXIT_INSTR_OFFSETS
	.align		4
        /*0088*/ 	.byte	0x04, 0x1c
        /*008a*/ 	.short	(.L_9527 - .L_9526)


	//   ....[0]....
.L_9526:
        /*008c*/ 	.word	0x000009b0


	//   ....[1]....
        /*0090*/ 	.word	0x00000a10


	//----- nvinfo : EIATTR_MAX_THREADS
	.align		4
.L_9527:
        /*0094*/ 	.byte	0x04, 0x05
        /*0096*/ 	.short	(.L_9529 - .L_9528)
.L_9528:
        /*0098*/ 	.word	0x00000080
        /*009c*/ 	.word	0x00000001
        /*00a0*/ 	.word	0x00000001


	//----- nvinfo : EIATTR_CRS_STACK_SIZE
	.align		4
.L_9529:
        /*00a4*/ 	.byte	0x04, 0x1e
        /*00a6*/ 	.short	(.L_9531 - .L_9530)
.L_9530:
        /*00a8*/ 	.word	0x00000000


	//----- nvinfo : EIATTR_CBANK_PARAM_SIZE
	.align		4
.L_9531:
        /*00ac*/ 	.byte	0x03, 0x19
        /*00ae*/ 	.short	0x0024


	//----- nvinfo : EIATTR_PARAM_CBANK
	.align		4
        /*00b0*/ 	.byte	0x04, 0x0a
        /*00b2*/ 	.short	(.L_9533 - .L_9532)
	.align		4
.L_9532:
        /*00b4*/ 	.word	index@(.nv.constant0._ZN2at6native27unrolled_elementwise_kernelINS0_13BinaryFunctorIaaaZZZNS0_21remainder_kernel_cudaERNS_18TensorIteratorBaseEENKUlvE_clEvENKUlvE0_clEvEUlaaE_EESt5arrayIPcLm3EELi4E23TrivialOffsetCalculatorILi2EjESC_ILi1EjENS0_6memory15LoadWithoutCastENSF_16StoreWithoutCastEEEviT_T0_T2_T3_T4_T5_)
        /*00b8*/ 	.short	0x0380
        /*00ba*/ 	.short	0x0024


	//----- nvinfo : EIATTR_SW_WAR
	.align		4
.L_9533:
        /*00bc*/ 	.byte	0x04, 0x36
        /*00be*/ 	.short	(.L_9535 - .L_9534)
.L_9534:
        /*00c0*/ 	.word	0x00000008
.L_9535:


//--------------------- .nv.info._ZN2at6native29vectorized_elementwise_kernelILi2ENS0_13BinaryFunctorIaaaZZZNS0_21remainder_kernel_cudaERNS_18TensorIteratorBaseEENKUlvE_clEvENKUlvE0_clEvEUlaaE_EESt5arrayIPcLm3EEEEviT0_T1_ --------------------------
	.section	.nv.info._ZN2at6native29vectorized_elementwise_kernelILi2ENS0_13BinaryFunctorIaaaZZZNS0_21remainder_kernel_cudaERNS_18TensorIteratorBaseEENKUlvE_clEvENKUlvE0_clEvEUlaaE_EESt5arrayIPcLm3EEEEviT0_T1_,"",@"SHT_CUDA_INFO"
	.sectionflags	@""
	.align	4


	//----- nvinfo : EIATTR_CUDA_API_VERSION
	.align		4
        /*0000*/ 	.byte	0x04, 0x37
        /*0002*/ 	.short	(.L_9537 - .L_9536)
.L_9536:
        /*0004*/ 	.word	0x00000082


	//----- nvinfo : EIATTR_KPARAM_INFO
	.align		4
.L_9537:
        /*0008*/ 	.byte	0x04, 0x17
        /*000a*/ 	.short	(.L_9539 - .L_9538)
.L_9538:
        /*000c*/ 	.word	0x00000000
        /*0010*/ 	.short	0x0002
        /*0012*/ 	.short	0x0008
        /*0014*/ 	.byte	0x00, 0xf0, 0x61, 0x00


	//----- nvinfo : EIATTR_KPARAM_INFO
	.align		4
.L_9539:
        /*0018*/ 	.byte	0x04, 0x17
        /*001a*/ 	.short	(.L_9541 - .L_9540)
.L_9540:
        /*001c*/ 	.word	0x00000000
        /*0020*/ 	.short	0x0001
        /*0022*/ 	.short	0x0004
        /*0024*/ 	.byte	0x00, 0xf0, 0x05, 0x00


	//----- nvinfo : EIATTR_KPARAM_INFO
	.align		4
.L_9541:
        /*0028*/ 	.byte	0x04, 0x17
        /*002a*/ 	.short	(.L_9543 - .L_9542)
.L_9542:
        /*002c*/ 	.word	0x00000000
        /*0030*/ 	.short	0x0000
        /*0032*/ 	.short	0x0000
        /*0034*/ 	.byte	0x00, 0xf0, 0x11, 0x00


	//----- nvinfo : EIATTR_SPARSE_MMA_MASK
	.align		4
.L_9543:
        /*0038*/ 	.byte	0x03, 0x50
        /*003a*/ 	.short	0x0000


	//----- nvinfo : EIATTR_MAXREG_COUNT
	.align		4
        /*003c*/ 	.byte	0x03, 0x1b
        /*003e*/ 	.short	0x00ff


	//----- nvinfo : EIATTR_MERCURY_ISA_VERSION
	.align		4
        /*0040*/ 	.byte	0x03, 0x5f
        /*0042*/ 	.short	0x0101


	//----- nvinfo : EIATTR_VRC_CTA_INIT_COUNT
	.align		4
        /*0044*/ 	.byte	0x02, 0x4a
	.zero		1
	.zero		1


	//----- nvinfo : EIATTR_EXIT_INSTR_OFFSETS
	.align		4
        /*0048*/ 	.byte	0x04, 0x1c
        /*004a*/ 	.short	(.L_9545 - .L_9544)


	//   ....[0]....
.L_9544:
        /*004c*/ 	.word	0x00001360


	//   ....[1]....
        /*0050*/ 	.word	0x000013c0


	//   ....[2]....
        /*0054*/ 	.word	0x00001c90


	//----- nvinfo : EIATTR_MAX_THREADS
	.align		4
.L_9545:
        /*0058*/ 	.byte	0x04, 0x05
        /*005a*/ 	.short	(.L_9547 - .L_9546)
.L_9546:
        /*005c*/ 	.word	0x00000080
        /*0060*/ 	.word	0x00000001
        /*0064*/ 	.word	0x00000001


	//----- nvinfo : EIATTR_CRS_STACK_SIZE
	.align		4
.L_9547:
        /*0068*/ 	.byte	0x04, 0x1e
        /*006a*/ 	.short	(.L_9549 - .L_9548)
.L_9548:
        /*006c*/ 	.word	0x00000000


	//----- nvinfo : EIATTR_CBANK_PARAM_SIZE
	.align		4
.L_9549:
        /*0070*/ 	.byte	0x03, 0x19
        /*0072*/ 	.short	0x0020


	//----- nvinfo : EIATTR_PARAM_CBANK
	.align		4
        /*0074*/ 	.byte	0x04, 0x0a
        /*0076*/ 	.short	(.L_9551 - .L_9550)
	.align		4
.L_9550:
        /*0078*/ 	.word	index@(.nv.constant0._ZN2at6native29vectorized_elementwise_kernelILi2ENS0_13BinaryFunctorIaaaZZZNS0_21remainder_kernel_cudaERNS_18TensorIteratorBaseEENKUlvE_clEvENKUlvE0_clEvEUlaaE_EESt5arrayIPcLm3EEEEviT0_T1_)
        /*007c*/ 	.short	0x0380
        /*007e*/ 	.short	0x0020


	//----- nvinfo : EIATTR_SW_WAR
	.align		4
.L_9551:
        /*0080*/ 	.byte	0x04, 0x36
        /*0082*/ 	.short	(.L_9553 - .L_9552)
.L_9552:
        /*0084*/ 	.word	0x00000008
.L_9553:


//--------------------- .nv.info._ZN2at6native29vectorized_elementwise_kernelILi4ENS0_13BinaryFunctorIaaaZZZNS0_21remainder_kernel_cudaERNS_18TensorIteratorBaseEENKUlvE_clEvENKUlvE0_clEvEUlaaE_EESt5arrayIPcLm3EEEEviT0_T1_ --------------------------
	.section	.nv.info._ZN2at6native29vectorized_elementwise_kernelILi4ENS0_13BinaryFunctorIaaaZZZNS0_21remainder_kernel_cudaERNS_18TensorIteratorBaseEENKUlvE_clEvENKUlvE0_clEvEUlaaE_EESt5arrayIPcLm3EEEEviT0_T1_,"",@"SHT_CUDA_INFO"
	.sectionflags	@""
	.align	4


	//----- nvinfo : EIATTR_CUDA_API_VERSION
	.align		4
        /*0000*/ 	.byte	0x04, 0x37
        /*0002*/ 	.short	(.L_9555 - .L_9554)
.L_9554:
        /*0004*/ 	.word	0x00000082


	//----- nvinfo : EIATTR_KPARAM_INFO
	.align		4
.L_9555:
        /*0008*/ 	.byte	0x04, 0x17
        /*000a*/ 	.short	(.L_9557 - .L_9556)
.L_9556:
        /*000c*/ 	.word	0x00000000
        /*0010*/ 	.short	0x0002
        /*0012*/ 	.short	0x0008
        /*0014*/ 	.byte	0x00, 0xf0, 0x61, 0x00


	//----- nvinfo : EIATTR_KPARAM_INFO
	.align		4
.L_9557:
        /*0018*/ 	.byte	0x04, 0x17
        /*001a*/ 	.short	(.L_9559 - .L_9558)
.L_9558:
        /*001c*/ 	.word	0x00000000
        /*0020*/ 	.short	0x0001
        /*0022*/ 	.short	0x0004
        /*0024*/ 	.byte	0x00, 0xf0, 0x05, 0x00


	//----- nvinfo : EIATTR_KPARAM_INFO
	.align		4
.L_9559:
        /*0028*/ 	.byte	0x04, 0x17
        /*002a*/ 	.short	(.L_9561 - .L_9560)
.L_9560:
        /*002c*/ 	.word	0x00000000
        /*0030*/ 	.short	0x0000
        /*0032*/ 	.short	0x0000
        /*0034*/ 	.byte	0x00, 0xf0, 0x11, 0x00


	//----- nvinfo : EIATTR_SPARSE_MMA_MASK
	.align		4
.L_9561:
        /*0038*/ 	.byte	0x03, 0x50
        /*003a*/ 	.short	0x0000


	//----- nvinfo : EIATTR_MAXREG_COUNT
	.align		4
        /*003c*/ 	.byte	0x03, 0x1b
        /*003e*/ 	.short	0x00ff


	//----- nvinfo : EIATTR_MERCURY_ISA_VERSION
	.align		4
        /*0040*/ 	.byte	0x03, 0x5f
        /*0042*/ 	.short	0x0101


	//----- nvinfo : EIATTR_VRC_CTA_INIT_COUNT
	.align		4
        /*0044*/ 	.byte	0x02, 0x4a
	.zero		1
	.zero		1


	//----- nvinfo : EIATTR_EXIT_INSTR_OFFSETS
	.align		4
        /*0048*/ 	.byte	0x04, 0x1c
        /*004a*/ 	.short	(.L_9563 - .L_9562)


	//   ....[0]....
.L_9562:
        /*004c*/ 	.word	0x00001360


	//   ....[1]....
        /*0050*/ 	.word	0x000013c0


	//   ....[2]....
        /*0054*/ 	.word	0x00001d70


	//----- nvinfo : EIATTR_MAX_THREADS
	.align		4
.L_9563:
        /*0058*/ 	.byte	0x04, 0x05
        /*005a*/ 	.short	(.L_9565 - .L_9564)
.L_9564:
        /*005c*/ 	.word	0x00000080
        /*0060*/ 	.word	0x00000001
        /*0064*/ 	.word	0x00000001


	//----- nvinfo : EIATTR_CRS_STACK_SIZE
	.align		4
.L_9565:
        /*0068*/ 	.byte	0x04, 0x1e
        /*006a*/ 	.short	(.L_9567 - .L_9566)
.L_9566:
        /*006c*/ 	.word	0x00000000


	//----- nvinfo : EIATTR_CBANK_PARAM_SIZE
	.align		4
.L_9567:
        /*0070*/ 	.byte	0x03, 0x19
        /*0072*/ 	.short	0x0020


	//----- nvinfo : EIATTR_PARAM_CBANK
	.align		4
        /*0074*/ 	.byte	0x04, 0x0a
        /*0076*/ 	.short	(.L_9569 - .L_9568)
	.align		4
.L_9568:
        /*0078*/ 	.word	index@(.nv.constant0._ZN2at6native29vectorized_elementwise_kernelILi4ENS0_13BinaryFunctorIaaaZZZNS0_21remainder_kernel_cudaERNS_18TensorIteratorBaseEENKUlvE_clEvENKUlvE0_clEvEUlaaE_EESt5arrayIPcLm3EEEEviT0_T1_)
        /*007c*/ 	.short	0x0380
        /*007e*/ 	.short	0x0020


	//----- nvinfo : EIATTR_SW_WAR
	.align		4
.L_9569:
        /*0080*/ 	.byte	0x04, 0x36
        /*0082*/ 	.short	(.L_9571 - .L_9570)
.L_9570:
        /*0084*/ 	.word	0x00000008
.L_9571:


//--------------------- .nv.info._ZN2at6native29vectorized_elementwise_kernelILi8ENS0_13BinaryFunctorIaaaZZZNS0_21remainder_kernel_cudaERNS_18TensorIteratorBaseEENKUlvE_clEvENKUlvE0_clEvEUlaaE_EESt5arrayIPcLm3EEEEviT0_T1_ --------------------------
	.section	.nv.info._ZN2at6native29vectorized_elementwise_kernelILi8ENS0_13BinaryFunctorIaaaZZZNS0_21remainder_kernel_cudaERNS_18TensorIteratorBaseEENKUlvE_clEvENKUlvE0_clEvEUlaaE_EESt5arrayIPcLm3EEEEviT0_T1_,"",@"SHT_CUDA_INFO"
	.sectionflags	@""
	.align	4


	//----- nvinfo : EIATTR_CUDA_API_VERSION
	.align		4
        /*0000*/ 	.byte	0x04, 0x37
        /*0002*/ 	.short	(.L_9573 - .L_9572)
.L_9572:
        /*0004*/ 	.word	0x00000082


	//----- nvinfo : EIATTR_KPARAM_INFO
	.align		4
.L_9573:
        /*0008*/ 	.byte	0x04, 0x17
        /*000a*/ 	.short	(.L_9575 - .L_9574)
.L_9574:
        /*000c*/ 	.word	0x00000000
        /*0010*/ 	.short	0x0002
        /*0012*/ 	.short	0x0008
        /*0014*/ 	.byte	0x00, 0xf0, 0x61, 0x00


	//----- nvinfo : EIATTR_KPARAM_INFO
	.align		4
.L_9575:
        /*0018*/ 	.byte	0x04, 0x17
        /*001a*/ 	.short	(.L_9577 - .L_9576)
.L_9576:
        /*001c*/ 	.word	0x00000000
        /*0020*/ 	.short	0x0001
        /*0022*/ 	.short	0x0004
        /*0024*/ 	.byte	0x00, 0xf0, 0x05, 0x00


	//----- nvinfo : EIATTR_KPARAM_INFO
	.align		4
.L_9577:
        /*0028*/ 	.byte	0x04, 0x17
        /*002a*/ 	.short	(.L_9579 - .L_9578)
.L_9578:
        /*002c*/ 	.word	0x00000000
        /*0030*/ 	.short	0x0000
        /*0032*/ 	.short	0x0000
        /*0034*/ 	.byte	0x00, 0xf0, 0x11, 0x00


	//----- nvinfo : EIATTR_SPARSE_MMA_MASK
	.align		4
.L_9579:
        /*0038*/ 	.byte	0x03, 0x50
        /*003a*/ 	.short	0x0000


	//----- nvinfo : EIATTR_MAXREG_COUNT
	.align		4
        /*003c*/ 	.byte	0x03, 0x1b
        /*003e*/ 	.short	0x00ff


	//----- nvinfo : EIATTR_MERCURY_ISA_VERSION
	.align		4
        /*0040*/ 	.byte	0x03, 0x5f
        /*0042*/ 	.short	0x0101


	//----- nvinfo : EIATTR_VRC_CTA_INIT_COUNT
	.align		4
        /*0044*/ 	.byte	0x02, 0x4a
	.zero		1
	.zero		1


	//----- nvinfo : EIATTR_EXIT_INSTR_OFFSETS
	.align		4
        /*0048*/ 	.byte	0x04, 0x1c
        /*004a*/ 	.short	(.L_9581 - .L_9580)


	//   ....[0]....
.L_9580:
        /*004c*/ 	.word	0x00000010


	//----- nvinfo : EIATTR_MAX_THREADS
	.align		4
.L_9581:
        /*0050*/ 	.byte	0x04, 0x05
        /*0052*/ 	.short	(.L_9583 - .L_9582)
.L_9582:
        /*0054*/ 	.word	0x00000080
        /*0058*/ 	.word	0x00000001
        /*005c*/ 	.word	0x00000001


	//----- nvinfo : EIATTR_CBANK_PARAM_SIZE
	.align		4
.L_9583:
        /*0060*/ 	.byte	0x03, 0x19
        /*0062*/ 	.short	0x0020


	//----- nvinfo : EIATTR_PARAM_CBANK
	.align		4
        /*0064*/ 	.byte	0x04, 0x0a
        /*0066*/ 	.short	(.L_9585 - .L_9584)
	.align		4
.L_9584:
        /*0068*/ 	.word	index@(.nv.constant0._ZN2at6native29vectorized_elementwise_kernelILi8ENS0_13BinaryFunctorIaaaZZZNS0_21remainder_kernel_cudaERNS_18TensorIteratorBaseEENKUlvE_clEvENKUlvE0_clEvEUlaaE_EESt5arrayIPcLm3EEEEviT0_T1_)
        /*006c*/ 	.short	0x0380
        /*006e*/ 	.short	0x0020


	//----- nvinfo : EIATTR_SW_WAR
	.align		4
.L_9585:
        /*0070*/ 	.byte	0x04, 0x36
        /*0072*/ 	.short	(.L_9587 - .L_9586)
.L_9586:
        /*0074*/ 	.word	0x00000008
.L_9587:


//--------------------- .nv.info._ZN2at6native18elementwise_kernelILi128ELi4EZNS0_15gpu_kernel_implINS0_13BUnaryFunctorIaaaZZZNS0_21remainder_kernel_cudaERNS_18TensorIteratorBaseEENKUlvE_clEvENKUlvE0_clEvEUlaaE_EEEEvS5_RKT_EUliE_EEviT1_ --------------------------
	.section	.nv.info._ZN2at6native18elementwise_kernelILi128ELi4EZNS0_15gpu_kernel_implINS0_13BUnaryFunctorIaaaZZZNS0_21remainder_kernel_cudaERNS_18TensorIteratorBaseEENKUlvE_clEvENKUlvE0_clEvEUlaaE_EEEEvS5_RKT_EUliE_EEviT1_,"",@"SHT_CUDA_INFO"
	.sectionflags	@""
	.align	4


	//----- nvinfo : EIATTR_CUDA_API_VERSION
	.align		4
        /*0000*/ 	.byte	0x04, 0x37
        /*0002*/ 	.short	(.L_9589 - .L_9588)
.L_9588:
        /*0004*/ 	.word	0x00000082


	//----- nvinfo : EIATTR_KPARAM_INFO
	.align		4
.L_9589:
        /*0008*/ 	.byte	0x04, 0x17
        /*000a*/ 	.short	(.L_9591 - .L_9590)
.L_9590:
        /*000c*/ 	.word	0x00000000
        /*0010*/ 	.short	0x0001
        /*0012*/ 	.short	0x0008
        /*0014*/ 	.byte	0x00, 0xf0, 0x61, 0x08


	//----- nvinfo : EIATTR_KPARAM_INFO
	.align		4
.L_9591:
        /*0018*/ 	.byte	0x04, 0x17
        /*001a*/ 	.short	(.L_9593 - .L_9592)
.L_9592:
        /*001c*/ 	.word	0x00000000
        /*0020*/ 	.short	0x0000
        /*0022*/ 	.short	0x0000
        /*0024*/ 	.byte	0x00, 0xf0, 0x11, 0x00


	//----- nvinfo : EIATTR_SPARSE_MMA_MASK
	.align		4
.L_9593:
        /*0028*/ 	.byte	0x03, 0x50
        /*002a*/ 	.short	0x0000


	//----- nvinfo : EIATTR_MAXREG_COUNT
	.align		4
        /*002c*/ 	.byte	0x03, 0x1b
        /*002e*/ 	.short	0x0080


	//----- nvinfo : EIATTR_EXTERNS
	.align		4
        /*0030*/ 	.byte	0x04, 0x0f
        /*0032*/ 	.short	(.L_9595 - .L_9594)


	//   ....[0]....
	.align		4
.L_9594:
        /*0034*/ 	.word	index@(__assertfail)


	//----- nvinfo : EIATTR_MERCURY_ISA_VERSION
	.align		4
.L_9595:
        /*0038*/ 	.byte	0x03, 0x5f
        /*003a*/ 	.short	0x0101


	//----- nvinfo : EIATTR_VRC_CTA_INIT_COUNT
	.align		4
        /*003c*/ 	.byte	0x02, 0x4a
	.zero		1
	.zero		1


	//----- nvinfo : EIATTR_SYSCALL_OFFSETS
	.align		4
        /*0040*/ 	.byte	0x04, 0x46
        /*0042*/ 	.short	(.L_9597 - .L_9596)


	//   ....[0]....
.L_9596:
        /*0044*/ 	.word	0x00002140


	//   ....[1]....
        /*0048*/ 	.word	0x000030b0


	//   ....[2]....
        /*004c*/ 	.word	0x000053a0


	//   ....[3]....
        /*0050*/ 	.word	0x00006150


	//   ....[4]....
        /*0054*/ 	.word	0x00008530


	//   ....[5]....
        /*0058*/ 	.word	0x000092e0


	//   ....[6]....
        /*005c*/ 	.word	0x0000b6d0


	//   ....[7]....
        /*0060*/ 	.word	0x0000c450


	//----- nvinfo : EIATTR_EXIT_INSTR_OFFSETS
	.align		4
.L_9597:
        /*0064*/ 	.byte	0x04, 0x1c
        /*0066*/ 	.short	(.L_9599 - .L_9598)


	//   ....[0]....
.L_9598:
        /*0068*/ 	.word	0x000095c0


	//   ....[1]....
        /*006c*/ 	.word	0x0000b8c0


	//   ....[2]....
        /*0070*/ 	.word	0x0000b8e0


	//   ....[3]....
        /*0074*/ 	.word	0x0000b9a0


	//   ....[4]....
        /*0078*/ 	.word	0x0000b9e0


	//   ....[5]....
        /*007c*/ 	.word	0x0000ba20


	//   ....[6]....
        /*0080*/ 	.word	0x0000bab0


	//   ....[7]....
        /*0084*/ 	.word	0x0000baf0


	//   ....[8]....
        /*0088*/ 	.word	0x0000bb90


	//   ....[9]....
        /*008c*/ 	.word	0x0000bbe0


	//   ....[10]....
        /*0090*/ 	.word	0x0000bc30


	//   ....[11]....
        /*0094*/ 	.word	0x0000bd10


	//   ....[12]....
        /*0098*/ 	.word	0x0000be80


	//   ....[13]....
        /*009c*/ 	.word	0x0000bff0


	//   ....[14]....
        /*00a0*/ 	.word	0x0000c150


	//   ....[15]....
        /*00a4*/ 	.word	0x0000c1b0


	//   ....[16]....
        /*00a8*/ 	.word	0x0000c1f0


	//   ....[17]....
        /*00ac*/ 	.word	0x0000c290


	//   ....[18]....
        /*00b0*/ 	.word	0x0000c2f0


	//   ....[19]....
        /*00b4*/ 	.word	0x0000c460


	//   ....[20]....
        /*00b8*/ 	.word	0x0000c570


	//   ....[21]....
        /*00bc*/ 	.word	0x0000c6b0


	//   ....[22]....
        /*00c0*/ 	.word	0x0000c6f0


	//----- nvinfo : EIATTR_MAX_THREADS
	.align		4
.L_9599:
        /*00c4*/ 	.byte	0x04, 0x05
        /*00c6*/ 	.short	(.L_9601 - .L_9600)
.L_9600:
        /*00c8*/ 	.word	0x00000080
        /*00cc*/ 	.word	0x00000001
        /*00d0*/ 	.word	0x00000001


	//----- nvinfo : EIATTR_CRS_STACK_SIZE
	.align		4
.L_9601:
        /*00d4*/ 	.byte	0x04, 0x1e
        /*00d6*/ 	.short	(.L_9603 - .L_9602)
.L_9602:
        /*00d8*/ 	.word	0x00000000


	//----- nvinfo : EIATTR_CBANK_PARAM_SIZE
	.align		4
.L_9603:
        /*00dc*/ 	.byte	0x03, 0x19
        /*00de*/ 	.short	0x0220


	//----- nvinfo : EIATTR_PARAM_CBANK
	.align		4
        /*00e0*/ 	.byte	0x04, 0x0a
        /*00e2*/ 	.short	(.L_9605 - .L_9604)
	.align		4
.L_9604:
        /*00e4*/ 	.word	index@(.nv.constant0._ZN2at6native18elementwise_kernelILi128ELi4EZNS0_15gpu_kernel_implINS0_13BUnaryFunctorIaaaZZZNS0_21remainder_kernel_cudaERNS_18TensorIteratorBaseEENKUlvE_clEvENKUlvE0_clEvEUlaaE_EEEEvS5_RKT_EUliE_EEviT1_)
        /*00e8*/ 	.short	0x0380
        /*00ea*/ 	.short	0x0220


	//----- nvinfo : EIATTR_SW_WAR
	.align		4
.L_9605:
        /*00ec*/ 	.byte	0x04, 0x36
        /*00ee*/ 	.short	(.L_9607 - .L_9606)
.L_9606:
        /*00f0*/ 	.word	0x00000008
.L_9607:


//--------------------- .nv.info._ZN2at6native27unrolled_elementwise_kernelINS0_13BUnaryFunctorIaaaZZZNS0_21remainder_kernel_cudaERNS_18TensorIteratorBaseEENKUlvE_clEvENKUlvE0_clEvEUlaaE_EESt5arrayIPcLm2EELi4E23TrivialOffsetCalculatorILi1EjESD_NS0_6memory12LoadWithCastILi1EEENSE_13StoreWithCastILi1EEEEEviT_T0_T2_T3_T4_T5_ --------------------------
	.section	.nv.info._ZN2at6native27unrolled_elementwise_kernelINS0_13BUnaryFunctorIaaaZZZNS0_21remainder_kernel_cudaERNS_18TensorIteratorBaseEENKUlvE_clEvENKUlvE0_clEvEUlaaE_EESt5arrayIPcLm2EELi4E23TrivialOffsetCalculatorILi1EjESD_NS0_6memory12LoadWithCastILi1EEENSE_13StoreWithCastILi1EEEEEviT_T0_T2_T3_T4_T5_,"",@"SHT_CUDA_INFO"
	.sectionflags	@""
	.align	4


	//----- nvinfo : EIATTR_CUDA_API_VERSION
	.align		4
        /*0000*/ 	.byte	0x04, 0x37
        /*0002*/ 	.short	(.L_9609 - .L_9608)
.L_9608:
        /*0004*/ 	.word	0x00000082


	//----- nvinfo : EIATTR_KPARAM_INFO
	.align		4
.L_9609:
        /*0008*/ 	.byte	0x04, 0x17
        /*000a*/ 	.short	(.L_9611 - .L_9610)
.L_9610:
        /*000c*/ 	.word	0x00000000
        /*0010*/ 	.short	0x0006
        /*0012*/ 	.short	0x0024
        /*0014*/ 	.byte	0x00, 0xf0, 0x21, 0x00


	//----- nvinfo : EIATTR_KPARAM_INFO
	.align		4
.L_9611:
        /*0018*/ 	.byte	0x04, 0x17
        /*001a*/ 	.short	(.L_9613 - .L_9612)
.L_9612:
        /*001c*/ 	.word	0x00000000
        /*0020*/ 	.short	0x0005
        /*0022*/ 	.short	0x001c
        /*0024*/ 	.byte	0x00, 0xf0, 0x21, 0x00


	//----- nvinfo : EIATTR_KPARAM_INFO
	.align		4
.L_9613:
        /*0028*/ 	.byte	0x04, 0x17
        /*002a*/ 	.short	(.L_9615 - .L_9614)
.L_9614:
        /*002c*/ 	.word	0x00000000
        /*0030*/ 	.short	0x0004
        /*0032*/ 	.short	0x0019
        /*0034*/ 	.byte	0x00, 0xf0, 0x05, 0x00


	//----- nvinfo : EIATTR_KPARAM_INFO
	.align		4
.L_9615:
        /*0038*/ 	.byte	0x04, 0x17
        /*003a*/ 	.short	(.L_9617 - .L_9616)
.L_9616:
        /*003c*/ 	.word	0x00000000
        /*0040*/ 	.short	0x0003
        /*0042*/ 	.short	0x0018
        /*0044*/ 	.byte	0x00, 0xf0, 0x05, 0x00


	//----- nvinfo : EIATTR_KPARAM_INFO
	.align		4
.L_9617:
        /*0048*/ 	.byte	0x04, 0x17
        /*004a*/ 	.short	(.L_9619 - .L_9618)
.L_9618:
        /*004c*/ 	.word	0x00000000
        /*0050*/ 	.short	0x0002
        /*0052*/ 	.short	0x0008
        /*0054*/ 	.byte	0x00, 0xf0, 0x41, 0x00


	//----- nvinfo : EIATTR_KPARAM_INFO
	.align		4
.L_9619:
        /*0058*/ 	.byte	0x04, 0x17
        /*005a*/ 	.short	(.L_9621 - .L_9620)
.L_9620:
        /*005c*/ 	.word	0x00000000
        /*0060*/ 	.short	0x0001
        /*0062*/ 	.short	0x0004
        /*0064*/ 	.byte	0x00, 0xf0, 0x09, 0x00


	//----- nvinfo : EIATTR_KPARAM_INFO
	.align		4
.L_9621:
        /*0068*/ 	.byte	0x04, 0x17
        /*006a*/ 	.short	(.L_9623 - .L_9622)
.L_9622:
        /*006c*/ 	.word	0x00000000
        /*0070*/ 	.short	0x0000
        /*0072*/ 	.short	0x0000
        /*0074*/ 	.byte	0x00, 0xf0, 0x11, 0x00


	//----- nvinfo : EIATTR_SPARSE_MMA_MASK
	.align		4
.L_9623:
        /*0078*/ 	.byte	0x03, 0x50
        /*007a*/ 	.short	0x0000


	//----- nvinfo : EIATTR_MAXREG_COUNT
	.align		4
        /*007c*/ 	.byte	0x03, 0x1b
        /*007e*/ 	.short	0x00ff


	//----- nvinfo : EIATTR_EXTERNS
	.align		4
        /*0080*/ 	.byte	0x04, 0x0f
        /*0082*/ 	.short	(.L_9625 - .L_9624)


	//   ....[0]....
	.align		4
.L_9624:
        /*0084*/ 	.word	index@(__assertfail)


	//----- nvinfo : EIATTR_MERCURY_ISA_VERSION
	.align		4
.L_9625:
        /*0088*/ 	.byte	0x03, 0x5f
        /*008a*/ 	.short	0x0101


	//----- nvinfo : EIATTR_VRC_CTA_INIT_COUNT
	.align		4
        /*008c*/ 	.byte	0x02, 0x4a
	.zero		1
	.zero		1


	//----- nvinfo : EIATTR_SYSCALL_OFFSETS
	.align		4
        /*0090*/ 	.byte	0x04, 0x46
        /*0092*/ 	.short	(.L_9627 - .L_9626)


	//   ....[0]....
.L_9626:
        /*0094*/ 	.word	0x00000e30


	//   ....[1]....
        /*0098*/ 	.word	0x00001e00


	//   ....[2]....
        /*009c*/ 	.word	0x00002d10


	//   ....[3]....
        /*00a0*/ 	.word	0x00003c30


	//   ....[4]....
        /*00a4*/ 	.word	0x00005020


	//   ....[5]....
        /*00a8*/ 	.word	0x00005f10


	//   ....[6]....
        /*00ac*/ 	.word	0x00006ec0


	//   ....[7]....
        /*00b0*/ 	.word	0x00007e50


	//----- nvinfo : EIATTR_EXIT_INSTR_OFFSETS
	.align		4
.L_9627:
        /*00b4*/ 	.byte	0x04, 0x1c
        /*00b6*/ 	.short	(.L_9629 - .L_9628)


	//   ....[0]....
.L_9628:
        /*00b8*/ 	.word	0x00007190


	//   ....[1]....
        /*00bc*/ 	.word	0x000072c0


	//   ....[2]....
        /*00c0*/ 	.word	0x000072e0


	//   ....[3]....
        /*00c4*/ 	.word	0x000073a0


	//   ....[4]....
        /*00c8*/ 	.word	0x000073e0


	//   ....[5]....
        /*00cc*/ 	.word	0x00007420


	//   ....[6]....
        /*00d0*/ 	.word	0x000074b0


	//   ....[7]....
        /*00d4*/ 	.word	0x000074f0


	//   ....[8]....
        /*00d8*/ 	.word	0x00007590


	//   ....[9]....
        /*00dc*/ 	.word	0x000075e0


	//   ....[10]....
        /*00e0*/ 	.word	0x00007630


	//   ....[11]....
        /*00e4*/ 	.word	0x00007710


	//   ....[12]....
        /*00e8*/ 	.word	0x00007880


	//   ....[13]....
        /*00ec*/ 	.word	0x000079f0


	//   ....[14]....
        /*00f0*/ 	.word	0x00007b50


	//   ....[15]....
        /*00f4*/ 	.word	0x00007bb0


	//   ....[16]....
        /*00f8*/ 	.word	0x00007bf0


	//   ....[17]....
        /*00fc*/ 	.word	0x00007c90


	//   ....[18]....
        /*0100*/ 	.word	0x00007cf0


	//   ....[19]....
        /*0104*/ 	.word	0x00007e60


	//   ....[20]....
        /*0108*/ 	.word	0x00007f70


	//   ....[21]....
        /*010c*/ 	.word	0x000080b0


	//   ....[22]....
        /*0110*/ 	.word	0x000080f0


	//----- nvinfo : EIATTR_MAX_THREADS
	.align		4
.L_9629:
        /*0114*/ 	.byte	0x04, 0x05
        /*0116*/ 	.short	(.L_9631 - .L_9630)
.L_9630:
        /*0118*/ 	.word	0x00000080
        /*011c*/ 	.word	0x00000001
        /*0120*/ 	.word	0x00000001


	//----- nvinfo : EIATTR_CRS_STACK_SIZE
	.align		4
.L_9631:
        /*0124*/ 	.byte	0x04, 0x1e
        /*0126*/ 	.short	(.L_9633 - .L_9632)
.L_9632:
        /*0128*/ 	.word	0x00000000


	//----- nvinfo : EIATTR_CBANK_PARAM_SIZE
	.align		4
.L_9633:
        /*012c*/ 	.byte	0x03, 0x19
        /*012e*/ 	.short	0x002c


	//----- nvinfo : EIATTR_PARAM_CBANK
	.align		4
        /*0130*/ 	.byte	0x04, 0x0a
        /*0132*/ 	.short	(.L_9635 - .L_9634)
	.align		4
.L_9634:
        /*0134*/ 	.word	index@(.nv.constant0._ZN2at6native27unrolled_elementwise_kernelINS0_13BUnaryFunctorIaaaZZZNS0_21remainder_kernel_cudaERNS_18TensorIteratorBaseEENKUlvE_clEvENKUlvE0_clEvEUlaaE_EESt5arrayIPcLm2EELi4E23TrivialOffsetCalculatorILi1EjESD_NS0_6memory12LoadWithCastILi1EEENSE_13StoreWithCastILi1EEEEEviT_T0_T2_T3_T4_T5_)
        /*0138*/ 	.short	0x0380
        /*013a*/ 	.short	0x002c


	//----- nvinfo : EIATTR_SW_WAR
	.align		4
.L_9635:
        /*013c*/ 	.byte	0x04, 0x36
        /*013e*/ 	.short	(.L_9637 - .L_9636)
.L_9636:
        /*0140*/ 	.word	0x00000008
.L_9637:


//--------------------- .nv.info._ZN2at6native18elementwise_kernelILi128ELi4EZNS0_22gpu_kernel_impl_nocastINS0_13BUnaryFunctorIaaaZZZNS0_21remainder_kernel_cudaERNS_18TensorIteratorBaseEENKUlvE_clEvENKUlvE0_clEvEUlaaE_EEEEvS5_RKT_EUliE_EEviT1_ --------------------------
	.section	.nv.info._ZN2at6native18elementwise_kernelILi128ELi4EZNS0_22gpu_kernel_impl_nocastINS0_13BUnaryFunctorIaaaZZZNS0_21remainder_kernel_cudaERNS_18TensorIteratorBaseEENKUlvE_clEvENKUlvE0_clEvEUlaaE_EEEEvS5_RKT_EUliE_EEviT1_,"",@"SHT_CUDA_INFO"
	.sectionflags	@""
	.align	4


	//----- nvinfo : EIATTR_CUDA_API_VERSION
	.align		4
        /*0000*/ 	.byte	0x04, 0x37
        /*0002*/ 	.short	(.L_9639 - .L_9638)
.L_9638:
        /*0004*/ 	.word	0x00000082


	//----- nvinfo : EIATTR_KPARAM_INFO
	.align		4
.L_9639:
        /*0008*/ 	.byte	0x04, 0x17
        /*000a*/ 	.short	(.L_9641 - .L_9640)
.L_9640:
        /*000c*/ 	.word	0x00000000
        /*0010*/ 	.short	0x0001
        /*0012*/ 	.short	0x0008
        /*0014*/ 	.byte	0x00, 0xf0, 0x61, 0x08


	//----- nvinfo : EIATTR_KPARAM_INFO
	.align		4
.L_9641:
        /*0018*/ 	.byte	0x04, 0x17
        /*001a*/ 	.short	(.L_9643 - .L_9642)
.L_9642:
        /*001c*/ 	.word	0x00000000
        /*0020*/ 	.short	0x0000
        /*0022*/ 	.short	0x0000
        /*0024*/ 	.byte	0x00, 0xf0, 0x11, 0x00


	//----- nvinfo : EIATTR_SPARSE_MMA_MASK
	.align		4
.L_9643:
        /*0028*/ 	.byte	0x03, 0x50
        /*002a*/ 	.short	0x0000


	//----- nvinfo : EIATTR_MAXREG_COUNT
	.align		4
        /*002c*/ 	.byte	0x03, 0x1b
        /*002e*/ 	.short	0x0080


	//----- nvinfo : EIATTR_MERCURY_ISA_VERSION
	.align		4
        /*0030*/ 	.byte	0x03, 0x5f
        /*0032*/ 	.short	0x0101


	//----- nvinfo : EIATTR_VRC_CTA_INIT_COUNT
	.align		4
        /*0034*/ 	.byte	0x02, 0x4a
	.zero		1
	.zero		1


	//----- nvinfo : EIATTR_EXIT_INSTR_OFFSETS
	.align		4
        /*0038*/ 	.byte	0x04, 0x1c
        /*003a*/ 	.short	(.L_9645 - .L_9644)


	//   ....[0]....
.L_9644:
        /*003c*/ 	.word	0x000004f0


	//   ....[1]....
        /*0040*/ 	.word	0x00000600


	//   ....[2]....
        /*0044*/ 	.word	0x000042e0


	//   ....[3]....
        /*0048*/ 	.word	0x000056c0


	//----- nvinfo : EIATTR_MAX_THREADS
	.align		4
.L_9645:
        /*004c*/ 	.byte	0x04, 0x05
        /*004e*/ 	.short	(.L_9647 - .L_9646)
.L_9646:
        /*0050*/ 	.word	0x00000080
        /*0054*/ 	.word	0x00000001
        /*0058*/ 	.word	0x00000001


	//----- nvinfo : EIATTR_CRS_STACK_SIZE
	.align		4
.L_9647:
        /*005c*/ 	.byte	0x04, 0x1e
        /*005e*/ 	.short	(.L_9649 - .L_9648)
.L_9648:
        /*0060*/ 	.word	0x00000000


	//----- nvinfo : EIATTR_CBANK_PARAM_SIZE
	.align		4
.L_9649:
        /*0064*/ 	.byte	0x03, 0x19
        /*0066*/ 	.short	0x0220


	//----- nvinfo : EIATTR_PARAM_CBANK
	.align		4
        /*0068*/ 	.byte	0x04, 0x0a
        /*006a*/ 	.short	(.L_9651 - .L_9650)
	.align		4
.L_9650:
        /*006c*/ 	.word	index@(.nv.constant0._ZN2at6native18elementwise_kernelILi128ELi4EZNS0_22gpu_kernel_impl_nocastINS0_13BUnaryFunctorIaaaZZZNS0_21remainder_kernel_cudaERNS_18TensorIteratorBaseEENKUlvE_clEvENKUlvE0_clEvEUlaaE_EEEEvS5_RKT_EUliE_EEviT1_)
        /*0070*/ 	.short	0x0380
        /*0072*/ 	.short	0x0220


	//----- nvinfo : EIATTR_SW_WAR
	.align		4
.L_9651:
        /*0074*/ 	.byte	0x04, 0x36
        /*0076*/ 	.short	(.L_9653 - .L_9652)
.L_9652:
        /*0078*/ 	.word	0x00000008
.L_9653:


//--------------------- .nv.info._ZN2at6native27unrolled_elementwise_kernelINS0_13BUnaryFunctorIaaaZZZNS0_21remainder_kernel_cudaERNS_18TensorIteratorBaseEENKUlvE_clEvENKUlvE0_clEvEUlaaE_EESt5arrayIPcLm2EELi4E23TrivialOffsetCalculatorILi1EjESD_NS0_6memory15LoadWithoutCastENSE_16StoreWithoutCastEEEviT_T0_T2_T3_T4_T5_ --------------------------
	.section	.nv.info._ZN2at6native27unrolled_elementwise_kernelINS0_13BUnaryFunctorIaaaZZZNS0_21remainder_kernel_cudaERNS_18TensorIteratorBaseEENKUlvE_clEvENKUlvE0_clEvEUlaaE_EESt5arrayIPcLm2EELi4E23TrivialOffsetCalculatorILi1EjESD_NS0_6memory15LoadWithoutCastENSE_16StoreWithoutCastEEEviT_T0_T2_T3_T4_T5_,"",@"SHT_CUDA_INFO"
	.sectionflags	@""
	.align	4


	//----- nvinfo : EIATTR_CUDA_API_VERSION
	.align		4
        /*0000*/ 	.byte	0x04, 0x37
        /*0002*/ 	.short	(.L_9655 - .L_9654)
.L_9654:
        /*0004*/ 	.word	0x00000082


	//----- nvinfo : EIATTR_KPARAM_INFO
	.align		4
.L_9655:
        /*0008*/ 	.byte	0x04, 0x17
        /*000a*/ 	.short	(.L_9657 - .L_9656)
.L_9656:
        /*000c*/ 	.word	0x00000000
        /*0010*/ 	.short	0x0006
        /*0012*/ 	.short	0x001b
        /*0014*/ 	.byte	0x00, 0xf0, 0x05, 0x00


	//----- nvinfo : EIATTR_KPARAM_INFO
	.align		4
.L_9657:
        /*0018*/ 	.byte	0x04, 0x17
        /*001a*/ 	.short	(.L_9659 - .L_9658)
.L_9658:
        /*001c*/ 	.word	0x00000000
        /*0020*/ 	.short	0x0005
        /*0022*/ 	.short	0x001a
        /*0024*/ 	.byte	0x00, 0xf0, 0x05, 0x00


	//----- nvinfo : EIATTR_KPARAM_INFO
	.align		4
.L_9659:
        /*0028*/ 	.byte	0x04, 0x17
        /*002a*/ 	.short	(.L_9661 - .L_9660)
.L_9660:
        /*002c*/ 	.word	0x00000000
        /*0030*/ 	.short	0x0004
        /*0032*/ 	.short	0x0019
        /*0034*/ 	.byte	0x00, 0xf0, 0x05, 0x00


	//----- nvinfo : EIATTR_KPARAM_INFO
	.align		4
.L_9661:
        /*0038*/ 	.byte	0x04, 0x17
        /*003a*/ 	.short	(.L_9663 - .L_9662)
.L_9662:
        /*003c*/ 	.word	0x00000000
        /*0040*/ 	.short	0x0003
        /*0042*/ 	.short	0x0018
        /*0044*/ 	.byte	0x00, 0xf0, 0x05, 0x00


	//----- nvinfo : EIATTR_KPARAM_INFO
	.align		4
.L_9663:
        /*0048*/ 	.byte	0x04, 0x17
        /*004a*/ 	.short	(.L_9665 - .L_9664)
.L_9664:
        /*004c*/ 	.word	0x00000000
        /*0050*/ 	.short	0x0002
        /*0052*/ 	.short	0x0008
        /*0054*/ 	.byte	0x00, 0xf0, 0x41, 0x00


	//----- nvinfo : EIATTR_KPARAM_INFO
	.align		4
.L_9665:
        /*0058*/ 	.byte	0x04, 0x17
        /*005a*/ 	.short	(.L_9667 - .L_9666)
.L_9666:
        /*005c*/ 	.word	0x00000000
        /*0060*/ 	.short	0x0001
        /*0062*/ 	.short	0x0004
        /*0064*/ 	.byte	0x00, 0xf0, 0x09, 0x00


	//----- nvinfo : EIATTR_KPARAM_INFO
	.align		4
.L_9667:
        /*0068*/ 	.byte	0x04, 0x17
        /*006a*/ 	.short	(.L_9669 - .L_9668)
.L_9668:
        /*006c*/ 	.word	0x00000000
        /*0070*/ 	.short	0x0000
        /*0072*/ 	.short	0x0000
        /*0074*/ 	.byte	0x00, 0xf0, 0x11, 0x00


	//----- nvinfo : EIATTR_SPARSE_MMA_MASK
	.align		4
.L_9669:
        /*0078*/ 	.byte	0x03, 0x50
        /*007a*/ 	.short	0x0000


	//----- nvinfo : EIATTR_MAXREG_COUNT
	.align		4
        /*007c*/ 	.byte	0x03, 0x1b
        /*007e*/ 	.short	0x00ff


	//----- nvinfo : EIATTR_MERCURY_ISA_VERSION
	.align		4
        /*0080*/ 	.byte	0x03, 0x5f
        /*0082*/ 	.short	0x0101


	//----- nvinfo : EIATTR_VRC_CTA_INIT_COUNT
	.align		4
        /*0084*/ 	.byte	0x02, 0x4a
	.zero		1
	.zero		1


	//----- nvinfo : EIATTR_EXIT_INSTR_OFFSETS
	.align		4
        /*0088*/ 	.byte	0x04, 0x1c
        /*008a*/ 	.short	(.L_9671 - .L_9670)


	//   ....[0]....
.L_9670:
        /*008c*/ 	.word	0x00000880


	//   ....[1]....
        /*0090*/ 	.word	0x000008e0


	//----- nvinfo : EIATTR_MAX_THREADS
	.align		4
.L_9671:
        /*0094*/ 	.byte	0x04, 0x05
        /*0096*/ 	.short	(.L_9673 - .L_9672)
.L_9672:
        /*0098*/ 	.word	0x00000080
        /*009c*/ 	.word	0x00000001
        /*00a0*/ 	.word	0x00000001


	//----- nvinfo : EIATTR_CRS_STACK_SIZE
	.align		4
.L_9673:
        /*00a4*/ 	.byte	0x04, 0x1e
        /*00a6*/ 	.short	(.L_9675 - .L_9674)
.L_9674:
        /*00a8*/ 	.word	0x00000000


	//----- nvinfo : EIATTR_CBANK_PARAM_SIZE
	.align		4
.L_9675:
        /*00ac*/ 	.byte	0x03, 0x19
        /*00ae*/ 	.short	0x001c


	//----- nvinfo : EIATTR_PARAM_CBANK
	.align		4
        /*00b0*/ 	.byte	0x04, 0x0a
        /*00b2*/ 	.short	(.L_9677 - .L_9676)
	.align		4
.L_9676:
        /*00b4*/ 	.word	index@(.nv.constant0._ZN2at6native27unrolled_elementwise_kernelINS0_13BUnaryFunctorIaaaZZZNS0_21remainder_kernel_cudaERNS_18TensorIteratorBaseEENKUlvE_clEvENKUlvE0_clEvEUlaaE_EESt5arrayIPcLm2EELi4E23TrivialOffsetCalculatorILi1EjESD_NS0_6memory15LoadWithoutCastENSE_16StoreWithoutCastEEEviT_T0_T2_T3_T4_T5_)
        /*00b8*/ 	.short	0x0380
        /*00ba*/ 	.short	0x001c


	//----- nvinfo : EIATTR_SW_WAR
	.align		4
.L_9677:
        /*00bc*/ 	.byte	0x04, 0x36
        /*00be*/ 	.short	(.L_9679 - .L_9678)
.L_9678:
        /*00c0*/ 	.word	0x00000008
.L_9679:


//--------------------- .nv.info._ZN2at6native29vectorized_elementwise_kernelILi2ENS0_13BUnaryFunctorIaaaZZZNS0_21remainder_kernel_cudaERNS_18TensorIteratorBaseEENKUlvE_clEvENKUlvE0_clEvEUlaaE_EESt5arrayIPcLm2EEEEviT0_T1_ --------------------------
	.section	.nv.info._ZN2at6native29vectorized_elementwise_kernelILi2ENS0_13BUnaryFunctorIaaaZZZNS0_21remainder_kernel_cudaERNS_18TensorIteratorBaseEENKUlvE_clEvENKUlvE0_clEvEUlaaE_EESt5arrayIPcLm2EEEEviT0_T1_,"",@"SHT_CUDA_INFO"
	.sectionflags	@""
	.align	4


	//----- nvinfo : EIATTR_CUDA_API_VERSION
	.align		4
        /*0000*/ 	.byte	0x04, 0x37
        /*0002*/ 	.short	(.L_9681 - .L_9680)
.L_9680:
        /*0004*/ 	.word	0x00000082


	//----- nvinfo : EIATTR_KPARAM_INFO
	.align		4
.L_9681:
        /*0008*/ 	.byte	0x04, 0x17
        /*000a*/ 	.short	(.L_9683 - .L_9682)
.L_9682:
        /*000c*/ 	.word	0x00000000
        /*0010*/ 	.short	0x0002
        /*0012*/ 	.short	0x0008
        /*0014*/ 	.byte	0x00, 0xf0, 0x41, 0x00


	//----- nvinfo : EIATTR_KPARAM_INFO
	.align		4
.L_9683:
        /*0018*/ 	.byte	0x04, 0x17
        /*001a*/ 	.short	(.L_9685 - .L_9684)
.L_9684:
        /*001c*/ 	.word	0x00000000
        /*0020*/ 	.short	0x0001
        /*0022*/ 	.short	0x0004
        /*0024*/ 	.byte	0x00, 0xf0, 0x09, 0x00


	//----- nvinfo : EIATTR_KPARAM_INFO
	.align		4
.L_9685:
        /*0028*/ 	.byte	0x04, 0x17
        /*002a*/ 	.short	(.L_9687 - .L_9686)
.L_9686:
        /*002c*/ 	.word	0x00000000
        /*0030*/ 	.short	0x0000
        /*0032*/ 	.short	0x0000
        /*0034*/ 	.byte	0x00, 0xf0, 0x11, 0x00


	//----- nvinfo : EIATTR_SPARSE_MMA_MASK
	.align		4
.L_9687:
        /*0038*/ 	.byte	0x03, 0x50
        /*003a*/ 	.short	0x0000


	//----- nvinfo : EIATTR_MAXREG_COUNT
	.align		4
        /*003c*/ 	.byte	0x03, 0x1b
        /*003e*/ 	.short	0x00ff


	//----- nvinfo : EIATTR_MERCURY_ISA_VERSION
	.align		4
        /*0040*/ 	.byte	0x03, 0x5f
        /*0042*/ 	.short	0x0101


	//----- nvinfo : EIATTR_VRC_CTA_INIT_COUNT
	.align		4
        /*0044*/ 	.byte	0x02, 0x4a
	.zero		1
	.zero		1


	//----- nvinfo : EIATTR_EXIT_INSTR_OFFSETS
	.align		4
        /*0048*/ 	.byte	0x04, 0x1c
        /*004a*/ 	.short	(.L_9689 - .L_9688)


	//   ....[0]....
.L_9688:
        /*004c*/ 	.word	0x000010f0


	//   ....[1]....
        /*0050*/ 	.word	0x00001150


	//   ....[2]....
        /*0054*/ 	.word	0x000018f0


	//----- nvinfo : EIATTR_MAX_THREADS
	.align		4
.L_9689:
        /*0058*/ 	.byte	0x04, 0x05
        /*005a*/ 	.short	(.L_9691 - .L_9690)
.L_9690:
        /*005c*/ 	.word	0x00000080
        /*0060*/ 	.word	0x00000001
        /*0064*/ 	.word	0x00000001


	//----- nvinfo : EIATTR_CRS_STACK_SIZE
	.align		4
.L_9691:
        /*0068*/ 	.byte	0x04, 0x1e
        /*006a*/ 	.short	(.L_9693 - .L_9692)
.L_9692:
        /*006c*/ 	.word	0x00000000


	//----- nvinfo : EIATTR_CBANK_PARAM_SIZE
	.align		4
.L_9693:
        /*0070*/ 	.byte	0x03, 0x19
        /*0072*/ 	.short	0x0018


	//----- nvinfo : EIATTR_PARAM_CBANK
	.align		4
        /*0074*/ 	.byte	0x04, 0x0a
        /*0076*/ 	.short	(.L_9695 - .L_9694)
	.align		4
.L_9694:
        /*0078*/ 	.word	index@(.nv.constant0._ZN2at6native29vectorized_elementwise_kernelILi2ENS0_13BUnaryFunctorIaaaZZZNS0_21remainder_kernel_cudaERNS_18TensorIteratorBaseEENKUlvE_clEvENKUlvE0_clEvEUlaaE_EESt5arrayIPcLm2EEEEviT0_T1_)
        /*007c*/ 	.short	0x0380
        /*007e*/ 	.short	0x0018


	//----- nvinfo : EIATTR_SW_WAR
	.align		4
.L_9695:
        /*0080*/ 	.byte	0x04, 0x36
        /*0082*/ 	.short	(.L_9697 - .L_9696)
.L_9696:
        /*0084*/ 	.word	0x00000008
.L_9697:


//--------------------- .nv.info._ZN2at6native29vectorized_elementwise_kernelILi4ENS0_13BUnaryFunctorIaaaZZZNS0_21remainder_kernel_cudaERNS_18TensorIteratorBaseEENKUlvE_clEvENKUlvE0_clEvEUlaaE_EESt5arrayIPcLm2EEEEviT0_T1_ --------------------------
	.section	.nv.info._ZN2at6native29vectorized_elementwise_kernelILi4ENS0_13BUnaryFunctorIaaaZZZNS0_21remainder_kernel_cudaERNS_18TensorIteratorBaseEENKUlvE_clEvENKUlvE0_clEvEUlaaE_EESt5arrayIPcLm2EEEEviT0_T1_,"",@"SHT_CUDA_INFO"
	.sectionflags	@""
	.align	4


	//----- nvinfo : EIATTR_CUDA_API_VERSION
	.align		4
        /*0000*/ 	.byte	0x04, 0x37
        /*0002*/ 	.short	(.L_9699 - .L_9698)
.L_9698:
        /*0004*/ 	.word	0x00000082


	//----- nvinfo : EIATTR_KPARAM_INFO
	.align		4
.L_9699:
        /*0008*/ 	.byte	0x04, 0x17
        /*000a*/ 	.short	(.L_9701 - .L_9700)
.L_9700:
        /*000c*/ 	.word	0x00000000
        /*0010*/ 	.short	0x0002
        /*0012*/ 	.short	0x0008
        /*0014*/ 	.byte	0x00, 0xf0, 0x41, 0x00


	//----- nvinfo : EIATTR_KPARAM_INFO
	.align		4
.L_9701:
        /*0018*/ 	.byte	0x04, 0x17
        /*001a*/ 	.short	(.L_9703 - .L_9702)
.L_9702:
        /*001c*/ 	.word	0x00000000
        /*0020*/ 	.short	0x0001
        /*0022*/ 	.short	0x0004
        /*0024*/ 	.byte	0x00, 0xf0, 0x09, 0x00


	//----- nvinfo : EIATTR_KPARAM_INFO
	.align		4
.L_9703:
        /*0028*/ 	.byte	0x04, 0x17
        /*002a*/ 	.short	(.L_9705 - .L_9704)
.L_9704:
        /*002c*/ 	.word	0x00000000
        /*0030*/ 	.short	0x0000
        /*0032*/ 	.short	0x0000
        /*0034*/ 	.byte	0x00, 0xf0, 0x11, 0x00


	//----- nvinfo : EIATTR_SPARSE_MMA_MASK
	.align		4
.L_9705:
        /*0038*/ 	.byte	0x03, 0x50
        /*003a*/ 	.short	0x0000


	//----- nvinfo : EIATTR_MAXREG_COUNT
	.align		4
        /*003c*/ 	.byte	0x03, 0x1b
        /*003e*/ 	.short	0x00ff


	//----- nvinfo : EIATTR_MERCURY_ISA_VERSION
	.align		4
        /*0040*/ 	.byte	0x03, 0x5f
        /*0042*/ 	.short	0x0101


	//----- nvinfo : EIATTR_VRC_CTA_INIT_COUNT
	.align		4
        /*0044*/ 	.byte	0x02, 0x4a
	.zero		1
	.zero		1


	//----- nvinfo : EIATTR_EXIT_INSTR_OFFSETS
	.align		4
        /*0048*/ 	.byte	0x04, 0x1c
        /*004a*/ 	.short	(.L_9707 - .L_9706)


	//   ....[0]....
.L_9706:
        /*004c*/ 	.word	0x000010f0


	//   ....[1]....
        /*0050*/ 	.word	0x00001150


	//   ....[2]....
        /*0054*/ 	.word	0x000019b0


	//----- nvinfo : EIATTR_MAX_THREADS
	.align		4
.L_9707:
        /*0058*/ 	.byte	0x04, 0x05
        /*005a*/ 	.short	(.L_9709 - .L_9708)
.L_9708:
        /*005c*/ 	.word	0x00000080
        /*0060*/ 	.word	0x00000001
        /*0064*/ 	.word	0x00000001


	//----- nvinfo : EIATTR_CRS_STACK_SIZE
	.align		4
.L_9709:
        /*0068*/ 	.byte	0x04, 0x1e
        /*006a*/ 	.short	(.L_9711 - .L_9710)
.L_9710:
        /*006c*/ 	.word	0x00000000


	//----- nvinfo : EIATTR_CBANK_PARAM_SIZE
	.align		4
.L_9711:
        /*0070*/ 	.byte	0x03, 0x19
        /*0072*/ 	.short	0x0018


	//----- nvinfo : EIATTR_PARAM_CBANK
	.align		4
        /*0074*/ 	.byte	0x04, 0x0a
        /*0076*/ 	.short	(.L_9713 - .L_9712)
	.align		4
.L_9712:
        /*0078*/ 	.word	index@(.nv.constant0._ZN2at6native29vectorized_elementwise_kernelILi4ENS0_13BUnaryFunctorIaaaZZZNS0_21remainder_kernel_cudaERNS_18TensorIteratorBaseEENKUlvE_clEvENKUlvE0_clEvEUlaaE_EESt5arrayIPcLm2EEEEviT0_T1_)
        /*007c*/ 	.short	0x0380
        /*007e*/ 	.short	0x0018


	//----- nvinfo : EIATTR_SW_WAR
	.align		4
.L_9713:
        /*0080*/ 	.byte	0x04, 0x36
        /*0082*/ 	.short	(.L_9715 - .L_9714)
.L_9714:
        /*0084*/ 	.word	0x00000008
.L_9715:


//--------------------- .nv.info._ZN2at6native29vectorized_elementwise_kernelILi8ENS0_13BUnaryFunctorIaaaZZZNS0_21remainder_kernel_cudaERNS_18TensorIteratorBaseEENKUlvE_clEvENKUlvE0_clEvEUlaaE_EESt5arrayIPcLm2EEEEviT0_T1_ --------------------------
	.section	.nv.info._ZN2at6native29vectorized_elementwise_kernelILi8ENS0_13BUnaryFunctorIaaaZZZNS0_21remainder_kernel_cudaERNS_18TensorIteratorBaseEENKUlvE_clEvENKUlvE0_clEvEUlaaE_EESt5arrayIPcLm2EEEEviT0_T1_,"",@"SHT_CUDA_INFO"
	.sectionflags	@""
	.align	4


	//----- nvinfo : EIATTR_CUDA_API_VERSION
	.align		4
        /*0000*/ 	.byte	0x04, 0x37
        /*0002*/ 	.short	(.L_9717 - .L_9716)
.L_9716:
        /*0004*/ 	.word	0x00000082


	//----- nvinfo : EIATTR_KPARAM_INFO
	.align		4
.L_9717:
        /*0008*/ 	.byte	0x04, 0x17
        /*000a*/ 	.short	(.L_9719 - .L_9718)
.L_9718:
        /*000c*/ 	.word	0x00000000
        /*0010*/ 	.short	0x0002
        /*0012*/ 	.short	0x0008
        /*0014*/ 	.byte	0x00, 0xf0, 0x41, 0x00


	//----- nvinfo : EIATTR_KPARAM_INFO
	.align		4
.L_9719:
        /*0018*/ 	.byte	0x04, 0x17
        /*001a*/ 	.short	(.L_9721 - .L_9720)
.L_9720:
        /*001c*/ 	.word	0x00000000
        /*0020*/ 	.short	0x0001
        /*0022*/ 	.short	0x0004
        /*0024*/ 	.byte	0x00, 0xf0, 0x09, 0x00


	//----- nvinfo : EIATTR_KPARAM_INFO
	.align		4
.L_9721:
        /*0028*/ 	.byte	0x04, 0x17
        /*002a*/ 	.short	(.L_9723 - .L_9722)
.L_9722:
        /*002c*/ 	.word	0x00000000
        /*0030*/ 	.short	0x0000
        /*0032*/ 	.short	0x0000
        /*0034*/ 	.byte	0x00, 0xf0, 0x11, 0x00


	//----- nvinfo : EIATTR_SPARSE_MMA_MASK
	.align		4
.L_9723:
        /*0038*/ 	.byte	0x03, 0x50
        /*003a*/ 	.short	0x0000


	//----- nvinfo : EIATTR_MAXREG_COUNT
	.align		4
        /*003c*/ 	.byte	0x03, 0x1b
        /*003e*/ 	.short	0x00ff


	//----- nvinfo : EIATTR_MERCURY_ISA_VERSION
	.align		4
        /*0040*/ 	.byte	0x03, 0x5f
        /*0042*/ 	.short	0x0101


	//----- nvinfo : EIATTR_VRC_CTA_INIT_COUNT
	.align		4
        /*0044*/ 	.byte	0x02, 0x4a
	.zero		1
	.zero		1


	//----- nvinfo : EIATTR_EXIT_INSTR_OFFSETS
	.align		4
        /*0048*/ 	.byte	0x04, 0x1c
        /*004a*/ 	.short	(.L_9725 - .L_9724)


	//   ....[0]....
.L_9724:
        /*004c*/ 	.word	0x00000010


	//----- nvinfo : EIATTR_MAX_THREADS
	.align		4
.L_9725:
        /*0050*/ 	.byte	0x04, 0x05
        /*0052*/ 	.short	(.L_9727 - .L_9726)
.L_9726:
        /*0054*/ 	.word	0x00000080
        /*0058*/ 	.word	0x00000001
        /*005c*/ 	.word	0x00000001


	//----- nvinfo : EIATTR_CBANK_PARAM_SIZE
	.align		4
.L_9727:
        /*0060*/ 	.byte	0x03, 0x19
        /*0062*/ 	.short	0x0018


	//----- nvinfo : EIATTR_PARAM_CBANK
	.align		4
        /*0064*/ 	.byte	0x04, 0x0a
        /*0066*/ 	.short	(.L_9729 - .L_9728)
	.align		4
.L_9728:
        /*0068*/ 	.word	index@(.nv.constant0._ZN2at6native29vectorized_elementwise_kernelILi8ENS0_13BUnaryFunctorIaaaZZZNS0_21remainder_kernel_cudaERNS_18TensorIteratorBaseEENKUlvE_clEvENKUlvE0_clEvEUlaaE_EESt5arrayIPcLm2EEEEviT0_T1_)
        /*006c*/ 	.short	0x0380
        /*006e*/ 	.short	0x0018


	//----- nvinfo : EIATTR_SW_WAR
	.align		4
.L_9729:
        /*0070*/ 	.byte	0x04, 0x36
        /*0072*/ 	.short	(.L_9731 - .L_9730)
.L_9730:
        /*0074*/ 	.word	0x00000008
.L_9731:


//--------------------- .nv.info._ZN2at6native18elementwise_kernelILi128ELi4EZNS0_15gpu_kernel_implINS0_13AUnaryFunctorIaaaZZZNS0_21remainder_kernel_cudaERNS_18TensorIteratorBaseEENKUlvE_clEvENKUlvE0_clEvEUlaaE_EEEEvS5_RKT_EUliE_EEviT1_ --------------------------
	.section	.nv.info._ZN2at6native18elementwise_kernelILi128ELi4EZNS0_15gpu_kernel_implINS0_13AUnaryFunctorIaaaZZZNS0_21remainder_kernel_cudaERNS_18TensorIteratorBaseEENKUlvE_clEvENKUlvE0_clEvEUlaaE_EEEEvS5_RKT_EUliE_EEviT1_,"",@"SHT_CUDA_INFO"
	.sectionflags	@""
	.align	4


	//----- nvinfo : EIATTR_CUDA_API_VERSION
	.align		4
        /*0000*/ 	.byte	0x04, 0x37
        /*0002*/ 	.short	(.L_9733 - .L_9732)
.L_9732:
        /*0004*/ 	.word	0x00000082


	//----- nvinfo : EIATTR_KPARAM_INFO
	.align		4
.L_9733:
        /*0008*/ 	.byte	0x04, 0x17
        /*000a*/ 	.short	(.L_9735 - .L_9734)
.L_9734:
        /*000c*/ 	.word	0x00000000
        /*0010*/ 	.short	0x0001
        /*0012*/ 	.short	0x0008
        /*0014*/ 	.byte	0x00, 0xf0, 0x61, 0x08


	//----- nvinfo : EIATTR_KPARAM_INFO
	.align		4
.L_9735:
        /*0018*/ 	.byte	0x04, 0x17
        /*001a*/ 	.short	(.L_9737 - .L_9736)
.L_9736:
        /*001c*/ 	.word	0x00000000
        /*0020*/ 	.short	0x0000
        /*0022*/ 	.short	0x0000
        /*0024*/ 	.byte	0x00, 0xf0, 0x11, 0x00


	//----- nvinfo : EIATTR_SPARSE_MMA_MASK
	.align		4
.L_9737:
        /*0028*/ 	.byte	0x03, 0x50
        /*002a*/ 	.short	0x0000


	//----- nvinfo : EIATTR_MAXREG_COUNT
	.align		4
        /*002c*/ 	.byte	0x03, 0x1b
        /*002e*/ 	.short	0x0080


	//----- nvinfo : EIATTR_EXTERNS
	.align		4
        /*0030*/ 	.byte	0x04, 0x0f
        /*0032*/ 	.short	(.L_9739 - .L_9738)


	//   ....[0]....
	.align		4
.L_9738:
        /*0034*/ 	.word	index@(__assertfail)


	//----- nvinfo : EIATTR_MERCURY_ISA_VERSION
	.align		4
.L_9739:
        /*0038*/ 	.byte	0x03, 0x5f
        /*003a*/ 	.short	0x0101


	//----- nvinfo : EIATTR_VRC_CTA_INIT_COUNT
	.align		4
        /*003c*/ 	.byte	0x02, 0x4a
	.zero		1
	.zero		1


	//----- nvinfo : EIATTR_SYSCALL_OFFSETS
	.align		4
        /*0040*/ 	.byte	0x04, 0x46
        /*0042*/ 	.short	(.L_9741 - .L_9740)


	//   ....[0]....
.L_9740:
        /*0044*/ 	.word	0x00002120


	//   ....[1]....
        /*0048*/ 	.word	0x00003090


	//   ....[2]....
        /*004c*/ 	.word	0x00005380


	//   ....[3]....
        /*0050*/ 	.word	0x00006130


	//   ....[4]....
        /*0054*/ 	.word	0x00008510


	//   ....[5]....
        /*0058*/ 	.word	0x000092c0


	//   ....[6]....
        /*005c*/ 	.word	0x0000b6b0


	//   ....[7]....
        /*0060*/ 	.word	0x0000c430


	//----- nvinfo : EIATTR_EXIT_INSTR_OFFSETS
	.align		4
.L_9741:
        /*0064*/ 	.byte	0x04, 0x1c
        /*0066*/ 	.short	(.L_9743 - .L_9742)


	//   ....[0]....
.L_9742:
        /*0068*/ 	.word	0x000095a0


	//   ....[1]....
        /*006c*/ 	.word	0x0000b8a0


	//   ....[2]....
        /*0070*/ 	.word	0x0000b8c0


	//   ....[3]....
        /*0074*/ 	.word	0x0000b980


	//   ....[4]....
        /*0078*/ 	.word	0x0000b9c0


	//   ....[5]....
        /*007c*/ 	.word	0x0000ba00


	//   ....[6]....
        /*0080*/ 	.word	0x0000ba90


	//   ....[7]....
        /*0084*/ 	.word	0x0000bad0


	//   ....[8]....
        /*0088*/ 	.word	0x0000bb70


	//   ....[9]....
        /*008c*/ 	.word	0x0000bbc0


	//   ....[10]....
        /*0090*/ 	.word	0x0000bc10


	//   ....[11]....
        /*0094*/ 	.word	0x0000bcf0


	//   ....[12]....
        /*0098*/ 	.word	0x0000be60


	//   ....[13]....
        /*009c*/ 	.word	0x0000bfd0


	//   ....[14]....
        /*00a0*/ 	.word	0x0000c130


	//   ....[15]....
        /*00a4*/ 	.word	0x0000c190


	//   ....[16]....
        /*00a8*/ 	.word	0x0000c1d0


	//   ....[17]....
        /*00ac*/ 	.word	0x0000c270


	//   ....[18]....
        /*00b0*/ 	.word	0x0000c2d0


	//   ....[19]....
        /*00b4*/ 	.word	0x0000c440


	//   ....[20]....
        /*00b8*/ 	.word	0x0000c550


	//   ....[21]....
        /*00bc*/ 	.word	0x0000c690


	//   ....[22]....
        /*00c0*/ 	.word	0x0000c6d0


	//----- nvinfo : EIATTR_MAX_THREADS
	.align		4
.L_9743:
        /*00c4*/ 	.byte	0x04, 0x05
        /*00c6*/ 	.short	(.L_9745 - .L_9744)
.L_9744:
        /*00c8*/ 	.word	0x00000080
        /*00cc*/ 	.word	0x00000001
        /*00d0*/ 	.word	0x00000001


	//----- nvinfo : EIATTR_CRS_STACK_SIZE
	.align		4
.L_9745:
        /*00d4*/ 	.byte	0x04, 0x1e
        /*00d6*/ 	.short	(.L_9747 - .L_9746)
.L_9746:
        /*00d8*/ 	.word	0x00000000


	//----- nvinfo : EIATTR_CBANK_PARAM_SIZE
	.align		4
.L_9747:
        /*00dc*/ 	.byte	0x03, 0x19
        /*00de*/ 	.short	0x0220


	//----- nvinfo : EIATTR_PARAM_CBANK
	.align		4
        /*00e0*/ 	.byte	0x04, 0x0a
        /*00e2*/ 	.short	(.L_9749 - .L_9748)
	.align		4
.L_9748:
        /*00e4*/ 	.word	index@(.nv.constant0._ZN2at6native18elementwise_kernelILi128ELi4EZNS0_15gpu_kernel_implINS0_13AUnaryFunctorIaaaZZZNS0_21remainder_kernel_cudaERNS_18TensorIteratorBaseEENKUlvE_clEvENKUlvE0_clEvEUlaaE_EEEEvS5_RKT_EUliE_EEviT1_)
        /*00e8*/ 	.short	0x0380
        /*00ea*/ 	.short	0x0220


	//----- nvinfo : EIATTR_SW_WAR
	.align		4
.L_9749:
        /*00ec*/ 	.byte	0x04, 0x36
        /*00ee*/ 	.short	(.L_9751 - .L_9750)
.L_9750:
        /*00f0*/ 	.word	0x00000008
.L_9751:


//--------------------- .nv.info._ZN2at6native27unrolled_elementwise_kernelINS0_13AUnaryFunctorIaaaZZZNS0_21remainder_kernel_cudaERNS_18TensorIteratorBaseEENKUlvE_clEvENKUlvE0_clEvEUlaaE_EESt5arrayIPcLm2EELi4E23TrivialOffsetCalculatorILi1EjESD_NS0_6memory12LoadWithCastILi1EEENSE_13StoreWithCastILi1EEEEEviT_T0_T2_T3_T4_T5_ --------------------------
	.section	.nv.info._ZN2at6native27unrolled_elementwise_kernelINS0_13AUnaryFunctorIaaaZZZNS0_21remainder_kernel_cudaERNS_18TensorIteratorBaseEENKUlvE_clEvENKUlvE0_clEvEUlaaE_EESt5arrayIPcLm2EELi4E23TrivialOffsetCalculatorILi1EjESD_NS0_6memory12LoadWithCastILi1EEENSE_13StoreWithCastILi1EEEEEviT_T0_T2_T3_T4_T5_,"",@"SHT_CUDA_INFO"
	.sectionflags	@""
	.align	4


	//----- nvinfo : EIATTR_CUDA_API_VERSION
	.align		4
        /*0000*/ 	.byte	0x04, 0x37
        /*0002*/ 	.short	(.L_9753 - .L_9752)
.L_9752:
        /*0004*/ 	.word	0x00000082


	//----- nvinfo : EIATTR_KPARAM_INFO
	.align		4
.L_9753:
        /*0008*/ 	.byte	0x04, 0x17
        /*000a*/ 	.short	(.L_9755 - .L_9754)
.L_9754:
        /*000c*/ 	.word	0x00000000
        /*0010*/ 	.short	0x0006
        /*0012*/ 	.short	0x0024
        /*0014*/ 	.byte	0x00, 0xf0, 0x21, 0x00


	//----- nvinfo : EIATTR_KPARAM_INFO
	.align		4
.L_9755:
        /*0018*/ 	.byte	0x04, 0x17
        /*001a*/ 	.short	(.L_9757 - .L_9756)
.L_9756:
        /*001c*/ 	.word	0x00000000
        /*0020*/ 	.short	0x0005
        /*0022*/ 	.short	0x001c
        /*0024*/ 	.byte	0x00, 0xf0, 0x21, 0x00


	//----- nvinfo : EIATTR_KPARAM_INFO
	.align		4
.L_9757:
        /*0028*/ 	.byte	0x04, 0x17
        /*002a*/ 	.short	(.L_9759 - .L_9758)
.L_9758:
        /*002c*/ 	.word	0x00000000
        /*0030*/ 	.short	0x0004
        /*0032*/ 	.short	0x0019
        /*0034*/ 	.byte	0x00, 0xf0, 0x05, 0x00


	//----- nvinfo : EIATTR_KPARAM_INFO
	.align		4
.L_9759:
        /*0038*/ 	.byte	0x04, 0x17
        /*003a*/ 	.short	(.L_9761 - .L_9760)
.L_9760:
        /*003c*/ 	.word	0x00000000
        /*0040*/ 	.short	0x0003
        /*0042*/ 	.short	0x0018
        /*0044*/ 	.byte	0x00, 0xf0, 0x05, 0x00


	//----- nvinfo : EIATTR_KPARAM_INFO
	.align		4
.L_9761:
        /*0048*/ 	.byte	0x04, 0x17
        /*004a*/ 	.short	(.L_9763 - .L_9762)
.L_9762:
        /*004c*/ 	.word	0x00000000
        /*0050*/ 	.short	0x0002
        /*0052*/ 	.short	0x0008
        /*0054*/ 	.byte	0x00, 0xf0, 0x41, 0x00


	//----- nvinfo : EIATTR_KPARAM_INFO
	.align		4
.L_9763:
        /*0058*/ 	.byte	0x04, 0x17
        /*005a*/ 	.short	(.L_9765 - .L_9764)
.L_9764:
        /*005c*/ 	.word	0x00000000
        /*0060*/ 	.short	0x0001
        /*0062*/ 	.short	0x0004
        /*0064*/ 	.byte	0x00, 0xf0, 0x09, 0x00


	//----- nvinfo : EIATTR_KPARAM_INFO
	.align		4
.L_9765:
        /*0068*/ 	.byte	0x04, 0x17
        /*006a*/ 	.short	(.L_9767 - .L_9766)
.L_9766:
        /*006c*/ 	.word	0x00000000
        /*0070*/ 	.short	0x0000
        /*0072*/ 	.short	0x0000
        /*0074*/ 	.byte	0x00, 0xf0, 0x11, 0x00


	//----- nvinfo : EIATTR_SPARSE_MMA_MASK
	.align		4
.L_9767:
        /*0078*/ 	.byte	0x03, 0x50
        /*007a*/ 	.short	0x0000


	//----- nvinfo : EIATTR_MAXREG_COUNT
	.align		4
        /*007c*/ 	.byte	0x03, 0x1b
        /*007e*/ 	.short	0x00ff


	//----- nvinfo : EIATTR_EXTERNS
	.align		4
        /*0080*/ 	.byte	0x04, 0x0f
        /*0082*/ 	.short	(.L_9769 - .L_9768)


	//   ....[0]....
	.align		4
.L_9768:
        /*0084*/ 	.word	index@(__assertfail)


	//----- nvinfo : EIATTR_MERCURY_ISA_VERSION
	.align		4
.L_9769:
        /*0088*/ 	.byte	0x03, 0x5f
        /*008a*/ 	.short	0x0101


	//----- nvinfo : EIATTR_VRC_CTA_INIT_COUNT
	.align		4
        /*008c*/ 	.byte	0x02, 0x4a
	.zero		1
	.zero		1


	//----- nvinfo : EIATTR_SYSCALL_OFFSETS
	.align		4
        /*0090*/ 	.byte	0x04, 0x46
        /*0092*/ 	.short	(.L_9771 - .L_9770)


	//   ....[0]....
.L_9770:
        /*0094*/ 	.word	0x00000e30


	//   ....[1]....
        /*0098*/ 	.word	0x00001de0


	//   ....[2]....
        /*009c*/ 	.word	0x00002cd0


	//   ....[3]....
        /*00a0*/ 	.word	0x00003bc0


	//   ....[4]....
        /*00a4*/ 	.word	0x00004f90


	//   ....[5]....
        /*00a8*/ 	.word	0x00005e80


	//   ....[6]....
        /*00ac*/ 	.word	0x00006e30


	//   ....[7]....
        /*00b0*/ 	.word	0x00007dc0


	//----- nvinfo : EIATTR_EXIT_INSTR_OFFSETS
	.align		4
.L_9771:
        /*00b4*/ 	.byte	0x04, 0x1c
        /*00b6*/ 	.short	(.L_9773 - .L_9772)


	//   ....[0]....
.L_9772:
        /*00b8*/ 	.word	0x00007100


	//   ....[1]....
        /*00bc*/ 	.word	0x00007230


	//   ....[2]....
        /*00c0*/ 	.word	0x00007250


	//   ....[3]....
        /*00c4*/ 	.word	0x00007310


	//   ....[4]....
        /*00c8*/ 	.word	0x00007350


	//   ....[5]....
        /*00cc*/ 	.word	0x00007390


	//   ....[6]....
        /*00d0*/ 	.word	0x00007420


	//   ....[7]....
        /*00d4*/ 	.word	0x00007460


	//   ....[8]....
        /*00d8*/ 	.word	0x00007500


	//   ....[9]....
        /*00dc*/ 	.word	0x00007550


	//   ....[10]....
        /*00e0*/ 	.word	0x000075a0


	//   ....[11]....
        /*00e4*/ 	.word	0x00007680


	//   ....[12]....
        /*00e8*/ 	.word	0x000077f0


	//   ....[13]....
        /*00ec*/ 	.word	0x00007960


	//   ....[14]....
        /*00f0*/ 	.word	0x00007ac0


	//   ....[15]....
        /*00f4*/ 	.word	0x00007b20


	//   ....[16]....
        /*00f8*/ 	.word	0x00007b60


	//   ....[17]....
        /*00fc*/ 	.word	0x00007c00


	//   ....[18]....
        /*0100*/ 	.word	0x00007c60


	//   ....[19]....
        /*0104*/ 	.word	0x00007dd0


	//   ....[20]....
        /*0108*/ 	.word	0x00007ee0


	//   ....[21]....
        /*010c*/ 	.word	0x00008020


	//   ....[22]....
        /*0110*/ 	.word	0x00008060


	//----- nvinfo : EIATTR_MAX_THREADS
	.align		4
.L_9773:
        /*0114*/ 	.byte	0x04, 0x05
        /*0116*/ 	.short	(.L_9775 - .L_9774)
.L_9774:
        /*0118*/ 	.word	0x00000080
        /*011c*/ 	.word	0x00000001
        /*0120*/ 	.word	0x00000001


	//----- nvinfo : EIATTR_CRS_STACK_SIZE
	.align		4
.L_9775:
        /*0124*/ 	.byte	0x04, 0x1e
        /*0126*/ 	.short	(.L_9777 - .L_9776)
.L_9776:
        /*0128*/ 	.word	0x00000000


	//----- nvinfo : EIATTR_CBANK_PARAM_SIZE
	.align		4
.L_9777:
        /*012c*/ 	.byte	0x03, 0x19
        /*012e*/ 	.short	0x002c


	//----- nvinfo : EIATTR_PARAM_CBANK
	.align		4
        /*0130*/ 	.byte	0x04, 0x0a
        /*0132*/ 	.short	(.L_9779 - .L_9778)
	.align		4
.L_9778:
        /*0134*/ 	.word	index@(.nv.constant0._ZN2at6native27unrolled_elementwise_kernelINS0_13AUnaryFunctorIaaaZZZNS0_21remainder_kernel_cudaERNS_18TensorIteratorBaseEENKUlvE_clEvENKUlvE0_clEvEUlaaE_EESt5arrayIPcLm2EELi4E23TrivialOffsetCalculatorILi1EjESD_NS0_6memory12LoadWithCastILi1EEENSE_13StoreWithCastILi1EEEEEviT_T0_T2_T3_T4_T5_)
        /*0138*/ 	.short	0x0380
        /*013a*/ 	.short	0x002c


	//----- nvinfo : EIATTR_SW_WAR
	.align		4
.L_9779:
        /*013c*/ 	.byte	0x04, 0x36
        /*013e*/ 	.short	(.L_9781 - .L_9780)
.L_9780:
        /*0140*/ 	.word	0x00000008
.L_9781:


//--------------------- .nv.info._ZN2at6native18elementwise_kernelILi128ELi4EZNS0_22gpu_kernel_impl_nocastINS0_13AUnaryFunctorIaaaZZZNS0_21remainder_kernel_cudaERNS_18TensorIteratorBaseEENKUlvE_clEvENKUlvE0_clEvEUlaaE_EEEEvS5_RKT_EUliE_EEviT1_ --------------------------
	.section	.nv.info._ZN2at6native18elementwise_kernelILi128ELi4EZNS0_22gpu_kernel_impl_nocastINS0_13AUnaryFunctorIaaaZZZNS0_21remainder_kernel_cudaERNS_18TensorIteratorBaseEENKUlvE_clEvENKUlvE0_clEvEUlaaE_EEEEvS5_RKT_EUliE_EEviT1_,"",@"SHT_CUDA_INFO"
	.sectionflags	@""
	.align	4


	//----- nvinfo : EIATTR_CUDA_API_VERSION
	.align		4
        /*0000*/ 	.byte	0x04, 0x37
        /*0002*/ 	.short	(.L_9783 - .L_9782)
.L_9782:
        /*0004*/ 	.word	0x00000082


	//----- nvinfo : EIATTR_KPARAM_INFO
	.align		4
.L_9783:
        /*0008*/ 	.byte	0x04, 0x17
        /*000a*/ 	.short	(.L_9785 - .L_9784)
.L_9784:
        /*000c*/ 	.word	0x00000000
        /*0010*/ 	.short	0x0001
        /*0012*/ 	.short	0x0008
        /*0014*/ 	.byte	0x00, 0xf0, 0x61, 0x08


	//----- nvinfo : EIATTR_KPARAM_INFO
	.align		4
.L_9785:
        /*0018*/ 	.byte	0x04, 0x17
        /*001a*/ 	.short	(.L_9787 - .L_9786)
.L_9786:
        /*001c*/ 	.word	0x00000000
        /*0020*/ 	.short	0x0000
        /*0022*/ 	.short	0x0000
        /*0024*/ 	.byte	0x00, 0xf0, 0x11, 0x00


	//----- nvinfo : EIATTR_SPARSE_MMA_MASK
	.align		4
.L_9787:
        /*0028*/ 	.byte	0x03, 0x50
        /*002a*/ 	.short	0x0000


	//----- nvinfo : EIATTR_MAXREG_COUNT
	.align		4
        /*002c*/ 	.byte	0x03, 0x1b
        /*002e*/ 	.short	0x0080


	//----- nvinfo : EIATTR_MERCURY_ISA_VERSION
	.align		4
        /*0030*/ 	.byte	0x03, 0x5f
        /*0032*/ 	.short	0x0101


	//----- nvinfo : EIATTR_VRC_CTA_INIT_COUNT
	.align		4
        /*0034*/ 	.byte	0x02, 0x4a
	.zero		1
	.zero		1


	//----- nvinfo : EIATTR_EXIT_INSTR_OFFSETS
	.align		4
        /*0038*/ 	.byte	0x04, 0x1c
        /*003a*/ 	.short	(.L_9789 - .L_9788)


	//   ....[0]....
.L_9788:
        /*003c*/ 	.word	0x000004d0


	//   ....[1]....
        /*0040*/ 	.word	0x000005e0


	//   ....[2]....
        /*0044*/ 	.word	0x000042d0


	//   ....[3]....
        /*0048*/ 	.word	0x000056b0


	//----- nvinfo : EIATTR_MAX_THREADS
	.align		4
.L_9789:
        /*004c*/ 	.byte	0x04, 0x05
        /*004e*/ 	.short	(.L_9791 - .L_9790)
.L_9790:
        /*0050*/ 	.word	0x00000080
        /*0054*/ 	.word	0x00000001
        /*0058*/ 	.word	0x00000001


	//----- nvinfo : EIATTR_CRS_STACK_SIZE
	.align		4
.L_9791:
        /*005c*/ 	.byte	0x04, 0x1e
        /*005e*/ 	.short	(.L_9793 - .L_9792)
.L_9792:
        /*0060*/ 	.word	0x00000000


	//----- nvinfo : EIATTR_CBANK_PARAM_SIZE
	.align		4
.L_9793:
        /*0064*/ 	.byte	0x03, 0x19
        /*0066*/ 	.short	0x0220


	//----- nvinfo : EIATTR_PARAM_CBANK
	.align		4
        /*0068*/ 	.byte	0x04, 0x0a
        /*006a*/ 	.short	(.L_9795 - .L_9794)
	.align		4
.L_9794:
        /*006c*/ 	.word	index@(.nv.constant0._ZN2at6native18elementwise_kernelILi128ELi4EZNS0_22gpu_kernel_impl_nocastINS0_13AUnaryFunctorIaaaZZZNS0_21remainder_kernel_cudaERNS_18TensorIteratorBaseEENKUlvE_clEvENKUlvE0_clEvEUlaaE_EEEEvS5_RKT_EUliE_EEviT1_)
        /*0070*/ 	.short	0x0380
        /*0072*/ 	.short	0x0220


	//----- nvinfo : EIATTR_SW_WAR
	.align		4
.L_9795:
        /*0074*/ 	.byte	0x04, 0x36
        /*0076*/ 	.short	(.L_9797 - .L_9796)
.L_9796:
        /*0078*/ 	.word	0x00000008
.L_9797:


//--------------------- .nv.info._ZN2at6native27unrolled_elementwise_kernelINS0_13AUnaryFunctorIaaaZZZNS0_21remainder_kernel_cudaERNS_18TensorIteratorBaseEENKUlvE_clEvENKUlvE0_clEvEUlaaE_EESt5arrayIPcLm2EELi4E23TrivialOffsetCalculatorILi1EjESD_NS0_6memory15LoadWithoutCastENSE_16StoreWithoutCastEEEviT_T0_T2_T3_T4_T5_ --------------------------
	.section	.nv.info._ZN2at6native27unrolled_elementwise_kernelINS0_13AUnaryFunctorIaaaZZZNS0_21remainder_kernel_cudaERNS_18TensorIteratorBaseEENKUlvE_clEvENKUlvE0_clEvEUlaaE_EESt5arrayIPcLm2EELi4E23TrivialOffsetCalculatorILi1EjESD_NS0_6memory15LoadWithoutCastENSE_16StoreWithoutCastEEEviT_T0_T2_T3_T4_T5_,"",@"SHT_CUDA_INFO"
	.sectionflags	@""
	.align	4


	//----- nvinfo : EIATTR_CUDA_API_VERSION
	.align		4
        /*0000*/ 	.byte	0x04, 0x37
        /*0002*/ 	.short	(.L_9799 - .L_9798)
.L_9798:
        /*0004*/ 	.word	0x00000082


	//----- nvinfo : EIATTR_KPARAM_INFO
	.align		4
.L_9799:
        /*0008*/ 	.byte	0x04, 0x17
        /*000a*/ 	.short	(.L_9801 - .L_9800)
.L_9800:
        /*000c*/ 	.word	0x00000000
        /*0010*/ 	.short	0x0006
        /*0012*/ 	.short	0x001b
        /*0014*/ 	.byte	0x00, 0xf0, 0x05, 0x00


	//----- nvinfo : EIATTR_KPARAM_INFO
	.align		4
.L_9801:
        /*0018*/ 	.byte	0x04, 0x17
        /*001a*/ 	.short	(.L_9803 - .L_9802)
.L_9802:
        /*001c*/ 	.word	0x00000000
        /*0020*/ 	.short	0x0005
        /*0022*/ 	.short	0x001a
        /*0024*/ 	.byte	0x00, 0xf0, 0x05, 0x00


	//----- nvinfo : EIATTR_KPARAM_INFO
	.align		4
.L_9803:
        /*0028*/ 	.byte	0x04, 0x17
        /*002a*/ 	.short	(.L_9805 - .L_9804)
.L_9804:
        /*002c*/ 	.word	0x00000000
        /*0030*/ 	.short	0x0004
        /*0032*/ 	.short	0x0019
        /*0034*/ 	.byte	0x00, 0xf0, 0x05, 0x00


	//----- nvinfo : EIATTR_KPARAM_INFO
	.align		4
.L_9805:
        /*0038*/ 	.byte	0x04, 0x17
        /*003a*/ 	.short	(.L_9807 - .L_9806)
.L_9806:
        /*003c*/ 	.word	0x00000000
        /*0040*/ 	.short	0x0003
        /*0042*/ 	.short	0x0018
        /*0044*/ 	.byte	0x00, 0xf0, 0x05, 0x00


	//----- nvinfo : EIATTR_KPARAM_INFO
	.align		4
.L_9807:
        /*0048*/ 	.byte	0x04, 0x17
        /*004a*/ 	.short	(.L_9809 - .L_9808)
.L_9808:
        /*004c*/ 	.word	0x00000000
        /*0050*/ 	.short	0x0002
        /*0052*/ 	.short	0x0008
        /*0054*/ 	.byte	0x00, 0xf0, 0x41, 0x00


	//----- nvinfo : EIATTR_KPARAM_INFO
	.align		4
.L_9809:
        /*0058*/ 	.byte	0x04, 0x17
        /*005a*/ 	.short	(.L_9811 - .L_9810)
.L_9810:
        /*005c*/ 	.word	0x00000000
        /*0060*/ 	.short	0x0001
        /*0062*/ 	.short	0x0004
        /*0064*/ 	.byte	0x00, 0xf0, 0x09, 0x00


	//----- nvinfo : EIATTR_KPARAM_INFO
	.align		4
.L_9811:
        /*0068*/ 	.byte	0x04, 0x17
        /*006a*/ 	.short	(.L_9813 - .L_9812)
.L_9812:
        /*006c*/ 	.word	0x00000000
        /*0070*/ 	.short	0x0000
        /*0072*/ 	.short	0x0000
        /*0074*/ 	.byte	0x00, 0xf0, 0x11, 0x00


	//----- nvinfo : EIATTR_SPARSE_MMA_MASK
	.align		4
.L_9813:
        /*0078*/ 	.byte	0x03, 0x50
        /*007a*/ 	.short	0x0000


	//----- nvinfo : EIATTR_MAXREG_COUNT
	.align		4
        /*007c*/ 	.byte	0x03, 0x1b
        /*007e*/ 	.short	0x00ff


	//----- nvinfo : EIATTR_MERCURY_ISA_VERSION
	.align		4
        /*0080*/ 	.byte	0x03, 0x5f
        /*0082*/ 	.short	0x0101


	//----- nvinfo : EIATTR_VRC_CTA_INIT_COUNT
	.align		4
        /*0084*/ 	.byte	0x02, 0x4a
	.zero		1
	.zero		1


	//----- nvinfo : EIATTR_EXIT_INSTR_OFFSETS
	.align		4
        /*0088*/ 	.byte	0x04, 0x1c
        /*008a*/ 	.short	(.L_9815 - .L_9814)


	//   ....[0]....
.L_9814:
        /*008c*/ 	.word	0x000008c0


	//   ....[1]....
        /*0090*/ 	.word	0x00000920


	//----- nvinfo : EIATTR_MAX_THREADS
	.align		4
.L_9815:
        /*0094*/ 	.byte	0x04, 0x05
        /*0096*/ 	.short	(.L_9817 - .L_9816)
.L_9816:
        /*0098*/ 	.word	0x00000080
        /*009c*/ 	.word	0x00000001
        /*00a0*/ 	.word	0x00000001


	//----- nvinfo : EIATTR_CRS_STACK_SIZE
	.align		4
.L_9817:
        /*00a4*/ 	.byte	0x04, 0x1e
        /*00a6*/ 	.short	(.L_9819 - .L_9818)
.L_9818:
        /*00a8*/ 	.word	0x00000000


	//----- nvinfo : EIATTR_CBANK_PARAM_SIZE
	.align		4
.L_9819:
        /*00ac*/ 	.byte	0x03, 0x19
        /*00ae*/ 	.short	0x001c


	//----- nvinfo : EIATTR_PARAM_CBANK
	.align		4
        /*00b0*/ 	.byte	0x04, 0x0a
        /*00b2*/ 	.short	(.L_9821 - .L_9820)
	.align		4
.L_9820:
        /*00b4*/ 	.word	index@(.nv.constant0._ZN2at6native27unrolled_elementwise_kernelINS0_13AUnaryFunctorIaaaZZZNS0_21remainder_kernel_cudaERNS_18TensorIteratorBaseEENKUlvE_clEvENKUlvE0_clEvEUlaaE_EESt5arrayIPcLm2EELi4E23TrivialOffsetCalculatorILi1EjESD_NS0_6memory15LoadWithoutCastENSE_16StoreWithoutCastEEEviT_T0_T2_T3_T4_T5_)
        /*00b8*/ 	.short	0x0380
        /*00ba*/ 	.short	0x001c


	//----- nvinfo : EIATTR_SW_WAR
	.align		4
.L_9821:
        /*00bc*/ 	.byte	0x04, 0x36
        /*00be*/ 	.short	(.L_9823 - .L_9822)
.L_9822:
        /*00c0*/ 	.word	0x00000008
.L_9823:


//--------------------- .nv.info._ZN2at6native29vectorized_elementwise_kernelILi2ENS0_13AUnaryFunctorIaaaZZZNS0_21remainder_kernel_cudaERNS_18TensorIteratorBaseEENKUlvE_clEvENKUlvE0_clEvEUlaaE_EESt5arrayIPcLm2EEEEviT0_T1_ --------------------------
	.section	.nv.info._ZN2at6native29vectorized_elementwise_kernelILi2ENS0_13AUnaryFunctorIaaaZZZNS0_21remainder_kernel_cudaERNS_18TensorIteratorBaseEENKUlvE_clEvENKUlvE0_clEvEUlaaE_EESt5arrayIPcLm2EEEEviT0_T1_,"",@"SHT_CUDA_INFO"
	.sectionflags	@""
	.align	4


	//----- nvinfo : EIATTR_CUDA_API_VERSION
	.align		4
        /*0000*/ 	.byte	0x04, 0x37
        /*0002*/ 	.short	(.L_9825 - .L_9824)
.L_9824:
        /*0004*/ 	.word	0x00000082


	//----- nvinfo : EIATTR_KPARAM_INFO
	.align		4
.L_9825:
        /*0008*/ 	.byte	0x04, 0x17
        /*000a*/ 	.short	(.L_9827 - .L_9826)
.L_9826:
        /*000c*/ 	.word	0x00000000
        /*0010*/ 	.short	0x0002
        /*0012*/ 	.short	0x0008
        /*0014*/ 	.byte	0x00, 0xf0, 0x41, 0x00


	//----- nvinfo : EIATTR_KPARAM_INFO
	.align		4
.L_9827:
        /*0018*/ 	.byte	0x04, 0x17
        /*001a*/ 	.short	(.L_9829 - .L_9828)
.L_9828:
        /*001c*/ 	.word	0x00000000
        /*0020*/ 	.short	0x0001
        /*0022*/ 	.short	0x0004
        /*0024*/ 	.byte	0x00, 0xf0, 0x09, 0x00


	//----- nvinfo : EIATTR_KPARAM_INFO
	.align		4
.L_9829:
        /*0028*/ 	.byte	0x04, 0x17
        /*002a*/ 	.short	(.L_9831 - .L_9830)
.L_9830:
        /*002c*/ 	.word	0x00000000
        /*0030*/ 	.short	0x0000
        /*0032*/ 	.short	0x0000
        /*0034*/ 	.byte	0x00, 0xf0, 0x11, 0x00


	//----- nvinfo : EIATTR_SPARSE_MMA_MASK
	.align		4
.L_9831:
        /*0038*/ 	.byte	0x03, 0x50
        /*003a*/ 	.short	0x0000


	//----- nvinfo : EIATTR_MAXREG_COUNT
	.align		4
        /*003c*/ 	.byte	0x03, 0x1b
        /*003e*/ 	.short	0x00ff


	//----- nvinfo : EIATTR_MERCURY_ISA_VERSION
	.align		4
        /*0040*/ 	.byte	0x03, 0x5f
        /*0042*/ 	.short	0x0101


	//----- nvinfo : EIATTR_VRC_CTA_INIT_COUNT
	.align		4
        /*0044*/ 	.byte	0x02, 0x4a
	.zero		1
	.zero		1


	//----- nvinfo : EIATTR_EXIT_INSTR_OFFSETS
	.align		4
        /*0048*/ 	.byte	0x04, 0x1c
        /*004a*/ 	.short	(.L_9833 - .L_9832)


	//   ....[0]....
.L_9832:
        /*004c*/ 	.word	0x00001170


	//   ....[1]....
        /*0050*/ 	.word	0x000011d0


	//   ....[2]....
        /*0054*/ 	.word	0x00001a80


	//----- nvinfo : EIATTR_MAX_THREADS
	.align		4
.L_9833:
        /*0058*/ 	.byte	0x04, 0x05
        /*005a*/ 	.short	(.L_9835 - .L_9834)
.L_9834:
        /*005c*/ 	.word	0x00000080
        /*0060*/ 	.word	0x00000001
        /*0064*/ 	.word	0x00000001


	//----- nvinfo : EIATTR_CRS_STACK_SIZE
	.align		4
.L_9835:
        /*0068*/ 	.byte	0x04, 0x1e
        /*006a*/ 	.short	(.L_9837 - .L_9836)
.L_9836:
        /*006c*/ 	.word	0x00000000


	//----- nvinfo : EIATTR_CBANK_PARAM_SIZE
	.align		4
.L_9837:
        /*0070*/ 	.byte	0x03, 0x19
        /*0072*/ 	.short	0x0018


	//----- nvinfo : EIATTR_PARAM_CBANK
	.align		4
        /*0074*/ 	.byte	0x04, 0x0a
        /*0076*/ 	.short	(.L_9839 - .L_9838)
	.align		4
.L_9838:
        /*0078*/ 	.word	index@(.nv.constant0._ZN2at6native29vectorized_elementwise_kernelILi2ENS0_13AUnaryFunctorIaaaZZZNS0_21remainder_kernel_cudaERNS_18TensorIteratorBaseEENKUlvE_clEvENKUlvE0_clEvEUlaaE_EESt5arrayIPcLm2EEEEviT0_T1_)
        /*007c*/ 	.short	0x0380
        /*007e*/ 	.short	0x0018


	//----- nvinfo : EIATTR_SW_WAR
	.align		4
.L_9839:
        /*0080*/ 	.byte	0x04, 0x36
        /*0082*/ 	.short	(.L_9841 - .L_9840)
.L_9840:
        /*0084*/ 	.word	0x00000008
.L_9841:


//--------------------- .nv.info._ZN2at6native29vectorized_elementwise_kernelILi4ENS0_13AUnaryFunctorIaaaZZZNS0_21remainder_kernel_cudaERNS_18TensorIteratorBaseEENKUlvE_clEvENKUlvE0_clEvEUlaaE_EESt5arrayIPcLm2EEEEviT0_T1_ --------------------------
	.section	.nv.info._ZN2at6native29vectorized_elementwise_kernelILi4ENS0_13AUnaryFunctorIaaaZZZNS0_21remainder_kernel_cudaERNS_18TensorIteratorBaseEENKUlvE_clEvENKUlvE0_clEvEUlaaE_EESt5arrayIPcLm2EEEEviT0_T1_,"",@"SHT_CUDA_INFO"
	.sectionflags	@""
	.align	4


	//----- nvinfo : EIATTR_CUDA_API_VERSION
	.align		4
        /*0000*/ 	.byte	0x04, 0x37
        /*0002*/ 	.short	(.L_9843 - .L_9842)
.L_9842:
        /*0004*/ 	.word	0x00000082


	//----- nvinfo : EIATTR_KPARAM_INFO
	.align		4
.L_9843:
        /*0008*/ 	.byte	0x04, 0x17
        /*000a*/ 	.short	(.L_9845 - .L_9844)
.L_9844:
        /*000c*/ 	.word	0x00000000
        /*0010*/ 	.short	0x0002
        /*0012*/ 	.short	0x0008
        /*0014*/ 	.byte	0x00, 0xf0, 0x41, 0x00


	//----- nvinfo : EIATTR_KPARAM_INFO
	.align		4
.L_9845:
        /*0018*/ 	.byte	0x04, 0x17
        /*001a*/ 	.short	(.L_9847 - .L_9846)
.L_9846:
        /*001c*/ 	.word	0x00000000
        /*0020*/ 	.short	0x0001
        /*0022*/ 	.short	0x0004
        /*0024*/ 	.byte	0x00, 0xf0, 0x09, 0x00


	//----- nvinfo : EIATTR_KPARAM_INFO
	.align		4
.L_9847:
        /*0028*/ 	.byte	0x04, 0x17
        /*002a*/ 	.short	(.L_9849 - .L_9848)
.L_9848:
        /*002c*/ 	.word	0x00000000
        /*0030*/ 	.short	0x0000
        /*0032*/ 	.short	0x0000
        /*0034*/ 	.byte	0x00, 0xf0, 0x11, 0x00


	//----- nvinfo : EIATTR_SPARSE_MMA_MASK
	.align		4
.L_9849:
        /*0038*/ 	.byte	0x03, 0x50
        /*003a*/ 	.short	0x0000


	//----- nvinfo : EIATTR_MAXREG_COUNT
	.align		4
        /*003c*/ 	.byte	0x03, 0x1b
        /*003e*/ 	.short	0x00ff


	//----- nvinfo : EIATTR_MERCURY_ISA_VERSION
	.align		4
        /*0040*/ 	.byte	0x03, 0x5f
        /*0042*/ 	.short	0x0101


	//----- nvinfo : EIATTR_VRC_CTA_INIT_COUNT
	.align		4
        /*0044*/ 	.byte	0x02, 0x4a
	.zero		1
	.zero		1


	//----- nvinfo : EIATTR_EXIT_INSTR_OFFSETS
	.align		4
        /*0048*/ 	.byte	0x04, 0x1c
        /*004a*/ 	.short	(.L_9851 - .L_9850)


	//   ....[0]....
.L_9850:
        /*004c*/ 	.word	0x00001170


	//   ....[1]....
        /*0050*/ 	.word	0x000011d0


	//   ....[2]....
        /*0054*/ 	.word	0x00001b30


	//----- nvinfo : EIATTR_MAX_THREADS
	.align		4
.L_9851:
        /*0058*/ 	.byte	0x04, 0x05
        /*005a*/ 	.short	(.L_9853 - .L_9852)
.L_9852:
        /*005c*/ 	.word	0x00000080
        /*0060*/ 	.word	0x00000001
        /*0064*/ 	.word	0x00000001


	//----- nvinfo : EIATTR_CRS_STACK_SIZE
	.align		4
.L_9853:
        /*0068*/ 	.byte	0x04, 0x1e
        /*006a*/ 	.short	(.L_9855 - .L_9854)
.L_9854:
        /*006c*/ 	.word	0x00000000


	//----- nvinfo : EIATTR_CBANK_PARAM_SIZE
	.align		4
.L_9855:
        /*0070*/ 	.byte	0x03, 0x19
        /*0072*/ 	.short	0x0018


	//----- nvinfo : EIATTR_PARAM_CBANK
	.align		4
        /*0074*/ 	.byte	0x04, 0x0a
        /*0076*/ 	.short	(.L_9857 - .L_9856)
	.align		4
.L_9856:
        /*0078*/ 	.word	index@(.nv.constant0._ZN2at6native29vectorized_elementwise_kernelILi4ENS0_13AUnaryFunctorIaaaZZZNS0_21remainder_kernel_cudaERNS_18TensorIteratorBaseEENKUlvE_clEvENKUlvE0_clEvEUlaaE_EESt5arrayIPcLm2EEEEviT0_T1_)
        /*007c*/ 	.short	0x0380
        /*007e*/ 	.short	0x0018


	//----- nvinfo : EIATTR_SW_WAR
	.align		4
.L_9857:
        /*0080*/ 	.byte	0x04, 0x36
        /*0082*/ 	.short	(.L_9859 - .L_9858)
.L_9858:
        /*0084*/ 	.word	0x00000008
.L_9859:


//--------------------- .nv.info._ZN2at6native29vectorized_elementwise_kernelILi8ENS0_13AUnaryFunctorIaaaZZZNS0_21remainder_kernel_cudaERNS_18TensorIteratorBaseEENKUlvE_clEvENKUlvE0_clEvEUlaaE_EESt5arrayIPcLm2EEEEviT0_T1_ --------------------------
	.section	.nv.info._ZN2at6native29vectorized_elementwise_kernelILi8ENS0_13AUnaryFunctorIaaaZZZNS0_21remainder_kernel_cudaERNS_18TensorIteratorBaseEENKUlvE_clEvENKUlvE0_clEvEUlaaE_EESt5arrayIPcLm2EEEEviT0_T1_,"",@"SHT_CUDA_INFO"
	.sectionflags	@""
	.align	4


	//----- nvinfo : EIATTR_CUDA_API_VERSION
	.align		4
        /*0000*/ 	.byte	0x04, 0x37
        /*0002*/ 	.short	(.L_9861 - .L_9860)
.L_9860:
        /*0004*/ 	.word	0x00000082


	//----- nvinfo : EIATTR_KPARAM_INFO
	.align		4
.L_9861:
        /*0008*/ 	.byte	0x04, 0x17
        /*000a*/ 	.short	(.L_9863 - .L_9862)
.L_9862:
        /*000c*/ 	.word	0x00000000
        /*0010*/ 	.short	0x0002
        /*0012*/ 	.short	0x0008
        /*0014*/ 	.byte	0x00, 0xf0, 0x41, 0x00


	//----- nvinfo : EIATTR_KPARAM_INFO
	.align		4
.L_9863:
        /*0018*/ 	.byte	0x04, 0x17
        /*001a*/ 	.short	(.L_9865 - .L_9864)
.L_9864:
        /*001c*/ 	.word	0x00000000
        /*0020*/ 	.short	0x0001
        /*0022*/ 	.short	0x0004
        /*0024*/ 	.byte	0x00, 0xf0, 0x09, 0x00


	//----- nvinfo : EIATTR_KPARAM_INFO
	.align		4
.L_9865:
        /*0028*/ 	.byte	0x04, 0x17
        /*002a*/ 	.short	(.L_9867 - .L_9866)
.L_9866:
        /*002c*/ 	.word	0x00000000
        /*0030*/ 	.short	0x0000
        /*0032*/ 	.short	0x0000
        /*0034*/ 	.byte	0x00, 0xf0, 0x11, 0x00


	//----- nvinfo : EIATTR_SPARSE_MMA_MASK
	.align		4
.L_9867:
        /*0038*/ 	.byte	0x03, 0x50
        /*003a*/ 	.short	0x0000


	//----- nvinfo : EIATTR_MAXREG_COUNT
	.align		4
        /*003c*/ 	.byte	0x03, 0x1b
        /*003e*/ 	.short	0x00ff


	//----- nvinfo : EIATTR_MERCURY_ISA_VERSION
	.align		4
        /*0040*/ 	.byte	0x03, 0x5f
        /*0042*/ 	.short	0x0101


	//----- nvinfo : EIATTR_VRC_CTA_INIT_COUNT
	.align		4
        /*0044*/ 	.byte	0x02, 0x4a
	.zero		1
	.zero		1


	//----- nvinfo : EIATTR_EXIT_INSTR_OFFSETS
	.align		4
        /*0048*/ 	.byte	0x04, 0x1c
        /*004a*/ 	.short	(.L_9869 - .L_9868)


	//   ....[0]....
.L_9868:
        /*004c*/ 	.word	0x00000010


	//----- nvinfo : EIATTR_MAX_THREADS
	.align		4
.L_9869:
        /*0050*/ 	.byte	0x04, 0x05
        /*0052*/ 	.short	(.L_9871 - .L_9870)
.L_9870:
        /*0054*/ 	.word	0x00000080
        /*0058*/ 	.word	0x00000001
        /*005c*/ 	.word	0x00000001


	//----- nvinfo : EIATTR_CBANK_PARAM_SIZE
	.align		4
.L_9871:
        /*0060*/ 	.byte	0x03, 0x19
        /*0062*/ 	.short	0x0018


	//----- nvinfo : EIATTR_PARAM_CBANK
	.align		4
        /*0064*/ 	.byte	0x04, 0x0a
        /*0066*/ 	.short	(.L_9873 - .L_9872)
	.align		4
.L_9872:
        /*0068*/ 	.word	index@(.nv.constant0._ZN2at6native29vectorized_elementwise_kernelILi8ENS0_13AUnaryFunctorIaaaZZZNS0_21remainder_kernel_cudaERNS_18TensorIteratorBaseEENKUlvE_clEvENKUlvE0_clEvEUlaaE_EESt5arrayIPcLm2EEEEviT0_T1_)
        /*006c*/ 	.short	0x0380
        /*006e*/ 	.short	0x0018


	//----- nvinfo : EIATTR_SW_WAR
	.align		4
.L_9873:
        /*0070*/ 	.byte	0x04, 0x36
        /*0072*/ 	.short	(.L_9875 - .L_9874)
.L_9874:
        /*0074*/ 	.word	0x00000008
.L_9875:


//--------------------- .nv.info._ZN2at6native18elementwise_kernelILi128ELi4EZNS0_15gpu_kernel_implINS0_13BinaryFunctorIhhhZZZNS0_21remainder_kernel_cudaERNS_18TensorIteratorBaseEENKUlvE_clEvENKUlvE_clEvEUlhhE_EEEEvS5_RKT_EUliE_EEviT1_ --------------------------
	.section	.nv.info._ZN2at6native18elementwise_kernelILi128ELi4EZNS0_15gpu_kernel_implINS0_13BinaryFunctorIhhhZZZNS0_21remainder_kernel_cudaERNS_18TensorIteratorBaseEENKUlvE_clEvENKUlvE_clEvEUlhhE_EEEEvS5_RKT_EUliE_EEviT1_,"",@"SHT_CUDA_INFO"
	.sectionflags	@""
	.align	4


	//----- nvinfo : EIATTR_CUDA_API_VERSION
	.align		4
        /*0000*/ 	.byte	0x04, 0x37
        /*0002*/ 	.short	(.L_9877 - .L_9876)
.L_9876:
        /*0004*/ 	.word	0x00000082


	//----- nvinfo : EIATTR_KPARAM_INFO
	.align		4
.L_9877:
        /*0008*/ 	.byte	0x04, 0x17
        /*000a*/ 	.short	(.L_9879 - .L_9878)
.L_9878:
        /*000c*/ 	.word	0x00000000
        /*0010*/ 	.short	0x0001
        /*0012*/ 	.short	0x0008
        /*0014*/ 	.byte	0x00, 0xf0, 0x21, 0x0a


	//----- nvinfo : EIATTR_KPARAM_INFO
	.align		4
.L_9879:
        /*0018*/ 	.byte	0x04, 0x17
        /*001a*/ 	.short	(.L_9881 - .L_9880)
.L_9880:
        /*001c*/ 	.word	0x00000000
        /*0020*/ 	.short	0x0000
        /*0022*/ 	.short	0x0000
        /*0024*/ 	.byte	0x00, 0xf0, 0x11, 0x00


	//----- nvinfo : EIATTR_SPARSE_MMA_MASK
	.align		4
.L_9881:
        /*0028*/ 	.byte	0x03, 0x50
        /*002a*/ 	.short	0x0000


	//----- nvinfo : EIATTR_MAXREG_COUNT
	.align		4
        /*002c*/ 	.byte	0x03, 0x1b
        /*002e*/ 	.short	0x0080


	//----- nvinfo : EIATTR_EXTERNS
	.align		4
        /*0030*/ 	.byte	0x04, 0x0f
        /*0032*/ 	.short	(.L_9883 - .L_9882)


	//   ....[0]....
	.align		4
.L_9882:
        /*0034*/ 	.word	index@(__assertfail)


	//----- nvinfo : EIATTR_MERCURY_ISA_VERSION
	.align		4
.L_9883:
        /*0038*/ 	.byte	0x03, 0x5f
        /*003a*/ 	.short	0x0101


	//----- nvinfo : EIATTR_VRC_CTA_INIT_COUNT
	.align		4
        /*003c*/ 	.byte	0x02, 0x4a
	.zero		1
	.zero		1


	//----- nvinfo : EIATTR_SYSCALL_OFFSETS
	.align		4
        /*0040*/ 	.byte	0x04, 0x46
        /*0042*/ 	.short	(.L_9885 - .L_9884)


	//   ....[0]....
.L_9884:
        /*0044*/ 	.word	0x000024a0


	//   ....[1]....
        /*0048*/ 	.word	0x00003330


	//   ....[2]....
        /*004c*/ 	.word	0x00004100


	//   ....[3]....
        /*0050*/ 	.word	0x00006740


	//   ....[4]....
        /*0054*/ 	.word	0x000075d0


	//   ....[5]....
        /*0058*/ 	.word	0x00008210


	//   ....[6]....
        /*005c*/ 	.word	0x0000a910


	//   ....[7]....
        /*0060*/ 	.word	0x0000b7a0


	//   ....[8]....
        /*0064*/ 	.word	0x0000c3e0


	//   ....[9]....
        /*0068*/ 	.word	0x0000eb00


	//   ....[10]....
        /*006c*/ 	.word	0x0000f990


	//   ....[11]....
        /*0070*/ 	.word	0x000105a0


	//----- nvinfo : EIATTR_EXIT_INSTR_OFFSETS
	.align		4
.L_9885:
        /*0074*/ 	.byte	0x04, 0x1c
        /*0076*/ 	.short	(.L_9887 - .L_9886)


	//   ....[0]....
.L_9886:
        /*0078*/ 	.word	0x0000c670


	//   ....[1]....
        /*007c*/ 	.word	0x0000fb40


	//   ....[2]....
        /*0080*/ 	.word	0x0000fb60


	//   ....[3]....
        /*0084*/ 	.word	0x0000fc00


	//   ....[4]....
        /*0088*/ 	.word	0x0000fc30


	//   ....[5]....
        /*008c*/ 	.word	0x0000fc50


	//   ....[6]....
        /*0090*/ 	.word	0x0000fce0


	//   ....[7]....
        /*0094*/ 	.word	0x0000fd20


	//   ....[8]....
        /*0098*/ 	.word	0x0000fdc0


	//   ....[9]....
        /*009c*/ 	.word	0x0000fe10


	//   ....[10]....
        /*00a0*/ 	.word	0x0000fe40


	//   ....[11]....
        /*00a4*/ 	.word	0x0000ff00


	//   ....[12]....
        /*00a8*/ 	.word	0x00010040


	//   ....[13]....
        /*00ac*/ 	.word	0x00010180


	//   ....[14]....
        /*00b0*/ 	.word	0x000102e0


	//   ....[15]....
        /*00b4*/ 	.word	0x00010320


	//   ....[16]....
        /*00b8*/ 	.word	0x00010350


	//   ....[17]....
        /*00bc*/ 	.word	0x00010400


	//   ....[18]....
        /*00c0*/ 	.word	0x00010440


	//   ....[19]....
        /*00c4*/ 	.word	0x000105b0


	//   ....[20]....
        /*00c8*/ 	.word	0x00010690


	//   ....[21]....
        /*00cc*/ 	.word	0x00010730


	//   ....[22]....
        /*00d0*/ 	.word	0x00010760


	//   ....[23]....
        /*00d4*/ 	.word	0x000107b0


	//   ....[24]....
        /*00d8*/ 	.word	0x000107f0


	//----- nvinfo : EIATTR_MAX_THREADS
	.align		4
.L_9887:
        /*00dc*/ 	.byte	0x04, 0x05
        /*00de*/ 	.short	(.L_9889 - .L_9888)
.L_9888:
        /*00e0*/ 	.word	0x00000080
        /*00e4*/ 	.word	0x00000001
        /*00e8*/ 	.word	0x00000001


	//----- nvinfo : EIATTR_CRS_STACK_SIZE
	.align		4
.L_9889:
        /*00ec*/ 	.byte	0x04, 0x1e
        /*00ee*/ 	.short	(.L_9891 - .L_9890)
.L_9890:
        /*00f0*/ 	.word	0x00000000


	//----- nvinfo : EIATTR_CBANK_PARAM_SIZE
	.align		4
.L_9891:
        /*00f4*/ 	.byte	0x03, 0x19
        /*00f6*/ 	.short	0x0290


	//----- nvinfo : EIATTR_PARAM_CBANK
	.align		4
        /*00f8*/ 	.byte	0x04, 0x0a
        /*00fa*/ 	.short	(.L_9893 - .L_9892)
	.align		4
.L_9892:
        /*00fc*/ 	.word	index@(.nv.constant0._ZN2at6native18elementwise_kernelILi128ELi4EZNS0_15gpu_kernel_implINS0_13BinaryFunctorIhhhZZZNS0_21remainder_kernel_cudaERNS_18TensorIteratorBaseEENKUlvE_clEvENKUlvE_clEvEUlhhE_EEEEvS5_RKT_EUliE_EEviT1_)
        /*0100*/ 	.short	0x0380
        /*0102*/ 	.short	0x0290


	//----- nvinfo : EIATTR_SW_WAR
	.align		4
.L_9893:
        /*0104*/ 	.byte	0x04, 0x36
        /*0106*/ 	.short	(.L_9895 - .L_9894)
.L_9894:
        /*0108*/ 	.word	0x00000008
.L_9895:


//--------------------- .nv.info._ZN2at6native27unrolled_elementwise_kernelINS0_13BinaryFunctorIhhhZZZNS0_21remainder_kernel_cudaERNS_18TensorIteratorBaseEENKUlvE_clEvENKUlvE_clEvEUlhhE_EESt5arrayIPcLm3EELi4E23TrivialOffsetCalculatorILi2EjESC_ILi1EjENS0_6memory12LoadWithCastILi2EEENSF_13StoreWithCastILi1EEEEEviT_T0_T2_T3_T4_T5_ --------------------------
	.section	.nv.info._ZN2at6native27unrolled_elementwise_kernelINS0_13BinaryFunctorIhhhZZZNS0_21remainder_kernel_cudaERNS_18TensorIteratorBaseEENKUlvE_clEvENKUlvE_clEvEUlhhE_EESt5arrayIPcLm3EELi4E23TrivialOffsetCalculatorILi2EjESC_ILi1EjENS0_6memory12LoadWithCastILi2EEENSF_13StoreWithCastILi1EEEEEviT_T0_T2_T3_T4_T5_,"",@"SHT_CUDA_INFO"
	.sectionflags	@""
	.align	4


	//----- nvinfo : EIATTR_CUDA_API_VERSION
	.align		4
        /*0000*/ 	.byte	0x04, 0x37
        /*0002*/ 	.short	(.L_9897 - .L_9896)
.L_9896:
        /*0004*/ 	.word	0x00000082


	//----- nvinfo : EIATTR_KPARAM_INFO
	.align		4
.L_9897:
        /*0008*/ 	.byte	0x04, 0x17
        /*000a*/ 	.short	(.L_9899 - .L_9898)
.L_9898:
        /*000c*/ 	.word	0x00000000
        /*0010*/ 	.short	0x0006
        /*0012*/ 	.short	0x0030
        /*0014*/ 	.byte	0x00, 0xf0, 0x21, 0x00


	//----- nvinfo : EIATTR_KPARAM_INFO
	.align		4
.L_9899:
        /*0018*/ 	.byte	0x04, 0x17
        /*001a*/ 	.short	(.L_9901 - .L_9900)
.L_9900:
        /*001c*/ 	.word	0x00000000
        /*0020*/ 	.short	0x0005
        /*0022*/ 	.short	0x0024
        /*0024*/ 	.byte	0x00, 0xf0, 0x31, 0x00


	//----- nvinfo : EIATTR_KPARAM_INFO
	.align		4
.L_9901:
        /*0028*/ 	.byte	0x04, 0x17
        /*002a*/ 	.short	(.L_9903 - .L_9902)
.L_9902:
        /*002c*/ 	.word	0x00000000
        /*0030*/ 	.short	0x0004
        /*0032*/ 	.short	0x0021
        /*0034*/ 	.byte	0x00, 0xf0, 0x05, 0x00


	//----- nvinfo : EIATTR_KPARAM_INFO
	.align		4
.L_9903:
        /*0038*/ 	.byte	0x04, 0x17
        /*003a*/ 	.short	(.L_9905 - .L_9904)
.L_9904:
        /*003c*/ 	.word	0x00000000
        /*0040*/ 	.short	0x0003
        /*0042*/ 	.short	0x0020
        /*0044*/ 	.byte	0x00, 0xf0, 0x05, 0x00


	//----- nvinfo : EIATTR_KPARAM_INFO
	.align		4
.L_9905:
        /*0048*/ 	.byte	0x04, 0x17
        /*004a*/ 	.short	(.L_9907 - .L_9906)
.L_9906:
        /*004c*/ 	.word	0x00000000
        /*0050*/ 	.short	0x0002
        /*0052*/ 	.short	0x0008
        /*0054*/ 	.byte	0x00, 0xf0, 0x61, 0x00


	//----- nvinfo : EIATTR_KPARAM_INFO
	.align		4
.L_9907:
        /*0058*/ 	.byte	0x04, 0x17
        /*005a*/ 	.short	(.L_9909 - .L_9908)
.L_9908:
        /*005c*/ 	.word	0x00000000
        /*0060*/ 	.short	0x0001
        /*0062*/ 	.short	0x0004
        /*0064*/ 	.byte	0x00, 0xf0, 0x05, 0x00


	//----- nvinfo : EIATTR_KPARAM_INFO
	.align		4
.L_9909:
        /*0068*/ 	.byte	0x04, 0x17
        /*006a*/ 	.short	(.L_9911 - .L_9910)
.L_9910:
        /*006c*/ 	.word	0x00000000
        /*0070*/ 	.short	0x0000
        /*0072*/ 	.short	0x0000
        /*0074*/ 	.byte	0x00, 0xf0, 0x11, 0x00


	//----- nvinfo : EIATTR_SPARSE_MMA_MASK
	.align		4
.L_9911:
        /*0078*/ 	.byte	0x03, 0x50
        /*007a*/ 	.short	0x0000


	//----- nvinfo : EIATTR_MAXREG_COUNT
	.align		4
        /*007c*/ 	.byte	0x03, 0x1b
        /*007e*/ 	.short	0x00ff


	//----- nvinfo : EIATTR_EXTERNS
	.align		4
        /*0080*/ 	.byte	0x04, 0x0f
        /*0082*/ 	.short	(.L_9913 - .L_9912)


	//   ....[0]....
	.align		4
.L_9912:
        /*0084*/ 	.word	index@(__assertfail)


	//----- nvinfo : EIATTR_MERCURY_ISA_VERSION
	.align		4
.L_9913:
        /*0088*/ 	.byte	0x03, 0x5f
        /*008a*/ 	.short	0x0101


	//----- nvinfo : EIATTR_VRC_CTA_INIT_COUNT
	.align		4
        /*008c*/ 	.byte	0x02, 0x4a
	.zero		1
	.zero		1


	//----- nvinfo : EIATTR_SYSCALL_OFFSETS
	.align		4
        /*0090*/ 	.byte	0x04, 0x46
        /*0092*/ 	.short	(.L_9915 - .L_9914)


	//   ....[0]....
.L_9914:
        /*0094*/ 	.word	0x00000e90


	//   ....[1]....
        /*0098*/ 	.word	0x00001d50


	//   ....[2]....
        /*009c*/ 	.word	0x00002d50


	//   ....[3]....
        /*00a0*/ 	.word	0x00003c10


	//   ....[4]....
        /*00a4*/ 	.word	0x00004b50


	//   ....[5]....
        /*00a8*/ 	.word	0x00005a10


	//   ....[6]....
        /*00ac*/ 	.word	0x00006950


	//   ....[7]....
        /*00b0*/ 	.word	0x00007820


	//   ....[8]....
        /*00b4*/ 	.word	0x00008a30


	//   ....[9]....
        /*00b8*/ 	.word	0x00009870


	//   ....[10]....
        /*00bc*/ 	.word	0x0000a770


	//   ....[11]....
        /*00c0*/ 	.word	0x0000b640


	//----- nvinfo : EIATTR_EXIT_INSTR_OFFSETS
	.align		4
.L_9915:
        /*00c4*/ 	.byte	0x04, 0x1c
        /*00c6*/ 	.short	(.L_9917 - .L_9916)


	//   ....[0]....
.L_9916:
        /*00c8*/ 	.word	0x0000aa20


	//   ....[1]....
        /*00cc*/ 	.word	0x0000ab50


	//   ....[2]....
        /*00d0*/ 	.word	0x0000ab70


	//   ....[3]....
        /*00d4*/ 	.word	0x0000ac10


	//   ....[4]....
        /*00d8*/ 	.word	0x0000ac40


	//   ....[5]....
        /*00dc*/ 	.word	0x0000ac70


	//   ....[6]....
        /*00e0*/ 	.word	0x0000ad10


	//   ....[7]....
        /*00e4*/ 	.word	0x0000ad60


	//   ....[8]....
        /*00e8*/ 	.word	0x0000ae10


	//   ....[9]....
        /*00ec*/ 	.word	0x0000ae70


	//   ....[10]....
        /*00f0*/ 	.word	0x0000aeb0


	//   ....[11]....
        /*00f4*/ 	.word	0x0000af80


	//   ....[12]....
        /*00f8*/ 	.word	0x0000b0d0


	//   ....[13]....
        /*00fc*/ 	.word	0x0000b220


	//   ....[14]....
        /*0100*/ 	.word	0x0000b380


	//   ....[15]....
        /*0104*/ 	.word	0x0000b3c0


	//   ....[16]....
        /*0108*/ 	.word	0x0000b3f0


	//   ....[17]....
        /*010c*/ 	.word	0x0000b490


	//   ....[18]....
        /*0110*/ 	.word	0x0000b4e0


	//   ....[19]....
        /*0114*/ 	.word	0x0000b650


	//   ....[20]....
        /*0118*/ 	.word	0x0000b740


	//   ....[21]....
        /*011c*/ 	.word	0x0000b7f0


	//   ....[22]....
        /*0120*/ 	.word	0x0000b820


	//   ....[23]....
        /*0124*/ 	.word	0x0000b870


	//   ....[24]....
        /*0128*/ 	.word	0x0000b8c0


	//----- nvinfo : EIATTR_MAX_THREADS
	.align		4
.L_9917:
        /*012c*/ 	.byte	0x04, 0x05
        /*012e*/ 	.short	(.L_9919 - .L_9918)
.L_9918:
        /*0130*/ 	.word	0x00000080
        /*0134*/ 	.word	0x00000001
        /*0138*/ 	.word	0x00000001


	//----- nvinfo : EIATTR_CRS_STACK_SIZE
	.align		4
.L_9919:
        /*013c*/ 	.byte	0x04, 0x1e
        /*013e*/ 	.short	(.L_9921 - .L_9920)
.L_9920:
        /*0140*/ 	.word	0x00000000


	//----- nvinfo : EIATTR_CBANK_PARAM_SIZE
	.align		4
.L_9921:
        /*0144*/ 	.byte	0x03, 0x19
        /*0146*/ 	.short	0x0038


	//----- nvinfo : EIATTR_PARAM_CBANK
	.align		4
        /*0148*/ 	.byte	0x04, 0x0a
        /*014a*/ 	.short	(.L_9923 - .L_9922)
	.align		4
.L_9922:
        /*014c*/ 	.word	index@(.nv.constant0._ZN2at6native27unrolled_elementwise_kernelINS0_13BinaryFunctorIhhhZZZNS0_21remainder_kernel_cudaERNS_18TensorIteratorBaseEENKUlvE_clEvENKUlvE_clEvEUlhhE_EESt5arrayIPcLm3EELi4E23TrivialOffsetCalculatorILi2EjESC_ILi1EjENS0_6memory12LoadWithCastILi2EEENSF_13StoreWithCastILi1EEEEEviT_T0_T2_T3_T4_T5_)
        /*0150*/ 	.short	0x0380
        /*0152*/ 	.short	0x0038


	//----- nvinfo : EIATTR_SW_WAR
	.align		4
.L_9923:
        /*0154*/ 	.byte	0x04, 0x36
        /*0156*/ 	.short	(.L_9925 - .L_9924)
.L_9924:
        /*0158*/ 	.word	0x00000008
.L_9925:


//--------------------- .nv.info._ZN2at6native18elementwise_kernelILi128ELi4EZNS0_22gpu_kernel_impl_nocastINS0_13BinaryFunctorIhhhZZZNS0_21remainder_kernel_cudaERNS_18TensorIteratorBaseEENKUlvE_clEvENKUlvE_clEvEUlhhE_EEEEvS5_RKT_EUliE_EEviT1_ --------------------------
	.section	.nv.info._ZN2at6native18elementwise_kernelILi128ELi4EZNS0_22gpu_kernel_impl_nocastINS0_13BinaryFunctorIhhhZZZNS0_21remainder_kernel_cudaERNS_18TensorIteratorBaseEENKUlvE_clEvENKUlvE_clEvEUlhhE_EEEEvS5_RKT_EUliE_EEviT1_,"",@"SHT_CUDA_INFO"
	.sectionflags	@""
	.align	4


	//----- nvinfo : EIATTR_CUDA_API_VERSION
	.align		4
        /*0000*/ 	.byte	0x04, 0x37
        /*0002*/ 	.short	(.L_9927 - .L_9926)
.L_9926:
        /*0004*/ 	.word	0x00000082


	//----- nvinfo : EIATTR_KPARAM_INFO
	.align		4
.L_9927:
        /*0008*/ 	.byte	0x04, 0x17
        /*000a*/ 	.short	(.L_9929 - .L_9928)
.L_9928:
        /*000c*/ 	.word	0x00000000
        /*0010*/ 	.short	0x0001
        /*0012*/ 	.short	0x0008
        /*0014*/ 	.byte	0x00, 0xf0, 0x21, 0x0a


	//----- nvinfo : EIATTR_KPARAM_INFO
	.align		4
.L_9929:
        /*0018*/ 	.byte	0x04, 0x17
        /*001a*/ 	.short	(.L_9931 - .L_9930)
.L_9930:
        /*001c*/ 	.word	0x00000000
        /*0020*/ 	.short	0x0000
        /*0022*/ 	.short	0x0000
        /*0024*/ 	.byte	0x00, 0xf0, 0x11, 0x00


	//----- nvinfo : EIATTR_SPARSE_MMA_MASK
	.align		4
.L_9931:
        /*0028*/ 	.byte	0x03, 0x50
        /*002a*/ 	.short	0x0000


	//----- nvinfo : EIATTR_MAXREG_COUNT
	.align		4
        /*002c*/ 	.byte	0x03, 0x1b
        /*002e*/ 	.short	0x0080


	//----- nvinfo : EIATTR_MERCURY_ISA_VERSION
	.align		4
        /*0030*/ 	.byte	0x03, 0x5f
        /*0032*/ 	.short	0x0101


	//----- nvinfo : EIATTR_VRC_CTA_INIT_COUNT
	.align		4
        /*0034*/ 	.byte	0x02, 0x4a
	.zero		1
	.zero		1


	//----- nvinfo : EIATTR_EXIT_INSTR_OFFSETS
	.align		4
        /*0038*/ 	.byte	0x04, 0x1c
        /*003a*/ 	.short	(.L_9933 - .L_9932)


	//   ....[0]....
.L_9932:
        /*003c*/ 	.word	0x00000440


	//   ....[1]....
        /*0040*/ 	.word	0x00000520


	//   ....[2]....
        /*0044*/ 	.word	0x00004bd0


	//   ....[3]....
        /*0048*/ 	.word	0x000062d0


	//----- nvinfo : EIATTR_MAX_THREADS
	.align		4
.L_9933:
        /*004c*/ 	.byte	0x04, 0x05
        /*004e*/ 	.short	(.L_9935 - .L_9934)
.L_9934:
        /*0050*/ 	.word	0x00000080
        /*0054*/ 	.word	0x00000001
        /*0058*/ 	.word	0x00000001


	//----- nvinfo : EIATTR_CRS_STACK_SIZE
	.align		4
.L_9935:
        /*005c*/ 	.byte	0x04, 0x1e
        /*005e*/ 	.short	(.L_9937 - .L_9936)
.L_9936:
        /*0060*/ 	.word	0x00000000


	//----- nvinfo : EIATTR_CBANK_PARAM_SIZE
	.align		4
.L_9937:
        /*0064*/ 	.byte	0x03, 0x19
        /*0066*/ 	.short	0x0290


	//----- nvinfo : EIATTR_PARAM_CBANK
	.align		4
        /*0068*/ 	.byte	0x04, 0x0a
        /*006a*/ 	.short	(.L_9939 - .L_9938)
	.align		4
.L_9938:
        /*006c*/ 	.word	index@(.nv.constant0._ZN2at6native18elementwise_kernelILi128ELi4EZNS0_22gpu_kernel_impl_nocastINS0_13BinaryFunctorIhhhZZZNS0_21remainder_kernel_cudaERNS_18TensorIteratorBaseEENKUlvE_clEvENKUlvE_clEvEUlhhE_EEEEvS5_RKT_EUliE_EEviT1_)
        /*0070*/ 	.short	0x0380
        /*0072*/ 	.short	0x0290


	//----- nvinfo : EIATTR_SW_WAR
	.align		4
.L_9939:
        /*0074*/ 	.byte	0x04, 0x36
        /*0076*/ 	.short	(.L_9941 - .L_9940)
.L_9940:
        /*0078*/ 	.word	0x00000008
.L_9941:


//--------------------- .nv.info._ZN2at6native27unrolled_elementwise_kernelINS0_13BinaryFunctorIhhhZZZNS0_21remainder_kernel_cudaERNS_18TensorIteratorBaseEENKUlvE_clEvENKUlvE_clEvEUlhhE_EESt5arrayIPcLm3EELi4E23TrivialOffsetCalculatorILi2EjESC_ILi1EjENS0_6memory15LoadWithoutCastENSF_16StoreWithoutCastEEEviT_T0_T2_T3_T4_T5_ --------------------------
	.section	.nv.info._ZN2at6native27unrolled_elementwise_kernelINS0_13BinaryFunctorIhhhZZZNS0_21remainder_kernel_cudaERNS_18TensorIteratorBaseEENKUlvE_clEvENKUlvE_clEvEUlhhE_EESt5arrayIPcLm3EELi4E23TrivialOffsetCalculatorILi2EjESC_ILi1EjENS0_6memory15LoadWithoutCastENSF_16StoreWithoutCastEEEviT_T0_T2_T3_T4_T5_,"",@"SHT_CUDA_INFO"
	.sectionflags	@""
	.align	4


	//----- nvinfo : EIATTR_CUDA_API_VERSION
	.align		4
        /*0000*/ 	.byte	0x04, 0x37
        /*0002*/ 	.short	(.L_9943 - .L_9942)
.L_9942:
        /*0004*/ 	.word	0x00000082


	//----- nvinfo : EIATTR_KPARAM_INFO
	.align		4
.L_9943:
        /*0008*/ 	.byte	0x04, 0x17
        /*000a*/ 	.short	(.L_9945 - .L_9944)
.L_9944:
        /*000c*/ 	.word	0x00000000
        /*0010*/ 	.short	0x0006
        /*0012*/ 	.short	0x0023
        /*0014*/ 	.byte	0x00, 0xf0, 0x05, 0x00


	//----- nvinfo : EIATTR_KPARAM_INFO
	.align		4
.L_9945:
        /*0018*/ 	.byte	0x04, 0x17
        /*001a*/ 	.short	(.L_9947 - .L_9946)
.L_9946:
        /*001c*/ 	.word	0x00000000
        /*0020*/ 	.short	0x0005
        /*0022*/ 	.short	0x0022
        /*0024*/ 	.byte	0x00, 0xf0, 0x05, 0x00


	//----- nvinfo : EIATTR_KPARAM_INFO
	.align		4
.L_9947:
        /*0028*/ 	.byte	0x04, 0x17
        /*002a*/ 	.short	(.L_9949 - .L_9948)
.L_9948:
        /*002c*/ 	.word	0x00000000
        /*0030*/ 	.short	0x0004
        /*0032*/ 	.short	0x0021
        /*0034*/ 	.byte	0x00, 0xf0, 0x05, 0x00


	//----- nvinfo : EIATTR_KPARAM_INFO
	.align		4
.L_9949:
        /*0038*/ 	.byte	0x04, 0x17
        /*003a*/ 	.short	(.L_9951 - .L_9950)
.L_9950:
        /*003c*/ 	.word	0x00000000
        /*0040*/ 	.short	0x0003
        /*0042*/ 	.short	0x0020
        /*0044*/ 	.byte	0x00, 0xf0, 0x05, 0x00


	//----- nvinfo : EIATTR_KPARAM_INFO
	.align		4
.L_9951:
        /*0048*/ 	.byte	0x04, 0x17
        /*004a*/ 	.short	(.L_9953 - .L_9952)
.L_9952:
        /*004c*/ 	.word	0x00000000
        /*0050*/ 	.short	0x0002
        /*0052*/ 	.short	0x0008
        /*0054*/ 	.byte	0x00, 0xf0, 0x61, 0x00


	//----- nvinfo : EIATTR_KPARAM_INFO
	.align		4
.L_9953:
        /*0058*/ 	.byte	0x04, 0x17
        /*005a*/ 	.short	(.L_9955 - .L_9954)
.L_9954:
        /*005c*/ 	.word	0x00000000
        /*0060*/ 	.short	0x0001
        /*0062*/ 	.short	0x0004
        /*0064*/ 	.byte	0x00, 0xf0, 0x05, 0x00


	//----- nvinfo : EIATTR_KPARAM_INFO
	.align		4
.L_9955:
        /*0068*/ 	.byte	0x04, 0x17
        /*006a*/ 	.short	(.L_9957 - .L_9956)
.L_9956:
        /*006c*/ 	.word	0x00000000
        /*0070*/ 	.short	0x0000
        /*0072*/ 	.short	0x0000
        /*0074*/ 	.byte	0x00, 0xf0, 0x11, 0x00


	//----- nvinfo : EIATTR_SPARSE_MMA_MASK
	.align		4
.L_9957:
        /*0078*/ 	.byte	0x03, 0x50
        /*007a*/ 	.short	0x0000


	//----- nvinfo : EIATTR_MAXREG_COUNT
	.align		4
        /*007c*/ 	.byte	0x03, 0x1b
        /*007e*/ 	.short	0x00ff


	//----- nvinfo : EIATTR_MERCURY_ISA_VERSION
	.align		4
        /*0080*/ 	.byte	0x03, 0x5f
        /*0082*/ 	.short	0x0101


	//----- nvinfo : EIATTR_VRC_CTA_INIT_COUNT
	.align		4
        /*0084*/ 	.byte	0x02, 0x4a
	.zero		1
	.zero		1


	//----- nvinfo : EIATTR_EXIT_INSTR_OFFSETS
	.align		4
        /*0088*/ 	.byte	0x04, 0x1c
        /*008a*/ 	.short	(.L_9959 - .L_9958)


	//   ....[0]....
.L_9958:
        /*008c*/ 	.word	0x00000870


	//   ....[1]....
        /*0090*/ 	.word	0x000008d0


	//----- nvinfo : EIATTR_MAX_THREADS
	.align		4
.L_9959:
        /*0094*/ 	.byte	0x04, 0x05
        /*0096*/ 	.short	(.L_9961 - .L_9960)
.L_9960:
        /*0098*/ 	.word	0x00000080
        /*009c*/ 	.word	0x00000001
        /*00a0*/ 	.word	0x00000001


	//----- nvinfo : EIATTR_CRS_STACK_SIZE
	.align		4
.L_9961:
        /*00a4*/ 	.byte	0x04, 0x1e
        /*00a6*/ 	.short	(.L_9963 - .L_9962)
.L_9962:
        /*00a8*/ 	.word	0x00000000


	//----- nvinfo : EIATTR_CBANK_PARAM_SIZE
	.align		4
.L_9963:
        /*00ac*/ 	.byte	0x03, 0x19
        /*00ae*/ 	.short	0x0024


	//----- nvinfo : EIATTR_PARAM_CBANK
	.align		4
        /*00b0*/ 	.byte	0x04, 0x0a
        /*00b2*/ 	.short	(.L_9965 - .L_9964)
	.align		4
.L_9964:
        /*00b4*/ 	.word	index@(.nv.constant0._ZN2at6native27unrolled_elementwise_kernelINS0_13BinaryFunctorIhhhZZZNS0_21remainder_kernel_cudaERNS_18TensorIteratorBaseEENKUlvE_clEvENKUlvE_clEvEUlhhE_EESt5arrayIPcLm3EELi4E23TrivialOffsetCalculatorILi2EjESC_ILi1EjENS0_6memory15LoadWithoutCastENSF_16StoreWithoutCastEEEviT_T0_T2_T3_T4_T5_)
        /*00b8*/ 	.short	0x0380
        /*00ba*/ 	.short	0x0024


	//----- nvinfo : EIATTR_SW_WAR
	.align		4
.L_9965:
        /*00bc*/ 	.byte	0x04, 0x36
        /*00be*/ 	.short	(.L_9967 - .L_9966)
.L_9966:
        /*00c0*/ 	.word	0x00000008
.L_9967:


//--------------------- .nv.info._ZN2at6native29vectorized_elementwise_kernelILi2ENS0_13BinaryFunctorIhhhZZZNS0_21remainder_kernel_cudaERNS_18TensorIteratorBaseEENKUlvE_clEvENKUlvE_clEvEUlhhE_EESt5arrayIPcLm3EEEEviT0_T1_ --------------------------
	.section	.nv.info._ZN2at6native29vectorized_elementwise_kernelILi2ENS0_13BinaryFunctorIhhhZZZNS0_21remainder_kernel_cudaERNS_18TensorIteratorBaseEENKUlvE_clEvENKUlvE_clEvEUlhhE_EESt5arrayIPcLm3EEEEviT0_T1_,"",@"SHT_CUDA_INFO"
	.sectionflags	@""
	.align	4


	//----- nvinfo : EIATTR_CUDA_API_VERSION
	.align		4
        /*0000*/ 	.byte	0x04, 0x37
        /*0002*/ 	.short	(.L_9969 - .L_9968)
.L_9968:
        /*0004*/ 	.word	0x00000082


	//----- nvinfo : EIATTR_KPARAM_INFO
	.align		4
.L_9969:
        /*0008*/ 	.byte	0x04, 0x17
        /*000a*/ 	.short	(.L_9971 - .L_9970)
.L_9970:
        /*000c*/ 	.word	0x00000000
        /*0010*/ 	.short	0x0002
        /*0012*/ 	.short	0x0008
        /*0014*/ 	.byte	0x00, 0xf0, 0x61, 0x00


	//----- nvinfo : EIATTR_KPARAM_INFO
	.align		4
.L_9971:
        /*0018*/ 	.byte	0x04, 0x17
        /*001a*/ 	.short	(.L_9973 - .L_9972)
.L_9972:
        /*001c*/ 	.word	0x00000000
        /*0020*/ 	.short	0x0001
        /*0022*/ 	.short	0x0004
        /*0024*/ 	.byte	0x00, 0xf0, 0x05, 0x00


	//----- nvinfo : EIATTR_KPARAM_INFO
	.align		4
.L_9973:
        /*0028*/ 	.byte	0x04, 0x17
        /*002a*/ 	.short	(.L_9975 - .L_9974)
.L_9974:
        /*002c*/ 	.word	0x00000000
        /*0030*/ 	.short	0x0000
        /*0032*/ 	.short	0x0000
        /*0034*/ 	.byte	0x00, 0xf0, 0x11, 0x00


	//----- nvinfo : EIATTR_SPARSE_MMA_MASK
	.align		4
.L_9975:
        /*0038*/ 	.byte	0x03, 0x50
        /*003a*/ 	.short	0x0000


	//----- nvinfo : EIATTR_MAXREG_COUNT
	.align		4
        /*003c*/ 	.byte	0x03, 0x1b
        /*003e*/ 	.short	0x00ff


	//----- nvinfo : EIATTR_MERCURY_ISA_VERSION
	.align		4
        /*0040*/ 	.byte	0x03, 0x5f
        /*0042*/ 	.short	0x0101


	//----- nvinfo : EIATTR_VRC_CTA_INIT_COUNT
	.align		4
        /*0044*/ 	.byte	0x02, 0x4a
	.zero		1
	.zero		1


	//----- nvinfo : EIATTR_EXIT_INSTR_OFFSETS
	.align		4
        /*0048*/ 	.byte	0x04, 0x1c
        /*004a*/ 	.short	(.L_9977 - .L_9976)


	//   ....[0]....
.L_9976:
        /*004c*/ 	.word	0x000010e0


	//   ....[1]....
        /*0050*/ 	.word	0x00001140


	//   ....[2]....
        /*0054*/ 	.word	0x00001940


	//----- nvinfo : EIATTR_MAX_THREADS
	.align		4
.L_9977:
        /*0058*/ 	.byte	0x04, 0x05
        /*005a*/ 	.short	(.L_9979 - .L_9978)
.L_9978:
        /*005c*/ 	.word	0x00000080
        /*0060*/ 	.word	0x00000001
        /*0064*/ 	.word	0x00000001


	//----- nvinfo : EIATTR_CRS_STACK_SIZE
	.align		4
.L_9979:
        /*0068*/ 	.byte	0x04, 0x1e
        /*006a*/ 	.short	(.L_9981 - .L_9980)
.L_9980:
        /*006c*/ 	.word	0x00000000


	//----- nvinfo : EIATTR_CBANK_PARAM_SIZE
	.align		4
.L_9981:
        /*0070*/ 	.byte	0x03, 0x19
        /*0072*/ 	.short	0x0020


	//----- nvinfo : EIATTR_PARAM_CBANK
	.align		4
        /*0074*/ 	.byte	0x04, 0x0a
        /*0076*/ 	.short	(.L_9983 - .L_9982)
	.align		4
.L_9982:
        /*0078*/ 	.word	index@(.nv.constant0._ZN2at6native29vectorized_elementwise_kernelILi2ENS0_13BinaryFunctorIhhhZZZNS0_21remainder_kernel_cudaERNS_18TensorIteratorBaseEENKUlvE_clEvENKUlvE_clEvEUlhhE_EESt5arrayIPcLm3EEEEviT0_T1_)
        /*007c*/ 	.short	0x0380
        /*007e*/ 	.short	0x0020


	//----- nvinfo : EIATTR_SW_WAR
	.align		4
.L_9983:
        /*0080*/ 	.byte	0x04, 0x36
        /*0082*/ 	.short	(.L_9985 - .L_9984)
.L_9984:
        /*0084*/ 	.word	0x00000008
.L_9985:


//--------------------- .nv.info._ZN2at6native29vectorized_elementwise_kernelILi4ENS0_13BinaryFunctorIhhhZZZNS0_21remainder_kernel_cudaERNS_18TensorIteratorBaseEENKUlvE_clEvENKUlvE_clEvEUlhhE_EESt5arrayIPcLm3EEEEviT0_T1_ --------------------------
	.section	.nv.info._ZN2at6native29vectorized_elementwise_kernelILi4ENS0_13BinaryFunctorIhhhZZZNS0_21remainder_kernel_cudaERNS_18TensorIteratorBaseEENKUlvE_clEvENKUlvE_clEvEUlhhE_EESt5arrayIPcLm3EEEEviT0_T1_,"",@"SHT_CUDA_INFO"
	.sectionflags	@""
	.align	4


	//----- nvinfo : EIATTR_CUDA_API_VERSION
	.align		4
        /*0000*/ 	.byte	0x04, 0x37
        /*0002*/ 	.short	(.L_9987 - .L_9986)
.L_9986:
        /*0004*/ 	.word	0x00000082


	//----- nvinfo : EIATTR_KPARAM_INFO
	.align		4
.L_9987:
        /*0008*/ 	.byte	0x04, 0x17
        /*000a*/ 	.short	(.L_9989 - .L_9988)
.L_9988:
        /*000c*/ 	.word	0x00000000
        /*0010*/ 	.short	0x0002
        /*0012*/ 	.short	0x0008
        /*0014*/ 	.byte	0x00, 0xf0, 0x61, 0x00


	//----- nvinfo : EIATTR_KPARAM_INFO
	.align		4
.L_9989:
        /*0018*/ 	.byte	0x04, 0x17
        /*001a*/ 	.short	(.L_9991 - .L_9990)
.L_9990:
        /*001c*/ 	.word	0x00000000
        /*0020*/ 	.short	0x0001
        /*0022*/ 	.short	0x0004
        /*0024*/ 	.byte	0x00, 0xf0, 0x05, 0x00


	//----- nvinfo : EIATTR_KPARAM_INFO
	.align		4
.L_9991:
        /*0028*/ 	.byte	0x04, 0x17
        /*002a*/ 	.short	(.L_9993 - .L_9992)
.L_9992:
        /*002c*/ 	.word	0x00000000
        /*0030*/ 	.short	0x0000
        /*0032*/ 	.short	0x0000
        /*0034*/ 	.byte	0x00, 0xf0, 0x11, 0x00


	//----- nvinfo : EIATTR_SPARSE_MMA_MASK
	.align		4
.L_9993:
        /*0038*/ 	.byte	0x03, 0x50
        /*003a*/ 	.short	0x0000


	//----- nvinfo : EIATTR_MAXREG_COUNT
	.align		4
        /*003c*/ 	.byte	0x03, 0x1b
        /*003e*/ 	.short	0x00ff


	//----- nvinfo : EIATTR_MERCURY_ISA_VERSION
	.align		4
        /*0040*/ 	.byte	0x03, 0x5f
        /*0042*/ 	.short	0x0101


	//----- nvinfo : EIATTR_VRC_CTA_INIT_COUNT
	.align		4
        /*0044*/ 	.byte	0x02, 0x4a
	.zero		1
	.zero		1


	//----- nvinfo : EIATTR_EXIT_INSTR_OFFSETS
	.align		4
        /*0048*/ 	.byte	0x04, 0x1c
        /*004a*/ 	.short	(.L_9995 - .L_9994)


	//   ....[0]....
.L_9994:
        /*004c*/ 	.word	0x000010e0


	//   ....[1]....
        /*0050*/ 	.word	0x00001140


	//   ....[2]....
        /*0054*/ 	.word	0x00001980


	//----- nvinfo : EIATTR_MAX_THREADS
	.align		4
.L_9995:
        /*0058*/ 	.byte	0x04, 0x05
        /*005a*/ 	.short	(.L_9997 - .L_9996)
.L_9996:
        /*005c*/ 	.word	0x00000080
        /*0060*/ 	.word	0x00000001
        /*0064*/ 	.word	0x00000001


	//----- nvinfo : EIATTR_CRS_STACK_SIZE
	.align		4
.L_9997:
        /*0068*/ 	.byte	0x04, 0x1e
        /*006a*/ 	.short	(.L_9999 - .L_9998)
.L_9998:
        /*006c*/ 	.word	0x00000000


	//----- nvinfo : EIATTR_CBANK_PARAM_SIZE
	.align		4
.L_9999:
        /*0070*/ 	.byte	0x03, 0x19
        /*0072*/ 	.short	0x0020


	//----- nvinfo : EIATTR_PARAM_CBANK
	.align		4
        /*0074*/ 	.byte	0x04, 0x0a
        /*0076*/ 	.short	(.L_10001 - .L_10000)
	.align		4
.L_10000:
        /*0078*/ 	.word	index@(.nv.constant0._ZN2at6native29vectorized_elementwise_kernelILi4ENS0_13BinaryFunctorIhhhZZZNS0_21remainder_kernel_cudaERNS_18TensorIteratorBaseEENKUlvE_clEvENKUlvE_clEvEUlhhE_EESt5arrayIPcLm3EEEEviT0_T1_)
        /*007c*/ 	.short	0x0380
        /*007e*/ 	.short	0x0020


	//----- nvinfo : EIATTR_SW_WAR
	.align		4
.L_10001:
        /*0080*/ 	.byte	0x04, 0x36
        /*0082*/ 	.short	(.L_10003 - .L_10002)
.L_10002:
        /*0084*/ 	.word	0x00000008
.L_10003:


//--------------------- .nv.info._ZN2at6native29vectorized_elementwise_kernelILi8ENS0_13BinaryFunctorIhhhZZZNS0_21remainder_kernel_cudaERNS_18TensorIteratorBaseEENKUlvE_clEvENKUlvE_clEvEUlhhE_EESt5arrayIPcLm3EEEEviT0_T1_ --------------------------
	.section	.nv.info._ZN2at6native29vectorized_elementwise_kernelILi8ENS0_13BinaryFunctorIhhhZZZNS0_21remainder_kernel_cudaERNS_18TensorIteratorBaseEENKUlvE_clEvENKUlvE_clEvEUlhhE_EESt5arrayIPcLm3EEEEviT0_T1_,"",@"SHT_CUDA_INFO"
	.sectionflags	@""
	.align	4


	//----- nvinfo : EIATTR_CUDA_API_VERSION
	.align		4
        /*0000*/ 	.byte	0x04, 0x37
        /*0002*/ 	.short	(.L_10005 - .L_10004)
.L_10004:
        /*0004*/ 	.word	0x00000082


	//----- nvinfo : EIATTR_KPARAM_INFO
	.align		4
.L_10005:
        /*0008*/ 	.byte	0x04, 0x17
        /*000a*/ 	.short	(.L_10007 - .L_10006)
.L_10006:
        /*000c*/ 	.word	0x00000000
        /*0010*/ 	.short	0x0002
        /*0012*/ 	.short	0x0008
        /*0014*/ 	.byte	0x00, 0xf0, 0x61, 0x00


	//----- nvinfo : EIATTR_KPARAM_INFO
	.align		4
.L_10007:
        /*0018*/ 	.byte	0x04, 0x17
        /*001a*/ 	.short	(.L_10009 - .L_10008)
.L_10008:
        /*001c*/ 	.word	0x00000000
        /*0020*/ 	.short	0x0001
        /*0022*/ 	.short	0x0004
        /*0024*/ 	.byte	0x00, 0xf0, 0x05, 0x00


	//----- nvinfo : EIATTR_KPARAM_INFO
	.align		4
.L_10009:
        /*0028*/ 	.byte	0x04, 0x17
        /*002a*/ 	.short	(.L_10011 - .L_10010)
.L_10010:
        /*002c*/ 	.word	0x00000000
        /*0030*/ 	.short	0x0000
        /*0032*/ 	.short	0x0000
        /*0034*/ 	.byte	0x00, 0xf0, 0x11, 0x00


	//----- nvinfo : EIATTR_SPARSE_MMA_MASK
	.align		4
.L_10011:
        /*0038*/ 	.byte	0x03, 0x50
        /*003a*/ 	.short	0x0000


	//----- nvinfo : EIATTR_MAXREG_COUNT
	.align		4
        /*003c*/ 	.byte	0x03, 0x1b
        /*003e*/ 	.short	0x00ff


	//----- nvinfo : EIATTR_MERCURY_ISA_VERSION
	.align		4
        /*0040*/ 	.byte	0x03, 0x5f
        /*0042*/ 	.short	0x0101


	//----- nvinfo : EIATTR_VRC_CTA_INIT_COUNT
	.align		4
        /*0044*/ 	.byte	0x02, 0x4a
	.zero		1
	.zero		1


	//----- nvinfo : EIATTR_EXIT_INSTR_OFFSETS
	.align		4
        /*0048*/ 	.byte	0x04, 0x1c
        /*004a*/ 	.short	(.L_10013 - .L_10012)


	//   ....[0]....
.L_10012:
        /*004c*/ 	.word	0x00000010


	//----- nvinfo : EIATTR_MAX_THREADS
	.align		4
.L_10013:
        /*0050*/ 	.byte	0x04, 0x05
        /*0052*/ 	.short	(.L_10015 - .L_10014)
.L_10014:
        /*0054*/ 	.word	0x00000080
        /*0058*/ 	.word	0x00000001
        /*005c*/ 	.word	0x00000001


	//----- nvinfo : EIATTR_CBANK_PARAM_SIZE
	.align		4
.L_10015:
        /*0060*/ 	.byte	0x03, 0x19
        /*0062*/ 	.short	0x0020


	//----- nvinfo : EIATTR_PARAM_CBANK
	.align		4
        /*0064*/ 	.byte	0x04, 0x0a
        /*0066*/ 	.short	(.L_10017 - .L_10016)
	.align		4
.L_10016:
        /*0068*/ 	.word	index@(.nv.constant0._ZN2at6native29vectorized_elementwise_kernelILi8ENS0_13BinaryFunctorIhhhZZZNS0_21remainder_kernel_cudaERNS_18TensorIteratorBaseEENKUlvE_clEvENKUlvE_clEvEUlhhE_EESt5arrayIPcLm3EEEEviT0_T1_)
        /*006c*/ 	.short	0x0380
        /*006e*/ 	.short	0x0020


	//----- nvinfo : EIATTR_SW_WAR
	.align		4
.L_10017:
        /*0070*/ 	.byte	0x04, 0x36
        /*0072*/ 	.short	(.L_10019 - .L_10018)
.L_10018:
        /*0074*/ 	.word	0x00000008
.L_10019:


//--------------------- .nv.info._ZN2at6native18elementwise_kernelILi128ELi4EZNS0_15gpu_kernel_implINS0_13BUnaryFunctorIhhhZZZNS0_21remainder_kernel_cudaERNS_18TensorIteratorBaseEENKUlvE_clEvENKUlvE_clEvEUlhhE_EEEEvS5_RKT_EUliE_EEviT1_ --------------------------
	.section	.nv.info._ZN2at6native18elementwise_kernelILi128ELi4EZNS0_15gpu_kernel_implINS0_13BUnaryFunctorIhhhZZZNS0_21remainder_kernel_cudaERNS_18TensorIteratorBaseEENKUlvE_clEvENKUlvE_clEvEUlhhE_EEEEvS5_RKT_EUliE_EEviT1_,"",@"SHT_CUDA_INFO"
	.sectionflags	@""
	.align	4


	//----- nvinfo : EIATTR_CUDA_API_VERSION
	.align		4
        /*0000*/ 	.byte	0x04, 0x37
        /*0002*/ 	.short	(.L_10021 - .L_10020)
.L_10020:
        /*0004*/ 	.word	0x00000082


	//----- nvinfo : EIATTR_KPARAM_INFO
	.align		4
.L_10021:
        /*0008*/ 	.byte	0x04, 0x17
        /*000a*/ 	.short	(.L_10023 - .L_10022)
.L_10022:
        /*000c*/ 	.word	0x00000000
        /*0010*/ 	.short	0x0001
        /*0012*/ 	.short	0x0008
        /*0014*/ 	.byte	0x00, 0xf0, 0x61, 0x08


	//----- nvinfo : EIATTR_KPARAM_INFO
	.align		4
.L_10023:
        /*0018*/ 	.byte	0x04, 0x17
        /*001a*/ 	.short	(.L_10025 - .L_10024)
.L_10024:
        /*001c*/ 	.word	0x00000000
        /*0020*/ 	.short	0x0000
        /*0022*/ 	.short	0x0000
        /*0024*/ 	.byte	0x00, 0xf0, 0x11, 0x00


	//----- nvinfo : EIATTR_SPARSE_MMA_MASK
	.align		4
.L_10025:
        /*0028*/ 	.byte	0x03, 0x50
        /*002a*/ 	.short	0x0000


	//----- nvinfo : EIATTR_MAXREG_COUNT
	.align		4
        /*002c*/ 	.byte	0x03, 0x1b
        /*002e*/ 	.short	0x0080


	//----- nvinfo : EIATTR_EXTERNS
	.align		4
        /*0030*/ 	.byte	0x04, 0x0f
        /*0032*/ 	.short	(.L_10027 - .L_10026)


	//   ....[0]....
	.align		4
.L_10026:
        /*0034*/ 	.word	index@(__assertfail)


	//----- nvinfo : EIATTR_MERCURY_ISA_VERSION
	.align		4
.L_10027:
        /*0038*/ 	.byte	0x03, 0x5f
        /*003a*/ 	.short	0x0101


	//----- nvinfo : EIATTR_VRC_CTA_INIT_COUNT
	.align		4
        /*003c*/ 	.byte	0x02, 0x4a
	.zero		1
	.zero		1


	//----- nvinfo : EIATTR_SYSCALL_OFFSETS
	.align		4
        /*0040*/ 	.byte	0x04, 0x46
        /*0042*/ 	.short	(.L_10029 - .L_10028)


	//   ....[0]....
.L_10028:
        /*0044*/ 	.word	0x00002170


	//   ....[1]....
        /*0048*/ 	.word	0x00002f30


	//   ....[2]....
        /*004c*/ 	.word	0x00005240


	//   ....[3]....
        /*0050*/ 	.word	0x00005e70


	//   ....[4]....
        /*0054*/ 	.word	0x00008240


	//   ....[5]....
        /*0058*/ 	.word	0x00008e70


	//   ....[6]....
        /*005c*/ 	.word	0x0000b250


	//   ....[7]....
        /*0060*/ 	.word	0x0000be50


	//----- nvinfo : EIATTR_EXIT_INSTR_OFFSETS
	.align		4
.L_10029:
        /*0064*/ 	.byte	0x04, 0x1c
        /*0066*/ 	.short	(.L_10031 - .L_10030)


	//   ....[0]....
.L_10030:
        /*0068*/ 	.word	0x00009100


	//   ....[1]....
        /*006c*/ 	.word	0x0000b3f0


	//   ....[2]....
        /*0070*/ 	.word	0x0000b410


	//   ....[3]....
        /*0074*/ 	.word	0x0000b4b0


	//   ....[4]....
        /*0078*/ 	.word	0x0000b4e0


	//   ....[5]....
        /*007c*/ 	.word	0x0000b500


	//   ....[6]....
        /*0080*/ 	.word	0x0000b590


	//   ....[7]....
        /*0084*/ 	.word	0x0000b5d0


	//   ....[8]....
        /*0088*/ 	.word	0x0000b670


	//   ....[9]....
        /*008c*/ 	.word	0x0000b6c0


	//   ....[10]....
        /*0090*/ 	.word	0x0000b6f0


	//   ....[11]....
        /*0094*/ 	.word	0x0000b7b0


	//   ....[12]....
        /*0098*/ 	.word	0x0000b8f0


	//   ....[13]....
        /*009c*/ 	.word	0x0000ba30


	//   ....[14]....
        /*00a0*/ 	.word	0x0000bb90


	//   ....[15]....
        /*00a4*/ 	.word	0x0000bbd0


	//   ....[16]....
        /*00a8*/ 	.word	0x0000bc00


	//   ....[17]....
        /*00ac*/ 	.word	0x0000bcb0


	//   ....[18]....
        /*00b0*/ 	.word	0x0000bcf0


	//   ....[19]....
        /*00b4*/ 	.word	0x0000be60


	//   ....[20]....
        /*00b8*/ 	.word	0x0000bf40


	//   ....[21]....
        /*00bc*/ 	.word	0x0000bfe0


	//   ....[22]....
        /*00c0*/ 	.word	0x0000c010


	//   ....[23]....
        /*00c4*/ 	.word	0x0000c060


	//   ....[24]....
        /*00c8*/ 	.word	0x0000c0a0


	//----- nvinfo : EIATTR_MAX_THREADS
	.align		4
.L_10031:
        /*00cc*/ 	.byte	0x04, 0x05
        /*00ce*/ 	.short	(.L_10033 - .L_10032)
.L_10032:
        /*00d0*/ 	.word	0x00000080
        /*00d4*/ 	.word	0x00000001
        /*00d8*/ 	.word	0x00000001


	//----- nvinfo : EIATTR_CRS_STACK_SIZE
	.align		4
.L_10033:
        /*00dc*/ 	.byte	0x04, 0x1e
        /*00de*/ 	.short	(.L_10035 - .L_10034)
.L_10034:
        /*00e0*/ 	.word	0x00000000


	//----- nvinfo : EIATTR_CBANK_PARAM_SIZE
	.align		4
.L_10035:
        /*00e4*/ 	.byte	0x03, 0x19
        /*00e6*/ 	.short	0x0220


	//----- nvinfo : EIATTR_PARAM_CBANK
	.align		4
        /*00e8*/ 	.byte	0x04, 0x0a
        /*00ea*/ 	.short	(.L_10037 - .L_10036)
	.align		4
.L_10036:
        /*00ec*/ 	.word	index@(.nv.constant0._ZN2at6native18elementwise_kernelILi128ELi4EZNS0_15gpu_kernel_implINS0_13BUnaryFunctorIhhhZZZNS0_21remainder_kernel_cudaERNS_18TensorIteratorBaseEENKUlvE_clEvENKUlvE_clEvEUlhhE_EEEEvS5_RKT_EUliE_EEviT1_)
        /*00f0*/ 	.short	0x0380
        /*00f2*/ 	.short	0x0220


	//----- nvinfo : EIATTR_SW_WAR
	.align		4
.L_10037:
        /*00f4*/ 	.byte	0x04, 0x36
        /*00f6*/ 	.short	(.L_10039 - .L_10038)
.L_10038:
        /*00f8*/ 	.word	0x00000008
.L_10039:


//--------------------- .nv.info._ZN2at6native27unrolled_elementwise_kernelINS0_13BUnaryFunctorIhhhZZZNS0_21remainder_kernel_cudaERNS_18TensorIteratorBaseEENKUlvE_clEvENKUlvE_clEvEUlhhE_EESt5arrayIPcLm2EELi4E23TrivialOffsetCalculatorILi1EjESD_NS0_6memory12LoadWithCastILi1EEENSE_13StoreWithCastILi1EEEEEviT_T0_T2_T3_T4_T5_ --------------------------
	.section	.nv.info._ZN2at6native27unrolled_elementwise_kernelINS0_13BUnaryFunctorIhhhZZZNS0_21remainder_kernel_cudaERNS_18TensorIteratorBaseEENKUlvE_clEvENKUlvE_clEvEUlhhE_EESt5arrayIPcLm2EELi4E23TrivialOffsetCalculatorILi1EjESD_NS0_6memory12LoadWithCastILi1EEENSE_13StoreWithCastILi1EEEEEviT_T0_T2_T3_T4_T5_,"",@"SHT_CUDA_INFO"
	.sectionflags	@""
	.align	4


	//----- nvinfo : EIATTR_CUDA_API_VERSION
	.align		4
        /*0000*/ 	.byte	0x04, 0x37
        /*0002*/ 	.short	(.L_10041 - .L_10040)
.L_10040:
        /*0004*/ 	.word	0x00000082


	//----- nvinfo : EIATTR_KPARAM_INFO
	.align		4
.L_10041:
        /*0008*/ 	.byte	0x04, 0x17
        /*000a*/ 	.short	(.L_10043 - .L_10042)
.L_10042:
        /*000c*/ 	.word	0x00000000
        /*0010*/ 	.short	0x0006
        /*0012*/ 	.short	0x0024
        /*0014*/ 	.byte	0x00, 0xf0, 0x21, 0x00


	//----- nvinfo : EIATTR_KPARAM_INFO
	.align		4
.L_10043:
        /*0018*/ 	.byte	0x04, 0x17
        /*001a*/ 	.short	(.L_10045 - .L_10044)
.L_10044:
        /*001c*/ 	.word	0x00000000
        /*0020*/ 	.short	0x0005
        /*0022*/ 	.short	0x001c
        /*0024*/ 	.byte	0x00, 0xf0, 0x21, 0x00


	//----- nvinfo : EIATTR_KPARAM_INFO
	.align		4
.L_10045:
        /*0028*/ 	.byte	0x04, 0x17
        /*002a*/ 	.short	(.L_10047 - .L_10046)
.L_10046:
        /*002c*/ 	.word	0x00000000
        /*0030*/ 	.short	0x0004
        /*0032*/ 	.short	0x0019
        /*0034*/ 	.byte	0x00, 0xf0, 0x05, 0x00


	//----- nvinfo : EIATTR_KPARAM_INFO
	.align		4
.L_10047:
        /*0038*/ 	.byte	0x04, 0x17
        /*003a*/ 	.short	(.L_10049 - .L_10048)
.L_10048:
        /*003c*/ 	.word	0x00000000
        /*0040*/ 	.short	0x0003
        /*0042*/ 	.short	0x0018
        /*0044*/ 	.byte	0x00, 0xf0, 0x05, 0x00


	//----- nvinfo : EIATTR_KPARAM_INFO
	.align		4
.L_10049:
        /*0048*/ 	.byte	0x04, 0x17
        /*004a*/ 	.short	(.L_10051 - .L_10050)
.L_10050:
        /*004c*/ 	.word	0x00000000
        /*0050*/ 	.short	0x0002
        /*0052*/ 	.short	0x0008
        /*0054*/ 	.byte	0x00, 0xf0, 0x41, 0x00


	//----- nvinfo : EIATTR_KPARAM_INFO
	.align		4
.L_10051:
        /*0058*/ 	.byte	0x04, 0x17
        /*005a*/ 	.short	(.L_10053 - .L_10052)
.L_10052:
        /*005c*/ 	.word	0x00000000
        /*0060*/ 	.short	0x0001
        /*0062*/ 	.short	0x0004
        /*0064*/ 	.byte	0x00, 0xf0, 0x09, 0x00


	//----- nvinfo : EIATTR_KPARAM_INFO
	.align		4
.L_10053:
        /*0068*/ 	.byte	0x04, 0x17
        /*006a*/ 	.short	(.L_10055 - .L_10054)
.L_10054:
        /*006c*/ 	.word	0x00000000
        /*0070*/ 	.short	0x0000
        /*0072*/ 	.short	0x0000
        /*0074*/ 	.byte	0x00, 0xf0, 0x11, 0x00


	//----- nvinfo : EIATTR_SPARSE_MMA_MASK
	.align		4
.L_10055:
        /*0078*/ 	.byte	0x03, 0x50
        /*007a*/ 	.short	0x0000


	//----- nvinfo : EIATTR_MAXREG_COUNT
	.align		4
        /*007c*/ 	.byte	0x03, 0x1b
        /*007e*/ 	.short	0x00ff


	//----- nvinfo : EIATTR_EXTERNS
	.align		4
        /*0080*/ 	.byte	0x04, 0x0f
        /*0082*/ 	.short	(.L_10057 - .L_10056)


	//   ....[0]....
	.align		4
.L_10056:
        /*0084*/ 	.word	index@(__assertfail)


	//----- nvinfo : EIATTR_MERCURY_ISA_VERSION
	.align		4
.L_10057:
        /*0088*/ 	.byte	0x03, 0x5f
        /*008a*/ 	.short	0x0101


	//----- nvinfo : EIATTR_VRC_CTA_INIT_COUNT
	.align		4
        /*008c*/ 	.byte	0x02, 0x4a
	.zero		1
	.zero		1


	//----- nvinfo : EIATTR_SYSCALL_OFFSETS
	.align		4
        /*0090*/ 	.byte	0x04, 0x46
        /*0092*/ 	.short	(.L_10059 - .L_10058)


	//   ....[0]....
.L_10058:
        /*0094*/ 	.word	0x00000e70


	//   ....[1]....
        /*0098*/ 	.word	0x00001e60


	//   ....[2]....
        /*009c*/ 	.word	0x00002d90


	//   ....[3]....
        /*00a0*/ 	.word	0x00003cc0


	//   ....[4]....
        /*00a4*/ 	.word	0x00004d40


	//   ....[5]....
        /*00a8*/ 	.word	0x00005b50


	//   ....[6]....
        /*00ac*/ 	.word	0x00006a50


	//   ....[7]....
        /*00b0*/ 	.word	0x00007920


	//----- nvinfo : EIATTR_EXIT_INSTR_OFFSETS
	.align		4
.L_10059:
        /*00b4*/ 	.byte	0x04, 0x1c
        /*00b6*/ 	.short	(.L_10061 - .L_10060)


	//   ....[0]....
.L_10060:
        /*00b8*/ 	.word	0x00006d00


	//   ....[1]....
        /*00bc*/ 	.word	0x00006e30


	//   ....[2]....
        /*00c0*/ 	.word	0x00006e50


	//   ....[3]....
        /*00c4*/ 	.word	0x00006ef0


	//   ....[4]....
        /*00c8*/ 	.word	0x00006f20


	//   ....[5]....
        /*00cc*/ 	.word	0x00006f50


	//   ....[6]....
        /*00d0*/ 	.word	0x00006ff0


	//   ....[7]....
        /*00d4*/ 	.word	0x00007040


	//   ....[8]....
        /*00d8*/ 	.word	0x000070f0


	//   ....[9]....
        /*00dc*/ 	.word	0x00007150


	//   ....[10]....
        /*00e0*/ 	.word	0x00007190


	//   ....[11]....
        /*00e4*/ 	.word	0x00007260


	//   ....[12]....
        /*00e8*/ 	.word	0x000073b0


	//   ....[13]....
        /*00ec*/ 	.word	0x00007500


	//   ....[14]....
        /*00f0*/ 	.word	0x00007660


	//   ....[15]....
        /*00f4*/ 	.word	0x000076a0


	//   ....[16]....
        /*00f8*/ 	.word	0x000076d0


	//   ....[17]....
        /*00fc*/ 	.word	0x00007770


	//   ....[18]....
        /*0100*/ 	.word	0x000077c0


	//   ....[19]....
        /*0104*/ 	.word	0x00007930


	//   ....[20]....
        /*0108*/ 	.word	0x00007a20


	//   ....[21]....
        /*010c*/ 	.word	0x00007ad0


	//   ....[22]....
        /*0110*/ 	.word	0x00007b00


	//   ....[23]....
        /*0114*/ 	.word	0x00007b50


	//   ....[24]....
        /*0118*/ 	.word	0x00007ba0


	//----- nvinfo : EIATTR_MAX_THREADS
	.align		4
.L_10061:
        /*011c*/ 	.byte	0x04, 0x05
        /*011e*/ 	.short	(.L_10063 - .L_10062)
.L_10062:
        /*0120*/ 	.word	0x00000080
        /*0124*/ 	.word	0x00000001
        /*0128*/ 	.word	0x00000001


	//----- nvinfo : EIATTR_CRS_STACK_SIZE
	.align		4
.L_10063:
        /*012c*/ 	.byte	0x04, 0x1e
        /*012e*/ 	.short	(.L_10065 - .L_10064)
.L_10064:
        /*0130*/ 	.word	0x00000000


	//----- nvinfo : EIATTR_CBANK_PARAM_SIZE
	.align		4
.L_10065:
        /*0134*/ 	.byte	0x03, 0x19
        /*0136*/ 	.short	0x002c


	//----- nvinfo : EIATTR_PARAM_CBANK
	.align		4
        /*0138*/ 	.byte	0x04, 0x0a
        /*013a*/ 	.short	(.L_10067 - .L_10066)
	.align		4
.L_10066:
        /*013c*/ 	.word	index@(.nv.constant0._ZN2at6native27unrolled_elementwise_kernelINS0_13BUnaryFunctorIhhhZZZNS0_21remainder_kernel_cudaERNS_18TensorIteratorBaseEENKUlvE_clEvENKUlvE_clEvEUlhhE_EESt5arrayIPcLm2EELi4E23TrivialOffsetCalculatorILi1EjESD_NS0_6memory12LoadWithCastILi1EEENSE_13StoreWithCastILi1EEEEEviT_T0_T2_T3_T4_T5_)
        /*0140*/ 	.short	0x0380
        /*0142*/ 	.short	0x002c


	//----- nvinfo : EIATTR_SW_WAR
	.align		4
.L_10067:
        /*0144*/ 	.byte	0x04, 0x36
        /*0146*/ 	.short	(.L_10069 - .L_10068)
.L_10068:
        /*0148*/ 	.word	0x00000008
.L_10069:


//--------------------- .nv.info._ZN2at6native18elementwise_kernelILi128ELi4EZNS0_22gpu_kernel_impl_nocastINS0_13BUnaryFunctorIhhhZZZNS0_21remainder_kernel_cudaERNS_18TensorIteratorBaseEENKUlvE_clEvENKUlvE_clEvEUlhhE_EEEEvS5_RKT_EUliE_EEviT1_ --------------------------
	.section	.nv.info._ZN2at6native18elementwise_kernelILi128ELi4EZNS0_22gpu_kernel_impl_nocastINS0_13BUnaryFunctorIhhhZZZNS0_21remainder_kernel_cudaERNS_18TensorIteratorBaseEENKUlvE_clEvENKUlvE_clEvEUlhhE_EEEEvS5_RKT_EUliE_EEviT1_,"",@"SHT_CUDA_INFO"
	.sectionflags	@""
	.align	4


	//----- nvinfo : EIATTR_CUDA_API_VERSION
	.align		4
        /*0000*/ 	.byte	0x04, 0x37
        /*0002*/ 	.short	(.L_10071 - .L_10070)
.L_10070:
        /*0004*/ 	.word	0x00000082


	//----- nvinfo : EIATTR_KPARAM_INFO
	.align		4
.L_10071:
        /*0008*/ 	.byte	0x04, 0x17
        /*000a*/ 	.short	(.L_10073 - .L_10072)
.L_10072:
        /*000c*/ 	.word	0x00000000
        /*0010*/ 	.short	0x0001
        /*0012*/ 	.short	0x0008
        /*0014*/ 	.byte	0x00, 0xf0, 0x61, 0x08


	//----- nvinfo : EIATTR_KPARAM_INFO
	.align		4
.L_10073:
        /*0018*/ 	.byte	0x04, 0x17
        /*001a*/ 	.short	(.L_10075 - .L_10074)
.L_10074:
        /*001c*/ 	.word	0x00000000
        /*0020*/ 	.short	0x0000
        /*0022*/ 	.short	0x0000
        /*0024*/ 	.byte	0x00, 0xf0, 0x11, 0x00


	//----- nvinfo : EIATTR_SPARSE_MMA_MASK
	.align		4
.L_10075:
        /*0028*/ 	.byte	0x03, 0x50
        /*002a*/ 	.short	0x0000


	//----- nvinfo : EIATTR_MAXREG_COUNT
	.align		4
        /*002c*/ 	.byte	0x03, 0x1b
        /*002e*/ 	.short	0x0080


	//----- nvinfo : EIATTR_MERCURY_ISA_VERSION
	.align		4
        /*0030*/ 	.byte	0x03, 0x5f
        /*0032*/ 	.short	0x0101


	//----- nvinfo : EIATTR_VRC_CTA_INIT_COUNT
	.align		4
        /*0034*/ 	.byte	0x02, 0x4a
	.zero		1
	.zero		1


	//----- nvinfo : EIATTR_EXIT_INSTR_OFFSETS
	.align		4
        /*0038*/ 	.byte	0x04, 0x1c
        /*003a*/ 	.short	(.L_10077 - .L_10076)


	//   ....[0]....
.L_10076:
        /*003c*/ 	.word	0x000000e0


	//   ....[1]....
        /*0040*/ 	.word	0x00000120


	//   ....[2]....
        /*0044*/ 	.word	0x000003c0


	//   ....[3]....
        /*0048*/ 	.word	0x00000440


	//   ....[4]....
        /*004c*/ 	.word	0x00003a10


	//   ....[5]....
        /*0050*/ 	.word	0x00004b90


	//   ....[6]....
        /*0054*/ 	.word	0x000086c0


	//   ....[7]....
        /*0058*/ 	.word	0x00009a10


	//----- nvinfo : EIATTR_MAX_THREADS
	.align		4
.L_10077:
        /*005c*/ 	.byte	0x04, 0x05
        /*005e*/ 	.short	(.L_10079 - .L_10078)
.L_10078:
        /*0060*/ 	.word	0x00000080
        /*0064*/ 	.word	0x00000001
        /*0068*/ 	.word	0x00000001


	//----- nvinfo : EIATTR_CRS_STACK_SIZE
	.align		4
.L_10079:
        /*006c*/ 	.byte	0x04, 0x1e
        /*006e*/ 	.short	(.L_10081 - .L_10080)
.L_10080:
        /*0070*/ 	.word	0x00000000


	//----- nvinfo : EIATTR_CBANK_PARAM_SIZE
	.align		4
.L_10081:
        /*0074*/ 	.byte	0x03, 0x19
        /*0076*/ 	.short	0x0220


	//----- nvinfo : EIATTR_PARAM_CBANK
	.align		4
        /*0078*/ 	.byte	0x04, 0x0a
        /*007a*/ 	.short	(.L_10083 - .L_10082)
	.align		4
.L_10082:
        /*007c*/ 	.word	index@(.nv.constant0._ZN2at6native18elementwise_kernelILi128ELi4EZNS0_22gpu_kernel_impl_nocastINS0_13BUnaryFunctorIhhhZZZNS0_21remainder_kernel_cudaERNS_18TensorIteratorBaseEENKUlvE_clEvENKUlvE_clEvEUlhhE_EEEEvS5_RKT_EUliE_EEviT1_)
        /*0080*/ 	.short	0x0380
        /*0082*/ 	.short	0x0220


	//----- nvinfo : EIATTR_SW_WAR
	.align		4
.L_10083:
        /*0084*/ 	.byte	0x04, 0x36
        /*0086*/ 	.short	(.L_10085 - .L_10084)
.L_10084:
        /*0088*/ 	.word	0x00000008
.L_10085:


//--------------------- .nv.info._ZN2at6native27unrolled_elementwise_kernelINS0_13BUnaryFunctorIhhhZZZNS0_21remainder_kernel_cudaERNS_18TensorIteratorBaseEENKUlvE_clEvENKUlvE_clEvEUlhhE_EESt5arrayIPcLm2EELi4E23TrivialOffsetCalculatorILi1EjESD_NS0_6memory15LoadWithoutCastENSE_16StoreWithoutCastEEEviT_T0_T2_T3_T4_T5_ --------------------------
	.section	.nv.info._ZN2at6native27unrolled_elementwise_kernelINS0_13BUnaryFunctorIhhhZZZNS0_21remainder_kernel_cudaERNS_18TensorIteratorBaseEENKUlvE_clEvENKUlvE_clEvEUlhhE_EESt5arrayIPcLm2EELi4E23TrivialOffsetCalculatorILi1EjESD_NS0_6memory15LoadWithoutCastENSE_16StoreWithoutCastEEEviT_T0_T2_T3_T4_T5_,"",@"SHT_CUDA_INFO"
	.sectionflags	@""
	.align	4


	//----- nvinfo : EIATTR_CUDA_API_VERSION
	.align		4
        /*0000*/ 	.byte	0x04, 0x37
        /*0002*/ 	.short	(.L_10087 - .L_10086)
.L_10086:
        /*0004*/ 	.word	0x00000082


	//----- nvinfo : EIATTR_KPARAM_INFO
	.align		4
.L_10087:
        /*0008*/ 	.byte	0x04, 0x17
        /*000a*/ 	.short	(.L_10089 - .L_10088)
.L_10088:
        /*000c*/ 	.word	0x00000000
        /*0010*/ 	.short	0x0006
        /*0012*/ 	.short	0x001b
        /*0014*/ 	.byte	0x00, 0xf0, 0x05, 0x00


	//----- nvinfo : EIATTR_KPARAM_INFO
	.align		4
.L_10089:
        /*0018*/ 	.byte	0x04, 0x17
        /*001a*/ 	.short	(.L_10091 - .L_10090)
.L_10090:
        /*001c*/ 	.word	0x00000000
        /*0020*/ 	.short	0x0005
        /*0022*/ 	.short	0x001a
        /*0024*/ 	.byte	0x00, 0xf0, 0x05, 0x00


	//----- nvinfo : EIATTR_KPARAM_INFO
	.align		4
.L_10091:
        /*0028*/ 	.byte	0x04, 0x17
        /*002a*/ 	.short	(.L_10093 - .L_10092)
.L_10092:
        /*002c*/ 	.word	0x00000000
        /*0030*/ 	.short	0x0004
        /*0032*/ 	.short	0x0019
        /*0034*/ 	.byte	0x00, 0xf0, 0x05, 0x00


	//----- nvinfo : EIATTR_KPARAM_INFO
	.align		4
.L_10093:
        /*0038*/ 	.byte	0x04, 0x17
        /*003a*/ 	.short	(.L_10095 - .L_10094)
.L_10094:
        /*003c*/ 	.word	0x00000000
        /*0040*/ 	.short	0x0003
        /*0042*/ 	.short	0x0018
        /*0044*/ 	.byte	0x00, 0xf0, 0x05, 0x00


	//----- nvinfo : EIATTR_KPARAM_INFO
	.align		4
.L_10095:
        /*0048*/ 	.byte	0x04, 0x17
        /*004a*/ 	.short	(.L_10097 - .L_10096)
.L_10096:
        /*004c*/ 	.word	0x00000000
        /*0050*/ 	.short	0x0002
        /*0052*/ 	.short	0x0008
        /*0054*/ 	.byte	0x00, 0xf0, 0x41, 0x00


	//----- nvinfo : EIATTR_KPARAM_INFO
	.align		4
.L_10097:
        /*0058*/ 	.byte	0x04, 0x17
        /*005a*/ 	.short	(.L_10099 - .L_10098)
.L_10098:
        /*005c*/ 	.word	0x00000000
        /*0060*/ 	.short	0x0001
        /*0062*/ 	.short	0x0004
        /*0064*/ 	.byte	0x00, 0xf0, 0x09, 0x00


	//----- nvinfo : EIATTR_KPARAM_INFO
	.align		4
.L_10099:
        /*0068*/ 	.byte	0x04, 0x17
        /*006a*/ 	.short	(.L_10101 - .L_10100)
.L_10100:
        /*006c*/ 	.word	0x00000000
        /*0070*/ 	.short	0x0000
        /*0072*/ 	.short	0x0000
        /*0074*/ 	.byte	0x00, 0xf0, 0x11, 0x00


	//----- nvinfo : EIATTR_SPARSE_MMA_MASK
	.align		4
.L_10101:
        /*0078*/ 	.byte	0x03, 0x50
        /*007a*/ 	.short	0x0000


	//----- nvinfo : EIATTR_MAXREG_COUNT
	.align		4
        /*007c*/ 	.byte	0x03, 0x1b
        /*007e*/ 	.short	0x00ff


	//----- nvinfo : EIATTR_MERCURY_ISA_VERSION
	.align		4
        /*0080*/ 	.byte	0x03, 0x5f
        /*0082*/ 	.short	0x0101


	//----- nvinfo : EIATTR_VRC_CTA_INIT_COUNT
	.align		4
        /*0084*/ 	.byte	0x02, 0x4a
	.zero		1
	.zero		1


	//----- nvinfo : EIATTR_EXIT_INSTR_OFFSETS
	.align		4
        /*0088*/ 	.byte	0x04, 0x1c
        /*008a*/ 	.short	(.L_10103 - .L_10102)


	//   ....[0]....
.L_10102:
        /*008c*/ 	.word	0x00000760


	//   ....[1]....
        /*0090*/ 	.word	0x000007c0


	//----- nvinfo : EIATTR_MAX_THREADS
	.align		4
.L_10103:
        /*0094*/ 	.byte	0x04, 0x05
        /*0096*/ 	.short	(.L_10105 - .L_10104)
.L_10104:
        /*0098*/ 	.word	0x00000080
        /*009c*/ 	.word	0x00000001
        /*00a0*/ 	.word	0x00000001


	//----- nvinfo : EIATTR_CRS_STACK_SIZE
	.align		4
.L_10105:
        /*00a4*/ 	.byte	0x04, 0x1e
        /*00a6*/ 	.short	(.L_10107 - .L_10106)
.L_10106:
        /*00a8*/ 	.word	0x00000000


	//----- nvinfo : EIATTR_CBANK_PARAM_SIZE
	.align		4
.L_10107:
        /*00ac*/ 	.byte	0x03, 0x19
        /*00ae*/ 	.short	0x001c


	//----- nvinfo : EIATTR_PARAM_CBANK
	.align		4
        /*00b0*/ 	.byte	0x04, 0x0a
        /*00b2*/ 	.short	(.L_10109 - .L_10108)
	.align		4
.L_10108:
        /*00b4*/ 	.word	index@(.nv.constant0._ZN2at6native27unrolled_elementwise_kernelINS0_13BUnaryFunctorIhhhZZZNS0_21remainder_kernel_cudaERNS_18TensorIteratorBaseEENKUlvE_clEvENKUlvE_clEvEUlhhE_EESt5arrayIPcLm2EELi4E23TrivialOffsetCalculatorILi1EjESD_NS0_6memory15LoadWithoutCastENSE_16StoreWithoutCastEEEviT_T0_T2_T3_T4_T5_)
        /*00b8*/ 	.short	0x0380
        /*00ba*/ 	.short	0x001c


	//----- nvinfo : EIATTR_SW_WAR
	.align		4
.L_10109:
        /*00bc*/ 	.byte	0x04, 0x36
        /*00be*/ 	.short	(.L_10111 - .L_10110)
.L_10110:
        /*00c0*/ 	.word	0x00000008
.L_10111:


//--------------------- .nv.info._ZN2at6native29vectorized_elementwise_kernelILi2ENS0_13BUnaryFunctorIhhhZZZNS0_21remainder_kernel_cudaERNS_18TensorIteratorBaseEENKUlvE_clEvENKUlvE_clEvEUlhhE_EESt5arrayIPcLm2EEEEviT0_T1_ --------------------------
	.section	.nv.info._ZN2at6native29vectorized_elementwise_kernelILi2ENS0_13BUnaryFunctorIhhhZZZNS0_21remainder_kernel_cudaERNS_18TensorIteratorBaseEENKUlvE_clEvENKUlvE_clEvEUlhhE_EESt5arrayIPcLm2EEEEviT0_T1_,"",@"SHT_CUDA_INFO"
	.sectionflags	@""
	.align	4


	//----- nvinfo : EIATTR_CUDA_API_VERSION
	.align		4
        /*0000*/ 	.byte	0x04, 0x37
        /*0002*/ 	.short	(.L_10113 - .L_10112)
.L_10112:
        /*0004*/ 	.word	0x00000082


	//----- nvinfo : EIATTR_KPARAM_INFO
	.align		4
.L_10113:
        /*0008*/ 	.byte	0x04, 0x17
        /*000a*/ 	.short	(.L_10115 - .L_10114)
.L_10114:
        /*000c*/ 	.word	0x00000000
        /*0010*/ 	.short	0x0002
        /*0012*/ 	.short	0x0008
        /*0014*/ 	.byte	0x00, 0xf0, 0x41, 0x00


	//----- nvinfo : EIATTR_KPARAM_INFO
	.align		4
.L_10115:
        /*0018*/ 	.byte	0x04, 0x17
        /*001a*/ 	.short	(.L_10117 - .L_10116)
.L_10116:
        /*001c*/ 	.word	0x00000000
        /*0020*/ 	.short	0x0001
        /*0022*/ 	.short	0x0004
        /*0024*/ 	.byte	0x00, 0xf0, 0x09, 0x00


	//----- nvinfo : EIATTR_KPARAM_INFO
	.align		4
.L_10117:
        /*0028*/ 	.byte	0x04, 0x17
        /*002a*/ 	.short	(.L_10119 - .L_10118)
.L_10118:
        /*002c*/ 	.word	0x00000000
        /*0030*/ 	.short	0x0000
        /*0032*/ 	.short	0x0000
        /*0034*/ 	.byte	0x00, 0xf0, 0x11, 0x00


	//----- nvinfo : EIATTR_SPARSE_MMA_MASK
	.align		4
.L_10119:
        /*0038*/ 	.byte	0x03, 0x50
        /*003a*/ 	.short	0x0000


	//----- nvinfo : EIATTR_MAXREG_COUNT
	.align		4
        /*003c*/ 	.byte	0x03, 0x1b
        /*003e*/ 	.short	0x00ff


	//----- nvinfo : EIATTR_MERCURY_ISA_VERSION
	.align		4
        /*0040*/ 	.byte	0x03, 0x5f
        /*0042*/ 	.short	0x0101


	//----- nvinfo : EIATTR_VRC_CTA_INIT_COUNT
	.align		4
        /*0044*/ 	.byte	0x02, 0x4a
	.zero		1
	.zero		1


	//----- nvinfo : EIATTR_EXIT_INSTR_OFFSETS
	.align		4
        /*0048*/ 	.byte	0x04, 0x1c
        /*004a*/ 	.short	(.L_10121 - .L_10120)


	//   ....[0]....
.L_10120:
        /*004c*/ 	.word	0x00000e30


	//   ....[1]....
        /*0050*/ 	.word	0x00000e90


	//   ....[2]....
        /*0054*/ 	.word	0x000013c0


	//----- nvinfo : EIATTR_MAX_THREADS
	.align		4
.L_10121:
        /*0058*/ 	.byte	0x04, 0x05
        /*005a*/ 	.short	(.L_10123 - .L_10122)
.L_10122:
        /*005c*/ 	.word	0x00000080
        /*0060*/ 	.word	0x00000001
        /*0064*/ 	.word	0x00000001


	//----- nvinfo : EIATTR_CRS_STACK_SIZE
	.align		4
.L_10123:
        /*0068*/ 	.byte	0x04, 0x1e
        /*006a*/ 	.short	(.L_10125 - .L_10124)
.L_10124:
        /*006c*/ 	.word	0x00000000


	//----- nvinfo : EIATTR_CBANK_PARAM_SIZE
	.align		4
.L_10125:
        /*0070*/ 	.byte	0x03, 0x19
        /*0072*/ 	.short	0x0018


	//----- nvinfo : EIATTR_PARAM_CBANK
	.align		4
        /*0074*/ 	.byte	0x04, 0x0a
        /*0076*/ 	.short	(.L_10127 - .L_10126)
	.align		4
.L_10126:
        /*0078*/ 	.word	index@(.nv.constant0._ZN2at6native29vectorized_elementwise_kernelILi2ENS0_13BUnaryFunctorIhhhZZZNS0_21remainder_kernel_cudaERNS_18TensorIteratorBaseEENKUlvE_clEvENKUlvE_clEvEUlhhE_EESt5arrayIPcLm2EEEEviT0_T1_)
        /*007c*/ 	.short	0x0380
        /*007e*/ 	.short	0x0018


	//----- nvinfo : EIATTR_SW_WAR
	.align		4
.L_10127:
        /*0080*/ 	.byte	0x04, 0x36
        /*0082*/ 	.short	(.L_10129 - .L_10128)
.L_10128:
        /*0084*/ 	.word	0x00000008
.L_10129:


//--------------------- .nv.info._ZN2at6native29vectorized_elementwise_kernelILi4ENS0_13BUnaryFunctorIhhhZZZNS0_21remainder_kernel_cudaERNS_18TensorIteratorBaseEENKUlvE_clEvENKUlvE_clEvEUlhhE_EESt5arrayIPcLm2EEEEviT0_T1_ --------------------------
	.section	.nv.info._ZN2at6native29vectorized_elementwise_kernelILi4ENS0_13BUnaryFunctorIhhhZZZNS0_21remainder_kernel_cudaERNS_18TensorIteratorBaseEENKUlvE_clEvENKUlvE_clEvEUlhhE_EESt5arrayIPcLm2EEEEviT0_T1_,"",@"SHT_CUDA_INFO"
	.sectionflags	@""
	.align	4


	//----- nvinfo : EIATTR_CUDA_API_VERSION
	.align		4
        /*0000*/ 	.byte	0x04, 0x37
        /*0002*/ 	.short	(.L_10131 - .L_10130)
.L_10130:
        /*0004*/ 	.word	0x00000082


	//----- nvinfo : EIATTR_KPARAM_INFO
	.align		4
.L_10131:
        /*0008*/ 	.byte	0x04, 0x17
        /*000a*/ 	.short	(.L_10133 - .L_10132)
.L_10132:
        /*000c*/ 	.word	0x00000000
        /*0010*/ 	.short	0x0002
        /*0012*/ 	.short	0x0008
        /*0014*/ 	.byte	0x00, 0xf0, 0x41, 0x00


	//----- nvinfo : EIATTR_KPARAM_INFO
	.align		4
.L_10133:
        /*0018*/ 	.byte	0x04, 0x17
        /*001a*/ 	.short	(.L_10135 - .L_10134)
.L_10134:
        /*001c*/ 	.word	0x00000000
        /*0020*/ 	.short	0x0001
        /*0022*/ 	.short	0x0004
        /*0024*/ 	.byte	0x00, 0xf0, 0x09, 0x00


	//----- nvinfo : EIATTR_KPARAM_INFO
	.align		4
.L_10135:
        /*0028*/ 	.byte	0x04, 0x17
        /*002a*/ 	.short	(.L_10137 - .L_10136)
.L_10136:
        /*002c*/ 	.word	0x00000000
        /*0030*/ 	.short	0x0000
        /*0032*/ 	.short	0x0000
        /*0034*/ 	.byte	0x00, 0xf0, 0x11, 0x00


	//----- nvinfo : EIATTR_SPARSE_MMA_MASK
	.align		4
.L_10137:
        /*0038*/ 	.byte	0x03, 0x50
        /*003a*/ 	.short	0x0000


	//----- nvinfo : EIATTR_MAXREG_COUNT
	.align		4
        /*003c*/ 	.byte	0x03, 0x1b
        /*003e*/ 	.short	0x00ff


	//----- nvinfo : EIATTR_MERCURY_ISA_VERSION
	.align		4
        /*0040*/ 	.byte	0x03, 0x5f
        /*0042*/ 	.short	0x0101


	//----- nvinfo : EIATTR_VRC_CTA_INIT_COUNT
	.align		4
        /*0044*/ 	.byte	0x02, 0x4a
	.zero		1
	.zero		1


	//----- nvinfo : EIATTR_EXIT_INSTR_OFFSETS
	.align		4
        /*0048*/ 	.byte	0x04, 0x1c
        /*004a*/ 	.short	(.L_10139 - .L_10138)


	//   ....[0]....
.L_10138:
        /*004c*/ 	.word	0x00000e10


	//   ....[1]....
        /*0050*/ 	.word	0x00000e70


	//   ....[2]....
        /*0054*/ 	.word	0x000013f0


	//----- nvinfo : EIATTR_MAX_THREADS
	.align		4
.L_10139:
        /*0058*/ 	.byte	0x04, 0x05
        /*005a*/ 	.short	(.L_10141 - .L_10140)
.L_10140:
        /*005c*/ 	.word	0x00000080
        /*0060*/ 	.word	0x00000001
        /*0064*/ 	.word	0x00000001


	//----- nvinfo : EIATTR_CRS_STACK_SIZE
	.align		4
.L_10141:
        /*0068*/ 	.byte	0x04, 0x1e
        /*006a*/ 	.short	(.L_10143 - .L_10142)
.L_10142:
        /*006c*/ 	.word	0x00000000


	//----- nvinfo : EIATTR_CBANK_PARAM_SIZE
	.align		4
.L_10143:
        /*0070*/ 	.byte	0x03, 0x19
        /*0072*/ 	.short	0x0018


	//----- nvinfo : EIATTR_PARAM_CBANK
	.align		4
        /*0074*/ 	.byte	0x04, 0x0a
        /*0076*/ 	.short	(.L_10145 - .L_10144)
	.align		4
.L_10144:
        /*0078*/ 	.word	index@(.nv.constant0._ZN2at6native29vectorized_elementwise_kernelILi4ENS0_13BUnaryFunctorIhhhZZZNS0_21remainder_kernel_cudaERNS_18TensorIteratorBaseEENKUlvE_clEvENKUlvE_clEvEUlhhE_EESt5arrayIPcLm2EEEEviT0_T1_)
        /*007c*/ 	.short	0x0380
        /*007e*/ 	.short	0x0018


	//----- nvinfo : EIATTR_SW_WAR
	.align		4
.L_10145:
        /*0080*/ 	.byte	0x04, 0x36
        /*0082*/ 	.short	(.L_10147 - .L_10146)
.L_10146:
        /*0084*/ 	.word	0x00000008
.L_10147:


//--------------------- .nv.info._ZN2at6native29vectorized_elementwise_kernelILi8ENS0_13BUnaryFunctorIhhhZZZNS0_21remainder_kernel_cudaERNS_18TensorIteratorBaseEENKUlvE_clEvENKUlvE_clEvEUlhhE_EESt5arrayIPcLm2EEEEviT0_T1_ --------------------------
	.section	.nv.info._ZN2at6native29vectorized_elementwise_kernelILi8ENS0_13BUnaryFunctorIhhhZZZNS0_21remainder_kernel_cudaERNS_18TensorIteratorBaseEENKUlvE_clEvENKUlvE_clEvEUlhhE_EESt5arrayIPcLm2EEEEviT0_T1_,"",@"SHT_CUDA_INFO"
	.sectionflags	@""
	.align	4


	//----- nvinfo : EIATTR_CUDA_API_VERSION
	.align		4
        /*0000*/ 	.byte	0x04, 0x37
        /*0002*/ 	.short	(.L_10149 - .L_10148)
.L_10148:
        /*0004*/ 	.word	0x00000082


	//----- nvinfo : EIATTR_KPARAM_INFO
	.align		4
.L_10149:
        /*0008*/ 	.byte	0x04, 0x17
        /*000a*/ 	.short	(.L_10151 - .L_10150)
.L_10150:
        /*000c*/ 	.word	0x00000000
        /*0010*/ 	.short	0x0002
        /*0012*/ 	.short	0x0008
        /*0014*/ 	.byte	0x00, 0xf0, 0x41, 0x00


	//----- nvinfo : EIATTR_KPARAM_INFO
	.align		4
.L_10151:
        /*0018*/ 	.byte	0x04, 0x17
        /*001a*/ 	.short	(.L_10153 - .L_10152)
.L_10152:
        /*001c*/ 	.word	0x00000000
        /*0020*/ 	.short	0x0001
        /*0022*/ 	.short	0x0004
        /*0024*/ 	.byte	0x00, 0xf0, 0x09, 0x00


	//----- nvinfo : EIATTR_KPARAM_INFO
	.align		4
.L_10153:
        /*0028*/ 	.byte	0x04, 0x17
        /*002a*/ 	.short	(.L_10155 - .L_10154)
.L_10154:
        /*002c*/ 	.word	0x00000000
        /*0030*/ 	.short	0x0000
        /*0032*/ 	.short	0x0000
        /*0034*/ 	.byte	0x00, 0xf0, 0x11, 0x00


	//----- nvinfo : EIATTR_SPARSE_MMA_MASK
	.align		4
.L_10155:
        /*0038*/ 	.byte	0x03, 0x50
        /*003a*/ 	.short	0x0000


	//----- nvinfo : EIATTR_MAXREG_COUNT
	.align		4
        /*003c*/ 	.byte	0x03, 0x1b
        /*003e*/ 	.short	0x00ff


	//----- nvinfo : EIATTR_MERCURY_ISA_VERSION
	.align		4
        /*0040*/ 	.byte	0x03, 0x5f
        /*0042*/ 	.short	0x0101


	//----- nvinfo : EIATTR_VRC_CTA_INIT_COUNT
	.align		4
        /*0044*/ 	.byte	0x02, 0x4a
	.zero		1
	.zero		1


	//----- nvinfo : EIATTR_EXIT_INSTR_OFFSETS
	.align		4
        /*0048*/ 	.byte	0x04, 0x1c
        /*004a*/ 	.short	(.L_10157 - .L_10156)


	//   ....[0]....
.L_10156:
        /*004c*/ 	.word	0x00000010


	//----- nvinfo : EIATTR_MAX_THREADS
	.align		4
.L_10157:
        /*0050*/ 	.byte	0x04, 0x05
        /*0052*/ 	.short	(.L_10159 - .L_10158)
.L_10158:
        /*0054*/ 	.word	0x00000080
        /*0058*/ 	.word	0x00000001
        /*005c*/ 	.word	0x00000001


	//----- nvinfo : EIATTR_CBANK_PARAM_SIZE
	.align		4
.L_10159:
        /*0060*/ 	.byte	0x03, 0x19
        /*0062*/ 	.short	0x0018


	//----- nvinfo : EIATTR_PARAM_CBANK
	.align		4
        /*0064*/ 	.byte	0x04, 0x0a
        /*0066*/ 	.short	(.L_10161 - .L_10160)
	.align		4
.L_10160:
        /*0068*/ 	.word	index@(.nv.constant0._ZN2at6native29vectorized_elementwise_kernelILi8ENS0_13BUnaryFunctorIhhhZZZNS0_21remainder_kernel_cudaERNS_18TensorIteratorBaseEENKUlvE_clEvENKUlvE_clEvEUlhhE_EESt5arrayIPcLm2EEEEviT0_T1_)
        /*006c*/ 	.short	0x0380
        /*006e*/ 	.short	0x0018


	//----- nvinfo : EIATTR_SW_WAR
	.align		4
.L_10161:
        /*0070*/ 	.byte	0x04, 0x36
        /*0072*/ 	.short	(.L_10163 - .L_10162)
.L_10162:
        /*0074*/ 	.word	0x00000008
.L_10163:


//--------------------- .nv.info._ZN2at6native18elementwise_kernelILi128ELi4EZNS0_15gpu_kernel_implINS0_13AUnaryFunctorIhhhZZZNS0_21remainder_kernel_cudaERNS_18TensorIteratorBaseEENKUlvE_clEvENKUlvE_clEvEUlhhE_EEEEvS5_RKT_EUliE_EEviT1_ --------------------------
	.section	.nv.info._ZN2at6native18elementwise_kernelILi128ELi4EZNS0_15gpu_kernel_implINS0_13AUnaryFunctorIhhhZZZNS0_21remainder_kernel_cudaERNS_18TensorIteratorBaseEENKUlvE_clEvENKUlvE_clEvEUlhhE_EEEEvS5_RKT_EUliE_EEviT1_,"",@"SHT_CUDA_INFO"
	.sectionflags	@""
	.align	4


	//----- nvinfo : EIATTR_CUDA_API_VERSION
	.align		4
        /*0000*/ 	.byte	0x04, 0x37
        /*0002*/ 	.short	(.L_10165 - .L_10164)
.L_10164:
        /*0004*/ 	.word	0x00000082


	//----- nvinfo : EIATTR_KPARAM_INFO
	.align		4
.L_10165:
        /*0008*/ 	.byte	0x04, 0x17
        /*000a*/ 	.short	(.L_10167 - .L_10166)
.L_10166:
        /*000c*/ 	.word	0x00000000
        /*0010*/ 	.short	0x0001
        /*0012*/ 	.short	0x0008
        /*0014*/ 	.byte	0x00, 0xf0, 0x61, 0x08


	//----- nvinfo : EIATTR_KPARAM_INFO
	.align		4
.L_10167:
        /*0018*/ 	.byte	0x04, 0x17
        /*001a*/ 	.short	(.L_10169 - .L_10168)
.L_10168:
        /*001c*/ 	.word	0x00000000
        /*0020*/ 	.short	0x0000
        /*0022*/ 	.short	0x0000
        /*0024*/ 	.byte	0x00, 0xf0, 0x11, 0x00


	//----- nvinfo : EIATTR_SPARSE_MMA_MASK
	.align		4
.L_10169:
        /*0028*/ 	.byte	0x03, 0x50
        /*002a*/ 	.short	0x0000


	//----- nvinfo : EIATTR_MAXREG_COUNT
	.align		4
        /*002c*/ 	.byte	0x03, 0x1b
        /*002e*/ 	.short	0x0080


	//----- nvinfo : EIATTR_EXTERNS
	.align		4
        /*0030*/ 	.byte	0x04, 0x0f
        /*0032*/ 	.short	(.L_10171 - .L_10170)


	//   ....[0]....
	.align		4
.L_10170:
        /*0034*/ 	.word	index@(__assertfail)


	//----- nvinfo : EIATTR_MERCURY_ISA_VERSION
	.align		4
.L_10171:
        /*0038*/ 	.byte	0x03, 0x5f
        /*003a*/ 	.short	0x0101


	//----- nvinfo : EIATTR_VRC_CTA_INIT_COUNT
	.align		4
        /*003c*/ 	.byte	0x02, 0x4a
	.zero		1
	.zero		1


	//----- nvinfo : EIATTR_SYSCALL_OFFSETS
	.align		4
        /*0040*/ 	.byte	0x04, 0x46
        /*0042*/ 	.short	(.L_10173 - .L_10172)


	//   ....[0]....
.L_10172:
        /*0044*/ 	.word	0x00002170


	//   ....[1]....
        /*0048*/ 	.word	0x00002f50


	//   ....[2]....
        /*004c*/ 	.word	0x00005260


	//   ....[3]....
        /*0050*/ 	.word	0x00005eb0


	//   ....[4]....
        /*0054*/ 	.word	0x00008280


	//   ....[5]....
        /*0058*/ 	.word	0x00008ed0


	//   ....[6]....
        /*005c*/ 	.word	0x0000b2b0


	//   ....[7]....
        /*0060*/ 	.word	0x0000bec0


	//----- nvinfo : EIATTR_EXIT_INSTR_OFFSETS
	.align		4
.L_10173:
        /*0064*/ 	.byte	0x04, 0x1c
        /*0066*/ 	.short	(.L_10175 - .L_10174)


	//   ....[0]....
.L_10174:
        /*0068*/ 	.word	0x00009160


	//   ....[1]....
        /*006c*/ 	.word	0x0000b460


	//   ....[2]....
        /*0070*/ 	.word	0x0000b480


	//   ....[3]....
        /*0074*/ 	.word	0x0000b520


	//   ....[4]....
        /*0078*/ 	.word	0x0000b550


	//   ....[5]....
        /*007c*/ 	.word	0x0000b570


	//   ....[6]....
        /*0080*/ 	.word	0x0000b600


	//   ....[7]....
        /*0084*/ 	.word	0x0000b640


	//   ....[8]....
        /*0088*/ 	.word	0x0000b6e0


	//   ....[9]....
        /*008c*/ 	.word	0x0000b730


	//   ....[10]....
        /*0090*/ 	.word	0x0000b760


	//   ....[11]....
        /*0094*/ 	.word	0x0000b820


	//   ....[12]....
        /*0098*/ 	.word	0x0000b960


	//   ....[13]....
        /*009c*/ 	.word	0x0000baa0


	//   ....[14]....
        /*00a0*/ 	.word	0x0000bc00


	//   ....[15]....
        /*00a4*/ 	.word	0x0000bc40


	//   ....[16]....
        /*00a8*/ 	.word	0x0000bc70


	//   ....[17]....
        /*00ac*/ 	.word	0x0000bd20


	//   ....[18]....
        /*00b0*/ 	.word	0x0000bd60


	//   ....[19]....
        /*00b4*/ 	.word	0x0000bed0


	//   ....[20]....
        /*00b8*/ 	.word	0x0000bfb0


	//   ....[21]....
        /*00bc*/ 	.word	0x0000c050


	//   ....[22]....
        /*00c0*/ 	.word	0x0000c080


	//   ....[23]....
        /*00c4*/ 	.word	0x0000c0d0


	//   ....[24]....
        /*00c8*/ 	.word	0x0000c110


	//----- nvinfo : EIATTR_MAX_THREADS
	.align		4
.L_10175:
        /*00cc*/ 	.byte	0x04, 0x05
        /*00ce*/ 	.short	(.L_10177 - .L_10176)
.L_10176:
        /*00d0*/ 	.word	0x00000080
        /*00d4*/ 	.word	0x00000001
        /*00d8*/ 	.word	0x00000001


	//----- nvinfo : EIATTR_CRS_STACK_SIZE
	.align		4
.L_10177:
        /*00dc*/ 	.byte	0x04, 0x1e
        /*00de*/ 	.short	(.L_10179 - .L_10178)
.L_10178:
        /*00e0*/ 	.word	0x00000000


	//----- nvinfo : EIATTR_CBANK_PARAM_SIZE
	.align		4
.L_10179:
        /*00e4*/ 	.byte	0x03, 0x19
        /*00e6*/ 	.short	0x0220


	//----- nvinfo : EIATTR_PARAM_CBANK
	.align		4
        /*00e8*/ 	.byte	0x04, 0x0a
        /*00ea*/ 	.short	(.L_10181 - .L_10180)
	.align		4
.L_10180:
        /*00ec*/ 	.word	index@(.nv.constant0._ZN2at6native18elementwise_kernelILi128ELi4EZNS0_15gpu_kernel_implINS0_13AUnaryFunctorIhhhZZZNS0_21remainder_kernel_cudaERNS_18TensorIteratorBaseEENKUlvE_clEvENKUlvE_clEvEUlhhE_EEEEvS5_RKT_EUliE_EEviT1_)
        /*00f0*/ 	.short	0x0380
        /*00f2*/ 	.short	0x0220


	//----- nvinfo : EIATTR_SW_WAR
	.align		4
.L_10181:
        /*00f4*/ 	.byte	0x04, 0x36
        /*00f6*/ 	.short	(.L_10183 - .L_10182)
.L_10182:
        /*00f8*/ 	.word	0x00000008
.L_10183:


//--------------------- .nv.info._ZN2at6native27unrolled_elementwise_kernelINS0_13AUnaryFunctorIhhhZZZNS0_21remainder_kernel_cudaERNS_18TensorIteratorBaseEENKUlvE_clEvENKUlvE_clEvEUlhhE_EESt5arrayIPcLm2EELi4E23TrivialOffsetCalculatorILi1EjESD_NS0_6memory12LoadWithCastILi1EEENSE_13StoreWithCastILi1EEEEEviT_T0_T2_T3_T4_T5_ --------------------------
	.section	.nv.info._ZN2at6native27unrolled_elementwise_kernelINS0_13AUnaryFunctorIhhhZZZNS0_21remainder_kernel_cudaERNS_18TensorIteratorBaseEENKUlvE_clEvENKUlvE_clEvEUlhhE_EESt5arrayIPcLm2EELi4E23TrivialOffsetCalculatorILi1EjESD_NS0_6memory12LoadWithCastILi1EEENSE_13StoreWithCastILi1EEEEEviT_T0_T2_T3_T4_T5_,"",@"SHT_CUDA_INFO"
	.sectionflags	@""
	.align	4


	//----- nvinfo : EIATTR_CUDA_API_VERSION
	.align		4
        /*0000*/ 	.byte	0x04, 0x37
        /*0002*/ 	.short	(.L_10185 - .L_10184)
.L_10184:
        /*0004*/ 	.word	0x00000082


	//----- nvinfo : EIATTR_KPARAM_INFO
	.align		4
.L_10185:
        /*0008*/ 	.byte	0x04, 0x17
        /*000a*/ 	.short	(.L_10187 - .L_10186)
.L_10186:
        /*000c*/ 	.word	0x00000000
        /*0010*/ 	.short	0x0006
        /*0012*/ 	.short	0x0024
        /*0014*/ 	.byte	0x00, 0xf0, 0x21, 0x00


	//----- nvinfo : EIATTR_KPARAM_INFO
	.align		4
.L_10187:
        /*0018*/ 	.byte	0x04, 0x17
        /*001a*/ 	.short	(.L_10189 - .L_10188)
.L_10188:
        /*001c*/ 	.word	0x00000000
        /*0020*/ 	.short	0x0005
        /*0022*/ 	.short	0x001c
        /*0024*/ 	.byte	0x00, 0xf0, 0x21, 0x00


	//----- nvinfo : EIATTR_KPARAM_INFO
	.align		4
.L_10189:
        /*0028*/ 	.byte	0x04, 0x17
        /*002a*/ 	.short	(.L_10191 - .L_10190)
.L_10190:
        /*002c*/ 	.word	0x00000000
        /*0030*/ 	.short	0x0004
        /*0032*/ 	.short	0x0019
        /*0034*/ 	.byte	0x00, 0xf0, 0x05, 0x00


	//----- nvinfo : EIATTR_KPARAM_INFO
	.align		4
.L_10191:
        /*0038*/ 	.byte	0x04, 0x17
        /*003a*/ 	.short	(.L_10193 - .L_10192)
.L_10192:
        /*003c*/ 	.word	0x00000000
        /*0040*/ 	.short	0x0003
        /*0042*/ 	.short	0x0018
        /*0044*/ 	.byte	0x00, 0xf0, 0x05, 0x00


	//----- nvinfo : EIATTR_KPARAM_INFO
	.align		4
.L_10193:
        /*0048*/ 	.byte	0x04, 0x17
        /*004a*/ 	.short	(.L_10195 - .L_10194)
.L_10194:
        /*004c*/ 	.word	0x00000000
        /*0050*/ 	.short	0x0002
        /*0052*/ 	.short	0x0008
        /*0054*/ 	.byte	0x00, 0xf0, 0x41, 0x00


	//----- nvinfo : EIATTR_KPARAM_INFO
	.align		4
.L_10195:
        /*0058*/ 	.byte	0x04, 0x17
        /*005a*/ 	.short	(.L_10197 - .L_10196)
.L_10196:
        /*005c*/ 	.word	0x00000000
        /*0060*/ 	.short	0x0001
        /*0062*/ 	.short	0x0004
        /*0064*/ 	.byte	0x00, 0xf0, 0x09, 0x00


	//----- nvinfo : EIATTR_KPARAM_INFO
	.align		4
.L_10197:
        /*0068*/ 	.byte	0x04, 0x17
        /*006a*/ 	.short	(.L_10199 - .L_10198)
.L_10198:
        /*006c*/ 	.word	0x00000000
        /*0070*/ 	.short	0x0000
        /*0072*/ 	.short	0x0000
        /*0074*/ 	.byte	0x00, 0xf0, 0x11, 0x00


	//----- nvinfo : EIATTR_SPARSE_MMA_MASK
	.align		4
.L_10199:
        /*0078*/ 	.byte	0x03, 0x50
        /*007a*/ 	.short	0x0000


	//----- nvinfo : EIATTR_MAXREG_COUNT
	.align		4
        /*007c*/ 	.byte	0x03, 0x1b
        /*007e*/ 	.short	0x00ff


	//----- nvinfo : EIATTR_EXTERNS
	.align		4
        /*0080*/ 	.byte	0x04, 0x0f
        /*0082*/ 	.short	(.L_10201 - .L_10200)


	//   ....[0]....
	.align		4
.L_10200:
        /*0084*/ 	.word	index@(__assertfail)


	//----- nvinfo : EIATTR_MERCURY_ISA_VERSION
	.align		4
.L_10201:
        /*0088*/ 	.byte	0x03, 0x5f
        /*008a*/ 	.short	0x0101


	//----- nvinfo : EIATTR_VRC_CTA_INIT_COUNT
	.align		4
        /*008c*/ 	.byte	0x02, 0x4a
	.zero		1
	.zero		1


	//----- nvinfo : EIATTR_SYSCALL_OFFSETS
	.align		4
        /*0090*/ 	.byte	0x04, 0x46
        /*0092*/ 	.short	(.L_10203 - .L_10202)


	//   ....[0]....
.L_10202:
        /*0094*/ 	.word	0x00000e70


	//   ....[1]....
        /*0098*/ 	.word	0x00001e60


	//   ....[2]....
        /*009c*/ 	.word	0x00002d90


	//   ....[3]....
        /*00a0*/ 	.word	0x00003cc0


	//   ....[4]....
        /*00a4*/ 	.word	0x00004ea0


	//   ....[5]....
        /*00a8*/ 	.word	0x00005ce0


	//   ....[6]....
        /*00ac*/ 	.word	0x00006be0


	//   ....[7]....
        /*00b0*/ 	.word	0x00007ab0


	//----- nvinfo : EIATTR_EXIT_INSTR_OFFSETS
	.align		4
.L_10203:
        /*00b4*/ 	.byte	0x04, 0x1c
        /*00b6*/ 	.short	(.L_10205 - .L_10204)


	//   ....[0]....
.L_10204:
        /*00b8*/ 	.word	0x00006e90


	//   ....[1]....
        /*00bc*/ 	.word	0x00006fc0


	//   ....[2]....
        /*00c0*/ 	.word	0x00006fe0


	//   ....[3]....
        /*00c4*/ 	.word	0x00007080


	//   ....[4]....
        /*00c8*/ 	.word	0x000070b0


	//   ....[5]....
        /*00cc*/ 	.word	0x000070e0


	//   ....[6]....
        /*00d0*/ 	.word	0x00007180


	//   ....[7]....
        /*00d4*/ 	.word	0x000071d0


	//   ....[8]....
        /*00d8*/ 	.word	0x00007280


	//   ....[9]....
        /*00dc*/ 	.word	0x000072e0


	//   ....[10]....
        /*00e0*/ 	.word	0x00007320


	//   ....[11]....
        /*00e4*/ 	.word	0x000073f0


	//   ....[12]....
        /*00e8*/ 	.word	0x00007540


	//   ....[13]....
        /*00ec*/ 	.word	0x00007690


	//   ....[14]....
        /*00f0*/ 	.word	0x000077f0


	//   ....[15]....
        /*00f4*/ 	.word	0x00007830


	//   ....[16]....
        /*00f8*/ 	.word	0x00007860


	//   ....[17]....
        /*00fc*/ 	.word	0x00007900


	//   ....[18]....
        /*0100*/ 	.word	0x00007950


	//   ....[19]....
        /*0104*/ 	.word	0x00007ac0


	//   ....[20]....
        /*0108*/ 	.word	0x00007bb0


	//   ....[21]....
        /*010c*/ 	.word	0x00007c60


	//   ....[22]....
        /*0110*/ 	.word	0x00007c90


	//   ....[23]....
        /*0114*/ 	.word	0x00007ce0


	//   ....[24]....
        /*0118*/ 	.word	0x00007d30


	//----- nvinfo : EIATTR_MAX_THREADS
	.align		4
.L_10205:
        /*011c*/ 	.byte	0x04, 0x05
        /*011e*/ 	.short	(.L_10207 - .L_10206)
.L_10206:
        /*0120*/ 	.word	0x00000080
        /*0124*/ 	.word	0x00000001
        /*0128*/ 	.word	0x00000001


	//----- nvinfo : EIATTR_CRS_STACK_SIZE
	.align		4
.L_10207:
        /*012c*/ 	.byte	0x04, 0x1e
        /*012e*/ 	.short	(.L_10209 - .L_10208)
.L_10208:
        /*0130*/ 	.word	0x00000000


	//----- nvinfo : EIATTR_CBANK_PARAM_SIZE
	.align		4
.L_10209:
        /*0134*/ 	.byte	0x03, 0x19
        /*0136*/ 	.short	0x002c


	//----- nvinfo : EIATTR_PARAM_CBANK
	.align		4
        /*0138*/ 	.byte	0x04, 0x0a
        /*013a*/ 	.short	(.L_10211 - .L_10210)
	.align		4
.L_10210:
        /*013c*/ 	.word	index@(.nv.constant0._ZN2at6native27unrolled_elementwise_kernelINS0_13AUnaryFunctorIhhhZZZNS0_21remainder_kernel_cudaERNS_18TensorIteratorBaseEENKUlvE_clEvENKUlvE_clEvEUlhhE_EESt5arrayIPcLm2EELi4E23TrivialOffsetCalculatorILi1EjESD_NS0_6memory12LoadWithCastILi1EEENSE_13StoreWithCastILi1EEEEEviT_T0_T2_T3_T4_T5_)
        /*0140*/ 	.short	0x0380
        /*0142*/ 	.short	0x002c


	//----- nvinfo : EIATTR_SW_WAR
	.align		4
.L_10211:
        /*0144*/ 	.byte	0x04, 0x36
        /*0146*/ 	.short	(.L_10213 - .L_10212)
.L_10212:
        /*0148*/ 	.word	0x00000008
.L_10213:


//--------------------- .nv.info._ZN2at6native18elementwise_kernelILi128ELi4EZNS0_22gpu_kernel_impl_nocastINS0_13AUnaryFunctorIhhhZZZNS0_21remainder_kernel_cudaERNS_18TensorIteratorBaseEENKUlvE_clEvENKUlvE_clEvEUlhhE_EEEEvS5_RKT_EUliE_EEviT1_ --------------------------
	.section	.nv.info._ZN2at6native18elementwise_kernelILi128ELi4EZNS0_22gpu_kernel_impl_nocastINS0_13AUnaryFunctorIhhhZZZNS0_21remainder_kernel_cudaERNS_18TensorIteratorBaseEENKUlvE_clEvENKUlvE_clEvEUlhhE_EEEEvS5_RKT_EUliE_EEviT1_,"",@"SHT_CUDA_INFO"
	.sectionflags	@""
	.align	4


	//----- nvinfo : EIATTR_CUDA_API_VERSION
	.align		4
        /*0000*/ 	.byte	0x04, 0x37
        /*0002*/ 	.short	(.L_10215 - .L_10214)
.L_10214:
        /*0004*/ 	.word	0x00000082


	//----- nvinfo : EIATTR_KPARAM_INFO
	.align		4
.L_10215:
        /*0008*/ 	.byte	0x04, 0x17
        /*000a*/ 	.short	(.L_10217 - .L_10216)
.L_10216:
        /*000c*/ 	.word	0x00000000
        /*0010*/ 	.short	0x0001
        /*0012*/ 	.short	0x0008
        /*0014*/ 	.byte	0x00, 0xf0, 0x61, 0x08


	//----- nvinfo : EIATTR_KPARAM_INFO
	.align		4
.L_10217:
        /*0018*/ 	.byte	0x04, 0x17
        /*001a*/ 	.short	(.L_10219 - .L_10218)
.L_10218:
        /*001c*/ 	.word	0x00000000
        /*0020*/ 	.short	0x0000
        /*0022*/ 	.short	0x0000
        /*0024*/ 	.byte	0x00, 0xf0, 0x11, 0x00


	//----- nvinfo : EIATTR_SPARSE_MMA_MASK
	.align		4
.L_10219:
        /*0028*/ 	.byte	0x03, 0x50
        /*002a*/ 	.short	0x0000


	//----- nvinfo : EIATTR_MAXREG_COUNT
	.align		4
        /*002c*/ 	.byte	0x03, 0x1b
        /*002e*/ 	.short	0x0080


	//----- nvinfo : EIATTR_MERCURY_ISA_VERSION
	.align		4
        /*0030*/ 	.byte	0x03, 0x5f
        /*0032*/ 	.short	0x0101


	//----- nvinfo : EIATTR_VRC_CTA_INIT_COUNT
	.align		4
        /*0034*/ 	.byte	0x02, 0x4a
	.zero		1
	.zero		1


	//----- nvinfo : EIATTR_EXIT_INSTR_OFFSETS
	.align		4
        /*0038*/ 	.byte	0x04, 0x1c
        /*003a*/ 	.short	(.L_10221 - .L_10220)


	//   ....[0]....
.L_10220:
        /*003c*/ 	.word	0x00000420


	//   ....[1]....
        /*0040*/ 	.word	0x000004f0


	//   ....[2]....
        /*0044*/ 	.word	0x000041b0


	//   ....[3]....
        /*0048*/ 	.word	0x00005560


	//----- nvinfo : EIATTR_MAX_THREADS
	.align		4
.L_10221:
        /*004c*/ 	.byte	0x04, 0x05
        /*004e*/ 	.short	(.L_10223 - .L_10222)
.L_10222:
        /*0050*/ 	.word	0x00000080
        /*0054*/ 	.word	0x00000001
        /*0058*/ 	.word	0x00000001


	//----- nvinfo : EIATTR_CRS_STACK_SIZE
	.align		4
.L_10223:
        /*005c*/ 	.byte	0x04, 0x1e
        /*005e*/ 	.short	(.L_10225 - .L_10224)
.L_10224:
        /*0060*/ 	.word	0x00000000


	//----- nvinfo : EIATTR_CBANK_PARAM_SIZE
	.align		4
.L_10225:
        /*0064*/ 	.byte	0x03, 0x19
        /*0066*/ 	.short	0x0220


	//----- nvinfo : EIATTR_PARAM_CBANK
	.align		4
        /*0068*/ 	.byte	0x04, 0x0a
        /*006a*/ 	.short	(.L_10227 - .L_10226)
	.align		4
.L_10226:
        /*006c*/ 	.word	index@(.nv.constant0._ZN2at6native18elementwise_kernelILi128ELi4EZNS0_22gpu_kernel_impl_nocastINS0_13AUnaryFunctorIhhhZZZNS0_21remainder_kernel_cudaERNS_18TensorIteratorBaseEENKUlvE_clEvENKUlvE_clEvEUlhhE_EEEEvS5_RKT_EUliE_EEviT1_)
        /*0070*/ 	.short	0x0380
        /*0072*/ 	.short	0x0220


	//----- nvinfo : EIATTR_SW_WAR
	.align		4
.L_10227:
        /*0074*/ 	.byte	0x04, 0x36
        /*0076*/ 	.short	(.L_10229 - .L_10228)
.L_10228:
        /*0078*/ 	.word	0x00000008
.L_10229:


//--------------------- .nv.info._ZN2at6native27unrolled_elementwise_kernelINS0_13AUnaryFunctorIhhhZZZNS0_21remainder_kernel_cudaERNS_18TensorIteratorBaseEENKUlvE_clEvENKUlvE_clEvEUlhhE_EESt5arrayIPcLm2EELi4E23TrivialOffsetCalculatorILi1EjESD_NS0_6memory15LoadWithoutCastENSE_16StoreWithoutCastEEEviT_T0_T2_T3_T4_T5_ --------------------------
	.section	.nv.info._ZN2at6native27unrolled_elementwise_kernelINS0_13AUnaryFunctorIhhhZZZNS0_21remainder_kernel_cudaERNS_18TensorIteratorBaseEENKUlvE_clEvENKUlvE_clEvEUlhhE_EESt5arrayIPcLm2EELi4E23TrivialOffsetCalculatorILi1EjESD_NS0_6memory15LoadWithoutCastENSE_16StoreWithoutCastEEEviT_T0_T2_T3_T4_T5_,"",@"SHT_CUDA_INFO"
	.sectionflags	@""
	.align	4


	//----- nvinfo : EIATTR_CUDA_API_VERSION
	.align		4
        /*0000*/ 	.byte	0x04, 0x37
        /*0002*/ 	.short	(.L_10231 - .L_10230)
.L_10230:
        /*0004*/ 	.word	0x00000082


	//----- nvinfo : EIATTR_KPARAM_INFO
	.align		4
.L_10231:
        /*0008*/ 	.byte	0x04, 0x17
        /*000a*/ 	.short	(.L_10233 - .L_10232)
.L_10232:
        /*000c*/ 	.word	0x00000000
        /*0010*/ 	.short	0x0006
        /*0012*/ 	.short	0x001b
        /*0014*/ 	.byte	0x00, 0xf0, 0x05, 0x00


	//----- nvinfo : EIATTR_KPARAM_INFO
	.align		4
.L_10233:
        /*0018*/ 	.byte	0x04, 0x17
        /*001a*/ 	.short	(.L_10235 - .L_10234)
.L_10234:
        /*001c*/ 	.word	0x00000000
        /*0020*/ 	.short	0x0005
        /*0022*/ 	.short	0x001a
        /*0024*/ 	.byte	0x00, 0xf0, 0x05, 0x00


	//----- nvinfo : EIATTR_KPARAM_INFO
	.align		4
.L_10235:
        /*0028*/ 	.byte	0x04, 0x17
        /*002a*/ 	.short	(.L_10237 - .L_10236)
.L_10236:
        /*002c*/ 	.word	0x00000000
        /*0030*/ 	.short	0x0004
        /*0032*/ 	.short	0x0019
        /*0034*/ 	.byte	0x00, 0xf0, 0x05, 0x00


	//----- nvinfo : EIATTR_KPARAM_INFO
	.align		4
.L_10237:
        /*0038*/ 	.byte	0x04, 0x17
        /*003a*/ 	.short	(.L_10239 - .L_10238)
.L_10238:
        /*003c*/ 	.word	0x00000000
        /*0040*/ 	.short	0x0003
        /*0042*/ 	.short	0x0018
        /*0044*/ 	.byte	0x00, 0xf0, 0x05, 0x00


	//----- nvinfo : EIATTR_KPARAM_INFO
	.align		4
.L_10239:
        /*0048*/ 	.byte	0x04, 0x17
        /*004a*/ 	.short	(.L_10241 - .L_10240)
.L_10240:
        /*004c*/ 	.word	0x00000000
        /*0050*/ 	.short	0x0002
        /*0052*/ 	.short	0x0008
        /*0054*/ 	.byte	0x00, 0xf0, 0x41, 0x00


	//----- nvinfo : EIATTR_KPARAM_INFO
	.align		4
.L_10241:
        /*0058*/ 	.byte	0x04, 0x17
        /*005a*/ 	.short	(.L_10243 - .L_10242)
.L_10242:
        /*005c*/ 	.word	0x00000000
        /*0060*/ 	.short	0x0001
        /*0062*/ 	.short	0x0004
        /*0064*/ 	.byte	0x00, 0xf0, 0x09, 0x00


	//----- nvinfo : EIATTR_KPARAM_INFO
	.align		4
.L_10243:
        /*0068*/ 	.byte	0x04, 0x17
        /*006a*/ 	.short	(.L_10245 - .L_10244)
.L_10244:
        /*006c*/ 	.word	0x00000000
        /*0070*/ 	.short	0x0000
        /*0072*/ 	.short	0x0000
        /*0074*/ 	.byte	0x00, 0xf0, 0x11, 0x00


	//----- nvinfo : EIATTR_SPARSE_MMA_MASK
	.align		4
.L_10245:
        /*0078*/ 	.byte	0x03, 0x50
        /*007a*/ 	.short	0x0000


	//----- nvinfo : EIATTR_MAXREG_COUNT
	.align		4
        /*007c*/ 	.byte	0x03, 0x1b
        /*007e*/ 	.short	0x00ff


	//----- nvinfo : EIATTR_MERCURY_ISA_VERSION
	.align		4
        /*0080*/ 	.byte	0x03, 0x5f
        /*0082*/ 	.short	0x0101


	//----- nvinfo : EIATTR_VRC_CTA_INIT_COUNT
	.align		4
        /*0084*/ 	.byte	0x02, 0x4a
	.zero		1
	.zero		1


	//----- nvinfo : EIATTR_EXIT_INSTR_OFFSETS
	.align		4
        /*0088*/ 	.byte	0x04, 0x1c
        /*008a*/ 	.short	(.L_10247 - .L_10246)


	//   ....[0]....
.L_10246:
        /*008c*/ 	.word	0x00000740


	//   ....[1]....
        /*0090*/ 	.word	0x000007a0


	//----- nvinfo : EIATTR_MAX_THREADS
	.align		4
.L_10247:
        /*0094*/ 	.byte	0x04, 0x05
        /*0096*/ 	.short	(.L_10249 - .L_10248)
.L_10248:
        /*0098*/ 	.word	0x00000080
        /*009c*/ 	.word	0x00000001
        /*00a0*/ 	.word	0x00000001


	//----- nvinfo : EIATTR_CRS_STACK_SIZE
	.align		4
.L_10249:
        /*00a4*/ 	.byte	0x04, 0x1e
        /*00a6*/ 	.short	(.L_10251 - .L_10250)
.L_10250:
        /*00a8*/ 	.word	0x00000000


	//----- nvinfo : EIATTR_CBANK_PARAM_SIZE
	.align		4
.L_10251:
        /*00ac*/ 	.byte	0x03, 0x19
        /*00ae*/ 	.short	0x001c


	//----- nvinfo : EIATTR_PARAM_CBANK
	.align		4
        /*00b0*/ 	.byte	0x04, 0x0a
        /*00b2*/ 	.short	(.L_10253 - .L_10252)
	.align		4
.L_10252:
        /*00b4*/ 	.word	index@(.nv.constant0._ZN2at6native27unrolled_elementwise_kernelINS0_13AUnaryFunctorIhhhZZZNS0_21remainder_kernel_cudaERNS_18TensorIteratorBaseEENKUlvE_clEvENKUlvE_clEvEUlhhE_EESt5arrayIPcLm2EELi4E23TrivialOffsetCalculatorILi1EjESD_NS0_6memory15LoadWithoutCastENSE_16StoreWithoutCastEEEviT_T0_T2_T3_T4_T5_)
        /*00b8*/ 	.short	0x0380
        /*00ba*/ 	.short	0x001c


	//----- nvinfo : EIATTR_SW_WAR
	.align		4
.L_10253:
        /*00bc*/ 	.byte	0x04, 0x36
        /*00be*/ 	.short	(.L_10255 - .L_10254)
.L_10254:
        /*00c0*/ 	.word	0x00000008
.L_10255:


//--------------------- .nv.info._ZN2at6native29vectorized_elementwise_kernelILi2ENS0_13AUnaryFunctorIhhhZZZNS0_21remainder_kernel_cudaERNS_18TensorIteratorBaseEENKUlvE_clEvENKUlvE_clEvEUlhhE_EESt5arrayIPcLm2EEEEviT0_T1_ --------------------------
	.section	.nv.info._ZN2at6native29vectorized_elementwise_kernelILi2ENS0_13AUnaryFunctorIhhhZZZNS0_21remainder_kernel_cudaERNS_18TensorIteratorBaseEENKUlvE_clEvENKUlvE_clEvEUlhhE_EESt5arrayIPcLm2EEEEviT0_T1_,"",@"SHT_CUDA_INFO"
	.sectionflags	@""
	.align	4


	//----- nvinfo : EIATTR_CUDA_API_VERSION
	.align		4
        /*0000*/ 	.byte	0x04, 0x37
        /*0002*/ 	.short	(.L_10257 - .L_10256)
.L_10256:
        /*0004*/ 	.word	0x00000082


	//----- nvinfo : EIATTR_KPARAM_INFO
	.align		4
.L_10257:
        /*0008*/ 	.byte	0x04, 0x17
        /*000a*/ 	.short	(.L_10259 - .L_10258)
.L_10258:
        /*000c*/ 	.word	0x00000000
        /*0010*/ 	.short	0x0002
        /*0012*/ 	.short	0x0008
        /*0014*/ 	.byte	0x00, 0xf0, 0x41, 0x00


	//----- nvinfo : EIATTR_KPARAM_INFO
	.align		4
.L_10259:
        /*0018*/ 	.byte	0x04, 0x17
        /*001a*/ 	.short	(.L_10261 - .L_10260)
.L_10260:
        /*001c*/ 	.word	0x00000000
        /*0020*/ 	.short	0x0001
        /*0022*/ 	.short	0x0004
        /*0024*/ 	.byte	0x00, 0xf0, 0x09, 0x00


	//----- nvinfo : EIATTR_KPARAM_INFO
	.align		4
.L_10261:
        /*0028*/ 	.byte	0x04, 0x17
        /*002a*/ 	.short	(.L_10263 - .L_10262)
.L_10262:
        /*002c*/ 	.word	0x00000000
        /*0030*/ 	.short	0x0000
        /*0032*/ 	.short	0x0000
        /*0034*/ 	.byte	0x00, 0xf0, 0x11, 0x00


	//----- nvinfo : EIATTR_SPARSE_MMA_MASK
	.align		4
.L_10263:
        /*0038*/ 	.byte	0x03, 0x50
        /*003a*/ 	.short	0x0000


	//----- nvinfo : EIATTR_MAXREG_COUNT
	.align		4
        /*003c*/ 	.byte	0x03, 0x1b
        /*003e*/ 	.short	0x00ff


	//----- nvinfo : EIATTR_MERCURY_ISA_VERSION
	.align		4
        /*0040*/ 	.byte	0x03, 0x5f
        /*0042*/ 	.short	0x0101


	//----- nvinfo : EIATTR_VRC_CTA_INIT_COUNT
	.align		4
        /*0044*/ 	.byte	0x02, 0x4a
	.zero		1
	.zero		1


	//----- nvinfo : EIATTR_EXIT_INSTR_OFFSETS
	.align		4
        /*0048*/ 	.byte	0x04, 0x1c
        /*004a*/ 	.short	(.L_10265 - .L_10264)


	//   ....[0]....
.L_10264:
        /*004c*/ 	.word	0x00000e70


	//   ....[1]....
        /*0050*/ 	.word	0x00000ed0


	//   ....[2]....
        /*0054*/ 	.word	0x000015f0


	//----- nvinfo : EIATTR_MAX_THREADS
	.align		4
.L_10265:
        /*0058*/ 	.byte	0x04, 0x05
        /*005a*/ 	.short	(.L_10267 - .L_10266)
.L_10266:
        /*005c*/ 	.word	0x00000080
        /*0060*/ 	.word	0x00000001
        /*0064*/ 	.word	0x00000001


	//----- nvinfo : EIATTR_CRS_STACK_SIZE
	.align		4
.L_10267:
        /*0068*/ 	.byte	0x04, 0x1e
        /*006a*/ 	.short	(.L_10269 - .L_10268)
.L_10268:
        /*006c*/ 	.word	0x00000000


	//----- nvinfo : EIATTR_CBANK_PARAM_SIZE
	.align		4
.L_10269:
        /*0070*/ 	.byte	0x03, 0x19
        /*0072*/ 	.short	0x0018


	//----- nvinfo : EIATTR_PARAM_CBANK
	.align		4
        /*0074*/ 	.byte	0x04, 0x0a
        /*0076*/ 	.short	(.L_10271 - .L_10270)
	.align		4
.L_10270:
        /*0078*/ 	.word	index@(.nv.constant0._ZN2at6native29vectorized_elementwise_kernelILi2ENS0_13AUnaryFunctorIhhhZZZNS0_21remainder_kernel_cudaERNS_18TensorIteratorBaseEENKUlvE_clEvENKUlvE_clEvEUlhhE_EESt5arrayIPcLm2EEEEviT0_T1_)
        /*007c*/ 	.short	0x0380
        /*007e*/ 	.short	0x0018


	//----- nvinfo : EIATTR_SW_WAR
	.align		4
.L_10271:
        /*0080*/ 	.byte	0x04, 0x36
        /*0082*/ 	.short	(.L_10273 - .L_10272)
.L_10272:
        /*0084*/ 	.word	0x00000008
.L_10273:


//--------------------- .nv.info._ZN2at6native29vectorized_elementwise_kernelILi4ENS0_13AUnaryFunctorIhhhZZZNS0_21remainder_kernel_cudaERNS_18TensorIteratorBaseEENKUlvE_clEvENKUlvE_clEvEUlhhE_EESt5arrayIPcLm2EEEEviT0_T1_ --------------------------
	.section	.nv.info._ZN2at6native29vectorized_elementwise_kernelILi4ENS0_13AUnaryFunctorIhhhZZZNS0_21remainder_kernel_cudaERNS_18TensorIteratorBaseEENKUlvE_clEvENKUlvE_clEvEUlhhE_EESt5arrayIPcLm2EEEEviT0_T1_,"",@"SHT_CUDA_INFO"
	.sectionflags	@""
	.align	4


	//----- nvinfo : EIATTR_CUDA_API_VERSION
	.align		4
        /*0000*/ 	.byte	0x04, 0x37
        /*0002*/ 	.short	(.L_10275 - .L_10274)
.L_10274:
        /*0004*/ 	.word	0x00000082


	//----- nvinfo : EIATTR_KPARAM_INFO
	.align		4
.L_10275:
        /*0008*/ 	.byte	0x04, 0x17
        /*000a*/ 	.short	(.L_10277 - .L_10276)
.L_10276:
        /*000c*/ 	.word	0x00000000
        /*0010*/ 	.short	0x0002
        /*0012*/ 	.short	0x0008
        /*0014*/ 	.byte	0x00, 0xf0, 0x41, 0x00


	//----- nvinfo : EIATTR_KPARAM_INFO
	.align		4
.L_10277:
        /*0018*/ 	.byte	0x04, 0x17
        /*001a*/ 	.short	(.L_10279 - .L_10278)
.L_10278:
        /*001c*/ 	.word	0x00000000
        /*0020*/ 	.short	0x0001
        /*0022*/ 	.short	0x0004
        /*0024*/ 	.byte	0x00, 0xf0, 0x09, 0x00


	//----- nvinfo : EIATTR_KPARAM_INFO
	.align		4
.L_10279:
        /*0028*/ 	.byte	0x04, 0x17
        /*002a*/ 	.short	(.L_10281 - .L_10280)
.L_10280:
        /*002c*/ 	.word	0x00000000
        /*0030*/ 	.short	0x0000
        /*0032*/ 	.short	0x0000
        /*0034*/ 	.byte	0x00, 0xf0, 0x11, 0x00


	//----- nvinfo : EIATTR_SPARSE_MMA_MASK
	.align		4
.L_10281:
        /*0038*/ 	.byte	0x03, 0x50
        /*003a*/ 	.short	0x0000


	//----- nvinfo : EIATTR_MAXREG_COUNT
	.align		4
        /*003c*/ 	.byte	0x03, 0x1b
        /*003e*/ 	.short	0x00ff


	//----- nvinfo : EIATTR_MERCURY_ISA_VERSION
	.align		4
        /*0040*/ 	.byte	0x03, 0x5f
        /*0042*/ 	.short	0x0101


	//----- nvinfo : EIATTR_VRC_CTA_INIT_COUNT
	.align		4
        /*0044*/ 	.byte	0x02, 0x4a
	.zero		1
	.zero		1


	//----- nvinfo : EIATTR_EXIT_INSTR_OFFSETS
	.align		4
        /*0048*/ 	.byte	0x04, 0x1c
        /*004a*/ 	.short	(.L_10283 - .L_10282)


	//   ....[0]....
.L_10282:
        /*004c*/ 	.word	0x00000e70


	//   ....[1]....
        /*0050*/ 	.word	0x00000ed0


	//   ....[2]....
        /*0054*/ 	.word	0x00001640


	//----- nvinfo : EIATTR_MAX_THREADS
	.align		4
.L_10283:
        /*0058*/ 	.byte	0x04, 0x05
        /*005a*/ 	.short	(.L_10285 - .L_10284)
.L_10284:
        /*005c*/ 	.word	0x00000080
        /*0060*/ 	.word	0x00000001
        /*0064*/ 	.word	0x00000001


	//----- nvinfo : EIATTR_CRS_STACK_SIZE
	.align		4
.L_10285:
        /*0068*/ 	.byte	0x04, 0x1e
        /*006a*/ 	.short	(.L_10287 - .L_10286)
.L_10286:
        /*006c*/ 	.word	0x00000000


	//----- nvinfo : EIATTR_CBANK_PARAM_SIZE
	.align		4
.L_10287:
        /*0070*/ 	.byte	0x03, 0x19
        /*0072*/ 	.short	0x0018


	//----- nvinfo : EIATTR_PARAM_CBANK
	.align		4
        /*0074*/ 	.byte	0x04, 0x0a
        /*0076*/ 	.short	(.L_10289 - .L_10288)
	.align		4
.L_10288:
        /*0078*/ 	.word	index@(.nv.constant0._ZN2at6native29vectorized_elementwise_kernelILi4ENS0_13AUnaryFunctorIhhhZZZNS0_21remainder_kernel_cudaERNS_18TensorIteratorBaseEENKUlvE_clEvENKUlvE_clEvEUlhhE_EESt5arrayIPcLm2EEEEviT0_T1_)
        /*007c*/ 	.short	0x0380
        /*007e*/ 	.short	0x0018


	//----- nvinfo : EIATTR_SW_WAR
	.align		4
.L_10289:
        /*0080*/ 	.byte	0x04, 0x36
        /*0082*/ 	.short	(.L_10291 - .L_10290)
.L_10290:
        /*0084*/ 	.word	0x00000008
.L_10291:


//--------------------- .nv.info._ZN2at6native29vectorized_elementwise_kernelILi8ENS0_13AUnaryFunctorIhhhZZZNS0_21remainder_kernel_cudaERNS_18TensorIteratorBaseEENKUlvE_clEvENKUlvE_clEvEUlhhE_EESt5arrayIPcLm2EEEEviT0_T1_ --------------------------
	.section	.nv.info._ZN2at6native29vectorized_elementwise_kernelILi8ENS0_13AUnaryFunctorIhhhZZZNS0_21remainder_kernel_cudaERNS_18TensorIteratorBaseEENKUlvE_clEvENKUlvE_clEvEUlhhE_EESt5arrayIPcLm2EEEEviT0_T1_,"",@"SHT_CUDA_INFO"
	.sectionflags	@""
	.align	4


	//----- nvinfo : EIATTR_CUDA_API_VERSION
	.align		4
        /*0000*/ 	.byte	0x04, 0x37
        /*0002*/ 	.short	(.L_10293 - .L_10292)
.L_10292:
        /*0004*/ 	.word	0x00000082


	//----- nvinfo : EIATTR_KPARAM_INFO
	.align		4
.L_10293:
        /*0008*/ 	.byte	0x04, 0x17
        /*000a*/ 	.short	(.L_10295 - .L_10294)
.L_10294:
        /*000c*/ 	.word	0x00000000
        /*0010*/ 	.short	0x0002
        /*0012*/ 	.short	0x0008
        /*0014*/ 	.byte	0x00, 0xf0, 0x41, 0x00


	//----- nvinfo : EIATTR_KPARAM_INFO
	.align		4
.L_10295:
        /*0018*/ 	.byte	0x04, 0x17
        /*001a*/ 	.short	(.L_10297 - .L_10296)
.L_10296:
        /*001c*/ 	.word	0x00000000
        /*0020*/ 	.short	0x0001
        /*0022*/ 	.short	0x0004
        /*0024*/ 	.byte	0x00, 0xf0, 0x09, 0x00


	//----- nvinfo : EIATTR_KPARAM_INFO
	.align		4
.L_10297:
        /*0028*/ 	.byte	0x04, 0x17
        /*002a*/ 	.short	(.L_10299 - .L_10298)
.L_10298:
        /*002c*/ 	.word	0x00000000
        /*0030*/ 	.short	0x0000
        /*0032*/ 	.short	0x0000
        /*0034*/ 	.byte	0x00, 0xf0, 0x11, 0x00


	//----- nvinfo : EIATTR_SPARSE_MMA_MASK
	.align		4
.L_10299:
        /*0038*/ 	.byte	0x03, 0x50
        /*003a*/ 	.short	0x0000


	//----- nvinfo : EIATTR_MAXREG_COUNT
	.align		4
        /*003c*/ 	.byte	0x03, 0x1b
        /*003e*/ 	.short	0x00ff


	//----- nvinfo : EIATTR_MERCURY_ISA_VERSION
	.align		4
        /*0040*/ 	.byte	0x03, 0x5f
        /*0042*/ 	.short	0x0101


	//----- nvinfo : EIATTR_VRC_CTA_INIT_COUNT
	.align		4
        /*0044*/ 	.byte	0x02, 0x4a
	.zero		1
	.zero		1


	//----- nvinfo : EIATTR_EXIT_INSTR_OFFSETS
	.align		4
        /*0048*/ 	.byte	0x04, 0x1c
        /*004a*/ 	.short	(.L_10301 - .L_10300)


	//   ....[0]....
.L_10300:
        /*004c*/ 	.word	0x00000010


	//----- nvinfo : EIATTR_MAX_THREADS
	.align		4
.L_10301:
        /*0050*/ 	.byte	0x04, 0x05
        /*0052*/ 	.short	(.L_10303 - .L_10302)
.L_10302:
        /*0054*/ 	.word	0x00000080
        /*0058*/ 	.word	0x00000001
        /*005c*/ 	.word	0x00000001


	//----- nvinfo : EIATTR_CBANK_PARAM_SIZE
	.align		4
.L_10303:
        /*0060*/ 	.byte	0x03, 0x19
        /*0062*/ 	.short	0x0018


	//----- nvinfo : EIATTR_PARAM_CBANK
	.align		4
        /*0064*/ 	.byte	0x04, 0x0a
        /*0066*/ 	.short	(.L_10305 - .L_10304)
	.align		4
.L_10304:
        /*0068*/ 	.word	index@(.nv.constant0._ZN2at6native29vectorized_elementwise_kernelILi8ENS0_13AUnaryFunctorIhhhZZZNS0_21remainder_kernel_cudaERNS_18TensorIteratorBaseEENKUlvE_clEvENKUlvE_clEvEUlhhE_EESt5arrayIPcLm2EEEEviT0_T1_)
        /*006c*/ 	.short	0x0380
        /*006e*/ 	.short	0x0018


	//----- nvinfo : EIATTR_SW_WAR
	.align		4
.L_10305:
        /*0070*/ 	.byte	0x04, 0x36
        /*0072*/ 	.short	(.L_10307 - .L_10306)
.L_10306:
        /*0074*/ 	.word	0x00000008
.L_10307:


//--------------------- .nv.callgraph             --------------------------
	.section	.nv.callgraph,"",@"SHT_CUDA_CALLGRAPH"
	.align	4
	.sectionentsize	8
	.align		4
        /*0000*/ 	.word	0x00000000
	.align		4
        /*0004*/ 	.word	0xffffffff
	.align		4
        /*0008*/ 	.word	index@(_ZN2at6native18elementwise_kernelILi128ELi4EZNS0_15gpu_kernel_implINS0_13BinaryFunctorIN3c108BFloat16ES5_S5_ZZZNS0_16fmod_kernel_cudaERNS_18TensorIteratorBaseEENKUlvE0_clEvENKUlvE2_clEvEUlS5_S5_E_EEEEvS7_RKT_EUliE_EEviT1_)
	.align		4
        /*000c*/ 	.word	index@(__assertfail)
	.align		4
        /*0010*/ 	.word	index@(_ZN2at6native27unrolled_elementwise_kernelINS0_13BinaryFunctorIN3c108BFloat16ES4_S4_ZZZNS0_16fmod_kernel_cudaERNS_18TensorIteratorBaseEENKUlvE0_clEvENKUlvE2_clEvEUlS4_S4_E_EESt5arrayIPcLm3EELi4E23TrivialOffsetCalculatorILi2EjESE_ILi1EjENS0_6memory12LoadWithCastILi2EEENSH_13StoreWithCastILi1EEEEEviT_T0_T2_T3_T4_T5_)
	.align		4
        /*0014*/ 	.word	index@(__assertfail)
	.align		4
        /*0018*/ 	.word	index@(_ZN2at6native18elementwise_kernelILi128ELi4EZNS0_15gpu_kernel_implINS0_13BUnaryFunctorIN3c108BFloat16ES5_S5_ZZZNS0_16fmod_kernel_cudaERNS_18TensorIteratorBaseEENKUlvE0_clEvENKUlvE2_clEvEUlS5_S5_E_EEEEvS7_RKT_EUliE_EEviT1_)
	.align		4
        /*001c*/ 	.word	index@(__assertfail)
	.align		4
        /*0020*/ 	.word	index@(_ZN2at6native27unrolled_elementwise_kernelINS0_13BUnaryFunctorIN3c108BFloat16ES4_S4_ZZZNS0_16fmod_kernel_cudaERNS_18TensorIteratorBaseEENKUlvE0_clEvENKUlvE2_clEvEUlS4_S4_E_EESt5arrayIPcLm2EELi4E23TrivialOffsetCalculatorILi1EjESF_NS0_6memory12LoadWithCastILi1EEENSG_13StoreWithCastILi1EEEEEviT_T0_T2_T3_T4_T5_)
	.align		4
        /*0024*/ 	.word	index@(__assertfail)
	.align		4
        /*0028*/ 	.word	index@(_ZN2at6native18elementwise_kernelILi128ELi4EZNS0_15gpu_kernel_implINS0_13AUnaryFunctorIN3c108BFloat16ES5_S5_ZZZNS0_16fmod_kernel_cudaERNS_18TensorIteratorBaseEENKUlvE0_clEvENKUlvE2_clEvEUlS5_S5_E_EEEEvS7_RKT_EUliE_EEviT1_)
	.align		4
        /*002c*/ 	.word	index@(__assertfail)
	.align		4
        /*0030*/ 	.word	index@(_ZN2at6native27unrolled_elementwise_kernelINS0_13AUnaryFunctorIN3c108BFloat16ES4_S4_ZZZNS0_16fmod_kernel_cudaERNS_18TensorIteratorBaseEENKUlvE0_clEvENKUlvE2_clEvEUlS4_S4_E_EESt5arrayIPcLm2EELi4E23TrivialOffsetCalculatorILi1EjESF_NS0_6memory12LoadWithCastILi1EEENSG_13StoreWithCastILi1EEEEEviT_T0_T2_T3_T4_T5_)
	.align		4
        /*0034*/ 	.word	index@(__assertfail)
	.align		4
        /*0038*/ 	.word	index@(_ZN2at6native18elementwise_kernelILi128ELi4EZNS0_15gpu_kernel_implINS0_13BinaryFunctorIN3c104HalfES5_S5_ZZZNS0_16fmod_kernel_cudaERNS_18TensorIteratorBaseEENKUlvE0_clEvENKUlvE1_clEvEUlS5_S5_E_EEEEvS7_RKT_EUliE_EEviT1_)
	.align		4
        /*003c*/ 	.word	index@(__assertfail)
	.align		4
        /*0040*/ 	.word	index@(_ZN2at6native27unrolled_elementwise_kernelINS0_13BinaryFunctorIN3c104HalfES4_S4_ZZZNS0_16fmod_kernel_cudaERNS_18TensorIteratorBaseEENKUlvE0_clEvENKUlvE1_clEvEUlS4_S4_E_EESt5arrayIPcLm3EELi4E23TrivialOffsetCalculatorILi2EjESE_ILi1EjENS0_6memory12LoadWithCastILi2EEENSH_13StoreWithCastILi1EEEEEviT_T0_T2_T3_T4_T5_)
	.align		4
        /*0044*/ 	.word	index@(__assertfail)
	.align		4
        /*0048*/ 	.word	index@(_ZN2at6native18elementwise_kernelILi128ELi4EZNS0_15gpu_kernel_implINS0_13BUnaryFunctorIN3c104HalfES5_S5_ZZZNS0_16fmod_kernel_cudaERNS_18TensorIteratorBaseEENKUlvE0_clEvENKUlvE1_clEvEUlS5_S5_E_EEEEvS7_RKT_EUliE_EEviT1_)
	.align		4
        /*004c*/ 	.word	index@(__assertfail)
	.align		4
        /*0050*/ 	.word	index@(_ZN2at6native27unrolled_elementwise_kernelINS0_13BUnaryFunctorIN3c104HalfES4_S4_ZZZNS0_16fmod_kernel_cudaERNS_18TensorIteratorBaseEENKUlvE0_clEvENKUlvE1_clEvEUlS4_S4_E_EESt5arrayIPcLm2EELi4E23TrivialOffsetCalculatorILi1EjESF_NS0_6memory12LoadWithCastILi1EEENSG_13StoreWithCastILi1EEEEEviT_T0_T2_T3_T4_T5_)
	.align		4
        /*0054*/ 	.word	index@(__assertfail)
	.align		4
        /*0058*/ 	.word	index@(_ZN2at6native18elementwise_kernelILi128ELi4EZNS0_15gpu_kernel_implINS0_13AUnaryFunctorIN3c104HalfES5_S5_ZZZNS0_16fmod_kernel_cudaERNS_18TensorIteratorBaseEENKUlvE0_clEvENKUlvE1_clEvEUlS5_S5_E_EEEEvS7_RKT_EUliE_EEviT1_)
	.align		4
        /*005c*/ 	.word	index@(__assertfail)
	.align		4
        /*0060*/ 	.word	index@(_ZN2at6native27unrolled_elementwise_kernelINS0_13AUnaryFunctorIN3c104HalfES4_S4_ZZZNS0_16fmod_kernel_cudaERNS_18TensorIteratorBaseEENKUlvE0_clEvENKUlvE1_clEvEUlS4_S4_E_EESt5arrayIPcLm2EELi4E23TrivialOffsetCalculatorILi1EjESF_NS0_6memory12LoadWithCastILi1EEENSG_13StoreWithCastILi1EEEEEviT_T0_T2_T3_T4_T5_)
	.align		4
        /*0064*/ 	.word	index@(__assertfail)
	.align		4
        /*0068*/ 	.word	index@(_ZN2at6native18elementwise_kernelILi128ELi4EZNS0_15gpu_kernel_implINS0_13BinaryFunctorIfffZZZNS0_16fmod_kernel_cudaERNS_18TensorIteratorBaseEENKUlvE0_clEvENKUlvE0_clEvEUlffE_EEEEvS5_RKT_EUliE_EEviT1_)
	.align		4
        /*006c*/ 	.word	index@(__assertfail)
	.align		4
        /*0070*/ 	.word	index@(_ZN2at6native27unrolled_elementwise_kernelINS0_13BinaryFunctorIfffZZZNS0_16fmod_kernel_cudaERNS_18TensorIteratorBaseEENKUlvE0_clEvENKUlvE0_clEvEUlffE_EESt5arrayIPcLm3EELi4E23TrivialOffsetCalculatorILi2EjESC_ILi1EjENS0_6memory12LoadWithCastILi2EEENSF_13StoreWithCastILi1EEEEEviT_T0_T2_T3_T4_T5_)
	.align		4
        /*0074*/ 	.word	index@(__assertfail)
	.align		4
        /*0078*/ 	.word	index@(_ZN2at6native18elementwise_kernelILi128ELi4EZNS0_15gpu_kernel_implINS0_13BUnaryFunctorIfffZZZNS0_16fmod_kernel_cudaERNS_18TensorIteratorBaseEENKUlvE0_clEvENKUlvE0_clEvEUlffE_EEEEvS5_RKT_EUliE_EEviT1_)
	.align		4
        /*007c*/ 	.word	index@(__assertfail)
	.align		4
        /*0080*/ 	.word	index@(_ZN2at6native27unrolled_elementwise_kernelINS0_13BUnaryFunctorIfffZZZNS0_16fmod_kernel_cudaERNS_18TensorIteratorBaseEENKUlvE0_clEvENKUlvE0_clEvEUlffE_EESt5arrayIPcLm2EELi4E23TrivialOffsetCalculatorILi1EjESD_NS0_6memory12LoadWithCastILi1EEENSE_13StoreWithCastILi1EEEEEviT_T0_T2_T3_T4_T5_)
	.align		4
        /*0084*/ 	.word	index@(__assertfail)
	.align		4
        /*0088*/ 	.word	index@(_ZN2at6native18elementwise_kernelILi128ELi4EZNS0_15gpu_kernel_implINS0_13AUnaryFunctorIfffZZZNS0_16fmod_kernel_cudaERNS_18TensorIteratorBaseEENKUlvE0_clEvENKUlvE0_clEvEUlffE_EEEEvS5_RKT_EUliE_EEviT1_)
	.align		4
        /*008c*/ 	.word	index@(__assertfail)
	.align		4
        /*0090*/ 	.word	index@(_ZN2at6native27unrolled_elementwise_kernelINS0_13AUnaryFunctorIfffZZZNS0_16fmod_kernel_cudaERNS_18TensorIteratorBaseEENKUlvE0_clEvENKUlvE0_clEvEUlffE_EESt5arrayIPcLm2EELi4E23TrivialOffsetCalculatorILi1EjESD_NS0_6memory12LoadWithCastILi1EEENSE_13StoreWithCastILi1EEEEEviT_T0_T2_T3_T4_T5_)
	.align		4
        /*0094*/ 	.word	index@(__assertfail)
	.align		4
        /*0098*/ 	.word	index@(_ZN2at6native18elementwise_kernelILi128ELi4EZNS0_15gpu_kernel_implINS0_13BinaryFunctorIdddZZZNS0_16fmod_kernel_cudaERNS_18TensorIteratorBaseEENKUlvE0_clEvENKUlvE_clEvEUlddE_EEEEvS5_RKT_EUliE_EEviT1_)
	.align		4
        /*009c*/ 	.word	index@(__assertfail)
	.align		4
        /*00a0*/ 	.word	index@(_ZN2at6native27unrolled_elementwise_kernelINS0_13BinaryFunctorIdddZZZNS0_16fmod_kernel_cudaERNS_18TensorIteratorBaseEENKUlvE0_clEvENKUlvE_clEvEUlddE_EESt5arrayIPcLm3EELi4E23TrivialOffsetCalculatorILi2EjESC_ILi1EjENS0_6memory12LoadWithCastILi2EEENSF_13StoreWithCastILi1EEEEEviT_T0_T2_T3_T4_T5_)
	.align		4
        /*00a4*/ 	.word	index@(__assertfail)
	.align		4
        /*00a8*/ 	.word	index@(_ZN2at6native18elementwise_kernelILi128ELi4EZNS0_15gpu_kernel_implINS0_13BUnaryFunctorIdddZZZNS0_16fmod_kernel_cudaERNS_18TensorIteratorBaseEENKUlvE0_clEvENKUlvE_clEvEUlddE_EEEEvS5_RKT_EUliE_EEviT1_)
	.align		4
        /*00ac*/ 	.word	index@(__assertfail)
	.align		4
        /*00b0*/ 	.word	index@(_ZN2at6native27unrolled_elementwise_kernelINS0_13BUnaryFunctorIdddZZZNS0_16fmod_kernel_cudaERNS_18TensorIteratorBaseEENKUlvE0_clEvENKUlvE_clEvEUlddE_EESt5arrayIPcLm2EELi4E23TrivialOffsetCalculatorILi1EjESD_NS0_6memory12LoadWithCastILi1EEENSE_13StoreWithCastILi1EEEEEviT_T0_T2_T3_T4_T5_)
	.align		4
        /*00b4*/ 	.word	index@(__assertfail)
	.align		4
        /*00b8*/ 	.word	index@(_ZN2at6native18elementwise_kernelILi128ELi4EZNS0_15gpu_kernel_implINS0_13AUnaryFunctorIdddZZZNS0_16fmod_kernel_cudaERNS_18TensorIteratorBaseEENKUlvE0_clEvENKUlvE_clEvEUlddE_EEEEvS5_RKT_EUliE_EEviT1_)
	.align		4
        /*00bc*/ 	.word	index@(__assertfail)
	.align		4
        /*00c0*/ 	.word	index@(_ZN2at6native27unrolled_elementwise_kernelINS0_13AUnaryFunctorIdddZZZNS0_16fmod_kernel_cudaERNS_18TensorIteratorBaseEENKUlvE0_clEvENKUlvE_clEvEUlddE_EESt5arrayIPcLm2EELi4E23TrivialOffsetCalculatorILi1EjESD_NS0_6memory12LoadWithCastILi1EEENSE_13StoreWithCastILi1EEEEEviT_T0_T2_T3_T4_T5_)
	.align		4
        /*00c4*/ 	.word	index@(__assertfail)
	.align		4
        /*00c8*/ 	.word	index@(_ZN2at6native18elementwise_kernelILi128ELi4EZNS0_15gpu_kernel_implINS0_13BinaryFunctorIsssZZZNS0_16fmod_kernel_cudaERNS_18TensorIteratorBaseEENKUlvE_clEvENKUlvE3_clEvEUlssE_EEEEvS5_RKT_EUliE_EEviT1_)
	.align		4
        /*00cc*/ 	.word	index@(__assertfail)
	.align		4
        /*00d0*/ 	.word	index@(_ZN2at6native27unrolled_elementwise_kernelINS0_13BinaryFunctorIsssZZZNS0_16fmod_kernel_cudaERNS_18TensorIteratorBaseEENKUlvE_clEvENKUlvE3_clEvEUlssE_EESt5arrayIPcLm3EELi4E23TrivialOffsetCalculatorILi2EjESC_ILi1EjENS0_6memory12LoadWithCastILi2EEENSF_13StoreWithCastILi1EEEEEviT_T0_T2_T3_T4_T5_)
	.align		4
        /*00d4*/ 	.word	index@(__assertfail)
	.align		4
        /*00d8*/ 	.word	index@(_ZN2at6native18elementwise_kernelILi128ELi4EZNS0_15gpu_kernel_implINS0_13BUnaryFunctorIsssZZZNS0_16fmod_kernel_cudaERNS_18TensorIteratorBaseEENKUlvE_clEvENKUlvE3_clEvEUlssE_EEEEvS5_RKT_EUliE_EEviT1_)
	.align		4
        /*00dc*/ 	.word	index@(__assertfail)
	.align		4
        /*00e0*/ 	.word	index@(_ZN2at6native27unrolled_elementwise_kernelINS0_13BUnaryFunctorIsssZZZNS0_16fmod_kernel_cudaERNS_18TensorIteratorBaseEENKUlvE_clEvENKUlvE3_clEvEUlssE_EESt5arrayIPcLm2EELi4E23TrivialOffsetCalculatorILi1EjESD_NS0_6memory12LoadWithCastILi1EEENSE_13StoreWithCastILi1EEEEEviT_T0_T2_T3_T4_T5_)
	.align		4
        /*00e4*/ 	.word	index@(__assertfail)
	.align		4
        /*00e8*/ 	.word	index@(_ZN2at6native18elementwise_kernelILi128ELi4EZNS0_15gpu_kernel_implINS0_13AUnaryFunctorIsssZZZNS0_16fmod_kernel_cudaERNS_18TensorIteratorBaseEENKUlvE_clEvENKUlvE3_clEvEUlssE_EEEEvS5_RKT_EUliE_EEviT1_)
	.align		4
        /*00ec*/ 	.word	index@(__assertfail)
	.align		4
        /*00f0*/ 	.word	index@(_ZN2at6native27unrolled_elementwise_kernelINS0_13AUnaryFunctorIsssZZZNS0_16fmod_kernel_cudaERNS_18TensorIteratorBaseEENKUlvE_clEvENKUlvE3_clEvEUlssE_EESt5arrayIPcLm2EELi4E23TrivialOffsetCalculatorILi1EjESD_NS0_6memory12LoadWithCastILi1EEENSE_13StoreWithCastILi1EEEEEviT_T0_T2_T3_T4_T5_)
	.align		4
        /*00f4*/ 	.word	index@(__assertfail)
	.align		4
        /*00f8*/ 	.word	index@(_ZN2at6native18elementwise_kernelILi128ELi4EZNS0_15gpu_kernel_implINS0_13BinaryFunctorIlllZZZNS0_16fmod_kernel_cudaERNS_18TensorIteratorBaseEENKUlvE_clEvENKUlvE2_clEvEUlllE_EEEEvS5_RKT_EUliE_EEviT1_)
	.align		4
        /*00fc*/ 	.word	index@(__assertfail)
	.align		4
        /*0100*/ 	.word	index@(_ZN2at6native27unrolled_elementwise_kernelINS0_13BinaryFunctorIlllZZZNS0_16fmod_kernel_cudaERNS_18TensorIteratorBaseEENKUlvE_clEvENKUlvE2_clEvEUlllE_EESt5arrayIPcLm3EELi4E23TrivialOffsetCalculatorILi2EjESC_ILi1EjENS0_6memory12LoadWithCastILi2EEENSF_13StoreWithCastILi1EEEEEviT_T0_T2_T3_T4_T5_)
	.align		4
        /*0104*/ 	.word	index@(__assertfail)
	.align		4
        /*0108*/ 	.word	index@(_ZN2at6native18elementwise_kernelILi128ELi4EZNS0_15gpu_kernel_implINS0_13BUnaryFunctorIlllZZZNS0_16fmod_kernel_cudaERNS_18TensorIteratorBaseEENKUlvE_clEvENKUlvE2_clEvEUlllE_EEEEvS5_RKT_EUliE_EEviT1_)
	.align		4
        /*010c*/ 	.word	index@(__assertfail)
	.align		4
        /*0110*/ 	.word	index@(_ZN2at6native27unrolled_elementwise_kernelINS0_13BUnaryFunctorIlllZZZNS0_16fmod_kernel_cudaERNS_18TensorIteratorBaseEENKUlvE_clEvENKUlvE2_clEvEUlllE_EESt5arrayIPcLm2EELi4E23TrivialOffsetCalculatorILi1EjESD_NS0_6memory12LoadWithCastILi1EEENSE_13StoreWithCastILi1EEEEEviT_T0_T2_T3_T4_T5_)
	.align		4
        /*0114*/ 	.word	index@(__assertfail)
	.align		4
        /*0118*/ 	.word	index@(_ZN2at6native18elementwise_kernelILi128ELi4EZNS0_15gpu_kernel_implINS0_13AUnaryFunctorIlllZZZNS0_16fmod_kernel_cudaERNS_18TensorIteratorBaseEENKUlvE_clEvENKUlvE2_clEvEUlllE_EEEEvS5_RKT_EUliE_EEviT1_)
	.align		4
        /*011c*/ 	.word	index@(__assertfail)
	.align		4
        /*0120*/ 	.word	index@(_ZN2at6native27unrolled_elementwise_kernelINS0_13AUnaryFunctorIlllZZZNS0_16fmod_kernel_cudaERNS_18TensorIteratorBaseEENKUlvE_clEvENKUlvE2_clEvEUlllE_EESt5arrayIPcLm2EELi4E23TrivialOffsetCalculatorILi1EjESD_NS0_6memory12LoadWithCastILi1EEENSE_13StoreWithCastILi1EEEEEviT_T0_T2_T3_T4_T5_)
	.align		4
        /*0124*/ 	.word	index@(__assertfail)
	.align		4
        /*0128*/ 	.word	index@(_ZN2at6native18elementwise_kernelILi128ELi4EZNS0_15gpu_kernel_implINS0_13BinaryFunctorIiiiZZZNS0_16fmod_kernel_cudaERNS_18TensorIteratorBaseEENKUlvE_clEvENKUlvE1_clEvEUliiE_EEEEvS5_RKT_EUliE_EEviT1_)
	.align		4
        /*012c*/ 	.word	index@(__assertfail)
	.align		4
        /*0130*/ 	.word	index@(_ZN2at6native27unrolled_elementwise_kernelINS0_13BinaryFunctorIiiiZZZNS0_16fmod_kernel_cudaERNS_18TensorIteratorBaseEENKUlvE_clEvENKUlvE1_clEvEUliiE_EESt5arrayIPcLm3EELi4E23TrivialOffsetCalculatorILi2EjESC_ILi1EjENS0_6memory12LoadWithCastILi2EEENSF_13StoreWithCastILi1EEEEEviT_T0_T2_T3_T4_T5_)
	.align		4
        /*0134*/ 	.word	index@(__assertfail)
	.align		4
        /*0138*/ 	.word	index@(_ZN2at6native18elementwise_kernelILi128ELi4EZNS0_15gpu_kernel_implINS0_13BUnaryFunctorIiiiZZZNS0_16fmod_kernel_cudaERNS_18TensorIteratorBaseEENKUlvE_clEvENKUlvE1_clEvEUliiE_EEEEvS5_RKT_EUliE_EEviT1_)
	.align		4
        /*013c*/ 	.word	index@(__assertfail)
	.align		4
        /*0140*/ 	.word	index@(_ZN2at6native27unrolled_elementwise_kernelINS0_13BUnaryFunctorIiiiZZZNS0_16fmod_kernel_cudaERNS_18TensorIteratorBaseEENKUlvE_clEvENKUlvE1_clEvEUliiE_EESt5arrayIPcLm2EELi4E23TrivialOffsetCalculatorILi1EjESD_NS0_6memory12LoadWithCastILi1EEENSE_13StoreWithCastILi1EEEEEviT_T0_T2_T3_T4_T5_)
	.align		4
        /*0144*/ 	.word	index@(__assertfail)
	.align		4
        /*0148*/ 	.word	index@(_ZN2at6native18elementwise_kernelILi128ELi4EZNS0_15gpu_kernel_implINS0_13AUnaryFunctorIiiiZZZNS0_16fmod_kernel_cudaERNS_18TensorIteratorBaseEENKUlvE_clEvENKUlvE1_clEvEUliiE_EEEEvS5_RKT_EUliE_EEviT1_)
	.align		4
        /*014c*/ 	.word	index@(__assertfail)
	.align		4
        /*0150*/ 	.word	index@(_ZN2at6native27unrolled_elementwise_kernelINS0_13AUnaryFunctorIiiiZZZNS0_16fmod_kernel_cudaERNS_18TensorIteratorBaseEENKUlvE_clEvENKUlvE1_clEvEUliiE_EESt5arrayIPcLm2EELi4E23TrivialOffsetCalculatorILi1EjESD_NS0_6memory12LoadWithCastILi1EEENSE_13StoreWithCastILi1EEEEEviT_T0_T2_T3_T4_T5_)
	.align		4
        /*0154*/ 	.word	index@(__assertfail)
	.align		4
        /*0158*/ 	.word	index@(_ZN2at6native18elementwise_kernelILi128ELi4EZNS0_15gpu_kernel_implINS0_13BinaryFunctorIaaaZZZNS0_16fmod_kernel_cudaERNS_18TensorIteratorBaseEENKUlvE_clEvENKUlvE0_clEvEUlaaE_EEEEvS5_RKT_EUliE_EEviT1_)
	.align		4
        /*015c*/ 	.word	index@(__assertfail)
	.align		4
        /*0160*/ 	.word	index@(_ZN2at6native27unrolled_elementwise_kernelINS0_13BinaryFunctorIaaaZZZNS0_16fmod_kernel_cudaERNS_18TensorIteratorBaseEENKUlvE_clEvENKUlvE0_clEvEUlaaE_EESt5arrayIPcLm3EELi4E23TrivialOffsetCalculatorILi2EjESC_ILi1EjENS0_6memory12LoadWithCastILi2EEENSF_13StoreWithCastILi1EEEEEviT_T0_T2_T3_T4_T5_)
	.align		4
        /*0164*/ 	.word	index@(__assertfail)
	.align		4
        /*0168*/ 	.word	index@(_ZN2at6native18elementwise_kernelILi128ELi4EZNS0_15gpu_kernel_implINS0_13BUnaryFunctorIaaaZZZNS0_16fmod_kernel_cudaERNS_18TensorIteratorBaseEENKUlvE_clEvENKUlvE0_clEvEUlaaE_EEEEvS5_RKT_EUliE_EEviT1_)
	.align		4
        /*016c*/ 	.word	index@(__assertfail)
	.align		4
        /*0170*/ 	.word	index@(_ZN2at6native27unrolled_elementwise_kernelINS0_13BUnaryFunctorIaaaZZZNS0_16fmod_kernel_cudaERNS_18TensorIteratorBaseEENKUlvE_clEvENKUlvE0_clEvEUlaaE_EESt5arrayIPcLm2EELi4E23TrivialOffsetCalculatorILi1EjESD_NS0_6memory12LoadWithCastILi1EEENSE_13StoreWithCastILi1EEEEEviT_T0_T2_T3_T4_T5_)
	.align		4
        /*0174*/ 	.word	index@(__assertfail)
	.align		4
        /*0178*/ 	.word	index@(_ZN2at6native18elementwise_kernelILi128ELi4EZNS0_15gpu_kernel_implINS0_13AUnaryFunctorIaaaZZZNS0_16fmod_kernel_cudaERNS_18TensorIteratorBaseEENKUlvE_clEvENKUlvE0_clEvEUlaaE_EEEEvS5_RKT_EUliE_EEviT1_)
	.align		4
        /*017c*/ 	.word	index@(__assertfail)
	.align		4
        /*0180*/ 	.word	index@(_ZN2at6native27unrolled_elementwise_kernelINS0_13AUnaryFunctorIaaaZZZNS0_16fmod_kernel_cudaERNS_18TensorIteratorBaseEENKUlvE_clEvENKUlvE0_clEvEUlaaE_EESt5arrayIPcLm2EELi4E23TrivialOffsetCalculatorILi1EjESD_NS0_6memory12LoadWithCastILi1EEENSE_13StoreWithCastILi1EEEEEviT_T0_T2_T3_T4_T5_)
	.align		4
        /*0184*/ 	.word	index@(__assertfail)
	.align		4
        /*0188*/ 	.word	index@(_ZN2at6native18elementwise_kernelILi128ELi4EZNS0_15gpu_kernel_implINS0_13BinaryFunctorIhhhZZZNS0_16fmod_kernel_cudaERNS_18TensorIteratorBaseEENKUlvE_clEvENKUlvE_clEvEUlhhE_EEEEvS5_RKT_EUliE_EEviT1_)
	.align		4
        /*018c*/ 	.word	index@(__assertfail)
	.align		4
        /*0190*/ 	.word	index@(_ZN2at6native27unrolled_elementwise_kernelINS0_13BinaryFunctorIhhhZZZNS0_16fmod_kernel_cudaERNS_18TensorIteratorBaseEENKUlvE_clEvENKUlvE_clEvEUlhhE_EESt5arrayIPcLm3EELi4E23TrivialOffsetCalculatorILi2EjESC_ILi1EjENS0_6memory12LoadWithCastILi2EEENSF_13StoreWithCastILi1EEEEEviT_T0_T2_T3_T4_T5_)
	.align		4
        /*0194*/ 	.word	index@(__assertfail)
	.align		4
        /*0198*/ 	.word	index@(_ZN2at6native18elementwise_kernelILi128ELi4EZNS0_15gpu_kernel_implINS0_13BUnaryFunctorIhhhZZZNS0_16fmod_kernel_cudaERNS_18TensorIteratorBaseEENKUlvE_clEvENKUlvE_clEvEUlhhE_EEEEvS5_RKT_EUliE_EEviT1_)
	.align		4
        /*019c*/ 	.word	index@(__assertfail)
	.align		4
        /*01a0*/ 	.word	index@(_ZN2at6native27unrolled_elementwise_kernelINS0_13BUnaryFunctorIhhhZZZNS0_16fmod_kernel_cudaERNS_18TensorIteratorBaseEENKUlvE_clEvENKUlvE_clEvEUlhhE_EESt5arrayIPcLm2EELi4E23TrivialOffsetCalculatorILi1EjESD_NS0_6memory12LoadWithCastILi1EEENSE_13StoreWithCastILi1EEEEEviT_T0_T2_T3_T4_T5_)
	.align		4
        /*01a4*/ 	.word	index@(__assertfail)
	.align		4
        /*01a8*/ 	.word	index@(_ZN2at6native18elementwise_kernelILi128ELi4EZNS0_15gpu_kernel_implINS0_13AUnaryFunctorIhhhZZZNS0_16fmod_kernel_cudaERNS_18TensorIteratorBaseEENKUlvE_clEvENKUlvE_clEvEUlhhE_EEEEvS5_RKT_EUliE_EEviT1_)
	.align		4
        /*01ac*/ 	.word	index@(__assertfail)
	.align		4
        /*01b0*/ 	.word	index@(_ZN2at6native27unrolled_elementwise_kernelINS0_13AUnaryFunctorIhhhZZZNS0_16fmod_kernel_cudaERNS_18TensorIteratorBaseEENKUlvE_clEvENKUlvE_clEvEUlhhE_EESt5arrayIPcLm2EELi4E23TrivialOffsetCalculatorILi1EjESD_NS0_6memory12LoadWithCastILi1EEENSE_13StoreWithCastILi1EEEEEviT_T0_T2_T3_T4_T5_)
	.align		4
        /*01b4*/ 	.word	index@(__assertfail)
	.align		4
        /*01b8*/ 	.word	index@(_ZN2at6native18elementwise_kernelILi128ELi4EZNS0_15gpu_kernel_implINS0_13BinaryFunctorIN3c108BFloat16ES5_S5_ZZZNS0_21remainder_kernel_cudaERNS_18TensorIteratorBaseEENKUlvE0_clEvENKUlvE2_clEvEUlS5_S5_E_EEEEvS7_RKT_EUliE_EEviT1_)
	.align		4
        /*01bc*/ 	.word	index@(__assertfail)
	.align		4
        /*01c0*/ 	.word	index@(_ZN2at6native27unrolled_elementwise_kernelINS0_13BinaryFunctorIN3c108BFloat16ES4_S4_ZZZNS0_21remainder_kernel_cudaERNS_18TensorIteratorBaseEENKUlvE0_clEvENKUlvE2_clEvEUlS4_S4_E_EESt5arrayIPcLm3EELi4E23TrivialOffsetCalculatorILi2EjESE_ILi1EjENS0_6memory12LoadWithCastILi2EEENSH_13StoreWithCastILi1EEEEEviT_T0_T2_T3_T4_T5_)
	.align		4
        /*01c4*/ 	.word	index@(__assertfail)
	.align		4
        /*01c8*/ 	.word	index@(_ZN2at6native18elementwise_kernelILi128ELi4EZNS0_15gpu_kernel_implINS0_13BUnaryFunctorIN3c108BFloat16ES5_S5_ZZZNS0_21remainder_kernel_cudaERNS_18TensorIteratorBaseEENKUlvE0_clEvENKUlvE2_clEvEUlS5_S5_E_EEEEvS7_RKT_EUliE_EEviT1_)
	.align		4
        /*01cc*/ 	.word	index@(__assertfail)
	.align		4
        /*01d0*/ 	.word	index@(_ZN2at6native27unrolled_elementwise_kernelINS0_13BUnaryFunctorIN3c108BFloat16ES4_S4_ZZZNS0_21remainder_kernel_cudaERNS_18TensorIteratorBaseEENKUlvE0_clEvENKUlvE2_clEvEUlS4_S4_E_EESt5arrayIPcLm2EELi4E23TrivialOffsetCalculatorILi1EjESF_NS0_6memory12LoadWithCastILi1EEENSG_13StoreWithCastILi1EEEEEviT_T0_T2_T3_T4_T5_)
	.align		4
        /*01d4*/ 	.word	index@(__assertfail)
	.align		4
        /*01d8*/ 	.word	index@(_ZN2at6native18elementwise_kernelILi128ELi4EZNS0_15gpu_kernel_implINS0_13AUnaryFunctorIN3c108BFloat16ES5_S5_ZZZNS0_21remainder_kernel_cudaERNS_18TensorIteratorBaseEENKUlvE0_clEvENKUlvE2_clEvEUlS5_S5_E_EEEEvS7_RKT_EUliE_EEviT1_)
	.align		4
        /*01dc*/ 	.word	index@(__assertfail)
	.align		4
        /*01e0*/ 	.word	index@(_ZN2at6native27unrolled_elementwise_kernelINS0_13AUnaryFunctorIN3c108BFloat16ES4_S4_ZZZNS0_21remainder_kernel_cudaERNS_18TensorIteratorBaseEENKUlvE0_clEvENKUlvE2_clEvEUlS4_S4_E_EESt5arrayIPcLm2EELi4E23TrivialOffsetCalculatorILi1EjESF_NS0_6memory12LoadWithCastILi1EEENSG_13StoreWithCastILi1EEEEEviT_T0_T2_T3_T4_T5_)
	.align		4
        /*01e4*/ 	.word	index@(__assertfail)
	.align		4
        /*01e8*/ 	.word	index@(_ZN2at6native18elementwise_kernelILi128ELi4EZNS0_15gpu_kernel_implINS0_13BinaryFunctorIN3c104HalfES5_S5_ZZZNS0_21remainder_kernel_cudaERNS_18TensorIteratorBaseEENKUlvE0_clEvENKUlvE1_clEvEUlS5_S5_E_EEEEvS7_RKT_EUliE_EEviT1_)
	.align		4
        /*01ec*/ 	.word	index@(__assertfail)
	.align		4
        /*01f0*/ 	.word	index@(_ZN2at6native27unrolled_elementwise_kernelINS0_13BinaryFunctorIN3c104HalfES4_S4_ZZZNS0_21remainder_kernel_cudaERNS_18TensorIteratorBaseEENKUlvE0_clEvENKUlvE1_clEvEUlS4_S4_E_EESt5arrayIPcLm3EELi4E23TrivialOffsetCalculatorILi2EjESE_ILi1EjENS0_6memory12LoadWithCastILi2EEENSH_13StoreWithCastILi1EEEEEviT_T0_T2_T3_T4_T5_)
	.align		4
        /*01f4*/ 	.word	index@(__assertfail)
	.align		4
        /*01f8*/ 	.word	index@(_ZN2at6native18elementwise_kernelILi128ELi4EZNS0_15gpu_kernel_implINS0_13BUnaryFunctorIN3c104HalfES5_S5_ZZZNS0_21remainder_kernel_cudaERNS_18TensorIteratorBaseEENKUlvE0_clEvENKUlvE1_clEvEUlS5_S5_E_EEEEvS7_RKT_EUliE_EEviT1_)
	.align		4
        /*01fc*/ 	.word	index@(__assertfail)
	.align		4
        /*0200*/ 	.word	index@(_ZN2at6native27unrolled_elementwise_kernelINS0_13BUnaryFunctorIN3c104HalfES4_S4_ZZZNS0_21remainder_kernel_cudaERNS_18TensorIteratorBaseEENKUlvE0_clEvENKUlvE1_clEvEUlS4_S4_E_EESt5arrayIPcLm2EELi4E23TrivialOffsetCalculatorILi1EjESF_NS0_6memory12LoadWithCastILi1EEENSG_13StoreWithCastILi1EEEEEviT_T0_T2_T3_T4_T5_)
	.align		4
        /*0204*/ 	.word	index@(__assertfail)
	.align		4
        /*0208*/ 	.word	index@(_ZN2at6native18elementwise_kernelILi128ELi4EZNS0_15gpu_kernel_implINS0_13AUnaryFunctorIN3c104HalfES5_S5_ZZZNS0_21remainder_kernel_cudaERNS_18TensorIteratorBaseEENKUlvE0_clEvENKUlvE1_clEvEUlS5_S5_E_EEEEvS7_RKT_EUliE_EEviT1_)
	.align		4
        /*020c*/ 	.word	index@(__assertfail)
	.align		4
        /*0210*/ 	.word	index@(_ZN2at6native27unrolled_elementwise_kernelINS0_13AUnaryFunctorIN3c104HalfES4_S4_ZZZNS0_21remainder_kernel_cudaERNS_18TensorIteratorBaseEENKUlvE0_clEvENKUlvE1_clEvEUlS4_S4_E_EESt5arrayIPcLm2EELi4E23TrivialOffsetCalculatorILi1EjESF_NS0_6memory12LoadWithCastILi1EEENSG_13StoreWithCastILi1EEEEEviT_T0_T2_T3_T4_T5_)
	.align		4
        /*0214*/ 	.word	index@(__assertfail)
	.align		4
        /*0218*/ 	.word	index@(_ZN2at6native18elementwise_kernelILi128ELi4EZNS0_15gpu_kernel_implINS0_13BinaryFunctorIfffZZZNS0_21remainder_kernel_cudaERNS_18TensorIteratorBaseEENKUlvE0_clEvENKUlvE0_clEvEUlffE_EEEEvS5_RKT_EUliE_EEviT1_)
	.align		4
        /*021c*/ 	.word	index@(__assertfail)
	.align		4
        /*0220*/ 	.word	index@(_ZN2at6native27unrolled_elementwise_kernelINS0_13BinaryFunctorIfffZZZNS0_21remainder_kernel_cudaERNS_18TensorIteratorBaseEENKUlvE0_clEvENKUlvE0_clEvEUlffE_EESt5arrayIPcLm3EELi4E23TrivialOffsetCalculatorILi2EjESC_ILi1EjENS0_6memory12LoadWithCastILi2EEENSF_13StoreWithCastILi1EEEEEviT_T0_T2_T3_T4_T5_)
	.align		4
        /*0224*/ 	.word	index@(__assertfail)
	.align		4
        /*0228*/ 	.word	index@(_ZN2at6native18elementwise_kernelILi128ELi4EZNS0_15gpu_kernel_implINS0_13BUnaryFunctorIfffZZZNS0_21remainder_kernel_cudaERNS_18TensorIteratorBaseEENKUlvE0_clEvENKUlvE0_clEvEUlffE_EEEEvS5_RKT_EUliE_EEviT1_)
	.align		4
        /*022c*/ 	.word	index@(__assertfail)
	.align		4
        /*0230*/ 	.word	index@(_ZN2at6native27unrolled_elementwise_kernelINS0_13BUnaryFunctorIfffZZZNS0_21remainder_kernel_cudaERNS_18TensorIteratorBaseEENKUlvE0_clEvENKUlvE0_clEvEUlffE_EESt5arrayIPcLm2EELi4E23TrivialOffsetCalculatorILi1EjESD_NS0_6memory12LoadWithCastILi1EEENSE_13StoreWithCastILi1EEEEEviT_T0_T2_T3_T4_T5_)
	.align		4
        /*0234*/ 	.word	index@(__assertfail)
	.align		4
        /*0238*/ 	.word	index@(_ZN2at6native18elementwise_kernelILi128ELi4EZNS0_15gpu_kernel_implINS0_13AUnaryFunctorIfffZZZNS0_21remainder_kernel_cudaERNS_18TensorIteratorBaseEENKUlvE0_clEvENKUlvE0_clEvEUlffE_EEEEvS5_RKT_EUliE_EEviT1_)
	.align		4
        /*023c*/ 	.word	index@(__assertfail)
	.align		4
        /*0240*/ 	.word	index@(_ZN2at6native27unrolled_elementwise_kernelINS0_13AUnaryFunctorIfffZZZNS0_21remainder_kernel_cudaERNS_18TensorIteratorBaseEENKUlvE0_clEvENKUlvE0_clEvEUlffE_EESt5arrayIPcLm2EELi4E23TrivialOffsetCalculatorILi1EjESD_NS0_6memory12LoadWithCastILi1EEENSE_13StoreWithCastILi1EEEEEviT_T0_T2_T3_T4_T5_)
	.align		4
        /*0244*/ 	.word	index@(__assertfail)
	.align		4
        /*0248*/ 	.word	index@(_ZN2at6native18elementwise_kernelILi128ELi4EZNS0_15gpu_kernel_implINS0_13BinaryFunctorIdddZZZNS0_21remainder_kernel_cudaERNS_18TensorIteratorBaseEENKUlvE0_clEvENKUlvE_clEvEUlddE_EEEEvS5_RKT_EUliE_EEviT1_)
	.align		4
        /*024c*/ 	.word	index@(__assertfail)
	.align		4
        /*0250*/ 	.word	index@(_ZN2at6native27unrolled_elementwise_kernelINS0_13BinaryFunctorIdddZZZNS0_21remainder_kernel_cudaERNS_18TensorIteratorBaseEENKUlvE0_clEvENKUlvE_clEvEUlddE_EESt5arrayIPcLm3EELi4E23TrivialOffsetCalculatorILi2EjESC_ILi1EjENS0_6memory12LoadWithCastILi2EEENSF_13StoreWithCastILi1EEEEEviT_T0_T2_T3_T4_T5_)
	.align		4
        /*0254*/ 	.word	index@(__assertfail)
	.align		4
        /*0258*/ 	.word	index@(_ZN2at6native18elementwise_kernelILi128ELi4EZNS0_15gpu_kernel_implINS0_13BUnaryFunctorIdddZZZNS0_21remainder_kernel_cudaERNS_18TensorIteratorBaseEENKUlvE0_clEvENKUlvE_clEvEUlddE_EEEEvS5_RKT_EUliE_EEviT1_)
	.align		4
        /*025c*/ 	.word	index@(__assertfail)
	.align		4
        /*0260*/ 	.word	index@(_ZN2at6native27unrolled_elementwise_kernelINS0_13BUnaryFunctorIdddZZZNS0_21remainder_kernel_cudaERNS_18TensorIteratorBaseEENKUlvE0_clEvENKUlvE_clEvEUlddE_EESt5arrayIPcLm2EELi4E23TrivialOffsetCalculatorILi1EjESD_NS0_6memory12LoadWithCastILi1EEENSE_13StoreWithCastILi1EEEEEviT_T0_T2_T3_T4_T5_)
	.align		4
        /*0264*/ 	.word	index@(__assertfail)
	.align		4
        /*0268*/ 	.word	index@(_ZN2at6native18elementwise_kernelILi128ELi4EZNS0_15gpu_kernel_implINS0_13AUnaryFunctorIdddZZZNS0_21remainder_kernel_cudaERNS_18TensorIteratorBaseEENKUlvE0_clEvENKUlvE_clEvEUlddE_EEEEvS5_RKT_EUliE_EEviT1_)
	.align		4
        /*026c*/ 	.word	index@(__assertfail)
	.align		4
        /*0270*/ 	.word	index@(_ZN2at6native27unrolled_elementwise_kernelINS0_13AUnaryFunctorIdddZZZNS0_21remainder_kernel_cudaERNS_18TensorIteratorBaseEENKUlvE0_clEvENKUlvE_clEvEUlddE_EESt5arrayIPcLm2EELi4E23TrivialOffsetCalculatorILi1EjESD_NS0_6memory12LoadWithCastILi1EEENSE_13StoreWithCastILi1EEEEEviT_T0_T2_T3_T4_T5_)
	.align		4
        /*0274*/ 	.word	index@(__assertfail)
	.align		4
        /*0278*/ 	.word	index@(_ZN2at6native18elementwise_kernelILi128ELi4EZNS0_15gpu_kernel_implINS0_13BinaryFunctorIsssZZZNS0_21remainder_kernel_cudaERNS_18TensorIteratorBaseEENKUlvE_clEvENKUlvE3_clEvEUlssE_EEEEvS5_RKT_EUliE_EEviT1_)
	.align		4
        /*027c*/ 	.word	index@(__assertfail)
	.align		4
        /*0280*/ 	.word	index@(_ZN2at6native27unrolled_elementwise_kernelINS0_13BinaryFunctorIsssZZZNS0_21remainder_kernel_cudaERNS_18TensorIteratorBaseEENKUlvE_clEvENKUlvE3_clEvEUlssE_EESt5arrayIPcLm3EELi4E23TrivialOffsetCalculatorILi2EjESC_ILi1EjENS0_6memory12LoadWithCastILi2EEENSF_13StoreWithCastILi1EEEEEviT_T0_T2_T3_T4_T5_)
	.align		4
        /*0284*/ 	.word	index@(__assertfail)
	.align		4
        /*0288*/ 	.word	index@(_ZN2at6native18elementwise_kernelILi128ELi4EZNS0_15gpu_kernel_implINS0_13BUnaryFunctorIsssZZZNS0_21remainder_kernel_cudaERNS_18TensorIteratorBaseEENKUlvE_clEvENKUlvE3_clEvEUlssE_EEEEvS5_RKT_EUliE_EEviT1_)
	.align		4
        /*028c*/ 	.word	index@(__assertfail)
	.align		4
        /*0290*/ 	.word	index@(_ZN2at6native27unrolled_elementwise_kernelINS0_13BUnaryFunctorIsssZZZNS0_21remainder_kernel_cudaERNS_18TensorIteratorBaseEENKUlvE_clEvENKUlvE3_clEvEUlssE_EESt5arrayIPcLm2EELi4E23TrivialOffsetCalculatorILi1EjESD_NS0_6memory12LoadWithCastILi1EEENSE_13StoreWithCastILi1EEEEEviT_T0_T2_T3_T4_T5_)
	.align		4
        /*0294*/ 	.word	index@(__assertfail)
	.align		4
        /*0298*/ 	.word	index@(_ZN2at6native18elementwise_kernelILi128ELi4EZNS0_15gpu_kernel_implINS0_13AUnaryFunctorIsssZZZNS0_21remainder_kernel_cudaERNS_18TensorIteratorBaseEENKUlvE_clEvENKUlvE3_clEvEUlssE_EEEEvS5_RKT_EUliE_EEviT1_)
	.align		4
        /*029c*/ 	.word	index@(__assertfail)
	.align		4
        /*02a0*/ 	.word	index@(_ZN2at6native27unrolled_elementwise_kernelINS0_13AUnaryFunctorIsssZZZNS0_21remainder_kernel_cudaERNS_18TensorIteratorBaseEENKUlvE_clEvENKUlvE3_clEvEUlssE_EESt5arrayIPcLm2EELi4E23TrivialOffsetCalculatorILi1EjESD_NS0_6memory12LoadWithCastILi1EEENSE_13StoreWithCastILi1EEEEEviT_T0_T2_T3_T4_T5_)
	.align		4
        /*02a4*/ 	.word	index@(__assertfail)
	.align		4
        /*02a8*/ 	.word	index@(_ZN2at6native18elementwise_kernelILi128ELi4EZNS0_15gpu_kernel_implINS0_13BinaryFunctorIlllZZZNS0_21remainder_kernel_cudaERNS_18TensorIteratorBaseEENKUlvE_clEvENKUlvE2_clEvEUlllE_EEEEvS5_RKT_EUliE_EEviT1_)
	.align		4
        /*02ac*/ 	.word	index@(__assertfail)
	.align		4
        /*02b0*/ 	.word	index@(_ZN2at6native27unrolled_elementwise_kernelINS0_13BinaryFunctorIlllZZZNS0_21remainder_kernel_cudaERNS_18TensorIteratorBaseEENKUlvE_clEvENKUlvE2_clEvEUlllE_EESt5arrayIPcLm3EELi4E23TrivialOffsetCalculatorILi2EjESC_ILi1EjENS0_6memory12LoadWithCastILi2EEENSF_13StoreWithCastILi1EEEEEviT_T0_T2_T3_T4_T5_)
	.align		4
        /*02b4*/ 	.word	index@(__assertfail)
	.align		4
        /*02b8*/ 	.word	index@(_ZN2at6native18elementwise_kernelILi128ELi4EZNS0_15gpu_kernel_implINS0_13BUnaryFunctorIlllZZZNS0_21remainder_kernel_cudaERNS_18TensorIteratorBaseEENKUlvE_clEvENKUlvE2_clEvEUlllE_EEEEvS5_RKT_EUliE_EEviT1_)
	.align		4
        /*02bc*/ 	.word	index@(__assertfail)
	.align		4
        /*02c0*/ 	.word	index@(_ZN2at6native27unrolled_elementwise_kernelINS0_13BUnaryFunctorIlllZZZNS0_21remainder_kernel_cudaERNS_18TensorIteratorBaseEENKUlvE_clEvENKUlvE2_clEvEUlllE_EESt5arrayIPcLm2EELi4E23TrivialOffsetCalculatorILi1EjESD_NS0_6memory12LoadWithCastILi1EEENSE_13StoreWithCastILi1EEEEEviT_T0_T2_T3_T4_T5_)
	.align		4
        /*02c4*/ 	.word	index@(__assertfail)
	.align		4
        /*02c8*/ 	.word	index@(_ZN2at6native18elementwise_kernelILi128ELi4EZNS0_15gpu_kernel_implINS0_13AUnaryFunctorIlllZZZNS0_21remainder_kernel_cudaERNS_18TensorIteratorBaseEENKUlvE_clEvENKUlvE2_clEvEUlllE_EEEEvS5_RKT_EUliE_EEviT1_)
	.align		4
        /*02cc*/ 	.word	index@(__assertfail)
	.align		4
        /*02d0*/ 	.word	index@(_ZN2at6native27unrolled_elementwise_kernelINS0_13AUnaryFunctorIlllZZZNS0_21remainder_kernel_cudaERNS_18TensorIteratorBaseEENKUlvE_clEvENKUlvE2_clEvEUlllE_EESt5arrayIPcLm2EELi4E23TrivialOffsetCalculatorILi1EjESD_NS0_6memory12LoadWithCastILi1EEENSE_13StoreWithCastILi1EEEEEviT_T0_T2_T3_T4_T5_)
	.align		4
        /*02d4*/ 	.word	index@(__assertfail)
	.align		4
        /*02d8*/ 	.word	index@(_ZN2at6native18elementwise_kernelILi128ELi4EZNS0_15gpu_kernel_implINS0_13BinaryFunctorIiiiZZZNS0_21remainder_kernel_cudaERNS_18TensorIteratorBaseEENKUlvE_clEvENKUlvE1_clEvEUliiE_EEEEvS5_RKT_EUliE_EEviT1_)
	.align		4
        /*02dc*/ 	.word	index@(__assertfail)
	.align		4
        /*02e0*/ 	.word	index@(_ZN2at6native27unrolled_elementwise_kernelINS0_13BinaryFunctorIiiiZZZNS0_21remainder_kernel_cudaERNS_18TensorIteratorBaseEENKUlvE_clEvENKUlvE1_clEvEUliiE_EESt5arrayIPcLm3EELi4E23TrivialOffsetCalculatorILi2EjESC_ILi1EjENS0_6memory12LoadWithCastILi2EEENSF_13StoreWithCastILi1EEEEEviT_T0_T2_T3_T4_T5_)
	.align		4
        /*02e4*/ 	.word	index@(__assertfail)
	.align		4
        /*02e8*/ 	.word	index@(_ZN2at6native18elementwise_kernelILi128ELi4EZNS0_15gpu_kernel_implINS0_13BUnaryFunctorIiiiZZZNS0_21remainder_kernel_cudaERNS_18TensorIteratorBaseEENKUlvE_clEvENKUlvE1_clEvEUliiE_EEEEvS5_RKT_EUliE_EEviT1_)
	.align		4
        /*02ec*/ 	.word	index@(__assertfail)
	.align		4
        /*02f0*/ 	.word	index@(_ZN2at6native27unrolled_elementwise_kernelINS0_13BUnaryFunctorIiiiZZZNS0_21remainder_kernel_cudaERNS_18TensorIteratorBaseEENKUlvE_clEvENKUlvE1_clEvEUliiE_EESt5arrayIPcLm2EELi4E23TrivialOffsetCalculatorILi1EjESD_NS0_6memory12LoadWithCastILi1EEENSE_13StoreWithCastILi1EEEEEviT_T0_T2_T3_T4_T5_)
	.align		4
        /*02f4*/ 	.word	index@(__assertfail)
	.align		4
        /*02f8*/ 	.word	index@(_ZN2at6native18elementwise_kernelILi128ELi4EZNS0_15gpu_kernel_implINS0_13AUnaryFunctorIiiiZZZNS0_21remainder_kernel_cudaERNS_18TensorIteratorBaseEENKUlvE_clEvENKUlvE1_clEvEUliiE_EEEEvS5_RKT_EUliE_EEviT1_)
	.align		4
        /*02fc*/ 	.word	index@(__assertfail)
	.align		4
        /*0300*/ 	.word	index@(_ZN2at6native27unrolled_elementwise_kernelINS0_13AUnaryFunctorIiiiZZZNS0_21remainder_kernel_cudaERNS_18TensorIteratorBaseEENKUlvE_clEvENKUlvE1_clEvEUliiE_EESt5arrayIPcLm2EELi4E23TrivialOffsetCalculatorILi1EjESD_NS0_6memory12LoadWithCastILi1EEENSE_13StoreWithCastILi1EEEEEviT_T0_T2_T3_T4_T5_)
	.align		4
        /*0304*/ 	.word	index@(__assertfail)
	.align		4
        /*0308*/ 	.word	index@(_ZN2at6native18elementwise_kernelILi128ELi4EZNS0_15gpu_kernel_implINS0_13BinaryFunctorIaaaZZZNS0_21remainder_kernel_cudaERNS_18TensorIteratorBaseEENKUlvE_clEvENKUlvE0_clEvEUlaaE_EEEEvS5_RKT_EUliE_EEviT1_)
	.align		4
        /*030c*/ 	.word	index@(__assertfail)
	.align		4
        /*0310*/ 	.word	index@(_ZN2at6native27unrolled_elementwise_kernelINS0_13BinaryFunctorIaaaZZZNS0_21remainder_kernel_cudaERNS_18TensorIteratorBaseEENKUlvE_clEvENKUlvE0_clEvEUlaaE_EESt5arrayIPcLm3EELi4E23TrivialOffsetCalculatorILi2EjESC_ILi1EjENS0_6memory12LoadWithCastILi2EEENSF_13StoreWithCastILi1EEEEEviT_T0_T2_T3_T4_T5_)
	.align		4
        /*0314*/ 	.word	index@(__assertfail)
	.align		4
        /*0318*/ 	.word	index@(_ZN2at6native18elementwise_kernelILi128ELi4EZNS0_15gpu_kernel_implINS0_13BUnaryFunctorIaaaZZZNS0_21remainder_kernel_cudaERNS_18TensorIteratorBaseEENKUlvE_clEvENKUlvE0_clEvEUlaaE_EEEEvS5_RKT_EUliE_EEviT1_)
	.align		4
        /*031c*/ 	.word	index@(__assertfail)
	.align		4
        /*0320*/ 	.word	index@(_ZN2at6native27unrolled_elementwise_kernelINS0_13BUnaryFunctorIaaaZZZNS0_21remainder_kernel_cudaERNS_18TensorIteratorBaseEENKUlvE_clEvENKUlvE0_clEvEUlaaE_EESt5arrayIPcLm2EELi4E23TrivialOffsetCalculatorILi1EjESD_NS0_6memory12LoadWithCastILi1EEENSE_13StoreWithCastILi1EEEEEviT_T0_T2_T3_T4_T5_)
	.align		4
        /*0324*/ 	.word	index@(__assertfail)
	.align		4
        /*0328*/ 	.word	index@(_ZN2at6native18elementwise_kernelILi128ELi4EZNS0_15gpu_kernel_implINS0_13AUnaryFunctorIaaaZZZNS0_21remainder_kernel_cudaERNS_18TensorIteratorBaseEENKUlvE_clEvENKUlvE0_clEvEUlaaE_EEEEvS5_RKT_EUliE_EEviT1_)
	.align		4
        /*032c*/ 	.word	index@(__assertfail)
	.align		4
        /*0330*/ 	.word	index@(_ZN2at6native27unrolled_elementwise_kernelINS0_13AUnaryFunctorIaaaZZZNS0_21remainder_kernel_cudaERNS_18TensorIteratorBaseEENKUlvE_clEvENKUlvE0_clEvEUlaaE_EESt5arrayIPcLm2EELi4E23TrivialOffsetCalculatorILi1EjESD_NS0_6memory12LoadWithCastILi1EEENSE_13StoreWithCastILi1EEEEEviT_T0_T2_T3_T4_T5_)
	.align		4
        /*0334*/ 	.word	index@(__assertfail)
	.align		4
        /*0338*/ 	.word	index@(_ZN2at6native18elementwise_kernelILi128ELi4EZNS0_15gpu_kernel_implINS0_13BinaryFunctorIhhhZZZNS0_21remainder_kernel_cudaERNS_18TensorIteratorBaseEENKUlvE_clEvENKUlvE_clEvEUlhhE_EEEEvS5_RKT_EUliE_EEviT1_)
	.align		4
        /*033c*/ 	.word	index@(__assertfail)
	.align		4
        /*0340*/ 	.word	index@(_ZN2at6native27unrolled_elementwise_kernelINS0_13BinaryFunctorIhhhZZZNS0_21remainder_kernel_cudaERNS_18TensorIteratorBaseEENKUlvE_clEvENKUlvE_clEvEUlhhE_EESt5arrayIPcLm3EELi4E23TrivialOffsetCalculatorILi2EjESC_ILi1EjENS0_6memory12LoadWithCastILi2EEENSF_13StoreWithCastILi1EEEEEviT_T0_T2_T3_T4_T5_)
	.align		4
        /*0344*/ 	.word	index@(__assertfail)
	.align		4
        /*0348*/ 	.word	index@(_ZN2at6native18elementwise_kernelILi128ELi4EZNS0_15gpu_kernel_implINS0_13BUnaryFunctorIhhhZZZNS0_21remainder_kernel_cudaERNS_18TensorIteratorBaseEENKUlvE_clEvENKUlvE_clEvEUlhhE_EEEEvS5_RKT_EUliE_EEviT1_)
	.align		4
        /*034c*/ 	.word	index@(__assertfail)
	.align		4
        /*0350*/ 	.word	index@(_ZN2at6native27unrolled_elementwise_kernelINS0_13BUnaryFunctorIhhhZZZNS0_21remainder_kernel_cudaERNS_18TensorIteratorBaseEENKUlvE_clEvENKUlvE_clEvEUlhhE_EESt5arrayIPcLm2EELi4E23TrivialOffsetCalculatorILi1EjESD_NS0_6memory12LoadWithCastILi1EEENSE_13StoreWithCastILi1EEEEEviT_T0_T2_T3_T4_T5_)
	.align		4
        /*0354*/ 	.word	index@(__assertfail)
	.align		4
        /*0358*/ 	.word	index@(_ZN2at6native18elementwise_kernelILi128ELi4EZNS0_15gpu_kernel_implINS0_13AUnaryFunctorIhhhZZZNS0_21remainder_kernel_cudaERNS_18TensorIteratorBaseEENKUlvE_clEvENKUlvE_clEvEUlhhE_EEEEvS5_RKT_EUliE_EEviT1_)
	.align		4
        /*035c*/ 	.word	index@(__assertfail)
	.align		4
        /*0360*/ 	.word	index@(_ZN2at6native27unrolled_elementwise_kernelINS0_13AUnaryFunctorIhhhZZZNS0_21remainder_kernel_cudaERNS_18TensorIteratorBaseEENKUlvE_clEvENKUlvE_clEvEUlhhE_EESt5arrayIPcLm2EELi4E23TrivialOffsetCalculatorILi1EjESD_NS0_6memory12LoadWithCastILi1EEENSE_13StoreWithCastILi1EEEEEviT_T0_T2_T3_T4_T5_)
	.align		4
        /*0364*/ 	.word	index@(__assertfail)
	.align		4
        /*0368*/ 	.word	0x00000000
	.align		4
        /*036c*/ 	.word	0xfffffffe
	.align		4
        /*0370*/ 	.word	0x00000000
	.align		4
        /*0374*/ 	.word	0xfffffffd
	.align		4
        /*0378*/ 	.word	0x00000000
	.align		4
        /*037c*/ 	.word	0xfffffffc


//--------------------- .nv.constant4             --------------------------
	.section	.nv.constant4,"a",@progbits
	.align	8
	.align		8
.nv.constant4:
        /*0000*/ 	.dword	__assertfail
	.align		8
        /*0008*/ 	.dword	__unnamed_1
	.align		8
        /*0010*/ 	.dword	__unnamed_2
	.align		8
        /*0018*/ 	.dword	__unnamed_3
	.align		8
        /*0020*/ 	.dword	__unnamed_4
	.align		8
        /*0028*/ 	.dword	__unnamed_5
	.align		8
        /*0030*/ 	.dword	__unnamed_6
	.align		8
        /*0038*/ 	.dword	__unnamed_7
	.align		8
        /*0040*/ 	.dword	__unnamed_8
	.align		8
        /*0048*/ 	.dword	__unnamed_9
	.align		8
        /*0050*/ 	.dword	__unnamed_10
	.align		8
        /*0058*/ 	.dword	__unnamed_11
	.align		8
        /*0060*/ 	.dword	__unnamed_12
	.align		8
        /*0068*/ 	.dword	__unnamed_13
	.align		8
        /*0070*/ 	.dword	__unnamed_14
	.align		8
        /*0078*/ 	.dword	__unnamed_15
	.align		8
        /*0080*/ 	.dword	__unnamed_16
	.align		8
        /*0088*/ 	.dword	__unnamed_17
	.align		8
        /*0090*/ 	.dword	__unnamed_18
	.align		8
        /*0098*/ 	.dword	_ZN55_INTERNAL_87463751_24_BinaryRemainderKernel_cu_787390784cuda3std3__45__cpo5beginE
	.align		8
        /*00a0*/ 	.dword	_ZN55_INTERNAL_87463751_24_BinaryRemainderKernel_cu_787390784cuda3std3__45__cpo3endE
	.align		8
        /*00a8*/ 	.dword	_ZN55_INTERNAL_87463751_24_BinaryRemainderKernel_cu_787390784cuda3std3__45__cpo6cbeginE
	.align		8
        /*00b0*/ 	.dword	_ZN55_INTERNAL_87463751_24_BinaryRemainderKernel_cu_787390784cuda3std3__45__cpo4cendE
	.align		8
        /*00b8*/ 	.dword	_ZN55_INTERNAL_87463751_24_BinaryRemainderKernel_cu_787390784cuda3std3__45__cpo6rbeginE
	.align		8
        /*00c0*/ 	.dword	_ZN55_INTERNAL_87463751_24_BinaryRemainderKernel_cu_787390784cuda3std3__45__cpo4rendE
	.align		8
        /*00c8*/ 	.dword	_ZN55_INTERNAL_87463751_24_BinaryRemainderKernel_cu_787390784cuda3std3__45__cpo7crbeginE
	.align		8
        /*00d0*/ 	.dword	_ZN55_INTERNAL_87463751_24_BinaryRemainderKernel_cu_787390784cuda3std3__45__cpo5crendE
	.align		8
        /*00d8*/ 	.dword	_ZN55_INTERNAL_87463751_24_BinaryRemainderKernel_cu_787390784cuda3std3__457_GLOBAL__N__87463751_24_BinaryRemainderKernel_cu_787390786ignoreE
	.align		8
        /*00e0*/ 	.dword	_ZN55_INTERNAL_87463751_24_BinaryRemainderKernel_cu_787390784cuda3std3__419piecewise_constructE
	.align		8
        /*00e8*/ 	.dword	_ZN55_INTERNAL_87463751_24_BinaryRemainderKernel_cu_787390784cuda3std3__48in_placeE
	.align		8
        /*00f0*/ 	.dword	_ZN55_INTERNAL_87463751_24_BinaryRemainderKernel_cu_787390784cuda3std3__420unreachable_sentinelE
	.align		8
        /*00f8*/ 	.dword	_ZN55_INTERNAL_87463751_24_BinaryRemainderKernel_cu_787390784cuda3std6ranges3__45__cpo4swapE
	.align		8
        /*0100*/ 	.dword	_ZN55_INTERNAL_87463751_24_BinaryRemainderKernel_cu_787390784cuda3std6ranges3__45__cpo9iter_moveE
	.align		8
        /*0108*/ 	.dword	_ZN55_INTERNAL_87463751_24_BinaryRemainderKernel_cu_787390784cuda3std6ranges3__45__cpo5beginE
	.align		8
        /*0110*/ 	.dword	_ZN55_INTERNAL_87463751_24_BinaryRemainderKernel_cu_787390784cuda3std6ranges3__45__cpo3endE
	.align		8
        /*0118*/ 	.dword	_ZN55_INTERNAL_87463751_24_BinaryRemainderKernel_cu_787390784cuda3std6ranges3__45__cpo6cbeginE
	.align		8
        /*0120*/ 	.dword	_ZN55_INTERNAL_87463751_24_BinaryRemainderKernel_cu_787390784cuda3std6ranges3__45__cpo4cendE
	.align		8
        /*0128*/ 	.dword	_ZN55_INTERNAL_87463751_24_BinaryRemainderKernel_cu_787390784cuda3std6ranges3__45__cpo7advanceE
	.align		8
        /*0130*/ 	.dword	_ZN55_INTERNAL_87463751_24_BinaryRemainderKernel_cu_787390784cuda3std6ranges3__45__cpo9iter_swapE
	.align		8
        /*0138*/ 	.dword	_ZN55_INTERNAL_87463751_24_BinaryRemainderKernel_cu_787390784cuda3std6ranges3__45__cpo4nextE
	.align		8
        /*0140*/ 	.dword	_ZN55_INTERNAL_87463751_24_BinaryRemainderKernel_cu_787390784cuda3std6ranges3__45__cpo4prevE
	.align		8
        /*0148*/ 	.dword	_ZN55_INTERNAL_87463751_24_BinaryRemainderKernel_cu_787390784cuda3std6ranges3__45__cpo4dataE
	.align		8
        /*0150*/ 	.dword	_ZN55_INTERNAL_87463751_24_BinaryRemainderKernel_cu_787390784cuda3std6ranges3__45__cpo5cdataE
	.align		8
        /*0158*/ 	.dword	_ZN55_INTERNAL_87463751_24_BinaryRemainderKernel_cu_787390784cuda3std6ranges3__45__cpo4sizeE
	.align		8
        /*0160*/ 	.dword	_ZN55_INTERNAL_87463751_24_BinaryRemainderKernel_cu_787390784cuda3std6ranges3__45__cpo5ssizeE
	.align		8
        /*0168*/ 	.dword	_ZN55_INTERNAL_87463751_24_BinaryRemainderKernel_cu_787390784cuda3std6ranges3__45__cpo8distanceE
	.align		8
        /*0170*/ 	.dword	_ZN55_INTERNAL_87463751_24_BinaryRemainderKernel_cu_787390786thrust24THRUST_300001_SM_1030_NS6system6detail10sequential3seqE
	.align		8
        /*0178*/ 	.dword	$str$6
	.align		8
        /*0180*/ 	.dword	$str$7


//--------------------- .text._ZN2at6native18elementwise_kernelILi128ELi4EZNS0_15gpu_kernel_implINS0_13BinaryFunctorIN3c108BFloat16ES5_S5_ZZZNS0_16fmod_kernel_cudaERNS_18TensorIteratorBaseEENKUlvE0_clEvENKUlvE2_clEvEUlS5_S5_E_EEEEvS7_RKT_EUliE_EEviT1_ --------------------------
	.section	.text._ZN2at6native18elementwise_kernelILi128ELi4EZNS0_15gpu_kernel_implINS0_13BinaryFunctorIN3c108BFloat16ES5_S5_ZZZNS0_16fmod_kernel_cudaERNS_18TensorIteratorBaseEENKUlvE0_clEvENKUlvE2_clEvEUlS5_S5_E_EEEEvS7_RKT_EUliE_EEviT1_,"ax",@progbits
	.align	128
        .global         _ZN2at6native18elementwise_kernelILi128ELi4EZNS0_15gpu_kernel_implINS0_13BinaryFunctorIN3c108BFloat16ES5_S5_ZZZNS0_16fmod_kernel_cudaERNS_18TensorIteratorBaseEENKUlvE0_clEvENKUlvE2_clEvEUlS5_S5_E_EEEEvS7_RKT_EUliE_EEviT1_
        .type           _ZN2at6native18elementwise_kernelILi128ELi4EZNS0_15gpu_kernel_implINS0_13BinaryFunctorIN3c108BFloat16ES5_S5_ZZZNS0_16fmod_kernel_cudaERNS_18TensorIteratorBaseEENKUlvE0_clEvENKUlvE2_clEvEUlS5_S5_E_EEEEvS7_RKT_EUliE_EEviT1_,@function
        .size           _ZN2at6native18elementwise_kernelILi128ELi4EZNS0_15gpu_kernel_implINS0_13BinaryFunctorIN3c108BFloat16ES5_S5_ZZZNS0_16fmod_kernel_cudaERNS_18TensorIteratorBaseEENKUlvE0_clEvENKUlvE2_clEvEUlS5_S5_E_EEEEvS7_RKT_EUliE_EEviT1_,(.L_x_49969 - _ZN2at6native18elementwise_kernelILi128ELi4EZNS0_15gpu_kernel_implINS0_13BinaryFunctorIN3c108BFloat16ES5_S5_ZZZNS0_16fmod_kernel_cudaERNS_18TensorIteratorBaseEENKUlvE0_clEvENKUlvE2_clEvEUlS5_S5_E_EEEEvS7_RKT_EUliE_EEviT1_)
        .other          _ZN2at6native18elementwise_kernelILi128ELi4EZNS0_15gpu_kernel_implINS0_13BinaryFunctorIN3c108BFloat16ES5_S5_ZZZNS0_16fmod_kernel_cudaERNS_18TensorIteratorBaseEENKUlvE0_clEvENKUlvE2_clEvEUlS5_S5_E_EEEEvS7_RKT_EUliE_EEviT1_,@"STO_CUDA_ENTRY STV_DEFAULT"
_ZN2at6native18elementwise_kernelILi128ELi4EZNS0_15gpu_kernel_implINS0_13BinaryFunctorIN3c108BFloat16ES5_S5_ZZZNS0_16fmod_kernel_cudaERNS_18TensorIteratorBaseEENKUlvE0_clEvENKUlvE2_clEvEUlS5_S5_E_EEEEvS7_RKT_EUliE_EEviT1_:
.text._ZN2at6native18elementwise_kernelILi128ELi4EZNS0_15gpu_kernel_implINS0_13BinaryFunctorIN3c108BFloat16ES5_S5_ZZZNS0_16fmod_kernel_cudaERNS_18TensorIteratorBaseEENKUlvE0_clEvENKUlvE2_clEvEUlS5_S5_E_EEEEvS7_RKT_EUliE_EEviT1_:
[----:B------:R-:W0:Y:S01]  /*0000*/  LDC R1, c[0x0][0x37c] ;  /* 0x0000df00ff017b82 */ /* 0x000e220000000800 */
[----:B------:R-:W1:Y:S07]  /*0010*/  S2R R17, SR_TID.X ;  /* 0x0000000000117919 */ /* 0x000e6e0000002100 */
[----:B------:R-:W2:Y:S01]  /*0020*/  S2UR UR4, SR_CTAID.X ;  /* 0x00000000000479c3 */ /* 0x000ea20000002500 */
[----:B------:R-:W3:Y:S01]  /*0030*/  LDCU UR40, c[0x0][0x388] ;  /* 0x00007100ff2877ac */ /* 0x000ee20008000800 */
[----:B------:R-:W-:Y:S01]  /*0040*/  BSSY.RECONVERGENT B6, `(.L_x_0) ;  /* 0x00004b7000067945 */ /* 0x000fe20003800200 */
[----:B------:R-:W4:Y:S01]  /*0050*/  LDCU UR5, c[0x0][0x380] ;  /* 0x00007000ff0577ac */ /* 0x000f220008000800 */
[----:B------:R-:W0:Y:S01]  /*0060*/  LDCU.64 UR36, c[0x0][0x358] ;  /* 0x00006b00ff2477ac */ /* 0x000e220008000a00 */
[----:B------:R-:W0:Y:S01]  /*0070*/  LDCU.U8 UR39, c[0x0][0x602] ;  /* 0x0000c040ff2777ac */ /* 0x000e220008000000 */
[----:B------:R-:W0:Y:S01]  /*0080*/  LDCU.U8 UR42, c[0x0][0x603] ;  /* 0x0000c060ff2a77ac */ /* 0x000e220008000000 */
[----:B---3--:R-:W-:Y:S01]  /*0090*/  UIADD3 UR41, UPT, UPT, UR40, -0x1, URZ ;  /* 0xffffffff28297890 */ /* 0x008fe2000fffe0ff */
[----:B------:R-:W3:Y:S01]  /*00a0*/  LDCU.U8 UR43, c[0x0][0x601] ;  /* 0x0000c020ff2b77ac */ /* 0x000ee20008000000 */
[----:B--2---:R-:W-:-:S02]  /*00b0*/  USHF.L.U32 UR4, UR4, 0x9, URZ ;  /* 0x0000000904047899 */ /* 0x004fc400080006ff */
[----:B------:R-:W-:-:S04]  /*00c0*/  UISETP.LT.U32.AND UP0, UPT, UR41, 0x18, UPT ;  /* 0x000000182900788c */ /* 0x000fc8000bf01070 */
[----:B-1----:R-:W-:Y:S01]  /*00d0*/  LOP3.LUT R17, R17, UR4, RZ, 0xfc, !PT ;  /* 0x0000000411117c12 */ /* 0x002fe2000f8efcff */
[----:B------:R-:W-:-:S03]  /*00e0*/  USEL UR38, UR41, 0x18, UP0 ;  /* 0x0000001829267887 */ /* 0x000fc60008000000 */
[----:B----4-:R-:W-:Y:S01]  /*00f0*/  ISETP.GE.AND P0, PT, R17, UR5, PT ;  /* 0x0000000511007c0c */ /* 0x010fe2000bf06270 */
[----:B------:R-:W-:-:S12]  /*0100*/  UIADD3 UR38, UPT, UPT, UR38, 0x1, URZ ;  /* 0x0000000126267890 */ /* 0x000fd8000fffe0ff */
[----:B0--3--:R-:W-:Y:S05]  /*0110*/  @P0 BRA `(.L_x_1) ;  /* 0x0000004800a40947 */ /* 0x009fea0003800000 */
[----:B------:R-:W-:Y:S01]  /*0120*/  UISETP.NE.AND UP0, UPT, UR40, URZ, UPT ;  /* 0x000000ff2800728c */ /* 0x000fe2000bf05270 */
[----:B------:R-:W-:Y:S02]  /*0130*/  IMAD.MOV.U32 R18, RZ, RZ, RZ ;  /* 0x000000ffff127224 */ /* 0x000fe400078e00ff */
[----:B------:R-:W-:Y:S02]  /*0140*/  IMAD.MOV.U32 R0, RZ, RZ, RZ ;  /* 0x000000ffff007224 */ /* 0x000fe400078e00ff */
[----:B------:R-:W-:-:S04]  /*0150*/  IMAD.MOV.U32 R16, RZ, RZ, RZ ;  /* 0x000000ffff107224 */ /* 0x000fc800078e00ff */
[----:B------:R-:W-:Y:S05]  /*0160*/  BRA.U !UP0, `(.L_x_2) ;  /* 0x0000001508707547 */ /* 0x000fea000b800000 */
[----:B------:R-:W0:Y:S01]  /*0170*/  LDCU.64 UR4, c[0x0][0x390] ;  /* 0x00007200ff0477ac */ /* 0x000e220008000a00 */
[----:B------:R-:W-:Y:S01]  /*0180*/  IMAD.MOV.U32 R16, RZ, RZ, RZ ;  /* 0x000000ffff107224 */ /* 0x000fe200078e00ff */
[----:B------:R-:W1:Y:S01]  /*0190*/  LDCU UR6, c[0x0][0x38c] ;  /* 0x00007180ff0677ac */ /* 0x000e620008000800 */
[----:B------:R-:W2:Y:S01]  /*01a0*/  LDCU.64 UR8, c[0x0][0x4b8] ;  /* 0x00009700ff0877ac */ /* 0x000ea20008000a00 */
[----:B------:R-:W-:Y:S01]  /*01b0*/  UISETP.NE.AND UP0, UPT, UR41, URZ, UPT ;  /* 0x000000ff2900728c */ /* 0x000fe2000bf05270 */
[----:B0-----:R-:W-:Y:S01]  /*01c0*/  IMAD.HI.U32 R2, R17, UR4, R16 ;  /* 0x0000000411027c27 */ /* 0x001fe2000f8e0010 */
[----:B------:R-:W0:Y:S04]  /*01d0*/  LDCU UR4, c[0x0][0x4c0] ;  /* 0x00009800ff0477ac */ /* 0x000e280008000800 */
[----:B------:R-:W-:-:S05]  /*01e0*/  SHF.R.U32.HI R3, RZ, UR5, R2 ;  /* 0x00000005ff037c19 */ /* 0x000fca0008011602 */
[----:B------:R-:W-:-:S04]  /*01f0*/  IMAD.MOV R18, RZ, RZ, -R3 ;  /* 0x000000ffff127224 */ /* 0x000fc800078e0a03 */
[----:B-1----:R-:W-:-:S04]  /*0200*/  IMAD R18, R18, UR6, R17 ;  /* 0x0000000612127c24 */ /* 0x002fc8000f8e0211 */
[C---:B--2---:R-:W-:Y:S02]  /*0210*/  IMAD R16, R18.reuse, UR8, RZ ;  /* 0x0000000812107c24 */ /* 0x044fe4000f8e02ff */
[C---:B------:R-:W-:Y:S02]  /*0220*/  IMAD R0, R18.reuse, UR9, RZ ;  /* 0x0000000912007c24 */ /* 0x040fe4000f8e02ff */
[----:B0-----:R-:W-:Y:S01]  /*0230*/  IMAD R18, R18, UR4, RZ ;  /* 0x0000000412127c24 */ /* 0x001fe2000f8e02ff */
[----:B------:R-:W-:Y:S06]  /*0240*/  BRA.U !UP0, `(.L_x_2) ;  /* 0x0000001508387547 */ /* 0x000fec000b800000 */
[----:B------:R-:W0:Y:S01]  /*0250*/  LDCU.64 UR6, c[0x0][0x398] ;  /* 0x00007300ff0677ac */ /* 0x000e220008000a00 */
[----:B------:R-:W-:Y:S01]  /*0260*/  IMAD.MOV.U32 R2, RZ, RZ, RZ ;  /* 0x000000ffff027224 */ /* 0x000fe200078e00ff */
[----:B------:R-:W1:Y:S01]  /*0270*/  LDCU UR4, c[0x0][0x3a0] ;  /* 0x00007400ff0477ac */ /* 0x000e620008000800 */
[----:B------:R-:W2:Y:S01]  /*0280*/  LDCU UR5, c[0x0][0x4c4] ;  /* 0x00009880ff0577ac */ /* 0x000ea20008000800 */
[----:B------:R-:W3:Y:S01]  /*0290*/  LDCU.64 UR8, c[0x0][0x4c8] ;  /* 0x00009900ff0877ac */ /* 0x000ee20008000a00 */
[----:B------:R-:W-:Y:S01]  /*02a0*/  UISETP.NE.AND UP0, UPT, UR38, 0x2, UPT ;  /* 0x000000022600788c */ /* 0x000fe2000bf05270 */
[----:B0-----:R-:W-:-:S05]  /*02b0*/  IMAD.HI.U32 R4, R3, UR7, R2 ;  /* 0x0000000703047c27 */ /* 0x001fca000f8e0002 */
[----:B-1----:R-:W-:-:S04]  /*02c0*/  SHF.R.U32.HI R5, RZ, UR4, R4 ;  /* 0x00000004ff057c19 */ /* 0x002fc80008011604 */
[----:B------:R-:W-:-:S05]  /*02d0*/  IADD3 R2, PT, PT, -R5, RZ, RZ ;  /* 0x000000ff05027210 */ /* 0x000fca0007ffe1ff */
[----:B------:R-:W-:-:S04]  /*02e0*/  IMAD R3, R2, UR6, R3 ;  /* 0x0000000602037c24 */ /* 0x000fc8000f8e0203 */
[C---:B--2---:R-:W-:Y:S02]  /*02f0*/  IMAD R16, R3.reuse, UR5, R16 ;  /* 0x0000000503107c24 */ /* 0x044fe4000f8e0210 */
[C---:B---3--:R-:W-:Y:S02]  /*0300*/  IMAD R0, R3.reuse, UR8, R0 ;  /* 0x0000000803007c24 */ /* 0x048fe4000f8e0200 */
[----:B------:R-:W-:Y:S01]  /*0310*/  IMAD R18, R3, UR9, R18 ;  /* 0x0000000903127c24 */ /* 0x000fe2000f8e0212 */
[----:B------:R-:W-:Y:S06]  /*0320*/  BRA.U !UP0, `(.L_x_2) ;  /* 0x0000001508007547 */ /* 0x000fec000b800000 */
[----:B------:R-:W0:Y:S01]  /*0330*/  LDCU.64 UR4, c[0x0][0x3a8] ;  /* 0x00007500ff0477ac */ /* 0x000e220008000a00 */
[----:B------:R-:W-:Y:S01]  /*0340*/  IMAD.MOV.U32 R4, RZ, RZ, RZ ;  /* 0x000000ffff047224 */ /* 0x000fe200078e00ff */
[----:B------:R-:W1:Y:S01]  /*0350*/  LDCU UR6, c[0x0][0x3a4] ;  /* 0x00007480ff0677ac */ /* 0x000e620008000800 */
[----:B------:R-:W2:Y:S01]  /*0360*/  LDCU.64 UR8, c[0x0][0x4d0] ;  /* 0x00009a00ff0877ac */ /* 0x000ea20008000a00 */
[----:B------:R-:W-:Y:S01]  /*0370*/  UISETP.NE.AND UP0, UPT, UR38, 0x3, UPT ;  /* 0x000000032600788c */ /* 0x000fe2000bf05270 */
[----:B0-----:R-:W-:Y:S01]  /*0380*/  IMAD.HI.U32 R2, R5, UR4, R4 ;  /* 0x0000000405027c27 */ /* 0x001fe2000f8e0004 */
[----:B------:R-:W0:Y:S04]  /*0390*/  LDCU UR4, c[0x0][0x4d8] ;  /* 0x00009b00ff0477ac */ /* 0x000e280008000800 */
[----:B------:R-:W-:-:S05]  /*03a0*/  SHF.R.U32.HI R3, RZ, UR5, R2 ;  /* 0x00000005ff037c19 */ /* 0x000fca0008011602 */
[----:B------:R-:W-:-:S04]  /*03b0*/  IMAD.MOV R4, RZ, RZ, -R3 ;  /* 0x000000ffff047224 */ /* 0x000fc800078e0a03 */
[----:B-1----:R-:W-:-:S04]  /*03c0*/  IMAD R5, R4, UR6, R5 ;  /* 0x0000000604057c24 */ /* 0x002fc8000f8e0205 */
[C---:B--2---:R-:W-:Y:S02]  /*03d0*/  IMAD R16, R5.reuse, UR8, R16 ;  /* 0x0000000805107c24 */ /* 0x044fe4000f8e0210 */
[C---:B------:R-:W-:Y:S02]  /*03e0*/  IMAD R0, R5.reuse, UR9, R0 ;  /* 0x0000000905007c24 */ /* 0x040fe4000f8e0200 */
[----:B0-----:R-:W-:Y:S01]  /*03f0*/  IMAD R18, R5, UR4, R18 ;  /* 0x0000000405127c24 */ /* 0x001fe2000f8e0212 */
        /* <DEDUP_REMOVED lines=8> */
[----:B-1----:R-:W-:-:S05]  /*0480*/  SHF.R.U32.HI R5, RZ, UR4, R4 ;  /* 0x00000004ff057c19 */ /* 0x002fca0008011604 */
[----:B------:R-:W-:-:S04]  /*0490*/  IMAD.MOV R2, RZ, RZ, -R5 ;  /* 0x000000ffff027224 */ /* 0x000fc800078e0a05 */
        /* <DEDUP_REMOVED lines=20> */
[----:B------:R-:W-:Y:S01]  /*05e0*/  HFMA2 R2, -RZ, RZ, 0, 0 ;  /* 0x00000000ff027431 */ /* 0x000fe200000001ff */
        /* <DEDUP_REMOVED lines=47> */
[----:B------:R-:W-:-:S04]  /*08e0*/  SHF.R.U32.HI R3, RZ, UR5, R2 ;  /* 0x00000005ff037c19 */ /* 0x000fc80008011602 */
[----:B------:R-:W-:-:S05]  /*08f0*/  IADD3 R4, PT, PT, -R3, RZ, RZ ;  /* 0x000000ff03047210 */ /* 0x000fca0007ffe1ff */
        /* <DEDUP_REMOVED lines=218> */
[----:B------:R-:W2:Y:S02]  /*16a0*/  LDCU.64 UR8, c[0x0][0x5d8] ;  /* 0x0000bb00ff0877ac */ /* 0x000ea40008000a00 */
[----:B0-----:R-:W-:Y:S01]  /*16b0*/  IMAD.HI.U32 R2, R5, UR4, R4 ;  /* 0x0000000405027c27 */ /* 0x001fe2000f8e0004 */
[----:B------:R-:W0:Y:S04]  /*16c0*/  LDCU UR4, c[0x0][0x5e0] ;  /* 0x0000bc00ff0477ac */ /* 0x000e280008000800 */
[----:B------:R-:W-:-:S05]  /*16d0*/  SHF.R.U32.HI R2, RZ, UR5, R2 ;  /* 0x00000005ff027c19 */ /* 0x000fca0008011602 */
[----:B------:R-:W-:-:S04]  /*16e0*/  IMAD.MOV R3, RZ, RZ, -R2 ;  /* 0x000000ffff037224 */ /* 0x000fc800078e0a02 */
[----:B-1----:R-:W-:-:S04]  /*16f0*/  IMAD R5, R3, UR6, R5 ;  /* 0x0000000603057c24 */ /* 0x002fc8000f8e0205 */
[C---:B--2---:R-:W-:Y:S02]  /*1700*/  IMAD R16, R5.reuse, UR8, R16 ;  /* 0x0000000805107c24 */ /* 0x044fe4000f8e0210 */
[C---:B------:R-:W-:Y:S02]  /*1710*/  IMAD R0, R5.reuse, UR9, R0 ;  /* 0x0000000905007c24 */ /* 0x040fe4000f8e0200 */
[----:B0-----:R-:W-:-:S07]  /*1720*/  IMAD R18, R5, UR4, R18 ;  /* 0x0000000405127c24 */ /* 0x001fce000f8e0212 */
.L_x_2:
[----:B------:R-:W0:Y:S01]  /*1730*/  LDCU.64 UR6, c[0x0][0x5f0] ;  /* 0x0000be00ff0677ac */ /* 0x000e220008000a00 */
[----:B------:R-:W-:-:S04]  /*1740*/  UPRMT UR4, UR39, 0x9910, URZ ;  /* 0x0000991027047896 */ /* 0x000fc800080000ff */
[----:B------:R-:W-:Y:S01]  /*1750*/  UISETP.GT.AND UP0, UPT, UR4, 0x9, UPT ;  /* 0x000000090400788c */ /* 0x000fe2000bf04270 */
[----:B0-----:R-:W-:-:S05]  /*1760*/  IADD3 R2, P0, PT, R0, UR6, RZ ;  /* 0x0000000600027c10 */ /* 0x001fca000ff1e0ff */
[----:B------:R-:W-:-:S03]  /*1770*/  IMAD.X R3, RZ, RZ, UR7, P0 ;  /* 0x00000007ff037e24 */ /* 0x000fc600080e06ff */
[----:B------:R-:W-:Y:S05]  /*1780*/  BRA.U UP0, `(.L_x_3) ;  /* 0x0000000500407547 */ /* 0x000fea000b800000 */
[----:B------:R-:W-:-:S09]  /*1790*/  UISETP.GT.AND UP0, UPT, UR4, 0x4, UPT ;  /* 0x000000040400788c */ /* 0x000fd2000bf04270 */
[----:B------:R-:W-:Y:S05]  /*17a0*/  BRA.U UP0, `(.L_x_4) ;  /* 0x0000000100947547 */ /* 0x000fea000b800000 */
[----:B------:R-:W-:-:S09]  /*17b0*/  UISETP.GT.AND UP0, UPT, UR4, 0x1, UPT ;  /* 0x000000010400788c */ /* 0x000fd2000bf04270 */
[----:B------:R-:W-:Y:S05]  /*17c0*/  BRA.U UP0, `(.L_x_5) ;  /* 0x0000000100387547 */ /* 0x000fea000b800000 */
[----:B------:R-:W-:-:S09]  /*17d0*/  UISETP.NE.AND UP0, UPT, UR39, URZ, UPT ;  /* 0x000000ff2700728c */ /* 0x000fd2000bf05270 */
[----:B------:R-:W-:Y:S05]  /*17e0*/  BRA.U !UP0, `(.L_x_6) ;  /* 0x00000001081c7547 */ /* 0x000fea000b800000 */
[----:B------:R-:W-:-:S09]  /*17f0*/  UISETP.NE.AND UP0, UPT, UR4, 0x1, UPT ;  /* 0x000000010400788c */ /* 0x000fd2000bf05270 */
[----:B------:R-:W-:Y:S05]  /*1800*/  BRA.U UP0, `(.L_x_7) ;  /* 0x0000000d006c7547 */ /* 0x000fea000b800000 */
[----:B------:R-:W2:Y:S02]  /*1810*/  LDG.E.S8 R2, desc[UR36][R2.64] ;  /* 0x0000002402027981 */ /* 0x000ea4000c1e1300 */
[----:B--2---:R-:W0:Y:S02]  /*1820*/  I2F.S16 R0, R2 ;  /* 0x0000000200007306 */ /* 0x004e240000101400 */
[----:B0-----:R-:W-:-:S04]  /*1830*/  F2FP.BF16.F32.PACK_AB R0, RZ, R0 ;  /* 0x00000000ff00723e */ /* 0x001fc800000010ff */
[----:B------:R-:W-:Y:S01]  /*1840*/  PRMT R19, R0, 0x7610, R19 ;  /* 0x0000761000137816 */ /* 0x000fe20000000013 */
[----:B------:R-:W-:Y:S06]  /*1850*/  BRA `(.L_x_8) ;  /* 0x0000000c00f47947 */ /* 0x000fec0003800000 */
.L_x_6:
[----:B------:R-:W2:Y:S02]  /*1860*/  LDG.E.U8 R2, desc[UR36][R2.64] ;  /* 0x0000002402027981 */ /* 0x000ea4000c1e1100 */
[----:B--2---:R-:W-:-:S04]  /*1870*/  I2FP.F32.U32 R0, R2 ;  /* 0x0000000200007245 */ /* 0x004fc80000201000 */
[----:B------:R-:W-:-:S04]  /*1880*/  F2FP.BF16.F32.PACK_AB R0, RZ, R0 ;  /* 0x00000000ff00723e */ /* 0x000fc800000010ff */
[----:B------:R-:W-:Y:S01]  /*1890*/  PRMT R19, R0, 0x7610, R19 ;  /* 0x0000761000137816 */ /* 0x000fe20000000013 */
[----:B------:R-:W-:Y:S06]  /*18a0*/  BRA `(.L_x_8) ;  /* 0x0000000c00e07947 */ /* 0x000fec0003800000 */
.L_x_5:
[----:B------:R-:W-:-:S09]  /*18b0*/  UISETP.NE.AND UP0, UPT, UR4, 0x2, UPT ;  /* 0x000000020400788c */ /* 0x000fd2000bf05270 */
[----:B------:R-:W-:Y:S05]  /*18c0*/  BRA.U !UP0, `(.L_x_9) ;  /* 0x0000000108387547 */ /* 0x000fea000b800000 */
[----:B------:R-:W-:-:S09]  /*18d0*/  UISETP.NE.AND UP0, UPT, UR4, 0x3, UPT ;  /* 0x000000030400788c */ /* 0x000fd2000bf05270 */
[----:B------:R-:W-:Y:S05]  /*18e0*/  BRA.U !UP0, `(.L_x_10) ;  /* 0x00000001081c7547 */ /* 0x000fea000b800000 */
[----:B------:R-:W-:-:S09]  /*18f0*/  UISETP.NE.AND UP0, UPT, UR4, 0x4, UPT ;  /* 0x000000040400788c */ /* 0x000fd2000bf05270 */
[----:B------:R-:W-:Y:S05]  /*1900*/  BRA.U UP0, `(.L_x_7) ;  /* 0x0000000d002c7547 */ /* 0x000fea000b800000 */
[----:B------:R-:W2:Y:S02]  /*1910*/  LDG.E.64 R2, desc[UR36][R2.64] ;  /* 0x0000002402027981 */ /* 0x000ea4000c1e1b00 */
[----:B--2---:R-:W0:Y:S02]  /*1920*/  I2F.S64 R0, R2 ;  /* 0x0000000200007312 */ /* 0x004e240000301400 */
[----:B0-----:R-:W-:-:S04]  /*1930*/  F2FP.BF16.F32.PACK_AB R0, RZ, R0 ;  /* 0x00000000ff00723e */ /* 0x001fc800000010ff */
[----:B------:R-:W-:Y:S01]  /*1940*/  PRMT R19, R0, 0x7610, R19 ;  /* 0x0000761000137816 */ /* 0x000fe20000000013 */
[----:B------:R-:W-:Y:S06]  /*1950*/  BRA `(.L_x_8) ;  /* 0x0000000c00b47947 */ /* 0x000fec0003800000 */
.L_x_10:
[----:B------:R-:W2:Y:S02]  /*1960*/  LDG.E R2, desc[UR36][R2.64] ;  /* 0x0000002402027981 */ /* 0x000ea4000c1e1900 */
[----:B--2---:R-:W-:-:S04]  /*1970*/  I2FP.F32.S32 R0, R2 ;  /* 0x0000000200007245 */ /* 0x004fc80000201400 */
[----:B------:R-:W-:-:S04]  /*1980*/  F2FP.BF16.F32.PACK_AB R0, RZ, R0 ;  /* 0x00000000ff00723e */ /* 0x000fc800000010ff */
[----:B------:R-:W-:Y:S01]  /*1990*/  PRMT R19, R0, 0x7610, R19 ;  /* 0x0000761000137816 */ /* 0x000fe20000000013 */
[----:B------:R-:W-:Y:S06]  /*19a0*/  BRA `(.L_x_8) ;  /* 0x0000000c00a07947 */ /* 0x000fec0003800000 */
.L_x_9:
[----:B------:R-:W2:Y:S02]  /*19b0*/  LDG.E.U16 R2, desc[UR36][R2.64] ;  /* 0x0000002402027981 */ /* 0x000ea4000c1e1500 */
[----:B--2---:R-:W0:Y:S02]  /*19c0*/  I2F.S16 R0, R2 ;  /* 0x0000000200007306 */ /* 0x004e240000101400 */
[----:B0-----:R-:W-:-:S04]  /*19d0*/  F2FP.BF16.F32.PACK_AB R0, RZ, R0 ;  /* 0x00000000ff00723e */ /* 0x001fc800000010ff */
[----:B------:R-:W-:Y:S01]  /*19e0*/  PRMT R19, R0, 0x7610, R19 ;  /* 0x0000761000137816 */ /* 0x000fe20000000013 */
[----:B------:R-:W-:Y:S06]  /*19f0*/  BRA `(.L_x_8) ;  /* 0x0000000c008c7947 */ /* 0x000fec0003800000 */
.L_x_4:
[----:B------:R-:W-:-:S09]  /*1a00*/  UISETP.GT.AND UP0, UPT, UR4, 0x6, UPT ;  /* 0x000000060400788c */ /* 0x000fd2000bf04270 */
[----:B------:R-:W-:Y:S05]  /*1a10*/  BRA.U UP0, `(.L_x_11) ;  /* 0x0000000100307547 */ /* 0x000fea000b800000 */
[----:B------:R-:W-:-:S09]  /*1a20*/  UISETP.NE.AND UP0, UPT, UR4, 0x5, UPT ;  /* 0x000000050400788c */ /* 0x000fd2000bf05270 */
[----:B------:R-:W-:Y:S05]  /*1a30*/  BRA.U !UP0, `(.L_x_12) ;  /* 0x0000000108147547 */ /* 0x000fea000b800000 */
[----:B------:R-:W-:-:S09]  /*1a40*/  UISETP.NE.AND UP0, UPT, UR4, 0x6, UPT ;  /* 0x000000060400788c */ /* 0x000fd2000bf05270 */
[----:B------:R-:W-:Y:S05]  /*1a50*/  BRA.U UP0, `(.L_x_7) ;  /* 0x0000000900d87547 */ /* 0x000fea000b800000 */
[----:B------:R-:W2:Y:S02]  /*1a60*/  LDG.E R2, desc[UR36][R2.64] ;  /* 0x0000002402027981 */ /* 0x000ea4000c1e1900 */
[----:B--2---:R-:W-:Y:S01]  /*1a70*/  F2FP.BF16.F32.PACK_AB R19, RZ, R2 ;  /* 0x00000002ff13723e */ /* 0x004fe200000010ff */
[----:B------:R-:W-:Y:S06]  /*1a80*/  BRA `(.L_x_8) ;  /* 0x0000000c00687947 */ /* 0x000fec0003800000 */
.L_x_12:
[----:B------:R-:W2:Y:S02]  /*1a90*/  LDG.E.U16 R0, desc[UR36][R2.64] ;  /* 0x0000002402007981 */ /* 0x000ea4000c1e1500 */
[----:B--2---:R-:W-:-:S05]  /*1aa0*/  HADD2.F32 R0, -RZ, R0.H0_H0 ;  /* 0x20000000ff007230 */ /* 0x004fca0000004100 */
[----:B------:R-:W-:-:S04]  /*1ab0*/  F2FP.BF16.F32.PACK_AB R0, RZ, R0 ;  /* 0x00000000ff00723e */ /* 0x000fc800000010ff */
[----:B------:R-:W-:Y:S01]  /*1ac0*/  PRMT R19, R0, 0x7610, R19 ;  /* 0x0000761000137816 */ /* 0x000fe20000000013 */
[----:B------:R-:W-:Y:S06]  /*1ad0*/  BRA `(.L_x_8) ;  /* 0x0000000c00547947 */ /* 0x000fec0003800000 */
.L_x_11:
[----:B------:R-:W-:-:S09]  /*1ae0*/  UISETP.NE.AND UP0, UPT, UR4, 0x7, UPT ;  /* 0x000000070400788c */ /* 0x000fd2000bf05270 */
[----:B------:R-:W-:Y:S05]  /*1af0*/  BRA.U !UP0, `(.L_x_13) ;  /* 0x0000000108307547 */ /* 0x000fea000b800000 */
[----:B------:R-:W-:-:S09]  /*1b00*/  UISETP.NE.AND UP0, UPT, UR4, 0x8, UPT ;  /* 0x000000080400788c */ /* 0x000fd2000bf05270 */
[----:B------:R-:W-:Y:S05]  /*1b10*/  BRA.U !UP0, `(.L_x_14) ;  /* 0x0000000108147547 */ /* 0x000fea000b800000 */
[----:B------:R-:W-:-:S09]  /*1b20*/  UISETP.NE.AND UP0, UPT, UR4, 0x9, UPT ;  /* 0x000000090400788c */ /* 0x000fd2000bf05270 */
[----:B------:R-:W-:Y:S05]  /*1b30*/  BRA.U UP0, `(.L_x_7) ;  /* 0x0000000900a07547 */ /* 0x000fea000b800000 */
[----:B------:R-:W2:Y:S02]  /*1b40*/  LDG.E R2, desc[UR36][R2.64] ;  /* 0x0000002402027981 */ /* 0x000ea4000c1e1900 */
[----:B--2---:R-:W-:Y:S01]  /*1b50*/  F2FP.BF16.F32.PACK_AB R19, RZ, R2 ;  /* 0x00000002ff13723e */ /* 0x004fe200000010ff */
[----:B------:R-:W-:Y:S06]  /*1b60*/  BRA `(.L_x_8) ;  /* 0x0000000c00307947 */ /* 0x000fec0003800000 */
.L_x_14:
[----:B------:R-:W2:Y:S02]  /*1b70*/  LDG.E.U16 R2, desc[UR36][R2.64] ;  /* 0x0000002402027981 */ /* 0x000ea4000c1e1500 */
[----:B--2---:R-:W-:-:S05]  /*1b80*/  HADD2.F32 R0, -RZ, R2.H0_H0 ;  /* 0x20000002ff007230 */ /* 0x004fca0000004100 */
[----:B------:R-:W-:-:S04]  /*1b90*/  F2FP.BF16.F32.PACK_AB R0, RZ, R0 ;  /* 0x00000000ff00723e */ /* 0x000fc800000010ff */
[----:B------:R-:W-:Y:S01]  /*1ba0*/  PRMT R19, R0, 0x7610, R19 ;  /* 0x0000761000137816 */ /* 0x000fe20000000013 */
[----:B------:R-:W-:Y:S06]  /*1bb0*/  BRA `(.L_x_8) ;  /* 0x0000000c001c7947 */ /* 0x000fec0003800000 */
.L_x_13:
[----:B------:R-:W2:Y:S01]  /*1bc0*/  LDG.E.64 R2, desc[UR36][R2.64] ;  /* 0x0000002402027981 */ /* 0x000ea2000c1e1b00 */
[----:B------:R-:W-:Y:S01]  /*1bd0*/  UMOV UR4, 0xf0000000 ;  /* 0xf000000000047882 */ /* 0x000fe20000000000 */
[----:B------:R-:W-:Y:S02]  /*1be0*/  UMOV UR5, 0x380fffff ;  /* 0x380fffff00057882 */ /* 0x000fe40000000000 */
[----:B--2---:R-:W0:-:S15]  /*1bf0*/  DSETP.GEU.AND P0, PT, |R2|, UR4, PT ;  /* 0x0000000402007e2a */ /* 0x004e1e000bf0e200 */
[----:B------:R-:W-:-:S15]  /*1c00*/  NOP ;  /* 0x0000000000007918 */ /* 0x000fde0000000000 */
[----:B------:R-:W-:-:S15]  /*1c10*/  NOP ;  /* 0x0000000000007918 */ /* 0x000fde0000000000 */
[----:B------:R-:W-:-:S15]  /*1c20*/  NOP ;  /* 0x0000000000007918 */ /* 0x000fde0000000000 */
[----:B------:R-:W-:-:S04]  /*1c30*/  NOP ;  /* 0x0000000000007918 */ /* 0x000fc80000000000 */
[----:B------:R-:W0:Y:S02]  /*1c40*/  F2F.F32.F64 R0, R2 ;  /* 0x0000000200007310 */ /* 0x000e240000301000 */
[----:B0-----:R-:W-:-:S05]  /*1c50*/  @!P0 FMUL R0, R0, 1.175494350822287508e-38 ;  /* 0x0080000000008820 */ /* 0x001fca0000400000 */
[----:B------:R-:W-:-:S04]  /*1c60*/  F2FP.BF16.F32.PACK_AB R0, RZ, R0 ;  /* 0x00000000ff00723e */ /* 0x000fc800000010ff */
[----:B------:R-:W-:Y:S01]  /*1c70*/  PRMT R19, R0, 0x7610, R19 ;  /* 0x0000761000137816 */ /* 0x000fe20000000013 */
[----:B------:R-:W-:Y:S06]  /*1c80*/  BRA `(.L_x_8) ;  /* 0x0000000800e87947 */ /* 0x000fec0003800000 */
.L_x_3:
[----:B------:R-:W-:-:S09]  /*1c90*/  UISETP.GT.AND UP0, UPT, UR4, 0x18, UPT ;  /* 0x000000180400788c */ /* 0x000fd2000bf04270 */
[----:B------:R-:W-:Y:S05]  /*1ca0*/  BRA.U UP0, `(.L_x_15) ;  /* 0x0000000500107547 */ /* 0x000fea000b800000 */
[----:B------:R-:W-:-:S09]  /*1cb0*/  UISETP.GT.AND UP0, UPT, UR4, 0xe, UPT ;  /* 0x0000000e0400788c */ /* 0x000fd2000bf04270 */
[----:B------:R-:W-:Y:S05]  /*1cc0*/  BRA.U UP0, `(.L_x_16) ;  /* 0x00000001005c7547 */ /* 0x000fea000b800000 */
[----:B------:R-:W-:-:S09]  /*1cd0*/  UISETP.NE.AND UP0, UPT, UR4, 0xa, UPT ;  /* 0x0000000a0400788c */ /* 0x000fd2000bf05270 */
[----:B------:R-:W-:Y:S05]  /*1ce0*/  BRA.U !UP0, `(.L_x_17) ;  /* 0x0000000108207547 */ /* 0x000fea000b800000 */
[----:B------:R-:W-:-:S09]  /*1cf0*/  UISETP.NE.AND UP0, UPT, UR4, 0xb, UPT ;  /* 0x0000000b0400788c */ /* 0x000fd2000bf05270 */
[----:B------:R-:W-:Y:S05]  /*1d00*/  BRA.U UP0, `(.L_x_7) ;  /* 0x00000009002c7547 */ /* 0x000fea000b800000 */
[----:B------:R-:W2:Y:S02]  /*1d10*/  LDG.E.U8 R2, desc[UR36][R2.64] ;  /* 0x0000002402027981 */ /* 0x000ea4000c1e1100 */
[----:B--2---:R-:W-:-:S04]  /*1d20*/  ISETP.NE.AND P0, PT, R2, RZ, PT ;  /* 0x000000ff0200720c */ /* 0x004fc80003f05270 */
[----:B------:R-:W-:-:S04]  /*1d30*/  FSEL R0, RZ, 1, !P0 ;  /* 0x3f800000ff007808 */ /* 0x000fc80004000000 */
[----:B------:R-:W-:-:S04]  /*1d40*/  F2FP.BF16.F32.PACK_AB R0, RZ, R0 ;  /* 0x00000000ff00723e */ /* 0x000fc800000010ff */
[----:B------:R-:W-:Y:S01]  /*1d50*/  PRMT R19, R0, 0x7610, R19 ;  /* 0x0000761000137816 */ /* 0x000fe20000000013 */
[----:B------:R-:W-:Y:S06]  /*1d60*/  BRA `(.L_x_8) ;  /* 0x0000000800b07947 */ /* 0x000fec0003800000 */
.L_x_17:
        /* <DEDUP_REMOVED lines=13> */
.L_x_16:
[----:B------:R-:W-:-:S09]  /*1e40*/  UISETP.NE.AND UP0, UPT, UR4, 0xf, UPT ;  /* 0x0000000f0400788c */ /* 0x000fd2000bf05270 */
[----:B------:R-:W-:Y:S05]  /*1e50*/  BRA.U !UP0, `(.L_x_18) ;  /* 0x00000001089c7547 */ /* 0x000fea000b800000 */
[----:B------:R-:W-:-:S09]  /*1e60*/  UISETP.NE.AND UP0, UPT, UR4, 0x17, UPT ;  /* 0x000000170400788c */ /* 0x000fd2000bf05270 */
[----:B------:R-:W-:Y:S05]  /*1e70*/  BRA.U !UP0, `(.L_x_19) ;  /* 0x00000001085c7547 */ /* 0x000fea000b800000 */
[----:B------:R-:W-:-:S09]  /*1e80*/  UISETP.NE.AND UP0, UPT, UR4, 0x18, UPT ;  /* 0x000000180400788c */ /* 0x000fd2000bf05270 */
[----:B------:R-:W-:Y:S05]  /*1e90*/  BRA.U UP0, `(.L_x_7) ;  /* 0x0000000500c87547 */ /* 0x000fea000b800000 */
[----:B------:R-:W2:Y:S01]  /*1ea0*/  LDG.E.U8 R0, desc[UR36][R2.64] ;  /* 0x0000002402007981 */ /* 0x000ea2000c1e1100 */
[----:B------:R-:W-:Y:S02]  /*1eb0*/  IMAD.MOV.U32 R6, RZ, RZ, 0x1f ;  /* 0x0000001fff067424 */ /* 0x000fe400078e00ff */
[----:B--2---:R-:W-:-:S05]  /*1ec0*/  IMAD.SHL.U32 R0, R0, 0x1000000, RZ ;  /* 0x0100000000007824 */ /* 0x004fca00078e00ff */
[C---:B------:R-:W-:Y:S02]  /*1ed0*/  LOP3.LUT R4, R0.reuse, 0x7f000000, RZ, 0xc0, !PT ;  /* 0x7f00000000047812 */ /* 0x040fe400078ec0ff */
[----:B------:R-:W-:Y:S02]  /*1ee0*/  LOP3.LUT P0, RZ, R0, 0x7f000000, RZ, 0xc0, !PT ;  /* 0x7f00000000ff7812 */ /* 0x000fe4000780c0ff */
[----:B------:R-:W0:Y:S02]  /*1ef0*/  FLO.U32 R5, R4 ;  /* 0x0000000400057300 */ /* 0x000e2400000e0000 */
[----:B0-----:R-:W-:-:S04]  /*1f00*/  IADD3 R5, PT, PT, -R5, RZ, RZ ;  /* 0x000000ff05057210 */ /* 0x001fc80007ffe1ff */
[----:B------:R-:W-:-:S05]  /*1f10*/  VIADDMNMX.U32 R5, R5, R6, 0x4, !PT ;  /* 0x0000000405057446 */ /* 0x000fca0007800006 */
[----:B------:R-:W-:-:S04]  /*1f20*/  VIADD R5, R5, 0xfffffffc ;  /* 0xfffffffc05057836 */ /* 0x000fc80000000000 */
[----:B------:R-:W-:Y:S01]  /*1f30*/  IMAD.SHL.U32 R7, R5, 0x800000, RZ ;  /* 0x0080000005077824 */ /* 0x000fe200078e00ff */
[C---:B------:R-:W-:Y:S01]  /*1f40*/  SHF.L.U32 R6, R4.reuse, R5, RZ ;  /* 0x0000000504067219 */ /* 0x040fe200000006ff */
[----:B------:R-:W-:-:S03]  /*1f50*/  VIADD R5, R4, 0x1000000 ;  /* 0x0100000004057836 */ /* 0x000fc60000000000 */
[----:B------:R-:W-:Y:S02]  /*1f60*/  LEA.HI R6, R6, -R7, RZ, 0x1c ;  /* 0x8000000706067211 */ /* 0x000fe400078fe0ff */
[----:B------:R-:W-:-:S03]  /*1f70*/  SHF.R.S32.HI R5, RZ, 0x8, R5 ;  /* 0x00000008ff057819 */ /* 0x000fc60000011405 */
[----:B------:R-:W-:-:S05]  /*1f80*/  VIADD R6, R6, 0x3c000000 ;  /* 0x3c00000006067836 */ /* 0x000fca0000000000 */
[----:B------:R-:W-:-:S04]  /*1f90*/  LOP3.LUT R5, R6, 0x7f800000, R5, 0xf8, !PT ;  /* 0x7f80000006057812 */ /* 0x000fc800078ef805 */
[----:B------:R-:W-:-:S04]  /*1fa0*/  SEL R5, R5, RZ, P0 ;  /* 0x000000ff05057207 */ /* 0x000fc80000000000 */
[----:B------:R-:W-:-:S04]  /*1fb0*/  LOP3.LUT R5, R5, 0x80000000, R0, 0xf8, !PT ;  /* 0x8000000005057812 */ /* 0x000fc800078ef800 */
[----:B------:R-:W-:-:S04]  /*1fc0*/  F2FP.BF16.F32.PACK_AB R5, RZ, R5 ;  /* 0x00000005ff05723e */ /* 0x000fc800000010ff */
[----:B------:R-:W-:Y:S01]  /*1fd0*/  PRMT R19, R5, 0x7610, R19 ;  /* 0x0000761005137816 */ /* 0x000fe20000000013 */
[----:B------:R-:W-:Y:S06]  /*1fe0*/  BRA `(.L_x_8) ;  /* 0x0000000800107947 */ /* 0x000fec0003800000 */
.L_x_19:
[----:B------:R-:W2:Y:S02]  /*1ff0*/  LDG.E.U8 R2, desc[UR36][R2.64] ;  /* 0x0000002402027981 */ /* 0x000ea4000c1e1100 */
[C---:B--2---:R-:W-:Y:S01]  /*2000*/  IMAD.SHL.U32 R4, R2.reuse, 0x2000000, RZ ;  /* 0x0200000002047824 */ /* 0x044fe200078e00ff */
[----:B------:R-:W-:-:S04]  /*2010*/  SHF.L.U32 R5, R2, 0x8, RZ ;  /* 0x0000000802057819 */ /* 0x000fc800000006ff */
[----:B------:R-:W-:-:S13]  /*2020*/  ISETP.GT.U32.AND P0, PT, R4, 0x7ffffff, PT ;  /* 0x07ffffff0400780c */ /* 0x000fda0003f04070 */
[C---:B------:R-:W-:Y:S02]  /*2030*/  @!P0 LOP3.LUT R0, R5.reuse, 0x7f00, RZ, 0xc0, !PT ;  /* 0x00007f0005008812 */ /* 0x040fe400078ec0ff */
[----:B------:R-:W-:Y:S02]  /*2040*/  @P0 LEA.HI R4, R4, 0x70000000, RZ, 0x1c ;  /* 0x7000000004040811 */ /* 0x000fe400078fe0ff */
[----:B------:R-:W-:Y:S02]  /*2050*/  @!P0 LOP3.LUT R0, R0, 0x3f000000, RZ, 0xfc, !PT ;  /* 0x3f00000000008812 */ /* 0x000fe400078efcff */
[----:B------:R-:W-:-:S03]  /*2060*/  PRMT R5, R5, 0x9910, RZ ;  /* 0x0000991005057816 */ /* 0x000fc600000000ff */
[----:B------:R-:W-:Y:S01]  /*2070*/  @!P0 FADD.FTZ R0, R0, -0.5 ;  /* 0xbf00000000008421 */ /* 0x000fe20000010000 */
[----:B------:R-:W-:-:S05]  /*2080*/  @P0 FMUL.FTZ R0, R4, 1.9259299443872358531e-34 ;  /* 0x0780000004000820 */ /* 0x000fca0000410000 */
[----:B------:R-:W-:-:S04]  /*2090*/  LOP3.LUT R0, R0, 0x80000000, R5, 0xf8, !PT ;  /* 0x8000000000007812 */ /* 0x000fc800078ef805 */
[----:B------:R-:W-:-:S04]  /*20a0*/  F2FP.BF16.F32.PACK_AB R0, RZ, R0 ;  /* 0x00000000ff00723e */ /* 0x000fc800000010ff */
[----:B------:R-:W-:Y:S01]  /*20b0*/  PRMT R19, R0, 0x7610, R19 ;  /* 0x0000761000137816 */ /* 0x000fe20000000013 */
[----:B------:R-:W-:Y:S06]  /*20c0*/  BRA `(.L_x_8) ;  /* 0x0000000400d87947 */ /* 0x000fec0003800000 */
.L_x_18:
[----:B------:R0:W5:Y:S01]  /*20d0*/  LDG.E.U16 R19, desc[UR36][R2.64] ;  /* 0x0000002402137981 */ /* 0x000162000c1e1500 */
[----:B------:R-:W-:Y:S05]  /*20e0*/  BRA `(.L_x_8) ;  /* 0x0000000400d07947 */ /* 0x000fea0003800000 */
.L_x_15:
[----:B------:R-:W-:-:S09]  /*20f0*/  UISETP.GT.AND UP0, UPT, UR4, 0x1b, UPT ;  /* 0x0000001b0400788c */ /* 0x000fd2000bf04270 */
[----:B------:R-:W-:Y:S05]  /*2100*/  BRA.U UP0, `(.L_x_20) ;  /* 0x0000000500147547 */ /* 0x000fea000b800000 */
[----:B------:R-:W-:-:S09]  /*2110*/  UISETP.NE.AND UP0, UPT, UR4, 0x19, UPT ;  /* 0x000000190400788c */ /* 0x000fd2000bf05270 */
[----:B------:R-:W-:Y:S05]  /*2120*/  BRA.U !UP0, `(.L_x_21) ;  /* 0x0000000108987547 */ /* 0x000fea000b800000 */
[----:B------:R-:W-:-:S09]  /*2130*/  UISETP.NE.AND UP0, UPT, UR4, 0x1a, UPT ;  /* 0x0000001a0400788c */ /* 0x000fd2000bf05270 */
[----:B------:R-:W-:Y:S05]  /*2140*/  BRA.U !UP0, `(.L_x_22) ;  /* 0x00000001081c7547 */ /* 0x000fea000b800000 */
[----:B------:R-:W-:-:S09]  /*2150*/  UISETP.NE.AND UP0, UPT, UR4, 0x1b, UPT ;  /* 0x0000001b0400788c */ /* 0x000fd2000bf05270 */
[----:B------:R-:W-:Y:S05]  /*2160*/  BRA.U UP0, `(.L_x_7) ;  /* 0x0000000500147547 */ /* 0x000fea000b800000 */
[----:B------:R-:W2:Y:S02]  /*2170*/  LDG.E.U16 R0, desc[UR36][R2.64] ;  /* 0x0000002402007981 */ /* 0x000ea4000c1e1500 */
[----:B--2---:R-:W-:-:S04]  /*2180*/  I2FP.F32.U32 R0, R0 ;  /* 0x0000000000007245 */ /* 0x004fc80000201000 */
[----:B------:R-:W-:-:S04]  /*2190*/  F2FP.BF16.F32.PACK_AB R0, RZ, R0 ;  /* 0x00000000ff00723e */ /* 0x000fc800000010ff */
[----:B------:R-:W-:Y:S01]  /*21a0*/  PRMT R19, R0, 0x7610, R19 ;  /* 0x0000761000137816 */ /* 0x000fe20000000013 */
[----:B------:R-:W-:Y:S06]  /*21b0*/  BRA `(.L_x_8) ;  /* 0x00000004009c7947 */ /* 0x000fec0003800000 */
.L_x_22:
[----:B------:R-:W2:Y:S01]  /*21c0*/  LDG.E.U8 R3, desc[UR36][R2.64] ;  /* 0x0000002402037981 */ /* 0x000ea2000c1e1100 */
[----:B------:R-:W-:Y:S01]  /*21d0*/  BSSY.RECONVERGENT B0, `(.L_x_23) ;  /* 0x0000018000007945 */ /* 0x000fe20003800200 */
[----:B------:R-:W-:Y:S01]  /*21e0*/  IMAD.MOV.U32 R0, RZ, RZ, RZ ;  /* 0x000000ffff007224 */ /* 0x000fe200078e00ff */
[----:B--2---:R-:W-:-:S13]  /*21f0*/  ISETP.NE.AND P0, PT, R3, RZ, PT ;  /* 0x000000ff0300720c */ /* 0x004fda0003f05270 */
[----:B------:R-:W-:Y:S05]  /*2200*/  @!P0 BRA `(.L_x_24) ;  /* 0x0000000000508947 */ /* 0x000fea0003800000 */
[----:B------:R-:W-:-:S13]  /*2210*/  ISETP.NE.AND P0, PT, R3, 0x80, PT ;  /* 0x000000800300780c */ /* 0x000fda0003f05270 */
[----:B------:R-:W-:Y:S01]  /*2220*/  @!P0 IMAD.MOV.U32 R0, RZ, RZ, 0x7f800001 ;  /* 0x7f800001ff008424 */ /* 0x000fe200078e00ff */
[----:B------:R-:W-:Y:S06]  /*2230*/  @!P0 BRA `(.L_x_24) ;  /* 0x0000000000448947 */ /* 0x000fec0003800000 */
[--C-:B------:R-:W-:Y:S01]  /*2240*/  SHF.R.U32.HI R0, RZ, 0x3, R3.reuse ;  /* 0x00000003ff007819 */ /* 0x100fe20000011603 */
[----:B------:R-:W-:Y:S03]  /*2250*/  BSSY.RECONVERGENT B1, `(.L_x_25) ;  /* 0x000000c000017945 */ /* 0x000fe60003800200 */
[----:B------:R-:W-:Y:S02]  /*2260*/  LOP3.LUT P0, R2, R0, 0xf, RZ, 0xc0, !PT ;  /* 0x0000000f00027812 */ /* 0x000fe4000780c0ff */
[----:B------:R-:W-:-:S05]  /*2270*/  SHF.R.U32.HI R0, RZ, 0x7, R3 ;  /* 0x00000007ff007819 */ /* 0x000fca0000011603 */
[----:B------:R-:W-:Y:S01]  /*2280*/  IMAD.U32 R7, R0, -0x80000000, RZ ;  /* 0x8000000000077824 */ /* 0x000fe200078e00ff */
[----:B------:R-:W-:-:S05]  /*2290*/  LOP3.LUT R0, R3, 0x7, RZ, 0xc0, !PT ;  /* 0x0000000703007812 */ /* 0x000fca00078ec0ff */
[----:B------:R-:W-:Y:S05]  /*22a0*/  @P0 BRA `(.L_x_26) ;  /* 0x0000000000180947 */ /* 0x000fea0003800000 */
[----:B------:R-:W0:Y:S02]  /*22b0*/  FLO.U32 R3, R0 ;  /* 0x0000000000037300 */ /* 0x000e2400000e0000 */
[----:B0-----:R-:W-:-:S04]  /*22c0*/  IADD3 R3, PT, PT, -R3, 0x1f, RZ ;  /* 0x0000001f03037810 */ /* 0x001fc80007ffe1ff */
[----:B------:R-:W-:Y:S01]  /*22d0*/  IADD3 R2, PT, PT, R2, 0x1d, -R3 ;  /* 0x0000001d02027810 */ /* 0x000fe20007ffe803 */
[----:B------:R-:W-:-:S05]  /*22e0*/  VIADD R5, R3, 0xffffffe4 ;  /* 0xffffffe403057836 */ /* 0x000fca0000000000 */
[----:B------:R-:W-:-:S04]  /*22f0*/  SHF.L.U32 R5, R0, R5, RZ ;  /* 0x0000000500057219 */ /* 0x000fc800000006ff */
[----:B------:R-:W-:-:S07]  /*2300*/  LOP3.LUT R0, R5, 0x7, RZ, 0xc0, !PT ;  /* 0x0000000705007812 */ /* 0x000fce00078ec0ff */
.L_x_26:
[----:B------:R-:W-:Y:S05]  /*2310*/  BSYNC.RECONVERGENT B1 ;  /* 0x0000000000017941 */ /* 0x000fea0003800200 */
.L_x_25:
[----:B------:R-:W-:Y:S01]  /*2320*/  IMAD.SHL.U32 R0, R0, 0x100000, RZ ;  /* 0x0010000000007824 */ /* 0x000fe200078e00ff */
[----:B------:R-:W-:-:S04]  /*2330*/  LEA R2, R2, 0x3b800000, 0x17 ;  /* 0x3b80000002027811 */ /* 0x000fc800078eb8ff */
[----:B------:R-:W-:-:S07]  /*2340*/  LOP3.LUT R0, R2, R0, R7, 0xfe, !PT ;  /* 0x0000000002007212 */ /* 0x000fce00078efe07 */
.L_x_24:
[----:B------:R-:W-:Y:S05]  /*2350*/  BSYNC.RECONVERGENT B0 ;  /* 0x0000000000007941 */ /* 0x000fea0003800200 */
.L_x_23:
[----:B------:R-:W-:-:S04]  /*2360*/  F2FP.BF16.F32.PACK_AB R0, RZ, R0 ;  /* 0x00000000ff00723e */ /* 0x000fc800000010ff */
[----:B------:R-:W-:Y:S01]  /*2370*/  PRMT R19, R0, 0x7610, R19 ;  /* 0x0000761000137816 */ /* 0x000fe20000000013 */
[----:B------:R-:W-:Y:S06]  /*2380*/  BRA `(.L_x_8) ;  /* 0x0000000400287947 */ /* 0x000fec0003800000 */
.L_x_21:
[----:B------:R-:W2:Y:S01]  /*2390*/  LDG.E.U8 R3, desc[UR36][R2.64] ;  /* 0x0000002402037981 */ /* 0x000ea2000c1e1100 */
[----:B------:R-:W-:Y:S01]  /*23a0*/  BSSY.RECONVERGENT B0, `(.L_x_27) ;  /* 0x0000018000007945 */ /* 0x000fe20003800200 */
[----:B------:R-:W-:Y:S02]  /*23b0*/  MOV R0, RZ ;  /* 0x000000ff00007202 */ /* 0x000fe40000000f00 */
        /* <DEDUP_REMOVED lines=18> */
.L_x_30:
[----:B------:R-:W-:Y:S05]  /*24e0*/  BSYNC.RECONVERGENT B1 ;  /* 0x0000000000017941 */ /* 0x000fea0003800200 */
.L_x_29:
[----:B------:R-:W-:Y:S01]  /*24f0*/  IMAD.SHL.U32 R0, R0, 0x200000, RZ ;  /* 0x0020000000007824 */ /* 0x000fe200078e00ff */
[----:B------:R-:W-:-:S04]  /*2500*/  LEA R2, R2, 0x37800000, 0x17 ;  /* 0x3780000002027811 */ /* 0x000fc800078eb8ff */
[----:B------:R-:W-:-:S07]  /*2510*/  LOP3.LUT R0, R2, R0, R7, 0xfe, !PT ;  /* 0x0000000002007212 */ /* 0x000fce00078efe07 */
.L_x_28:
[----:B------:R-:W-:Y:S05]  /*2520*/  BSYNC.RECONVERGENT B0 ;  /* 0x0000000000007941 */ /* 0x000fea0003800200 */
.L_x_27:
[----:B------:R-:W-:-:S04]  /*2530*/  F2FP.BF16.F32.PACK_AB R0, RZ, R0 ;  /* 0x00000000ff00723e */ /* 0x000fc800000010ff */
[----:B------:R-:W-:Y:S01]  /*2540*/  PRMT R19, R0, 0x7610, R19 ;  /* 0x0000761000137816 */ /* 0x000fe20000000013 */
[----:B------:R-:W-:Y:S06]  /*2550*/  BRA `(.L_x_8) ;  /* 0x0000000000b47947 */ /* 0x000fec0003800000 */
.L_x_20:
[----:B------:R-:W-:-:S09]  /*2560*/  UISETP.NE.AND UP0, UPT, UR4, 0x1c, UPT ;  /* 0x0000001c0400788c */ /* 0x000fd2000bf05270 */
[----:B------:R-:W-:Y:S05]  /*2570*/  BRA.U !UP0, `(.L_x_31) ;  /* 0x00000001089c7547 */ /* 0x000fea000b800000 */
[----:B------:R-:W-:-:S09]  /*2580*/  UISETP.NE.AND UP0, UPT, UR4, 0x1d, UPT ;  /* 0x0000001d0400788c */ /* 0x000fd2000bf05270 */
[----:B------:R-:W-:Y:S05]  /*2590*/  BRA.U !UP0, `(.L_x_32) ;  /* 0x0000000108807547 */ /* 0x000fea000b800000 */
[----:B------:R-:W-:-:S09]  /*25a0*/  UISETP.NE.AND UP0, UPT, UR4, 0x2c, UPT ;  /* 0x0000002c0400788c */ /* 0x000fd2000bf05270 */
[----:B------:R-:W-:Y:S05]  /*25b0*/  BRA.U !UP0, `(.L_x_33) ;  /* 0x0000000108487547 */ /* 0x000fea000b800000 */
.L_x_7:
[----:B------:R-:W-:Y:S01]  /*25c0*/  MOV R2, 0x0 ;  /* 0x0000000000027802 */ /* 0x000fe20000000f00 */
[----:B------:R-:W0:Y:S01]  /*25d0*/  LDCU.64 UR4, c[0x4][0x178] ;  /* 0x01002f00ff0477ac */ /* 0x000e220008000a00 */
[----:B------:R-:W-:Y:S02]  /*25e0*/  HFMA2 R12, -RZ, RZ, 0, 5.9604644775390625e-08 ;  /* 0x00000001ff0c7431 */ /* 0x000fe400000001ff */
[----:B------:R-:W-:Y:S01]  /*25f0*/  IMAD.MOV.U32 R8, RZ, RZ, 0x4e ;  /* 0x0000004eff087424 */ /* 0x000fe200078e00ff */
[----:B------:R-:W1:Y:S01]  /*2600*/  LDCU.64 UR6, c[0x4][0x180] ;  /* 0x01003000ff0677ac */ /* 0x000e620008000a00 */
[----:B------:R-:W2:Y:S01]  /*2610*/  LDC.64 R2, c[0x4][R2] ;  /* 0x0100000002027b82 */ /* 0x000ea20000000a00 */
[----:B------:R-:W-:Y:S01]  /*2620*/  IMAD.MOV.U32 R13, RZ, RZ, RZ ;  /* 0x000000ffff0d7224 */ /* 0x000fe200078e00ff */
[----:B------:R-:W3:Y:S01]  /*2630*/  LDCU.64 UR8, c[0x4][0x88] ;  /* 0x01001100ff0877ac */ /* 0x000ee20008000a00 */
[----:B0-----:R-:W-:Y:S01]  /*2640*/  IMAD.U32 R4, RZ, RZ, UR4 ;  /* 0x00000004ff047e24 */ /* 0x001fe2000f8e00ff */
[----:B------:R-:W-:Y:S01]  /*2650*/  MOV R5, UR5 ;  /* 0x0000000500057c02 */ /* 0x000fe20008000f00 */
[----:B-1----:R-:W-:-:S02]  /*2660*/  IMAD.U32 R6, RZ, RZ, UR6 ;  /* 0x00000006ff067e24 */ /* 0x002fc4000f8e00ff */
[----:B------:R-:W-:Y:S02]  /*2670*/  IMAD.U32 R7, RZ, RZ, UR7 ;  /* 0x00000007ff077e24 */ /* 0x000fe4000f8e00ff */
[----:B---3--:R-:W-:Y:S02]  /*2680*/  IMAD.U32 R10, RZ, RZ, UR8 ;  /* 0x00000008ff0a7e24 */ /* 0x008fe4000f8e00ff */
[----:B------:R-:W-:-:S07]  /*2690*/  IMAD.U32 R11, RZ, RZ, UR9 ;  /* 0x00000009ff0b7e24 */ /* 0x000fce000f8e00ff */
[----:B------:R-:W-:-:S07]  /*26a0*/  LEPC R20, `(.L_x_34) ;  /* 0x000000001014794e */ /* 0x000fce0000000000 */
[----:B--2---:R-:W-:Y:S05]  /*26b0*/  CALL.ABS.NOINC R2 ;  /* 0x0000000002007343 */ /* 0x004fea0003c00000 */
.L_x_34:
[----:B------:R-:W-:Y:S01]  /*26c0*/  PRMT R19, RZ, 0x7610, R19 ;  /* 0x00007610ff137816 */ /* 0x000fe20000000013 */
[----:B------:R-:W-:Y:S06]  /*26d0*/  BRA `(.L_x_8) ;  /* 0x0000000000547947 */ /* 0x000fec0003800000 */
.L_x_33:
[----:B------:R-:W2:Y:S01]  /*26e0*/  LDG.E.U8 R2, desc[UR36][R2.64] ;  /* 0x0000002402027981 */ /* 0x000ea2000c1e1100 */
[----:B------:R-:W-:Y:S01]  /*26f0*/  BSSY.RECONVERGENT B0, `(.L_x_35) ;  /* 0x0000007000007945 */ /* 0x000fe20003800200 */
[----:B------:R-:W-:Y:S01]  /*2700*/  IMAD.MOV.U32 R0, RZ, RZ, 0x400000 ;  /* 0x00400000ff007424 */ /* 0x000fe200078e00ff */
[----:B--2---:R-:W-:-:S13]  /*2710*/  ISETP.NE.AND P0, PT, R2, RZ, PT ;  /* 0x000000ff0200720c */ /* 0x004fda0003f05270 */
[----:B------:R-:W-:Y:S05]  /*2720*/  @!P0 BRA `(.L_x_36) ;  /* 0x00000000000c8947 */ /* 0x000fea0003800000 */
[----:B------:R-:W-:-:S13]  /*2730*/  ISETP.NE.AND P0, PT, R2, 0xff, PT ;  /* 0x000000ff0200780c */ /* 0x000fda0003f05270 */
[----:B------:R-:W-:Y:S02]  /*2740*/  @!P0 IMAD.MOV.U32 R0, RZ, RZ, 0x7f800001 ;  /* 0x7f800001ff008424 */ /* 0x000fe400078e00ff */
[----:B------:R-:W-:-:S07]  /*2750*/  @P0 IMAD.SHL.U32 R0, R2, 0x800000, RZ ;  /* 0x0080000002000824 */ /* 0x000fce00078e00ff */
.L_x_36:
[----:B------:R-:W-:Y:S05]  /*2760*/  BSYNC.RECONVERGENT B0 ;  /* 0x0000000000007941 */ /* 0x000fea0003800200 */
.L_x_35:
[----:B------:R-:W-:-:S04]  /*2770*/  F2FP.BF16.F32.PACK_AB R0, RZ, R0 ;  /* 0x00000000ff00723e */ /* 0x000fc800000010ff */
[----:B------:R-:W-:Y:S01]  /*2780*/  PRMT R19, R0, 0x7610, R19 ;  /* 0x0000761000137816 */ /* 0x000fe20000000013 */
[----:B------:R-:W-:Y:S06]  /*2790*/  BRA `(.L_x_8) ;  /* 0x0000000000247947 */ /* 0x000fec0003800000 */
.L_x_32:
[----:B------:R-:W2:Y:S02]  /*27a0*/  LDG.E.64 R2, desc[UR36][R2.64] ;  /* 0x0000002402027981 */ /* 0x000ea4000c1e1b00 */
[----:B--2---:R-:W0:Y:S02]  /*27b0*/  I2F.U64 R0, R2 ;  /* 0x0000000200007312 */ /* 0x004e240000301000 */
[----:B0-----:R-:W-:-:S04]  /*27c0*/  F2FP.BF16.F32.PACK_AB R0, RZ, R0 ;  /* 0x00000000ff00723e */ /* 0x001fc800000010ff */
[----:B------:R-:W-:Y:S01]  /*27d0*/  PRMT R19, R0, 0x7610, R19 ;  /* 0x0000761000137816 */ /* 0x000fe20000000013 */
[----:B------:R-:W-:Y:S06]  /*27e0*/  BRA `(.L_x_8) ;  /* 0x0000000000107947 */ /* 0x000fec0003800000 */
.L_x_31:
[----:B------:R-:W2:Y:S02]  /*27f0*/  LDG.E R2, desc[UR36][R2.64] ;  /* 0x0000002402027981 */ /* 0x000ea4000c1e1900 */
[----:B--2---:R-:W-:-:S04]  /*2800*/  I2FP.F32.U32 R0, R2 ;  /* 0x0000000200007245 */ /* 0x004fc80000201000 */
[----:B------:R-:W-:-:S04]  /*2810*/  F2FP.BF16.F32.PACK_AB R0, RZ, R0 ;  /* 0x00000000ff00723e */ /* 0x000fc800000010ff */
[----:B------:R-:W-:-:S07]  /*2820*/  PRMT R19, R0, 0x7610, R19 ;  /* 0x0000761000137816 */ /* 0x000fce0000000013 */
.L_x_8:
        /* <DEDUP_REMOVED lines=16> */
[----:B0-----:R-:W-:Y:S01]  /*2930*/  F2FP.BF16.F32.PACK_AB R0, RZ, R0 ;  /* 0x00000000ff00723e */ /* 0x001fe200000010ff */
[----:B------:R-:W-:Y:S06]  /*2940*/  BRA `(.L_x_42) ;  /* 0x0000000c00b47947 */ /* 0x000fec0003800000 */
.L_x_40:
[----:B------:R-:W2:Y:S02]  /*2950*/  LDG.E.U8 R2, desc[UR36][R2.64] ;  /* 0x0000002402027981 */ /* 0x000ea4000c1e1100 */
[----:B--2---:R-:W-:-:S04]  /*2960*/  I2FP.F32.U32 R0, R2 ;  /* 0x0000000200007245 */ /* 0x004fc80000201000 */
[----:B------:R-:W-:Y:S01]  /*2970*/  F2FP.BF16.F32.PACK_AB R0, RZ, R0 ;  /* 0x00000000ff00723e */ /* 0x000fe200000010ff */
[----:B------:R-:W-:Y:S06]  /*2980*/  BRA `(.L_x_42) ;  /* 0x0000000c00a47947 */ /* 0x000fec0003800000 */
.L_x_39:
        /* <DEDUP_REMOVED lines=8> */
[----:B0-----:R-:W-:Y:S01]  /*2a10*/  F2FP.BF16.F32.PACK_AB R0, RZ, R0 ;  /* 0x00000000ff00723e */ /* 0x001fe200000010ff */
[----:B------:R-:W-:Y:S06]  /*2a20*/  BRA `(.L_x_42) ;  /* 0x0000000c007c7947 */ /* 0x000fec0003800000 */
.L_x_44:
[----:B------:R-:W2:Y:S02]  /*2a30*/  LDG.E R2, desc[UR36][R2.64] ;  /* 0x0000002402027981 */ /* 0x000ea4000c1e1900 */
[----:B--2---:R-:W-:-:S04]  /*2a40*/  I2FP.F32.S32 R0, R2 ;  /* 0x0000000200007245 */ /* 0x004fc80000201400 */
[----:B------:R-:W-:Y:S01]  /*2a50*/  F2FP.BF16.F32.PACK_AB R0, RZ, R0 ;  /* 0x00000000ff00723e */ /* 0x000fe200000010ff */
[----:B------:R-:W-:Y:S06]  /*2a60*/  BRA `(.L_x_42) ;  /* 0x0000000c006c7947 */ /* 0x000fec0003800000 */
.L_x_43:
[----:B------:R-:W2:Y:S02]  /*2a70*/  LDG.E.U16 R2, desc[UR36][R2.64] ;  /* 0x0000002402027981 */ /* 0x000ea4000c1e1500 */
[----:B--2---:R-:W0:Y:S02]  /*2a80*/  I2F.S16 R0, R2 ;  /* 0x0000000200007306 */ /* 0x004e240000101400 */
[----:B0-----:R-:W-:Y:S01]  /*2a90*/  F2FP.BF16.F32.PACK_AB R0, RZ, R0 ;  /* 0x00000000ff00723e */ /* 0x001fe200000010ff */
[----:B------:R-:W-:Y:S06]  /*2aa0*/  BRA `(.L_x_42) ;  /* 0x0000000c005c7947 */ /* 0x000fec0003800000 */
.L_x_38:
        /* <DEDUP_REMOVED lines=9> */
.L_x_46:
[----:B------:R-:W2:Y:S02]  /*2b40*/  LDG.E.U16 R0, desc[UR36][R2.64] ;  /* 0x0000002402007981 */ /* 0x000ea4000c1e1500 */
[----:B--2---:R-:W-:-:S05]  /*2b50*/  HADD2.F32 R0, -RZ, R0.H0_H0 ;  /* 0x20000000ff007230 */ /* 0x004fca0000004100 */
[----:B------:R-:W-:Y:S01]  /*2b60*/  F2FP.BF16.F32.PACK_AB R0, RZ, R0 ;  /* 0x00000000ff00723e */ /* 0x000fe200000010ff */
[----:B------:R-:W-:Y:S06]  /*2b70*/  BRA `(.L_x_42) ;  /* 0x0000000c00287947 */ /* 0x000fec0003800000 */
.L_x_45:
        /* <DEDUP_REMOVED lines=9> */
.L_x_48:
[----:B------:R-:W2:Y:S02]  /*2c10*/  LDG.E.U16 R2, desc[UR36][R2.64] ;  /* 0x0000002402027981 */ /* 0x000ea4000c1e1500 */
[----:B--2---:R-:W-:-:S05]  /*2c20*/  HADD2.F32 R0, -RZ, R2.H0_H0 ;  /* 0x20000002ff007230 */ /* 0x004fca0000004100 */
[----:B------:R-:W-:Y:S01]  /*2c30*/  F2FP.BF16.F32.PACK_AB R0, RZ, R0 ;  /* 0x00000000ff00723e */ /* 0x000fe200000010ff */
[----:B------:R-:W-:Y:S06]  /*2c40*/  BRA `(.L_x_42) ;  /* 0x0000000800f47947 */ /* 0x000fec0003800000 */
.L_x_47:
        /* <DEDUP_REMOVED lines=10> */
[----:B------:R-:W-:Y:S01]  /*2cf0*/  F2FP.BF16.F32.PACK_AB R0, RZ, R0 ;  /* 0x00000000ff00723e */ /* 0x000fe200000010ff */
[----:B------:R-:W-:Y:S06]  /*2d00*/  BRA `(.L_x_42) ;  /* 0x0000000800c47947 */ /* 0x000fec0003800000 */
.L_x_37:
        /* <DEDUP_REMOVED lines=11> */
[----:B------:R-:W-:Y:S01]  /*2dc0*/  F2FP.BF16.F32.PACK_AB R0, RZ, R0 ;  /* 0x00000000ff00723e */ /* 0x000fe200000010ff */
[----:B------:R-:W-:Y:S06]  /*2dd0*/  BRA `(.L_x_42) ;  /* 0x0000000800907947 */ /* 0x000fec0003800000 */
.L_x_51:
        /* <DEDUP_REMOVED lines=12> */
.L_x_50:
[----:B------:R-:W-:-:S09]  /*2ea0*/  UISETP.NE.AND UP0, UPT, UR4, 0xf, UPT ;  /* 0x0000000f0400788c */ /* 0x000fd2000bf05270 */
[----:B------:R-:W-:Y:S05]  /*2eb0*/  BRA.U !UP0, `(.L_x_52) ;  /* 0x0000000108987547 */ /* 0x000fea000b800000 */
[----:B------:R-:W-:-:S09]  /*2ec0*/  UISETP.NE.AND UP0, UPT, UR4, 0x17, UPT ;  /* 0x000000170400788c */ /* 0x000fd2000bf05270 */
[----:B------:R-:W-:Y:S05]  /*2ed0*/  BRA.U !UP0, `(.L_x_53) ;  /* 0x00000001085c7547 */ /* 0x000fea000b800000 */
[----:B------:R-:W-:-:S09]  /*2ee0*/  UISETP.NE.AND UP0, UPT, UR4, 0x18, UPT ;  /* 0x000000180400788c */ /* 0x000fd2000bf05270 */
[----:B------:R-:W-:Y:S05]  /*2ef0*/  BRA.U UP0, `(.L_x_41) ;  /* 0x0000000500b87547 */ /* 0x000fea000b800000 */
[----:B------:R-:W2:Y:S01]  /*2f00*/  LDG.E.U8 R0, desc[UR36][R2.64] ;  /* 0x0000002402007981 */ /* 0x000ea2000c1e1100 */
[----:B------:R-:W-:Y:S01]  /*2f10*/  IMAD.MOV.U32 R6, RZ, RZ, 0x1f ;  /* 0x0000001fff067424 */ /* 0x000fe200078e00ff */
[----:B--2---:R-:W-:-:S04]  /*2f20*/  SHF.L.U32 R0, R0, 0x18, RZ ;  /* 0x0000001800007819 */ /* 0x004fc800000006ff */
[C---:B------:R-:W-:Y:S02]  /*2f30*/  LOP3.LUT R4, R0.reuse, 0x7f000000, RZ, 0xc0, !PT ;  /* 0x7f00000000047812 */ /* 0x040fe400078ec0ff */
[----:B------:R-:W-:Y:S02]  /*2f40*/  LOP3.LUT P0, RZ, R0, 0x7f000000, RZ, 0xc0, !PT ;  /* 0x7f00000000ff7812 */ /* 0x000fe4000780c0ff */
[----:B------:R-:W0:Y:S02]  /*2f50*/  FLO.U32 R5, R4 ;  /* 0x0000000400057300 */ /* 0x000e2400000e0000 */
[----:B0-----:R-:W-:-:S05]  /*2f60*/  IMAD.MOV R5, RZ, RZ, -R5 ;  /* 0x000000ffff057224 */ /* 0x001fca00078e0a05 */
[----:B------:R-:W-:-:S05]  /*2f70*/  VIADDMNMX.U32 R5, R5, R6, 0x4, !PT ;  /* 0x0000000405057446 */ /* 0x000fca0007800006 */
[----:B------:R-:W-:-:S04]  /*2f80*/  VIADD R5, R5, 0xfffffffc ;  /* 0xfffffffc05057836 */ /* 0x000fc80000000000 */
[----:B------:R-:W-:Y:S01]  /*2f90*/  IMAD.SHL.U32 R7, R5, 0x800000, RZ ;  /* 0x0080000005077824 */ /* 0x000fe200078e00ff */
[C---:B------:R-:W-:Y:S01]  /*2fa0*/  SHF.L.U32 R6, R4.reuse, R5, RZ ;  /* 0x0000000504067219 */ /* 0x040fe200000006ff */
[----:B------:R-:W-:-:S03]  /*2fb0*/  VIADD R5, R4, 0x1000000 ;  /* 0x0100000004057836 */ /* 0x000fc60000000000 */
[----:B------:R-:W-:Y:S02]  /*2fc0*/  LEA.HI R6, R6, -R7, RZ, 0x1c ;  /* 0x8000000706067211 */ /* 0x000fe400078fe0ff */
[----:B------:R-:W-:Y:S02]  /*2fd0*/  SHF.R.S32.HI R5, RZ, 0x8, R5 ;  /* 0x00000008ff057819 */ /* 0x000fe40000011405 */
[----:B------:R-:W-:-:S04]  /*2fe0*/  IADD3 R6, PT, PT, R6, 0x3c000000, RZ ;  /* 0x3c00000006067810 */ /* 0x000fc80007ffe0ff */
[----:B------:R-:W-:-:S04]  /*2ff0*/  LOP3.LUT R5, R6, 0x7f800000, R5, 0xf8, !PT ;  /* 0x7f80000006057812 */ /* 0x000fc800078ef805 */
[----:B------:R-:W-:-:S04]  /*3000*/  SEL R5, R5, RZ, P0 ;  /* 0x000000ff05057207 */ /* 0x000fc80000000000 */
[----:B------:R-:W-:-:S04]  /*3010*/  LOP3.LUT R5, R5, 0x80000000, R0, 0xf8, !PT ;  /* 0x8000000005057812 */ /* 0x000fc800078ef800 */
[----:B------:R-:W-:-:S04]  /*3020*/  F2FP.BF16.F32.PACK_AB R5, RZ, R5 ;  /* 0x00000005ff05723e */ /* 0x000fc800000010ff */
[----:B------:R-:W-:Y:S01]  /*3030*/  PRMT R0, R5, 0x7610, R0 ;  /* 0x0000761005007816 */ /* 0x000fe20000000000 */
[----:B------:R-:W-:Y:S06]  /*3040*/  BRA `(.L_x_42) ;  /* 0x0000000400f47947 */ /* 0x000fec0003800000 */
.L_x_53:
[----:B------:R-:W2:Y:S02]  /*3050*/  LDG.E.U8 R2, desc[UR36][R2.64] ;  /* 0x0000002402027981 */ /* 0x000ea4000c1e1100 */
[C---:B--2---:R-:W-:Y:S02]  /*3060*/  IMAD.SHL.U32 R4, R2.reuse, 0x2000000, RZ ;  /* 0x0200000002047824 */ /* 0x044fe400078e00ff */
[----:B------:R-:W-:-:S03]  /*3070*/  IMAD.SHL.U32 R5, R2, 0x100, RZ ;  /* 0x0000010002057824 */ /* 0x000fc600078e00ff */
        /* <DEDUP_REMOVED lines=8> */
[----:B------:R-:W-:Y:S01]  /*3100*/  F2FP.BF16.F32.PACK_AB R0, RZ, R0 ;  /* 0x00000000ff00723e */ /* 0x000fe200000010ff */
[----:B------:R-:W-:Y:S06]  /*3110*/  BRA `(.L_x_42) ;  /* 0x0000000400c07947 */ /* 0x000fec0003800000 */
.L_x_52:
[----:B------:R0:W5:Y:S01]  /*3120*/  LDG.E.U16 R0, desc[UR36][R2.64] ;  /* 0x0000002402007981 */ /* 0x000162000c1e1500 */
[----:B------:R-:W-:Y:S05]  /*3130*/  BRA `(.L_x_42) ;  /* 0x0000000400b87947 */ /* 0x000fea0003800000 */
.L_x_49:
        /* <DEDUP_REMOVED lines=10> */
[----:B------:R-:W-:Y:S01]  /*31e0*/  F2FP.BF16.F32.PACK_AB R0, RZ, R0 ;  /* 0x00000000ff00723e */ /* 0x000fe200000010ff */
[----:B------:R-:W-:Y:S06]  /*31f0*/  BRA `(.L_x_42) ;  /* 0x0000000400887947 */ /* 0x000fec0003800000 */
.L_x_56:
        /* <DEDUP_REMOVED lines=17> */
[----:B------:R-:W-:Y:S02]  /*3310*/  IADD3 R5, PT, PT, R3, -0x1c, RZ ;  /* 0xffffffe403057810 */ /* 0x000fe40007ffe0ff */
[----:B------:R-:W-:Y:S02]  /*3320*/  IADD3 R2, PT, PT, R2, 0x1d, -R3 ;  /* 0x0000001d02027810 */ /* 0x000fe40007ffe803 */
[----:B------:R-:W-:-:S04]  /*3330*/  SHF.L.U32 R5, R0, R5, RZ ;  /* 0x0000000500057219 */ /* 0x000fc800000006ff */
[----:B------:R-:W-:-:S07]  /*3340*/  LOP3.LUT R0, R5, 0x7, RZ, 0xc0, !PT ;  /* 0x0000000705007812 */ /* 0x000fce00078ec0ff */
.L_x_60:
[----:B------:R-:W-:Y:S05]  /*3350*/  BSYNC.RECONVERGENT B1 ;  /* 0x0000000000017941 */ /* 0x000fea0003800200 */
.L_x_59:
[----:B------:R-:W-:Y:S01]  /*3360*/  IMAD.SHL.U32 R0, R0, 0x100000, RZ ;  /* 0x0010000000007824 */ /* 0x000fe200078e00ff */
[----:B------:R-:W-:-:S04]  /*3370*/  LEA R2, R2, 0x3b800000, 0x17 ;  /* 0x3b80000002027811 */ /* 0x000fc800078eb8ff */
[----:B------:R-:W-:-:S07]  /*3380*/  LOP3.LUT R0, R2, R0, R7, 0xfe, !PT ;  /* 0x0000000002007212 */ /* 0x000fce00078efe07 */
.L_x_58:
[----:B------:R-:W-:Y:S05]  /*3390*/  BSYNC.RECONVERGENT B0 ;  /* 0x0000000000007941 */ /* 0x000fea0003800200 */
.L_x_57:
[----:B------:R-:W-:Y:S01]  /*33a0*/  F2FP.BF16.F32.PACK_AB R0, RZ, R0 ;  /* 0x00000000ff00723e */ /* 0x000fe200000010ff */
[----:B------:R-:W-:Y:S06]  /*33b0*/  BRA `(.L_x_42) ;  /* 0x0000000400187947 */ /* 0x000fec0003800000 */
.L_x_55:
        /* <DEDUP_REMOVED lines=21> */
.L_x_64:
[----:B------:R-:W-:Y:S05]  /*3510*/  BSYNC.RECONVERGENT B1 ;  /* 0x0000000000017941 */ /* 0x000fea0003800200 */
.L_x_63:
[----:B------:R-:W-:Y:S02]  /*3520*/  SHF.L.U32 R0, R0, 0x15, RZ ;  /* 0x0000001500007819 */ /* 0x000fe400000006ff */
[----:B------:R-:W-:-:S04]  /*3530*/  LEA R2, R2, 0x37800000, 0x17 ;  /* 0x3780000002027811 */ /* 0x000fc800078eb8ff */
[----:B------:R-:W-:-:S07]  /*3540*/  LOP3.LUT R0, R2, R0, R7, 0xfe, !PT ;  /* 0x0000000002007212 */ /* 0x000fce00078efe07 */
.L_x_62:
[----:B------:R-:W-:Y:S05]  /*3550*/  BSYNC.RECONVERGENT B0 ;  /* 0x0000000000007941 */ /* 0x000fea0003800200 */
.L_x_61:
[----:B------:R-:W-:Y:S01]  /*3560*/  F2FP.BF16.F32.PACK_AB R0, RZ, R0 ;  /* 0x00000000ff00723e */ /* 0x000fe200000010ff */
[----:B------:R-:W-:Y:S06]  /*3570*/  BRA `(.L_x_42) ;  /* 0x0000000000a87947 */ /* 0x000fec0003800000 */
.L_x_54:
[----:B------:R-:W-:-:S09]  /*3580*/  UISETP.NE.AND UP0, UPT, UR4, 0x1c, UPT ;  /* 0x0000001c0400788c */ /* 0x000fd2000bf05270 */
[----:B------:R-:W-:Y:S05]  /*3590*/  BRA.U !UP0, `(.L_x_65) ;  /* 0x0000000108947547 */ /* 0x000fea000b800000 */
[----:B------:R-:W-:-:S09]  /*35a0*/  UISETP.NE.AND UP0, UPT, UR4, 0x1d, UPT ;  /* 0x0000001d0400788c */ /* 0x000fd2000bf05270 */
[----:B------:R-:W-:Y:S05]  /*35b0*/  BRA.U !UP0, `(.L_x_66) ;  /* 0x00000001087c7547 */ /* 0x000fea000b800000 */
[----:B------:R-:W-:-:S09]  /*35c0*/  UISETP.NE.AND UP0, UPT, UR4, 0x2c, UPT ;  /* 0x0000002c0400788c */ /* 0x000fd2000bf05270 */
[----:B------:R-:W-:Y:S05]  /*35d0*/  BRA.U !UP0, `(.L_x_67) ;  /* 0x0000000108487547 */ /* 0x000fea000b800000 */
.L_x_41:
[----:B------:R-:W-:Y:S01]  /*35e0*/  MOV R2, 0x0 ;  /* 0x0000000000027802 */ /* 0x000fe20000000f00 */
[----:B------:R-:W0:Y:S01]  /*35f0*/  LDCU.64 UR4, c[0x4][0x178] ;  /* 0x01002f00ff0477ac */ /* 0x000e220008000a00 */
[----:B------:R-:W-:Y:S02]  /*3600*/  IMAD.MOV.U32 R8, RZ, RZ, 0x4e ;  /* 0x0000004eff087424 */ /* 0x000fe400078e00ff */
[----:B------:R-:W-:Y:S01]  /*3610*/  IMAD.MOV.U32 R12, RZ, RZ, 0x1 ;  /* 0x00000001ff0c7424 */ /* 0x000fe200078e00ff */
[----:B------:R-:W1:Y:S01]  /*3620*/  LDCU.64 UR6, c[0x4][0x180] ;  /* 0x01003000ff0677ac */ /* 0x000e620008000a00 */
[----:B------:R-:W2:Y:S01]  /*3630*/  LDC.64 R2, c[0x4][R2] ;  /* 0x0100000002027b82 */ /* 0x000ea20000000a00 */
[----:B------:R-:W-:Y:S01]  /*3640*/  IMAD.MOV.U32 R13, RZ, RZ, RZ ;  /* 0x000000ffff0d7224 */ /* 0x000fe200078e00ff */
[----:B------:R-:W3:Y:S01]  /*3650*/  LDCU.64 UR8, c[0x4][0x88] ;  /* 0x01001100ff0877ac */ /* 0x000ee20008000a00 */
[----:B0-----:R-:W-:Y:S02]  /*3660*/  IMAD.U32 R4, RZ, RZ, UR4 ;  /* 0x00000004ff047e24 */ /* 0x001fe4000f8e00ff */
[----:B------:R-:W-:-:S02]  /*3670*/  IMAD.U32 R5, RZ, RZ, UR5 ;  /* 0x00000005ff057e24 */ /* 0x000fc4000f8e00ff */
[----:B-1----:R-:W-:Y:S02]  /*3680*/  IMAD.U32 R6, RZ, RZ, UR6 ;  /* 0x00000006ff067e24 */ /* 0x002fe4000f8e00ff */
[----:B------:R-:W-:Y:S02]  /*3690*/  IMAD.U32 R7, RZ, RZ, UR7 ;  /* 0x00000007ff077e24 */ /* 0x000fe4000f8e00ff */
[----:B---3--:R-:W-:Y:S01]  /*36a0*/  IMAD.U32 R10, RZ, RZ, UR8 ;  /* 0x00000008ff0a7e24 */ /* 0x008fe2000f8e00ff */
[----:B------:R-:W-:-:S07]  /*36b0*/  MOV R11, UR9 ;  /* 0x00000009000b7c02 */ /* 0x000fce0008000f00 */
[----:B------:R-:W-:-:S07]  /*36c0*/  LEPC R20, `(.L_x_68) ;  /* 0x000000001014794e */ /* 0x000fce0000000000 */
[----:B--2--5:R-:W-:Y:S05]  /*36d0*/  CALL.ABS.NOINC R2 ;  /* 0x0000000002007343 */ /* 0x024fea0003c00000 */
.L_x_68:
[----:B------:R-:W-:Y:S01]  /*36e0*/  PRMT R0, RZ, 0x7610, R0 ;  /* 0x00007610ff007816 */ /* 0x000fe20000000000 */
[----:B------:R-:W-:Y:S06]  /*36f0*/  BRA `(.L_x_42) ;  /* 0x0000000000487947 */ /* 0x000fec0003800000 */
.L_x_67:
[----:B------:R-:W2:Y:S01]  /*3700*/  LDG.E.U8 R2, desc[UR36][R2.64] ;  /* 0x0000002402027981 */ /* 0x000ea2000c1e1100 */
[----:B------:R-:W-:Y:S01]  /*3710*/  BSSY.RECONVERGENT B0, `(.L_x_69) ;  /* 0x0000007000007945 */ /* 0x000fe20003800200 */
[----:B------:R-:W-:Y:S01]  /*3720*/  IMAD.MOV.U32 R0, RZ, RZ, 0x400000 ;  /* 0x00400000ff007424 */ /* 0x000fe200078e00ff */
[----:B--2---:R-:W-:-:S13]  /*3730*/  ISETP.NE.AND P0, PT, R2, RZ, PT ;  /* 0x000000ff0200720c */ /* 0x004fda0003f05270 */
[----:B------:R-:W-:Y:S05]  /*3740*/  @!P0 BRA `(.L_x_70) ;  /* 0x00000000000c8947 */ /* 0x000fea0003800000 */
[----:B------:R-:W-:-:S13]  /*3750*/  ISETP.NE.AND P0, PT, R2, 0xff, PT ;  /* 0x000000ff0200780c */ /* 0x000fda0003f05270 */
[----:B------:R-:W-:Y:S01]  /*3760*/  @!P0 IMAD.MOV.U32 R0, RZ, RZ, 0x7f800001 ;  /* 0x7f800001ff008424 */ /* 0x000fe200078e00ff */
[----:B------:R-:W-:-:S07]  /*3770*/  @P0 SHF.L.U32 R0, R2, 0x17, RZ ;  /* 0x0000001702000819 */ /* 0x000fce00000006ff */
.L_x_70:
[----:B------:R-:W-:Y:S05]  /*3780*/  BSYNC.RECONVERGENT B0 ;  /* 0x0000000000007941 */ /* 0x000fea0003800200 */
.L_x_69:
[----:B------:R-:W-:Y:S01]  /*3790*/  F2FP.BF16.F32.PACK_AB R0, RZ, R0 ;  /* 0x00000000ff00723e */ /* 0x000fe200000010ff */
[----:B------:R-:W-:Y:S06]  /*37a0*/  BRA `(.L_x_42) ;  /* 0x00000000001c7947 */ /* 0x000fec0003800000 */
.L_x_66:
[----:B------:R-:W2:Y:S02]  /*37b0*/  LDG.E.64 R2, desc[UR36][R2.64] ;  /* 0x0000002402027981 */ /* 0x000ea4000c1e1b00 */
[----:B--2---:R-:W0:Y:S02]  /*37c0*/  I2F.U64 R0, R2 ;  /* 0x0000000200007312 */ /* 0x004e240000301000 */
[----:B0-----:R-:W-:Y:S01]  /*37d0*/  F2FP.BF16.F32.PACK_AB R0, RZ, R0 ;  /* 0x00000000ff00723e */ /* 0x001fe200000010ff */
[----:B------:R-:W-:Y:S06]  /*37e0*/  BRA `(.L_x_42) ;  /* 0x00000000000c7947 */ /* 0x000fec0003800000 */
.L_x_65:
[----:B------:R-:W2:Y:S02]  /*37f0*/  LDG.E R2, desc[UR36][R2.64] ;  /* 0x0000002402027981 */ /* 0x000ea4000c1e1900 */
[----:B--2---:R-:W-:-:S04]  /*3800*/  I2FP.F32.U32 R0, R2 ;  /* 0x0000000200007245 */ /* 0x004fc80000201000 */
[----:B------:R-:W-:-:S07]  /*3810*/  F2FP.BF16.F32.PACK_AB R0, RZ, R0 ;  /* 0x00000000ff00723e */ /* 0x000fce00000010ff */
.L_x_42:
[----:B-----5:R-:W-:Y:S01]  /*3820*/  IMAD.U32 R19, R19, 0x10000, RZ ;  /* 0x0001000013137824 */ /* 0x020fe200078e00ff */
[----:B------:R-:W-:Y:S01]  /*3830*/  BSSY.RECONVERGENT B0, `(.L_x_71) ;  /* 0x0000040000007945 */ /* 0x000fe20003800200 */
[----:B------:R-:W-:Y:S02]  /*3840*/  IMAD.U32 R4, R0, 0x10000, RZ ;  /* 0x0001000000047824 */ /* 0x000fe400078e00ff */
[----:B------:R-:W-:-:S03]  /*3850*/  FADD.FTZ R0, |R19|, -RZ ;  /* 0x800000ff13007221 */ /* 0x000fc60000010200 */
[----:B------:R-:W-:-:S13]  /*3860*/  FSETP.GEU.FTZ.AND P0, PT, |R19|, |R4|, PT ;  /* 0x400000041300720b */ /* 0x000fda0003f1e200 */
[----:B------:R-:W-:Y:S05]  /*3870*/  @!P0 BRA `(.L_x_72) ;  /* 0x0000000000ec8947 */ /* 0x000fea0003800000 */
[----:B------:R-:W-:-:S05]  /*3880*/  FMUL.FTZ R5, |R4|, 8388608 ;  /* 0x4b00000004057820 */ /* 0x000fca0000410200 */
[----:B------:R-:W-:-:S13]  /*3890*/  FSETP.GTU.FTZ.AND P0, PT, R0, R5, PT ;  /* 0x000000050000720b */ /* 0x000fda0003f1c000 */
[----:B------:R-:W-:Y:S05]  /*38a0*/  @P0 BRA `(.L_x_73) ;  /* 0x0000000000680947 */ /* 0x000fea0003800000 */
[----:B------:R-:W-:Y:S01]  /*38b0*/  FADD.FTZ R7, |R4|, -RZ ;  /* 0x800000ff04077221 */ /* 0x000fe20000010200 */
[----:B------:R-:W-:Y:S03]  /*38c0*/  BSSY.RECONVERGENT B1, `(.L_x_74) ;  /* 0x0000016000017945 */ /* 0x000fe60003800200 */
[----:B0-----:R-:W0:Y:S02]  /*38d0*/  MUFU.RCP R3, R7 ;  /* 0x0000000700037308 */ /* 0x001e240000001000 */
[----:B0-----:R-:W-:Y:S01]  /*38e0*/  FMUL.FTZ R2, R0, R3 ;  /* 0x0000000300027220 */ /* 0x001fe20000410000 */
[----:B------:R-:W-:-:S05]  /*38f0*/  FADD.FTZ R3, -R7, -RZ ;  /* 0x800000ff07037221 */ /* 0x000fca0000010100 */
[----:B------:R-:W0:Y:S02]  /*3900*/  FRND.TRUNC R5, R2 ;  /* 0x0000000200057307 */ /* 0x000e24000020d000 */
[----:B0-----:R-:W-:-:S05]  /*3910*/  FFMA R3, R5, R3, R0 ;  /* 0x0000000305037223 */ /* 0x001fca0000000000 */
[----:B------:R-:W-:-:S13]  /*3920*/  ISETP.GE.U32.AND P0, PT, R3, R7, PT ;  /* 0x000000070300720c */ /* 0x000fda0003f06070 */
[----:B------:R-:W-:Y:S05]  /*3930*/  @!P0 BRA `(.L_x_75) ;  /* 0x0000000000388947 */ /* 0x000fea0003800000 */
[----:B------:R-:W-:-:S04]  /*3940*/  ISETP.GE.U32.AND P0, PT, R3, -0x7fffffff, PT ;  /* 0x800000010300780c */ /* 0x000fc80003f06070 */
[----:B------:R-:W-:-:S09]  /*3950*/  FSETP.GEU.OR P1, PT, R3, -R7, !P0 ;  /* 0x800000070300720b */ /* 0x000fd2000472e400 */
[----:B------:R-:W-:-:S04]  /*3960*/  @P0 FADD.FTZ R2, R5, -1 ;  /* 0xbf80000005020421 */ /* 0x000fc80000010000 */
[----:B------:R-:W-:-:S04]  /*3970*/  @!P1 FADD.FTZ R2, R2, -1 ;  /* 0xbf80000002029421 */ /* 0x000fc80000010000 */
[----:B------:R-:W-:Y:S01]  /*3980*/  @P0 IMAD.MOV.U32 R5, RZ, RZ, R2 ;  /* 0x000000ffff050224 */ /* 0x000fe200078e0002 */
[----:B------:R-:W-:Y:S06]  /*3990*/  @P0 BRA `(.L_x_75) ;  /* 0x0000000000200947 */ /* 0x000fec0003800000 */
[----:B------:R-:W-:Y:S01]  /*39a0*/  FADD.FTZ R2, |R4|, |R4| ;  /* 0x4000000404027221 */ /* 0x000fe20000010200 */
[----:B------:R-:W-:-:S04]  /*39b0*/  FADD.FTZ R5, R5, 1 ;  /* 0x3f80000005057421 */ /* 0x000fc80000010000 */
[----:B------:R-:W-:-:S13]  /*39c0*/  FSETP.GE.FTZ.AND P0, PT, R3, R2, PT ;  /* 0x000000020300720b */ /* 0x000fda0003f16000 */
[----:B------:R-:W-:-:S05]  /*39d0*/  @P0 FFMA.FTZ R2, |R4|, -3, R3 ;  /* 0xc040000004020823 */ /* 0x000fca0000010203 */
[----:B------:R-:W-:Y:S01]  /*39e0*/  FSETP.GE.AND P1, PT, R2, RZ, P0 ;  /* 0x000000ff0200720b */ /* 0x000fe20000726000 */
[----:B------:R-:W-:-:S12]  /*39f0*/  @P0 FADD.FTZ R2, R5, 1 ;  /* 0x3f80000005020421 */ /* 0x000fd80000010000 */
[----:B------:R-:W-:-:S04]  /*3a00*/  @P1 FADD.FTZ R2, R2, 1 ;  /* 0x3f80000002021421 */ /* 0x000fc80000010000 */
[----:B------:R-:W-:-:S07]  /*3a10*/  @P0 IMAD.MOV.U32 R5, RZ, RZ, R2 ;  /* 0x000000ffff050224 */ /* 0x000fce00078e0002 */
.L_x_75:
[----:B------:R-:W-:Y:S05]  /*3a20*/  BSYNC.RECONVERGENT B1 ;  /* 0x0000000000017941 */ /* 0x000fea0003800200 */
.L_x_74:
[----:B------:R-:W-:Y:S01]  /*3a30*/  FFMA.FTZ R0, -R7, R5, R0 ;  /* 0x0000000507007223 */ /* 0x000fe20000010100 */
[----:B------:R-:W-:Y:S06]  /*3a40*/  BRA `(.L_x_72) ;  /* 0x0000000000787947 */ /* 0x000fec0003800000 */
.L_x_73:
[----:B------:R-:W-:Y:S01]  /*3a50*/  LOP3.LUT R7, R5, 0xff800000, RZ, 0xc0, !PT ;  /* 0xff80000005077812 */ /* 0x000fe200078ec0ff */
[----:B------:R-:W-:Y:S01]  /*3a60*/  BSSY.RECONVERGENT B1, `(.L_x_76) ;  /* 0x000001a000017945 */ /* 0x000fe20003800200 */
[C---:B------:R-:W-:Y:S02]  /*3a70*/  ISETP.GT.U32.AND P0, PT, R0.reuse, 0x7f7fffff, PT ;  /* 0x7f7fffff0000780c */ /* 0x040fe40003f04070 */
[C---:B0-----:R-:W-:Y:S02]  /*3a80*/  IADD3 R2, PT, PT, R0.reuse, 0xb800000, -R7 ;  /* 0x0b80000000027810 */ /* 0x041fe40007ffe807 */
[----:B------:R-:W-:Y:S02]  /*3a90*/  LOP3.LUT R0, R0, 0x7fffff, RZ, 0xc0, !PT ;  /* 0x007fffff00007812 */ /* 0x000fe400078ec0ff */
[----:B------:R-:W-:Y:S02]  /*3aa0*/  LOP3.LUT P1, R3, R2, 0xff800000, RZ, 0xc0, !PT ;  /* 0xff80000002037812 */ /* 0x000fe4000782c0ff */
[----:B------:R-:W-:-:S02]  /*3ab0*/  FSETP.GT.FTZ.AND P2, PT, |R4|, RZ, PT ;  /* 0x000000ff0400720b */ /* 0x000fc40003f54200 */
[----:B------:R-:W-:Y:S02]  /*3ac0*/  FSEL R2, R7, +QNAN , !P0 ;  /* 0x7fffffff07027808 */ /* 0x000fe40004000000 */
[----:B------:R-:W-:Y:S02]  /*3ad0*/  LOP3.LUT R0, R0, 0x3f800000, RZ, 0xfc, !PT ;  /* 0x3f80000000007812 */ /* 0x000fe400078efcff */
[----:B------:R-:W-:-:S05]  /*3ae0*/  FSEL R6, R2, +QNAN , P2 ;  /* 0x7fffffff02067808 */ /* 0x000fca0001000000 */
[----:B------:R-:W-:Y:S05]  /*3af0*/  @!P1 BRA `(.L_x_77) ;  /* 0x0000000000409947 */ /* 0x000fea0003800000 */
[----:B------:R-:W-:-:S04]  /*3b00*/  LOP3.LUT R2, R5, 0x7fffff, RZ, 0xc0, !PT ;  /* 0x007fffff05027812 */ /* 0x000fc800078ec0ff */
[----:B------:R-:W-:-:S04]  /*3b10*/  LOP3.LUT R7, R2, 0x3f800000, RZ, 0xfc, !PT ;  /* 0x3f80000002077812 */ /* 0x000fc800078efcff */
[----:B------:R0:W1:Y:S03]  /*3b20*/  MUFU.RCP R8, R7 ;  /* 0x0000000700087308 */ /* 0x0000660000001000 */
.L_x_78:
[----:B------:R-:W-:-:S04]  /*3b30*/  VIMNMX.U32 R2, PT, PT, R3, 0xb800000, PT ;  /* 0x0b80000003027848 */ /* 0x000fc80003fe0000 */
[C---:B------:R-:W-:Y:S01]  /*3b40*/  IADD3 R3, PT, PT, -R2.reuse, R3, RZ ;  /* 0x0000000302037210 */ /* 0x040fe20007ffe1ff */
[----:B------:R-:W-:-:S03]  /*3b50*/  IMAD.IADD R0, R2, 0x1, R0 ;  /* 0x0000000102007824 */ /* 0x000fc600078e0200 */
[----:B------:R-:W-:Y:S01]  /*3b60*/  ISETP.NE.AND P1, PT, R3, RZ, PT ;  /* 0x000000ff0300720c */ /* 0x000fe20003f25270 */
[----:B-1----:R-:W-:-:S04]  /*3b70*/  FMUL.FTZ R5, R8, R0 ;  /* 0x0000000008057220 */ /* 0x002fc80000410000 */
[----:B------:R-:W-:-:S04]  /*3b80*/  FFMA.FTZ R4, -R7, R5, R0 ;  /* 0x0000000507047223 */ /* 0x000fc80000010100 */
[----:B------:R-:W-:-:S04]  /*3b90*/  FFMA.FTZ R5, R8, R4, R5 ;  /* 0x0000000408057223 */ /* 0x000fc80000010005 */
[----:B------:R-:W-:-:S04]  /*3ba0*/  FFMA.FTZ R4, -R7, R5, R0 ;  /* 0x0000000507047223 */ /* 0x000fc80000010100 */
[----:B------:R-:W-:-:S04]  /*3bb0*/  FFMA.FTZ.RZ R4, R8, R4, R5 ;  /* 0x0000000408047223 */ /* 0x000fc8000001c005 */
[----:B------:R-:W1:Y:S02]  /*3bc0*/  FRND.TRUNC R5, R4 ;  /* 0x0000000400057307 */ /* 0x000e64000020d000 */
[----:B-1----:R-:W-:-:S05]  /*3bd0*/  FFMA.FTZ R0, -R7, R5, R0 ;  /* 0x0000000507007223 */ /* 0x002fca0000010100 */
[----:B------:R-:W-:-:S13]  /*3be0*/  ISETP.NE.AND P0, PT, R0, RZ, PT ;  /* 0x000000ff0000720c */ /* 0x000fda0003f05270 */
[----:B------:R-:W-:Y:S05]  /*3bf0*/  @P0 BRA P1, `(.L_x_78) ;  /* 0xfffffffc00cc0947 */ /* 0x000fea000083ffff */
.L_x_77:
[----:B------:R-:W-:Y:S05]  /*3c00*/  BSYNC.RECONVERGENT B1 ;  /* 0x0000000000017941 */ /* 0x000fea0003800200 */
.L_x_76:
[----:B------:R-:W-:-:S04]  /*3c10*/  FMUL.FTZ R3, R0, 1.1920928955078125e-07 ;  /* 0x3400000000037820 */ /* 0x000fc80000410000 */
[----:B------:R-:W-:-:S07]  /*3c20*/  FMUL.FTZ R0, R6, R3 ;  /* 0x0000000306007220 */ /* 0x000fce0000410000 */
.L_x_72:
[----:B------:R-:W-:Y:S05]  /*3c30*/  BSYNC.RECONVERGENT B0 ;  /* 0x0000000000007941 */ /* 0x000fea0003800200 */
.L_x_71:
[----:B------:R-:W0:Y:S01]  /*3c40*/  LDCU.64 UR6, c[0x0][0x5e8] ;  /* 0x0000bd00ff0677ac */ /* 0x000e220008000a00 */
[C---:B------:R-:W-:Y:S02]  /*3c50*/  FSETP.NAN.FTZ.AND P0, PT, |R0|.reuse, |R0|, PT ;  /* 0x400000000000720b */ /* 0x040fe40003f18200 */
[----:B------:R-:W-:Y:S01]  /*3c60*/  LOP3.LUT R19, R0, 0x80000000, R19, 0xb8, !PT ;  /* 0x8000000000137812 */ /* 0x000fe200078eb813 */
[----:B------:R-:W-:-:S03]  /*3c70*/  UPRMT UR4, UR43, 0x9910, URZ ;  /* 0x000099102b047896 */ /* 0x000fc600080000ff */
[----:B------:R-:W-:Y:S01]  /*3c80*/  FSEL R19, R0, R19, P0 ;  /* 0x0000001300137208 */ /* 0x000fe20000000000 */
[----:B------:R-:W-:-:S05]  /*3c90*/  UISETP.GT.AND UP0, UPT, UR4, 0x9, UPT ;  /* 0x000000090400788c */ /* 0x000fca000bf04270 */
[----:B------:R-:W1:Y:S01]  /*3ca0*/  F2F.BF16.F32 R19, R19 ;  /* 0x0000001300137304 */ /* 0x000e620000202000 */
[----:B0-----:R-:W-:-:S05]  /*3cb0*/  IADD3 R2, P0, PT, R16, UR6, RZ ;  /* 0x0000000610027c10 */ /* 0x001fca000ff1e0ff */
[----:B------:R-:W-:Y:S01]  /*3cc0*/  IMAD.X R3, RZ, RZ, UR7, P0 ;  /* 0x00000007ff037e24 */ /* 0x000fe200080e06ff */
[----:B------:R-:W-:Y:S07]  /*3cd0*/  BRA.U UP0, `(.L_x_79) ;  /* 0x00000005000c7547 */ /* 0x000fee000b800000 */
        /* <DEDUP_REMOVED lines=8> */
[----:B-1----:R-:W-:-:S04]  /*3d60*/  IMAD.U32 R0, R19, 0x10000, RZ ;  /* 0x0001000013007824 */ /* 0x002fc800078e00ff */
[----:B------:R-:W0:Y:S02]  /*3d70*/  F2I.FTZ.TRUNC.NTZ R5, R0 ;  /* 0x0000000000057305 */ /* 0x000e24000021f100 */
[----:B0-----:R0:W-:Y:S01]  /*3d80*/  STG.E.U8 desc[UR36][R2.64], R5 ;  /* 0x0000000502007986 */ /* 0x0011e2000c101124 */
[----:B------:R-:W-:Y:S05]  /*3d90*/  BRA `(.L_x_84) ;  /* 0x0000000c00807947 */ /* 0x000fea0003800000 */
.L_x_82:
[----:B-1----:R-:W-:-:S06]  /*3da0*/  IMAD.U32 R5, R19, 0x10000, RZ ;  /* 0x0001000013057824 */ /* 0x002fcc00078e00ff */
[----:B------:R-:W0:Y:S02]  /*3db0*/  F2I.S64.TRUNC R4, R5 ;  /* 0x0000000500047311 */ /* 0x000e24000020d900 */
[----:B0-----:R0:W-:Y:S01]  /*3dc0*/  STG.E.U8 desc[UR36][R2.64], R4 ;  /* 0x0000000402007986 */ /* 0x0011e2000c101124 */
[----:B------:R-:W-:Y:S05]  /*3dd0*/  BRA `(.L_x_84) ;  /* 0x0000000c00707947 */ /* 0x000fea0003800000 */
.L_x_81:
[----:B------:R-:W-:-:S09]  /*3de0*/  UISETP.NE.AND UP0, UPT, UR4, 0x2, UPT ;  /* 0x000000020400788c */ /* 0x000fd2000bf05270 */
[----:B------:R-:W-:Y:S05]  /*3df0*/  BRA.U !UP0, `(.L_x_85) ;  /* 0x0000000108307547 */ /* 0x000fea000b800000 */
[----:B------:R-:W-:-:S09]  /*3e00*/  UISETP.NE.AND UP0, UPT, UR4, 0x3, UPT ;  /* 0x000000030400788c */ /* 0x000fd2000bf05270 */
[----:B------:R-:W-:Y:S05]  /*3e10*/  BRA.U !UP0, `(.L_x_86) ;  /* 0x0000000108187547 */ /* 0x000fea000b800000 */
[----:B------:R-:W-:-:S09]  /*3e20*/  UISETP.NE.AND UP0, UPT, UR4, 0x4, UPT ;  /* 0x000000040400788c */ /* 0x000fd2000bf05270 */
[----:B------:R-:W-:Y:S05]  /*3e30*/  BRA.U UP0, `(.L_x_83) ;  /* 0x0000000900b87547 */ /* 0x000fea000b800000 */
[----:B-1----:R-:W-:-:S06]  /*3e40*/  IMAD.U32 R4, R19, 0x10000, RZ ;  /* 0x0001000013047824 */ /* 0x002fcc00078e00ff */
[----:B------:R-:W0:Y:S02]  /*3e50*/  F2I.S64.TRUNC R4, R4 ;  /* 0x0000000400047311 */ /* 0x000e24000020d900 */
[----:B0-----:R0:W-:Y:S01]  /*3e60*/  STG.E.64 desc[UR36][R2.64], R4 ;  /* 0x0000000402007986 */ /* 0x0011e2000c101b24 */
[----:B------:R-:W-:Y:S05]  /*3e70*/  BRA `(.L_x_84) ;  /* 0x0000000c00487947 */ /* 0x000fea0003800000 */
.L_x_86:
[----:B-1----:R-:W-:-:S06]  /*3e80*/  IMAD.U32 R19, R19, 0x10000, RZ ;  /* 0x0001000013137824 */ /* 0x002fcc00078e00ff */
[----:B------:R-:W0:Y:S02]  /*3e90*/  F2I.FTZ.TRUNC.NTZ R19, R19 ;  /* 0x0000001300137305 */ /* 0x000e24000021f100 */
[----:B0-----:R0:W-:Y:S01]  /*3ea0*/  STG.E desc[UR36][R2.64], R19 ;  /* 0x0000001302007986 */ /* 0x0011e2000c101924 */
[----:B------:R-:W-:Y:S05]  /*3eb0*/  BRA `(.L_x_84) ;  /* 0x0000000c00387947 */ /* 0x000fea0003800000 */
.L_x_85:
[----:B-1----:R-:W-:-:S06]  /*3ec0*/  SHF.L.U32 R19, R19, 0x10, RZ ;  /* 0x0000001013137819 */ /* 0x002fcc00000006ff */
[----:B------:R-:W0:Y:S02]  /*3ed0*/  F2I.FTZ.TRUNC.NTZ R19, R19 ;  /* 0x0000001300137305 */ /* 0x000e24000021f100 */
[----:B0-----:R0:W-:Y:S01]  /*3ee0*/  STG.E.U16 desc[UR36][R2.64], R19 ;  /* 0x0000001302007986 */ /* 0x0011e2000c101524 */
[----:B------:R-:W-:Y:S05]  /*3ef0*/  BRA `(.L_x_84) ;  /* 0x0000000c00287947 */ /* 0x000fea0003800000 */
.L_x_80:
[----:B------:R-:W-:-:S09]  /*3f00*/  UISETP.GT.AND UP0, UPT, UR4, 0x6, UPT ;  /* 0x000000060400788c */ /* 0x000fd2000bf04270 */
[----:B------:R-:W-:Y:S05]  /*3f10*/  BRA.U UP0, `(.L_x_87) ;  /* 0x00000001002c7547 */ /* 0x000fea000b800000 */
[----:B------:R-:W-:-:S09]  /*3f20*/  UISETP.NE.AND UP0, UPT, UR4, 0x5, UPT ;  /* 0x000000050400788c */ /* 0x000fd2000bf05270 */
[----:B------:R-:W-:Y:S05]  /*3f30*/  BRA.U !UP0, `(.L_x_88) ;  /* 0x0000000108147547 */ /* 0x000fea000b800000 */
[----:B------:R-:W-:-:S09]  /*3f40*/  UISETP.NE.AND UP0, UPT, UR4, 0x6, UPT ;  /* 0x000000060400788c */ /* 0x000fd2000bf05270 */
[----:B------:R-:W-:Y:S05]  /*3f50*/  BRA.U UP0, `(.L_x_83) ;  /* 0x0000000900707547 */ /* 0x000fea000b800000 */
[----:B-1----:R-:W-:-:S05]  /*3f60*/  IMAD.U32 R19, R19, 0x10000, RZ ;  /* 0x0001000013137824 */ /* 0x002fca00078e00ff */
[----:B------:R0:W-:Y:S01]  /*3f70*/  STG.E desc[UR36][R2.64], R19 ;  /* 0x0000001302007986 */ /* 0x0001e2000c101924 */
[----:B------:R-:W-:Y:S05]  /*3f80*/  BRA `(.L_x_84) ;  /* 0x0000000c00047947 */ /* 0x000fea0003800000 */
.L_x_88:
[----:B-1----:R-:W-:-:S05]  /*3f90*/  IMAD.U32 R0, R19, 0x10000, RZ ;  /* 0x0001000013007824 */ /* 0x002fca00078e00ff */
[----:B------:R-:W-:-:S05]  /*3fa0*/  F2FP.F16.F32.PACK_AB R0, RZ, R0 ;  /* 0x00000000ff00723e */ /* 0x000fca00000000ff */
[----:B------:R0:W-:Y:S01]  /*3fb0*/  STG.E.U16 desc[UR36][R2.64], R0 ;  /* 0x0000000002007986 */ /* 0x0001e2000c101524 */
[----:B------:R-:W-:Y:S05]  /*3fc0*/  BRA `(.L_x_84) ;  /* 0x0000000800f47947 */ /* 0x000fea0003800000 */
.L_x_87:
[----:B------:R-:W-:-:S09]  /*3fd0*/  UISETP.NE.AND UP0, UPT, UR4, 0x7, UPT ;  /* 0x000000070400788c */ /* 0x000fd2000bf05270 */
[----:B------:R-:W-:Y:S05]  /*3fe0*/  BRA.U !UP0, `(.L_x_89) ;  /* 0x0000000108347547 */ /* 0x000fea000b800000 */
[----:B------:R-:W-:-:S09]  /*3ff0*/  UISETP.NE.AND UP0, UPT, UR4, 0x8, UPT ;  /* 0x000000080400788c */ /* 0x000fd2000bf05270 */
[----:B------:R-:W-:Y:S05]  /*4000*/  BRA.U !UP0, `(.L_x_90) ;  /* 0x0000000108187547 */ /* 0x000fea000b800000 */
[----:B------:R-:W-:-:S09]  /*4010*/  UISETP.NE.AND UP0, UPT, UR4, 0x9, UPT ;  /* 0x000000090400788c */ /* 0x000fd2000bf05270 */
[----:B------:R-:W-:Y:S05]  /*4020*/  BRA.U UP0, `(.L_x_83) ;  /* 0x00000009003c7547 */ /* 0x000fea000b800000 */
[----:B-1----:R-:W-:Y:S02]  /*4030*/  IMAD.U32 R4, R19, 0x10000, RZ ;  /* 0x0001000013047824 */ /* 0x002fe400078e00ff */
[----:B------:R-:W-:-:S05]  /*4040*/  IMAD.MOV.U32 R5, RZ, RZ, RZ ;  /* 0x000000ffff057224 */ /* 0x000fca00078e00ff */
[----:B------:R0:W-:Y:S01]  /*4050*/  STG.E.64 desc[UR36][R2.64], R4 ;  /* 0x0000000402007986 */ /* 0x0001e2000c101b24 */
[----:B------:R-:W-:Y:S05]  /*4060*/  BRA `(.L_x_84) ;  /* 0x0000000800cc7947 */ /* 0x000fea0003800000 */
.L_x_90:
[----:B-1----:R-:W-:-:S05]  /*4070*/  IMAD.U32 R19, R19, 0x10000, RZ ;  /* 0x0001000013137824 */ /* 0x002fca00078e00ff */
[----:B------:R-:W-:-:S04]  /*4080*/  F2FP.F16.F32.PACK_AB R5, RZ, R19 ;  /* 0x00000013ff05723e */ /* 0x000fc800000000ff */
[----:B------:R-:W-:-:S05]  /*4090*/  PRMT R5, R5, 0x5410, RZ ;  /* 0x0000541005057816 */ /* 0x000fca00000000ff */
[----:B------:R0:W-:Y:S01]  /*40a0*/  STG.E desc[UR36][R2.64], R5 ;  /* 0x0000000502007986 */ /* 0x0001e2000c101924 */
[----:B------:R-:W-:Y:S05]  /*40b0*/  BRA `(.L_x_84) ;  /* 0x0000000800b87947 */ /* 0x000fea0003800000 */
.L_x_89:
[----:B-1----:R-:W-:-:S05]  /*40c0*/  SHF.L.U32 R4, R19, 0x10, RZ ;  /* 0x0000001013047819 */ /* 0x002fca00000006ff */
[----:B------:R-:W-:-:S06]  /*40d0*/  FMUL.FTZ R4, R4, 1 ;  /* 0x3f80000004047820 */ /* 0x000fcc0000410000 */
[----:B------:R-:W0:Y:S02]  /*40e0*/  F2F.F64.F32 R4, R4 ;  /* 0x0000000400047310 */ /* 0x000e240000201800 */
[----:B0-----:R0:W-:Y:S01]  /*40f0*/  STG.E.64 desc[UR36][R2.64], R4 ;  /* 0x0000000402007986 */ /* 0x0011e2000c101b24 */
[----:B------:R-:W-:Y:S05]  /*4100*/  BRA `(.L_x_84) ;  /* 0x0000000800a47947 */ /* 0x000fea0003800000 */
.L_x_79:
        /* <DEDUP_REMOVED lines=8> */
[----:B-1----:R-:W-:-:S05]  /*4190*/  IMAD.U32 R19, R19, 0x10000, RZ ;  /* 0x0001000013137824 */ /* 0x002fca00078e00ff */
[----:B------:R-:W-:-:S04]  /*41a0*/  FSETP.NEU.FTZ.AND P0, PT, R19, RZ, PT ;  /* 0x000000ff1300720b */ /* 0x000fc80003f1d000 */
[----:B------:R-:W-:-:S05]  /*41b0*/  SEL R5, RZ, 0x1, !P0 ;  /* 0x00000001ff057807 */ /* 0x000fca0004000000 */
[----:B------:R0:W-:Y:S01]  /*41c0*/  STG.E.U8 desc[UR36][R2.64], R5 ;  /* 0x0000000502007986 */ /* 0x0001e2000c101124 */
[----:B------:R-:W-:Y:S05]  /*41d0*/  BRA `(.L_x_84) ;  /* 0x0000000800707947 */ /* 0x000fea0003800000 */
.L_x_93:
[----:B-1----:R-:W-:Y:S01]  /*41e0*/  IMAD.U32 R19, R19, 0x10000, RZ ;  /* 0x0001000013137824 */ /* 0x002fe200078e00ff */
[----:B------:R-:W-:-:S03]  /*41f0*/  CS2R R6, SRZ ;  /* 0x0000000000067805 */ /* 0x000fc6000001ff00 */
[----:B------:R-:W-:-:S06]  /*4200*/  FMUL.FTZ R4, R19, 1 ;  /* 0x3f80000013047820 */ /* 0x000fcc0000410000 */
[----:B------:R-:W0:Y:S02]  /*4210*/  F2F.F64.F32 R4, R4 ;  /* 0x0000000400047310 */ /* 0x000e240000201800 */
[----:B0-----:R0:W-:Y:S01]  /*4220*/  STG.E.128 desc[UR36][R2.64], R4 ;  /* 0x0000000402007986 */ /* 0x0011e2000c101d24 */
[----:B------:R-:W-:Y:S05]  /*4230*/  BRA `(.L_x_84) ;  /* 0x0000000800587947 */ /* 0x000fea0003800000 */
.L_x_92:
[----:B------:R-:W-:-:S09]  /*4240*/  UISETP.NE.AND UP0, UPT, UR4, 0xf, UPT ;  /* 0x0000000f0400788c */ /* 0x000fd2000bf05270 */
[----:B------:R-:W-:Y:S05]  /*4250*/  BRA.U !UP0, `(.L_x_94) ;  /* 0x0000000108a07547 */ /* 0x000fea000b800000 */
[----:B------:R-:W-:-:S09]  /*4260*/  UISETP.NE.AND UP0, UPT, UR4, 0x17, UPT ;  /* 0x000000170400788c */ /* 0x000fd2000bf05270 */
[----:B------:R-:W-:Y:S05]  /*4270*/  BRA.U !UP0, `(.L_x_95) ;  /* 0x00000001084c7547 */ /* 0x000fea000b800000 */
[----:B------:R-:W-:-:S09]  /*4280*/  UISETP.NE.AND UP0, UPT, UR4, 0x18, UPT ;  /* 0x000000180400788c */ /* 0x000fd2000bf05270 */
[----:B------:R-:W-:Y:S05]  /*4290*/  BRA.U UP0, `(.L_x_83) ;  /* 0x0000000500a07547 */ /* 0x000fea000b800000 */
[----:B-1----:R-:W-:Y:S01]  /*42a0*/  IMAD.U32 R19, R19, 0x10000, RZ ;  /* 0x0001000013137824 */ /* 0x002fe200078e00ff */
[----:B------:R-:W-:Y:S01]  /*42b0*/  BSSY.RECONVERGENT B0, `(.L_x_96) ;  /* 0x000000c000007945 */ /* 0x000fe20003800200 */
[----:B------:R-:W-:-:S03]  /*42c0*/  IMAD.MOV.U32 R0, RZ, RZ, 0x7f ;  /* 0x0000007fff007424 */ /* 0x000fc600078e00ff */
[----:B------:R-:W-:Y:S02]  /*42d0*/  LOP3.LUT R6, R19, 0x7fffffff, RZ, 0xc0, !PT ;  /* 0x7fffffff13067812 */ /* 0x000fe400078ec0ff */
[----:B------:R-:W-:Y:S02]  /*42e0*/  SHF.R.U32.HI R5, RZ, 0x18, R19 ;  /* 0x00000018ff057819 */ /* 0x000fe40000011613 */
[----:B------:R-:W-:-:S13]  /*42f0*/  ISETP.GT.U32.AND P0, PT, R6, 0x43efffff, PT ;  /* 0x43efffff0600780c */ /* 0x000fda0003f04070 */
[----:B------:R-:W-:Y:S05]  /*4300*/  @P0 BRA `(.L_x_97) ;  /* 0x0000000000180947 */ /* 0x000fea0003800000 */
[----:B------:R-:W-:-:S13]  /*4310*/  ISETP.GT.U32.AND P0, PT, R6, 0x3c7fffff, PT ;  /* 0x3c7fffff0600780c */ /* 0x000fda0003f04070 */
[----:B------:R-:W-:-:S04]  /*4320*/  @P0 SHF.R.U32.HI R0, RZ, 0x14, R19 ;  /* 0x00000014ff000819 */ /* 0x000fc80000011613 */
[----:B------:R-:W-:Y:S01]  /*4330*/  @P0 LOP3.LUT R4, R0, 0x1, RZ, 0xc0, !PT ;  /* 0x0000000100040812 */ /* 0x000fe200078ec0ff */
[----:B------:R-:W-:-:S03]  /*4340*/  @!P0 FADD.FTZ R0, R6, 16384 ;  /* 0x4680000006008421 */ /* 0x000fc60000010000 */
[----:B------:R-:W-:-:S04]  /*4350*/  @P0 IADD3 R4, PT, PT, R19, 0x407ffff, R4 ;  /* 0x0407ffff13040810 */ /* 0x000fc80007ffe004 */
[----:B------:R-:W-:-:S07]  /*4360*/  @P0 SHF.R.U32.HI R0, RZ, 0x14, R4 ;  /* 0x00000014ff000819 */ /* 0x000fce0000011604 */
.L_x_97:
[----:B------:R-:W-:Y:S05]  /*4370*/  BSYNC.RECONVERGENT B0 ;  /* 0x0000000000007941 */ /* 0x000fea0003800200 */
.L_x_96:
[----:B------:R-:W-:-:S05]  /*4380*/  LOP3.LUT R5, R0, 0x80, R5, 0xf8, !PT ;  /* 0x0000008000057812 */ /* 0x000fca00078ef805 */
[----:B------:R0:W-:Y:S01]  /*4390*/  STG.E.U8 desc[UR36][R2.64], R5 ;  /* 0x0000000502007986 */ /* 0x0001e2000c101124 */
[----:B------:R-:W-:Y:S05]  /*43a0*/  BRA `(.L_x_84) ;  /* 0x0000000400fc7947 */ /* 0x000fea0003800000 */
.L_x_95:
[----:B-1----:R-:W-:Y:S01]  /*43b0*/  IMAD.U32 R19, R19, 0x10000, RZ ;  /* 0x0001000013137824 */ /* 0x002fe200078e00ff */
[----:B------:R-:W-:Y:S04]  /*43c0*/  BSSY.RECONVERGENT B0, `(.L_x_98) ;  /* 0x000000e000007945 */ /* 0x000fe80003800200 */
[----:B------:R-:W-:Y:S02]  /*43d0*/  LOP3.LUT R6, R19, 0x7fffffff, RZ, 0xc0, !PT ;  /* 0x7fffffff13067812 */ /* 0x000fe400078ec0ff */
[----:B------:R-:W-:Y:S02]  /*43e0*/  SHF.R.U32.HI R5, RZ, 0x18, R19 ;  /* 0x00000018ff057819 */ /* 0x000fe40000011613 */
[----:B------:R-:W-:-:S13]  /*43f0*/  ISETP.GE.U32.AND P1, PT, R6, 0x47800000, PT ;  /* 0x478000000600780c */ /* 0x000fda0003f26070 */
[----:B------:R-:W-:Y:S02]  /*4400*/  @P1 ISETP.GT.U32.AND P0, PT, R6, 0x7f800000, PT ;  /* 0x7f8000000600180c */ /* 0x000fe40003f04070 */
[----:B------:R-:W-:-:S04]  /*4410*/  @P1 MOV R0, 0x7f ;  /* 0x0000007f00001802 */ /* 0x000fc80000000f00 */
[----:B------:R-:W-:Y:S01]  /*4420*/  @P1 SEL R0, R0, 0x7c, P0 ;  /* 0x0000007c00001807 */ /* 0x000fe20000000000 */
[----:B------:R-:W-:Y:S06]  /*4430*/  @P1 BRA `(.L_x_99) ;  /* 0x0000000000181947 */ /* 0x000fec0003800000 */
[----:B------:R-:W-:-:S13]  /*4440*/  ISETP.GT.U32.AND P0, PT, R6, 0x387fffff, PT ;  /* 0x387fffff0600780c */ /* 0x000fda0003f04070 */
[----:B------:R-:W-:-:S04]  /*4450*/  @P0 SHF.R.U32.HI R0, RZ, 0x15, R19 ;  /* 0x00000015ff000819 */ /* 0x000fc80000011613 */
[----:B------:R-:W-:Y:S01]  /*4460*/  @P0 LOP3.LUT R4, R0, 0x1, RZ, 0xc0, !PT ;  /* 0x0000000100040812 */ /* 0x000fe200078ec0ff */
[----:B------:R-:W-:-:S03]  /*4470*/  @!P0 FADD.FTZ R0, R6, 128 ;  /* 0x4300000006008421 */ /* 0x000fc60000010000 */
[----:B------:R-:W-:-:S04]  /*4480*/  @P0 IADD3 R4, PT, PT, R19, 0x80fffff, R4 ;  /* 0x080fffff13040810 */ /* 0x000fc80007ffe004 */
[----:B------:R-:W-:-:S07]  /*4490*/  @P0 SHF.R.U32.HI R0, RZ, 0x15, R4 ;  /* 0x00000015ff000819 */ /* 0x000fce0000011604 */
.L_x_99:
[----:B------:R-:W-:Y:S05]  /*44a0*/  BSYNC.RECONVERGENT B0 ;  /* 0x0000000000007941 */ /* 0x000fea0003800200 */
.L_x_98:
[----:B------:R-:W-:-:S05]  /*44b0*/  LOP3.LUT R5, R0, 0x80, R5, 0xf8, !PT ;  /* 0x0000008000057812 */ /* 0x000fca00078ef805 */
[----:B------:R0:W-:Y:S01]  /*44c0*/  STG.E.U8 desc[UR36][R2.64], R5 ;  /* 0x0000000502007986 */ /* 0x0001e2000c101124 */
[----:B------:R-:W-:Y:S05]  /*44d0*/  BRA `(.L_x_84) ;  /* 0x0000000400b07947 */ /* 0x000fea0003800000 */
.L_x_94:
[----:B-1----:R0:W-:Y:S01]  /*44e0*/  STG.E.U16 desc[UR36][R2.64], R19 ;  /* 0x0000001302007986 */ /* 0x0021e2000c101524 */
[----:B------:R-:W-:Y:S05]  /*44f0*/  BRA `(.L_x_84) ;  /* 0x0000000400a87947 */ /* 0x000fea0003800000 */
.L_x_91:
        /* <DEDUP_REMOVED lines=8> */
[----:B-1----:R-:W-:-:S06]  /*4580*/  IMAD.U32 R5, R19, 0x10000, RZ ;  /* 0x0001000013057824 */ /* 0x002fcc00078e00ff */
[----:B------:R-:W0:Y:S02]  /*4590*/  F2I.FTZ.U32.TRUNC.NTZ R5, R5 ;  /* 0x0000000500057305 */ /* 0x000e24000021f000 */
[----:B0-----:R0:W-:Y:S01]  /*45a0*/  STG.E.U16 desc[UR36][R2.64], R5 ;  /* 0x0000000502007986 */ /* 0x0011e2000c101524 */
[----:B------:R-:W-:Y:S05]  /*45b0*/  BRA `(.L_x_84) ;  /* 0x0000000400787947 */ /* 0x000fea0003800000 */
.L_x_102:
[----:B-1----:R-:W-:Y:S01]  /*45c0*/  IMAD.U32 R5, R19, 0x10000, RZ ;  /* 0x0001000013057824 */ /* 0x002fe200078e00ff */
[----:B------:R-:W-:Y:S01]  /*45d0*/  BSSY.RECONVERGENT B0, `(.L_x_103) ;  /* 0x0000014000007945 */ /* 0x000fe20003800200 */
[----:B------:R-:W-:-:S03]  /*45e0*/  IMAD.MOV.U32 R0, RZ, RZ, 0x80 ;  /* 0x00000080ff007424 */ /* 0x000fc600078e00ff */
[----:B------:R-:W-:-:S04]  /*45f0*/  LOP3.LUT R4, R5, 0x7fffffff, RZ, 0xc0, !PT ;  /* 0x7fffffff05047812 */ /* 0x000fc800078ec0ff */
[----:B------:R-:W-:-:S13]  /*4600*/  ISETP.GT.U32.AND P0, PT, R4, 0x437fffff, PT ;  /* 0x437fffff0400780c */ /* 0x000fda0003f04070 */
[----:B------:R-:W-:Y:S05]  /*4610*/  @P0 BRA `(.L_x_104) ;  /* 0x00000000003c0947 */ /* 0x000fea0003800000 */
[----:B------:R-:W-:-:S13]  /*4620*/  ISETP.GT.U32.AND P0, PT, R4, 0x3bffffff, PT ;  /* 0x3bffffff0400780c */ /* 0x000fda0003f04070 */
[----:B------:R-:W-:Y:S05]  /*4630*/  @P0 BRA `(.L_x_105) ;  /* 0x0000000000140947 */ /* 0x000fea0003800000 */
[----:B------:R-:W-:-:S05]  /*4640*/  FADD.FTZ R0, R4, 8192 ;  /* 0x4600000004007421 */ /* 0x000fca0000010000 */
[----:B------:R-:W-:Y:S02]  /*4650*/  LOP3.LUT P0, R4, R0, 0xff, RZ, 0xc0, !PT ;  /* 0x000000ff00047812 */ /* 0x000fe4000780c0ff */
[----:B------:R-:W-:-:S11]  /*4660*/  PRMT R0, RZ, 0x7610, R0 ;  /* 0x00007610ff007816 */ /* 0x000fd60000000000 */
[----:B------:R-:W-:Y:S05]  /*4670*/  @!P0 BRA `(.L_x_104) ;  /* 0x0000000000248947 */ /* 0x000fea0003800000 */
[----:B------:R-:W-:Y:S05]  /*4680*/  BRA `(.L_x_106) ;  /* 0x0000000000147947 */ /* 0x000fea0003800000 */
.L_x_105:
[----:B------:R-:W-:-:S04]  /*4690*/  SHF.R.U32.HI R0, RZ, 0x14, R5 ;  /* 0x00000014ff007819 */ /* 0x000fc80000011605 */
[----:B------:R-:W-:-:S04]  /*46a0*/  LOP3.LUT R0, R0, 0x1, RZ, 0xc0, !PT ;  /* 0x0000000100007812 */ /* 0x000fc800078ec0ff */
[----:B------:R-:W-:-:S04]  /*46b0*/  IADD3 R0, PT, PT, R5, 0x487ffff, R0 ;  /* 0x0487ffff05007810 */ /* 0x000fc80007ffe000 */
[----:B------:R-:W-:-:S04]  /*46c0*/  SHF.R.U32.HI R0, RZ, 0x14, R0 ;  /* 0x00000014ff007819 */ /* 0x000fc80000011600 */
[----:B------:R-:W-:-:S07]  /*46d0*/  LOP3.LUT R4, R0, 0xff, RZ, 0xc0, !PT ;  /* 0x000000ff00047812 */ /* 0x000fce00078ec0ff */
.L_x_106:
[----:B------:R-:W-:-:S04]  /*46e0*/  SHF.R.U32.HI R5, RZ, 0x18, R5 ;  /* 0x00000018ff057819 */ /* 0x000fc80000011605 */
[----:B------:R-:W-:-:S04]  /*46f0*/  LOP3.LUT R4, R4, 0x80, R5, 0xf8, !PT ;  /* 0x0000008004047812 */ /* 0x000fc800078ef805 */
[----:B------:R-:W-:-:S07]  /*4700*/  PRMT R0, R4, 0x7610, R0 ;  /* 0x0000761004007816 */ /* 0x000fce0000000000 */
.L_x_104:
[----:B------:R-:W-:Y:S05]  /*4710*/  BSYNC.RECONVERGENT B0 ;  /* 0x0000000000007941 */ /* 0x000fea0003800200 */
.L_x_103:
[----:B------:R4:W-:Y:S01]  /*4720*/  STG.E.U8 desc[UR36][R2.64], R0 ;  /* 0x0000000002007986 */ /* 0x0009e2000c101124 */
[----:B------:R-:W-:Y:S05]  /*4730*/  BRA `(.L_x_84) ;  /* 0x0000000400187947 */ /* 0x000fea0003800000 */
.L_x_101:
        /* <DEDUP_REMOVED lines=13> */
.L_x_109:
[----:B------:R-:W-:-:S04]  /*4810*/  SHF.R.U32.HI R0, RZ, 0x15, R5 ;  /* 0x00000015ff007819 */ /* 0x000fc80000011605 */
[----:B------:R-:W-:-:S04]  /*4820*/  LOP3.LUT R0, R0, 0x1, RZ, 0xc0, !PT ;  /* 0x0000000100007812 */ /* 0x000fc800078ec0ff */
[----:B------:R-:W-:-:S04]  /*4830*/  IADD3 R0, PT, PT, R5, 0x88fffff, R0 ;  /* 0x088fffff05007810 */ /* 0x000fc80007ffe000 */
[----:B------:R-:W-:-:S04]  /*4840*/  SHF.R.U32.HI R0, RZ, 0x15, R0 ;  /* 0x00000015ff007819 */ /* 0x000fc80000011600 */
[----:B------:R-:W-:-:S07]  /*4850*/  LOP3.LUT R4, R0, 0xff, RZ, 0xc0, !PT ;  /* 0x000000ff00047812 */ /* 0x000fce00078ec0ff */
.L_x_110:
[----:B------:R-:W-:-:S04]  /*4860*/  SHF.R.U32.HI R5, RZ, 0x18, R5 ;  /* 0x00000018ff057819 */ /* 0x000fc80000011605 */
[----:B------:R-:W-:-:S04]  /*4870*/  LOP3.LUT R4, R4, 0x80, R5, 0xf8, !PT ;  /* 0x0000008004047812 */ /* 0x000fc800078ef805 */
[----:B------:R-:W-:-:S07]  /*4880*/  PRMT R0, R4, 0x7610, R0 ;  /* 0x0000761004007816 */ /* 0x000fce0000000000 */
.L_x_108:
[----:B------:R-:W-:Y:S05]  /*4890*/  BSYNC.RECONVERGENT B0 ;  /* 0x0000000000007941 */ /* 0x000fea0003800200 */
.L_x_107:
[----:B------:R3:W-:Y:S01]  /*48a0*/  STG.E.U8 desc[UR36][R2.64], R0 ;  /* 0x0000000002007986 */ /* 0x0007e2000c101124 */
[----:B------:R-:W-:Y:S05]  /*48b0*/  BRA `(.L_x_84) ;  /* 0x0000000000b87947 */ /* 0x000fea0003800000 */
.L_x_100:
[----:B------:R-:W-:-:S09]  /*48c0*/  UISETP.NE.AND UP0, UPT, UR4, 0x1c, UPT ;  /* 0x0000001c0400788c */ /* 0x000fd2000bf05270 */
[----:B------:R-:W-:Y:S05]  /*48d0*/  BRA.U !UP0, `(.L_x_111) ;  /* 0x0000000108a47547 */ /* 0x000fea000b800000 */
[----:B------:R-:W-:-:S09]  /*48e0*/  UISETP.NE.AND UP0, UPT, UR4, 0x1d, UPT ;  /* 0x0000001d0400788c */ /* 0x000fd2000bf05270 */
[----:B------:R-:W-:Y:S05]  /*48f0*/  BRA.U !UP0, `(.L_x_112) ;  /* 0x00000001088c7547 */ /* 0x000fea000b800000 */
[----:B------:R-:W-:-:S09]  /*4900*/  UISETP.NE.AND UP0, UPT, UR4, 0x2c, UPT ;  /* 0x0000002c0400788c */ /* 0x000fd2000bf05270 */
[----:B------:R-:W-:Y:S05]  /*4910*/  BRA.U !UP0, `(.L_x_113) ;  /* 0x0000000108447547 */ /* 0x000fea000b800000 */
.L_x_83:
[----:B------:R-:W-:Y:S01]  /*4920*/  MOV R0, 0x0 ;  /* 0x0000000000007802 */ /* 0x000fe20000000f00 */
[----:B------:R-:W0:Y:S01]  /*4930*/  LDCU.64 UR6, c[0x4][0x178] ;  /* 0x01002f00ff0677ac */ /* 0x000e220008000a00 */
[----:B------:R-:W-:Y:S02]  /*4940*/  HFMA2 R8, -RZ, RZ, 0, 6.020069122314453125e-06 ;  /* 0x00000065ff087431 */ /* 0x000fe400000001ff */
[----:B------:R-:W-:Y:S01]  /*4950*/  IMAD.MOV.U32 R12, RZ, RZ, 0x1 ;  /* 0x00000001ff0c7424 */ /* 0x000fe200078e00ff */
[----:B------:R2:W3:Y:S01]  /*4960*/  LDC.64 R2, c[0x4][R0] ;  /* 0x0100000000027b82 */ /* 0x0004e20000000a00 */
[----:B------:R-:W4:Y:S01]  /*4970*/  LDCU.64 UR8, c[0x4][0x180] ;  /* 0x01003000ff0877ac */ /* 0x000f220008000a00 */
[----:B------:R-:W-:Y:S01]  /*4980*/  IMAD.MOV.U32 R13, RZ, RZ, RZ ;  /* 0x000000ffff0d7224 */ /* 0x000fe200078e00ff */
[----:B------:R-:W5:Y:S01]  /*4990*/  LDCU.64 UR4, c[0x4][0x90] ;  /* 0x01001200ff0477ac */ /* 0x000f620008000a00 */
[----:B0-----:R-:W-:Y:S01]  /*49a0*/  MOV R4, UR6 ;  /* 0x0000000600047c02 */ /* 0x001fe20008000f00 */
[----:B------:R-:W-:-:S02]  /*49b0*/  IMAD.U32 R5, RZ, RZ, UR7 ;  /* 0x00000007ff057e24 */ /* 0x000fc4000f8e00ff */
[----:B----4-:R-:W-:Y:S02]  /*49c0*/  IMAD.U32 R6, RZ, RZ, UR8 ;  /* 0x00000008ff067e24 */ /* 0x010fe4000f8e00ff */
[----:B------:R-:W-:Y:S02]  /*49d0*/  IMAD.U32 R7, RZ, RZ, UR9 ;  /* 0x00000009ff077e24 */ /* 0x000fe4000f8e00ff */
[----:B-----5:R-:W-:Y:S02]  /*49e0*/  IMAD.U32 R10, RZ, RZ, UR4 ;  /* 0x00000004ff0a7e24 */ /* 0x020fe4000f8e00ff */
[----:B--2---:R-:W-:-:S07]  /*49f0*/  IMAD.U32 R11, RZ, RZ, UR5 ;  /* 0x00000005ff0b7e24 */ /* 0x004fce000f8e00ff */
[----:B------:R-:W-:-:S07]  /*4a00*/  LEPC R20, `(.L_x_114) ;  /* 0x000000001014794e */ /* 0x000fce0000000000 */
[----:B-1-3--:R-:W-:Y:S05]  /*4a10*/  CALL.ABS.NOINC R2 ;  /* 0x0000000002007343 */ /* 0x00afea0003c00000 */
.L_x_114:
[----:B------:R-:W-:Y:S05]  /*4a20*/  BRA `(.L_x_84) ;  /* 0x00000000005c7947 */ /* 0x000fea0003800000 */
.L_x_113:
[----:B-1----:R-:W-:Y:S02]  /*4a30*/  IMAD.U32 R19, R19, 0x10000, RZ ;  /* 0x0001000013137824 */ /* 0x002fe400078e00ff */
[----:B------:R-:W-:-:S03]  /*4a40*/  IMAD.MOV.U32 R5, RZ, RZ, 0xff ;  /* 0x000000ffff057424 */ /* 0x000fc600078e00ff */
[----:B------:R-:W-:-:S04]  /*4a50*/  SHF.R.U32.HI R6, RZ, 0x17, R19 ;  /* 0x00000017ff067819 */ /* 0x000fc80000011613 */
[----:B------:R-:W-:-:S04]  /*4a60*/  LOP3.LUT R4, R6, 0xff, RZ, 0xc0, !PT ;  /* 0x000000ff06047812 */ /* 0x000fc800078ec0ff */
[----:B------:R-:W-:-:S13]  /*4a70*/  ISETP.NE.AND P1, PT, R4, 0xff, PT ;  /* 0x000000ff0400780c */ /* 0x000fda0003f25270 */
[--C-:B------:R-:W-:Y:S02]  /*4a80*/  @P1 SHF.R.U32.HI R0, RZ, 0x16, R19.reuse ;  /* 0x00000016ff001819 */ /* 0x100fe40000011613 */
[----:B------:R-:W-:Y:S02]  /*4a90*/  @P1 LOP3.LUT P0, RZ, R4, 0x3fffff, R19, 0xf8, !PT ;  /* 0x003fffff04ff1812 */ /* 0x000fe4000780f813 */
[----:B------:R-:W-:-:S04]  /*4aa0*/  @P1 LOP3.LUT R0, R0, 0x1, RZ, 0xc0, !PT ;  /* 0x0000000100001812 */ /* 0x000fc800078ec0ff */
[----:B------:R-:W-:Y:S01]  /*4ab0*/  @P1 ISETP.EQ.U32.AND P2, PT, R0, 0x1, P0 ;  /* 0x000000010000180c */ /* 0x000fe20000742070 */
[----:B------:R-:W-:Y:S01]  /*4ac0*/  @P1 VIADD R0, R6, 0x1 ;  /* 0x0000000106001836 */ /* 0x000fe20000000000 */
[----:B------:R-:W-:Y:S02]  /*4ad0*/  PLOP3.LUT P0, PT, PT, PT, PT, 0x80, 0x8 ;  /* 0x000000000008781c */ /* 0x000fe40003f0f070 */
[----:B------:R-:W-:-:S13]  /*4ae0*/  @P1 PLOP3.LUT P0, PT, P2, PT, PT, 0x80, 0x8 ;  /* 0x000000000008181c */ /* 0x000fda000170f070 */
[----:B------:R-:W-:-:S05]  /*4af0*/  @!P0 IADD3 R0, PT, PT, R6, RZ, RZ ;  /* 0x000000ff06008210 */ /* 0x000fca0007ffe0ff */
[----:B------:R-:W-:-:S05]  /*4b00*/  @P1 IMAD.MOV.U32 R5, RZ, RZ, R0 ;  /* 0x000000ffff051224 */ /* 0x000fca00078e0000 */
[----:B------:R2:W-:Y:S01]  /*4b10*/  STG.E.U8 desc[UR36][R2.64], R5 ;  /* 0x0000000502007986 */ /* 0x0005e2000c101124 */
[----:B------:R-:W-:Y:S05]  /*4b20*/  BRA `(.L_x_84) ;  /* 0x00000000001c7947 */ /* 0x000fea0003800000 */
.L_x_112:
[----:B-1----:R-:W-:-:S06]  /*4b30*/  IMAD.U32 R4, R19, 0x10000, RZ ;  /* 0x0001000013047824 */ /* 0x002fcc00078e00ff */
[----:B------:R-:W0:Y:S02]  /*4b40*/  F2I.U64.TRUNC R4, R4 ;  /* 0x0000000400047311 */ /* 0x000e24000020d800 */
[----:B0-----:R1:W-:Y:S01]  /*4b50*/  STG.E.64 desc[UR36][R2.64], R4 ;  /* 0x0000000402007986 */ /* 0x0013e2000c101b24 */
[----:B------:R-:W-:Y:S05]  /*4b60*/  BRA `(.L_x_84) ;  /* 0x00000000000c7947 */ /* 0x000fea0003800000 */
.L_x_111:
[----:B-1----:R-:W-:-:S06]  /*4b70*/  IMAD.U32 R19, R19, 0x10000, RZ ;  /* 0x0001000013137824 */ /* 0x002fcc00078e00ff */
[----:B------:R-:W0:Y:S02]  /*4b80*/  F2I.FTZ.U32.TRUNC.NTZ R19, R19 ;  /* 0x0000001300137305 */ /* 0x000e24000021f000 */
[----:B0-----:R0:W-:Y:S02]  /*4b90*/  STG.E desc[UR36][R2.64], R19 ;  /* 0x0000001302007986 */ /* 0x0011e4000c101924 */
.L_x_84:
[----:B------:R-:W-:-:S07]  /*4ba0*/  VIADD R17, R17, 0x80 ;  /* 0x0000008011117836 */ /* 0x000fce0000000000 */
.L_x_1:
[----:B------:R-:W-:Y:S05]  /*4bb0*/  BSYNC.RECONVERGENT B6 ;  /* 0x0000000000067941 */ /* 0x000fea0003800200 */
.L_x_0:
[----:B------:R-:W5:Y:S01]  /*4bc0*/  LDCU UR4, c[0x0][0x380] ;  /* 0x00007000ff0477ac */ /* 0x000f620008000800 */
[----:B------:R-:W-:Y:S01]  /*4bd0*/  BSSY.RECONVERGENT B6, `(.L_x_115) ;  /* 0x00004ac000067945 */ /* 0x000fe20003800200 */
[----:B-----5:R-:W-:-:S13]  /*4be0*/  ISETP.GE.AND P0, PT, R17, UR4, PT ;  /* 0x0000000411007c0c */ /* 0x020fda000bf06270 */
[----:B------:R-:W-:Y:S05]  /*4bf0*/  @P0 BRA `(.L_x_116) ;  /* 0x0000004800a40947 */ /* 0x000fea0003800000 */
[----:B------:R-:W5:Y:S01]  /*4c00*/  LDCU UR4, c[0x0][0x388] ;  /* 0x00007100ff0477ac */ /* 0x000f620008000800 */
[----:B0--34-:R-:W-:Y:S02]  /*4c10*/  HFMA2 R0, -RZ, RZ, 0, 0 ;  /* 0x00000000ff007431 */ /* 0x019fe400000001ff */
[----:B------:R-:W-:Y:S02]  /*4c20*/  IMAD.MOV.U32 R18, RZ, RZ, RZ ;  /* 0x000000ffff127224 */ /* 0x000fe400078e00ff */
[----:B------:R-:W-:Y:S01]  /*4c30*/  IMAD.MOV.U32 R16, RZ, RZ, RZ ;  /* 0x000000ffff107224 */ /* 0x000fe200078e00ff */
[----:B-----5:R-:W-:-:S09]  /*4c40*/  UISETP.NE.AND UP0, UPT, UR4, URZ, UPT ;  /* 0x000000ff0400728c */ /* 0x020fd2000bf05270 */
[----:B------:R-:W-:Y:S05]  /*4c50*/  BRA.U !UP0, `(.L_x_117) ;  /* 0x0000001508707547 */ /* 0x000fea000b800000 */
[----:B------:R-:W1:Y:S01]  /*4c60*/  LDCU.64 UR4, c[0x0][0x390] ;  /* 0x00007200ff0477ac */ /* 0x000e620008000a00 */
[----:B------:R-:W-:Y:S01]  /*4c70*/  IMAD.MOV.U32 R16, RZ, RZ, RZ ;  /* 0x000000ffff107224 */ /* 0x000fe200078e00ff */
[----:B------:R-:W0:Y:S01]  /*4c80*/  LDCU UR6, c[0x0][0x38c] ;  /* 0x00007180ff0677ac */ /* 0x000e220008000800 */
[----:B------:R-:W3:Y:S01]  /*4c90*/  LDCU.64 UR8, c[0x0][0x4b8] ;  /* 0x00009700ff0877ac */ /* 0x000ee20008000a00 */
[----:B------:R-:W-:Y:S01]  /*4ca0*/  UISETP.NE.AND UP0, UPT, UR41, URZ, UPT ;  /* 0x000000ff2900728c */ /* 0x000fe2000bf05270 */
[----:B-12---:R-:W-:Y:S01]  /*4cb0*/  IMAD.HI.U32 R2, R17, UR4, R16 ;  /* 0x0000000411027c27 */ /* 0x006fe2000f8e0010 */
[----:B------:R-:W1:Y:S04]  /*4cc0*/  LDCU UR4, c[0x0][0x4c0] ;  /* 0x00009800ff0477ac */ /* 0x000e680008000800 */
[----:B------:R-:W-:-:S05]  /*4cd0*/  SHF.R.U32.HI R3, RZ, UR5, R2 ;  /* 0x00000005ff037c19 */ /* 0x000fca0008011602 */
[----:B------:R-:W-:-:S04]  /*4ce0*/  IMAD.MOV R18, RZ, RZ, -R3 ;  /* 0x000000ffff127224 */ /* 0x000fc800078e0a03 */
[----:B0-----:R-:W-:-:S04]  /*4cf0*/  IMAD R18, R18, UR6, R17 ;  /* 0x0000000612127c24 */ /* 0x001fc8000f8e0211 */
[C---:B---3--:R-:W-:Y:S02]  /*4d00*/  IMAD R16, R18.reuse, UR8, RZ ;  /* 0x0000000812107c24 */ /* 0x048fe4000f8e02ff */
[C---:B------:R-:W-:Y:S02]  /*4d10*/  IMAD R0, R18.reuse, UR9, RZ ;  /* 0x0000000912007c24 */ /* 0x040fe4000f8e02ff */
[----:B-1----:R-:W-:Y:S01]  /*4d20*/  IMAD R18, R18, UR4, RZ ;  /* 0x0000000412127c24 */ /* 0x002fe2000f8e02ff */
        /* <DEDUP_REMOVED lines=16> */
[----:B------:R-:W-:Y:S01]  /*4e30*/  MOV R4, RZ ;  /* 0x000000ff00047202 */ /* 0x000fe20000000f00 */
[----:B------:R-:W1:Y:S01]  /*4e40*/  LDCU UR6, c[0x0][0x3a4] ;  /* 0x00007480ff0677ac */ /* 0x000e620008000800 */
[----:B------:R-:W2:Y:S01]  /*4e50*/  LDCU.64 UR8, c[0x0][0x4d0] ;  /* 0x00009a00ff0877ac */ /* 0x000ea20008000a00 */
[----:B------:R-:W-:Y:S02]  /*4e60*/  UISETP.NE.AND UP0, UPT, UR38, 0x3, UPT ;  /* 0x000000032600788c */ /* 0x000fe4000bf05270 */
        /* <DEDUP_REMOVED lines=315> */
.L_x_117:
[----:B------:R-:W1:Y:S01]  /*6220*/  LDCU.64 UR6, c[0x0][0x5f0] ;  /* 0x0000be00ff0677ac */ /* 0x000e620008000a00 */
[----:B------:R-:W-:-:S04]  /*6230*/  UPRMT UR4, UR39, 0x9910, URZ ;  /* 0x0000991027047896 */ /* 0x000fc800080000ff */
[----:B------:R-:W-:Y:S01]  /*6240*/  UISETP.GT.AND UP0, UPT, UR4, 0x9, UPT ;  /* 0x000000090400788c */ /* 0x000fe2000bf04270 */
[----:B-12---:R-:W-:-:S05]  /*6250*/  IADD3 R2, P0, PT, R0, UR6, RZ ;  /* 0x0000000600027c10 */ /* 0x006fca000ff1e0ff */
        /* <DEDUP_REMOVED lines=15> */
.L_x_121:
[----:B------:R-:W2:Y:S02]  /*6350*/  LDG.E.U8 R2, desc[UR36][R2.64] ;  /* 0x0000002402027981 */ /* 0x000ea4000c1e1100 */
[----:B--2---:R-:W-:-:S04]  /*6360*/  I2FP.F32.U32 R0, R2 ;  /* 0x0000000200007245 */ /* 0x004fc80000201000 */
[----:B------:R-:W-:-:S04]  /*6370*/  F2FP.BF16.F32.PACK_AB R0, RZ, R0 ;  /* 0x00000000ff00723e */ /* 0x000fc800000010ff */
[----:B------:R-:W-:Y:S01]  /*6380*/  PRMT R19, R0, 0x7610, R19 ;  /* 0x0000761000137816 */ /* 0x000fe20000000013 */
[----:B------:R-:W-:Y:S06]  /*6390*/  BRA `(.L_x_123) ;  /* 0x0000000c00e07947 */ /* 0x000fec0003800000 */
.L_x_120:
        /* <DEDUP_REMOVED lines=11> */
.L_x_125:
[----:B------:R-:W2:Y:S02]  /*6450*/  LDG.E R2, desc[UR36][R2.64] ;  /* 0x0000002402027981 */ /* 0x000ea4000c1e1900 */
[----:B--2---:R-:W-:-:S04]  /*6460*/  I2FP.F32.S32 R0, R2 ;  /* 0x0000000200007245 */ /* 0x004fc80000201400 */
[----:B------:R-:W-:-:S04]  /*6470*/  F2FP.BF16.F32.PACK_AB R0, RZ, R0 ;  /* 0x00000000ff00723e */ /* 0x000fc800000010ff */
[----:B------:R-:W-:Y:S01]  /*6480*/  PRMT R19, R0, 0x7610, R19 ;  /* 0x0000761000137816 */ /* 0x000fe20000000013 */
[----:B------:R-:W-:Y:S06]  /*6490*/  BRA `(.L_x_123) ;  /* 0x0000000c00a07947 */ /* 0x000fec0003800000 */
.L_x_124:
[----:B------:R-:W2:Y:S02]  /*64a0*/  LDG.E.U16 R2, desc[UR36][R2.64] ;  /* 0x0000002402027981 */ /* 0x000ea4000c1e1500 */
[----:B--2---:R-:W0:Y:S02]  /*64b0*/  I2F.S16 R0, R2 ;  /* 0x0000000200007306 */ /* 0x004e240000101400 */
[----:B0-----:R-:W-:-:S04]  /*64c0*/  F2FP.BF16.F32.PACK_AB R0, RZ, R0 ;  /* 0x00000000ff00723e */ /* 0x001fc800000010ff */
[----:B------:R-:W-:Y:S01]  /*64d0*/  PRMT R19, R0, 0x7610, R19 ;  /* 0x0000761000137816 */ /* 0x000fe20000000013 */
[----:B------:R-:W-:Y:S06]  /*64e0*/  BRA `(.L_x_123) ;  /* 0x0000000c008c7947 */ /* 0x000fec0003800000 */
.L_x_119:
        /* <DEDUP_REMOVED lines=9> */
.L_x_127:
[----:B------:R-:W2:Y:S02]  /*6580*/  LDG.E.U16 R0, desc[UR36][R2.64] ;  /* 0x0000002402007981 */ /* 0x000ea4000c1e1500 */
[----:B--2---:R-:W-:-:S05]  /*6590*/  HADD2.F32 R0, -RZ, R0.H0_H0 ;  /* 0x20000000ff007230 */ /* 0x004fca0000004100 */
[----:B------:R-:W-:-:S04]  /*65a0*/  F2FP.BF16.F32.PACK_AB R0, RZ, R0 ;  /* 0x00000000ff00723e */ /* 0x000fc800000010ff */
[----:B------:R-:W-:Y:S01]  /*65b0*/  PRMT R19, R0, 0x7610, R19 ;  /* 0x0000761000137816 */ /* 0x000fe20000000013 */
[----:B------:R-:W-:Y:S06]  /*65c0*/  BRA `(.L_x_123) ;  /* 0x0000000c00547947 */ /* 0x000fec0003800000 */
.L_x_126:
        /* <DEDUP_REMOVED lines=9> */
.L_x_129:
[----:B------:R-:W2:Y:S02]  /*6660*/  LDG.E.U16 R2, desc[UR36][R2.64] ;  /* 0x0000002402027981 */ /* 0x000ea4000c1e1500 */
[----:B--2---:R-:W-:-:S05]  /*6670*/  HADD2.F32 R0, -RZ, R2.H0_H0 ;  /* 0x20000002ff007230 */ /* 0x004fca0000004100 */
[----:B------:R-:W-:-:S04]  /*6680*/  F2FP.BF16.F32.PACK_AB R0, RZ, R0 ;  /* 0x00000000ff00723e */ /* 0x000fc800000010ff */
[----:B------:R-:W-:Y:S01]  /*6690*/  PRMT R19, R0, 0x7610, R19 ;  /* 0x0000761000137816 */ /* 0x000fe20000000013 */
[----:B------:R-:W-:Y:S06]  /*66a0*/  BRA `(.L_x_123) ;  /* 0x0000000c001c7947 */ /* 0x000fec0003800000 */
.L_x_128:
        /* <DEDUP_REMOVED lines=13> */
.L_x_118:
        /* <DEDUP_REMOVED lines=14> */
.L_x_132:
        /* <DEDUP_REMOVED lines=13> */
.L_x_131:
[----:B------:R-:W-:-:S09]  /*6930*/  UISETP.NE.AND UP0, UPT, UR4, 0xf, UPT ;  /* 0x0000000f0400788c */ /* 0x000fd2000bf05270 */
[----:B------:R-:W-:Y:S05]  /*6940*/  BRA.U !UP0, `(.L_x_133) ;  /* 0x00000001089c7547 */ /* 0x000fea000b800000 */
[----:B------:R-:W-:-:S09]  /*6950*/  UISETP.NE.AND UP0, UPT, UR4, 0x17, UPT ;  /* 0x000000170400788c */ /* 0x000fd2000bf05270 */
[----:B------:R-:W-:Y:S05]  /*6960*/  BRA.U !UP0, `(.L_x_134) ;  /* 0x00000001085c7547 */ /* 0x000fea000b800000 */
[----:B------:R-:W-:-:S09]  /*6970*/  UISETP.NE.AND UP0, UPT, UR4, 0x18, UPT ;  /* 0x000000180400788c */ /* 0x000fd2000bf05270 */
[----:B------:R-:W-:Y:S05]  /*6980*/  BRA.U UP0, `(.L_x_122) ;  /* 0x0000000500f87547 */ /* 0x000fea000b800000 */
[----:B------:R-:W2:Y:S01]  /*6990*/  LDG.E.U8 R0, desc[UR36][R2.64] ;  /* 0x0000002402007981 */ /* 0x000ea2000c1e1100 */
[----:B------:R-:W-:Y:S01]  /*69a0*/  MOV R6, 0x1f ;  /* 0x0000001f00067802 */ /* 0x000fe20000000f00 */
[----:B--2---:R-:W-:-:S05]  /*69b0*/  IMAD.SHL.U32 R0, R0, 0x1000000, RZ ;  /* 0x0100000000007824 */ /* 0x004fca00078e00ff */
        /* <DEDUP_REMOVED lines=18> */
.L_x_134:
[----:B------:R-:W2:Y:S02]  /*6ae0*/  LDG.E.U8 R2, desc[UR36][R2.64] ;  /* 0x0000002402027981 */ /* 0x000ea4000c1e1100 */
[C---:B--2---:R-:W-:Y:S01]  /*6af0*/  SHF.L.U32 R0, R2.reuse, 0x19, RZ ;  /* 0x0000001902007819 */ /* 0x044fe200000006ff */
[----:B------:R-:W-:-:S03]  /*6b00*/  IMAD.SHL.U32 R5, R2, 0x100, RZ ;  /* 0x0000010002057824 */ /* 0x000fc600078e00ff */
[----:B------:R-:W-:-:S13]  /*6b10*/  ISETP.GE.U32.AND P0, PT, R0, 0x8000000, PT ;  /* 0x080000000000780c */ /* 0x000fda0003f06070 */
[C---:B------:R-:W-:Y:S02]  /*6b20*/  @!P0 LOP3.LUT R4, R5.reuse, 0x7f00, RZ, 0xc0, !PT ;  /* 0x00007f0005048812 */ /* 0x040fe400078ec0ff */
[----:B------:R-:W-:Y:S02]  /*6b30*/  @P0 LEA.HI R0, R0, 0x70000000, RZ, 0x1c ;  /* 0x7000000000000811 */ /* 0x000fe400078fe0ff */
[----:B------:R-:W-:Y:S02]  /*6b40*/  @!P0 LOP3.LUT R4, R4, 0x3f000000, RZ, 0xfc, !PT ;  /* 0x3f00000004048812 */ /* 0x000fe400078efcff */
[----:B------:R-:W-:Y:S01]  /*6b50*/  PRMT R5, R5, 0x9910, RZ ;  /* 0x0000991005057816 */ /* 0x000fe200000000ff */
[----:B------:R-:W-:Y:S02]  /*6b60*/  @P0 FMUL.FTZ R0, R0, 1.9259299443872358531e-34 ;  /* 0x0780000000000820 */ /* 0x000fe40000410000 */
[----:B------:R-:W-:-:S05]  /*6b70*/  @!P0 FADD.FTZ R0, R4, -0.5 ;  /* 0xbf00000004008421 */ /* 0x000fca0000010000 */
[----:B------:R-:W-:-:S04]  /*6b80*/  LOP3.LUT R0, R0, 0x80000000, R5, 0xf8, !PT ;  /* 0x8000000000007812 */ /* 0x000fc800078ef805 */
[----:B------:R-:W-:-:S04]  /*6b90*/  F2FP.BF16.F32.PACK_AB R0, RZ, R0 ;  /* 0x00000000ff00723e */ /* 0x000fc800000010ff */
[----:B------:R-:W-:Y:S01]  /*6ba0*/  PRMT R19, R0, 0x7610, R19 ;  /* 0x0000761000137816 */ /* 0x000fe20000000013 */
[----:B------:R-:W-:Y:S06]  /*6bb0*/  BRA `(.L_x_123) ;  /* 0x0000000400d87947 */ /* 0x000fec0003800000 */
.L_x_133:
[----:B------:R0:W5:Y:S01]  /*6bc0*/  LDG.E.U16 R19, desc[UR36][R2.64] ;  /* 0x0000002402137981 */ /* 0x000162000c1e1500 */
[----:B------:R-:W-:Y:S05]  /*6bd0*/  BRA `(.L_x_123) ;  /* 0x0000000400d07947 */ /* 0x000fea0003800000 */
.L_x_130:
        /* <DEDUP_REMOVED lines=13> */
.L_x_137:
        /* <DEDUP_REMOVED lines=21> */
.L_x_141:
[----:B------:R-:W-:Y:S05]  /*6e00*/  BSYNC.RECONVERGENT B1 ;  /* 0x0000000000017941 */ /* 0x000fea0003800200 */
.L_x_140:
[----:B------:R-:W-:Y:S02]  /*6e10*/  SHF.L.U32 R0, R0, 0x14, RZ ;  /* 0x0000001400007819 */ /* 0x000fe400000006ff */
[----:B------:R-:W-:-:S04]  /*6e20*/  LEA R2, R2, 0x3b800000, 0x17 ;  /* 0x3b80000002027811 */ /* 0x000fc800078eb8ff */
[----:B------:R-:W-:-:S07]  /*6e30*/  LOP3.LUT R0, R2, R0, R7, 0xfe, !PT ;  /* 0x0000000002007212 */ /* 0x000fce00078efe07 */
.L_x_139:
[----:B------:R-:W-:Y:S05]  /*6e40*/  BSYNC.RECONVERGENT B0 ;  /* 0x0000000000007941 */ /* 0x000fea0003800200 */
.L_x_138:
[----:B------:R-:W-:-:S04]  /*6e50*/  F2FP.BF16.F32.PACK_AB R0, RZ, R0 ;  /* 0x00000000ff00723e */ /* 0x000fc800000010ff */
[----:B------:R-:W-:Y:S01]  /*6e60*/  PRMT R19, R0, 0x7610, R19 ;  /* 0x0000761000137816 */ /* 0x000fe20000000013 */
[----:B------:R-:W-:Y:S06]  /*6e70*/  BRA `(.L_x_123) ;  /* 0x0000000400287947 */ /* 0x000fec0003800000 */
.L_x_136:
        /* <DEDUP_REMOVED lines=21> */
.L_x_145:
[----:B------:R-:W-:Y:S05]  /*6fd0*/  BSYNC.RECONVERGENT B1 ;  /* 0x0000000000017941 */ /* 0x000fea0003800200 */
.L_x_144:
[----:B------:R-:W-:Y:S01]  /*6fe0*/  IMAD.SHL.U32 R0, R0, 0x200000, RZ ;  /* 0x0020000000007824 */ /* 0x000fe200078e00ff */
[----:B------:R-:W-:-:S04]  /*6ff0*/  LEA R2, R2, 0x37800000, 0x17 ;  /* 0x3780000002027811 */ /* 0x000fc800078eb8ff */
[----:B------:R-:W-:-:S07]  /*7000*/  LOP3.LUT R0, R2, R0, R7, 0xfe, !PT ;  /* 0x0000000002007212 */ /* 0x000fce00078efe07 */
.L_x_143:
[----:B------:R-:W-:Y:S05]  /*7010*/  BSYNC.RECONVERGENT B0 ;  /* 0x0000000000007941 */ /* 0x000fea0003800200 */
.L_x_142:
[----:B------:R-:W-:-:S04]  /*7020*/  F2FP.BF16.F32.PACK_AB R0, RZ, R0 ;  /* 0x00000000ff00723e */ /* 0x000fc800000010ff */
[----:B------:R-:W-:Y:S01]  /*7030*/  PRMT R19, R0, 0x7610, R19 ;  /* 0x0000761000137816 */ /* 0x000fe20000000013 */
[----:B------:R-:W-:Y:S06]  /*7040*/  BRA `(.L_x_123) ;  /* 0x0000000000b47947 */ /* 0x000fec0003800000 */
.L_x_135:
[----:B------:R-:W-:-:S09]  /*7050*/  UISETP.NE.AND UP0, UPT, UR4, 0x1c, UPT ;  /* 0x0000001c0400788c */ /* 0x000fd2000bf05270 */
[----:B------:R-:W-:Y:S05]  /*7060*/  BRA.U !UP0, `(.L_x_146) ;  /* 0x00000001089c7547 */ /* 0x000fea000b800000 */
[----:B------:R-:W-:-:S09]  /*7070*/  UISETP.NE.AND UP0, UPT, UR4, 0x1d, UPT ;  /* 0x0000001d0400788c */ /* 0x000fd2000bf05270 */
[----:B------:R-:W-:Y:S05]  /*7080*/  BRA.U !UP0, `(.L_x_147) ;  /* 0x0000000108807547 */ /* 0x000fea000b800000 */
[----:B------:R-:W-:-:S09]  /*7090*/  UISETP.NE.AND UP0, UPT, UR4, 0x2c, UPT ;  /* 0x0000002c0400788c */ /* 0x000fd2000bf05270 */
[----:B------:R-:W-:Y:S05]  /*70a0*/  BRA.U UP0, `(.L_x_122) ;  /* 0x0000000100307547 */ /* 0x000fea000b800000 */
[----:B------:R-:W2:Y:S01]  /*70b0*/  LDG.E.U8 R2, desc[UR36][R2.64] ;  /* 0x0000002402027981 */ /* 0x000ea2000c1e1100 */
[----:B------:R-:W-:Y:S01]  /*70c0*/  BSSY.RECONVERGENT B0, `(.L_x_148) ;  /* 0x0000007000007945 */ /* 0x000fe20003800200 */
[----:B------:R-:W-:Y:S01]  /*70d0*/  HFMA2 R0, -RZ, RZ, 3.814697265625e-06, 0 ;  /* 0x00400000ff007431 */ /* 0x000fe200000001ff */
[----:B--2---:R-:W-:-:S13]  /*70e0*/  ISETP.NE.AND P0, PT, R2, RZ, PT ;  /* 0x000000ff0200720c */ /* 0x004fda0003f05270 */
[----:B------:R-:W-:Y:S05]  /*70f0*/  @!P0 BRA `(.L_x_149) ;  /* 0x00000000000c8947 */ /* 0x000fea0003800000 */
[----:B------:R-:W-:-:S13]  /*7100*/  ISETP.NE.AND P0, PT, R2, 0xff, PT ;  /* 0x000000ff0200780c */ /* 0x000fda0003f05270 */
[----:B------:R-:W-:Y:S02]  /*7110*/  @!P0 IMAD.MOV.U32 R0, RZ, RZ, 0x7f800001 ;  /* 0x7f800001ff008424 */ /* 0x000fe400078e00ff */
[----:B------:R-:W-:-:S07]  /*7120*/  @P0 IMAD.SHL.U32 R0, R2, 0x800000, RZ ;  /* 0x0080000002000824 */ /* 0x000fce00078e00ff */
.L_x_149:
[----:B------:R-:W-:Y:S05]  /*7130*/  BSYNC.RECONVERGENT B0 ;  /* 0x0000000000007941 */ /* 0x000fea0003800200 */
.L_x_148:
[----:B------:R-:W-:-:S04]  /*7140*/  F2FP.BF16.F32.PACK_AB R0, RZ, R0 ;  /* 0x00000000ff00723e */ /* 0x000fc800000010ff */
[----:B------:R-:W-:Y:S01]  /*7150*/  PRMT R19, R0, 0x7610, R19 ;  /* 0x0000761000137816 */ /* 0x000fe20000000013 */
[----:B------:R-:W-:Y:S06]  /*7160*/  BRA `(.L_x_123) ;  /* 0x00000000006c7947 */ /* 0x000fec0003800000 */
.L_x_122:
        /* <DEDUP_REMOVED lines=10> */
[----:B-1----:R-:W-:Y:S01]  /*7210*/  IMAD.U32 R6, RZ, RZ, UR6 ;  /* 0x00000006ff067e24 */ /* 0x002fe2000f8e00ff */
[----:B------:R-:W-:Y:S01]  /*7220*/  MOV R7, UR7 ;  /* 0x0000000700077c02 */ /* 0x000fe20008000f00 */
[----:B---3--:R-:W-:Y:S02]  /*7230*/  IMAD.U32 R10, RZ, RZ, UR8 ;  /* 0x00000008ff0a7e24 */ /* 0x008fe4000f8e00ff */
[----:B------:R-:W-:-:S07]  /*7240*/  IMAD.U32 R11, RZ, RZ, UR9 ;  /* 0x00000009ff0b7e24 */ /* 0x000fce000f8e00ff */
[----:B------:R-:W-:-:S07]  /*7250*/  LEPC R20, `(.L_x_150) ;  /* 0x000000001014794e */ /* 0x000fce0000000000 */
[----:B--2---:R-:W-:Y:S05]  /*7260*/  CALL.ABS.NOINC R2 ;  /* 0x0000000002007343 */ /* 0x004fea0003c00000 */
.L_x_150:
[----:B------:R-:W-:Y:S01]  /*7270*/  PRMT R19, RZ, 0x7610, R19 ;  /* 0x00007610ff137816 */ /* 0x000fe20000000013 */
[----:B------:R-:W-:Y:S06]  /*7280*/  BRA `(.L_x_123) ;  /* 0x0000000000247947 */ /* 0x000fec0003800000 */
.L_x_147:
[----:B------:R-:W2:Y:S02]  /*7290*/  LDG.E.64 R2, desc[UR36][R2.64] ;  /* 0x0000002402027981 */ /* 0x000ea4000c1e1b00 */
[----:B--2---:R-:W0:Y:S02]  /*72a0*/  I2F.U64 R0, R2 ;  /* 0x0000000200007312 */ /* 0x004e240000301000 */
[----:B0-----:R-:W-:-:S04]  /*72b0*/  F2FP.BF16.F32.PACK_AB R0, RZ, R0 ;  /* 0x00000000ff00723e */ /* 0x001fc800000010ff */
[----:B------:R-:W-:Y:S01]  /*72c0*/  PRMT R19, R0, 0x7610, R19 ;  /* 0x0000761000137816 */ /* 0x000fe20000000013 */
[----:B------:R-:W-:Y:S06]  /*72d0*/  BRA `(.L_x_123) ;  /* 0x0000000000107947 */ /* 0x000fec0003800000 */
.L_x_146:
[----:B------:R-:W2:Y:S02]  /*72e0*/  LDG.E R2, desc[UR36][R2.64] ;  /* 0x0000002402027981 */ /* 0x000ea4000c1e1900 */
[----:B--2---:R-:W-:-:S04]  /*72f0*/  I2FP.F32.U32 R0, R2 ;  /* 0x0000000200007245 */ /* 0x004fc80000201000 */
[----:B------:R-:W-:-:S04]  /*7300*/  F2FP.BF16.F32.PACK_AB R0, RZ, R0 ;  /* 0x00000000ff00723e */ /* 0x000fc800000010ff */
[----:B------:R-:W-:-:S07]  /*7310*/  PRMT R19, R0, 0x7610, R19 ;  /* 0x0000761000137816 */ /* 0x000fce0000000013 */
.L_x_123:
[----:B------:R-:W0:Y:S01]  /*7320*/  LDCU.64 UR6, c[0x0][0x5f8] ;  /* 0x0000bf00ff0677ac */ /* 0x000e220008000a00 */
[----:B------:R-:W-:-:S04]  /*7330*/  UPRMT UR4, UR42, 0x9910, URZ ;  /* 0x000099102a047896 */ /* 0x000fc800080000ff */
[----:B------:R-:W-:Y:S01]  /*7340*/  UISETP.GT.AND UP0, UPT, UR4, 0x9, UPT ;  /* 0x000000090400788c */ /* 0x000fe2000bf04270 */
[----:B0-----:R-:W-:-:S04]  /*7350*/  IADD3 R2, P0, PT, R18, UR6, RZ ;  /* 0x0000000612027c10 */ /* 0x001fc8000ff1e0ff */
[----:B------:R-:W-:-:S04]  /*7360*/  IADD3.X R3, PT, PT, RZ, UR7, RZ, P0, !PT ;  /* 0x00000007ff037c10 */ /* 0x000fc800087fe4ff */
        /* <DEDUP_REMOVED lines=13> */
.L_x_154:
[----:B------:R-:W2:Y:S02]  /*7440*/  LDG.E.U8 R2, desc[UR36][R2.64] ;  /* 0x0000002402027981 */ /* 0x000ea4000c1e1100 */
[----:B--2---:R-:W-:-:S04]  /*7450*/  I2FP.F32.U32 R0, R2 ;  /* 0x0000000200007245 */ /* 0x004fc80000201000 */
[----:B------:R-:W-:Y:S01]  /*7460*/  F2FP.BF16.F32.PACK_AB R0, RZ, R0 ;  /* 0x00000000ff00723e */ /* 0x000fe200000010ff */
[----:B------:R-:W-:Y:S06]  /*7470*/  BRA `(.L_x_156) ;  /* 0x0000000c00a47947 */ /* 0x000fec0003800000 */
.L_x_153:
        /* <DEDUP_REMOVED lines=10> */
.L_x_158:
[----:B------:R-:W2:Y:S02]  /*7520*/  LDG.E R2, desc[UR36][R2.64] ;  /* 0x0000002402027981 */ /* 0x000ea4000c1e1900 */
[----:B--2---:R-:W-:-:S04]  /*7530*/  I2FP.F32.S32 R0, R2 ;  /* 0x0000000200007245 */ /* 0x004fc80000201400 */
[----:B------:R-:W-:Y:S01]  /*7540*/  F2FP.BF16.F32.PACK_AB R0, RZ, R0 ;  /* 0x00000000ff00723e */ /* 0x000fe200000010ff */
[----:B------:R-:W-:Y:S06]  /*7550*/  BRA `(.L_x_156) ;  /* 0x0000000c006c7947 */ /* 0x000fec0003800000 */
.L_x_157:
[----:B------:R-:W2:Y:S02]  /*7560*/  LDG.E.U16 R2, desc[UR36][R2.64] ;  /* 0x0000002402027981 */ /* 0x000ea4000c1e1500 */
[----:B--2---:R-:W0:Y:S02]  /*7570*/  I2F.S16 R0, R2 ;  /* 0x0000000200007306 */ /* 0x004e240000101400 */
[----:B0-----:R-:W-:Y:S01]  /*7580*/  F2FP.BF16.F32.PACK_AB R0, RZ, R0 ;  /* 0x00000000ff00723e */ /* 0x001fe200000010ff */
[----:B------:R-:W-:Y:S06]  /*7590*/  BRA `(.L_x_156) ;  /* 0x0000000c005c7947 */ /* 0x000fec0003800000 */
.L_x_152:
        /* <DEDUP_REMOVED lines=9> */
.L_x_160:
[----:B------:R-:W2:Y:S02]  /*7630*/  LDG.E.U16 R0, desc[UR36][R2.64] ;  /* 0x0000002402007981 */ /* 0x000ea4000c1e1500 */
[----:B--2---:R-:W-:-:S05]  /*7640*/  HADD2.F32 R0, -RZ, R0.H0_H0 ;  /* 0x20000000ff007230 */ /* 0x004fca0000004100 */
[----:B------:R-:W-:Y:S01]  /*7650*/  F2FP.BF16.F32.PACK_AB R0, RZ, R0 ;  /* 0x00000000ff00723e */ /* 0x000fe200000010ff */
[----:B------:R-:W-:Y:S06]  /*7660*/  BRA `(.L_x_156) ;  /* 0x0000000c00287947 */ /* 0x000fec0003800000 */
.L_x_159:
        /* <DEDUP_REMOVED lines=9> */
.L_x_162:
[----:B------:R-:W2:Y:S02]  /*7700*/  LDG.E.U16 R2, desc[UR36][R2.64] ;  /* 0x0000002402027981 */ /* 0x000ea4000c1e1500 */
[----:B--2---:R-:W-:-:S05]  /*7710*/  HADD2.F32 R0, -RZ, R2.H0_H0 ;  /* 0x20000002ff007230 */ /* 0x004fca0000004100 */
[----:B------:R-:W-:Y:S01]  /*7720*/  F2FP.BF16.F32.PACK_AB R0, RZ, R0 ;  /* 0x00000000ff00723e */ /* 0x000fe200000010ff */
[----:B------:R-:W-:Y:S06]  /*7730*/  BRA `(.L_x_156) ;  /* 0x0000000800f47947 */ /* 0x000fec0003800000 */
.L_x_161:
        /* <DEDUP_REMOVED lines=12> */
.L_x_151:
        /* <DEDUP_REMOVED lines=13> */
.L_x_165:
        /* <DEDUP_REMOVED lines=12> */
.L_x_164:
        /* <DEDUP_REMOVED lines=16> */
[C---:B------:R-:W-:Y:S02]  /*7a90*/  SHF.L.U32 R6, R4.reuse, R5, RZ ;  /* 0x0000000504067219 */ /* 0x040fe400000006ff */
[----:B------:R-:W-:Y:S02]  /*7aa0*/  IADD3 R5, PT, PT, R4, 0x1000000, RZ ;  /* 0x0100000004057810 */ /* 0x000fe40007ffe0ff */
        /* <DEDUP_REMOVED lines=9> */
.L_x_167:
[----:B------:R-:W2:Y:S02]  /*7b40*/  LDG.E.U8 R2, desc[UR36][R2.64] ;  /* 0x0000002402027981 */ /* 0x000ea4000c1e1100 */
[C---:B--2---:R-:W-:Y:S02]  /*7b50*/  IMAD.SHL.U32 R0, R2.reuse, 0x2000000, RZ ;  /* 0x0200000002007824 */ /* 0x044fe400078e00ff */
        /* <DEDUP_REMOVED lines=9> */
[----:B------:R-:W-:Y:S01]  /*7bf0*/  F2FP.BF16.F32.PACK_AB R0, RZ, R0 ;  /* 0x00000000ff00723e */ /* 0x000fe200000010ff */
[----:B------:R-:W-:Y:S06]  /*7c00*/  BRA `(.L_x_156) ;  /* 0x0000000400c07947 */ /* 0x000fec0003800000 */
.L_x_166:
[----:B------:R0:W5:Y:S01]  /*7c10*/  LDG.E.U16 R0, desc[UR36][R2.64] ;  /* 0x0000002402007981 */ /* 0x000162000c1e1500 */
[----:B------:R-:W-:Y:S05]  /*7c20*/  BRA `(.L_x_156) ;  /* 0x0000000400b87947 */ /* 0x000fea0003800000 */
.L_x_163:
        /* <DEDUP_REMOVED lines=12> */
.L_x_170:
        /* <DEDUP_REMOVED lines=11> */
[----:B------:R-:W-:-:S04]  /*7da0*/  SHF.R.U32.HI R0, RZ, 0x7, R3 ;  /* 0x00000007ff007819 */ /* 0x000fc80000011603 */
[----:B------:R-:W-:Y:S02]  /*7db0*/  SHF.L.U32 R7, R0, 0x1f, RZ ;  /* 0x0000001f00077819 */ /* 0x000fe400000006ff */
        /* <DEDUP_REMOVED lines=8> */
.L_x_174:
[----:B------:R-:W-:Y:S05]  /*7e40*/  BSYNC.RECONVERGENT B1 ;  /* 0x0000000000017941 */ /* 0x000fea0003800200 */
.L_x_173:
[----:B------:R-:W-:Y:S01]  /*7e50*/  IMAD.SHL.U32 R0, R0, 0x100000, RZ ;  /* 0x0010000000007824 */ /* 0x000fe200078e00ff */
[----:B------:R-:W-:-:S04]  /*7e60*/  LEA R2, R2, 0x3b800000, 0x17 ;  /* 0x3b80000002027811 */ /* 0x000fc800078eb8ff */
[----:B------:R-:W-:-:S07]  /*7e70*/  LOP3.LUT R0, R2, R0, R7, 0xfe, !PT ;  /* 0x0000000002007212 */ /* 0x000fce00078efe07 */
.L_x_172:
[----:B------:R-:W-:Y:S05]  /*7e80*/  BSYNC.RECONVERGENT B0 ;  /* 0x0000000000007941 */ /* 0x000fea0003800200 */
.L_x_171:
[----:B------:R-:W-:Y:S01]  /*7e90*/  F2FP.BF16.F32.PACK_AB R0, RZ, R0 ;  /* 0x00000000ff00723e */ /* 0x000fe200000010ff */
[----:B------:R-:W-:Y:S06]  /*7ea0*/  BRA `(.L_x_156) ;  /* 0x0000000400187947 */ /* 0x000fec0003800000 */
.L_x_169:
        /* <DEDUP_REMOVED lines=21> */
.L_x_178:
[----:B------:R-:W-:Y:S05]  /*8000*/  BSYNC.RECONVERGENT B1 ;  /* 0x0000000000017941 */ /* 0x000fea0003800200 */
.L_x_177:
[----:B------:R-:W-:Y:S01]  /*8010*/  IMAD.SHL.U32 R0, R0, 0x200000, RZ ;  /* 0x0020000000007824 */ /* 0x000fe200078e00ff */
[----:B------:R-:W-:-:S04]  /*8020*/  LEA R2, R2, 0x37800000, 0x17 ;  /* 0x3780000002027811 */ /* 0x000fc800078eb8ff */
[----:B------:R-:W-:-:S07]  /*8030*/  LOP3.LUT R0, R2, R0, R7, 0xfe, !PT ;  /* 0x0000000002007212 */ /* 0x000fce00078efe07 */
.L_x_176:
[----:B------:R-:W-:Y:S05]  /*8040*/  BSYNC.RECONVERGENT B0 ;  /* 0x0000000000007941 */ /* 0x000fea0003800200 */
.L_x_175:
[----:B------:R-:W-:Y:S01]  /*8050*/  F2FP.BF16.F32.PACK_AB R0, RZ, R0 ;  /* 0x00000000ff00723e */ /* 0x000fe200000010ff */
[----:B------:R-:W-:Y:S06]  /*8060*/  BRA `(.L_x_156) ;  /* 0x0000000000a87947 */ /* 0x000fec0003800000 */
.L_x_168:
        /* <DEDUP_REMOVED lines=14> */
.L_x_182:
[----:B------:R-:W-:Y:S05]  /*8150*/  BSYNC.RECONVERGENT B0 ;  /* 0x0000000000007941 */ /* 0x000fea0003800200 */
.L_x_181:
[----:B------:R-:W-:Y:S01]  /*8160*/  F2FP.BF16.F32.PACK_AB R0, RZ, R0 ;  /* 0x00000000ff00723e */ /* 0x000fe200000010ff */
[----:B------:R-:W-:Y:S06]  /*8170*/  BRA `(.L_x_156) ;  /* 0x0000000000647947 */ /* 0x000fec0003800000 */
.L_x_155:
        /* <DEDUP_REMOVED lines=15> */
[----:B--2--5:R-:W-:Y:S05]  /*8270*/  CALL.ABS.NOINC R2 ;  /* 0x0000000002007343 */ /* 0x024fea0003c00000 */
.L_x_183:
[----:B------:R-:W-:Y:S01]  /*8280*/  PRMT R0, RZ, 0x7610, R0 ;  /* 0x00007610ff007816 */ /* 0x000fe20000000000 */
[----:B------:R-:W-:Y:S06]  /*8290*/  BRA `(.L_x_156) ;  /* 0x00000000001c7947 */ /* 0x000fec0003800000 */
.L_x_180:
[----:B------:R-:W2:Y:S02]  /*82a0*/  LDG.E.64 R2, desc[UR36][R2.64] ;  /* 0x0000002402027981 */ /* 0x000ea4000c1e1b00 */
[----:B--2---:R-:W0:Y:S02]  /*82b0*/  I2F.U64 R0, R2 ;  /* 0x0000000200007312 */ /* 0x004e240000301000 */
[----:B0-----:R-:W-:Y:S01]  /*82c0*/  F2FP.BF16.F32.PACK_AB R0, RZ, R0 ;  /* 0x00000000ff00723e */ /* 0x001fe200000010ff */
[----:B------:R-:W-:Y:S06]  /*82d0*/  BRA `(.L_x_156) ;  /* 0x00000000000c7947 */ /* 0x000fec0003800000 */
.L_x_179:
[----:B------:R-:W2:Y:S02]  /*82e0*/  LDG.E R2, desc[UR36][R2.64] ;  /* 0x0000002402027981 */ /* 0x000ea4000c1e1900 */
[----:B--2---:R-:W-:-:S04]  /*82f0*/  I2FP.F32.U32 R0, R2 ;  /* 0x0000000200007245 */ /* 0x004fc80000201000 */
[----:B------:R-:W-:-:S07]  /*8300*/  F2FP.BF16.F32.PACK_AB R0, RZ, R0 ;  /* 0x00000000ff00723e */ /* 0x000fce00000010ff */
.L_x_156:
        /* <DEDUP_REMOVED lines=18> */
[----:B------:R-:W-:-:S13]  /*8430*/  ISETP.GT.U32.AND P0, PT, R3, -0x80000000, PT ;  /* 0x800000000300780c */ /* 0x000fda0003f04070 */
[----:B------:R-:W-:Y:S05]  /*8440*/  @P0 BRA `(.L_x_189) ;  /* 0x0000000000240947 */ /* 0x000fea0003800000 */
[----:B------:R-:W-:Y:S01]  /*8450*/  FADD.FTZ R2, |R4|, |R4| ;  /* 0x4000000404027221 */ /* 0x000fe20000010200 */
[----:B------:R-:W-:-:S04]  /*8460*/  FADD.FTZ R5, R5, 1 ;  /* 0x3f80000005057421 */ /* 0x000fc80000010000 */
[----:B------:R-:W-:-:S13]  /*8470*/  FSETP.GE.FTZ.AND P0, PT, R3, R2, PT ;  /* 0x000000020300720b */ /* 0x000fda0003f16000 */
[----:B------:R-:W-:Y:S05]  /*8480*/  @!P0 BRA `(.L_x_188) ;  /* 0x0000000000208947 */ /* 0x000fea0003800000 */
[----:B------:R-:W-:Y:S01]  /*8490*/  FFMA.FTZ R2, |R4|, -3, R3 ;  /* 0xc040000004027823 */ /* 0x000fe20000010203 */
[----:B------:R-:W-:-:S04]  /*84a0*/  FADD.FTZ R5, R5, 1 ;  /* 0x3f80000005057421 */ /* 0x000fc80000010000 */
[----:B------:R-:W-:-:S13]  /*84b0*/  FSETP.GE.FTZ.AND P0, PT, R2, RZ, PT ;  /* 0x000000ff0200720b */ /* 0x000fda0003f16000 */
[----:B------:R-:W-:Y:S01]  /*84c0*/  @P0 FADD.FTZ R5, R5, 1 ;  /* 0x3f80000005050421 */ /* 0x000fe20000010000 */
[----:B------:R-:W-:Y:S06]  /*84d0*/  BRA `(.L_x_188) ;  /* 0x00000000000c7947 */ /* 0x000fec0003800000 */
.L_x_189:
[----:B------:R-:W-:Y:S01]  /*84e0*/  FSETP.GEU.FTZ.AND P0, PT, R3, -R7, PT ;  /* 0x800000070300720b */ /* 0x000fe20003f1e000 */
[----:B------:R-:W-:-:S12]  /*84f0*/  FADD.FTZ R5, R5, -1 ;  /* 0xbf80000005057421 */ /* 0x000fd80000010000 */
[----:B------:R-:W-:-:S07]  /*8500*/  @!P0 FADD.FTZ R5, R5, -1 ;  /* 0xbf80000005058421 */ /* 0x000fce0000010000 */
.L_x_188:
[----:B------:R-:W-:Y:S05]  /*8510*/  BSYNC.RECONVERGENT B1 ;  /* 0x0000000000017941 */ /* 0x000fea0003800200 */
.L_x_187:
[----:B------:R-:W-:Y:S01]  /*8520*/  FFMA.FTZ R0, -R7, R5, R0 ;  /* 0x0000000507007223 */ /* 0x000fe20000010100 */
[----:B------:R-:W-:Y:S06]  /*8530*/  BRA `(.L_x_185) ;  /* 0x0000000000787947 */ /* 0x000fec0003800000 */
.L_x_186:
        /* <DEDUP_REMOVED lines=14> */
.L_x_192:
[----:B------:R-:W-:-:S05]  /*8620*/  VIMNMX.U32 R2, PT, PT, R3, 0xb800000, PT ;  /* 0x0b80000003027848 */ /* 0x000fca0003fe0000 */
[----:B------:R-:W-:Y:S02]  /*8630*/  IMAD.IADD R0, R2, 0x1, R0 ;  /* 0x0000000102007824 */ /* 0x000fe400078e0200 */
[----:B------:R-:W-:Y:S02]  /*8640*/  IMAD.IADD R3, R3, 0x1, -R2 ;  /* 0x0000000103037824 */ /* 0x000fe400078e0a02 */
[----:B-1----:R-:W-:-:S03]  /*8650*/  FMUL.FTZ R5, R8, R0 ;  /* 0x0000000008057220 */ /* 0x002fc60000410000 */
[----:B------:R-:W-:Y:S01]  /*8660*/  ISETP.NE.AND P1, PT, R3, RZ, PT ;  /* 0x000000ff0300720c */ /* 0x000fe20003f25270 */
        /* <DEDUP_REMOVED lines=8> */
.L_x_191:
[----:B------:R-:W-:Y:S05]  /*86f0*/  BSYNC.RECONVERGENT B1 ;  /* 0x0000000000017941 */ /* 0x000fea0003800200 */
.L_x_190:
[----:B------:R-:W-:-:S04]  /*8700*/  FMUL.FTZ R3, R0, 1.1920928955078125e-07 ;  /* 0x3400000000037820 */ /* 0x000fc80000410000 */
[----:B------:R-:W-:-:S07]  /*8710*/  FMUL.FTZ R0, R6, R3 ;  /* 0x0000000306007220 */ /* 0x000fce0000410000 */
.L_x_185:
[----:B------:R-:W-:Y:S05]  /*8720*/  BSYNC.RECONVERGENT B0 ;  /* 0x0000000000007941 */ /* 0x000fea0003800200 */
.L_x_184:
[----:B------:R-:W0:Y:S01]  /*8730*/  LDCU.64 UR6, c[0x0][0x5e8] ;  /* 0x0000bd00ff0677ac */ /* 0x000e220008000a00 */
[C---:B------:R-:W-:Y:S02]  /*8740*/  FSETP.NAN.FTZ.AND P0, PT, |R0|.reuse, |R0|, PT ;  /* 0x400000000000720b */ /* 0x040fe40003f18200 */
[----:B------:R-:W-:Y:S01]  /*8750*/  LOP3.LUT R19, R0, 0x80000000, R19, 0xb8, !PT ;  /* 0x8000000000137812 */ /* 0x000fe200078eb813 */
[----:B------:R-:W-:-:S03]  /*8760*/  UPRMT UR4, UR43, 0x9910, URZ ;  /* 0x000099102b047896 */ /* 0x000fc600080000ff */
[----:B------:R-:W-:Y:S01]  /*8770*/  FSEL R19, R0, R19, P0 ;  /* 0x0000001300137208 */ /* 0x000fe20000000000 */
[----:B------:R-:W-:-:S05]  /*8780*/  UISETP.GT.AND UP0, UPT, UR4, 0x9, UPT ;  /* 0x000000090400788c */ /* 0x000fca000bf04270 */
[----:B------:R-:W1:Y:S01]  /*8790*/  F2F.BF16.F32 R19, R19 ;  /* 0x0000001300137304 */ /* 0x000e620000202000 */
[----:B0-----:R-:W-:-:S04]  /*87a0*/  IADD3 R2, P0, PT, R16, UR6, RZ ;  /* 0x0000000610027c10 */ /* 0x001fc8000ff1e0ff */
[----:B------:R-:W-:Y:S01]  /*87b0*/  IADD3.X R3, PT, PT, RZ, UR7, RZ, P0, !PT ;  /* 0x00000007ff037c10 */ /* 0x000fe200087fe4ff */
[----:B------:R-:W-:Y:S08]  /*87c0*/  BRA.U UP0, `(.L_x_193) ;  /* 0x00000005000c7547 */ /* 0x000ff0000b800000 */
        /* <DEDUP_REMOVED lines=12> */
.L_x_196:
[----:B-1----:R-:W-:-:S06]  /*8890*/  IMAD.U32 R5, R19, 0x10000, RZ ;  /* 0x0001000013057824 */ /* 0x002fcc00078e00ff */
[----:B------:R-:W0:Y:S02]  /*88a0*/  F2I.S64.TRUNC R4, R5 ;  /* 0x0000000500047311 */ /* 0x000e24000020d900 */
[----:B0-----:R0:W-:Y:S01]  /*88b0*/  STG.E.U8 desc[UR36][R2.64], R4 ;  /* 0x0000000402007986 */ /* 0x0011e2000c101124 */
[----:B------:R-:W-:Y:S05]  /*88c0*/  BRA `(.L_x_198) ;  /* 0x0000000c006c7947 */ /* 0x000fea0003800000 */
.L_x_195:
        /* <DEDUP_REMOVED lines=10> */
.L_x_200:
[----:B-1----:R-:W-:-:S06]  /*8970*/  IMAD.U32 R19, R19, 0x10000, RZ ;  /* 0x0001000013137824 */ /* 0x002fcc00078e00ff */
[----:B------:R-:W0:Y:S02]  /*8980*/  F2I.FTZ.TRUNC.NTZ R19, R19 ;  /* 0x0000001300137305 */ /* 0x000e24000021f100 */
[----:B0-----:R0:W-:Y:S01]  /*8990*/  STG.E desc[UR36][R2.64], R19 ;  /* 0x0000001302007986 */ /* 0x0011e2000c101924 */
[----:B------:R-:W-:Y:S05]  /*89a0*/  BRA `(.L_x_198) ;  /* 0x0000000c00347947 */ /* 0x000fea0003800000 */
.L_x_199:
[----:B-1----:R-:W-:-:S06]  /*89b0*/  IMAD.U32 R19, R19, 0x10000, RZ ;  /* 0x0001000013137824 */ /* 0x002fcc00078e00ff */
[----:B------:R-:W0:Y:S02]  /*89c0*/  F2I.FTZ.TRUNC.NTZ R19, R19 ;  /* 0x0000001300137305 */ /* 0x000e24000021f100 */
[----:B0-----:R0:W-:Y:S01]  /*89d0*/  STG.E.U16 desc[UR36][R2.64], R19 ;  /* 0x0000001302007986 */ /* 0x0011e2000c101524 */
[----:B------:R-:W-:Y:S05]  /*89e0*/  BRA `(.L_x_198) ;  /* 0x0000000c00247947 */ /* 0x000fea0003800000 */
.L_x_194:
[----:B------:R-:W-:-:S09]  /*89f0*/  UISETP.GT.AND UP0, UPT, UR4, 0x6, UPT ;  /* 0x000000060400788c */ /* 0x000fd2000bf04270 */
[----:B------:R-:W-:Y:S05]  /*8a00*/  BRA.U UP0, `(.L_x_201) ;  /* 0x00000001002c7547 */ /* 0x000fea000b800000 */
[----:B------:R-:W-:-:S09]  /*8a10*/  UISETP.NE.AND UP0, UPT, UR4, 0x5, UPT ;  /* 0x000000050400788c */ /* 0x000fd2000bf05270 */
[----:B------:R-:W-:Y:S05]  /*8a20*/  BRA.U !UP0, `(.L_x_202) ;  /* 0x0000000108147547 */ /* 0x000fea000b800000 */
[----:B------:R-:W-:-:S09]  /*8a30*/  UISETP.NE.AND UP0, UPT, UR4, 0x6, UPT ;  /* 0x000000060400788c */ /* 0x000fd2000bf05270 */
[----:B------:R-:W-:Y:S05]  /*8a40*/  BRA.U UP0, `(.L_x_197) ;  /* 0x0000000900307547 */ /* 0x000fea000b800000 */
[----:B-1----:R-:W-:-:S05]  /*8a50*/  SHF.L.U32 R19, R19, 0x10, RZ ;  /* 0x0000001013137819 */ /* 0x002fca00000006ff */
[----:B------:R0:W-:Y:S01]  /*8a60*/  STG.E desc[UR36][R2.64], R19 ;  /* 0x0000001302007986 */ /* 0x0001e2000c101924 */
[----:B------:R-:W-:Y:S05]  /*8a70*/  BRA `(.L_x_198) ;  /* 0x0000000c00007947 */ /* 0x000fea0003800000 */
.L_x_202:
[----:B-1----:R-:W-:-:S05]  /*8a80*/  IMAD.U32 R0, R19, 0x10000, RZ ;  /* 0x0001000013007824 */ /* 0x002fca00078e00ff */
[----:B------:R-:W-:-:S05]  /*8a90*/  F2FP.F16.F32.PACK_AB R0, RZ, R0 ;  /* 0x00000000ff00723e */ /* 0x000fca00000000ff */
[----:B------:R0:W-:Y:S01]  /*8aa0*/  STG.E.U16 desc[UR36][R2.64], R0 ;  /* 0x0000000002007986 */ /* 0x0001e2000c101524 */
[----:B------:R-:W-:Y:S05]  /*8ab0*/  BRA `(.L_x_198) ;  /* 0x0000000800f07947 */ /* 0x000fea0003800000 */
.L_x_201:
        /* <DEDUP_REMOVED lines=10> */
.L_x_204:
[----:B-1----:R-:W-:-:S05]  /*8b60*/  IMAD.U32 R19, R19, 0x10000, RZ ;  /* 0x0001000013137824 */ /* 0x002fca00078e00ff */
[----:B------:R-:W-:-:S04]  /*8b70*/  F2FP.F16.F32.PACK_AB R5, RZ, R19 ;  /* 0x00000013ff05723e */ /* 0x000fc800000000ff */
[----:B------:R-:W-:-:S05]  /*8b80*/  PRMT R5, R5, 0x5410, RZ ;  /* 0x0000541005057816 */ /* 0x000fca00000000ff */
[----:B------:R0:W-:Y:S01]  /*8b90*/  STG.E desc[UR36][R2.64], R5 ;  /* 0x0000000502007986 */ /* 0x0001e2000c101924 */
[----:B------:R-:W-:Y:S05]  /*8ba0*/  BRA `(.L_x_198) ;  /* 0x0000000800b47947 */ /* 0x000fea0003800000 */
.L_x_203:
[----:B-1----:R-:W-:-:S04]  /*8bb0*/  IMAD.U32 R4, R19, 0x10000, RZ ;  /* 0x0001000013047824 */ /* 0x002fc800078e00ff */
[----:B------:R-:W-:-:S06]  /*8bc0*/  FMUL.FTZ R4, R4, 1 ;  /* 0x3f80000004047820 */ /* 0x000fcc0000410000 */
[----:B------:R-:W0:Y:S02]  /*8bd0*/  F2F.F64.F32 R4, R4 ;  /* 0x0000000400047310 */ /* 0x000e240000201800 */
[----:B0-----:R0:W-:Y:S01]  /*8be0*/  STG.E.64 desc[UR36][R2.64], R4 ;  /* 0x0000000402007986 */ /* 0x0011e2000c101b24 */
[----:B------:R-:W-:Y:S05]  /*8bf0*/  BRA `(.L_x_198) ;  /* 0x0000000800a07947 */ /* 0x000fea0003800000 */
.L_x_193:
[----:B------:R-:W-:-:S09]  /*8c00*/  UISETP.GT.AND UP0, UPT, UR4, 0x18, UPT ;  /* 0x000000180400788c */ /* 0x000fd2000bf04270 */
[----:B------:R-:W-:Y:S05]  /*8c10*/  BRA.U !UP0, `(.L_x_205) ;  /* 0x0000000508607547 */ /* 0x000fea000b800000 */
        /* <DEDUP_REMOVED lines=8> */
[----:B-1----:R-:W-:-:S06]  /*8ca0*/  SHF.L.U32 R5, R19, 0x10, RZ ;  /* 0x0000001013057819 */ /* 0x002fcc00000006ff */
[----:B------:R-:W0:Y:S02]  /*8cb0*/  F2I.FTZ.U32.TRUNC.NTZ R5, R5 ;  /* 0x0000000500057305 */ /* 0x000e24000021f000 */
[----:B0-----:R0:W-:Y:S01]  /*8cc0*/  STG.E.U16 desc[UR36][R2.64], R5 ;  /* 0x0000000502007986 */ /* 0x0011e2000c101524 */
[----:B------:R-:W-:Y:S05]  /*8cd0*/  BRA `(.L_x_198) ;  /* 0x0000000800687947 */ /* 0x000fea0003800000 */
.L_x_208:
[----:B-1----:R-:W-:Y:S01]  /*8ce0*/  IMAD.U32 R5, R19, 0x10000, RZ ;  /* 0x0001000013057824 */ /* 0x002fe200078e00ff */
[----:B------:R-:W-:Y:S01]  /*8cf0*/  BSSY.RECONVERGENT B0, `(.L_x_209) ;  /* 0x0000013000007945 */ /* 0x000fe20003800200 */
[----:B------:R-:W-:-:S03]  /*8d00*/  IMAD.MOV.U32 R0, RZ, RZ, 0x80 ;  /* 0x00000080ff007424 */ /* 0x000fc600078e00ff */
[----:B------:R-:W-:-:S04]  /*8d10*/  LOP3.LUT R4, R5, 0x7fffffff, RZ, 0xc0, !PT ;  /* 0x7fffffff05047812 */ /* 0x000fc800078ec0ff */
[----:B------:R-:W-:-:S13]  /*8d20*/  ISETP.GT.U32.AND P0, PT, R4, 0x437fffff, PT ;  /* 0x437fffff0400780c */ /* 0x000fda0003f04070 */
[----:B------:R-:W-:Y:S05]  /*8d30*/  @P0 BRA `(.L_x_210) ;  /* 0x0000000000380947 */ /* 0x000fea0003800000 */
[----:B------:R-:W-:-:S13]  /*8d40*/  ISETP.GE.U32.AND P0, PT, R4, 0x3c000000, PT ;  /* 0x3c0000000400780c */ /* 0x000fda0003f06070 */
[----:B------:R-:W-:-:S04]  /*8d50*/  @P0 SHF.R.U32.HI R0, RZ, 0x14, R5 ;  /* 0x00000014ff000819 */ /* 0x000fc80000011605 */
[----:B------:R-:W-:-:S04]  /*8d60*/  @P0 LOP3.LUT R0, R0, 0x1, RZ, 0xc0, !PT ;  /* 0x0000000100000812 */ /* 0x000fc800078ec0ff */
[----:B------:R-:W-:-:S04]  /*8d70*/  @P0 IADD3 R0, PT, PT, R5, 0x487ffff, R0 ;  /* 0x0487ffff05000810 */ /* 0x000fc80007ffe000 */
[----:B------:R-:W-:-:S04]  /*8d80*/  @P0 SHF.R.U32.HI R0, RZ, 0x14, R0 ;  /* 0x00000014ff000819 */ /* 0x000fc80000011600 */
[----:B------:R-:W-:Y:S01]  /*8d90*/  @P0 LOP3.LUT R0, R0, 0xff, RZ, 0xc0, !PT ;  /* 0x000000ff00000812 */ /* 0x000fe200078ec0ff */
[----:B------:R-:W-:Y:S06]  /*8da0*/  @P0 BRA `(.L_x_211) ;  /* 0x0000000000140947 */ /* 0x000fec0003800000 */
[----:B------:R-:W-:-:S05]  /*8db0*/  FADD.FTZ R0, R4, 8192 ;  /* 0x4600000004007421 */ /* 0x000fca0000010000 */
[----:B------:R-:W-:Y:S02]  /*8dc0*/  LOP3.LUT P0, R4, R0, 0xff, RZ, 0xc0, !PT ;  /* 0x000000ff00047812 */ /* 0x000fe4000780c0ff */
[----:B------:R-:W-:-:S11]  /*8dd0*/  PRMT R0, RZ, 0x7610, R0 ;  /* 0x00007610ff007816 */ /* 0x000fd60000000000 */
[----:B------:R-:W-:Y:S05]  /*8de0*/  @!P0 BRA `(.L_x_210) ;  /* 0x00000000000c8947 */ /* 0x000fea0003800000 */
[----:B------:R-:W-:-:S07]  /*8df0*/  IMAD.MOV.U32 R0, RZ, RZ, R4 ;  /* 0x000000ffff007224 */ /* 0x000fce00078e0004 */
.L_x_211:
[----:B------:R-:W-:-:S04]  /*8e00*/  SHF.R.U32.HI R5, RZ, 0x18, R5 ;  /* 0x00000018ff057819 */ /* 0x000fc80000011605 */
[----:B------:R-:W-:-:S07]  /*8e10*/  LOP3.LUT R0, R0, 0x80, R5, 0xf8, !PT ;  /* 0x0000008000007812 */ /* 0x000fce00078ef805 */
.L_x_210:
[----:B------:R-:W-:Y:S05]  /*8e20*/  BSYNC.RECONVERGENT B0 ;  /* 0x0000000000007941 */ /* 0x000fea0003800200 */
.L_x_209:
[----:B------:R0:W-:Y:S01]  /*8e30*/  STG.E.U8 desc[UR36][R2.64], R0 ;  /* 0x0000000002007986 */ /* 0x0001e2000c101124 */
[----:B------:R-:W-:Y:S05]  /*8e40*/  BRA `(.L_x_198) ;  /* 0x00000008000c7947 */ /* 0x000fea0003800000 */
.L_x_207:
        /* <DEDUP_REMOVED lines=17> */
[----:B------:R-:W-:-:S07]  /*8f60*/  MOV R0, R4 ;  /* 0x0000000400007202 */ /* 0x000fce0000000f00 */
.L_x_214:
[----:B------:R-:W-:-:S04]  /*8f70*/  SHF.R.U32.HI R5, RZ, 0x18, R5 ;  /* 0x00000018ff057819 */ /* 0x000fc80000011605 */
[----:B------:R-:W-:-:S07]  /*8f80*/  LOP3.LUT R0, R0, 0x80, R5, 0xf8, !PT ;  /* 0x0000008000007812 */ /* 0x000fce00078ef805 */
.L_x_213:
[----:B------:R-:W-:Y:S05]  /*8f90*/  BSYNC.RECONVERGENT B0 ;  /* 0x0000000000007941 */ /* 0x000fea0003800200 */
.L_x_212:
[----:B------:R0:W-:Y:S01]  /*8fa0*/  STG.E.U8 desc[UR36][R2.64], R0 ;  /* 0x0000000002007986 */ /* 0x0001e2000c101124 */
[----:B------:R-:W-:Y:S05]  /*8fb0*/  BRA `(.L_x_198) ;  /* 0x0000000400b07947 */ /* 0x000fea0003800000 */
.L_x_206:
[----:B------:R-:W-:-:S09]  /*8fc0*/  UISETP.NE.AND UP0, UPT, UR4, 0x1c, UPT ;  /* 0x0000001c0400788c */ /* 0x000fd2000bf05270 */
[----:B------:R-:W-:Y:S05]  /*8fd0*/  BRA.U !UP0, `(.L_x_215) ;  /* 0x0000000108607547 */ /* 0x000fea000b800000 */
[----:B------:R-:W-:-:S09]  /*8fe0*/  UISETP.NE.AND UP0, UPT, UR4, 0x1d, UPT ;  /* 0x0000001d0400788c */ /* 0x000fd2000bf05270 */
[----:B------:R-:W-:Y:S05]  /*8ff0*/  BRA.U !UP0, `(.L_x_216) ;  /* 0x0000000108487547 */ /* 0x000fea000b800000 */
[----:B------:R-:W-:-:S09]  /*9000*/  UISETP.NE.AND UP0, UPT, UR4, 0x2c, UPT ;  /* 0x0000002c0400788c */ /* 0x000fd2000bf05270 */
[----:B------:R-:W-:Y:S05]  /*9010*/  BRA.U UP0, `(.L_x_197) ;  /* 0x0000000100bc7547 */ /* 0x000fea000b800000 */
        /* <DEDUP_REMOVED lines=12> */
[----:B------:R-:W-:-:S04]  /*90e0*/  @!P0 IMAD.MOV R0, RZ, RZ, R6 ;  /* 0x000000ffff008224 */ /* 0x000fc800078e0206 */
[----:B------:R-:W-:-:S05]  /*90f0*/  @P1 IMAD.MOV.U32 R5, RZ, RZ, R0 ;  /* 0x000000ffff051224 */ /* 0x000fca00078e0000 */
[----:B------:R0:W-:Y:S01]  /*9100*/  STG.E.U8 desc[UR36][R2.64], R5 ;  /* 0x0000000502007986 */ /* 0x0001e2000c101124 */
[----:B------:R-:W-:Y:S05]  /*9110*/  BRA `(.L_x_198) ;  /* 0x0000000400587947 */ /* 0x000fea0003800000 */
.L_x_216:
[----:B-1----:R-:W-:-:S06]  /*9120*/  SHF.L.U32 R4, R19, 0x10, RZ ;  /* 0x0000001013047819 */ /* 0x002fcc00000006ff */
[----:B------:R-:W0:Y:S02]  /*9130*/  F2I.U64.TRUNC R4, R4 ;  /* 0x0000000400047311 */ /* 0x000e24000020d800 */
[----:B0-----:R0:W-:Y:S01]  /*9140*/  STG.E.64 desc[UR36][R2.64], R4 ;  /* 0x0000000402007986 */ /* 0x0011e2000c101b24 */
[----:B------:R-:W-:Y:S05]  /*9150*/  BRA `(.L_x_198) ;  /* 0x0000000400487947 */ /* 0x000fea0003800000 */
.L_x_215:
[----:B-1----:R-:W-:-:S06]  /*9160*/  IMAD.U32 R19, R19, 0x10000, RZ ;  /* 0x0001000013137824 */ /* 0x002fcc00078e00ff */
[----:B------:R-:W0:Y:S02]  /*9170*/  F2I.FTZ.U32.TRUNC.NTZ R19, R19 ;  /* 0x0000001300137305 */ /* 0x000e24000021f000 */
[----:B0-----:R0:W-:Y:S01]  /*9180*/  STG.E desc[UR36][R2.64], R19 ;  /* 0x0000001302007986 */ /* 0x0011e2000c101924 */
[----:B------:R-:W-:Y:S05]  /*9190*/  BRA `(.L_x_198) ;  /* 0x0000000400387947 */ /* 0x000fea0003800000 */
.L_x_205:
        /* <DEDUP_REMOVED lines=11> */
.L_x_218:
[----:B-1----:R-:W-:Y:S01]  /*9250*/  IMAD.U32 R19, R19, 0x10000, RZ ;  /* 0x0001000013137824 */ /* 0x002fe200078e00ff */
[----:B------:R-:W-:-:S03]  /*9260*/  CS2R R6, SRZ ;  /* 0x0000000000067805 */ /* 0x000fc6000001ff00 */
[----:B------:R-:W-:-:S06]  /*9270*/  FMUL.FTZ R4, R19, 1 ;  /* 0x3f80000013047820 */ /* 0x000fcc0000410000 */
[----:B------:R-:W0:Y:S02]  /*9280*/  F2F.F64.F32 R4, R4 ;  /* 0x0000000400047310 */ /* 0x000e240000201800 */
[----:B0-----:R4:W-:Y:S01]  /*9290*/  STG.E.128 desc[UR36][R2.64], R4 ;  /* 0x0000000402007986 */ /* 0x0019e2000c101d24 */
[----:B------:R-:W-:Y:S05]  /*92a0*/  BRA `(.L_x_198) ;  /* 0x0000000000f47947 */ /* 0x000fea0003800000 */
.L_x_217:
[----:B------:R-:W-:-:S09]  /*92b0*/  UISETP.NE.AND UP0, UPT, UR4, 0xf, UPT ;  /* 0x0000000f0400788c */ /* 0x000fd2000bf05270 */
[----:B------:R-:W-:Y:S05]  /*92c0*/  BRA.U !UP0, `(.L_x_219) ;  /* 0x0000000108e87547 */ /* 0x000fea000b800000 */
[----:B------:R-:W-:-:S09]  /*92d0*/  UISETP.NE.AND UP0, UPT, UR4, 0x17, UPT ;  /* 0x000000170400788c */ /* 0x000fd2000bf05270 */
[----:B------:R-:W-:Y:S05]  /*92e0*/  BRA.U !UP0, `(.L_x_220) ;  /* 0x0000000108907547 */ /* 0x000fea000b800000 */
[----:B------:R-:W-:-:S09]  /*92f0*/  UISETP.NE.AND UP0, UPT, UR4, 0x18, UPT ;  /* 0x000000180400788c */ /* 0x000fd2000bf05270 */
[----:B------:R-:W-:Y:S05]  /*9300*/  BRA.U !UP0, `(.L_x_221) ;  /* 0x0000000108447547 */ /* 0x000fea000b800000 */
.L_x_197:
[----:B------:R-:W-:Y:S01]  /*9310*/  MOV R0, 0x0 ;  /* 0x0000000000007802 */ /* 0x000fe20000000f00 */
[----:B------:R-:W0:Y:S01]  /*9320*/  LDCU.64 UR4, c[0x4][0x178] ;  /* 0x01002f00ff0477ac */ /* 0x000e220008000a00 */
[----:B------:R-:W-:Y:S02]  /*9330*/  HFMA2 R13, -RZ, RZ, 0, 0 ;  /* 0x00000000ff0d7431 */ /* 0x000fe400000001ff */
[----:B------:R-:W-:Y:S01]  /*9340*/  IMAD.MOV.U32 R8, RZ, RZ, 0x65 ;  /* 0x00000065ff087424 */ /* 0x000fe200078e00ff */
[----:B------:R2:W3:Y:S01]  /*9350*/  LDC.64 R2, c[0x4][R0] ;  /* 0x0100000000027b82 */ /* 0x0004e20000000a00 */
[----:B------:R-:W4:Y:S01]  /*9360*/  LDCU.64 UR6, c[0x4][0x180] ;  /* 0x01003000ff0677ac */ /* 0x000f220008000a00 */
[----:B------:R-:W-:Y:S01]  /*9370*/  IMAD.MOV.U32 R12, RZ, RZ, 0x1 ;  /* 0x00000001ff0c7424 */ /* 0x000fe200078e00ff */
[----:B------:R-:W5:Y:S01]  /*9380*/  LDCU.64 UR8, c[0x4][0x90] ;  /* 0x01001200ff0877ac */ /* 0x000f620008000a00 */
[----:B0-----:R-:W-:Y:S02]  /*9390*/  IMAD.U32 R4, RZ, RZ, UR4 ;  /* 0x00000004ff047e24 */ /* 0x001fe4000f8e00ff */
[----:B------:R-:W-:Y:S01]  /*93a0*/  IMAD.U32 R5, RZ, RZ, UR5 ;  /* 0x00000005ff057e24 */ /* 0x000fe2000f8e00ff */
[----:B----4-:R-:W-:Y:S01]  /*93b0*/  MOV R6, UR6 ;  /* 0x0000000600067c02 */ /* 0x010fe20008000f00 */
[----:B------:R-:W-:-:S02]  /*93c0*/  IMAD.U32 R7, RZ, RZ, UR7 ;  /* 0x00000007ff077e24 */ /* 0x000fc4000f8e00ff */
[----:B-----5:R-:W-:Y:S02]  /*93d0*/  IMAD.U32 R10, RZ, RZ, UR8 ;  /* 0x00000008ff0a7e24 */ /* 0x020fe4000f8e00ff */
[----:B--2---:R-:W-:-:S07]  /*93e0*/  IMAD.U32 R11, RZ, RZ, UR9 ;  /* 0x00000009ff0b7e24 */ /* 0x004fce000f8e00ff */
[----:B------:R-:W-:-:S07]  /*93f0*/  LEPC R20, `(.L_x_222) ;  /* 0x000000001014794e */ /* 0x000fce0000000000 */
[----:B-1-3--:R-:W-:Y:S05]  /*9400*/  CALL.ABS.NOINC R2 ;  /* 0x0000000002007343 */ /* 0x00afea0003c00000 */
.L_x_222:
[----:B------:R-:W-:Y:S05]  /*9410*/  BRA `(.L_x_198) ;  /* 0x0000000000987947 */ /* 0x000fea0003800000 */
.L_x_221:
[----:B-1----:R-:W-:Y:S01]  /*9420*/  IMAD.U32 R19, R19, 0x10000, RZ ;  /* 0x0001000013137824 */ /* 0x002fe200078e00ff */
[----:B------:R-:W-:Y:S01]  /*9430*/  BSSY.RECONVERGENT B0, `(.L_x_223) ;  /* 0x000000c000007945 */ /* 0x000fe20003800200 */
[----:B------:R-:W-:-:S03]  /*9440*/  IMAD.MOV.U32 R0, RZ, RZ, 0x7f ;  /* 0x0000007fff007424 */ /* 0x000fc600078e00ff */
[----:B------:R-:W-:Y:S02]  /*9450*/  LOP3.LUT R4, R19, 0x7fffffff, RZ, 0xc0, !PT ;  /* 0x7fffffff13047812 */ /* 0x000fe400078ec0ff */
[----:B------:R-:W-:Y:S02]  /*9460*/  SHF.R.U32.HI R5, RZ, 0x18, R19 ;  /* 0x00000018ff057819 */ /* 0x000fe40000011613 */
[----:B------:R-:W-:-:S13]  /*9470*/  ISETP.GT.U32.AND P0, PT, R4, 0x43efffff, PT ;  /* 0x43efffff0400780c */ /* 0x000fda0003f04070 */
[----:B------:R-:W-:Y:S05]  /*9480*/  @P0 BRA `(.L_x_224) ;  /* 0x0000000000180947 */ /* 0x000fea0003800000 */
[----:B------:R-:W-:-:S13]  /*9490*/  ISETP.GE.U32.AND P0, PT, R4, 0x3c800000, PT ;  /* 0x3c8000000400780c */ /* 0x000fda0003f06070 */
[----:B------:R-:W-:-:S04]  /*94a0*/  @P0 SHF.R.U32.HI R0, RZ, 0x14, R19 ;  /* 0x00000014ff000819 */ /* 0x000fc80000011613 */
[----:B------:R-:W-:-:S04]  /*94b0*/  @P0 LOP3.LUT R0, R0, 0x1, RZ, 0xc0, !PT ;  /* 0x0000000100000812 */ /* 0x000fc800078ec0ff */
[----:B------:R-:W-:-:S04]  /*94c0*/  @P0 IADD3 R0, PT, PT, R19, 0x407ffff, R0 ;  /* 0x0407ffff13000810 */ /* 0x000fc80007ffe000 */
[----:B------:R-:W-:Y:S01]  /*94d0*/  @P0 SHF.R.U32.HI R0, RZ, 0x14, R0 ;  /* 0x00000014ff000819 */ /* 0x000fe20000011600 */
[----:B------:R-:W-:-:S07]  /*94e0*/  @!P0 FADD.FTZ R0, R4, 16384 ;  /* 0x4680000004008421 */ /* 0x000fce0000010000 */
.L_x_224:
[----:B------:R-:W-:Y:S05]  /*94f0*/  BSYNC.RECONVERGENT B0 ;  /* 0x0000000000007941 */ /* 0x000fea0003800200 */
.L_x_223:
[----:B------:R-:W-:-:S05]  /*9500*/  LOP3.LUT R5, R0, 0x80, R5, 0xf8, !PT ;  /* 0x0000008000057812 */ /* 0x000fca00078ef805 */
[----:B------:R2:W-:Y:S01]  /*9510*/  STG.E.U8 desc[UR36][R2.64], R5 ;  /* 0x0000000502007986 */ /* 0x0005e2000c101124 */
[----:B------:R-:W-:Y:S05]  /*9520*/  BRA `(.L_x_198) ;  /* 0x0000000000547947 */ /* 0x000fea0003800000 */
.L_x_220:
[----:B-1----:R-:W-:Y:S01]  /*9530*/  IMAD.U32 R5, R19, 0x10000, RZ ;  /* 0x0001000013057824 */ /* 0x002fe200078e00ff */
[----:B------:R-:W-:Y:S04]  /*9540*/  BSSY.RECONVERGENT B0, `(.L_x_225) ;  /* 0x000000e000007945 */ /* 0x000fe80003800200 */
[----:B------:R-:W-:-:S04]  /*9550*/  LOP3.LUT R4, R5, 0x7fffffff, RZ, 0xc0, !PT ;  /* 0x7fffffff05047812 */ /* 0x000fc800078ec0ff */
[----:B------:R-:W-:-:S13]  /*9560*/  ISETP.GT.U32.AND P0, PT, R4, 0x477fffff, PT ;  /* 0x477fffff0400780c */ /* 0x000fda0003f04070 */
[----:B------:R-:W-:Y:S05]  /*9570*/  @P0 BRA `(.L_x_226) ;  /* 0x00000000001c0947 */ /* 0x000fea0003800000 */
[----:B------:R-:W-:-:S13]  /*9580*/  ISETP.GE.U32.AND P0, PT, R4, 0x38800000, PT ;  /* 0x388000000400780c */ /* 0x000fda0003f06070 */
[----:B------:R-:W-:-:S04]  /*9590*/  @P0 SHF.R.U32.HI R0, RZ, 0x15, R5 ;  /* 0x00000015ff000819 */ /* 0x000fc80000011605 */
[----:B------:R-:W-:-:S04]  /*95a0*/  @P0 LOP3.LUT R0, R0, 0x1, RZ, 0xc0, !PT ;  /* 0x0000000100000812 */ /* 0x000fc800078ec0ff */
[----:B------:R-:W-:-:S04]  /*95b0*/  @P0 IADD3 R0, PT, PT, R5, 0x80fffff, R0 ;  /* 0x080fffff05000810 */ /* 0x000fc80007ffe000 */
[----:B------:R-:W-:Y:S01]  /*95c0*/  @P0 SHF.R.U32.HI R0, RZ, 0x15, R0 ;  /* 0x00000015ff000819 */ /* 0x000fe20000011600 */
[----:B------:R-:W-:Y:S01]  /*95d0*/  @!P0 FADD.FTZ R0, R4, 128 ;  /* 0x4300000004008421 */ /* 0x000fe20000010000 */
[----:B------:R-:W-:Y:S06]  /*95e0*/  BRA `(.L_x_227) ;  /* 0x00000000000c7947 */ /* 0x000fec0003800000 */
.L_x_226:
[----:B------:R-:W-:Y:S01]  /*95f0*/  IMAD.MOV.U32 R0, RZ, RZ, 0x7f ;  /* 0x0000007fff007424 */ /* 0x000fe200078e00ff */
[----:B------:R-:W-:-:S04]  /*9600*/  ISETP.GT.U32.AND P0, PT, R4, 0x7f800000, PT ;  /* 0x7f8000000400780c */ /* 0x000fc80003f04070 */
[----:B------:R-:W-:-:S09]  /*9610*/  SEL R0, R0, 0x7c, P0 ;  /* 0x0000007c00007807 */ /* 0x000fd20000000000 */
.L_x_227:
[----:B------:R-:W-:Y:S05]  /*9620*/  BSYNC.RECONVERGENT B0 ;  /* 0x0000000000007941 */ /* 0x000fea0003800200 */
.L_x_225:
[----:B------:R-:W-:-:S04]  /*9630*/  SHF.R.U32.HI R5, RZ, 0x18, R5 ;  /* 0x00000018ff057819 */ /* 0x000fc80000011605 */
[----:B------:R-:W-:-:S05]  /*9640*/  LOP3.LUT R5, R0, 0x80, R5, 0xf8, !PT ;  /* 0x0000008000057812 */ /* 0x000fca00078ef805 */
[----:B------:R1:W-:Y:S01]  /*9650*/  STG.E.U8 desc[UR36][R2.64], R5 ;  /* 0x0000000502007986 */ /* 0x0003e2000c101124 */
[----:B------:R-:W-:Y:S05]  /*9660*/  BRA `(.L_x_198) ;  /* 0x0000000000047947 */ /* 0x000fea0003800000 */
.L_x_219:
[----:B-1----:R0:W-:Y:S02]  /*9670*/  STG.E.U16 desc[UR36][R2.64], R19 ;  /* 0x0000001302007986 */ /* 0x0021e4000c101524 */
.L_x_198:
[----:B------:R-:W-:-:S07]  /*9680*/  VIADD R17, R17, 0x80 ;  /* 0x0000008011117836 */ /* 0x000fce0000000000 */
.L_x_116:
[----:B------:R-:W-:Y:S05]  /*9690*/  BSYNC.RECONVERGENT B6 ;  /* 0x0000000000067941 */ /* 0x000fea0003800200 */
.L_x_115:
[----:B------:R-:W5:Y:S01]  /*96a0*/  LDCU UR4, c[0x0][0x380] ;  /* 0x00007000ff0477ac */ /* 0x000f620008000800 */
[----:B------:R-:W-:Y:S01]  /*96b0*/  BSSY.RECONVERGENT B6, `(.L_x_228) ;  /* 0x00004ac000067945 */ /* 0x000fe20003800200 */
[----:B-----5:R-:W-:-:S13]  /*96c0*/  ISETP.GE.AND P0, PT, R17, UR4, PT ;  /* 0x0000000411007c0c */ /* 0x020fda000bf06270 */
[----:B------:R-:W-:Y:S05]  /*96d0*/  @P0 BRA `(.L_x_229) ;  /* 0x0000004800a40947 */ /* 0x000fea0003800000 */
[----:B------:R-:W5:Y:S01]  /*96e0*/  LDCU UR4, c[0x0][0x388] ;  /* 0x00007100ff0477ac */ /* 0x000f620008000800 */
[----:B------:R-:W-:Y:S01]  /*96f0*/  MOV R18, RZ ;  /* 0x000000ff00127202 */ /* 0x000fe20000000f00 */
[----:B0--34-:R-:W-:Y:S02]  /*9700*/  IMAD.MOV.U32 R0, RZ, RZ, RZ ;  /* 0x000000ffff007224 */ /* 0x019fe400078e00ff */
        /* <DEDUP_REMOVED lines=351> */
.L_x_230:
        /* <DEDUP_REMOVED lines=19> */
.L_x_234:
[----:B------:R-:W2:Y:S02]  /*ae30*/  LDG.E.U8 R2, desc[UR36][R2.64] ;  /* 0x0000002402027981 */ /* 0x000ea4000c1e1100 */
[----:B--2---:R-:W-:-:S04]  /*ae40*/  I2FP.F32.U32 R0, R2 ;  /* 0x0000000200007245 */ /* 0x004fc80000201000 */
[----:B------:R-:W-:-:S04]  /*ae50*/  F2FP.BF16.F32.PACK_AB R0, RZ, R0 ;  /* 0x00000000ff00723e */ /* 0x000fc800000010ff */
[----:B------:R-:W-:Y:S01]  /*ae60*/  PRMT R19, R0, 0x7610, R19 ;  /* 0x0000761000137816 */ /* 0x000fe20000000013 */
[----:B------:R-:W-:Y:S06]  /*ae70*/  BRA `(.L_x_236) ;  /* 0x0000000c00e07947 */ /* 0x000fec0003800000 */
.L_x_233:
        /* <DEDUP_REMOVED lines=11> */
.L_x_238:
[----:B------:R-:W2:Y:S02]  /*af30*/  LDG.E R2, desc[UR36][R2.64] ;  /* 0x0000002402027981 */ /* 0x000ea4000c1e1900 */
[----:B--2---:R-:W-:-:S04]  /*af40*/  I2FP.F32.S32 R0, R2 ;  /* 0x0000000200007245 */ /* 0x004fc80000201400 */
[----:B------:R-:W-:-:S04]  /*af50*/  F2FP.BF16.F32.PACK_AB R0, RZ, R0 ;  /* 0x00000000ff00723e */ /* 0x000fc800000010ff */
[----:B------:R-:W-:Y:S01]  /*af60*/  PRMT R19, R0, 0x7610, R19 ;  /* 0x0000761000137816 */ /* 0x000fe20000000013 */
[----:B------:R-:W-:Y:S06]  /*af70*/  BRA `(.L_x_236) ;  /* 0x0000000c00a07947 */ /* 0x000fec0003800000 */
.L_x_237:
[----:B------:R-:W2:Y:S02]  /*af80*/  LDG.E.U16 R2, desc[UR36][R2.64] ;  /* 0x0000002402027981 */ /* 0x000ea4000c1e1500 */
[----:B--2---:R-:W0:Y:S02]  /*af90*/  I2F.S16 R0, R2 ;  /* 0x0000000200007306 */ /* 0x004e240000101400 */
[----:B0-----:R-:W-:-:S04]  /*afa0*/  F2FP.BF16.F32.PACK_AB R0, RZ, R0 ;  /* 0x00000000ff00723e */ /* 0x001fc800000010ff */
[----:B------:R-:W-:Y:S01]  /*afb0*/  PRMT R19, R0, 0x7610, R19 ;  /* 0x0000761000137816 */ /* 0x000fe20000000013 */
[----:B------:R-:W-:Y:S06]  /*afc0*/  BRA `(.L_x_236) ;  /* 0x0000000c008c7947 */ /* 0x000fec0003800000 */
.L_x_232:
        /* <DEDUP_REMOVED lines=9> */
.L_x_240:
[----:B------:R-:W2:Y:S02]  /*b060*/  LDG.E.U16 R0, desc[UR36][R2.64] ;  /* 0x0000002402007981 */ /* 0x000ea4000c1e1500 */
[----:B--2---:R-:W-:-:S05]  /*b070*/  HADD2.F32 R0, -RZ, R0.H0_H0 ;  /* 0x20000000ff007230 */ /* 0x004fca0000004100 */
[----:B------:R-:W-:-:S04]  /*b080*/  F2FP.BF16.F32.PACK_AB R0, RZ, R0 ;  /* 0x00000000ff00723e */ /* 0x000fc800000010ff */
[----:B------:R-:W-:Y:S01]  /*b090*/  PRMT R19, R0, 0x7610, R19 ;  /* 0x0000761000137816 */ /* 0x000fe20000000013 */
[----:B------:R-:W-:Y:S06]  /*b0a0*/  BRA `(.L_x_236) ;  /* 0x0000000c00547947 */ /* 0x000fec0003800000 */
.L_x_239:
        /* <DEDUP_REMOVED lines=9> */
.L_x_242:
[----:B------:R-:W2:Y:S02]  /*b140*/  LDG.E.U16 R2, desc[UR36][R2.64] ;  /* 0x0000002402027981 */ /* 0x000ea4000c1e1500 */
[----:B--2---:R-:W-:-:S05]  /*b150*/  HADD2.F32 R0, -RZ, R2.H0_H0 ;  /* 0x20000002ff007230 */ /* 0x004fca0000004100 */
[----:B------:R-:W-:-:S04]  /*b160*/  F2FP.BF16.F32.PACK_AB R0, RZ, R0 ;  /* 0x00000000ff00723e */ /* 0x000fc800000010ff */
[----:B------:R-:W-:Y:S01]  /*b170*/  PRMT R19, R0, 0x7610, R19 ;  /* 0x0000761000137816 */ /* 0x000fe20000000013 */
[----:B------:R-:W-:Y:S06]  /*b180*/  BRA `(.L_x_236) ;  /* 0x0000000c001c7947 */ /* 0x000fec0003800000 */
.L_x_241:
        /* <DEDUP_REMOVED lines=13> */
.L_x_231:
        /* <DEDUP_REMOVED lines=14> */
.L_x_245:
        /* <DEDUP_REMOVED lines=13> */
.L_x_244:
        /* <DEDUP_REMOVED lines=27> */
.L_x_247:
        /* <DEDUP_REMOVED lines=14> */
.L_x_246:
[----:B------:R0:W5:Y:S01]  /*b6a0*/  LDG.E.U16 R19, desc[UR36][R2.64] ;  /* 0x0000002402137981 */ /* 0x000162000c1e1500 */
[----:B------:R-:W-:Y:S05]  /*b6b0*/  BRA `(.L_x_236) ;  /* 0x0000000400d07947 */ /* 0x000fea0003800000 */
.L_x_243:
        /* <DEDUP_REMOVED lines=13> */
.L_x_250:
        /* <DEDUP_REMOVED lines=21> */
.L_x_254:
[----:B------:R-:W-:Y:S05]  /*b8e0*/  BSYNC.RECONVERGENT B1 ;  /* 0x0000000000017941 */ /* 0x000fea0003800200 */
.L_x_253:
[----:B------:R-:W-:Y:S01]  /*b8f0*/  IMAD.SHL.U32 R0, R0, 0x100000, RZ ;  /* 0x0010000000007824 */ /* 0x000fe200078e00ff */
[----:B------:R-:W-:-:S04]  /*b900*/  LEA R2, R2, 0x3b800000, 0x17 ;  /* 0x3b80000002027811 */ /* 0x000fc800078eb8ff */
[----:B------:R-:W-:-:S07]  /*b910*/  LOP3.LUT R0, R2, R0, R7, 0xfe, !PT ;  /* 0x0000000002007212 */ /* 0x000fce00078efe07 */
.L_x_252:
[----:B------:R-:W-:Y:S05]  /*b920*/  BSYNC.RECONVERGENT B0 ;  /* 0x0000000000007941 */ /* 0x000fea0003800200 */
.L_x_251:
[----:B------:R-:W-:-:S04]  /*b930*/  F2FP.BF16.F32.PACK_AB R0, RZ, R0 ;  /* 0x00000000ff00723e */ /* 0x000fc800000010ff */
[----:B------:R-:W-:Y:S01]  /*b940*/  PRMT R19, R0, 0x7610, R19 ;  /* 0x0000761000137816 */ /* 0x000fe20000000013 */
[----:B------:R-:W-:Y:S06]  /*b950*/  BRA `(.L_x_236) ;  /* 0x0000000400287947 */ /* 0x000fec0003800000 */
.L_x_249:
        /* <DEDUP_REMOVED lines=21> */
.L_x_258:
[----:B------:R-:W-:Y:S05]  /*bab0*/  BSYNC.RECONVERGENT B1 ;  /* 0x0000000000017941 */ /* 0x000fea0003800200 */
.L_x_257:
[----:B------:R-:W-:Y:S02]  /*bac0*/  SHF.L.U32 R0, R0, 0x15, RZ ;  /* 0x0000001500007819 */ /* 0x000fe400000006ff */
[----:B------:R-:W-:-:S04]  /*bad0*/  LEA R2, R2, 0x37800000, 0x17 ;  /* 0x3780000002027811 */ /* 0x000fc800078eb8ff */
[----:B------:R-:W-:-:S07]  /*bae0*/  LOP3.LUT R0, R2, R0, R7, 0xfe, !PT ;  /* 0x0000000002007212 */ /* 0x000fce00078efe07 */
.L_x_256:
[----:B------:R-:W-:Y:S05]  /*baf0*/  BSYNC.RECONVERGENT B0 ;  /* 0x0000000000007941 */ /* 0x000fea0003800200 */
.L_x_255:
[----:B------:R-:W-:-:S04]  /*bb00*/  F2FP.BF16.F32.PACK_AB R0, RZ, R0 ;  /* 0x00000000ff00723e */ /* 0x000fc800000010ff */
[----:B------:R-:W-:Y:S01]  /*bb10*/  PRMT R19, R0, 0x7610, R19 ;  /* 0x0000761000137816 */ /* 0x000fe20000000013 */
[----:B------:R-:W-:Y:S06]  /*bb20*/  BRA `(.L_x_236) ;  /* 0x0000000000b47947 */ /* 0x000fec0003800000 */
.L_x_248:
        /* <DEDUP_REMOVED lines=14> */
.L_x_262:
[----:B------:R-:W-:Y:S05]  /*bc10*/  BSYNC.RECONVERGENT B0 ;  /* 0x0000000000007941 */ /* 0x000fea0003800200 */
.L_x_261:
[----:B------:R-:W-:-:S04]  /*bc20*/  F2FP.BF16.F32.PACK_AB R0, RZ, R0 ;  /* 0x00000000ff00723e */ /* 0x000fc800000010ff */
[----:B------:R-:W-:Y:S01]  /*bc30*/  PRMT R19, R0, 0x7610, R19 ;  /* 0x0000761000137816 */ /* 0x000fe20000000013 */
[----:B------:R-:W-:Y:S06]  /*bc40*/  BRA `(.L_x_236) ;  /* 0x00000000006c7947 */ /* 0x000fec0003800000 */
.L_x_235:
[----:B------:R-:W-:Y:S01]  /*bc50*/  MOV R2, 0x0 ;  /* 0x0000000000027802 */ /* 0x000fe20000000f00 */
[----:B------:R-:W0:Y:S01]  /*bc60*/  LDCU.64 UR4, c[0x4][0x178] ;  /* 0x01002f00ff0477ac */ /* 0x000e220008000a00 */
[----:B------:R-:W-:Y:S02]  /*bc70*/  HFMA2 R13, -RZ, RZ, 0, 0 ;  /* 0x00000000ff0d7431 */ /* 0x000fe400000001ff */
[----:B------:R-:W-:Y:S01]  /*bc80*/  IMAD.MOV.U32 R8, RZ, RZ, 0x4e ;  /* 0x0000004eff087424 */ /* 0x000fe200078e00ff */
[----:B------:R-:W1:Y:S01]  /*bc90*/  LDCU.64 UR6, c[0x4][0x180] ;  /* 0x01003000ff0677ac */ /* 0x000e620008000a00 */
[----:B------:R-:W2:Y:S01]  /*bca0*/  LDC.64 R2, c[0x4][R2] ;  /* 0x0100000002027b82 */ /* 0x000ea20000000a00 */
[----:B------:R-:W-:Y:S01]  /*bcb0*/  IMAD.MOV.U32 R12, RZ, RZ, 0x1 ;  /* 0x00000001ff0c7424 */ /* 0x000fe200078e00ff */
[----:B------:R-:W3:Y:S01]  /*bcc0*/  LDCU.64 UR8, c[0x4][0x88] ;  /* 0x01001100ff0877ac */ /* 0x000ee20008000a00 */
[----:B0-----:R-:W-:Y:S02]  /*bcd0*/  IMAD.U32 R4, RZ, RZ, UR4 ;  /* 0x00000004ff047e24 */ /* 0x001fe4000f8e00ff */
[----:B------:R-:W-:Y:S01]  /*bce0*/  IMAD.U32 R5, RZ, RZ, UR5 ;  /* 0x00000005ff057e24 */ /* 0x000fe2000f8e00ff */
[----:B-1----:R-:W-:Y:S01]  /*bcf0*/  MOV R6, UR6 ;  /* 0x0000000600067c02 */ /* 0x002fe20008000f00 */
[----:B------:R-:W-:-:S02]  /*bd00*/  IMAD.U32 R7, RZ, RZ, UR7 ;  /* 0x00000007ff077e24 */ /* 0x000fc4000f8e00ff */
[----:B---3--:R-:W-:Y:S02]  /*bd10*/  IMAD.U32 R10, RZ, RZ, UR8 ;  /* 0x00000008ff0a7e24 */ /* 0x008fe4000f8e00ff */
[----:B------:R-:W-:-:S07]  /*bd20*/  IMAD.U32 R11, RZ, RZ, UR9 ;  /* 0x00000009ff0b7e24 */ /* 0x000fce000f8e00ff */
[----:B------:R-:W-:-:S07]  /*bd30*/  LEPC R20, `(.L_x_263) ;  /* 0x000000001014794e */ /* 0x000fce0000000000 */
[----:B--2---:R-:W-:Y:S05]  /*bd40*/  CALL.ABS.NOINC R2 ;  /* 0x0000000002007343 */ /* 0x004fea0003c00000 */
.L_x_263:
[----:B------:R-:W-:Y:S01]  /*bd50*/  PRMT R19, RZ, 0x7610, R19 ;  /* 0x00007610ff137816 */ /* 0x000fe20000000013 */
[----:B------:R-:W-:Y:S06]  /*bd60*/  BRA `(.L_x_236) ;  /* 0x0000000000247947 */ /* 0x000fec0003800000 */
.L_x_260:
[----:B------:R-:W2:Y:S02]  /*bd70*/  LDG.E.64 R2, desc[UR36][R2.64] ;  /* 0x0000002402027981 */ /* 0x000ea4000c1e1b00 */
[----:B--2---:R-:W0:Y:S02]  /*bd80*/  I2F.U64 R0, R2 ;  /* 0x0000000200007312 */ /* 0x004e240000301000 */
[----:B0-----:R-:W-:-:S04]  /*bd90*/  F2FP.BF16.F32.PACK_AB R0, RZ, R0 ;  /* 0x00000000ff00723e */ /* 0x001fc800000010ff */
[----:B------:R-:W-:Y:S01]  /*bda0*/  PRMT R19, R0, 0x7610, R19 ;  /* 0x0000761000137816 */ /* 0x000fe20000000013 */
[----:B------:R-:W-:Y:S06]  /*bdb0*/  BRA `(.L_x_236) ;  /* 0x0000000000107947 */ /* 0x000fec0003800000 */
.L_x_259:
[----:B------:R-:W2:Y:S02]  /*bdc0*/  LDG.E R2, desc[UR36][R2.64] ;  /* 0x0000002402027981 */ /* 0x000ea4000c1e1900 */
[----:B--2---:R-:W-:-:S04]  /*bdd0*/  I2FP.F32.U32 R0, R2 ;  /* 0x0000000200007245 */ /* 0x004fc80000201000 */
[----:B------:R-:W-:-:S04]  /*bde0*/  F2FP.BF16.F32.PACK_AB R0, RZ, R0 ;  /* 0x00000000ff00723e */ /* 0x000fc800000010ff */
[----:B------:R-:W-:-:S07]  /*bdf0*/  PRMT R19, R0, 0x7610, R19 ;  /* 0x0000761000137816 */ /* 0x000fce0000000013 */
.L_x_236:
        /* <DEDUP_REMOVED lines=18> */
.L_x_267:
[----:B------:R-:W2:Y:S02]  /*bf20*/  LDG.E.U8 R2, desc[UR36][R2.64] ;  /* 0x0000002402027981 */ /* 0x000ea4000c1e1100 */
[----:B--2---:R-:W-:-:S04]  /*bf30*/  I2FP.F32.U32 R0, R2 ;  /* 0x0000000200007245 */ /* 0x004fc80000201000 */
[----:B------:R-:W-:Y:S01]  /*bf40*/  F2FP.BF16.F32.PACK_AB R0, RZ, R0 ;  /* 0x00000000ff00723e */ /* 0x000fe200000010ff */
[----:B------:R-:W-:Y:S06]  /*bf50*/  BRA `(.L_x_269) ;  /* 0x0000000c00a47947 */ /* 0x000fec0003800000 */
.L_x_266:
        /* <DEDUP_REMOVED lines=10> */
.L_x_271:
[----:B------:R-:W2:Y:S02]  /*c000*/  LDG.E R2, desc[UR36][R2.64] ;  /* 0x0000002402027981 */ /* 0x000ea4000c1e1900 */
[----:B--2---:R-:W-:-:S04]  /*c010*/  I2FP.F32.S32 R0, R2 ;  /* 0x0000000200007245 */ /* 0x004fc80000201400 */
[----:B------:R-:W-:Y:S01]  /*c020*/  F2FP.BF16.F32.PACK_AB R0, RZ, R0 ;  /* 0x00000000ff00723e */ /* 0x000fe200000010ff */
[----:B------:R-:W-:Y:S06]  /*c030*/  BRA `(.L_x_269) ;  /* 0x0000000c006c7947 */ /* 0x000fec0003800000 */
.L_x_270:
[----:B------:R-:W2:Y:S02]  /*c040*/  LDG.E.U16 R2, desc[UR36][R2.64] ;  /* 0x0000002402027981 */ /* 0x000ea4000c1e1500 */
[----:B--2---:R-:W0:Y:S02]  /*c050*/  I2F.S16 R0, R2 ;  /* 0x0000000200007306 */ /* 0x004e240000101400 */
[----:B0-----:R-:W-:Y:S01]  /*c060*/  F2FP.BF16.F32.PACK_AB R0, RZ, R0 ;  /* 0x00000000ff00723e */ /* 0x001fe200000010ff */
[----:B------:R-:W-:Y:S06]  /*c070*/  BRA `(.L_x_269) ;  /* 0x0000000c005c7947 */ /* 0x000fec0003800000 */
.L_x_265:
        /* <DEDUP_REMOVED lines=9> */
.L_x_273:
[----:B------:R-:W2:Y:S02]  /*c110*/  LDG.E.U16 R0, desc[UR36][R2.64] ;  /* 0x0000002402007981 */ /* 0x000ea4000c1e1500 */
[----:B--2---:R-:W-:-:S05]  /*c120*/  HADD2.F32 R0, -RZ, R0.H0_H0 ;  /* 0x20000000ff007230 */ /* 0x004fca0000004100 */
[----:B------:R-:W-:Y:S01]  /*c130*/  F2FP.BF16.F32.PACK_AB R0, RZ, R0 ;  /* 0x00000000ff00723e */ /* 0x000fe200000010ff */
[----:B------:R-:W-:Y:S06]  /*c140*/  BRA `(.L_x_269) ;  /* 0x0000000c00287947 */ /* 0x000fec0003800000 */
.L_x_272:
        /* <DEDUP_REMOVED lines=9> */
.L_x_275:
[----:B------:R-:W2:Y:S02]  /*c1e0*/  LDG.E.U16 R2, desc[UR36][R2.64] ;  /* 0x0000002402027981 */ /* 0x000ea4000c1e1500 */
[----:B--2---:R-:W-:-:S05]  /*c1f0*/  HADD2.F32 R0, -RZ, R2.H0_H0 ;  /* 0x20000002ff007230 */ /* 0x004fca0000004100 */
[----:B------:R-:W-:Y:S01]  /*c200*/  F2FP.BF16.F32.PACK_AB R0, RZ, R0 ;  /* 0x00000000ff00723e */ /* 0x000fe200000010ff */
[----:B------:R-:W-:Y:S06]  /*c210*/  BRA `(.L_x_269) ;  /* 0x0000000800f47947 */ /* 0x000fec0003800000 */
.L_x_274:
        /* <DEDUP_REMOVED lines=12> */
.L_x_264:
        /* <DEDUP_REMOVED lines=13> */
.L_x_278:
        /* <DEDUP_REMOVED lines=12> */
.L_x_277:
        /* <DEDUP_REMOVED lines=14> */
[----:B------:R-:W-:-:S05]  /*c550*/  VIADD R5, R5, 0xfffffffc ;  /* 0xfffffffc05057836 */ /* 0x000fca0000000000 */
[C---:B------:R-:W-:Y:S02]  /*c560*/  SHF.L.U32 R6, R4.reuse, R5, RZ ;  /* 0x0000000504067219 */ /* 0x040fe400000006ff */
[----:B------:R-:W-:Y:S01]  /*c570*/  SHF.L.U32 R7, R5, 0x17, RZ ;  /* 0x0000001705077819 */ /* 0x000fe200000006ff */
        /* <DEDUP_REMOVED lines=10> */
.L_x_280:
        /* <DEDUP_REMOVED lines=13> */
.L_x_279:
[----:B------:R0:W5:Y:S01]  /*c6f0*/  LDG.E.U16 R0, desc[UR36][R2.64] ;  /* 0x0000002402007981 */ /* 0x000162000c1e1500 */
[----:B------:R-:W-:Y:S05]  /*c700*/  BRA `(.L_x_269) ;  /* 0x0000000400b87947 */ /* 0x000fea0003800000 */
.L_x_276:
        /* <DEDUP_REMOVED lines=12> */
.L_x_283:
[----:B------:R-:W2:Y:S01]  /*c7d0*/  LDG.E.U8 R3, desc[UR36][R2.64] ;  /* 0x0000002402037981 */ /* 0x000ea2000c1e1100 */
[----:B------:R-:W-:Y:S01]  /*c7e0*/  BSSY.RECONVERGENT B0, `(.L_x_284) ;  /* 0x0000018000007945 */ /* 0x000fe20003800200 */
[----:B------:R-:W-:Y:S01]  /*c7f0*/  IMAD.MOV.U32 R0, RZ, RZ, RZ ;  /* 0x000000ffff007224 */ /* 0x000fe200078e00ff */
[----:B--2---:R-:W-:-:S13]  /*c800*/  ISETP.NE.AND P0, PT, R3, RZ, PT ;  /* 0x000000ff0300720c */ /* 0x004fda0003f05270 */
[----:B------:R-:W-:Y:S05]  /*c810*/  @!P0 BRA `(.L_x_285) ;  /* 0x0000000000508947 */ /* 0x000fea0003800000 */
[----:B------:R-:W-:-:S13]  /*c820*/  ISETP.NE.AND P0, PT, R3, 0x80, PT ;  /* 0x000000800300780c */ /* 0x000fda0003f05270 */
[----:B------:R-:W-:Y:S01]  /*c830*/  @!P0 MOV R0, 0x7f800001 ;  /* 0x7f80000100008802 */ /* 0x000fe20000000f00 */
        /* <DEDUP_REMOVED lines=14> */
.L_x_287:
[----:B------:R-:W-:Y:S05]  /*c920*/  BSYNC.RECONVERGENT B1 ;  /* 0x0000000000017941 */ /* 0x000fea0003800200 */
.L_x_286:
[----:B------:R-:W-:Y:S01]  /*c930*/  IMAD.SHL.U32 R0, R0, 0x100000, RZ ;  /* 0x0010000000007824 */ /* 0x000fe200078e00ff */
[----:B------:R-:W-:-:S04]  /*c940*/  LEA R2, R2, 0x3b800000, 0x17 ;  /* 0x3b80000002027811 */ /* 0x000fc800078eb8ff */
[----:B------:R-:W-:-:S07]  /*c950*/  LOP3.LUT R0, R2, R0, R7, 0xfe, !PT ;  /* 0x0000000002007212 */ /* 0x000fce00078efe07 */
.L_x_285:
[----:B------:R-:W-:Y:S05]  /*c960*/  BSYNC.RECONVERGENT B0 ;  /* 0x0000000000007941 */ /* 0x000fea0003800200 */
.L_x_284:
[----:B------:R-:W-:Y:S01]  /*c970*/  F2FP.BF16.F32.PACK_AB R0, RZ, R0 ;  /* 0x00000000ff00723e */ /* 0x000fe200000010ff */
[----:B------:R-:W-:Y:S06]  /*c980*/  BRA `(.L_x_269) ;  /* 0x0000000400187947 */ /* 0x000fec0003800000 */
.L_x_282:
        /* <DEDUP_REMOVED lines=21> */
.L_x_291:
[----:B------:R-:W-:Y:S05]  /*cae0*/  BSYNC.RECONVERGENT B1 ;  /* 0x0000000000017941 */ /* 0x000fea0003800200 */
.L_x_290:
[----:B------:R-:W-:Y:S01]  /*caf0*/  IMAD.SHL.U32 R0, R0, 0x200000, RZ ;  /* 0x0020000000007824 */ /* 0x000fe200078e00ff */
[----:B------:R-:W-:-:S04]  /*cb00*/  LEA R2, R2, 0x37800000, 0x17 ;  /* 0x3780000002027811 */ /* 0x000fc800078eb8ff */
[----:B------:R-:W-:-:S07]  /*cb10*/  LOP3.LUT R0, R2, R0, R7, 0xfe, !PT ;  /* 0x0000000002007212 */ /* 0x000fce00078efe07 */
.L_x_289:
[----:B------:R-:W-:Y:S05]  /*cb20*/  BSYNC.RECONVERGENT B0 ;  /* 0x0000000000007941 */ /* 0x000fea0003800200 */
.L_x_288:
[----:B------:R-:W-:Y:S01]  /*cb30*/  F2FP.BF16.F32.PACK_AB R0, RZ, R0 ;  /* 0x00000000ff00723e */ /* 0x000fe200000010ff */
[----:B------:R-:W-:Y:S06]  /*cb40*/  BRA `(.L_x_269) ;  /* 0x0000000000a87947 */ /* 0x000fec0003800000 */
.L_x_281:
        /* <DEDUP_REMOVED lines=14> */
.L_x_295:
[----:B------:R-:W-:Y:S05]  /*cc30*/  BSYNC.RECONVERGENT B0 ;  /* 0x0000000000007941 */ /* 0x000fea0003800200 */
.L_x_294:
[----:B------:R-:W-:Y:S01]  /*cc40*/  F2FP.BF16.F32.PACK_AB R0, RZ, R0 ;  /* 0x00000000ff00723e */ /* 0x000fe200000010ff */
[----:B------:R-:W-:Y:S06]  /*cc50*/  BRA `(.L_x_269) ;  /* 0x0000000000647947 */ /* 0x000fec0003800000 */
.L_x_268:
[----:B------:R-:W-:Y:S01]  /*cc60*/  MOV R2, 0x0 ;  /* 0x0000000000027802 */ /* 0x000fe20000000f00 */
[----:B------:R-:W0:Y:S01]  /*cc70*/  LDCU.64 UR4, c[0x4][0x178] ;  /* 0x01002f00ff0477ac */ /* 0x000e220008000a00 */
[----:B------:R-:W-:Y:S02]  /*cc80*/  HFMA2 R8, -RZ, RZ, 0, 4.64916229248046875e-06 ;  /* 0x0000004eff087431 */ /* 0x000fe400000001ff */
[----:B------:R-:W-:Y:S01]  /*cc90*/  IMAD.MOV.U32 R12, RZ, RZ, 0x1 ;  /* 0x00000001ff0c7424 */ /* 0x000fe200078e00ff */
[----:B------:R-:W1:Y:S01]  /*cca0*/  LDCU.64 UR6, c[0x4][0x180] ;  /* 0x01003000ff0677ac */ /* 0x000e620008000a00 */
[----:B------:R-:W2:Y:S01]  /*ccb0*/  LDC.64 R2, c[0x4][R2] ;  /* 0x0100000002027b82 */ /* 0x000ea20000000a00 */
[----:B------:R-:W-:Y:S01]  /*ccc0*/  IMAD.MOV.U32 R13, RZ, RZ, RZ ;  /* 0x000000ffff0d7224 */ /* 0x000fe200078e00ff */
[----:B------:R-:W3:Y:S01]  /*ccd0*/  LDCU.64 UR8, c[0x4][0x88] ;  /* 0x01001100ff0877ac */ /* 0x000ee20008000a00 */
[----:B0-----:R-:W-:Y:S01]  /*cce0*/  MOV R4, UR4 ;  /* 0x0000000400047c02 */ /* 0x001fe20008000f00 */
[----:B------:R-:W-:-:S02]  /*ccf0*/  IMAD.U32 R5, RZ, RZ, UR5 ;  /* 0x00000005ff057e24 */ /* 0x000fc4000f8e00ff */
[----:B-1----:R-:W-:Y:S02]  /*cd00*/  IMAD.U32 R6, RZ, RZ, UR6 ;  /* 0x00000006ff067e24 */ /* 0x002fe4000f8e00ff */
[----:B------:R-:W-:Y:S02]  /*cd10*/  IMAD.U32 R7, RZ, RZ, UR7 ;  /* 0x00000007ff077e24 */ /* 0x000fe4000f8e00ff */
[----:B---3--:R-:W-:Y:S02]  /*cd20*/  IMAD.U32 R10, RZ, RZ, UR8 ;  /* 0x00000008ff0a7e24 */ /* 0x008fe4000f8e00ff */
[----:B------:R-:W-:-:S07]  /*cd30*/  IMAD.U32 R11, RZ, RZ, UR9 ;  /* 0x00000009ff0b7e24 */ /* 0x000fce000f8e00ff */
[----:B------:R-:W-:-:S07]  /*cd40*/  LEPC R20, `(.L_x_296) ;  /* 0x000000001014794e */ /* 0x000fce0000000000 */
[----:B--2--5:R-:W-:Y:S05]  /*cd50*/  CALL.ABS.NOINC R2 ;  /* 0x0000000002007343 */ /* 0x024fea0003c00000 */
.L_x_296:
[----:B------:R-:W-:Y:S01]  /*cd60*/  PRMT R0, RZ, 0x7610, R0 ;  /* 0x00007610ff007816 */ /* 0x000fe20000000000 */
[----:B------:R-:W-:Y:S06]  /*cd70*/  BRA `(.L_x_269) ;  /* 0x00000000001c7947 */ /* 0x000fec0003800000 */
.L_x_293:
[----:B------:R-:W2:Y:S02]  /*cd80*/  LDG.E.64 R2, desc[UR36][R2.64] ;  /* 0x0000002402027981 */ /* 0x000ea4000c1e1b00 */
[----:B--2---:R-:W0:Y:S02]  /*cd90*/  I2F.U64 R0, R2 ;  /* 0x0000000200007312 */ /* 0x004e240000301000 */
[----:B0-----:R-:W-:Y:S01]  /*cda0*/  F2FP.BF16.F32.PACK_AB R0, RZ, R0 ;  /* 0x00000000ff00723e */ /* 0x001fe200000010ff */
[----:B------:R-:W-:Y:S06]  /*cdb0*/  BRA `(.L_x_269) ;  /* 0x00000000000c7947 */ /* 0x000fec0003800000 */
.L_x_292:
[----:B------:R-:W2:Y:S02]  /*cdc0*/  LDG.E R2, desc[UR36][R2.64] ;  /* 0x0000002402027981 */ /* 0x000ea4000c1e1900 */
[----:B--2---:R-:W-:-:S04]  /*cdd0*/  I2FP.F32.U32 R0, R2 ;  /* 0x0000000200007245 */ /* 0x004fc80000201000 */
[----:B------:R-:W-:-:S07]  /*cde0*/  F2FP.BF16.F32.PACK_AB R0, RZ, R0 ;  /* 0x00000000ff00723e */ /* 0x000fce00000010ff */
.L_x_269:
        /* <DEDUP_REMOVED lines=29> */
.L_x_302:
[----:B------:R-:W-:Y:S01]  /*cfc0*/  FSETP.GEU.FTZ.AND P0, PT, R3, -R7, PT ;  /* 0x800000070300720b */ /* 0x000fe20003f1e000 */
[----:B------:R-:W-:-:S12]  /*cfd0*/  FADD.FTZ R5, R5, -1 ;  /* 0xbf80000005057421 */ /* 0x000fd80000010000 */
[----:B------:R-:W-:-:S07]  /*cfe0*/  @!P0 FADD.FTZ R5, R5, -1 ;  /* 0xbf80000005058421 */ /* 0x000fce0000010000 */
.L_x_301:
[----:B------:R-:W-:Y:S05]  /*cff0*/  BSYNC.RECONVERGENT B1 ;  /* 0x0000000000017941 */ /* 0x000fea0003800200 */
.L_x_300:
[----:B------:R-:W-:Y:S01]  /*d000*/  FFMA.FTZ R0, -R7, R5, R0 ;  /* 0x0000000507007223 */ /* 0x000fe20000010100 */
[----:B------:R-:W-:Y:S06]  /*d010*/  BRA `(.L_x_298) ;  /* 0x0000000000787947 */ /* 0x000fec0003800000 */
.L_x_299:
        /* <DEDUP_REMOVED lines=14> */
.L_x_305:
        /* <DEDUP_REMOVED lines=13> */
.L_x_304:
[----:B------:R-:W-:Y:S05]  /*d1d0*/  BSYNC.RECONVERGENT B1 ;  /* 0x0000000000017941 */ /* 0x000fea0003800200 */
.L_x_303:
[----:B------:R-:W-:-:S04]  /*d1e0*/  FMUL.FTZ R3, R0, 1.1920928955078125e-07 ;  /* 0x3400000000037820 */ /* 0x000fc80000410000 */
[----:B------:R-:W-:-:S07]  /*d1f0*/  FMUL.FTZ R0, R6, R3 ;  /* 0x0000000306007220 */ /* 0x000fce0000410000 */
.L_x_298:
[----:B------:R-:W-:Y:S05]  /*d200*/  BSYNC.RECONVERGENT B0 ;  /* 0x0000000000007941 */ /* 0x000fea0003800200 */
.L_x_297:
        /* <DEDUP_REMOVED lines=22> */
.L_x_309:
[----:B-1----:R-:W-:-:S06]  /*d370*/  IMAD.U32 R5, R19, 0x10000, RZ ;  /* 0x0001000013057824 */ /* 0x002fcc00078e00ff */
[----:B------:R-:W0:Y:S02]  /*d380*/  F2I.S64.TRUNC R4, R5 ;  /* 0x0000000500047311 */ /* 0x000e24000020d900 */
[----:B0-----:R0:W-:Y:S01]  /*d390*/  STG.E.U8 desc[UR36][R2.64], R4 ;  /* 0x0000000402007986 */ /* 0x0011e2000c101124 */
[----:B------:R-:W-:Y:S05]  /*d3a0*/  BRA `(.L_x_311) ;  /* 0x0000000c006c7947 */ /* 0x000fea0003800000 */
.L_x_308:
        /* <DEDUP_REMOVED lines=10> */
.L_x_313:
[----:B-1----:R-:W-:-:S06]  /*d450*/  IMAD.U32 R19, R19, 0x10000, RZ ;  /* 0x0001000013137824 */ /* 0x002fcc00078e00ff */
[----:B------:R-:W0:Y:S02]  /*d460*/  F2I.FTZ.TRUNC.NTZ R19, R19 ;  /* 0x0000001300137305 */ /* 0x000e24000021f100 */
[----:B0-----:R0:W-:Y:S01]  /*d470*/  STG.E desc[UR36][R2.64], R19 ;  /* 0x0000001302007986 */ /* 0x0011e2000c101924 */
[----:B------:R-:W-:Y:S05]  /*d480*/  BRA `(.L_x_311) ;  /* 0x0000000c00347947 */ /* 0x000fea0003800000 */
.L_x_312:
[----:B-1----:R-:W-:-:S06]  /*d490*/  SHF.L.U32 R19, R19, 0x10, RZ ;  /* 0x0000001013137819 */ /* 0x002fcc00000006ff */
[----:B------:R-:W0:Y:S02]  /*d4a0*/  F2I.FTZ.TRUNC.NTZ R19, R19 ;  /* 0x0000001300137305 */ /* 0x000e24000021f100 */
[----:B0-----:R0:W-:Y:S01]  /*d4b0*/  STG.E.U16 desc[UR36][R2.64], R19 ;  /* 0x0000001302007986 */ /* 0x0011e2000c101524 */
[----:B------:R-:W-:Y:S05]  /*d4c0*/  BRA `(.L_x_311) ;  /* 0x0000000c00247947 */ /* 0x000fea0003800000 */
.L_x_307:
        /* <DEDUP_REMOVED lines=9> */
.L_x_315:
[----:B-1----:R-:W-:-:S05]  /*d560*/  IMAD.U32 R0, R19, 0x10000, RZ ;  /* 0x0001000013007824 */ /* 0x002fca00078e00ff */
[----:B------:R-:W-:-:S05]  /*d570*/  F2FP.F16.F32.PACK_AB R0, RZ, R0 ;  /* 0x00000000ff00723e */ /* 0x000fca00000000ff */
[----:B------:R0:W-:Y:S01]  /*d580*/  STG.E.U16 desc[UR36][R2.64], R0 ;  /* 0x0000000002007986 */ /* 0x0001e2000c101524 */
[----:B------:R-:W-:Y:S05]  /*d590*/  BRA `(.L_x_311) ;  /* 0x0000000800f07947 */ /* 0x000fea0003800000 */
.L_x_314:
        /* <DEDUP_REMOVED lines=10> */
.L_x_317:
[----:B-1----:R-:W-:-:S05]  /*d640*/  IMAD.U32 R19, R19, 0x10000, RZ ;  /* 0x0001000013137824 */ /* 0x002fca00078e00ff */
[----:B------:R-:W-:-:S04]  /*d650*/  F2FP.F16.F32.PACK_AB R5, RZ, R19 ;  /* 0x00000013ff05723e */ /* 0x000fc800000000ff */
[----:B------:R-:W-:-:S05]  /*d660*/  PRMT R5, R5, 0x5410, RZ ;  /* 0x0000541005057816 */ /* 0x000fca00000000ff */
[----:B------:R0:W-:Y:S01]  /*d670*/  STG.E desc[UR36][R2.64], R5 ;  /* 0x0000000502007986 */ /* 0x0001e2000c101924 */
[----:B------:R-:W-:Y:S05]  /*d680*/  BRA `(.L_x_311) ;  /* 0x0000000800b47947 */ /* 0x000fea0003800000 */
.L_x_316:
[----:B-1----:R-:W-:-:S05]  /*d690*/  SHF.L.U32 R4, R19, 0x10, RZ ;  /* 0x0000001013047819 */ /* 0x002fca00000006ff */
[----:B------:R-:W-:-:S06]  /*d6a0*/  FMUL.FTZ R4, R4, 1 ;  /* 0x3f80000004047820 */ /* 0x000fcc0000410000 */
[----:B------:R-:W0:Y:S02]  /*d6b0*/  F2F.F64.F32 R4, R4 ;  /* 0x0000000400047310 */ /* 0x000e240000201800 */
[----:B0-----:R0:W-:Y:S01]  /*d6c0*/  STG.E.64 desc[UR36][R2.64], R4 ;  /* 0x0000000402007986 */ /* 0x0011e2000c101b24 */
[----:B------:R-:W-:Y:S05]  /*d6d0*/  BRA `(.L_x_311) ;  /* 0x0000000800a07947 */ /* 0x000fea0003800000 */
.L_x_306:
        /* <DEDUP_REMOVED lines=14> */
.L_x_321:
        /* <DEDUP_REMOVED lines=18> */
.L_x_324:
[----:B------:R-:W-:-:S04]  /*d8e0*/  SHF.R.U32.HI R5, RZ, 0x18, R5 ;  /* 0x00000018ff057819 */ /* 0x000fc80000011605 */
[----:B------:R-:W-:-:S07]  /*d8f0*/  LOP3.LUT R0, R0, 0x80, R5, 0xf8, !PT ;  /* 0x0000008000007812 */ /* 0x000fce00078ef805 */
.L_x_323:
[----:B------:R-:W-:Y:S05]  /*d900*/  BSYNC.RECONVERGENT B0 ;  /* 0x0000000000007941 */ /* 0x000fea0003800200 */
.L_x_322:
[----:B------:R0:W-:Y:S01]  /*d910*/  STG.E.U8 desc[UR36][R2.64], R0 ;  /* 0x0000000002007986 */ /* 0x0001e2000c101124 */
[----:B------:R-:W-:Y:S05]  /*d920*/  BRA `(.L_x_311) ;  /* 0x00000008000c7947 */ /* 0x000fea0003800000 */
.L_x_320:
[----:B-1----:R-:W-:Y:S01]  /*d930*/  IMAD.U32 R5, R19, 0x10000, RZ ;  /* 0x0001000013057824 */ /* 0x002fe200078e00ff */
[----:B------:R-:W-:Y:S01]  /*d940*/  BSSY.RECONVERGENT B0, `(.L_x_325) ;  /* 0x0000013000007945 */ /* 0x000fe20003800200 */
[----:B------:R-:W-:-:S03]  /*d950*/  MOV R0, 0x80 ;  /* 0x0000008000007802 */ /* 0x000fc60000000f00 */
        /* <DEDUP_REMOVED lines=15> */
.L_x_327:
[----:B------:R-:W-:-:S04]  /*da50*/  SHF.R.U32.HI R5, RZ, 0x18, R5 ;  /* 0x00000018ff057819 */ /* 0x000fc80000011605 */
[----:B------:R-:W-:-:S07]  /*da60*/  LOP3.LUT R0, R0, 0x80, R5, 0xf8, !PT ;  /* 0x0000008000007812 */ /* 0x000fce00078ef805 */
.L_x_326:
[----:B------:R-:W-:Y:S05]  /*da70*/  BSYNC.RECONVERGENT B0 ;  /* 0x0000000000007941 */ /* 0x000fea0003800200 */
.L_x_325:
[----:B------:R0:W-:Y:S01]  /*da80*/  STG.E.U8 desc[UR36][R2.64], R0 ;  /* 0x0000000002007986 */ /* 0x0001e2000c101124 */
[----:B------:R-:W-:Y:S05]  /*da90*/  BRA `(.L_x_311) ;  /* 0x0000000400b07947 */ /* 0x000fea0003800000 */
.L_x_319:
        /* <DEDUP_REMOVED lines=18> */
[----:B------:R-:W-:-:S05]  /*dbc0*/  @!P0 IMAD.MOV R0, RZ, RZ, R6 ;  /* 0x000000ffff008224 */ /* 0x000fca00078e0206 */
[----:B------:R-:W-:-:S05]  /*dbd0*/  @P1 MOV R5, R0 ;  /* 0x0000000000051202 */ /* 0x000fca0000000f00 */
[----:B------:R0:W-:Y:S01]  /*dbe0*/  STG.E.U8 desc[UR36][R2.64], R5 ;  /* 0x0000000502007986 */ /* 0x0001e2000c101124 */
[----:B------:R-:W-:Y:S05]  /*dbf0*/  BRA `(.L_x_311) ;  /* 0x0000000400587947 */ /* 0x000fea0003800000 */
.L_x_329:
[----:B-1----:R-:W-:-:S06]  /*dc00*/  IMAD.U32 R4, R19, 0x10000, RZ ;  /* 0x0001000013047824 */ /* 0x002fcc00078e00ff */
[----:B------:R-:W0:Y:S02]  /*dc10*/  F2I.U64.TRUNC R4, R4 ;  /* 0x0000000400047311 */ /* 0x000e24000020d800 */
[----:B0-----:R0:W-:Y:S01]  /*dc20*/  STG.E.64 desc[UR36][R2.64], R4 ;  /* 0x0000000402007986 */ /* 0x0011e2000c101b24 */
[----:B------:R-:W-:Y:S05]  /*dc30*/  BRA `(.L_x_311) ;  /* 0x0000000400487947 */ /* 0x000fea0003800000 */
.L_x_328:
[----:B-1----:R-:W-:-:S06]  /*dc40*/  IMAD.U32 R19, R19, 0x10000, RZ ;  /* 0x0001000013137824 */ /* 0x002fcc00078e00ff */
[----:B------:R-:W0:Y:S02]  /*dc50*/  F2I.FTZ.U32.TRUNC.NTZ R19, R19 ;  /* 0x0000001300137305 */ /* 0x000e24000021f000 */
[----:B0-----:R0:W-:Y:S01]  /*dc60*/  STG.E desc[UR36][R2.64], R19 ;  /* 0x0000001302007986 */ /* 0x0011e2000c101924 */
[----:B------:R-:W-:Y:S05]  /*dc70*/  BRA `(.L_x_311) ;  /* 0x0000000400387947 */ /* 0x000fea0003800000 */
.L_x_318:
        /* <DEDUP_REMOVED lines=11> */
.L_x_331:
[----:B-1----:R-:W-:Y:S01]  /*dd30*/  IMAD.U32 R19, R19, 0x10000, RZ ;  /* 0x0001000013137824 */ /* 0x002fe200078e00ff */
[----:B------:R-:W-:-:S03]  /*dd40*/  CS2R R6, SRZ ;  /* 0x0000000000067805 */ /* 0x000fc6000001ff00 */
[----:B------:R-:W-:-:S06]  /*dd50*/  FMUL.FTZ R4, R19, 1 ;  /* 0x3f80000013047820 */ /* 0x000fcc0000410000 */
[----:B------:R-:W0:Y:S02]  /*dd60*/  F2F.F64.F32 R4, R4 ;  /* 0x0000000400047310 */ /* 0x000e240000201800 */
[----:B0-----:R1:W-:Y:S01]  /*dd70*/  STG.E.128 desc[UR36][R2.64], R4 ;  /* 0x0000000402007986 */ /* 0x0013e2000c101d24 */
[----:B------:R-:W-:Y:S05]  /*dd80*/  BRA `(.L_x_311) ;  /* 0x0000000000f47947 */ /* 0x000fea0003800000 */
.L_x_330:
[----:B------:R-:W-:-:S09]  /*dd90*/  UISETP.NE.AND UP0, UPT, UR4, 0xf, UPT ;  /* 0x0000000f0400788c */ /* 0x000fd2000bf05270 */
[----:B------:R-:W-:Y:S05]  /*dda0*/  BRA.U !UP0, `(.L_x_332) ;  /* 0x0000000108e87547 */ /* 0x000fea000b800000 */
[----:B------:R-:W-:-:S09]  /*ddb0*/  UISETP.NE.AND UP0, UPT, UR4, 0x17, UPT ;  /* 0x000000170400788c */ /* 0x000fd2000bf05270 */
[----:B------:R-:W-:Y:S05]  /*ddc0*/  BRA.U !UP0, `(.L_x_333) ;  /* 0x0000000108907547 */ /* 0x000fea000b800000 */
[----:B------:R-:W-:-:S09]  /*ddd0*/  UISETP.NE.AND UP0, UPT, UR4, 0x18, UPT ;  /* 0x000000180400788c */ /* 0x000fd2000bf05270 */
[----:B------:R-:W-:Y:S05]  /*dde0*/  BRA.U !UP0, `(.L_x_334) ;  /* 0x0000000108447547 */ /* 0x000fea000b800000 */
.L_x_310:
[----:B------:R-:W-:Y:S01]  /*ddf0*/  MOV R0, 0x0 ;  /* 0x0000000000007802 */ /* 0x000fe20000000f00 */
[----:B------:R-:W0:Y:S01]  /*de00*/  LDCU.64 UR4, c[0x4][0x178] ;  /* 0x01002f00ff0477ac */ /* 0x000e220008000a00 */
[----:B------:R-:W-:Y:S02]  /*de10*/  HFMA2 R12, -RZ, RZ, 0, 5.9604644775390625e-08 ;  /* 0x00000001ff0c7431 */ /* 0x000fe400000001ff */
[----:B------:R-:W-:Y:S01]  /*de20*/  IMAD.MOV.U32 R8, RZ, RZ, 0x65 ;  /* 0x00000065ff087424 */ /* 0x000fe200078e00ff */
[----:B------:R2:W3:Y:S01]  /*de30*/  LDC.64 R2, c[0x4][R0] ;  /* 0x0100000000027b82 */ /* 0x0004e20000000a00 */
[----:B------:R-:W4:Y:S01]  /*de40*/  LDCU.64 UR6, c[0x4][0x180] ;  /* 0x01003000ff0677ac */ /* 0x000f220008000a00 */
[----:B------:R-:W-:Y:S01]  /*de50*/  IMAD.MOV.U32 R13, RZ, RZ, RZ ;  /* 0x000000ffff0d7224 */ /* 0x000fe200078e00ff */
[----:B------:R-:W5:Y:S01]  /*de60*/  LDCU.64 UR8, c[0x4][0x90] ;  /* 0x01001200ff0877ac */ /* 0x000f620008000a00 */
[----:B0-----:R-:W-:Y:S01]  /*de70*/  IMAD.U32 R4, RZ, RZ, UR4 ;  /* 0x00000004ff047e24 */ /* 0x001fe2000f8e00ff */
[----:B------:R-:W-:Y:S01]  /*de80*/  MOV R5, UR5 ;  /* 0x0000000500057c02 */ /* 0x000fe20008000f00 */
[----:B----4-:R-:W-:-:S02]  /*de90*/  IMAD.U32 R6, RZ, RZ, UR6 ;  /* 0x00000006ff067e24 */ /* 0x010fc4000f8e00ff */
[----:B------:R-:W-:Y:S02]  /*dea0*/  IMAD.U32 R7, RZ, RZ, UR7 ;  /* 0x00000007ff077e24 */ /* 0x000fe4000f8e00ff */
[----:B-----5:R-:W-:Y:S02]  /*deb0*/  IMAD.U32 R10, RZ, RZ, UR8 ;  /* 0x00000008ff0a7e24 */ /* 0x020fe4000f8e00ff */
[----:B--2---:R-:W-:-:S07]  /*dec0*/  IMAD.U32 R11, RZ, RZ, UR9 ;  /* 0x00000009ff0b7e24 */ /* 0x004fce000f8e00ff */
[----:B------:R-:W-:-:S07]  /*ded0*/  LEPC R20, `(.L_x_335) ;  /* 0x000000001014794e */ /* 0x000fce0000000000 */
[----:B-1-3--:R-:W-:Y:S05]  /*dee0*/  CALL.ABS.NOINC R2 ;  /* 0x0000000002007343 */ /* 0x00afea0003c00000 */
.L_x_335:
[----:B------:R-:W-:Y:S05]  /*def0*/  BRA `(.L_x_311) ;  /* 0x0000000000987947 */ /* 0x000fea0003800000 */
.L_x_334:
        /* <DEDUP_REMOVED lines=13> */
.L_x_337:
[----:B------:R-:W-:Y:S05]  /*dfd0*/  BSYNC.RECONVERGENT B0 ;  /* 0x0000000000007941 */ /* 0x000fea0003800200 */
.L_x_336:
[----:B------:R-:W-:-:S05]  /*dfe0*/  LOP3.LUT R5, R0, 0x80, R5, 0xf8, !PT ;  /* 0x0000008000057812 */ /* 0x000fca00078ef805 */
[----:B------:R3:W-:Y:S01]  /*dff0*/  STG.E.U8 desc[UR36][R2.64], R5 ;  /* 0x0000000502007986 */ /* 0x0007e2000c101124 */
[----:B------:R-:W-:Y:S05]  /*e000*/  BRA `(.L_x_311) ;  /* 0x0000000000547947 */ /* 0x000fea0003800000 */
.L_x_333:
        /* <DEDUP_REMOVED lines=12> */
.L_x_339:
[----:B------:R-:W-:Y:S01]  /*e0d0*/  IMAD.MOV.U32 R0, RZ, RZ, 0x7f ;  /* 0x0000007fff007424 */ /* 0x000fe200078e00ff */
[----:B------:R-:W-:-:S04]  /*e0e0*/  ISETP.GT.U32.AND P0, PT, R4, 0x7f800000, PT ;  /* 0x7f8000000400780c */ /* 0x000fc80003f04070 */
[----:B------:R-:W-:-:S09]  /*e0f0*/  SEL R0, R0, 0x7c, P0 ;  /* 0x0000007c00007807 */ /* 0x000fd20000000000 */
.L_x_340:
[----:B------:R-:W-:Y:S05]  /*e100*/  BSYNC.RECONVERGENT B0 ;  /* 0x0000000000007941 */ /* 0x000fea0003800200 */
.L_x_338:
[----:B------:R-:W-:-:S04]  /*e110*/  SHF.R.U32.HI R5, RZ, 0x18, R5 ;  /* 0x00000018ff057819 */ /* 0x000fc80000011605 */
[----:B------:R-:W-:-:S05]  /*e120*/  LOP3.LUT R5, R0, 0x80, R5, 0xf8, !PT ;  /* 0x0000008000057812 */ /* 0x000fca00078ef805 */
[----:B------:R2:W-:Y:S01]  /*e130*/  STG.E.U8 desc[UR36][R2.64], R5 ;  /* 0x0000000502007986 */ /* 0x0005e2000c101124 */
[----:B------:R-:W-:Y:S05]  /*e140*/  BRA `(.L_x_311) ;  /* 0x0000000000047947 */ /* 0x000fea0003800000 */
.L_x_332:
[----:B-1----:R4:W-:Y:S02]  /*e150*/  STG.E.U16 desc[UR36][R2.64], R19 ;  /* 0x0000001302007986 */ /* 0x0029e4000c101524 */
.L_x_311:
[----:B------:R-:W-:-:S07]  /*e160*/  IADD3 R17, PT, PT, R17, 0x80, RZ ;  /* 0x0000008011117810 */ /* 0x000fce0007ffe0ff */
.L_x_229:
[----:B------:R-:W-:Y:S05]  /*e170*/  BSYNC.RECONVERGENT B6 ;  /* 0x0000000000067941 */ /* 0x000fea0003800200 */
.L_x_228:
[----:B------:R-:W5:Y:S02]  /*e180*/  LDCU UR4, c[0x0][0x380] ;  /* 0x00007000ff0477ac */ /* 0x000f640008000800 */
[----:B-----5:R-:W-:-:S13]  /*e190*/  ISETP.GE.AND P0, PT, R17, UR4, PT ;  /* 0x0000000411007c0c */ /* 0x020fda000bf06270 */
[----:B------:R-:W-:Y:S05]  /*e1a0*/  @P0 EXIT ;  /* 0x000000000000094d */ /* 0x000fea0003800000 */
[----:B------:R-:W5:Y:S01]  /*e1b0*/  LDCU UR4, c[0x0][0x388] ;  /* 0x00007100ff0477ac */ /* 0x000f620008000800 */
[----:B------:R-:W-:Y:S02]  /*e1c0*/  IMAD.MOV.U32 R18, RZ, RZ, RZ ;  /* 0x000000ffff127224 */ /* 0x000fe400078e00ff */
        /* <DEDUP_REMOVED lines=19> */
[----:B------:R-:W-:Y:S01]  /*e300*/  MOV R2, RZ ;  /* 0x000000ff00027202 */ /* 0x000fe20000000f00 */
        /* <DEDUP_REMOVED lines=41> */
[----:B------:R-:W-:Y:S01]  /*e5a0*/  HFMA2 R4, -RZ, RZ, 0, 0 ;  /* 0x00000000ff047431 */ /* 0x000fe200000001ff */
        /* <DEDUP_REMOVED lines=290> */
.L_x_341:
[----:B------:R-:W1:Y:S01]  /*f7d0*/  LDCU.64 UR8, c[0x0][0x5f0] ;  /* 0x0000be00ff0877ac */ /* 0x000e620008000a00 */
[----:B------:R-:W0:Y:S01]  /*f7e0*/  LDCU.64 UR6, c[0x0][0x5e8] ;  /* 0x0000bd00ff0677ac */ /* 0x000e220008000a00 */
[----:B------:R-:W-:-:S04]  /*f7f0*/  UPRMT UR4, UR39, 0x9910, URZ ;  /* 0x0000991027047896 */ /* 0x000fc800080000ff */
[----:B------:R-:W-:Y:S01]  /*f800*/  UISETP.GT.AND UP0, UPT, UR4, 0x9, UPT ;  /* 0x000000090400788c */ /* 0x000fe2000bf04270 */
[----:B-12---:R-:W-:Y:S02]  /*f810*/  IADD3 R2, P1, PT, R0, UR8, RZ ;  /* 0x0000000800027c10 */ /* 0x006fe4000ff3e0ff */
[----:B0-----:R-:W-:-:S03]  /*f820*/  IADD3 R16, P0, PT, R16, UR6, RZ ;  /* 0x0000000610107c10 */ /* 0x001fc6000ff1e0ff */
[----:B------:R-:W-:Y:S01]  /*f830*/  IMAD.X R3, RZ, RZ, UR9, P1 ;  /* 0x00000009ff037e24 */ /* 0x000fe200088e06ff */
[----:B------:R-:W-:Y:S02]  /*f840*/  IADD3.X R17, PT, PT, RZ, UR7, RZ, P0, !PT ;  /* 0x00000007ff117c10 */ /* 0x000fe400087fe4ff */
        /* <DEDUP_REMOVED lines=14> */
.L_x_345:
[----:B------:R-:W2:Y:S02]  /*f930*/  LDG.E.U8 R2, desc[UR36][R2.64] ;  /* 0x0000002402027981 */ /* 0x000ea4000c1e1100 */
[----:B--2---:R-:W-:-:S04]  /*f940*/  I2FP.F32.U32 R0, R2 ;  /* 0x0000000200007245 */ /* 0x004fc80000201000 */
[----:B------:R-:W-:-:S04]  /*f950*/  F2FP.BF16.F32.PACK_AB R0, RZ, R0 ;  /* 0x00000000ff00723e */ /* 0x000fc800000010ff */
[----:B------:R-:W-:Y:S01]  /*f960*/  PRMT R19, R0, 0x7610, R19 ;  /* 0x0000761000137816 */ /* 0x000fe20000000013 */
[----:B------:R-:W-:Y:S06]  /*f970*/  BRA `(.L_x_347) ;  /* 0x0000000c00e07947 */ /* 0x000fec0003800000 */
.L_x_344:
        /* <DEDUP_REMOVED lines=11> */
.L_x_349:
[----:B------:R-:W2:Y:S02]  /*fa30*/  LDG.E R2, desc[UR36][R2.64] ;  /* 0x0000002402027981 */ /* 0x000ea4000c1e1900 */
[----:B--2---:R-:W-:-:S04]  /*fa40*/  I2FP.F32.S32 R0, R2 ;  /* 0x0000000200007245 */ /* 0x004fc80000201400 */
[----:B------:R-:W-:-:S04]  /*fa50*/  F2FP.BF16.F32.PACK_AB R0, RZ, R0 ;  /* 0x00000000ff00723e */ /* 0x000fc800000010ff */
[----:B------:R-:W-:Y:S01]  /*fa60*/  PRMT R19, R0, 0x7610, R19 ;  /* 0x0000761000137816 */ /* 0x000fe20000000013 */
[----:B------:R-:W-:Y:S06]  /*fa70*/  BRA `(.L_x_347) ;  /* 0x0000000c00a07947 */ /* 0x000fec0003800000 */
.L_x_348:
[----:B------:R-:W2:Y:S02]  /*fa80*/  LDG.E.U16 R2, desc[UR36][R2.64] ;  /* 0x0000002402027981 */ /* 0x000ea4000c1e1500 */
[----:B--2---:R-:W0:Y:S02]  /*fa90*/  I2F.S16 R0, R2 ;  /* 0x0000000200007306 */ /* 0x004e240000101400 */
[----:B0-----:R-:W-:-:S04]  /*faa0*/  F2FP.BF16.F32.PACK_AB R0, RZ, R0 ;  /* 0x00000000ff00723e */ /* 0x001fc800000010ff */
[----:B------:R-:W-:Y:S01]  /*fab0*/  PRMT R19, R0, 0x7610, R19 ;  /* 0x0000761000137816 */ /* 0x000fe20000000013 */
[----:B------:R-:W-:Y:S06]  /*fac0*/  BRA `(.L_x_347) ;  /* 0x0000000c008c7947 */ /* 0x000fec0003800000 */
.L_x_343:
        /* <DEDUP_REMOVED lines=9> */
.L_x_351:
[----:B------:R-:W2:Y:S02]  /*fb60*/  LDG.E.U16 R0, desc[UR36][R2.64] ;  /* 0x0000002402007981 */ /* 0x000ea4000c1e1500 */
[----:B--2---:R-:W-:-:S05]  /*fb70*/  HADD2.F32 R0, -RZ, R0.H0_H0 ;  /* 0x20000000ff007230 */ /* 0x004fca0000004100 */
[----:B------:R-:W-:-:S04]  /*fb80*/  F2FP.BF16.F32.PACK_AB R0, RZ, R0 ;  /* 0x00000000ff00723e */ /* 0x000fc800000010ff */
[----:B------:R-:W-:Y:S01]  /*fb90*/  PRMT R19, R0, 0x7610, R19 ;  /* 0x0000761000137816 */ /* 0x000fe20000000013 */
[----:B------:R-:W-:Y:S06]  /*fba0*/  BRA `(.L_x_347) ;  /* 0x0000000c00547947 */ /* 0x000fec0003800000 */
.L_x_350:
        /* <DEDUP_REMOVED lines=9> */
.L_x_353:
[----:B------:R-:W2:Y:S02]  /*fc40*/  LDG.E.U16 R2, desc[UR36][R2.64] ;  /* 0x0000002402027981 */ /* 0x000ea4000c1e1500 */
[----:B--2---:R-:W-:-:S05]  /*fc50*/  HADD2.F32 R0, -RZ, R2.H0_H0 ;  /* 0x20000002ff007230 */ /* 0x004fca0000004100 */
[----:B------:R-:W-:-:S04]  /*fc60*/  F2FP.BF16.F32.PACK_AB R0, RZ, R0 ;  /* 0x00000000ff00723e */ /* 0x000fc800000010ff */
[----:B------:R-:W-:Y:S01]  /*fc70*/  PRMT R19, R0, 0x7610, R19 ;  /* 0x0000761000137816 */ /* 0x000fe20000000013 */
[----:B------:R-:W-:Y:S06]  /*fc80*/  BRA `(.L_x_347) ;  /* 0x0000000c001c7947 */ /* 0x000fec0003800000 */
.L_x_352:
        /* <DEDUP_REMOVED lines=13> */
.L_x_342:
        /* <DEDUP_REMOVED lines=14> */
.L_x_356:
        /* <DEDUP_REMOVED lines=13> */
.L_x_355:
        /* <DEDUP_REMOVED lines=27> */
.L_x_358:
        /* <DEDUP_REMOVED lines=14> */
.L_x_357:
[----:B------:R0:W5:Y:S01]  /*101a0*/  LDG.E.U16 R19, desc[UR36][R2.64] ;  /* 0x0000002402137981 */ /* 0x000162000c1e1500 */
[----:B------:R-:W-:Y:S05]  /*101b0*/  BRA `(.L_x_347) ;  /* 0x0000000400d07947 */ /* 0x000fea0003800000 */
.L_x_354:
        /* <DEDUP_REMOVED lines=13> */
.L_x_361:
        /* <DEDUP_REMOVED lines=21> */
.L_x_365:
[----:B------:R-:W-:Y:S05]  /*103e0*/  BSYNC.RECONVERGENT B1 ;  /* 0x0000000000017941 */ /* 0x000fea0003800200 */
.L_x_364:
[----:B------:R-:W-:Y:S01]  /*103f0*/  IMAD.SHL.U32 R0, R0, 0x100000, RZ ;  /* 0x0010000000007824 */ /* 0x000fe200078e00ff */
[----:B------:R-:W-:-:S04]  /*10400*/  LEA R2, R2, 0x3b800000, 0x17 ;  /* 0x3b80000002027811 */ /* 0x000fc800078eb8ff */
[----:B------:R-:W-:-:S07]  /*10410*/  LOP3.LUT R0, R2, R0, R7, 0xfe, !PT ;  /* 0x0000000002007212 */ /* 0x000fce00078efe07 */
.L_x_363:
[----:B------:R-:W-:Y:S05]  /*10420*/  BSYNC.RECONVERGENT B0 ;  /* 0x0000000000007941 */ /* 0x000fea0003800200 */
.L_x_362:
[----:B------:R-:W-:-:S04]  /*10430*/  F2FP.BF16.F32.PACK_AB R0, RZ, R0 ;  /* 0x00000000ff00723e */ /* 0x000fc800000010ff */
[----:B------:R-:W-:Y:S01]  /*10440*/  PRMT R19, R0, 0x7610, R19 ;  /* 0x0000761000137816 */ /* 0x000fe20000000013 */
[----:B------:R-:W-:Y:S06]  /*10450*/  BRA `(.L_x_347) ;  /* 0x0000000400287947 */ /* 0x000fec0003800000 */
.L_x_360:
        /* <DEDUP_REMOVED lines=21> */
.L_x_369:
[----:B------:R-:W-:Y:S05]  /*105b0*/  BSYNC.RECONVERGENT B1 ;  /* 0x0000000000017941 */ /* 0x000fea0003800200 */
.L_x_368:
[----:B------:R-:W-:Y:S01]  /*105c0*/  IMAD.SHL.U32 R0, R0, 0x200000, RZ ;  /* 0x0020000000007824 */ /* 0x000fe200078e00ff */
[----:B------:R-:W-:-:S04]  /*105d0*/  LEA R2, R2, 0x37800000, 0x17 ;  /* 0x3780000002027811 */ /* 0x000fc800078eb8ff */
[----:B------:R-:W-:-:S07]  /*105e0*/  LOP3.LUT R0, R2, R0, R7, 0xfe, !PT ;  /* 0x0000000002007212 */ /* 0x000fce00078efe07 */
.L_x_367:
[----:B------:R-:W-:Y:S05]  /*105f0*/  BSYNC.RECONVERGENT B0 ;  /* 0x0000000000007941 */ /* 0x000fea0003800200 */
.L_x_366:
[----:B------:R-:W-:-:S04]  /*10600*/  F2FP.BF16.F32.PACK_AB R0, RZ, R0 ;  /* 0x00000000ff00723e */ /* 0x000fc800000010ff */
[----:B------:R-:W-:Y:S01]  /*10610*/  PRMT R19, R0, 0x7610, R19 ;  /* 0x0000761000137816 */ /* 0x000fe20000000013 */
[----:B------:R-:W-:Y:S06]  /*10620*/  BRA `(.L_x_347) ;  /* 0x0000000000b47947 */ /* 0x000fec0003800000 */
.L_x_359:
        /* <DEDUP_REMOVED lines=14> */
.L_x_373:
[----:B------:R-:W-:Y:S05]  /*10710*/  BSYNC.RECONVERGENT B0 ;  /* 0x0000000000007941 */ /* 0x000fea0003800200 */
.L_x_372:
[----:B------:R-:W-:-:S04]  /*10720*/  F2FP.BF16.F32.PACK_AB R0, RZ, R0 ;  /* 0x00000000ff00723e */ /* 0x000fc800000010ff */
[----:B------:R-:W-:Y:S01]  /*10730*/  PRMT R19, R0, 0x7610, R19 ;  /* 0x0000761000137816 */ /* 0x000fe20000000013 */
[----:B------:R-:W-:Y:S06]  /*10740*/  BRA `(.L_x_347) ;  /* 0x00000000006c7947 */ /* 0x000fec0003800000 */
.L_x_346:
        /* <DEDUP_REMOVED lines=15> */
[----:B--2---:R-:W-:Y:S05]  /*10840*/  CALL.ABS.NOINC R2 ;  /* 0x0000000002007343 */ /* 0x004fea0003c00000 */
.L_x_374:
[----:B------:R-:W-:Y:S01]  /*10850*/  PRMT R19, RZ, 0x7610, R19 ;  /* 0x00007610ff137816 */ /* 0x000fe20000000013 */
[----:B------:R-:W-:Y:S06]  /*10860*/  BRA `(.L_x_347) ;  /* 0x0000000000247947 */ /* 0x000fec0003800000 */
.L_x_371:
[----:B------:R-:W2:Y:S02]  /*10870*/  LDG.E.64 R2, desc[UR36][R2.64] ;  /* 0x0000002402027981 */ /* 0x000ea4000c1e1b00 */
[----:B--2---:R-:W0:Y:S02]  /*10880*/  I2F.U64 R0, R2 ;  /* 0x0000000200007312 */ /* 0x004e240000301000 */
[----:B0-----:R-:W-:-:S04]  /*10890*/  F2FP.BF16.F32.PACK_AB R0, RZ, R0 ;  /* 0x00000000ff00723e */ /* 0x001fc800000010ff */
[----:B------:R-:W-:Y:S01]  /*108a0*/  PRMT R19, R0, 0x7610, R19 ;  /* 0x0000761000137816 */ /* 0x000fe20000000013 */
[----:B------:R-:W-:Y:S06]  /*108b0*/  BRA `(.L_x_347) ;  /* 0x0000000000107947 */ /* 0x000fec0003800000 */
.L_x_370:
[----:B------:R-:W2:Y:S02]  /*108c0*/  LDG.E R2, desc[UR36][R2.64] ;  /* 0x0000002402027981 */ /* 0x000ea4000c1e1900 */
[----:B--2---:R-:W-:-:S04]  /*108d0*/  I2FP.F32.U32 R0, R2 ;  /* 0x0000000200007245 */ /* 0x004fc80000201000 */
[----:B------:R-:W-:-:S04]  /*108e0*/  F2FP.BF16.F32.PACK_AB R0, RZ, R0 ;  /* 0x00000000ff00723e */ /* 0x000fc800000010ff */
[----:B------:R-:W-:-:S07]  /*108f0*/  PRMT R19, R0, 0x7610, R19 ;  /* 0x0000761000137816 */ /* 0x000fce0000000013 */
.L_x_347:
        /* <DEDUP_REMOVED lines=18> */
.L_x_378:
[----:B------:R-:W2:Y:S02]  /*10a20*/  LDG.E.U8 R2, desc[UR36][R2.64] ;  /* 0x0000002402027981 */ /* 0x000ea4000c1e1100 */
[----:B--2---:R-:W-:-:S04]  /*10a30*/  I2FP.F32.U32 R0, R2 ;  /* 0x0000000200007245 */ /* 0x004fc80000201000 */
[----:B------:R-:W-:Y:S01]  /*10a40*/  F2FP.BF16.F32.PACK_AB R0, RZ, R0 ;  /* 0x00000000ff00723e */ /* 0x000fe200000010ff */
[----:B------:R-:W-:Y:S06]  /*10a50*/  BRA `(.L_x_380) ;  /* 0x0000000c00a47947 */ /* 0x000fec0003800000 */
.L_x_377:
        /* <DEDUP_REMOVED lines=10> */
.L_x_382:
[----:B------:R-:W2:Y:S02]  /*10b00*/  LDG.E R2, desc[UR36][R2.64] ;  /* 0x0000002402027981 */ /* 0x000ea4000c1e1900 */
[----:B--2---:R-:W-:-:S04]  /*10b10*/  I2FP.F32.S32 R0, R2 ;  /* 0x0000000200007245 */ /* 0x004fc80000201400 */
[----:B------:R-:W-:Y:S01]  /*10b20*/  F2FP.BF16.F32.PACK_AB R0, RZ, R0 ;  /* 0x00000000ff00723e */ /* 0x000fe200000010ff */
[----:B------:R-:W-:Y:S06]  /*10b30*/  BRA `(.L_x_380) ;  /* 0x0000000c006c7947 */ /* 0x000fec0003800000 */
.L_x_381:
[----:B------:R-:W2:Y:S02]  /*10b40*/  LDG.E.U16 R2, desc[UR36][R2.64] ;  /* 0x0000002402027981 */ /* 0x000ea4000c1e1500 */
[----:B--2---:R-:W0:Y:S02]  /*10b50*/  I2F.S16 R0, R2 ;  /* 0x0000000200007306 */ /* 0x004e240000101400 */
[----:B0-----:R-:W-:Y:S01]  /*10b60*/  F2FP.BF16.F32.PACK_AB R0, RZ, R0 ;  /* 0x00000000ff00723e */ /* 0x001fe200000010ff */
[----:B------:R-:W-:Y:S06]  /*10b70*/  BRA `(.L_x_380) ;  /* 0x0000000c005c7947 */ /* 0x000fec0003800000 */
.L_x_376:
        /* <DEDUP_REMOVED lines=9> */
.L_x_384:
[----:B------:R-:W2:Y:S02]  /*10c10*/  LDG.E.U16 R0, desc[UR36][R2.64] ;  /* 0x0000002402007981 */ /* 0x000ea4000c1e1500 */
[----:B--2---:R-:W-:-:S05]  /*10c20*/  HADD2.F32 R0, -RZ, R0.H0_H0 ;  /* 0x20000000ff007230 */ /* 0x004fca0000004100 */
[----:B------:R-:W-:Y:S01]  /*10c30*/  F2FP.BF16.F32.PACK_AB R0, RZ, R0 ;  /* 0x00000000ff00723e */ /* 0x000fe200000010ff */
[----:B------:R-:W-:Y:S06]  /*10c40*/  BRA `(.L_x_380) ;  /* 0x0000000c00287947 */ /* 0x000fec0003800000 */
.L_x_383:
        /* <DEDUP_REMOVED lines=9> */
.L_x_386:
[----:B------:R-:W2:Y:S02]  /*10ce0*/  LDG.E.U16 R2, desc[UR36][R2.64] ;  /* 0x0000002402027981 */ /* 0x000ea4000c1e1500 */
[----:B--2---:R-:W-:-:S05]  /*10cf0*/  HADD2.F32 R0, -RZ, R2.H0_H0 ;  /* 0x20000002ff007230 */ /* 0x004fca0000004100 */
[----:B------:R-:W-:Y:S01]  /*10d00*/  F2FP.BF16.F32.PACK_AB R0, RZ, R0 ;  /* 0x00000000ff00723e */ /* 0x000fe200000010ff */
[----:B------:R-:W-:Y:S06]  /*10d10*/  BRA `(.L_x_380) ;  /* 0x0000000800f47947 */ /* 0x000fec0003800000 */
.L_x_385:
        /* <DEDUP_REMOVED lines=12> */
.L_x_375:
        /* <DEDUP_REMOVED lines=13> */
.L_x_389:
        /* <DEDUP_REMOVED lines=12> */
.L_x_388:
        /* <DEDUP_REMOVED lines=27> */
.L_x_391:
[----:B------:R-:W2:Y:S02]  /*11120*/  LDG.E.U8 R2, desc[UR36][R2.64] ;  /* 0x0000002402027981 */ /* 0x000ea4000c1e1100 */
[C---:B--2---:R-:W-:Y:S01]  /*11130*/  IMAD.SHL.U32 R0, R2.reuse, 0x2000000, RZ ;  /* 0x0200000002007824 */ /* 0x044fe200078e00ff */
[----:B------:R-:W-:-:S04]  /*11140*/  SHF.L.U32 R5, R2, 0x8, RZ ;  /* 0x0000000802057819 */ /* 0x000fc800000006ff */
        /* <DEDUP_REMOVED lines=10> */
.L_x_390:
[----:B------:R0:W5:Y:S01]  /*111f0*/  LDG.E.U16 R0, desc[UR36][R2.64] ;  /* 0x0000002402007981 */ /* 0x000162000c1e1500 */
[----:B------:R-:W-:Y:S05]  /*11200*/  BRA `(.L_x_380) ;  /* 0x0000000400b87947 */ /* 0x000fea0003800000 */
.L_x_387:
        /* <DEDUP_REMOVED lines=12> */
.L_x_394:
        /* <DEDUP_REMOVED lines=21> */
.L_x_398:
[----:B------:R-:W-:Y:S05]  /*11420*/  BSYNC.RECONVERGENT B1 ;  /* 0x0000000000017941 */ /* 0x000fea0003800200 */
.L_x_397:
[----:B------:R-:W-:Y:S01]  /*11430*/  IMAD.SHL.U32 R0, R0, 0x100000, RZ ;  /* 0x0010000000007824 */ /* 0x000fe200078e00ff */
[----:B------:R-:W-:-:S04]  /*11440*/  LEA R2, R2, 0x3b800000, 0x17 ;  /* 0x3b80000002027811 */ /* 0x000fc800078eb8ff */
[----:B------:R-:W-:-:S07]  /*11450*/  LOP3.LUT R0, R2, R0, R7, 0xfe, !PT ;  /* 0x0000000002007212 */ /* 0x000fce00078efe07 */
.L_x_396:
[----:B------:R-:W-:Y:S05]  /*11460*/  BSYNC.RECONVERGENT B0 ;  /* 0x0000000000007941 */ /* 0x000fea0003800200 */
.L_x_395:
[----:B------:R-:W-:Y:S01]  /*11470*/  F2FP.BF16.F32.PACK_AB R0, RZ, R0 ;  /* 0x00000000ff00723e */ /* 0x000fe200000010ff */
[----:B------:R-:W-:Y:S06]  /*11480*/  BRA `(.L_x_380) ;  /* 0x0000000400187947 */ /* 0x000fec0003800000 */
.L_x_393:
        /* <DEDUP_REMOVED lines=21> */
.L_x_402:
[----:B------:R-:W-:Y:S05]  /*115e0*/  BSYNC.RECONVERGENT B1 ;  /* 0x0000000000017941 */ /* 0x000fea0003800200 */
.L_x_401:
[----:B------:R-:W-:Y:S01]  /*115f0*/  IMAD.SHL.U32 R0, R0, 0x200000, RZ ;  /* 0x0020000000007824 */ /* 0x000fe200078e00ff */
[----:B------:R-:W-:-:S04]  /*11600*/  LEA R2, R2, 0x37800000, 0x17 ;  /* 0x3780000002027811 */ /* 0x000fc800078eb8ff */
[----:B------:R-:W-:-:S07]  /*11610*/  LOP3.LUT R0, R2, R0, R7, 0xfe, !PT ;  /* 0x0000000002007212 */ /* 0x000fce00078efe07 */
.L_x_400:
[----:B------:R-:W-:Y:S05]  /*11620*/  BSYNC.RECONVERGENT B0 ;  /* 0x0000000000007941 */ /* 0x000fea0003800200 */
.L_x_399:
[----:B------:R-:W-:Y:S01]  /*11630*/  F2FP.BF16.F32.PACK_AB R0, RZ, R0 ;  /* 0x00000000ff00723e */ /* 0x000fe200000010ff */
[----:B------:R-:W-:Y:S06]  /*11640*/  BRA `(.L_x_380) ;  /* 0x0000000000a87947 */ /* 0x000fec0003800000 */
.L_x_392:
        /* <DEDUP_REMOVED lines=12> */
[----:B------:R-:W-:Y:S01]  /*11710*/  @!P0 MOV R0, 0x7f800001 ;  /* 0x7f80000100008802 */ /* 0x000fe20000000f00 */
[----:B------:R-:W-:-:S07]  /*11720*/  @P0 IMAD.SHL.U32 R0, R2, 0x800000, RZ ;  /* 0x0080000002000824 */ /* 0x000fce00078e00ff */
.L_x_406:
[----:B------:R-:W-:Y:S05]  /*11730*/  BSYNC.RECONVERGENT B0 ;  /* 0x0000000000007941 */ /* 0x000fea0003800200 */
.L_x_405:
[----:B------:R-:W-:Y:S01]  /*11740*/  F2FP.BF16.F32.PACK_AB R0, RZ, R0 ;  /* 0x00000000ff00723e */ /* 0x000fe200000010ff */
[----:B------:R-:W-:Y:S06]  /*11750*/  BRA `(.L_x_380) ;  /* 0x0000000000647947 */ /* 0x000fec0003800000 */
.L_x_379:
        /* <DEDUP_REMOVED lines=11> */
[----:B------:R-:W-:Y:S01]  /*11810*/  IMAD.U32 R7, RZ, RZ, UR7 ;  /* 0x00000007ff077e24 */ /* 0x000fe2000f8e00ff */
[----:B---3--:R-:W-:Y:S01]  /*11820*/  MOV R10, UR8 ;  /* 0x00000008000a7c02 */ /* 0x008fe20008000f00 */
[----:B------:R-:W-:-:S07]  /*11830*/  IMAD.U32 R11, RZ, RZ, UR9 ;  /* 0x00000009ff0b7e24 */ /* 0x000fce000f8e00ff */
[----:B------:R-:W-:-:S07]  /*11840*/  LEPC R20, `(.L_x_407) ;  /* 0x000000001014794e */ /* 0x000fce0000000000 */
[----:B--2--5:R-:W-:Y:S05]  /*11850*/  CALL.ABS.NOINC R2 ;  /* 0x0000000002007343 */ /* 0x024fea0003c00000 */
.L_x_407:
[----:B------:R-:W-:Y:S01]  /*11860*/  PRMT R0, RZ, 0x7610, R0 ;  /* 0x00007610ff007816 */ /* 0x000fe20000000000 */
[----:B------:R-:W-:Y:S06]  /*11870*/  BRA `(.L_x_380) ;  /* 0x00000000001c7947 */ /* 0x000fec0003800000 */
.L_x_404:
[----:B------:R-:W2:Y:S02]  /*11880*/  LDG.E.64 R2, desc[UR36][R2.64] ;  /* 0x0000002402027981 */ /* 0x000ea4000c1e1b00 */
[----:B--2---:R-:W0:Y:S02]  /*11890*/  I2F.U64 R0, R2 ;  /* 0x0000000200007312 */ /* 0x004e240000301000 */
[----:B0-----:R-:W-:Y:S01]  /*118a0*/  F2FP.BF16.F32.PACK_AB R0, RZ, R0 ;  /* 0x00000000ff00723e */ /* 0x001fe200000010ff */
[----:B------:R-:W-:Y:S06]  /*118b0*/  BRA `(.L_x_380) ;  /* 0x00000000000c7947 */ /* 0x000fec0003800000 */
.L_x_403:
[----:B------:R-:W2:Y:S02]  /*118c0*/  LDG.E R2, desc[UR36][R2.64] ;  /* 0x0000002402027981 */ /* 0x000ea4000c1e1900 */
[----:B--2---:R-:W-:-:S04]  /*118d0*/  I2FP.F32.U32 R0, R2 ;  /* 0x0000000200007245 */ /* 0x004fc80000201000 */
[----:B------:R-:W-:-:S07]  /*118e0*/  F2FP.BF16.F32.PACK_AB R0, RZ, R0 ;  /* 0x00000000ff00723e */ /* 0x000fce00000010ff */
.L_x_380:
[----:B-----5:R-:W-:Y:S01]  /*118f0*/  IMAD.U32 R19, R19, 0x10000, RZ ;  /* 0x0001000013137824 */ /* 0x020fe200078e00ff */
[----:B------:R-:W-:Y:S01]  /*11900*/  SHF.L.U32 R4, R0, 0x10, RZ ;  /* 0x0000001000047819 */ /* 0x000fe200000006ff */
[----:B------:R-:W-:Y:S02]  /*11910*/  BSSY.RECONVERGENT B0, `(.L_x_408) ;  /* 0x000003f000007945 */ /* 0x000fe40003800200 */
[C---:B------:R-:W-:Y:S01]  /*11920*/  FADD.FTZ R0, |R19|.reuse, -RZ ;  /* 0x800000ff13007221 */ /* 0x040fe20000010200 */
        /* <DEDUP_REMOVED lines=25> */
.L_x_413:
[----:B------:R-:W-:Y:S01]  /*11ac0*/  FSETP.GEU.FTZ.AND P0, PT, R3, -R7, PT ;  /* 0x800000070300720b */ /* 0x000fe20003f1e000 */
[----:B------:R-:W-:-:S12]  /*11ad0*/  FADD.FTZ R5, R5, -1 ;  /* 0xbf80000005057421 */ /* 0x000fd80000010000 */
[----:B------:R-:W-:-:S07]  /*11ae0*/  @!P0 FADD.FTZ R5, R5, -1 ;  /* 0xbf80000005058421 */ /* 0x000fce0000010000 */
.L_x_412:
[----:B------:R-:W-:Y:S05]  /*11af0*/  BSYNC.RECONVERGENT B1 ;  /* 0x0000000000017941 */ /* 0x000fea0003800200 */
.L_x_411:
[----:B------:R-:W-:Y:S01]  /*11b00*/  FFMA.FTZ R0, -R7, R5, R0 ;  /* 0x0000000507007223 */ /* 0x000fe20000010100 */
[----:B------:R-:W-:Y:S06]  /*11b10*/  BRA `(.L_x_409) ;  /* 0x0000000000787947 */ /* 0x000fec0003800000 */
.L_x_410:
        /* <DEDUP_REMOVED lines=14> */
.L_x_416:
        /* <DEDUP_REMOVED lines=13> */
.L_x_415:
[----:B------:R-:W-:Y:S05]  /*11cd0*/  BSYNC.RECONVERGENT B1 ;  /* 0x0000000000017941 */ /* 0x000fea0003800200 */
.L_x_414:
[----:B------:R-:W-:-:S04]  /*11ce0*/  FMUL.FTZ R3, R0, 1.1920928955078125e-07 ;  /* 0x3400000000037820 */ /* 0x000fc80000410000 */
[----:B------:R-:W-:-:S07]  /*11cf0*/  FMUL.FTZ R0, R6, R3 ;  /* 0x0000000306007220 */ /* 0x000fce0000410000 */
.L_x_409:
[----:B------:R-:W-:Y:S05]  /*11d00*/  BSYNC.RECONVERGENT B0 ;  /* 0x0000000000007941 */ /* 0x000fea0003800200 */
.L_x_408:
[C---:B------:R-:W-:Y:S01]  /*11d10*/  FSETP.NAN.FTZ.AND P0, PT, |R0|.reuse, |R0|, PT ;  /* 0x400000000000720b */ /* 0x040fe20003f18200 */
[----:B------:R-:W-:Y:S01]  /*11d20*/  UPRMT UR4, UR43, 0x9910, URZ ;  /* 0x000099102b047896 */ /* 0x000fe200080000ff */
[----:B------:R-:W-:-:S03]  /*11d30*/  LOP3.LUT R19, R0, 0x80000000, R19, 0xb8, !PT ;  /* 0x8000000000137812 */ /* 0x000fc600078eb813 */
[----:B------:R-:W-:Y:S01]  /*11d40*/  UISETP.GT.AND UP0, UPT, UR4, 0x9, UPT ;  /* 0x000000090400788c */ /* 0x000fe2000bf04270 */
[----:B------:R-:W-:-:S06]  /*11d50*/  FSEL R19, R0, R19, P0 ;  /* 0x0000001300137208 */ /* 0x000fcc0000000000 */
[----:B------:R-:W1:Y:S02]  /*11d60*/  F2F.BF16.F32 R19, R19 ;  /* 0x0000001300137304 */ /* 0x000e640000202000 */
        /* <DEDUP_REMOVED lines=10> */
[----:B0-----:R-:W0:Y:S02]  /*11e10*/  F2I.FTZ.TRUNC.NTZ R3, R0 ;  /* 0x0000000000037305 */ /* 0x001e24000021f100 */
[----:B0-----:R-:W-:Y:S01]  /*11e20*/  STG.E.U8 desc[UR36][R16.64], R3 ;  /* 0x0000000310007986 */ /* 0x001fe2000c101124 */
[----:B------:R-:W-:Y:S05]  /*11e30*/  EXIT ;  /* 0x000000000000794d */ /* 0x000fea0003800000 */
.L_x_420:
[----:B01----:R-:W-:-:S06]  /*11e40*/  IMAD.U32 R3, R19, 0x10000, RZ ;  /* 0x0001000013037824 */ /* 0x003fcc00078e00ff */
[----:B------:R-:W0:Y:S02]  /*11e50*/  F2I.S64.TRUNC R2, R3 ;  /* 0x0000000300027311 */ /* 0x000e24000020d900 */
[----:B0-----:R-:W-:Y:S01]  /*11e60*/  STG.E.U8 desc[UR36][R16.64], R2 ;  /* 0x0000000210007986 */ /* 0x001fe2000c101124 */
[----:B------:R-:W-:Y:S05]  /*11e70*/  EXIT ;  /* 0x000000000000794d */ /* 0x000fea0003800000 */
.L_x_419:
[----:B------:R-:W-:-:S09]  /*11e80*/  UISETP.NE.AND UP0, UPT, UR4, 0x2, UPT ;  /* 0x000000020400788c */ /* 0x000fd2000bf05270 */
[----:B------:R-:W-:Y:S05]  /*11e90*/  BRA.U !UP0, `(.L_x_422) ;  /* 0x0000000108307547 */ /* 0x000fea000b800000 */
[----:B------:R-:W-:-:S09]  /*11ea0*/  UISETP.NE.AND UP0, UPT, UR4, 0x3, UPT ;  /* 0x000000030400788c */ /* 0x000fd2000bf05270 */
[----:B------:R-:W-:Y:S05]  /*11eb0*/  BRA.U !UP0, `(.L_x_423) ;  /* 0x0000000108187547 */ /* 0x000fea000b800000 */
[----:B------:R-:W-:-:S09]  /*11ec0*/  UISETP.NE.AND UP0, UPT, UR4, 0x4, UPT ;  /* 0x000000040400788c */ /* 0x000fd2000bf05270 */
[----:B------:R-:W-:Y:S05]  /*11ed0*/  BRA.U UP0, `(.L_x_421) ;  /* 0x0000000900787547 */ /* 0x000fea000b800000 */
[----:B01----:R-:W-:-:S06]  /*11ee0*/  IMAD.U32 R2, R19, 0x10000, RZ ;  /* 0x0001000013027824 */ /* 0x003fcc00078e00ff */
[----:B------:R-:W0:Y:S02]  /*11ef0*/  F2I.S64.TRUNC R2, R2 ;  /* 0x0000000200027311 */ /* 0x000e24000020d900 */
[----:B0-----:R-:W-:Y:S01]  /*11f00*/  STG.E.64 desc[UR36][R16.64], R2 ;  /* 0x0000000210007986 */ /* 0x001fe2000c101b24 */
[----:B------:R-:W-:Y:S05]  /*11f10*/  EXIT ;  /* 0x000000000000794d */ /* 0x000fea0003800000 */
.L_x_423:
[----:B-1----:R-:W-:-:S06]  /*11f20*/  SHF.L.U32 R19, R19, 0x10, RZ ;  /* 0x0000001013137819 */ /* 0x002fcc00000006ff */
[----:B------:R-:W1:Y:S02]  /*11f30*/  F2I.FTZ.TRUNC.NTZ R19, R19 ;  /* 0x0000001300137305 */ /* 0x000e64000021f100 */
[----:B-1----:R-:W-:Y:S01]  /*11f40*/  STG.E desc[UR36][R16.64], R19 ;  /* 0x0000001310007986 */ /* 0x002fe2000c101924 */
[----:B------:R-:W-:Y:S05]  /*11f50*/  EXIT ;  /* 0x000000000000794d */ /* 0x000fea0003800000 */
.L_x_422:
[----:B-1----:R-:W-:-:S06]  /*11f60*/  IMAD.U32 R19, R19, 0x10000, RZ ;  /* 0x0001000013137824 */ /* 0x002fcc00078e00ff */
[----:B------:R-:W1:Y:S02]  /*11f70*/  F2I.FTZ.TRUNC.NTZ R19, R19 ;  /* 0x0000001300137305 */ /* 0x000e64000021f100 */
[----:B-1----:R-:W-:Y:S01]  /*11f80*/  STG.E.U16 desc[UR36][R16.64], R19 ;  /* 0x0000001310007986 */ /* 0x002fe2000c101524 */
[----:B------:R-:W-:Y:S05]  /*11f90*/  EXIT ;  /* 0x000000000000794d */ /* 0x000fea0003800000 */
.L_x_418:
[----:B------:R-:W-:-:S09]  /*11fa0*/  UISETP.GT.AND UP0, UPT, UR4, 0x6, UPT ;  /* 0x000000060400788c */ /* 0x000fd2000bf04270 */
[----:B------:R-:W-:Y:S05]  /*11fb0*/  BRA.U UP0, `(.L_x_424) ;  /* 0x00000001002c7547 */ /* 0x000fea000b800000 */
[----:B------:R-:W-:-:S09]  /*11fc0*/  UISETP.NE.AND UP0, UPT, UR4, 0x5, UPT ;  /* 0x000000050400788c */ /* 0x000fd2000bf05270 */
[----:B------:R-:W-:Y:S05]  /*11fd0*/  BRA.U !UP0, `(.L_x_425) ;  /* 0x0000000108147547 */ /* 0x000fea000b800000 */
[----:B------:R-:W-:-:S09]  /*11fe0*/  UISETP.NE.AND UP0, UPT, UR4, 0x6, UPT ;  /* 0x000000060400788c */ /* 0x000fd2000bf05270 */
[----:B------:R-:W-:Y:S05]  /*11ff0*/  BRA.U UP0, `(.L_x_421) ;  /* 0x0000000900307547 */ /* 0x000fea000b800000 */
[----:B-1----:R-:W-:-:S05]  /*12000*/  IMAD.U32 R19, R19, 0x10000, RZ ;  /* 0x0001000013137824 */ /* 0x002fca00078e00ff */
[----:B------:R-:W-:Y:S01]  /*12010*/  STG.E desc[UR36][R16.64], R19 ;  /* 0x0000001310007986 */ /* 0x000fe2000c101924 */
[----:B------:R-:W-:Y:S05]  /*12020*/  EXIT ;  /* 0x000000000000794d */ /* 0x000fea0003800000 */
.L_x_425:
[----:B-1----:R-:W-:-:S05]  /*12030*/  IMAD.U32 R0, R19, 0x10000, RZ ;  /* 0x0001000013007824 */ /* 0x002fca00078e00ff */
[----:B------:R-:W-:-:S05]  /*12040*/  F2FP.F16.F32.PACK_AB R0, RZ, R0 ;  /* 0x00000000ff00723e */ /* 0x000fca00000000ff */
[----:B------:R-:W-:Y:S01]  /*12050*/  STG.E.U16 desc[UR36][R16.64], R0 ;  /* 0x0000000010007986 */ /* 0x000fe2000c101524 */
[----:B------:R-:W-:Y:S05]  /*12060*/  EXIT ;  /* 0x000000000000794d */ /* 0x000fea0003800000 */
.L_x_424:
[----:B------:R-:W-:-:S09]  /*12070*/  UISETP.NE.AND UP0, UPT, UR4, 0x7, UPT ;  /* 0x000000070400788c */ /* 0x000fd2000bf05270 */
[----:B------:R-:W-:Y:S05]  /*12080*/  BRA.U !UP0, `(.L_x_426) ;  /* 0x0000000108347547 */ /* 0x000fea000b800000 */
[----:B------:R-:W-:-:S09]  /*12090*/  UISETP.NE.AND UP0, UPT, UR4, 0x8, UPT ;  /* 0x000000080400788c */ /* 0x000fd2000bf05270 */
[----:B------:R-:W-:Y:S05]  /*120a0*/  BRA.U !UP0, `(.L_x_427) ;  /* 0x0000000108187547 */ /* 0x000fea000b800000 */
[----:B------:R-:W-:-:S09]  /*120b0*/  UISETP.NE.AND UP0, UPT, UR4, 0x9, UPT ;  /* 0x000000090400788c */ /* 0x000fd2000bf05270 */
[----:B------:R-:W-:Y:S05]  /*120c0*/  BRA.U UP0, `(.L_x_421) ;  /* 0x0000000500fc7547 */ /* 0x000fea000b800000 */
[----:B01----:R-:W-:Y:S02]  /*120d0*/  IMAD.U32 R2, R19, 0x10000, RZ ;  /* 0x0001000013027824 */ /* 0x003fe400078e00ff */
[----:B------:R-:W-:-:S05]  /*120e0*/  IMAD.MOV.U32 R3, RZ, RZ, RZ ;  /* 0x000000ffff037224 */ /* 0x000fca00078e00ff */
[----:B------:R-:W-:Y:S01]  /*120f0*/  STG.E.64 desc[UR36][R16.64], R2 ;  /* 0x0000000210007986 */ /* 0x000fe2000c101b24 */
[----:B------:R-:W-:Y:S05]  /*12100*/  EXIT ;  /* 0x000000000000794d */ /* 0x000fea0003800000 */
.L_x_427:
[----:B-1----:R-:W-:-:S04]  /*12110*/  SHF.L.U32 R19, R19, 0x10, RZ ;  /* 0x0000001013137819 */ /* 0x002fc800000006ff */
[----:B0-----:R-:W-:-:S04]  /*12120*/  F2FP.F16.F32.PACK_AB R3, RZ, R19 ;  /* 0x00000013ff03723e */ /* 0x001fc800000000ff */
[----:B------:R-:W-:-:S05]  /*12130*/  PRMT R3, R3, 0x5410, RZ ;  /* 0x0000541003037816 */ /* 0x000fca00000000ff */
[----:B------:R-:W-:Y:S01]  /*12140*/  STG.E desc[UR36][R16.64], R3 ;  /* 0x0000000310007986 */ /* 0x000fe2000c101924 */
[----:B------:R-:W-:Y:S05]  /*12150*/  EXIT ;  /* 0x000000000000794d */ /* 0x000fea0003800000 */
.L_x_426:
[----:B01----:R-:W-:-:S04]  /*12160*/  IMAD.U32 R2, R19, 0x10000, RZ ;  /* 0x0001000013027824 */ /* 0x003fc800078e00ff */
[----:B------:R-:W-:-:S06]  /*12170*/  FMUL.FTZ R2, R2, 1 ;  /* 0x3f80000002027820 */ /* 0x000fcc0000410000 */
[----:B------:R-:W0:Y:S02]  /*12180*/  F2F.F64.F32 R2, R2 ;  /* 0x0000000200027310 */ /* 0x000e240000201800 */
[----:B0-----:R-:W-:Y:S01]  /*12190*/  STG.E.64 desc[UR36][R16.64], R2 ;  /* 0x0000000210007986 */ /* 0x001fe2000c101b24 */
[----:B------:R-:W-:Y:S05]  /*121a0*/  EXIT ;  /* 0x000000000000794d */ /* 0x000fea0003800000 */
.L_x_417:
        /* <DEDUP_REMOVED lines=10> */
[----:B01----:R-:W-:-:S06]  /*12250*/  IMAD.U32 R3, R19, 0x10000, RZ ;  /* 0x0001000013037824 */ /* 0x003fcc00078e00ff */
[----:B------:R-:W0:Y:S02]  /*12260*/  F2I.FTZ.U32.TRUNC.NTZ R3, R3 ;  /* 0x0000000300037305 */ /* 0x000e24000021f000 */
[----:B0-----:R-:W-:Y:S01]  /*12270*/  STG.E.U16 desc[UR36][R16.64], R3 ;  /* 0x0000000310007986 */ /* 0x001fe2000c101524 */
[----:B------:R-:W-:Y:S05]  /*12280*/  EXIT ;  /* 0x000000000000794d */ /* 0x000fea0003800000 */
.L_x_431:
[----:B01----:R-:W-:Y:S01]  /*12290*/  IMAD.U32 R3, R19, 0x10000, RZ ;  /* 0x0001000013037824 */ /* 0x003fe200078e00ff */
        /* <DEDUP_REMOVED lines=12> */
[----:B------:R-:W-:Y:S01]  /*12360*/  FADD.FTZ R0, R2, 8192 ;  /* 0x4600000002007421 */ /* 0x000fe20000010000 */
[----:B------:R-:W-:-:S04]  /*12370*/  PRMT R8, RZ, 0x7610, R8 ;  /* 0x00007610ff087816 */ /* 0x000fc80000000008 */
[----:B------:R-:W-:-:S13]  /*12380*/  LOP3.LUT P0, R0, R0, 0xff, RZ, 0xc0, !PT ;  /* 0x000000ff00007812 */ /* 0x000fda000780c0ff */
[----:B------:R-:W-:Y:S05]  /*12390*/  @!P0 BRA `(.L_x_433) ;  /* 0x00000000000c8947 */ /* 0x000fea0003800000 */
.L_x_434:
[----:B------:R-:W-:-:S04]  /*123a0*/  SHF.R.U32.HI R3, RZ, 0x18, R3 ;  /* 0x00000018ff037819 */ /* 0x000fc80000011603 */
[----:B------:R-:W-:-:S04]  /*123b0*/  LOP3.LUT R0, R0, 0x80, R3, 0xf8, !PT ;  /* 0x0000008000007812 */ /* 0x000fc800078ef803 */
[----:B------:R-:W-:-:S07]  /*123c0*/  PRMT R8, R0, 0x7610, R8 ;  /* 0x0000761000087816 */ /* 0x000fce0000000008 */
.L_x_433:
[----:B------:R-:W-:Y:S05]  /*123d0*/  BSYNC.RECONVERGENT B0 ;  /* 0x0000000000007941 */ /* 0x000fea0003800200 */
.L_x_432:
[----:B------:R-:W-:Y:S01]  /*123e0*/  STG.E.U8 desc[UR36][R16.64], R8 ;  /* 0x0000000810007986 */ /* 0x000fe2000c101124 */
[----:B------:R-:W-:Y:S05]  /*123f0*/  EXIT ;  /* 0x000000000000794d */ /* 0x000fea0003800000 */
.L_x_430:
[----:B01----:R-:W-:Y:S01]  /*12400*/  IMAD.U32 R3, R19, 0x10000, RZ ;  /* 0x0001000013037824 */ /* 0x003fe200078e00ff */
[----:B------:R-:W-:Y:S01]  /*12410*/  BSSY.RECONVERGENT B0, `(.L_x_435) ;  /* 0x0000013000007945 */ /* 0x000fe20003800200 */
[----:B------:R-:W-:-:S03]  /*12420*/  HFMA2 R8, -RZ, RZ, 0, 7.62939453125e-06 ;  /* 0x00000080ff087431 */ /* 0x000fc600000001ff */
        /* <DEDUP_REMOVED lines=14> */
.L_x_437:
[----:B------:R-:W-:-:S04]  /*12510*/  SHF.R.U32.HI R3, RZ, 0x18, R3 ;  /* 0x00000018ff037819 */ /* 0x000fc80000011603 */
[----:B------:R-:W-:-:S04]  /*12520*/  LOP3.LUT R0, R0, 0x80, R3, 0xf8, !PT ;  /* 0x0000008000007812 */ /* 0x000fc800078ef803 */
[----:B------:R-:W-:-:S07]  /*12530*/  PRMT R8, R0, 0x7610, R8 ;  /* 0x0000761000087816 */ /* 0x000fce0000000008 */
.L_x_436:
[----:B------:R-:W-:Y:S05]  /*12540*/  BSYNC.RECONVERGENT B0 ;  /* 0x0000000000007941 */ /* 0x000fea0003800200 */
.L_x_435:
[----:B------:R-:W-:Y:S01]  /*12550*/  STG.E.U8 desc[UR36][R16.64], R8 ;  /* 0x0000000810007986 */ /* 0x000fe2000c101124 */
[----:B------:R-:W-:Y:S05]  /*12560*/  EXIT ;  /* 0x000000000000794d */ /* 0x000fea0003800000 */
.L_x_429:
[----:B------:R-:W-:-:S09]  /*12570*/  UISETP.NE.AND UP0, UPT, UR4, 0x1c, UPT ;  /* 0x0000001c0400788c */ /* 0x000fd2000bf05270 */
[----:B------:R-:W-:Y:S05]  /*12580*/  BRA.U !UP0, `(.L_x_438) ;  /* 0x0000000108607547 */ /* 0x000fea000b800000 */
[----:B------:R-:W-:-:S09]  /*12590*/  UISETP.NE.AND UP0, UPT, UR4, 0x1d, UPT ;  /* 0x0000001d0400788c */ /* 0x000fd2000bf05270 */
[----:B------:R-:W-:Y:S05]  /*125a0*/  BRA.U !UP0, `(.L_x_439) ;  /* 0x0000000108487547 */ /* 0x000fea000b800000 */
[----:B------:R-:W-:-:S09]  /*125b0*/  UISETP.NE.AND UP0, UPT, UR4, 0x2c, UPT ;  /* 0x0000002c0400788c */ /* 0x000fd2000bf05270 */
[----:B------:R-:W-:Y:S05]  /*125c0*/  BRA.U UP0, `(.L_x_421) ;  /* 0x0000000100bc7547 */ /* 0x000fea000b800000 */
[----:B-1----:R-:W-:Y:S02]  /*125d0*/  IMAD.U32 R19, R19, 0x10000, RZ ;  /* 0x0001000013137824 */ /* 0x002fe400078e00ff */
[----:B0-----:R-:W-:-:S03]  /*125e0*/  IMAD.MOV.U32 R3, RZ, RZ, 0xff ;  /* 0x000000ffff037424 */ /* 0x001fc600078e00ff */
        /* <DEDUP_REMOVED lines=12> */
[----:B------:R-:W-:Y:S01]  /*126b0*/  STG.E.U8 desc[UR36][R16.64], R3 ;  /* 0x0000000310007986 */ /* 0x000fe2000c101124 */
[----:B------:R-:W-:Y:S05]  /*126c0*/  EXIT ;  /* 0x000000000000794d */ /* 0x000fea0003800000 */
.L_x_439:
[----:B01----:R-:W-:-:S06]  /*126d0*/  SHF.L.U32 R2, R19, 0x10, RZ ;  /* 0x0000001013027819 */ /* 0x003fcc00000006ff */
[----:B------:R-:W0:Y:S02]  /*126e0*/  F2I.U64.TRUNC R2, R2 ;  /* 0x0000000200027311 */ /* 0x000e24000020d800 */
[----:B0-----:R-:W-:Y:S01]  /*126f0*/  STG.E.64 desc[UR36][R16.64], R2 ;  /* 0x0000000210007986 */ /* 0x001fe2000c101b24 */
[----:B------:R-:W-:Y:S05]  /*12700*/  EXIT ;  /* 0x000000000000794d */ /* 0x000fea0003800000 */
.L_x_438:
[----:B-1----:R-:W-:-:S06]  /*12710*/  IMAD.U32 R19, R19, 0x10000, RZ ;  /* 0x0001000013137824 */ /* 0x002fcc00078e00ff */
[----:B------:R-:W1:Y:S02]  /*12720*/  F2I.FTZ.U32.TRUNC.NTZ R19, R19 ;  /* 0x0000001300137305 */ /* 0x000e64000021f000 */
[----:B-1----:R-:W-:Y:S01]  /*12730*/  STG.E desc[UR36][R16.64], R19 ;  /* 0x0000001310007986 */ /* 0x002fe2000c101924 */
[----:B------:R-:W-:Y:S05]  /*12740*/  EXIT ;  /* 0x000000000000794d */ /* 0x000fea0003800000 */
.L_x_428:
        /* <DEDUP_REMOVED lines=8> */
[----:B0-----:R-:W-:-:S05]  /*127d0*/  SEL R3, RZ, 0x1, !P0 ;  /* 0x00000001ff037807 */ /* 0x001fca0004000000 */
[----:B------:R-:W-:Y:S01]  /*127e0*/  STG.E.U8 desc[UR36][R16.64], R3 ;  /* 0x0000000310007986 */ /* 0x000fe2000c101124 */
[----:B------:R-:W-:Y:S05]  /*127f0*/  EXIT ;  /* 0x000000000000794d */ /* 0x000fea0003800000 */
.L_x_441:
[----:B-1----:R-:W-:Y:S01]  /*12800*/  IMAD.U32 R19, R19, 0x10000, RZ ;  /* 0x0001000013137824 */ /* 0x002fe200078e00ff */
[----:B0-----:R-:W-:-:S03]  /*12810*/  CS2R R6, SRZ ;  /* 0x0000000000067805 */ /* 0x001fc6000001ff00 */
[----:B------:R-:W-:-:S06]  /*12820*/  FMUL.FTZ R4, R19, 1 ;  /* 0x3f80000013047820 */ /* 0x000fcc0000410000 */
[----:B------:R-:W0:Y:S02]  /*12830*/  F2F.F64.F32 R4, R4 ;  /* 0x0000000400047310 */ /* 0x000e240000201800 */
[----:B0-----:R-:W-:Y:S01]  /*12840*/  STG.E.128 desc[UR36][R16.64], R4 ;  /* 0x0000000410007986 */ /* 0x001fe2000c101d24 */
[----:B------:R-:W-:Y:S05]  /*12850*/  EXIT ;  /* 0x000000000000794d */ /* 0x000fea0003800000 */
.L_x_440:
[----:B------:R-:W-:-:S09]  /*12860*/  UISETP.NE.AND UP0, UPT, UR4, 0xf, UPT ;  /* 0x0000000f0400788c */ /* 0x000fd2000bf05270 */
[----:B------:R-:W-:Y:S05]  /*12870*/  BRA.U !UP0, `(.L_x_442) ;  /* 0x0000000108e87547 */ /* 0x000fea000b800000 */
[----:B------:R-:W-:-:S09]  /*12880*/  UISETP.NE.AND UP0, UPT, UR4, 0x17, UPT ;  /* 0x000000170400788c */ /* 0x000fd2000bf05270 */
[----:B------:R-:W-:Y:S05]  /*12890*/  BRA.U !UP0, `(.L_x_443) ;  /* 0x0000000108907547 */ /* 0x000fea000b800000 */
[----:B------:R-:W-:-:S09]  /*128a0*/  UISETP.NE.AND UP0, UPT, UR4, 0x18, UPT ;  /* 0x000000180400788c */ /* 0x000fd2000bf05270 */
[----:B------:R-:W-:Y:S05]  /*128b0*/  BRA.U !UP0, `(.L_x_444) ;  /* 0x0000000108447547 */ /* 0x000fea000b800000 */
.L_x_421:
[----:B------:R-:W-:Y:S01]  /*128c0*/  MOV R0, 0x0 ;  /* 0x0000000000007802 */ /* 0x000fe20000000f00 */
[----:B------:R-:W2:Y:S01]  /*128d0*/  LDCU.64 UR4, c[0x4][0x178] ;  /* 0x01002f00ff0477ac */ /* 0x000ea20008000a00 */
[----:B------:R-:W-:Y:S02]  /*128e0*/  HFMA2 R13, -RZ, RZ, 0, 0 ;  /* 0x00000000ff0d7431 */ /* 0x000fe400000001ff */
[----:B------:R-:W-:Y:S01]  /*128f0*/  IMAD.MOV.U32 R8, RZ, RZ, 0x65 ;  /* 0x00000065ff087424 */ /* 0x000fe200078e00ff */
[----:B0-----:R0:W3:Y:S01]  /*12900*/  LDC.64 R2, c[0x4][R0] ;  /* 0x0100000000027b82 */ /* 0x0010e20000000a00 */
[----:B------:R-:W4:Y:S01]  /*12910*/  LDCU.64 UR6, c[0x4][0x180] ;  /* 0x01003000ff0677ac */ /* 0x000f220008000a00 */
[----:B------:R-:W-:Y:S01]  /*12920*/  IMAD.MOV.U32 R12, RZ, RZ, 0x1 ;  /* 0x00000001ff0c7424 */ /* 0x000fe200078e00ff */
[----:B------:R-:W5:Y:S01]  /*12930*/  LDCU.64 UR8, c[0x4][0x90] ;  /* 0x01001200ff0877ac */ /* 0x000f620008000a00 */
[----:B--2---:R-:W-:Y:S02]  /*12940*/  IMAD.U32 R4, RZ, RZ, UR4 ;  /* 0x00000004ff047e24 */ /* 0x004fe4000f8e00ff */
[----:B------:R-:W-:Y:S01]  /*12950*/  IMAD.U32 R5, RZ, RZ, UR5 ;  /* 0x00000005ff057e24 */ /* 0x000fe2000f8e00ff */
[----:B----4-:R-:W-:Y:S01]  /*12960*/  MOV R6, UR6 ;  /* 0x0000000600067c02 */ /* 0x010fe20008000f00 */
[----:B------:R-:W-:-:S02]  /*12970*/  IMAD.U32 R7, RZ, RZ, UR7 ;  /* 0x00000007ff077e24 */ /* 0x000fc4000f8e00ff */
[----:B-----5:R-:W-:Y:S02]  /*12980*/  IMAD.U32 R10, RZ, RZ, UR8 ;  /* 0x00000008ff0a7e24 */ /* 0x020fe4000f8e00ff */
[----:B0-----:R-:W-:-:S07]  /*12990*/  IMAD.U32 R11, RZ, RZ, UR9 ;  /* 0x00000009ff0b7e24 */ /* 0x001fce000f8e00ff */
[----:B------:R-:W-:-:S07]  /*129a0*/  LEPC R20, `(.L_x_445) ;  /* 0x000000001014794e */ /* 0x000fce0000000000 */
[----:B-1-3--:R-:W-:Y:S05]  /*129b0*/  CALL.ABS.NOINC R2 ;  /* 0x0000000002007343 */ /* 0x00afea0003c00000 */
.L_x_445:
[----:B------:R-:W-:Y:S05]  /*129c0*/  EXIT ;  /* 0x000000000000794d */ /* 0x000fea0003800000 */
.L_x_444:
[----:B-1----:R-:W-:Y:S01]  /*129d0*/  IMAD.U32 R19, R19, 0x10000, RZ ;  /* 0x0001000013137824 */ /* 0x002fe200078e00ff */
[----:B------:R-:W-:Y:S01]  /*129e0*/  BSSY.RECONVERGENT B0, `(.L_x_446) ;  /* 0x000000c000007945 */ /* 0x000fe20003800200 */
[----:B------:R-:W-:-:S03]  /*129f0*/  IMAD.MOV.U32 R0, RZ, RZ, 0x7f ;  /* 0x0000007fff007424 */ /* 0x000fc600078e00ff */
[----:B0-----:R-:W-:Y:S02]  /*12a00*/  LOP3.LUT R2, R19, 0x7fffffff, RZ, 0xc0, !PT ;  /* 0x7fffffff13027812 */ /* 0x001fe400078ec0ff */
        /* <DEDUP_REMOVED lines=9> */
.L_x_447:
[----:B------:R-:W-:Y:S05]  /*12aa0*/  BSYNC.RECONVERGENT B0 ;  /* 0x0000000000007941 */ /* 0x000fea0003800200 */
.L_x_446:
[----:B------:R-:W-:-:S05]  /*12ab0*/  LOP3.LUT R3, R0, 0x80, R3, 0xf8, !PT ;  /* 0x0000008000037812 */ /* 0x000fca00078ef803 */
[----:B------:R-:W-:Y:S01]  /*12ac0*/  STG.E.U8 desc[UR36][R16.64], R3 ;  /* 0x0000000310007986 */ /* 0x000fe2000c101124 */
[----:B------:R-:W-:Y:S05]  /*12ad0*/  EXIT ;  /* 0x000000000000794d */ /* 0x000fea0003800000 */
.L_x_443:
[----:B01----:R-:W-:Y:S01]  /*12ae0*/  IMAD.U32 R3, R19, 0x10000, RZ ;  /* 0x0001000013037824 */ /* 0x003fe200078e00ff */
        /* <DEDUP_REMOVED lines=11> */
.L_x_449:
[----:B------:R-:W-:Y:S01]  /*12ba0*/  IMAD.MOV.U32 R0, RZ, RZ, 0x7f ;  /* 0x0000007fff007424 */ /* 0x000fe200078e00ff */
[----:B------:R-:W-:-:S04]  /*12bb0*/  ISETP.GT.U32.AND P0, PT, R2, 0x7f800000, PT ;  /* 0x7f8000000200780c */ /* 0x000fc80003f04070 */
[----:B------:R-:W-:-:S09]  /*12bc0*/  SEL R0, R0, 0x7c, P0 ;  /* 0x0000007c00007807 */ /* 0x000fd20000000000 */
.L_x_450:
[----:B------:R-:W-:Y:S05]  /*12bd0*/  BSYNC.RECONVERGENT B0 ;  /* 0x0000000000007941 */ /* 0x000fea0003800200 */
.L_x_448:
[----:B------:R-:W-:-:S04]  /*12be0*/  SHF.R.U32.HI R3, RZ, 0x18, R3 ;  /* 0x00000018ff037819 */ /* 0x000fc80000011603 */
[----:B------:R-:W-:-:S05]  /*12bf0*/  LOP3.LUT R3, R0, 0x80, R3, 0xf8, !PT ;  /* 0x0000008000037812 */ /* 0x000fca00078ef803 */
[----:B------:R-:W-:Y:S01]  /*12c00*/  STG.E.U8 desc[UR36][R16.64], R3 ;  /* 0x0000000310007986 */ /* 0x000fe2000c101124 */
[----:B------:R-:W-:Y:S05]  /*12c10*/  EXIT ;  /* 0x000000000000794d */ /* 0x000fea0003800000 */
.L_x_442:
[----:B-1----:R-:W-:Y:S01]  /*12c20*/  STG.E.U16 desc[UR36][R16.64], R19 ;  /* 0x0000001310007986 */ /* 0x002fe2000c101524 */
[----:B------:R-:W-:Y:S05]  /*12c30*/  EXIT ;  /* 0x000000000000794d */ /* 0x000fea0003800000 */
.L_x_451:
[----:B------:R-:W-:-:S00]  /*12c40*/  BRA `(.L_x_451) ;  /* 0xfffffffc00fc7947 */ /* 0x000fc0000383ffff */
[----:B------:R-:W-:-:S00]  /*12c50*/  NOP ;  /* 0x0000000000007918 */ /* 0x000fc00000000000 */
        /* <DEDUP_REMOVED lines=10> */
.L_x_49969:


//--------------------- .text._ZN2at6native27unrolled_elementwise_kernelINS0_13BinaryFunctorIN3c108BFloat16ES4_S4_ZZZNS0_16fmod_kernel_cudaERNS_18TensorIteratorBaseEENKUlvE0_clEvENKUlvE2_clEvEUlS4_S4_E_EESt5arrayIPcLm3EELi4E23TrivialOffsetCalculatorILi2EjESE_ILi1EjENS0_6memory12LoadWithCastILi2EEENSH_13StoreWithCastILi1EEEEEviT_T0_T2_T3_T4_T5_ --------------------------
	.section	.text._ZN2at6native27unrolled_elementwise_kernelINS0_13BinaryFunctorIN3c108BFloat16ES4_S4_ZZZNS0_16fmod_kernel_cudaERNS_18TensorIteratorBaseEENKUlvE0_clEvENKUlvE2_clEvEUlS4_S4_E_EESt5arrayIPcLm3EELi4E23TrivialOffsetCalculatorILi2EjESE_ILi1EjENS0_6memory12LoadWithCastILi2EEENSH_13StoreWithCastILi1EEEEEviT_T0_T2_T3_T4_T5_,"ax",@progbits
	.align	128
        .global         _ZN2at6native27unrolled_elementwise_kernelINS0_13BinaryFunctorIN3c108BFloat16ES4_S4_ZZZNS0_16fmod_kernel_cudaERNS_18TensorIteratorBaseEENKUlvE0_clEvENKUlvE2_clEvEUlS4_S4_E_EESt5arrayIPcLm3EELi4E23TrivialOffsetCalculatorILi2EjESE_ILi1EjENS0_6memory12LoadWithCastILi2EEENSH_13StoreWithCastILi1EEEEEviT_T0_T2_T3_T4_T5_
        .type           _ZN2at6native27unrolled_elementwise_kernelINS0_13BinaryFunctorIN3c108BFloat16ES4_S4_ZZZNS0_16fmod_kernel_cudaERNS_18TensorIteratorBaseEENKUlvE0_clEvENKUlvE2_clEvEUlS4_S4_E_EESt5arrayIPcLm3EELi4E23TrivialOffsetCalculatorILi2EjESE_ILi1EjENS0_6memory12LoadWithCastILi2EEENSH_13StoreWithCastILi1EEEEEviT_T0_T2_T3_T4_T5_,@function
        .size           _ZN2at6native27unrolled_elementwise_kernelINS0_13BinaryFunctorIN3c108BFloat16ES4_S4_ZZZNS0_16fmod_kernel_cudaERNS_18TensorIteratorBaseEENKUlvE0_clEvENKUlvE2_clEvEUlS4_S4_E_EESt5arrayIPcLm3EELi4E23TrivialOffsetCalculatorILi2EjESE_ILi1EjENS0_6memory12LoadWithCastILi2EEENSH_13StoreWithCastILi1EEEEEviT_T0_T2_T3_T4_T5_,(.L_x_49970 - _ZN2at6native27unrolled_elementwise_kernelINS0_13BinaryFunctorIN3c108BFloat16ES4_S4_ZZZNS0_16fmod_kernel_cudaERNS_18TensorIteratorBaseEENKUlvE0_clEvENKUlvE2_clEvEUlS4_S4_E_EESt5arrayIPcLm3EELi4E23TrivialOffsetCalculatorILi2EjESE_ILi1EjENS0_6memory12LoadWithCastILi2EEENSH_13StoreWithCastILi1EEEEEviT_T0_T2_T3_T4_T5_)
        .other          _ZN2at6native27unrolled_elementwise_kernelINS0_13BinaryFunctorIN3c108BFloat16ES4_S4_ZZZNS0_16fmod_kernel_cudaERNS_18TensorIteratorBaseEENKUlvE0_clEvENKUlvE2_clEvEUlS4_S4_E_EESt5arrayIPcLm3EELi4E23TrivialOffsetCalculatorILi2EjESE_ILi1EjENS0_6memory12LoadWithCastILi2EEENSH_13StoreWithCastILi1EEEEEviT_T0_T2_T3_T4_T5_,@"STO_CUDA_ENTRY STV_DEFAULT"
_ZN2at6native27unrolled_elementwise_kernelINS0_13BinaryFunctorIN3c108BFloat16ES4_S4_ZZZNS0_16fmod_kernel_cudaERNS_18TensorIteratorBaseEENKUlvE0_clEvENKUlvE2_clEvEUlS4_S4_E_EESt5arrayIPcLm3EELi4E23TrivialOffsetCalculatorILi2EjESE_ILi1EjENS0_6memory12LoadWithCastILi2EEENSH_13StoreWithCastILi1EEEEEviT_T0_T2_T3_T4_T5_:
.text._ZN2at6native27unrolled_elementwise_kernelINS0_13BinaryFunctorIN3c108BFloat16ES4_S4_ZZZNS0_16fmod_kernel_cudaERNS_18TensorIteratorBaseEENKUlvE0_clEvENKUlvE2_clEvEUlS4_S4_E_EESt5arrayIPcLm3EELi4E23TrivialOffsetCalculatorILi2EjESE_ILi1EjENS0_6memory12LoadWithCastILi2EEENSH_13StoreWithCastILi1EEEEEviT_T0_T2_T3_T4_T5_:
[----:B------:R-:W0:Y:S01]  /*0000*/  LDC R1, c[0x0][0x37c] ;  /* 0x0000df00ff017b82 */ /* 0x000e220000000800 */
[----:B------:R-:W1:Y:S07]  /*0010*/  S2R R2, SR_CTAID.X ;  /* 0x0000000000027919 */ /* 0x000e6e0000002500 */
[----:B------:R-:W1:Y:S01]  /*0020*/  LDC R3, c[0x0][0x380] ;  /* 0x0000e000ff037b82 */ /* 0x000e620000000800 */
[----:B------:R-:W2:Y:S01]  /*0030*/  LDCU.64 UR36, c[0x0][0x358] ;  /* 0x00006b00ff2477ac */ /* 0x000ea20008000a00 */
[----:B------:R-:W-:Y:S01]  /*0040*/  BSSY.RECONVERGENT B6, `(.L_x_452) ;  /* 0x0000232000067945 */ /* 0x000fe20003800200 */
[----:B------:R-:W3:Y:S01]  /*0050*/  S2R R27, SR_TID.X ;  /* 0x00000000001b7919 */ /* 0x000ee20000002100 */
[----:B------:R-:W-:Y:S01]  /*0060*/  PRMT R26, RZ, 0x7610, R26 ;  /* 0x00007610ff1a7816 */ /* 0x000fe2000000001a */
[----:B------:R-:W4:Y:S01]  /*0070*/  LDCU.U8 UR38, c[0x0][0x3a4] ;  /* 0x00007480ff2677ac */ /* 0x000f220008000000 */
[----:B------:R-:W-:Y:S01]  /*0080*/  PRMT R23, RZ, 0x7610, R23 ;  /* 0x00007610ff177816 */ /* 0x000fe20000000017 */
[----:B------:R-:W0:Y:S01]  /*0090*/  LDCU.U8 UR39, c[0x0][0x3a5] ;  /* 0x000074a0ff2777ac */ /* 0x000e220008000000 */
[----:B-1----:R-:W-:-:S02]  /*00a0*/  IMAD R16, R2, -0x200, R3 ;  /* 0xfffffe0002107824 */ /* 0x002fc400078e0203 */
[----:B---3--:R-:W-:-:S03]  /*00b0*/  IMAD.MOV.U32 R25, RZ, RZ, R27 ;  /* 0x000000ffff197224 */ /* 0x008fc600078e001b */
[----:B------:R-:W-:-:S13]  /*00c0*/  ISETP.GE.AND P0, PT, R27, R16, PT ;  /* 0x000000101b00720c */ /* 0x000fda0003f06270 */
[----:B0-2-4-:R-:W-:Y:S05]  /*00d0*/  @P0 BRA `(.L_x_453) ;  /* 0x0000002000a00947 */ /* 0x015fea0003800000 */
[----:B------:R-:W0:Y:S01]  /*00e0*/  LDC.64 R4, c[0x0][0x390] ;  /* 0x0000e400ff047b82 */ /* 0x000e220000000a00 */
[----:B------:R-:W1:Y:S01]  /*00f0*/  LDCU UR5, c[0x0][0x3a8] ;  /* 0x00007500ff0577ac */ /* 0x000e620008000800 */
[----:B------:R-:W-:Y:S01]  /*0100*/  IMAD R17, R2, 0x200, R25 ;  /* 0x0000020002117824 */ /* 0x000fe200078e0219 */
[----:B------:R-:W-:-:S04]  /*0110*/  UPRMT UR4, UR38, 0x9910, URZ ;  /* 0x0000991026047896 */ /* 0x000fc800080000ff */
[----:B------:R-:W-:Y:S01]  /*0120*/  UISETP.GT.AND UP0, UPT, UR4, 0x9, UPT ;  /* 0x000000090400788c */ /* 0x000fe2000bf04270 */
[----:B-1----:R-:W-:-:S05]  /*0130*/  IMAD R3, R17, UR5, RZ ;  /* 0x0000000511037c24 */ /* 0x002fca000f8e02ff */
[----:B0-----:R-:W-:-:S05]  /*0140*/  IADD3 R4, P0, PT, R3, R4, RZ ;  /* 0x0000000403047210 */ /* 0x001fca0007f1e0ff */
[----:B------:R-:W-:Y:S01]  /*0150*/  IMAD.X R5, RZ, RZ, R5, P0 ;  /* 0x000000ffff057224 */ /* 0x000fe200000e0605 */
        /* <DEDUP_REMOVED lines=14> */
.L_x_457:
[----:B------:R-:W2:Y:S02]  /*0240*/  LDG.E.U8 R4, desc[UR36][R4.64] ;  /* 0x0000002404047981 */ /* 0x000ea4000c1e1100 */
[----:B--2---:R-:W-:-:S04]  /*0250*/  I2FP.F32.U32 R0, R4 ;  /* 0x0000000400007245 */ /* 0x004fc80000201000 */
[----:B------:R-:W-:-:S04]  /*0260*/  F2FP.BF16.F32.PACK_AB R0, RZ, R0 ;  /* 0x00000000ff00723e */ /* 0x000fc800000010ff */
[----:B------:R-:W-:Y:S01]  /*0270*/  PRMT R26, R0, 0x7610, R26 ;  /* 0x00007610001a7816 */ /* 0x000fe2000000001a */
[----:B------:R-:W-:Y:S06]  /*0280*/  BRA `(.L_x_459) ;  /* 0x0000000c00e47947 */ /* 0x000fec0003800000 */
.L_x_456:
        /* <DEDUP_REMOVED lines=11> */
.L_x_461:
[----:B------:R-:W2:Y:S02]  /*0340*/  LDG.E R4, desc[UR36][R4.64] ;  /* 0x0000002404047981 */ /* 0x000ea4000c1e1900 */
[----:B--2---:R-:W-:-:S04]  /*0350*/  I2FP.F32.S32 R0, R4 ;  /* 0x0000000400007245 */ /* 0x004fc80000201400 */
[----:B------:R-:W-:-:S04]  /*0360*/  F2FP.BF16.F32.PACK_AB R0, RZ, R0 ;  /* 0x00000000ff00723e */ /* 0x000fc800000010ff */
[----:B------:R-:W-:Y:S01]  /*0370*/  PRMT R26, R0, 0x7610, R26 ;  /* 0x00007610001a7816 */ /* 0x000fe2000000001a */
[----:B------:R-:W-:Y:S06]  /*0380*/  BRA `(.L_x_459) ;  /* 0x0000000c00a47947 */ /* 0x000fec0003800000 */
.L_x_460:
[----:B------:R-:W2:Y:S02]  /*0390*/  LDG.E.U16 R4, desc[UR36][R4.64] ;  /* 0x0000002404047981 */ /* 0x000ea4000c1e1500 */
[----:B--2---:R-:W0:Y:S02]  /*03a0*/  I2F.S16 R0, R4 ;  /* 0x0000000400007306 */ /* 0x004e240000101400 */
[----:B0-----:R-:W-:-:S04]  /*03b0*/  F2FP.BF16.F32.PACK_AB R0, RZ, R0 ;  /* 0x00000000ff00723e */ /* 0x001fc800000010ff */
[----:B------:R-:W-:Y:S01]  /*03c0*/  PRMT R26, R0, 0x7610, R26 ;  /* 0x00007610001a7816 */ /* 0x000fe2000000001a */
[----:B------:R-:W-:Y:S06]  /*03d0*/  BRA `(.L_x_459) ;  /* 0x0000000c00907947 */ /* 0x000fec0003800000 */
.L_x_455:
        /* <DEDUP_REMOVED lines=9> */
.L_x_463:
[----:B------:R-:W2:Y:S02]  /*0470*/  LDG.E.U16 R0, desc[UR36][R4.64] ;  /* 0x0000002404007981 */ /* 0x000ea4000c1e1500 */
[----:B--2---:R-:W-:-:S05]  /*0480*/  HADD2.F32 R0, -RZ, R0.H0_H0 ;  /* 0x20000000ff007230 */ /* 0x004fca0000004100 */
[----:B------:R-:W-:-:S04]  /*0490*/  F2FP.BF16.F32.PACK_AB R0, RZ, R0 ;  /* 0x00000000ff00723e */ /* 0x000fc800000010ff */
[----:B------:R-:W-:Y:S01]  /*04a0*/  PRMT R26, R0, 0x7610, R26 ;  /* 0x00007610001a7816 */ /* 0x000fe2000000001a */
[----:B------:R-:W-:Y:S06]  /*04b0*/  BRA `(.L_x_459) ;  /* 0x0000000c00587947 */ /* 0x000fec0003800000 */
.L_x_462:
        /* <DEDUP_REMOVED lines=9> */
.L_x_465:
[----:B------:R-:W2:Y:S02]  /*0550*/  LDG.E.U16 R4, desc[UR36][R4.64] ;  /* 0x0000002404047981 */ /* 0x000ea4000c1e1500 */
[----:B--2---:R-:W-:-:S05]  /*0560*/  HADD2.F32 R0, -RZ, R4.H0_H0 ;  /* 0x20000004ff007230 */ /* 0x004fca0000004100 */
[----:B------:R-:W-:-:S04]  /*0570*/  F2FP.BF16.F32.PACK_AB R0, RZ, R0 ;  /* 0x00000000ff00723e */ /* 0x000fc800000010ff */
[----:B------:R-:W-:Y:S01]  /*0580*/  PRMT R26, R0, 0x7610, R26 ;  /* 0x00007610001a7816 */ /* 0x000fe2000000001a */
[----:B------:R-:W-:Y:S06]  /*0590*/  BRA `(.L_x_459) ;  /* 0x0000000c00207947 */ /* 0x000fec0003800000 */
.L_x_464:
        /* <DEDUP_REMOVED lines=13> */
.L_x_454:
        /* <DEDUP_REMOVED lines=14> */
.L_x_468:
        /* <DEDUP_REMOVED lines=13> */
.L_x_467:
        /* <DEDUP_REMOVED lines=27> */
.L_x_470:
[----:B------:R-:W2:Y:S02]  /*09d0*/  LDG.E.U8 R4, desc[UR36][R4.64] ;  /* 0x0000002404047981 */ /* 0x000ea4000c1e1100 */
[C---:B--2---:R-:W-:Y:S02]  /*09e0*/  IMAD.SHL.U32 R3, R4.reuse, 0x2000000, RZ ;  /* 0x0200000004037824 */ /* 0x044fe400078e00ff */
[----:B------:R-:W-:-:S03]  /*09f0*/  IMAD.SHL.U32 R6, R4, 0x100, RZ ;  /* 0x0000010004067824 */ /* 0x000fc600078e00ff */
[----:B------:R-:W-:-:S13]  /*0a00*/  ISETP.GT.U32.AND P0, PT, R3, 0x7ffffff, PT ;  /* 0x07ffffff0300780c */ /* 0x000fda0003f04070 */
[----:B------:R-:W-:Y:S02]  /*0a10*/  @!P0 LOP3.LUT R0, R6, 0x7f00, RZ, 0xc0, !PT ;  /* 0x00007f0006008812 */ /* 0x000fe400078ec0ff */
[----:B------:R-:W-:Y:S02]  /*0a20*/  @P0 LEA.HI R3, R3, 0x70000000, RZ, 0x1c ;  /* 0x7000000003030811 */ /* 0x000fe400078fe0ff */
[----:B------:R-:W-:Y:S02]  /*0a30*/  @!P0 LOP3.LUT R0, R0, 0x3f000000, RZ, 0xfc, !PT ;  /* 0x3f00000000008812 */ /* 0x000fe400078efcff */
[----:B------:R-:W-:-:S03]  /*0a40*/  PRMT R6, R6, 0x9910, RZ ;  /* 0x0000991006067816 */ /* 0x000fc600000000ff */
[----:B------:R-:W-:Y:S01]  /*0a50*/  @!P0 FADD.FTZ R0, R0, -0.5 ;  /* 0xbf00000000008421 */ /* 0x000fe20000010000 */
[----:B------:R-:W-:Y:S01]  /*0a60*/  @P0 FMUL.FTZ R0, R3, 1.9259299443872358531e-34 ;  /* 0x0780000003000820 */ /* 0x000fe20000410000 */
[----:B------:R-:W-:-:S05]  /*0a70*/  IMAD.MOV.U32 R3, RZ, RZ, R6 ;  /* 0x000000ffff037224 */ /* 0x000fca00078e0006 */
[----:B------:R-:W-:-:S04]  /*0a80*/  LOP3.LUT R0, R0, 0x80000000, R3, 0xf8, !PT ;  /* 0x8000000000007812 */ /* 0x000fc800078ef803 */
[----:B------:R-:W-:-:S04]  /*0a90*/  F2FP.BF16.F32.PACK_AB R0, RZ, R0 ;  /* 0x00000000ff00723e */ /* 0x000fc800000010ff */
[----:B------:R-:W-:Y:S01]  /*0aa0*/  PRMT R26, R0, 0x7610, R26 ;  /* 0x00007610001a7816 */ /* 0x000fe2000000001a */
[----:B------:R-:W-:Y:S06]  /*0ab0*/  BRA `(.L_x_459) ;  /* 0x0000000400d87947 */ /* 0x000fec0003800000 */
.L_x_469:
[----:B------:R0:W5:Y:S01]  /*0ac0*/  LDG.E.U16 R26, desc[UR36][R4.64] ;  /* 0x00000024041a7981 */ /* 0x000162000c1e1500 */
[----:B------:R-:W-:Y:S05]  /*0ad0*/  BRA `(.L_x_459) ;  /* 0x0000000400d07947 */ /* 0x000fea0003800000 */
.L_x_466:
        /* <DEDUP_REMOVED lines=13> */
.L_x_473:
        /* <DEDUP_REMOVED lines=21> */
.L_x_477:
[----:B------:R-:W-:Y:S05]  /*0d00*/  BSYNC.RECONVERGENT B1 ;  /* 0x0000000000017941 */ /* 0x000fea0003800200 */
.L_x_476:
[----:B------:R-:W-:Y:S01]  /*0d10*/  IMAD.SHL.U32 R0, R0, 0x100000, RZ ;  /* 0x0010000000007824 */ /* 0x000fe200078e00ff */
[----:B------:R-:W-:-:S04]  /*0d20*/  LEA R3, R3, 0x3b800000, 0x17 ;  /* 0x3b80000003037811 */ /* 0x000fc800078eb8ff */
[----:B------:R-:W-:-:S07]  /*0d30*/  LOP3.LUT R0, R3, R0, R7, 0xfe, !PT ;  /* 0x0000000003007212 */ /* 0x000fce00078efe07 */
.L_x_475:
[----:B------:R-:W-:Y:S05]  /*0d40*/  BSYNC.RECONVERGENT B0 ;  /* 0x0000000000007941 */ /* 0x000fea0003800200 */
.L_x_474:
[----:B------:R-:W-:-:S04]  /*0d50*/  F2FP.BF16.F32.PACK_AB R0, RZ, R0 ;  /* 0x00000000ff00723e */ /* 0x000fc800000010ff */
[----:B------:R-:W-:Y:S01]  /*0d60*/  PRMT R26, R0, 0x7610, R26 ;  /* 0x00007610001a7816 */ /* 0x000fe2000000001a */
[----:B------:R-:W-:Y:S06]  /*0d70*/  BRA `(.L_x_459) ;  /* 0x0000000400287947 */ /* 0x000fec0003800000 */
.L_x_472:
        /* <DEDUP_REMOVED lines=21> */
.L_x_481:
[----:B------:R-:W-:Y:S05]  /*0ed0*/  BSYNC.RECONVERGENT B1 ;  /* 0x0000000000017941 */ /* 0x000fea0003800200 */
.L_x_480:
[----:B------:R-:W-:Y:S01]  /*0ee0*/  IMAD.SHL.U32 R0, R0, 0x200000, RZ ;  /* 0x0020000000007824 */ /* 0x000fe200078e00ff */
[----:B------:R-:W-:-:S04]  /*0ef0*/  LEA R3, R3, 0x37800000, 0x17 ;  /* 0x3780000003037811 */ /* 0x000fc800078eb8ff */
[----:B------:R-:W-:-:S07]  /*0f00*/  LOP3.LUT R0, R3, R0, R7, 0xfe, !PT ;  /* 0x0000000003007212 */ /* 0x000fce00078efe07 */
.L_x_479:
[----:B------:R-:W-:Y:S05]  /*0f10*/  BSYNC.RECONVERGENT B0 ;  /* 0x0000000000007941 */ /* 0x000fea0003800200 */
.L_x_478:
[----:B------:R-:W-:-:S04]  /*0f20*/  F2FP.BF16.F32.PACK_AB R0, RZ, R0 ;  /* 0x00000000ff00723e */ /* 0x000fc800000010ff */
[----:B------:R-:W-:Y:S01]  /*0f30*/  PRMT R26, R0, 0x7610, R26 ;  /* 0x00007610001a7816 */ /* 0x000fe2000000001a */
[----:B------:R-:W-:Y:S06]  /*0f40*/  BRA `(.L_x_459) ;  /* 0x0000000000b47947 */ /* 0x000fec0003800000 */
.L_x_471:
[----:B------:R-:W-:-:S09]  /*0f50*/  UISETP.NE.AND UP0, UPT, UR4, 0x1c, UPT ;  /* 0x0000001c0400788c */ /* 0x000fd2000bf05270 */
[----:B------:R-:W-:Y:S05]  /*0f60*/  BRA.U !UP0, `(.L_x_482) ;  /* 0x00000001089c7547 */ /* 0x000fea000b800000 */
[----:B------:R-:W-:-:S09]  /*0f70*/  UISETP.NE.AND UP0, UPT, UR4, 0x1d, UPT ;  /* 0x0000001d0400788c */ /* 0x000fd2000bf05270 */
[----:B------:R-:W-:Y:S05]  /*0f80*/  BRA.U !UP0, `(.L_x_483) ;  /* 0x0000000108807547 */ /* 0x000fea000b800000 */
[----:B------:R-:W-:-:S09]  /*0f90*/  UISETP.NE.AND UP0, UPT, UR4, 0x2c, UPT ;  /* 0x0000002c0400788c */ /* 0x000fd2000bf05270 */
[----:B------:R-:W-:Y:S05]  /*0fa0*/  BRA.U !UP0, `(.L_x_484) ;  /* 0x0000000108487547 */ /* 0x000fea000b800000 */
.L_x_458:
        /* <DEDUP_REMOVED lines=12> */
[----:B---3--:R-:W-:Y:S02]  /*1070*/  IMAD.U32 R10, RZ, RZ, UR8 ;  /* 0x00000008ff0a7e24 */ /* 0x008fe4000f8e00ff */
[----:B------:R-:W-:-:S07]  /*1080*/  IMAD.U32 R11, RZ, RZ, UR9 ;  /* 0x00000009ff0b7e24 */ /* 0x000fce000f8e00ff */
[----:B------:R-:W-:-:S07]  /*1090*/  LEPC R20, `(.L_x_485) ;  /* 0x000000001014794e */ /* 0x000fce0000000000 */
[----:B--2---:R-:W-:Y:S05]  /*10a0*/  CALL.ABS.NOINC R14 ;  /* 0x000000000e007343 */ /* 0x004fea0003c00000 */
.L_x_485:
[----:B------:R-:W-:Y:S01]  /*10b0*/  PRMT R26, RZ, 0x7610, R26 ;  /* 0x00007610ff1a7816 */ /* 0x000fe2000000001a */
[----:B------:R-:W-:Y:S06]  /*10c0*/  BRA `(.L_x_459) ;  /* 0x0000000000547947 */ /* 0x000fec0003800000 */
.L_x_484:
        /* <DEDUP_REMOVED lines=8> */
.L_x_487:
[----:B------:R-:W-:Y:S05]  /*1150*/  BSYNC.RECONVERGENT B0 ;  /* 0x0000000000007941 */ /* 0x000fea0003800200 */
.L_x_486:
[----:B------:R-:W-:-:S04]  /*1160*/  F2FP.BF16.F32.PACK_AB R0, RZ, R0 ;  /* 0x00000000ff00723e */ /* 0x000fc800000010ff */
[----:B------:R-:W-:Y:S01]  /*1170*/  PRMT R26, R0, 0x7610, R26 ;  /* 0x00007610001a7816 */ /* 0x000fe2000000001a */
[----:B------:R-:W-:Y:S06]  /*1180*/  BRA `(.L_x_459) ;  /* 0x0000000000247947 */ /* 0x000fec0003800000 */
.L_x_483:
[----:B------:R-:W2:Y:S02]  /*1190*/  LDG.E.64 R4, desc[UR36][R4.64] ;  /* 0x0000002404047981 */ /* 0x000ea4000c1e1b00 */
[----:B--2---:R-:W0:Y:S02]  /*11a0*/  I2F.U64 R0, R4 ;  /* 0x0000000400007312 */ /* 0x004e240000301000 */
[----:B0-----:R-:W-:-:S04]  /*11b0*/  F2FP.BF16.F32.PACK_AB R0, RZ, R0 ;  /* 0x00000000ff00723e */ /* 0x001fc800000010ff */
[----:B------:R-:W-:Y:S01]  /*11c0*/  PRMT R26, R0, 0x7610, R26 ;  /* 0x00007610001a7816 */ /* 0x000fe2000000001a */
[----:B------:R-:W-:Y:S06]  /*11d0*/  BRA `(.L_x_459) ;  /* 0x0000000000107947 */ /* 0x000fec0003800000 */
.L_x_482:
[----:B------:R-:W2:Y:S02]  /*11e0*/  LDG.E R4, desc[UR36][R4.64] ;  /* 0x0000002404047981 */ /* 0x000ea4000c1e1900 */
[----:B--2---:R-:W-:-:S04]  /*11f0*/  I2FP.F32.U32 R0, R4 ;  /* 0x0000000400007245 */ /* 0x004fc80000201000 */
[----:B------:R-:W-:-:S04]  /*1200*/  F2FP.BF16.F32.PACK_AB R0, RZ, R0 ;  /* 0x00000000ff00723e */ /* 0x000fc800000010ff */
[----:B------:R-:W-:-:S07]  /*1210*/  PRMT R26, R0, 0x7610, R26 ;  /* 0x00007610001a7816 */ /* 0x000fce000000001a */
.L_x_459:
[----:B0-----:R-:W0:Y:S01]  /*1220*/  LDC.64 R4, c[0x0][0x398] ;  /* 0x0000e600ff047b82 */ /* 0x001e220000000a00 */
[----:B------:R-:W1:Y:S01]  /*1230*/  LDCU UR5, c[0x0][0x3ac] ;  /* 0x00007580ff0577ac */ /* 0x000e620008000800 */
        /* <DEDUP_REMOVED lines=19> */
.L_x_491:
[----:B------:R-:W2:Y:S02]  /*1370*/  LDG.E.U8 R4, desc[UR36][R4.64] ;  /* 0x0000002404047981 */ /* 0x000ea4000c1e1100 */
[----:B--2---:R-:W-:-:S04]  /*1380*/  I2FP.F32.U32 R0, R4 ;  /* 0x0000000400007245 */ /* 0x004fc80000201000 */
[----:B------:R-:W-:-:S04]  /*1390*/  F2FP.BF16.F32.PACK_AB R0, RZ, R0 ;  /* 0x00000000ff00723e */ /* 0x000fc800000010ff */
[----:B------:R-:W-:Y:S01]  /*13a0*/  PRMT R23, R0, 0x7610, R23 ;  /* 0x0000761000177816 */ /* 0x000fe20000000017 */
[----:B------:R-:W-:Y:S06]  /*13b0*/  BRA `(.L_x_493) ;  /* 0x0000000c00e47947 */ /* 0x000fec0003800000 */
.L_x_490:
        /* <DEDUP_REMOVED lines=11> */
.L_x_495:
[----:B------:R-:W2:Y:S02]  /*1470*/  LDG.E R4, desc[UR36][R4.64] ;  /* 0x0000002404047981 */ /* 0x000ea4000c1e1900 */
[----:B--2---:R-:W-:-:S04]  /*1480*/  I2FP.F32.S32 R0, R4 ;  /* 0x0000000400007245 */ /* 0x004fc80000201400 */
[----:B------:R-:W-:-:S04]  /*1490*/  F2FP.BF16.F32.PACK_AB R0, RZ, R0 ;  /* 0x00000000ff00723e */ /* 0x000fc800000010ff */
[----:B------:R-:W-:Y:S01]  /*14a0*/  PRMT R23, R0, 0x7610, R23 ;  /* 0x0000761000177816 */ /* 0x000fe20000000017 */
[----:B------:R-:W-:Y:S06]  /*14b0*/  BRA `(.L_x_493) ;  /* 0x0000000c00a47947 */ /* 0x000fec0003800000 */
.L_x_494:
[----:B------:R-:W2:Y:S02]  /*14c0*/  LDG.E.U16 R4, desc[UR36][R4.64] ;  /* 0x0000002404047981 */ /* 0x000ea4000c1e1500 */
[----:B--2---:R-:W0:Y:S02]  /*14d0*/  I2F.S16 R0, R4 ;  /* 0x0000000400007306 */ /* 0x004e240000101400 */
[----:B0-----:R-:W-:-:S04]  /*14e0*/  F2FP.BF16.F32.PACK_AB R0, RZ, R0 ;  /* 0x00000000ff00723e */ /* 0x001fc800000010ff */
[----:B------:R-:W-:Y:S01]  /*14f0*/  PRMT R23, R0, 0x7610, R23 ;  /* 0x0000761000177816 */ /* 0x000fe20000000017 */
[----:B------:R-:W-:Y:S06]  /*1500*/  BRA `(.L_x_493) ;  /* 0x0000000c00907947 */ /* 0x000fec0003800000 */
.L_x_489:
        /* <DEDUP_REMOVED lines=9> */
.L_x_497:
[----:B------:R-:W2:Y:S02]  /*15a0*/  LDG.E.U16 R0, desc[UR36][R4.64] ;  /* 0x0000002404007981 */ /* 0x000ea4000c1e1500 */
[----:B--2---:R-:W-:-:S05]  /*15b0*/  HADD2.F32 R0, -RZ, R0.H0_H0 ;  /* 0x20000000ff007230 */ /* 0x004fca0000004100 */
[----:B------:R-:W-:-:S04]  /*15c0*/  F2FP.BF16.F32.PACK_AB R0, RZ, R0 ;  /* 0x00000000ff00723e */ /* 0x000fc800000010ff */
[----:B------:R-:W-:Y:S01]  /*15d0*/  PRMT R23, R0, 0x7610, R23 ;  /* 0x0000761000177816 */ /* 0x000fe20000000017 */
[----:B------:R-:W-:Y:S06]  /*15e0*/  BRA `(.L_x_493) ;  /* 0x0000000c00587947 */ /* 0x000fec0003800000 */
.L_x_496:
        /* <DEDUP_REMOVED lines=9> */
.L_x_499:
[----:B------:R-:W2:Y:S02]  /*1680*/  LDG.E.U16 R4, desc[UR36][R4.64] ;  /* 0x0000002404047981 */ /* 0x000ea4000c1e1500 */
[----:B--2---:R-:W-:-:S05]  /*1690*/  HADD2.F32 R0, -RZ, R4.H0_H0 ;  /* 0x20000004ff007230 */ /* 0x004fca0000004100 */
[----:B------:R-:W-:-:S04]  /*16a0*/  F2FP.BF16.F32.PACK_AB R0, RZ, R0 ;  /* 0x00000000ff00723e */ /* 0x000fc800000010ff */
[----:B------:R-:W-:Y:S01]  /*16b0*/  PRMT R23, R0, 0x7610, R23 ;  /* 0x0000761000177816 */ /* 0x000fe20000000017 */
[----:B------:R-:W-:Y:S06]  /*16c0*/  BRA `(.L_x_493) ;  /* 0x0000000c00207947 */ /* 0x000fec0003800000 */
.L_x_498:
        /* <DEDUP_REMOVED lines=13> */
.L_x_488:
        /* <DEDUP_REMOVED lines=14> */
.L_x_502:
        /* <DEDUP_REMOVED lines=13> */
.L_x_501:
        /* <DEDUP_REMOVED lines=27> */
.L_x_504:
        /* <DEDUP_REMOVED lines=15> */
.L_x_503:
[----:B------:R0:W5:Y:S01]  /*1bf0*/  LDG.E.U16 R23, desc[UR36][R4.64] ;  /* 0x0000002404177981 */ /* 0x000162000c1e1500 */
[----:B------:R-:W-:Y:S05]  /*1c00*/  BRA `(.L_x_493) ;  /* 0x0000000400d07947 */ /* 0x000fea0003800000 */
.L_x_500:
        /* <DEDUP_REMOVED lines=13> */
.L_x_507:
        /* <DEDUP_REMOVED lines=21> */
.L_x_511:
[----:B------:R-:W-:Y:S05]  /*1e30*/  BSYNC.RECONVERGENT B1 ;  /* 0x0000000000017941 */ /* 0x000fea0003800200 */
.L_x_510:
[----:B------:R-:W-:Y:S01]  /*1e40*/  IMAD.SHL.U32 R0, R0, 0x100000, RZ ;  /* 0x0010000000007824 */ /* 0x000fe200078e00ff */
[----:B------:R-:W-:-:S04]  /*1e50*/  LEA R3, R3, 0x3b800000, 0x17 ;  /* 0x3b80000003037811 */ /* 0x000fc800078eb8ff */
[----:B------:R-:W-:-:S07]  /*1e60*/  LOP3.LUT R0, R3, R0, R7, 0xfe, !PT ;  /* 0x0000000003007212 */ /* 0x000fce00078efe07 */
.L_x_509:
[----:B------:R-:W-:Y:S05]  /*1e70*/  BSYNC.RECONVERGENT B0 ;  /* 0x0000000000007941 */ /* 0x000fea0003800200 */
.L_x_508:
[----:B------:R-:W-:-:S04]  /*1e80*/  F2FP.BF16.F32.PACK_AB R0, RZ, R0 ;  /* 0x00000000ff00723e */ /* 0x000fc800000010ff */
[----:B------:R-:W-:Y:S01]  /*1e90*/  PRMT R23, R0, 0x7610, R23 ;  /* 0x0000761000177816 */ /* 0x000fe20000000017 */
[----:B------:R-:W-:Y:S06]  /*1ea0*/  BRA `(.L_x_493) ;  /* 0x0000000400287947 */ /* 0x000fec0003800000 */
.L_x_506:
        /* <DEDUP_REMOVED lines=21> */
.L_x_515:
[----:B------:R-:W-:Y:S05]  /*2000*/  BSYNC.RECONVERGENT B1 ;  /* 0x0000000000017941 */ /* 0x000fea0003800200 */
.L_x_514:
[----:B------:R-:W-:Y:S01]  /*2010*/  IMAD.SHL.U32 R0, R0, 0x200000, RZ ;  /* 0x0020000000007824 */ /* 0x000fe200078e00ff */
[----:B------:R-:W-:-:S04]  /*2020*/  LEA R3, R3, 0x37800000, 0x17 ;  /* 0x3780000003037811 */ /* 0x000fc800078eb8ff */
[----:B------:R-:W-:-:S07]  /*2030*/  LOP3.LUT R0, R3, R0, R7, 0xfe, !PT ;  /* 0x0000000003007212 */ /* 0x000fce00078efe07 */
.L_x_513:
[----:B------:R-:W-:Y:S05]  /*2040*/  BSYNC.RECONVERGENT B0 ;  /* 0x0000000000007941 */ /* 0x000fea0003800200 */
.L_x_512:
[----:B------:R-:W-:-:S04]  /*2050*/  F2FP.BF16.F32.PACK_AB R0, RZ, R0 ;  /* 0x00000000ff00723e */ /* 0x000fc800000010ff */
[----:B------:R-:W-:Y:S01]  /*2060*/  PRMT R23, R0, 0x7610, R23 ;  /* 0x0000761000177816 */ /* 0x000fe20000000017 */
[----:B------:R-:W-:Y:S06]  /*2070*/  BRA `(.L_x_493) ;  /* 0x0000000000b47947 */ /* 0x000fec0003800000 */
.L_x_505:
[----:B------:R-:W-:-:S09]  /*2080*/  UISETP.NE.AND UP0, UPT, UR4, 0x1c, UPT ;  /* 0x0000001c0400788c */ /* 0x000fd2000bf05270 */
[----:B------:R-:W-:Y:S05]  /*2090*/  BRA.U !UP0, `(.L_x_516) ;  /* 0x00000001089c7547 */ /* 0x000fea000b800000 */
[----:B------:R-:W-:-:S09]  /*20a0*/  UISETP.NE.AND UP0, UPT, UR4, 0x1d, UPT ;  /* 0x0000001d0400788c */ /* 0x000fd2000bf05270 */
[----:B------:R-:W-:Y:S05]  /*20b0*/  BRA.U !UP0, `(.L_x_517) ;  /* 0x0000000108807547 */ /* 0x000fea000b800000 */
[----:B------:R-:W-:-:S09]  /*20c0*/  UISETP.NE.AND UP0, UPT, UR4, 0x2c, UPT ;  /* 0x0000002c0400788c */ /* 0x000fd2000bf05270 */
[----:B------:R-:W-:Y:S05]  /*20d0*/  BRA.U !UP0, `(.L_x_518) ;  /* 0x0000000108487547 */ /* 0x000fea000b800000 */
.L_x_492:
        /* <DEDUP_REMOVED lines=15> */
[----:B--2--5:R-:W-:Y:S05]  /*21d0*/  CALL.ABS.NOINC R14 ;  /* 0x000000000e007343 */ /* 0x024fea0003c00000 */
.L_x_519:
[----:B------:R-:W-:Y:S01]  /*21e0*/  PRMT R23, RZ, 0x7610, R23 ;  /* 0x00007610ff177816 */ /* 0x000fe20000000017 */
[----:B------:R-:W-:Y:S06]  /*21f0*/  BRA `(.L_x_493) ;  /* 0x0000000000547947 */ /* 0x000fec0003800000 */
.L_x_518:
        /* <DEDUP_REMOVED lines=8> */
.L_x_521:
[----:B------:R-:W-:Y:S05]  /*2280*/  BSYNC.RECONVERGENT B0 ;  /* 0x0000000000007941 */ /* 0x000fea0003800200 */
.L_x_520:
[----:B------:R-:W-:-:S04]  /*2290*/  F2FP.BF16.F32.PACK_AB R0, RZ, R0 ;  /* 0x00000000ff00723e */ /* 0x000fc800000010ff */
[----:B------:R-:W-:Y:S01]  /*22a0*/  PRMT R23, R0, 0x7610, R23 ;  /* 0x0000761000177816 */ /* 0x000fe20000000017 */
[----:B------:R-:W-:Y:S06]  /*22b0*/  BRA `(.L_x_493) ;  /* 0x0000000000247947 */ /* 0x000fec0003800000 */
.L_x_517:
[----:B------:R-:W2:Y:S02]  /*22c0*/  LDG.E.64 R4, desc[UR36][R4.64] ;  /* 0x0000002404047981 */ /* 0x000ea4000c1e1b00 */
[----:B--2---:R-:W0:Y:S02]  /*22d0*/  I2F.U64 R0, R4 ;  /* 0x0000000400007312 */ /* 0x004e240000301000 */
[----:B0-----:R-:W-:-:S04]  /*22e0*/  F2FP.BF16.F32.PACK_AB R0, RZ, R0 ;  /* 0x00000000ff00723e */ /* 0x001fc800000010ff */
[----:B------:R-:W-:Y:S01]  /*22f0*/  PRMT R23, R0, 0x7610, R23 ;  /* 0x0000761000177816 */ /* 0x000fe20000000017 */
[----:B------:R-:W-:Y:S06]  /*2300*/  BRA `(.L_x_493) ;  /* 0x0000000000107947 */ /* 0x000fec0003800000 */
.L_x_516:
[----:B------:R-:W2:Y:S02]  /*2310*/  LDG.E R4, desc[UR36][R4.64] ;  /* 0x0000002404047981 */ /* 0x000ea4000c1e1900 */
[----:B--2---:R-:W-:-:S04]  /*2320*/  I2FP.F32.U32 R0, R4 ;  /* 0x0000000400007245 */ /* 0x004fc80000201000 */
[----:B------:R-:W-:-:S04]  /*2330*/  F2FP.BF16.F32.PACK_AB R0, RZ, R0 ;  /* 0x00000000ff00723e */ /* 0x000fc800000010ff */
[----:B------:R-:W-:-:S07]  /*2340*/  PRMT R23, R0, 0x7610, R23 ;  /* 0x0000761000177816 */ /* 0x000fce0000000017 */
.L_x_493:
[----:B------:R-:W-:-:S07]  /*2350*/  VIADD R27, R25, 0x80 ;  /* 0x00000080191b7836 */ /* 0x000fce0000000000 */
.L_x_453:
[----:B------:R-:W-:Y:S05]  /*2360*/  BSYNC.RECONVERGENT B6 ;  /* 0x0000000000067941 */ /* 0x000fea0003800200 */
.L_x_452:
[----:B------:R-:W-:Y:S01]  /*2370*/  ISETP.GE.AND P0, PT, R27, R16, PT ;  /* 0x000000101b00720c */ /* 0x000fe20003f06270 */
[----:B------:R-:W-:Y:S01]  /*2380*/  BSSY.RECONVERGENT B6, `(.L_x_522) ;  /* 0x000022c000067945 */ /* 0x000fe20003800200 */
[----:B------:R-:W-:Y:S02]  /*2390*/  PRMT R24, RZ, 0x7610, R24 ;  /* 0x00007610ff187816 */ /* 0x000fe40000000018 */
[----:B------:R-:W-:-:S09]  /*23a0*/  PRMT R22, RZ, 0x7610, R22 ;  /* 0x00007610ff167816 */ /* 0x000fd20000000016 */
[----:B------:R-:W-:Y:S05]  /*23b0*/  @P0 BRA `(.L_x_523) ;  /* 0x0000002000a00947 */ /* 0x000fea0003800000 */
[----:B0-----:R-:W0:Y:S01]  /*23c0*/  LDC.64 R4, c[0x0][0x390] ;  /* 0x0000e400ff047b82 */ /* 0x001e220000000a00 */
        /* <DEDUP_REMOVED lines=21> */
.L_x_527:
[----:B------:R-:W2:Y:S02]  /*2520*/  LDG.E.U8 R4, desc[UR36][R4.64] ;  /* 0x0000002404047981 */ /* 0x000ea4000c1e1100 */
[----:B--2---:R-:W-:-:S04]  /*2530*/  I2FP.F32.U32 R0, R4 ;  /* 0x0000000400007245 */ /* 0x004fc80000201000 */
[----:B------:R-:W-:-:S04]  /*2540*/  F2FP.BF16.F32.PACK_AB R0, RZ, R0 ;  /* 0x00000000ff00723e */ /* 0x000fc800000010ff */
[----:B------:R-:W-:Y:S01]  /*2550*/  PRMT R24, R0, 0x7610, R24 ;  /* 0x0000761000187816 */ /* 0x000fe20000000018 */
[----:B------:R-:W-:Y:S06]  /*2560*/  BRA `(.L_x_529) ;  /* 0x0000000c00e47947 */ /* 0x000fec0003800000 */
.L_x_526:
        /* <DEDUP_REMOVED lines=11> */
.L_x_531:
[----:B------:R-:W2:Y:S02]  /*2620*/  LDG.E R4, desc[UR36][R4.64] ;  /* 0x0000002404047981 */ /* 0x000ea4000c1e1900 */
[----:B--2---:R-:W-:-:S04]  /*2630*/  I2FP.F32.S32 R0, R4 ;  /* 0x0000000400007245 */ /* 0x004fc80000201400 */
[----:B------:R-:W-:-:S04]  /*2640*/  F2FP.BF16.F32.PACK_AB R0, RZ, R0 ;  /* 0x00000000ff00723e */ /* 0x000fc800000010ff */
[----:B------:R-:W-:Y:S01]  /*2650*/  PRMT R24, R0, 0x7610, R24 ;  /* 0x0000761000187816 */ /* 0x000fe20000000018 */
[----:B------:R-:W-:Y:S06]  /*2660*/  BRA `(.L_x_529) ;  /* 0x0000000c00a47947 */ /* 0x000fec0003800000 */
.L_x_530:
[----:B------:R-:W2:Y:S02]  /*2670*/  LDG.E.U16 R4, desc[UR36][R4.64] ;  /* 0x0000002404047981 */ /* 0x000ea4000c1e1500 */
[----:B--2---:R-:W0:Y:S02]  /*2680*/  I2F.S16 R0, R4 ;  /* 0x0000000400007306 */ /* 0x004e240000101400 */
[----:B0-----:R-:W-:-:S04]  /*2690*/  F2FP.BF16.F32.PACK_AB R0, RZ, R0 ;  /* 0x00000000ff00723e */ /* 0x001fc800000010ff */
[----:B------:R-:W-:Y:S01]  /*26a0*/  PRMT R24, R0, 0x7610, R24 ;  /* 0x0000761000187816 */ /* 0x000fe20000000018 */
[----:B------:R-:W-:Y:S06]  /*26b0*/  BRA `(.L_x_529) ;  /* 0x0000000c00907947 */ /* 0x000fec0003800000 */
.L_x_525:
        /* <DEDUP_REMOVED lines=9> */
.L_x_533:
[----:B------:R-:W2:Y:S02]  /*2750*/  LDG.E.U16 R0, desc[UR36][R4.64] ;  /* 0x0000002404007981 */ /* 0x000ea4000c1e1500 */
[----:B--2---:R-:W-:-:S05]  /*2760*/  HADD2.F32 R0, -RZ, R0.H0_H0 ;  /* 0x20000000ff007230 */ /* 0x004fca0000004100 */
[----:B------:R-:W-:-:S04]  /*2770*/  F2FP.BF16.F32.PACK_AB R0, RZ, R0 ;  /* 0x00000000ff00723e */ /* 0x000fc800000010ff */
[----:B------:R-:W-:Y:S01]  /*2780*/  PRMT R24, R0, 0x7610, R24 ;  /* 0x0000761000187816 */ /* 0x000fe20000000018 */
[----:B------:R-:W-:Y:S06]  /*2790*/  BRA `(.L_x_529) ;  /* 0x0000000c00587947 */ /* 0x000fec0003800000 */
.L_x_532:
        /* <DEDUP_REMOVED lines=9> */
.L_x_535:
[----:B------:R-:W2:Y:S02]  /*2830*/  LDG.E.U16 R4, desc[UR36][R4.64] ;  /* 0x0000002404047981 */ /* 0x000ea4000c1e1500 */
[----:B--2---:R-:W-:-:S05]  /*2840*/  HADD2.F32 R0, -RZ, R4.H0_H0 ;  /* 0x20000004ff007230 */ /* 0x004fca0000004100 */
[----:B------:R-:W-:-:S04]  /*2850*/  F2FP.BF16.F32.PACK_AB R0, RZ, R0 ;  /* 0x00000000ff00723e */ /* 0x000fc800000010ff */
[----:B------:R-:W-:Y:S01]  /*2860*/  PRMT R24, R0, 0x7610, R24 ;  /* 0x0000761000187816 */ /* 0x000fe20000000018 */
[----:B------:R-:W-:Y:S06]  /*2870*/  BRA `(.L_x_529) ;  /* 0x0000000c00207947 */ /* 0x000fec0003800000 */
.L_x_534:
        /* <DEDUP_REMOVED lines=13> */
.L_x_524:
        /* <DEDUP_REMOVED lines=14> */
.L_x_538:
        /* <DEDUP_REMOVED lines=13> */
.L_x_537:
        /* <DEDUP_REMOVED lines=27> */
.L_x_540:
[----:B------:R-:W2:Y:S02]  /*2cb0*/  LDG.E.U8 R4, desc[UR36][R4.64] ;  /* 0x0000002404047981 */ /* 0x000ea4000c1e1100 */
[C---:B--2---:R-:W-:Y:S02]  /*2cc0*/  IMAD.SHL.U32 R0, R4.reuse, 0x2000000, RZ ;  /* 0x0200000004007824 */ /* 0x044fe400078e00ff */
[----:B------:R-:W-:-:S03]  /*2cd0*/  IMAD.SHL.U32 R6, R4, 0x100, RZ ;  /* 0x0000010004067824 */ /* 0x000fc600078e00ff */
[----:B------:R-:W-:-:S13]  /*2ce0*/  ISETP.GE.U32.AND P0, PT, R0, 0x8000000, PT ;  /* 0x080000000000780c */ /* 0x000fda0003f06070 */
[----:B------:R-:W-:Y:S02]  /*2cf0*/  @!P0 LOP3.LUT R3, R6, 0x7f00, RZ, 0xc0, !PT ;  /* 0x00007f0006038812 */ /* 0x000fe400078ec0ff */
[----:B------:R-:W-:Y:S02]  /*2d00*/  @P0 LEA.HI R0, R0, 0x70000000, RZ, 0x1c ;  /* 0x7000000000000811 */ /* 0x000fe400078fe0ff */
[----:B------:R-:W-:Y:S02]  /*2d10*/  @!P0 LOP3.LUT R3, R3, 0x3f000000, RZ, 0xfc, !PT ;  /* 0x3f00000003038812 */ /* 0x000fe400078efcff */
[----:B------:R-:W-:Y:S01]  /*2d20*/  PRMT R6, R6, 0x9910, RZ ;  /* 0x0000991006067816 */ /* 0x000fe200000000ff */
[----:B------:R-:W-:Y:S02]  /*2d30*/  @P0 FMUL.FTZ R0, R0, 1.9259299443872358531e-34 ;  /* 0x0780000000000820 */ /* 0x000fe40000410000 */
[----:B------:R-:W-:Y:S02]  /*2d40*/  @!P0 FADD.FTZ R0, R3, -0.5 ;  /* 0xbf00000003008421 */ /* 0x000fe40000010000 */
[----:B------:R-:W-:-:S05]  /*2d50*/  IMAD.MOV.U32 R3, RZ, RZ, R6 ;  /* 0x000000ffff037224 */ /* 0x000fca00078e0006 */
[----:B------:R-:W-:-:S04]  /*2d60*/  LOP3.LUT R0, R0, 0x80000000, R3, 0xf8, !PT ;  /* 0x8000000000007812 */ /* 0x000fc800078ef803 */
[----:B------:R-:W-:-:S04]  /*2d70*/  F2FP.BF16.F32.PACK_AB R0, RZ, R0 ;  /* 0x00000000ff00723e */ /* 0x000fc800000010ff */
[----:B------:R-:W-:Y:S01]  /*2d80*/  PRMT R24, R0, 0x7610, R24 ;  /* 0x0000761000187816 */ /* 0x000fe20000000018 */
[----:B------:R-:W-:Y:S06]  /*2d90*/  BRA `(.L_x_529) ;  /* 0x0000000400d87947 */ /* 0x000fec0003800000 */
.L_x_539:
[----:B------:R0:W5:Y:S01]  /*2da0*/  LDG.E.U16 R24, desc[UR36][R4.64] ;  /* 0x0000002404187981 */ /* 0x000162000c1e1500 */
[----:B------:R-:W-:Y:S05]  /*2db0*/  BRA `(.L_x_529) ;  /* 0x0000000400d07947 */ /* 0x000fea0003800000 */
.L_x_536:
        /* <DEDUP_REMOVED lines=13> */
.L_x_543:
        /* <DEDUP_REMOVED lines=21> */
.L_x_547:
[----:B------:R-:W-:Y:S05]  /*2fe0*/  BSYNC.RECONVERGENT B1 ;  /* 0x0000000000017941 */ /* 0x000fea0003800200 */
.L_x_546:
[----:B------:R-:W-:Y:S01]  /*2ff0*/  IMAD.SHL.U32 R0, R0, 0x100000, RZ ;  /* 0x0010000000007824 */ /* 0x000fe200078e00ff */
[----:B------:R-:W-:-:S04]  /*3000*/  LEA R3, R3, 0x3b800000, 0x17 ;  /* 0x3b80000003037811 */ /* 0x000fc800078eb8ff */
[----:B------:R-:W-:-:S07]  /*3010*/  LOP3.LUT R0, R3, R0, R7, 0xfe, !PT ;  /* 0x0000000003007212 */ /* 0x000fce00078efe07 */
.L_x_545:
[----:B------:R-:W-:Y:S05]  /*3020*/  BSYNC.RECONVERGENT B0 ;  /* 0x0000000000007941 */ /* 0x000fea0003800200 */
.L_x_544:
[----:B------:R-:W-:-:S04]  /*3030*/  F2FP.BF16.F32.PACK_AB R0, RZ, R0 ;  /* 0x00000000ff00723e */ /* 0x000fc800000010ff */
[----:B------:R-:W-:Y:S01]  /*3040*/  PRMT R24, R0, 0x7610, R24 ;  /* 0x0000761000187816 */ /* 0x000fe20000000018 */
[----:B------:R-:W-:Y:S06]  /*3050*/  BRA `(.L_x_529) ;  /* 0x0000000400287947 */ /* 0x000fec0003800000 */
.L_x_542:
        /* <DEDUP_REMOVED lines=21> */
.L_x_551:
[----:B------:R-:W-:Y:S05]  /*31b0*/  BSYNC.RECONVERGENT B1 ;  /* 0x0000000000017941 */ /* 0x000fea0003800200 */
.L_x_550:
[----:B------:R-:W-:Y:S01]  /*31c0*/  IMAD.SHL.U32 R0, R0, 0x200000, RZ ;  /* 0x0020000000007824 */ /* 0x000fe200078e00ff */
[----:B------:R-:W-:-:S04]  /*31d0*/  LEA R3, R3, 0x37800000, 0x17 ;  /* 0x3780000003037811 */ /* 0x000fc800078eb8ff */
[----:B------:R-:W-:-:S07]  /*31e0*/  LOP3.LUT R0, R3, R0, R7, 0xfe, !PT ;  /* 0x0000000003007212 */ /* 0x000fce00078efe07 */
.L_x_549:
[----:B------:R-:W-:Y:S05]  /*31f0*/  BSYNC.RECONVERGENT B0 ;  /* 0x0000000000007941 */ /* 0x000fea0003800200 */
.L_x_548:
[----:B------:R-:W-:-:S04]  /*3200*/  F2FP.BF16.F32.PACK_AB R0, RZ, R0 ;  /* 0x00000000ff00723e */ /* 0x000fc800000010ff */
[----:B------:R-:W-:Y:S01]  /*3210*/  PRMT R24, R0, 0x7610, R24 ;  /* 0x0000761000187816 */ /* 0x000fe20000000018 */
[----:B------:R-:W-:Y:S06]  /*3220*/  BRA `(.L_x_529) ;  /* 0x0000000000b47947 */ /* 0x000fec0003800000 */
.L_x_541:
        /* <DEDUP_REMOVED lines=14> */
.L_x_555:
[----:B------:R-:W-:Y:S05]  /*3310*/  BSYNC.RECONVERGENT B0 ;  /* 0x0000000000007941 */ /* 0x000fea0003800200 */
.L_x_554:
[----:B------:R-:W-:-:S04]  /*3320*/  F2FP.BF16.F32.PACK_AB R0, RZ, R0 ;  /* 0x00000000ff00723e */ /* 0x000fc800000010ff */
[----:B------:R-:W-:Y:S01]  /*3330*/  PRMT R24, R0, 0x7610, R24 ;  /* 0x0000761000187816 */ /* 0x000fe20000000018 */
[----:B------:R-:W-:Y:S06]  /*3340*/  BRA `(.L_x_529) ;  /* 0x00000000006c7947 */ /* 0x000fec0003800000 */
.L_x_528:
        /* <DEDUP_REMOVED lines=16> */
.L_x_556:
[----:B------:R-:W-:Y:S01]  /*3450*/  PRMT R24, RZ, 0x7610, R24 ;  /* 0x00007610ff187816 */ /* 0x000fe20000000018 */
[----:B------:R-:W-:Y:S06]  /*3460*/  BRA `(.L_x_529) ;  /* 0x0000000000247947 */ /* 0x000fec0003800000 */
.L_x_553:
[----:B------:R-:W2:Y:S02]  /*3470*/  LDG.E.64 R4, desc[UR36][R4.64] ;  /* 0x0000002404047981 */ /* 0x000ea4000c1e1b00 */
[----:B--2---:R-:W0:Y:S02]  /*3480*/  I2F.U64 R0, R4 ;  /* 0x0000000400007312 */ /* 0x004e240000301000 */
[----:B0-----:R-:W-:-:S04]  /*3490*/  F2FP.BF16.F32.PACK_AB R0, RZ, R0 ;  /* 0x00000000ff00723e */ /* 0x001fc800000010ff */
[----:B------:R-:W-:Y:S01]  /*34a0*/  PRMT R24, R0, 0x7610, R24 ;  /* 0x0000761000187816 */ /* 0x000fe20000000018 */
[----:B------:R-:W-:Y:S06]  /*34b0*/  BRA `(.L_x_529) ;  /* 0x0000000000107947 */ /* 0x000fec0003800000 */
.L_x_552:
[----:B------:R-:W2:Y:S02]  /*34c0*/  LDG.E R4, desc[UR36][R4.64] ;  /* 0x0000002404047981 */ /* 0x000ea4000c1e1900 */
[----:B--2---:R-:W-:-:S04]  /*34d0*/  I2FP.F32.U32 R0, R4 ;  /* 0x0000000400007245 */ /* 0x004fc80000201000 */
[----:B------:R-:W-:-:S04]  /*34e0*/  F2FP.BF16.F32.PACK_AB R0, RZ, R0 ;  /* 0x00000000ff00723e */ /* 0x000fc800000010ff */
[----:B------:R-:W-:-:S07]  /*34f0*/  PRMT R24, R0, 0x7610, R24 ;  /* 0x0000761000187816 */ /* 0x000fce0000000018 */
.L_x_529:
        /* <DEDUP_REMOVED lines=21> */
.L_x_560:
[----:B------:R-:W2:Y:S02]  /*3650*/  LDG.E.U8 R4, desc[UR36][R4.64] ;  /* 0x0000002404047981 */ /* 0x000ea4000c1e1100 */
[----:B--2---:R-:W-:-:S04]  /*3660*/  I2FP.F32.U32 R0, R4 ;  /* 0x0000000400007245 */ /* 0x004fc80000201000 */
[----:B------:R-:W-:-:S04]  /*3670*/  F2FP.BF16.F32.PACK_AB R0, RZ, R0 ;  /* 0x00000000ff00723e */ /* 0x000fc800000010ff */
[----:B------:R-:W-:Y:S01]  /*3680*/  PRMT R22, R0, 0x7610, R22 ;  /* 0x0000761000167816 */ /* 0x000fe20000000016 */
[----:B------:R-:W-:Y:S06]  /*3690*/  BRA `(.L_x_562) ;  /* 0x0000000c00e47947 */ /* 0x000fec0003800000 */
.L_x_559:
        /* <DEDUP_REMOVED lines=11> */
.L_x_564:
[----:B------:R-:W2:Y:S02]  /*3750*/  LDG.E R4, desc[UR36][R4.64] ;  /* 0x0000002404047981 */ /* 0x000ea4000c1e1900 */
[----:B--2---:R-:W-:-:S04]  /*3760*/  I2FP.F32.S32 R0, R4 ;  /* 0x0000000400007245 */ /* 0x004fc80000201400 */
[----:B------:R-:W-:-:S04]  /*3770*/  F2FP.BF16.F32.PACK_AB R0, RZ, R0 ;  /* 0x00000000ff00723e */ /* 0x000fc800000010ff */
[----:B------:R-:W-:Y:S01]  /*3780*/  PRMT R22, R0, 0x7610, R22 ;  /* 0x0000761000167816 */ /* 0x000fe20000000016 */
[----:B------:R-:W-:Y:S06]  /*3790*/  BRA `(.L_x_562) ;  /* 0x0000000c00a47947 */ /* 0x000fec0003800000 */
.L_x_563:
[----:B------:R-:W2:Y:S02]  /*37a0*/  LDG.E.U16 R4, desc[UR36][R4.64] ;  /* 0x0000002404047981 */ /* 0x000ea4000c1e1500 */
[----:B--2---:R-:W0:Y:S02]  /*37b0*/  I2F.S16 R0, R4 ;  /* 0x0000000400007306 */ /* 0x004e240000101400 */
[----:B0-----:R-:W-:-:S04]  /*37c0*/  F2FP.BF16.F32.PACK_AB R0, RZ, R0 ;  /* 0x00000000ff00723e */ /* 0x001fc800000010ff */
[----:B------:R-:W-:Y:S01]  /*37d0*/  PRMT R22, R0, 0x7610, R22 ;  /* 0x0000761000167816 */ /* 0x000fe20000000016 */
[----:B------:R-:W-:Y:S06]  /*37e0*/  BRA `(.L_x_562) ;  /* 0x0000000c00907947 */ /* 0x000fec0003800000 */
.L_x_558:
        /* <DEDUP_REMOVED lines=9> */
.L_x_566:
[----:B------:R-:W2:Y:S02]  /*3880*/  LDG.E.U16 R0, desc[UR36][R4.64] ;  /* 0x0000002404007981 */ /* 0x000ea4000c1e1500 */
[----:B--2---:R-:W-:-:S05]  /*3890*/  HADD2.F32 R0, -RZ, R0.H0_H0 ;  /* 0x20000000ff007230 */ /* 0x004fca0000004100 */
[----:B------:R-:W-:-:S04]  /*38a0*/  F2FP.BF16.F32.PACK_AB R0, RZ, R0 ;  /* 0x00000000ff00723e */ /* 0x000fc800000010ff */
[----:B------:R-:W-:Y:S01]  /*38b0*/  PRMT R22, R0, 0x7610, R22 ;  /* 0x0000761000167816 */ /* 0x000fe20000000016 */
[----:B------:R-:W-:Y:S06]  /*38c0*/  BRA `(.L_x_562) ;  /* 0x0000000c00587947 */ /* 0x000fec0003800000 */
.L_x_565:
        /* <DEDUP_REMOVED lines=9> */
.L_x_568:
[----:B------:R-:W2:Y:S02]  /*3960*/  LDG.E.U16 R4, desc[UR36][R4.64] ;  /* 0x0000002404047981 */ /* 0x000ea4000c1e1500 */
[----:B--2---:R-:W-:-:S05]  /*3970*/  HADD2.F32 R0, -RZ, R4.H0_H0 ;  /* 0x20000004ff007230 */ /* 0x004fca0000004100 */
[----:B------:R-:W-:-:S04]  /*3980*/  F2FP.BF16.F32.PACK_AB R0, RZ, R0 ;  /* 0x00000000ff00723e */ /* 0x000fc800000010ff */
[----:B------:R-:W-:Y:S01]  /*3990*/  PRMT R22, R0, 0x7610, R22 ;  /* 0x0000761000167816 */ /* 0x000fe20000000016 */
[----:B------:R-:W-:Y:S06]  /*39a0*/  BRA `(.L_x_562) ;  /* 0x0000000c00207947 */ /* 0x000fec0003800000 */
.L_x_567:
        /* <DEDUP_REMOVED lines=13> */
.L_x_557:
        /* <DEDUP_REMOVED lines=14> */
.L_x_571:
        /* <DEDUP_REMOVED lines=13> */
.L_x_570:
        /* <DEDUP_REMOVED lines=27> */
.L_x_573:
        /* <DEDUP_REMOVED lines=15> */
.L_x_572:
[----:B------:R0:W5:Y:S01]  /*3ed0*/  LDG.E.U16 R22, desc[UR36][R4.64] ;  /* 0x0000002404167981 */ /* 0x000162000c1e1500 */
[----:B------:R-:W-:Y:S05]  /*3ee0*/  BRA `(.L_x_562) ;  /* 0x0000000400d07947 */ /* 0x000fea0003800000 */
.L_x_569:
        /* <DEDUP_REMOVED lines=13> */
.L_x_576:
        /* <DEDUP_REMOVED lines=21> */
.L_x_580:
[----:B------:R-:W-:Y:S05]  /*4110*/  BSYNC.RECONVERGENT B1 ;  /* 0x0000000000017941 */ /* 0x000fea0003800200 */
.L_x_579:
[----:B------:R-:W-:Y:S01]  /*4120*/  IMAD.SHL.U32 R0, R0, 0x100000, RZ ;  /* 0x0010000000007824 */ /* 0x000fe200078e00ff */
[----:B------:R-:W-:-:S04]  /*4130*/  LEA R3, R3, 0x3b800000, 0x17 ;  /* 0x3b80000003037811 */ /* 0x000fc800078eb8ff */
[----:B------:R-:W-:-:S07]  /*4140*/  LOP3.LUT R0, R3, R0, R7, 0xfe, !PT ;  /* 0x0000000003007212 */ /* 0x000fce00078efe07 */
.L_x_578:
[----:B------:R-:W-:Y:S05]  /*4150*/  BSYNC.RECONVERGENT B0 ;  /* 0x0000000000007941 */ /* 0x000fea0003800200 */
.L_x_577:
[----:B------:R-:W-:-:S04]  /*4160*/  F2FP.BF16.F32.PACK_AB R0, RZ, R0 ;  /* 0x00000000ff00723e */ /* 0x000fc800000010ff */
[----:B------:R-:W-:Y:S01]  /*4170*/  PRMT R22, R0, 0x7610, R22 ;  /* 0x0000761000167816 */ /* 0x000fe20000000016 */
[----:B------:R-:W-:Y:S06]  /*4180*/  BRA `(.L_x_562) ;  /* 0x0000000400287947 */ /* 0x000fec0003800000 */
.L_x_575:
        /* <DEDUP_REMOVED lines=21> */
.L_x_584:
[----:B------:R-:W-:Y:S05]  /*42e0*/  BSYNC.RECONVERGENT B1 ;  /* 0x0000000000017941 */ /* 0x000fea0003800200 */
.L_x_583:
[----:B------:R-:W-:Y:S01]  /*42f0*/  IMAD.SHL.U32 R0, R0, 0x200000, RZ ;  /* 0x0020000000007824 */ /* 0x000fe200078e00ff */
[----:B------:R-:W-:-:S04]  /*4300*/  LEA R3, R3, 0x37800000, 0x17 ;  /* 0x3780000003037811 */ /* 0x000fc800078eb8ff */
[----:B------:R-:W-:-:S07]  /*4310*/  LOP3.LUT R0, R3, R0, R7, 0xfe, !PT ;  /* 0x0000000003007212 */ /* 0x000fce00078efe07 */
.L_x_582:
[----:B------:R-:W-:Y:S05]  /*4320*/  BSYNC.RECONVERGENT B0 ;  /* 0x0000000000007941 */ /* 0x000fea0003800200 */
.L_x_581:
[----:B------:R-:W-:-:S04]  /*4330*/  F2FP.BF16.F32.PACK_AB R0, RZ, R0 ;  /* 0x00000000ff00723e */ /* 0x000fc800000010ff */
[----:B------:R-:W-:Y:S01]  /*4340*/  PRMT R22, R0, 0x7610, R22 ;  /* 0x0000761000167816 */ /* 0x000fe20000000016 */
[----:B------:R-:W-:Y:S06]  /*4350*/  BRA `(.L_x_562) ;  /* 0x0000000000b47947 */ /* 0x000fec0003800000 */
.L_x_574:
        /* <DEDUP_REMOVED lines=14> */
.L_x_588:
[----:B------:R-:W-:Y:S05]  /*4440*/  BSYNC.RECONVERGENT B0 ;  /* 0x0000000000007941 */ /* 0x000fea0003800200 */
.L_x_587:
[----:B------:R-:W-:-:S04]  /*4450*/  F2FP.BF16.F32.PACK_AB R0, RZ, R0 ;  /* 0x00000000ff00723e */ /* 0x000fc800000010ff */
[----:B------:R-:W-:Y:S01]  /*4460*/  PRMT R22, R0, 0x7610, R22 ;  /* 0x0000761000167816 */ /* 0x000fe20000000016 */
[----:B------:R-:W-:Y:S06]  /*4470*/  BRA `(.L_x_562) ;  /* 0x00000000006c7947 */ /* 0x000fec0003800000 */
.L_x_561:
        /* <DEDUP_REMOVED lines=16> */
.L_x_589:
[----:B------:R-:W-:Y:S01]  /*4580*/  PRMT R22, RZ, 0x7610, R22 ;  /* 0x00007610ff167816 */ /* 0x000fe20000000016 */
[----:B------:R-:W-:Y:S06]  /*4590*/  BRA `(.L_x_562) ;  /* 0x0000000000247947 */ /* 0x000fec0003800000 */
.L_x_586:
[----:B------:R-:W2:Y:S02]  /*45a0*/  LDG.E.64 R4, desc[UR36][R4.64] ;  /* 0x0000002404047981 */ /* 0x000ea4000c1e1b00 */
[----:B--2---:R-:W0:Y:S02]  /*45b0*/  I2F.U64 R0, R4 ;  /* 0x0000000400007312 */ /* 0x004e240000301000 */
[----:B0-----:R-:W-:-:S04]  /*45c0*/  F2FP.BF16.F32.PACK_AB R0, RZ, R0 ;  /* 0x00000000ff00723e */ /* 0x001fc800000010ff */
[----:B------:R-:W-:Y:S01]  /*45d0*/  PRMT R22, R0, 0x7610, R22 ;  /* 0x0000761000167816 */ /* 0x000fe20000000016 */
[----:B------:R-:W-:Y:S06]  /*45e0*/  BRA `(.L_x_562) ;  /* 0x0000000000107947 */ /* 0x000fec0003800000 */
.L_x_585:
[----:B------:R-:W2:Y:S02]  /*45f0*/  LDG.E R4, desc[UR36][R4.64] ;  /* 0x0000002404047981 */ /* 0x000ea4000c1e1900 */
[----:B--2---:R-:W-:-:S04]  /*4600*/  I2FP.F32.U32 R0, R4 ;  /* 0x0000000400007245 */ /* 0x004fc80000201000 */
[----:B------:R-:W-:-:S04]  /*4610*/  F2FP.BF16.F32.PACK_AB R0, RZ, R0 ;  /* 0x00000000ff00723e */ /* 0x000fc800000010ff */
[----:B------:R-:W-:-:S07]  /*4620*/  PRMT R22, R0, 0x7610, R22 ;  /* 0x0000761000167816 */ /* 0x000fce0000000016 */
.L_x_562:
[----:B------:R-:W-:-:S07]  /*4630*/  VIADD R27, R27, 0x80 ;  /* 0x000000801b1b7836 */ /* 0x000fce0000000000 */
.L_x_523:
[----:B------:R-:W-:Y:S05]  /*4640*/  BSYNC.RECONVERGENT B6 ;  /* 0x0000000000067941 */ /* 0x000fea0003800200 */
.L_x_522:
        /* <DEDUP_REMOVED lines=27> */
.L_x_595:
[----:B------:R-:W2:Y:S02]  /*4800*/  LDG.E.U8 R4, desc[UR36][R4.64] ;  /* 0x0000002404047981 */ /* 0x000ea4000c1e1100 */
[----:B--2---:R-:W-:-:S04]  /*4810*/  I2FP.F32.U32 R0, R4 ;  /* 0x0000000400007245 */ /* 0x004fc80000201000 */
[----:B------:R-:W-:-:S04]  /*4820*/  F2FP.BF16.F32.PACK_AB R0, RZ, R0 ;  /* 0x00000000ff00723e */ /* 0x000fc800000010ff */
[----:B------:R-:W-:Y:S01]  /*4830*/  PRMT R17, R0, 0x7610, R17 ;  /* 0x0000761000117816 */ /* 0x000fe20000000011 */
[----:B------:R-:W-:Y:S06]  /*4840*/  BRA `(.L_x_597) ;  /* 0x0000000c00e47947 */ /* 0x000fec0003800000 */
.L_x_594:
        /* <DEDUP_REMOVED lines=11> */
.L_x_599:
[----:B------:R-:W2:Y:S02]  /*4900*/  LDG.E R4, desc[UR36][R4.64] ;  /* 0x0000002404047981 */ /* 0x000ea4000c1e1900 */
[----:B--2---:R-:W-:-:S04]  /*4910*/  I2FP.F32.S32 R0, R4 ;  /* 0x0000000400007245 */ /* 0x004fc80000201400 */
[----:B------:R-:W-:-:S04]  /*4920*/  F2FP.BF16.F32.PACK_AB R0, RZ, R0 ;  /* 0x00000000ff00723e */ /* 0x000fc800000010ff */
[----:B------:R-:W-:Y:S01]  /*4930*/  PRMT R17, R0, 0x7610, R17 ;  /* 0x0000761000117816 */ /* 0x000fe20000000011 */
[----:B------:R-:W-:Y:S06]  /*4940*/  BRA `(.L_x_597) ;  /* 0x0000000c00a47947 */ /* 0x000fec0003800000 */
.L_x_598:
[----:B------:R-:W2:Y:S02]  /*4950*/  LDG.E.U16 R4, desc[UR36][R4.64] ;  /* 0x0000002404047981 */ /* 0x000ea4000c1e1500 */
[----:B--2---:R-:W0:Y:S02]  /*4960*/  I2F.S16 R0, R4 ;  /* 0x0000000400007306 */ /* 0x004e240000101400 */
[----:B0-----:R-:W-:-:S04]  /*4970*/  F2FP.BF16.F32.PACK_AB R0, RZ, R0 ;  /* 0x00000000ff00723e */ /* 0x001fc800000010ff */
[----:B------:R-:W-:Y:S01]  /*4980*/  PRMT R17, R0, 0x7610, R17 ;  /* 0x0000761000117816 */ /* 0x000fe20000000011 */
[----:B------:R-:W-:Y:S06]  /*4990*/  BRA `(.L_x_597) ;  /* 0x0000000c00907947 */ /* 0x000fec0003800000 */
.L_x_593:
        /* <DEDUP_REMOVED lines=9> */
.L_x_601:
[----:B------:R-:W2:Y:S02]  /*4a30*/  LDG.E.U16 R0, desc[UR36][R4.64] ;  /* 0x0000002404007981 */ /* 0x000ea4000c1e1500 */
[----:B--2---:R-:W-:-:S05]  /*4a40*/  HADD2.F32 R0, -RZ, R0.H0_H0 ;  /* 0x20000000ff007230 */ /* 0x004fca0000004100 */
[----:B------:R-:W-:-:S04]  /*4a50*/  F2FP.BF16.F32.PACK_AB R0, RZ, R0 ;  /* 0x00000000ff00723e */ /* 0x000fc800000010ff */
[----:B------:R-:W-:Y:S01]  /*4a60*/  PRMT R17, R0, 0x7610, R17 ;  /* 0x0000761000117816 */ /* 0x000fe20000000011 */
[----:B------:R-:W-:Y:S06]  /*4a70*/  BRA `(.L_x_597) ;  /* 0x0000000c00587947 */ /* 0x000fec0003800000 */
.L_x_600:
        /* <DEDUP_REMOVED lines=9> */
.L_x_603:
[----:B------:R-:W2:Y:S02]  /*4b10*/  LDG.E.U16 R4, desc[UR36][R4.64] ;  /* 0x0000002404047981 */ /* 0x000ea4000c1e1500 */
[----:B--2---:R-:W-:-:S05]  /*4b20*/  HADD2.F32 R0, -RZ, R4.H0_H0 ;  /* 0x20000004ff007230 */ /* 0x004fca0000004100 */
[----:B------:R-:W-:-:S04]  /*4b30*/  F2FP.BF16.F32.PACK_AB R0, RZ, R0 ;  /* 0x00000000ff00723e */ /* 0x000fc800000010ff */
[----:B------:R-:W-:Y:S01]  /*4b40*/  PRMT R17, R0, 0x7610, R17 ;  /* 0x0000761000117816 */ /* 0x000fe20000000011 */
[----:B------:R-:W-:Y:S06]  /*4b50*/  BRA `(.L_x_597) ;  /* 0x0000000c00207947 */ /* 0x000fec0003800000 */
.L_x_602:
        /* <DEDUP_REMOVED lines=13> */
.L_x_592:
        /* <DEDUP_REMOVED lines=14> */
.L_x_606:
        /* <DEDUP_REMOVED lines=13> */
.L_x_605:
        /* <DEDUP_REMOVED lines=27> */
.L_x_608:
        /* <DEDUP_REMOVED lines=15> */
.L_x_607:
[----:B------:R0:W5:Y:S01]  /*5080*/  LDG.E.U16 R17, desc[UR36][R4.64] ;  /* 0x0000002404117981 */ /* 0x000162000c1e1500 */
[----:B------:R-:W-:Y:S05]  /*5090*/  BRA `(.L_x_597) ;  /* 0x0000000400d07947 */ /* 0x000fea0003800000 */
.L_x_604:
        /* <DEDUP_REMOVED lines=13> */
.L_x_611:
        /* <DEDUP_REMOVED lines=21> */
.L_x_615:
[----:B------:R-:W-:Y:S05]  /*52c0*/  BSYNC.RECONVERGENT B1 ;  /* 0x0000000000017941 */ /* 0x000fea0003800200 */
.L_x_614:
[----:B------:R-:W-:Y:S01]  /*52d0*/  IMAD.SHL.U32 R0, R0, 0x100000, RZ ;  /* 0x0010000000007824 */ /* 0x000fe200078e00ff */
[----:B------:R-:W-:-:S04]  /*52e0*/  LEA R3, R3, 0x3b800000, 0x17 ;  /* 0x3b80000003037811 */ /* 0x000fc800078eb8ff */
[----:B------:R-:W-:-:S07]  /*52f0*/  LOP3.LUT R0, R3, R0, R7, 0xfe, !PT ;  /* 0x0000000003007212 */ /* 0x000fce00078efe07 */
.L_x_613:
[----:B------:R-:W-:Y:S05]  /*5300*/  BSYNC.RECONVERGENT B0 ;  /* 0x0000000000007941 */ /* 0x000fea0003800200 */
.L_x_612:
[----:B------:R-:W-:-:S04]  /*5310*/  F2FP.BF16.F32.PACK_AB R0, RZ, R0 ;  /* 0x00000000ff00723e */ /* 0x000fc800000010ff */
[----:B------:R-:W-:Y:S01]  /*5320*/  PRMT R17, R0, 0x7610, R17 ;  /* 0x0000761000117816 */ /* 0x000fe20000000011 */
[----:B------:R-:W-:Y:S06]  /*5330*/  BRA `(.L_x_597) ;  /* 0x0000000400287947 */ /* 0x000fec0003800000 */
.L_x_610:
        /* <DEDUP_REMOVED lines=21> */
.L_x_619:
[----:B------:R-:W-:Y:S05]  /*5490*/  BSYNC.RECONVERGENT B1 ;  /* 0x0000000000017941 */ /* 0x000fea0003800200 */
.L_x_618:
[----:B------:R-:W-:Y:S01]  /*54a0*/  IMAD.SHL.U32 R0, R0, 0x200000, RZ ;  /* 0x0020000000007824 */ /* 0x000fe200078e00ff */
[----:B------:R-:W-:-:S04]  /*54b0*/  LEA R3, R3, 0x37800000, 0x17 ;  /* 0x3780000003037811 */ /* 0x000fc800078eb8ff */
[----:B------:R-:W-:-:S07]  /*54c0*/  LOP3.LUT R0, R3, R0, R7, 0xfe, !PT ;  /* 0x0000000003007212 */ /* 0x000fce00078efe07 */
.L_x_617:
[----:B------:R-:W-:Y:S05]  /*54d0*/  BSYNC.RECONVERGENT B0 ;  /* 0x0000000000007941 */ /* 0x000fea0003800200 */
.L_x_616:
[----:B------:R-:W-:-:S04]  /*54e0*/  F2FP.BF16.F32.PACK_AB R0, RZ, R0 ;  /* 0x00000000ff00723e */ /* 0x000fc800000010ff */
[----:B------:R-:W-:Y:S01]  /*54f0*/  PRMT R17, R0, 0x7610, R17 ;  /* 0x0000761000117816 */ /* 0x000fe20000000011 */
[----:B------:R-:W-:Y:S06]  /*5500*/  BRA `(.L_x_597) ;  /* 0x0000000000b47947 */ /* 0x000fec0003800000 */
.L_x_609:
        /* <DEDUP_REMOVED lines=14> */
.L_x_623:
[----:B------:R-:W-:Y:S05]  /*55f0*/  BSYNC.RECONVERGENT B0 ;  /* 0x0000000000007941 */ /* 0x000fea0003800200 */
.L_x_622:
[----:B------:R-:W-:-:S04]  /*5600*/  F2FP.BF16.F32.PACK_AB R0, RZ, R0 ;  /* 0x00000000ff00723e */ /* 0x000fc800000010ff */
[----:B------:R-:W-:Y:S01]  /*5610*/  PRMT R17, R0, 0x7610, R17 ;  /* 0x0000761000117816 */ /* 0x000fe20000000011 */
[----:B------:R-:W-:Y:S06]  /*5620*/  BRA `(.L_x_597) ;  /* 0x00000000006c7947 */ /* 0x000fec0003800000 */
.L_x_596:
        /* <DEDUP_REMOVED lines=16> */
.L_x_624:
[----:B------:R-:W-:Y:S01]  /*5730*/  PRMT R17, RZ, 0x7610, R17 ;  /* 0x00007610ff117816 */ /* 0x000fe20000000011 */
[----:B------:R-:W-:Y:S06]  /*5740*/  BRA `(.L_x_597) ;  /* 0x0000000000247947 */ /* 0x000fec0003800000 */
.L_x_621:
[----:B------:R-:W2:Y:S02]  /*5750*/  LDG.E.64 R4, desc[UR36][R4.64] ;  /* 0x0000002404047981 */ /* 0x000ea4000c1e1b00 */
[----:B--2---:R-:W0:Y:S02]  /*5760*/  I2F.U64 R0, R4 ;  /* 0x0000000400007312 */ /* 0x004e240000301000 */
[----:B0-----:R-:W-:-:S04]  /*5770*/  F2FP.BF16.F32.PACK_AB R0, RZ, R0 ;  /* 0x00000000ff00723e */ /* 0x001fc800000010ff */
[----:B------:R-:W-:Y:S01]  /*5780*/  PRMT R17, R0, 0x7610, R17 ;  /* 0x0000761000117816 */ /* 0x000fe20000000011 */
[----:B------:R-:W-:Y:S06]  /*5790*/  BRA `(.L_x_597) ;  /* 0x0000000000107947 */ /* 0x000fec0003800000 */
.L_x_620:
[----:B------:R-:W2:Y:S02]  /*57a0*/  LDG.E R4, desc[UR36][R4.64] ;  /* 0x0000002404047981 */ /* 0x000ea4000c1e1900 */
[----:B--2---:R-:W-:-:S04]  /*57b0*/  I2FP.F32.U32 R0, R4 ;  /* 0x0000000400007245 */ /* 0x004fc80000201000 */
[----:B------:R-:W-:-:S04]  /*57c0*/  F2FP.BF16.F32.PACK_AB R0, RZ, R0 ;  /* 0x00000000ff00723e */ /* 0x000fc800000010ff */
[----:B------:R-:W-:-:S07]  /*57d0*/  PRMT R17, R0, 0x7610, R17 ;  /* 0x0000761000117816 */ /* 0x000fce0000000011 */
.L_x_597:
[----:B------:R-:W1:Y:S01]  /*57e0*/  LDCU.U8 UR6, c[0x0][0x3a5] ;  /* 0x000074a0ff0677ac */ /* 0x000e620008000000 */
[----:B0-----:R-:W0:Y:S01]  /*57f0*/  LDC.64 R4, c[0x0][0x398] ;  /* 0x0000e600ff047b82 */ /* 0x001e220000000a00 */
[----:B------:R-:W2:Y:S01]  /*5800*/  LDCU UR5, c[0x0][0x3ac] ;  /* 0x00007580ff0577ac */ /* 0x000ea20008000800 */
[----:B-1----:R-:W-:-:S04]  /*5810*/  UPRMT UR4, UR6, 0x9910, URZ ;  /* 0x0000991006047896 */ /* 0x002fc800080000ff */
[----:B------:R-:W-:Y:S01]  /*5820*/  UISETP.GT.AND UP0, UPT, UR4, 0x9, UPT ;  /* 0x000000090400788c */ /* 0x000fe2000bf04270 */
[----:B--2---:R-:W-:-:S05]  /*5830*/  IMAD R3, R18, UR5, RZ ;  /* 0x0000000512037c24 */ /* 0x004fca000f8e02ff */
        /* <DEDUP_REMOVED lines=16> */
.L_x_628:
[----:B------:R-:W2:Y:S02]  /*5940*/  LDG.E.U8 R4, desc[UR36][R4.64] ;  /* 0x0000002404047981 */ /* 0x000ea4000c1e1100 */
[----:B--2---:R-:W-:-:S04]  /*5950*/  I2FP.F32.U32 R0, R4 ;  /* 0x0000000400007245 */ /* 0x004fc80000201000 */
[----:B------:R-:W-:-:S04]  /*5960*/  F2FP.BF16.F32.PACK_AB R0, RZ, R0 ;  /* 0x00000000ff00723e */ /* 0x000fc800000010ff */
[----:B------:R-:W-:Y:S01]  /*5970*/  PRMT R19, R0, 0x7610, R19 ;  /* 0x0000761000137816 */ /* 0x000fe20000000013 */
[----:B------:R-:W-:Y:S06]  /*5980*/  BRA `(.L_x_630) ;  /* 0x0000000c00e47947 */ /* 0x000fec0003800000 */
.L_x_627:
        /* <DEDUP_REMOVED lines=11> */
.L_x_632:
[----:B------:R-:W2:Y:S02]  /*5a40*/  LDG.E R4, desc[UR36][R4.64] ;  /* 0x0000002404047981 */ /* 0x000ea4000c1e1900 */
[----:B--2---:R-:W-:-:S04]  /*5a50*/  I2FP.F32.S32 R0, R4 ;  /* 0x0000000400007245 */ /* 0x004fc80000201400 */
[----:B------:R-:W-:-:S04]  /*5a60*/  F2FP.BF16.F32.PACK_AB R0, RZ, R0 ;  /* 0x00000000ff00723e */ /* 0x000fc800000010ff */
[----:B------:R-:W-:Y:S01]  /*5a70*/  PRMT R19, R0, 0x7610, R19 ;  /* 0x0000761000137816 */ /* 0x000fe20000000013 */
[----:B------:R-:W-:Y:S06]  /*5a80*/  BRA `(.L_x_630) ;  /* 0x0000000c00a47947 */ /* 0x000fec0003800000 */
.L_x_631:
[----:B------:R-:W2:Y:S02]  /*5a90*/  LDG.E.U16 R4, desc[UR36][R4.64] ;  /* 0x0000002404047981 */ /* 0x000ea4000c1e1500 */
[----:B--2---:R-:W0:Y:S02]  /*5aa0*/  I2F.S16 R0, R4 ;  /* 0x0000000400007306 */ /* 0x004e240000101400 */
[----:B0-----:R-:W-:-:S04]  /*5ab0*/  F2FP.BF16.F32.PACK_AB R0, RZ, R0 ;  /* 0x00000000ff00723e */ /* 0x001fc800000010ff */
[----:B------:R-:W-:Y:S01]  /*5ac0*/  PRMT R19, R0, 0x7610, R19 ;  /* 0x0000761000137816 */ /* 0x000fe20000000013 */
[----:B------:R-:W-:Y:S06]  /*5ad0*/  BRA `(.L_x_630) ;  /* 0x0000000c00907947 */ /* 0x000fec0003800000 */
.L_x_626:
        /* <DEDUP_REMOVED lines=9> */
.L_x_634:
[----:B------:R-:W2:Y:S02]  /*5b70*/  LDG.E.U16 R0, desc[UR36][R4.64] ;  /* 0x0000002404007981 */ /* 0x000ea4000c1e1500 */
[----:B--2---:R-:W-:-:S05]  /*5b80*/  HADD2.F32 R0, -RZ, R0.H0_H0 ;  /* 0x20000000ff007230 */ /* 0x004fca0000004100 */
[----:B------:R-:W-:-:S04]  /*5b90*/  F2FP.BF16.F32.PACK_AB R0, RZ, R0 ;  /* 0x00000000ff00723e */ /* 0x000fc800000010ff */
[----:B------:R-:W-:Y:S01]  /*5ba0*/  PRMT R19, R0, 0x7610, R19 ;  /* 0x0000761000137816 */ /* 0x000fe20000000013 */
[----:B------:R-:W-:Y:S06]  /*5bb0*/  BRA `(.L_x_630) ;  /* 0x0000000c00587947 */ /* 0x000fec0003800000 */
.L_x_633:
        /* <DEDUP_REMOVED lines=9> */
.L_x_636:
[----:B------:R-:W2:Y:S02]  /*5c50*/  LDG.E.U16 R4, desc[UR36][R4.64] ;  /* 0x0000002404047981 */ /* 0x000ea4000c1e1500 */
[----:B--2---:R-:W-:-:S05]  /*5c60*/  HADD2.F32 R0, -RZ, R4.H0_H0 ;  /* 0x20000004ff007230 */ /* 0x004fca0000004100 */
[----:B------:R-:W-:-:S04]  /*5c70*/  F2FP.BF16.F32.PACK_AB R0, RZ, R0 ;  /* 0x00000000ff00723e */ /* 0x000fc800000010ff */
[----:B------:R-:W-:Y:S01]  /*5c80*/  PRMT R19, R0, 0x7610, R19 ;  /* 0x0000761000137816 */ /* 0x000fe20000000013 */
[----:B------:R-:W-:Y:S06]  /*5c90*/  BRA `(.L_x_630) ;  /* 0x0000000c00207947 */ /* 0x000fec0003800000 */
.L_x_635:
        /* <DEDUP_REMOVED lines=13> */
.L_x_625:
        /* <DEDUP_REMOVED lines=14> */
.L_x_639:
        /* <DEDUP_REMOVED lines=13> */
.L_x_638:
        /* <DEDUP_REMOVED lines=27> */
.L_x_641:
        /* <DEDUP_REMOVED lines=15> */
.L_x_640:
[----:B------:R0:W5:Y:S01]  /*61c0*/  LDG.E.U16 R19, desc[UR36][R4.64] ;  /* 0x0000002404137981 */ /* 0x000162000c1e1500 */
[----:B------:R-:W-:Y:S05]  /*61d0*/  BRA `(.L_x_630) ;  /* 0x0000000400d07947 */ /* 0x000fea0003800000 */
.L_x_637:
        /* <DEDUP_REMOVED lines=13> */
.L_x_644:
        /* <DEDUP_REMOVED lines=21> */
.L_x_648:
[----:B------:R-:W-:Y:S05]  /*6400*/  BSYNC.RECONVERGENT B1 ;  /* 0x0000000000017941 */ /* 0x000fea0003800200 */
.L_x_647:
[----:B------:R-:W-:Y:S01]  /*6410*/  IMAD.SHL.U32 R0, R0, 0x100000, RZ ;  /* 0x0010000000007824 */ /* 0x000fe200078e00ff */
[----:B------:R-:W-:-:S04]  /*6420*/  LEA R3, R3, 0x3b800000, 0x17 ;  /* 0x3b80000003037811 */ /* 0x000fc800078eb8ff */
[----:B------:R-:W-:-:S07]  /*6430*/  LOP3.LUT R0, R3, R0, R7, 0xfe, !PT ;  /* 0x0000000003007212 */ /* 0x000fce00078efe07 */
.L_x_646:
[----:B------:R-:W-:Y:S05]  /*6440*/  BSYNC.RECONVERGENT B0 ;  /* 0x0000000000007941 */ /* 0x000fea0003800200 */
.L_x_645:
[----:B------:R-:W-:-:S04]  /*6450*/  F2FP.BF16.F32.PACK_AB R0, RZ, R0 ;  /* 0x00000000ff00723e */ /* 0x000fc800000010ff */
[----:B------:R-:W-:Y:S01]  /*6460*/  PRMT R19, R0, 0x7610, R19 ;  /* 0x0000761000137816 */ /* 0x000fe20000000013 */
[----:B------:R-:W-:Y:S06]  /*6470*/  BRA `(.L_x_630) ;  /* 0x0000000400287947 */ /* 0x000fec0003800000 */
.L_x_643:
        /* <DEDUP_REMOVED lines=21> */
.L_x_652:
[----:B------:R-:W-:Y:S05]  /*65d0*/  BSYNC.RECONVERGENT B1 ;  /* 0x0000000000017941 */ /* 0x000fea0003800200 */
.L_x_651:
[----:B------:R-:W-:Y:S01]  /*65e0*/  IMAD.SHL.U32 R0, R0, 0x200000, RZ ;  /* 0x0020000000007824 */ /* 0x000fe200078e00ff */
[----:B------:R-:W-:-:S04]  /*65f0*/  LEA R3, R3, 0x37800000, 0x17 ;  /* 0x3780000003037811 */ /* 0x000fc800078eb8ff */
[----:B------:R-:W-:-:S07]  /*6600*/  LOP3.LUT R0, R3, R0, R7, 0xfe, !PT ;  /* 0x0000000003007212 */ /* 0x000fce00078efe07 */
.L_x_650:
[----:B------:R-:W-:Y:S05]  /*6610*/  BSYNC.RECONVERGENT B0 ;  /* 0x0000000000007941 */ /* 0x000fea0003800200 */
.L_x_649:
[----:B------:R-:W-:-:S04]  /*6620*/  F2FP.BF16.F32.PACK_AB R0, RZ, R0 ;  /* 0x00000000ff00723e */ /* 0x000fc800000010ff */
[----:B------:R-:W-:Y:S01]  /*6630*/  PRMT R19, R0, 0x7610, R19 ;  /* 0x0000761000137816 */ /* 0x000fe20000000013 */
[----:B------:R-:W-:Y:S06]  /*6640*/  BRA `(.L_x_630) ;  /* 0x0000000000b47947 */ /* 0x000fec0003800000 */
.L_x_642:
        /* <DEDUP_REMOVED lines=14> */
.L_x_656:
[----:B------:R-:W-:Y:S05]  /*6730*/  BSYNC.RECONVERGENT B0 ;  /* 0x0000000000007941 */ /* 0x000fea0003800200 */
.L_x_655:
[----:B------:R-:W-:-:S04]  /*6740*/  F2FP.BF16.F32.PACK_AB R0, RZ, R0 ;  /* 0x00000000ff00723e */ /* 0x000fc800000010ff */
[----:B------:R-:W-:Y:S01]  /*6750*/  PRMT R19, R0, 0x7610, R19 ;  /* 0x0000761000137816 */ /* 0x000fe20000000013 */
[----:B------:R-:W-:Y:S06]  /*6760*/  BRA `(.L_x_630) ;  /* 0x00000000006c7947 */ /* 0x000fec0003800000 */
.L_x_629:
        /* <DEDUP_REMOVED lines=16> */
.L_x_657:
[----:B------:R-:W-:Y:S01]  /*6870*/  PRMT R19, RZ, 0x7610, R19 ;  /* 0x00007610ff137816 */ /* 0x000fe20000000013 */
[----:B------:R-:W-:Y:S06]  /*6880*/  BRA `(.L_x_630) ;  /* 0x0000000000247947 */ /* 0x000fec0003800000 */
.L_x_654:
[----:B------:R-:W2:Y:S02]  /*6890*/  LDG.E.64 R4, desc[UR36][R4.64] ;  /* 0x0000002404047981 */ /* 0x000ea4000c1e1b00 */
[----:B--2---:R-:W0:Y:S02]  /*68a0*/  I2F.U64 R0, R4 ;  /* 0x0000000400007312 */ /* 0x004e240000301000 */
[----:B0-----:R-:W-:-:S04]  /*68b0*/  F2FP.BF16.F32.PACK_AB R0, RZ, R0 ;  /* 0x00000000ff00723e */ /* 0x001fc800000010ff */
[----:B------:R-:W-:Y:S01]  /*68c0*/  PRMT R19, R0, 0x7610, R19 ;  /* 0x0000761000137816 */ /* 0x000fe20000000013 */
[----:B------:R-:W-:Y:S06]  /*68d0*/  BRA `(.L_x_630) ;  /* 0x0000000000107947 */ /* 0x000fec0003800000 */
.L_x_653:
[----:B------:R-:W2:Y:S02]  /*68e0*/  LDG.E R4, desc[UR36][R4.64] ;  /* 0x0000002404047981 */ /* 0x000ea4000c1e1900 */
[----:B--2---:R-:W-:-:S04]  /*68f0*/  I2FP.F32.U32 R0, R4 ;  /* 0x0000000400007245 */ /* 0x004fc80000201000 */
[----:B------:R-:W-:-:S04]  /*6900*/  F2FP.BF16.F32.PACK_AB R0, RZ, R0 ;  /* 0x00000000ff00723e */ /* 0x000fc800000010ff */
[----:B------:R-:W-:-:S07]  /*6910*/  PRMT R19, R0, 0x7610, R19 ;  /* 0x0000761000137816 */ /* 0x000fce0000000013 */
.L_x_630:
[----:B------:R-:W-:-:S07]  /*6920*/  VIADD R27, R27, 0x80 ;  /* 0x000000801b1b7836 */ /* 0x000fce0000000000 */
.L_x_591:
[----:B------:R-:W-:Y:S05]  /*6930*/  BSYNC.RECONVERGENT B6 ;  /* 0x0000000000067941 */ /* 0x000fea0003800200 */
.L_x_590:
        /* <DEDUP_REMOVED lines=27> */
.L_x_663:
[----:B------:R-:W2:Y:S02]  /*6af0*/  LDG.E.U8 R4, desc[UR36][R4.64] ;  /* 0x0000002404047981 */ /* 0x000ea4000c1e1100 */
[----:B--2---:R-:W-:-:S04]  /*6b00*/  I2FP.F32.U32 R0, R4 ;  /* 0x0000000400007245 */ /* 0x004fc80000201000 */
[----:B------:R-:W-:-:S04]  /*6b10*/  F2FP.BF16.F32.PACK_AB R0, RZ, R0 ;  /* 0x00000000ff00723e */ /* 0x000fc800000010ff */
[----:B------:R-:W-:Y:S01]  /*6b20*/  PRMT R18, R0, 0x7610, R18 ;  /* 0x0000761000127816 */ /* 0x000fe20000000012 */
[----:B------:R-:W-:Y:S06]  /*6b30*/  BRA `(.L_x_665) ;  /* 0x0000000c00e47947 */ /* 0x000fec0003800000 */
.L_x_662:
        /* <DEDUP_REMOVED lines=11> */
.L_x_667:
[----:B------:R-:W2:Y:S02]  /*6bf0*/  LDG.E R4, desc[UR36][R4.64] ;  /* 0x0000002404047981 */ /* 0x000ea4000c1e1900 */
[----:B--2---:R-:W-:-:S04]  /*6c00*/  I2FP.F32.S32 R0, R4 ;  /* 0x0000000400007245 */ /* 0x004fc80000201400 */
[----:B------:R-:W-:-:S04]  /*6c10*/  F2FP.BF16.F32.PACK_AB R0, RZ, R0 ;  /* 0x00000000ff00723e */ /* 0x000fc800000010ff */
[----:B------:R-:W-:Y:S01]  /*6c20*/  PRMT R18, R0, 0x7610, R18 ;  /* 0x0000761000127816 */ /* 0x000fe20000000012 */
[----:B------:R-:W-:Y:S06]  /*6c30*/  BRA `(.L_x_665) ;  /* 0x0000000c00a47947 */ /* 0x000fec0003800000 */
.L_x_666:
[----:B------:R-:W2:Y:S02]  /*6c40*/  LDG.E.U16 R4, desc[UR36][R4.64] ;  /* 0x0000002404047981 */ /* 0x000ea4000c1e1500 */
[----:B--2---:R-:W0:Y:S02]  /*6c50*/  I2F.S16 R0, R4 ;  /* 0x0000000400007306 */ /* 0x004e240000101400 */
[----:B0-----:R-:W-:-:S04]  /*6c60*/  F2FP.BF16.F32.PACK_AB R0, RZ, R0 ;  /* 0x00000000ff00723e */ /* 0x001fc800000010ff */
[----:B------:R-:W-:Y:S01]  /*6c70*/  PRMT R18, R0, 0x7610, R18 ;  /* 0x0000761000127816 */ /* 0x000fe20000000012 */
[----:B------:R-:W-:Y:S06]  /*6c80*/  BRA `(.L_x_665) ;  /* 0x0000000c00907947 */ /* 0x000fec0003800000 */
.L_x_661:
        /* <DEDUP_REMOVED lines=9> */
.L_x_669:
[----:B------:R-:W2:Y:S02]  /*6d20*/  LDG.E.U16 R0, desc[UR36][R4.64] ;  /* 0x0000002404007981 */ /* 0x000ea4000c1e1500 */
[----:B--2---:R-:W-:-:S05]  /*6d30*/  HADD2.F32 R0, -RZ, R0.H0_H0 ;  /* 0x20000000ff007230 */ /* 0x004fca0000004100 */
[----:B------:R-:W-:-:S04]  /*6d40*/  F2FP.BF16.F32.PACK_AB R0, RZ, R0 ;  /* 0x00000000ff00723e */ /* 0x000fc800000010ff */
[----:B------:R-:W-:Y:S01]  /*6d50*/  PRMT R18, R0, 0x7610, R18 ;  /* 0x0000761000127816 */ /* 0x000fe20000000012 */
[----:B------:R-:W-:Y:S06]  /*6d60*/  BRA `(.L_x_665) ;  /* 0x0000000c00587947 */ /* 0x000fec0003800000 */
.L_x_668:
        /* <DEDUP_REMOVED lines=9> */
.L_x_671:
[----:B------:R-:W2:Y:S02]  /*6e00*/  LDG.E.U16 R4, desc[UR36][R4.64] ;  /* 0x0000002404047981 */ /* 0x000ea4000c1e1500 */
[----:B--2---:R-:W-:-:S05]  /*6e10*/  HADD2.F32 R0, -RZ, R4.H0_H0 ;  /* 0x20000004ff007230 */ /* 0x004fca0000004100 */
[----:B------:R-:W-:-:S04]  /*6e20*/  F2FP.BF16.F32.PACK_AB R0, RZ, R0 ;  /* 0x00000000ff00723e */ /* 0x000fc800000010ff */
[----:B------:R-:W-:Y:S01]  /*6e30*/  PRMT R18, R0, 0x7610, R18 ;  /* 0x0000761000127816 */ /* 0x000fe20000000012 */
[----:B------:R-:W-:Y:S06]  /*6e40*/  BRA `(.L_x_665) ;  /* 0x0000000c00207947 */ /* 0x000fec0003800000 */
.L_x_670:
        /* <DEDUP_REMOVED lines=13> */
.L_x_660:
        /* <DEDUP_REMOVED lines=14> */
.L_x_674:
        /* <DEDUP_REMOVED lines=13> */
.L_x_673:
        /* <DEDUP_REMOVED lines=27> */
.L_x_676:
        /* <DEDUP_REMOVED lines=15> */
.L_x_675:
[----:B------:R0:W5:Y:S01]  /*7370*/  LDG.E.U16 R18, desc[UR36][R4.64] ;  /* 0x0000002404127981 */ /* 0x000162000c1e1500 */
[----:B------:R-:W-:Y:S05]  /*7380*/  BRA `(.L_x_665) ;  /* 0x0000000400d07947 */ /* 0x000fea0003800000 */
.L_x_672:
        /* <DEDUP_REMOVED lines=13> */
.L_x_679:
        /* <DEDUP_REMOVED lines=21> */
.L_x_683:
[----:B------:R-:W-:Y:S05]  /*75b0*/  BSYNC.RECONVERGENT B1 ;  /* 0x0000000000017941 */ /* 0x000fea0003800200 */
.L_x_682:
[----:B------:R-:W-:Y:S01]  /*75c0*/  IMAD.SHL.U32 R0, R0, 0x100000, RZ ;  /* 0x0010000000007824 */ /* 0x000fe200078e00ff */
[----:B------:R-:W-:-:S04]  /*75d0*/  LEA R3, R3, 0x3b800000, 0x17 ;  /* 0x3b80000003037811 */ /* 0x000fc800078eb8ff */
[----:B------:R-:W-:-:S07]  /*75e0*/  LOP3.LUT R0, R3, R0, R7, 0xfe, !PT ;  /* 0x0000000003007212 */ /* 0x000fce00078efe07 */
.L_x_681:
[----:B------:R-:W-:Y:S05]  /*75f0*/  BSYNC.RECONVERGENT B0 ;  /* 0x0000000000007941 */ /* 0x000fea0003800200 */
.L_x_680:
[----:B------:R-:W-:-:S04]  /*7600*/  F2FP.BF16.F32.PACK_AB R0, RZ, R0 ;  /* 0x00000000ff00723e */ /* 0x000fc800000010ff */
[----:B------:R-:W-:Y:S01]  /*7610*/  PRMT R18, R0, 0x7610, R18 ;  /* 0x0000761000127816 */ /* 0x000fe20000000012 */
[----:B------:R-:W-:Y:S06]  /*7620*/  BRA `(.L_x_665) ;  /* 0x0000000400287947 */ /* 0x000fec0003800000 */
.L_x_678:
        /* <DEDUP_REMOVED lines=21> */
.L_x_687:
[----:B------:R-:W-:Y:S05]  /*7780*/  BSYNC.RECONVERGENT B1 ;  /* 0x0000000000017941 */ /* 0x000fea0003800200 */
.L_x_686:
[----:B------:R-:W-:Y:S01]  /*7790*/  IMAD.SHL.U32 R0, R0, 0x200000, RZ ;  /* 0x0020000000007824 */ /* 0x000fe200078e00ff */
[----:B------:R-:W-:-:S04]  /*77a0*/  LEA R3, R3, 0x37800000, 0x17 ;  /* 0x3780000003037811 */ /* 0x000fc800078eb8ff */
[----:B------:R-:W-:-:S07]  /*77b0*/  LOP3.LUT R0, R3, R0, R7, 0xfe, !PT ;  /* 0x0000000003007212 */ /* 0x000fce00078efe07 */
.L_x_685:
[----:B------:R-:W-:Y:S05]  /*77c0*/  BSYNC.RECONVERGENT B0 ;  /* 0x0000000000007941 */ /* 0x000fea0003800200 */
.L_x_684:
[----:B------:R-:W-:-:S04]  /*77d0*/  F2FP.BF16.F32.PACK_AB R0, RZ, R0 ;  /* 0x00000000ff00723e */ /* 0x000fc800000010ff */
[----:B------:R-:W-:Y:S01]  /*77e0*/  PRMT R18, R0, 0x7610, R18 ;  /* 0x0000761000127816 */ /* 0x000fe20000000012 */
[----:B------:R-:W-:Y:S06]  /*77f0*/  BRA `(.L_x_665) ;  /* 0x0000000000b47947 */ /* 0x000fec0003800000 */
.L_x_677:
        /* <DEDUP_REMOVED lines=14> */
.L_x_691:
[----:B------:R-:W-:Y:S05]  /*78e0*/  BSYNC.RECONVERGENT B0 ;  /* 0x0000000000007941 */ /* 0x000fea0003800200 */
.L_x_690:
[----:B------:R-:W-:-:S04]  /*78f0*/  F2FP.BF16.F32.PACK_AB R0, RZ, R0 ;  /* 0x00000000ff00723e */ /* 0x000fc800000010ff */
[----:B------:R-:W-:Y:S01]  /*7900*/  PRMT R18, R0, 0x7610, R18 ;  /* 0x0000761000127816 */ /* 0x000fe20000000012 */
[----:B------:R-:W-:Y:S06]  /*7910*/  BRA `(.L_x_665) ;  /* 0x00000000006c7947 */ /* 0x000fec0003800000 */
.L_x_664:
        /* <DEDUP_REMOVED lines=16> */
.L_x_692:
[----:B------:R-:W-:Y:S01]  /*7a20*/  PRMT R18, RZ, 0x7610, R18 ;  /* 0x00007610ff127816 */ /* 0x000fe20000000012 */
[----:B------:R-:W-:Y:S06]  /*7a30*/  BRA `(.L_x_665) ;  /* 0x0000000000247947 */ /* 0x000fec0003800000 */
.L_x_689:
[----:B------:R-:W2:Y:S02]  /*7a40*/  LDG.E.64 R4, desc[UR36][R4.64] ;  /* 0x0000002404047981 */ /* 0x000ea4000c1e1b00 */
[----:B--2---:R-:W0:Y:S02]  /*7a50*/  I2F.U64 R0, R4 ;  /* 0x0000000400007312 */ /* 0x004e240000301000 */
[----:B0-----:R-:W-:-:S04]  /*7a60*/  F2FP.BF16.F32.PACK_AB R0, RZ, R0 ;  /* 0x00000000ff00723e */ /* 0x001fc800000010ff */
[----:B------:R-:W-:Y:S01]  /*7a70*/  PRMT R18, R0, 0x7610, R18 ;  /* 0x0000761000127816 */ /* 0x000fe20000000012 */
[----:B------:R-:W-:Y:S06]  /*7a80*/  BRA `(.L_x_665) ;  /* 0x0000000000107947 */ /* 0x000fec0003800000 */
.L_x_688:
[----:B------:R-:W2:Y:S02]  /*7a90*/  LDG.E R4, desc[UR36][R4.64] ;  /* 0x0000002404047981 */ /* 0x000ea4000c1e1900 */
[----:B--2---:R-:W-:-:S04]  /*7aa0*/  I2FP.F32.U32 R0, R4 ;  /* 0x0000000400007245 */ /* 0x004fc80000201000 */
[----:B------:R-:W-:-:S04]  /*7ab0*/  F2FP.BF16.F32.PACK_AB R0, RZ, R0 ;  /* 0x00000000ff00723e */ /* 0x000fc800000010ff */
[----:B------:R-:W-:-:S07]  /*7ac0*/  PRMT R18, R0, 0x7610, R18 ;  /* 0x0000761000127816 */ /* 0x000fce0000000012 */
.L_x_665:
        /* <DEDUP_REMOVED lines=21> */
.L_x_696:
[----:B------:R-:W2:Y:S02]  /*7c20*/  LDG.E.U8 R4, desc[UR36][R4.64] ;  /* 0x0000002404047981 */ /* 0x000ea4000c1e1100 */
[----:B--2---:R-:W-:-:S04]  /*7c30*/  I2FP.F32.U32 R0, R4 ;  /* 0x0000000400007245 */ /* 0x004fc80000201000 */
[----:B------:R-:W-:Y:S01]  /*7c40*/  F2FP.BF16.F32.PACK_AB R0, RZ, R0 ;  /* 0x00000000ff00723e */ /* 0x000fe200000010ff */
[----:B------:R-:W-:Y:S06]  /*7c50*/  BRA `(.L_x_659) ;  /* 0x0000000c00a87947 */ /* 0x000fec0003800000 */
.L_x_695:
        /* <DEDUP_REMOVED lines=10> */
.L_x_699:
[----:B------:R-:W2:Y:S02]  /*7d00*/  LDG.E R4, desc[UR36][R4.64] ;  /* 0x0000002404047981 */ /* 0x000ea4000c1e1900 */
[----:B--2---:R-:W-:-:S04]  /*7d10*/  I2FP.F32.S32 R0, R4 ;  /* 0x0000000400007245 */ /* 0x004fc80000201400 */
[----:B------:R-:W-:Y:S01]  /*7d20*/  F2FP.BF16.F32.PACK_AB R0, RZ, R0 ;  /* 0x00000000ff00723e */ /* 0x000fe200000010ff */
[----:B------:R-:W-:Y:S06]  /*7d30*/  BRA `(.L_x_659) ;  /* 0x0000000c00707947 */ /* 0x000fec0003800000 */
.L_x_698:
[----:B------:R-:W2:Y:S02]  /*7d40*/  LDG.E.U16 R4, desc[UR36][R4.64] ;  /* 0x0000002404047981 */ /* 0x000ea4000c1e1500 */
[----:B--2---:R-:W0:Y:S02]  /*7d50*/  I2F.S16 R0, R4 ;  /* 0x0000000400007306 */ /* 0x004e240000101400 */
[----:B0-----:R-:W-:Y:S01]  /*7d60*/  F2FP.BF16.F32.PACK_AB R0, RZ, R0 ;  /* 0x00000000ff00723e */ /* 0x001fe200000010ff */
[----:B------:R-:W-:Y:S06]  /*7d70*/  BRA `(.L_x_659) ;  /* 0x0000000c00607947 */ /* 0x000fec0003800000 */
.L_x_694:
        /* <DEDUP_REMOVED lines=9> */
.L_x_701:
[----:B------:R-:W2:Y:S02]  /*7e10*/  LDG.E.U16 R0, desc[UR36][R4.64] ;  /* 0x0000002404007981 */ /* 0x000ea4000c1e1500 */
[----:B--2---:R-:W-:-:S05]  /*7e20*/  HADD2.F32 R0, -RZ, R0.H0_H0 ;  /* 0x20000000ff007230 */ /* 0x004fca0000004100 */
[----:B------:R-:W-:Y:S01]  /*7e30*/  F2FP.BF16.F32.PACK_AB R0, RZ, R0 ;  /* 0x00000000ff00723e */ /* 0x000fe200000010ff */
[----:B------:R-:W-:Y:S06]  /*7e40*/  BRA `(.L_x_659) ;  /* 0x0000000c002c7947 */ /* 0x000fec0003800000 */
.L_x_700:
        /* <DEDUP_REMOVED lines=9> */
.L_x_703:
[----:B------:R-:W2:Y:S02]  /*7ee0*/  LDG.E.U16 R4, desc[UR36][R4.64] ;  /* 0x0000002404047981 */ /* 0x000ea4000c1e1500 */
[----:B--2---:R-:W-:-:S05]  /*7ef0*/  HADD2.F32 R0, -RZ, R4.H0_H0 ;  /* 0x20000004ff007230 */ /* 0x004fca0000004100 */
[----:B------:R-:W-:Y:S01]  /*7f00*/  F2FP.BF16.F32.PACK_AB R0, RZ, R0 ;  /* 0x00000000ff00723e */ /* 0x000fe200000010ff */
[----:B------:R-:W-:Y:S06]  /*7f10*/  BRA `(.L_x_659) ;  /* 0x0000000800f87947 */ /* 0x000fec0003800000 */
.L_x_702:
        /* <DEDUP_REMOVED lines=12> */
.L_x_693:
        /* <DEDUP_REMOVED lines=13> */
.L_x_706:
        /* <DEDUP_REMOVED lines=12> */
.L_x_705:
        /* <DEDUP_REMOVED lines=27> */
.L_x_708:
        /* <DEDUP_REMOVED lines=12> */
[----:B------:R-:W-:Y:S01]  /*83e0*/  F2FP.BF16.F32.PACK_AB R0, RZ, R0 ;  /* 0x00000000ff00723e */ /* 0x000fe200000010ff */
[----:B------:R-:W-:Y:S06]  /*83f0*/  BRA `(.L_x_659) ;  /* 0x0000000400c07947 */ /* 0x000fec0003800000 */
.L_x_707:
[----:B------:R1:W5:Y:S01]  /*8400*/  LDG.E.U16 R0, desc[UR36][R4.64] ;  /* 0x0000002404007981 */ /* 0x000362000c1e1500 */
[----:B------:R-:W-:Y:S05]  /*8410*/  BRA `(.L_x_659) ;  /* 0x0000000400b87947 */ /* 0x000fea0003800000 */
.L_x_704:
        /* <DEDUP_REMOVED lines=12> */
.L_x_711:
        /* <DEDUP_REMOVED lines=21> */
.L_x_715:
[----:B------:R-:W-:Y:S05]  /*8630*/  BSYNC.RECONVERGENT B1 ;  /* 0x0000000000017941 */ /* 0x000fea0003800200 */
.L_x_714:
[----:B------:R-:W-:Y:S01]  /*8640*/  IMAD.SHL.U32 R0, R0, 0x100000, RZ ;  /* 0x0010000000007824 */ /* 0x000fe200078e00ff */
[----:B------:R-:W-:-:S04]  /*8650*/  LEA R3, R3, 0x3b800000, 0x17 ;  /* 0x3b80000003037811 */ /* 0x000fc800078eb8ff */
[----:B------:R-:W-:-:S07]  /*8660*/  LOP3.LUT R0, R3, R0, R7, 0xfe, !PT ;  /* 0x0000000003007212 */ /* 0x000fce00078efe07 */
.L_x_713:
[----:B------:R-:W-:Y:S05]  /*8670*/  BSYNC.RECONVERGENT B0 ;  /* 0x0000000000007941 */ /* 0x000fea0003800200 */
.L_x_712:
[----:B------:R-:W-:Y:S01]  /*8680*/  F2FP.BF16.F32.PACK_AB R0, RZ, R0 ;  /* 0x00000000ff00723e */ /* 0x000fe200000010ff */
[----:B------:R-:W-:Y:S06]  /*8690*/  BRA `(.L_x_659) ;  /* 0x0000000400187947 */ /* 0x000fec0003800000 */
.L_x_710:
        /* <DEDUP_REMOVED lines=21> */
.L_x_719:
[----:B------:R-:W-:Y:S05]  /*87f0*/  BSYNC.RECONVERGENT B1 ;  /* 0x0000000000017941 */ /* 0x000fea0003800200 */
.L_x_718:
[----:B------:R-:W-:Y:S01]  /*8800*/  IMAD.SHL.U32 R0, R0, 0x200000, RZ ;  /* 0x0020000000007824 */ /* 0x000fe200078e00ff */
[----:B------:R-:W-:-:S04]  /*8810*/  LEA R3, R3, 0x37800000, 0x17 ;  /* 0x3780000003037811 */ /* 0x000fc800078eb8ff */
[----:B------:R-:W-:-:S07]  /*8820*/  LOP3.LUT R0, R3, R0, R7, 0xfe, !PT ;  /* 0x0000000003007212 */ /* 0x000fce00078efe07 */
.L_x_717:
[----:B------:R-:W-:Y:S05]  /*8830*/  BSYNC.RECONVERGENT B0 ;  /* 0x0000000000007941 */ /* 0x000fea0003800200 */
.L_x_716:
[----:B------:R-:W-:Y:S01]  /*8840*/  F2FP.BF16.F32.PACK_AB R0, RZ, R0 ;  /* 0x00000000ff00723e */ /* 0x000fe200000010ff */
[----:B------:R-:W-:Y:S06]  /*8850*/  BRA `(.L_x_659) ;  /* 0x0000000000a87947 */ /* 0x000fec0003800000 */
.L_x_709:
        /* <DEDUP_REMOVED lines=14> */
.L_x_723:
[----:B------:R-:W-:Y:S05]  /*8940*/  BSYNC.RECONVERGENT B0 ;  /* 0x0000000000007941 */ /* 0x000fea0003800200 */
.L_x_722:
[----:B------:R-:W-:Y:S01]  /*8950*/  F2FP.BF16.F32.PACK_AB R0, RZ, R0 ;  /* 0x00000000ff00723e */ /* 0x000fe200000010ff */
[----:B------:R-:W-:Y:S06]  /*8960*/  BRA `(.L_x_659) ;  /* 0x0000000000647947 */ /* 0x000fec0003800000 */
.L_x_697:
        /* <DEDUP_REMOVED lines=16> */
.L_x_724:
[----:B------:R-:W-:Y:S01]  /*8a70*/  PRMT R0, RZ, 0x7610, R0 ;  /* 0x00007610ff007816 */ /* 0x000fe20000000000 */
[----:B------:R-:W-:Y:S06]  /*8a80*/  BRA `(.L_x_659) ;  /* 0x00000000001c7947 */ /* 0x000fec0003800000 */
.L_x_721:
[----:B------:R-:W2:Y:S02]  /*8a90*/  LDG.E.64 R4, desc[UR36][R4.64] ;  /* 0x0000002404047981 */ /* 0x000ea4000c1e1b00 */
[----:B--2---:R-:W0:Y:S02]  /*8aa0*/  I2F.U64 R0, R4 ;  /* 0x0000000400007312 */ /* 0x004e240000301000 */
[----:B0-----:R-:W-:Y:S01]  /*8ab0*/  F2FP.BF16.F32.PACK_AB R0, RZ, R0 ;  /* 0x00000000ff00723e */ /* 0x001fe200000010ff */
[----:B------:R-:W-:Y:S06]  /*8ac0*/  BRA `(.L_x_659) ;  /* 0x00000000000c7947 */ /* 0x000fec0003800000 */
.L_x_720:
[----:B------:R-:W2:Y:S02]  /*8ad0*/  LDG.E R4, desc[UR36][R4.64] ;  /* 0x0000002404047981 */ /* 0x000ea4000c1e1900 */
[----:B--2---:R-:W-:-:S04]  /*8ae0*/  I2FP.F32.U32 R0, R4 ;  /* 0x0000000400007245 */ /* 0x004fc80000201000 */
[----:B------:R-:W-:-:S07]  /*8af0*/  F2FP.BF16.F32.PACK_AB R0, RZ, R0 ;  /* 0x00000000ff00723e */ /* 0x000fce00000010ff */
.L_x_659:
[----:B------:R-:W-:Y:S05]  /*8b00*/  BSYNC.RECONVERGENT B6 ;  /* 0x0000000000067941 */ /* 0x000fea0003800200 */
.L_x_658:
[----:B------:R-:W-:Y:S01]  /*8b10*/  ISETP.GE.AND P0, PT, R25, R16, PT ;  /* 0x000000101900720c */ /* 0x000fe20003f06270 */
[----:B------:R-:W-:-:S12]  /*8b20*/  BSSY.RECONVERGENT B1, `(.L_x_725) ;  /* 0x0000048000017945 */ /* 0x000fd80003800200 */
[----:B------:R-:W-:Y:S05]  /*8b30*/  @P0 BRA `(.L_x_726) ;  /* 0x0000000400180947 */ /* 0x000fea0003800000 */
        /* <DEDUP_REMOVED lines=11> */
[----:B01----:R-:W0:Y:S01]  /*8bf0*/  MUFU.RCP R4, R8 ;  /* 0x0000000800047308 */ /* 0x003e220000001000 */
[----:B------:R-:W-:Y:S01]  /*8c00*/  FADD.FTZ R6, -R8, -RZ ;  /* 0x800000ff08067221 */ /* 0x000fe20000010100 */
[----:B0-----:R-:W-:-:S06]  /*8c10*/  FMUL.FTZ R4, R3, R4 ;  /* 0x0000000403047220 */ /* 0x001fcc0000410000 */
        /* <DEDUP_REMOVED lines=18> */
.L_x_731:
[----:B------:R-:W-:Y:S05]  /*8d40*/  BSYNC.RECONVERGENT B2 ;  /* 0x0000000000027941 */ /* 0x000fea0003800200 */
.L_x_730:
[----:B------:R-:W-:Y:S01]  /*8d50*/  FFMA.FTZ R3, -R8, R4, R3 ;  /* 0x0000000408037223 */ /* 0x000fe20000010103 */
[----:B------:R-:W-:Y:S06]  /*8d60*/  BRA `(.L_x_728) ;  /* 0x0000000000787947 */ /* 0x000fec0003800000 */
.L_x_729:
[----:B------:R-:W-:Y:S01]  /*8d70*/  LOP3.LUT R8, R6, 0xff800000, RZ, 0xc0, !PT ;  /* 0xff80000006087812 */ /* 0x000fe200078ec0ff */
[----:B------:R-:W-:Y:S01]  /*8d80*/  BSSY.RECONVERGENT B2, `(.L_x_732) ;  /* 0x000001a000027945 */ /* 0x000fe20003800200 */
[C---:B------:R-:W-:Y:S02]  /*8d90*/  ISETP.GT.U32.AND P0, PT, R3.reuse, 0x7f7fffff, PT ;  /* 0x7f7fffff0300780c */ /* 0x040fe40003f04070 */
[C---:B01----:R-:W-:Y:S02]  /*8da0*/  IADD3 R4, PT, PT, R3.reuse, 0xb800000, -R8 ;  /* 0x0b80000003047810 */ /* 0x043fe40007ffe808 */
        /* <DEDUP_REMOVED lines=10> */
.L_x_734:
        /* <DEDUP_REMOVED lines=13> */
.L_x_733:
[----:B------:R-:W-:Y:S05]  /*8f20*/  BSYNC.RECONVERGENT B2 ;  /* 0x0000000000027941 */ /* 0x000fea0003800200 */
.L_x_732:
[----:B------:R-:W-:-:S04]  /*8f30*/  FMUL.FTZ R3, R3, 1.1920928955078125e-07 ;  /* 0x3400000003037820 */ /* 0x000fc80000410000 */
[----:B------:R-:W-:-:S07]  /*8f40*/  FMUL.FTZ R3, R8, R3 ;  /* 0x0000000308037220 */ /* 0x000fce0000410000 */
.L_x_728:
[----:B------:R-:W-:Y:S05]  /*8f50*/  BSYNC.RECONVERGENT B0 ;  /* 0x0000000000007941 */ /* 0x000fea0003800200 */
.L_x_727:
[C---:B------:R-:W-:Y:S02]  /*8f60*/  FSETP.NAN.FTZ.AND P0, PT, |R3|.reuse, |R3|, PT ;  /* 0x400000030300720b */ /* 0x040fe40003f18200 */
[----:B------:R-:W-:-:S04]  /*8f70*/  LOP3.LUT R26, R3, 0x80000000, R26, 0xb8, !PT ;  /* 0x80000000031a7812 */ /* 0x000fc800078eb81a */
[----:B------:R-:W-:-:S06]  /*8f80*/  FSEL R3, R3, R26, P0 ;  /* 0x0000001a03037208 */ /* 0x000fcc0000000000 */
[----:B------:R-:W2:Y:S02]  /*8f90*/  F2F.BF16.F32 R3, R3 ;  /* 0x0000000300037304 */ /* 0x000ea40000202000 */
.L_x_726:
[----:B------:R-:W-:Y:S05]  /*8fa0*/  BSYNC.RECONVERGENT B1 ;  /* 0x0000000000017941 */ /* 0x000fea0003800200 */
.L_x_725:
[----:B-----5:R-:W-:Y:S01]  /*8fb0*/  VIADD R23, R25, 0x80 ;  /* 0x0000008019177836 */ /* 0x020fe20000000000 */
[----:B------:R-:W-:Y:S04]  /*8fc0*/  BSSY.RECONVERGENT B1, `(.L_x_735) ;  /* 0x0000049000017945 */ /* 0x000fe80003800200 */
[----:B------:R-:W-:-:S13]  /*8fd0*/  ISETP.GE.AND P0, PT, R23, R16, PT ;  /* 0x000000101700720c */ /* 0x000fda0003f06270 */
[----:B------:R-:W-:Y:S05]  /*8fe0*/  @P0 BRA `(.L_x_736) ;  /* 0x0000000400180947 */ /* 0x000fea0003800000 */
[----:B------:R-:W-:Y:S01]  /*8ff0*/  IMAD.U32 R24, R24, 0x10000, RZ ;  /* 0x0001000018187824 */ /* 0x000fe200078e00ff */
[----:B------:R-:W-:Y:S01]  /*9000*/  BSSY.RECONVERGENT B0, `(.L_x_737) ;  /* 0x0000040000007945 */ /* 0x000fe20003800200 */
[----:B------:R-:W-:Y:S02]  /*9010*/  IMAD.U32 R7, R22, 0x10000, RZ ;  /* 0x0001000016077824 */ /* 0x000fe400078e00ff */
[----:B01----:R-:W-:-:S03]  /*9020*/  FADD.FTZ R5, |R24|, -RZ ;  /* 0x800000ff18057221 */ /* 0x003fc60000010200 */
[----:B------:R-:W-:-:S13]  /*9030*/  FSETP.GEU.FTZ.AND P0, PT, |R24|, |R7|, PT ;  /* 0x400000071800720b */ /* 0x000fda0003f1e200 */
[----:B------:R-:W-:Y:S05]  /*9040*/  @!P0 BRA `(.L_x_738) ;  /* 0x0000000000ec8947 */ /* 0x000fea0003800000 */
[----:B------:R-:W-:-:S05]  /*9050*/  FMUL.FTZ R8, |R7|, 8388608 ;  /* 0x4b00000007087820 */ /* 0x000fca0000410200 */
[----:B------:R-:W-:-:S13]  /*9060*/  FSETP.GTU.FTZ.AND P0, PT, R5, R8, PT ;  /* 0x000000080500720b */ /* 0x000fda0003f1c000 */
[----:B------:R-:W-:Y:S05]  /*9070*/  @P0 BRA `(.L_x_739) ;  /* 0x0000000000680947 */ /* 0x000fea0003800000 */
[----:B------:R-:W-:Y:S01]  /*9080*/  FADD.FTZ R8, |R7|, -RZ ;  /* 0x800000ff07087221 */ /* 0x000fe20000010200 */
[----:B------:R-:W-:Y:S03]  /*9090*/  BSSY.RECONVERGENT B2, `(.L_x_740) ;  /* 0x0000016000027945 */ /* 0x000fe60003800200 */
[----:B------:R-:W0:Y:S01]  /*90a0*/  MUFU.RCP R4, R8 ;  /* 0x0000000800047308 */ /* 0x000e220000001000 */
[----:B------:R-:W-:Y:S01]  /*90b0*/  FADD.FTZ R6, -R8, -RZ ;  /* 0x800000ff08067221 */ /* 0x000fe20000010100 */
[----:B0-----:R-:W-:-:S06]  /*90c0*/  FMUL.FTZ R4, R5, R4 ;  /* 0x0000000405047220 */ /* 0x001fcc0000410000 */
        /* <DEDUP_REMOVED lines=15> */
.L_x_742:
[----:B------:R-:W-:Y:S01]  /*91c0*/  FSETP.GEU.FTZ.AND P0, PT, R9, -R8, PT ;  /* 0x800000080900720b */ /* 0x000fe20003f1e000 */
[----:B------:R-:W-:-:S12]  /*91d0*/  FADD.FTZ R4, R4, -1 ;  /* 0xbf80000004047421 */ /* 0x000fd80000010000 */
[----:B------:R-:W-:-:S07]  /*91e0*/  @!P0 FADD.FTZ R4, R4, -1 ;  /* 0xbf80000004048421 */ /* 0x000fce0000010000 */
.L_x_741:
[----:B------:R-:W-:Y:S05]  /*91f0*/  BSYNC.RECONVERGENT B2 ;  /* 0x0000000000027941 */ /* 0x000fea0003800200 */
.L_x_740:
[----:B------:R-:W-:Y:S01]  /*9200*/  FFMA.FTZ R5, -R8, R4, R5 ;  /* 0x0000000408057223 */ /* 0x000fe20000010105 */
[----:B------:R-:W-:Y:S06]  /*9210*/  BRA `(.L_x_738) ;  /* 0x0000000000787947 */ /* 0x000fec0003800000 */
.L_x_739:
[----:B------:R-:W-:Y:S01]  /*9220*/  LOP3.LUT R10, R8, 0xff800000, RZ, 0xc0, !PT ;  /* 0xff800000080a7812 */ /* 0x000fe200078ec0ff */
[----:B------:R-:W-:Y:S01]  /*9230*/  BSSY.RECONVERGENT B2, `(.L_x_743) ;  /* 0x000001a000027945 */ /* 0x000fe20003800200 */
[C---:B------:R-:W-:Y:S02]  /*9240*/  ISETP.GT.U32.AND P0, PT, R5.reuse, 0x7f7fffff, PT ;  /* 0x7f7fffff0500780c */ /* 0x040fe40003f04070 */
[C---:B------:R-:W-:Y:S02]  /*9250*/  IADD3 R4, PT, PT, R5.reuse, 0xb800000, -R10 ;  /* 0x0b80000005047810 */ /* 0x040fe40007ffe80a */
        /* <DEDUP_REMOVED lines=10> */
.L_x_745:
        /* <DEDUP_REMOVED lines=13> */
.L_x_744:
[----:B------:R-:W-:Y:S05]  /*93d0*/  BSYNC.RECONVERGENT B2 ;  /* 0x0000000000027941 */ /* 0x000fea0003800200 */
.L_x_743:
[----:B------:R-:W-:-:S04]  /*93e0*/  FMUL.FTZ R4, R5, 1.1920928955078125e-07 ;  /* 0x3400000005047820 */ /* 0x000fc80000410000 */
[----:B------:R-:W-:-:S07]  /*93f0*/  FMUL.FTZ R5, R9, R4 ;  /* 0x0000000409057220 */ /* 0x000fce0000410000 */
.L_x_738:
[----:B------:R-:W-:Y:S05]  /*9400*/  BSYNC.RECONVERGENT B0 ;  /* 0x0000000000007941 */ /* 0x000fea0003800200 */
.L_x_737:
[C---:B------:R-:W-:Y:S02]  /*9410*/  FSETP.NAN.FTZ.AND P0, PT, |R5|.reuse, |R5|, PT ;  /* 0x400000050500720b */ /* 0x040fe40003f18200 */
[----:B------:R-:W-:-:S04]  /*9420*/  LOP3.LUT R24, R5, 0x80000000, R24, 0xb8, !PT ;  /* 0x8000000005187812 */ /* 0x000fc800078eb818 */
[----:B------:R-:W-:-:S06]  /*9430*/  FSEL R22, R5, R24, P0 ;  /* 0x0000001805167208 */ /* 0x000fcc0000000000 */
[----:B------:R-:W3:Y:S02]  /*9440*/  F2F.BF16.F32 R22, R22 ;  /* 0x0000001600167304 */ /* 0x000ee40000202000 */
.L_x_736:
[----:B------:R-:W-:Y:S05]  /*9450*/  BSYNC.RECONVERGENT B1 ;  /* 0x0000000000017941 */ /* 0x000fea0003800200 */
.L_x_735:
[----:B01----:R-:W-:Y:S01]  /*9460*/  VIADD R5, R25, 0x100 ;  /* 0x0000010019057836 */ /* 0x003fe20000000000 */
[----:B------:R-:W-:Y:S04]  /*9470*/  BSSY.RECONVERGENT B1, `(.L_x_746) ;  /* 0x0000049000017945 */ /* 0x000fe80003800200 */
[----:B------:R-:W-:-:S13]  /*9480*/  ISETP.GE.AND P0, PT, R5, R16, PT ;  /* 0x000000100500720c */ /* 0x000fda0003f06270 */
[----:B------:R-:W-:Y:S05]  /*9490*/  @P0 BRA `(.L_x_747) ;  /* 0x0000000400180947 */ /* 0x000fea0003800000 */
[----:B------:R-:W-:Y:S01]  /*94a0*/  IMAD.U32 R17, R17, 0x10000, RZ ;  /* 0x0001000011117824 */ /* 0x000fe200078e00ff */
        /* <DEDUP_REMOVED lines=28> */
.L_x_753:
[----:B------:R-:W-:Y:S01]  /*9670*/  FSETP.GEU.FTZ.AND P0, PT, R7, -R9, PT ;  /* 0x800000090700720b */ /* 0x000fe20003f1e000 */
[----:B------:R-:W-:-:S12]  /*9680*/  FADD.FTZ R5, R5, -1 ;  /* 0xbf80000005057421 */ /* 0x000fd80000010000 */
[----:B------:R-:W-:-:S07]  /*9690*/  @!P0 FADD.FTZ R5, R5, -1 ;  /* 0xbf80000005058421 */ /* 0x000fce0000010000 */
.L_x_752:
[----:B------:R-:W-:Y:S05]  /*96a0*/  BSYNC.RECONVERGENT B2 ;  /* 0x0000000000027941 */ /* 0x000fea0003800200 */
.L_x_751:
[----:B------:R-:W-:Y:S01]  /*96b0*/  FFMA.FTZ R4, -R9, R5, R4 ;  /* 0x0000000509047223 */ /* 0x000fe20000010104 */
[----:B------:R-:W-:Y:S06]  /*96c0*/  BRA `(.L_x_749) ;  /* 0x0000000000787947 */ /* 0x000fec0003800000 */
.L_x_750:
        /* <DEDUP_REMOVED lines=14> */
.L_x_756:
        /* <DEDUP_REMOVED lines=13> */
.L_x_755:
[----:B------:R-:W-:Y:S05]  /*9880*/  BSYNC.RECONVERGENT B2 ;  /* 0x0000000000027941 */ /* 0x000fea0003800200 */
.L_x_754:
[----:B------:R-:W-:-:S04]  /*9890*/  FMUL.FTZ R4, R4, 1.1920928955078125e-07 ;  /* 0x3400000004047820 */ /* 0x000fc80000410000 */
[----:B------:R-:W-:-:S07]  /*98a0*/  FMUL.FTZ R4, R9, R4 ;  /* 0x0000000409047220 */ /* 0x000fce0000410000 */
.L_x_749:
[----:B------:R-:W-:Y:S05]  /*98b0*/  BSYNC.RECONVERGENT B0 ;  /* 0x0000000000007941 */ /* 0x000fea0003800200 */
.L_x_748:
[C---:B------:R-:W-:Y:S02]  /*98c0*/  FSETP.NAN.FTZ.AND P0, PT, |R4|.reuse, |R4|, PT ;  /* 0x400000040400720b */ /* 0x040fe40003f18200 */
[----:B------:R-:W-:-:S04]  /*98d0*/  LOP3.LUT R17, R4, 0x80000000, R17, 0xb8, !PT ;  /* 0x8000000004117812 */ /* 0x000fc800078eb811 */
[----:B------:R-:W-:-:S06]  /*98e0*/  FSEL R17, R4, R17, P0 ;  /* 0x0000001104117208 */ /* 0x000fcc0000000000 */
[----:B------:R-:W1:Y:S02]  /*98f0*/  F2F.BF16.F32 R17, R17 ;  /* 0x0000001100117304 */ /* 0x000e640000202000 */
.L_x_747:
[----:B------:R-:W-:Y:S05]  /*9900*/  BSYNC.RECONVERGENT B1 ;  /* 0x0000000000017941 */ /* 0x000fea0003800200 */
.L_x_746:
[----:B------:R-:W-:Y:S01]  /*9910*/  VIADD R5, R25, 0x180 ;  /* 0x0000018019057836 */ /* 0x000fe20000000000 */
        /* <DEDUP_REMOVED lines=14> */
[----:B------:R-:W4:Y:S01]  /*9a00*/  MUFU.RCP R0, R6 ;  /* 0x0000000600007308 */ /* 0x000f220000001000 */
[----:B------:R-:W-:Y:S01]  /*9a10*/  FADD.FTZ R4, -R6, -RZ ;  /* 0x800000ff06047221 */ /* 0x000fe20000010100 */
[----:B----4-:R-:W-:-:S06]  /*9a20*/  FMUL.FTZ R0, R5, R0 ;  /* 0x0000000005007220 */ /* 0x010fcc0000410000 */
[----:B------:R-:W4:Y:S02]  /*9a30*/  FRND.TRUNC R0, R0 ;  /* 0x0000000000007307 */ /* 0x000f24000020d000 */
[----:B----4-:R-:W-:-:S05]  /*9a40*/  FFMA R8, R0, R4, R5 ;  /* 0x0000000400087223 */ /* 0x010fca0000000005 */
        /* <DEDUP_REMOVED lines=13> */
.L_x_764:
[----:B------:R-:W-:Y:S01]  /*9b20*/  FSETP.GEU.FTZ.AND P0, PT, R8, -R6, PT ;  /* 0x800000060800720b */ /* 0x000fe20003f1e000 */
[----:B------:R-:W-:-:S12]  /*9b30*/  FADD.FTZ R0, R0, -1 ;  /* 0xbf80000000007421 */ /* 0x000fd80000010000 */
[----:B------:R-:W-:-:S07]  /*9b40*/  @!P0 FADD.FTZ R0, R0, -1 ;  /* 0xbf80000000008421 */ /* 0x000fce0000010000 */
.L_x_763:
[----:B------:R-:W-:Y:S05]  /*9b50*/  BSYNC.RECONVERGENT B2 ;  /* 0x0000000000027941 */ /* 0x000fea0003800200 */
.L_x_762:
[----:B------:R-:W-:Y:S01]  /*9b60*/  FFMA.FTZ R5, -R6, R0, R5 ;  /* 0x0000000006057223 */ /* 0x000fe20000010105 */
[----:B------:R-:W-:Y:S06]  /*9b70*/  BRA `(.L_x_760) ;  /* 0x0000000000787947 */ /* 0x000fec0003800000 */
.L_x_761:
        /* <DEDUP_REMOVED lines=13> */
[----:B------:R4:W0:Y:S03]  /*9c50*/  MUFU.RCP R9, R10 ;  /* 0x0000000a00097308 */ /* 0x0008260000001000 */
.L_x_767:
[----:B------:R-:W-:-:S05]  /*9c60*/  VIMNMX.U32 R0, PT, PT, R4, 0xb800000, PT ;  /* 0x0b80000004007848 */ /* 0x000fca0003fe0000 */
[----:B------:R-:W-:Y:S02]  /*9c70*/  IMAD.IADD R5, R0, 0x1, R5 ;  /* 0x0000000100057824 */ /* 0x000fe400078e0205 */
[----:B------:R-:W-:Y:S02]  /*9c80*/  IMAD.IADD R4, R4, 0x1, -R0 ;  /* 0x0000000104047824 */ /* 0x000fe400078e0a00 */
[----:B0-----:R-:W-:-:S03]  /*9c90*/  FMUL.FTZ R6, R9, R5 ;  /* 0x0000000509067220 */ /* 0x001fc60000410000 */
[----:B------:R-:W-:Y:S01]  /*9ca0*/  ISETP.NE.AND P1, PT, R4, RZ, PT ;  /* 0x000000ff0400720c */ /* 0x000fe20003f25270 */
[----:B------:R-:W-:-:S04]  /*9cb0*/  FFMA.FTZ R7, -R10, R6, R5 ;  /* 0x000000060a077223 */ /* 0x000fc80000010105 */
[----:B------:R-:W-:-:S04]  /*9cc0*/  FFMA.FTZ R6, R9, R7, R6 ;  /* 0x0000000709067223 */ /* 0x000fc80000010006 */
[----:B------:R-:W-:-:S04]  /*9cd0*/  FFMA.FTZ R7, -R10, R6, R5 ;  /* 0x000000060a077223 */ /* 0x000fc80000010105 */
[----:B------:R-:W-:-:S04]  /*9ce0*/  FFMA.FTZ.RZ R7, R9, R7, R6 ;  /* 0x0000000709077223 */ /* 0x000fc8000001c006 */
[----:B------:R-:W0:Y:S02]  /*9cf0*/  FRND.TRUNC R6, R7 ;  /* 0x0000000700067307 */ /* 0x000e24000020d000 */
[----:B0-----:R-:W-:-:S05]  /*9d00*/  FFMA.FTZ R5, -R10, R6, R5 ;  /* 0x000000060a057223 */ /* 0x001fca0000010105 */
[----:B------:R-:W-:-:S13]  /*9d10*/  ISETP.NE.AND P0, PT, R5, RZ, PT ;  /* 0x000000ff0500720c */ /* 0x000fda0003f05270 */
[----:B------:R-:W-:Y:S05]  /*9d20*/  @P0 BRA P1, `(.L_x_767) ;  /* 0xfffffffc00cc0947 */ /* 0x000fea000083ffff */
.L_x_766:
[----:B------:R-:W-:Y:S05]  /*9d30*/  BSYNC.RECONVERGENT B2 ;  /* 0x0000000000027941 */ /* 0x000fea0003800200 */
.L_x_765:
[----:B------:R-:W-:-:S04]  /*9d40*/  FMUL.FTZ R5, R5, 1.1920928955078125e-07 ;  /* 0x3400000005057820 */ /* 0x000fc80000410000 */
[----:B------:R-:W-:-:S07]  /*9d50*/  FMUL.FTZ R5, R8, R5 ;  /* 0x0000000508057220 */ /* 0x000fce0000410000 */
.L_x_760:
[----:B------:R-:W-:Y:S05]  /*9d60*/  BSYNC.RECONVERGENT B0 ;  /* 0x0000000000007941 */ /* 0x000fea0003800200 */
.L_x_759:
[C---:B------:R-:W-:Y:S02]  /*9d70*/  FSETP.NAN.FTZ.AND P0, PT, |R5|.reuse, |R5|, PT ;  /* 0x400000050500720b */ /* 0x040fe40003f18200 */
[----:B------:R-:W-:-:S04]  /*9d80*/  LOP3.LUT R18, R5, 0x80000000, R18, 0xb8, !PT ;  /* 0x8000000005127812 */ /* 0x000fc800078eb812 */
[----:B------:R-:W-:-:S06]  /*9d90*/  FSEL R18, R5, R18, P0 ;  /* 0x0000001205127208 */ /* 0x000fcc0000000000 */
[----:B------:R-:W0:Y:S02]  /*9da0*/  F2F.BF16.F32 R18, R18 ;  /* 0x0000001200127304 */ /* 0x000e240000202000 */
.L_x_758:
[----:B------:R-:W-:Y:S05]  /*9db0*/  BSYNC.RECONVERGENT B1 ;  /* 0x0000000000017941 */ /* 0x000fea0003800200 */
.L_x_757:
[----:B------:R-:W0:Y:S01]  /*9dc0*/  LDC.U8 R19, c[0x0][0x3b0] ;  /* 0x0000ec00ff137b82 */ /* 0x000e220000000000 */
[----:B------:R-:W-:Y:S01]  /*9dd0*/  ISETP.GE.AND P0, PT, R25, R16, PT ;  /* 0x000000101900720c */ /* 0x000fe20003f06270 */
[----:B------:R-:W-:Y:S04]  /*9de0*/  BSSY.RECONVERGENT B7, `(.L_x_768) ;  /* 0x0000302000077945 */ /* 0x000fe80003800200 */
[----:B------:R-:W-:Y:S08]  /*9df0*/  BSSY.RELIABLE B6, `(.L_x_769) ;  /* 0x000020a000067945 */ /* 0x000ff00003800100 */
[----:B------:R-:W-:Y:S05]  /*9e00*/  @P0 BRA `(.L_x_770) ;  /* 0x0000002000140947 */ /* 0x000fea0003800000 */
[----:B------:R-:W5:Y:S01]  /*9e10*/  LDCU UR4, c[0x0][0x3b4] ;  /* 0x00007680ff0477ac */ /* 0x000f620008000800 */
[----:B------:R-:W1:Y:S01]  /*9e20*/  LDC.64 R8, c[0x0][0x388] ;  /* 0x0000e200ff087b82 */ /* 0x000e620000000a00 */
[----:B------:R-:W-:Y:S01]  /*9e30*/  IMAD R0, R2, 0x200, R25 ;  /* 0x0000020002007824 */ /* 0x000fe200078e0219 */
[----:B0-----:R-:W-:-:S03]  /*9e40*/  PRMT R4, R19, 0x9910, RZ ;  /* 0x0000991013047816 */ /* 0x001fc600000000ff */
[----:B-----5:R-:W-:Y:S02]  /*9e50*/  IMAD R5, R0, UR4, RZ ;  /* 0x0000000400057c24 */ /* 0x020fe4000f8e02ff */
[----:B------:R-:W-:-:S05]  /*9e60*/  IMAD.MOV.U32 R0, RZ, RZ, R4 ;  /* 0x000000ffff007224 */ /* 0x000fca00078e0004 */
[----:B------:R-:W-:Y:S02]  /*9e70*/  ISETP.GT.AND P0, PT, R0, 0x9, PT ;  /* 0x000000090000780c */ /* 0x000fe40003f04270 */
[----:B-1----:R-:W-:-:S05]  /*9e80*/  IADD3 R8, P1, PT, R5, R8, RZ ;  /* 0x0000000805087210 */ /* 0x002fca0007f3e0ff */
[----:B------:R-:W-:-:S06]  /*9e90*/  IMAD.X R9, RZ, RZ, R9, P1 ;  /* 0x000000ffff097224 */ /* 0x000fcc00008e0609 */
[----:B------:R-:W-:Y:S05]  /*9ea0*/  @P0 BRA `(.L_x_771) ;  /* 0x0000000400340947 */ /* 0x000fea0003800000 */
[----:B------:R-:W-:-:S13]  /*9eb0*/  ISETP.GT.AND P0, PT, R0, 0x4, PT ;  /* 0x000000040000780c */ /* 0x000fda0003f04270 */
[----:B------:R-:W-:Y:S05]  /*9ec0*/  @P0 BRA `(.L_x_772) ;  /* 0x0000000000940947 */ /* 0x000fea0003800000 */
[----:B------:R-:W-:-:S13]  /*9ed0*/  ISETP.GT.AND P0, PT, R0, 0x1, PT ;  /* 0x000000010000780c */ /* 0x000fda0003f04270 */
[----:B------:R-:W-:Y:S05]  /*9ee0*/  @P0 BRA `(.L_x_773) ;  /* 0x0000000000380947 */ /* 0x000fea0003800000 */
[----:B------:R-:W-:-:S13]  /*9ef0*/  ISETP.NE.AND P0, PT, R19, RZ, PT ;  /* 0x000000ff1300720c */ /* 0x000fda0003f05270 */
[----:B------:R-:W-:Y:S05]  /*9f00*/  @!P0 BRA `(.L_x_774) ;  /* 0x00000000001c8947 */ /* 0x000fea0003800000 */
[----:B------:R-:W-:-:S13]  /*9f10*/  ISETP.NE.AND P0, PT, R0, 0x1, PT ;  /* 0x000000010000780c */ /* 0x000fda0003f05270 */
[----:B------:R-:W-:Y:S05]  /*9f20*/  @P0 BRA `(.L_x_775) ;  /* 0x0000000c00380947 */ /* 0x000fea0003800000 */
[----:B--2---:R-:W-:Y:S02]  /*9f30*/  IMAD.U32 R3, R3, 0x10000, RZ ;  /* 0x0001000003037824 */ /* 0x004fe400078e00ff */
[----:B------:R-:W-:-:S04]  /*9f40*/  IMAD.MOV.U32 R25, RZ, RZ, R23 ;  /* 0x000000ffff197224 */ /* 0x000fc800078e0017 */
[----:B------:R-:W0:Y:S02]  /*9f50*/  F2I.FTZ.TRUNC.NTZ R3, R3 ;  /* 0x0000000300037305 */ /* 0x000e24000021f100 */
[----:B0-----:R0:W-:Y:S01]  /*9f60*/  STG.E.U8 desc[UR36][R8.64], R3 ;  /* 0x0000000308007986 */ /* 0x0011e2000c101124 */
[----:B------:R-:W-:Y:S05]  /*9f70*/  BRA `(.L_x_776) ;  /* 0x0000000c00d47947 */ /* 0x000fea0003800000 */
.L_x_774:
[----:B--2---:R-:W-:Y:S02]  /*9f80*/  IMAD.U32 R5, R3, 0x10000, RZ ;  /* 0x0001000003057824 */ /* 0x004fe400078e00ff */
[----:B------:R-:W-:-:S04]  /*9f90*/  IMAD.MOV.U32 R25, RZ, RZ, R23 ;  /* 0x000000ffff197224 */ /* 0x000fc800078e0017 */
[----:B------:R-:W0:Y:S02]  /*9fa0*/  F2I.S64.TRUNC R4, R5 ;  /* 0x0000000500047311 */ /* 0x000e24000020d900 */
[----:B0-----:R0:W-:Y:S01]  /*9fb0*/  STG.E.U8 desc[UR36][R8.64], R4 ;  /* 0x0000000408007986 */ /* 0x0011e2000c101124 */
[----:B------:R-:W-:Y:S05]  /*9fc0*/  BRA `(.L_x_776) ;  /* 0x0000000c00c07947 */ /* 0x000fea0003800000 */
.L_x_773:
[----:B------:R-:W-:-:S13]  /*9fd0*/  ISETP.NE.AND P0, PT, R0, 0x2, PT ;  /* 0x000000020000780c */ /* 0x000fda0003f05270 */
[----:B------:R-:W-:Y:S05]  /*9fe0*/  @!P0 BRA `(.L_x_777) ;  /* 0x0000000000388947 */ /* 0x000fea0003800000 */
[----:B------:R-:W-:-:S13]  /*9ff0*/  ISETP.NE.AND P0, PT, R0, 0x3, PT ;  /* 0x000000030000780c */ /* 0x000fda0003f05270 */
[----:B------:R-:W-:Y:S05]  /*a000*/  @!P0 BRA `(.L_x_778) ;  /* 0x00000000001c8947 */ /* 0x000fea0003800000 */
[----:B------:R-:W-:-:S13]  /*a010*/  ISETP.NE.AND P0, PT, R0, 0x4, PT ;  /* 0x000000040000780c */ /* 0x000fda0003f05270 */
[----:B------:R-:W-:Y:S05]  /*a020*/  @P0 BRA `(.L_x_775) ;  /* 0x0000000800f80947 */ /* 0x000fea0003800000 */
[----:B--2---:R-:W-:Y:S02]  /*a030*/  IMAD.U32 R4, R3, 0x10000, RZ ;  /* 0x0001000003047824 */ /* 0x004fe400078e00ff */
[----:B------:R-:W-:-:S04]  /*a040*/  IMAD.MOV.U32 R25, RZ, RZ, R23 ;  /* 0x000000ffff197224 */ /* 0x000fc800078e0017 */
[----:B------:R-:W0:Y:S02]  /*a050*/  F2I.S64.TRUNC R4, R4 ;  /* 0x0000000400047311 */ /* 0x000e24000020d900 */
[----:B0-----:R0:W-:Y:S01]  /*a060*/  STG.E.64 desc[UR36][R8.64], R4 ;  /* 0x0000000408007986 */ /* 0x0011e2000c101b24 */
[----:B------:R-:W-:Y:S05]  /*a070*/  BRA `(.L_x_776) ;  /* 0x0000000c00947947 */ /* 0x000fea0003800000 */
.L_x_778:
[----:B--2---:R-:W-:Y:S02]  /*a080*/  IMAD.U32 R3, R3, 0x10000, RZ ;  /* 0x0001000003037824 */ /* 0x004fe400078e00ff */
[----:B------:R-:W-:-:S04]  /*a090*/  IMAD.MOV.U32 R25, RZ, RZ, R23 ;  /* 0x000000ffff197224 */ /* 0x000fc800078e0017 */
[----:B------:R-:W0:Y:S02]  /*a0a0*/  F2I.FTZ.TRUNC.NTZ R3, R3 ;  /* 0x0000000300037305 */ /* 0x000e24000021f100 */
[----:B0-----:R0:W-:Y:S01]  /*a0b0*/  STG.E desc[UR36][R8.64], R3 ;  /* 0x0000000308007986 */ /* 0x0011e2000c101924 */
[----:B------:R-:W-:Y:S05]  /*a0c0*/  BRA `(.L_x_776) ;  /* 0x0000000c00807947 */ /* 0x000fea0003800000 */
.L_x_777:
[----:B--2---:R-:W-:Y:S02]  /*a0d0*/  IMAD.U32 R3, R3, 0x10000, RZ ;  /* 0x0001000003037824 */ /* 0x004fe400078e00ff */
[----:B------:R-:W-:-:S04]  /*a0e0*/  IMAD.MOV.U32 R25, RZ, RZ, R23 ;  /* 0x000000ffff197224 */ /* 0x000fc800078e0017 */
[----:B------:R-:W0:Y:S02]  /*a0f0*/  F2I.FTZ.TRUNC.NTZ R3, R3 ;  /* 0x0000000300037305 */ /* 0x000e24000021f100 */
[----:B0-----:R0:W-:Y:S01]  /*a100*/  STG.E.U16 desc[UR36][R8.64], R3 ;  /* 0x0000000308007986 */ /* 0x0011e2000c101524 */
[----:B------:R-:W-:Y:S05]  /*a110*/  BRA `(.L_x_776) ;  /* 0x0000000c006c7947 */ /* 0x000fea0003800000 */
.L_x_772:
[----:B------:R-:W-:-:S13]  /*a120*/  ISETP.GT.AND P0, PT, R0, 0x6, PT ;  /* 0x000000060000780c */ /* 0x000fda0003f04270 */
[----:B------:R-:W-:Y:S05]  /*a130*/  @P0 BRA `(.L_x_779) ;  /* 0x0000000000340947 */ /* 0x000fea0003800000 */
[----:B------:R-:W-:-:S13]  /*a140*/  ISETP.NE.AND P0, PT, R0, 0x5, PT ;  /* 0x000000050000780c */ /* 0x000fda0003f05270 */
[----:B------:R-:W-:Y:S05]  /*a150*/  @!P0 BRA `(.L_x_780) ;  /* 0x0000000000188947 */ /* 0x000fea0003800000 */
[----:B------:R-:W-:-:S13]  /*a160*/  ISETP.NE.AND P0, PT, R0, 0x6, PT ;  /* 0x000000060000780c */ /* 0x000fda0003f05270 */
[----:B------:R-:W-:Y:S05]  /*a170*/  @P0 BRA `(.L_x_775) ;  /* 0x0000000800a40947 */ /* 0x000fea0003800000 */
[----:B--2---:R-:W-:Y:S02]  /*a180*/  IMAD.U32 R3, R3, 0x10000, RZ ;  /* 0x0001000003037824 */ /* 0x004fe400078e00ff */
[----:B------:R-:W-:-:S03]  /*a190*/  IMAD.MOV.U32 R25, RZ, RZ, R23 ;  /* 0x000000ffff197224 */ /* 0x000fc600078e0017 */
[----:B------:R0:W-:Y:S01]  /*a1a0*/  STG.E desc[UR36][R8.64], R3 ;  /* 0x0000000308007986 */ /* 0x0001e2000c101924 */
[----:B------:R-:W-:Y:S05]  /*a1b0*/  BRA `(.L_x_776) ;  /* 0x0000000c00447947 */ /* 0x000fea0003800000 */
.L_x_780:
[----:B--2---:R-:W-:Y:S02]  /*a1c0*/  IMAD.U32 R0, R3, 0x10000, RZ ;  /* 0x0001000003007824 */ /* 0x004fe400078e00ff */
[----:B------:R-:W-:-:S03]  /*a1d0*/  IMAD.MOV.U32 R25, RZ, RZ, R23 ;  /* 0x000000ffff197224 */ /* 0x000fc600078e0017 */
[----:B------:R-:W-:-:S05]  /*a1e0*/  F2FP.F16.F32.PACK_AB R0, RZ, R0 ;  /* 0x00000000ff00723e */ /* 0x000fca00000000ff */
[----:B------:R0:W-:Y:S01]  /*a1f0*/  STG.E.U16 desc[UR36][R8.64], R0 ;  /* 0x0000000008007986 */ /* 0x0001e2000c101524 */
[----:B------:R-:W-:Y:S05]  /*a200*/  BRA `(.L_x_776) ;  /* 0x0000000c00307947 */ /* 0x000fea0003800000 */
.L_x_779:
[----:B------:R-:W-:-:S13]  /*a210*/  ISETP.NE.AND P0, PT, R0, 0x7, PT ;  /* 0x000000070000780c */ /* 0x000fda0003f05270 */
[----:B------:R-:W-:Y:S05]  /*a220*/  @!P0 BRA `(.L_x_781) ;  /* 0x00000000003c8947 */ /* 0x000fea0003800000 */
[----:B------:R-:W-:-:S13]  /*a230*/  ISETP.NE.AND P0, PT, R0, 0x8, PT ;  /* 0x000000080000780c */ /* 0x000fda0003f05270 */
[----:B------:R-:W-:Y:S05]  /*a240*/  @!P0 BRA `(.L_x_782) ;  /* 0x00000000001c8947 */ /* 0x000fea0003800000 */
[----:B------:R-:W-:-:S13]  /*a250*/  ISETP.NE.AND P0, PT, R0, 0x9, PT ;  /* 0x000000090000780c */ /* 0x000fda0003f05270 */
[----:B------:R-:W-:Y:S05]  /*a260*/  @P0 BRA `(.L_x_775) ;  /* 0x0000000800680947 */ /* 0x000fea0003800000 */
[----:B--2---:R-:W-:Y:S02]  /*a270*/  IMAD.U32 R4, R3, 0x10000, RZ ;  /* 0x0001000003047824 */ /* 0x004fe400078e00ff */
[----:B------:R-:W-:Y:S02]  /*a280*/  IMAD.MOV.U32 R5, RZ, RZ, RZ ;  /* 0x000000ffff057224 */ /* 0x000fe400078e00ff */
[----:B------:R-:W-:-:S03]  /*a290*/  IMAD.MOV.U32 R25, RZ, RZ, R23 ;  /* 0x000000ffff197224 */ /* 0x000fc600078e0017 */
[----:B------:R0:W-:Y:S01]  /*a2a0*/  STG.E.64 desc[UR36][R8.64], R4 ;  /* 0x0000000408007986 */ /* 0x0001e2000c101b24 */
[----:B------:R-:W-:Y:S05]  /*a2b0*/  BRA `(.L_x_776) ;  /* 0x0000000c00047947 */ /* 0x000fea0003800000 */
.L_x_782:
[----:B--2---:R-:W-:Y:S02]  /*a2c0*/  IMAD.U32 R3, R3, 0x10000, RZ ;  /* 0x0001000003037824 */ /* 0x004fe400078e00ff */
[----:B------:R-:W-:-:S03]  /*a2d0*/  IMAD.MOV.U32 R25, RZ, RZ, R23 ;  /* 0x000000ffff197224 */ /* 0x000fc600078e0017 */
[----:B------:R-:W-:-:S04]  /*a2e0*/  F2FP.F16.F32.PACK_AB R3, RZ, R3 ;  /* 0x00000003ff03723e */ /* 0x000fc800000000ff */
[----:B------:R-:W-:-:S05]  /*a2f0*/  PRMT R3, R3, 0x5410, RZ ;  /* 0x0000541003037816 */ /* 0x000fca00000000ff */
[----:B------:R0:W-:Y:S01]  /*a300*/  STG.E desc[UR36][R8.64], R3 ;  /* 0x0000000308007986 */ /* 0x0001e2000c101924 */
[----:B------:R-:W-:Y:S05]  /*a310*/  BRA `(.L_x_776) ;  /* 0x0000000800ec7947 */ /* 0x000fea0003800000 */
.L_x_781:
[----:B--2---:R-:W-:Y:S02]  /*a320*/  IMAD.U32 R4, R3, 0x10000, RZ ;  /* 0x0001000003047824 */ /* 0x004fe400078e00ff */
[----:B------:R-:W-:Y:S02]  /*a330*/  IMAD.MOV.U32 R25, RZ, RZ, R23 ;  /* 0x000000ffff197224 */ /* 0x000fe400078e0017 */
[----:B------:R-:W-:-:S06]  /*a340*/  FMUL.FTZ R4, R4, 1 ;  /* 0x3f80000004047820 */ /* 0x000fcc0000410000 */
[----:B------:R-:W0:Y:S02]  /*a350*/  F2F.F64.F32 R4, R4 ;  /* 0x0000000400047310 */ /* 0x000e240000201800 */
[----:B0-----:R0:W-:Y:S01]  /*a360*/  STG.E.64 desc[UR36][R8.64], R4 ;  /* 0x0000000408007986 */ /* 0x0011e2000c101b24 */
[----:B------:R-:W-:Y:S05]  /*a370*/  BRA `(.L_x_776) ;  /* 0x0000000800d47947 */ /* 0x000fea0003800000 */
.L_x_771:
[----:B------:R-:W-:-:S13]  /*a380*/  ISETP.GT.AND P0, PT, R0, 0x18, PT ;  /* 0x000000180000780c */ /* 0x000fda0003f04270 */
[----:B------:R-:W-:Y:S05]  /*a390*/  @P0 BRA `(.L_x_783) ;  /* 0x0000000400080947 */ /* 0x000fea0003800000 */
        /* <DEDUP_REMOVED lines=8> */
[----:B------:R-:W-:-:S04]  /*a420*/  FSETP.NEU.FTZ.AND P0, PT, R3, RZ, PT ;  /* 0x000000ff0300720b */ /* 0x000fc80003f1d000 */
[----:B------:R-:W-:-:S05]  /*a430*/  SEL R3, RZ, 0x1, !P0 ;  /* 0x00000001ff037807 */ /* 0x000fca0004000000 */
[----:B------:R0:W-:Y:S01]  /*a440*/  STG.E.U8 desc[UR36][R8.64], R3 ;  /* 0x0000000308007986 */ /* 0x0001e2000c101124 */
[----:B------:R-:W-:Y:S05]  /*a450*/  BRA `(.L_x_776) ;  /* 0x00000008009c7947 */ /* 0x000fea0003800000 */
.L_x_785:
[----:B--2---:R-:W-:Y:S01]  /*a460*/  IMAD.U32 R3, R3, 0x10000, RZ ;  /* 0x0001000003037824 */ /* 0x004fe200078e00ff */
[----:B------:R-:W-:Y:S01]  /*a470*/  CS2R R6, SRZ ;  /* 0x0000000000067805 */ /* 0x000fe2000001ff00 */
[----:B------:R-:W-:Y:S02]  /*a480*/  IMAD.MOV.U32 R25, RZ, RZ, R23 ;  /* 0x000000ffff197224 */ /* 0x000fe400078e0017 */
[----:B------:R-:W-:-:S04]  /*a490*/  FMUL.FTZ R3, R3, 1 ;  /* 0x3f80000003037820 */ /* 0x000fc80000410000 */
[----:B------:R-:W0:Y:S02]  /*a4a0*/  F2F.F64.F32 R4, R3 ;  /* 0x0000000300047310 */ /* 0x000e240000201800 */
[----:B0-----:R0:W-:Y:S01]  /*a4b0*/  STG.E.128 desc[UR36][R8.64], R4 ;  /* 0x0000000408007986 */ /* 0x0011e2000c101d24 */
[----:B------:R-:W-:Y:S05]  /*a4c0*/  BRA `(.L_x_776) ;  /* 0x0000000800807947 */ /* 0x000fea0003800000 */
.L_x_784:
[----:B------:R-:W-:-:S13]  /*a4d0*/  ISETP.NE.AND P0, PT, R0, 0xf, PT ;  /* 0x0000000f0000780c */ /* 0x000fda0003f05270 */
[----:B------:R-:W-:Y:S05]  /*a4e0*/  @!P0 BRA `(.L_x_786) ;  /* 0x0000000000a88947 */ /* 0x000fea0003800000 */
[----:B------:R-:W-:-:S13]  /*a4f0*/  ISETP.NE.AND P0, PT, R0, 0x17, PT ;  /* 0x000000170000780c */ /* 0x000fda0003f05270 */
[----:B------:R-:W-:Y:S05]  /*a500*/  @!P0 BRA `(.L_x_787) ;  /* 0x0000000000508947 */ /* 0x000fea0003800000 */
[----:B------:R-:W-:-:S13]  /*a510*/  ISETP.NE.AND P0, PT, R0, 0x18, PT ;  /* 0x000000180000780c */ /* 0x000fda0003f05270 */
[----:B------:R-:W-:Y:S05]  /*a520*/  @P0 BRA `(.L_x_775) ;  /* 0x0000000400b80947 */ /* 0x000fea0003800000 */
[----:B--2---:R-:W-:Y:S01]  /*a530*/  IMAD.U32 R6, R3, 0x10000, RZ ;  /* 0x0001000003067824 */ /* 0x004fe200078e00ff */
        /* <DEDUP_REMOVED lines=12> */
.L_x_789:
[----:B------:R-:W-:Y:S05]  /*a600*/  BSYNC.RECONVERGENT B0 ;  /* 0x0000000000007941 */ /* 0x000fea0003800200 */
.L_x_788:
[----:B------:R-:W-:Y:S01]  /*a610*/  LOP3.LUT R5, R0, 0x80, R5, 0xf8, !PT ;  /* 0x0000008000057812 */ /* 0x000fe200078ef805 */
[----:B------:R-:W-:-:S04]  /*a620*/  IMAD.MOV.U32 R25, RZ, RZ, R23 ;  /* 0x000000ffff197224 */ /* 0x000fc800078e0017 */
[----:B------:R0:W-:Y:S01]  /*a630*/  STG.E.U8 desc[UR36][R8.64], R5 ;  /* 0x0000000508007986 */ /* 0x0001e2000c101124 */
[----:B------:R-:W-:Y:S05]  /*a640*/  BRA `(.L_x_776) ;  /* 0x0000000800207947 */ /* 0x000fea0003800000 */
.L_x_787:
[----:B--2---:R-:W-:Y:S01]  /*a650*/  IMAD.U32 R6, R3, 0x10000, RZ ;  /* 0x0001000003067824 */ /* 0x004fe200078e00ff */
[----:B------:R-:W-:Y:S04]  /*a660*/  BSSY.RECONVERGENT B0, `(.L_x_790) ;  /* 0x000000e000007945 */ /* 0x000fe80003800200 */
[----:B------:R-:W-:Y:S02]  /*a670*/  LOP3.LUT R4, R6, 0x7fffffff, RZ, 0xc0, !PT ;  /* 0x7fffffff06047812 */ /* 0x000fe400078ec0ff */
[----:B------:R-:W-:Y:S02]  /*a680*/  SHF.R.U32.HI R5, RZ, 0x18, R6 ;  /* 0x00000018ff057819 */ /* 0x000fe40000011606 */
[----:B------:R-:W-:-:S13]  /*a690*/  ISETP.GE.U32.AND P1, PT, R4, 0x47800000, PT ;  /* 0x478000000400780c */ /* 0x000fda0003f26070 */
[----:B------:R-:W-:Y:S01]  /*a6a0*/  @P1 IMAD.MOV.U32 R0, RZ, RZ, 0x7f ;  /* 0x0000007fff001424 */ /* 0x000fe200078e00ff */
[----:B------:R-:W-:-:S04]  /*a6b0*/  @P1 ISETP.GT.U32.AND P0, PT, R4, 0x7f800000, PT ;  /* 0x7f8000000400180c */ /* 0x000fc80003f04070 */
[----:B------:R-:W-:Y:S01]  /*a6c0*/  @P1 SEL R0, R0, 0x7c, P0 ;  /* 0x0000007c00001807 */ /* 0x000fe20000000000 */
[----:B------:R-:W-:Y:S08]  /*a6d0*/  @P1 BRA `(.L_x_791) ;  /* 0x0000000000181947 */ /* 0x000ff00003800000 */
[----:B------:R-:W-:-:S13]  /*a6e0*/  ISETP.GT.U32.AND P0, PT, R4, 0x387fffff, PT ;  /* 0x387fffff0400780c */ /* 0x000fda0003f04070 */
[----:B------:R-:W-:-:S04]  /*a6f0*/  @P0 SHF.R.U32.HI R0, RZ, 0x15, R6 ;  /* 0x00000015ff000819 */ /* 0x000fc80000011606 */
[----:B------:R-:W-:Y:S01]  /*a700*/  @P0 LOP3.LUT R3, R0, 0x1, RZ, 0xc0, !PT ;  /* 0x0000000100030812 */ /* 0x000fe200078ec0ff */
[----:B------:R-:W-:-:S03]  /*a710*/  @!P0 FADD.FTZ R0, R4, 128 ;  /* 0x4300000004008421 */ /* 0x000fc60000010000 */
[----:B------:R-:W-:-:S04]  /*a720*/  @P0 IADD3 R3, PT, PT, R6, 0x80fffff, R3 ;  /* 0x080fffff06030810 */ /* 0x000fc80007ffe003 */
[----:B------:R-:W-:-:S07]  /*a730*/  @P0 SHF.R.U32.HI R0, RZ, 0x15, R3 ;  /* 0x00000015ff000819 */ /* 0x000fce0000011603 */
.L_x_791:
[----:B------:R-:W-:Y:S05]  /*a740*/  BSYNC.RECONVERGENT B0 ;  /* 0x0000000000007941 */ /* 0x000fea0003800200 */
.L_x_790:
[----:B------:R-:W-:Y:S01]  /*a750*/  LOP3.LUT R5, R0, 0x80, R5, 0xf8, !PT ;  /* 0x0000008000057812 */ /* 0x000fe200078ef805 */
[----:B------:R-:W-:-:S04]  /*a760*/  IMAD.MOV.U32 R25, RZ, RZ, R23 ;  /* 0x000000ffff197224 */ /* 0x000fc800078e0017 */
[----:B------:R0:W-:Y:S01]  /*a770*/  STG.E.U8 desc[UR36][R8.64], R5 ;  /* 0x0000000508007986 */ /* 0x0001e2000c101124 */
[----:B------:R-:W-:Y:S05]  /*a780*/  BRA `(.L_x_776) ;  /* 0x0000000400d07947 */ /* 0x000fea0003800000 */
.L_x_786:
[----:B--2---:R0:W-:Y:S01]  /*a790*/  STG.E.U16 desc[UR36][R8.64], R3 ;  /* 0x0000000308007986 */ /* 0x0041e2000c101524 */
[----:B------:R-:W-:Y:S01]  /*a7a0*/  IMAD.MOV.U32 R25, RZ, RZ, R23 ;  /* 0x000000ffff197224 */ /* 0x000fe200078e0017 */
[----:B------:R-:W-:Y:S06]  /*a7b0*/  BRA `(.L_x_776) ;  /* 0x0000000400c47947 */ /* 0x000fec0003800000 */
.L_x_783:
[----:B------:R-:W-:-:S13]  /*a7c0*/  ISETP.GT.AND P0, PT, R0, 0x1b, PT ;  /* 0x0000001b0000780c */ /* 0x000fda0003f04270 */
[----:B------:R-:W-:Y:S05]  /*a7d0*/  @P0 BRA `(.L_x_792) ;  /* 0x0000000000f40947 */ /* 0x000fea0003800000 */
        /* <DEDUP_REMOVED lines=8> */
[----:B------:R-:W0:Y:S02]  /*a860*/  F2I.FTZ.U32.TRUNC.NTZ R3, R3 ;  /* 0x0000000300037305 */ /* 0x000e24000021f000 */
[----:B0-----:R1:W-:Y:S01]  /*a870*/  STG.E.U16 desc[UR36][R8.64], R3 ;  /* 0x0000000308007986 */ /* 0x0013e2000c101524 */
[----:B------:R-:W-:Y:S05]  /*a880*/  BRA `(.L_x_776) ;  /* 0x0000000400907947 */ /* 0x000fea0003800000 */
.L_x_794:
[----:B--2---:R-:W-:Y:S01]  /*a890*/  IMAD.U32 R3, R3, 0x10000, RZ ;  /* 0x0001000003037824 */ /* 0x004fe200078e00ff */
[----:B------:R-:W-:Y:S01]  /*a8a0*/  BSSY.RECONVERGENT B0, `(.L_x_795) ;  /* 0x0000014000007945 */ /* 0x000fe20003800200 */
[----:B------:R-:W-:-:S03]  /*a8b0*/  IMAD.MOV.U32 R4, RZ, RZ, 0x80 ;  /* 0x00000080ff047424 */ /* 0x000fc600078e00ff */
[----:B------:R-:W-:-:S04]  /*a8c0*/  LOP3.LUT R0, R3, 0x7fffffff, RZ, 0xc0, !PT ;  /* 0x7fffffff03007812 */ /* 0x000fc800078ec0ff */
[----:B------:R-:W-:-:S13]  /*a8d0*/  ISETP.GT.U32.AND P0, PT, R0, 0x437fffff, PT ;  /* 0x437fffff0000780c */ /* 0x000fda0003f04070 */
[----:B------:R-:W-:Y:S05]  /*a8e0*/  @P0 BRA `(.L_x_796) ;  /* 0x00000000003c0947 */ /* 0x000fea0003800000 */
[----:B------:R-:W-:-:S13]  /*a8f0*/  ISETP.GT.U32.AND P0, PT, R0, 0x3bffffff, PT ;  /* 0x3bffffff0000780c */ /* 0x000fda0003f04070 */
[----:B------:R-:W-:Y:S05]  /*a900*/  @P0 BRA `(.L_x_797) ;  /* 0x0000000000140947 */ /* 0x000fea0003800000 */
[----:B------:R-:W-:Y:S01]  /*a910*/  FADD.FTZ R0, R0, 8192 ;  /* 0x4600000000007421 */ /* 0x000fe20000010000 */
[----:B------:R-:W-:-:S04]  /*a920*/  PRMT R4, RZ, 0x7610, R4 ;  /* 0x00007610ff047816 */ /* 0x000fc80000000004 */
[----:B------:R-:W-:-:S13]  /*a930*/  LOP3.LUT P0, R0, R0, 0xff, RZ, 0xc0, !PT ;  /* 0x000000ff00007812 */ /* 0x000fda000780c0ff */
[----:B------:R-:W-:Y:S05]  /*a940*/  @!P0 BRA `(.L_x_796) ;  /* 0x0000000000248947 */ /* 0x000fea0003800000 */
[----:B------:R-:W-:Y:S05]  /*a950*/  BRA `(.L_x_798) ;  /* 0x0000000000147947 */ /* 0x000fea0003800000 */
.L_x_797:
[----:B------:R-:W-:-:S04]  /*a960*/  SHF.R.U32.HI R0, RZ, 0x14, R3 ;  /* 0x00000014ff007819 */ /* 0x000fc80000011603 */
[----:B------:R-:W-:-:S04]  /*a970*/  LOP3.LUT R0, R0, 0x1, RZ, 0xc0, !PT ;  /* 0x0000000100007812 */ /* 0x000fc800078ec0ff */
[----:B------:R-:W-:-:S04]  /*a980*/  IADD3 R0, PT, PT, R3, 0x487ffff, R0 ;  /* 0x0487ffff03007810 */ /* 0x000fc80007ffe000 */
[----:B------:R-:W-:-:S04]  /*a990*/  SHF.R.U32.HI R0, RZ, 0x14, R0 ;  /* 0x00000014ff007819 */ /* 0x000fc80000011600 */
[----:B------:R-:W-:-:S07]  /*a9a0*/  LOP3.LUT R0, R0, 0xff, RZ, 0xc0, !PT ;  /* 0x000000ff00007812 */ /* 0x000fce00078ec0ff */
.L_x_798:
[----:B------:R-:W-:-:S04]  /*a9b0*/  SHF.R.U32.HI R3, RZ, 0x18, R3 ;  /* 0x00000018ff037819 */ /* 0x000fc80000011603 */
[----:B------:R-:W-:-:S04]  /*a9c0*/  LOP3.LUT R0, R0, 0x80, R3, 0xf8, !PT ;  /* 0x0000008000007812 */ /* 0x000fc800078ef803 */
[----:B------:R-:W-:-:S07]  /*a9d0*/  PRMT R4, R0, 0x7610, R4 ;  /* 0x0000761000047816 */ /* 0x000fce0000000004 */
.L_x_796:
[----:B------:R-:W-:Y:S05]  /*a9e0*/  BSYNC.RECONVERGENT B0 ;  /* 0x0000000000007941 */ /* 0x000fea0003800200 */
.L_x_795:
[----:B------:R2:W-:Y:S01]  /*a9f0*/  STG.E.U8 desc[UR36][R8.64], R4 ;  /* 0x0000000408007986 */ /* 0x0005e2000c101124 */
[----:B------:R-:W-:Y:S01]  /*aa00*/  IMAD.MOV.U32 R25, RZ, RZ, R23 ;  /* 0x000000ffff197224 */ /* 0x000fe200078e0017 */
[----:B------:R-:W-:Y:S06]  /*aa10*/  BRA `(.L_x_776) ;  /* 0x00000004002c7947 */ /* 0x000fec0003800000 */
.L_x_793:
        /* <DEDUP_REMOVED lines=13> */
.L_x_801:
[----:B------:R-:W-:-:S04]  /*aaf0*/  SHF.R.U32.HI R0, RZ, 0x15, R3 ;  /* 0x00000015ff007819 */ /* 0x000fc80000011603 */
[----:B------:R-:W-:-:S04]  /*ab00*/  LOP3.LUT R0, R0, 0x1, RZ, 0xc0, !PT ;  /* 0x0000000100007812 */ /* 0x000fc800078ec0ff */
[----:B------:R-:W-:-:S04]  /*ab10*/  IADD3 R0, PT, PT, R3, 0x88fffff, R0 ;  /* 0x088fffff03007810 */ /* 0x000fc80007ffe000 */
[----:B------:R-:W-:-:S04]  /*ab20*/  SHF.R.U32.HI R0, RZ, 0x15, R0 ;  /* 0x00000015ff007819 */ /* 0x000fc80000011600 */
[----:B------:R-:W-:-:S07]  /*ab30*/  LOP3.LUT R0, R0, 0xff, RZ, 0xc0, !PT ;  /* 0x000000ff00007812 */ /* 0x000fce00078ec0ff */
.L_x_802:
[----:B------:R-:W-:-:S04]  /*ab40*/  SHF.R.U32.HI R3, RZ, 0x18, R3 ;  /* 0x00000018ff037819 */ /* 0x000fc80000011603 */
[----:B------:R-:W-:-:S04]  /*ab50*/  LOP3.LUT R0, R0, 0x80, R3, 0xf8, !PT ;  /* 0x0000008000007812 */ /* 0x000fc800078ef803 */
[----:B------:R-:W-:-:S07]  /*ab60*/  PRMT R4, R0, 0x7610, R4 ;  /* 0x0000761000047816 */ /* 0x000fce0000000004 */
.L_x_800:
[----:B------:R-:W-:Y:S05]  /*ab70*/  BSYNC.RECONVERGENT B0 ;  /* 0x0000000000007941 */ /* 0x000fea0003800200 */
.L_x_799:
[----:B------:R0:W-:Y:S01]  /*ab80*/  STG.E.U8 desc[UR36][R8.64], R4 ;  /* 0x0000000408007986 */ /* 0x0001e2000c101124 */
[----:B------:R-:W-:Y:S01]  /*ab90*/  IMAD.MOV.U32 R25, RZ, RZ, R23 ;  /* 0x000000ffff197224 */ /* 0x000fe200078e0017 */
[----:B------:R-:W-:Y:S06]  /*aba0*/  BRA `(.L_x_776) ;  /* 0x0000000000c87947 */ /* 0x000fec0003800000 */
.L_x_792:
[----:B------:R-:W-:-:S13]  /*abb0*/  ISETP.NE.AND P0, PT, R0, 0x1c, PT ;  /* 0x0000001c0000780c */ /* 0x000fda0003f05270 */
[----:B------:R-:W-:Y:S05]  /*abc0*/  @!P0 BRA `(.L_x_803) ;  /* 0x0000000000b08947 */ /* 0x000fea0003800000 */
[----:B------:R-:W-:-:S13]  /*abd0*/  ISETP.NE.AND P0, PT, R0, 0x1d, PT ;  /* 0x0000001d0000780c */ /* 0x000fda0003f05270 */
[----:B------:R-:W-:Y:S05]  /*abe0*/  @!P0 BRA `(.L_x_804) ;  /* 0x0000000000948947 */ /* 0x000fea0003800000 */
[----:B------:R-:W-:-:S13]  /*abf0*/  ISETP.NE.AND P0, PT, R0, 0x2c, PT ;  /* 0x0000002c0000780c */ /* 0x000fda0003f05270 */
[----:B------:R-:W-:Y:S05]  /*ac00*/  @!P0 BRA `(.L_x_805) ;  /* 0x0000000000488947 */ /* 0x000fea0003800000 */
.L_x_775:
[----:B------:R-:W-:Y:S01]  /*ac10*/  MOV R14, 0x0 ;  /* 0x00000000000e7802 */ /* 0x000fe20000000f00 */
[----:B------:R-:W0:Y:S01]  /*ac20*/  LDCU.64 UR6, c[0x4][0x178] ;  /* 0x01002f00ff0677ac */ /* 0x000e220008000a00 */
[----:B------:R-:W-:Y:S02]  /*ac30*/  IMAD.MOV.U32 R8, RZ, RZ, 0x65 ;  /* 0x00000065ff087424 */ /* 0x000fe400078e00ff */
[----:B------:R-:W-:Y:S01]  /*ac40*/  IMAD.MOV.U32 R12, RZ, RZ, 0x1 ;  /* 0x00000001ff0c7424 */ /* 0x000fe200078e00ff */
[----:B------:R-:W1:Y:S01]  /*ac50*/  LDCU.64 UR8, c[0x4][0x180] ;  /* 0x01003000ff0877ac */ /* 0x000e620008000a00 */
[----:B------:R-:W2:Y:S01]  /*ac60*/  LDC.64 R14, c[0x4][R14] ;  /* 0x010000000e0e7b82 */ /* 0x000ea20000000a00 */
[----:B------:R-:W-:Y:S01]  /*ac70*/  IMAD.MOV.U32 R13, RZ, RZ, RZ ;  /* 0x000000ffff0d7224 */ /* 0x000fe200078e00ff */
[----:B------:R-:W4:Y:S01]  /*ac80*/  LDCU.64 UR4, c[0x4][0x90] ;  /* 0x01001200ff0477ac */ /* 0x000f220008000a00 */
[----:B0-----:R-:W-:Y:S02]  /*ac90*/  IMAD.U32 R4, RZ, RZ, UR6 ;  /* 0x00000006ff047e24 */ /* 0x001fe4000f8e00ff */
[----:B------:R-:W-:-:S02]  /*aca0*/  IMAD.U32 R5, RZ, RZ, UR7 ;  /* 0x00000007ff057e24 */ /* 0x000fc4000f8e00ff */
[----:B-1----:R-:W-:Y:S02]  /*acb0*/  IMAD.U32 R6, RZ, RZ, UR8 ;  /* 0x00000008ff067e24 */ /* 0x002fe4000f8e00ff */
[----:B------:R-:W-:Y:S02]  /*acc0*/  IMAD.U32 R7, RZ, RZ, UR9 ;  /* 0x00000009ff077e24 */ /* 0x000fe4000f8e00ff */
[----:B----4-:R-:W-:Y:S02]  /*acd0*/  IMAD.U32 R10, RZ, RZ, UR4 ;  /* 0x00000004ff0a7e24 */ /* 0x010fe4000f8e00ff */
[----:B------:R-:W-:-:S07]  /*ace0*/  IMAD.U32 R11, RZ, RZ, UR5 ;  /* 0x00000005ff0b7e24 */ /* 0x000fce000f8e00ff */
[----:B------:R-:W-:-:S07]  /*acf0*/  LEPC R20, `(.L_x_806) ;  /* 0x000000001014794e */ /* 0x000fce0000000000 */
[----:B--23--:R-:W-:Y:S05]  /*ad00*/  CALL.ABS.NOINC R14 ;  /* 0x000000000e007343 */ /* 0x00cfea0003c00000 */
.L_x_806:
[----:B------:R-:W-:Y:S01]  /*ad10*/  IMAD.MOV.U32 R25, RZ, RZ, R23 ;  /* 0x000000ffff197224 */ /* 0x000fe200078e0017 */
[----:B------:R-:W-:Y:S06]  /*ad20*/  BRA `(.L_x_776) ;  /* 0x0000000000687947 */ /* 0x000fec0003800000 */
.L_x_805:
[----:B--2---:R-:W-:Y:S02]  /*ad30*/  IMAD.U32 R4, R3, 0x10000, RZ ;  /* 0x0001000003047824 */ /* 0x004fe400078e00ff */
[----:B------:R-:W-:-:S03]  /*ad40*/  IMAD.MOV.U32 R25, RZ, RZ, R23 ;  /* 0x000000ffff197224 */ /* 0x000fc600078e0017 */
[----:B------:R-:W-:-:S04]  /*ad50*/  SHF.R.U32.HI R5, RZ, 0x17, R4 ;  /* 0x00000017ff057819 */ /* 0x000fc80000011604 */
[----:B------:R-:W-:-:S04]  /*ad60*/  LOP3.LUT R3, R5, 0xff, RZ, 0xc0, !PT ;  /* 0x000000ff05037812 */ /* 0x000fc800078ec0ff */
[----:B------:R-:W-:-:S13]  /*ad70*/  ISETP.NE.AND P1, PT, R3, 0xff, PT ;  /* 0x000000ff0300780c */ /* 0x000fda0003f25270 */
[--C-:B------:R-:W-:Y:S02]  /*ad80*/  @P1 SHF.R.U32.HI R0, RZ, 0x16, R4.reuse ;  /* 0x00000016ff001819 */ /* 0x100fe40000011604 */
[----:B------:R-:W-:Y:S01]  /*ad90*/  @P1 LOP3.LUT P0, RZ, R3, 0x3fffff, R4, 0xf8, !PT ;  /* 0x003fffff03ff1812 */ /* 0x000fe2000780f804 */
[----:B------:R-:W-:Y:S01]  /*ada0*/  IMAD.MOV.U32 R3, RZ, RZ, 0xff ;  /* 0x000000ffff037424 */ /* 0x000fe200078e00ff */
        /* <DEDUP_REMOVED lines=9> */
.L_x_804:
[----:B--2---:R-:W-:Y:S02]  /*ae40*/  IMAD.U32 R4, R3, 0x10000, RZ ;  /* 0x0001000003047824 */ /* 0x004fe400078e00ff */
[----:B------:R-:W-:-:S04]  /*ae50*/  IMAD.MOV.U32 R25, RZ, RZ, R23 ;  /* 0x000000ffff197224 */ /* 0x000fc800078e0017 */
[----:B------:R-:W0:Y:S02]  /*ae60*/  F2I.U64.TRUNC R4, R4 ;  /* 0x0000000400047311 */ /* 0x000e24000020d800 */
[----:B0-----:R0:W-:Y:S01]  /*ae70*/  STG.E.64 desc[UR36][R8.64], R4 ;  /* 0x0000000408007986 */ /* 0x0011e2000c101b24 */
[----:B------:R-:W-:Y:S05]  /*ae80*/  BRA `(.L_x_776) ;  /* 0x0000000000107947 */ /* 0x000fea0003800000 */
.L_x_803:
[----:B--2---:R-:W-:Y:S02]  /*ae90*/  IMAD.U32 R3, R3, 0x10000, RZ ;  /* 0x0001000003037824 */ /* 0x004fe400078e00ff */
[----:B------:R-:W-:-:S04]  /*aea0*/  IMAD.MOV.U32 R25, RZ, RZ, R23 ;  /* 0x000000ffff197224 */ /* 0x000fc800078e0017 */
[----:B------:R-:W0:Y:S02]  /*aeb0*/  F2I.FTZ.U32.TRUNC.NTZ R3, R3 ;  /* 0x0000000300037305 */ /* 0x000e24000021f000 */
[----:B0-----:R0:W-:Y:S02]  /*aec0*/  STG.E desc[UR36][R8.64], R3 ;  /* 0x0000000308007986 */ /* 0x0011e4000c101924 */
.L_x_776:
[----:B------:R-:W-:-:S13]  /*aed0*/  ISETP.GE.AND P0, PT, R25, R16, PT ;  /* 0x000000101900720c */ /* 0x000fda0003f06270 */
[----:B------:R-:W-:Y:S05]  /*aee0*/  @P0 BREAK.RELIABLE B6 ;  /* 0x0000000000060942 */ /* 0x000fea0003800100 */
[----:B------:R-:W-:Y:S05]  /*aef0*/  @P0 BRA `(.L_x_807) ;  /* 0x0000001c00c00947 */ /* 0x000fea0003800000 */
[----:B------:R-:W5:Y:S01]  /*af00*/  LDCU UR4, c[0x0][0x3b4] ;  /* 0x00007680ff0477ac */ /* 0x000f620008000800 */
[----:B012---:R-:W0:Y:S01]  /*af10*/  LDC.64 R8, c[0x0][0x388] ;  /* 0x0000e200ff087b82 */ /* 0x007e220000000a00 */
[----:B------:R-:W-:Y:S01]  /*af20*/  IMAD R0, R2, 0x200, R25 ;  /* 0x0000020002007824 */ /* 0x000fe200078e0219 */
[----:B------:R-:W-:-:S03]  /*af30*/  PRMT R4, R19, 0x9910, RZ ;  /* 0x0000991013047816 */ /* 0x000fc600000000ff */
[----:B-----5:R-:W-:Y:S02]  /*af40*/  IMAD R3, R0, UR4, RZ ;  /* 0x0000000400037c24 */ /* 0x020fe4000f8e02ff */
[----:B------:R-:W-:-:S05]  /*af50*/  IMAD.MOV.U32 R0, RZ, RZ, R4 ;  /* 0x000000ffff007224 */ /* 0x000fca00078e0004 */
[----:B------:R-:W-:Y:S02]  /*af60*/  ISETP.GT.AND P1, PT, R0, 0x9, PT ;  /* 0x000000090000780c */ /* 0x000fe40003f24270 */
[----:B0-----:R-:W-:-:S05]  /*af70*/  IADD3 R8, P0, PT, R3, R8, RZ ;  /* 0x0000000803087210 */ /* 0x001fca0007f1e0ff */
        /* <DEDUP_REMOVED lines=10> */
[----:B---3--:R-:W-:-:S04]  /*b020*/  IMAD.U32 R22, R22, 0x10000, RZ ;  /* 0x0001000016167824 */ /* 0x008fc800078e00ff */
[----:B------:R-:W0:Y:S02]  /*b030*/  F2I.FTZ.TRUNC.NTZ R3, R22 ;  /* 0x0000001600037305 */ /* 0x000e24000021f100 */
[----:B0-----:R0:W-:Y:S01]  /*b040*/  STG.E.U8 desc[UR36][R8.64], R3 ;  /* 0x0000000308007986 */ /* 0x0011e2000c101124 */
[----:B------:R-:W-:Y:S05]  /*b050*/  BRA `(.L_x_813) ;  /* 0x0000000c007c7947 */ /* 0x000fea0003800000 */
.L_x_811:
[----:B---3--:R-:W-:-:S06]  /*b060*/  IMAD.U32 R5, R22, 0x10000, RZ ;  /* 0x0001000016057824 */ /* 0x008fcc00078e00ff */
[----:B------:R-:W0:Y:S02]  /*b070*/  F2I.S64.TRUNC R4, R5 ;  /* 0x0000000500047311 */ /* 0x000e24000020d900 */
[----:B0-----:R0:W-:Y:S01]  /*b080*/  STG.E.U8 desc[UR36][R8.64], R4 ;  /* 0x0000000408007986 */ /* 0x0011e2000c101124 */
[----:B------:R-:W-:Y:S05]  /*b090*/  BRA `(.L_x_813) ;  /* 0x0000000c006c7947 */ /* 0x000fea0003800000 */
.L_x_810:
[----:B------:R-:W-:-:S13]  /*b0a0*/  ISETP.NE.AND P0, PT, R0, 0x2, PT ;  /* 0x000000020000780c */ /* 0x000fda0003f05270 */
[----:B------:R-:W-:Y:S05]  /*b0b0*/  @!P0 BRA `(.L_x_814) ;  /* 0x0000000000308947 */ /* 0x000fea0003800000 */
[----:B------:R-:W-:-:S13]  /*b0c0*/  ISETP.NE.AND P0, PT, R0, 0x3, PT ;  /* 0x000000030000780c */ /* 0x000fda0003f05270 */
[----:B------:R-:W-:Y:S05]  /*b0d0*/  @!P0 BRA `(.L_x_815) ;  /* 0x0000000000188947 */ /* 0x000fea0003800000 */
[----:B------:R-:W-:-:S13]  /*b0e0*/  ISETP.NE.AND P0, PT, R0, 0x4, PT ;  /* 0x000000040000780c */ /* 0x000fda0003f05270 */
[----:B------:R-:W-:Y:S05]  /*b0f0*/  @P0 BRA `(.L_x_812) ;  /* 0x0000000800780947 */ /* 0x000fea0003800000 */
[----:B---3--:R-:W-:-:S06]  /*b100*/  IMAD.U32 R4, R22, 0x10000, RZ ;  /* 0x0001000016047824 */ /* 0x008fcc00078e00ff */
[----:B------:R-:W0:Y:S02]  /*b110*/  F2I.S64.TRUNC R4, R4 ;  /* 0x0000000400047311 */ /* 0x000e24000020d900 */
[----:B0-----:R0:W-:Y:S01]  /*b120*/  STG.E.64 desc[UR36][R8.64], R4 ;  /* 0x0000000408007986 */ /* 0x0011e2000c101b24 */
[----:B------:R-:W-:Y:S05]  /*b130*/  BRA `(.L_x_813) ;  /* 0x0000000c00447947 */ /* 0x000fea0003800000 */
.L_x_815:
[----:B---3--:R-:W-:-:S04]  /*b140*/  IMAD.U32 R22, R22, 0x10000, RZ ;  /* 0x0001000016167824 */ /* 0x008fc800078e00ff */
[----:B------:R-:W0:Y:S02]  /*b150*/  F2I.FTZ.TRUNC.NTZ R3, R22 ;  /* 0x0000001600037305 */ /* 0x000e24000021f100 */
[----:B0-----:R0:W-:Y:S01]  /*b160*/  STG.E desc[UR36][R8.64], R3 ;  /* 0x0000000308007986 */ /* 0x0011e2000c101924 */
[----:B------:R-:W-:Y:S05]  /*b170*/  BRA `(.L_x_813) ;  /* 0x0000000c00347947 */ /* 0x000fea0003800000 */
.L_x_814:
[----:B---3--:R-:W-:-:S04]  /*b180*/  IMAD.U32 R22, R22, 0x10000, RZ ;  /* 0x0001000016167824 */ /* 0x008fc800078e00ff */
[----:B------:R-:W0:Y:S02]  /*b190*/  F2I.FTZ.TRUNC.NTZ R3, R22 ;  /* 0x0000001600037305 */ /* 0x000e24000021f100 */
[----:B0-----:R0:W-:Y:S01]  /*b1a0*/  STG.E.U16 desc[UR36][R8.64], R3 ;  /* 0x0000000308007986 */ /* 0x0011e2000c101524 */
[----:B------:R-:W-:Y:S05]  /*b1b0*/  BRA `(.L_x_813) ;  /* 0x0000000c00247947 */ /* 0x000fea0003800000 */
.L_x_809:
[----:B------:R-:W-:-:S13]  /*b1c0*/  ISETP.GT.AND P0, PT, R0, 0x6, PT ;  /* 0x000000060000780c */ /* 0x000fda0003f04270 */
[----:B------:R-:W-:Y:S05]  /*b1d0*/  @P0 BRA `(.L_x_816) ;  /* 0x00000000002c0947 */ /* 0x000fea0003800000 */
[----:B------:R-:W-:-:S13]  /*b1e0*/  ISETP.NE.AND P0, PT, R0, 0x5, PT ;  /* 0x000000050000780c */ /* 0x000fda0003f05270 */
[----:B------:R-:W-:Y:S05]  /*b1f0*/  @!P0 BRA `(.L_x_817) ;  /* 0x0000000000148947 */ /* 0x000fea0003800000 */
[----:B------:R-:W-:-:S13]  /*b200*/  ISETP.NE.AND P0, PT, R0, 0x6, PT ;  /* 0x000000060000780c */ /* 0x000fda0003f05270 */
[----:B------:R-:W-:Y:S05]  /*b210*/  @P0 BRA `(.L_x_812) ;  /* 0x0000000800300947 */ /* 0x000fea0003800000 */
[----:B---3--:R-:W-:-:S05]  /*b220*/  IMAD.U32 R3, R22, 0x10000, RZ ;  /* 0x0001000016037824 */ /* 0x008fca00078e00ff */
[----:B------:R1:W-:Y:S01]  /*b230*/  STG.E desc[UR36][R8.64], R3 ;  /* 0x0000000308007986 */ /* 0x0003e2000c101924 */
[----:B------:R-:W-:Y:S05]  /*b240*/  BRA `(.L_x_813) ;  /* 0x0000000c00007947 */ /* 0x000fea0003800000 */
.L_x_817:
[----:B---3--:R-:W-:-:S05]  /*b250*/  IMAD.U32 R0, R22, 0x10000, RZ ;  /* 0x0001000016007824 */ /* 0x008fca00078e00ff */
[----:B------:R-:W-:-:S05]  /*b260*/  F2FP.F16.F32.PACK_AB R0, RZ, R0 ;  /* 0x00000000ff00723e */ /* 0x000fca00000000ff */
[----:B------:R0:W-:Y:S01]  /*b270*/  STG.E.U16 desc[UR36][R8.64], R0 ;  /* 0x0000000008007986 */ /* 0x0001e2000c101524 */
[----:B------:R-:W-:Y:S05]  /*b280*/  BRA `(.L_x_813) ;  /* 0x0000000800f07947 */ /* 0x000fea0003800000 */
.L_x_816:
[----:B------:R-:W-:-:S13]  /*b290*/  ISETP.NE.AND P0, PT, R0, 0x7, PT ;  /* 0x000000070000780c */ /* 0x000fda0003f05270 */
[----:B------:R-:W-:Y:S05]  /*b2a0*/  @!P0 BRA `(.L_x_818) ;  /* 0x0000000000348947 */ /* 0x000fea0003800000 */
[----:B------:R-:W-:-:S13]  /*b2b0*/  ISETP.NE.AND P0, PT, R0, 0x8, PT ;  /* 0x000000080000780c */ /* 0x000fda0003f05270 */
[----:B------:R-:W-:Y:S05]  /*b2c0*/  @!P0 BRA `(.L_x_819) ;  /* 0x0000000000188947 */ /* 0x000fea0003800000 */
[----:B------:R-:W-:-:S13]  /*b2d0*/  ISETP.NE.AND P0, PT, R0, 0x9, PT ;  /* 0x000000090000780c */ /* 0x000fda0003f05270 */
[----:B------:R-:W-:Y:S05]  /*b2e0*/  @P0 BRA `(.L_x_812) ;  /* 0x0000000400fc0947 */ /* 0x000fea0003800000 */
[----:B---3--:R-:W-:Y:S02]  /*b2f0*/  IMAD.U32 R22, R22, 0x10000, RZ ;  /* 0x0001000016167824 */ /* 0x008fe400078e00ff */
[----:B------:R-:W-:-:S05]  /*b300*/  IMAD.MOV.U32 R23, RZ, RZ, RZ ;  /* 0x000000ffff177224 */ /* 0x000fca00078e00ff */
[----:B------:R2:W-:Y:S01]  /*b310*/  STG.E.64 desc[UR36][R8.64], R22 ;  /* 0x0000001608007986 */ /* 0x0005e2000c101b24 */
[----:B------:R-:W-:Y:S05]  /*b320*/  BRA `(.L_x_813) ;  /* 0x0000000800c87947 */ /* 0x000fea0003800000 */
.L_x_819:
[----:B---3--:R-:W-:-:S05]  /*b330*/  IMAD.U32 R22, R22, 0x10000, RZ ;  /* 0x0001000016167824 */ /* 0x008fca00078e00ff */
[----:B------:R-:W-:-:S04]  /*b340*/  F2FP.F16.F32.PACK_AB R3, RZ, R22 ;  /* 0x00000016ff03723e */ /* 0x000fc800000000ff */
[----:B------:R-:W-:-:S05]  /*b350*/  PRMT R3, R3, 0x5410, RZ ;  /* 0x0000541003037816 */ /* 0x000fca00000000ff */
[----:B------:R3:W-:Y:S01]  /*b360*/  STG.E desc[UR36][R8.64], R3 ;  /* 0x0000000308007986 */ /* 0x0007e2000c101924 */
[----:B------:R-:W-:Y:S05]  /*b370*/  BRA `(.L_x_813) ;  /* 0x0000000800b47947 */ /* 0x000fea0003800000 */
.L_x_818:
[----:B---3--:R-:W-:-:S04]  /*b380*/  IMAD.U32 R4, R22, 0x10000, RZ ;  /* 0x0001000016047824 */ /* 0x008fc800078e00ff */
[----:B------:R-:W-:-:S06]  /*b390*/  FMUL.FTZ R4, R4, 1 ;  /* 0x3f80000004047820 */ /* 0x000fcc0000410000 */
[----:B------:R-:W0:Y:S02]  /*b3a0*/  F2F.F64.F32 R4, R4 ;  /* 0x0000000400047310 */ /* 0x000e240000201800 */
[----:B0-----:R0:W-:Y:S01]  /*b3b0*/  STG.E.64 desc[UR36][R8.64], R4 ;  /* 0x0000000408007986 */ /* 0x0011e2000c101b24 */
[----:B------:R-:W-:Y:S05]  /*b3c0*/  BRA `(.L_x_813) ;  /* 0x0000000800a07947 */ /* 0x000fea0003800000 */
.L_x_808:
[----:B------:R-:W-:-:S13]  /*b3d0*/  ISETP.GT.AND P0, PT, R0, 0x18, PT ;  /* 0x000000180000780c */ /* 0x000fda0003f04270 */
[----:B------:R-:W-:Y:S05]  /*b3e0*/  @!P0 BRA `(.L_x_820) ;  /* 0x0000000400608947 */ /* 0x000fea0003800000 */
        /* <DEDUP_REMOVED lines=8> */
[----:B---3--:R-:W-:-:S06]  /*b470*/  IMAD.U32 R3, R22, 0x10000, RZ ;  /* 0x0001000016037824 */ /* 0x008fcc00078e00ff */
[----:B------:R-:W0:Y:S02]  /*b480*/  F2I.FTZ.U32.TRUNC.NTZ R3, R3 ;  /* 0x0000000300037305 */ /* 0x000e24000021f000 */
[----:B0-----:R0:W-:Y:S01]  /*b490*/  STG.E.U16 desc[UR36][R8.64], R3 ;  /* 0x0000000308007986 */ /* 0x0011e2000c101524 */
[----:B------:R-:W-:Y:S05]  /*b4a0*/  BRA `(.L_x_813) ;  /* 0x0000000800687947 */ /* 0x000fea0003800000 */
.L_x_823:
[----:B---3--:R-:W-:Y:S01]  /*b4b0*/  IMAD.U32 R5, R22, 0x10000, RZ ;  /* 0x0001000016057824 */ /* 0x008fe200078e00ff */
        /* <DEDUP_REMOVED lines=16> */
.L_x_826:
[----:B------:R-:W-:-:S04]  /*b5c0*/  SHF.R.U32.HI R3, RZ, 0x18, R5 ;  /* 0x00000018ff037819 */ /* 0x000fc80000011605 */
[----:B------:R-:W-:-:S04]  /*b5d0*/  LOP3.LUT R0, R0, 0x80, R3, 0xf8, !PT ;  /* 0x0000008000007812 */ /* 0x000fc800078ef803 */
[----:B------:R-:W-:-:S07]  /*b5e0*/  PRMT R4, R0, 0x7610, R4 ;  /* 0x0000761000047816 */ /* 0x000fce0000000004 */
.L_x_825:
[----:B------:R-:W-:Y:S05]  /*b5f0*/  BSYNC.RECONVERGENT B0 ;  /* 0x0000000000007941 */ /* 0x000fea0003800200 */
.L_x_824:
[----:B------:R0:W-:Y:S01]  /*b600*/  STG.E.U8 desc[UR36][R8.64], R4 ;  /* 0x0000000408007986 */ /* 0x0001e2000c101124 */
[----:B------:R-:W-:Y:S05]  /*b610*/  BRA `(.L_x_813) ;  /* 0x00000008000c7947 */ /* 0x000fea0003800000 */
.L_x_822:
        /* <DEDUP_REMOVED lines=17> */
.L_x_829:
[----:B------:R-:W-:-:S04]  /*b730*/  SHF.R.U32.HI R3, RZ, 0x18, R5 ;  /* 0x00000018ff037819 */ /* 0x000fc80000011605 */
[----:B------:R-:W-:-:S04]  /*b740*/  LOP3.LUT R0, R0, 0x80, R3, 0xf8, !PT ;  /* 0x0000008000007812 */ /* 0x000fc800078ef803 */
[----:B------:R-:W-:-:S07]  /*b750*/  PRMT R4, R0, 0x7610, R4 ;  /* 0x0000761000047816 */ /* 0x000fce0000000004 */
.L_x_828:
[----:B------:R-:W-:Y:S05]  /*b760*/  BSYNC.RECONVERGENT B0 ;  /* 0x0000000000007941 */ /* 0x000fea0003800200 */
.L_x_827:
[----:B------:R0:W-:Y:S01]  /*b770*/  STG.E.U8 desc[UR36][R8.64], R4 ;  /* 0x0000000408007986 */ /* 0x0001e2000c101124 */
[----:B------:R-:W-:Y:S05]  /*b780*/  BRA `(.L_x_813) ;  /* 0x0000000400b07947 */ /* 0x000fea0003800000 */
.L_x_821:
[----:B------:R-:W-:-:S13]  /*b790*/  ISETP.NE.AND P0, PT, R0, 0x1c, PT ;  /* 0x0000001c0000780c */ /* 0x000fda0003f05270 */
[----:B------:R-:W-:Y:S05]  /*b7a0*/  @!P0 BRA `(.L_x_830) ;  /* 0x0000000000608947 */ /* 0x000fea0003800000 */
[----:B------:R-:W-:-:S13]  /*b7b0*/  ISETP.NE.AND P0, PT, R0, 0x1d, PT ;  /* 0x0000001d0000780c */ /* 0x000fda0003f05270 */
[----:B------:R-:W-:Y:S05]  /*b7c0*/  @!P0 BRA `(.L_x_831) ;  /* 0x0000000000488947 */ /* 0x000fea0003800000 */
[----:B------:R-:W-:-:S13]  /*b7d0*/  ISETP.NE.AND P0, PT, R0, 0x2c, PT ;  /* 0x0000002c0000780c */ /* 0x000fda0003f05270 */
[----:B------:R-:W-:Y:S05]  /*b7e0*/  @P0 BRA `(.L_x_812) ;  /* 0x0000000000bc0947 */ /* 0x000fea0003800000 */
[----:B---3--:R-:W-:-:S05]  /*b7f0*/  IMAD.U32 R22, R22, 0x10000, RZ ;  /* 0x0001000016167824 */ /* 0x008fca00078e00ff */
        /* <DEDUP_REMOVED lines=15> */
.L_x_831:
[----:B---3--:R-:W-:-:S06]  /*b8f0*/  IMAD.U32 R4, R22, 0x10000, RZ ;  /* 0x0001000016047824 */ /* 0x008fcc00078e00ff */
[----:B------:R-:W0:Y:S02]  /*b900*/  F2I.U64.TRUNC R4, R4 ;  /* 0x0000000400047311 */ /* 0x000e24000020d800 */
[----:B0-----:R0:W-:Y:S01]  /*b910*/  STG.E.64 desc[UR36][R8.64], R4 ;  /* 0x0000000408007986 */ /* 0x0011e2000c101b24 */
[----:B------:R-:W-:Y:S05]  /*b920*/  BRA `(.L_x_813) ;  /* 0x0000000400487947 */ /* 0x000fea0003800000 */
.L_x_830:
[----:B---3--:R-:W-:-:S04]  /*b930*/  IMAD.U32 R22, R22, 0x10000, RZ ;  /* 0x0001000016167824 */ /* 0x008fc800078e00ff */
[----:B------:R-:W0:Y:S02]  /*b940*/  F2I.FTZ.U32.TRUNC.NTZ R3, R22 ;  /* 0x0000001600037305 */ /* 0x000e24000021f000 */
[----:B0-----:R0:W-:Y:S01]  /*b950*/  STG.E desc[UR36][R8.64], R3 ;  /* 0x0000000308007986 */ /* 0x0011e2000c101924 */
[----:B------:R-:W-:Y:S05]  /*b960*/  BRA `(.L_x_813) ;  /* 0x0000000400387947 */ /* 0x000fea0003800000 */
.L_x_820:
[----:B------:R-:W-:-:S13]  /*b970*/  ISETP.GT.AND P0, PT, R0, 0xe, PT ;  /* 0x0000000e0000780c */ /* 0x000fda0003f04270 */
[----:B------:R-:W-:Y:S05]  /*b980*/  @P0 BRA `(.L_x_832) ;  /* 0x00000000003c0947 */ /* 0x000fea0003800000 */
[----:B------:R-:W-:-:S13]  /*b990*/  ISETP.NE.AND P0, PT, R0, 0xa, PT ;  /* 0x0000000a0000780c */ /* 0x000fda0003f05270 */
[----:B------:R-:W-:Y:S05]  /*b9a0*/  @!P0 BRA `(.L_x_833) ;  /* 0x00000000001c8947 */ /* 0x000fea0003800000 */
[----:B------:R-:W-:-:S13]  /*b9b0*/  ISETP.NE.AND P0, PT, R0, 0xb, PT ;  /* 0x0000000b0000780c */ /* 0x000fda0003f05270 */
[----:B------:R-:W-:Y:S05]  /*b9c0*/  @P0 BRA `(.L_x_812) ;  /* 0x0000000000440947 */ /* 0x000fea0003800000 */
[----:B---3--:R-:W-:-:S05]  /*b9d0*/  IMAD.U32 R22, R22, 0x10000, RZ ;  /* 0x0001000016167824 */ /* 0x008fca00078e00ff */
[----:B------:R-:W-:-:S04]  /*b9e0*/  FSETP.NEU.FTZ.AND P0, PT, R22, RZ, PT ;  /* 0x000000ff1600720b */ /* 0x000fc80003f1d000 */
[----:B------:R-:W-:-:S05]  /*b9f0*/  SEL R3, RZ, 0x1, !P0 ;  /* 0x00000001ff037807 */ /* 0x000fca0004000000 */
[----:B------:R0:W-:Y:S01]  /*ba00*/  STG.E.U8 desc[UR36][R8.64], R3 ;  /* 0x0000000308007986 */ /* 0x0001e2000c101124 */
[----:B------:R-:W-:Y:S05]  /*ba10*/  BRA `(.L_x_813) ;  /* 0x00000004000c7947 */ /* 0x000fea0003800000 */
.L_x_833:
[----:B---3--:R-:W-:Y:S01]  /*ba20*/  IMAD.U32 R22, R22, 0x10000, RZ ;  /* 0x0001000016167824 */ /* 0x008fe200078e00ff */
[----:B------:R-:W-:-:S03]  /*ba30*/  CS2R R6, SRZ ;  /* 0x0000000000067805 */ /* 0x000fc6000001ff00 */
[----:B------:R-:W-:-:S06]  /*ba40*/  FMUL.FTZ R4, R22, 1 ;  /* 0x3f80000016047820 */ /* 0x000fcc0000410000 */
[----:B------:R-:W0:Y:S02]  /*ba50*/  F2F.F64.F32 R4, R4 ;  /* 0x0000000400047310 */ /* 0x000e240000201800 */
[----:B0-----:R0:W-:Y:S01]  /*ba60*/  STG.E.128 desc[UR36][R8.64], R4 ;  /* 0x0000000408007986 */ /* 0x0011e2000c101d24 */
[----:B------:R-:W-:Y:S05]  /*ba70*/  BRA `(.L_x_813) ;  /* 0x0000000000f47947 */ /* 0x000fea0003800000 */
.L_x_832:
[----:B------:R-:W-:-:S13]  /*ba80*/  ISETP.NE.AND P0, PT, R0, 0xf, PT ;  /* 0x0000000f0000780c */ /* 0x000fda0003f05270 */
[----:B------:R-:W-:Y:S05]  /*ba90*/  @!P0 BRA `(.L_x_834) ;  /* 0x0000000000e88947 */ /* 0x000fea0003800000 */
[----:B------:R-:W-:-:S13]  /*baa0*/  ISETP.NE.AND P0, PT, R0, 0x17, PT ;  /* 0x000000170000780c */ /* 0x000fda0003f05270 */
[----:B------:R-:W-:Y:S05]  /*bab0*/  @!P0 BRA `(.L_x_835) ;  /* 0x0000000000908947 */ /* 0x000fea0003800000 */
[----:B------:R-:W-:-:S13]  /*bac0*/  ISETP.NE.AND P0, PT, R0, 0x18, PT ;  /* 0x000000180000780c */ /* 0x000fda0003f05270 */
[----:B------:R-:W-:Y:S05]  /*bad0*/  @!P0 BRA `(.L_x_836) ;  /* 0x0000000000448947 */ /* 0x000fea0003800000 */
.L_x_812:
        /* <DEDUP_REMOVED lines=16> */
.L_x_837:
[----:B------:R-:W-:Y:S05]  /*bbe0*/  BRA `(.L_x_813) ;  /* 0x0000000000987947 */ /* 0x000fea0003800000 */
.L_x_836:
[----:B---3--:R-:W-:Y:S01]  /*bbf0*/  IMAD.U32 R5, R22, 0x10000, RZ ;  /* 0x0001000016057824 */ /* 0x008fe200078e00ff */
        /* <DEDUP_REMOVED lines=12> */
.L_x_839:
[----:B------:R-:W-:Y:S05]  /*bcc0*/  BSYNC.RECONVERGENT B0 ;  /* 0x0000000000007941 */ /* 0x000fea0003800200 */
.L_x_838:
[----:B------:R-:W-:-:S05]  /*bcd0*/  LOP3.LUT R3, R0, 0x80, R3, 0xf8, !PT ;  /* 0x0000008000037812 */ /* 0x000fca00078ef803 */
[----:B------:R0:W-:Y:S01]  /*bce0*/  STG.E.U8 desc[UR36][R8.64], R3 ;  /* 0x0000000308007986 */ /* 0x0001e2000c101124 */
[----:B------:R-:W-:Y:S05]  /*bcf0*/  BRA `(.L_x_813) ;  /* 0x0000000000547947 */ /* 0x000fea0003800000 */
.L_x_835:
[----:B---3--:R-:W-:Y:S01]  /*bd00*/  IMAD.U32 R3, R22, 0x10000, RZ ;  /* 0x0001000016037824 */ /* 0x008fe200078e00ff */
        /* <DEDUP_REMOVED lines=11> */
.L_x_841:
[----:B------:R-:W-:Y:S01]  /*bdc0*/  IMAD.MOV.U32 R0, RZ, RZ, 0x7f ;  /* 0x0000007fff007424 */ /* 0x000fe200078e00ff */
[----:B------:R-:W-:-:S04]  /*bdd0*/  ISETP.GT.U32.AND P0, PT, R4, 0x7f800000, PT ;  /* 0x7f8000000400780c */ /* 0x000fc80003f04070 */
[----:B------:R-:W-:-:S09]  /*bde0*/  SEL R0, R0, 0x7c, P0 ;  /* 0x0000007c00007807 */ /* 0x000fd20000000000 */
.L_x_842:
[----:B------:R-:W-:Y:S05]  /*bdf0*/  BSYNC.RECONVERGENT B0 ;  /* 0x0000000000007941 */ /* 0x000fea0003800200 */
.L_x_840:
[----:B------:R-:W-:-:S04]  /*be00*/  SHF.R.U32.HI R3, RZ, 0x18, R3 ;  /* 0x00000018ff037819 */ /* 0x000fc80000011603 */
[----:B------:R-:W-:-:S05]  /*be10*/  LOP3.LUT R3, R0, 0x80, R3, 0xf8, !PT ;  /* 0x0000008000037812 */ /* 0x000fca00078ef803 */
[----:B------:R0:W-:Y:S01]  /*be20*/  STG.E.U8 desc[UR36][R8.64], R3 ;  /* 0x0000000308007986 */ /* 0x0001e2000c101124 */
[----:B------:R-:W-:Y:S05]  /*be30*/  BRA `(.L_x_813) ;  /* 0x0000000000047947 */ /* 0x000fea0003800000 */
.L_x_834:
[----:B---3--:R0:W-:Y:S02]  /*be40*/  STG.E.U16 desc[UR36][R8.64], R22 ;  /* 0x0000001608007986 */ /* 0x0081e4000c101524 */
.L_x_813:
[----:B------:R-:W-:-:S07]  /*be50*/  VIADD R25, R25, 0x80 ;  /* 0x0000008019197836 */ /* 0x000fce0000000000 */
.L_x_770:
[----:B------:R-:W-:-:S13]  /*be60*/  ISETP.GE.AND P0, PT, R25, R16, PT ;  /* 0x000000101900720c */ /* 0x000fda0003f06270 */
[----:B------:R-:W-:Y:S05]  /*be70*/  @P0 BREAK.RELIABLE B6 ;  /* 0x0000000000060942 */ /* 0x000fea0003800100 */
[----:B------:R-:W-:Y:S05]  /*be80*/  @P0 BRA `(.L_x_807) ;  /* 0x0000000c00dc0947 */ /* 0x000fea0003800000 */
[----:B------:R-:W-:Y:S05]  /*be90*/  BSYNC.RELIABLE B6 ;  /* 0x0000000000067941 */ /* 0x000fea0003800100 */
.L_x_769:
[----:B------:R-:W5:Y:S01]  /*bea0*/  LDCU UR4, c[0x0][0x3b4] ;  /* 0x00007680ff0477ac */ /* 0x000f620008000800 */
[----:B0123--:R-:W0:Y:S01]  /*beb0*/  LDC.64 R8, c[0x0][0x388] ;  /* 0x0000e200ff087b82 */ /* 0x00fe220000000a00 */
        /* <DEDUP_REMOVED lines=16> */
[----:B------:R-:W-:-:S06]  /*bfc0*/  IMAD.U32 R17, R17, 0x10000, RZ ;  /* 0x0001000011117824 */ /* 0x000fcc00078e00ff */
[----:B------:R-:W0:Y:S02]  /*bfd0*/  F2I.FTZ.TRUNC.NTZ R17, R17 ;  /* 0x0000001100117305 */ /* 0x000e24000021f100 */
[----:B0-----:R0:W-:Y:S01]  /*bfe0*/  STG.E.U8 desc[UR36][R8.64], R17 ;  /* 0x0000001108007986 */ /* 0x0011e2000c101124 */
[----:B------:R-:W-:Y:S05]  /*bff0*/  BRA `(.L_x_848) ;  /* 0x0000000c007c7947 */ /* 0x000fea0003800000 */
.L_x_846:
[----:B------:R-:W-:-:S06]  /*c000*/  IMAD.U32 R5, R17, 0x10000, RZ ;  /* 0x0001000011057824 */ /* 0x000fcc00078e00ff */
[----:B------:R-:W0:Y:S02]  /*c010*/  F2I.S64.TRUNC R4, R5 ;  /* 0x0000000500047311 */ /* 0x000e24000020d900 */
[----:B0-----:R1:W-:Y:S01]  /*c020*/  STG.E.U8 desc[UR36][R8.64], R4 ;  /* 0x0000000408007986 */ /* 0x0013e2000c101124 */
[----:B------:R-:W-:Y:S05]  /*c030*/  BRA `(.L_x_848) ;  /* 0x0000000c006c7947 */ /* 0x000fea0003800000 */
.L_x_845:
[----:B------:R-:W-:-:S13]  /*c040*/  ISETP.NE.AND P0, PT, R0, 0x2, PT ;  /* 0x000000020000780c */ /* 0x000fda0003f05270 */
[----:B------:R-:W-:Y:S05]  /*c050*/  @!P0 BRA `(.L_x_849) ;  /* 0x0000000000308947 */ /* 0x000fea0003800000 */
[----:B------:R-:W-:-:S13]  /*c060*/  ISETP.NE.AND P0, PT, R0, 0x3, PT ;  /* 0x000000030000780c */ /* 0x000fda0003f05270 */
[----:B------:R-:W-:Y:S05]  /*c070*/  @!P0 BRA `(.L_x_850) ;  /* 0x0000000000188947 */ /* 0x000fea0003800000 */
[----:B------:R-:W-:-:S13]  /*c080*/  ISETP.NE.AND P0, PT, R0, 0x4, PT ;  /* 0x000000040000780c */ /* 0x000fda0003f05270 */
[----:B------:R-:W-:Y:S05]  /*c090*/  @P0 BRA `(.L_x_847) ;  /* 0x0000000800780947 */ /* 0x000fea0003800000 */
[----:B------:R-:W-:-:S06]  /*c0a0*/  IMAD.U32 R4, R17, 0x10000, RZ ;  /* 0x0001000011047824 */ /* 0x000fcc00078e00ff */
[----:B------:R-:W0:Y:S02]  /*c0b0*/  F2I.S64.TRUNC R4, R4 ;  /* 0x0000000400047311 */ /* 0x000e24000020d900 */
[----:B0-----:R3:W-:Y:S01]  /*c0c0*/  STG.E.64 desc[UR36][R8.64], R4 ;  /* 0x0000000408007986 */ /* 0x0017e2000c101b24 */
[----:B------:R-:W-:Y:S05]  /*c0d0*/  BRA `(.L_x_848) ;  /* 0x0000000c00447947 */ /* 0x000fea0003800000 */
.L_x_850:
[----:B------:R-:W-:-:S06]  /*c0e0*/  IMAD.U32 R17, R17, 0x10000, RZ ;  /* 0x0001000011117824 */ /* 0x000fcc00078e00ff */
[----:B------:R-:W0:Y:S02]  /*c0f0*/  F2I.FTZ.TRUNC.NTZ R17, R17 ;  /* 0x0000001100117305 */ /* 0x000e24000021f100 */
[----:B0-----:R0:W-:Y:S01]  /*c100*/  STG.E desc[UR36][R8.64], R17 ;  /* 0x0000001108007986 */ /* 0x0011e2000c101924 */
[----:B------:R-:W-:Y:S05]  /*c110*/  BRA `(.L_x_848) ;  /* 0x0000000c00347947 */ /* 0x000fea0003800000 */
.L_x_849:
[----:B------:R-:W-:-:S06]  /*c120*/  IMAD.U32 R17, R17, 0x10000, RZ ;  /* 0x0001000011117824 */ /* 0x000fcc00078e00ff */
[----:B------:R-:W0:Y:S02]  /*c130*/  F2I.FTZ.TRUNC.NTZ R17, R17 ;  /* 0x0000001100117305 */ /* 0x000e24000021f100 */
[----:B0-----:R2:W-:Y:S01]  /*c140*/  STG.E.U16 desc[UR36][R8.64], R17 ;  /* 0x0000001108007986 */ /* 0x0015e2000c101524 */
[----:B------:R-:W-:Y:S05]  /*c150*/  BRA `(.L_x_848) ;  /* 0x0000000c00247947 */ /* 0x000fea0003800000 */
.L_x_844:
[----:B------:R-:W-:-:S13]  /*c160*/  ISETP.GT.AND P0, PT, R0, 0x6, PT ;  /* 0x000000060000780c */ /* 0x000fda0003f04270 */
[----:B------:R-:W-:Y:S05]  /*c170*/  @P0 BRA `(.L_x_851) ;  /* 0x00000000002c0947 */ /* 0x000fea0003800000 */
[----:B------:R-:W-:-:S13]  /*c180*/  ISETP.NE.AND P0, PT, R0, 0x5, PT ;  /* 0x000000050000780c */ /* 0x000fda0003f05270 */
[----:B------:R-:W-:Y:S05]  /*c190*/  @!P0 BRA `(.L_x_852) ;  /* 0x0000000000148947 */ /* 0x000fea0003800000 */
[----:B------:R-:W-:-:S13]  /*c1a0*/  ISETP.NE.AND P0, PT, R0, 0x6, PT ;  /* 0x000000060000780c */ /* 0x000fda0003f05270 */
[----:B------:R-:W-:Y:S05]  /*c1b0*/  @P0 BRA `(.L_x_847) ;  /* 0x0000000800300947 */ /* 0x000fea0003800000 */
[----:B------:R-:W-:-:S05]  /*c1c0*/  IMAD.U32 R17, R17, 0x10000, RZ ;  /* 0x0001000011117824 */ /* 0x000fca00078e00ff */
[----:B------:R0:W-:Y:S01]  /*c1d0*/  STG.E desc[UR36][R8.64], R17 ;  /* 0x0000001108007986 */ /* 0x0001e2000c101924 */
[----:B------:R-:W-:Y:S05]  /*c1e0*/  BRA `(.L_x_848) ;  /* 0x0000000c00007947 */ /* 0x000fea0003800000 */
.L_x_852:
[----:B------:R-:W-:-:S05]  /*c1f0*/  IMAD.U32 R0, R17, 0x10000, RZ ;  /* 0x0001000011007824 */ /* 0x000fca00078e00ff */
[----:B------:R-:W-:-:S05]  /*c200*/  F2FP.F16.F32.PACK_AB R0, RZ, R0 ;  /* 0x00000000ff00723e */ /* 0x000fca00000000ff */
[----:B------:R0:W-:Y:S01]  /*c210*/  STG.E.U16 desc[UR36][R8.64], R0 ;  /* 0x0000000008007986 */ /* 0x0001e2000c101524 */
[----:B------:R-:W-:Y:S05]  /*c220*/  BRA `(.L_x_848) ;  /* 0x0000000800f07947 */ /* 0x000fea0003800000 */
.L_x_851:
[----:B------:R-:W-:-:S13]  /*c230*/  ISETP.NE.AND P0, PT, R0, 0x7, PT ;  /* 0x000000070000780c */ /* 0x000fda0003f05270 */
[----:B------:R-:W-:Y:S05]  /*c240*/  @!P0 BRA `(.L_x_853) ;  /* 0x0000000000348947 */ /* 0x000fea0003800000 */
[----:B------:R-:W-:-:S13]  /*c250*/  ISETP.NE.AND P0, PT, R0, 0x8, PT ;  /* 0x000000080000780c */ /* 0x000fda0003f05270 */
[----:B------:R-:W-:Y:S05]  /*c260*/  @!P0 BRA `(.L_x_854) ;  /* 0x0000000000188947 */ /* 0x000fea0003800000 */
[----:B------:R-:W-:-:S13]  /*c270*/  ISETP.NE.AND P0, PT, R0, 0x9, PT ;  /* 0x000000090000780c */ /* 0x000fda0003f05270 */
[----:B------:R-:W-:Y:S05]  /*c280*/  @P0 BRA `(.L_x_847) ;  /* 0x0000000400fc0947 */ /* 0x000fea0003800000 */
[----:B------:R-:W-:Y:S02]  /*c290*/  IMAD.U32 R4, R17, 0x10000, RZ ;  /* 0x0001000011047824 */ /* 0x000fe400078e00ff */
[----:B------:R-:W-:-:S05]  /*c2a0*/  IMAD.MOV.U32 R5, RZ, RZ, RZ ;  /* 0x000000ffff057224 */ /* 0x000fca00078e00ff */
[----:B------:R0:W-:Y:S01]  /*c2b0*/  STG.E.64 desc[UR36][R8.64], R4 ;  /* 0x0000000408007986 */ /* 0x0001e2000c101b24 */
[----:B------:R-:W-:Y:S05]  /*c2c0*/  BRA `(.L_x_848) ;  /* 0x0000000800c87947 */ /* 0x000fea0003800000 */
.L_x_854:
[----:B------:R-:W-:-:S05]  /*c2d0*/  IMAD.U32 R17, R17, 0x10000, RZ ;  /* 0x0001000011117824 */ /* 0x000fca00078e00ff */
[----:B------:R-:W-:-:S04]  /*c2e0*/  F2FP.F16.F32.PACK_AB R3, RZ, R17 ;  /* 0x00000011ff03723e */ /* 0x000fc800000000ff */
[----:B------:R-:W-:-:S05]  /*c2f0*/  PRMT R3, R3, 0x5410, RZ ;  /* 0x0000541003037816 */ /* 0x000fca00000000ff */
[----:B------:R0:W-:Y:S01]  /*c300*/  STG.E desc[UR36][R8.64], R3 ;  /* 0x0000000308007986 */ /* 0x0001e2000c101924 */
[----:B------:R-:W-:Y:S05]  /*c310*/  BRA `(.L_x_848) ;  /* 0x0000000800b47947 */ /* 0x000fea0003800000 */
.L_x_853:
[----:B------:R-:W-:-:S04]  /*c320*/  IMAD.U32 R4, R17, 0x10000, RZ ;  /* 0x0001000011047824 */ /* 0x000fc800078e00ff */
[----:B------:R-:W-:-:S06]  /*c330*/  FMUL.FTZ R4, R4, 1 ;  /* 0x3f80000004047820 */ /* 0x000fcc0000410000 */
[----:B------:R-:W0:Y:S02]  /*c340*/  F2F.F64.F32 R4, R4 ;  /* 0x0000000400047310 */ /* 0x000e240000201800 */
[----:B0-----:R0:W-:Y:S01]  /*c350*/  STG.E.64 desc[UR36][R8.64], R4 ;  /* 0x0000000408007986 */ /* 0x0011e2000c101b24 */
[----:B------:R-:W-:Y:S05]  /*c360*/  BRA `(.L_x_848) ;  /* 0x0000000800a07947 */ /* 0x000fea0003800000 */
.L_x_843:
        /* <DEDUP_REMOVED lines=10> */
[----:B------:R-:W-:-:S06]  /*c410*/  IMAD.U32 R3, R17, 0x10000, RZ ;  /* 0x0001000011037824 */ /* 0x000fcc00078e00ff */
[----:B------:R-:W0:Y:S02]  /*c420*/  F2I.FTZ.U32.TRUNC.NTZ R3, R3 ;  /* 0x0000000300037305 */ /* 0x000e24000021f000 */
[----:B0-----:R0:W-:Y:S01]  /*c430*/  STG.E.U16 desc[UR36][R8.64], R3 ;  /* 0x0000000308007986 */ /* 0x0011e2000c101524 */
[----:B------:R-:W-:Y:S05]  /*c440*/  BRA `(.L_x_848) ;  /* 0x0000000800687947 */ /* 0x000fea0003800000 */
.L_x_858:
[----:B------:R-:W-:Y:S01]  /*c450*/  IMAD.U32 R17, R17, 0x10000, RZ ;  /* 0x0001000011117824 */ /* 0x000fe200078e00ff */
        /* <DEDUP_REMOVED lines=16> */
.L_x_861:
[----:B------:R-:W-:-:S04]  /*c560*/  SHF.R.U32.HI R3, RZ, 0x18, R17 ;  /* 0x00000018ff037819 */ /* 0x000fc80000011611 */
[----:B------:R-:W-:-:S04]  /*c570*/  LOP3.LUT R0, R0, 0x80, R3, 0xf8, !PT ;  /* 0x0000008000007812 */ /* 0x000fc800078ef803 */
[----:B------:R-:W-:-:S07]  /*c580*/  PRMT R4, R0, 0x7610, R4 ;  /* 0x0000761000047816 */ /* 0x000fce0000000004 */
.L_x_860:
[----:B------:R-:W-:Y:S05]  /*c590*/  BSYNC.RECONVERGENT B0 ;  /* 0x0000000000007941 */ /* 0x000fea0003800200 */
.L_x_859:
[----:B------:R0:W-:Y:S01]  /*c5a0*/  STG.E.U8 desc[UR36][R8.64], R4 ;  /* 0x0000000408007986 */ /* 0x0001e2000c101124 */
[----:B------:R-:W-:Y:S05]  /*c5b0*/  BRA `(.L_x_848) ;  /* 0x00000008000c7947 */ /* 0x000fea0003800000 */
.L_x_857:
        /* <DEDUP_REMOVED lines=17> */
.L_x_864:
[----:B------:R-:W-:-:S04]  /*c6d0*/  SHF.R.U32.HI R3, RZ, 0x18, R17 ;  /* 0x00000018ff037819 */ /* 0x000fc80000011611 */
[----:B------:R-:W-:-:S04]  /*c6e0*/  LOP3.LUT R0, R0, 0x80, R3, 0xf8, !PT ;  /* 0x0000008000007812 */ /* 0x000fc800078ef803 */
[----:B------:R-:W-:-:S07]  /*c6f0*/  PRMT R4, R0, 0x7610, R4 ;  /* 0x0000761000047816 */ /* 0x000fce0000000004 */
.L_x_863:
[----:B------:R-:W-:Y:S05]  /*c700*/  BSYNC.RECONVERGENT B0 ;  /* 0x0000000000007941 */ /* 0x000fea0003800200 */
.L_x_862:
[----:B------:R0:W-:Y:S01]  /*c710*/  STG.E.U8 desc[UR36][R8.64], R4 ;  /* 0x0000000408007986 */ /* 0x0001e2000c101124 */
[----:B------:R-:W-:Y:S05]  /*c720*/  BRA `(.L_x_848) ;  /* 0x0000000400b07947 */ /* 0x000fea0003800000 */
.L_x_856:
[----:B------:R-:W-:-:S13]  /*c730*/  ISETP.NE.AND P0, PT, R0, 0x1c, PT ;  /* 0x0000001c0000780c */ /* 0x000fda0003f05270 */
[----:B------:R-:W-:Y:S05]  /*c740*/  @!P0 BRA `(.L_x_865) ;  /* 0x0000000000608947 */ /* 0x000fea0003800000 */
[----:B------:R-:W-:-:S13]  /*c750*/  ISETP.NE.AND P0, PT, R0, 0x1d, PT ;  /* 0x0000001d0000780c */ /* 0x000fda0003f05270 */
[----:B------:R-:W-:Y:S05]  /*c760*/  @!P0 BRA `(.L_x_866) ;  /* 0x0000000000488947 */ /* 0x000fea0003800000 */
[----:B------:R-:W-:-:S13]  /*c770*/  ISETP.NE.AND P0, PT, R0, 0x2c, PT ;  /* 0x0000002c0000780c */ /* 0x000fda0003f05270 */
[----:B------:R-:W-:Y:S05]  /*c780*/  @P0 BRA `(.L_x_847) ;  /* 0x0000000000bc0947 */ /* 0x000fea0003800000 */
[----:B------:R-:W-:-:S05]  /*c790*/  IMAD.U32 R4, R17, 0x10000, RZ ;  /* 0x0001000011047824 */ /* 0x000fca00078e00ff */
        /* <DEDUP_REMOVED lines=15> */
.L_x_866:
[----:B------:R-:W-:-:S06]  /*c890*/  IMAD.U32 R4, R17, 0x10000, RZ ;  /* 0x0001000011047824 */ /* 0x000fcc00078e00ff */
[----:B------:R-:W0:Y:S02]  /*c8a0*/  F2I.U64.TRUNC R4, R4 ;  /* 0x0000000400047311 */ /* 0x000e24000020d800 */
[----:B0-----:R0:W-:Y:S01]  /*c8b0*/  STG.E.64 desc[UR36][R8.64], R4 ;  /* 0x0000000408007986 */ /* 0x0011e2000c101b24 */
[----:B------:R-:W-:Y:S05]  /*c8c0*/  BRA `(.L_x_848) ;  /* 0x0000000400487947 */ /* 0x000fea0003800000 */
.L_x_865:
[----:B------:R-:W-:-:S06]  /*c8d0*/  IMAD.U32 R17, R17, 0x10000, RZ ;  /* 0x0001000011117824 */ /* 0x000fcc00078e00ff */
[----:B------:R-:W0:Y:S02]  /*c8e0*/  F2I.FTZ.U32.TRUNC.NTZ R17, R17 ;  /* 0x0000001100117305 */ /* 0x000e24000021f000 */
[----:B0-----:R0:W-:Y:S01]  /*c8f0*/  STG.E desc[UR36][R8.64], R17 ;  /* 0x0000001108007986 */ /* 0x0011e2000c101924 */
[----:B------:R-:W-:Y:S05]  /*c900*/  BRA `(.L_x_848) ;  /* 0x0000000400387947 */ /* 0x000fea0003800000 */
.L_x_855:
[----:B------:R-:W-:-:S13]  /*c910*/  ISETP.GT.AND P0, PT, R0, 0xe, PT ;  /* 0x0000000e0000780c */ /* 0x000fda0003f04270 */
[----:B------:R-:W-:Y:S05]  /*c920*/  @P0 BRA `(.L_x_867) ;  /* 0x00000000003c0947 */ /* 0x000fea0003800000 */
[----:B------:R-:W-:-:S13]  /*c930*/  ISETP.NE.AND P0, PT, R0, 0xa, PT ;  /* 0x0000000a0000780c */ /* 0x000fda0003f05270 */
[----:B------:R-:W-:Y:S05]  /*c940*/  @!P0 BRA `(.L_x_868) ;  /* 0x00000000001c8947 */ /* 0x000fea0003800000 */
[----:B------:R-:W-:-:S13]  /*c950*/  ISETP.NE.AND P0, PT, R0, 0xb, PT ;  /* 0x0000000b0000780c */ /* 0x000fda0003f05270 */
[----:B------:R-:W-:Y:S05]  /*c960*/  @P0 BRA `(.L_x_847) ;  /* 0x0000000000440947 */ /* 0x000fea0003800000 */
[----:B------:R-:W-:-:S05]  /*c970*/  IMAD.U32 R17, R17, 0x10000, RZ ;  /* 0x0001000011117824 */ /* 0x000fca00078e00ff */
[----:B------:R-:W-:-:S04]  /*c980*/  FSETP.NEU.FTZ.AND P0, PT, R17, RZ, PT ;  /* 0x000000ff1100720b */ /* 0x000fc80003f1d000 */
[----:B------:R-:W-:-:S05]  /*c990*/  SEL R3, RZ, 0x1, !P0 ;  /* 0x00000001ff037807 */ /* 0x000fca0004000000 */
[----:B------:R0:W-:Y:S01]  /*c9a0*/  STG.E.U8 desc[UR36][R8.64], R3 ;  /* 0x0000000308007986 */ /* 0x0001e2000c101124 */
[----:B------:R-:W-:Y:S05]  /*c9b0*/  BRA `(.L_x_848) ;  /* 0x00000004000c7947 */ /* 0x000fea0003800000 */
.L_x_868:
[----:B------:R-:W-:Y:S01]  /*c9c0*/  IMAD.U32 R17, R17, 0x10000, RZ ;  /* 0x0001000011117824 */ /* 0x000fe200078e00ff */
[----:B------:R-:W-:-:S03]  /*c9d0*/  CS2R R6, SRZ ;  /* 0x0000000000067805 */ /* 0x000fc6000001ff00 */
[----:B------:R-:W-:-:S06]  /*c9e0*/  FMUL.FTZ R4, R17, 1 ;  /* 0x3f80000011047820 */ /* 0x000fcc0000410000 */
[----:B------:R-:W0:Y:S02]  /*c9f0*/  F2F.F64.F32 R4, R4 ;  /* 0x0000000400047310 */ /* 0x000e240000201800 */
[----:B0-----:R0:W-:Y:S01]  /*ca00*/  STG.E.128 desc[UR36][R8.64], R4 ;  /* 0x0000000408007986 */ /* 0x0011e2000c101d24 */
[----:B------:R-:W-:Y:S05]  /*ca10*/  BRA `(.L_x_848) ;  /* 0x0000000000f47947 */ /* 0x000fea0003800000 */
.L_x_867:
[----:B------:R-:W-:-:S13]  /*ca20*/  ISETP.NE.AND P0, PT, R0, 0xf, PT ;  /* 0x0000000f0000780c */ /* 0x000fda0003f05270 */
[----:B------:R-:W-:Y:S05]  /*ca30*/  @!P0 BRA `(.L_x_869) ;  /* 0x0000000000e88947 */ /* 0x000fea0003800000 */
[----:B------:R-:W-:-:S13]  /*ca40*/  ISETP.NE.AND P0, PT, R0, 0x17, PT ;  /* 0x000000170000780c */ /* 0x000fda0003f05270 */
[----:B------:R-:W-:Y:S05]  /*ca50*/  @!P0 BRA `(.L_x_870) ;  /* 0x0000000000908947 */ /* 0x000fea0003800000 */
[----:B------:R-:W-:-:S13]  /*ca60*/  ISETP.NE.AND P0, PT, R0, 0x18, PT ;  /* 0x000000180000780c */ /* 0x000fda0003f05270 */
[----:B------:R-:W-:Y:S05]  /*ca70*/  @!P0 BRA `(.L_x_871) ;  /* 0x0000000000448947 */ /* 0x000fea0003800000 */
.L_x_847:
        /* <DEDUP_REMOVED lines=15> */
[----:B--2---:R-:W-:Y:S05]  /*cb70*/  CALL.ABS.NOINC R14 ;  /* 0x000000000e007343 */ /* 0x004fea0003c00000 */
.L_x_872:
[----:B------:R-:W-:Y:S05]  /*cb80*/  BRA `(.L_x_848) ;  /* 0x0000000000987947 */ /* 0x000fea0003800000 */
.L_x_871:
[----:B------:R-:W-:Y:S01]  /*cb90*/  IMAD.U32 R17, R17, 0x10000, RZ ;  /* 0x0001000011117824 */ /* 0x000fe200078e00ff */
        /* <DEDUP_REMOVED lines=12> */
.L_x_874:
[----:B------:R-:W-:Y:S05]  /*cc60*/  BSYNC.RECONVERGENT B0 ;  /* 0x0000000000007941 */ /* 0x000fea0003800200 */
.L_x_873:
[----:B------:R-:W-:-:S05]  /*cc70*/  LOP3.LUT R3, R0, 0x80, R3, 0xf8, !PT ;  /* 0x0000008000037812 */ /* 0x000fca00078ef803 */
[----:B------:R0:W-:Y:S01]  /*cc80*/  STG.E.U8 desc[UR36][R8.64], R3 ;  /* 0x0000000308007986 */ /* 0x0001e2000c101124 */
[----:B------:R-:W-:Y:S05]  /*cc90*/  BRA `(.L_x_848) ;  /* 0x0000000000547947 */ /* 0x000fea0003800000 */
.L_x_870:
[----:B------:R-:W-:Y:S01]  /*cca0*/  IMAD.U32 R3, R17, 0x10000, RZ ;  /* 0x0001000011037824 */ /* 0x000fe200078e00ff */
        /* <DEDUP_REMOVED lines=11> */
.L_x_876:
[----:B------:R-:W-:Y:S01]  /*cd60*/  IMAD.MOV.U32 R0, RZ, RZ, 0x7f ;  /* 0x0000007fff007424 */ /* 0x000fe200078e00ff */
[----:B------:R-:W-:-:S04]  /*cd70*/  ISETP.GT.U32.AND P0, PT, R4, 0x7f800000, PT ;  /* 0x7f8000000400780c */ /* 0x000fc80003f04070 */
[----:B------:R-:W-:-:S09]  /*cd80*/  SEL R0, R0, 0x7c, P0 ;  /* 0x0000007c00007807 */ /* 0x000fd20000000000 */
.L_x_877:
[----:B------:R-:W-:Y:S05]  /*cd90*/  BSYNC.RECONVERGENT B0 ;  /* 0x0000000000007941 */ /* 0x000fea0003800200 */
.L_x_875:
[----:B------:R-:W-:-:S04]  /*cda0*/  SHF.R.U32.HI R3, RZ, 0x18, R3 ;  /* 0x00000018ff037819 */ /* 0x000fc80000011603 */
[----:B------:R-:W-:-:S05]  /*cdb0*/  LOP3.LUT R3, R0, 0x80, R3, 0xf8, !PT ;  /* 0x0000008000037812 */ /* 0x000fca00078ef803 */
[----:B------:R0:W-:Y:S01]  /*cdc0*/  STG.E.U8 desc[UR36][R8.64], R3 ;  /* 0x0000000308007986 */ /* 0x0001e2000c101124 */
[----:B------:R-:W-:Y:S05]  /*cdd0*/  BRA `(.L_x_848) ;  /* 0x0000000000047947 */ /* 0x000fea0003800000 */
.L_x_869:
[----:B------:R0:W-:Y:S02]  /*cde0*/  STG.E.U16 desc[UR36][R8.64], R17 ;  /* 0x0000001108007986 */ /* 0x0001e4000c101524 */
.L_x_848:
[----:B------:R-:W-:-:S07]  /*cdf0*/  VIADD R25, R25, 0x80 ;  /* 0x0000008019197836 */ /* 0x000fce0000000000 */
.L_x_807:
[----:B------:R-:W-:Y:S05]  /*ce00*/  BSYNC.RECONVERGENT B7 ;  /* 0x0000000000077941 */ /* 0x000fea0003800200 */
.L_x_768:
[----:B------:R-:W-:-:S13]  /*ce10*/  ISETP.GE.AND P0, PT, R25, R16, PT ;  /* 0x000000101900720c */ /* 0x000fda0003f06270 */
[----:B------:R-:W-:Y:S05]  /*ce20*/  @P0 EXIT ;  /* 0x000000000000094d */ /* 0x000fea0003800000 */
[----:B0123--:R-:W0:Y:S01]  /*ce30*/  LDC.64 R4, c[0x0][0x388] ;  /* 0x0000e200ff047b82 */ /* 0x00fe220000000a00 */
[----:B------:R-:W1:Y:S01]  /*ce40*/  LDCU UR4, c[0x0][0x3b4] ;  /* 0x00007680ff0477ac */ /* 0x000e620008000800 */
[----:B------:R-:W-:Y:S01]  /*ce50*/  PRMT R0, R19, 0x9910, RZ ;  /* 0x0000991013007816 */ /* 0x000fe200000000ff */
[----:B------:R-:W-:-:S03]  /*ce60*/  IMAD R2, R2, 0x200, R25 ;  /* 0x0000020002027824 */ /* 0x000fc600078e0219 */
[----:B------:R-:W-:Y:S01]  /*ce70*/  ISETP.GT.AND P1, PT, R0, 0x9, PT ;  /* 0x000000090000780c */ /* 0x000fe20003f24270 */
[----:B-1----:R-:W-:-:S05]  /*ce80*/  IMAD R3, R2, UR4, RZ ;  /* 0x0000000402037c24 */ /* 0x002fca000f8e02ff */
[----:B0-----:R-:W-:-:S05]  /*ce90*/  IADD3 R2, P0, PT, R3, R4, RZ ;  /* 0x0000000403027210 */ /* 0x001fca0007f1e0ff */
[----:B------:R-:W-:Y:S02]  /*cea0*/  IMAD.X R3, RZ, RZ, R5, P0 ;  /* 0x000000ffff037224 */ /* 0x000fe400000e0605 */
[----:B------:R-:W-:Y:S06]  /*ceb0*/  @P1 BRA `(.L_x_878) ;  /* 0x00000004000c1947 */ /* 0x000fec0003800000 */
        /* <DEDUP_REMOVED lines=8> */
[----:B------:R-:W-:-:S04]  /*cf40*/  IMAD.U32 R18, R18, 0x10000, RZ ;  /* 0x0001000012127824 */ /* 0x000fc800078e00ff */
[----:B------:R-:W0:Y:S02]  /*cf50*/  F2I.FTZ.TRUNC.NTZ R5, R18 ;  /* 0x0000001200057305 */ /* 0x000e24000021f100 */
[----:B0-----:R-:W-:Y:S01]  /*cf60*/  STG.E.U8 desc[UR36][R2.64], R5 ;  /* 0x0000000502007986 */ /* 0x001fe2000c101124 */
[----:B------:R-:W-:Y:S05]  /*cf70*/  EXIT ;  /* 0x000000000000794d */ /* 0x000fea0003800000 */
.L_x_881:
[----:B------:R-:W-:-:S06]  /*cf80*/  IMAD.U32 R5, R18, 0x10000, RZ ;  /* 0x0001000012057824 */ /* 0x000fcc00078e00ff */
[----:B------:R-:W0:Y:S02]  /*cf90*/  F2I.S64.TRUNC R4, R5 ;  /* 0x0000000500047311 */ /* 0x000e24000020d900 */
[----:B0-----:R-:W-:Y:S01]  /*cfa0*/  STG.E.U8 desc[UR36][R2.64], R4 ;  /* 0x0000000402007986 */ /* 0x001fe2000c101124 */
[----:B------:R-:W-:Y:S05]  /*cfb0*/  EXIT ;  /* 0x000000000000794d */ /* 0x000fea0003800000 */
.L_x_880:
        /* <DEDUP_REMOVED lines=8> */
[----:B0-----:R-:W-:Y:S01]  /*d040*/  STG.E.64 desc[UR36][R2.64], R4 ;  /* 0x0000000402007986 */ /* 0x001fe2000c101b24 */
[----:B------:R-:W-:Y:S05]  /*d050*/  EXIT ;  /* 0x000000000000794d */ /* 0x000fea0003800000 */
.L_x_884:
[----:B------:R-:W-:-:S04]  /*d060*/  IMAD.U32 R18, R18, 0x10000, RZ ;  /* 0x0001000012127824 */ /* 0x000fc800078e00ff */
[----:B------:R-:W0:Y:S02]  /*d070*/  F2I.FTZ.TRUNC.NTZ R5, R18 ;  /* 0x0000001200057305 */ /* 0x000e24000021f100 */
[----:B0-----:R-:W-:Y:S01]  /*d080*/  STG.E desc[UR36][R2.64], R5 ;  /* 0x0000000502007986 */ /* 0x001fe2000c101924 */
[----:B------:R-:W-:Y:S05]  /*d090*/  EXIT ;  /* 0x000000000000794d */ /* 0x000fea0003800000 */
.L_x_883:
[----:B------:R-:W-:-:S04]  /*d0a0*/  IMAD.U32 R18, R18, 0x10000, RZ ;  /* 0x0001000012127824 */ /* 0x000fc800078e00ff */
[----:B------:R-:W0:Y:S02]  /*d0b0*/  F2I.FTZ.TRUNC.NTZ R5, R18 ;  /* 0x0000001200057305 */ /* 0x000e24000021f100 */
[----:B0-----:R-:W-:Y:S01]  /*d0c0*/  STG.E.U16 desc[UR36][R2.64], R5 ;  /* 0x0000000502007986 */ /* 0x001fe2000c101524 */
[----:B------:R-:W-:Y:S05]  /*d0d0*/  EXIT ;  /* 0x000000000000794d */ /* 0x000fea0003800000 */
.L_x_879:
[----:B------:R-:W-:-:S13]  /*d0e0*/  ISETP.GT.AND P0, PT, R0, 0x6, PT ;  /* 0x000000060000780c */ /* 0x000fda0003f04270 */
[----:B------:R-:W-:Y:S05]  /*d0f0*/  @P0 BRA `(.L_x_885) ;  /* 0x00000000002c0947 */ /* 0x000fea0003800000 */
[----:B------:R-:W-:-:S13]  /*d100*/  ISETP.NE.AND P0, PT, R0, 0x5, PT ;  /* 0x000000050000780c */ /* 0x000fda0003f05270 */
[----:B------:R-:W-:Y:S05]  /*d110*/  @!P0 BRA `(.L_x_886) ;  /* 0x0000000000148947 */ /* 0x000fea0003800000 */
[----:B------:R-:W-:-:S13]  /*d120*/  ISETP.NE.AND P0, PT, R0, 0x6, PT ;  /* 0x000000060000780c */ /* 0x000fda0003f05270 */
[----:B------:R-:W-:Y:S05]  /*d130*/  @P0 BRA `(.L_x_882) ;  /* 0x0000000800300947 */ /* 0x000fea0003800000 */
[----:B------:R-:W-:-:S05]  /*d140*/  IMAD.U32 R5, R18, 0x10000, RZ ;  /* 0x0001000012057824 */ /* 0x000fca00078e00ff */
[----:B------:R-:W-:Y:S01]  /*d150*/  STG.E desc[UR36][R2.64], R5 ;  /* 0x0000000502007986 */ /* 0x000fe2000c101924 */
[----:B------:R-:W-:Y:S05]  /*d160*/  EXIT ;  /* 0x000000000000794d */ /* 0x000fea0003800000 */
.L_x_886:
[----:B------:R-:W-:-:S05]  /*d170*/  IMAD.U32 R0, R18, 0x10000, RZ ;  /* 0x0001000012007824 */ /* 0x000fca00078e00ff */
[----:B------:R-:W-:-:S05]  /*d180*/  F2FP.F16.F32.PACK_AB R0, RZ, R0 ;  /* 0x00000000ff00723e */ /* 0x000fca00000000ff */
[----:B------:R-:W-:Y:S01]  /*d190*/  STG.E.U16 desc[UR36][R2.64], R0 ;  /* 0x0000000002007986 */ /* 0x000fe2000c101524 */
[----:B------:R-:W-:Y:S05]  /*d1a0*/  EXIT ;  /* 0x000000000000794d */ /* 0x000fea0003800000 */
.L_x_885:
        /* <DEDUP_REMOVED lines=8> */
[----:B------:R-:W-:Y:S01]  /*d230*/  STG.E.64 desc[UR36][R2.64], R18 ;  /* 0x0000001202007986 */ /* 0x000fe2000c101b24 */
[----:B------:R-:W-:Y:S05]  /*d240*/  EXIT ;  /* 0x000000000000794d */ /* 0x000fea0003800000 */
.L_x_888:
[----:B------:R-:W-:-:S05]  /*d250*/  IMAD.U32 R18, R18, 0x10000, RZ ;  /* 0x0001000012127824 */ /* 0x000fca00078e00ff */
[----:B------:R-:W-:-:S04]  /*d260*/  F2FP.F16.F32.PACK_AB R5, RZ, R18 ;  /* 0x00000012ff05723e */ /* 0x000fc800000000ff */
[----:B------:R-:W-:-:S05]  /*d270*/  PRMT R5, R5, 0x5410, RZ ;  /* 0x0000541005057816 */ /* 0x000fca00000000ff */
[----:B------:R-:W-:Y:S01]  /*d280*/  STG.E desc[UR36][R2.64], R5 ;  /* 0x0000000502007986 */ /* 0x000fe2000c101924 */
[----:B------:R-:W-:Y:S05]  /*d290*/  EXIT ;  /* 0x000000000000794d */ /* 0x000fea0003800000 */
.L_x_887:
[----:B------:R-:W-:-:S04]  /*d2a0*/  IMAD.U32 R4, R18, 0x10000, RZ ;  /* 0x0001000012047824 */ /* 0x000fc800078e00ff */
[----:B------:R-:W-:-:S06]  /*d2b0*/  FMUL.FTZ R4, R4, 1 ;  /* 0x3f80000004047820 */ /* 0x000fcc0000410000 */
[----:B------:R-:W0:Y:S02]  /*d2c0*/  F2F.F64.F32 R4, R4 ;  /* 0x0000000400047310 */ /* 0x000e240000201800 */
[----:B0-----:R-:W-:Y:S01]  /*d2d0*/  STG.E.64 desc[UR36][R2.64], R4 ;  /* 0x0000000402007986 */ /* 0x001fe2000c101b24 */
[----:B------:R-:W-:Y:S05]  /*d2e0*/  EXIT ;  /* 0x000000000000794d */ /* 0x000fea0003800000 */
.L_x_878:
        /* <DEDUP_REMOVED lines=12> */
[----:B0-----:R-:W-:Y:S01]  /*d3b0*/  STG.E.U16 desc[UR36][R2.64], R5 ;  /* 0x0000000502007986 */ /* 0x001fe2000c101524 */
[----:B------:R-:W-:Y:S05]  /*d3c0*/  EXIT ;  /* 0x000000000000794d */ /* 0x000fea0003800000 */
.L_x_892:
        /* <DEDUP_REMOVED lines=18> */
.L_x_895:
[----:B------:R-:W-:-:S04]  /*d4f0*/  SHF.R.U32.HI R5, RZ, 0x18, R5 ;  /* 0x00000018ff057819 */ /* 0x000fc80000011605 */
[----:B------:R-:W-:-:S07]  /*d500*/  LOP3.LUT R0, R0, 0x80, R5, 0xf8, !PT ;  /* 0x0000008000007812 */ /* 0x000fce00078ef805 */
.L_x_894:
[----:B------:R-:W-:Y:S05]  /*d510*/  BSYNC.RECONVERGENT B0 ;  /* 0x0000000000007941 */ /* 0x000fea0003800200 */
.L_x_893:
[----:B------:R-:W-:Y:S01]  /*d520*/  STG.E.U8 desc[UR36][R2.64], R0 ;  /* 0x0000000002007986 */ /* 0x000fe2000c101124 */
[----:B------:R-:W-:Y:S05]  /*d530*/  EXIT ;  /* 0x000000000000794d */ /* 0x000fea0003800000 */
.L_x_891:
        /* <DEDUP_REMOVED lines=18> */
.L_x_898:
[----:B------:R-:W-:-:S04]  /*d660*/  SHF.R.U32.HI R5, RZ, 0x18, R5 ;  /* 0x00000018ff057819 */ /* 0x000fc80000011605 */
[----:B------:R-:W-:-:S07]  /*d670*/  LOP3.LUT R0, R0, 0x80, R5, 0xf8, !PT ;  /* 0x0000008000007812 */ /* 0x000fce00078ef805 */
.L_x_897:
[----:B------:R-:W-:Y:S05]  /*d680*/  BSYNC.RECONVERGENT B0 ;  /* 0x0000000000007941 */ /* 0x000fea0003800200 */
.L_x_896:
[----:B------:R-:W-:Y:S01]  /*d690*/  STG.E.U8 desc[UR36][R2.64], R0 ;  /* 0x0000000002007986 */ /* 0x000fe2000c101124 */
[----:B------:R-:W-:Y:S05]  /*d6a0*/  EXIT ;  /* 0x000000000000794d */ /* 0x000fea0003800000 */
.L_x_890:
        /* <DEDUP_REMOVED lines=22> */
.L_x_900:
[----:B------:R-:W-:-:S06]  /*d810*/  IMAD.U32 R4, R18, 0x10000, RZ ;  /* 0x0001000012047824 */ /* 0x000fcc00078e00ff */
[----:B------:R-:W0:Y:S02]  /*d820*/  F2I.U64.TRUNC R4, R4 ;  /* 0x0000000400047311 */ /* 0x000e24000020d800 */
[----:B0-----:R-:W-:Y:S01]  /*d830*/  STG.E.64 desc[UR36][R2.64], R4 ;  /* 0x0000000402007986 */ /* 0x001fe2000c101b24 */
[----:B------:R-:W-:Y:S05]  /*d840*/  EXIT ;  /* 0x000000000000794d */ /* 0x000fea0003800000 */
.L_x_899:
[----:B------:R-:W-:-:S04]  /*d850*/  IMAD.U32 R18, R18, 0x10000, RZ ;  /* 0x0001000012127824 */ /* 0x000fc800078e00ff */
[----:B------:R-:W0:Y:S02]  /*d860*/  F2I.FTZ.U32.TRUNC.NTZ R5, R18 ;  /* 0x0000001200057305 */ /* 0x000e24000021f000 */
[----:B0-----:R-:W-:Y:S01]  /*d870*/  STG.E desc[UR36][R2.64], R5 ;  /* 0x0000000502007986 */ /* 0x001fe2000c101924 */
[----:B------:R-:W-:Y:S05]  /*d880*/  EXIT ;  /* 0x000000000000794d */ /* 0x000fea0003800000 */
.L_x_889:
        /* <DEDUP_REMOVED lines=9> */
[----:B------:R-:W-:Y:S01]  /*d920*/  STG.E.U8 desc[UR36][R2.64], R5 ;  /* 0x0000000502007986 */ /* 0x000fe2000c101124 */
[----:B------:R-:W-:Y:S05]  /*d930*/  EXIT ;  /* 0x000000000000794d */ /* 0x000fea0003800000 */
.L_x_902:
[----:B------:R-:W-:Y:S01]  /*d940*/  IMAD.U32 R18, R18, 0x10000, RZ ;  /* 0x0001000012127824 */ /* 0x000fe200078e00ff */
[----:B------:R-:W-:-:S03]  /*d950*/  CS2R R6, SRZ ;  /* 0x0000000000067805 */ /* 0x000fc6000001ff00 */
[----:B------:R-:W-:-:S06]  /*d960*/  FMUL.FTZ R4, R18, 1 ;  /* 0x3f80000012047820 */ /* 0x000fcc0000410000 */
[----:B------:R-:W0:Y:S02]  /*d970*/  F2F.F64.F32 R4, R4 ;  /* 0x0000000400047310 */ /* 0x000e240000201800 */
[----:B0-----:R-:W-:Y:S01]  /*d980*/  STG.E.128 desc[UR36][R2.64], R4 ;  /* 0x0000000402007986 */ /* 0x001fe2000c101d24 */
[----:B------:R-:W-:Y:S05]  /*d990*/  EXIT ;  /* 0x000000000000794d */ /* 0x000fea0003800000 */
.L_x_901:
[----:B------:R-:W-:-:S13]  /*d9a0*/  ISETP.NE.AND P0, PT, R0, 0xf, PT ;  /* 0x0000000f0000780c */ /* 0x000fda0003f05270 */
[----:B------:R-:W-:Y:S05]  /*d9b0*/  @!P0 BRA `(.L_x_903) ;  /* 0x0000000000e88947 */ /* 0x000fea0003800000 */
[----:B------:R-:W-:-:S13]  /*d9c0*/  ISETP.NE.AND P0, PT, R0, 0x17, PT ;  /* 0x000000170000780c */ /* 0x000fda0003f05270 */
[----:B------:R-:W-:Y:S05]  /*d9d0*/  @!P0 BRA `(.L_x_904) ;  /* 0x0000000000908947 */ /* 0x000fea0003800000 */
[----:B------:R-:W-:-:S13]  /*d9e0*/  ISETP.NE.AND P0, PT, R0, 0x18, PT ;  /* 0x000000180000780c */ /* 0x000fda0003f05270 */
[----:B------:R-:W-:Y:S05]  /*d9f0*/  @!P0 BRA `(.L_x_905) ;  /* 0x0000000000448947 */ /* 0x000fea0003800000 */
.L_x_882:
[----:B------:R-:W-:Y:S01]  /*da00*/  MOV R0, 0x0 ;  /* 0x0000000000007802 */ /* 0x000fe20000000f00 */
[----:B------:R-:W0:Y:S01]  /*da10*/  LDCU.64 UR4, c[0x4][0x178] ;  /* 0x01002f00ff0477ac */ /* 0x000e220008000a00 */
[----:B------:R-:W-:Y:S02]  /*da20*/  IMAD.MOV.U32 R8, RZ, RZ, 0x65 ;  /* 0x00000065ff087424 */ /* 0x000fe400078e00ff */
[----:B------:R1:W2:Y:S01]  /*da30*/  LDC.64 R2, c[0x4][R0] ;  /* 0x0100000000027b82 */ /* 0x0002a20000000a00 */
[----:B------:R-:W3:Y:S01]  /*da40*/  LDCU.64 UR6, c[0x4][0x180] ;  /* 0x01003000ff0677ac */ /* 0x000ee20008000a00 */
[----:B------:R-:W-:Y:S02]  /*da50*/  IMAD.MOV.U32 R12, RZ, RZ, 0x1 ;  /* 0x00000001ff0c7424 */ /* 0x000fe400078e00ff */
[----:B------:R-:W-:Y:S01]  /*da60*/  IMAD.MOV.U32 R13, RZ, RZ, RZ ;  /* 0x000000ffff0d7224 */ /* 0x000fe200078e00ff */
[----:B------:R-:W4:Y:S01]  /*da70*/  LDCU.64 UR8, c[0x4][0x90] ;  /* 0x01001200ff0877ac */ /* 0x000f220008000a00 */
[----:B0-----:R-:W-:-:S02]  /*da80*/  IMAD.U32 R4, RZ, RZ, UR4 ;  /* 0x00000004ff047e24 */ /* 0x001fc4000f8e00ff */
[----:B------:R-:W-:Y:S02]  /*da90*/  IMAD.U32 R5, RZ, RZ, UR5 ;  /* 0x00000005ff057e24 */ /* 0x000fe4000f8e00ff */
[----:B---3--:R-:W-:Y:S02]  /*daa0*/  IMAD.U32 R6, RZ, RZ, UR6 ;  /* 0x00000006ff067e24 */ /* 0x008fe4000f8e00ff */
[----:B------:R-:W-:Y:S02]  /*dab0*/  IMAD.U32 R7, RZ, RZ, UR7 ;  /* 0x00000007ff077e24 */ /* 0x000fe4000f8e00ff */
[----:B----4-:R-:W-:Y:S02]  /*dac0*/  IMAD.U32 R10, RZ, RZ, UR8 ;  /* 0x00000008ff0a7e24 */ /* 0x010fe4000f8e00ff */
[----:B-1----:R-:W-:-:S07]  /*dad0*/  IMAD.U32 R11, RZ, RZ, UR9 ;  /* 0x00000009ff0b7e24 */ /* 0x002fce000f8e00ff */
[----:B------:R-:W-:-:S07]  /*dae0*/  LEPC R20, `(.L_x_906) ;  /* 0x000000001014794e */ /* 0x000fce0000000000 */
[----:B--2---:R-:W-:Y:S05]  /*daf0*/  CALL.ABS.NOINC R2 ;  /* 0x0000000002007343 */ /* 0x004fea0003c00000 */
.L_x_906:
[----:B------:R-:W-:Y:S05]  /*db00*/  EXIT ;  /* 0x000000000000794d */ /* 0x000fea0003800000 */
.L_x_905:
        /* <DEDUP_REMOVED lines=13> */
.L_x_908:
[----:B------:R-:W-:Y:S05]  /*dbe0*/  BSYNC.RECONVERGENT B0 ;  /* 0x0000000000007941 */ /* 0x000fea0003800200 */
.L_x_907:
[----:B------:R-:W-:-:S05]  /*dbf0*/  LOP3.LUT R5, R0, 0x80, R5, 0xf8, !PT ;  /* 0x0000008000057812 */ /* 0x000fca00078ef805 */
[----:B------:R-:W-:Y:S01]  /*dc00*/  STG.E.U8 desc[UR36][R2.64], R5 ;  /* 0x0000000502007986 */ /* 0x000fe2000c101124 */
[----:B------:R-:W-:Y:S05]  /*dc10*/  EXIT ;  /* 0x000000000000794d */ /* 0x000fea0003800000 */
.L_x_904:
        /* <DEDUP_REMOVED lines=12> */
.L_x_910:
[----:B------:R-:W-:Y:S01]  /*dce0*/  IMAD.MOV.U32 R0, RZ, RZ, 0x7f ;  /* 0x0000007fff007424 */ /* 0x000fe200078e00ff */
[----:B------:R-:W-:-:S04]  /*dcf0*/  ISETP.GT.U32.AND P0, PT, R4, 0x7f800000, PT ;  /* 0x7f8000000400780c */ /* 0x000fc80003f04070 */
[----:B------:R-:W-:-:S09]  /*dd00*/  SEL R0, R0, 0x7c, P0 ;  /* 0x0000007c00007807 */ /* 0x000fd20000000000 */
.L_x_911:
[----:B------:R-:W-:Y:S05]  /*dd10*/  BSYNC.RECONVERGENT B0 ;  /* 0x0000000000007941 */ /* 0x000fea0003800200 */
.L_x_909:
[----:B------:R-:W-:-:S04]  /*dd20*/  SHF.R.U32.HI R5, RZ, 0x18, R5 ;  /* 0x00000018ff057819 */ /* 0x000fc80000011605 */
[----:B------:R-:W-:-:S05]  /*dd30*/  LOP3.LUT R5, R0, 0x80, R5, 0xf8, !PT ;  /* 0x0000008000057812 */ /* 0x000fca00078ef805 */
[----:B------:R-:W-:Y:S01]  /*dd40*/  STG.E.U8 desc[UR36][R2.64], R5 ;  /* 0x0000000502007986 */ /* 0x000fe2000c101124 */
[----:B------:R-:W-:Y:S05]  /*dd50*/  EXIT ;  /* 0x000000000000794d */ /* 0x000fea0003800000 */
.L_x_903:
[----:B------:R-:W-:Y:S01]  /*dd60*/  STG.E.U16 desc[UR36][R2.64], R18 ;  /* 0x0000001202007986 */ /* 0x000fe2000c101524 */
[----:B------:R-:W-:Y:S05]  /*dd70*/  EXIT ;  /* 0x000000000000794d */ /* 0x000fea0003800000 */
.L_x_912:
        /* <DEDUP_REMOVED lines=16> */
.L_x_49970:


//--------------------- .text._ZN2at6native18elementwise_kernelILi128ELi4EZNS0_22gpu_kernel_impl_nocastINS0_13BinaryFunctorIN3c108BFloat16ES5_S5_ZZZNS0_16fmod_kernel_cudaERNS_18TensorIteratorBaseEENKUlvE0_clEvENKUlvE2_clEvEUlS5_S5_E_EEEEvS7_RKT_EUliE_EEviT1_ --------------------------
	.section	.text._ZN2at6native18elementwise_kernelILi128ELi4EZNS0_22gpu_kernel_impl_nocastINS0_13BinaryFunctorIN3c108BFloat16ES5_S5_ZZZNS0_16fmod_kernel_cudaERNS_18TensorIteratorBaseEENKUlvE0_clEvENKUlvE2_clEvEUlS5_S5_E_EEEEvS7_RKT_EUliE_EEviT1_,"ax",@progbits
	.align	128
        .global         _ZN2at6native18elementwise_kernelILi128ELi4EZNS0_22gpu_kernel_impl_nocastINS0_13BinaryFunctorIN3c108BFloat16ES5_S5_ZZZNS0_16fmod_kernel_cudaERNS_18TensorIteratorBaseEENKUlvE0_clEvENKUlvE2_clEvEUlS5_S5_E_EEEEvS7_RKT_EUliE_EEviT1_
        .type           _ZN2at6native18elementwise_kernelILi128ELi4EZNS0_22gpu_kernel_impl_nocastINS0_13BinaryFunctorIN3c108BFloat16ES5_S5_ZZZNS0_16fmod_kernel_cudaERNS_18TensorIteratorBaseEENKUlvE0_clEvENKUlvE2_clEvEUlS5_S5_E_EEEEvS7_RKT_EUliE_EEviT1_,@function
        .size           _ZN2at6native18elementwise_kernelILi128ELi4EZNS0_22gpu_kernel_impl_nocastINS0_13BinaryFunctorIN3c108BFloat16ES5_S5_ZZZNS0_16fmod_kernel_cudaERNS_18TensorIteratorBaseEENKUlvE0_clEvENKUlvE2_clEvEUlS5_S5_E_EEEEvS7_RKT_EUliE_EEviT1_,(.L_x_49971 - _ZN2at6native18elementwise_kernelILi128ELi4EZNS0_22gpu_kernel_impl_nocastINS0_13BinaryFunctorIN3c108BFloat16ES5_S5_ZZZNS0_16fmod_kernel_cudaERNS_18TensorIteratorBaseEENKUlvE0_clEvENKUlvE2_clEvEUlS5_S5_E_EEEEvS7_RKT_EUliE_EEviT1_)
        .other          _ZN2at6native18elementwise_kernelILi128ELi4EZNS0_22gpu_kernel_impl_nocastINS0_13BinaryFunctorIN3c108BFloat16ES5_S5_ZZZNS0_16fmod_kernel_cudaERNS_18TensorIteratorBaseEENKUlvE0_clEvENKUlvE2_clEvEUlS5_S5_E_EEEEvS7_RKT_EUliE_EEviT1_,@"STO_CUDA_ENTRY STV_DEFAULT"
_ZN2at6native18elementwise_kernelILi128ELi4EZNS0_22gpu_kernel_impl_nocastINS0_13BinaryFunctorIN3c108BFloat16ES5_S5_ZZZNS0_16fmod_kernel_cudaERNS_18TensorIteratorBaseEENKUlvE0_clEvENKUlvE2_clEvEUlS5_S5_E_EEEEvS7_RKT_EUliE_EEviT1_:
.text._ZN2at6native18elementwise_kernelILi128ELi4EZNS0_22gpu_kernel_impl_nocastINS0_13BinaryFunctorIN3c108BFloat16ES5_S5_ZZZNS0_16fmod_kernel_cudaERNS_18TensorIteratorBaseEENKUlvE0_clEvENKUlvE2_clEvEUlS5_S5_E_EEEEvS7_RKT_EUliE_EEviT1_:
[----:B------:R-:W-:Y:S08]  /*0000*/  LDC R1, c[0x0][0x37c] ;  /* 0x0000df00ff017b82 */ /* 0x000ff00000000800 */
[----:B------:R-:W0:Y:S01]  /*0010*/  LDC R2, c[0x0][0x388] ;  /* 0x0000e200ff027b82 */ /* 0x000e220000000800 */
[----:B------:R-:W1:Y:S01]  /*0020*/  S2R R3, SR_TID.X ;  /* 0x0000000000037919 */ /* 0x000e620000002100 */
[----:B------:R-:W2:Y:S06]  /*0030*/  LDCU.64 UR6, c[0x0][0x358] ;  /* 0x00006b00ff0677ac */ /* 0x000eac0008000a00 */
[----:B------:R-:W3:Y:S01]  /*0040*/  S2UR UR4, SR_CTAID.X ;  /* 0x00000000000479c3 */ /* 0x000ee20000002500 */
[----:B0-----:R-:W-:Y:S01]  /*0050*/  ISETP.NE.AND P0, PT, R2, RZ, PT ;  /* 0x000000ff0200720c */ /* 0x001fe20003f05270 */
[----:B---3--:R-:W-:-:S06]  /*0060*/  USHF.L.U32 UR4, UR4, 0x9, URZ ;  /* 0x0000000904047899 */ /* 0x008fcc00080006ff */
[----:B-1----:R-:W-:-:S06]  /*0070*/  LOP3.LUT R3, R3, UR4, RZ, 0xfc, !PT ;  /* 0x0000000403037c12 */ /* 0x002fcc000f8efcff */
[----:B--2---:R-:W-:Y:S05]  /*0080*/  @P0 BRA `(.L_x_913) ;  /* 0x0000001000c80947 */ /* 0x004fea0003800000 */
[----:B------:R-:W0:Y:S01]  /*0090*/  LDCU UR4, c[0x0][0x380] ;  /* 0x00007000ff0477ac */ /* 0x000e220008000800 */
[----:B------:R-:W-:Y:S04]  /*00a0*/  BSSY.RECONVERGENT B2, `(.L_x_914) ;  /* 0x00000e6000027945 */ /* 0x000fe80003800200 */
[----:B------:R-:W-:Y:S01]  /*00b0*/  BSSY.RELIABLE B1, `(.L_x_915) ;  /* 0x0000097000017945 */ /* 0x000fe20003800100 */
[----:B0-----:R-:W-:-:S13]  /*00c0*/  ISETP.GE.AND P0, PT, R3, UR4, PT ;  /* 0x0000000403007c0c */ /* 0x001fda000bf06270 */
[----:B------:R-:W-:Y:S05]  /*00d0*/  @P0 BRA `(.L_x_916) ;  /* 0x0000000800440947 */ /* 0x000fea0003800000 */
[----:B------:R-:W0:Y:S08]  /*00e0*/  LDC.64 R4, c[0x0][0x5f0] ;  /* 0x00017c00ff047b82 */ /* 0x000e300000000a00 */
[----:B------:R-:W1:Y:S01]  /*00f0*/  LDC.64 R6, c[0x0][0x5f8] ;  /* 0x00017e00ff067b82 */ /* 0x000e620000000a00 */
[----:B0-----:R-:W2:Y:S04]  /*0100*/  LDG.E.U16 R0, desc[UR6][R4.64] ;  /* 0x0000000604007981 */ /* 0x001ea8000c1e1500 */
[----:B-1----:R-:W3:Y:S01]  /*0110*/  LDG.E.U16 R6, desc[UR6][R6.64] ;  /* 0x0000000606067981 */ /* 0x002ee2000c1e1500 */
[----:B--2---:R-:W-:-:S05]  /*0120*/  SHF.L.U32 R0, R0, 0x10, RZ ;  /* 0x0000001000007819 */ /* 0x004fca00000006ff */
[----:B------:R-:W-:Y:S01]  /*0130*/  FADD.FTZ R11, |R0|, -RZ ;  /* 0x800000ff000b7221 */ /* 0x000fe20000010200 */
[----:B---3--:R-:W-:-:S04]  /*0140*/  SHF.L.U32 R9, R6, 0x10, RZ ;  /* 0x0000001006097819 */ /* 0x008fc800000006ff */
[----:B------:R-:W-:-:S13]  /*0150*/  FSETP.GEU.FTZ.AND P0, PT, |R0|, |R9|, PT ;  /* 0x400000090000720b */ /* 0x000fda0003f1e200 */
[----:B------:R-:W-:Y:S05]  /*0160*/  @!P0 BRA `(.L_x_917) ;  /* 0x0000000000dc8947 */ /* 0x000fea0003800000 */
[----:B------:R-:W-:-:S05]  /*0170*/  FMUL.FTZ R2, |R9|, 8388608 ;  /* 0x4b00000009027820 */ /* 0x000fca0000410200 */
[----:B------:R-:W-:-:S13]  /*0180*/  FSETP.GTU.FTZ.AND P0, PT, R11, R2, PT ;  /* 0x000000020b00720b */ /* 0x000fda0003f1c000 */
[----:B------:R-:W-:Y:S05]  /*0190*/  @P0 BRA `(.L_x_918) ;  /* 0x0000000000600947 */ /* 0x000fea0003800000 */
[----:B------:R-:W-:-:S04]  /*01a0*/  FADD.FTZ R2, |R9|, -RZ ;  /* 0x800000ff09027221 */ /* 0x000fc80000010200 */
        /* <DEDUP_REMOVED lines=18> */
.L_x_920:
[----:B------:R-:W-:Y:S01]  /*02d0*/  FSETP.GEU.FTZ.AND P0, PT, R6, -R2, PT ;  /* 0x800000020600720b */ /* 0x000fe20003f1e000 */
[----:B------:R-:W-:-:S12]  /*02e0*/  FADD.FTZ R4, R4, -1 ;  /* 0xbf80000004047421 */ /* 0x000fd80000010000 */
[----:B------:R-:W-:-:S07]  /*02f0*/  @!P0 FADD.FTZ R4, R4, -1 ;  /* 0xbf80000004048421 */ /* 0x000fce0000010000 */
.L_x_919:
[----:B------:R-:W-:Y:S01]  /*0300*/  FFMA.FTZ R11, -R2, R4, R11 ;  /* 0x00000004020b7223 */ /* 0x000fe2000001010b */
[----:B------:R-:W-:Y:S06]  /*0310*/  BRA `(.L_x_917) ;  /* 0x0000000000707947 */ /* 0x000fec0003800000 */
.L_x_918:
[----:B------:R-:W-:Y:S02]  /*0320*/  LOP3.LUT R4, R2, 0xff800000, RZ, 0xc0, !PT ;  /* 0xff80000002047812 */ /* 0x000fe400078ec0ff */
        /* <DEDUP_REMOVED lines=12> */
.L_x_922:
[----:B------:R-:W-:-:S04]  /*03f0*/  VIMNMX.U32 R6, PT, PT, R5, 0xb800000, PT ;  /* 0x0b80000005067848 */ /* 0x000fc80003fe0000 */
[C---:B------:R-:W-:Y:S02]  /*0400*/  IADD3 R11, PT, PT, R6.reuse, R11, RZ ;  /* 0x0000000b060b7210 */ /* 0x040fe40007ffe0ff */
[----:B------:R-:W-:-:S03]  /*0410*/  IADD3 R5, PT, PT, -R6, R5, RZ ;  /* 0x0000000506057210 */ /* 0x000fc60007ffe1ff */
[----:B-1----:R-:W-:Y:S01]  /*0420*/  FMUL.FTZ R7, R4, R11 ;  /* 0x0000000b04077220 */ /* 0x002fe20000410000 */
[----:B------:R-:W-:-:S03]  /*0430*/  ISETP.NE.AND P1, PT, R5, RZ, PT ;  /* 0x000000ff0500720c */ /* 0x000fc60003f25270 */
[----:B------:R-:W-:-:S04]  /*0440*/  FFMA.FTZ R8, -R2, R7, R11 ;  /* 0x0000000702087223 */ /* 0x000fc8000001010b */
[----:B------:R-:W-:-:S04]  /*0450*/  FFMA.FTZ R8, R4, R8, R7 ;  /* 0x0000000804087223 */ /* 0x000fc80000010007 */
[----:B------:R-:W-:-:S04]  /*0460*/  FFMA.FTZ R7, -R2, R8, R11 ;  /* 0x0000000802077223 */ /* 0x000fc8000001010b */
[----:B------:R-:W-:-:S06]  /*0470*/  FFMA.FTZ.RZ R7, R4, R7, R8 ;  /* 0x0000000704077223 */ /* 0x000fcc000001c008 */
[----:B------:R-:W1:Y:S02]  /*0480*/  FRND.TRUNC R7, R7 ;  /* 0x0000000700077307 */ /* 0x000e64000020d000 */
[----:B-1----:R-:W-:-:S05]  /*0490*/  FFMA.FTZ R11, -R2, R7, R11 ;  /* 0x00000007020b7223 */ /* 0x002fca000001010b */
[----:B------:R-:W-:-:S13]  /*04a0*/  ISETP.NE.AND P0, PT, R11, RZ, PT ;  /* 0x000000ff0b00720c */ /* 0x000fda0003f05270 */
[----:B------:R-:W-:Y:S05]  /*04b0*/  @P0 BRA P1, `(.L_x_922) ;  /* 0xfffffffc00cc0947 */ /* 0x000fea000083ffff */
.L_x_921:
[----:B0-----:R-:W-:-:S04]  /*04c0*/  FMUL.FTZ R2, R11, 1.1920928955078125e-07 ;  /* 0x340000000b027820 */ /* 0x001fc80000410000 */
[----:B------:R-:W-:-:S07]  /*04d0*/  FMUL.FTZ R11, R9, R2 ;  /* 0x00000002090b7220 */ /* 0x000fce0000410000 */
.L_x_917:
[----:B------:R-:W0:Y:S01]  /*04e0*/  LDC.64 R4, c[0x0][0x5e8] ;  /* 0x00017a00ff047b82 */ /* 0x000e220000000a00 */
[C---:B------:R-:W-:Y:S02]  /*04f0*/  FSETP.NAN.FTZ.AND P0, PT, |R11|.reuse, |R11|, PT ;  /* 0x4000000b0b00720b */ /* 0x040fe40003f18200 */
[----:B------:R-:W-:Y:S02]  /*0500*/  LOP3.LUT R0, R11, 0x80000000, R0, 0xb8, !PT ;  /* 0x800000000b007812 */ /* 0x000fe400078eb800 */
[----:B------:R-:W-:Y:S02]  /*0510*/  IADD3 R3, PT, PT, R3, 0x80, RZ ;  /* 0x0000008003037810 */ /* 0x000fe40007ffe0ff */
[----:B------:R-:W-:Y:S02]  /*0520*/  FSEL R0, R11, R0, P0 ;  /* 0x000000000b007208 */ /* 0x000fe40000000000 */
[----:B------:R-:W-:Y:S02]  /*0530*/  ISETP.GE.AND P0, PT, R3, UR4, PT ;  /* 0x0000000403007c0c */ /* 0x000fe4000bf06270 */
[----:B------:R-:W-:-:S11]  /*0540*/  F2FP.BF16.F32.PACK_AB R0, RZ, R0 ;  /* 0x00000000ff00723e */ /* 0x000fd600000010ff */
[----:B------:R-:W-:Y:S05]  /*0550*/  @P0 BREAK.RELIABLE B1 ;  /* 0x0000000000010942 */ /* 0x000fea0003800100 */
[----:B0-----:R0:W-:Y:S01]  /*0560*/  STG.E.U16 desc[UR6][R4.64], R0 ;  /* 0x0000000004007986 */ /* 0x0011e2000c101506 */
[----:B------:R-:W-:Y:S05]  /*0570*/  @P0 BRA `(.L_x_923) ;  /* 0x0000000800600947 */ /* 0x000fea0003800000 */
[----:B0-----:R-:W0:Y:S08]  /*0580*/  LDC.64 R4, c[0x0][0x5f0] ;  /* 0x00017c00ff047b82 */ /* 0x001e300000000a00 */
        /* <DEDUP_REMOVED lines=30> */
.L_x_927:
[----:B------:R-:W-:Y:S01]  /*0770*/  FSETP.GEU.FTZ.AND P0, PT, R6, -R2, PT ;  /* 0x800000020600720b */ /* 0x000fe20003f1e000 */
[----:B------:R-:W-:-:S12]  /*0780*/  FADD.FTZ R4, R4, -1 ;  /* 0xbf80000004047421 */ /* 0x000fd80000010000 */
[----:B------:R-:W-:-:S07]  /*0790*/  @!P0 FADD.FTZ R4, R4, -1 ;  /* 0xbf80000004048421 */ /* 0x000fce0000010000 */
.L_x_926:
[----:B------:R-:W-:Y:S01]  /*07a0*/  FFMA.FTZ R11, -R2, R4, R11 ;  /* 0x00000004020b7223 */ /* 0x000fe2000001010b */
[----:B------:R-:W-:Y:S06]  /*07b0*/  BRA `(.L_x_924) ;  /* 0x0000000000707947 */ /* 0x000fec0003800000 */
.L_x_925:
        /* <DEDUP_REMOVED lines=13> */
.L_x_929:
        /* <DEDUP_REMOVED lines=13> */
.L_x_928:
[----:B0-----:R-:W-:-:S04]  /*0960*/  FMUL.FTZ R2, R11, 1.1920928955078125e-07 ;  /* 0x340000000b027820 */ /* 0x001fc80000410000 */
[----:B------:R-:W-:-:S07]  /*0970*/  FMUL.FTZ R11, R9, R2 ;  /* 0x00000002090b7220 */ /* 0x000fce0000410000 */
.L_x_924:
[----:B------:R-:W0:Y:S01]  /*0980*/  LDC.64 R4, c[0x0][0x5e8] ;  /* 0x00017a00ff047b82 */ /* 0x000e220000000a00 */
[C---:B------:R-:W-:Y:S02]  /*0990*/  FSETP.NAN.FTZ.AND P0, PT, |R11|.reuse, |R11|, PT ;  /* 0x4000000b0b00720b */ /* 0x040fe40003f18200 */
[----:B------:R-:W-:Y:S02]  /*09a0*/  LOP3.LUT R0, R11, 0x80000000, R0, 0xb8, !PT ;  /* 0x800000000b007812 */ /* 0x000fe400078eb800 */
[----:B------:R-:W-:Y:S02]  /*09b0*/  IADD3 R3, PT, PT, R3, 0x80, RZ ;  /* 0x0000008003037810 */ /* 0x000fe40007ffe0ff */
[----:B------:R-:W-:-:S04]  /*09c0*/  FSEL R0, R11, R0, P0 ;  /* 0x000000000b007208 */ /* 0x000fc80000000000 */
[----:B------:R-:W-:-:S05]  /*09d0*/  F2FP.BF16.F32.PACK_AB R0, RZ, R0 ;  /* 0x00000000ff00723e */ /* 0x000fca00000010ff */
[----:B0-----:R0:W-:Y:S02]  /*09e0*/  STG.E.U16 desc[UR6][R4.64], R0 ;  /* 0x0000000004007986 */ /* 0x0011e4000c101506 */
.L_x_916:
[----:B------:R-:W-:-:S13]  /*09f0*/  ISETP.GE.AND P0, PT, R3, UR4, PT ;  /* 0x0000000403007c0c */ /* 0x000fda000bf06270 */
[----:B------:R-:W-:Y:S05]  /*0a00*/  @P0 BREAK.RELIABLE B1 ;  /* 0x0000000000010942 */ /* 0x000fea0003800100 */
[----:B------:R-:W-:Y:S05]  /*0a10*/  @P0 BRA `(.L_x_923) ;  /* 0x0000000400380947 */ /* 0x000fea0003800000 */
[----:B------:R-:W-:Y:S05]  /*0a20*/  BSYNC.RELIABLE B1 ;  /* 0x0000000000017941 */ /* 0x000fea0003800100 */
.L_x_915:
        /* <DEDUP_REMOVED lines=9> */
[----:B------:R-:W-:Y:S01]  /*0ac0*/  FMUL.FTZ R2, |R9|, 8388608 ;  /* 0x4b00000009027820 */ /* 0x000fe20000410200 */
[----:B------:R-:W-:Y:S04]  /*0ad0*/  BSSY.RECONVERGENT B0, `(.L_x_930) ;  /* 0x000003b000007945 */ /* 0x000fe80003800200 */
        /* <DEDUP_REMOVED lines=22> */
.L_x_934:
[----:B------:R-:W-:Y:S01]  /*0c40*/  FSETP.GEU.FTZ.AND P0, PT, R6, -R2, PT ;  /* 0x800000020600720b */ /* 0x000fe20003f1e000 */
[----:B------:R-:W-:-:S12]  /*0c50*/  FADD.FTZ R4, R4, -1 ;  /* 0xbf80000004047421 */ /* 0x000fd80000010000 */
[----:B------:R-:W-:-:S07]  /*0c60*/  @!P0 FADD.FTZ R4, R4, -1 ;  /* 0xbf80000004048421 */ /* 0x000fce0000010000 */
.L_x_933:
[----:B------:R-:W-:Y:S05]  /*0c70*/  BSYNC.RECONVERGENT B3 ;  /* 0x0000000000037941 */ /* 0x000fea0003800200 */
.L_x_932:
[----:B------:R-:W-:Y:S01]  /*0c80*/  FFMA.FTZ R11, -R2, R4, R11 ;  /* 0x00000004020b7223 */ /* 0x000fe2000001010b */
[----:B------:R-:W-:Y:S06]  /*0c90*/  BRA `(.L_x_935) ;  /* 0x0000000000787947 */ /* 0x000fec0003800000 */
.L_x_931:
        /* <DEDUP_REMOVED lines=14> */
.L_x_938:
        /* <DEDUP_REMOVED lines=13> */
.L_x_937:
[----:B------:R-:W-:Y:S05]  /*0e50*/  BSYNC.RECONVERGENT B3 ;  /* 0x0000000000037941 */ /* 0x000fea0003800200 */
.L_x_936:
[----:B0-----:R-:W-:-:S04]  /*0e60*/  FMUL.FTZ R2, R11, 1.1920928955078125e-07 ;  /* 0x340000000b027820 */ /* 0x001fc80000410000 */
[----:B------:R-:W-:-:S07]  /*0e70*/  FMUL.FTZ R11, R9, R2 ;  /* 0x00000002090b7220 */ /* 0x000fce0000410000 */
.L_x_935:
[----:B------:R-:W-:Y:S05]  /*0e80*/  BSYNC.RECONVERGENT B0 ;  /* 0x0000000000007941 */ /* 0x000fea0003800200 */
.L_x_930:
[----:B------:R-:W0:Y:S01]  /*0e90*/  LDC.64 R4, c[0x0][0x5e8] ;  /* 0x00017a00ff047b82 */ /* 0x000e220000000a00 */
[C---:B------:R-:W-:Y:S02]  /*0ea0*/  FSETP.NAN.FTZ.AND P0, PT, |R11|.reuse, |R11|, PT ;  /* 0x4000000b0b00720b */ /* 0x040fe40003f18200 */
[----:B------:R-:W-:Y:S02]  /*0eb0*/  LOP3.LUT R0, R11, 0x80000000, R0, 0xb8, !PT ;  /* 0x800000000b007812 */ /* 0x000fe400078eb800 */
[----:B------:R-:W-:Y:S02]  /*0ec0*/  IADD3 R3, PT, PT, R3, 0x80, RZ ;  /* 0x0000008003037810 */ /* 0x000fe40007ffe0ff */
[----:B------:R-:W-:-:S04]  /*0ed0*/  FSEL R0, R11, R0, P0 ;  /* 0x000000000b007208 */ /* 0x000fc80000000000 */
[----:B------:R-:W-:-:S05]  /*0ee0*/  F2FP.BF16.F32.PACK_AB R0, RZ, R0 ;  /* 0x00000000ff00723e */ /* 0x000fca00000010ff */
[----:B0-----:R1:W-:Y:S02]  /*0ef0*/  STG.E.U16 desc[UR6][R4.64], R0 ;  /* 0x0000000004007986 */ /* 0x0013e4000c101506 */
.L_x_923:
[----:B------:R-:W-:Y:S05]  /*0f00*/  BSYNC.RECONVERGENT B2 ;  /* 0x0000000000027941 */ /* 0x000fea0003800200 */
.L_x_914:
[----:B------:R-:W-:Y:S05]  /*0f10*/  WARPSYNC.ALL ;  /* 0x0000000000007948 */ /* 0x000fea0003800000 */
[----:B------:R-:W-:-:S13]  /*0f20*/  ISETP.GE.AND P0, PT, R3, UR4, PT ;  /* 0x0000000403007c0c */ /* 0x000fda000bf06270 */
[----:B------:R-:W-:Y:S05]  /*0f30*/  @P0 EXIT ;  /* 0x000000000000094d */ /* 0x000fea0003800000 */
[----:B------:R-:W2:Y:S08]  /*0f40*/  LDC.64 R2, c[0x0][0x5f0] ;  /* 0x00017c00ff027b82 */ /* 0x000eb00000000a00 */
[----:B01----:R-:W0:Y:S01]  /*0f50*/  LDC.64 R4, c[0x0][0x5f8] ;  /* 0x00017e00ff047b82 */ /* 0x003e220000000a00 */
[----:B--2---:R-:W2:Y:S04]  /*0f60*/  LDG.E.U16 R0, desc[UR6][R2.64] ;  /* 0x0000000602007981 */ /* 0x004ea8000c1e1500 */
[----:B0-----:R-:W3:Y:S01]  /*0f70*/  LDG.E.U16 R4, desc[UR6][R4.64] ;  /* 0x0000000604047981 */ /* 0x001ee2000c1e1500 */
        /* <DEDUP_REMOVED lines=9> */
[----:B------:R-:W0:Y:S02]  /*1010*/  MUFU.RCP R4, R2 ;  /* 0x0000000200047308 */ /* 0x000e240000001000 */
        /* <DEDUP_REMOVED lines=17> */
.L_x_942:
[----:B------:R-:W-:Y:S01]  /*1130*/  FSETP.GEU.FTZ.AND P0, PT, R4, -R2, PT ;  /* 0x800000020400720b */ /* 0x000fe20003f1e000 */
[----:B------:R-:W-:-:S12]  /*1140*/  FADD.FTZ R6, R6, -1 ;  /* 0xbf80000006067421 */ /* 0x000fd80000010000 */
[----:B------:R-:W-:-:S07]  /*1150*/  @!P0 FADD.FTZ R6, R6, -1 ;  /* 0xbf80000006068421 */ /* 0x000fce0000010000 */
.L_x_941:
[----:B------:R-:W-:Y:S01]  /*1160*/  FFMA.FTZ R9, -R2, R6, R9 ;  /* 0x0000000602097223 */ /* 0x000fe20000010109 */
[----:B------:R-:W-:Y:S06]  /*1170*/  BRA `(.L_x_939) ;  /* 0x0000000000707947 */ /* 0x000fec0003800000 */
.L_x_940:
        /* <DEDUP_REMOVED lines=13> */
.L_x_944:
        /* <DEDUP_REMOVED lines=13> */
.L_x_943:
[----:B------:R-:W-:-:S04]  /*1320*/  FMUL.FTZ R9, R9, 1.1920928955078125e-07 ;  /* 0x3400000009097820 */ /* 0x000fc80000410000 */
[----:B------:R-:W-:-:S07]  /*1330*/  FMUL.FTZ R9, R10, R9 ;  /* 0x000000090a097220 */ /* 0x000fce0000410000 */
.L_x_939:
[----:B0-----:R-:W0:Y:S01]  /*1340*/  LDC.64 R2, c[0x0][0x5e8] ;  /* 0x00017a00ff027b82 */ /* 0x001e220000000a00 */
[C---:B------:R-:W-:Y:S02]  /*1350*/  FSETP.NAN.FTZ.AND P0, PT, |R9|.reuse, |R9|, PT ;  /* 0x400000090900720b */ /* 0x040fe40003f18200 */
[----:B------:R-:W-:-:S04]  /*1360*/  LOP3.LUT R0, R9, 0x80000000, R0, 0xb8, !PT ;  /* 0x8000000009007812 */ /* 0x000fc800078eb800 */
[----:B------:R-:W-:-:S04]  /*1370*/  FSEL R0, R9, R0, P0 ;  /* 0x0000000009007208 */ /* 0x000fc80000000000 */
[----:B------:R-:W-:-:S05]  /*1380*/  F2FP.BF16.F32.PACK_AB R0, RZ, R0 ;  /* 0x00000000ff00723e */ /* 0x000fca00000010ff */
[----:B0-----:R-:W-:Y:S01]  /*1390*/  STG.E.U16 desc[UR6][R2.64], R0 ;  /* 0x0000000002007986 */ /* 0x001fe2000c101506 */
[----:B------:R-:W-:Y:S05]  /*13a0*/  EXIT ;  /* 0x000000000000794d */ /* 0x000fea0003800000 */
.L_x_913:
[----:B------:R-:W0:Y:S01]  /*13b0*/  LDCU UR4, c[0x0][0x380] ;  /* 0x00007000ff0477ac */ /* 0x000e220008000800 */
[----:B------:R-:W-:Y:S01]  /*13c0*/  IADD3 R2, PT, PT, R2, -0x1, RZ ;  /* 0xffffffff02027810 */ /* 0x000fe20007ffe0ff */
[----:B------:R-:W-:Y:S04]  /*13d0*/  BSSY.RECONVERGENT B1, `(.L_x_945) ;  /* 0x0000517000017945 */ /* 0x000fe80003800200 */
[----:B------:R-:W-:Y:S01]  /*13e0*/  BSSY.RELIABLE B0, `(.L_x_946) ;  /* 0x0000367000007945 */ /* 0x000fe20003800100 */
[----:B------:R-:W-:-:S04]  /*13f0*/  VIMNMX.U32 R0, PT, PT, R2, 0x18, PT ;  /* 0x0000001802007848 */ /* 0x000fc80003fe0000 */
[----:B------:R-:W-:Y:S02]  /*1400*/  IADD3 R0, PT, PT, R0, 0x1, RZ ;  /* 0x0000000100007810 */ /* 0x000fe40007ffe0ff */
[----:B0-----:R-:W-:-:S13]  /*1410*/  ISETP.GE.AND P0, PT, R3, UR4, PT ;  /* 0x0000000403007c0c */ /* 0x001fda000bf06270 */
[----:B------:R-:W-:Y:S05]  /*1420*/  @P0 BRA `(.L_x_947) ;  /* 0x00000034007c0947 */ /* 0x000fea0003800000 */
[----:B------:R-:W0:Y:S01]  /*1430*/  LDCU.64 UR8, c[0x0][0x390] ;  /* 0x00007200ff0877ac */ /* 0x000e220008000a00 */
[----:B------:R-:W-:Y:S01]  /*1440*/  HFMA2 R4, -RZ, RZ, 0, 0 ;  /* 0x00000000ff047431 */ /* 0x000fe200000001ff */
[----:B------:R-:W-:Y:S01]  /*1450*/  MOV R5, R3 ;  /* 0x0000000300057202 */ /* 0x000fe20000000f00 */
[----:B------:R-:W1:Y:S01]  /*1460*/  LDCU UR5, c[0x0][0x38c] ;  /* 0x00007180ff0577ac */ /* 0x000e620008000800 */
[----:B------:R-:W-:Y:S01]  /*1470*/  ISETP.NE.AND P0, PT, R2, RZ, PT ;  /* 0x000000ff0200720c */ /* 0x000fe20003f05270 */
[----:B------:R-:W2:Y:S01]  /*1480*/  LDCU.64 UR10, c[0x0][0x4b8] ;  /* 0x00009700ff0a77ac */ /* 0x000ea20008000a00 */
[----:B0-----:R-:W-:Y:S01]  /*1490*/  IMAD.HI.U32 R8, R3, UR8, R4 ;  /* 0x0000000803087c27 */ /* 0x001fe2000f8e0004 */
[----:B------:R-:W0:Y:S04]  /*14a0*/  LDCU UR8, c[0x0][0x4c0] ;  /* 0x00009800ff0877ac */ /* 0x000e280008000800 */
[----:B------:R-:W-:-:S04]  /*14b0*/  SHF.R.U32.HI R9, RZ, UR9, R8 ;  /* 0x00000009ff097c19 */ /* 0x000fc80008011608 */
[----:B------:R-:W-:-:S05]  /*14c0*/  IADD3 R4, PT, PT, -R9, RZ, RZ ;  /* 0x000000ff09047210 */ /* 0x000fca0007ffe1ff */
[----:B-1----:R-:W-:-:S04]  /*14d0*/  IMAD R4, R4, UR5, R3 ;  /* 0x0000000504047c24 */ /* 0x002fc8000f8e0203 */
[C---:B--2---:R-:W-:Y:S02]  /*14e0*/  IMAD R5, R4.reuse, UR10, RZ ;  /* 0x0000000a04057c24 */ /* 0x044fe4000f8e02ff */
[C---:B------:R-:W-:Y:S02]  /*14f0*/  IMAD R6, R4.reuse, UR11, RZ ;  /* 0x0000000b04067c24 */ /* 0x040fe4000f8e02ff */
[----:B0-----:R-:W-:Y:S01]  /*1500*/  IMAD R4, R4, UR8, RZ ;  /* 0x0000000804047c24 */ /* 0x001fe2000f8e02ff */
[----:B------:R-:W-:Y:S06]  /*1510*/  @!P0 BRA `(.L_x_948) ;  /* 0x0000001400348947 */ /* 0x000fec0003800000 */
[----:B------:R-:W0:Y:S01]  /*1520*/  LDCU.64 UR8, c[0x0][0x398] ;  /* 0x00007300ff0877ac */ /* 0x000e220008000a00 */
[----:B------:R-:W-:Y:S02]  /*1530*/  MOV R8, RZ ;  /* 0x000000ff00087202 */ /* 0x000fe40000000f00 */
[----:B------:R-:W-:Y:S01]  /*1540*/  ISETP.NE.AND P0, PT, R0, 0x2, PT ;  /* 0x000000020000780c */ /* 0x000fe20003f05270 */
[----:B------:R-:W1:Y:S01]  /*1550*/  LDCU UR5, c[0x0][0x3a0] ;  /* 0x00007400ff0577ac */ /* 0x000e620008000800 */
[----:B------:R-:W2:Y:S01]  /*1560*/  LDCU UR10, c[0x0][0x4c4] ;  /* 0x00009880ff0a77ac */ /* 0x000ea20008000800 */
[----:B------:R-:W3:Y:S01]  /*1570*/  LDCU.64 UR12, c[0x0][0x4c8] ;  /* 0x00009900ff0c77ac */ /* 0x000ee20008000a00 */
[----:B0-----:R-:W-:-:S05]  /*1580*/  IMAD.HI.U32 R10, R9, UR9, R8 ;  /* 0x00000009090a7c27 */ /* 0x001fca000f8e0008 */
[----:B-1----:R-:W-:-:S04]  /*1590*/  SHF.R.U32.HI R11, RZ, UR5, R10 ;  /* 0x00000005ff0b7c19 */ /* 0x002fc8000801160a */
[----:B------:R-:W-:-:S05]  /*15a0*/  IADD3 R7, PT, PT, -R11, RZ, RZ ;  /* 0x000000ff0b077210 */ /* 0x000fca0007ffe1ff */
[----:B------:R-:W-:-:S04]  /*15b0*/  IMAD R9, R7, UR8, R9 ;  /* 0x0000000807097c24 */ /* 0x000fc8000f8e0209 */
[C---:B--2---:R-:W-:Y:S02]  /*15c0*/  IMAD R5, R9.reuse, UR10, R5 ;  /* 0x0000000a09057c24 */ /* 0x044fe4000f8e0205 */
[C---:B---3--:R-:W-:Y:S02]  /*15d0*/  IMAD R6, R9.reuse, UR12, R6 ;  /* 0x0000000c09067c24 */ /* 0x048fe4000f8e0206 */
[----:B------:R-:W-:Y:S01]  /*15e0*/  IMAD R4, R9, UR13, R4 ;  /* 0x0000000d09047c24 */ /* 0x000fe2000f8e0204 */
[----:B------:R-:W-:Y:S06]  /*15f0*/  @!P0 BRA `(.L_x_948) ;  /* 0x0000001000fc8947 */ /* 0x000fec0003800000 */
[----:B------:R-:W0:Y:S01]  /*1600*/  LDCU.64 UR8, c[0x0][0x3a8] ;  /* 0x00007500ff0877ac */ /* 0x000e220008000a00 */
[----:B------:R-:W-:Y:S01]  /*1610*/  HFMA2 R10, -RZ, RZ, 0, 0 ;  /* 0x00000000ff0a7431 */ /* 0x000fe200000001ff */
[----:B------:R-:W-:Y:S01]  /*1620*/  ISETP.NE.AND P0, PT, R0, 0x3, PT ;  /* 0x000000030000780c */ /* 0x000fe20003f05270 */
[----:B------:R-:W1:Y:S01]  /*1630*/  LDCU UR5, c[0x0][0x3a4] ;  /* 0x00007480ff0577ac */ /* 0x000e620008000800 */
[----:B------:R-:W2:Y:S02]  /*1640*/  LDCU.64 UR10, c[0x0][0x4d0] ;  /* 0x00009a00ff0a77ac */ /* 0x000ea40008000a00 */
        /* <DEDUP_REMOVED lines=24> */
[----:B------:R-:W-:Y:S02]  /*17d0*/  MOV R10, RZ ;  /* 0x000000ff000a7202 */ /* 0x000fe40000000f00 */
[----:B------:R-:W-:Y:S01]  /*17e0*/  ISETP.NE.AND P0, PT, R0, 0x5, PT ;  /* 0x000000050000780c */ /* 0x000fe20003f05270 */
[----:B------:R-:W1:Y:S01]  /*17f0*/  LDCU UR5, c[0x0][0x3bc] ;  /* 0x00007780ff0577ac */ /* 0x000e620008000800 */
[----:B------:R-:W2:Y:S01]  /*1800*/  LDCU.64 UR10, c[0x0][0x4e8] ;  /* 0x00009d00ff0a77ac */ /* 0x000ea20008000a00 */
        /* <DEDUP_REMOVED lines=10> */
[----:B------:R-:W-:Y:S01]  /*18b0*/  HFMA2 R8, -RZ, RZ, 0, 0 ;  /* 0x00000000ff087431 */ /* 0x000fe200000001ff */
        /* <DEDUP_REMOVED lines=250> */
[----:B------:R-:W-:Y:S01]  /*2860*/  ISETP.NE.AND P0, PT, R0, 0x18, PT ;  /* 0x000000180000780c */ /* 0x000fe20003f05270 */
[----:B------:R-:W0:Y:S01]  /*2870*/  LDCU.64 UR8, c[0x0][0x4a0] ;  /* 0x00009400ff0877ac */ /* 0x000e220008000a00 */
[----:B------:R-:W-:Y:S01]  /*2880*/  HFMA2 R8, -RZ, RZ, 0, 0 ;  /* 0x00000000ff087431 */ /* 0x000fe200000001ff */
[----:B------:R-:W1:Y:S01]  /*2890*/  LDCU UR5, c[0x0][0x4a8] ;  /* 0x00009500ff0577ac */ /* 0x000e620008000800 */
[----:B------:R-:W2:Y:S09]  /*28a0*/  LDCU.64 UR10, c[0x0][0x5d0] ;  /* 0x0000ba00ff0a77ac */ /* 0x000eb20008000a00 */
[----:B------:R-:W3:Y:S01]  /*28b0*/  @P0 LDC.64 R14, c[0x0][0x4b0] ;  /* 0x00012c00ff0e0b82 */ /* 0x000ee20000000a00 */
[----:B0-----:R-:W-:Y:S01]  /*28c0*/  IMAD.HI.U32 R12, R9, UR9, R8 ;  /* 0x00000009090c7c27 */ /* 0x001fe2000f8e0008 */
[----:B------:R-:W0:Y:S06]  /*28d0*/  LDCU UR9, c[0x0][0x5cc] ;  /* 0x0000b980ff0977ac */ /* 0x000e2c0008000800 */
[----:B------:R-:W4:Y:S01]  /*28e0*/  @P0 LDC R17, c[0x0][0x4ac] ;  /* 0x00012b00ff110b82 */ /* 0x000f220000000800 */
[----:B-1----:R-:W-:-:S02]  /*28f0*/  SHF.R.U32.HI R13, RZ, UR5, R12 ;  /* 0x00000005ff0d7c19 */ /* 0x002fc4000801160c */
[----:B------:R-:W-:Y:S02]  /*2900*/  @P0 MOV R12, RZ ;  /* 0x000000ff000c0202 */ /* 0x000fe40000000f00 */
[----:B------:R-:W-:-:S03]  /*2910*/  IADD3 R7, PT, PT, -R13, RZ, RZ ;  /* 0x000000ff0d077210 */ /* 0x000fc60007ffe1ff */
[----:B------:R-:W1:Y:S02]  /*2920*/  @P0 LDC.64 R10, c[0x0][0x5d8] ;  /* 0x00017600ff0a0b82 */ /* 0x000e640000000a00 */
[----:B------:R-:W-:-:S06]  /*2930*/  IMAD R9, R7, UR8, R9 ;  /* 0x0000000807097c24 */ /* 0x000fcc000f8e0209 */
[----:B------:R-:W5:Y:S01]  /*2940*/  @P0 LDC R16, c[0x0][0x5e0] ;  /* 0x00017800ff100b82 */ /* 0x000f620000000800 */
[----:B---3--:R-:W-:-:S04]  /*2950*/  @P0 IMAD.HI.U32 R8, R13, R14, R12 ;  /* 0x0000000e0d080227 */ /* 0x008fc800078e000c */
[C---:B0-----:R-:W-:Y:S01]  /*2960*/  IMAD R5, R9.reuse, UR9, R5 ;  /* 0x0000000909057c24 */ /* 0x041fe2000f8e0205 */
[----:B------:R-:W-:Y:S01]  /*2970*/  @P0 SHF.R.U32.HI R8, RZ, R15, R8 ;  /* 0x0000000fff080219 */ /* 0x000fe20000011608 */
[C---:B--2---:R-:W-:Y:S02]  /*2980*/  IMAD R6, R9.reuse, UR10, R6 ;  /* 0x0000000a09067c24 */ /* 0x044fe4000f8e0206 */
[----:B------:R-:W-:Y:S01]  /*2990*/  IMAD R4, R9, UR11, R4 ;  /* 0x0000000b09047c24 */ /* 0x000fe2000f8e0204 */
[----:B------:R-:W-:-:S05]  /*29a0*/  @P0 IADD3 R12, PT, PT, -R8, RZ, RZ ;  /* 0x000000ff080c0210 */ /* 0x000fca0007ffe1ff */
[----:B----4-:R-:W-:-:S04]  /*29b0*/  @P0 IMAD R13, R12, R17, R13 ;  /* 0x000000110c0d0224 */ /* 0x010fc800078e020d */
[C---:B-1----:R-:W-:Y:S02]  /*29c0*/  @P0 IMAD R5, R13.reuse, R10, R5 ;  /* 0x0000000a0d050224 */ /* 0x042fe400078e0205 */
[C---:B------:R-:W-:Y:S02]  /*29d0*/  @P0 IMAD R6, R13.reuse, R11, R6 ;  /* 0x0000000b0d060224 */ /* 0x040fe400078e0206 */
[----:B-----5:R-:W-:-:S07]  /*29e0*/  @P0 IMAD R4, R13, R16, R4 ;  /* 0x000000100d040224 */ /* 0x020fce00078e0204 */
.L_x_948:
[----:B------:R-:W0:Y:S02]  /*29f0*/  LDCU.128 UR8, c[0x0][0x5f0] ;  /* 0x0000be00ff0877ac */ /* 0x000e240008000c00 */
[----:B0-----:R-:W-:Y:S02]  /*2a00*/  IADD3 R6, P0, PT, R6, UR8, RZ ;  /* 0x0000000806067c10 */ /* 0x001fe4000ff1e0ff */
[----:B------:R-:W-:Y:S02]  /*2a10*/  IADD3 R8, P1, PT, R4, UR10, RZ ;  /* 0x0000000a04087c10 */ /* 0x000fe4000ff3e0ff */
[----:B------:R-:W-:Y:S02]  /*2a20*/  IADD3.X R7, PT, PT, RZ, UR9, RZ, P0, !PT ;  /* 0x00000009ff077c10 */ /* 0x000fe400087fe4ff */
[----:B------:R-:W-:-:S03]  /*2a30*/  IADD3.X R9, PT, PT, RZ, UR11, RZ, P1, !PT ;  /* 0x0000000bff097c10 */ /* 0x000fc60008ffe4ff */
[----:B------:R-:W2:Y:S04]  /*2a40*/  LDG.E.U16 R4, desc[UR6][R6.64] ;  /* 0x0000000606047981 */ /* 0x000ea8000c1e1500 */
[----:B------:R-:W3:Y:S01]  /*2a50*/  LDG.E.U16 R8, desc[UR6][R8.64] ;  /* 0x0000000608087981 */ /* 0x000ee2000c1e1500 */
[----:B------:R-:W-:Y:S01]  /*2a60*/  BSSY.RECONVERGENT B2, `(.L_x_949) ;  /* 0x0000041000027945 */ /* 0x000fe20003800200 */
[----:B--2---:R-:W-:Y:S02]  /*2a70*/  SHF.L.U32 R4, R4, 0x10, RZ ;  /* 0x0000001004047819 */ /* 0x004fe400000006ff */
[----:B---3--:R-:W-:-:S03]  /*2a80*/  SHF.L.U32 R13, R8, 0x10, RZ ;  /* 0x00000010080d7819 */ /* 0x008fc600000006ff */
        /* <DEDUP_REMOVED lines=18> */
[----:B------:R-:W-:-:S05]  /*2bb0*/  @!P1 FADD.FTZ R7, R7, -1 ;  /* 0xbf80000007079421 */ /* 0x000fca0000010000 */
[----:B------:R-:W-:Y:S01]  /*2bc0*/  @P0 MOV R6, R7 ;  /* 0x0000000700060202 */ /* 0x000fe20000000f00 */
[----:B------:R-:W-:Y:S06]  /*2bd0*/  @P0 BRA `(.L_x_953) ;  /* 0x0000000000200947 */ /* 0x000fec0003800000 */
[----:B------:R-:W-:Y:S01]  /*2be0*/  FADD.FTZ R7, |R13|, |R13| ;  /* 0x4000000d0d077221 */ /* 0x000fe20000010200 */
[----:B------:R-:W-:-:S04]  /*2bf0*/  FADD.FTZ R6, R6, 1 ;  /* 0x3f80000006067421 */ /* 0x000fc80000010000 */
[----:B------:R-:W-:-:S13]  /*2c00*/  FSETP.GE.FTZ.AND P0, PT, R8, R7, PT ;  /* 0x000000070800720b */ /* 0x000fda0003f16000 */
[----:B------:R-:W-:-:S05]  /*2c10*/  @P0 FFMA.FTZ R7, |R13|, -3, R8 ;  /* 0xc04000000d070823 */ /* 0x000fca0000010208 */
[----:B------:R-:W-:Y:S01]  /*2c20*/  FSETP.GE.AND P1, PT, R7, RZ, P0 ;  /* 0x000000ff0700720b */ /* 0x000fe20000726000 */
[----:B------:R-:W-:-:S12]  /*2c30*/  @P0 FADD.FTZ R7, R6, 1 ;  /* 0x3f80000006070421 */ /* 0x000fd80000010000 */
[----:B------:R-:W-:-:S05]  /*2c40*/  @P1 FADD.FTZ R7, R7, 1 ;  /* 0x3f80000007071421 */ /* 0x000fca0000010000 */
[----:B------:R-:W-:-:S07]  /*2c50*/  @P0 MOV R6, R7 ;  /* 0x0000000700060202 */ /* 0x000fce0000000f00 */
.L_x_953:
[----:B------:R-:W-:Y:S05]  /*2c60*/  BSYNC.RECONVERGENT B3 ;  /* 0x0000000000037941 */ /* 0x000fea0003800200 */
.L_x_952:
[----:B------:R-:W-:Y:S01]  /*2c70*/  FFMA.FTZ R11, -R10, R6, R11 ;  /* 0x000000060a0b7223 */ /* 0x000fe2000001010b */
[----:B------:R-:W-:Y:S06]  /*2c80*/  BRA `(.L_x_950) ;  /* 0x0000000000787947 */ /* 0x000fec0003800000 */
.L_x_951:
        /* <DEDUP_REMOVED lines=14> */
.L_x_956:
        /* <DEDUP_REMOVED lines=13> */
.L_x_955:
[----:B------:R-:W-:Y:S05]  /*2e40*/  BSYNC.RECONVERGENT B3 ;  /* 0x0000000000037941 */ /* 0x000fea0003800200 */
.L_x_954:
[----:B------:R-:W-:-:S04]  /*2e50*/  FMUL.FTZ R11, R11, 1.1920928955078125e-07 ;  /* 0x340000000b0b7820 */ /* 0x000fc80000410000 */
[----:B------:R-:W-:-:S07]  /*2e60*/  FMUL.FTZ R11, R10, R11 ;  /* 0x0000000b0a0b7220 */ /* 0x000fce0000410000 */
.L_x_950:
[----:B------:R-:W-:Y:S05]  /*2e70*/  BSYNC.RECONVERGENT B2 ;  /* 0x0000000000027941 */ /* 0x000fea0003800200 */
.L_x_949:
[----:B------:R-:W1:Y:S01]  /*2e80*/  LDCU.64 UR8, c[0x0][0x5e8] ;  /* 0x0000bd00ff0877ac */ /* 0x000e620008000a00 */
[C---:B------:R-:W-:Y:S02]  /*2e90*/  FSETP.NAN.FTZ.AND P0, PT, |R11|.reuse, |R11|, PT ;  /* 0x4000000b0b00720b */ /* 0x040fe40003f18200 */
[----:B------:R-:W-:Y:S02]  /*2ea0*/  LOP3.LUT R4, R11, 0x80000000, R4, 0xb8, !PT ;  /* 0x800000000b047812 */ /* 0x000fe400078eb804 */
[----:B------:R-:W-:Y:S02]  /*2eb0*/  IADD3 R3, PT, PT, R3, 0x80, RZ ;  /* 0x0000008003037810 */ /* 0x000fe40007ffe0ff */
[----:B------:R-:W-:-:S04]  /*2ec0*/  FSEL R11, R11, R4, P0 ;  /* 0x000000040b0b7208 */ /* 0x000fc80000000000 */
[----:B------:R-:W-:Y:S02]  /*2ed0*/  F2FP.BF16.F32.PACK_AB R11, RZ, R11 ;  /* 0x0000000bff0b723e */ /* 0x000fe400000010ff */
[----:B-1----:R-:W-:-:S04]  /*2ee0*/  IADD3 R4, P0, PT, R5, UR8, RZ ;  /* 0x0000000805047c10 */ /* 0x002fc8000ff1e0ff */
[----:B------:R-:W-:Y:S02]  /*2ef0*/  IADD3.X R5, PT, PT, RZ, UR9, RZ, P0, !PT ;  /* 0x00000009ff057c10 */ /* 0x000fe400087fe4ff */
[----:B------:R-:W-:-:S03]  /*2f00*/  ISETP.GE.AND P0, PT, R3, UR4, PT ;  /* 0x0000000403007c0c */ /* 0x000fc6000bf06270 */
[----:B------:R1:W-:Y:S10]  /*2f10*/  STG.E.U16 desc[UR6][R4.64], R11 ;  /* 0x0000000b04007986 */ /* 0x0003f4000c101506 */
[----:B------:R-:W-:Y:S05]  /*2f20*/  @P0 BREAK.RELIABLE B0 ;  /* 0x0000000000000942 */ /* 0x000fea0003800100 */
[----:B------:R-:W-:Y:S05]  /*2f30*/  @P0 BRA `(.L_x_957) ;  /* 0x0000003400800947 */ /* 0x000fea0003800000 */
[----:B------:R-:W2:Y:S01]  /*2f40*/  LDCU.64 UR8, c[0x0][0x390] ;  /* 0x00007200ff0877ac */ /* 0x000ea20008000a00 */
[----:B-1----:R-:W-:Y:S01]  /*2f50*/  HFMA2 R4, -RZ, RZ, 0, 0 ;  /* 0x00000000ff047431 */ /* 0x002fe200000001ff */
[----:B------:R-:W-:Y:S01]  /*2f60*/  MOV R5, R3 ;  /* 0x0000000300057202 */ /* 0x000fe20000000f00 */
[----:B------:R-:W1:Y:S01]  /*2f70*/  LDCU UR5, c[0x0][0x38c] ;  /* 0x00007180ff0577ac */ /* 0x000e620008000800 */
[----:B------:R-:W-:Y:S01]  /*2f80*/  ISETP.NE.AND P0, PT, R2, RZ, PT ;  /* 0x000000ff0200720c */ /* 0x000fe20003f05270 */
[----:B------:R-:W3:Y:S01]  /*2f90*/  LDCU.64 UR10, c[0x0][0x4b8] ;  /* 0x00009700ff0a77ac */ /* 0x000ee20008000a00 */
[----:B--2---:R-:W-:Y:S01]  /*2fa0*/  IMAD.HI.U32 R8, R3, UR8, R4 ;  /* 0x0000000803087c27 */ /* 0x004fe2000f8e0004 */
[----:B------:R-:W2:Y:S04]  /*2fb0*/  LDCU UR8, c[0x0][0x4c0] ;  /* 0x00009800ff0877ac */ /* 0x000ea80008000800 */
[----:B------:R-:W-:-:S04]  /*2fc0*/  SHF.R.U32.HI R9, RZ, UR9, R8 ;  /* 0x00000009ff097c19 */ /* 0x000fc80008011608 */
[----:B------:R-:W-:-:S05]  /*2fd0*/  IADD3 R4, PT, PT, -R9, RZ, RZ ;  /* 0x000000ff09047210 */ /* 0x000fca0007ffe1ff */
[----:B-1----:R-:W-:-:S04]  /*2fe0*/  IMAD R4, R4, UR5, R3 ;  /* 0x0000000504047c24 */ /* 0x002fc8000f8e0203 */
[C---:B---3--:R-:W-:Y:S02]  /*2ff0*/  IMAD R5, R4.reuse, UR10, RZ ;  /* 0x0000000a04057c24 */ /* 0x048fe4000f8e02ff */
[C---:B------:R-:W-:Y:S02]  /*3000*/  IMAD R6, R4.reuse, UR11, RZ ;  /* 0x0000000b04067c24 */ /* 0x040fe4000f8e02ff */
[----:B--2---:R-:W-:Y:S01]  /*3010*/  IMAD R4, R4, UR8, RZ ;  /* 0x0000000804047c24 */ /* 0x004fe2000f8e02ff */
[----:B------:R-:W-:Y:S06]  /*3020*/  @!P0 BRA `(.L_x_958) ;  /* 0x0000001400348947 */ /* 0x000fec0003800000 */
[----:B------:R-:W1:Y:S01]  /*3030*/  LDCU.64 UR8, c[0x0][0x398] ;  /* 0x00007300ff0877ac */ /* 0x000e620008000a00 */
[----:B------:R-:W-:Y:S02]  /*3040*/  MOV R8, RZ ;  /* 0x000000ff00087202 */ /* 0x000fe40000000f00 */
[----:B------:R-:W-:Y:S01]  /*3050*/  ISETP.NE.AND P0, PT, R0, 0x2, PT ;  /* 0x000000020000780c */ /* 0x000fe20003f05270 */
[----:B------:R-:W2:Y:S01]  /*3060*/  LDCU UR5, c[0x0][0x3a0] ;  /* 0x00007400ff0577ac */ /* 0x000ea20008000800 */
[----:B------:R-:W3:Y:S01]  /*3070*/  LDCU UR10, c[0x0][0x4c4] ;  /* 0x00009880ff0a77ac */ /* 0x000ee20008000800 */
[----:B------:R-:W4:Y:S01]  /*3080*/  LDCU.64 UR12, c[0x0][0x4c8] ;  /* 0x00009900ff0c77ac */ /* 0x000f220008000a00 */
[----:B-1----:R-:W-:-:S05]  /*3090*/  IMAD.HI.U32 R10, R9, UR9, R8 ;  /* 0x00000009090a7c27 */ /* 0x002fca000f8e0008 */
[----:B--2---:R-:W-:-:S04]  /*30a0*/  SHF.R.U32.HI R11, RZ, UR5, R10 ;  /* 0x00000005ff0b7c19 */ /* 0x004fc8000801160a */
[----:B------:R-:W-:-:S05]  /*30b0*/  IADD3 R7, PT, PT, -R11, RZ, RZ ;  /* 0x000000ff0b077210 */ /* 0x000fca0007ffe1ff */
[----:B------:R-:W-:-:S04]  /*30c0*/  IMAD R9, R7, UR8, R9 ;  /* 0x0000000807097c24 */ /* 0x000fc8000f8e0209 */
[C---:B---3--:R-:W-:Y:S02]  /*30d0*/  IMAD R5, R9.reuse, UR10, R5 ;  /* 0x0000000a09057c24 */ /* 0x048fe4000f8e0205 */
[C---:B----4-:R-:W-:Y:S02]  /*30e0*/  IMAD R6, R9.reuse, UR12, R6 ;  /* 0x0000000c09067c24 */ /* 0x050fe4000f8e0206 */
[----:B------:R-:W-:Y:S01]  /*30f0*/  IMAD R4, R9, UR13, R4 ;  /* 0x0000000d09047c24 */ /* 0x000fe2000f8e0204 */
[----:B------:R-:W-:Y:S06]  /*3100*/  @!P0 BRA `(.L_x_958) ;  /* 0x0000001000fc8947 */ /* 0x000fec0003800000 */
[----:B------:R-:W1:Y:S01]  /*3110*/  LDCU.64 UR8, c[0x0][0x3a8] ;  /* 0x00007500ff0877ac */ /* 0x000e620008000a00 */
[----:B------:R-:W-:Y:S01]  /*3120*/  HFMA2 R10, -RZ, RZ, 0, 0 ;  /* 0x00000000ff0a7431 */ /* 0x000fe200000001ff */
[----:B------:R-:W-:Y:S01]  /*3130*/  ISETP.NE.AND P0, PT, R0, 0x3, PT ;  /* 0x000000030000780c */ /* 0x000fe20003f05270 */
[----:B------:R-:W2:Y:S01]  /*3140*/  LDCU UR5, c[0x0][0x3a4] ;  /* 0x00007480ff0577ac */ /* 0x000ea20008000800 */
[----:B------:R-:W3:Y:S02]  /*3150*/  LDCU.64 UR10, c[0x0][0x4d0] ;  /* 0x00009a00ff0a77ac */ /* 0x000ee40008000a00 */
[----:B-1----:R-:W-:Y:S01]  /*3160*/  IMAD.HI.U32 R8, R11, UR8, R10 ;  /* 0x000000080b087c27 */ /* 0x002fe2000f8e000a */
[----:B------:R-:W1:Y:S04]  /*3170*/  LDCU UR8, c[0x0][0x4d8] ;  /* 0x00009b00ff0877ac */ /* 0x000e680008000800 */
[----:B------:R-:W-:-:S04]  /*3180*/  SHF.R.U32.HI R9, RZ, UR9, R8 ;  /* 0x00000009ff097c19 */ /* 0x000fc80008011608 */
[----:B------:R-:W-:-:S05]  /*3190*/  IADD3 R7, PT, PT, -R9, RZ, RZ ;  /* 0x000000ff09077210 */ /* 0x000fca0007ffe1ff */
[----:B--2---:R-:W-:-:S04]  /*31a0*/  IMAD R11, R7, UR5, R11 ;  /* 0x00000005070b7c24 */ /* 0x004fc8000f8e020b */
[C---:B---3--:R-:W-:Y:S02]  /*31b0*/  IMAD R5, R11.reuse, UR10, R5 ;  /* 0x0000000a0b057c24 */ /* 0x048fe4000f8e0205 */
[C---:B------:R-:W-:Y:S02]  /*31c0*/  IMAD R6, R11.reuse, UR11, R6 ;  /* 0x0000000b0b067c24 */ /* 0x040fe4000f8e0206 */
[----:B-1----:R-:W-:Y:S01]  /*31d0*/  IMAD R4, R11, UR8, R4 ;  /* 0x000000080b047c24 */ /* 0x002fe2000f8e0204 */
        /* <DEDUP_REMOVED lines=16> */
[----:B------:R-:W-:Y:S02]  /*32e0*/  MOV R10, RZ ;  /* 0x000000ff000a7202 */ /* 0x000fe40000000f00 */
[----:B------:R-:W-:Y:S01]  /*32f0*/  ISETP.NE.AND P0, PT, R0, 0x5, PT ;  /* 0x000000050000780c */ /* 0x000fe20003f05270 */
[----:B------:R-:W2:Y:S01]  /*3300*/  LDCU UR5, c[0x0][0x3bc] ;  /* 0x00007780ff0577ac */ /* 0x000ea20008000800 */
[----:B------:R-:W3:Y:S01]  /*3310*/  LDCU.64 UR10, c[0x0][0x4e8] ;  /* 0x00009d00ff0a77ac */ /* 0x000ee20008000a00 */
        /* <DEDUP_REMOVED lines=10> */
[----:B------:R-:W-:Y:S01]  /*33c0*/  HFMA2 R8, -RZ, RZ, 0, 0 ;  /* 0x00000000ff087431 */ /* 0x000fe200000001ff */
        /* <DEDUP_REMOVED lines=275> */
.L_x_958:
[----:B------:R-:W1:Y:S02]  /*4500*/  LDCU.128 UR8, c[0x0][0x5f0] ;  /* 0x0000be00ff0877ac */ /* 0x000e640008000c00 */
[----:B-1----:R-:W-:Y:S02]  /*4510*/  IADD3 R6, P0, PT, R6, UR8, RZ ;  /* 0x0000000806067c10 */ /* 0x002fe4000ff1e0ff */
        /* <DEDUP_REMOVED lines=16> */
[----:B------:R-:W1:Y:S01]  /*4620*/  MUFU.RCP R6, R10 ;  /* 0x0000000a00067308 */ /* 0x000e620000001000 */
[----:B------:R-:W-:Y:S01]  /*4630*/  FADD.FTZ R8, -R10, -RZ ;  /* 0x800000ff0a087221 */ /* 0x000fe20000010100 */
[----:B-1----:R-:W-:-:S06]  /*4640*/  FMUL.FTZ R6, R11, R6 ;  /* 0x000000060b067220 */ /* 0x002fcc0000410000 */
[----:B------:R-:W1:Y:S02]  /*4650*/  FRND.TRUNC R6, R6 ;  /* 0x0000000600067307 */ /* 0x000e64000020d000 */
[----:B-1----:R-:W-:-:S05]  /*4660*/  FFMA R8, R6, R8, R11 ;  /* 0x0000000806087223 */ /* 0x002fca000000000b */
        /* <DEDUP_REMOVED lines=13> */
.L_x_964:
[----:B------:R-:W-:Y:S01]  /*4740*/  FSETP.GEU.FTZ.AND P0, PT, R8, -R10, PT ;  /* 0x8000000a0800720b */ /* 0x000fe20003f1e000 */
[----:B------:R-:W-:-:S12]  /*4750*/  FADD.FTZ R6, R6, -1 ;  /* 0xbf80000006067421 */ /* 0x000fd80000010000 */
[----:B------:R-:W-:-:S07]  /*4760*/  @!P0 FADD.FTZ R6, R6, -1 ;  /* 0xbf80000006068421 */ /* 0x000fce0000010000 */
.L_x_963:
[----:B------:R-:W-:Y:S05]  /*4770*/  BSYNC.RECONVERGENT B3 ;  /* 0x0000000000037941 */ /* 0x000fea0003800200 */
.L_x_962:
[----:B------:R-:W-:Y:S01]  /*4780*/  FFMA.FTZ R11, -R10, R6, R11 ;  /* 0x000000060a0b7223 */ /* 0x000fe2000001010b */
[----:B------:R-:W-:Y:S06]  /*4790*/  BRA `(.L_x_960) ;  /* 0x0000000000787947 */ /* 0x000fec0003800000 */
.L_x_961:
        /* <DEDUP_REMOVED lines=12> */
[----:B0-----:R-:W-:-:S04]  /*4860*/  LOP3.LUT R12, R6, 0x3f800000, RZ, 0xfc, !PT ;  /* 0x3f800000060c7812 */ /* 0x001fc800078efcff */
[----:B------:R0:W1:Y:S03]  /*4870*/  MUFU.RCP R13, R12 ;  /* 0x0000000c000d7308 */ /* 0x0000660000001000 */
.L_x_967:
        /* <DEDUP_REMOVED lines=13> */
.L_x_966:
[----:B------:R-:W-:Y:S05]  /*4950*/  BSYNC.RECONVERGENT B3 ;  /* 0x0000000000037941 */ /* 0x000fea0003800200 */
.L_x_965:
[----:B------:R-:W-:-:S04]  /*4960*/  FMUL.FTZ R11, R11, 1.1920928955078125e-07 ;  /* 0x340000000b0b7820 */ /* 0x000fc80000410000 */
[----:B------:R-:W-:-:S07]  /*4970*/  FMUL.FTZ R11, R10, R11 ;  /* 0x0000000b0a0b7220 */ /* 0x000fce0000410000 */
.L_x_960:
[----:B------:R-:W-:Y:S05]  /*4980*/  BSYNC.RECONVERGENT B2 ;  /* 0x0000000000027941 */ /* 0x000fea0003800200 */
.L_x_959:
[----:B------:R-:W1:Y:S01]  /*4990*/  LDCU.64 UR8, c[0x0][0x5e8] ;  /* 0x0000bd00ff0877ac */ /* 0x000e620008000a00 */
[C---:B------:R-:W-:Y:S02]  /*49a0*/  FSETP.NAN.FTZ.AND P0, PT, |R11|.reuse, |R11|, PT ;  /* 0x4000000b0b00720b */ /* 0x040fe40003f18200 */
[----:B------:R-:W-:Y:S02]  /*49b0*/  LOP3.LUT R4, R11, 0x80000000, R4, 0xb8, !PT ;  /* 0x800000000b047812 */ /* 0x000fe400078eb804 */
[----:B------:R-:W-:Y:S02]  /*49c0*/  IADD3 R3, PT, PT, R3, 0x80, RZ ;  /* 0x0000008003037810 */ /* 0x000fe40007ffe0ff */
[----:B------:R-:W-:-:S04]  /*49d0*/  FSEL R11, R11, R4, P0 ;  /* 0x000000040b0b7208 */ /* 0x000fc80000000000 */
[----:B------:R-:W-:Y:S02]  /*49e0*/  F2FP.BF16.F32.PACK_AB R11, RZ, R11 ;  /* 0x0000000bff0b723e */ /* 0x000fe400000010ff */
[----:B-1----:R-:W-:-:S04]  /*49f0*/  IADD3 R4, P0, PT, R5, UR8, RZ ;  /* 0x0000000805047c10 */ /* 0x002fc8000ff1e0ff */
[----:B------:R-:W-:-:S05]  /*4a00*/  IADD3.X R5, PT, PT, RZ, UR9, RZ, P0, !PT ;  /* 0x00000009ff057c10 */ /* 0x000fca00087fe4ff */
[----:B------:R1:W-:Y:S04]  /*4a10*/  STG.E.U16 desc[UR6][R4.64], R11 ;  /* 0x0000000b04007986 */ /* 0x0003e8000c101506 */
.L_x_947:
[----:B------:R-:W-:-:S13]  /*4a20*/  ISETP.GE.AND P0, PT, R3, UR4, PT ;  /* 0x0000000403007c0c */ /* 0x000fda000bf06270 */
[----:B------:R-:W-:Y:S05]  /*4a30*/  @P0 BREAK.RELIABLE B0 ;  /* 0x0000000000000942 */ /* 0x000fea0003800100 */
[----:B------:R-:W-:Y:S05]  /*4a40*/  @P0 BRA `(.L_x_957) ;  /* 0x0000001800bc0947 */ /* 0x000fea0003800000 */
[----:B------:R-:W-:Y:S05]  /*4a50*/  BSYNC.RELIABLE B0 ;  /* 0x0000000000007941 */ /* 0x000fea0003800100 */
.L_x_946:
        /* <DEDUP_REMOVED lines=348> */
.L_x_968:
        /* <DEDUP_REMOVED lines=36> */
.L_x_974:
[----:B------:R-:W-:Y:S01]  /*6260*/  FSETP.GEU.FTZ.AND P0, PT, R8, -R10, PT ;  /* 0x8000000a0800720b */ /* 0x000fe20003f1e000 */
[----:B------:R-:W-:-:S12]  /*6270*/  FADD.FTZ R6, R6, -1 ;  /* 0xbf80000006067421 */ /* 0x000fd80000010000 */
[----:B------:R-:W-:-:S07]  /*6280*/  @!P0 FADD.FTZ R6, R6, -1 ;  /* 0xbf80000006068421 */ /* 0x000fce0000010000 */
.L_x_973:
[----:B------:R-:W-:Y:S05]  /*6290*/  BSYNC.RECONVERGENT B3 ;  /* 0x0000000000037941 */ /* 0x000fea0003800200 */
.L_x_972:
[----:B------:R-:W-:Y:S01]  /*62a0*/  FFMA.FTZ R11, -R10, R6, R11 ;  /* 0x000000060a0b7223 */ /* 0x000fe2000001010b */
[----:B------:R-:W-:Y:S06]  /*62b0*/  BRA `(.L_x_970) ;  /* 0x0000000000787947 */ /* 0x000fec0003800000 */
.L_x_971:
        /* <DEDUP_REMOVED lines=14> */
.L_x_977:
        /* <DEDUP_REMOVED lines=13> */
.L_x_976:
[----:B------:R-:W-:Y:S05]  /*6470*/  BSYNC.RECONVERGENT B3 ;  /* 0x0000000000037941 */ /* 0x000fea0003800200 */
.L_x_975:
[----:B------:R-:W-:-:S04]  /*6480*/  FMUL.FTZ R11, R11, 1.1920928955078125e-07 ;  /* 0x340000000b0b7820 */ /* 0x000fc80000410000 */
[----:B------:R-:W-:-:S07]  /*6490*/  FMUL.FTZ R11, R10, R11 ;  /* 0x0000000b0a0b7220 */ /* 0x000fce0000410000 */
.L_x_970:
[----:B------:R-:W-:Y:S05]  /*64a0*/  BSYNC.RECONVERGENT B2 ;  /* 0x0000000000027941 */ /* 0x000fea0003800200 */
.L_x_969:
        /* <DEDUP_REMOVED lines=9> */
.L_x_957:
[----:B------:R-:W-:Y:S05]  /*6540*/  BSYNC.RECONVERGENT B1 ;  /* 0x0000000000017941 */ /* 0x000fea0003800200 */
.L_x_945:
[----:B------:R-:W-:Y:S05]  /*6550*/  WARPSYNC.ALL ;  /* 0x0000000000007948 */ /* 0x000fea0003800000 */
[----:B------:R-:W-:-:S13]  /*6560*/  ISETP.GE.AND P0, PT, R3, UR4, PT ;  /* 0x0000000403007c0c */ /* 0x000fda000bf06270 */
[----:B------:R-:W-:Y:S05]  /*6570*/  @P0 EXIT ;  /* 0x000000000000094d */ /* 0x000fea0003800000 */
[----:B------:R-:W3:Y:S01]  /*6580*/  LDCU.64 UR4, c[0x0][0x390] ;  /* 0x00007200ff0477ac */ /* 0x000ee20008000a00 */
[----:B-12---:R-:W-:Y:S01]  /*6590*/  HFMA2 R4, -RZ, RZ, 0, 0 ;  /* 0x00000000ff047431 */ /* 0x006fe200000001ff */
[----:B------:R-:W-:Y:S01]  /*65a0*/  MOV R5, R3 ;  /* 0x0000000300057202 */ /* 0x000fe20000000f00 */
[----:B------:R-:W1:Y:S01]  /*65b0*/  LDCU UR8, c[0x0][0x38c] ;  /* 0x00007180ff0877ac */ /* 0x000e620008000800 */
[----:B------:R-:W-:Y:S01]  /*65c0*/  ISETP.NE.AND P0, PT, R2, RZ, PT ;  /* 0x000000ff0200720c */ /* 0x000fe20003f05270 */
[----:B------:R-:W2:Y:S01]  /*65d0*/  LDCU.64 UR10, c[0x0][0x4b8] ;  /* 0x00009700ff0a77ac */ /* 0x000ea20008000a00 */
[----:B---3--:R-:W-:Y:S01]  /*65e0*/  IMAD.HI.U32 R6, R3, UR4, R4 ;  /* 0x0000000403067c27 */ /* 0x008fe2000f8e0004 */
[----:B------:R-:W3:Y:S04]  /*65f0*/  LDCU UR4, c[0x0][0x4c0] ;  /* 0x00009800ff0477ac */ /* 0x000ee80008000800 */
[----:B------:R-:W-:-:S04]  /*6600*/  SHF.R.U32.HI R7, RZ, UR5, R6 ;  /* 0x00000005ff077c19 */ /* 0x000fc80008011606 */
[----:B------:R-:W-:-:S05]  /*6610*/  IADD3 R4, PT, PT, -R7, RZ, RZ ;  /* 0x000000ff07047210 */ /* 0x000fca0007ffe1ff */
[----:B-1----:R-:W-:-:S04]  /*6620*/  IMAD R2, R4, UR8, R3 ;  /* 0x0000000804027c24 */ /* 0x002fc8000f8e0203 */
[C---:B--2---:R-:W-:Y:S02]  /*6630*/  IMAD R3, R2.reuse, UR10, RZ ;  /* 0x0000000a02037c24 */ /* 0x044fe4000f8e02ff */
[C---:B------:R-:W-:Y:S02]  /*6640*/  IMAD R4, R2.reuse, UR11, RZ ;  /* 0x0000000b02047c24 */ /* 0x040fe4000f8e02ff */
[----:B---3--:R-:W-:Y:S01]  /*6650*/  IMAD R2, R2, UR4, RZ ;  /* 0x0000000402027c24 */ /* 0x008fe2000f8e02ff */
        /* <DEDUP_REMOVED lines=310> */
[----:B------:R-:W1:Y:S01]  /*79c0*/  LDCU.64 UR8, c[0x0][0x4a0] ;  /* 0x00009400ff0877ac */ /* 0x000e620008000a00 */
[----:B------:R-:W-:Y:S01]  /*79d0*/  HFMA2 R6, -RZ, RZ, 0, 0 ;  /* 0x00000000ff067431 */ /* 0x000fe200000001ff */
[----:B------:R-:W2:Y:S01]  /*79e0*/  LDCU UR4, c[0x0][0x4a8] ;  /* 0x00009500ff0477ac */ /* 0x000ea20008000800 */
[----:B------:R-:W3:Y:S09]  /*79f0*/  LDCU UR5, c[0x0][0x5cc] ;  /* 0x0000b980ff0577ac */ /* 0x000ef20008000800 */
[----:B0-----:R-:W0:Y:S01]  /*7a00*/  @P0 LDC.64 R12, c[0x0][0x4b0] ;  /* 0x00012c00ff0c0b82 */ /* 0x001e220000000a00 */
[----:B------:R-:W4:Y:S01]  /*7a10*/  LDCU.64 UR10, c[0x0][0x5d0] ;  /* 0x0000ba00ff0a77ac */ /* 0x000f220008000a00 */
[----:B-1----:R-:W-:-:S06]  /*7a20*/  IMAD.HI.U32 R10, R7, UR9, R6 ;  /* 0x00000009070a7c27 */ /* 0x002fcc000f8e0006 */
[----:B------:R-:W1:Y:S01]  /*7a30*/  @P0 LDC R15, c[0x0][0x4ac] ;  /* 0x00012b00ff0f0b82 */ /* 0x000e620000000800 */
[----:B--2---:R-:W-:Y:S02]  /*7a40*/  SHF.R.U32.HI R11, RZ, UR4, R10 ;  /* 0x00000004ff0b7c19 */ /* 0x004fe4000801160a */
[----:B------:R-:W-:Y:S02]  /*7a50*/  @P0 MOV R10, RZ ;  /* 0x000000ff000a0202 */ /* 0x000fe40000000f00 */
[----:B------:R-:W-:-:S03]  /*7a60*/  IADD3 R5, PT, PT, -R11, RZ, RZ ;  /* 0x000000ff0b057210 */ /* 0x000fc60007ffe1ff */
[----:B------:R-:W2:Y:S02]  /*7a70*/  @P0 LDC.64 R8, c[0x0][0x5d8] ;  /* 0x00017600ff080b82 */ /* 0x000ea40000000a00 */
[----:B------:R-:W-:-:S06]  /*7a80*/  IMAD R7, R5, UR8, R7 ;  /* 0x0000000805077c24 */ /* 0x000fcc000f8e0207 */
[----:B------:R-:W5:Y:S01]  /*7a90*/  @P0 LDC R6, c[0x0][0x5e0] ;  /* 0x00017800ff060b82 */ /* 0x000f620000000800 */
[----:B0-----:R-:W-:-:S04]  /*7aa0*/  @P0 IMAD.HI.U32 R0, R11, R12, R10 ;  /* 0x0000000c0b000227 */ /* 0x001fc800078e000a */
[C---:B---3--:R-:W-:Y:S01]  /*7ab0*/  IMAD R3, R7.reuse, UR5, R3 ;  /* 0x0000000507037c24 */ /* 0x048fe2000f8e0203 */
[----:B------:R-:W-:Y:S01]  /*7ac0*/  @P0 SHF.R.U32.HI R0, RZ, R13, R0 ;  /* 0x0000000dff000219 */ /* 0x000fe20000011600 */
[C---:B----4-:R-:W-:Y:S02]  /*7ad0*/  IMAD R4, R7.reuse, UR10, R4 ;  /* 0x0000000a07047c24 */ /* 0x050fe4000f8e0204 */
[----:B------:R-:W-:Y:S01]  /*7ae0*/  IMAD R2, R7, UR11, R2 ;  /* 0x0000000b07027c24 */ /* 0x000fe2000f8e0202 */
[----:B------:R-:W-:-:S05]  /*7af0*/  @P0 IADD3 R10, PT, PT, -R0, RZ, RZ ;  /* 0x000000ff000a0210 */ /* 0x000fca0007ffe1ff */
[----:B-1----:R-:W-:-:S04]  /*7b00*/  @P0 IMAD R11, R15, R10, R11 ;  /* 0x0000000a0f0b0224 */ /* 0x002fc800078e020b */
[C---:B--2---:R-:W-:Y:S02]  /*7b10*/  @P0 IMAD R3, R11.reuse, R8, R3 ;  /* 0x000000080b030224 */ /* 0x044fe400078e0203 */
[C---:B------:R-:W-:Y:S02]  /*7b20*/  @P0 IMAD R4, R11.reuse, R9, R4 ;  /* 0x000000090b040224 */ /* 0x040fe400078e0204 */
[----:B-----5:R-:W-:-:S07]  /*7b30*/  @P0 IMAD R2, R11, R6, R2 ;  /* 0x000000060b020224 */ /* 0x020fce00078e0202 */
.L_x_978:
[----:B------:R-:W1:Y:S01]  /*7b40*/  LDCU.128 UR8, c[0x0][0x5f0] ;  /* 0x0000be00ff0877ac */ /* 0x000e620008000c00 */
[----:B------:R-:W2:Y:S01]  /*7b50*/  LDCU.64 UR4, c[0x0][0x5e8] ;  /* 0x0000bd00ff0477ac */ /* 0x000ea20008000a00 */
[----:B-1----:R-:W-:Y:S02]  /*7b60*/  IADD3 R4, P0, PT, R4, UR8, RZ ;  /* 0x0000000804047c10 */ /* 0x002fe4000ff1e0ff */
[----:B------:R-:W-:Y:S02]  /*7b70*/  IADD3 R6, P1, PT, R2, UR10, RZ ;  /* 0x0000000a02067c10 */ /* 0x000fe4000ff3e0ff */
[----:B------:R-:W-:Y:S02]  /*7b80*/  IADD3.X R5, PT, PT, RZ, UR9, RZ, P0, !PT ;  /* 0x00000009ff057c10 */ /* 0x000fe400087fe4ff */
[----:B------:R-:W-:-:S03]  /*7b90*/  IADD3.X R7, PT, PT, RZ, UR11, RZ, P1, !PT ;  /* 0x0000000bff077c10 */ /* 0x000fc60008ffe4ff */
[----:B------:R-:W3:Y:S04]  /*7ba0*/  LDG.E.U16 R0, desc[UR6][R4.64] ;  /* 0x0000000604007981 */ /* 0x000ee8000c1e1500 */
[----:B------:R-:W4:Y:S01]  /*7bb0*/  LDG.E.U16 R6, desc[UR6][R6.64] ;  /* 0x0000000606067981 */ /* 0x000f22000c1e1500 */
[----:B--2---:R-:W-:Y:S01]  /*7bc0*/  IADD3 R2, P1, PT, R3, UR4, RZ ;  /* 0x0000000403027c10 */ /* 0x004fe2000ff3e0ff */
[----:B------:R-:W-:Y:S03]  /*7bd0*/  BSSY.RECONVERGENT B1, `(.L_x_979) ;  /* 0x0000042000017945 */ /* 0x000fe60003800200 */
[----:B------:R-:W-:Y:S02]  /*7be0*/  IADD3.X R3, PT, PT, RZ, UR5, RZ, P1, !PT ;  /* 0x00000005ff037c10 */ /* 0x000fe40008ffe4ff */
[----:B---3--:R-:W-:-:S02]  /*7bf0*/  SHF.L.U32 R0, R0, 0x10, RZ ;  /* 0x0000001000007819 */ /* 0x008fc400000006ff */
[----:B----4-:R-:W-:-:S03]  /*7c00*/  SHF.L.U32 R11, R6, 0x10, RZ ;  /* 0x00000010060b7819 */ /* 0x010fc600000006ff */
        /* <DEDUP_REMOVED lines=26> */
.L_x_984:
[----:B------:R-:W-:Y:S01]  /*7db0*/  FSETP.GEU.FTZ.AND P0, PT, R6, -R8, PT ;  /* 0x800000080600720b */ /* 0x000fe20003f1e000 */
[----:B------:R-:W-:-:S12]  /*7dc0*/  FADD.FTZ R4, R4, -1 ;  /* 0xbf80000004047421 */ /* 0x000fd80000010000 */
[----:B------:R-:W-:-:S07]  /*7dd0*/  @!P0 FADD.FTZ R4, R4, -1 ;  /* 0xbf80000004048421 */ /* 0x000fce0000010000 */
.L_x_983:
[----:B------:R-:W-:Y:S05]  /*7de0*/  BSYNC.RECONVERGENT B2 ;  /* 0x0000000000027941 */ /* 0x000fea0003800200 */
.L_x_982:
[----:B------:R-:W-:Y:S01]  /*7df0*/  FFMA.FTZ R9, -R8, R4, R9 ;  /* 0x0000000408097223 */ /* 0x000fe20000010109 */
[----:B------:R-:W-:Y:S06]  /*7e00*/  BRA `(.L_x_980) ;  /* 0x0000000000787947 */ /* 0x000fec0003800000 */
.L_x_981:
        /* <DEDUP_REMOVED lines=13> */
[----:B------:R1:W2:Y:S03]  /*7ee0*/  MUFU.RCP R11, R10 ;  /* 0x0000000a000b7308 */ /* 0x0002a60000001000 */
.L_x_987:
[----:B------:R-:W-:-:S04]  /*7ef0*/  VIMNMX.U32 R4, PT, PT, R5, 0xb800000, PT ;  /* 0x0b80000005047848 */ /* 0x000fc80003fe0000 */
[C---:B------:R-:W-:Y:S02]  /*7f00*/  IADD3 R9, PT, PT, R4.reuse, R9, RZ ;  /* 0x0000000904097210 */ /* 0x040fe40007ffe0ff */
[----:B------:R-:W-:-:S03]  /*7f10*/  IADD3 R5, PT, PT, -R4, R5, RZ ;  /* 0x0000000504057210 */ /* 0x000fc60007ffe1ff */
[----:B--2---:R-:W-:Y:S01]  /*7f20*/  FMUL.FTZ R6, R11, R9 ;  /* 0x000000090b067220 */ /* 0x004fe20000410000 */
[----:B------:R-:W-:-:S03]  /*7f30*/  ISETP.NE.AND P1, PT, R5, RZ, PT ;  /* 0x000000ff0500720c */ /* 0x000fc60003f25270 */
[----:B------:R-:W-:-:S04]  /*7f40*/  FFMA.FTZ R7, -R10, R6, R9 ;  /* 0x000000060a077223 */ /* 0x000fc80000010109 */
[----:B------:R-:W-:-:S04]  /*7f50*/  FFMA.FTZ R6, R11, R7, R6 ;  /* 0x000000070b067223 */ /* 0x000fc80000010006 */
[----:B------:R-:W-:-:S04]  /*7f60*/  FFMA.FTZ R7, -R10, R6, R9 ;  /* 0x000000060a077223 */ /* 0x000fc80000010109 */
[----:B------:R-:W-:-:S04]  /*7f70*/  FFMA.FTZ.RZ R7, R11, R7, R6 ;  /* 0x000000070b077223 */ /* 0x000fc8000001c006 */
[----:B------:R-:W2:Y:S02]  /*7f80*/  FRND.TRUNC R6, R7 ;  /* 0x0000000700067307 */ /* 0x000ea4000020d000 */
[----:B--2---:R-:W-:-:S05]  /*7f90*/  FFMA.FTZ R9, -R10, R6, R9 ;  /* 0x000000060a097223 */ /* 0x004fca0000010109 */
[----:B------:R-:W-:-:S13]  /*7fa0*/  ISETP.NE.AND P0, PT, R9, RZ, PT ;  /* 0x000000ff0900720c */ /* 0x000fda0003f05270 */
[----:B------:R-:W-:Y:S05]  /*7fb0*/  @P0 BRA P1, `(.L_x_987) ;  /* 0xfffffffc00cc0947 */ /* 0x000fea000083ffff */
.L_x_986:
[----:B------:R-:W-:Y:S05]  /*7fc0*/  BSYNC.RECONVERGENT B2 ;  /* 0x0000000000027941 */ /* 0x000fea0003800200 */
.L_x_985:
[----:B------:R-:W-:-:S04]  /*7fd0*/  FMUL.FTZ R9, R9, 1.1920928955078125e-07 ;  /* 0x3400000009097820 */ /* 0x000fc80000410000 */
[----:B------:R-:W-:-:S07]  /*7fe0*/  FMUL.FTZ R9, R8, R9 ;  /* 0x0000000908097220 */ /* 0x000fce0000410000 */
.L_x_980:
[----:B------:R-:W-:Y:S05]  /*7ff0*/  BSYNC.RECONVERGENT B1 ;  /* 0x0000000000017941 */ /* 0x000fea0003800200 */
.L_x_979:
[C---:B------:R-:W-:Y:S02]  /*8000*/  FSETP.NAN.FTZ.AND P0, PT, |R9|.reuse, |R9|, PT ;  /* 0x400000090900720b */ /* 0x040fe40003f18200 */
[----:B------:R-:W-:-:S04]  /*8010*/  LOP3.LUT R0, R9, 0x80000000, R0, 0xb8, !PT ;  /* 0x8000000009007812 */ /* 0x000fc800078eb800 */
[----:B------:R-:W-:-:S04]  /*8020*/  FSEL R0, R9, R0, P0 ;  /* 0x0000000009007208 */ /* 0x000fc80000000000 */
[----:B------:R-:W-:-:S05]  /*8030*/  F2FP.BF16.F32.PACK_AB R0, RZ, R0 ;  /* 0x00000000ff00723e */ /* 0x000fca00000010ff */
[----:B------:R-:W-:Y:S01]  /*8040*/  STG.E.U16 desc[UR6][R2.64], R0 ;  /* 0x0000000002007986 */ /* 0x000fe2000c101506 */
[----:B------:R-:W-:Y:S05]  /*8050*/  EXIT ;  /* 0x000000000000794d */ /* 0x000fea0003800000 */
.L_x_988:
        /* <DEDUP_REMOVED lines=10> */
.L_x_49971:


//--------------------- .text._ZN2at6native27unrolled_elementwise_kernelINS0_13BinaryFunctorIN3c108BFloat16ES4_S4_ZZZNS0_16fmod_kernel_cudaERNS_18TensorIteratorBaseEENKUlvE0_clEvENKUlvE2_clEvEUlS4_S4_E_EESt5arrayIPcLm3EELi4E23TrivialOffsetCalculatorILi2EjESE_ILi1EjENS0_6memory15LoadWithoutCastENSH_16StoreWithoutCastEEEviT_T0_T2_T3_T4_T5_ --------------------------
	.section	.text._ZN2at6native27unrolled_elementwise_kernelINS0_13BinaryFunctorIN3c108BFloat16ES4_S4_ZZZNS0_16fmod_kernel_cudaERNS_18TensorIteratorBaseEENKUlvE0_clEvENKUlvE2_clEvEUlS4_S4_E_EESt5arrayIPcLm3EELi4E23TrivialOffsetCalculatorILi2EjESE_ILi1EjENS0_6memory15LoadWithoutCastENSH_16StoreWithoutCastEEEviT_T0_T2_T3_T4_T5_,"ax",@progbits
	.align	128
        .global         _ZN2at6native27unrolled_elementwise_kernelINS0_13BinaryFunctorIN3c108BFloat16ES4_S4_ZZZNS0_16fmod_kernel_cudaERNS_18TensorIteratorBaseEENKUlvE0_clEvENKUlvE2_clEvEUlS4_S4_E_EESt5arrayIPcLm3EELi4E23TrivialOffsetCalculatorILi2EjESE_ILi1EjENS0_6memory15LoadWithoutCastENSH_16StoreWithoutCastEEEviT_T0_T2_T3_T4_T5_
        .type           _ZN2at6native27unrolled_elementwise_kernelINS0_13BinaryFunctorIN3c108BFloat16ES4_S4_ZZZNS0_16fmod_kernel_cudaERNS_18TensorIteratorBaseEENKUlvE0_clEvENKUlvE2_clEvEUlS4_S4_E_EESt5arrayIPcLm3EELi4E23TrivialOffsetCalculatorILi2EjESE_ILi1EjENS0_6memory15LoadWithoutCastENSH_16StoreWithoutCastEEEviT_T0_T2_T3_T4_T5_,@function
        .size           _ZN2at6native27unrolled_elementwise_kernelINS0_13BinaryFunctorIN3c108BFloat16ES4_S4_ZZZNS0_16fmod_kernel_cudaERNS_18TensorIteratorBaseEENKUlvE0_clEvENKUlvE2_clEvEUlS4_S4_E_EESt5arrayIPcLm3EELi4E23TrivialOffsetCalculatorILi2EjESE_ILi1EjENS0_6memory15LoadWithoutCastENSH_16StoreWithoutCastEEEviT_T0_T2_T3_T4_T5_,(.L_x_49972 - _ZN2at6native27unrolled_elementwise_kernelINS0_13BinaryFunctorIN3c108BFloat16ES4_S4_ZZZNS0_16fmod_kernel_cudaERNS_18TensorIteratorBaseEENKUlvE0_clEvENKUlvE2_clEvEUlS4_S4_E_EESt5arrayIPcLm3EELi4E23TrivialOffsetCalculatorILi2EjESE_ILi1EjENS0_6memory15LoadWithoutCastENSH_16StoreWithoutCastEEEviT_T0_T2_T3_T4_T5_)
        .other          _ZN2at6native27unrolled_elementwise_kernelINS0_13BinaryFunctorIN3c108BFloat16ES4_S4_ZZZNS0_16fmod_kernel_cudaERNS_18TensorIteratorBaseEENKUlvE0_clEvENKUlvE2_clEvEUlS4_S4_E_EESt5arrayIPcLm3EELi4E23TrivialOffsetCalculatorILi2EjESE_ILi1EjENS0_6memory15LoadWithoutCastENSH_16StoreWithoutCastEEEviT_T0_T2_T3_T4_T5_,@"STO_CUDA_ENTRY STV_DEFAULT"
_ZN2at6native27unrolled_elementwise_kernelINS0_13BinaryFunctorIN3c108BFloat16ES4_S4_ZZZNS0_16fmod_kernel_cudaERNS_18TensorIteratorBaseEENKUlvE0_clEvENKUlvE2_clEvEUlS4_S4_E_EESt5arrayIPcLm3EELi4E23TrivialOffsetCalculatorILi2EjESE_ILi1EjENS0_6memory15LoadWithoutCastENSH_16StoreWithoutCastEEEviT_T0_T2_T3_T4_T5_:
.text._ZN2at6native27unrolled_elementwise_kernelINS0_13BinaryFunctorIN3c108BFloat16ES4_S4_ZZZNS0_16fmod_kernel_cudaERNS_18TensorIteratorBaseEENKUlvE0_clEvENKUlvE2_clEvEUlS4_S4_E_EESt5arrayIPcLm3EELi4E23TrivialOffsetCalculatorILi2EjESE_ILi1EjENS0_6memory15LoadWithoutCastENSH_16StoreWithoutCastEEEviT_T0_T2_T3_T4_T5_:
[----:B------:R-:W-:Y:S01]  /*0000*/  LDC R1, c[0x0][0x37c] ;  /* 0x0000df00ff017b82 */ /* 0x000fe20000000800 */
[----:B------:R-:W0:Y:S07]  /*0010*/  S2R R0, SR_CTAID.X ;  /* 0x0000000000007919 */ /* 0x000e2e0000002500 */
[----:B------:R-:W0:Y:S01]  /*0020*/  LDC R3, c[0x0][0x380] ;  /* 0x0000e000ff037b82 */ /* 0x000e220000000800 */
[----:B------:R-:W1:Y:S01]  /*0030*/  LDCU.64 UR4, c[0x0][0x358] ;  /* 0x00006b00ff0477ac */ /* 0x000e620008000a00 */
[----:B------:R-:W-:Y:S01]  /*0040*/  PRMT R20, RZ, 0x7610, R20 ;  /* 0x00007610ff147816 */ /* 0x000fe20000000014 */
[----:B------:R-:W2:Y:S01]  /*0050*/  S2R R25, SR_TID.X ;  /* 0x0000000000197919 */ /* 0x000ea20000002100 */
[----:B------:R-:W-:-:S04]  /*0060*/  PRMT R22, RZ, 0x7610, R22 ;  /* 0x00007610ff167816 */ /* 0x000fc80000000016 */
[----:B------:R-:W3:Y:S08]  /*0070*/  LDC.64 R12, c[0x0][0x390] ;  /* 0x0000e400ff0c7b82 */ /* 0x000ef00000000a00 */
[----:B------:R-:W4:Y:S08]  /*0080*/  LDC.64 R8, c[0x0][0x398] ;  /* 0x0000e600ff087b82 */ /* 0x000f300000000a00 */
[----:B------:R-:W4:Y:S01]  /*0090*/  LDC.64 R6, c[0x0][0x390] ;  /* 0x0000e400ff067b82 */ /* 0x000f220000000a00 */
[----:B0-----:R-:W-:-:S07]  /*00a0*/  IMAD R18, R0, -0x200, R3 ;  /* 0xfffffe0000127824 */ /* 0x001fce00078e0203 */
[----:B------:R-:W0:Y:S01]  /*00b0*/  LDC.64 R4, c[0x0][0x398] ;  /* 0x0000e600ff047b82 */ /* 0x000e220000000a00 */
[----:B--2---:R-:W-:Y:S01]  /*00c0*/  IMAD.MOV.U32 R19, RZ, RZ, R25 ;  /* 0x000000ffff137224 */ /* 0x004fe200078e0019 */
[----:B------:R-:W-:-:S06]  /*00d0*/  ISETP.GE.AND P0, PT, R25, R18, PT ;  /* 0x000000121900720c */ /* 0x000fcc0003f06270 */
[----:B------:R-:W2:Y:S08]  /*00e0*/  LDC.64 R2, c[0x0][0x390] ;  /* 0x0000e400ff027b82 */ /* 0x000eb00000000a00 */
[----:B------:R-:W4:Y:S01]  /*00f0*/  LDC.64 R16, c[0x0][0x390] ;  /* 0x0000e400ff107b82 */ /* 0x000f220000000a00 */
[----:B------:R-:W-:Y:S02]  /*0100*/  @!P0 VIADD R25, R19, 0x80 ;  /* 0x0000008013198836 */ /* 0x000fe40000000000 */
[----:B------:R-:W-:-:S03]  /*0110*/  @!P0 IMAD R21, R0, 0x200, R19 ;  /* 0x0000020000158824 */ /* 0x000fc600078e0213 */
[----:B------:R-:W-:Y:S01]  /*0120*/  ISETP.GE.AND P1, PT, R25, R18, PT ;  /* 0x000000121900720c */ /* 0x000fe20003f26270 */
[----:B---3--:R-:W-:Y:S01]  /*0130*/  @!P0 IMAD.WIDE.U32 R12, R21, 0x2, R12 ;  /* 0x00000002150c8825 */ /* 0x008fe200078e000c */
[----:B------:R-:W3:Y:S01]  /*0140*/  LDC.64 R10, c[0x0][0x398] ;  /* 0x0000e600ff0a7b82 */ /* 0x000ee20000000a00 */
[----:B------:R-:W-:-:S03]  /*0150*/  PRMT R24, RZ, 0x7610, R24 ;  /* 0x00007610ff187816 */ /* 0x000fc60000000018 */
[----:B-1----:R1:W5:Y:S04]  /*0160*/  @!P0 LDG.E.U16 R20, desc[UR4][R12.64] ;  /* 0x000000040c148981 */ /* 0x002368000c1e1500 */
[----:B------:R-:W0:Y:S03]  /*0170*/  LDC.64 R14, c[0x0][0x398] ;  /* 0x0000e600ff0e7b82 */ /* 0x000e260000000a00 */
[----:B------:R-:W-:Y:S01]  /*0180*/  @!P1 IMAD R27, R0, 0x200, R25 ;  /* 0x00000200001b9824 */ /* 0x000fe200078e0219 */
[----:B------:R-:W-:-:S04]  /*0190*/  @!P1 IADD3 R25, PT, PT, R25, 0x80, RZ ;  /* 0x0000008019199810 */ /* 0x000fc80007ffe0ff */
[----:B------:R-:W-:Y:S01]  /*01a0*/  ISETP.GE.AND P3, PT, R25, R18, PT ;  /* 0x000000121900720c */ /* 0x000fe20003f66270 */
[----:B----4-:R-:W-:Y:S01]  /*01b0*/  @!P1 IMAD.WIDE.U32 R16, R27, 0x2, R16 ;  /* 0x000000021b109825 */ /* 0x010fe200078e0010 */
[----:B-1----:R-:W-:Y:S02]  /*01c0*/  PRMT R13, RZ, 0x7610, R13 ;  /* 0x00007610ff0d7816 */ /* 0x002fe4000000000d */
[----:B------:R-:W-:Y:S02]  /*01d0*/  PRMT R12, RZ, 0x7610, R12 ;  /* 0x00007610ff0c7816 */ /* 0x000fe4000000000c */
[----:B------:R1:W5:Y:S07]  /*01e0*/  @!P1 LDG.E.U16 R22, desc[UR4][R16.64] ;  /* 0x0000000410169981 */ /* 0x00036e000c1e1500 */
[----:B------:R-:W-:-:S02]  /*01f0*/  @!P3 IMAD R23, R0, 0x200, R25 ;  /* 0x000002000017b824 */ /* 0x000fc400078e0219 */
[----:B------:R-:W-:Y:S02]  /*0200*/  @!P3 VIADD R25, R25, 0x80 ;  /* 0x000000801919b836 */ /* 0x000fe40000000000 */
[----:B0-----:R-:W-:Y:S01]  /*0210*/  @!P0 IMAD.WIDE.U32 R14, R21, 0x2, R14 ;  /* 0x00000002150e8825 */ /* 0x001fe200078e000e */
[----:B------:R-:W-:Y:S02]  /*0220*/  PRMT R21, RZ, 0x7610, R21 ;  /* 0x00007610ff157816 */ /* 0x000fe40000000015 */
[----:B------:R-:W-:Y:S01]  /*0230*/  ISETP.GE.AND P2, PT, R25, R18, PT ;  /* 0x000000121900720c */ /* 0x000fe20003f46270 */
[----:B--2---:R-:W-:-:S03]  /*0240*/  @!P3 IMAD.WIDE.U32 R2, R23, 0x2, R2 ;  /* 0x000000021702b825 */ /* 0x004fc600078e0002 */
[----:B------:R1:W5:Y:S01]  /*0250*/  @!P0 LDG.E.U16 R21, desc[UR4][R14.64] ;  /* 0x000000040e158981 */ /* 0x000362000c1e1500 */
[----:B------:R-:W-:Y:S01]  /*0260*/  @!P3 IMAD.WIDE.U32 R8, R23, 0x2, R8 ;  /* 0x000000021708b825 */ /* 0x000fe200078e0008 */
[----:B------:R-:W-:Y:S02]  /*0270*/  PRMT R23, RZ, 0x7610, R23 ;  /* 0x00007610ff177816 */ /* 0x000fe40000000017 */
[----:B------:R1:W5:Y:S01]  /*0280*/  @!P3 LDG.E.U16 R24, desc[UR4][R2.64] ;  /* 0x000000040218b981 */ /* 0x000362000c1e1500 */
[----:B---3--:R-:W-:-:S03]  /*0290*/  @!P1 IMAD.WIDE.U32 R10, R27, 0x2, R10 ;  /* 0x000000021b0a9825 */ /* 0x008fc600078e000a */
[----:B------:R1:W5:Y:S01]  /*02a0*/  @!P3 LDG.E.U16 R23, desc[UR4][R8.64] ;  /* 0x000000040817b981 */ /* 0x000362000c1e1500 */
[----:B------:R-:W-:-:S05]  /*02b0*/  @!P2 LEA R25, R0, R25, 0x9 ;  /* 0x000000190019a211 */ /* 0x000fca00078e48ff */
[----:B------:R-:W-:-:S04]  /*02c0*/  @!P2 IMAD.WIDE.U32 R6, R25, 0x2, R6 ;  /* 0x000000021906a825 */ /* 0x000fc800078e0006 */
[----:B------:R-:W-:Y:S01]  /*02d0*/  @!P2 IMAD.WIDE.U32 R4, R25, 0x2, R4 ;  /* 0x000000021904a825 */ /* 0x000fe200078e0004 */
[----:B------:R-:W-:Y:S01]  /*02e0*/  PRMT R25, RZ, 0x7610, R25 ;  /* 0x00007610ff197816 */ /* 0x000fe20000000019 */
[----:B------:R1:W5:Y:S04]  /*02f0*/  @!P2 LDG.E.U16 R13, desc[UR4][R6.64] ;  /* 0x00000004060da981 */ /* 0x000368000c1e1500 */
[----:B------:R1:W5:Y:S04]  /*0300*/  @!P2 LDG.E.U16 R12, desc[UR4][R4.64] ;  /* 0x00000004040ca981 */ /* 0x000368000c1e1500 */
[----:B------:R1:W5:Y:S01]  /*0310*/  @!P1 LDG.E.U16 R25, desc[UR4][R10.64] ;  /* 0x000000040a199981 */ /* 0x000362000c1e1500 */
[----:B------:R-:W-:Y:S01]  /*0320*/  ISETP.GE.AND P0, PT, R19, R18, PT ;  /* 0x000000121300720c */ /* 0x000fe20003f06270 */
[----:B------:R-:W-:-:S12]  /*0330*/  BSSY.RECONVERGENT B1, `(.L_x_989) ;  /* 0x0000048000017945 */ /* 0x000fd80003800200 */
[----:B-1----:R-:W-:Y:S05]  /*0340*/  @P0 BRA `(.L_x_990) ;  /* 0x0000000400180947 */ /* 0x002fea0003800000 */
        /* <DEDUP_REMOVED lines=32> */
.L_x_995:
[----:B------:R-:W-:Y:S05]  /*0550*/  BSYNC.RECONVERGENT B2 ;  /* 0x0000000000027941 */ /* 0x000fea0003800200 */
.L_x_994:
[----:B------:R-:W-:Y:S01]  /*0560*/  FFMA.FTZ R3, -R6, R2, R3 ;  /* 0x0000000206037223 */ /* 0x000fe20000010103 */
[----:B------:R-:W-:Y:S06]  /*0570*/  BRA `(.L_x_992) ;  /* 0x0000000000787947 */ /* 0x000fec0003800000 */
.L_x_993:
        /* <DEDUP_REMOVED lines=14> */
.L_x_998:
        /* <DEDUP_REMOVED lines=13> */
.L_x_997:
[----:B------:R-:W-:Y:S05]  /*0730*/  BSYNC.RECONVERGENT B2 ;  /* 0x0000000000027941 */ /* 0x000fea0003800200 */
.L_x_996:
[----:B------:R-:W-:-:S04]  /*0740*/  FMUL.FTZ R2, R3, 1.1920928955078125e-07 ;  /* 0x3400000003027820 */ /* 0x000fc80000410000 */
[----:B------:R-:W-:-:S07]  /*0750*/  FMUL.FTZ R3, R7, R2 ;  /* 0x0000000207037220 */ /* 0x000fce0000410000 */
.L_x_992:
[----:B------:R-:W-:Y:S05]  /*0760*/  BSYNC.RECONVERGENT B0 ;  /* 0x0000000000007941 */ /* 0x000fea0003800200 */
.L_x_991:
[C---:B------:R-:W-:Y:S02]  /*0770*/  FSETP.NAN.FTZ.AND P0, PT, |R3|.reuse, |R3|, PT ;  /* 0x400000030300720b */ /* 0x040fe40003f18200 */
[----:B------:R-:W-:-:S04]  /*0780*/  LOP3.LUT R20, R3, 0x80000000, R20, 0xb8, !PT ;  /* 0x8000000003147812 */ /* 0x000fc800078eb814 */
[----:B------:R-:W-:-:S04]  /*0790*/  FSEL R2, R3, R20, P0 ;  /* 0x0000001403027208 */ /* 0x000fc80000000000 */
[----:B------:R-:W-:-:S07]  /*07a0*/  F2FP.BF16.F32.PACK_AB R2, RZ, R2 ;  /* 0x00000002ff02723e */ /* 0x000fce00000010ff */
.L_x_990:
[----:B------:R-:W-:Y:S05]  /*07b0*/  BSYNC.RECONVERGENT B1 ;  /* 0x0000000000017941 */ /* 0x000fea0003800200 */
.L_x_989:
[----:B------:R-:W-:Y:S01]  /*07c0*/  VIADD R3, R19, 0x80 ;  /* 0x0000008013037836 */ /* 0x000fe20000000000 */
[----:B------:R-:W-:Y:S04]  /*07d0*/  BSSY.RECONVERGENT B1, `(.L_x_999) ;  /* 0x0000049000017945 */ /* 0x000fe80003800200 */
[----:B------:R-:W-:-:S13]  /*07e0*/  ISETP.GE.AND P0, PT, R3, R18, PT ;  /* 0x000000120300720c */ /* 0x000fda0003f06270 */
[----:B------:R-:W-:Y:S05]  /*07f0*/  @P0 BRA `(.L_x_1000) ;  /* 0x0000000400180947 */ /* 0x000fea0003800000 */
[----:B-----5:R-:W-:Y:S01]  /*0800*/  IMAD.U32 R25, R25, 0x10000, RZ ;  /* 0x0001000019197824 */ /* 0x020fe200078e00ff */
[----:B------:R-:W-:Y:S01]  /*0810*/  SHF.L.U32 R22, R22, 0x10, RZ ;  /* 0x0000001016167819 */ /* 0x000fe200000006ff */
[----:B------:R-:W-:Y:S03]  /*0820*/  BSSY.RECONVERGENT B0, `(.L_x_1001) ;  /* 0x000003f000007945 */ /* 0x000fe60003800200 */
[C---:B------:R-:W-:Y:S01]  /*0830*/  FSETP.GEU.FTZ.AND P0, PT, |R22|.reuse, |R25|, PT ;  /* 0x400000191600720b */ /* 0x040fe20003f1e200 */
[----:B------:R-:W-:-:S12]  /*0840*/  FADD.FTZ R5, |R22|, -RZ ;  /* 0x800000ff16057221 */ /* 0x000fd80000010200 */
[----:B------:R-:W-:Y:S05]  /*0850*/  @!P0 BRA `(.L_x_1002) ;  /* 0x0000000000ec8947 */ /* 0x000fea0003800000 */
[----:B0-----:R-:W-:-:S05]  /*0860*/  FMUL.FTZ R8, |R25|, 8388608 ;  /* 0x4b00000019087820 */ /* 0x001fca0000410200 */
        /* <DEDUP_REMOVED lines=22> */
.L_x_1006:
[----:B------:R-:W-:Y:S01]  /*09d0*/  FSETP.GEU.FTZ.AND P0, PT, R7, -R8, PT ;  /* 0x800000080700720b */ /* 0x000fe20003f1e000 */
[----:B------:R-:W-:-:S12]  /*09e0*/  FADD.FTZ R4, R4, -1 ;  /* 0xbf80000004047421 */ /* 0x000fd80000010000 */
[----:B------:R-:W-:-:S07]  /*09f0*/  @!P0 FADD.FTZ R4, R4, -1 ;  /* 0xbf80000004048421 */ /* 0x000fce0000010000 */
.L_x_1005:
[----:B------:R-:W-:Y:S05]  /*0a00*/  BSYNC.RECONVERGENT B2 ;  /* 0x0000000000027941 */ /* 0x000fea0003800200 */
.L_x_1004:
[----:B------:R-:W-:Y:S01]  /*0a10*/  FFMA.FTZ R5, -R8, R4, R5 ;  /* 0x0000000408057223 */ /* 0x000fe20000010105 */
[----:B------:R-:W-:Y:S06]  /*0a20*/  BRA `(.L_x_1002) ;  /* 0x0000000000787947 */ /* 0x000fec0003800000 */
.L_x_1003:
        /* <DEDUP_REMOVED lines=14> */
.L_x_1009:
        /* <DEDUP_REMOVED lines=13> */
.L_x_1008:
[----:B------:R-:W-:Y:S05]  /*0be0*/  BSYNC.RECONVERGENT B2 ;  /* 0x0000000000027941 */ /* 0x000fea0003800200 */
.L_x_1007:
[----:B------:R-:W-:-:S04]  /*0bf0*/  FMUL.FTZ R4, R5, 1.1920928955078125e-07 ;  /* 0x3400000005047820 */ /* 0x000fc80000410000 */
[----:B------:R-:W-:-:S07]  /*0c00*/  FMUL.FTZ R5, R9, R4 ;  /* 0x0000000409057220 */ /* 0x000fce0000410000 */
.L_x_1002:
[----:B------:R-:W-:Y:S05]  /*0c10*/  BSYNC.RECONVERGENT B0 ;  /* 0x0000000000007941 */ /* 0x000fea0003800200 */
.L_x_1001:
[C---:B------:R-:W-:Y:S02]  /*0c20*/  FSETP.NAN.FTZ.AND P0, PT, |R5|.reuse, |R5|, PT ;  /* 0x400000050500720b */ /* 0x040fe40003f18200 */
[----:B------:R-:W-:-:S04]  /*0c30*/  LOP3.LUT R22, R5, 0x80000000, R22, 0xb8, !PT ;  /* 0x8000000005167812 */ /* 0x000fc800078eb816 */
[----:B------:R-:W-:-:S04]  /*0c40*/  FSEL R4, R5, R22, P0 ;  /* 0x0000001605047208 */ /* 0x000fc80000000000 */
[----:B------:R-:W-:-:S07]  /*0c50*/  F2FP.BF16.F32.PACK_AB R4, RZ, R4 ;  /* 0x00000004ff04723e */ /* 0x000fce00000010ff */
.L_x_1000:
[----:B------:R-:W-:Y:S05]  /*0c60*/  BSYNC.RECONVERGENT B1 ;  /* 0x0000000000017941 */ /* 0x000fea0003800200 */
.L_x_999:
[----:B------:R-:W-:Y:S01]  /*0c70*/  IADD3 R5, PT, PT, R19, 0x100, RZ ;  /* 0x0000010013057810 */ /* 0x000fe20007ffe0ff */
[----:B------:R-:W-:Y:S03]  /*0c80*/  BSSY.RECONVERGENT B1, `(.L_x_1010) ;  /* 0x0000049000017945 */ /* 0x000fe60003800200 */
[----:B------:R-:W-:-:S13]  /*0c90*/  ISETP.GE.AND P0, PT, R5, R18, PT ;  /* 0x000000120500720c */ /* 0x000fda0003f06270 */
[----:B------:R-:W-:Y:S05]  /*0ca0*/  @P0 BRA `(.L_x_1011) ;  /* 0x0000000400180947 */ /* 0x000fea0003800000 */
[----:B-----5:R-:W-:Y:S01]  /*0cb0*/  IMAD.U32 R24, R24, 0x10000, RZ ;  /* 0x0001000018187824 */ /* 0x020fe200078e00ff */
[----:B------:R-:W-:Y:S01]  /*0cc0*/  BSSY.RECONVERGENT B0, `(.L_x_1012) ;  /* 0x0000040000007945 */ /* 0x000fe20003800200 */
[----:B------:R-:W-:Y:S02]  /*0cd0*/  IMAD.U32 R23, R23, 0x10000, RZ ;  /* 0x0001000017177824 */ /* 0x000fe400078e00ff */
[----:B------:R-:W-:-:S03]  /*0ce0*/  FADD.FTZ R5, |R24|, -RZ ;  /* 0x800000ff18057221 */ /* 0x000fc60000010200 */
[----:B------:R-:W-:-:S13]  /*0cf0*/  FSETP.GEU.FTZ.AND P0, PT, |R24|, |R23|, PT ;  /* 0x400000171800720b */ /* 0x000fda0003f1e200 */
        /* <DEDUP_REMOVED lines=24> */
.L_x_1017:
[----:B------:R-:W-:Y:S01]  /*0e80*/  FSETP.GEU.FTZ.AND P0, PT, R8, -R10, PT ;  /* 0x8000000a0800720b */ /* 0x000fe20003f1e000 */
[----:B------:R-:W-:-:S12]  /*0e90*/  FADD.FTZ R6, R6, -1 ;  /* 0xbf80000006067421 */ /* 0x000fd80000010000 */
[----:B------:R-:W-:-:S07]  /*0ea0*/  @!P0 FADD.FTZ R6, R6, -1 ;  /* 0xbf80000006068421 */ /* 0x000fce0000010000 */
.L_x_1016:
[----:B------:R-:W-:Y:S05]  /*0eb0*/  BSYNC.RECONVERGENT B2 ;  /* 0x0000000000027941 */ /* 0x000fea0003800200 */
.L_x_1015:
[----:B------:R-:W-:Y:S01]  /*0ec0*/  FFMA.FTZ R5, -R10, R6, R5 ;  /* 0x000000060a057223 */ /* 0x000fe20000010105 */
[----:B------:R-:W-:Y:S06]  /*0ed0*/  BRA `(.L_x_1013) ;  /* 0x0000000000787947 */ /* 0x000fec0003800000 */
.L_x_1014:
        /* <DEDUP_REMOVED lines=14> */
.L_x_1020:
[----:B------:R-:W-:-:S04]  /*0fc0*/  VIMNMX.U32 R6, PT, PT, R7, 0xb800000, PT ;  /* 0x0b80000007067848 */ /* 0x000fc80003fe0000 */
[----:B------:R-:W-:Y:S01]  /*0fd0*/  IADD3 R5, PT, PT, R6, R5, RZ ;  /* 0x0000000506057210 */ /* 0x000fe20007ffe0ff */
[----:B------:R-:W-:-:S04]  /*0fe0*/  IMAD.IADD R7, R7, 0x1, -R6 ;  /* 0x0000000107077824 */ /* 0x000fc800078e0a06 */
        /* <DEDUP_REMOVED lines=10> */
.L_x_1019:
[----:B------:R-:W-:Y:S05]  /*1090*/  BSYNC.RECONVERGENT B2 ;  /* 0x0000000000027941 */ /* 0x000fea0003800200 */
.L_x_1018:
[----:B------:R-:W-:-:S04]  /*10a0*/  FMUL.FTZ R5, R5, 1.1920928955078125e-07 ;  /* 0x3400000005057820 */ /* 0x000fc80000410000 */
[----:B------:R-:W-:-:S07]  /*10b0*/  FMUL.FTZ R5, R10, R5 ;  /* 0x000000050a057220 */ /* 0x000fce0000410000 */
.L_x_1013:
[----:B------:R-:W-:Y:S05]  /*10c0*/  BSYNC.RECONVERGENT B0 ;  /* 0x0000000000007941 */ /* 0x000fea0003800200 */
.L_x_1012:
[C---:B------:R-:W-:Y:S02]  /*10d0*/  FSETP.NAN.FTZ.AND P0, PT, |R5|.reuse, |R5|, PT ;  /* 0x400000050500720b */ /* 0x040fe40003f18200 */
[----:B------:R-:W-:-:S04]  /*10e0*/  LOP3.LUT R24, R5, 0x80000000, R24, 0xb8, !PT ;  /* 0x8000000005187812 */ /* 0x000fc800078eb818 */
[----:B------:R-:W-:-:S04]  /*10f0*/  FSEL R5, R5, R24, P0 ;  /* 0x0000001805057208 */ /* 0x000fc80000000000 */
[----:B------:R-:W-:-:S07]  /*1100*/  F2FP.BF16.F32.PACK_AB R5, RZ, R5 ;  /* 0x00000005ff05723e */ /* 0x000fce00000010ff */
.L_x_1011:
[----:B------:R-:W-:Y:S05]  /*1110*/  BSYNC.RECONVERGENT B1 ;  /* 0x0000000000017941 */ /* 0x000fea0003800200 */
.L_x_1010:
        /* <DEDUP_REMOVED lines=24> */
[----:B0-----:R-:W-:Y:S01]  /*12a0*/  FADD.FTZ R8, |R12|, |R12| ;  /* 0x4000000c0c087221 */ /* 0x001fe20000010200 */
        /* <DEDUP_REMOVED lines=8> */
.L_x_1028:
[----:B------:R-:W-:Y:S01]  /*1330*/  FSETP.GEU.FTZ.AND P0, PT, R9, -R11, PT ;  /* 0x8000000b0900720b */ /* 0x000fe20003f1e000 */
[----:B------:R-:W-:-:S12]  /*1340*/  FADD.FTZ R7, R7, -1 ;  /* 0xbf80000007077421 */ /* 0x000fd80000010000 */
[----:B------:R-:W-:-:S07]  /*1350*/  @!P0 FADD.FTZ R7, R7, -1 ;  /* 0xbf80000007078421 */ /* 0x000fce0000010000 */
.L_x_1027:
[----:B------:R-:W-:Y:S05]  /*1360*/  BSYNC.RECONVERGENT B2 ;  /* 0x0000000000027941 */ /* 0x000fea0003800200 */
.L_x_1026:
[----:B------:R-:W-:Y:S01]  /*1370*/  FFMA.FTZ R6, -R11, R7, R6 ;  /* 0x000000070b067223 */ /* 0x000fe20000010106 */
[----:B------:R-:W-:Y:S06]  /*1380*/  BRA `(.L_x_1024) ;  /* 0x0000000000787947 */ /* 0x000fec0003800000 */
.L_x_1025:
[----:B------:R-:W-:Y:S01]  /*1390*/  LOP3.LUT R11, R9, 0xff800000, RZ, 0xc0, !PT ;  /* 0xff800000090b7812 */ /* 0x000fe200078ec0ff */
[----:B------:R-:W-:Y:S01]  /*13a0*/  BSSY.RECONVERGENT B2, `(.L_x_1029) ;  /* 0x000001a000027945 */ /* 0x000fe20003800200 */
[C---:B------:R-:W-:Y:S02]  /*13b0*/  ISETP.GT.U32.AND P0, PT, R6.reuse, 0x7f7fffff, PT ;  /* 0x7f7fffff0600780c */ /* 0x040fe40003f04070 */
[C---:B------:R-:W-:Y:S02]  /*13c0*/  IADD3 R7, PT, PT, R6.reuse, 0xb800000, -R11 ;  /* 0x0b80000006077810 */ /* 0x040fe40007ffe80b */
[----:B------:R-:W-:Y:S02]  /*13d0*/  LOP3.LUT R6, R6, 0x7fffff, RZ, 0xc0, !PT ;  /* 0x007fffff06067812 */ /* 0x000fe400078ec0ff */
[----:B0-----:R-:W-:Y:S02]  /*13e0*/  LOP3.LUT P1, R8, R7, 0xff800000, RZ, 0xc0, !PT ;  /* 0xff80000007087812 */ /* 0x001fe4000782c0ff */
        /* <DEDUP_REMOVED lines=8> */
.L_x_1031:
        /* <DEDUP_REMOVED lines=13> */
.L_x_1030:
[----:B------:R-:W-:Y:S05]  /*1540*/  BSYNC.RECONVERGENT B2 ;  /* 0x0000000000027941 */ /* 0x000fea0003800200 */
.L_x_1029:
[----:B------:R-:W-:-:S04]  /*1550*/  FMUL.FTZ R6, R6, 1.1920928955078125e-07 ;  /* 0x3400000006067820 */ /* 0x000fc80000410000 */
[----:B------:R-:W-:-:S07]  /*1560*/  FMUL.FTZ R6, R11, R6 ;  /* 0x000000060b067220 */ /* 0x000fce0000410000 */
.L_x_1024:
[----:B------:R-:W-:Y:S05]  /*1570*/  BSYNC.RECONVERGENT B0 ;  /* 0x0000000000007941 */ /* 0x000fea0003800200 */
.L_x_1023:
[C---:B------:R-:W-:Y:S02]  /*1580*/  FSETP.NAN.FTZ.AND P0, PT, |R6|.reuse, |R6|, PT ;  /* 0x400000060600720b */ /* 0x040fe40003f18200 */
[----:B------:R-:W-:-:S04]  /*1590*/  LOP3.LUT R13, R6, 0x80000000, R13, 0xb8, !PT ;  /* 0x80000000060d7812 */ /* 0x000fc800078eb80d */
[----:B------:R-:W-:-:S04]  /*15a0*/  FSEL R13, R6, R13, P0 ;  /* 0x0000000d060d7208 */ /* 0x000fc80000000000 */
[----:B------:R-:W-:-:S07]  /*15b0*/  F2FP.BF16.F32.PACK_AB R13, RZ, R13 ;  /* 0x0000000dff0d723e */ /* 0x000fce00000010ff */
.L_x_1022:
[----:B------:R-:W-:Y:S05]  /*15c0*/  BSYNC.RECONVERGENT B1 ;  /* 0x0000000000017941 */ /* 0x000fea0003800200 */
.L_x_1021:
[----:B------:R-:W-:Y:S01]  /*15d0*/  ISETP.GE.AND P0, PT, R19, R18, PT ;  /* 0x000000121300720c */ /* 0x000fe20003f06270 */
[----:B------:R-:W-:Y:S04]  /*15e0*/  BSSY.RECONVERGENT B0, `(.L_x_1032) ;  /* 0x0000017000007945 */ /* 0x000fe80003800200 */
[----:B------:R-:W-:Y:S08]  /*15f0*/  BSSY.RELIABLE B1, `(.L_x_1033) ;  /* 0x000000f000017945 */ /* 0x000ff00003800100 */
[----:B------:R-:W-:Y:S05]  /*1600*/  @P0 BRA `(.L_x_1034) ;  /* 0x0000000000340947 */ /* 0x000fea0003800000 */
[----:B------:R-:W1:Y:S01]  /*1610*/  LDC.64 R6, c[0x0][0x388] ;  /* 0x0000e200ff067b82 */ /* 0x000e620000000a00 */
[----:B------:R-:W-:Y:S02]  /*1620*/  IMAD R9, R0, 0x200, R19 ;  /* 0x0000020000097824 */ /* 0x000fe400078e0213 */
[----:B------:R-:W-:-:S05]  /*1630*/  IMAD.MOV.U32 R19, RZ, RZ, R3 ;  /* 0x000000ffff137224 */ /* 0x000fca00078e0003 */
[----:B------:R-:W-:-:S13]  /*1640*/  ISETP.GE.AND P0, PT, R19, R18, PT ;  /* 0x000000121300720c */ /* 0x000fda0003f06270 */
[----:B------:R-:W-:Y:S05]  /*1650*/  @P0 BREAK.RELIABLE B1 ;  /* 0x0000000000010942 */ /* 0x000fea0003800100 */
[----:B-1----:R-:W-:-:S05]  /*1660*/  IMAD.WIDE.U32 R6, R9, 0x2, R6 ;  /* 0x0000000209067825 */ /* 0x002fca00078e0006 */
[----:B------:R1:W-:Y:S01]  /*1670*/  STG.E.U16 desc[UR4][R6.64], R2 ;  /* 0x0000000206007986 */ /* 0x0003e2000c101504 */
[----:B------:R-:W-:Y:S05]  /*1680*/  @P0 BRA `(.L_x_1035) ;  /* 0x0000000000300947 */ /* 0x000fea0003800000 */
[----:B-1----:R-:W1:Y:S01]  /*1690*/  LDC.64 R2, c[0x0][0x388] ;  /* 0x0000e200ff027b82 */ /* 0x002e620000000a00 */
[----:B------:R-:W-:Y:S01]  /*16a0*/  LEA R7, R0, R19, 0x9 ;  /* 0x0000001300077211 */ /* 0x000fe200078e48ff */
[----:B------:R-:W-:-:S04]  /*16b0*/  VIADD R19, R19, 0x80 ;  /* 0x0000008013137836 */ /* 0x000fc80000000000 */
[----:B-1----:R-:W-:-:S05]  /*16c0*/  IMAD.WIDE.U32 R2, R7, 0x2, R2 ;  /* 0x0000000207027825 */ /* 0x002fca00078e0002 */
[----:B------:R1:W-:Y:S02]  /*16d0*/  STG.E.U16 desc[UR4][R2.64], R4 ;  /* 0x0000000402007986 */ /* 0x0003e4000c101504 */
.L_x_1034:
[----:B------:R-:W-:Y:S05]  /*16e0*/  BSYNC.RELIABLE B1 ;  /* 0x0000000000017941 */ /* 0x000fea0003800100 */
.L_x_1033:
[----:B------:R-:W-:-:S13]  /*16f0*/  ISETP.GE.AND P0, PT, R19, R18, PT ;  /* 0x000000121300720c */ /* 0x000fda0003f06270 */
[----:B-1----:R-:W1:Y:S01]  /*1700*/  @!P0 LDC.64 R2, c[0x0][0x388] ;  /* 0x0000e200ff028b82 */ /* 0x002e620000000a00 */
[----:B------:R-:W-:Y:S01]  /*1710*/  @!P0 IMAD R7, R0, 0x200, R19 ;  /* 0x0000020000078824 */ /* 0x000fe200078e0213 */
[----:B------:R-:W-:-:S03]  /*1720*/  @!P0 IADD3 R19, PT, PT, R19, 0x80, RZ ;  /* 0x0000008013138810 */ /* 0x000fc60007ffe0ff */
[----:B-1----:R-:W-:-:S05]  /*1730*/  @!P0 IMAD.WIDE.U32 R2, R7, 0x2, R2 ;  /* 0x0000000207028825 */ /* 0x002fca00078e0002 */
[----:B------:R2:W-:Y:S02]  /*1740*/  @!P0 STG.E.U16 desc[UR4][R2.64], R5 ;  /* 0x0000000502008986 */ /* 0x0005e4000c101504 */
.L_x_1035:
[----:B------:R-:W-:Y:S05]  /*1750*/  BSYNC.RECONVERGENT B0 ;  /* 0x0000000000007941 */ /* 0x000fea0003800200 */
.L_x_1032:
[----:B------:R-:W-:Y:S05]  /*1760*/  WARPSYNC.ALL ;  /* 0x0000000000007948 */ /* 0x000fea0003800000 */
[----:B------:R-:W-:-:S13]  /*1770*/  ISETP.GE.AND P0, PT, R19, R18, PT ;  /* 0x000000121300720c */ /* 0x000fda0003f06270 */
[----:B------:R-:W-:Y:S05]  /*1780*/  @P0 EXIT ;  /* 0x000000000000094d */ /* 0x000fea0003800000 */
[----:B-12---:R-:W1:Y:S01]  /*1790*/  LDC.64 R2, c[0x0][0x388] ;  /* 0x0000e200ff027b82 */ /* 0x006e620000000a00 */
[----:B------:R-:W-:-:S04]  /*17a0*/  IMAD R19, R0, 0x200, R19 ;  /* 0x0000020000137824 */ /* 0x000fc800078e0213 */
[----:B-1----:R-:W-:-:S05]  /*17b0*/  IMAD.WIDE.U32 R2, R19, 0x2, R2 ;  /* 0x0000000213027825 */ /* 0x002fca00078e0002 */
[----:B-----5:R-:W-:Y:S01]  /*17c0*/  STG.E.U16 desc[UR4][R2.64], R13 ;  /* 0x0000000d02007986 */ /* 0x020fe2000c101504 */
[----:B------:R-:W-:Y:S05]  /*17d0*/  EXIT ;  /* 0x000000000000794d */ /* 0x000fea0003800000 */
.L_x_1036:
        /* <DEDUP_REMOVED lines=10> */
.L_x_49972:


//--------------------- .text._ZN2at6native29vectorized_elementwise_kernelILi2ENS0_13BinaryFunctorIN3c108BFloat16ES4_S4_ZZZNS0_16fmod_kernel_cudaERNS_18TensorIteratorBaseEENKUlvE0_clEvENKUlvE2_clEvEUlS4_S4_E_EESt5arrayIPcLm3EEEEviT0_T1_ --------------------------
	.section	.text._ZN2at6native29vectorized_elementwise_kernelILi2ENS0_13BinaryFunctorIN3c108BFloat16ES4_S4_ZZZNS0_16fmod_kernel_cudaERNS_18TensorIteratorBaseEENKUlvE0_clEvENKUlvE2_clEvEUlS4_S4_E_EESt5arrayIPcLm3EEEEviT0_T1_,"ax",@progbits
	.align	128
        .global         _ZN2at6native29vectorized_elementwise_kernelILi2ENS0_13BinaryFunctorIN3c108BFloat16ES4_S4_ZZZNS0_16fmod_kernel_cudaERNS_18TensorIteratorBaseEENKUlvE0_clEvENKUlvE2_clEvEUlS4_S4_E_EESt5arrayIPcLm3EEEEviT0_T1_
        .type           _ZN2at6native29vectorized_elementwise_kernelILi2ENS0_13BinaryFunctorIN3c108BFloat16ES4_S4_ZZZNS0_16fmod_kernel_cudaERNS_18TensorIteratorBaseEENKUlvE0_clEvENKUlvE2_clEvEUlS4_S4_E_EESt5arrayIPcLm3EEEEviT0_T1_,@function
        .size           _ZN2at6native29vectorized_elementwise_kernelILi2ENS0_13BinaryFunctorIN3c108BFloat16ES4_S4_ZZZNS0_16fmod_kernel_cudaERNS_18TensorIteratorBaseEENKUlvE0_clEvENKUlvE2_clEvEUlS4_S4_E_EESt5arrayIPcLm3EEEEviT0_T1_,(.L_x_49973 - _ZN2at6native29vectorized_elementwise_kernelILi2ENS0_13BinaryFunctorIN3c108BFloat16ES4_S4_ZZZNS0_16fmod_kernel_cudaERNS_18TensorIteratorBaseEENKUlvE0_clEvENKUlvE2_clEvEUlS4_S4_E_EESt5arrayIPcLm3EEEEviT0_T1_)
        .other          _ZN2at6native29vectorized_elementwise_kernelILi2ENS0_13BinaryFunctorIN3c108BFloat16ES4_S4_ZZZNS0_16fmod_kernel_cudaERNS_18TensorIteratorBaseEENKUlvE0_clEvENKUlvE2_clEvEUlS4_S4_E_EESt5arrayIPcLm3EEEEviT0_T1_,@"STO_CUDA_ENTRY STV_DEFAULT"
_ZN2at6native29vectorized_elementwise_kernelILi2ENS0_13BinaryFunctorIN3c108BFloat16ES4_S4_ZZZNS0_16fmod_kernel_cudaERNS_18TensorIteratorBaseEENKUlvE0_clEvENKUlvE2_clEvEUlS4_S4_E_EESt5arrayIPcLm3EEEEviT0_T1_:
.text._ZN2at6native29vectorized_elementwise_kernelILi2ENS0_13BinaryFunctorIN3c108BFloat16ES4_S4_ZZZNS0_16fmod_kernel_cudaERNS_18TensorIteratorBaseEENKUlvE0_clEvENKUlvE2_clEvEUlS4_S4_E_EESt5arrayIPcLm3EEEEviT0_T1_:
[----:B------:R-:W-:Y:S01]  /*0000*/  LDC R1, c[0x0][0x37c] ;  /* 0x0000df00ff017b82 */ /* 0x000fe20000000800 */
[----:B------:R-:W0:Y:S01]  /*0010*/  S2R R4, SR_CTAID.X ;  /* 0x0000000000047919 */ /* 0x000e220000002500 */
[----:B------:R-:W1:Y:S01]  /*0020*/  LDCU UR6, c[0x0][0x380] ;  /* 0x00007000ff0677ac */ /* 0x000e620008000800 */
[----:B------:R-:W2:Y:S01]  /*0030*/  LDCU.64 UR4, c[0x0][0x358] ;  /* 0x00006b00ff0477ac */ /* 0x000ea20008000a00 */
[----:B0-----:R-:W-:-:S05]  /*0040*/  IMAD.SHL.U32 R4, R4, 0x400, RZ ;  /* 0x0000040004047824 */ /* 0x001fca00078e00ff */
[----:B-1----:R-:W-:-:S04]  /*0050*/  IADD3 R5, PT, PT, -R4, UR6, RZ ;  /* 0x0000000604057c10 */ /* 0x002fc8000fffe1ff */
[----:B------:R-:W-:-:S13]  /*0060*/  ISETP.GT.U32.AND P0, PT, R5, 0x3ff, PT ;  /* 0x000003ff0500780c */ /* 0x000fda0003f04070 */
[----:B--2---:R-:W-:Y:S05]  /*0070*/  @P0 BRA `(.L_x_1037) ;  /* 0x0000002c00d80947 */ /* 0x004fea0003800000 */
[----:B------:R-:W0:Y:S01]  /*0080*/  S2R R26, SR_TID.X ;  /* 0x00000000001a7919 */ /* 0x000e220000002100 */
[----:B------:R-:W1:Y:S01]  /*0090*/  LDC.64 R10, c[0x0][0x390] ;  /* 0x0000e400ff0a7b82 */ /* 0x000e620000000a00 */
[----:B------:R-:W-:-:S07]  /*00a0*/  PRMT R8, RZ, 0x7610, R8 ;  /* 0x00007610ff087816 */ /* 0x000fce0000000008 */
[----:B------:R-:W2:Y:S08]  /*00b0*/  LDC.64 R14, c[0x0][0x398] ;  /* 0x0000e600ff0e7b82 */ /* 0x000eb00000000a00 */
[----:B------:R-:W3:Y:S08]  /*00c0*/  LDC.64 R22, c[0x0][0x390] ;  /* 0x0000e400ff167b82 */ /* 0x000ef00000000a00 */
[----:B------:R-:W4:Y:S01]  /*00d0*/  LDC.64 R12, c[0x0][0x398] ;  /* 0x0000e600ff0c7b82 */ /* 0x000f220000000a00 */
[----:B0-----:R-:W-:Y:S01]  /*00e0*/  ISETP.GE.U32.AND P3, PT, R26, R5, PT ;  /* 0x000000051a00720c */ /* 0x001fe20003f66070 */
[----:B------:R-:W-:-:S06]  /*00f0*/  IMAD.MOV.U32 R6, RZ, RZ, R26 ;  /* 0x000000ffff067224 */ /* 0x000fcc00078e001a */
[----:B------:R-:W0:Y:S08]  /*0100*/  LDC.64 R2, c[0x0][0x390] ;  /* 0x0000e400ff027b82 */ /* 0x000e300000000a00 */
[----:B------:R-:W0:Y:S01]  /*0110*/  LDC.64 R24, c[0x0][0x398] ;  /* 0x0000e600ff187b82 */ /* 0x000e220000000a00 */
[----:B------:R-:W-:Y:S02]  /*0120*/  @!P3 VIADD R26, R6, 0x80 ;  /* 0x00000080061ab836 */ /* 0x000fe40000000000 */
[----:B------:R-:W-:-:S03]  /*0130*/  @!P3 IMAD.IADD R7, R4, 0x1, R6 ;  /* 0x000000010407b824 */ /* 0x000fc600078e0206 */
[----:B------:R-:W-:Y:S01]  /*0140*/  ISETP.GE.U32.AND P0, PT, R26, R5, PT ;  /* 0x000000051a00720c */ /* 0x000fe20003f06070 */
[C---:B-1----:R-:W-:Y:S01]  /*0150*/  @!P3 IMAD.WIDE.U32 R10, R7.reuse, 0x2, R10 ;  /* 0x00000002070ab825 */ /* 0x042fe200078e000a */
[----:B------:R-:W1:Y:S03]  /*0160*/  LDC.64 R18, c[0x0][0x390] ;  /* 0x0000e400ff127b82 */ /* 0x000e660000000a00 */
[----:B--2---:R-:W-:Y:S01]  /*0170*/  @!P3 IMAD.WIDE.U32 R14, R7, 0x2, R14 ;  /* 0x00000002070eb825 */ /* 0x004fe200078e000e */
[----:B------:R-:W-:-:S04]  /*0180*/  PRMT R7, RZ, 0x7610, R7 ;  /* 0x00007610ff077816 */ /* 0x000fc80000000007 */
[----:B------:R2:W5:Y:S01]  /*0190*/  @!P3 LDG.E.U16 R8, desc[UR4][R14.64] ;  /* 0x000000040e08b981 */ /* 0x000562000c1e1500 */
[----:B------:R-:W1:Y:S02]  /*01a0*/  LDC.64 R28, c[0x0][0x390] ;  /* 0x0000e400ff1c7b82 */ /* 0x000e640000000a00 */
[----:B------:R-:W-:Y:S01]  /*01b0*/  @!P0 IMAD.IADD R17, R4, 0x1, R26 ;  /* 0x0000000104118824 */ /* 0x000fe200078e021a */
[----:B------:R-:W-:Y:S01]  /*01c0*/  @!P0 IADD3 R26, PT, PT, R26, 0x80, RZ ;  /* 0x000000801a1a8810 */ /* 0x000fe20007ffe0ff */
[----:B------:R4:W5:Y:S03]  /*01d0*/  @!P3 LDG.E.U16 R7, desc[UR4][R10.64] ;  /* 0x000000040a07b981 */ /* 0x000966000c1e1500 */
[----:B------:R-:W-:Y:S01]  /*01e0*/  ISETP.GE.U32.AND P1, PT, R26, R5, PT ;  /* 0x000000051a00720c */ /* 0x000fe20003f26070 */
[----:B--2---:R-:W2:-:S12]  /*01f0*/  LDC.64 R14, c[0x0][0x390] ;  /* 0x0000e400ff0e7b82 */ /* 0x004e980000000a00 */
[----:B------:R-:W-:Y:S02]  /*0200*/  @!P1 IMAD.IADD R9, R4, 0x1, R26 ;  /* 0x0000000104099824 */ /* 0x000fe400078e021a */
[----:B------:R-:W-:-:S05]  /*0210*/  @!P1 VIADD R26, R26, 0x80 ;  /* 0x000000801a1a9836 */ /* 0x000fca0000000000 */
[----:B------:R-:W-:Y:S01]  /*0220*/  ISETP.GE.U32.AND P2, PT, R26, R5, PT ;  /* 0x000000051a00720c */ /* 0x000fe20003f46070 */
[----:B---3--:R-:W-:Y:S01]  /*0230*/  @!P0 IMAD.WIDE.U32 R22, R17, 0x2, R22 ;  /* 0x0000000211168825 */ /* 0x008fe200078e0016 */
[----:B----4-:R-:W-:-:S11]  /*0240*/  PRMT R11, RZ, 0x7610, R11 ;  /* 0x00007610ff0b7816 */ /* 0x010fd6000000000b */
[----:B------:R-:W-:Y:S01]  /*0250*/  @!P2 IMAD.IADD R27, R4, 0x1, R26 ;  /* 0x00000001041ba824 */ /* 0x000fe200078e021a */
[----:B------:R-:W-:-:S04]  /*0260*/  @!P2 IADD3 R26, PT, PT, R26, 0x80, RZ ;  /* 0x000000801a1aa810 */ /* 0x000fc80007ffe0ff */
[----:B------:R-:W-:Y:S01]  /*0270*/  ISETP.GE.U32.AND P3, PT, R26, R5, PT ;  /* 0x000000051a00720c */ /* 0x000fe20003f66070 */
[----:B------:R-:W-:Y:S02]  /*0280*/  @!P0 IMAD.WIDE.U32 R12, R17, 0x2, R12 ;  /* 0x00000002110c8825 */ /* 0x000fe400078e000c */
[----:B------:R-:W3:Y:S02]  /*0290*/  LDC.64 R16, c[0x0][0x398] ;  /* 0x0000e600ff107b82 */ /* 0x000ee40000000a00 */
[----:B0-----:R-:W-:Y:S01]  /*02a0*/  @!P1 IMAD.WIDE.U32 R2, R9, 0x2, R2 ;  /* 0x0000000209029825 */ /* 0x001fe200078e0002 */
[----:B------:R-:W-:-:S03]  /*02b0*/  PRMT R10, RZ, 0x7610, R10 ;  /* 0x00007610ff0a7816 */ /* 0x000fc6000000000a */
[----:B------:R-:W-:Y:S01]  /*02c0*/  @!P1 IMAD.WIDE.U32 R24, R9, 0x2, R24 ;  /* 0x0000000209189825 */ /* 0x000fe200078e0018 */
[----:B------:R-:W-:Y:S01]  /*02d0*/  PRMT R9, RZ, 0x7610, R9 ;  /* 0x00007610ff097816 */ /* 0x000fe20000000009 */
[----:B------:R0:W5:Y:S04]  /*02e0*/  @!P1 LDG.E.U16 R11, desc[UR4][R2.64] ;  /* 0x00000004020b9981 */ /* 0x000168000c1e1500 */
[----:B------:R4:W5:Y:S04]  /*02f0*/  @!P0 LDG.E.U16 R10, desc[UR4][R12.64] ;  /* 0x000000040c0a8981 */ /* 0x000968000c1e1500 */
[----:B------:R1:W5:Y:S01]  /*0300*/  @!P0 LDG.E.U16 R9, desc[UR4][R22.64] ;  /* 0x0000000416098981 */ /* 0x000362000c1e1500 */
[----:B0-----:R-:W-:-:S02]  /*0310*/  @!P3 IMAD.IADD R3, R4, 0x1, R26 ;  /* 0x000000010403b824 */ /* 0x001fc400078e021a */
[----:B------:R-:W-:Y:S01]  /*0320*/  @!P3 VIADD R26, R26, 0x80 ;  /* 0x000000801a1ab836 */ /* 0x000fe20000000000 */
[----:B----4-:R-:W0:Y:S04]  /*0330*/  LDC.64 R12, c[0x0][0x398] ;  /* 0x0000e600ff0c7b82 */ /* 0x010e280000000a00 */
[----:B------:R-:W-:-:S04]  /*0340*/  ISETP.GE.U32.AND P0, PT, R26, R5, PT ;  /* 0x000000051a00720c */ /* 0x000fc80003f06070 */
[----:B-1----:R-:W1:Y:S01]  /*0350*/  LDC.64 R22, c[0x0][0x398] ;  /* 0x0000e600ff167b82 */ /* 0x002e620000000a00 */
[----:B------:R-:W-:Y:S01]  /*0360*/  PRMT R20, RZ, 0x7610, R20 ;  /* 0x00007610ff147816 */ /* 0x000fe20000000014 */
[----:B------:R-:W-:-:S04]  /*0370*/  @!P2 IMAD.WIDE.U32 R18, R27, 0x2, R18 ;  /* 0x000000021b12a825 */ /* 0x000fc800078e0012 */
[----:B---3--:R-:W-:Y:S01]  /*0380*/  @!P2 IMAD.WIDE.U32 R16, R27, 0x2, R16 ;  /* 0x000000021b10a825 */ /* 0x008fe200078e0010 */
[----:B------:R3:W5:Y:S03]  /*0390*/  @!P1 LDG.E.U16 R20, desc[UR4][R24.64] ;  /* 0x0000000418149981 */ /* 0x000766000c1e1500 */
[----:B------:R-:W-:Y:S02]  /*03a0*/  @!P0 IMAD.IADD R27, R4, 0x1, R26 ;  /* 0x00000001041b8824 */ /* 0x000fe400078e021a */
[----:B------:R-:W-:Y:S01]  /*03b0*/  @!P0 VIADD R26, R26, 0x80 ;  /* 0x000000801a1a8836 */ /* 0x000fe20000000000 */
[----:B------:R-:W-:-:S04]  /*03c0*/  PRMT R21, RZ, 0x7610, R21 ;  /* 0x00007610ff157816 */ /* 0x000fc80000000015 */
[----:B------:R-:W-:Y:S02]  /*03d0*/  ISETP.GE.U32.AND P1, PT, R26, R5, PT ;  /* 0x000000051a00720c */ /* 0x000fe40003f26070 */
[----:B---3--:R-:W-:Y:S01]  /*03e0*/  PRMT R24, RZ, 0x7610, R24 ;  /* 0x00007610ff187816 */ /* 0x008fe20000000018 */
[----:B------:R3:W5:Y:S01]  /*03f0*/  @!P2 LDG.E.U16 R21, desc[UR4][R18.64] ;  /* 0x000000041215a981 */ /* 0x000762000c1e1500 */
[----:B------:R-:W-:Y:S01]  /*0400*/  PRMT R2, RZ, 0x7610, R2 ;  /* 0x00007610ff027816 */ /* 0x000fe20000000002 */
[----:B-1----:R-:W-:-:S03]  /*0410*/  @!P0 IMAD.WIDE.U32 R22, R27, 0x2, R22 ;  /* 0x000000021b168825 */ /* 0x002fc600078e0016 */
[----:B------:R1:W5:Y:S01]  /*0420*/  @!P2 LDG.E.U16 R24, desc[UR4][R16.64] ;  /* 0x000000041018a981 */ /* 0x000362000c1e1500 */
[----:B--2---:R-:W-:-:S03]  /*0430*/  @!P3 IMAD.WIDE.U32 R14, R3, 0x2, R14 ;  /* 0x00000002030eb825 */ /* 0x004fc600078e000e */
[----:B------:R2:W5:Y:S01]  /*0440*/  @!P0 LDG.E.U16 R2, desc[UR4][R22.64] ;  /* 0x0000000416028981 */ /* 0x000562000c1e1500 */
[----:B---3--:R-:W3:Y:S01]  /*0450*/  LDC.64 R18, c[0x0][0x390] ;  /* 0x0000e400ff127b82 */ /* 0x008ee20000000a00 */
[----:B0-----:R-:W-:Y:S01]  /*0460*/  @!P3 IMAD.WIDE.U32 R12, R3, 0x2, R12 ;  /* 0x00000002030cb825 */ /* 0x001fe200078e000c */
[----:B------:R-:W-:-:S06]  /*0470*/  PRMT R3, RZ, 0x7610, R3 ;  /* 0x00007610ff037816 */ /* 0x000fcc0000000003 */
[----:B-1----:R-:W0:Y:S01]  /*0480*/  LDC.64 R16, c[0x0][0x398] ;  /* 0x0000e600ff107b82 */ /* 0x002e220000000a00 */
[----:B------:R-:W-:Y:S01]  /*0490*/  @!P0 IMAD.WIDE.U32 R28, R27, 0x2, R28 ;  /* 0x000000021b1c8825 */ /* 0x000fe200078e001c */
[----:B--2---:R-:W-:-:S03]  /*04a0*/  @!P1 IADD3 R23, PT, PT, R4, R26, RZ ;  /* 0x0000001a04179210 */ /* 0x004fc60007ffe0ff */
[----:B------:R-:W-:Y:S01]  /*04b0*/  @!P1 VIADD R26, R26, 0x80 ;  /* 0x000000801a1a9836 */ /* 0x000fe20000000000 */
[----:B------:R1:W5:Y:S04]  /*04c0*/  @!P0 LDG.E.U16 R3, desc[UR4][R28.64] ;  /* 0x000000041c038981 */ /* 0x000368000c1e1500 */
[----:B------:R-:W-:Y:S02]  /*04d0*/  ISETP.GE.U32.AND P0, PT, R26, R5, PT ;  /* 0x000000051a00720c */ /* 0x000fe40003f06070 */
[----:B------:R-:W-:Y:S01]  /*04e0*/  PRMT R27, RZ, 0x7610, R27 ;  /* 0x00007610ff1b7816 */ /* 0x000fe2000000001b */
[----:B---3--:R-:W-:-:S05]  /*04f0*/  @!P1 IMAD.WIDE.U32 R18, R23, 0x2, R18 ;  /* 0x0000000217129825 */ /* 0x008fca00078e0012 */
[----:B------:R-:W5:Y:S05]  /*0500*/  @!P1 LDG.E.U16 R27, desc[UR4][R18.64] ;  /* 0x00000004121b9981 */ /* 0x000f6a000c1e1500 */
[--C-:B-1----:R-:W-:Y:S01]  /*0510*/  @!P0 IMAD.IADD R29, R4, 0x1, R26.reuse ;  /* 0x00000001041d8824 */ /* 0x102fe200078e021a */
[----:B------:R-:W-:Y:S01]  /*0520*/  PRMT R26, RZ, 0x7610, R26 ;  /* 0x00007610ff1a7816 */ /* 0x000fe2000000001a */
[----:B0-----:R-:W-:-:S05]  /*0530*/  @!P1 IMAD.WIDE.U32 R16, R23, 0x2, R16 ;  /* 0x0000000217109825 */ /* 0x001fca00078e0010 */
[----:B------:R-:W5:Y:S01]  /*0540*/  @!P1 LDG.E.U16 R26, desc[UR4][R16.64] ;  /* 0x00000004101a9981 */ /* 0x000f62000c1e1500 */
[----:B------:R-:W-:Y:S02]  /*0550*/  PRMT R25, RZ, 0x7610, R25 ;  /* 0x00007610ff197816 */ /* 0x000fe40000000019 */
[----:B------:R-:W-:-:S04]  /*0560*/  PRMT R0, RZ, 0x7610, R0 ;  /* 0x00007610ff007816 */ /* 0x000fc80000000000 */
[----:B------:R0:W5:Y:S04]  /*0570*/  @!P3 LDG.E.U16 R25, desc[UR4][R14.64] ;  /* 0x000000040e19b981 */ /* 0x000168000c1e1500 */
[----:B------:R1:W5:Y:S01]  /*0580*/  @!P3 LDG.E.U16 R0, desc[UR4][R12.64] ;  /* 0x000000040c00b981 */ /* 0x000362000c1e1500 */
[----:B0-----:R-:W0:Y:S08]  /*0590*/  LDC.64 R14, c[0x0][0x398] ;  /* 0x0000e600ff0e7b82 */ /* 0x001e300000000a00 */
[----:B-1----:R-:W1:Y:S01]  /*05a0*/  LDC.64 R12, c[0x0][0x390] ;  /* 0x0000e400ff0c7b82 */ /* 0x002e620000000a00 */
[----:B------:R-:W-:-:S02]  /*05b0*/  PRMT R23, RZ, 0x7610, R23 ;  /* 0x00007610ff177816 */ /* 0x000fc40000000017 */
[----:B------:R-:W-:Y:S01]  /*05c0*/  PRMT R22, RZ, 0x7610, R22 ;  /* 0x00007610ff167816 */ /* 0x000fe20000000016 */
[----:B0-----:R-:W-:-:S05]  /*05d0*/  @!P0 IMAD.WIDE.U32 R14, R29, 0x2, R14 ;  /* 0x000000021d0e8825 */ /* 0x001fca00078e000e */
[----:B------:R0:W5:Y:S01]  /*05e0*/  @!P0 LDG.E.U16 R22, desc[UR4][R14.64] ;  /* 0x000000040e168981 */ /* 0x000162000c1e1500 */
[----:B-1----:R-:W-:-:S05]  /*05f0*/  @!P0 IMAD.WIDE.U32 R12, R29, 0x2, R12 ;  /* 0x000000021d0c8825 */ /* 0x002fca00078e000c */
[----:B------:R0:W5:Y:S01]  /*0600*/  @!P0 LDG.E.U16 R23, desc[UR4][R12.64] ;  /* 0x000000040c178981 */ /* 0x000162000c1e1500 */
[----:B------:R-:W-:Y:S01]  /*0610*/  ISETP.GE.U32.AND P0, PT, R6, R5, PT ;  /* 0x000000050600720c */ /* 0x000fe20003f06070 */
[----:B------:R-:W-:-:S12]  /*0620*/  BSSY.RECONVERGENT B1, `(.L_x_1038) ;  /* 0x000004a000017945 */ /* 0x000fd80003800200 */
[----:B0-----:R-:W-:Y:S05]  /*0630*/  @P0 BRA `(.L_x_1039) ;  /* 0x0000000400200947 */ /* 0x001fea0003800000 */
        /* <DEDUP_REMOVED lines=11> */
[----:B------:R-:W0:Y:S02]  /*06f0*/  MUFU.RCP R15, R13 ;  /* 0x0000000d000f7308 */ /* 0x000e240000001000 */
        /* <DEDUP_REMOVED lines=20> */
.L_x_1044:
[----:B------:R-:W-:Y:S05]  /*0840*/  BSYNC.RECONVERGENT B2 ;  /* 0x0000000000027941 */ /* 0x000fea0003800200 */
.L_x_1043:
[----:B------:R-:W-:Y:S01]  /*0850*/  FFMA.FTZ R8, -R13, R17, R8 ;  /* 0x000000110d087223 */ /* 0x000fe20000010108 */
[----:B------:R-:W-:Y:S06]  /*0860*/  BRA `(.L_x_1041) ;  /* 0x0000000000807947 */ /* 0x000fec0003800000 */
.L_x_1042:
        /* <DEDUP_REMOVED lines=11> */
[----:B------:R-:W-:Y:S01]  /*0920*/  LOP3.LUT R12, R13, 0x7fffff, RZ, 0xc0, !PT ;  /* 0x007fffff0d0c7812 */ /* 0x000fe200078ec0ff */
[----:B------:R-:W-:-:S03]  /*0930*/  IMAD.MOV.U32 R16, RZ, RZ, R15 ;  /* 0x000000ffff107224 */ /* 0x000fc600078e000f */
[----:B------:R-:W-:-:S04]  /*0940*/  LOP3.LUT R12, R12, 0x3f800000, RZ, 0xfc, !PT ;  /* 0x3f8000000c0c7812 */ /* 0x000fc800078efcff */
[----:B------:R0:W1:Y:S03]  /*0950*/  MUFU.RCP R13, R12 ;  /* 0x0000000c000d7308 */ /* 0x0000660000001000 */
.L_x_1047:
        /* <DEDUP_REMOVED lines=8> */
[----:B------:R-:W-:-:S06]  /*09e0*/  FFMA.FTZ.RZ R19, R13, R19, R18 ;  /* 0x000000130d137223 */ /* 0x000fcc000001c012 */
[----:B------:R-:W1:Y:S02]  /*09f0*/  FRND.TRUNC R19, R19 ;  /* 0x0000001300137307 */ /* 0x000e64000020d000 */
[----:B-1----:R-:W-:-:S05]  /*0a00*/  FFMA.FTZ R16, -R12, R19, R17 ;  /* 0x000000130c107223 */ /* 0x002fca0000010111 */
[----:B------:R-:W-:Y:S02]  /*0a10*/  ISETP.NE.AND P0, PT, R16, RZ, PT ;  /* 0x000000ff1000720c */ /* 0x000fe40003f05270 */
[----:B------:R-:W-:-:S11]  /*0a20*/  MOV R15, R16 ;  /* 0x00000010000f7202 */ /* 0x000fd60000000f00 */
[----:B------:R-:W-:Y:S05]  /*0a30*/  @P0 BRA P1, `(.L_x_1047) ;  /* 0xfffffffc00c80947 */ /* 0x000fea000083ffff */
.L_x_1046:
[----:B------:R-:W-:Y:S05]  /*0a40*/  BSYNC.RECONVERGENT B2 ;  /* 0x0000000000027941 */ /* 0x000fea0003800200 */
.L_x_1045:
[----:B------:R-:W-:-:S04]  /*0a50*/  FMUL.FTZ R15, R15, 1.1920928955078125e-07 ;  /* 0x340000000f0f7820 */ /* 0x000fc80000410000 */
[----:B------:R-:W-:-:S07]  /*0a60*/  FMUL.FTZ R8, R8, R15 ;  /* 0x0000000f08087220 */ /* 0x000fce0000410000 */
.L_x_1041:
[----:B------:R-:W-:Y:S05]  /*0a70*/  BSYNC.RECONVERGENT B0 ;  /* 0x0000000000007941 */ /* 0x000fea0003800200 */
.L_x_1040:
[C---:B------:R-:W-:Y:S02]  /*0a80*/  FSETP.NAN.FTZ.AND P0, PT, |R8|.reuse, |R8|, PT ;  /* 0x400000080800720b */ /* 0x040fe40003f18200 */
[----:B------:R-:W-:-:S04]  /*0a90*/  LOP3.LUT R7, R8, 0x80000000, R7, 0xb8, !PT ;  /* 0x8000000008077812 */ /* 0x000fc800078eb807 */
[----:B------:R-:W-:-:S04]  /*0aa0*/  FSEL R7, R8, R7, P0 ;  /* 0x0000000708077208 */ /* 0x000fc80000000000 */
[----:B------:R-:W-:-:S07]  /*0ab0*/  F2FP.BF16.F32.PACK_AB R7, RZ, R7 ;  /* 0x00000007ff07723e */ /* 0x000fce00000010ff */
.L_x_1039:
[----:B------:R-:W-:Y:S05]  /*0ac0*/  BSYNC.RECONVERGENT B1 ;  /* 0x0000000000017941 */ /* 0x000fea0003800200 */
.L_x_1038:
[----:B-----5:R-:W-:Y:S01]  /*0ad0*/  VIADD R8, R6, 0x80 ;  /* 0x0000008006087836 */ /* 0x020fe20000000000 */
[----:B------:R-:W-:Y:S04]  /*0ae0*/  BSSY.RECONVERGENT B1, `(.L_x_1048) ;  /* 0x000004b000017945 */ /* 0x000fe80003800200 */
[----:B------:R-:W-:-:S13]  /*0af0*/  ISETP.GE.U32.AND P0, PT, R8, R5, PT ;  /* 0x000000050800720c */ /* 0x000fda0003f06070 */
[----:B------:R-:W-:Y:S05]  /*0b00*/  @P0 BRA `(.L_x_1049) ;  /* 0x0000000400200947 */ /* 0x000fea0003800000 */
[----:B------:R-:W-:Y:S01]  /*0b10*/  IMAD.U32 R9, R9, 0x10000, RZ ;  /* 0x0001000009097824 */ /* 0x000fe200078e00ff */
[----:B------:R-:W-:Y:S01]  /*0b20*/  BSSY.RECONVERGENT B0, `(.L_x_1050) ;  /* 0x0000042000007945 */ /* 0x000fe20003800200 */
[----:B0-----:R-:W-:Y:S02]  /*0b30*/  IMAD.U32 R12, R10, 0x10000, RZ ;  /* 0x000100000a0c7824 */ /* 0x001fe400078e00ff */
        /* <DEDUP_REMOVED lines=26> */
.L_x_1055:
[----:B------:R-:W-:Y:S01]  /*0ce0*/  FSETP.GEU.FTZ.AND P0, PT, R15, -R17, PT ;  /* 0x800000110f00720b */ /* 0x000fe20003f1e000 */
[----:B------:R-:W-:-:S12]  /*0cf0*/  FADD.FTZ R13, R13, -1 ;  /* 0xbf8000000d0d7421 */ /* 0x000fd80000010000 */
[----:B------:R-:W-:-:S07]  /*0d00*/  @!P0 FADD.FTZ R13, R13, -1 ;  /* 0xbf8000000d0d8421 */ /* 0x000fce0000010000 */
.L_x_1054:
[----:B------:R-:W-:Y:S05]  /*0d10*/  BSYNC.RECONVERGENT B2 ;  /* 0x0000000000027941 */ /* 0x000fea0003800200 */
.L_x_1053:
[----:B------:R-:W-:Y:S01]  /*0d20*/  FFMA.FTZ R10, -R17, R13, R10 ;  /* 0x0000000d110a7223 */ /* 0x000fe2000001010a */
[----:B------:R-:W-:Y:S06]  /*0d30*/  BRA `(.L_x_1051) ;  /* 0x0000000000807947 */ /* 0x000fec0003800000 */
.L_x_1052:
        /* <DEDUP_REMOVED lines=15> */
.L_x_1058:
        /* <DEDUP_REMOVED lines=8> */
[----:B------:R-:W-:-:S06]  /*0eb0*/  FFMA.FTZ.RZ R19, R13, R19, R18 ;  /* 0x000000130d137223 */ /* 0x000fcc000001c012 */
[----:B------:R-:W1:Y:S02]  /*0ec0*/  FRND.TRUNC R19, R19 ;  /* 0x0000001300137307 */ /* 0x000e64000020d000 */
[----:B-1----:R-:W-:-:S04]  /*0ed0*/  FFMA.FTZ R16, -R12, R19, R17 ;  /* 0x000000130c107223 */ /* 0x002fc80000010111 */
[----:B------:R-:W-:Y:S01]  /*0ee0*/  IMAD.MOV.U32 R15, RZ, RZ, R16 ;  /* 0x000000ffff0f7224 */ /* 0x000fe200078e0010 */
[----:B------:R-:W-:-:S13]  /*0ef0*/  ISETP.NE.AND P0, PT, R16, RZ, PT ;  /* 0x000000ff1000720c */ /* 0x000fda0003f05270 */
[----:B------:R-:W-:Y:S05]  /*0f00*/  @P0 BRA P1, `(.L_x_1058) ;  /* 0xfffffffc00c80947 */ /* 0x000fea000083ffff */
.L_x_1057:
[----:B------:R-:W-:Y:S05]  /*0f10*/  BSYNC.RECONVERGENT B2 ;  /* 0x0000000000027941 */ /* 0x000fea0003800200 */
.L_x_1056:
[----:B------:R-:W-:-:S04]  /*0f20*/  FMUL.FTZ R15, R15, 1.1920928955078125e-07 ;  /* 0x340000000f0f7820 */ /* 0x000fc80000410000 */
[----:B------:R-:W-:-:S07]  /*0f30*/  FMUL.FTZ R10, R10, R15 ;  /* 0x0000000f0a0a7220 */ /* 0x000fce0000410000 */
.L_x_1051:
[----:B------:R-:W-:Y:S05]  /*0f40*/  BSYNC.RECONVERGENT B0 ;  /* 0x0000000000007941 */ /* 0x000fea0003800200 */
.L_x_1050:
[C---:B------:R-:W-:Y:S02]  /*0f50*/  FSETP.NAN.FTZ.AND P0, PT, |R10|.reuse, |R10|, PT ;  /* 0x4000000a0a00720b */ /* 0x040fe40003f18200 */
[----:B------:R-:W-:-:S04]  /*0f60*/  LOP3.LUT R9, R10, 0x80000000, R9, 0xb8, !PT ;  /* 0x800000000a097812 */ /* 0x000fc800078eb809 */
[----:B------:R-:W-:-:S04]  /*0f70*/  FSEL R9, R10, R9, P0 ;  /* 0x000000090a097208 */ /* 0x000fc80000000000 */
[----:B------:R-:W-:-:S07]  /*0f80*/  F2FP.BF16.F32.PACK_AB R9, RZ, R9 ;  /* 0x00000009ff09723e */ /* 0x000fce00000010ff */
.L_x_1049:
[----:B------:R-:W-:Y:S05]  /*0f90*/  BSYNC.RECONVERGENT B1 ;  /* 0x0000000000017941 */ /* 0x000fea0003800200 */
.L_x_1048:
[----:B------:R-:W-:Y:S01]  /*0fa0*/  VIADD R10, R6, 0x100 ;  /* 0x00000100060a7836 */ /* 0x000fe20000000000 */
[----:B------:R-:W-:Y:S04]  /*0fb0*/  BSSY.RECONVERGENT B1, `(.L_x_1059) ;  /* 0x000004b000017945 */ /* 0x000fe80003800200 */
[----:B------:R-:W-:-:S13]  /*0fc0*/  ISETP.GE.U32.AND P0, PT, R10, R5, PT ;  /* 0x000000050a00720c */ /* 0x000fda0003f06070 */
[----:B------:R-:W-:Y:S05]  /*0fd0*/  @P0 BRA `(.L_x_1060) ;  /* 0x0000000400200947 */ /* 0x000fea0003800000 */
[----:B------:R-:W-:Y:S01]  /*0fe0*/  IMAD.U32 R20, R20, 0x10000, RZ ;  /* 0x0001000014147824 */ /* 0x000fe200078e00ff */
        /* <DEDUP_REMOVED lines=28> */
.L_x_1066:
[----:B------:R-:W-:Y:S01]  /*11b0*/  FSETP.GEU.FTZ.AND P0, PT, R13, -R17, PT ;  /* 0x800000110d00720b */ /* 0x000fe20003f1e000 */
[----:B------:R-:W-:-:S12]  /*11c0*/  FADD.FTZ R15, R15, -1 ;  /* 0xbf8000000f0f7421 */ /* 0x000fd80000010000 */
[----:B------:R-:W-:-:S07]  /*11d0*/  @!P0 FADD.FTZ R15, R15, -1 ;  /* 0xbf8000000f0f8421 */ /* 0x000fce0000010000 */
.L_x_1065:
[----:B------:R-:W-:Y:S05]  /*11e0*/  BSYNC.RECONVERGENT B2 ;  /* 0x0000000000027941 */ /* 0x000fea0003800200 */
.L_x_1064:
[----:B------:R-:W-:Y:S01]  /*11f0*/  FFMA.FTZ R10, -R17, R15, R10 ;  /* 0x0000000f110a7223 */ /* 0x000fe2000001010a */
[----:B------:R-:W-:Y:S06]  /*1200*/  BRA `(.L_x_1062) ;  /* 0x0000000000807947 */ /* 0x000fec0003800000 */
.L_x_1063:
[----:B------:R-:W-:Y:S01]  /*1210*/  LOP3.LUT R15, R13, 0xff800000, RZ, 0xc0, !PT ;  /* 0xff8000000d0f7812 */ /* 0x000fe200078ec0ff */
[----:B------:R-:W-:Y:S01]  /*1220*/  BSSY.RECONVERGENT B2, `(.L_x_1067) ;  /* 0x000001c000027945 */ /* 0x000fe20003800200 */
[C---:B------:R-:W-:Y:S02]  /*1230*/  ISETP.GT.U32.AND P0, PT, R10.reuse, 0x7f7fffff, PT ;  /* 0x7f7fffff0a00780c */ /* 0x040fe40003f04070 */
[C---:B------:R-:W-:Y:S02]  /*1240*/  IADD3 R14, PT, PT, R10.reuse, 0xb800000, -R15 ;  /* 0x0b8000000a0e7810 */ /* 0x040fe40007ffe80f */
[----:B------:R-:W-:Y:S02]  /*1250*/  LOP3.LUT R10, R10, 0x7fffff, RZ, 0xc0, !PT ;  /* 0x007fffff0a0a7812 */ /* 0x000fe400078ec0ff */
[----:B------:R-:W-:Y:S02]  /*1260*/  LOP3.LUT P1, R14, R14, 0xff800000, RZ, 0xc0, !PT ;  /* 0xff8000000e0e7812 */ /* 0x000fe4000782c0ff */
[----:B------:R-:W-:-:S02]  /*1270*/  FSETP.GT.FTZ.AND P2, PT, |R20|, RZ, PT ;  /* 0x000000ff1400720b */ /* 0x000fc40003f54200 */
[----:B0-----:R-:W-:Y:S02]  /*1280*/  FSEL R12, R15, +QNAN , !P0 ;  /* 0x7fffffff0f0c7808 */ /* 0x001fe40004000000 */
[----:B------:R-:W-:Y:S02]  /*1290*/  LOP3.LUT R15, R10, 0x3f800000, RZ, 0xfc, !PT ;  /* 0x3f8000000a0f7812 */ /* 0x000fe400078efcff */
[----:B------:R-:W-:-:S05]  /*12a0*/  FSEL R10, R12, +QNAN , P2 ;  /* 0x7fffffff0c0a7808 */ /* 0x000fca0001000000 */
[----:B------:R-:W-:Y:S05]  /*12b0*/  @!P1 BRA `(.L_x_1068) ;  /* 0x0000000000489947 */ /* 0x000fea0003800000 */
[----:B------:R-:W-:Y:S01]  /*12c0*/  LOP3.LUT R12, R13, 0x7fffff, RZ, 0xc0, !PT ;  /* 0x007fffff0d0c7812 */ /* 0x000fe200078ec0ff */
[----:B------:R-:W-:-:S03]  /*12d0*/  IMAD.MOV.U32 R16, RZ, RZ, R15 ;  /* 0x000000ffff107224 */ /* 0x000fc600078e000f */
[----:B------:R-:W-:-:S04]  /*12e0*/  LOP3.LUT R12, R12, 0x3f800000, RZ, 0xfc, !PT ;  /* 0x3f8000000c0c7812 */ /* 0x000fc800078efcff */
[----:B------:R0:W1:Y:S03]  /*12f0*/  MUFU.RCP R13, R12 ;  /* 0x0000000c000d7308 */ /* 0x0000660000001000 */
.L_x_1069:
        /* <DEDUP_REMOVED lines=14> */
.L_x_1068:
[----:B------:R-:W-:Y:S05]  /*13e0*/  BSYNC.RECONVERGENT B2 ;  /* 0x0000000000027941 */ /* 0x000fea0003800200 */
.L_x_1067:
[----:B------:R-:W-:-:S04]  /*13f0*/  FMUL.FTZ R15, R15, 1.1920928955078125e-07 ;  /* 0x340000000f0f7820 */ /* 0x000fc80000410000 */
[----:B------:R-:W-:-:S07]  /*1400*/  FMUL.FTZ R10, R10, R15 ;  /* 0x0000000f0a0a7220 */ /* 0x000fce0000410000 */
.L_x_1062:
[----:B------:R-:W-:Y:S05]  /*1410*/  BSYNC.RECONVERGENT B0 ;  /* 0x0000000000007941 */ /* 0x000fea0003800200 */
.L_x_1061:
[C---:B------:R-:W-:Y:S02]  /*1420*/  FSETP.NAN.FTZ.AND P0, PT, |R10|.reuse, |R10|, PT ;  /* 0x4000000a0a00720b */ /* 0x040fe40003f18200 */
[----:B------:R-:W-:-:S04]  /*1430*/  LOP3.LUT R11, R10, 0x80000000, R11, 0xb8, !PT ;  /* 0x800000000a0b7812 */ /* 0x000fc800078eb80b */
[----:B------:R-:W-:-:S04]  /*1440*/  FSEL R10, R10, R11, P0 ;  /* 0x0000000b0a0a7208 */ /* 0x000fc80000000000 */
[----:B------:R-:W-:-:S07]  /*1450*/  F2FP.BF16.F32.PACK_AB R10, RZ, R10 ;  /* 0x0000000aff0a723e */ /* 0x000fce00000010ff */
.L_x_1060:
[----:B------:R-:W-:Y:S05]  /*1460*/  BSYNC.RECONVERGENT B1 ;  /* 0x0000000000017941 */ /* 0x000fea0003800200 */
.L_x_1059:
[----:B0-----:R-:W-:Y:S01]  /*1470*/  VIADD R12, R6, 0x180 ;  /* 0x00000180060c7836 */ /* 0x001fe20000000000 */
[----:B------:R-:W-:Y:S04]  /*1480*/  BSSY.RECONVERGENT B1, `(.L_x_1070) ;  /* 0x000004c000017945 */ /* 0x000fe80003800200 */
[----:B------:R-:W-:-:S13]  /*1490*/  ISETP.GE.U32.AND P0, PT, R12, R5, PT ;  /* 0x000000050c00720c */ /* 0x000fda0003f06070 */
[----:B------:R-:W-:Y:S05]  /*14a0*/  @P0 BRA `(.L_x_1071) ;  /* 0x0000000400240947 */ /* 0x000fea0003800000 */
[----:B------:R-:W-:Y:S01]  /*14b0*/  IMAD.U32 R21, R21, 0x10000, RZ ;  /* 0x0001000015157824 */ /* 0x000fe200078e00ff */
        /* <DEDUP_REMOVED lines=28> */
.L_x_1077:
[----:B------:R-:W-:Y:S01]  /*1680*/  FSETP.GEU.FTZ.AND P0, PT, R14, -R15, PT ;  /* 0x8000000f0e00720b */ /* 0x000fe20003f1e000 */
[----:B------:R-:W-:-:S12]  /*1690*/  FADD.FTZ R11, R11, -1 ;  /* 0xbf8000000b0b7421 */ /* 0x000fd80000010000 */
[----:B------:R-:W-:-:S07]  /*16a0*/  @!P0 FADD.FTZ R11, R11, -1 ;  /* 0xbf8000000b0b8421 */ /* 0x000fce0000010000 */
.L_x_1076:
[----:B------:R-:W-:Y:S05]  /*16b0*/  BSYNC.RECONVERGENT B2 ;  /* 0x0000000000027941 */ /* 0x000fea0003800200 */
.L_x_1075:
[----:B------:R-:W-:Y:S01]  /*16c0*/  FFMA.FTZ R12, -R15, R11, R12 ;  /* 0x0000000b0f0c7223 */ /* 0x000fe2000001010c */
[----:B------:R-:W-:Y:S06]  /*16d0*/  BRA `(.L_x_1073) ;  /* 0x0000000000847947 */ /* 0x000fec0003800000 */
.L_x_1074:
[----:B------:R-:W-:Y:S01]  /*16e0*/  LOP3.LUT R17, R13, 0xff800000, RZ, 0xc0, !PT ;  /* 0xff8000000d117812 */ /* 0x000fe200078ec0ff */
[----:B------:R-:W-:Y:S01]  /*16f0*/  BSSY.RECONVERGENT B2, `(.L_x_1078) ;  /* 0x000001d000027945 */ /* 0x000fe20003800200 */
[C---:B------:R-:W-:Y:S02]  /*1700*/  ISETP.GT.U32.AND P0, PT, R12.reuse, 0x7f7fffff, PT ;  /* 0x7f7fffff0c00780c */ /* 0x040fe40003f04070 */
[C---:B------:R-:W-:Y:S02]  /*1710*/  IADD3 R11, PT, PT, R12.reuse, 0xb800000, -R17 ;  /* 0x0b8000000c0b7810 */ /* 0x040fe40007ffe811 */
[----:B------:R-:W-:Y:S02]  /*1720*/  LOP3.LUT R12, R12, 0x7fffff, RZ, 0xc0, !PT ;  /* 0x007fffff0c0c7812 */ /* 0x000fe400078ec0ff */
[----:B------:R-:W-:Y:S02]  /*1730*/  LOP3.LUT P1, R15, R11, 0xff800000, RZ, 0xc0, !PT ;  /* 0xff8000000b0f7812 */ /* 0x000fe4000782c0ff */
[----:B------:R-:W-:-:S02]  /*1740*/  LOP3.LUT R14, R12, 0x3f800000, RZ, 0xfc, !PT ;  /* 0x3f8000000c0e7812 */ /* 0x000fc400078efcff */
[----:B------:R-:W-:Y:S02]  /*1750*/  FSETP.GT.FTZ.AND P2, PT, |R24|, RZ, PT ;  /* 0x000000ff1800720b */ /* 0x000fe40003f54200 */
[----:B------:R-:W-:Y:S01]  /*1760*/  FSEL R11, R17, +QNAN , !P0 ;  /* 0x7fffffff110b7808 */ /* 0x000fe20004000000 */
[----:B------:R-:W-:-:S03]  /*1770*/  IMAD.MOV.U32 R16, RZ, RZ, R14 ;  /* 0x000000ffff107224 */ /* 0x000fc600078e000e */
[----:B------:R-:W-:-:S03]  /*1780*/  FSEL R11, R11, +QNAN , P2 ;  /* 0x7fffffff0b0b7808 */ /* 0x000fc60001000000 */
[----:B------:R-:W-:Y:S05]  /*1790*/  @!P1 BRA `(.L_x_1079) ;  /* 0x0000000000489947 */ /* 0x000fea0003800000 */
[----:B------:R-:W-:Y:S01]  /*17a0*/  LOP3.LUT R12, R13, 0x7fffff, RZ, 0xc0, !PT ;  /* 0x007fffff0d0c7812 */ /* 0x000fe200078ec0ff */
[----:B------:R-:W-:Y:S02]  /*17b0*/  IMAD.MOV.U32 R16, RZ, RZ, R14 ;  /* 0x000000ffff107224 */ /* 0x000fe400078e000e */
[----:B------:R-:W-:Y:S01]  /*17c0*/  IMAD.MOV.U32 R14, RZ, RZ, R15 ;  /* 0x000000ffff0e7224 */ /* 0x000fe200078e000f */
[----:B------:R-:W-:-:S04]  /*17d0*/  LOP3.LUT R12, R12, 0x3f800000, RZ, 0xfc, !PT ;  /* 0x3f8000000c0c7812 */ /* 0x000fc800078efcff */
[----:B------:R0:W1:Y:S03]  /*17e0*/  MUFU.RCP R13, R12 ;  /* 0x0000000c000d7308 */ /* 0x0000660000001000 */
.L_x_1080:
        /* <DEDUP_REMOVED lines=13> */
.L_x_1079:
[----:B------:R-:W-:Y:S05]  /*18c0*/  BSYNC.RECONVERGENT B2 ;  /* 0x0000000000027941 */ /* 0x000fea0003800200 */
.L_x_1078:
[----:B------:R-:W-:-:S04]  /*18d0*/  FMUL.FTZ R16, R16, 1.1920928955078125e-07 ;  /* 0x3400000010107820 */ /* 0x000fc80000410000 */
[----:B0-----:R-:W-:-:S07]  /*18e0*/  FMUL.FTZ R12, R11, R16 ;  /* 0x000000100b0c7220 */ /* 0x001fce0000410000 */
.L_x_1073:
[----:B------:R-:W-:Y:S05]  /*18f0*/  BSYNC.RECONVERGENT B0 ;  /* 0x0000000000007941 */ /* 0x000fea0003800200 */
.L_x_1072:
[C---:B------:R-:W-:Y:S02]  /*1900*/  FSETP.NAN.FTZ.AND P0, PT, |R12|.reuse, |R12|, PT ;  /* 0x4000000c0c00720b */ /* 0x040fe40003f18200 */
[----:B------:R-:W-:-:S04]  /*1910*/  LOP3.LUT R21, R12, 0x80000000, R21, 0xb8, !PT ;  /* 0x800000000c157812 */ /* 0x000fc800078eb815 */
[----:B------:R-:W-:-:S04]  /*1920*/  FSEL R11, R12, R21, P0 ;  /* 0x000000150c0b7208 */ /* 0x000fc80000000000 */
[----:B------:R-:W-:-:S07]  /*1930*/  F2FP.BF16.F32.PACK_AB R11, RZ, R11 ;  /* 0x0000000bff0b723e */ /* 0x000fce00000010ff */
.L_x_1071:
[----:B------:R-:W-:Y:S05]  /*1940*/  BSYNC.RECONVERGENT B1 ;  /* 0x0000000000017941 */ /* 0x000fea0003800200 */
.L_x_1070:
[----:B------:R-:W-:Y:S01]  /*1950*/  VIADD R12, R6, 0x200 ;  /* 0x00000200060c7836 */ /* 0x000fe20000000000 */
        /* <DEDUP_REMOVED lines=32> */
.L_x_1088:
[----:B------:R-:W-:Y:S01]  /*1b60*/  FSETP.GEU.FTZ.AND P0, PT, R13, -R17, PT ;  /* 0x800000110d00720b */ /* 0x000fe20003f1e000 */
[----:B------:R-:W-:-:S12]  /*1b70*/  FADD.FTZ R15, R15, -1 ;  /* 0xbf8000000f0f7421 */ /* 0x000fd80000010000 */
[----:B------:R-:W-:-:S07]  /*1b80*/  @!P0 FADD.FTZ R15, R15, -1 ;  /* 0xbf8000000f0f8421 */ /* 0x000fce0000010000 */
.L_x_1087:
[----:B------:R-:W-:Y:S05]  /*1b90*/  BSYNC.RECONVERGENT B2 ;  /* 0x0000000000027941 */ /* 0x000fea0003800200 */
.L_x_1086:
[----:B------:R-:W-:Y:S01]  /*1ba0*/  FFMA.FTZ R0, -R17, R15, R0 ;  /* 0x0000000f11007223 */ /* 0x000fe20000010100 */
[----:B------:R-:W-:Y:S06]  /*1bb0*/  BRA `(.L_x_1084) ;  /* 0x0000000000787947 */ /* 0x000fec0003800000 */
.L_x_1085:
        /* <DEDUP_REMOVED lines=14> */
.L_x_1091:
        /* <DEDUP_REMOVED lines=13> */
.L_x_1090:
[----:B------:R-:W-:Y:S05]  /*1d70*/  BSYNC.RECONVERGENT B2 ;  /* 0x0000000000027941 */ /* 0x000fea0003800200 */
.L_x_1089:
[----:B------:R-:W-:-:S04]  /*1d80*/  FMUL.FTZ R13, R14, 1.1920928955078125e-07 ;  /* 0x340000000e0d7820 */ /* 0x000fc80000410000 */
[----:B------:R-:W-:-:S07]  /*1d90*/  FMUL.FTZ R0, R0, R13 ;  /* 0x0000000d00007220 */ /* 0x000fce0000410000 */
.L_x_1084:
[----:B------:R-:W-:Y:S05]  /*1da0*/  BSYNC.RECONVERGENT B0 ;  /* 0x0000000000007941 */ /* 0x000fea0003800200 */
.L_x_1083:
[C---:B------:R-:W-:Y:S02]  /*1db0*/  FSETP.NAN.FTZ.AND P0, PT, |R0|.reuse, |R0|, PT ;  /* 0x400000000000720b */ /* 0x040fe40003f18200 */
[----:B------:R-:W-:-:S04]  /*1dc0*/  LOP3.LUT R25, R0, 0x80000000, R25, 0xb8, !PT ;  /* 0x8000000000197812 */ /* 0x000fc800078eb819 */
[----:B------:R-:W-:-:S04]  /*1dd0*/  FSEL R0, R0, R25, P0 ;  /* 0x0000001900007208 */ /* 0x000fc80000000000 */
[----:B------:R-:W-:-:S07]  /*1de0*/  F2FP.BF16.F32.PACK_AB R0, RZ, R0 ;  /* 0x00000000ff00723e */ /* 0x000fce00000010ff */
.L_x_1082:
[----:B------:R-:W-:Y:S05]  /*1df0*/  BSYNC.RECONVERGENT B1 ;  /* 0x0000000000017941 */ /* 0x000fea0003800200 */
.L_x_1081:
[----:B0-----:R-:W-:Y:S01]  /*1e00*/  VIADD R12, R6, 0x280 ;  /* 0x00000280060c7836 */ /* 0x001fe20000000000 */
        /* <DEDUP_REMOVED lines=32> */
.L_x_1099:
[----:B------:R-:W-:Y:S01]  /*2010*/  FSETP.GEU.FTZ.AND P0, PT, R13, -R17, PT ;  /* 0x800000110d00720b */ /* 0x000fe20003f1e000 */
[----:B------:R-:W-:-:S12]  /*2020*/  FADD.FTZ R15, R15, -1 ;  /* 0xbf8000000f0f7421 */ /* 0x000fd80000010000 */
[----:B------:R-:W-:-:S07]  /*2030*/  @!P0 FADD.FTZ R15, R15, -1 ;  /* 0xbf8000000f0f8421 */ /* 0x000fce0000010000 */
.L_x_1098:
[----:B------:R-:W-:Y:S05]  /*2040*/  BSYNC.RECONVERGENT B2 ;  /* 0x0000000000027941 */ /* 0x000fea0003800200 */
.L_x_1097:
[----:B------:R-:W-:Y:S01]  /*2050*/  FFMA.FTZ R2, -R17, R15, R2 ;  /* 0x0000000f11027223 */ /* 0x000fe20000010102 */
[----:B------:R-:W-:Y:S06]  /*2060*/  BRA `(.L_x_1095) ;  /* 0x0000000000787947 */ /* 0x000fec0003800000 */
.L_x_1096:
        /* <DEDUP_REMOVED lines=14> */
.L_x_1102:
        /* <DEDUP_REMOVED lines=13> */
.L_x_1101:
[----:B------:R-:W-:Y:S05]  /*2220*/  BSYNC.RECONVERGENT B2 ;  /* 0x0000000000027941 */ /* 0x000fea0003800200 */
.L_x_1100:
[----:B------:R-:W-:-:S04]  /*2230*/  FMUL.FTZ R13, R14, 1.1920928955078125e-07 ;  /* 0x340000000e0d7820 */ /* 0x000fc80000410000 */
[----:B------:R-:W-:-:S07]  /*2240*/  FMUL.FTZ R2, R2, R13 ;  /* 0x0000000d02027220 */ /* 0x000fce0000410000 */
.L_x_1095:
[----:B------:R-:W-:Y:S05]  /*2250*/  BSYNC.RECONVERGENT B0 ;  /* 0x0000000000007941 */ /* 0x000fea0003800200 */
.L_x_1094:
[C---:B------:R-:W-:Y:S02]  /*2260*/  FSETP.NAN.FTZ.AND P0, PT, |R2|.reuse, |R2|, PT ;  /* 0x400000020200720b */ /* 0x040fe40003f18200 */
[----:B------:R-:W-:-:S04]  /*2270*/  LOP3.LUT R3, R2, 0x80000000, R3, 0xb8, !PT ;  /* 0x8000000002037812 */ /* 0x000fc800078eb803 */
[----:B------:R-:W-:-:S04]  /*2280*/  FSEL R2, R2, R3, P0 ;  /* 0x0000000302027208 */ /* 0x000fc80000000000 */
[----:B------:R-:W-:-:S07]  /*2290*/  F2FP.BF16.F32.PACK_AB R2, RZ, R2 ;  /* 0x00000002ff02723e */ /* 0x000fce00000010ff */
.L_x_1093:
[----:B------:R-:W-:Y:S05]  /*22a0*/  BSYNC.RECONVERGENT B1 ;  /* 0x0000000000017941 */ /* 0x000fea0003800200 */
.L_x_1092:
[----:B0-----:R-:W-:Y:S01]  /*22b0*/  IADD3 R12, PT, PT, R6, 0x300, RZ ;  /* 0x00000300060c7810 */ /* 0x001fe20007ffe0ff */
[----:B------:R-:W-:Y:S03]  /*22c0*/  BSSY.RECONVERGENT B1, `(.L_x_1103) ;  /* 0x0000049000017945 */ /* 0x000fe60003800200 */
[----:B------:R-:W-:-:S13]  /*22d0*/  ISETP.GE.U32.AND P0, PT, R12, R5, PT ;  /* 0x000000050c00720c */ /* 0x000fda0003f06070 */
        /* <DEDUP_REMOVED lines=30> */
.L_x_1110:
[----:B------:R-:W-:Y:S01]  /*24c0*/  FSETP.GEU.FTZ.AND P0, PT, R14, -R15, PT ;  /* 0x8000000f0e00720b */ /* 0x000fe20003f1e000 */
[----:B------:R-:W-:-:S12]  /*24d0*/  FADD.FTZ R3, R3, -1 ;  /* 0xbf80000003037421 */ /* 0x000fd80000010000 */
[----:B------:R-:W-:-:S07]  /*24e0*/  @!P0 FADD.FTZ R3, R3, -1 ;  /* 0xbf80000003038421 */ /* 0x000fce0000010000 */
.L_x_1109:
[----:B------:R-:W-:Y:S05]  /*24f0*/  BSYNC.RECONVERGENT B2 ;  /* 0x0000000000027941 */ /* 0x000fea0003800200 */
.L_x_1108:
[----:B------:R-:W-:Y:S01]  /*2500*/  FFMA.FTZ R12, -R15, R3, R12 ;  /* 0x000000030f0c7223 */ /* 0x000fe2000001010c */
[----:B------:R-:W-:Y:S06]  /*2510*/  BRA `(.L_x_1106) ;  /* 0x0000000000787947 */ /* 0x000fec0003800000 */
.L_x_1107:
        /* <DEDUP_REMOVED lines=14> */
.L_x_1113:
        /* <DEDUP_REMOVED lines=13> */
.L_x_1112:
[----:B------:R-:W-:Y:S05]  /*26d0*/  BSYNC.RECONVERGENT B2 ;  /* 0x0000000000027941 */ /* 0x000fea0003800200 */
.L_x_1111:
[----:B------:R-:W-:-:S04]  /*26e0*/  FMUL.FTZ R12, R12, 1.1920928955078125e-07 ;  /* 0x340000000c0c7820 */ /* 0x000fc80000410000 */
[----:B------:R-:W-:-:S07]  /*26f0*/  FMUL.FTZ R12, R3, R12 ;  /* 0x0000000c030c7220 */ /* 0x000fce0000410000 */
.L_x_1106:
[----:B------:R-:W-:Y:S05]  /*2700*/  BSYNC.RECONVERGENT B0 ;  /* 0x0000000000007941 */ /* 0x000fea0003800200 */
.L_x_1105:
[C---:B------:R-:W-:Y:S02]  /*2710*/  FSETP.NAN.FTZ.AND P0, PT, |R12|.reuse, |R12|, PT ;  /* 0x4000000c0c00720b */ /* 0x040fe40003f18200 */
[----:B------:R-:W-:-:S04]  /*2720*/  LOP3.LUT R27, R12, 0x80000000, R27, 0xb8, !PT ;  /* 0x800000000c1b7812 */ /* 0x000fc800078eb81b */
[----:B------:R-:W-:-:S04]  /*2730*/  FSEL R3, R12, R27, P0 ;  /* 0x0000001b0c037208 */ /* 0x000fc80000000000 */
[----:B------:R-:W-:-:S07]  /*2740*/  F2FP.BF16.F32.PACK_AB R3, RZ, R3 ;  /* 0x00000003ff03723e */ /* 0x000fce00000010ff */
.L_x_1104:
[----:B------:R-:W-:Y:S05]  /*2750*/  BSYNC.RECONVERGENT B1 ;  /* 0x0000000000017941 */ /* 0x000fea0003800200 */
.L_x_1103:
[----:B------:R-:W-:Y:S01]  /*2760*/  VIADD R12, R6, 0x380 ;  /* 0x00000380060c7836 */ /* 0x000fe20000000000 */
[----:B------:R-:W-:Y:S04]  /*2770*/  BSSY.RECONVERGENT B1, `(.L_x_1114) ;  /* 0x0000049000017945 */ /* 0x000fe80003800200 */
        /* <DEDUP_REMOVED lines=31> */
.L_x_1121:
[----:B------:R-:W-:Y:S01]  /*2970*/  FSETP.GEU.FTZ.AND P0, PT, R15, -R17, PT ;  /* 0x800000110f00720b */ /* 0x000fe20003f1e000 */
[----:B------:R-:W-:-:S12]  /*2980*/  FADD.FTZ R13, R13, -1 ;  /* 0xbf8000000d0d7421 */ /* 0x000fd80000010000 */
[----:B------:R-:W-:-:S07]  /*2990*/  @!P0 FADD.FTZ R13, R13, -1 ;  /* 0xbf8000000d0d8421 */ /* 0x000fce0000010000 */
.L_x_1120:
[----:B------:R-:W-:Y:S05]  /*29a0*/  BSYNC.RECONVERGENT B2 ;  /* 0x0000000000027941 */ /* 0x000fea0003800200 */
.L_x_1119:
[----:B------:R-:W-:Y:S01]  /*29b0*/  FFMA.FTZ R12, -R17, R13, R12 ;  /* 0x0000000d110c7223 */ /* 0x000fe2000001010c */
[----:B------:R-:W-:Y:S06]  /*29c0*/  BRA `(.L_x_1117) ;  /* 0x0000000000787947 */ /* 0x000fec0003800000 */
.L_x_1118:
        /* <DEDUP_REMOVED lines=14> */
.L_x_1124:
        /* <DEDUP_REMOVED lines=13> */
.L_x_1123:
[----:B------:R-:W-:Y:S05]  /*2b80*/  BSYNC.RECONVERGENT B2 ;  /* 0x0000000000027941 */ /* 0x000fea0003800200 */
.L_x_1122:
[----:B------:R-:W-:-:S04]  /*2b90*/  FMUL.FTZ R13, R13, 1.1920928955078125e-07 ;  /* 0x340000000d0d7820 */ /* 0x000fc80000410000 */
[----:B------:R-:W-:-:S07]  /*2ba0*/  FMUL.FTZ R12, R12, R13 ;  /* 0x0000000d0c0c7220 */ /* 0x000fce0000410000 */
.L_x_1117:
[----:B------:R-:W-:Y:S05]  /*2bb0*/  BSYNC.RECONVERGENT B0 ;  /* 0x0000000000007941 */ /* 0x000fea0003800200 */
.L_x_1116:
[C---:B------:R-:W-:Y:S02]  /*2bc0*/  FSETP.NAN.FTZ.AND P0, PT, |R12|.reuse, |R12|, PT ;  /* 0x4000000c0c00720b */ /* 0x040fe40003f18200 */
[----:B------:R-:W-:-:S04]  /*2bd0*/  LOP3.LUT R23, R12, 0x80000000, R23, 0xb8, !PT ;  /* 0x800000000c177812 */ /* 0x000fc800078eb817 */
[----:B------:R-:W-:-:S04]  /*2be0*/  FSEL R12, R12, R23, P0 ;  /* 0x000000170c0c7208 */ /* 0x000fc80000000000 */
[----:B------:R-:W-:-:S07]  /*2bf0*/  F2FP.BF16.F32.PACK_AB R12, RZ, R12 ;  /* 0x0000000cff0c723e */ /* 0x000fce00000010ff */
.L_x_1115:
[----:B------:R-:W-:Y:S05]  /*2c00*/  BSYNC.RECONVERGENT B1 ;  /* 0x0000000000017941 */ /* 0x000fea0003800200 */
.L_x_1114:
[----:B------:R-:W-:Y:S01]  /*2c10*/  ISETP.GE.U32.AND P0, PT, R6, R5, PT ;  /* 0x000000050600720c */ /* 0x000fe20003f06070 */
[----:B------:R-:W-:Y:S04]  /*2c20*/  BSSY.RECONVERGENT B0, `(.L_x_1125) ;  /* 0x0000033000007945 */ /* 0x000fe80003800200 */
[----:B------:R-:W-:Y:S08]  /*2c30*/  BSSY.RELIABLE B1, `(.L_x_1126) ;  /* 0x000002b000017945 */ /* 0x000ff00003800100 */
[----:B------:R-:W-:Y:S05]  /*2c40*/  @P0 BRA `(.L_x_1127) ;  /* 0x0000000000300947 */ /* 0x000fea0003800000 */
[----:B------:R-:W1:Y:S01]  /*2c50*/  LDC.64 R14, c[0x0][0x388] ;  /* 0x0000e200ff0e7b82 */ /* 0x000e620000000a00 */
[----:B------:R-:W-:Y:S02]  /*2c60*/  IMAD.IADD R13, R4, 0x1, R6 ;  /* 0x00000001040d7824 */ /* 0x000fe400078e0206 */
[----:B------:R-:W-:-:S05]  /*2c70*/  IMAD.MOV.U32 R6, RZ, RZ, R8 ;  /* 0x000000ffff067224 */ /* 0x000fca00078e0008 */
[----:B------:R-:W-:Y:S01]  /*2c80*/  ISETP.GE.U32.AND P0, PT, R6, R5, PT ;  /* 0x000000050600720c */ /* 0x000fe20003f06070 */
[----:B-1----:R-:W-:-:S05]  /*2c90*/  IMAD.WIDE.U32 R14, R13, 0x2, R14 ;  /* 0x000000020d0e7825 */ /* 0x002fca00078e000e */
[----:B------:R1:W-:Y:S07]  /*2ca0*/  STG.E.U16 desc[UR4][R14.64], R7 ;  /* 0x000000070e007986 */ /* 0x0003ee000c101504 */
[----:B------:R-:W-:Y:S05]  /*2cb0*/  @P0 BRA `(.L_x_1128) ;  /* 0x0000000000300947 */ /* 0x000fea0003800000 */
[----:B-1----:R-:W1:Y:S01]  /*2cc0*/  LDC.64 R14, c[0x0][0x388] ;  /* 0x0000e200ff0e7b82 */ /* 0x002e620000000a00 */
[----:B------:R-:W-:Y:S01]  /*2cd0*/  IADD3 R7, PT, PT, R4, R6, RZ ;  /* 0x0000000604077210 */ /* 0x000fe20007ffe0ff */
[----:B------:R-:W-:-:S04]  /*2ce0*/  VIADD R6, R6, 0x80 ;  /* 0x0000008006067836 */ /* 0x000fc80000000000 */
[----:B-1----:R-:W-:-:S05]  /*2cf0*/  IMAD.WIDE.U32 R14, R7, 0x2, R14 ;  /* 0x00000002070e7825 */ /* 0x002fca00078e000e */
[----:B------:R1:W-:Y:S02]  /*2d00*/  STG.E.U16 desc[UR4][R14.64], R9 ;  /* 0x000000090e007986 */ /* 0x0003e4000c101504 */
.L_x_1127:
[----:B------:R-:W-:-:S13]  /*2d10*/  ISETP.GE.U32.AND P0, PT, R6, R5, PT ;  /* 0x000000050600720c */ /* 0x000fda0003f06070 */
[----:B------:R-:W-:Y:S05]  /*2d20*/  @P0 BRA `(.L_x_1129) ;  /* 0x0000000000300947 */ /* 0x000fea0003800000 */
[----:B-1----:R-:W1:Y:S01]  /*2d30*/  LDC.64 R8, c[0x0][0x388] ;  /* 0x0000e200ff087b82 */ /* 0x002e620000000a00 */
[----:B------:R-:W-:Y:S02]  /*2d40*/  IMAD.IADD R7, R4, 0x1, R6 ;  /* 0x0000000104077824 */ /* 0x000fe400078e0206 */
[----:B------:R-:W-:Y:S02]  /*2d50*/  VIADD R6, R6, 0x80 ;  /* 0x0000008006067836 */ /* 0x000fe40000000000 */
[----:B-1----:R-:W-:-:S05]  /*2d60*/  IMAD.WIDE.U32 R8, R7, 0x2, R8 ;  /* 0x0000000207087825 */ /* 0x002fca00078e0008 */
[----:B------:R2:W-:Y:S02]  /*2d70*/  STG.E.U16 desc[UR4][R8.64], R10 ;  /* 0x0000000a08007986 */ /* 0x0005e4000c101504 */
.L_x_1128:
[----:B------:R-:W-:-:S13]  /*2d80*/  ISETP.GE.U32.AND P0, PT, R6, R5, PT ;  /* 0x000000050600720c */ /* 0x000fda0003f06070 */
[----:B------:R-:W-:Y:S05]  /*2d90*/  @P0 BRA `(.L_x_1130) ;  /* 0x0000000000300947 */ /* 0x000fea0003800000 */
[----:B--2---:R-:W2:Y:S01]  /*2da0*/  LDC.64 R8, c[0x0][0x388] ;  /* 0x0000e200ff087b82 */ /* 0x004ea20000000a00 */
[----:B-1----:R-:W-:Y:S01]  /*2db0*/  IADD3 R7, PT, PT, R4, R6, RZ ;  /* 0x0000000604077210 */ /* 0x002fe20007ffe0ff */
[----:B------:R-:W-:-:S04]  /*2dc0*/  VIADD R6, R6, 0x80 ;  /* 0x0000008006067836 */ /* 0x000fc80000000000 */
[----:B--2---:R-:W-:-:S05]  /*2dd0*/  IMAD.WIDE.U32 R8, R7, 0x2, R8 ;  /* 0x0000000207087825 */ /* 0x004fca00078e0008 */
[----:B------:R2:W-:Y:S02]  /*2de0*/  STG.E.U16 desc[UR4][R8.64], R11 ;  /* 0x0000000b08007986 */ /* 0x0005e4000c101504 */
.L_x_1129:
[----:B------:R-:W-:-:S13]  /*2df0*/  ISETP.GE.U32.AND P0, PT, R6, R5, PT ;  /* 0x000000050600720c */ /* 0x000fda0003f06070 */
[----:B------:R-:W-:Y:S05]  /*2e00*/  @P0 BRA `(.L_x_1131) ;  /* 0x0000000000340947 */ /* 0x000fea0003800000 */
[----:B-12---:R-:W1:Y:S01]  /*2e10*/  LDC.64 R8, c[0x0][0x388] ;  /* 0x0000e200ff087b82 */ /* 0x006e620000000a00 */
[----:B------:R-:W-:Y:S02]  /*2e20*/  IMAD.IADD R7, R4, 0x1, R6 ;  /* 0x0000000104077824 */ /* 0x000fe400078e0206 */
[----:B------:R-:W-:Y:S02]  /*2e30*/  VIADD R6, R6, 0x80 ;  /* 0x0000008006067836 */ /* 0x000fe40000000000 */
[----:B-1----:R-:W-:-:S05]  /*2e40*/  IMAD.WIDE.U32 R8, R7, 0x2, R8 ;  /* 0x0000000207087825 */ /* 0x002fca00078e0008 */
[----:B------:R3:W-:Y:S02]  /*2e50*/  STG.E.U16 desc[UR4][R8.64], R0 ;  /* 0x0000000008007986 */ /* 0x0007e4000c101504 */
.L_x_1130:
[----:B------:R-:W-:-:S13]  /*2e60*/  ISETP.GE.U32.AND P0, PT, R6, R5, PT ;  /* 0x000000050600720c */ /* 0x000fda0003f06070 */
[----:B------:R-:W-:Y:S05]  /*2e70*/  @P0 BREAK.RELIABLE B1 ;  /* 0x0000000000010942 */ /* 0x000fea0003800100 */
[----:B------:R-:W-:Y:S05]  /*2e80*/  @P0 BRA `(.L_x_1132) ;  /* 0x0000000000300947 */ /* 0x000fea0003800000 */
[----:B--23--:R-:W2:Y:S01]  /*2e90*/  LDC.64 R8, c[0x0][0x388] ;  /* 0x0000e200ff087b82 */ /* 0x00cea20000000a00 */
[----:B-1----:R-:W-:Y:S01]  /*2ea0*/  IADD3 R7, PT, PT, R4, R6, RZ ;  /* 0x0000000604077210 */ /* 0x002fe20007ffe0ff */
[----:B------:R-:W-:-:S04]  /*2eb0*/  VIADD R6, R6, 0x80 ;  /* 0x0000008006067836 */ /* 0x000fc80000000000 */
[----:B--2---:R-:W-:-:S05]  /*2ec0*/  IMAD.WIDE.U32 R8, R7, 0x2, R8 ;  /* 0x0000000207087825 */ /* 0x004fca00078e0008 */
[----:B------:R3:W-:Y:S02]  /*2ed0*/  STG.E.U16 desc[UR4][R8.64], R2 ;  /* 0x0000000208007986 */ /* 0x0007e4000c101504 */
.L_x_1131:
[----:B------:R-:W-:Y:S05]  /*2ee0*/  BSYNC.RELIABLE B1 ;  /* 0x0000000000017941 */ /* 0x000fea0003800100 */
.L_x_1126:
[----:B------:R-:W-:-:S13]  /*2ef0*/  ISETP.GE.U32.AND P0, PT, R6, R5, PT ;  /* 0x000000050600720c */ /* 0x000fda0003f06070 */
[----:B-123--:R-:W1:Y:S01]  /*2f00*/  @!P0 LDC.64 R8, c[0x0][0x388] ;  /* 0x0000e200ff088b82 */ /* 0x00ee620000000a00 */
[----:B------:R-:W-:Y:S02]  /*2f10*/  @!P0 IMAD.IADD R7, R4, 0x1, R6 ;  /* 0x0000000104078824 */ /* 0x000fe400078e0206 */
[----:B------:R-:W-:Y:S02]  /*2f20*/  @!P0 VIADD R6, R6, 0x80 ;  /* 0x0000008006068836 */ /* 0x000fe40000000000 */
[----:B-1----:R-:W-:-:S05]  /*2f30*/  @!P0 IMAD.WIDE.U32 R8, R7, 0x2, R8 ;  /* 0x0000000207088825 */ /* 0x002fca00078e0008 */
[----:B------:R4:W-:Y:S02]  /*2f40*/  @!P0 STG.E.U16 desc[UR4][R8.64], R3 ;  /* 0x0000000308008986 */ /* 0x0009e4000c101504 */
.L_x_1132:
[----:B------:R-:W-:Y:S05]  /*2f50*/  BSYNC.RECONVERGENT B0 ;  /* 0x0000000000007941 */ /* 0x000fea0003800200 */
.L_x_1125:
[----:B------:R-:W-:Y:S05]  /*2f60*/  WARPSYNC.ALL ;  /* 0x0000000000007948 */ /* 0x000fea0003800000 */
[----:B------:R-:W-:-:S13]  /*2f70*/  ISETP.GE.U32.AND P0, PT, R6, R5, PT ;  /* 0x000000050600720c */ /* 0x000fda0003f06070 */
[----:B------:R-:W-:Y:S05]  /*2f80*/  @P0 EXIT ;  /* 0x000000000000094d */ /* 0x000fea0003800000 */
[----:B----4-:R-:W4:Y:S01]  /*2f90*/  LDC.64 R2, c[0x0][0x388] ;  /* 0x0000e200ff027b82 */ /* 0x010f220000000a00 */
[----:B------:R-:W-:-:S05]  /*2fa0*/  IADD3 R5, PT, PT, R4, R6, RZ ;  /* 0x0000000604057210 */ /* 0x000fca0007ffe0ff */
[----:B----4-:R-:W-:-:S05]  /*2fb0*/  IMAD.WIDE.U32 R2, R5, 0x2, R2 ;  /* 0x0000000205027825 */ /* 0x010fca00078e0002 */
[----:B------:R-:W-:Y:S01]  /*2fc0*/  STG.E.U16 desc[UR4][R2.64], R12 ;  /* 0x0000000c02007986 */ /* 0x000fe2000c101504 */
[----:B------:R-:W-:Y:S05]  /*2fd0*/  EXIT ;  /* 0x000000000000794d */ /* 0x000fea0003800000 */
.L_x_1037:
[----:B------:R-:W0:Y:S01]  /*2fe0*/  S2R R2, SR_TID.X ;  /* 0x0000000000027919 */ /* 0x000e220000002100 */
[----:B------:R-:W1:Y:S08]  /*2ff0*/  LDC.64 R6, c[0x0][0x390] ;  /* 0x0000e400ff067b82 */ /* 0x000e700000000a00 */
[----:B------:R-:W2:Y:S01]  /*3000*/  LDC.64 R8, c[0x0][0x398] ;  /* 0x0000e600ff087b82 */ /* 0x000ea20000000a00 */
[----:B-1----:R-:W-:-:S04]  /*3010*/  IMAD.WIDE.U32 R6, R4, 0x2, R6 ;  /* 0x0000000204067825 */ /* 0x002fc800078e0006 */
[----:B0-----:R-:W-:-:S04]  /*3020*/  IMAD.WIDE.U32 R12, R2, 0x4, R6 ;  /* 0x00000004020c7825 */ /* 0x001fc800078e0006 */
[----:B--2---:R-:W-:Y:S01]  /*3030*/  IMAD.WIDE.U32 R8, R4, 0x2, R8 ;  /* 0x0000000204087825 */ /* 0x004fe200078e0008 */
[----:B------:R-:W2:Y:S04]  /*3040*/  LDG.E R11, desc[UR4][R12.64] ;  /* 0x000000040c0b7981 */ /* 0x000ea8000c1e1900 */
[----:B------:R0:W5:Y:S01]  /*3050*/  LDG.E R6, desc[UR4][R12.64+0x200] ;  /* 0x000200040c067981 */ /* 0x000162000c1e1900 */
[----:B------:R-:W-:-:S03]  /*3060*/  IMAD.WIDE.U32 R14, R2, 0x4, R8 ;  /* 0x00000004020e7825 */ /* 0x000fc600078e0008 */
[----:B------:R0:W5:Y:S04]  /*3070*/  LDG.E R8, desc[UR4][R12.64+0x400] ;  /* 0x000400040c087981 */ /* 0x000168000c1e1900 */
[----:B------:R-:W3:Y:S04]  /*3080*/  LDG.E R10, desc[UR4][R14.64] ;  /* 0x000000040e0a7981 */ /* 0x000ee8000c1e1900 */
[----:B------:R0:W5:Y:S04]  /*3090*/  LDG.E R5, desc[UR4][R12.64+0x600] ;  /* 0x000600040c057981 */ /* 0x000168000c1e1900 */
[----:B------:R0:W5:Y:S04]  /*30a0*/  LDG.E R7, desc[UR4][R14.64+0x200] ;  /* 0x000200040e077981 */ /* 0x000168000c1e1900 */
[----:B------:R0:W5:Y:S04]  /*30b0*/  LDG.E R9, desc[UR4][R14.64+0x400] ;  /* 0x000400040e097981 */ /* 0x000168000c1e1900 */
[----:B------:R0:W5:Y:S01]  /*30c0*/  LDG.E R0, desc[UR4][R14.64+0x600] ;  /* 0x000600040e007981 */ /* 0x000162000c1e1900 */
[----:B------:R-:W-:Y:S01]  /*30d0*/  BSSY.RECONVERGENT B0, `(.L_x_1133) ;  /* 0x0000043000007945 */ /* 0x000fe20003800200 */
[----:B--2---:R-:W-:-:S02]  /*30e0*/  IMAD.U32 R3, R11, 0x10000, RZ ;  /* 0x000100000b037824 */ /* 0x004fc400078e00ff */
[----:B---3--:R-:W-:-:S05]  /*30f0*/  IMAD.U32 R16, R10, 0x10000, RZ ;  /* 0x000100000a107824 */ /* 0x008fca00078e00ff */
[C---:B------:R-:W-:Y:S01]  /*3100*/  FSETP.GEU.FTZ.AND P0, PT, |R3|.reuse, |R16|, PT ;  /* 0x400000100300720b */ /* 0x040fe20003f1e200 */
[----:B------:R-:W-:Y:S01]  /*3110*/  FADD.FTZ R17, |R3|, -RZ ;  /* 0x800000ff03117221 */ /* 0x000fe20000010200 */
[----:B------:R-:W-:Y:S02]  /*3120*/  PRMT R11, R11, 0x7632, R11 ;  /* 0x000076320b0b7816 */ /* 0x000fe4000000000b */
[----:B------:R-:W-:-:S09]  /*3130*/  PRMT R10, R10, 0x7632, R10 ;  /* 0x000076320a0a7816 */ /* 0x000fd2000000000a */
[----:B0-----:R-:W-:Y:S05]  /*3140*/  @!P0 BRA `(.L_x_1134) ;  /* 0x0000000000ec8947 */ /* 0x001fea0003800000 */
        /* <DEDUP_REMOVED lines=21> */
[----:B------:R-:W-:Y:S01]  /*32a0*/  @P0 FFMA.FTZ R16, |R16|, -3, R15 ;  /* 0xc040000010100823 */ /* 0x000fe2000001020f */
[----:B------:R-:W-:-:S04]  /*32b0*/  @P0 FADD.FTZ R13, R18, 1 ;  /* 0x3f800000120d0421 */ /* 0x000fc80000010000 */
[----:B------:R-:W-:-:S13]  /*32c0*/  FSETP.GE.AND P1, PT, R16, RZ, P0 ;  /* 0x000000ff1000720b */ /* 0x000fda0000726000 */
[----:B------:R-:W-:-:S05]  /*32d0*/  @P1 FADD.FTZ R13, R13, 1 ;  /* 0x3f8000000d0d1421 */ /* 0x000fca0000010000 */
[----:B------:R-:W-:-:S07]  /*32e0*/  @P0 MOV R18, R13 ;  /* 0x0000000d00120202 */ /* 0x000fce0000000f00 */
.L_x_1137:
[----:B------:R-:W-:Y:S05]  /*32f0*/  BSYNC.RECONVERGENT B1 ;  /* 0x0000000000017941 */ /* 0x000fea0003800200 */
.L_x_1136:
[----:B------:R-:W-:Y:S01]  /*3300*/  FFMA.FTZ R17, -R12, R18, R17 ;  /* 0x000000120c117223 */ /* 0x000fe20000010111 */
[----:B------:R-:W-:Y:S06]  /*3310*/  BRA `(.L_x_1134) ;  /* 0x0000000000787947 */ /* 0x000fec0003800000 */
.L_x_1135:
        /* <DEDUP_REMOVED lines=14> */
.L_x_1140:
        /* <DEDUP_REMOVED lines=13> */
.L_x_1139:
[----:B------:R-:W-:Y:S05]  /*34d0*/  BSYNC.RECONVERGENT B1 ;  /* 0x0000000000017941 */ /* 0x000fea0003800200 */
.L_x_1138:
[----:B------:R-:W-:-:S04]  /*34e0*/  FMUL.FTZ R17, R17, 1.1920928955078125e-07 ;  /* 0x3400000011117820 */ /* 0x000fc80000410000 */
[----:B------:R-:W-:-:S07]  /*34f0*/  FMUL.FTZ R17, R12, R17 ;  /* 0x000000110c117220 */ /* 0x000fce0000410000 */
.L_x_1134:
[----:B------:R-:W-:Y:S05]  /*3500*/  BSYNC.RECONVERGENT B0 ;  /* 0x0000000000007941 */ /* 0x000fea0003800200 */
.L_x_1133:
[----:B------:R-:W-:Y:S01]  /*3510*/  IMAD.U32 R11, R11, 0x10000, RZ ;  /* 0x000100000b0b7824 */ /* 0x000fe200078e00ff */
[----:B------:R-:W-:Y:S01]  /*3520*/  SHF.L.U32 R12, R10, 0x10, RZ ;  /* 0x000000100a0c7819 */ /* 0x000fe200000006ff */
[----:B------:R-:W-:Y:S01]  /*3530*/  BSSY.RECONVERGENT B0, `(.L_x_1141) ;  /* 0x0000042000007945 */ /* 0x000fe20003800200 */
[----:B------:R-:W-:Y:S01]  /*3540*/  FSETP.NAN.FTZ.AND P0, PT, |R17|, |R17|, PT ;  /* 0x400000111100720b */ /* 0x000fe20003f18200 */
[C---:B------:R-:W-:Y:S01]  /*3550*/  FADD.FTZ R15, |R11|.reuse, -RZ ;  /* 0x800000ff0b0f7221 */ /* 0x040fe20000010200 */
[----:B------:R-:W-:Y:S02]  /*3560*/  FSETP.GEU.FTZ.AND P1, PT, |R11|, |R12|, PT ;  /* 0x4000000c0b00720b */ /* 0x000fe40003f3e200 */
[----:B------:R-:W-:-:S04]  /*3570*/  LOP3.LUT R10, R17, 0x80000000, R3, 0xb8, !PT ;  /* 0x80000000110a7812 */ /* 0x000fc800078eb803 */
[----:B------:R-:W-:-:S07]  /*3580*/  FSEL R3, R17, R10, P0 ;  /* 0x0000000a11037208 */ /* 0x000fce0000000000 */
        /* <DEDUP_REMOVED lines=24> */
.L_x_1146:
[----:B------:R-:W-:Y:S01]  /*3710*/  FSETP.GEU.FTZ.AND P0, PT, R17, -R10, PT ;  /* 0x8000000a1100720b */ /* 0x000fe20003f1e000 */
[----:B------:R-:W-:-:S12]  /*3720*/  FADD.FTZ R16, R16, -1 ;  /* 0xbf80000010107421 */ /* 0x000fd80000010000 */
[----:B------:R-:W-:-:S07]  /*3730*/  @!P0 FADD.FTZ R16, R16, -1 ;  /* 0xbf80000010108421 */ /* 0x000fce0000010000 */
.L_x_1145:
[----:B------:R-:W-:Y:S05]  /*3740*/  BSYNC.RECONVERGENT B1 ;  /* 0x0000000000017941 */ /* 0x000fea0003800200 */
.L_x_1144:
[----:B------:R-:W-:Y:S01]  /*3750*/  FFMA.FTZ R15, -R10, R16, R15 ;  /* 0x000000100a0f7223 */ /* 0x000fe2000001010f */
[----:B------:R-:W-:Y:S06]  /*3760*/  BRA `(.L_x_1142) ;  /* 0x0000000000787947 */ /* 0x000fec0003800000 */
.L_x_1143:
[----:B0-----:R-:W-:Y:S01]  /*3770*/  LOP3.LUT R14, R10, 0xff800000, RZ, 0xc0, !PT ;  /* 0xff8000000a0e7812 */ /* 0x001fe200078ec0ff */
        /* <DEDUP_REMOVED lines=13> */
.L_x_1149:
        /* <DEDUP_REMOVED lines=13> */
.L_x_1148:
[----:B------:R-:W-:Y:S05]  /*3920*/  BSYNC.RECONVERGENT B1 ;  /* 0x0000000000017941 */ /* 0x000fea0003800200 */
.L_x_1147:
[----:B------:R-:W-:-:S04]  /*3930*/  FMUL.FTZ R15, R15, 1.1920928955078125e-07 ;  /* 0x340000000f0f7820 */ /* 0x000fc80000410000 */
[----:B------:R-:W-:-:S07]  /*3940*/  FMUL.FTZ R15, R18, R15 ;  /* 0x0000000f120f7220 */ /* 0x000fce0000410000 */
.L_x_1142:
[----:B------:R-:W-:Y:S05]  /*3950*/  BSYNC.RECONVERGENT B0 ;  /* 0x0000000000007941 */ /* 0x000fea0003800200 */
.L_x_1141:
[----:B0----5:R-:W-:Y:S01]  /*3960*/  IMAD.U32 R10, R6, 0x10000, RZ ;  /* 0x00010000060a7824 */ /* 0x021fe200078e00ff */
[----:B------:R-:W-:Y:S01]  /*3970*/  SHF.L.U32 R13, R7, 0x10, RZ ;  /* 0x00000010070d7819 */ /* 0x000fe200000006ff */
[----:B------:R-:W-:Y:S01]  /*3980*/  BSSY.RECONVERGENT B0, `(.L_x_1150) ;  /* 0x0000044000007945 */ /* 0x000fe20003800200 */
[C---:B------:R-:W-:Y:S02]  /*3990*/  FSETP.NAN.FTZ.AND P0, PT, |R15|.reuse, |R15|, PT ;  /* 0x4000000f0f00720b */ /* 0x040fe40003f18200 */
[----:B------:R-:W-:Y:S02]  /*39a0*/  FSETP.GEU.FTZ.AND P1, PT, |R10|, |R13|, PT ;  /* 0x4000000d0a00720b */ /* 0x000fe40003f3e200 */
[C---:B------:R-:W-:Y:S02]  /*39b0*/  LOP3.LUT R12, R15.reuse, 0x80000000, R11, 0xb8, !PT ;  /* 0x800000000f0c7812 */ /* 0x040fe400078eb80b */
[----:B------:R-:W-:Y:S02]  /*39c0*/  PRMT R7, R6, 0x7632, R7 ;  /* 0x0000763206077816 */ /* 0x000fe40000000007 */
[----:B------:R-:W-:Y:S01]  /*39d0*/  FSEL R6, R15, R12, P0 ;  /* 0x0000000c0f067208 */ /* 0x000fe20000000000 */
[----:B------:R-:W-:Y:S01]  /*39e0*/  FADD.FTZ R15, |R10|, -RZ ;  /* 0x800000ff0a0f7221 */ /* 0x000fe20000010200 */
[----:B------:R-:W-:-:S05]  /*39f0*/  PRMT R11, R7, 0x7632, R11 ;  /* 0x00007632070b7816 */ /* 0x000fca000000000b */
        /* <DEDUP_REMOVED lines=24> */
.L_x_1155:
[----:B------:R-:W-:Y:S01]  /*3b80*/  FSETP.GEU.FTZ.AND P0, PT, R17, -R12, PT ;  /* 0x8000000c1100720b */ /* 0x000fe20003f1e000 */
[----:B------:R-:W-:-:S12]  /*3b90*/  FADD.FTZ R14, R14, -1 ;  /* 0xbf8000000e0e7421 */ /* 0x000fd80000010000 */
[----:B------:R-:W-:-:S07]  /*3ba0*/  @!P0 FADD.FTZ R14, R14, -1 ;  /* 0xbf8000000e0e8421 */ /* 0x000fce0000010000 */
.L_x_1154:
[----:B------:R-:W-:Y:S05]  /*3bb0*/  BSYNC.RECONVERGENT B1 ;  /* 0x0000000000017941 */ /* 0x000fea0003800200 */
.L_x_1153:
[----:B------:R-:W-:Y:S01]  /*3bc0*/  FFMA.FTZ R15, -R12, R14, R15 ;  /* 0x0000000e0c0f7223 */ /* 0x000fe2000001010f */
[----:B------:R-:W-:Y:S06]  /*3bd0*/  BRA `(.L_x_1151) ;  /* 0x0000000000787947 */ /* 0x000fec0003800000 */
.L_x_1152:
        /* <DEDUP_REMOVED lines=14> */
.L_x_1158:
        /* <DEDUP_REMOVED lines=13> */
.L_x_1157:
[----:B------:R-:W-:Y:S05]  /*3d90*/  BSYNC.RECONVERGENT B1 ;  /* 0x0000000000017941 */ /* 0x000fea0003800200 */
.L_x_1156:
[----:B------:R-:W-:-:S04]  /*3da0*/  FMUL.FTZ R15, R15, 1.1920928955078125e-07 ;  /* 0x340000000f0f7820 */ /* 0x000fc80000410000 */
[----:B------:R-:W-:-:S07]  /*3db0*/  FMUL.FTZ R15, R12, R15 ;  /* 0x0000000f0c0f7220 */ /* 0x000fce0000410000 */
.L_x_1151:
[----:B------:R-:W-:Y:S05]  /*3dc0*/  BSYNC.RECONVERGENT B0 ;  /* 0x0000000000007941 */ /* 0x000fea0003800200 */
.L_x_1150:
[----:B------:R-:W-:Y:S01]  /*3dd0*/  IMAD.U32 R12, R7, 0x10000, RZ ;  /* 0x00010000070c7824 */ /* 0x000fe200078e00ff */
[----:B------:R-:W-:Y:S01]  /*3de0*/  SHF.L.U32 R11, R11, 0x10, RZ ;  /* 0x000000100b0b7819 */ /* 0x000fe200000006ff */
[----:B------:R-:W-:Y:S01]  /*3df0*/  BSSY.RECONVERGENT B0, `(.L_x_1159) ;  /* 0x0000042000007945 */ /* 0x000fe20003800200 */
[C---:B------:R-:W-:Y:S02]  /*3e00*/  FSETP.NAN.FTZ.AND P0, PT, |R15|.reuse, |R15|, PT ;  /* 0x4000000f0f00720b */ /* 0x040fe40003f18200 */
[----:B------:R-:W-:Y:S02]  /*3e10*/  FSETP.GEU.FTZ.AND P1, PT, |R12|, |R11|, PT ;  /* 0x4000000b0c00720b */ /* 0x000fe40003f3e200 */
[----:B------:R-:W-:-:S04]  /*3e20*/  LOP3.LUT R10, R15, 0x80000000, R10, 0xb8, !PT ;  /* 0x800000000f0a7812 */ /* 0x000fc800078eb80a */
[----:B------:R-:W-:Y:S01]  /*3e30*/  FSEL R7, R15, R10, P0 ;  /* 0x0000000a0f077208 */ /* 0x000fe20000000000 */
[----:B------:R-:W-:-:S06]  /*3e40*/  FADD.FTZ R15, |R12|, -RZ ;  /* 0x800000ff0c0f7221 */ /* 0x000fcc0000010200 */
        /* <DEDUP_REMOVED lines=24> */
.L_x_1164:
[----:B------:R-:W-:Y:S01]  /*3fd0*/  FSETP.GEU.FTZ.AND P0, PT, R14, -R10, PT ;  /* 0x8000000a0e00720b */ /* 0x000fe20003f1e000 */
[----:B------:R-:W-:-:S12]  /*3fe0*/  FADD.FTZ R16, R16, -1 ;  /* 0xbf80000010107421 */ /* 0x000fd80000010000 */
[----:B------:R-:W-:-:S07]  /*3ff0*/  @!P0 FADD.FTZ R16, R16, -1 ;  /* 0xbf80000010108421 */ /* 0x000fce0000010000 */
.L_x_1163:
[----:B------:R-:W-:Y:S05]  /*4000*/  BSYNC.RECONVERGENT B1 ;  /* 0x0000000000017941 */ /* 0x000fea0003800200 */
.L_x_1162:
[----:B------:R-:W-:Y:S01]  /*4010*/  FFMA.FTZ R15, -R10, R16, R15 ;  /* 0x000000100a0f7223 */ /* 0x000fe2000001010f */
[----:B------:R-:W-:Y:S06]  /*4020*/  BRA `(.L_x_1160) ;  /* 0x0000000000787947 */ /* 0x000fec0003800000 */
.L_x_1161:
        /* <DEDUP_REMOVED lines=14> */
.L_x_1167:
        /* <DEDUP_REMOVED lines=13> */
.L_x_1166:
[----:B------:R-:W-:Y:S05]  /*41e0*/  BSYNC.RECONVERGENT B1 ;  /* 0x0000000000017941 */ /* 0x000fea0003800200 */
.L_x_1165:
[----:B------:R-:W-:-:S04]  /*41f0*/  FMUL.FTZ R15, R15, 1.1920928955078125e-07 ;  /* 0x340000000f0f7820 */ /* 0x000fc80000410000 */
[----:B------:R-:W-:-:S07]  /*4200*/  FMUL.FTZ R15, R18, R15 ;  /* 0x0000000f120f7220 */ /* 0x000fce0000410000 */
.L_x_1160:
[----:B------:R-:W-:Y:S05]  /*4210*/  BSYNC.RECONVERGENT B0 ;  /* 0x0000000000007941 */ /* 0x000fea0003800200 */
.L_x_1159:
[----:B0-----:R-:W-:Y:S01]  /*4220*/  IMAD.U32 R10, R8, 0x10000, RZ ;  /* 0x00010000080a7824 */ /* 0x001fe200078e00ff */
        /* <DEDUP_REMOVED lines=33> */
.L_x_1173:
[----:B------:R-:W-:Y:S01]  /*4440*/  FSETP.GEU.FTZ.AND P0, PT, R17, -R12, PT ;  /* 0x8000000c1100720b */ /* 0x000fe20003f1e000 */
[----:B------:R-:W-:-:S12]  /*4450*/  FADD.FTZ R14, R14, -1 ;  /* 0xbf8000000e0e7421 */ /* 0x000fd80000010000 */
[----:B------:R-:W-:-:S07]  /*4460*/  @!P0 FADD.FTZ R14, R14, -1 ;  /* 0xbf8000000e0e8421 */ /* 0x000fce0000010000 */
.L_x_1172:
[----:B------:R-:W-:Y:S05]  /*4470*/  BSYNC.RECONVERGENT B1 ;  /* 0x0000000000017941 */ /* 0x000fea0003800200 */
.L_x_1171:
[----:B------:R-:W-:Y:S01]  /*4480*/  FFMA.FTZ R15, -R12, R14, R15 ;  /* 0x0000000e0c0f7223 */ /* 0x000fe2000001010f */
[----:B------:R-:W-:Y:S06]  /*4490*/  BRA `(.L_x_1169) ;  /* 0x0000000000787947 */ /* 0x000fec0003800000 */
.L_x_1170:
        /* <DEDUP_REMOVED lines=14> */
.L_x_1176:
        /* <DEDUP_REMOVED lines=13> */
.L_x_1175:
[----:B------:R-:W-:Y:S05]  /*4650*/  BSYNC.RECONVERGENT B1 ;  /* 0x0000000000017941 */ /* 0x000fea0003800200 */
.L_x_1174:
[----:B------:R-:W-:-:S04]  /*4660*/  FMUL.FTZ R15, R15, 1.1920928955078125e-07 ;  /* 0x340000000f0f7820 */ /* 0x000fc80000410000 */
[----:B------:R-:W-:-:S07]  /*4670*/  FMUL.FTZ R15, R12, R15 ;  /* 0x0000000f0c0f7220 */ /* 0x000fce0000410000 */
.L_x_1169:
[----:B------:R-:W-:Y:S05]  /*4680*/  BSYNC.RECONVERGENT B0 ;  /* 0x0000000000007941 */ /* 0x000fea0003800200 */
.L_x_1168:
[----:B------:R-:W-:Y:S01]  /*4690*/  IMAD.U32 R12, R9, 0x10000, RZ ;  /* 0x00010000090c7824 */ /* 0x000fe200078e00ff */
[----:B------:R-:W-:Y:S01]  /*46a0*/  SHF.L.U32 R11, R11, 0x10, RZ ;  /* 0x000000100b0b7819 */ /* 0x000fe200000006ff */
[----:B------:R-:W-:Y:S01]  /*46b0*/  BSSY.RECONVERGENT B0, `(.L_x_1177) ;  /* 0x0000042000007945 */ /* 0x000fe20003800200 */
[C---:B------:R-:W-:Y:S01]  /*46c0*/  FSETP.NAN.FTZ.AND P0, PT, |R15|.reuse, |R15|, PT ;  /* 0x4000000f0f00720b */ /* 0x040fe20003f18200 */
        /* <DEDUP_REMOVED lines=10> */
[----:B0-----:R-:W0:Y:S01]  /*4770*/  MUFU.RCP R14, R10 ;  /* 0x0000000a000e7308 */ /* 0x001e220000001000 */
        /* <DEDUP_REMOVED lines=17> */
.L_x_1182:
[----:B------:R-:W-:Y:S01]  /*4890*/  FSETP.GEU.FTZ.AND P0, PT, R16, -R10, PT ;  /* 0x8000000a1000720b */ /* 0x000fe20003f1e000 */
[----:B------:R-:W-:-:S12]  /*48a0*/  FADD.FTZ R14, R14, -1 ;  /* 0xbf8000000e0e7421 */ /* 0x000fd80000010000 */
[----:B------:R-:W-:-:S07]  /*48b0*/  @!P0 FADD.FTZ R14, R14, -1 ;  /* 0xbf8000000e0e8421 */ /* 0x000fce0000010000 */
.L_x_1181:
[----:B------:R-:W-:Y:S05]  /*48c0*/  BSYNC.RECONVERGENT B1 ;  /* 0x0000000000017941 */ /* 0x000fea0003800200 */
.L_x_1180:
[----:B------:R-:W-:Y:S01]  /*48d0*/  FFMA.FTZ R13, -R10, R14, R13 ;  /* 0x0000000e0a0d7223 */ /* 0x000fe2000001010d */
[----:B------:R-:W-:Y:S06]  /*48e0*/  BRA `(.L_x_1178) ;  /* 0x0000000000787947 */ /* 0x000fec0003800000 */
.L_x_1179:
        /* <DEDUP_REMOVED lines=14> */
.L_x_1185:
        /* <DEDUP_REMOVED lines=13> */
.L_x_1184:
[----:B------:R-:W-:Y:S05]  /*4aa0*/  BSYNC.RECONVERGENT B1 ;  /* 0x0000000000017941 */ /* 0x000fea0003800200 */
.L_x_1183:
[----:B------:R-:W-:-:S04]  /*4ab0*/  FMUL.FTZ R13, R13, 1.1920928955078125e-07 ;  /* 0x340000000d0d7820 */ /* 0x000fc80000410000 */
[----:B------:R-:W-:-:S07]  /*4ac0*/  FMUL.FTZ R13, R18, R13 ;  /* 0x0000000d120d7220 */ /* 0x000fce0000410000 */
.L_x_1178:
[----:B------:R-:W-:Y:S05]  /*4ad0*/  BSYNC.RECONVERGENT B0 ;  /* 0x0000000000007941 */ /* 0x000fea0003800200 */
.L_x_1177:
[----:B------:R-:W-:Y:S01]  /*4ae0*/  IMAD.U32 R11, R5, 0x10000, RZ ;  /* 0x00010000050b7824 */ /* 0x000fe200078e00ff */
[C---:B0-----:R-:W-:Y:S01]  /*4af0*/  SHF.L.U32 R14, R0.reuse, 0x10, RZ ;  /* 0x00000010000e7819 */ /* 0x041fe200000006ff */
[----:B------:R-:W-:Y:S01]  /*4b00*/  BSSY.RECONVERGENT B0, `(.L_x_1186) ;  /* 0x0000044000007945 */ /* 0x000fe20003800200 */
[----:B------:R-:W-:Y:S02]  /*4b10*/  FSETP.NAN.FTZ.AND P0, PT, |R13|, |R13|, PT ;  /* 0x4000000d0d00720b */ /* 0x000fe40003f18200 */
[----:B------:R-:W-:Y:S02]  /*4b20*/  FSETP.GEU.FTZ.AND P1, PT, |R11|, |R14|, PT ;  /* 0x4000000e0b00720b */ /* 0x000fe40003f3e200 */
[----:B------:R-:W-:Y:S02]  /*4b30*/  LOP3.LUT R10, R13, 0x80000000, R12, 0xb8, !PT ;  /* 0x800000000d0a7812 */ /* 0x000fe400078eb80c */
        /* <DEDUP_REMOVED lines=28> */
.L_x_1191:
[----:B------:R-:W-:Y:S01]  /*4d00*/  FSETP.GEU.FTZ.AND P0, PT, R17, -R12, PT ;  /* 0x8000000c1100720b */ /* 0x000fe20003f1e000 */
[----:B------:R-:W-:-:S12]  /*4d10*/  FADD.FTZ R18, R18, -1 ;  /* 0xbf80000012127421 */ /* 0x000fd80000010000 */
[----:B------:R-:W-:-:S07]  /*4d20*/  @!P0 FADD.FTZ R18, R18, -1 ;  /* 0xbf80000012128421 */ /* 0x000fce0000010000 */
.L_x_1190:
[----:B------:R-:W-:Y:S05]  /*4d30*/  BSYNC.RECONVERGENT B1 ;  /* 0x0000000000017941 */ /* 0x000fea0003800200 */
.L_x_1189:
[----:B------:R-:W-:Y:S01]  /*4d40*/  FFMA.FTZ R13, -R12, R18, R13 ;  /* 0x000000120c0d7223 */ /* 0x000fe2000001010d */
[----:B------:R-:W-:Y:S06]  /*4d50*/  BRA `(.L_x_1187) ;  /* 0x0000000000787947 */ /* 0x000fec0003800000 */
.L_x_1188:
        /* <DEDUP_REMOVED lines=14> */
.L_x_1194:
        /* <DEDUP_REMOVED lines=13> */
.L_x_1193:
[----:B------:R-:W-:Y:S05]  /*4f10*/  BSYNC.RECONVERGENT B1 ;  /* 0x0000000000017941 */ /* 0x000fea0003800200 */
.L_x_1192:
[----:B------:R-:W-:-:S04]  /*4f20*/  FMUL.FTZ R13, R13, 1.1920928955078125e-07 ;  /* 0x340000000d0d7820 */ /* 0x000fc80000410000 */
[----:B------:R-:W-:-:S07]  /*4f30*/  FMUL.FTZ R13, R12, R13 ;  /* 0x0000000d0c0d7220 */ /* 0x000fce0000410000 */
.L_x_1187:
[----:B------:R-:W-:Y:S05]  /*4f40*/  BSYNC.RECONVERGENT B0 ;  /* 0x0000000000007941 */ /* 0x000fea0003800200 */
.L_x_1186:
        /* <DEDUP_REMOVED lines=32> */
.L_x_1200:
[----:B------:R-:W-:Y:S01]  /*5150*/  FSETP.GEU.FTZ.AND P0, PT, R16, -R11, PT ;  /* 0x8000000b1000720b */ /* 0x000fe20003f1e000 */
[----:B------:R-:W-:-:S12]  /*5160*/  FADD.FTZ R13, R13, -1 ;  /* 0xbf8000000d0d7421 */ /* 0x000fd80000010000 */
[----:B------:R-:W-:-:S07]  /*5170*/  @!P0 FADD.FTZ R13, R13, -1 ;  /* 0xbf8000000d0d8421 */ /* 0x000fce0000010000 */
.L_x_1199:
[----:B------:R-:W-:Y:S05]  /*5180*/  BSYNC.RECONVERGENT B1 ;  /* 0x0000000000017941 */ /* 0x000fea0003800200 */
.L_x_1198:
[----:B------:R-:W-:Y:S01]  /*5190*/  FFMA.FTZ R14, -R11, R13, R14 ;  /* 0x0000000d0b0e7223 */ /* 0x000fe2000001010e */
[----:B------:R-:W-:Y:S06]  /*51a0*/  BRA `(.L_x_1196) ;  /* 0x0000000000787947 */ /* 0x000fec0003800000 */
.L_x_1197:
        /* <DEDUP_REMOVED lines=14> */
.L_x_1203:
[----:B------:R-:W-:-:S05]  /*5290*/  VIMNMX.U32 R13, PT, PT, R15, 0xb800000, PT ;  /* 0x0b8000000f0d7848 */ /* 0x000fca0003fe0000 */
[----:B------:R-:W-:Y:S02]  /*52a0*/  IMAD.IADD R14, R13, 0x1, R14 ;  /* 0x000000010d0e7824 */ /* 0x000fe400078e020e */
[----:B------:R-:W-:Y:S02]  /*52b0*/  IMAD.IADD R15, R15, 0x1, -R13 ;  /* 0x000000010f0f7824 */ /* 0x000fe400078e0a0d */
[----:B--2---:R-:W-:-:S03]  /*52c0*/  FMUL.FTZ R17, R12, R14 ;  /* 0x0000000e0c117220 */ /* 0x004fc60000410000 */
[----:B------:R-:W-:Y:S01]  /*52d0*/  ISETP.NE.AND P1, PT, R15, RZ, PT ;  /* 0x000000ff0f00720c */ /* 0x000fe20003f25270 */
[----:B0-----:R-:W-:-:S04]  /*52e0*/  FFMA.FTZ R16, -R11, R17, R14 ;  /* 0x000000110b107223 */ /* 0x001fc8000001010e */
[----:B------:R-:W-:-:S04]  /*52f0*/  FFMA.FTZ R17, R12, R16, R17 ;  /* 0x000000100c117223 */ /* 0x000fc80000010011 */
[----:B------:R-:W-:-:S04]  /*5300*/  FFMA.FTZ R16, -R11, R17, R14 ;  /* 0x000000110b107223 */ /* 0x000fc8000001010e */
[----:B------:R-:W-:-:S06]  /*5310*/  FFMA.FTZ.RZ R16, R12, R16, R17 ;  /* 0x000000100c107223 */ /* 0x000fcc000001c011 */
[----:B------:R-:W0:Y:S02]  /*5320*/  FRND.TRUNC R16, R16 ;  /* 0x0000001000107307 */ /* 0x000e24000020d000 */
[----:B0-----:R-:W-:-:S05]  /*5330*/  FFMA.FTZ R14, -R11, R16, R14 ;  /* 0x000000100b0e7223 */ /* 0x001fca000001010e */
[----:B------:R-:W-:-:S13]  /*5340*/  ISETP.NE.AND P0, PT, R14, RZ, PT ;  /* 0x000000ff0e00720c */ /* 0x000fda0003f05270 */
[----:B------:R-:W-:Y:S05]  /*5350*/  @P0 BRA P1, `(.L_x_1203) ;  /* 0xfffffffc00cc0947 */ /* 0x000fea000083ffff */
.L_x_1202:
[----:B------:R-:W-:Y:S05]  /*5360*/  BSYNC.RECONVERGENT B1 ;  /* 0x0000000000017941 */ /* 0x000fea0003800200 */
.L_x_1201:
[----:B-1----:R-:W-:-:S04]  /*5370*/  FMUL.FTZ R11, R14, 1.1920928955078125e-07 ;  /* 0x340000000e0b7820 */ /* 0x002fc80000410000 */
[----:B------:R-:W-:-:S07]  /*5380*/  FMUL.FTZ R14, R18, R11 ;  /* 0x0000000b120e7220 */ /* 0x000fce0000410000 */
.L_x_1196:
[----:B------:R-:W-:Y:S05]  /*5390*/  BSYNC.RECONVERGENT B0 ;  /* 0x0000000000007941 */ /* 0x000fea0003800200 */
.L_x_1195:
[----:B------:R-:W1:Y:S01]  /*53a0*/  LDC.64 R12, c[0x0][0x388] ;  /* 0x0000e200ff0c7b82 */ /* 0x000e620000000a00 */
[C---:B------:R-:W-:Y:S02]  /*53b0*/  FSETP.NAN.FTZ.AND P0, PT, |R14|.reuse, |R14|, PT ;  /* 0x4000000e0e00720b */ /* 0x040fe40003f18200 */
[----:B------:R-:W-:Y:S02]  /*53c0*/  LOP3.LUT R5, R14, 0x80000000, R5, 0xb8, !PT ;  /* 0x800000000e057812 */ /* 0x000fe400078eb805 */
[----:B------:R-:W-:Y:S02]  /*53d0*/  F2FP.BF16.F32.PACK_AB R3, R6, R3 ;  /* 0x000000030603723e */ /* 0x000fe400000010ff */
[----:B------:R-:W-:Y:S02]  /*53e0*/  FSEL R5, R14, R5, P0 ;  /* 0x000000050e057208 */ /* 0x000fe40000000000 */
[----:B------:R-:W-:Y:S02]  /*53f0*/  F2FP.BF16.F32.PACK_AB R7, R8, R7 ;  /* 0x000000070807723e */ /* 0x000fe400000010ff */
[----:B------:R-:W-:-:S02]  /*5400*/  F2FP.BF16.F32.PACK_AB R9, R10, R9 ;  /* 0x000000090a09723e */ /* 0x000fc400000010ff */
[----:B------:R-:W-:Y:S01]  /*5410*/  F2FP.BF16.F32.PACK_AB R5, R5, R0 ;  /* 0x000000000505723e */ /* 0x000fe200000010ff */
[----:B-1----:R-:W-:-:S04]  /*5420*/  IMAD.WIDE.U32 R12, R4, 0x2, R12 ;  /* 0x00000002040c7825 */ /* 0x002fc800078e000c */
[----:B------:R-:W-:-:S05]  /*5430*/  IMAD.WIDE.U32 R12, R2, 0x4, R12 ;  /* 0x00000004020c7825 */ /* 0x000fca00078e000c */
[----:B------:R-:W-:Y:S04]  /*5440*/  STG.E desc[UR4][R12.64], R3 ;  /* 0x000000030c007986 */ /* 0x000fe8000c101904 */
[----:B------:R-:W-:Y:S04]  /*5450*/  STG.E desc[UR4][R12.64+0x200], R7 ;  /* 0x000200070c007986 */ /* 0x000fe8000c101904 */
[----:B------:R-:W-:Y:S04]  /*5460*/  STG.E desc[UR4][R12.64+0x400], R9 ;  /* 0x000400090c007986 */ /* 0x000fe8000c101904 */
[----:B------:R-:W-:Y:S01]  /*5470*/  STG.E desc[UR4][R12.64+0x600], R5 ;  /* 0x000600050c007986 */ /* 0x000fe2000c101904 */
[----:B------:R-:W-:Y:S05]  /*5480*/  EXIT ;  /* 0x000000000000794d */ /* 0x000fea0003800000 */
.L_x_1204:
        /* <DEDUP_REMOVED lines=15> */
.L_x_49973:


//--------------------- .text._ZN2at6native29vectorized_elementwise_kernelILi4ENS0_13BinaryFunctorIN3c108BFloat16ES4_S4_ZZZNS0_16fmod_kernel_cudaERNS_18TensorIteratorBaseEENKUlvE0_clEvENKUlvE2_clEvEUlS4_S4_E_EESt5arrayIPcLm3EEEEviT0_T1_ --------------------------
	.section	.text._ZN2at6native29vectorized_elementwise_kernelILi4ENS0_13BinaryFunctorIN3c108BFloat16ES4_S4_ZZZNS0_16fmod_kernel_cudaERNS_18TensorIteratorBaseEENKUlvE0_clEvENKUlvE2_clEvEUlS4_S4_E_EESt5arrayIPcLm3EEEEviT0_T1_,"ax",@progbits
	.align	128
        .global         _ZN2at6native29vectorized_elementwise_kernelILi4ENS0_13BinaryFunctorIN3c108BFloat16ES4_S4_ZZZNS0_16fmod_kernel_cudaERNS_18TensorIteratorBaseEENKUlvE0_clEvENKUlvE2_clEvEUlS4_S4_E_EESt5arrayIPcLm3EEEEviT0_T1_
        .type           _ZN2at6native29vectorized_elementwise_kernelILi4ENS0_13BinaryFunctorIN3c108BFloat16ES4_S4_ZZZNS0_16fmod_kernel_cudaERNS_18TensorIteratorBaseEENKUlvE0_clEvENKUlvE2_clEvEUlS4_S4_E_EESt5arrayIPcLm3EEEEviT0_T1_,@function
        .size           _ZN2at6native29vectorized_elementwise_kernelILi4ENS0_13BinaryFunctorIN3c108BFloat16ES4_S4_ZZZNS0_16fmod_kernel_cudaERNS_18TensorIteratorBaseEENKUlvE0_clEvENKUlvE2_clEvEUlS4_S4_E_EESt5arrayIPcLm3EEEEviT0_T1_,(.L_x_49974 - _ZN2at6native29vectorized_elementwise_kernelILi4ENS0_13BinaryFunctorIN3c108BFloat16ES4_S4_ZZZNS0_16fmod_kernel_cudaERNS_18TensorIteratorBaseEENKUlvE0_clEvENKUlvE2_clEvEUlS4_S4_E_EESt5arrayIPcLm3EEEEviT0_T1_)
        .other          _ZN2at6native29vectorized_elementwise_kernelILi4ENS0_13BinaryFunctorIN3c108BFloat16ES4_S4_ZZZNS0_16fmod_kernel_cudaERNS_18TensorIteratorBaseEENKUlvE0_clEvENKUlvE2_clEvEUlS4_S4_E_EESt5arrayIPcLm3EEEEviT0_T1_,@"STO_CUDA_ENTRY STV_DEFAULT"
_ZN2at6native29vectorized_elementwise_kernelILi4ENS0_13BinaryFunctorIN3c108BFloat16ES4_S4_ZZZNS0_16fmod_kernel_cudaERNS_18TensorIteratorBaseEENKUlvE0_clEvENKUlvE2_clEvEUlS4_S4_E_EESt5arrayIPcLm3EEEEviT0_T1_:
.text._ZN2at6native29vectorized_elementwise_kernelILi4ENS0_13BinaryFunctorIN3c108BFloat16ES4_S4_ZZZNS0_16fmod_kernel_cudaERNS_18TensorIteratorBaseEENKUlvE0_clEvENKUlvE2_clEvEUlS4_S4_E_EESt5arrayIPcLm3EEEEviT0_T1_:
        /* <DEDUP_REMOVED lines=132> */
.L_x_1212:
[----:B------:R-:W-:Y:S05]  /*0840*/  BSYNC.RECONVERGENT B2 ;  /* 0x0000000000027941 */ /* 0x000fea0003800200 */
.L_x_1211:
[----:B------:R-:W-:Y:S01]  /*0850*/  FFMA.FTZ R8, -R13, R17, R8 ;  /* 0x000000110d087223 */ /* 0x000fe20000010108 */
[----:B------:R-:W-:Y:S06]  /*0860*/  BRA `(.L_x_1209) ;  /* 0x0000000000807947 */ /* 0x000fec0003800000 */
.L_x_1210:
        /* <DEDUP_REMOVED lines=15> */
.L_x_1215:
        /* <DEDUP_REMOVED lines=14> */
.L_x_1214:
[----:B------:R-:W-:Y:S05]  /*0a40*/  BSYNC.RECONVERGENT B2 ;  /* 0x0000000000027941 */ /* 0x000fea0003800200 */
.L_x_1213:
[----:B------:R-:W-:-:S04]  /*0a50*/  FMUL.FTZ R15, R15, 1.1920928955078125e-07 ;  /* 0x340000000f0f7820 */ /* 0x000fc80000410000 */
[----:B------:R-:W-:-:S07]  /*0a60*/  FMUL.FTZ R8, R8, R15 ;  /* 0x0000000f08087220 */ /* 0x000fce0000410000 */
.L_x_1209:
[----:B------:R-:W-:Y:S05]  /*0a70*/  BSYNC.RECONVERGENT B0 ;  /* 0x0000000000007941 */ /* 0x000fea0003800200 */
.L_x_1208:
[C---:B------:R-:W-:Y:S02]  /*0a80*/  FSETP.NAN.FTZ.AND P0, PT, |R8|.reuse, |R8|, PT ;  /* 0x400000080800720b */ /* 0x040fe40003f18200 */
[----:B------:R-:W-:-:S04]  /*0a90*/  LOP3.LUT R7, R8, 0x80000000, R7, 0xb8, !PT ;  /* 0x8000000008077812 */ /* 0x000fc800078eb807 */
[----:B------:R-:W-:-:S04]  /*0aa0*/  FSEL R7, R8, R7, P0 ;  /* 0x0000000708077208 */ /* 0x000fc80000000000 */
[----:B------:R-:W-:-:S07]  /*0ab0*/  F2FP.BF16.F32.PACK_AB R7, RZ, R7 ;  /* 0x00000007ff07723e */ /* 0x000fce00000010ff */
.L_x_1207:
[----:B------:R-:W-:Y:S05]  /*0ac0*/  BSYNC.RECONVERGENT B1 ;  /* 0x0000000000017941 */ /* 0x000fea0003800200 */
.L_x_1206:
        /* <DEDUP_REMOVED lines=33> */
.L_x_1223:
[----:B------:R-:W-:Y:S01]  /*0ce0*/  FSETP.GEU.FTZ.AND P0, PT, R15, -R17, PT ;  /* 0x800000110f00720b */ /* 0x000fe20003f1e000 */
[----:B------:R-:W-:-:S12]  /*0cf0*/  FADD.FTZ R13, R13, -1 ;  /* 0xbf8000000d0d7421 */ /* 0x000fd80000010000 */
[----:B------:R-:W-:-:S07]  /*0d00*/  @!P0 FADD.FTZ R13, R13, -1 ;  /* 0xbf8000000d0d8421 */ /* 0x000fce0000010000 */
.L_x_1222:
[----:B------:R-:W-:Y:S05]  /*0d10*/  BSYNC.RECONVERGENT B2 ;  /* 0x0000000000027941 */ /* 0x000fea0003800200 */
.L_x_1221:
[----:B------:R-:W-:Y:S01]  /*0d20*/  FFMA.FTZ R10, -R17, R13, R10 ;  /* 0x0000000d110a7223 */ /* 0x000fe2000001010a */
[----:B------:R-:W-:Y:S06]  /*0d30*/  BRA `(.L_x_1219) ;  /* 0x0000000000807947 */ /* 0x000fec0003800000 */
.L_x_1220:
        /* <DEDUP_REMOVED lines=15> */
.L_x_1226:
        /* <DEDUP_REMOVED lines=14> */
.L_x_1225:
[----:B------:R-:W-:Y:S05]  /*0f10*/  BSYNC.RECONVERGENT B2 ;  /* 0x0000000000027941 */ /* 0x000fea0003800200 */
.L_x_1224:
[----:B------:R-:W-:-:S04]  /*0f20*/  FMUL.FTZ R15, R15, 1.1920928955078125e-07 ;  /* 0x340000000f0f7820 */ /* 0x000fc80000410000 */
[----:B------:R-:W-:-:S07]  /*0f30*/  FMUL.FTZ R10, R10, R15 ;  /* 0x0000000f0a0a7220 */ /* 0x000fce0000410000 */
.L_x_1219:
[----:B------:R-:W-:Y:S05]  /*0f40*/  BSYNC.RECONVERGENT B0 ;  /* 0x0000000000007941 */ /* 0x000fea0003800200 */
.L_x_1218:
[C---:B------:R-:W-:Y:S02]  /*0f50*/  FSETP.NAN.FTZ.AND P0, PT, |R10|.reuse, |R10|, PT ;  /* 0x4000000a0a00720b */ /* 0x040fe40003f18200 */
[----:B------:R-:W-:-:S04]  /*0f60*/  LOP3.LUT R9, R10, 0x80000000, R9, 0xb8, !PT ;  /* 0x800000000a097812 */ /* 0x000fc800078eb809 */
[----:B------:R-:W-:-:S04]  /*0f70*/  FSEL R9, R10, R9, P0 ;  /* 0x000000090a097208 */ /* 0x000fc80000000000 */
[----:B------:R-:W-:-:S07]  /*0f80*/  F2FP.BF16.F32.PACK_AB R9, RZ, R9 ;  /* 0x00000009ff09723e */ /* 0x000fce00000010ff */
.L_x_1217:
[----:B------:R-:W-:Y:S05]  /*0f90*/  BSYNC.RECONVERGENT B1 ;  /* 0x0000000000017941 */ /* 0x000fea0003800200 */
.L_x_1216:
        /* <DEDUP_REMOVED lines=33> */
.L_x_1234:
[----:B------:R-:W-:Y:S01]  /*11b0*/  FSETP.GEU.FTZ.AND P0, PT, R13, -R17, PT ;  /* 0x800000110d00720b */ /* 0x000fe20003f1e000 */
[----:B------:R-:W-:-:S12]  /*11c0*/  FADD.FTZ R15, R15, -1 ;  /* 0xbf8000000f0f7421 */ /* 0x000fd80000010000 */
[----:B------:R-:W-:-:S07]  /*11d0*/  @!P0 FADD.FTZ R15, R15, -1 ;  /* 0xbf8000000f0f8421 */ /* 0x000fce0000010000 */
.L_x_1233:
[----:B------:R-:W-:Y:S05]  /*11e0*/  BSYNC.RECONVERGENT B2 ;  /* 0x0000000000027941 */ /* 0x000fea0003800200 */
.L_x_1232:
[----:B------:R-:W-:Y:S01]  /*11f0*/  FFMA.FTZ R10, -R17, R15, R10 ;  /* 0x0000000f110a7223 */ /* 0x000fe2000001010a */
[----:B------:R-:W-:Y:S06]  /*1200*/  BRA `(.L_x_1230) ;  /* 0x0000000000807947 */ /* 0x000fec0003800000 */
.L_x_1231:
        /* <DEDUP_REMOVED lines=15> */
.L_x_1237:
        /* <DEDUP_REMOVED lines=14> */
.L_x_1236:
[----:B------:R-:W-:Y:S05]  /*13e0*/  BSYNC.RECONVERGENT B2 ;  /* 0x0000000000027941 */ /* 0x000fea0003800200 */
.L_x_1235:
[----:B------:R-:W-:-:S04]  /*13f0*/  FMUL.FTZ R15, R15, 1.1920928955078125e-07 ;  /* 0x340000000f0f7820 */ /* 0x000fc80000410000 */
[----:B------:R-:W-:-:S07]  /*1400*/  FMUL.FTZ R10, R10, R15 ;  /* 0x0000000f0a0a7220 */ /* 0x000fce0000410000 */
.L_x_1230:
[----:B------:R-:W-:Y:S05]  /*1410*/  BSYNC.RECONVERGENT B0 ;  /* 0x0000000000007941 */ /* 0x000fea0003800200 */
.L_x_1229:
[C---:B------:R-:W-:Y:S02]  /*1420*/  FSETP.NAN.FTZ.AND P0, PT, |R10|.reuse, |R10|, PT ;  /* 0x4000000a0a00720b */ /* 0x040fe40003f18200 */
[----:B------:R-:W-:-:S04]  /*1430*/  LOP3.LUT R11, R10, 0x80000000, R11, 0xb8, !PT ;  /* 0x800000000a0b7812 */ /* 0x000fc800078eb80b */
[----:B------:R-:W-:-:S04]  /*1440*/  FSEL R10, R10, R11, P0 ;  /* 0x0000000b0a0a7208 */ /* 0x000fc80000000000 */
[----:B------:R-:W-:-:S07]  /*1450*/  F2FP.BF16.F32.PACK_AB R10, RZ, R10 ;  /* 0x0000000aff0a723e */ /* 0x000fce00000010ff */
.L_x_1228:
[----:B------:R-:W-:Y:S05]  /*1460*/  BSYNC.RECONVERGENT B1 ;  /* 0x0000000000017941 */ /* 0x000fea0003800200 */
.L_x_1227:
        /* <DEDUP_REMOVED lines=33> */
.L_x_1245:
[----:B------:R-:W-:Y:S01]  /*1680*/  FSETP.GEU.FTZ.AND P0, PT, R14, -R15, PT ;  /* 0x8000000f0e00720b */ /* 0x000fe20003f1e000 */
[----:B------:R-:W-:-:S12]  /*1690*/  FADD.FTZ R11, R11, -1 ;  /* 0xbf8000000b0b7421 */ /* 0x000fd80000010000 */
[----:B------:R-:W-:-:S07]  /*16a0*/  @!P0 FADD.FTZ R11, R11, -1 ;  /* 0xbf8000000b0b8421 */ /* 0x000fce0000010000 */
.L_x_1244:
[----:B------:R-:W-:Y:S05]  /*16b0*/  BSYNC.RECONVERGENT B2 ;  /* 0x0000000000027941 */ /* 0x000fea0003800200 */
.L_x_1243:
[----:B------:R-:W-:Y:S01]  /*16c0*/  FFMA.FTZ R12, -R15, R11, R12 ;  /* 0x0000000b0f0c7223 */ /* 0x000fe2000001010c */
[----:B------:R-:W-:Y:S06]  /*16d0*/  BRA `(.L_x_1241) ;  /* 0x0000000000847947 */ /* 0x000fec0003800000 */
.L_x_1242:
        /* <DEDUP_REMOVED lines=17> */
.L_x_1248:
        /* <DEDUP_REMOVED lines=13> */
.L_x_1247:
[----:B------:R-:W-:Y:S05]  /*18c0*/  BSYNC.RECONVERGENT B2 ;  /* 0x0000000000027941 */ /* 0x000fea0003800200 */
.L_x_1246:
[----:B------:R-:W-:-:S04]  /*18d0*/  FMUL.FTZ R16, R16, 1.1920928955078125e-07 ;  /* 0x3400000010107820 */ /* 0x000fc80000410000 */
[----:B0-----:R-:W-:-:S07]  /*18e0*/  FMUL.FTZ R12, R11, R16 ;  /* 0x000000100b0c7220 */ /* 0x001fce0000410000 */
.L_x_1241:
[----:B------:R-:W-:Y:S05]  /*18f0*/  BSYNC.RECONVERGENT B0 ;  /* 0x0000000000007941 */ /* 0x000fea0003800200 */
.L_x_1240:
[C---:B------:R-:W-:Y:S02]  /*1900*/  FSETP.NAN.FTZ.AND P0, PT, |R12|.reuse, |R12|, PT ;  /* 0x4000000c0c00720b */ /* 0x040fe40003f18200 */
[----:B------:R-:W-:-:S04]  /*1910*/  LOP3.LUT R21, R12, 0x80000000, R21, 0xb8, !PT ;  /* 0x800000000c157812 */ /* 0x000fc800078eb815 */
[----:B------:R-:W-:-:S04]  /*1920*/  FSEL R11, R12, R21, P0 ;  /* 0x000000150c0b7208 */ /* 0x000fc80000000000 */
[----:B------:R-:W-:-:S07]  /*1930*/  F2FP.BF16.F32.PACK_AB R11, RZ, R11 ;  /* 0x0000000bff0b723e */ /* 0x000fce00000010ff */
.L_x_1239:
[----:B------:R-:W-:Y:S05]  /*1940*/  BSYNC.RECONVERGENT B1 ;  /* 0x0000000000017941 */ /* 0x000fea0003800200 */
.L_x_1238:
        /* <DEDUP_REMOVED lines=33> */
.L_x_1256:
[----:B------:R-:W-:Y:S01]  /*1b60*/  FSETP.GEU.FTZ.AND P0, PT, R13, -R17, PT ;  /* 0x800000110d00720b */ /* 0x000fe20003f1e000 */
[----:B------:R-:W-:-:S12]  /*1b70*/  FADD.FTZ R15, R15, -1 ;  /* 0xbf8000000f0f7421 */ /* 0x000fd80000010000 */
[----:B------:R-:W-:-:S07]  /*1b80*/  @!P0 FADD.FTZ R15, R15, -1 ;  /* 0xbf8000000f0f8421 */ /* 0x000fce0000010000 */
.L_x_1255:
[----:B------:R-:W-:Y:S05]  /*1b90*/  BSYNC.RECONVERGENT B2 ;  /* 0x0000000000027941 */ /* 0x000fea0003800200 */
.L_x_1254:
[----:B------:R-:W-:Y:S01]  /*1ba0*/  FFMA.FTZ R0, -R17, R15, R0 ;  /* 0x0000000f11007223 */ /* 0x000fe20000010100 */
[----:B------:R-:W-:Y:S06]  /*1bb0*/  BRA `(.L_x_1252) ;  /* 0x0000000000787947 */ /* 0x000fec0003800000 */
.L_x_1253:
        /* <DEDUP_REMOVED lines=14> */
.L_x_1259:
        /* <DEDUP_REMOVED lines=13> */
.L_x_1258:
[----:B------:R-:W-:Y:S05]  /*1d70*/  BSYNC.RECONVERGENT B2 ;  /* 0x0000000000027941 */ /* 0x000fea0003800200 */
.L_x_1257:
[----:B------:R-:W-:-:S04]  /*1d80*/  FMUL.FTZ R13, R14, 1.1920928955078125e-07 ;  /* 0x340000000e0d7820 */ /* 0x000fc80000410000 */
[----:B------:R-:W-:-:S07]  /*1d90*/  FMUL.FTZ R0, R0, R13 ;  /* 0x0000000d00007220 */ /* 0x000fce0000410000 */
.L_x_1252:
[----:B------:R-:W-:Y:S05]  /*1da0*/  BSYNC.RECONVERGENT B0 ;  /* 0x0000000000007941 */ /* 0x000fea0003800200 */
.L_x_1251:
[C---:B------:R-:W-:Y:S02]  /*1db0*/  FSETP.NAN.FTZ.AND P0, PT, |R0|.reuse, |R0|, PT ;  /* 0x400000000000720b */ /* 0x040fe40003f18200 */
[----:B------:R-:W-:-:S04]  /*1dc0*/  LOP3.LUT R25, R0, 0x80000000, R25, 0xb8, !PT ;  /* 0x8000000000197812 */ /* 0x000fc800078eb819 */
[----:B------:R-:W-:-:S04]  /*1dd0*/  FSEL R0, R0, R25, P0 ;  /* 0x0000001900007208 */ /* 0x000fc80000000000 */
[----:B------:R-:W-:-:S07]  /*1de0*/  F2FP.BF16.F32.PACK_AB R0, RZ, R0 ;  /* 0x00000000ff00723e */ /* 0x000fce00000010ff */
.L_x_1250:
[----:B------:R-:W-:Y:S05]  /*1df0*/  BSYNC.RECONVERGENT B1 ;  /* 0x0000000000017941 */ /* 0x000fea0003800200 */
.L_x_1249:
        /* <DEDUP_REMOVED lines=33> */
.L_x_1267:
[----:B------:R-:W-:Y:S01]  /*2010*/  FSETP.GEU.FTZ.AND P0, PT, R13, -R17, PT ;  /* 0x800000110d00720b */ /* 0x000fe20003f1e000 */
[----:B------:R-:W-:-:S12]  /*2020*/  FADD.FTZ R15, R15, -1 ;  /* 0xbf8000000f0f7421 */ /* 0x000fd80000010000 */
[----:B------:R-:W-:-:S07]  /*2030*/  @!P0 FADD.FTZ R15, R15, -1 ;  /* 0xbf8000000f0f8421 */ /* 0x000fce0000010000 */
.L_x_1266:
[----:B------:R-:W-:Y:S05]  /*2040*/  BSYNC.RECONVERGENT B2 ;  /* 0x0000000000027941 */ /* 0x000fea0003800200 */
.L_x_1265:
[----:B------:R-:W-:Y:S01]  /*2050*/  FFMA.FTZ R2, -R17, R15, R2 ;  /* 0x0000000f11027223 */ /* 0x000fe20000010102 */
[----:B------:R-:W-:Y:S06]  /*2060*/  BRA `(.L_x_1263) ;  /* 0x0000000000787947 */ /* 0x000fec0003800000 */
.L_x_1264:
        /* <DEDUP_REMOVED lines=14> */
.L_x_1270:
        /* <DEDUP_REMOVED lines=13> */
.L_x_1269:
[----:B------:R-:W-:Y:S05]  /*2220*/  BSYNC.RECONVERGENT B2 ;  /* 0x0000000000027941 */ /* 0x000fea0003800200 */
.L_x_1268:
[----:B------:R-:W-:-:S04]  /*2230*/  FMUL.FTZ R13, R14, 1.1920928955078125e-07 ;  /* 0x340000000e0d7820 */ /* 0x000fc80000410000 */
[----:B------:R-:W-:-:S07]  /*2240*/  FMUL.FTZ R2, R2, R13 ;  /* 0x0000000d02027220 */ /* 0x000fce0000410000 */
.L_x_1263:
[----:B------:R-:W-:Y:S05]  /*2250*/  BSYNC.RECONVERGENT B0 ;  /* 0x0000000000007941 */ /* 0x000fea0003800200 */
.L_x_1262:
[C---:B------:R-:W-:Y:S02]  /*2260*/  FSETP.NAN.FTZ.AND P0, PT, |R2|.reuse, |R2|, PT ;  /* 0x400000020200720b */ /* 0x040fe40003f18200 */
[----:B------:R-:W-:-:S04]  /*2270*/  LOP3.LUT R3, R2, 0x80000000, R3, 0xb8, !PT ;  /* 0x8000000002037812 */ /* 0x000fc800078eb803 */
[----:B------:R-:W-:-:S04]  /*2280*/  FSEL R2, R2, R3, P0 ;  /* 0x0000000302027208 */ /* 0x000fc80000000000 */
[----:B------:R-:W-:-:S07]  /*2290*/  F2FP.BF16.F32.PACK_AB R2, RZ, R2 ;  /* 0x00000002ff02723e */ /* 0x000fce00000010ff */
.L_x_1261:
[----:B------:R-:W-:Y:S05]  /*22a0*/  BSYNC.RECONVERGENT B1 ;  /* 0x0000000000017941 */ /* 0x000fea0003800200 */
.L_x_1260:
        /* <DEDUP_REMOVED lines=33> */
.L_x_1278:
[----:B------:R-:W-:Y:S01]  /*24c0*/  FSETP.GEU.FTZ.AND P0, PT, R14, -R15, PT ;  /* 0x8000000f0e00720b */ /* 0x000fe20003f1e000 */
[----:B------:R-:W-:-:S12]  /*24d0*/  FADD.FTZ R3, R3, -1 ;  /* 0xbf80000003037421 */ /* 0x000fd80000010000 */
[----:B------:R-:W-:-:S07]  /*24e0*/  @!P0 FADD.FTZ R3, R3, -1 ;  /* 0xbf80000003038421 */ /* 0x000fce0000010000 */
.L_x_1277:
[----:B------:R-:W-:Y:S05]  /*24f0*/  BSYNC.RECONVERGENT B2 ;  /* 0x0000000000027941 */ /* 0x000fea0003800200 */
.L_x_1276:
[----:B------:R-:W-:Y:S01]  /*2500*/  FFMA.FTZ R12, -R15, R3, R12 ;  /* 0x000000030f0c7223 */ /* 0x000fe2000001010c */
[----:B------:R-:W-:Y:S06]  /*2510*/  BRA `(.L_x_1274) ;  /* 0x0000000000787947 */ /* 0x000fec0003800000 */
.L_x_1275:
        /* <DEDUP_REMOVED lines=14> */
.L_x_1281:
        /* <DEDUP_REMOVED lines=13> */
.L_x_1280:
[----:B------:R-:W-:Y:S05]  /*26d0*/  BSYNC.RECONVERGENT B2 ;  /* 0x0000000000027941 */ /* 0x000fea0003800200 */
.L_x_1279:
[----:B------:R-:W-:-:S04]  /*26e0*/  FMUL.FTZ R12, R12, 1.1920928955078125e-07 ;  /* 0x340000000c0c7820 */ /* 0x000fc80000410000 */
[----:B------:R-:W-:-:S07]  /*26f0*/  FMUL.FTZ R12, R3, R12 ;  /* 0x0000000c030c7220 */ /* 0x000fce0000410000 */
.L_x_1274:
[----:B------:R-:W-:Y:S05]  /*2700*/  BSYNC.RECONVERGENT B0 ;  /* 0x0000000000007941 */ /* 0x000fea0003800200 */
.L_x_1273:
[C---:B------:R-:W-:Y:S02]  /*2710*/  FSETP.NAN.FTZ.AND P0, PT, |R12|.reuse, |R12|, PT ;  /* 0x4000000c0c00720b */ /* 0x040fe40003f18200 */
[----:B------:R-:W-:-:S04]  /*2720*/  LOP3.LUT R27, R12, 0x80000000, R27, 0xb8, !PT ;  /* 0x800000000c1b7812 */ /* 0x000fc800078eb81b */
[----:B------:R-:W-:-:S04]  /*2730*/  FSEL R3, R12, R27, P0 ;  /* 0x0000001b0c037208 */ /* 0x000fc80000000000 */
[----:B------:R-:W-:-:S07]  /*2740*/  F2FP.BF16.F32.PACK_AB R3, RZ, R3 ;  /* 0x00000003ff03723e */ /* 0x000fce00000010ff */
.L_x_1272:
[----:B------:R-:W-:Y:S05]  /*2750*/  BSYNC.RECONVERGENT B1 ;  /* 0x0000000000017941 */ /* 0x000fea0003800200 */
.L_x_1271:
        /* <DEDUP_REMOVED lines=33> */
.L_x_1289:
[----:B------:R-:W-:Y:S01]  /*2970*/  FSETP.GEU.FTZ.AND P0, PT, R15, -R17, PT ;  /* 0x800000110f00720b */ /* 0x000fe20003f1e000 */
[----:B------:R-:W-:-:S12]  /*2980*/  FADD.FTZ R13, R13, -1 ;  /* 0xbf8000000d0d7421 */ /* 0x000fd80000010000 */
[----:B------:R-:W-:-:S07]  /*2990*/  @!P0 FADD.FTZ R13, R13, -1 ;  /* 0xbf8000000d0d8421 */ /* 0x000fce0000010000 */
.L_x_1288:
[----:B------:R-:W-:Y:S05]  /*29a0*/  BSYNC.RECONVERGENT B2 ;  /* 0x0000000000027941 */ /* 0x000fea0003800200 */
.L_x_1287:
[----:B------:R-:W-:Y:S01]  /*29b0*/  FFMA.FTZ R12, -R17, R13, R12 ;  /* 0x0000000d110c7223 */ /* 0x000fe2000001010c */
[----:B------:R-:W-:Y:S06]  /*29c0*/  BRA `(.L_x_1285) ;  /* 0x0000000000787947 */ /* 0x000fec0003800000 */
.L_x_1286:
        /* <DEDUP_REMOVED lines=14> */
.L_x_1292:
        /* <DEDUP_REMOVED lines=13> */
.L_x_1291:
[----:B------:R-:W-:Y:S05]  /*2b80*/  BSYNC.RECONVERGENT B2 ;  /* 0x0000000000027941 */ /* 0x000fea0003800200 */
.L_x_1290:
[----:B------:R-:W-:-:S04]  /*2b90*/  FMUL.FTZ R13, R13, 1.1920928955078125e-07 ;  /* 0x340000000d0d7820 */ /* 0x000fc80000410000 */
[----:B------:R-:W-:-:S07]  /*2ba0*/  FMUL.FTZ R12, R12, R13 ;  /* 0x0000000d0c0c7220 */ /* 0x000fce0000410000 */
.L_x_1285:
[----:B------:R-:W-:Y:S05]  /*2bb0*/  BSYNC.RECONVERGENT B0 ;  /* 0x0000000000007941 */ /* 0x000fea0003800200 */
.L_x_1284:
[C---:B------:R-:W-:Y:S02]  /*2bc0*/  FSETP.NAN.FTZ.AND P0, PT, |R12|.reuse, |R12|, PT ;  /* 0x4000000c0c00720b */ /* 0x040fe40003f18200 */
[----:B------:R-:W-:-:S04]  /*2bd0*/  LOP3.LUT R23, R12, 0x80000000, R23, 0xb8, !PT ;  /* 0x800000000c177812 */ /* 0x000fc800078eb817 */
[----:B------:R-:W-:-:S04]  /*2be0*/  FSEL R12, R12, R23, P0 ;  /* 0x000000170c0c7208 */ /* 0x000fc80000000000 */
[----:B------:R-:W-:-:S07]  /*2bf0*/  F2FP.BF16.F32.PACK_AB R12, RZ, R12 ;  /* 0x0000000cff0c723e */ /* 0x000fce00000010ff */
.L_x_1283:
[----:B------:R-:W-:Y:S05]  /*2c00*/  BSYNC.RECONVERGENT B1 ;  /* 0x0000000000017941 */ /* 0x000fea0003800200 */
.L_x_1282:
        /* <DEDUP_REMOVED lines=16> */
.L_x_1295:
[----:B------:R-:W-:-:S13]  /*2d10*/  ISETP.GE.U32.AND P0, PT, R6, R5, PT ;  /* 0x000000050600720c */ /* 0x000fda0003f06070 */
[----:B------:R-:W-:Y:S05]  /*2d20*/  @P0 BRA `(.L_x_1297) ;  /* 0x0000000000300947 */ /* 0x000fea0003800000 */
[----:B-1----:R-:W1:Y:S01]  /*2d30*/  LDC.64 R8, c[0x0][0x388] ;  /* 0x0000e200ff087b82 */ /* 0x002e620000000a00 */
[----:B------:R-:W-:Y:S02]  /*2d40*/  IMAD.IADD R7, R4, 0x1, R6 ;  /* 0x0000000104077824 */ /* 0x000fe400078e0206 */
[----:B------:R-:W-:Y:S02]  /*2d50*/  VIADD R6, R6, 0x80 ;  /* 0x0000008006067836 */ /* 0x000fe40000000000 */
[----:B-1----:R-:W-:-:S05]  /*2d60*/  IMAD.WIDE.U32 R8, R7, 0x2, R8 ;  /* 0x0000000207087825 */ /* 0x002fca00078e0008 */
[----:B------:R2:W-:Y:S02]  /*2d70*/  STG.E.U16 desc[UR4][R8.64], R10 ;  /* 0x0000000a08007986 */ /* 0x0005e4000c101504 */
.L_x_1296:
[----:B------:R-:W-:-:S13]  /*2d80*/  ISETP.GE.U32.AND P0, PT, R6, R5, PT ;  /* 0x000000050600720c */ /* 0x000fda0003f06070 */
[----:B------:R-:W-:Y:S05]  /*2d90*/  @P0 BRA `(.L_x_1298) ;  /* 0x0000000000300947 */ /* 0x000fea0003800000 */
[----:B--2---:R-:W2:Y:S01]  /*2da0*/  LDC.64 R8, c[0x0][0x388] ;  /* 0x0000e200ff087b82 */ /* 0x004ea20000000a00 */
[----:B-1----:R-:W-:Y:S01]  /*2db0*/  IADD3 R7, PT, PT, R4, R6, RZ ;  /* 0x0000000604077210 */ /* 0x002fe20007ffe0ff */
[----:B------:R-:W-:-:S04]  /*2dc0*/  VIADD R6, R6, 0x80 ;  /* 0x0000008006067836 */ /* 0x000fc80000000000 */
[----:B--2---:R-:W-:-:S05]  /*2dd0*/  IMAD.WIDE.U32 R8, R7, 0x2, R8 ;  /* 0x0000000207087825 */ /* 0x004fca00078e0008 */
[----:B------:R2:W-:Y:S02]  /*2de0*/  STG.E.U16 desc[UR4][R8.64], R11 ;  /* 0x0000000b08007986 */ /* 0x0005e4000c101504 */
.L_x_1297:
[----:B------:R-:W-:-:S13]  /*2df0*/  ISETP.GE.U32.AND P0, PT, R6, R5, PT ;  /* 0x000000050600720c */ /* 0x000fda0003f06070 */
[----:B------:R-:W-:Y:S05]  /*2e00*/  @P0 BRA `(.L_x_1299) ;  /* 0x0000000000340947 */ /* 0x000fea0003800000 */
[----:B-12---:R-:W1:Y:S01]  /*2e10*/  LDC.64 R8, c[0x0][0x388] ;  /* 0x0000e200ff087b82 */ /* 0x006e620000000a00 */
[----:B------:R-:W-:Y:S02]  /*2e20*/  IMAD.IADD R7, R4, 0x1, R6 ;  /* 0x0000000104077824 */ /* 0x000fe400078e0206 */
[----:B------:R-:W-:Y:S02]  /*2e30*/  VIADD R6, R6, 0x80 ;  /* 0x0000008006067836 */ /* 0x000fe40000000000 */
[----:B-1----:R-:W-:-:S05]  /*2e40*/  IMAD.WIDE.U32 R8, R7, 0x2, R8 ;  /* 0x0000000207087825 */ /* 0x002fca00078e0008 */
[----:B------:R3:W-:Y:S02]  /*2e50*/  STG.E.U16 desc[UR4][R8.64], R0 ;  /* 0x0000000008007986 */ /* 0x0007e4000c101504 */
.L_x_1298:
        /* <DEDUP_REMOVED lines=8> */
.L_x_1299:
[----:B------:R-:W-:Y:S05]  /*2ee0*/  BSYNC.RELIABLE B1 ;  /* 0x0000000000017941 */ /* 0x000fea0003800100 */
.L_x_1294:
[----:B------:R-:W-:-:S13]  /*2ef0*/  ISETP.GE.U32.AND P0, PT, R6, R5, PT ;  /* 0x000000050600720c */ /* 0x000fda0003f06070 */
[----:B-123--:R-:W1:Y:S01]  /*2f00*/  @!P0 LDC.64 R8, c[0x0][0x388] ;  /* 0x0000e200ff088b82 */ /* 0x00ee620000000a00 */
[----:B------:R-:W-:Y:S02]  /*2f10*/  @!P0 IMAD.IADD R7, R4, 0x1, R6 ;  /* 0x0000000104078824 */ /* 0x000fe400078e0206 */
[----:B------:R-:W-:Y:S02]  /*2f20*/  @!P0 VIADD R6, R6, 0x80 ;  /* 0x0000008006068836 */ /* 0x000fe40000000000 */
[----:B-1----:R-:W-:-:S05]  /*2f30*/  @!P0 IMAD.WIDE.U32 R8, R7, 0x2, R8 ;  /* 0x0000000207088825 */ /* 0x002fca00078e0008 */
[----:B------:R4:W-:Y:S02]  /*2f40*/  @!P0 STG.E.U16 desc[UR4][R8.64], R3 ;  /* 0x0000000308008986 */ /* 0x0009e4000c101504 */
.L_x_1300:
[----:B------:R-:W-:Y:S05]  /*2f50*/  BSYNC.RECONVERGENT B0 ;  /* 0x0000000000007941 */ /* 0x000fea0003800200 */
.L_x_1293:
        /* <DEDUP_REMOVED lines=8> */
.L_x_1205:
[----:B------:R-:W0:Y:S01]  /*2fe0*/  S2R R0, SR_TID.X ;  /* 0x0000000000007919 */ /* 0x000e220000002100 */
[----:B------:R-:W1:Y:S08]  /*2ff0*/  LDC.64 R2, c[0x0][0x390] ;  /* 0x0000e400ff027b82 */ /* 0x000e700000000a00 */
[----:B------:R-:W2:Y:S01]  /*3000*/  LDC.64 R6, c[0x0][0x398] ;  /* 0x0000e600ff067b82 */ /* 0x000ea20000000a00 */
[----:B-1----:R-:W-:-:S04]  /*3010*/  IMAD.WIDE.U32 R2, R4, 0x2, R2 ;  /* 0x0000000204027825 */ /* 0x002fc800078e0002 */
[----:B0-----:R-:W-:-:S04]  /*3020*/  IMAD.WIDE.U32 R12, R0, 0x8, R2 ;  /* 0x00000008000c7825 */ /* 0x001fc800078e0002 */
[----:B--2---:R-:W-:Y:S01]  /*3030*/  IMAD.WIDE.U32 R6, R4, 0x2, R6 ;  /* 0x0000000204067825 */ /* 0x004fe200078e0006 */
[----:B------:R-:W2:Y:S03]  /*3040*/  LDG.E.64 R10, desc[UR4][R12.64] ;  /* 0x000000040c0a7981 */ /* 0x000ea6000c1e1b00 */
[----:B------:R-:W-:Y:S02]  /*3050*/  IMAD.WIDE.U32 R14, R0, 0x8, R6 ;  /* 0x00000008000e7825 */ /* 0x000fe400078e0006 */
[----:B------:R0:W5:Y:S04]  /*3060*/  LDG.E.64 R6, desc[UR4][R12.64+0x400] ;  /* 0x000400040c067981 */ /* 0x000168000c1e1b00 */
[----:B------:R-:W3:Y:S04]  /*3070*/  LDG.E.64 R8, desc[UR4][R14.64] ;  /* 0x000000040e087981 */ /* 0x000ee8000c1e1b00 */
[----:B------:R0:W5:Y:S01]  /*3080*/  LDG.E.64 R2, desc[UR4][R14.64+0x400] ;  /* 0x000400040e027981 */ /* 0x000162000c1e1b00 */
        /* <DEDUP_REMOVED lines=34> */
.L_x_1305:
[----:B------:R-:W-:Y:S05]  /*32b0*/  BSYNC.RECONVERGENT B1 ;  /* 0x0000000000017941 */ /* 0x000fea0003800200 */
.L_x_1304:
[----:B------:R-:W-:Y:S01]  /*32c0*/  FFMA.FTZ R17, -R12, R18, R17 ;  /* 0x000000120c117223 */ /* 0x000fe20000010111 */
[----:B------:R-:W-:Y:S06]  /*32d0*/  BRA `(.L_x_1302) ;  /* 0x0000000000787947 */ /* 0x000fec0003800000 */
.L_x_1303:
        /* <DEDUP_REMOVED lines=14> */
.L_x_1308:
        /* <DEDUP_REMOVED lines=13> */
.L_x_1307:
[----:B------:R-:W-:Y:S05]  /*3490*/  BSYNC.RECONVERGENT B1 ;  /* 0x0000000000017941 */ /* 0x000fea0003800200 */
.L_x_1306:
[----:B------:R-:W-:-:S04]  /*34a0*/  FMUL.FTZ R17, R17, 1.1920928955078125e-07 ;  /* 0x3400000011117820 */ /* 0x000fc80000410000 */
[----:B------:R-:W-:-:S07]  /*34b0*/  FMUL.FTZ R17, R12, R17 ;  /* 0x000000110c117220 */ /* 0x000fce0000410000 */
.L_x_1302:
[----:B------:R-:W-:Y:S05]  /*34c0*/  BSYNC.RECONVERGENT B0 ;  /* 0x0000000000007941 */ /* 0x000fea0003800200 */
.L_x_1301:
        /* <DEDUP_REMOVED lines=15> */
[----:B0-----:R-:W-:Y:S01]  /*35c0*/  FADD.FTZ R14, -R8, -RZ ;  /* 0x800000ff080e7221 */ /* 0x001fe20000010100 */
        /* <DEDUP_REMOVED lines=16> */
.L_x_1314:
[----:B------:R-:W-:Y:S01]  /*36d0*/  FSETP.GEU.FTZ.AND P0, PT, R16, -R8, PT ;  /* 0x800000081000720b */ /* 0x000fe20003f1e000 */
[----:B------:R-:W-:-:S12]  /*36e0*/  FADD.FTZ R12, R12, -1 ;  /* 0xbf8000000c0c7421 */ /* 0x000fd80000010000 */
[----:B------:R-:W-:-:S07]  /*36f0*/  @!P0 FADD.FTZ R12, R12, -1 ;  /* 0xbf8000000c0c8421 */ /* 0x000fce0000010000 */
.L_x_1313:
[----:B------:R-:W-:Y:S05]  /*3700*/  BSYNC.RECONVERGENT B1 ;  /* 0x0000000000017941 */ /* 0x000fea0003800200 */
.L_x_1312:
[----:B------:R-:W-:Y:S01]  /*3710*/  FFMA.FTZ R15, -R8, R12, R15 ;  /* 0x0000000c080f7223 */ /* 0x000fe2000001010f */
[----:B------:R-:W-:Y:S06]  /*3720*/  BRA `(.L_x_1310) ;  /* 0x0000000000787947 */ /* 0x000fec0003800000 */
.L_x_1311:
        /* <DEDUP_REMOVED lines=14> */
.L_x_1317:
        /* <DEDUP_REMOVED lines=13> */
.L_x_1316:
[----:B------:R-:W-:Y:S05]  /*38e0*/  BSYNC.RECONVERGENT B1 ;  /* 0x0000000000017941 */ /* 0x000fea0003800200 */
.L_x_1315:
[----:B------:R-:W-:-:S04]  /*38f0*/  FMUL.FTZ R15, R15, 1.1920928955078125e-07 ;  /* 0x340000000f0f7820 */ /* 0x000fc80000410000 */
[----:B------:R-:W-:-:S07]  /*3900*/  FMUL.FTZ R15, R18, R15 ;  /* 0x0000000f120f7220 */ /* 0x000fce0000410000 */
.L_x_1310:
[----:B------:R-:W-:Y:S05]  /*3910*/  BSYNC.RECONVERGENT B0 ;  /* 0x0000000000007941 */ /* 0x000fea0003800200 */
.L_x_1309:
[----:B------:R-:W-:Y:S01]  /*3920*/  IMAD.U32 R12, R11, 0x10000, RZ ;  /* 0x000100000b0c7824 */ /* 0x000fe200078e00ff */
[----:B------:R-:W-:Y:S01]  /*3930*/  SHF.L.U32 R13, R9, 0x10, RZ ;  /* 0x00000010090d7819 */ /* 0x000fe200000006ff */
[----:B------:R-:W-:Y:S01]  /*3940*/  BSSY.RECONVERGENT B0, `(.L_x_1318) ;  /* 0x0000044000007945 */ /* 0x000fe20003800200 */
[C---:B------:R-:W-:Y:S02]  /*3950*/  FSETP.NAN.FTZ.AND P0, PT, |R15|.reuse, |R15|, PT ;  /* 0x4000000f0f00720b */ /* 0x040fe40003f18200 */
[C---:B------:R-:W-:Y:S02]  /*3960*/  FSETP.GEU.FTZ.AND P1, PT, |R12|.reuse, |R13|, PT ;  /* 0x4000000d0c00720b */ /* 0x040fe40003f3e200 */
[----:B0-----:R-:W-:Y:S02]  /*3970*/  LOP3.LUT R8, R15, 0x80000000, R10, 0xb8, !PT ;  /* 0x800000000f087812 */ /* 0x001fe400078eb80a */
        /* <DEDUP_REMOVED lines=28> */
.L_x_1323:
[----:B------:R-:W-:Y:S01]  /*3b40*/  FSETP.GEU.FTZ.AND P0, PT, R17, -R10, PT ;  /* 0x8000000a1100720b */ /* 0x000fe20003f1e000 */
[----:B------:R-:W-:-:S12]  /*3b50*/  FADD.FTZ R14, R14, -1 ;  /* 0xbf8000000e0e7421 */ /* 0x000fd80000010000 */
[----:B------:R-:W-:-:S07]  /*3b60*/  @!P0 FADD.FTZ R14, R14, -1 ;  /* 0xbf8000000e0e8421 */ /* 0x000fce0000010000 */
.L_x_1322:
[----:B------:R-:W-:Y:S05]  /*3b70*/  BSYNC.RECONVERGENT B1 ;  /* 0x0000000000017941 */ /* 0x000fea0003800200 */
.L_x_1321:
[----:B------:R-:W-:Y:S01]  /*3b80*/  FFMA.FTZ R15, -R10, R14, R15 ;  /* 0x0000000e0a0f7223 */ /* 0x000fe2000001010f */
[----:B------:R-:W-:Y:S06]  /*3b90*/  BRA `(.L_x_1319) ;  /* 0x0000000000787947 */ /* 0x000fec0003800000 */
.L_x_1320:
        /* <DEDUP_REMOVED lines=14> */
.L_x_1326:
        /* <DEDUP_REMOVED lines=13> */
.L_x_1325:
[----:B------:R-:W-:Y:S05]  /*3d50*/  BSYNC.RECONVERGENT B1 ;  /* 0x0000000000017941 */ /* 0x000fea0003800200 */
.L_x_1324:
[----:B------:R-:W-:-:S04]  /*3d60*/  FMUL.FTZ R15, R15, 1.1920928955078125e-07 ;  /* 0x340000000f0f7820 */ /* 0x000fc80000410000 */
[----:B------:R-:W-:-:S07]  /*3d70*/  FMUL.FTZ R15, R10, R15 ;  /* 0x0000000f0a0f7220 */ /* 0x000fce0000410000 */
.L_x_1319:
[----:B------:R-:W-:Y:S05]  /*3d80*/  BSYNC.RECONVERGENT B0 ;  /* 0x0000000000007941 */ /* 0x000fea0003800200 */
.L_x_1318:
[----:B------:R-:W-:Y:S01]  /*3d90*/  IMAD.U32 R11, R11, 0x10000, RZ ;  /* 0x000100000b0b7824 */ /* 0x000fe200078e00ff */
[----:B------:R-:W-:Y:S01]  /*3da0*/  SHF.L.U32 R10, R9, 0x10, RZ ;  /* 0x00000010090a7819 */ /* 0x000fe200000006ff */
[----:B------:R-:W-:Y:S01]  /*3db0*/  BSSY.RECONVERGENT B0, `(.L_x_1327) ;  /* 0x0000042000007945 */ /* 0x000fe20003800200 */
[----:B------:R-:W-:Y:S02]  /*3dc0*/  FSETP.NAN.FTZ.AND P0, PT, |R15|, |R15|, PT ;  /* 0x4000000f0f00720b */ /* 0x000fe40003f18200 */
        /* <DEDUP_REMOVED lines=28> */
.L_x_1332:
[----:B------:R-:W-:Y:S01]  /*3f90*/  FSETP.GEU.FTZ.AND P0, PT, R17, -R12, PT ;  /* 0x8000000c1100720b */ /* 0x000fe20003f1e000 */
[----:B------:R-:W-:-:S12]  /*3fa0*/  FADD.FTZ R16, R16, -1 ;  /* 0xbf80000010107421 */ /* 0x000fd80000010000 */
[----:B------:R-:W-:-:S07]  /*3fb0*/  @!P0 FADD.FTZ R16, R16, -1 ;  /* 0xbf80000010108421 */ /* 0x000fce0000010000 */
.L_x_1331:
[----:B------:R-:W-:Y:S05]  /*3fc0*/  BSYNC.RECONVERGENT B1 ;  /* 0x0000000000017941 */ /* 0x000fea0003800200 */
.L_x_1330:
[----:B------:R-:W-:Y:S01]  /*3fd0*/  FFMA.FTZ R15, -R12, R16, R15 ;  /* 0x000000100c0f7223 */ /* 0x000fe2000001010f */
[----:B------:R-:W-:Y:S06]  /*3fe0*/  BRA `(.L_x_1328) ;  /* 0x0000000000787947 */ /* 0x000fec0003800000 */
.L_x_1329:
        /* <DEDUP_REMOVED lines=14> */
.L_x_1335:
        /* <DEDUP_REMOVED lines=13> */
.L_x_1334:
[----:B------:R-:W-:Y:S05]  /*41a0*/  BSYNC.RECONVERGENT B1 ;  /* 0x0000000000017941 */ /* 0x000fea0003800200 */
.L_x_1333:
[----:B------:R-:W-:-:S04]  /*41b0*/  FMUL.FTZ R15, R15, 1.1920928955078125e-07 ;  /* 0x340000000f0f7820 */ /* 0x000fc80000410000 */
[----:B------:R-:W-:-:S07]  /*41c0*/  FMUL.FTZ R15, R18, R15 ;  /* 0x0000000f120f7220 */ /* 0x000fce0000410000 */
.L_x_1328:
[----:B------:R-:W-:Y:S05]  /*41d0*/  BSYNC.RECONVERGENT B0 ;  /* 0x0000000000007941 */ /* 0x000fea0003800200 */
.L_x_1327:
[----:B-----5:R-:W-:Y:S01]  /*41e0*/  IMAD.U32 R10, R6, 0x10000, RZ ;  /* 0x00010000060a7824 */ /* 0x020fe200078e00ff */
[----:B------:R-:W-:Y:S01]  /*41f0*/  SHF.L.U32 R13, R2, 0x10, RZ ;  /* 0x00000010020d7819 */ /* 0x000fe200000006ff */
[----:B------:R-:W-:Y:S01]  /*4200*/  BSSY.RECONVERGENT B0, `(.L_x_1336) ;  /* 0x0000044000007945 */ /* 0x000fe20003800200 */
[C---:B------:R-:W-:Y:S02]  /*4210*/  FSETP.NAN.FTZ.AND P0, PT, |R15|.reuse, |R15|, PT ;  /* 0x4000000f0f00720b */ /* 0x040fe40003f18200 */
[----:B------:R-:W-:Y:S02]  /*4220*/  FSETP.GEU.FTZ.AND P1, PT, |R10|, |R13|, PT ;  /* 0x4000000d0a00720b */ /* 0x000fe40003f3e200 */
[C-C-:B0-----:R-:W-:Y:S02]  /*4230*/  LOP3.LUT R12, R15.reuse, 0x80000000, R11.reuse, 0xb8, !PT ;  /* 0x800000000f0c7812 */ /* 0x141fe400078eb80b */
        /* <DEDUP_REMOVED lines=28> */
.L_x_1341:
[----:B------:R-:W-:Y:S01]  /*4400*/  FSETP.GEU.FTZ.AND P0, PT, R17, -R12, PT ;  /* 0x8000000c1100720b */ /* 0x000fe20003f1e000 */
[----:B------:R-:W-:-:S12]  /*4410*/  FADD.FTZ R14, R14, -1 ;  /* 0xbf8000000e0e7421 */ /* 0x000fd80000010000 */
[----:B------:R-:W-:-:S07]  /*4420*/  @!P0 FADD.FTZ R14, R14, -1 ;  /* 0xbf8000000e0e8421 */ /* 0x000fce0000010000 */
.L_x_1340:
[----:B------:R-:W-:Y:S05]  /*4430*/  BSYNC.RECONVERGENT B1 ;  /* 0x0000000000017941 */ /* 0x000fea0003800200 */
.L_x_1339:
[----:B------:R-:W-:Y:S01]  /*4440*/  FFMA.FTZ R15, -R12, R14, R15 ;  /* 0x0000000e0c0f7223 */ /* 0x000fe2000001010f */
[----:B------:R-:W-:Y:S06]  /*4450*/  BRA `(.L_x_1337) ;  /* 0x0000000000787947 */ /* 0x000fec0003800000 */
.L_x_1338:
        /* <DEDUP_REMOVED lines=14> */
.L_x_1344:
        /* <DEDUP_REMOVED lines=13> */
.L_x_1343:
[----:B------:R-:W-:Y:S05]  /*4610*/  BSYNC.RECONVERGENT B1 ;  /* 0x0000000000017941 */ /* 0x000fea0003800200 */
.L_x_1342:
[----:B------:R-:W-:-:S04]  /*4620*/  FMUL.FTZ R15, R15, 1.1920928955078125e-07 ;  /* 0x340000000f0f7820 */ /* 0x000fc80000410000 */
[----:B------:R-:W-:-:S07]  /*4630*/  FMUL.FTZ R15, R12, R15 ;  /* 0x0000000f0c0f7220 */ /* 0x000fce0000410000 */
.L_x_1337:
[----:B------:R-:W-:Y:S05]  /*4640*/  BSYNC.RECONVERGENT B0 ;  /* 0x0000000000007941 */ /* 0x000fea0003800200 */
.L_x_1336:
        /* <DEDUP_REMOVED lines=32> */
.L_x_1350:
[----:B------:R-:W-:Y:S01]  /*4850*/  FSETP.GEU.FTZ.AND P0, PT, R14, -R10, PT ;  /* 0x8000000a0e00720b */ /* 0x000fe20003f1e000 */
[----:B------:R-:W-:-:S12]  /*4860*/  FADD.FTZ R16, R16, -1 ;  /* 0xbf80000010107421 */ /* 0x000fd80000010000 */
[----:B------:R-:W-:-:S07]  /*4870*/  @!P0 FADD.FTZ R16, R16, -1 ;  /* 0xbf80000010108421 */ /* 0x000fce0000010000 */
.L_x_1349:
[----:B------:R-:W-:Y:S05]  /*4880*/  BSYNC.RECONVERGENT B1 ;  /* 0x0000000000017941 */ /* 0x000fea0003800200 */
.L_x_1348:
[----:B------:R-:W-:Y:S01]  /*4890*/  FFMA.FTZ R15, -R10, R16, R15 ;  /* 0x000000100a0f7223 */ /* 0x000fe2000001010f */
[----:B------:R-:W-:Y:S06]  /*48a0*/  BRA `(.L_x_1346) ;  /* 0x0000000000787947 */ /* 0x000fec0003800000 */
.L_x_1347:
        /* <DEDUP_REMOVED lines=14> */
.L_x_1353:
        /* <DEDUP_REMOVED lines=13> */
.L_x_1352:
[----:B------:R-:W-:Y:S05]  /*4a60*/  BSYNC.RECONVERGENT B1 ;  /* 0x0000000000017941 */ /* 0x000fea0003800200 */
.L_x_1351:
[----:B------:R-:W-:-:S04]  /*4a70*/  FMUL.FTZ R15, R15, 1.1920928955078125e-07 ;  /* 0x340000000f0f7820 */ /* 0x000fc80000410000 */
[----:B------:R-:W-:-:S07]  /*4a80*/  FMUL.FTZ R15, R18, R15 ;  /* 0x0000000f120f7220 */ /* 0x000fce0000410000 */
.L_x_1346:
[----:B------:R-:W-:Y:S05]  /*4a90*/  BSYNC.RECONVERGENT B0 ;  /* 0x0000000000007941 */ /* 0x000fea0003800200 */
.L_x_1345:
[----:B0-----:R-:W-:Y:S01]  /*4aa0*/  IMAD.U32 R10, R7, 0x10000, RZ ;  /* 0x00010000070a7824 */ /* 0x001fe200078e00ff */
[----:B------:R-:W-:Y:S01]  /*4ab0*/  SHF.L.U32 R13, R3, 0x10, RZ ;  /* 0x00000010030d7819 */ /* 0x000fe200000006ff */
[----:B------:R-:W-:Y:S01]  /*4ac0*/  BSSY.RECONVERGENT B0, `(.L_x_1354) ;  /* 0x0000044000007945 */ /* 0x000fe20003800200 */
[C---:B------:R-:W-:Y:S02]  /*4ad0*/  FSETP.NAN.FTZ.AND P0, PT, |R15|.reuse, |R15|, PT ;  /* 0x4000000f0f00720b */ /* 0x040fe40003f18200 */
[C---:B------:R-:W-:Y:S02]  /*4ae0*/  FSETP.GEU.FTZ.AND P1, PT, |R10|.reuse, |R13|, PT ;  /* 0x4000000d0a00720b */ /* 0x040fe40003f3e200 */
        /* <DEDUP_REMOVED lines=29> */
.L_x_1359:
[----:B------:R-:W-:Y:S01]  /*4cc0*/  FSETP.GEU.FTZ.AND P0, PT, R17, -R12, PT ;  /* 0x8000000c1100720b */ /* 0x000fe20003f1e000 */
[----:B------:R-:W-:-:S12]  /*4cd0*/  FADD.FTZ R14, R14, -1 ;  /* 0xbf8000000e0e7421 */ /* 0x000fd80000010000 */
[----:B------:R-:W-:-:S07]  /*4ce0*/  @!P0 FADD.FTZ R14, R14, -1 ;  /* 0xbf8000000e0e8421 */ /* 0x000fce0000010000 */
.L_x_1358:
[----:B------:R-:W-:Y:S05]  /*4cf0*/  BSYNC.RECONVERGENT B1 ;  /* 0x0000000000017941 */ /* 0x000fea0003800200 */
.L_x_1357:
[----:B------:R-:W-:Y:S01]  /*4d00*/  FFMA.FTZ R15, -R12, R14, R15 ;  /* 0x0000000e0c0f7223 */ /* 0x000fe2000001010f */
[----:B------:R-:W-:Y:S06]  /*4d10*/  BRA `(.L_x_1355) ;  /* 0x0000000000787947 */ /* 0x000fec0003800000 */
.L_x_1356:
        /* <DEDUP_REMOVED lines=14> */
.L_x_1362:
        /* <DEDUP_REMOVED lines=13> */
.L_x_1361:
[----:B------:R-:W-:Y:S05]  /*4ed0*/  BSYNC.RECONVERGENT B1 ;  /* 0x0000000000017941 */ /* 0x000fea0003800200 */
.L_x_1360:
[----:B------:R-:W-:-:S04]  /*4ee0*/  FMUL.FTZ R15, R15, 1.1920928955078125e-07 ;  /* 0x340000000f0f7820 */ /* 0x000fc80000410000 */
[----:B------:R-:W-:-:S07]  /*4ef0*/  FMUL.FTZ R15, R12, R15 ;  /* 0x0000000f0c0f7220 */ /* 0x000fce0000410000 */
.L_x_1355:
[----:B------:R-:W-:Y:S05]  /*4f00*/  BSYNC.RECONVERGENT B0 ;  /* 0x0000000000007941 */ /* 0x000fea0003800200 */
.L_x_1354:
[----:B------:R-:W-:Y:S01]  /*4f10*/  IMAD.U32 R3, R3, 0x10000, RZ ;  /* 0x0001000003037824 */ /* 0x000fe200078e00ff */
[----:B------:R-:W-:Y:S01]  /*4f20*/  SHF.L.U32 R12, R11, 0x10, RZ ;  /* 0x000000100b0c7819 */ /* 0x000fe200000006ff */
[----:B------:R-:W-:Y:S01]  /*4f30*/  BSSY.RECONVERGENT B0, `(.L_x_1363) ;  /* 0x0000042000007945 */ /* 0x000fe20003800200 */
[----:B------:R-:W-:Y:S01]  /*4f40*/  FSETP.NAN.FTZ.AND P0, PT, |R15|, |R15|, PT ;  /* 0x4000000f0f00720b */ /* 0x000fe20003f18200 */
[C---:B0-----:R-:W-:Y:S01]  /*4f50*/  FADD.FTZ R14, |R3|.reuse, -RZ ;  /* 0x800000ff030e7221 */ /* 0x041fe20000010200 */
        /* <DEDUP_REMOVED lines=27> */
.L_x_1368:
[----:B------:R-:W-:Y:S01]  /*5110*/  FSETP.GEU.FTZ.AND P0, PT, R16, -R11, PT ;  /* 0x8000000b1000720b */ /* 0x000fe20003f1e000 */
[----:B------:R-:W-:-:S12]  /*5120*/  FADD.FTZ R13, R13, -1 ;  /* 0xbf8000000d0d7421 */ /* 0x000fd80000010000 */
[----:B------:R-:W-:-:S07]  /*5130*/  @!P0 FADD.FTZ R13, R13, -1 ;  /* 0xbf8000000d0d8421 */ /* 0x000fce0000010000 */
.L_x_1367:
[----:B------:R-:W-:Y:S05]  /*5140*/  BSYNC.RECONVERGENT B1 ;  /* 0x0000000000017941 */ /* 0x000fea0003800200 */
.L_x_1366:
[----:B------:R-:W-:Y:S01]  /*5150*/  FFMA.FTZ R14, -R11, R13, R14 ;  /* 0x0000000d0b0e7223 */ /* 0x000fe2000001010e */
[----:B------:R-:W-:Y:S06]  /*5160*/  BRA `(.L_x_1364) ;  /* 0x0000000000787947 */ /* 0x000fec0003800000 */
.L_x_1365:
        /* <DEDUP_REMOVED lines=14> */
.L_x_1371:
        /* <DEDUP_REMOVED lines=13> */
.L_x_1370:
[----:B------:R-:W-:Y:S05]  /*5320*/  BSYNC.RECONVERGENT B1 ;  /* 0x0000000000017941 */ /* 0x000fea0003800200 */
.L_x_1369:
[----:B0-----:R-:W-:-:S04]  /*5330*/  FMUL.FTZ R11, R14, 1.1920928955078125e-07 ;  /* 0x340000000e0b7820 */ /* 0x001fc80000410000 */
[----:B------:R-:W-:-:S07]  /*5340*/  FMUL.FTZ R14, R18, R11 ;  /* 0x0000000b120e7220 */ /* 0x000fce0000410000 */
.L_x_1364:
[----:B------:R-:W-:Y:S05]  /*5350*/  BSYNC.RECONVERGENT B0 ;  /* 0x0000000000007941 */ /* 0x000fea0003800200 */
.L_x_1363:
[----:B------:R-:W0:Y:S01]  /*5360*/  LDC.64 R12, c[0x0][0x388] ;  /* 0x0000e200ff0c7b82 */ /* 0x000e220000000a00 */
[C---:B------:R-:W-:Y:S02]  /*5370*/  FSETP.NAN.FTZ.AND P0, PT, |R14|.reuse, |R14|, PT ;  /* 0x4000000e0e00720b */ /* 0x040fe40003f18200 */
[----:B------:R-:W-:Y:S02]  /*5380*/  LOP3.LUT R3, R14, 0x80000000, R3, 0xb8, !PT ;  /* 0x800000000e037812 */ /* 0x000fe400078eb803 */
[----:B------:R-:W-:Y:S02]  /*5390*/  F2FP.BF16.F32.PACK_AB R8, R8, R5 ;  /* 0x000000050808723e */ /* 0x000fe400000010ff */
[----:B------:R-:W-:Y:S02]  /*53a0*/  FSEL R3, R14, R3, P0 ;  /* 0x000000030e037208 */ /* 0x000fe40000000000 */
[----:B------:R-:W-:Y:S02]  /*53b0*/  F2FP.BF16.F32.PACK_AB R9, R6, R9 ;  /* 0x000000090609723e */ /* 0x000fe400000010ff */
[----:B------:R-:W-:-:S02]  /*53c0*/  F2FP.BF16.F32.PACK_AB R2, R7, R2 ;  /* 0x000000020702723e */ /* 0x000fc400000010ff */
[----:B------:R-:W-:Y:S01]  /*53d0*/  F2FP.BF16.F32.PACK_AB R3, R3, R10 ;  /* 0x0000000a0303723e */ /* 0x000fe200000010ff */
[----:B0-----:R-:W-:-:S04]  /*53e0*/  IMAD.WIDE.U32 R12, R4, 0x2, R12 ;  /* 0x00000002040c7825 */ /* 0x001fc800078e000c */
[----:B------:R-:W-:-:S05]  /*53f0*/  IMAD.WIDE.U32 R12, R0, 0x8, R12 ;  /* 0x00000008000c7825 */ /* 0x000fca00078e000c */
[----:B------:R-:W-:Y:S04]  /*5400*/  STG.E.64 desc[UR4][R12.64], R8 ;  /* 0x000000080c007986 */ /* 0x000fe8000c101b04 */
[----:B------:R-:W-:Y:S01]  /*5410*/  STG.E.64 desc[UR4][R12.64+0x400], R2 ;  /* 0x000400020c007986 */ /* 0x000fe2000c101b04 */
[----:B------:R-:W-:Y:S05]  /*5420*/  EXIT ;  /* 0x000000000000794d */ /* 0x000fea0003800000 */
.L_x_1372:
        /* <DEDUP_REMOVED lines=13> */
.L_x_49974:


//--------------------- .text._ZN2at6native29vectorized_elementwise_kernelILi8ENS0_13BinaryFunctorIN3c108BFloat16ES4_S4_ZZZNS0_16fmod_kernel_cudaERNS_18TensorIteratorBaseEENKUlvE0_clEvENKUlvE2_clEvEUlS4_S4_E_EESt5arrayIPcLm3EEEEviT0_T1_ --------------------------
	.section	.text._ZN2at6native29vectorized_elementwise_kernelILi8ENS0_13BinaryFunctorIN3c108BFloat16ES4_S4_ZZZNS0_16fmod_kernel_cudaERNS_18TensorIteratorBaseEENKUlvE0_clEvENKUlvE2_clEvEUlS4_S4_E_EESt5arrayIPcLm3EEEEviT0_T1_,"ax",@progbits
	.align	128
        .global         _ZN2at6native29vectorized_elementwise_kernelILi8ENS0_13BinaryFunctorIN3c108BFloat16ES4_S4_ZZZNS0_16fmod_kernel_cudaERNS_18TensorIteratorBaseEENKUlvE0_clEvENKUlvE2_clEvEUlS4_S4_E_EESt5arrayIPcLm3EEEEviT0_T1_
        .type           _ZN2at6native29vectorized_elementwise_kernelILi8ENS0_13BinaryFunctorIN3c108BFloat16ES4_S4_ZZZNS0_16fmod_kernel_cudaERNS_18TensorIteratorBaseEENKUlvE0_clEvENKUlvE2_clEvEUlS4_S4_E_EESt5arrayIPcLm3EEEEviT0_T1_,@function
        .size           _ZN2at6native29vectorized_elementwise_kernelILi8ENS0_13BinaryFunctorIN3c108BFloat16ES4_S4_ZZZNS0_16fmod_kernel_cudaERNS_18TensorIteratorBaseEENKUlvE0_clEvENKUlvE2_clEvEUlS4_S4_E_EESt5arrayIPcLm3EEEEviT0_T1_,(.L_x_49975 - _ZN2at6native29vectorized_elementwise_kernelILi8ENS0_13BinaryFunctorIN3c108BFloat16ES4_S4_ZZZNS0_16fmod_kernel_cudaERNS_18TensorIteratorBaseEENKUlvE0_clEvENKUlvE2_clEvEUlS4_S4_E_EESt5arrayIPcLm3EEEEviT0_T1_)
        .other          _ZN2at6native29vectorized_elementwise_kernelILi8ENS0_13BinaryFunctorIN3c108BFloat16ES4_S4_ZZZNS0_16fmod_kernel_cudaERNS_18TensorIteratorBaseEENKUlvE0_clEvENKUlvE2_clEvEUlS4_S4_E_EESt5arrayIPcLm3EEEEviT0_T1_,@"STO_CUDA_ENTRY STV_DEFAULT"
_ZN2at6native29vectorized_elementwise_kernelILi8ENS0_13BinaryFunctorIN3c108BFloat16ES4_S4_ZZZNS0_16fmod_kernel_cudaERNS_18TensorIteratorBaseEENKUlvE0_clEvENKUlvE2_clEvEUlS4_S4_E_EESt5arrayIPcLm3EEEEviT0_T1_:
.text._ZN2at6native29vectorized_elementwise_kernelILi8ENS0_13BinaryFunctorIN3c108BFloat16ES4_S4_ZZZNS0_16fmod_kernel_cudaERNS_18TensorIteratorBaseEENKUlvE0_clEvENKUlvE2_clEvEUlS4_S4_E_EESt5arrayIPcLm3EEEEviT0_T1_:
[----:B------:R-:W-:Y:S01]  /*0000*/  LDC R1, c[0x0][0x37c] ;  /* 0x0000df00ff017b82 */ /* 0x000fe20000000800 */
[----:B------:R-:W-:Y:S05]  /*0010*/  EXIT ;  /* 0x000000000000794d */ /* 0x000fea0003800000 */
.L_x_1373:
        /* <DEDUP_REMOVED lines=14> */
.L_x_49975:


//--------------------- .text._ZN2at6native18elementwise_kernelILi128ELi4EZNS0_15gpu_kernel_implINS0_13BUnaryFunctorIN3c108BFloat16ES5_S5_ZZZNS0_16fmod_kernel_cudaERNS_18TensorIteratorBaseEENKUlvE0_clEvENKUlvE2_clEvEUlS5_S5_E_EEEEvS7_RKT_EUliE_EEviT1_ --------------------------
	.section	.text._ZN2at6native18elementwise_kernelILi128ELi4EZNS0_15gpu_kernel_implINS0_13BUnaryFunctorIN3c108BFloat16ES5_S5_ZZZNS0_16fmod_kernel_cudaERNS_18TensorIteratorBaseEENKUlvE0_clEvENKUlvE2_clEvEUlS5_S5_E_EEEEvS7_RKT_EUliE_EEviT1_,"ax",@progbits
	.align	128
        .global         _ZN2at6native18elementwise_kernelILi128ELi4EZNS0_15gpu_kernel_implINS0_13BUnaryFunctorIN3c108BFloat16ES5_S5_ZZZNS0_16fmod_kernel_cudaERNS_18TensorIteratorBaseEENKUlvE0_clEvENKUlvE2_clEvEUlS5_S5_E_EEEEvS7_RKT_EUliE_EEviT1_
        .type           _ZN2at6native18elementwise_kernelILi128ELi4EZNS0_15gpu_kernel_implINS0_13BUnaryFunctorIN3c108BFloat16ES5_S5_ZZZNS0_16fmod_kernel_cudaERNS_18TensorIteratorBaseEENKUlvE0_clEvENKUlvE2_clEvEUlS5_S5_E_EEEEvS7_RKT_EUliE_EEviT1_,@function
        .size           _ZN2at6native18elementwise_kernelILi128ELi4EZNS0_15gpu_kernel_implINS0_13BUnaryFunctorIN3c108BFloat16ES5_S5_ZZZNS0_16fmod_kernel_cudaERNS_18TensorIteratorBaseEENKUlvE0_clEvENKUlvE2_clEvEUlS5_S5_E_EEEEvS7_RKT_EUliE_EEviT1_,(.L_x_49976 - _ZN2at6native18elementwise_kernelILi128ELi4EZNS0_15gpu_kernel_implINS0_13BUnaryFunctorIN3c108BFloat16ES5_S5_ZZZNS0_16fmod_kernel_cudaERNS_18TensorIteratorBaseEENKUlvE0_clEvENKUlvE2_clEvEUlS5_S5_E_EEEEvS7_RKT_EUliE_EEviT1_)
        .other          _ZN2at6native18elementwise_kernelILi128ELi4EZNS0_15gpu_kernel_implINS0_13BUnaryFunctorIN3c108BFloat16ES5_S5_ZZZNS0_16fmod_kernel_cudaERNS_18TensorIteratorBaseEENKUlvE0_clEvENKUlvE2_clEvEUlS5_S5_E_EEEEvS7_RKT_EUliE_EEviT1_,@"STO_CUDA_ENTRY STV_DEFAULT"
_ZN2at6native18elementwise_kernelILi128ELi4EZNS0_15gpu_kernel_implINS0_13BUnaryFunctorIN3c108BFloat16ES5_S5_ZZZNS0_16fmod_kernel_cudaERNS_18TensorIteratorBaseEENKUlvE0_clEvENKUlvE2_clEvEUlS5_S5_E_EEEEvS7_RKT_EUliE_EEviT1_:
.text._ZN2at6native18elementwise_kernelILi128ELi4EZNS0_15gpu_kernel_implINS0_13BUnaryFunctorIN3c108BFloat16ES5_S5_ZZZNS0_16fmod_kernel_cudaERNS_18TensorIteratorBaseEENKUlvE0_clEvENKUlvE2_clEvEUlS5_S5_E_EEEEvS7_RKT_EUliE_EEviT1_:
[----:B------:R-:W0:Y:S01]  /*0000*/  LDC R1, c[0x0][0x37c] ;  /* 0x0000df00ff017b82 */ /* 0x000e220000000800 */
[----:B------:R-:W1:Y:S07]  /*0010*/  S2R R17, SR_TID.X ;  /* 0x0000000000117919 */ /* 0x000e6e0000002100 */
[----:B------:R-:W2:Y:S01]  /*0020*/  S2UR UR4, SR_CTAID.X ;  /* 0x00000000000479c3 */ /* 0x000ea20000002500 */
[----:B------:R-:W3:Y:S01]  /*0030*/  LDCU UR39, c[0x0][0x388] ;  /* 0x00007100ff2777ac */ /* 0x000ee20008000800 */
[----:B------:R-:W-:Y:S01]  /*0040*/  BSSY.RECONVERGENT B6, `(.L_x_1374) ;  /* 0x0000374000067945 */ /* 0x000fe20003800200 */
[----:B------:R-:W4:Y:S05]  /*0050*/  LDCU UR5, c[0x0][0x380] ;  /* 0x00007000ff0577ac */ /* 0x000f2a0008000800 */
[----:B------:R-:W0:Y:S01]  /*0060*/  LDC.U16 R18, c[0x0][0x592] ;  /* 0x00016480ff127b82 */ /* 0x000e220000000400 */
[----:B------:R-:W0:Y:S01]  /*0070*/  LDCU.64 UR36, c[0x0][0x358] ;  /* 0x00006b00ff2477ac */ /* 0x000e220008000a00 */
[----:B------:R-:W0:Y:S01]  /*0080*/  LDCU.U8 UR41, c[0x0][0x594] ;  /* 0x0000b280ff2977ac */ /* 0x000e220008000000 */
[----:B------:R-:W0:Y:S01]  /*0090*/  LDCU.U8 UR42, c[0x0][0x595] ;  /* 0x0000b2a0ff2a77ac */ /* 0x000e220008000000 */
[----:B---3--:R-:W-:-:S02]  /*00a0*/  UIADD3 UR40, UPT, UPT, UR39, -0x1, URZ ;  /* 0xffffffff27287890 */ /* 0x008fc4000fffe0ff */
[----:B--2---:R-:W-:Y:S02]  /*00b0*/  USHF.L.U32 UR4, UR4, 0x9, URZ ;  /* 0x0000000904047899 */ /* 0x004fe400080006ff */
[----:B------:R-:W-:-:S04]  /*00c0*/  UISETP.LT.U32.AND UP0, UPT, UR40, 0x18, UPT ;  /* 0x000000182800788c */ /* 0x000fc8000bf01070 */
[----:B------:R-:W-:Y:S01]  /*00d0*/  USEL UR38, UR40, 0x18, UP0 ;  /* 0x0000001828267887 */ /* 0x000fe20008000000 */
[----:B-1----:R-:W-:-:S03]  /*00e0*/  LOP3.LUT R17, R17, UR4, RZ, 0xfc, !PT ;  /* 0x0000000411117c12 */ /* 0x002fc6000f8efcff */
[----:B------:R-:W-:Y:S01]  /*00f0*/  UIADD3 UR38, UPT, UPT, UR38, 0x1, URZ ;  /* 0x0000000126267890 */ /* 0x000fe2000fffe0ff */
[----:B----4-:R-:W-:-:S13]  /*0100*/  ISETP.GE.AND P0, PT, R17, UR5, PT ;  /* 0x0000000511007c0c */ /* 0x010fda000bf06270 */
[----:B------:R-:W-:Y:S05]  /*0110*/  @P0 BRA `(.L_x_1375) ;  /* 0x0000003400980947 */ /* 0x000fea0003800000 */
[----:B------:R-:W-:Y:S01]  /*0120*/  UISETP.NE.AND UP0, UPT, UR39, URZ, UPT ;  /* 0x000000ff2700728c */ /* 0x000fe2000bf05270 */
[----:B------:R-:W-:Y:S02]  /*0130*/  IMAD.MOV.U32 R0, RZ, RZ, RZ ;  /* 0x000000ffff007224 */ /* 0x000fe400078e00ff */
[----:B------:R-:W-:-:S06]  /*0140*/  IMAD.MOV.U32 R16, RZ, RZ, RZ ;  /* 0x000000ffff107224 */ /* 0x000fcc00078e00ff */
[----:B------:R-:W-:Y:S05]  /*0150*/  BRA.U !UP0, `(.L_x_1376) ;  /* 0x0000001108a87547 */ /* 0x000fea000b800000 */
[----:B------:R-:W1:Y:S01]  /*0160*/  LDCU.64 UR4, c[0x0][0x390] ;  /* 0x00007200ff0477ac */ /* 0x000e620008000a00 */
[----:B------:R-:W-:Y:S01]  /*0170*/  IMAD.MOV.U32 R16, RZ, RZ, RZ ;  /* 0x000000ffff107224 */ /* 0x000fe200078e00ff */
[----:B------:R-:W2:Y:S01]  /*0180*/  LDCU UR6, c[0x0][0x38c] ;  /* 0x00007180ff0677ac */ /* 0x000ea20008000800 */
[----:B------:R-:W3:Y:S01]  /*0190*/  LDCU.64 UR8, c[0x0][0x4b8] ;  /* 0x00009700ff0877ac */ /* 0x000ee20008000a00 */
[----:B------:R-:W-:Y:S01]  /*01a0*/  UISETP.NE.AND UP0, UPT, UR40, URZ, UPT ;  /* 0x000000ff2800728c */ /* 0x000fe2000bf05270 */
[----:B-1----:R-:W-:-:S05]  /*01b0*/  IMAD.HI.U32 R2, R17, UR4, R16 ;  /* 0x0000000411027c27 */ /* 0x002fca000f8e0010 */
[----:B------:R-:W-:-:S04]  /*01c0*/  SHF.R.U32.HI R3, RZ, UR5, R2 ;  /* 0x00000005ff037c19 */ /* 0x000fc80008011602 */
[----:B------:R-:W-:-:S05]  /*01d0*/  IADD3 R0, PT, PT, -R3, RZ, RZ ;  /* 0x000000ff03007210 */ /* 0x000fca0007ffe1ff */
[----:B--2---:R-:W-:-:S04]  /*01e0*/  IMAD R0, R0, UR6, R17 ;  /* 0x0000000600007c24 */ /* 0x004fc8000f8e0211 */
[C---:B---3--:R-:W-:Y:S02]  /*01f0*/  IMAD R16, R0.reuse, UR8, RZ ;  /* 0x0000000800107c24 */ /* 0x048fe4000f8e02ff */
[----:B------:R-:W-:Y:S01]  /*0200*/  IMAD R0, R0, UR9, RZ ;  /* 0x0000000900007c24 */ /* 0x000fe2000f8e02ff */
[----:B------:R-:W-:Y:S06]  /*0210*/  BRA.U !UP0, `(.L_x_1376) ;  /* 0x0000001108787547 */ /* 0x000fec000b800000 */
[----:B------:R-:W1:Y:S01]  /*0220*/  LDCU.64 UR6, c[0x0][0x398] ;  /* 0x00007300ff0677ac */ /* 0x000e620008000a00 */
[----:B------:R-:W-:Y:S01]  /*0230*/  IMAD.MOV.U32 R2, RZ, RZ, RZ ;  /* 0x000000ffff027224 */ /* 0x000fe200078e00ff */
[----:B------:R-:W2:Y:S01]  /*0240*/  LDCU UR4, c[0x0][0x3a0] ;  /* 0x00007400ff0477ac */ /* 0x000ea20008000800 */
[----:B------:R-:W3:Y:S01]  /*0250*/  LDCU.64 UR8, c[0x0][0x4c0] ;  /* 0x00009800ff0877ac */ /* 0x000ee20008000a00 */
[----:B------:R-:W-:Y:S01]  /*0260*/  UISETP.NE.AND UP0, UPT, UR38, 0x2, UPT ;  /* 0x000000022600788c */ /* 0x000fe2000bf05270 */
[----:B-1----:R-:W-:-:S05]  /*0270*/  IMAD.HI.U32 R4, R3, UR7, R2 ;  /* 0x0000000703047c27 */ /* 0x002fca000f8e0002 */
[----:B--2---:R-:W-:-:S05]  /*0280*/  SHF.R.U32.HI R5, RZ, UR4, R4 ;  /* 0x00000004ff057c19 */ /* 0x004fca0008011604 */
[----:B------:R-:W-:-:S04]  /*0290*/  IMAD.MOV R2, RZ, RZ, -R5 ;  /* 0x000000ffff027224 */ /* 0x000fc800078e0a05 */
[----:B------:R-:W-:-:S04]  /*02a0*/  IMAD R3, R2, UR6, R3 ;  /* 0x0000000602037c24 */ /* 0x000fc8000f8e0203 */
[C---:B---3--:R-:W-:Y:S02]  /*02b0*/  IMAD R16, R3.reuse, UR8, R16 ;  /* 0x0000000803107c24 */ /* 0x048fe4000f8e0210 */
[----:B------:R-:W-:Y:S01]  /*02c0*/  IMAD R0, R3, UR9, R0 ;  /* 0x0000000903007c24 */ /* 0x000fe2000f8e0200 */
[----:B------:R-:W-:Y:S06]  /*02d0*/  BRA.U !UP0, `(.L_x_1376) ;  /* 0x0000001108487547 */ /* 0x000fec000b800000 */
[----:B------:R-:W1:Y:S01]  /*02e0*/  LDCU.64 UR4, c[0x0][0x3a8] ;  /* 0x00007500ff0477ac */ /* 0x000e620008000a00 */
[----:B------:R-:W-:Y:S01]  /*02f0*/  IMAD.MOV.U32 R4, RZ, RZ, RZ ;  /* 0x000000ffff047224 */ /* 0x000fe200078e00ff */
[----:B------:R-:W2:Y:S01]  /*0300*/  LDCU UR6, c[0x0][0x3a4] ;  /* 0x00007480ff0677ac */ /* 0x000ea20008000800 */
[----:B------:R-:W3:Y:S01]  /*0310*/  LDCU.64 UR8, c[0x0][0x4c8] ;  /* 0x00009900ff0877ac */ /* 0x000ee20008000a00 */
[----:B------:R-:W-:Y:S01]  /*0320*/  UISETP.NE.AND UP0, UPT, UR38, 0x3, UPT ;  /* 0x000000032600788c */ /* 0x000fe2000bf05270 */
[----:B-1----:R-:W-:-:S05]  /*0330*/  IMAD.HI.U32 R2, R5, UR4, R4 ;  /* 0x0000000405027c27 */ /* 0x002fca000f8e0004 */
[----:B------:R-:W-:-:S04]  /*0340*/  SHF.R.U32.HI R3, RZ, UR5, R2 ;  /* 0x00000005ff037c19 */ /* 0x000fc80008011602 */
[----:B------:R-:W-:-:S05]  /*0350*/  IADD3 R4, PT, PT, -R3, RZ, RZ ;  /* 0x000000ff03047210 */ /* 0x000fca0007ffe1ff */
[----:B--2---:R-:W-:-:S04]  /*0360*/  IMAD R5, R4, UR6, R5 ;  /* 0x0000000604057c24 */ /* 0x004fc8000f8e0205 */
        /* <DEDUP_REMOVED lines=258> */
[----:B------:R-:W3:Y:S02]  /*1390*/  LDCU.64 UR8, c[0x0][0x578] ;  /* 0x0000af00ff0877ac */ /* 0x000ee40008000a00 */
[----:B-1----:R-:W-:-:S05]  /*13a0*/  IMAD.HI.U32 R2, R5, UR4, R4 ;  /* 0x0000000405027c27 */ /* 0x002fca000f8e0004 */
[----:B------:R-:W-:-:S04]  /*13b0*/  SHF.R.U32.HI R2, RZ, UR5, R2 ;  /* 0x00000005ff027c19 */ /* 0x000fc80008011602 */
[----:B------:R-:W-:-:S05]  /*13c0*/  IADD3 R3, PT, PT, -R2, RZ, RZ ;  /* 0x000000ff02037210 */ /* 0x000fca0007ffe1ff */
[----:B--2---:R-:W-:-:S04]  /*13d0*/  IMAD R5, R3, UR6, R5 ;  /* 0x0000000603057c24 */ /* 0x004fc8000f8e0205 */
[C---:B---3--:R-:W-:Y:S02]  /*13e0*/  IMAD R16, R5.reuse, UR8, R16 ;  /* 0x0000000805107c24 */ /* 0x048fe4000f8e0210 */
[----:B------:R-:W-:-:S07]  /*13f0*/  IMAD R0, R5, UR9, R0 ;  /* 0x0000000905007c24 */ /* 0x000fce000f8e0200 */
.L_x_1376:
[----:B------:R-:W1:Y:S01]  /*1400*/  LDCU.64 UR6, c[0x0][0x588] ;  /* 0x0000b100ff0677ac */ /* 0x000e620008000a00 */
[----:B0-----:R-:W-:-:S04]  /*1410*/  UPRMT UR4, UR42, 0x9910, URZ ;  /* 0x000099102a047896 */ /* 0x001fc800080000ff */
[----:B------:R-:W-:Y:S01]  /*1420*/  UISETP.GT.AND UP0, UPT, UR4, 0x9, UPT ;  /* 0x000000090400788c */ /* 0x000fe2000bf04270 */
[----:B-1----:R-:W-:-:S05]  /*1430*/  IADD3 R2, P0, PT, R0, UR6, RZ ;  /* 0x0000000600027c10 */ /* 0x002fca000ff1e0ff */
        /* <DEDUP_REMOVED lines=14> */
.L_x_1380:
[----:B------:R-:W2:Y:S02]  /*1520*/  LDG.E.U8 R2, desc[UR36][R2.64] ;  /* 0x0000002402027981 */ /* 0x000ea4000c1e1100 */
[----:B--2---:R-:W-:-:S04]  /*1530*/  I2FP.F32.U32 R0, R2 ;  /* 0x0000000200007245 */ /* 0x004fc80000201000 */
[----:B------:R-:W-:Y:S01]  /*1540*/  F2FP.BF16.F32.PACK_AB R0, RZ, R0 ;  /* 0x00000000ff00723e */ /* 0x000fe200000010ff */
[----:B------:R-:W-:Y:S06]  /*1550*/  BRA `(.L_x_1382) ;  /* 0x0000000c00a47947 */ /* 0x000fec0003800000 */
.L_x_1379:
        /* <DEDUP_REMOVED lines=10> */
.L_x_1384:
[----:B------:R-:W2:Y:S02]  /*1600*/  LDG.E R2, desc[UR36][R2.64] ;  /* 0x0000002402027981 */ /* 0x000ea4000c1e1900 */
[----:B--2---:R-:W-:-:S04]  /*1610*/  I2FP.F32.S32 R0, R2 ;  /* 0x0000000200007245 */ /* 0x004fc80000201400 */
[----:B------:R-:W-:Y:S01]  /*1620*/  F2FP.BF16.F32.PACK_AB R0, RZ, R0 ;  /* 0x00000000ff00723e */ /* 0x000fe200000010ff */
[----:B------:R-:W-:Y:S06]  /*1630*/  BRA `(.L_x_1382) ;  /* 0x0000000c006c7947 */ /* 0x000fec0003800000 */
.L_x_1383:
[----:B------:R-:W2:Y:S02]  /*1640*/  LDG.E.U16 R2, desc[UR36][R2.64] ;  /* 0x0000002402027981 */ /* 0x000ea4000c1e1500 */
[----:B--2---:R-:W0:Y:S02]  /*1650*/  I2F.S16 R0, R2 ;  /* 0x0000000200007306 */ /* 0x004e240000101400 */
[----:B0-----:R-:W-:Y:S01]  /*1660*/  F2FP.BF16.F32.PACK_AB R0, RZ, R0 ;  /* 0x00000000ff00723e */ /* 0x001fe200000010ff */
[----:B------:R-:W-:Y:S06]  /*1670*/  BRA `(.L_x_1382) ;  /* 0x0000000c005c7947 */ /* 0x000fec0003800000 */
.L_x_1378:
        /* <DEDUP_REMOVED lines=9> */
.L_x_1386:
[----:B------:R-:W2:Y:S02]  /*1710*/  LDG.E.U16 R0, desc[UR36][R2.64] ;  /* 0x0000002402007981 */ /* 0x000ea4000c1e1500 */
[----:B--2---:R-:W-:-:S05]  /*1720*/  HADD2.F32 R0, -RZ, R0.H0_H0 ;  /* 0x20000000ff007230 */ /* 0x004fca0000004100 */
[----:B------:R-:W-:Y:S01]  /*1730*/  F2FP.BF16.F32.PACK_AB R0, RZ, R0 ;  /* 0x00000000ff00723e */ /* 0x000fe200000010ff */
[----:B------:R-:W-:Y:S06]  /*1740*/  BRA `(.L_x_1382) ;  /* 0x0000000c00287947 */ /* 0x000fec0003800000 */
.L_x_1385:
        /* <DEDUP_REMOVED lines=9> */
.L_x_1388:
[----:B------:R-:W2:Y:S02]  /*17e0*/  LDG.E.U16 R2, desc[UR36][R2.64] ;  /* 0x0000002402027981 */ /* 0x000ea4000c1e1500 */
[----:B--2---:R-:W-:-:S05]  /*17f0*/  HADD2.F32 R0, -RZ, R2.H0_H0 ;  /* 0x20000002ff007230 */ /* 0x004fca0000004100 */
[----:B------:R-:W-:Y:S01]  /*1800*/  F2FP.BF16.F32.PACK_AB R0, RZ, R0 ;  /* 0x00000000ff00723e */ /* 0x000fe200000010ff */
[----:B------:R-:W-:Y:S06]  /*1810*/  BRA `(.L_x_1382) ;  /* 0x0000000800f47947 */ /* 0x000fec0003800000 */
.L_x_1387:
        /* <DEDUP_REMOVED lines=12> */
.L_x_1377:
        /* <DEDUP_REMOVED lines=13> */
.L_x_1391:
        /* <DEDUP_REMOVED lines=12> */
.L_x_1390:
        /* <DEDUP_REMOVED lines=27> */
.L_x_1393:
        /* <DEDUP_REMOVED lines=13> */
.L_x_1392:
[----:B------:R0:W5:Y:S01]  /*1cf0*/  LDG.E.U16 R0, desc[UR36][R2.64] ;  /* 0x0000002402007981 */ /* 0x000162000c1e1500 */
[----:B------:R-:W-:Y:S05]  /*1d00*/  BRA `(.L_x_1382) ;  /* 0x0000000400b87947 */ /* 0x000fea0003800000 */
.L_x_1389:
        /* <DEDUP_REMOVED lines=12> */
.L_x_1396:
        /* <DEDUP_REMOVED lines=21> */
.L_x_1400:
[----:B------:R-:W-:Y:S05]  /*1f20*/  BSYNC.RECONVERGENT B1 ;  /* 0x0000000000017941 */ /* 0x000fea0003800200 */
.L_x_1399:
[----:B------:R-:W-:Y:S01]  /*1f30*/  IMAD.SHL.U32 R0, R0, 0x100000, RZ ;  /* 0x0010000000007824 */ /* 0x000fe200078e00ff */
[----:B------:R-:W-:-:S04]  /*1f40*/  LEA R2, R2, 0x3b800000, 0x17 ;  /* 0x3b80000002027811 */ /* 0x000fc800078eb8ff */
[----:B------:R-:W-:-:S07]  /*1f50*/  LOP3.LUT R0, R2, R0, R7, 0xfe, !PT ;  /* 0x0000000002007212 */ /* 0x000fce00078efe07 */
.L_x_1398:
[----:B------:R-:W-:Y:S05]  /*1f60*/  BSYNC.RECONVERGENT B0 ;  /* 0x0000000000007941 */ /* 0x000fea0003800200 */
.L_x_1397:
[----:B------:R-:W-:Y:S01]  /*1f70*/  F2FP.BF16.F32.PACK_AB R0, RZ, R0 ;  /* 0x00000000ff00723e */ /* 0x000fe200000010ff */
[----:B------:R-:W-:Y:S06]  /*1f80*/  BRA `(.L_x_1382) ;  /* 0x0000000400187947 */ /* 0x000fec0003800000 */
.L_x_1395:
[----:B------:R-:W2:Y:S01]  /*1f90*/  LDG.E.U8 R3, desc[UR36][R2.64] ;  /* 0x0000002402037981 */ /* 0x000ea2000c1e1100 */
[----:B------:R-:W-:Y:S01]  /*1fa0*/  BSSY.RECONVERGENT B0, `(.L_x_1401) ;  /* 0x0000018000007945 */ /* 0x000fe20003800200 */
[----:B------:R-:W-:Y:S01]  /*1fb0*/  HFMA2 R0, -RZ, RZ, 0, 0 ;  /* 0x00000000ff007431 */ /* 0x000fe200000001ff */
        /* <DEDUP_REMOVED lines=18> */
.L_x_1404:
[----:B------:R-:W-:Y:S05]  /*20e0*/  BSYNC.RECONVERGENT B1 ;  /* 0x0000000000017941 */ /* 0x000fea0003800200 */
.L_x_1403:
[----:B------:R-:W-:Y:S02]  /*20f0*/  SHF.L.U32 R0, R0, 0x15, RZ ;  /* 0x0000001500007819 */ /* 0x000fe400000006ff */
[----:B------:R-:W-:-:S04]  /*2100*/  LEA R2, R2, 0x37800000, 0x17 ;  /* 0x3780000002027811 */ /* 0x000fc800078eb8ff */
[----:B------:R-:W-:-:S07]  /*2110*/  LOP3.LUT R0, R2, R0, R7, 0xfe, !PT ;  /* 0x0000000002007212 */ /* 0x000fce00078efe07 */
.L_x_1402:
[----:B------:R-:W-:Y:S05]  /*2120*/  BSYNC.RECONVERGENT B0 ;  /* 0x0000000000007941 */ /* 0x000fea0003800200 */
.L_x_1401:
[----:B------:R-:W-:Y:S01]  /*2130*/  F2FP.BF16.F32.PACK_AB R0, RZ, R0 ;  /* 0x00000000ff00723e */ /* 0x000fe200000010ff */
[----:B------:R-:W-:Y:S06]  /*2140*/  BRA `(.L_x_1382) ;  /* 0x0000000000a87947 */ /* 0x000fec0003800000 */
.L_x_1394:
[----:B------:R-:W-:-:S09]  /*2150*/  UISETP.NE.AND UP0, UPT, UR4, 0x1c, UPT ;  /* 0x0000001c0400788c */ /* 0x000fd2000bf05270 */
[----:B------:R-:W-:Y:S05]  /*2160*/  BRA.U !UP0, `(.L_x_1405) ;  /* 0x0000000108947547 */ /* 0x000fea000b800000 */
[----:B------:R-:W-:-:S09]  /*2170*/  UISETP.NE.AND UP0, UPT, UR4, 0x1d, UPT ;  /* 0x0000001d0400788c */ /* 0x000fd2000bf05270 */
[----:B------:R-:W-:Y:S05]  /*2180*/  BRA.U !UP0, `(.L_x_1406) ;  /* 0x00000001087c7547 */ /* 0x000fea000b800000 */
[----:B------:R-:W-:-:S09]  /*2190*/  UISETP.NE.AND UP0, UPT, UR4, 0x2c, UPT ;  /* 0x0000002c0400788c */ /* 0x000fd2000bf05270 */
[----:B------:R-:W-:Y:S05]  /*21a0*/  BRA.U !UP0, `(.L_x_1407) ;  /* 0x0000000108487547 */ /* 0x000fea000b800000 */
.L_x_1381:
        /* <DEDUP_REMOVED lines=16> */
.L_x_1408:
[----:B------:R-:W-:Y:S01]  /*22b0*/  PRMT R0, RZ, 0x7610, R0 ;  /* 0x00007610ff007816 */ /* 0x000fe20000000000 */
[----:B------:R-:W-:Y:S06]  /*22c0*/  BRA `(.L_x_1382) ;  /* 0x0000000000487947 */ /* 0x000fec0003800000 */
.L_x_1407:
        /* <DEDUP_REMOVED lines=8> */
.L_x_1410:
[----:B------:R-:W-:Y:S05]  /*2350*/  BSYNC.RECONVERGENT B0 ;  /* 0x0000000000007941 */ /* 0x000fea0003800200 */
.L_x_1409:
[----:B------:R-:W-:Y:S01]  /*2360*/  F2FP.BF16.F32.PACK_AB R0, RZ, R0 ;  /* 0x00000000ff00723e */ /* 0x000fe200000010ff */
[----:B------:R-:W-:Y:S06]  /*2370*/  BRA `(.L_x_1382) ;  /* 0x00000000001c7947 */ /* 0x000fec0003800000 */
.L_x_1406:
[----:B------:R-:W2:Y:S02]  /*2380*/  LDG.E.64 R2, desc[UR36][R2.64] ;  /* 0x0000002402027981 */ /* 0x000ea4000c1e1b00 */
[----:B--2---:R-:W0:Y:S02]  /*2390*/  I2F.U64 R0, R2 ;  /* 0x0000000200007312 */ /* 0x004e240000301000 */
[----:B0-----:R-:W-:Y:S01]  /*23a0*/  F2FP.BF16.F32.PACK_AB R0, RZ, R0 ;  /* 0x00000000ff00723e */ /* 0x001fe200000010ff */
[----:B------:R-:W-:Y:S06]  /*23b0*/  BRA `(.L_x_1382) ;  /* 0x00000000000c7947 */ /* 0x000fec0003800000 */
.L_x_1405:
[----:B------:R-:W2:Y:S02]  /*23c0*/  LDG.E R2, desc[UR36][R2.64] ;  /* 0x0000002402027981 */ /* 0x000ea4000c1e1900 */
[----:B--2---:R-:W-:-:S04]  /*23d0*/  I2FP.F32.U32 R0, R2 ;  /* 0x0000000200007245 */ /* 0x004fc80000201000 */
[----:B------:R-:W-:-:S07]  /*23e0*/  F2FP.BF16.F32.PACK_AB R0, RZ, R0 ;  /* 0x00000000ff00723e */ /* 0x000fce00000010ff */
.L_x_1382:
[----:B-----5:R-:W-:Y:S01]  /*23f0*/  IMAD.U32 R0, R0, 0x10000, RZ ;  /* 0x0001000000007824 */ /* 0x020fe200078e00ff */
        /* <DEDUP_REMOVED lines=31> */
.L_x_1415:
[----:B------:R-:W-:Y:S05]  /*25f0*/  BSYNC.RECONVERGENT B1 ;  /* 0x0000000000017941 */ /* 0x000fea0003800200 */
.L_x_1414:
[----:B------:R-:W-:Y:S01]  /*2600*/  FFMA.FTZ R5, -R2, R4, R5 ;  /* 0x0000000402057223 */ /* 0x000fe20000010105 */
[----:B------:R-:W-:Y:S06]  /*2610*/  BRA `(.L_x_1412) ;  /* 0x0000000000787947 */ /* 0x000fec0003800000 */
.L_x_1413:
        /* <DEDUP_REMOVED lines=14> */
.L_x_1418:
        /* <DEDUP_REMOVED lines=13> */
.L_x_1417:
[----:B------:R-:W-:Y:S05]  /*27d0*/  BSYNC.RECONVERGENT B1 ;  /* 0x0000000000017941 */ /* 0x000fea0003800200 */
.L_x_1416:
[----:B0-----:R-:W-:-:S04]  /*27e0*/  FMUL.FTZ R2, R5, 1.1920928955078125e-07 ;  /* 0x3400000005027820 */ /* 0x001fc80000410000 */
[----:B------:R-:W-:-:S07]  /*27f0*/  FMUL.FTZ R5, R9, R2 ;  /* 0x0000000209057220 */ /* 0x000fce0000410000 */
.L_x_1412:
[----:B------:R-:W-:Y:S05]  /*2800*/  BSYNC.RECONVERGENT B0 ;  /* 0x0000000000007941 */ /* 0x000fea0003800200 */
.L_x_1411:
[----:B------:R-:W0:Y:S01]  /*2810*/  LDCU.64 UR6, c[0x0][0x580] ;  /* 0x0000b000ff0677ac */ /* 0x000e220008000a00 */
[C---:B------:R-:W-:Y:S02]  /*2820*/  FSETP.NAN.FTZ.AND P0, PT, |R5|.reuse, |R5|, PT ;  /* 0x400000050500720b */ /* 0x040fe40003f18200 */
[----:B------:R-:W-:Y:S01]  /*2830*/  LOP3.LUT R0, R5, 0x80000000, R0, 0xb8, !PT ;  /* 0x8000000005007812 */ /* 0x000fe200078eb800 */
[----:B------:R-:W-:-:S03]  /*2840*/  UPRMT UR4, UR41, 0x9910, URZ ;  /* 0x0000991029047896 */ /* 0x000fc600080000ff */
[----:B------:R-:W-:Y:S01]  /*2850*/  FSEL R0, R5, R0, P0 ;  /* 0x0000000005007208 */ /* 0x000fe20000000000 */
[----:B------:R-:W-:-:S03]  /*2860*/  UISETP.GT.AND UP0, UPT, UR4, 0x9, UPT ;  /* 0x000000090400788c */ /* 0x000fc6000bf04270 */
[----:B------:R1:W2:Y:S01]  /*2870*/  F2F.BF16.F32 R5, R0 ;  /* 0x0000000000057304 */ /* 0x0002a20000202000 */
[----:B0-----:R-:W-:-:S05]  /*2880*/  IADD3 R2, P0, PT, R16, UR6, RZ ;  /* 0x0000000610027c10 */ /* 0x001fca000ff1e0ff */
[----:B------:R-:W-:Y:S01]  /*2890*/  IMAD.X R3, RZ, RZ, UR7, P0 ;  /* 0x00000007ff037e24 */ /* 0x000fe200080e06ff */
[----:B-1----:R-:W-:Y:S07]  /*28a0*/  BRA.U UP0, `(.L_x_1419) ;  /* 0x00000005000c7547 */ /* 0x002fee000b800000 */
        /* <DEDUP_REMOVED lines=8> */
[----:B--2---:R-:W-:-:S04]  /*2930*/  SHF.L.U32 R0, R5, 0x10, RZ ;  /* 0x0000001005007819 */ /* 0x004fc800000006ff */
[----:B------:R-:W0:Y:S02]  /*2940*/  F2I.FTZ.TRUNC.NTZ R5, R0 ;  /* 0x0000000000057305 */ /* 0x000e24000021f100 */
[----:B0-----:R0:W-:Y:S01]  /*2950*/  STG.E.U8 desc[UR36][R2.64], R5 ;  /* 0x0000000502007986 */ /* 0x0011e2000c101124 */
[----:B------:R-:W-:Y:S05]  /*2960*/  BRA `(.L_x_1424) ;  /* 0x0000000c00807947 */ /* 0x000fea0003800000 */
.L_x_1422:
[----:B--2---:R-:W-:-:S06]  /*2970*/  IMAD.U32 R5, R5, 0x10000, RZ ;  /* 0x0001000005057824 */ /* 0x004fcc00078e00ff */
[----:B------:R-:W0:Y:S02]  /*2980*/  F2I.S64.TRUNC R4, R5 ;  /* 0x0000000500047311 */ /* 0x000e24000020d900 */
[----:B0-----:R0:W-:Y:S01]  /*2990*/  STG.E.U8 desc[UR36][R2.64], R4 ;  /* 0x0000000402007986 */ /* 0x0011e2000c101124 */
[----:B------:R-:W-:Y:S05]  /*29a0*/  BRA `(.L_x_1424) ;  /* 0x0000000c00707947 */ /* 0x000fea0003800000 */
.L_x_1421:
[----:B------:R-:W-:-:S09]  /*29b0*/  UISETP.NE.AND UP0, UPT, UR4, 0x2, UPT ;  /* 0x000000020400788c */ /* 0x000fd2000bf05270 */
[----:B------:R-:W-:Y:S05]  /*29c0*/  BRA.U !UP0, `(.L_x_1425) ;  /* 0x0000000108307547 */ /* 0x000fea000b800000 */
[----:B------:R-:W-:-:S09]  /*29d0*/  UISETP.NE.AND UP0, UPT, UR4, 0x3, UPT ;  /* 0x000000030400788c */ /* 0x000fd2000bf05270 */
[----:B------:R-:W-:Y:S05]  /*29e0*/  BRA.U !UP0, `(.L_x_1426) ;  /* 0x0000000108187547 */ /* 0x000fea000b800000 */
[----:B------:R-:W-:-:S09]  /*29f0*/  UISETP.NE.AND UP0, UPT, UR4, 0x4, UPT ;  /* 0x000000040400788c */ /* 0x000fd2000bf05270 */
[----:B------:R-:W-:Y:S05]  /*2a00*/  BRA.U UP0, `(.L_x_1423) ;  /* 0x0000000900b87547 */ /* 0x000fea000b800000 */
[----:B--2---:R-:W-:-:S06]  /*2a10*/  IMAD.U32 R5, R5, 0x10000, RZ ;  /* 0x0001000005057824 */ /* 0x004fcc00078e00ff */
[----:B------:R-:W0:Y:S02]  /*2a20*/  F2I.S64.TRUNC R4, R5 ;  /* 0x0000000500047311 */ /* 0x000e24000020d900 */
[----:B0-----:R0:W-:Y:S01]  /*2a30*/  STG.E.64 desc[UR36][R2.64], R4 ;  /* 0x0000000402007986 */ /* 0x0011e2000c101b24 */
[----:B------:R-:W-:Y:S05]  /*2a40*/  BRA `(.L_x_1424) ;  /* 0x0000000c00487947 */ /* 0x000fea0003800000 */
.L_x_1426:
[----:B--2---:R-:W-:-:S06]  /*2a50*/  IMAD.U32 R5, R5, 0x10000, RZ ;  /* 0x0001000005057824 */ /* 0x004fcc00078e00ff */
[----:B------:R-:W0:Y:S02]  /*2a60*/  F2I.FTZ.TRUNC.NTZ R5, R5 ;  /* 0x0000000500057305 */ /* 0x000e24000021f100 */
[----:B0-----:R0:W-:Y:S01]  /*2a70*/  STG.E desc[UR36][R2.64], R5 ;  /* 0x0000000502007986 */ /* 0x0011e2000c101924 */
[----:B------:R-:W-:Y:S05]  /*2a80*/  BRA `(.L_x_1424) ;  /* 0x0000000c00387947 */ /* 0x000fea0003800000 */
.L_x_1425:
[----:B--2---:R-:W-:-:S06]  /*2a90*/  SHF.L.U32 R5, R5, 0x10, RZ ;  /* 0x0000001005057819 */ /* 0x004fcc00000006ff */
[----:B------:R-:W0:Y:S02]  /*2aa0*/  F2I.FTZ.TRUNC.NTZ R5, R5 ;  /* 0x0000000500057305 */ /* 0x000e24000021f100 */
[----:B0-----:R0:W-:Y:S01]  /*2ab0*/  STG.E.U16 desc[UR36][R2.64], R5 ;  /* 0x0000000502007986 */ /* 0x0011e2000c101524 */
[----:B------:R-:W-:Y:S05]  /*2ac0*/  BRA `(.L_x_1424) ;  /* 0x0000000c00287947 */ /* 0x000fea0003800000 */
.L_x_1420:
[----:B------:R-:W-:-:S09]  /*2ad0*/  UISETP.GT.AND UP0, UPT, UR4, 0x6, UPT ;  /* 0x000000060400788c */ /* 0x000fd2000bf04270 */
[----:B------:R-:W-:Y:S05]  /*2ae0*/  BRA.U UP0, `(.L_x_1427) ;  /* 0x00000001002c7547 */ /* 0x000fea000b800000 */
[----:B------:R-:W-:-:S09]  /*2af0*/  UISETP.NE.AND UP0, UPT, UR4, 0x5, UPT ;  /* 0x000000050400788c */ /* 0x000fd2000bf05270 */
[----:B------:R-:W-:Y:S05]  /*2b00*/  BRA.U !UP0, `(.L_x_1428) ;  /* 0x0000000108147547 */ /* 0x000fea000b800000 */
[----:B------:R-:W-:-:S09]  /*2b10*/  UISETP.NE.AND UP0, UPT, UR4, 0x6, UPT ;  /* 0x000000060400788c */ /* 0x000fd2000bf05270 */
[----:B------:R-:W-:Y:S05]  /*2b20*/  BRA.U UP0, `(.L_x_1423) ;  /* 0x0000000900707547 */ /* 0x000fea000b800000 */
[----:B--2---:R-:W-:-:S05]  /*2b30*/  IMAD.U32 R5, R5, 0x10000, RZ ;  /* 0x0001000005057824 */ /* 0x004fca00078e00ff */
[----:B------:R0:W-:Y:S01]  /*2b40*/  STG.E desc[UR36][R2.64], R5 ;  /* 0x0000000502007986 */ /* 0x0001e2000c101924 */
[----:B------:R-:W-:Y:S05]  /*2b50*/  BRA `(.L_x_1424) ;  /* 0x0000000c00047947 */ /* 0x000fea0003800000 */
.L_x_1428:
[----:B--2---:R-:W-:-:S05]  /*2b60*/  IMAD.U32 R0, R5, 0x10000, RZ ;  /* 0x0001000005007824 */ /* 0x004fca00078e00ff */
[----:B------:R-:W-:-:S05]  /*2b70*/  F2FP.F16.F32.PACK_AB R0, RZ, R0 ;  /* 0x00000000ff00723e */ /* 0x000fca00000000ff */
[----:B------:R0:W-:Y:S01]  /*2b80*/  STG.E.U16 desc[UR36][R2.64], R0 ;  /* 0x0000000002007986 */ /* 0x0001e2000c101524 */
[----:B------:R-:W-:Y:S05]  /*2b90*/  BRA `(.L_x_1424) ;  /* 0x0000000800f47947 */ /* 0x000fea0003800000 */
.L_x_1427:
[----:B------:R-:W-:-:S09]  /*2ba0*/  UISETP.NE.AND UP0, UPT, UR4, 0x7, UPT ;  /* 0x000000070400788c */ /* 0x000fd2000bf05270 */
[----:B------:R-:W-:Y:S05]  /*2bb0*/  BRA.U !UP0, `(.L_x_1429) ;  /* 0x0000000108347547 */ /* 0x000fea000b800000 */
[----:B------:R-:W-:-:S09]  /*2bc0*/  UISETP.NE.AND UP0, UPT, UR4, 0x8, UPT ;  /* 0x000000080400788c */ /* 0x000fd2000bf05270 */
[----:B------:R-:W-:Y:S05]  /*2bd0*/  BRA.U !UP0, `(.L_x_1430) ;  /* 0x0000000108187547 */ /* 0x000fea000b800000 */
[----:B------:R-:W-:-:S09]  /*2be0*/  UISETP.NE.AND UP0, UPT, UR4, 0x9, UPT ;  /* 0x000000090400788c */ /* 0x000fd2000bf05270 */
[----:B------:R-:W-:Y:S05]  /*2bf0*/  BRA.U UP0, `(.L_x_1423) ;  /* 0x00000009003c7547 */ /* 0x000fea000b800000 */
[----:B--2---:R-:W-:Y:S02]  /*2c00*/  IMAD.U32 R4, R5, 0x10000, RZ ;  /* 0x0001000005047824 */ /* 0x004fe400078e00ff */
[----:B------:R-:W-:-:S05]  /*2c10*/  HFMA2 R5, -RZ, RZ, 0, 0 ;  /* 0x00000000ff057431 */ /* 0x000fca00000001ff */
[----:B------:R0:W-:Y:S01]  /*2c20*/  STG.E.64 desc[UR36][R2.64], R4 ;  /* 0x0000000402007986 */ /* 0x0001e2000c101b24 */
[----:B------:R-:W-:Y:S05]  /*2c30*/  BRA `(.L_x_1424) ;  /* 0x0000000800cc7947 */ /* 0x000fea0003800000 */
.L_x_1430:
[----:B--2---:R-:W-:-:S05]  /*2c40*/  IMAD.U32 R5, R5, 0x10000, RZ ;  /* 0x0001000005057824 */ /* 0x004fca00078e00ff */
[----:B------:R-:W-:-:S04]  /*2c50*/  F2FP.F16.F32.PACK_AB R5, RZ, R5 ;  /* 0x00000005ff05723e */ /* 0x000fc800000000ff */
[----:B------:R-:W-:-:S05]  /*2c60*/  PRMT R5, R5, 0x5410, RZ ;  /* 0x0000541005057816 */ /* 0x000fca00000000ff */
[----:B------:R0:W-:Y:S01]  /*2c70*/  STG.E desc[UR36][R2.64], R5 ;  /* 0x0000000502007986 */ /* 0x0001e2000c101924 */
[----:B------:R-:W-:Y:S05]  /*2c80*/  BRA `(.L_x_1424) ;  /* 0x0000000800b87947 */ /* 0x000fea0003800000 */
.L_x_1429:
[----:B--2---:R-:W-:-:S04]  /*2c90*/  IMAD.U32 R4, R5, 0x10000, RZ ;  /* 0x0001000005047824 */ /* 0x004fc800078e00ff */
[----:B------:R-:W-:-:S06]  /*2ca0*/  FMUL.FTZ R4, R4, 1 ;  /* 0x3f80000004047820 */ /* 0x000fcc0000410000 */
[----:B------:R-:W0:Y:S02]  /*2cb0*/  F2F.F64.F32 R4, R4 ;  /* 0x0000000400047310 */ /* 0x000e240000201800 */
[----:B0-----:R0:W-:Y:S01]  /*2cc0*/  STG.E.64 desc[UR36][R2.64], R4 ;  /* 0x0000000402007986 */ /* 0x0011e2000c101b24 */
[----:B------:R-:W-:Y:S05]  /*2cd0*/  BRA `(.L_x_1424) ;  /* 0x0000000800a47947 */ /* 0x000fea0003800000 */
.L_x_1419:
        /* <DEDUP_REMOVED lines=8> */
[----:B--2---:R-:W-:-:S05]  /*2d60*/  IMAD.U32 R5, R5, 0x10000, RZ ;  /* 0x0001000005057824 */ /* 0x004fca00078e00ff */
[----:B------:R-:W-:-:S04]  /*2d70*/  FSETP.NEU.FTZ.AND P0, PT, R5, RZ, PT ;  /* 0x000000ff0500720b */ /* 0x000fc80003f1d000 */
[----:B------:R-:W-:-:S05]  /*2d80*/  SEL R5, RZ, 0x1, !P0 ;  /* 0x00000001ff057807 */ /* 0x000fca0004000000 */
[----:B------:R0:W-:Y:S01]  /*2d90*/  STG.E.U8 desc[UR36][R2.64], R5 ;  /* 0x0000000502007986 */ /* 0x0001e2000c101124 */
[----:B------:R-:W-:Y:S05]  /*2da0*/  BRA `(.L_x_1424) ;  /* 0x0000000800707947 */ /* 0x000fea0003800000 */
.L_x_1433:
[----:B--2---:R-:W-:Y:S02]  /*2db0*/  SHF.L.U32 R5, R5, 0x10, RZ ;  /* 0x0000001005057819 */ /* 0x004fe400000006ff */
[----:B------:R-:W-:-:S03]  /*2dc0*/  CS2R R6, SRZ ;  /* 0x0000000000067805 */ /* 0x000fc6000001ff00 */
[----:B------:R-:W-:-:S06]  /*2dd0*/  FMUL.FTZ R5, R5, 1 ;  /* 0x3f80000005057820 */ /* 0x000fcc0000410000 */
[----:B------:R-:W0:Y:S02]  /*2de0*/  F2F.F64.F32 R4, R5 ;  /* 0x0000000500047310 */ /* 0x000e240000201800 */
[----:B0-----:R0:W-:Y:S01]  /*2df0*/  STG.E.128 desc[UR36][R2.64], R4 ;  /* 0x0000000402007986 */ /* 0x0011e2000c101d24 */
[----:B------:R-:W-:Y:S05]  /*2e00*/  BRA `(.L_x_1424) ;  /* 0x0000000800587947 */ /* 0x000fea0003800000 */
.L_x_1432:
[----:B------:R-:W-:-:S09]  /*2e10*/  UISETP.NE.AND UP0, UPT, UR4, 0xf, UPT ;  /* 0x0000000f0400788c */ /* 0x000fd2000bf05270 */
[----:B------:R-:W-:Y:S05]  /*2e20*/  BRA.U !UP0, `(.L_x_1434) ;  /* 0x0000000108a07547 */ /* 0x000fea000b800000 */
[----:B------:R-:W-:-:S09]  /*2e30*/  UISETP.NE.AND UP0, UPT, UR4, 0x17, UPT ;  /* 0x000000170400788c */ /* 0x000fd2000bf05270 */
[----:B------:R-:W-:Y:S05]  /*2e40*/  BRA.U !UP0, `(.L_x_1435) ;  /* 0x00000001084c7547 */ /* 0x000fea000b800000 */
[----:B------:R-:W-:-:S09]  /*2e50*/  UISETP.NE.AND UP0, UPT, UR4, 0x18, UPT ;  /* 0x000000180400788c */ /* 0x000fd2000bf05270 */
[----:B------:R-:W-:Y:S05]  /*2e60*/  BRA.U UP0, `(.L_x_1423) ;  /* 0x0000000500a07547 */ /* 0x000fea000b800000 */
        /* <DEDUP_REMOVED lines=13> */
.L_x_1437:
[----:B------:R-:W-:Y:S05]  /*2f40*/  BSYNC.RECONVERGENT B0 ;  /* 0x0000000000007941 */ /* 0x000fea0003800200 */
.L_x_1436:
[----:B------:R-:W-:-:S05]  /*2f50*/  LOP3.LUT R5, R0, 0x80, R5, 0xf8, !PT ;  /* 0x0000008000057812 */ /* 0x000fca00078ef805 */
[----:B------:R0:W-:Y:S01]  /*2f60*/  STG.E.U8 desc[UR36][R2.64], R5 ;  /* 0x0000000502007986 */ /* 0x0001e2000c101124 */
[----:B------:R-:W-:Y:S05]  /*2f70*/  BRA `(.L_x_1424) ;  /* 0x0000000400fc7947 */ /* 0x000fea0003800000 */
.L_x_1435:
[----:B--2---:R-:W-:Y:S01]  /*2f80*/  IMAD.U32 R7, R5, 0x10000, RZ ;  /* 0x0001000005077824 */ /* 0x004fe200078e00ff */
        /* <DEDUP_REMOVED lines=14> */
.L_x_1439:
[----:B------:R-:W-:Y:S05]  /*3070*/  BSYNC.RECONVERGENT B0 ;  /* 0x0000000000007941 */ /* 0x000fea0003800200 */
.L_x_1438:
[----:B------:R-:W-:-:S05]  /*3080*/  LOP3.LUT R5, R0, 0x80, R5, 0xf8, !PT ;  /* 0x0000008000057812 */ /* 0x000fca00078ef805 */
[----:B------:R0:W-:Y:S01]  /*3090*/  STG.E.U8 desc[UR36][R2.64], R5 ;  /* 0x0000000502007986 */ /* 0x0001e2000c101124 */
[----:B------:R-:W-:Y:S05]  /*30a0*/  BRA `(.L_x_1424) ;  /* 0x0000000400b07947 */ /* 0x000fea0003800000 */
.L_x_1434:
[----:B--2---:R0:W-:Y:S01]  /*30b0*/  STG.E.U16 desc[UR36][R2.64], R5 ;  /* 0x0000000502007986 */ /* 0x0041e2000c101524 */
[----:B------:R-:W-:Y:S05]  /*30c0*/  BRA `(.L_x_1424) ;  /* 0x0000000400a87947 */ /* 0x000fea0003800000 */
.L_x_1431:
        /* <DEDUP_REMOVED lines=8> */
[----:B--2---:R-:W-:-:S06]  /*3150*/  IMAD.U32 R5, R5, 0x10000, RZ ;  /* 0x0001000005057824 */ /* 0x004fcc00078e00ff */
[----:B------:R-:W0:Y:S02]  /*3160*/  F2I.FTZ.U32.TRUNC.NTZ R5, R5 ;  /* 0x0000000500057305 */ /* 0x000e24000021f000 */
[----:B0-----:R0:W-:Y:S01]  /*3170*/  STG.E.U16 desc[UR36][R2.64], R5 ;  /* 0x0000000502007986 */ /* 0x0011e2000c101524 */
[----:B------:R-:W-:Y:S05]  /*3180*/  BRA `(.L_x_1424) ;  /* 0x0000000400787947 */ /* 0x000fea0003800000 */
.L_x_1442:
        /* <DEDUP_REMOVED lines=13> */
.L_x_1445:
[----:B------:R-:W-:-:S04]  /*3260*/  SHF.R.U32.HI R0, RZ, 0x14, R5 ;  /* 0x00000014ff007819 */ /* 0x000fc80000011605 */
[----:B------:R-:W-:-:S04]  /*3270*/  LOP3.LUT R0, R0, 0x1, RZ, 0xc0, !PT ;  /* 0x0000000100007812 */ /* 0x000fc800078ec0ff */
[----:B------:R-:W-:-:S04]  /*3280*/  IADD3 R0, PT, PT, R5, 0x487ffff, R0 ;  /* 0x0487ffff05007810 */ /* 0x000fc80007ffe000 */
[----:B------:R-:W-:-:S04]  /*3290*/  SHF.R.U32.HI R0, RZ, 0x14, R0 ;  /* 0x00000014ff007819 */ /* 0x000fc80000011600 */
[----:B------:R-:W-:-:S07]  /*32a0*/  LOP3.LUT R4, R0, 0xff, RZ, 0xc0, !PT ;  /* 0x000000ff00047812 */ /* 0x000fce00078ec0ff */
.L_x_1446:
[----:B------:R-:W-:-:S04]  /*32b0*/  SHF.R.U32.HI R5, RZ, 0x18, R5 ;  /* 0x00000018ff057819 */ /* 0x000fc80000011605 */
[----:B------:R-:W-:-:S04]  /*32c0*/  LOP3.LUT R4, R4, 0x80, R5, 0xf8, !PT ;  /* 0x0000008004047812 */ /* 0x000fc800078ef805 */
[----:B------:R-:W-:-:S07]  /*32d0*/  PRMT R0, R4, 0x7610, R0 ;  /* 0x0000761004007816 */ /* 0x000fce0000000000 */
.L_x_1444:
[----:B------:R-:W-:Y:S05]  /*32e0*/  BSYNC.RECONVERGENT B0 ;  /* 0x0000000000007941 */ /* 0x000fea0003800200 */
.L_x_1443:
[----:B------:R1:W-:Y:S01]  /*32f0*/  STG.E.U8 desc[UR36][R2.64], R0 ;  /* 0x0000000002007986 */ /* 0x0003e2000c101124 */
[----:B------:R-:W-:Y:S05]  /*3300*/  BRA `(.L_x_1424) ;  /* 0x0000000400187947 */ /* 0x000fea0003800000 */
.L_x_1441:
[----:B--2---:R-:W-:Y:S01]  /*3310*/  SHF.L.U32 R5, R5, 0x10, RZ ;  /* 0x0000001005057819 */ /* 0x004fe200000006ff */
[----:B------:R-:W-:Y:S01]  /*3320*/  BSSY.RECONVERGENT B0, `(.L_x_1447) ;  /* 0x0000014000007945 */ /* 0x000fe20003800200 */
[----:B------:R-:W-:Y:S02]  /*3330*/  IMAD.MOV.U32 R0, RZ, RZ, 0x80 ;  /* 0x00000080ff007424 */ /* 0x000fe400078e00ff */
        /* <DEDUP_REMOVED lines=10> */
.L_x_1449:
[----:B------:R-:W-:-:S04]  /*33e0*/  SHF.R.U32.HI R0, RZ, 0x15, R5 ;  /* 0x00000015ff007819 */ /* 0x000fc80000011605 */
[----:B------:R-:W-:-:S04]  /*33f0*/  LOP3.LUT R0, R0, 0x1, RZ, 0xc0, !PT ;  /* 0x0000000100007812 */ /* 0x000fc800078ec0ff */
[----:B------:R-:W-:-:S04]  /*3400*/  IADD3 R0, PT, PT, R5, 0x88fffff, R0 ;  /* 0x088fffff05007810 */ /* 0x000fc80007ffe000 */
[----:B------:R-:W-:-:S04]  /*3410*/  SHF.R.U32.HI R0, RZ, 0x15, R0 ;  /* 0x00000015ff007819 */ /* 0x000fc80000011600 */
[----:B------:R-:W-:-:S07]  /*3420*/  LOP3.LUT R4, R0, 0xff, RZ, 0xc0, !PT ;  /* 0x000000ff00047812 */ /* 0x000fce00078ec0ff */
.L_x_1450:
[----:B------:R-:W-:-:S04]  /*3430*/  SHF.R.U32.HI R5, RZ, 0x18, R5 ;  /* 0x00000018ff057819 */ /* 0x000fc80000011605 */
[----:B------:R-:W-:-:S04]  /*3440*/  LOP3.LUT R4, R4, 0x80, R5, 0xf8, !PT ;  /* 0x0000008004047812 */ /* 0x000fc800078ef805 */
[----:B------:R-:W-:-:S07]  /*3450*/  PRMT R0, R4, 0x7610, R0 ;  /* 0x0000761004007816 */ /* 0x000fce0000000000 */
.L_x_1448:
[----:B------:R-:W-:Y:S05]  /*3460*/  BSYNC.RECONVERGENT B0 ;  /* 0x0000000000007941 */ /* 0x000fea0003800200 */
.L_x_1447:
[----:B------:R2:W-:Y:S01]  /*3470*/  STG.E.U8 desc[UR36][R2.64], R0 ;  /* 0x0000000002007986 */ /* 0x0005e2000c101124 */
[----:B------:R-:W-:Y:S05]  /*3480*/  BRA `(.L_x_1424) ;  /* 0x0000000000b87947 */ /* 0x000fea0003800000 */
.L_x_1440:
[----:B------:R-:W-:-:S09]  /*3490*/  UISETP.NE.AND UP0, UPT, UR4, 0x1c, UPT ;  /* 0x0000001c0400788c */ /* 0x000fd2000bf05270 */
[----:B------:R-:W-:Y:S05]  /*34a0*/  BRA.U !UP0, `(.L_x_1451) ;  /* 0x0000000108a47547 */ /* 0x000fea000b800000 */
[----:B------:R-:W-:-:S09]  /*34b0*/  UISETP.NE.AND UP0, UPT, UR4, 0x1d, UPT ;  /* 0x0000001d0400788c */ /* 0x000fd2000bf05270 */
[----:B------:R-:W-:Y:S05]  /*34c0*/  BRA.U !UP0, `(.L_x_1452) ;  /* 0x00000001088c7547 */ /* 0x000fea000b800000 */
[----:B------:R-:W-:-:S09]  /*34d0*/  UISETP.NE.AND UP0, UPT, UR4, 0x2c, UPT ;  /* 0x0000002c0400788c */ /* 0x000fd2000bf05270 */
[----:B------:R-:W-:Y:S05]  /*34e0*/  BRA.U !UP0, `(.L_x_1453) ;  /* 0x0000000108447547 */ /* 0x000fea000b800000 */
.L_x_1423:
[----:B------:R-:W-:Y:S01]  /*34f0*/  MOV R2, 0x0 ;  /* 0x0000000000027802 */ /* 0x000fe20000000f00 */
[----:B------:R-:W0:Y:S01]  /*3500*/  LDCU.64 UR6, c[0x4][0x178] ;  /* 0x01002f00ff0677ac */ /* 0x000e220008000a00 */
[----:B------:R-:W-:Y:S02]  /*3510*/  HFMA2 R8, -RZ, RZ, 0, 6.020069122314453125e-06 ;  /* 0x00000065ff087431 */ /* 0x000fe400000001ff */
[----:B------:R-:W-:Y:S01]  /*3520*/  IMAD.MOV.U32 R12, RZ, RZ, 0x1 ;  /* 0x00000001ff0c7424 */ /* 0x000fe200078e00ff */
[----:B------:R-:W1:Y:S01]  /*3530*/  LDCU.64 UR8, c[0x4][0x180] ;  /* 0x01003000ff0877ac */ /* 0x000e620008000a00 */
[----:B------:R-:W3:Y:S01]  /*3540*/  LDC.64 R2, c[0x4][R2] ;  /* 0x0100000002027b82 */ /* 0x000ee20000000a00 */
[----:B------:R-:W-:Y:S01]  /*3550*/  IMAD.MOV.U32 R13, RZ, RZ, RZ ;  /* 0x000000ffff0d7224 */ /* 0x000fe200078e00ff */
[----:B------:R-:W4:Y:S01]  /*3560*/  LDCU.64 UR4, c[0x4][0x90] ;  /* 0x01001200ff0477ac */ /* 0x000f220008000a00 */
[----:B0-----:R-:W-:Y:S02]  /*3570*/  IMAD.U32 R4, RZ, RZ, UR6 ;  /* 0x00000006ff047e24 */ /* 0x001fe4000f8e00ff */
[----:B--2---:R-:W-:Y:S01]  /*3580*/  IMAD.U32 R5, RZ, RZ, UR7 ;  /* 0x00000007ff057e24 */ /* 0x004fe2000f8e00ff */
[----:B-1----:R-:W-:Y:S01]  /*3590*/  MOV R6, UR8 ;  /* 0x0000000800067c02 */ /* 0x002fe20008000f00 */
[----:B------:R-:W-:-:S02]  /*35a0*/  IMAD.U32 R7, RZ, RZ, UR9 ;  /* 0x00000009ff077e24 */ /* 0x000fc4000f8e00ff */
[----:B----4-:R-:W-:Y:S02]  /*35b0*/  IMAD.U32 R10, RZ, RZ, UR4 ;  /* 0x00000004ff0a7e24 */ /* 0x010fe4000f8e00ff */
[----:B------:R-:W-:-:S07]  /*35c0*/  IMAD.U32 R11, RZ, RZ, UR5 ;  /* 0x00000005ff0b7e24 */ /* 0x000fce000f8e00ff */
[----:B------:R-:W-:-:S07]  /*35d0*/  LEPC R20, `(.L_x_1454) ;  /* 0x000000001014794e */ /* 0x000fce0000000000 */
[----:B---3--:R-:W-:Y:S05]  /*35e0*/  CALL.ABS.NOINC R2 ;  /* 0x0000000002007343 */ /* 0x008fea0003c00000 */
.L_x_1454:
[----:B------:R-:W-:Y:S05]  /*35f0*/  BRA `(.L_x_1424) ;  /* 0x00000000005c7947 */ /* 0x000fea0003800000 */
.L_x_1453:
[----:B--2---:R-:W-:-:S05]  /*3600*/  IMAD.U32 R5, R5, 0x10000, RZ ;  /* 0x0001000005057824 */ /* 0x004fca00078e00ff */
[----:B------:R-:W-:-:S04]  /*3610*/  SHF.R.U32.HI R6, RZ, 0x17, R5 ;  /* 0x00000017ff067819 */ /* 0x000fc80000011605 */
[----:B------:R-:W-:-:S04]  /*3620*/  LOP3.LUT R4, R6, 0xff, RZ, 0xc0, !PT ;  /* 0x000000ff06047812 */ /* 0x000fc800078ec0ff */
[----:B------:R-:W-:-:S13]  /*3630*/  ISETP.NE.AND P1, PT, R4, 0xff, PT ;  /* 0x000000ff0400780c */ /* 0x000fda0003f25270 */
[--C-:B------:R-:W-:Y:S02]  /*3640*/  @P1 SHF.R.U32.HI R0, RZ, 0x16, R5.reuse ;  /* 0x00000016ff001819 */ /* 0x100fe40000011605 */
[----:B------:R-:W-:Y:S01]  /*3650*/  @P1 LOP3.LUT P0, RZ, R4, 0x3fffff, R5, 0xf8, !PT ;  /* 0x003fffff04ff1812 */ /* 0x000fe2000780f805 */
[----:B------:R-:W-:Y:S01]  /*3660*/  HFMA2 R5, -RZ, RZ, 0, 1.5199184417724609375e-05 ;  /* 0x000000ffff057431 */ /* 0x000fe200000001ff */
        /* <DEDUP_REMOVED lines=9> */
.L_x_1452:
[----:B--2---:R-:W-:-:S06]  /*3700*/  SHF.L.U32 R5, R5, 0x10, RZ ;  /* 0x0000001005057819 */ /* 0x004fcc00000006ff */
[----:B------:R-:W0:Y:S02]  /*3710*/  F2I.U64.TRUNC R4, R5 ;  /* 0x0000000500047311 */ /* 0x000e24000020d800 */
[----:B0-----:R0:W-:Y:S01]  /*3720*/  STG.E.64 desc[UR36][R2.64], R4 ;  /* 0x0000000402007986 */ /* 0x0011e2000c101b24 */
[----:B------:R-:W-:Y:S05]  /*3730*/  BRA `(.L_x_1424) ;  /* 0x00000000000c7947 */ /* 0x000fea0003800000 */
.L_x_1451:
[----:B--2---:R-:W-:-:S06]  /*3740*/  IMAD.U32 R5, R5, 0x10000, RZ ;  /* 0x0001000005057824 */ /* 0x004fcc00078e00ff */
[----:B------:R-:W0:Y:S02]  /*3750*/  F2I.FTZ.U32.TRUNC.NTZ R5, R5 ;  /* 0x0000000500057305 */ /* 0x000e24000021f000 */
[----:B0-----:R3:W-:Y:S02]  /*3760*/  STG.E desc[UR36][R2.64], R5 ;  /* 0x0000000502007986 */ /* 0x0017e4000c101924 */
.L_x_1424:
[----:B------:R-:W-:-:S07]  /*3770*/  VIADD R17, R17, 0x80 ;  /* 0x0000008011117836 */ /* 0x000fce0000000000 */
.L_x_1375:
[----:B0-----:R-:W-:Y:S05]  /*3780*/  BSYNC.RECONVERGENT B6 ;  /* 0x0000000000067941 */ /* 0x001fea0003800200 */
.L_x_1374:
[----:B------:R-:W0:Y:S01]  /*3790*/  LDCU UR4, c[0x0][0x380] ;  /* 0x00007000ff0477ac */ /* 0x000e220008000800 */
[----:B------:R-:W-:Y:S01]  /*37a0*/  BSSY.RECONVERGENT B6, `(.L_x_1455) ;  /* 0x0000369000067945 */ /* 0x000fe20003800200 */
[----:B0-----:R-:W-:-:S13]  /*37b0*/  ISETP.GE.AND P0, PT, R17, UR4, PT ;  /* 0x0000000411007c0c */ /* 0x001fda000bf06270 */
[----:B------:R-:W-:Y:S05]  /*37c0*/  @P0 BRA `(.L_x_1456) ;  /* 0x0000003400980947 */ /* 0x000fea0003800000 */
[----:B------:R-:W0:Y:S01]  /*37d0*/  LDCU UR4, c[0x0][0x388] ;  /* 0x00007100ff0477ac */ /* 0x000e220008000800 */
[----:B-12---:R-:W-:Y:S01]  /*37e0*/  IMAD.MOV.U32 R0, RZ, RZ, RZ ;  /* 0x000000ffff007224 */ /* 0x006fe200078e00ff */
[----:B------:R-:W-:Y:S01]  /*37f0*/  MOV R16, RZ ;  /* 0x000000ff00107202 */ /* 0x000fe20000000f00 */
[----:B0-----:R-:W-:-:S09]  /*3800*/  UISETP.NE.AND UP0, UPT, UR4, URZ, UPT ;  /* 0x000000ff0400728c */ /* 0x001fd2000bf05270 */
[----:B------:R-:W-:Y:S05]  /*3810*/  BRA.U !UP0, `(.L_x_1457) ;  /* 0x0000001108a87547 */ /* 0x000fea000b800000 */
[----:B------:R-:W3:Y:S01]  /*3820*/  LDCU.64 UR4, c[0x0][0x390] ;  /* 0x00007200ff0477ac */ /* 0x000ee20008000a00 */
[----:B------:R-:W-:Y:S01]  /*3830*/  IMAD.MOV.U32 R16, RZ, RZ, RZ ;  /* 0x000000ffff107224 */ /* 0x000fe200078e00ff */
[----:B------:R-:W0:Y:S01]  /*3840*/  LDCU UR6, c[0x0][0x38c] ;  /* 0x00007180ff0677ac */ /* 0x000e220008000800 */
[----:B------:R-:W1:Y:S01]  /*3850*/  LDCU.64 UR8, c[0x0][0x4b8] ;  /* 0x00009700ff0877ac */ /* 0x000e620008000a00 */
[----:B------:R-:W-:Y:S01]  /*3860*/  UISETP.NE.AND UP0, UPT, UR40, URZ, UPT ;  /* 0x000000ff2800728c */ /* 0x000fe2000bf05270 */
[----:B---34-:R-:W-:-:S05]  /*3870*/  IMAD.HI.U32 R2, R17, UR4, R16 ;  /* 0x0000000411027c27 */ /* 0x018fca000f8e0010 */
[----:B------:R-:W-:-:S05]  /*3880*/  SHF.R.U32.HI R3, RZ, UR5, R2 ;  /* 0x00000005ff037c19 */ /* 0x000fca0008011602 */
[----:B------:R-:W-:-:S04]  /*3890*/  IMAD.MOV R0, RZ, RZ, -R3 ;  /* 0x000000ffff007224 */ /* 0x000fc800078e0a03 */
[----:B0-----:R-:W-:-:S04]  /*38a0*/  IMAD R0, R0, UR6, R17 ;  /* 0x0000000600007c24 */ /* 0x001fc8000f8e0211 */
[C---:B-1----:R-:W-:Y:S02]  /*38b0*/  IMAD R16, R0.reuse, UR8, RZ ;  /* 0x0000000800107c24 */ /* 0x042fe4000f8e02ff */
[----:B------:R-:W-:Y:S01]  /*38c0*/  IMAD R0, R0, UR9, RZ ;  /* 0x0000000900007c24 */ /* 0x000fe2000f8e02ff */
[----:B------:R-:W-:Y:S06]  /*38d0*/  BRA.U !UP0, `(.L_x_1457) ;  /* 0x0000001108787547 */ /* 0x000fec000b800000 */
[----:B------:R-:W0:Y:S01]  /*38e0*/  LDCU.64 UR6, c[0x0][0x398] ;  /* 0x00007300ff0677ac */ /* 0x000e220008000a00 */
[----:B------:R-:W-:Y:S01]  /*38f0*/  IMAD.MOV.U32 R2, RZ, RZ, RZ ;  /* 0x000000ffff027224 */ /* 0x000fe200078e00ff */
[----:B------:R-:W1:Y:S01]  /*3900*/  LDCU UR4, c[0x0][0x3a0] ;  /* 0x00007400ff0477ac */ /* 0x000e620008000800 */
[----:B------:R-:W2:Y:S01]  /*3910*/  LDCU.64 UR8, c[0x0][0x4c0] ;  /* 0x00009800ff0877ac */ /* 0x000ea20008000a00 */
[----:B------:R-:W-:Y:S01]  /*3920*/  UISETP.NE.AND UP0, UPT, UR38, 0x2, UPT ;  /* 0x000000022600788c */ /* 0x000fe2000bf05270 */
[----:B0-----:R-:W-:-:S05]  /*3930*/  IMAD.HI.U32 R4, R3, UR7, R2 ;  /* 0x0000000703047c27 */ /* 0x001fca000f8e0002 */
[----:B-1----:R-:W-:-:S04]  /*3940*/  SHF.R.U32.HI R5, RZ, UR4, R4 ;  /* 0x00000004ff057c19 */ /* 0x002fc80008011604 */
[----:B------:R-:W-:-:S05]  /*3950*/  IADD3 R2, PT, PT, -R5, RZ, RZ ;  /* 0x000000ff05027210 */ /* 0x000fca0007ffe1ff */
[----:B------:R-:W-:-:S04]  /*3960*/  IMAD R3, R2, UR6, R3 ;  /* 0x0000000602037c24 */ /* 0x000fc8000f8e0203 */
[C---:B--2---:R-:W-:Y:S02]  /*3970*/  IMAD R16, R3.reuse, UR8, R16 ;  /* 0x0000000803107c24 */ /* 0x044fe4000f8e0210 */
[----:B------:R-:W-:Y:S01]  /*3980*/  IMAD R0, R3, UR9, R0 ;  /* 0x0000000903007c24 */ /* 0x000fe2000f8e0200 */
[----:B------:R-:W-:Y:S06]  /*3990*/  BRA.U !UP0, `(.L_x_1457) ;  /* 0x0000001108487547 */ /* 0x000fec000b800000 */
[----:B------:R-:W0:Y:S01]  /*39a0*/  LDCU.64 UR4, c[0x0][0x3a8] ;  /* 0x00007500ff0477ac */ /* 0x000e220008000a00 */
[----:B------:R-:W-:Y:S01]  /*39b0*/  IMAD.MOV.U32 R4, RZ, RZ, RZ ;  /* 0x000000ffff047224 */ /* 0x000fe200078e00ff */
[----:B------:R-:W1:Y:S01]  /*39c0*/  LDCU UR6, c[0x0][0x3a4] ;  /* 0x00007480ff0677ac */ /* 0x000e620008000800 */
[----:B------:R-:W2:Y:S01]  /*39d0*/  LDCU.64 UR8, c[0x0][0x4c8] ;  /* 0x00009900ff0877ac */ /* 0x000ea20008000a00 */
[----:B------:R-:W-:Y:S01]  /*39e0*/  UISETP.NE.AND UP0, UPT, UR38, 0x3, UPT ;  /* 0x000000032600788c */ /* 0x000fe2000bf05270 */
[----:B0-----:R-:W-:-:S05]  /*39f0*/  IMAD.HI.U32 R2, R5, UR4, R4 ;  /* 0x0000000405027c27 */ /* 0x001fca000f8e0004 */
[----:B------:R-:W-:-:S05]  /*3a00*/  SHF.R.U32.HI R3, RZ, UR5, R2 ;  /* 0x00000005ff037c19 */ /* 0x000fca0008011602 */
[----:B------:R-:W-:-:S04]  /*3a10*/  IMAD.MOV R4, RZ, RZ, -R3 ;  /* 0x000000ffff047224 */ /* 0x000fc800078e0a03 */
[----:B-1----:R-:W-:-:S04]  /*3a20*/  IMAD R5, R4, UR6, R5 ;  /* 0x0000000604057c24 */ /* 0x002fc8000f8e0205 */
        /* <DEDUP_REMOVED lines=258> */
[----:B------:R-:W2:Y:S02]  /*4a50*/  LDCU.64 UR8, c[0x0][0x578] ;  /* 0x0000af00ff0877ac */ /* 0x000ea40008000a00 */
[----:B0-----:R-:W-:-:S05]  /*4a60*/  IMAD.HI.U32 R2, R5, UR4, R4 ;  /* 0x0000000405027c27 */ /* 0x001fca000f8e0004 */
[----:B------:R-:W-:-:S05]  /*4a70*/  SHF.R.U32.HI R2, RZ, UR5, R2 ;  /* 0x00000005ff027c19 */ /* 0x000fca0008011602 */
[----:B------:R-:W-:-:S04]  /*4a80*/  IMAD.MOV R3, RZ, RZ, -R2 ;  /* 0x000000ffff037224 */ /* 0x000fc800078e0a02 */
[----:B-1----:R-:W-:-:S04]  /*4a90*/  IMAD R5, R3, UR6, R5 ;  /* 0x0000000603057c24 */ /* 0x002fc8000f8e0205 */
[C---:B--2---:R-:W-:Y:S02]  /*4aa0*/  IMAD R16, R5.reuse, UR8, R16 ;  /* 0x0000000805107c24 */ /* 0x044fe4000f8e0210 */
[----:B------:R-:W-:-:S07]  /*4ab0*/  IMAD R0, R5, UR9, R0 ;  /* 0x0000000905007c24 */ /* 0x000fce000f8e0200 */
.L_x_1457:
[----:B------:R-:W3:Y:S01]  /*4ac0*/  LDCU.64 UR6, c[0x0][0x588] ;  /* 0x0000b100ff0677ac */ /* 0x000ee20008000a00 */
[----:B------:R-:W-:-:S04]  /*4ad0*/  UPRMT UR4, UR42, 0x9910, URZ ;  /* 0x000099102a047896 */ /* 0x000fc800080000ff */
[----:B------:R-:W-:Y:S01]  /*4ae0*/  UISETP.GT.AND UP0, UPT, UR4, 0x9, UPT ;  /* 0x000000090400788c */ /* 0x000fe2000bf04270 */
[----:B---34-:R-:W-:-:S04]  /*4af0*/  IADD3 R2, P0, PT, R0, UR6, RZ ;  /* 0x0000000600027c10 */ /* 0x018fc8000ff1e0ff */
        /* <DEDUP_REMOVED lines=14> */
.L_x_1461:
[----:B------:R-:W2:Y:S02]  /*4be0*/  LDG.E.U8 R2, desc[UR36][R2.64] ;  /* 0x0000002402027981 */ /* 0x000ea4000c1e1100 */
[----:B--2---:R-:W-:-:S04]  /*4bf0*/  I2FP.F32.U32 R0, R2 ;  /* 0x0000000200007245 */ /* 0x004fc80000201000 */
[----:B------:R-:W-:Y:S01]  /*4c00*/  F2FP.BF16.F32.PACK_AB R0, RZ, R0 ;  /* 0x00000000ff00723e */ /* 0x000fe200000010ff */
[----:B------:R-:W-:Y:S06]  /*4c10*/  BRA `(.L_x_1463) ;  /* 0x0000000c00a47947 */ /* 0x000fec0003800000 */
.L_x_1460:
        /* <DEDUP_REMOVED lines=10> */
.L_x_1465:
[----:B------:R-:W2:Y:S02]  /*4cc0*/  LDG.E R2, desc[UR36][R2.64] ;  /* 0x0000002402027981 */ /* 0x000ea4000c1e1900 */
[----:B--2---:R-:W-:-:S04]  /*4cd0*/  I2FP.F32.S32 R0, R2 ;  /* 0x0000000200007245 */ /* 0x004fc80000201400 */
[----:B------:R-:W-:Y:S01]  /*4ce0*/  F2FP.BF16.F32.PACK_AB R0, RZ, R0 ;  /* 0x00000000ff00723e */ /* 0x000fe200000010ff */
[----:B------:R-:W-:Y:S06]  /*4cf0*/  BRA `(.L_x_1463) ;  /* 0x0000000c006c7947 */ /* 0x000fec0003800000 */
.L_x_1464:
[----:B------:R-:W2:Y:S02]  /*4d00*/  LDG.E.U16 R2, desc[UR36][R2.64] ;  /* 0x0000002402027981 */ /* 0x000ea4000c1e1500 */
[----:B--2---:R-:W0:Y:S02]  /*4d10*/  I2F.S16 R0, R2 ;  /* 0x0000000200007306 */ /* 0x004e240000101400 */
[----:B0-----:R-:W-:Y:S01]  /*4d20*/  F2FP.BF16.F32.PACK_AB R0, RZ, R0 ;  /* 0x00000000ff00723e */ /* 0x001fe200000010ff */
[----:B------:R-:W-:Y:S06]  /*4d30*/  BRA `(.L_x_1463) ;  /* 0x0000000c005c7947 */ /* 0x000fec0003800000 */
.L_x_1459:
        /* <DEDUP_REMOVED lines=9> */
.L_x_1467:
[----:B------:R-:W2:Y:S02]  /*4dd0*/  LDG.E.U16 R0, desc[UR36][R2.64] ;  /* 0x0000002402007981 */ /* 0x000ea4000c1e1500 */
[----:B--2---:R-:W-:-:S05]  /*4de0*/  HADD2.F32 R0, -RZ, R0.H0_H0 ;  /* 0x20000000ff007230 */ /* 0x004fca0000004100 */
[----:B------:R-:W-:Y:S01]  /*4df0*/  F2FP.BF16.F32.PACK_AB R0, RZ, R0 ;  /* 0x00000000ff00723e */ /* 0x000fe200000010ff */
[----:B------:R-:W-:Y:S06]  /*4e00*/  BRA `(.L_x_1463) ;  /* 0x0000000c00287947 */ /* 0x000fec0003800000 */
.L_x_1466:
        /* <DEDUP_REMOVED lines=9> */
.L_x_1469:
[----:B------:R-:W2:Y:S02]  /*4ea0*/  LDG.E.U16 R2, desc[UR36][R2.64] ;  /* 0x0000002402027981 */ /* 0x000ea4000c1e1500 */
[----:B--2---:R-:W-:-:S05]  /*4eb0*/  HADD2.F32 R0, -RZ, R2.H0_H0 ;  /* 0x20000002ff007230 */ /* 0x004fca0000004100 */
[----:B------:R-:W-:Y:S01]  /*4ec0*/  F2FP.BF16.F32.PACK_AB R0, RZ, R0 ;  /* 0x00000000ff00723e */ /* 0x000fe200000010ff */
[----:B------:R-:W-:Y:S06]  /*4ed0*/  BRA `(.L_x_1463) ;  /* 0x0000000800f47947 */ /* 0x000fec0003800000 */
.L_x_1468:
        /* <DEDUP_REMOVED lines=12> */
.L_x_1458:
        /* <DEDUP_REMOVED lines=13> */
.L_x_1472:
        /* <DEDUP_REMOVED lines=12> */
.L_x_1471:
        /* <DEDUP_REMOVED lines=27> */
.L_x_1474:
        /* <DEDUP_REMOVED lines=13> */
.L_x_1473:
[----:B------:R0:W5:Y:S01]  /*53b0*/  LDG.E.U16 R0, desc[UR36][R2.64] ;  /* 0x0000002402007981 */ /* 0x000162000c1e1500 */
[----:B------:R-:W-:Y:S05]  /*53c0*/  BRA `(.L_x_1463) ;  /* 0x0000000400b87947 */ /* 0x000fea0003800000 */
.L_x_1470:
        /* <DEDUP_REMOVED lines=12> */
.L_x_1477:
        /* <DEDUP_REMOVED lines=21> */
.L_x_1481:
[----:B------:R-:W-:Y:S05]  /*55e0*/  BSYNC.RECONVERGENT B1 ;  /* 0x0000000000017941 */ /* 0x000fea0003800200 */
.L_x_1480:
[----:B------:R-:W-:Y:S01]  /*55f0*/  IMAD.SHL.U32 R0, R0, 0x100000, RZ ;  /* 0x0010000000007824 */ /* 0x000fe200078e00ff */
[----:B------:R-:W-:-:S04]  /*5600*/  LEA R2, R2, 0x3b800000, 0x17 ;  /* 0x3b80000002027811 */ /* 0x000fc800078eb8ff */
[----:B------:R-:W-:-:S07]  /*5610*/  LOP3.LUT R0, R2, R0, R7, 0xfe, !PT ;  /* 0x0000000002007212 */ /* 0x000fce00078efe07 */
.L_x_1479:
[----:B------:R-:W-:Y:S05]  /*5620*/  BSYNC.RECONVERGENT B0 ;  /* 0x0000000000007941 */ /* 0x000fea0003800200 */
.L_x_1478:
[----:B------:R-:W-:Y:S01]  /*5630*/  F2FP.BF16.F32.PACK_AB R0, RZ, R0 ;  /* 0x00000000ff00723e */ /* 0x000fe200000010ff */
[----:B------:R-:W-:Y:S06]  /*5640*/  BRA `(.L_x_1463) ;  /* 0x0000000400187947 */ /* 0x000fec0003800000 */
.L_x_1476:
        /* <DEDUP_REMOVED lines=21> */
.L_x_1485:
[----:B------:R-:W-:Y:S05]  /*57a0*/  BSYNC.RECONVERGENT B1 ;  /* 0x0000000000017941 */ /* 0x000fea0003800200 */
.L_x_1484:
[----:B------:R-:W-:Y:S01]  /*57b0*/  IMAD.SHL.U32 R0, R0, 0x200000, RZ ;  /* 0x0020000000007824 */ /* 0x000fe200078e00ff */
[----:B------:R-:W-:-:S04]  /*57c0*/  LEA R2, R2, 0x37800000, 0x17 ;  /* 0x3780000002027811 */ /* 0x000fc800078eb8ff */
[----:B------:R-:W-:-:S07]  /*57d0*/  LOP3.LUT R0, R2, R0, R7, 0xfe, !PT ;  /* 0x0000000002007212 */ /* 0x000fce00078efe07 */
.L_x_1483:
[----:B------:R-:W-:Y:S05]  /*57e0*/  BSYNC.RECONVERGENT B0 ;  /* 0x0000000000007941 */ /* 0x000fea0003800200 */
.L_x_1482:
[----:B------:R-:W-:Y:S01]  /*57f0*/  F2FP.BF16.F32.PACK_AB R0, RZ, R0 ;  /* 0x00000000ff00723e */ /* 0x000fe200000010ff */
[----:B------:R-:W-:Y:S06]  /*5800*/  BRA `(.L_x_1463) ;  /* 0x0000000000a87947 */ /* 0x000fec0003800000 */
.L_x_1475:
        /* <DEDUP_REMOVED lines=14> */
.L_x_1489:
[----:B------:R-:W-:Y:S05]  /*58f0*/  BSYNC.RECONVERGENT B0 ;  /* 0x0000000000007941 */ /* 0x000fea0003800200 */
.L_x_1488:
[----:B------:R-:W-:Y:S01]  /*5900*/  F2FP.BF16.F32.PACK_AB R0, RZ, R0 ;  /* 0x00000000ff00723e */ /* 0x000fe200000010ff */
[----:B------:R-:W-:Y:S06]  /*5910*/  BRA `(.L_x_1463) ;  /* 0x0000000000647947 */ /* 0x000fec0003800000 */
.L_x_1462:
        /* <DEDUP_REMOVED lines=11> */
[----:B------:R-:W-:Y:S01]  /*59d0*/  IMAD.U32 R7, RZ, RZ, UR7 ;  /* 0x00000007ff077e24 */ /* 0x000fe2000f8e00ff */
[----:B---3--:R-:W-:Y:S01]  /*59e0*/  MOV R10, UR8 ;  /* 0x00000008000a7c02 */ /* 0x008fe20008000f00 */
[----:B------:R-:W-:-:S07]  /*59f0*/  IMAD.U32 R11, RZ, RZ, UR9 ;  /* 0x00000009ff0b7e24 */ /* 0x000fce000f8e00ff */
[----:B------:R-:W-:-:S07]  /*5a00*/  LEPC R20, `(.L_x_1490) ;  /* 0x000000001014794e */ /* 0x000fce0000000000 */
[----:B--2---:R-:W-:Y:S05]  /*5a10*/  CALL.ABS.NOINC R2 ;  /* 0x0000000002007343 */ /* 0x004fea0003c00000 */
.L_x_1490:
[----:B------:R-:W-:Y:S01]  /*5a20*/  PRMT R0, RZ, 0x7610, R0 ;  /* 0x00007610ff007816 */ /* 0x000fe20000000000 */
[----:B------:R-:W-:Y:S06]  /*5a30*/  BRA `(.L_x_1463) ;  /* 0x00000000001c7947 */ /* 0x000fec0003800000 */
.L_x_1487:
[----:B------:R-:W2:Y:S02]  /*5a40*/  LDG.E.64 R2, desc[UR36][R2.64] ;  /* 0x0000002402027981 */ /* 0x000ea4000c1e1b00 */
[----:B--2---:R-:W0:Y:S02]  /*5a50*/  I2F.U64 R0, R2 ;  /* 0x0000000200007312 */ /* 0x004e240000301000 */
[----:B0-----:R-:W-:Y:S01]  /*5a60*/  F2FP.BF16.F32.PACK_AB R0, RZ, R0 ;  /* 0x00000000ff00723e */ /* 0x001fe200000010ff */
[----:B------:R-:W-:Y:S06]  /*5a70*/  BRA `(.L_x_1463) ;  /* 0x00000000000c7947 */ /* 0x000fec0003800000 */
.L_x_1486:
[----:B------:R-:W2:Y:S02]  /*5a80*/  LDG.E R2, desc[UR36][R2.64] ;  /* 0x0000002402027981 */ /* 0x000ea4000c1e1900 */
[----:B--2---:R-:W-:-:S04]  /*5a90*/  I2FP.F32.U32 R0, R2 ;  /* 0x0000000200007245 */ /* 0x004fc80000201000 */
[----:B------:R-:W-:-:S07]  /*5aa0*/  F2FP.BF16.F32.PACK_AB R0, RZ, R0 ;  /* 0x00000000ff00723e */ /* 0x000fce00000010ff */
.L_x_1463:
[----:B-----5:R-:W-:Y:S01]  /*5ab0*/  IMAD.U32 R0, R0, 0x10000, RZ ;  /* 0x0001000000007824 */ /* 0x020fe200078e00ff */
[----:B------:R-:W-:Y:S01]  /*5ac0*/  SHF.L.U32 R5, R18, 0x10, RZ ;  /* 0x0000001012057819 */ /* 0x000fe200000006ff */
[----:B------:R-:W-:Y:S02]  /*5ad0*/  BSSY.RECONVERGENT B0, `(.L_x_1491) ;  /* 0x000003f000007945 */ /* 0x000fe40003800200 */
[C---:B0-----:R-:W-:Y:S01]  /*5ae0*/  FADD.FTZ R3, |R0|.reuse, -RZ ;  /* 0x800000ff00037221 */ /* 0x041fe20000010200 */
        /* <DEDUP_REMOVED lines=25> */
.L_x_1496:
[----:B------:R-:W-:Y:S01]  /*5c80*/  FSETP.GEU.FTZ.AND P0, PT, R4, -R6, PT ;  /* 0x800000060400720b */ /* 0x000fe20003f1e000 */
[----:B------:R-:W-:-:S12]  /*5c90*/  FADD.FTZ R2, R2, -1 ;  /* 0xbf80000002027421 */ /* 0x000fd80000010000 */
[----:B------:R-:W-:-:S07]  /*5ca0*/  @!P0 FADD.FTZ R2, R2, -1 ;  /* 0xbf80000002028421 */ /* 0x000fce0000010000 */
.L_x_1495:
[----:B------:R-:W-:Y:S05]  /*5cb0*/  BSYNC.RECONVERGENT B1 ;  /* 0x0000000000017941 */ /* 0x000fea0003800200 */
.L_x_1494:
[----:B------:R-:W-:Y:S01]  /*5cc0*/  FFMA.FTZ R3, -R6, R2, R3 ;  /* 0x0000000206037223 */ /* 0x000fe20000010103 */
[----:B------:R-:W-:Y:S06]  /*5cd0*/  BRA `(.L_x_1492) ;  /* 0x0000000000787947 */ /* 0x000fec0003800000 */
.L_x_1493:
        /* <DEDUP_REMOVED lines=14> */
.L_x_1499:
        /* <DEDUP_REMOVED lines=13> */
.L_x_1498:
[----:B------:R-:W-:Y:S05]  /*5e90*/  BSYNC.RECONVERGENT B1 ;  /* 0x0000000000017941 */ /* 0x000fea0003800200 */
.L_x_1497:
[----:B------:R-:W-:-:S04]  /*5ea0*/  FMUL.FTZ R2, R3, 1.1920928955078125e-07 ;  /* 0x3400000003027820 */ /* 0x000fc80000410000 */
[----:B------:R-:W-:-:S07]  /*5eb0*/  FMUL.FTZ R3, R7, R2 ;  /* 0x0000000207037220 */ /* 0x000fce0000410000 */
.L_x_1492:
[----:B------:R-:W-:Y:S05]  /*5ec0*/  BSYNC.RECONVERGENT B0 ;  /* 0x0000000000007941 */ /* 0x000fea0003800200 */
.L_x_1491:
[----:B------:R-:W1:Y:S01]  /*5ed0*/  LDCU.64 UR6, c[0x0][0x580] ;  /* 0x0000b000ff0677ac */ /* 0x000e620008000a00 */
[C---:B------:R-:W-:Y:S02]  /*5ee0*/  FSETP.NAN.FTZ.AND P0, PT, |R3|.reuse, |R3|, PT ;  /* 0x400000030300720b */ /* 0x040fe40003f18200 */
[----:B------:R-:W-:Y:S01]  /*5ef0*/  LOP3.LUT R0, R3, 0x80000000, R0, 0xb8, !PT ;  /* 0x8000000003007812 */ /* 0x000fe200078eb800 */
[----:B------:R-:W-:-:S03]  /*5f00*/  UPRMT UR4, UR41, 0x9910, URZ ;  /* 0x0000991029047896 */ /* 0x000fc600080000ff */
[----:B------:R-:W-:Y:S01]  /*5f10*/  FSEL R0, R3, R0, P0 ;  /* 0x0000000003007208 */ /* 0x000fe20000000000 */
[----:B------:R-:W-:-:S03]  /*5f20*/  UISETP.GT.AND UP0, UPT, UR4, 0x9, UPT ;  /* 0x000000090400788c */ /* 0x000fc6000bf04270 */
[----:B------:R2:W3:Y:S01]  /*5f30*/  F2F.BF16.F32 R5, R0 ;  /* 0x0000000000057304 */ /* 0x0004e20000202000 */
[----:B-1----:R-:W-:-:S04]  /*5f40*/  IADD3 R2, P0, PT, R16, UR6, RZ ;  /* 0x0000000610027c10 */ /* 0x002fc8000ff1e0ff */
[----:B------:R-:W-:Y:S01]  /*5f50*/  IADD3.X R3, PT, PT, RZ, UR7, RZ, P0, !PT ;  /* 0x00000007ff037c10 */ /* 0x000fe200087fe4ff */
[----:B--2---:R-:W-:Y:S08]  /*5f60*/  BRA.U UP0, `(.L_x_1500) ;  /* 0x00000005000c7547 */ /* 0x004ff0000b800000 */
        /* <DEDUP_REMOVED lines=8> */
[----:B---3--:R-:W-:-:S04]  /*5ff0*/  IMAD.U32 R0, R5, 0x10000, RZ ;  /* 0x0001000005007824 */ /* 0x008fc800078e00ff */
[----:B------:R-:W1:Y:S02]  /*6000*/  F2I.FTZ.TRUNC.NTZ R5, R0 ;  /* 0x0000000000057305 */ /* 0x000e64000021f100 */
[----:B-1----:R1:W-:Y:S01]  /*6010*/  STG.E.U8 desc[UR36][R2.64], R5 ;  /* 0x0000000502007986 */ /* 0x0023e2000c101124 */
[----:B------:R-:W-:Y:S05]  /*6020*/  BRA `(.L_x_1505) ;  /* 0x0000000c007c7947 */ /* 0x000fea0003800000 */
.L_x_1503:
[----:B---3--:R-:W-:-:S06]  /*6030*/  IMAD.U32 R5, R5, 0x10000, RZ ;  /* 0x0001000005057824 */ /* 0x008fcc00078e00ff */
[----:B------:R-:W1:Y:S02]  /*6040*/  F2I.S64.TRUNC R4, R5 ;  /* 0x0000000500047311 */ /* 0x000e64000020d900 */
[----:B-1----:R1:W-:Y:S01]  /*6050*/  STG.E.U8 desc[UR36][R2.64], R4 ;  /* 0x0000000402007986 */ /* 0x0023e2000c101124 */
[----:B------:R-:W-:Y:S05]  /*6060*/  BRA `(.L_x_1505) ;  /* 0x0000000c006c7947 */ /* 0x000fea0003800000 */
.L_x_1502:
[----:B------:R-:W-:-:S09]  /*6070*/  UISETP.NE.AND UP0, UPT, UR4, 0x2, UPT ;  /* 0x000000020400788c */ /* 0x000fd2000bf05270 */
[----:B------:R-:W-:Y:S05]  /*6080*/  BRA.U !UP0, `(.L_x_1506) ;  /* 0x0000000108307547 */ /* 0x000fea000b800000 */
[----:B------:R-:W-:-:S09]  /*6090*/  UISETP.NE.AND UP0, UPT, UR4, 0x3, UPT ;  /* 0x000000030400788c */ /* 0x000fd2000bf05270 */
[----:B------:R-:W-:Y:S05]  /*60a0*/  BRA.U !UP0, `(.L_x_1507) ;  /* 0x0000000108187547 */ /* 0x000fea000b800000 */
[----:B------:R-:W-:-:S09]  /*60b0*/  UISETP.NE.AND UP0, UPT, UR4, 0x4, UPT ;  /* 0x000000040400788c */ /* 0x000fd2000bf05270 */
[----:B------:R-:W-:Y:S05]  /*60c0*/  BRA.U UP0, `(.L_x_1504) ;  /* 0x0000000900787547 */ /* 0x000fea000b800000 */
[----:B---3--:R-:W-:-:S06]  /*60d0*/  SHF.L.U32 R5, R5, 0x10, RZ ;  /* 0x0000001005057819 */ /* 0x008fcc00000006ff */
[----:B------:R-:W1:Y:S02]  /*60e0*/  F2I.S64.TRUNC R4, R5 ;  /* 0x0000000500047311 */ /* 0x000e64000020d900 */
[----:B-1----:R1:W-:Y:S01]  /*60f0*/  STG.E.64 desc[UR36][R2.64], R4 ;  /* 0x0000000402007986 */ /* 0x0023e2000c101b24 */
[----:B------:R-:W-:Y:S05]  /*6100*/  BRA `(.L_x_1505) ;  /* 0x0000000c00447947 */ /* 0x000fea0003800000 */
.L_x_1507:
[----:B---3--:R-:W-:-:S06]  /*6110*/  IMAD.U32 R5, R5, 0x10000, RZ ;  /* 0x0001000005057824 */ /* 0x008fcc00078e00ff */
[----:B------:R-:W1:Y:S02]  /*6120*/  F2I.FTZ.TRUNC.NTZ R5, R5 ;  /* 0x0000000500057305 */ /* 0x000e64000021f100 */
[----:B-1----:R1:W-:Y:S01]  /*6130*/  STG.E desc[UR36][R2.64], R5 ;  /* 0x0000000502007986 */ /* 0x0023e2000c101924 */
[----:B------:R-:W-:Y:S05]  /*6140*/  BRA `(.L_x_1505) ;  /* 0x0000000c00347947 */ /* 0x000fea0003800000 */
.L_x_1506:
[----:B---3--:R-:W-:-:S06]  /*6150*/  IMAD.U32 R5, R5, 0x10000, RZ ;  /* 0x0001000005057824 */ /* 0x008fcc00078e00ff */
[----:B------:R-:W1:Y:S02]  /*6160*/  F2I.FTZ.TRUNC.NTZ R5, R5 ;  /* 0x0000000500057305 */ /* 0x000e64000021f100 */
[----:B-1----:R1:W-:Y:S01]  /*6170*/  STG.E.U16 desc[UR36][R2.64], R5 ;  /* 0x0000000502007986 */ /* 0x0023e2000c101524 */
[----:B------:R-:W-:Y:S05]  /*6180*/  BRA `(.L_x_1505) ;  /* 0x0000000c00247947 */ /* 0x000fea0003800000 */
.L_x_1501:
[----:B------:R-:W-:-:S09]  /*6190*/  UISETP.GT.AND UP0, UPT, UR4, 0x6, UPT ;  /* 0x000000060400788c */ /* 0x000fd2000bf04270 */
[----:B------:R-:W-:Y:S05]  /*61a0*/  BRA.U UP0, `(.L_x_1508) ;  /* 0x00000001002c7547 */ /* 0x000fea000b800000 */
[----:B------:R-:W-:-:S09]  /*61b0*/  UISETP.NE.AND UP0, UPT, UR4, 0x5, UPT ;  /* 0x000000050400788c */ /* 0x000fd2000bf05270 */
[----:B------:R-:W-:Y:S05]  /*61c0*/  BRA.U !UP0, `(.L_x_1509) ;  /* 0x0000000108147547 */ /* 0x000fea000b800000 */
[----:B------:R-:W-:-:S09]  /*61d0*/  UISETP.NE.AND UP0, UPT, UR4, 0x6, UPT ;  /* 0x000000060400788c */ /* 0x000fd2000bf05270 */
[----:B------:R-:W-:Y:S05]  /*61e0*/  BRA.U UP0, `(.L_x_1504) ;  /* 0x0000000900307547 */ /* 0x000fea000b800000 */
[----:B---3--:R-:W-:-:S05]  /*61f0*/  SHF.L.U32 R5, R5, 0x10, RZ ;  /* 0x0000001005057819 */ /* 0x008fca00000006ff */
[----:B------:R1:W-:Y:S01]  /*6200*/  STG.E desc[UR36][R2.64], R5 ;  /* 0x0000000502007986 */ /* 0x0003e2000c101924 */
[----:B------:R-:W-:Y:S05]  /*6210*/  BRA `(.L_x_1505) ;  /* 0x0000000c00007947 */ /* 0x000fea0003800000 */
.L_x_1509:
[----:B---3--:R-:W-:-:S05]  /*6220*/  IMAD.U32 R0, R5, 0x10000, RZ ;  /* 0x0001000005007824 */ /* 0x008fca00078e00ff */
[----:B------:R-:W-:-:S05]  /*6230*/  F2FP.F16.F32.PACK_AB R0, RZ, R0 ;  /* 0x00000000ff00723e */ /* 0x000fca00000000ff */
[----:B------:R1:W-:Y:S01]  /*6240*/  STG.E.U16 desc[UR36][R2.64], R0 ;  /* 0x0000000002007986 */ /* 0x0003e2000c101524 */
[----:B------:R-:W-:Y:S05]  /*6250*/  BRA `(.L_x_1505) ;  /* 0x0000000800f07947 */ /* 0x000fea0003800000 */
.L_x_1508:
[----:B------:R-:W-:-:S09]  /*6260*/  UISETP.NE.AND UP0, UPT, UR4, 0x7, UPT ;  /* 0x000000070400788c */ /* 0x000fd2000bf05270 */
[----:B------:R-:W-:Y:S05]  /*6270*/  BRA.U !UP0, `(.L_x_1510) ;  /* 0x0000000108347547 */ /* 0x000fea000b800000 */
[----:B------:R-:W-:-:S09]  /*6280*/  UISETP.NE.AND UP0, UPT, UR4, 0x8, UPT ;  /* 0x000000080400788c */ /* 0x000fd2000bf05270 */
[----:B------:R-:W-:Y:S05]  /*6290*/  BRA.U !UP0, `(.L_x_1511) ;  /* 0x0000000108187547 */ /* 0x000fea000b800000 */
[----:B------:R-:W-:-:S09]  /*62a0*/  UISETP.NE.AND UP0, UPT, UR4, 0x9, UPT ;  /* 0x000000090400788c */ /* 0x000fd2000bf05270 */
[----:B------:R-:W-:Y:S05]  /*62b0*/  BRA.U UP0, `(.L_x_1504) ;  /* 0x0000000500fc7547 */ /* 0x000fea000b800000 */
[----:B---3--:R-:W-:Y:S01]  /*62c0*/  IMAD.U32 R4, R5, 0x10000, RZ ;  /* 0x0001000005047824 */ /* 0x008fe200078e00ff */
[----:B------:R-:W-:-:S05]  /*62d0*/  MOV R5, RZ ;  /* 0x000000ff00057202 */ /* 0x000fca0000000f00 */
[----:B------:R1:W-:Y:S01]  /*62e0*/  STG.E.64 desc[UR36][R2.64], R4 ;  /* 0x0000000402007986 */ /* 0x0003e2000c101b24 */
[----:B------:R-:W-:Y:S05]  /*62f0*/  BRA `(.L_x_1505) ;  /* 0x0000000800c87947 */ /* 0x000fea0003800000 */
.L_x_1511:
[----:B---3--:R-:W-:-:S05]  /*6300*/  IMAD.U32 R5, R5, 0x10000, RZ ;  /* 0x0001000005057824 */ /* 0x008fca00078e00ff */
[----:B------:R-:W-:-:S04]  /*6310*/  F2FP.F16.F32.PACK_AB R5, RZ, R5 ;  /* 0x00000005ff05723e */ /* 0x000fc800000000ff */
[----:B------:R-:W-:-:S05]  /*6320*/  PRMT R5, R5, 0x5410, RZ ;  /* 0x0000541005057816 */ /* 0x000fca00000000ff */
[----:B------:R1:W-:Y:S01]  /*6330*/  STG.E desc[UR36][R2.64], R5 ;  /* 0x0000000502007986 */ /* 0x0003e2000c101924 */
[----:B------:R-:W-:Y:S05]  /*6340*/  BRA `(.L_x_1505) ;  /* 0x0000000800b47947 */ /* 0x000fea0003800000 */
.L_x_1510:
[----:B---3--:R-:W-:-:S04]  /*6350*/  IMAD.U32 R4, R5, 0x10000, RZ ;  /* 0x0001000005047824 */ /* 0x008fc800078e00ff */
[----:B------:R-:W-:-:S06]  /*6360*/  FMUL.FTZ R4, R4, 1 ;  /* 0x3f80000004047820 */ /* 0x000fcc0000410000 */
[----:B------:R-:W1:Y:S02]  /*6370*/  F2F.F64.F32 R4, R4 ;  /* 0x0000000400047310 */ /* 0x000e640000201800 */
[----:B-1----:R1:W-:Y:S01]  /*6380*/  STG.E.64 desc[UR36][R2.64], R4 ;  /* 0x0000000402007986 */ /* 0x0023e2000c101b24 */
[----:B------:R-:W-:Y:S05]  /*6390*/  BRA `(.L_x_1505) ;  /* 0x0000000800a07947 */ /* 0x000fea0003800000 */
.L_x_1500:
        /* <DEDUP_REMOVED lines=10> */
[----:B---3--:R-:W-:-:S06]  /*6440*/  SHF.L.U32 R5, R5, 0x10, RZ ;  /* 0x0000001005057819 */ /* 0x008fcc00000006ff */
[----:B------:R-:W1:Y:S02]  /*6450*/  F2I.FTZ.U32.TRUNC.NTZ R5, R5 ;  /* 0x0000000500057305 */ /* 0x000e64000021f000 */
[----:B-1----:R1:W-:Y:S01]  /*6460*/  STG.E.U16 desc[UR36][R2.64], R5 ;  /* 0x0000000502007986 */ /* 0x0023e2000c101524 */
[----:B------:R-:W-:Y:S05]  /*6470*/  BRA `(.L_x_1505) ;  /* 0x0000000800687947 */ /* 0x000fea0003800000 */
.L_x_1515:
        /* <DEDUP_REMOVED lines=18> */
.L_x_1518:
[----:B------:R-:W-:-:S04]  /*65a0*/  SHF.R.U32.HI R5, RZ, 0x18, R5 ;  /* 0x00000018ff057819 */ /* 0x000fc80000011605 */
[----:B------:R-:W-:-:S07]  /*65b0*/  LOP3.LUT R0, R0, 0x80, R5, 0xf8, !PT ;  /* 0x0000008000007812 */ /* 0x000fce00078ef805 */
.L_x_1517:
[----:B------:R-:W-:Y:S05]  /*65c0*/  BSYNC.RECONVERGENT B0 ;  /* 0x0000000000007941 */ /* 0x000fea0003800200 */
.L_x_1516:
[----:B------:R4:W-:Y:S01]  /*65d0*/  STG.E.U8 desc[UR36][R2.64], R0 ;  /* 0x0000000002007986 */ /* 0x0009e2000c101124 */
[----:B------:R-:W-:Y:S05]  /*65e0*/  BRA `(.L_x_1505) ;  /* 0x00000008000c7947 */ /* 0x000fea0003800000 */
.L_x_1514:
        /* <DEDUP_REMOVED lines=18> */
.L_x_1521:
[----:B------:R-:W-:-:S04]  /*6710*/  SHF.R.U32.HI R5, RZ, 0x18, R5 ;  /* 0x00000018ff057819 */ /* 0x000fc80000011605 */
[----:B------:R-:W-:-:S07]  /*6720*/  LOP3.LUT R0, R0, 0x80, R5, 0xf8, !PT ;  /* 0x0000008000007812 */ /* 0x000fce00078ef805 */
.L_x_1520:
[----:B------:R-:W-:Y:S05]  /*6730*/  BSYNC.RECONVERGENT B0 ;  /* 0x0000000000007941 */ /* 0x000fea0003800200 */
.L_x_1519:
[----:B------:R1:W-:Y:S01]  /*6740*/  STG.E.U8 desc[UR36][R2.64], R0 ;  /* 0x0000000002007986 */ /* 0x0003e2000c101124 */
[----:B------:R-:W-:Y:S05]  /*6750*/  BRA `(.L_x_1505) ;  /* 0x0000000400b07947 */ /* 0x000fea0003800000 */
.L_x_1513:
[----:B------:R-:W-:-:S09]  /*6760*/  UISETP.NE.AND UP0, UPT, UR4, 0x1c, UPT ;  /* 0x0000001c0400788c */ /* 0x000fd2000bf05270 */
[----:B------:R-:W-:Y:S05]  /*6770*/  BRA.U !UP0, `(.L_x_1522) ;  /* 0x0000000108607547 */ /* 0x000fea000b800000 */
[----:B------:R-:W-:-:S09]  /*6780*/  UISETP.NE.AND UP0, UPT, UR4, 0x1d, UPT ;  /* 0x0000001d0400788c */ /* 0x000fd2000bf05270 */
[----:B------:R-:W-:Y:S05]  /*6790*/  BRA.U !UP0, `(.L_x_1523) ;  /* 0x0000000108487547 */ /* 0x000fea000b800000 */
[----:B------:R-:W-:-:S09]  /*67a0*/  UISETP.NE.AND UP0, UPT, UR4, 0x2c, UPT ;  /* 0x0000002c0400788c */ /* 0x000fd2000bf05270 */
[----:B------:R-:W-:Y:S05]  /*67b0*/  BRA.U UP0, `(.L_x_1504) ;  /* 0x0000000100bc7547 */ /* 0x000fea000b800000 */
        /* <DEDUP_REMOVED lines=8> */
[----:B------:R-:W-:Y:S02]  /*6840*/  @P1 ISETP.EQ.U32.AND P2, PT, R0, 0x1, P0 ;  /* 0x000000010000180c */ /* 0x000fe40000742070 */
[----:B------:R-:W-:Y:S02]  /*6850*/  PLOP3.LUT P0, PT, PT, PT, PT, 0x80, 0x8 ;  /* 0x000000000008781c */ /* 0x000fe40003f0f070 */
[----:B------:R-:W-:Y:S02]  /*6860*/  @P1 PLOP3.LUT P0, PT, P2, PT, PT, 0x80, 0x8 ;  /* 0x000000000008181c */ /* 0x000fe4000170f070 */
[----:B------:R-:W-:-:S11]  /*6870*/  @P1 IADD3 R0, PT, PT, R6, 0x1, RZ ;  /* 0x0000000106001810 */ /* 0x000fd60007ffe0ff */
[----:B------:R-:W-:-:S04]  /*6880*/  @!P0 IMAD.MOV R0, RZ, RZ, R6 ;  /* 0x000000ffff008224 */ /* 0x000fc800078e0206 */
[----:B------:R-:W-:-:S05]  /*6890*/  @P1 IMAD.MOV.U32 R5, RZ, RZ, R0 ;  /* 0x000000ffff051224 */ /* 0x000fca00078e0000 */
[----:B------:R3:W-:Y:S01]  /*68a0*/  STG.E.U8 desc[UR36][R2.64], R5 ;  /* 0x0000000502007986 */ /* 0x0007e2000c101124 */
[----:B------:R-:W-:Y:S05]  /*68b0*/  BRA `(.L_x_1505) ;  /* 0x0000000400587947 */ /* 0x000fea0003800000 */
.L_x_1523:
[----:B---3--:R-:W-:-:S06]  /*68c0*/  SHF.L.U32 R5, R5, 0x10, RZ ;  /* 0x0000001005057819 */ /* 0x008fcc00000006ff */
[----:B------:R-:W1:Y:S02]  /*68d0*/  F2I.U64.TRUNC R4, R5 ;  /* 0x0000000500047311 */ /* 0x000e64000020d800 */
[----:B-1----:R2:W-:Y:S01]  /*68e0*/  STG.E.64 desc[UR36][R2.64], R4 ;  /* 0x0000000402007986 */ /* 0x0025e2000c101b24 */
[----:B------:R-:W-:Y:S05]  /*68f0*/  BRA `(.L_x_1505) ;  /* 0x0000000400487947 */ /* 0x000fea0003800000 */
.L_x_1522:
[----:B---3--:R-:W-:-:S06]  /*6900*/  IMAD.U32 R5, R5, 0x10000, RZ ;  /* 0x0001000005057824 */ /* 0x008fcc00078e00ff */
[----:B------:R-:W1:Y:S02]  /*6910*/  F2I.FTZ.U32.TRUNC.NTZ R5, R5 ;  /* 0x0000000500057305 */ /* 0x000e64000021f000 */
[----:B-1----:R1:W-:Y:S01]  /*6920*/  STG.E desc[UR36][R2.64], R5 ;  /* 0x0000000502007986 */ /* 0x0023e2000c101924 */
[----:B------:R-:W-:Y:S05]  /*6930*/  BRA `(.L_x_1505) ;  /* 0x0000000400387947 */ /* 0x000fea0003800000 */
.L_x_1512:
[----:B------:R-:W-:-:S09]  /*6940*/  UISETP.GT.AND UP0, UPT, UR4, 0xe, UPT ;  /* 0x0000000e0400788c */ /* 0x000fd2000bf04270 */
[----:B------:R-:W-:Y:S05]  /*6950*/  BRA.U UP0, `(.L_x_1524) ;  /* 0x00000001003c7547 */ /* 0x000fea000b800000 */
[----:B------:R-:W-:-:S09]  /*6960*/  UISETP.NE.AND UP0, UPT, UR4, 0xa, UPT ;  /* 0x0000000a0400788c */ /* 0x000fd2000bf05270 */
[----:B------:R-:W-:Y:S05]  /*6970*/  BRA.U !UP0, `(.L_x_1525) ;  /* 0x00000001081c7547 */ /* 0x000fea000b800000 */
[----:B------:R-:W-:-:S09]  /*6980*/  UISETP.NE.AND UP0, UPT, UR4, 0xb, UPT ;  /* 0x0000000b0400788c */ /* 0x000fd2000bf05270 */
[----:B------:R-:W-:Y:S05]  /*6990*/  BRA.U UP0, `(.L_x_1504) ;  /* 0x0000000100447547 */ /* 0x000fea000b800000 */
[----:B---3--:R-:W-:-:S05]  /*69a0*/  IMAD.U32 R5, R5, 0x10000, RZ ;  /* 0x0001000005057824 */ /* 0x008fca00078e00ff */
[----:B------:R-:W-:-:S04]  /*69b0*/  FSETP.NEU.FTZ.AND P0, PT, R5, RZ, PT ;  /* 0x000000ff0500720b */ /* 0x000fc80003f1d000 */
[----:B------:R-:W-:-:S05]  /*69c0*/  SEL R5, RZ, 0x1, !P0 ;  /* 0x00000001ff057807 */ /* 0x000fca0004000000 */
[----:B------:R1:W-:Y:S01]  /*69d0*/  STG.E.U8 desc[UR36][R2.64], R5 ;  /* 0x0000000502007986 */ /* 0x0003e2000c101124 */
[----:B------:R-:W-:Y:S05]  /*69e0*/  BRA `(.L_x_1505) ;  /* 0x00000004000c7947 */ /* 0x000fea0003800000 */
.L_x_1525:
[----:B---3--:R-:W-:Y:S02]  /*69f0*/  SHF.L.U32 R5, R5, 0x10, RZ ;  /* 0x0000001005057819 */ /* 0x008fe400000006ff */
[----:B------:R-:W-:-:S03]  /*6a00*/  CS2R R6, SRZ ;  /* 0x0000000000067805 */ /* 0x000fc6000001ff00 */
[----:B------:R-:W-:-:S06]  /*6a10*/  FMUL.FTZ R5, R5, 1 ;  /* 0x3f80000005057820 */ /* 0x000fcc0000410000 */
[----:B------:R-:W1:Y:S02]  /*6a20*/  F2F.F64.F32 R4, R5 ;  /* 0x0000000500047310 */ /* 0x000e640000201800 */
[----:B-1----:R1:W-:Y:S01]  /*6a30*/  STG.E.128 desc[UR36][R2.64], R4 ;  /* 0x0000000402007986 */ /* 0x0023e2000c101d24 */
[----:B------:R-:W-:Y:S05]  /*6a40*/  BRA `(.L_x_1505) ;  /* 0x0000000000f47947 */ /* 0x000fea0003800000 */
.L_x_1524:
[----:B------:R-:W-:-:S09]  /*6a50*/  UISETP.NE.AND UP0, UPT, UR4, 0xf, UPT ;  /* 0x0000000f0400788c */ /* 0x000fd2000bf05270 */
[----:B------:R-:W-:Y:S05]  /*6a60*/  BRA.U !UP0, `(.L_x_1526) ;  /* 0x0000000108e87547 */ /* 0x000fea000b800000 */
[----:B------:R-:W-:-:S09]  /*6a70*/  UISETP.NE.AND UP0, UPT, UR4, 0x17, UPT ;  /* 0x000000170400788c */ /* 0x000fd2000bf05270 */
[----:B------:R-:W-:Y:S05]  /*6a80*/  BRA.U !UP0, `(.L_x_1527) ;  /* 0x0000000108907547 */ /* 0x000fea000b800000 */
[----:B------:R-:W-:-:S09]  /*6a90*/  UISETP.NE.AND UP0, UPT, UR4, 0x18, UPT ;  /* 0x000000180400788c */ /* 0x000fd2000bf05270 */
[----:B------:R-:W-:Y:S05]  /*6aa0*/  BRA.U !UP0, `(.L_x_1528) ;  /* 0x0000000108447547 */ /* 0x000fea000b800000 */
.L_x_1504:
[----:B------:R-:W-:Y:S01]  /*6ab0*/  MOV R2, 0x0 ;  /* 0x0000000000027802 */ /* 0x000fe20000000f00 */
[----:B------:R-:W1:Y:S01]  /*6ac0*/  LDCU.64 UR4, c[0x4][0x178] ;  /* 0x01002f00ff0477ac */ /* 0x000e620008000a00 */
[----:B------:R-:W-:Y:S02]  /*6ad0*/  HFMA2 R13, -RZ, RZ, 0, 0 ;  /* 0x00000000ff0d7431 */ /* 0x000fe400000001ff */
[----:B0-----:R-:W-:Y:S01]  /*6ae0*/  IMAD.MOV.U32 R8, RZ, RZ, 0x65 ;  /* 0x00000065ff087424 */ /* 0x001fe200078e00ff */
[----:B------:R-:W0:Y:S01]  /*6af0*/  LDCU.64 UR6, c[0x4][0x180] ;  /* 0x01003000ff0677ac */ /* 0x000e220008000a00 */
[----:B------:R-:W2:Y:S01]  /*6b00*/  LDC.64 R2, c[0x4][R2] ;  /* 0x0100000002027b82 */ /* 0x000ea20000000a00 */
[----:B------:R-:W-:Y:S01]  /*6b10*/  IMAD.MOV.U32 R12, RZ, RZ, 0x1 ;  /* 0x00000001ff0c7424 */ /* 0x000fe200078e00ff */
[----:B------:R-:W4:Y:S01]  /*6b20*/  LDCU.64 UR8, c[0x4][0x90] ;  /* 0x01001200ff0877ac */ /* 0x000f220008000a00 */
[----:B-1----:R-:W-:Y:S02]  /*6b30*/  IMAD.U32 R4, RZ, RZ, UR4 ;  /* 0x00000004ff047e24 */ /* 0x002fe4000f8e00ff */
[----:B---3--:R-:W-:Y:S01]  /*6b40*/  IMAD.U32 R5, RZ, RZ, UR5 ;  /* 0x00000005ff057e24 */ /* 0x008fe2000f8e00ff */
[----:B0-----:R-:W-:Y:S01]  /*6b50*/  MOV R6, UR6 ;  /* 0x0000000600067c02 */ /* 0x001fe20008000f00 */
[----:B------:R-:W-:-:S02]  /*6b60*/  IMAD.U32 R7, RZ, RZ, UR7 ;  /* 0x00000007ff077e24 */ /* 0x000fc4000f8e00ff */
[----:B----4-:R-:W-:Y:S01]  /*6b70*/  IMAD.U32 R10, RZ, RZ, UR8 ;  /* 0x00000008ff0a7e24 */ /* 0x010fe2000f8e00ff */
[----:B------:R-:W-:-:S07]  /*6b80*/  MOV R11, UR9 ;  /* 0x00000009000b7c02 */ /* 0x000fce0008000f00 */
[----:B------:R-:W-:-:S07]  /*6b90*/  LEPC R20, `(.L_x_1529) ;  /* 0x000000001014794e */ /* 0x000fce0000000000 */
[----:B--2---:R-:W-:Y:S05]  /*6ba0*/  CALL.ABS.NOINC R2 ;  /* 0x0000000002007343 */ /* 0x004fea0003c00000 */
.L_x_1529:
[----:B------:R-:W-:Y:S05]  /*6bb0*/  BRA `(.L_x_1505) ;  /* 0x0000000000987947 */ /* 0x000fea0003800000 */
.L_x_1528:
        /* <DEDUP_REMOVED lines=13> */
.L_x_1531:
[----:B------:R-:W-:Y:S05]  /*6c90*/  BSYNC.RECONVERGENT B0 ;  /* 0x0000000000007941 */ /* 0x000fea0003800200 */
.L_x_1530:
[----:B------:R-:W-:-:S05]  /*6ca0*/  LOP3.LUT R5, R0, 0x80, R5, 0xf8, !PT ;  /* 0x0000008000057812 */ /* 0x000fca00078ef805 */
[----:B------:R1:W-:Y:S01]  /*6cb0*/  STG.E.U8 desc[UR36][R2.64], R5 ;  /* 0x0000000502007986 */ /* 0x0003e2000c101124 */
[----:B------:R-:W-:Y:S05]  /*6cc0*/  BRA `(.L_x_1505) ;  /* 0x0000000000547947 */ /* 0x000fea0003800000 */
.L_x_1527:
[----:B---3--:R-:W-:Y:S01]  /*6cd0*/  SHF.L.U32 R5, R5, 0x10, RZ ;  /* 0x0000001005057819 */ /* 0x008fe200000006ff */
[----:B------:R-:W-:Y:S03]  /*6ce0*/  BSSY.RECONVERGENT B0, `(.L_x_1532) ;  /* 0x000000e000007945 */ /* 0x000fe60003800200 */
        /* <DEDUP_REMOVED lines=10> */
.L_x_1533:
[----:B------:R-:W-:Y:S01]  /*6d90*/  IMAD.MOV.U32 R0, RZ, RZ, 0x7f ;  /* 0x0000007fff007424 */ /* 0x000fe200078e00ff */
[----:B------:R-:W-:-:S04]  /*6da0*/  ISETP.GT.U32.AND P0, PT, R4, 0x7f800000, PT ;  /* 0x7f8000000400780c */ /* 0x000fc80003f04070 */
[----:B------:R-:W-:-:S09]  /*6db0*/  SEL R0, R0, 0x7c, P0 ;  /* 0x0000007c00007807 */ /* 0x000fd20000000000 */
.L_x_1534:
[----:B------:R-:W-:Y:S05]  /*6dc0*/  BSYNC.RECONVERGENT B0 ;  /* 0x0000000000007941 */ /* 0x000fea0003800200 */
.L_x_1532:
[----:B------:R-:W-:-:S04]  /*6dd0*/  SHF.R.U32.HI R5, RZ, 0x18, R5 ;  /* 0x00000018ff057819 */ /* 0x000fc80000011605 */
[----:B------:R-:W-:-:S05]  /*6de0*/  LOP3.LUT R5, R0, 0x80, R5, 0xf8, !PT ;  /* 0x0000008000057812 */ /* 0x000fca00078ef805 */
[----:B------:R1:W-:Y:S01]  /*6df0*/  STG.E.U8 desc[UR36][R2.64], R5 ;  /* 0x0000000502007986 */ /* 0x0003e2000c101124 */
[----:B------:R-:W-:Y:S05]  /*6e00*/  BRA `(.L_x_1505) ;  /* 0x0000000000047947 */ /* 0x000fea0003800000 */
.L_x_1526:
[----:B---3--:R1:W-:Y:S02]  /*6e10*/  STG.E.U16 desc[UR36][R2.64], R5 ;  /* 0x0000000502007986 */ /* 0x0083e4000c101524 */
.L_x_1505:
[----:B------:R-:W-:-:S07]  /*6e20*/  VIADD R17, R17, 0x80 ;  /* 0x0000008011117836 */ /* 0x000fce0000000000 */
.L_x_1456:
[----:B------:R-:W-:Y:S05]  /*6e30*/  BSYNC.RECONVERGENT B6 ;  /* 0x0000000000067941 */ /* 0x000fea0003800200 */
.L_x_1455:
[----:B------:R-:W5:Y:S01]  /*6e40*/  LDCU UR4, c[0x0][0x380] ;  /* 0x00007000ff0477ac */ /* 0x000f620008000800 */
[----:B------:R-:W-:Y:S01]  /*6e50*/  BSSY.RECONVERGENT B6, `(.L_x_1535) ;  /* 0x0000369000067945 */ /* 0x000fe20003800200 */
[----:B-----5:R-:W-:-:S13]  /*6e60*/  ISETP.GE.AND P0, PT, R17, UR4, PT ;  /* 0x0000000411007c0c */ /* 0x020fda000bf06270 */
[----:B------:R-:W-:Y:S05]  /*6e70*/  @P0 BRA `(.L_x_1536) ;  /* 0x0000003400980947 */ /* 0x000fea0003800000 */
[----:B------:R-:W5:Y:S01]  /*6e80*/  LDCU UR4, c[0x0][0x388] ;  /* 0x00007100ff0477ac */ /* 0x000f620008000800 */
[----:B-12-4-:R-:W-:Y:S01]  /*6e90*/  MOV R0, RZ ;  /* 0x000000ff00007202 */ /* 0x016fe20000000f00 */
[----:B------:R-:W-:Y:S01]  /*6ea0*/  IMAD.MOV.U32 R16, RZ, RZ, RZ ;  /* 0x000000ffff107224 */ /* 0x000fe200078e00ff */
[----:B-----5:R-:W-:-:S09]  /*6eb0*/  UISETP.NE.AND UP0, UPT, UR4, URZ, UPT ;  /* 0x000000ff0400728c */ /* 0x020fd2000bf05270 */
[----:B------:R-:W-:Y:S05]  /*6ec0*/  BRA.U !UP0, `(.L_x_1537) ;  /* 0x0000001108a87547 */ /* 0x000fea000b800000 */
[----:B------:R-:W3:Y:S01]  /*6ed0*/  LDCU.64 UR4, c[0x0][0x390] ;  /* 0x00007200ff0477ac */ /* 0x000ee20008000a00 */
[----:B------:R-:W-:Y:S01]  /*6ee0*/  IMAD.MOV.U32 R16, RZ, RZ, RZ ;  /* 0x000000ffff107224 */ /* 0x000fe200078e00ff */
[----:B------:R-:W1:Y:S01]  /*6ef0*/  LDCU UR6, c[0x0][0x38c] ;  /* 0x00007180ff0677ac */ /* 0x000e620008000800 */
[----:B------:R-:W2:Y:S01]  /*6f00*/  LDCU.64 UR8, c[0x0][0x4b8] ;  /* 0x00009700ff0877ac */ /* 0x000ea20008000a00 */
[----:B------:R-:W-:Y:S01]  /*6f10*/  UISETP.NE.AND UP0, UPT, UR40, URZ, UPT ;  /* 0x000000ff2800728c */ /* 0x000fe2000bf05270 */
[----:B---3--:R-:W-:-:S05]  /*6f20*/  IMAD.HI.U32 R2, R17, UR4, R16 ;  /* 0x0000000411027c27 */ /* 0x008fca000f8e0010 */
[----:B------:R-:W-:-:S04]  /*6f30*/  SHF.R.U32.HI R3, RZ, UR5, R2 ;  /* 0x00000005ff037c19 */ /* 0x000fc80008011602 */
[----:B------:R-:W-:-:S05]  /*6f40*/  IADD3 R0, PT, PT, -R3, RZ, RZ ;  /* 0x000000ff03007210 */ /* 0x000fca0007ffe1ff */
[----:B-1----:R-:W-:-:S04]  /*6f50*/  IMAD R0, R0, UR6, R17 ;  /* 0x0000000600007c24 */ /* 0x002fc8000f8e0211 */
[C---:B--2---:R-:W-:Y:S02]  /*6f60*/  IMAD R16, R0.reuse, UR8, RZ ;  /* 0x0000000800107c24 */ /* 0x044fe4000f8e02ff */
        /* <DEDUP_REMOVED lines=15> */
[----:B------:R-:W-:Y:S01]  /*7060*/  HFMA2 R4, -RZ, RZ, 0, 0 ;  /* 0x00000000ff047431 */ /* 0x000fe200000001ff */
[----:B------:R-:W2:Y:S01]  /*7070*/  LDCU UR6, c[0x0][0x3a4] ;  /* 0x00007480ff0677ac */ /* 0x000ea20008000800 */
[----:B------:R-:W3:Y:S01]  /*7080*/  LDCU.64 UR8, c[0x0][0x4c8] ;  /* 0x00009900ff0877ac */ /* 0x000ee20008000a00 */
[----:B------:R-:W-:Y:S02]  /*7090*/  UISETP.NE.AND UP0, UPT, UR38, 0x3, UPT ;  /* 0x000000032600788c */ /* 0x000fe4000bf05270 */
[----:B-1----:R-:W-:-:S05]  /*70a0*/  IMAD.HI.U32 R2, R5, UR4, R4 ;  /* 0x0000000405027c27 */ /* 0x002fca000f8e0004 */
[----:B------:R-:W-:-:S05]  /*70b0*/  SHF.R.U32.HI R3, RZ, UR5, R2 ;  /* 0x00000005ff037c19 */ /* 0x000fca0008011602 */
[----:B------:R-:W-:-:S04]  /*70c0*/  IMAD.MOV R4, RZ, RZ, -R3 ;  /* 0x000000ffff047224 */ /* 0x000fc800078e0a03 */
        /* <DEDUP_REMOVED lines=10> */
[----:B--2---:R-:W-:-:S04]  /*7170*/  SHF.R.U32.HI R5, RZ, UR4, R4 ;  /* 0x00000004ff057c19 */ /* 0x004fc80008011604 */
[----:B------:R-:W-:-:S05]  /*7180*/  IADD3 R2, PT, PT, -R5, RZ, RZ ;  /* 0x000000ff05027210 */ /* 0x000fca0007ffe1ff */
        /* <DEDUP_REMOVED lines=17> */
[----:B------:R-:W-:Y:S01]  /*72a0*/  MOV R2, RZ ;  /* 0x000000ff00027202 */ /* 0x000fe20000000f00 */
[----:B------:R-:W2:Y:S01]  /*72b0*/  LDCU UR4, c[0x0][0x3d0] ;  /* 0x00007a00ff0477ac */ /* 0x000ea20008000800 */
[----:B------:R-:W3:Y:S01]  /*72c0*/  LDCU.64 UR8, c[0x0][0x4e0] ;  /* 0x00009c00ff0877ac */ /* 0x000ee20008000a00 */
[----:B------:R-:W-:Y:S02]  /*72d0*/  UISETP.NE.AND UP0, UPT, UR38, 0x6, UPT ;  /* 0x000000062600788c */ /* 0x000fe4000bf05270 */
        /* <DEDUP_REMOVED lines=233> */
.L_x_1537:
[----:B------:R-:W3:Y:S01]  /*8170*/  LDCU.64 UR6, c[0x0][0x588] ;  /* 0x0000b100ff0677ac */ /* 0x000ee20008000a00 */
[----:B------:R-:W-:-:S04]  /*8180*/  UPRMT UR4, UR42, 0x9910, URZ ;  /* 0x000099102a047896 */ /* 0x000fc800080000ff */
[----:B------:R-:W-:Y:S01]  /*8190*/  UISETP.GT.AND UP0, UPT, UR4, 0x9, UPT ;  /* 0x000000090400788c */ /* 0x000fe2000bf04270 */
[----:B---3--:R-:W-:-:S05]  /*81a0*/  IADD3 R2, P0, PT, R0, UR6, RZ ;  /* 0x0000000600027c10 */ /* 0x008fca000ff1e0ff */
        /* <DEDUP_REMOVED lines=11> */
[----:B--2---:R-:W1:Y:S02]  /*8260*/  I2F.S16 R0, R2 ;  /* 0x0000000200007306 */ /* 0x004e640000101400 */
[----:B-1----:R-:W-:Y:S01]  /*8270*/  F2FP.BF16.F32.PACK_AB R0, RZ, R0 ;  /* 0x00000000ff00723e */ /* 0x002fe200000010ff */
[----:B------:R-:W-:Y:S06]  /*8280*/  BRA `(.L_x_1543) ;  /* 0x0000000c00b47947 */ /* 0x000fec0003800000 */
.L_x_1541:
[----:B------:R-:W2:Y:S02]  /*8290*/  LDG.E.U8 R2, desc[UR36][R2.64] ;  /* 0x0000002402027981 */ /* 0x000ea4000c1e1100 */
[----:B--2---:R-:W-:-:S04]  /*82a0*/  I2FP.F32.U32 R0, R2 ;  /* 0x0000000200007245 */ /* 0x004fc80000201000 */
[----:B------:R-:W-:Y:S01]  /*82b0*/  F2FP.BF16.F32.PACK_AB R0, RZ, R0 ;  /* 0x00000000ff00723e */ /* 0x000fe200000010ff */
[----:B------:R-:W-:Y:S06]  /*82c0*/  BRA `(.L_x_1543) ;  /* 0x0000000c00a47947 */ /* 0x000fec0003800000 */
.L_x_1540:
[----:B------:R-:W-:-:S09]  /*82d0*/  UISETP.NE.AND UP0, UPT, UR4, 0x2, UPT ;  /* 0x000000020400788c */ /* 0x000fd2000bf05270 */
[----:B------:R-:W-:Y:S05]  /*82e0*/  BRA.U !UP0, `(.L_x_1544) ;  /* 0x0000000108307547 */ /* 0x000fea000b800000 */
[----:B------:R-:W-:-:S09]  /*82f0*/  UISETP.NE.AND UP0, UPT, UR4, 0x3, UPT ;  /* 0x000000030400788c */ /* 0x000fd2000bf05270 */
[----:B------:R-:W-:Y:S05]  /*8300*/  BRA.U !UP0, `(.L_x_1545) ;  /* 0x0000000108187547 */ /* 0x000fea000b800000 */
[----:B------:R-:W-:-:S09]  /*8310*/  UISETP.NE.AND UP0, UPT, UR4, 0x4, UPT ;  /* 0x000000040400788c */ /* 0x000fd2000bf05270 */
[----:B------:R-:W-:Y:S05]  /*8320*/  BRA.U UP0, `(.L_x_1542) ;  /* 0x0000000d00287547 */ /* 0x000fea000b800000 */
[----:B------:R-:W2:Y:S02]  /*8330*/  LDG.E.64 R2, desc[UR36][R2.64] ;  /* 0x0000002402027981 */ /* 0x000ea4000c1e1b00 */
[----:B--2---:R-:W1:Y:S02]  /*8340*/  I2F.S64 R0, R2 ;  /* 0x0000000200007312 */ /* 0x004e640000301400 */
[----:B-1----:R-:W-:Y:S01]  /*8350*/  F2FP.BF16.F32.PACK_AB R0, RZ, R0 ;  /* 0x00000000ff00723e */ /* 0x002fe200000010ff */
[----:B------:R-:W-:Y:S06]  /*8360*/  BRA `(.L_x_1543) ;  /* 0x0000000c007c7947 */ /* 0x000fec0003800000 */
.L_x_1545:
[----:B------:R-:W2:Y:S02]  /*8370*/  LDG.E R2, desc[UR36][R2.64] ;  /* 0x0000002402027981 */ /* 0x000ea4000c1e1900 */
[----:B--2---:R-:W-:-:S04]  /*8380*/  I2FP.F32.S32 R0, R2 ;  /* 0x0000000200007245 */ /* 0x004fc80000201400 */
[----:B------:R-:W-:Y:S01]  /*8390*/  F2FP.BF16.F32.PACK_AB R0, RZ, R0 ;  /* 0x00000000ff00723e */ /* 0x000fe200000010ff */
[----:B------:R-:W-:Y:S06]  /*83a0*/  BRA `(.L_x_1543) ;  /* 0x0000000c006c7947 */ /* 0x000fec0003800000 */
.L_x_1544:
[----:B------:R-:W2:Y:S02]  /*83b0*/  LDG.E.U16 R2, desc[UR36][R2.64] ;  /* 0x0000002402027981 */ /* 0x000ea4000c1e1500 */
[----:B--2---:R-:W1:Y:S02]  /*83c0*/  I2F.S16 R0, R2 ;  /* 0x0000000200007306 */ /* 0x004e640000101400 */
[----:B-1----:R-:W-:Y:S01]  /*83d0*/  F2FP.BF16.F32.PACK_AB R0, RZ, R0 ;  /* 0x00000000ff00723e */ /* 0x002fe200000010ff */
[----:B------:R-:W-:Y:S06]  /*83e0*/  BRA `(.L_x_1543) ;  /* 0x0000000c005c7947 */ /* 0x000fec0003800000 */
.L_x_1539:
        /* <DEDUP_REMOVED lines=9> */
.L_x_1547:
[----:B------:R-:W2:Y:S02]  /*8480*/  LDG.E.U16 R0, desc[UR36][R2.64] ;  /* 0x0000002402007981 */ /* 0x000ea4000c1e1500 */
[----:B--2---:R-:W-:-:S05]  /*8490*/  HADD2.F32 R0, -RZ, R0.H0_H0 ;  /* 0x20000000ff007230 */ /* 0x004fca0000004100 */
[----:B------:R-:W-:Y:S01]  /*84a0*/  F2FP.BF16.F32.PACK_AB R0, RZ, R0 ;  /* 0x00000000ff00723e */ /* 0x000fe200000010ff */
[----:B------:R-:W-:Y:S06]  /*84b0*/  BRA `(.L_x_1543) ;  /* 0x0000000c00287947 */ /* 0x000fec0003800000 */
.L_x_1546:
        /* <DEDUP_REMOVED lines=9> */
.L_x_1549:
[----:B------:R-:W2:Y:S02]  /*8550*/  LDG.E.U16 R2, desc[UR36][R2.64] ;  /* 0x0000002402027981 */ /* 0x000ea4000c1e1500 */
[----:B--2---:R-:W-:-:S05]  /*8560*/  HADD2.F32 R0, -RZ, R2.H0_H0 ;  /* 0x20000002ff007230 */ /* 0x004fca0000004100 */
[----:B------:R-:W-:Y:S01]  /*8570*/  F2FP.BF16.F32.PACK_AB R0, RZ, R0 ;  /* 0x00000000ff00723e */ /* 0x000fe200000010ff */
[----:B------:R-:W-:Y:S06]  /*8580*/  BRA `(.L_x_1543) ;  /* 0x0000000800f47947 */ /* 0x000fec0003800000 */
.L_x_1548:
[----:B------:R-:W2:Y:S01]  /*8590*/  LDG.E.64 R2, desc[UR36][R2.64] ;  /* 0x0000002402027981 */ /* 0x000ea2000c1e1b00 */
[----:B------:R-:W-:Y:S01]  /*85a0*/  UMOV UR4, 0xf0000000 ;  /* 0xf000000000047882 */ /* 0x000fe20000000000 */
[----:B------:R-:W-:Y:S02]  /*85b0*/  UMOV UR5, 0x380fffff ;  /* 0x380fffff00057882 */ /* 0x000fe40000000000 */
[----:B--2---:R-:W1:-:S15]  /*85c0*/  DSETP.GEU.AND P0, PT, |R2|, UR4, PT ;  /* 0x0000000402007e2a */ /* 0x004e5e000bf0e200 */
[----:B------:R-:W-:-:S15]  /*85d0*/  NOP ;  /* 0x0000000000007918 */ /* 0x000fde0000000000 */
[----:B------:R-:W-:-:S15]  /*85e0*/  NOP ;  /* 0x0000000000007918 */ /* 0x000fde0000000000 */
[----:B------:R-:W-:-:S15]  /*85f0*/  NOP ;  /* 0x0000000000007918 */ /* 0x000fde0000000000 */
[----:B------:R-:W-:-:S04]  /*8600*/  NOP ;  /* 0x0000000000007918 */ /* 0x000fc80000000000 */
[----:B------:R-:W1:Y:S02]  /*8610*/  F2F.F32.F64 R0, R2 ;  /* 0x0000000200007310 */ /* 0x000e640000301000 */
[----:B-1----:R-:W-:-:S05]  /*8620*/  @!P0 FMUL R0, R0, 1.175494350822287508e-38 ;  /* 0x0080000000008820 */ /* 0x002fca0000400000 */
[----:B------:R-:W-:Y:S01]  /*8630*/  F2FP.BF16.F32.PACK_AB R0, RZ, R0 ;  /* 0x00000000ff00723e */ /* 0x000fe200000010ff */
[----:B------:R-:W-:Y:S06]  /*8640*/  BRA `(.L_x_1543) ;  /* 0x0000000800c47947 */ /* 0x000fec0003800000 */
.L_x_1538:
        /* <DEDUP_REMOVED lines=13> */
.L_x_1552:
        /* <DEDUP_REMOVED lines=12> */
.L_x_1551:
        /* <DEDUP_REMOVED lines=11> */
[----:B------:R-:W1:Y:S02]  /*8890*/  FLO.U32 R5, R4 ;  /* 0x0000000400057300 */ /* 0x000e6400000e0000 */
[----:B-1----:R-:W-:-:S05]  /*88a0*/  IMAD.MOV R5, RZ, RZ, -R5 ;  /* 0x000000ffff057224 */ /* 0x002fca00078e0a05 */
        /* <DEDUP_REMOVED lines=14> */
.L_x_1554:
        /* <DEDUP_REMOVED lines=13> */
.L_x_1553:
[----:B------:R1:W5:Y:S01]  /*8a60*/  LDG.E.U16 R0, desc[UR36][R2.64] ;  /* 0x0000002402007981 */ /* 0x000362000c1e1500 */
[----:B------:R-:W-:Y:S05]  /*8a70*/  BRA `(.L_x_1543) ;  /* 0x0000000400b87947 */ /* 0x000fea0003800000 */
.L_x_1550:
        /* <DEDUP_REMOVED lines=12> */
.L_x_1557:
        /* <DEDUP_REMOVED lines=15> */
[----:B------:R-:W1:Y:S02]  /*8c30*/  FLO.U32 R3, R0 ;  /* 0x0000000000037300 */ /* 0x000e6400000e0000 */
[----:B-1----:R-:W-:-:S04]  /*8c40*/  IADD3 R3, PT, PT, -R3, 0x1f, RZ ;  /* 0x0000001f03037810 */ /* 0x002fc80007ffe1ff */
[----:B------:R-:W-:Y:S01]  /*8c50*/  IADD3 R2, PT, PT, R2, 0x1d, -R3 ;  /* 0x0000001d02027810 */ /* 0x000fe20007ffe803 */
[----:B------:R-:W-:-:S05]  /*8c60*/  VIADD R5, R3, 0xffffffe4 ;  /* 0xffffffe403057836 */ /* 0x000fca0000000000 */
[----:B------:R-:W-:-:S04]  /*8c70*/  SHF.L.U32 R5, R0, R5, RZ ;  /* 0x0000000500057219 */ /* 0x000fc800000006ff */
[----:B------:R-:W-:-:S07]  /*8c80*/  LOP3.LUT R0, R5, 0x7, RZ, 0xc0, !PT ;  /* 0x0000000705007812 */ /* 0x000fce00078ec0ff */
.L_x_1561:
[----:B------:R-:W-:Y:S05]  /*8c90*/  BSYNC.RECONVERGENT B1 ;  /* 0x0000000000017941 */ /* 0x000fea0003800200 */
.L_x_1560:
[----:B------:R-:W-:Y:S02]  /*8ca0*/  SHF.L.U32 R0, R0, 0x14, RZ ;  /* 0x0000001400007819 */ /* 0x000fe400000006ff */
[----:B------:R-:W-:-:S04]  /*8cb0*/  LEA R2, R2, 0x3b800000, 0x17 ;  /* 0x3b80000002027811 */ /* 0x000fc800078eb8ff */
[----:B------:R-:W-:-:S07]  /*8cc0*/  LOP3.LUT R0, R2, R0, R7, 0xfe, !PT ;  /* 0x0000000002007212 */ /* 0x000fce00078efe07 */
.L_x_1559:
[----:B------:R-:W-:Y:S05]  /*8cd0*/  BSYNC.RECONVERGENT B0 ;  /* 0x0000000000007941 */ /* 0x000fea0003800200 */
.L_x_1558:
[----:B------:R-:W-:Y:S01]  /*8ce0*/  F2FP.BF16.F32.PACK_AB R0, RZ, R0 ;  /* 0x00000000ff00723e */ /* 0x000fe200000010ff */
[----:B------:R-:W-:Y:S06]  /*8cf0*/  BRA `(.L_x_1543) ;  /* 0x0000000400187947 */ /* 0x000fec0003800000 */
.L_x_1556:
        /* <DEDUP_REMOVED lines=21> */
.L_x_1565:
[----:B------:R-:W-:Y:S05]  /*8e50*/  BSYNC.RECONVERGENT B1 ;  /* 0x0000000000017941 */ /* 0x000fea0003800200 */
.L_x_1564:
[----:B------:R-:W-:Y:S01]  /*8e60*/  IMAD.SHL.U32 R0, R0, 0x200000, RZ ;  /* 0x0020000000007824 */ /* 0x000fe200078e00ff */
[----:B------:R-:W-:-:S04]  /*8e70*/  LEA R2, R2, 0x37800000, 0x17 ;  /* 0x3780000002027811 */ /* 0x000fc800078eb8ff */
[----:B------:R-:W-:-:S07]  /*8e80*/  LOP3.LUT R0, R2, R0, R7, 0xfe, !PT ;  /* 0x0000000002007212 */ /* 0x000fce00078efe07 */
.L_x_1563:
[----:B------:R-:W-:Y:S05]  /*8e90*/  BSYNC.RECONVERGENT B0 ;  /* 0x0000000000007941 */ /* 0x000fea0003800200 */
.L_x_1562:
[----:B------:R-:W-:Y:S01]  /*8ea0*/  F2FP.BF16.F32.PACK_AB R0, RZ, R0 ;  /* 0x00000000ff00723e */ /* 0x000fe200000010ff */
[----:B------:R-:W-:Y:S06]  /*8eb0*/  BRA `(.L_x_1543) ;  /* 0x0000000000a87947 */ /* 0x000fec0003800000 */
.L_x_1555:
        /* <DEDUP_REMOVED lines=14> */
.L_x_1569:
[----:B------:R-:W-:Y:S05]  /*8fa0*/  BSYNC.RECONVERGENT B0 ;  /* 0x0000000000007941 */ /* 0x000fea0003800200 */
.L_x_1568:
[----:B------:R-:W-:Y:S01]  /*8fb0*/  F2FP.BF16.F32.PACK_AB R0, RZ, R0 ;  /* 0x00000000ff00723e */ /* 0x000fe200000010ff */
[----:B------:R-:W-:Y:S06]  /*8fc0*/  BRA `(.L_x_1543) ;  /* 0x0000000000647947 */ /* 0x000fec0003800000 */
.L_x_1542:
[----:B------:R-:W-:Y:S01]  /*8fd0*/  MOV R2, 0x0 ;  /* 0x0000000000027802 */ /* 0x000fe20000000f00 */
[----:B------:R-:W1:Y:S01]  /*8fe0*/  LDCU.64 UR4, c[0x4][0x178] ;  /* 0x01002f00ff0477ac */ /* 0x000e620008000a00 */
[----:B0-----:R-:W-:Y:S02]  /*8ff0*/  HFMA2 R8, -RZ, RZ, 0, 4.64916229248046875e-06 ;  /* 0x0000004eff087431 */ /* 0x001fe400000001ff */
[----:B------:R-:W-:Y:S01]  /*9000*/  IMAD.MOV.U32 R12, RZ, RZ, 0x1 ;  /* 0x00000001ff0c7424 */ /* 0x000fe200078e00ff */
[----:B------:R-:W0:Y:S01]  /*9010*/  LDCU.64 UR6, c[0x4][0x180] ;  /* 0x01003000ff0677ac */ /* 0x000e220008000a00 */
[----:B------:R-:W2:Y:S01]  /*9020*/  LDC.64 R2, c[0x4][R2] ;  /* 0x0100000002027b82 */ /* 0x000ea20000000a00 */
[----:B------:R-:W-:Y:S01]  /*9030*/  IMAD.MOV.U32 R13, RZ, RZ, RZ ;  /* 0x000000ffff0d7224 */ /* 0x000fe200078e00ff */
[----:B------:R-:W3:Y:S01]  /*9040*/  LDCU.64 UR8, c[0x4][0x88] ;  /* 0x01001100ff0877ac */ /* 0x000ee20008000a00 */
[----:B-1----:R-:W-:Y:S01]  /*9050*/  MOV R4, UR4 ;  /* 0x0000000400047c02 */ /* 0x002fe20008000f00 */
[----:B------:R-:W-:-:S02]  /*9060*/  IMAD.U32 R5, RZ, RZ, UR5 ;  /* 0x00000005ff057e24 */ /* 0x000fc4000f8e00ff */
[----:B0-----:R-:W-:Y:S01]  /*9070*/  IMAD.U32 R6, RZ, RZ, UR6 ;  /* 0x00000006ff067e24 */ /* 0x001fe2000f8e00ff */
[----:B------:R-:W-:Y:S01]  /*9080*/  MOV R7, UR7 ;  /* 0x0000000700077c02 */ /* 0x000fe20008000f00 */
[----:B---3--:R-:W-:Y:S02]  /*9090*/  IMAD.U32 R10, RZ, RZ, UR8 ;  /* 0x00000008ff0a7e24 */ /* 0x008fe4000f8e00ff */
[----:B------:R-:W-:-:S07]  /*90a0*/  IMAD.U32 R11, RZ, RZ, UR9 ;  /* 0x00000009ff0b7e24 */ /* 0x000fce000f8e00ff */
[----:B------:R-:W-:-:S07]  /*90b0*/  LEPC R20, `(.L_x_1570) ;  /* 0x000000001014794e */ /* 0x000fce0000000000 */
[----:B--2---:R-:W-:Y:S05]  /*90c0*/  CALL.ABS.NOINC R2 ;  /* 0x0000000002007343 */ /* 0x004fea0003c00000 */
.L_x_1570:
[----:B------:R-:W-:Y:S01]  /*90d0*/  PRMT R0, RZ, 0x7610, R0 ;  /* 0x00007610ff007816 */ /* 0x000fe20000000000 */
[----:B------:R-:W-:Y:S06]  /*90e0*/  BRA `(.L_x_1543) ;  /* 0x00000000001c7947 */ /* 0x000fec0003800000 */
.L_x_1567:
[----:B------:R-:W2:Y:S02]  /*90f0*/  LDG.E.64 R2, desc[UR36][R2.64] ;  /* 0x0000002402027981 */ /* 0x000ea4000c1e1b00 */
[----:B--2---:R-:W1:Y:S02]  /*9100*/  I2F.U64 R0, R2 ;  /* 0x0000000200007312 */ /* 0x004e640000301000 */
[----:B-1----:R-:W-:Y:S01]  /*9110*/  F2FP.BF16.F32.PACK_AB R0, RZ, R0 ;  /* 0x00000000ff00723e */ /* 0x002fe200000010ff */
[----:B------:R-:W-:Y:S06]  /*9120*/  BRA `(.L_x_1543) ;  /* 0x00000000000c7947 */ /* 0x000fec0003800000 */
.L_x_1566:
[----:B------:R-:W2:Y:S02]  /*9130*/  LDG.E R2, desc[UR36][R2.64] ;  /* 0x0000002402027981 */ /* 0x000ea4000c1e1900 */
[----:B--2---:R-:W-:-:S04]  /*9140*/  I2FP.F32.U32 R0, R2 ;  /* 0x0000000200007245 */ /* 0x004fc80000201000 */
[----:B------:R-:W-:-:S07]  /*9150*/  F2FP.BF16.F32.PACK_AB R0, RZ, R0 ;  /* 0x00000000ff00723e */ /* 0x000fce00000010ff */
.L_x_1543:
[----:B------:R-:W-:Y:S01]  /*9160*/  IMAD.U32 R5, R18, 0x10000, RZ ;  /* 0x0001000012057824 */ /* 0x000fe200078e00ff */
[----:B-----5:R-:W-:Y:S01]  /*9170*/  SHF.L.U32 R0, R0, 0x10, RZ ;  /* 0x0000001000007819 */ /* 0x020fe200000006ff */
[----:B------:R-:W-:Y:S03]  /*9180*/  BSSY.RECONVERGENT B0, `(.L_x_1571) ;  /* 0x000003f000007945 */ /* 0x000fe60003800200 */
[C---:B------:R-:W-:Y:S01]  /*9190*/  FSETP.GEU.FTZ.AND P0, PT, |R0|.reuse, |R5|, PT ;  /* 0x400000050000720b */ /* 0x040fe20003f1e200 */
[----:B-1----:R-:W-:-:S12]  /*91a0*/  FADD.FTZ R3, |R0|, -RZ ;  /* 0x800000ff00037221 */ /* 0x002fd80000010200 */
        /* <DEDUP_REMOVED lines=24> */
.L_x_1576:
[----:B------:R-:W-:Y:S01]  /*9330*/  FSETP.GEU.FTZ.AND P0, PT, R4, -R6, PT ;  /* 0x800000060400720b */ /* 0x000fe20003f1e000 */
[----:B------:R-:W-:-:S12]  /*9340*/  FADD.FTZ R2, R2, -1 ;  /* 0xbf80000002027421 */ /* 0x000fd80000010000 */
[----:B------:R-:W-:-:S07]  /*9350*/  @!P0 FADD.FTZ R2, R2, -1 ;  /* 0xbf80000002028421 */ /* 0x000fce0000010000 */
.L_x_1575:
[----:B------:R-:W-:Y:S05]  /*9360*/  BSYNC.RECONVERGENT B1 ;  /* 0x0000000000017941 */ /* 0x000fea0003800200 */
.L_x_1574:
[----:B------:R-:W-:Y:S01]  /*9370*/  FFMA.FTZ R3, -R6, R2, R3 ;  /* 0x0000000206037223 */ /* 0x000fe20000010103 */
[----:B------:R-:W-:Y:S06]  /*9380*/  BRA `(.L_x_1572) ;  /* 0x0000000000787947 */ /* 0x000fec0003800000 */
.L_x_1573:
        /* <DEDUP_REMOVED lines=14> */
.L_x_1579:
        /* <DEDUP_REMOVED lines=13> */
.L_x_1578:
[----:B------:R-:W-:Y:S05]  /*9540*/  BSYNC.RECONVERGENT B1 ;  /* 0x0000000000017941 */ /* 0x000fea0003800200 */
.L_x_1577:
[----:B------:R-:W-:-:S04]  /*9550*/  FMUL.FTZ R2, R3, 1.1920928955078125e-07 ;  /* 0x3400000003027820 */ /* 0x000fc80000410000 */
[----:B------:R-:W-:-:S07]  /*9560*/  FMUL.FTZ R3, R7, R2 ;  /* 0x0000000207037220 */ /* 0x000fce0000410000 */
.L_x_1572:
[----:B------:R-:W-:Y:S05]  /*9570*/  BSYNC.RECONVERGENT B0 ;  /* 0x0000000000007941 */ /* 0x000fea0003800200 */
.L_x_1571:
[----:B------:R-:W1:Y:S01]  /*9580*/  LDCU.64 UR6, c[0x0][0x580] ;  /* 0x0000b000ff0677ac */ /* 0x000e620008000a00 */
[C---:B------:R-:W-:Y:S02]  /*9590*/  FSETP.NAN.FTZ.AND P0, PT, |R3|.reuse, |R3|, PT ;  /* 0x400000030300720b */ /* 0x040fe40003f18200 */
[----:B------:R-:W-:Y:S01]  /*95a0*/  LOP3.LUT R0, R3, 0x80000000, R0, 0xb8, !PT ;  /* 0x8000000003007812 */ /* 0x000fe200078eb800 */
[----:B------:R-:W-:-:S03]  /*95b0*/  UPRMT UR4, UR41, 0x9910, URZ ;  /* 0x0000991029047896 */ /* 0x000fc600080000ff */
[----:B------:R-:W-:Y:S01]  /*95c0*/  FSEL R0, R3, R0, P0 ;  /* 0x0000000003007208 */ /* 0x000fe20000000000 */
[----:B------:R-:W-:-:S03]  /*95d0*/  UISETP.GT.AND UP0, UPT, UR4, 0x9, UPT ;  /* 0x000000090400788c */ /* 0x000fc6000bf04270 */
[----:B------:R2:W3:Y:S01]  /*95e0*/  F2F.BF16.F32 R5, R0 ;  /* 0x0000000000057304 */ /* 0x0004e20000202000 */
[----:B-1----:R-:W-:-:S05]  /*95f0*/  IADD3 R2, P0, PT, R16, UR6, RZ ;  /* 0x0000000610027c10 */ /* 0x002fca000ff1e0ff */
[----:B------:R-:W-:Y:S01]  /*9600*/  IMAD.X R3, RZ, RZ, UR7, P0 ;  /* 0x00000007ff037e24 */ /* 0x000fe200080e06ff */
[----:B--2---:R-:W-:Y:S07]  /*9610*/  BRA.U UP0, `(.L_x_1580) ;  /* 0x00000005000c7547 */ /* 0x004fee000b800000 */
        /* <DEDUP_REMOVED lines=12> */
.L_x_1583:
[----:B---3--:R-:W-:-:S06]  /*96e0*/  SHF.L.U32 R5, R5, 0x10, RZ ;  /* 0x0000001005057819 */ /* 0x008fcc00000006ff */
[----:B------:R-:W1:Y:S02]  /*96f0*/  F2I.S64.TRUNC R4, R5 ;  /* 0x0000000500047311 */ /* 0x000e64000020d900 */
[----:B-1----:R4:W-:Y:S01]  /*9700*/  STG.E.U8 desc[UR36][R2.64], R4 ;  /* 0x0000000402007986 */ /* 0x0029e2000c101124 */
[----:B------:R-:W-:Y:S05]  /*9710*/  BRA `(.L_x_1585) ;  /* 0x0000000c006c7947 */ /* 0x000fea0003800000 */
.L_x_1582:
[----:B------:R-:W-:-:S09]  /*9720*/  UISETP.NE.AND UP0, UPT, UR4, 0x2, UPT ;  /* 0x000000020400788c */ /* 0x000fd2000bf05270 */
[----:B------:R-:W-:Y:S05]  /*9730*/  BRA.U !UP0, `(.L_x_1586) ;  /* 0x0000000108307547 */ /* 0x000fea000b800000 */
[----:B------:R-:W-:-:S09]  /*9740*/  UISETP.NE.AND UP0, UPT, UR4, 0x3, UPT ;  /* 0x000000030400788c */ /* 0x000fd2000bf05270 */
[----:B------:R-:W-:Y:S05]  /*9750*/  BRA.U !UP0, `(.L_x_1587) ;  /* 0x0000000108187547 */ /* 0x000fea000b800000 */
[----:B------:R-:W-:-:S09]  /*9760*/  UISETP.NE.AND UP0, UPT, UR4, 0x4, UPT ;  /* 0x000000040400788c */ /* 0x000fd2000bf05270 */
[----:B------:R-:W-:Y:S05]  /*9770*/  BRA.U UP0, `(.L_x_1584) ;  /* 0x0000000900787547 */ /* 0x000fea000b800000 */
[----:B---3--:R-:W-:-:S06]  /*9780*/  IMAD.U32 R5, R5, 0x10000, RZ ;  /* 0x0001000005057824 */ /* 0x008fcc00078e00ff */
[----:B------:R-:W1:Y:S02]  /*9790*/  F2I.S64.TRUNC R4, R5 ;  /* 0x0000000500047311 */ /* 0x000e64000020d900 */
[----:B-1----:R2:W-:Y:S01]  /*97a0*/  STG.E.64 desc[UR36][R2.64], R4 ;  /* 0x0000000402007986 */ /* 0x0025e2000c101b24 */
[----:B------:R-:W-:Y:S05]  /*97b0*/  BRA `(.L_x_1585) ;  /* 0x0000000c00447947 */ /* 0x000fea0003800000 */
.L_x_1587:
[----:B---3--:R-:W-:-:S06]  /*97c0*/  IMAD.U32 R5, R5, 0x10000, RZ ;  /* 0x0001000005057824 */ /* 0x008fcc00078e00ff */
[----:B------:R-:W1:Y:S02]  /*97d0*/  F2I.FTZ.TRUNC.NTZ R5, R5 ;  /* 0x0000000500057305 */ /* 0x000e64000021f100 */
[----:B-1----:R3:W-:Y:S01]  /*97e0*/  STG.E desc[UR36][R2.64], R5 ;  /* 0x0000000502007986 */ /* 0x0027e2000c101924 */
[----:B------:R-:W-:Y:S05]  /*97f0*/  BRA `(.L_x_1585) ;  /* 0x0000000c00347947 */ /* 0x000fea0003800000 */
.L_x_1586:
[----:B---3--:R-:W-:-:S06]  /*9800*/  SHF.L.U32 R5, R5, 0x10, RZ ;  /* 0x0000001005057819 */ /* 0x008fcc00000006ff */
[----:B------:R-:W1:Y:S02]  /*9810*/  F2I.FTZ.TRUNC.NTZ R5, R5 ;  /* 0x0000000500057305 */ /* 0x000e64000021f100 */
[----:B-1----:R1:W-:Y:S01]  /*9820*/  STG.E.U16 desc[UR36][R2.64], R5 ;  /* 0x0000000502007986 */ /* 0x0023e2000c101524 */
[----:B------:R-:W-:Y:S05]  /*9830*/  BRA `(.L_x_1585) ;  /* 0x0000000c00247947 */ /* 0x000fea0003800000 */
.L_x_1581:
[----:B------:R-:W-:-:S09]  /*9840*/  UISETP.GT.AND UP0, UPT, UR4, 0x6, UPT ;  /* 0x000000060400788c */ /* 0x000fd2000bf04270 */
[----:B------:R-:W-:Y:S05]  /*9850*/  BRA.U UP0, `(.L_x_1588) ;  /* 0x00000001002c7547 */ /* 0x000fea000b800000 */
[----:B------:R-:W-:-:S09]  /*9860*/  UISETP.NE.AND UP0, UPT, UR4, 0x5, UPT ;  /* 0x000000050400788c */ /* 0x000fd2000bf05270 */
[----:B------:R-:W-:Y:S05]  /*9870*/  BRA.U !UP0, `(.L_x_1589) ;  /* 0x0000000108147547 */ /* 0x000fea000b800000 */
[----:B------:R-:W-:-:S09]  /*9880*/  UISETP.NE.AND UP0, UPT, UR4, 0x6, UPT ;  /* 0x000000060400788c */ /* 0x000fd2000bf05270 */
[----:B------:R-:W-:Y:S05]  /*9890*/  BRA.U UP0, `(.L_x_1584) ;  /* 0x0000000900307547 */ /* 0x000fea000b800000 */
[----:B---3--:R-:W-:-:S05]  /*98a0*/  IMAD.U32 R5, R5, 0x10000, RZ ;  /* 0x0001000005057824 */ /* 0x008fca00078e00ff */
[----:B------:R1:W-:Y:S01]  /*98b0*/  STG.E desc[UR36][R2.64], R5 ;  /* 0x0000000502007986 */ /* 0x0003e2000c101924 */
[----:B------:R-:W-:Y:S05]  /*98c0*/  BRA `(.L_x_1585) ;  /* 0x0000000c00007947 */ /* 0x000fea0003800000 */
.L_x_1589:
[----:B---3--:R-:W-:-:S05]  /*98d0*/  IMAD.U32 R0, R5, 0x10000, RZ ;  /* 0x0001000005007824 */ /* 0x008fca00078e00ff */
[----:B------:R-:W-:-:S05]  /*98e0*/  F2FP.F16.F32.PACK_AB R0, RZ, R0 ;  /* 0x00000000ff00723e */ /* 0x000fca00000000ff */
[----:B------:R1:W-:Y:S01]  /*98f0*/  STG.E.U16 desc[UR36][R2.64], R0 ;  /* 0x0000000002007986 */ /* 0x0003e2000c101524 */
[----:B------:R-:W-:Y:S05]  /*9900*/  BRA `(.L_x_1585) ;  /* 0x0000000800f07947 */ /* 0x000fea0003800000 */
.L_x_1588:
[----:B------:R-:W-:-:S09]  /*9910*/  UISETP.NE.AND UP0, UPT, UR4, 0x7, UPT ;  /* 0x000000070400788c */ /* 0x000fd2000bf05270 */
[----:B------:R-:W-:Y:S05]  /*9920*/  BRA.U !UP0, `(.L_x_1590) ;  /* 0x0000000108347547 */ /* 0x000fea000b800000 */
[----:B------:R-:W-:-:S09]  /*9930*/  UISETP.NE.AND UP0, UPT, UR4, 0x8, UPT ;  /* 0x000000080400788c */ /* 0x000fd2000bf05270 */
[----:B------:R-:W-:Y:S05]  /*9940*/  BRA.U !UP0, `(.L_x_1591) ;  /* 0x0000000108187547 */ /* 0x000fea000b800000 */
[----:B------:R-:W-:-:S09]  /*9950*/  UISETP.NE.AND UP0, UPT, UR4, 0x9, UPT ;  /* 0x000000090400788c */ /* 0x000fd2000bf05270 */
[----:B------:R-:W-:Y:S05]  /*9960*/  BRA.U UP0, `(.L_x_1584) ;  /* 0x0000000500fc7547 */ /* 0x000fea000b800000 */
[----:B---3--:R-:W-:Y:S01]  /*9970*/  SHF.L.U32 R4, R5, 0x10, RZ ;  /* 0x0000001005047819 */ /* 0x008fe200000006ff */
[----:B------:R-:W-:-:S05]  /*9980*/  IMAD.MOV.U32 R5, RZ, RZ, RZ ;  /* 0x000000ffff057224 */ /* 0x000fca00078e00ff */
[----:B------:R1:W-:Y:S01]  /*9990*/  STG.E.64 desc[UR36][R2.64], R4 ;  /* 0x0000000402007986 */ /* 0x0003e2000c101b24 */
[----:B------:R-:W-:Y:S05]  /*99a0*/  BRA `(.L_x_1585) ;  /* 0x0000000800c87947 */ /* 0x000fea0003800000 */
.L_x_1591:
[----:B---3--:R-:W-:-:S05]  /*99b0*/  IMAD.U32 R5, R5, 0x10000, RZ ;  /* 0x0001000005057824 */ /* 0x008fca00078e00ff */
[----:B------:R-:W-:-:S04]  /*99c0*/  F2FP.F16.F32.PACK_AB R5, RZ, R5 ;  /* 0x00000005ff05723e */ /* 0x000fc800000000ff */
[----:B------:R-:W-:-:S05]  /*99d0*/  PRMT R5, R5, 0x5410, RZ ;  /* 0x0000541005057816 */ /* 0x000fca00000000ff */
[----:B------:R1:W-:Y:S01]  /*99e0*/  STG.E desc[UR36][R2.64], R5 ;  /* 0x0000000502007986 */ /* 0x0003e2000c101924 */
[----:B------:R-:W-:Y:S05]  /*99f0*/  BRA `(.L_x_1585) ;  /* 0x0000000800b47947 */ /* 0x000fea0003800000 */
.L_x_1590:
[----:B---3--:R-:W-:-:S05]  /*9a00*/  SHF.L.U32 R4, R5, 0x10, RZ ;  /* 0x0000001005047819 */ /* 0x008fca00000006ff */
[----:B------:R-:W-:-:S06]  /*9a10*/  FMUL.FTZ R4, R4, 1 ;  /* 0x3f80000004047820 */ /* 0x000fcc0000410000 */
[----:B------:R-:W1:Y:S02]  /*9a20*/  F2F.F64.F32 R4, R4 ;  /* 0x0000000400047310 */ /* 0x000e640000201800 */
[----:B-1----:R1:W-:Y:S01]  /*9a30*/  STG.E.64 desc[UR36][R2.64], R4 ;  /* 0x0000000402007986 */ /* 0x0023e2000c101b24 */
[----:B------:R-:W-:Y:S05]  /*9a40*/  BRA `(.L_x_1585) ;  /* 0x0000000800a07947 */ /* 0x000fea0003800000 */
.L_x_1580:
        /* <DEDUP_REMOVED lines=10> */
[----:B---3--:R-:W-:-:S06]  /*9af0*/  IMAD.U32 R5, R5, 0x10000, RZ ;  /* 0x0001000005057824 */ /* 0x008fcc00078e00ff */
[----:B------:R-:W1:Y:S02]  /*9b00*/  F2I.FTZ.U32.TRUNC.NTZ R5, R5 ;  /* 0x0000000500057305 */ /* 0x000e64000021f000 */
[----:B-1----:R1:W-:Y:S01]  /*9b10*/  STG.E.U16 desc[UR36][R2.64], R5 ;  /* 0x0000000502007986 */ /* 0x0023e2000c101524 */
[----:B------:R-:W-:Y:S05]  /*9b20*/  BRA `(.L_x_1585) ;  /* 0x0000000800687947 */ /* 0x000fea0003800000 */
.L_x_1595:
[----:B---3--:R-:W-:Y:S01]  /*9b30*/  IMAD.U32 R5, R5, 0x10000, RZ ;  /* 0x0001000005057824 */ /* 0x008fe200078e00ff */
        /* <DEDUP_REMOVED lines=17> */
.L_x_1598:
[----:B------:R-:W-:-:S04]  /*9c50*/  SHF.R.U32.HI R5, RZ, 0x18, R5 ;  /* 0x00000018ff057819 */ /* 0x000fc80000011605 */
[----:B------:R-:W-:-:S07]  /*9c60*/  LOP3.LUT R0, R0, 0x80, R5, 0xf8, !PT ;  /* 0x0000008000007812 */ /* 0x000fce00078ef805 */
.L_x_1597:
[----:B------:R-:W-:Y:S05]  /*9c70*/  BSYNC.RECONVERGENT B0 ;  /* 0x0000000000007941 */ /* 0x000fea0003800200 */
.L_x_1596:
[----:B------:R1:W-:Y:S01]  /*9c80*/  STG.E.U8 desc[UR36][R2.64], R0 ;  /* 0x0000000002007986 */ /* 0x0003e2000c101124 */
[----:B------:R-:W-:Y:S05]  /*9c90*/  BRA `(.L_x_1585) ;  /* 0x00000008000c7947 */ /* 0x000fea0003800000 */
.L_x_1594:
[----:B---3--:R-:W-:Y:S01]  /*9ca0*/  IMAD.U32 R5, R5, 0x10000, RZ ;  /* 0x0001000005057824 */ /* 0x008fe200078e00ff */
        /* <DEDUP_REMOVED lines=17> */
.L_x_1601:
[----:B------:R-:W-:-:S04]  /*9dc0*/  SHF.R.U32.HI R5, RZ, 0x18, R5 ;  /* 0x00000018ff057819 */ /* 0x000fc80000011605 */
[----:B------:R-:W-:-:S07]  /*9dd0*/  LOP3.LUT R0, R0, 0x80, R5, 0xf8, !PT ;  /* 0x0000008000007812 */ /* 0x000fce00078ef805 */
.L_x_1600:
[----:B------:R-:W-:Y:S05]  /*9de0*/  BSYNC.RECONVERGENT B0 ;  /* 0x0000000000007941 */ /* 0x000fea0003800200 */
.L_x_1599:
[----:B------:R1:W-:Y:S01]  /*9df0*/  STG.E.U8 desc[UR36][R2.64], R0 ;  /* 0x0000000002007986 */ /* 0x0003e2000c101124 */
[----:B------:R-:W-:Y:S05]  /*9e00*/  BRA `(.L_x_1585) ;  /* 0x0000000400b07947 */ /* 0x000fea0003800000 */
.L_x_1593:
        /* <DEDUP_REMOVED lines=22> */
.L_x_1603:
[----:B---3--:R-:W-:-:S06]  /*9f70*/  IMAD.U32 R5, R5, 0x10000, RZ ;  /* 0x0001000005057824 */ /* 0x008fcc00078e00ff */
[----:B------:R-:W1:Y:S02]  /*9f80*/  F2I.U64.TRUNC R4, R5 ;  /* 0x0000000500047311 */ /* 0x000e64000020d800 */
[----:B-1----:R1:W-:Y:S01]  /*9f90*/  STG.E.64 desc[UR36][R2.64], R4 ;  /* 0x0000000402007986 */ /* 0x0023e2000c101b24 */
[----:B------:R-:W-:Y:S05]  /*9fa0*/  BRA `(.L_x_1585) ;  /* 0x0000000400487947 */ /* 0x000fea0003800000 */
.L_x_1602:
[----:B---3--:R-:W-:-:S06]  /*9fb0*/  IMAD.U32 R5, R5, 0x10000, RZ ;  /* 0x0001000005057824 */ /* 0x008fcc00078e00ff */
[----:B------:R-:W1:Y:S02]  /*9fc0*/  F2I.FTZ.U32.TRUNC.NTZ R5, R5 ;  /* 0x0000000500057305 */ /* 0x000e64000021f000 */
[----:B-1----:R1:W-:Y:S01]  /*9fd0*/  STG.E desc[UR36][R2.64], R5 ;  /* 0x0000000502007986 */ /* 0x0023e2000c101924 */
[----:B------:R-:W-:Y:S05]  /*9fe0*/  BRA `(.L_x_1585) ;  /* 0x0000000400387947 */ /* 0x000fea0003800000 */
.L_x_1592:
[----:B------:R-:W-:-:S09]  /*9ff0*/  UISETP.GT.AND UP0, UPT, UR4, 0xe, UPT ;  /* 0x0000000e0400788c */ /* 0x000fd2000bf04270 */
[----:B------:R-:W-:Y:S05]  /*a000*/  BRA.U UP0, `(.L_x_1604) ;  /* 0x00000001003c7547 */ /* 0x000fea000b800000 */
[----:B------:R-:W-:-:S09]  /*a010*/  UISETP.NE.AND UP0, UPT, UR4, 0xa, UPT ;  /* 0x0000000a0400788c */ /* 0x000fd2000bf05270 */
[----:B------:R-:W-:Y:S05]  /*a020*/  BRA.U !UP0, `(.L_x_1605) ;  /* 0x00000001081c7547 */ /* 0x000fea000b800000 */
[----:B------:R-:W-:-:S09]  /*a030*/  UISETP.NE.AND UP0, UPT, UR4, 0xb, UPT ;  /* 0x0000000b0400788c */ /* 0x000fd2000bf05270 */
[----:B------:R-:W-:Y:S05]  /*a040*/  BRA.U UP0, `(.L_x_1584) ;  /* 0x0000000100447547 */ /* 0x000fea000b800000 */
[----:B---3--:R-:W-:-:S04]  /*a050*/  SHF.L.U32 R5, R5, 0x10, RZ ;  /* 0x0000001005057819 */ /* 0x008fc800000006ff */
[----:B------:R-:W-:-:S04]  /*a060*/  FSETP.NEU.FTZ.AND P0, PT, R5, RZ, PT ;  /* 0x000000ff0500720b */ /* 0x000fc80003f1d000 */
[----:B------:R-:W-:-:S05]  /*a070*/  SEL R5, RZ, 0x1, !P0 ;  /* 0x00000001ff057807 */ /* 0x000fca0004000000 */
[----:B------:R1:W-:Y:S01]  /*a080*/  STG.E.U8 desc[UR36][R2.64], R5 ;  /* 0x0000000502007986 */ /* 0x0003e2000c101124 */
[----:B------:R-:W-:Y:S05]  /*a090*/  BRA `(.L_x_1585) ;  /* 0x00000004000c7947 */ /* 0x000fea0003800000 */
.L_x_1605:
[----:B---3--:R-:W-:Y:S01]  /*a0a0*/  IMAD.U32 R5, R5, 0x10000, RZ ;  /* 0x0001000005057824 */ /* 0x008fe200078e00ff */
[----:B------:R-:W-:-:S03]  /*a0b0*/  CS2R R6, SRZ ;  /* 0x0000000000067805 */ /* 0x000fc6000001ff00 */
[----:B------:R-:W-:-:S06]  /*a0c0*/  FMUL.FTZ R5, R5, 1 ;  /* 0x3f80000005057820 */ /* 0x000fcc0000410000 */
[----:B------:R-:W1:Y:S02]  /*a0d0*/  F2F.F64.F32 R4, R5 ;  /* 0x0000000500047310 */ /* 0x000e640000201800 */
[----:B-1----:R1:W-:Y:S01]  /*a0e0*/  STG.E.128 desc[UR36][R2.64], R4 ;  /* 0x0000000402007986 */ /* 0x0023e2000c101d24 */
[----:B------:R-:W-:Y:S05]  /*a0f0*/  BRA `(.L_x_1585) ;  /* 0x0000000000f47947 */ /* 0x000fea0003800000 */
.L_x_1604:
[----:B------:R-:W-:-:S09]  /*a100*/  UISETP.NE.AND UP0, UPT, UR4, 0xf, UPT ;  /* 0x0000000f0400788c */ /* 0x000fd2000bf05270 */
[----:B------:R-:W-:Y:S05]  /*a110*/  BRA.U !UP0, `(.L_x_1606) ;  /* 0x0000000108e87547 */ /* 0x000fea000b800000 */
[----:B------:R-:W-:-:S09]  /*a120*/  UISETP.NE.AND UP0, UPT, UR4, 0x17, UPT ;  /* 0x000000170400788c */ /* 0x000fd2000bf05270 */
[----:B------:R-:W-:Y:S05]  /*a130*/  BRA.U !UP0, `(.L_x_1607) ;  /* 0x0000000108907547 */ /* 0x000fea000b800000 */
[----:B------:R-:W-:-:S09]  /*a140*/  UISETP.NE.AND UP0, UPT, UR4, 0x18, UPT ;  /* 0x000000180400788c */ /* 0x000fd2000bf05270 */
[----:B------:R-:W-:Y:S05]  /*a150*/  BRA.U !UP0, `(.L_x_1608) ;  /* 0x0000000108447547 */ /* 0x000fea000b800000 */
.L_x_1584:
[----:B------:R-:W-:Y:S01]  /*a160*/  MOV R2, 0x0 ;  /* 0x0000000000027802 */ /* 0x000fe20000000f00 */
[----:B------:R-:W1:Y:S01]  /*a170*/  LDCU.64 UR4, c[0x4][0x178] ;  /* 0x01002f00ff0477ac */ /* 0x000e620008000a00 */
[----:B------:R-:W-:Y:S02]  /*a180*/  HFMA2 R12, -RZ, RZ, 0, 5.9604644775390625e-08 ;  /* 0x00000001ff0c7431 */ /* 0x000fe400000001ff */
[----:B0-----:R-:W-:Y:S01]  /*a190*/  IMAD.MOV.U32 R8, RZ, RZ, 0x65 ;  /* 0x00000065ff087424 */ /* 0x001fe200078e00ff */
[----:B------:R-:W0:Y:S01]  /*a1a0*/  LDCU.64 UR6, c[0x4][0x180] ;  /* 0x01003000ff0677ac */ /* 0x000e220008000a00 */
[----:B------:R-:W2:Y:S01]  /*a1b0*/  LDC.64 R2, c[0x4][R2] ;  /* 0x0100000002027b82 */ /* 0x000ea20000000a00 */
[----:B------:R-:W-:Y:S01]  /*a1c0*/  IMAD.MOV.U32 R13, RZ, RZ, RZ ;  /* 0x000000ffff0d7224 */ /* 0x000fe200078e00ff */
[----:B------:R-:W4:Y:S01]  /*a1d0*/  LDCU.64 UR8, c[0x4][0x90] ;  /* 0x01001200ff0877ac */ /* 0x000f220008000a00 */
[----:B-1----:R-:W-:Y:S01]  /*a1e0*/  IMAD.U32 R4, RZ, RZ, UR4 ;  /* 0x00000004ff047e24 */ /* 0x002fe2000f8e00ff */
[----:B---3--:R-:W-:Y:S01]  /*a1f0*/  MOV R5, UR5 ;  /* 0x0000000500057c02 */ /* 0x008fe20008000f00 */
[----:B0-----:R-:W-:-:S02]  /*a200*/  IMAD.U32 R6, RZ, RZ, UR6 ;  /* 0x00000006ff067e24 */ /* 0x001fc4000f8e00ff */
[----:B------:R-:W-:Y:S01]  /*a210*/  IMAD.U32 R7, RZ, RZ, UR7 ;  /* 0x00000007ff077e24 */ /* 0x000fe2000f8e00ff */
[----:B----4-:R-:W-:Y:S01]  /*a220*/  MOV R10, UR8 ;  /* 0x00000008000a7c02 */ /* 0x010fe20008000f00 */
[----:B------:R-:W-:-:S07]  /*a230*/  IMAD.U32 R11, RZ, RZ, UR9 ;  /* 0x00000009ff0b7e24 */ /* 0x000fce000f8e00ff */
[----:B------:R-:W-:-:S07]  /*a240*/  LEPC R20, `(.L_x_1609) ;  /* 0x000000001014794e */ /* 0x000fce0000000000 */
[----:B--2---:R-:W-:Y:S05]  /*a250*/  CALL.ABS.NOINC R2 ;  /* 0x0000000002007343 */ /* 0x004fea0003c00000 */
.L_x_1609:
[----:B------:R-:W-:Y:S05]  /*a260*/  BRA `(.L_x_1585) ;  /* 0x0000000000987947 */ /* 0x000fea0003800000 */
.L_x_1608:
[----:B---3--:R-:W-:Y:S01]  /*a270*/  IMAD.U32 R7, R5, 0x10000, RZ ;  /* 0x0001000005077824 */ /* 0x008fe200078e00ff */
[----:B------:R-:W-:Y:S01]  /*a280*/  BSSY.RECONVERGENT B0, `(.L_x_1610) ;  /* 0x000000c000007945 */ /* 0x000fe20003800200 */
[----:B------:R-:W-:-:S03]  /*a290*/  MOV R0, 0x7f ;  /* 0x0000007f00007802 */ /* 0x000fc60000000f00 */
        /* <DEDUP_REMOVED lines=10> */
.L_x_1611:
[----:B------:R-:W-:Y:S05]  /*a340*/  BSYNC.RECONVERGENT B0 ;  /* 0x0000000000007941 */ /* 0x000fea0003800200 */
.L_x_1610:
[----:B------:R-:W-:-:S05]  /*a350*/  LOP3.LUT R5, R0, 0x80, R5, 0xf8, !PT ;  /* 0x0000008000057812 */ /* 0x000fca00078ef805 */
[----:B------:R1:W-:Y:S01]  /*a360*/  STG.E.U8 desc[UR36][R2.64], R5 ;  /* 0x0000000502007986 */ /* 0x0003e2000c101124 */
[----:B------:R-:W-:Y:S05]  /*a370*/  BRA `(.L_x_1585) ;  /* 0x0000000000547947 */ /* 0x000fea0003800000 */
.L_x_1607:
        /* <DEDUP_REMOVED lines=12> */
.L_x_1613:
[----:B------:R-:W-:Y:S01]  /*a440*/  IMAD.MOV.U32 R0, RZ, RZ, 0x7f ;  /* 0x0000007fff007424 */ /* 0x000fe200078e00ff */
[----:B------:R-:W-:-:S04]  /*a450*/  ISETP.GT.U32.AND P0, PT, R4, 0x7f800000, PT ;  /* 0x7f8000000400780c */ /* 0x000fc80003f04070 */
[----:B------:R-:W-:-:S09]  /*a460*/  SEL R0, R0, 0x7c, P0 ;  /* 0x0000007c00007807 */ /* 0x000fd20000000000 */
.L_x_1614:
[----:B------:R-:W-:Y:S05]  /*a470*/  BSYNC.RECONVERGENT B0 ;  /* 0x0000000000007941 */ /* 0x000fea0003800200 */
.L_x_1612:
[----:B------:R-:W-:-:S04]  /*a480*/  SHF.R.U32.HI R5, RZ, 0x18, R5 ;  /* 0x00000018ff057819 */ /* 0x000fc80000011605 */
[----:B------:R-:W-:-:S05]  /*a490*/  LOP3.LUT R5, R0, 0x80, R5, 0xf8, !PT ;  /* 0x0000008000057812 */ /* 0x000fca00078ef805 */
[----:B------:R1:W-:Y:S01]  /*a4a0*/  STG.E.U8 desc[UR36][R2.64], R5 ;  /* 0x0000000502007986 */ /* 0x0003e2000c101124 */
[----:B------:R-:W-:Y:S05]  /*a4b0*/  BRA `(.L_x_1585) ;  /* 0x0000000000047947 */ /* 0x000fea0003800000 */
.L_x_1606:
[----:B---3--:R1:W-:Y:S02]  /*a4c0*/  STG.E.U16 desc[UR36][R2.64], R5 ;  /* 0x0000000502007986 */ /* 0x0083e4000c101524 */
.L_x_1585:
[----:B------:R-:W-:-:S07]  /*a4d0*/  IADD3 R17, PT, PT, R17, 0x80, RZ ;  /* 0x0000008011117810 */ /* 0x000fce0007ffe0ff */
.L_x_1536:
[----:B------:R-:W-:Y:S05]  /*a4e0*/  BSYNC.RECONVERGENT B6 ;  /* 0x0000000000067941 */ /* 0x000fea0003800200 */
.L_x_1535:
[----:B------:R-:W5:Y:S02]  /*a4f0*/  LDCU UR4, c[0x0][0x380] ;  /* 0x00007000ff0477ac */ /* 0x000f640008000800 */
[----:B-----5:R-:W-:-:S13]  /*a500*/  ISETP.GE.AND P0, PT, R17, UR4, PT ;  /* 0x0000000411007c0c */ /* 0x020fda000bf06270 */
[----:B------:R-:W-:Y:S05]  /*a510*/  @P0 EXIT ;  /* 0x000000000000094d */ /* 0x000fea0003800000 */
[----:B------:R-:W5:Y:S01]  /*a520*/  LDCU UR4, c[0x0][0x388] ;  /* 0x00007100ff0477ac */ /* 0x000f620008000800 */
[----:B-12-4-:R-:W-:Y:S02]  /*a530*/  IMAD.MOV.U32 R0, RZ, RZ, RZ ;  /* 0x000000ffff007224 */ /* 0x016fe400078e00ff */
[----:B------:R-:W-:Y:S01]  /*a540*/  IMAD.MOV.U32 R16, RZ, RZ, RZ ;  /* 0x000000ffff107224 */ /* 0x000fe200078e00ff */
[----:B-----5:R-:W-:-:S09]  /*a550*/  UISETP.NE.AND UP0, UPT, UR4, URZ, UPT ;  /* 0x000000ff0400728c */ /* 0x020fd2000bf05270 */
[----:B------:R-:W-:Y:S05]  /*a560*/  BRA.U !UP0, `(.L_x_1615) ;  /* 0x0000001108a87547 */ /* 0x000fea000b800000 */
[----:B------:R-:W3:Y:S01]  /*a570*/  LDCU.64 UR4, c[0x0][0x390] ;  /* 0x00007200ff0477ac */ /* 0x000ee20008000a00 */
[----:B------:R-:W-:Y:S01]  /*a580*/  HFMA2 R16, -RZ, RZ, 0, 0 ;  /* 0x00000000ff107431 */ /* 0x000fe200000001ff */
[----:B------:R-:W1:Y:S01]  /*a590*/  LDCU UR6, c[0x0][0x38c] ;  /* 0x00007180ff0677ac */ /* 0x000e620008000800 */
[----:B------:R-:W2:Y:S01]  /*a5a0*/  LDCU.64 UR8, c[0x0][0x4b8] ;  /* 0x00009700ff0877ac */ /* 0x000ea20008000a00 */
[----:B------:R-:W-:Y:S02]  /*a5b0*/  UISETP.NE.AND UP0, UPT, UR40, URZ, UPT ;  /* 0x000000ff2800728c */ /* 0x000fe4000bf05270 */
[----:B---3--:R-:W-:-:S05]  /*a5c0*/  IMAD.HI.U32 R2, R17, UR4, R16 ;  /* 0x0000000411027c27 */ /* 0x008fca000f8e0010 */
[----:B------:R-:W-:-:S05]  /*a5d0*/  SHF.R.U32.HI R3, RZ, UR5, R2 ;  /* 0x00000005ff037c19 */ /* 0x000fca0008011602 */
[----:B------:R-:W-:-:S04]  /*a5e0*/  IMAD.MOV R0, RZ, RZ, -R3 ;  /* 0x000000ffff007224 */ /* 0x000fc800078e0a03 */
        /* <DEDUP_REMOVED lines=283> */
[----:B------:R-:W3:Y:S03]  /*b7a0*/  LDCU.64 UR8, c[0x0][0x578] ;  /* 0x0000af00ff0877ac */ /* 0x000ee60008000a00 */
[----:B-1----:R-:W-:-:S05]  /*b7b0*/  IMAD.HI.U32 R2, R5, UR4, R4 ;  /* 0x0000000405027c27 */ /* 0x002fca000f8e0004 */
[----:B------:R-:W-:-:S05]  /*b7c0*/  SHF.R.U32.HI R2, RZ, UR5, R2 ;  /* 0x00000005ff027c19 */ /* 0x000fca0008011602 */
[----:B------:R-:W-:-:S04]  /*b7d0*/  IMAD.MOV R3, RZ, RZ, -R2 ;  /* 0x000000ffff037224 */ /* 0x000fc800078e0a02 */
[----:B--2---:R-:W-:-:S04]  /*b7e0*/  IMAD R5, R3, UR6, R5 ;  /* 0x0000000603057c24 */ /* 0x004fc8000f8e0205 */
[C---:B---3--:R-:W-:Y:S02]  /*b7f0*/  IMAD R16, R5.reuse, UR8, R16 ;  /* 0x0000000805107c24 */ /* 0x048fe4000f8e0210 */
[----:B------:R-:W-:-:S07]  /*b800*/  IMAD R0, R5, UR9, R0 ;  /* 0x0000000905007c24 */ /* 0x000fce000f8e0200 */
.L_x_1615:
[----:B------:R-:W1:Y:S01]  /*b810*/  LDCU.128 UR8, c[0x0][0x580] ;  /* 0x0000b000ff0877ac */ /* 0x000e620008000c00 */
[----:B------:R-:W-:-:S04]  /*b820*/  UPRMT UR4, UR42, 0x9910, URZ ;  /* 0x000099102a047896 */ /* 0x000fc800080000ff */
[----:B------:R-:W-:Y:S01]  /*b830*/  UISETP.GT.AND UP0, UPT, UR4, 0x9, UPT ;  /* 0x000000090400788c */ /* 0x000fe2000bf04270 */
[----:B-1----:R-:W-:Y:S02]  /*b840*/  IADD3 R16, P0, PT, R16, UR8, RZ ;  /* 0x0000000810107c10 */ /* 0x002fe4000ff1e0ff */
[----:B---3--:R-:W-:-:S03]  /*b850*/  IADD3 R2, P1, PT, R0, UR10, RZ ;  /* 0x0000000a00027c10 */ /* 0x008fc6000ff3e0ff */
        /* <DEDUP_REMOVED lines=15> */
.L_x_1619:
[----:B------:R-:W2:Y:S02]  /*b950*/  LDG.E.U8 R2, desc[UR36][R2.64] ;  /* 0x0000002402027981 */ /* 0x000ea4000c1e1100 */
[----:B--2---:R-:W-:-:S04]  /*b960*/  I2FP.F32.U32 R0, R2 ;  /* 0x0000000200007245 */ /* 0x004fc80000201000 */
[----:B------:R-:W-:Y:S01]  /*b970*/  F2FP.BF16.F32.PACK_AB R0, RZ, R0 ;  /* 0x00000000ff00723e */ /* 0x000fe200000010ff */
[----:B------:R-:W-:Y:S06]  /*b980*/  BRA `(.L_x_1621) ;  /* 0x0000000c00a47947 */ /* 0x000fec0003800000 */
.L_x_1618:
        /* <DEDUP_REMOVED lines=10> */
.L_x_1623:
[----:B------:R-:W2:Y:S02]  /*ba30*/  LDG.E R2, desc[UR36][R2.64] ;  /* 0x0000002402027981 */ /* 0x000ea4000c1e1900 */
[----:B--2---:R-:W-:-:S04]  /*ba40*/  I2FP.F32.S32 R0, R2 ;  /* 0x0000000200007245 */ /* 0x004fc80000201400 */
[----:B------:R-:W-:Y:S01]  /*ba50*/  F2FP.BF16.F32.PACK_AB R0, RZ, R0 ;  /* 0x00000000ff00723e */ /* 0x000fe200000010ff */
[----:B------:R-:W-:Y:S06]  /*ba60*/  BRA `(.L_x_1621) ;  /* 0x0000000c006c7947 */ /* 0x000fec0003800000 */
.L_x_1622:
[----:B------:R-:W2:Y:S02]  /*ba70*/  LDG.E.U16 R2, desc[UR36][R2.64] ;  /* 0x0000002402027981 */ /* 0x000ea4000c1e1500 */
[----:B--2---:R-:W1:Y:S02]  /*ba80*/  I2F.S16 R0, R2 ;  /* 0x0000000200007306 */ /* 0x004e640000101400 */
[----:B-1----:R-:W-:Y:S01]  /*ba90*/  F2FP.BF16.F32.PACK_AB R0, RZ, R0 ;  /* 0x00000000ff00723e */ /* 0x002fe200000010ff */
[----:B------:R-:W-:Y:S06]  /*baa0*/  BRA `(.L_x_1621) ;  /* 0x0000000c005c7947 */ /* 0x000fec0003800000 */
.L_x_1617:
        /* <DEDUP_REMOVED lines=9> */
.L_x_1625:
[----:B------:R-:W2:Y:S02]  /*bb40*/  LDG.E.U16 R0, desc[UR36][R2.64] ;  /* 0x0000002402007981 */ /* 0x000ea4000c1e1500 */
[----:B--2---:R-:W-:-:S05]  /*bb50*/  HADD2.F32 R0, -RZ, R0.H0_H0 ;  /* 0x20000000ff007230 */ /* 0x004fca0000004100 */
[----:B------:R-:W-:Y:S01]  /*bb60*/  F2FP.BF16.F32.PACK_AB R0, RZ, R0 ;  /* 0x00000000ff00723e */ /* 0x000fe200000010ff */
[----:B------:R-:W-:Y:S06]  /*bb70*/  BRA `(.L_x_1621) ;  /* 0x0000000c00287947 */ /* 0x000fec0003800000 */
.L_x_1624:
        /* <DEDUP_REMOVED lines=9> */
.L_x_1627:
[----:B------:R-:W2:Y:S02]  /*bc10*/  LDG.E.U16 R2, desc[UR36][R2.64] ;  /* 0x0000002402027981 */ /* 0x000ea4000c1e1500 */
[----:B--2---:R-:W-:-:S05]  /*bc20*/  HADD2.F32 R0, -RZ, R2.H0_H0 ;  /* 0x20000002ff007230 */ /* 0x004fca0000004100 */
[----:B------:R-:W-:Y:S01]  /*bc30*/  F2FP.BF16.F32.PACK_AB R0, RZ, R0 ;  /* 0x00000000ff00723e */ /* 0x000fe200000010ff */
[----:B------:R-:W-:Y:S06]  /*bc40*/  BRA `(.L_x_1621) ;  /* 0x0000000800f47947 */ /* 0x000fec0003800000 */
.L_x_1626:
        /* <DEDUP_REMOVED lines=12> */
.L_x_1616:
        /* <DEDUP_REMOVED lines=13> */
.L_x_1630:
        /* <DEDUP_REMOVED lines=12> */
.L_x_1629:
        /* <DEDUP_REMOVED lines=11> */
[----:B------:R-:W1:Y:S02]  /*bf50*/  FLO.U32 R5, R4 ;  /* 0x0000000400057300 */ /* 0x000e6400000e0000 */
[----:B-1----:R-:W-:-:S04]  /*bf60*/  IADD3 R5, PT, PT, -R5, RZ, RZ ;  /* 0x000000ff05057210 */ /* 0x002fc80007ffe1ff */
        /* <DEDUP_REMOVED lines=14> */
.L_x_1632:
        /* <DEDUP_REMOVED lines=13> */
.L_x_1631:
[----:B------:R1:W5:Y:S01]  /*c120*/  LDG.E.U16 R0, desc[UR36][R2.64] ;  /* 0x0000002402007981 */ /* 0x000362000c1e1500 */
[----:B------:R-:W-:Y:S05]  /*c130*/  BRA `(.L_x_1621) ;  /* 0x0000000400b87947 */ /* 0x000fea0003800000 */
.L_x_1628:
        /* <DEDUP_REMOVED lines=12> */
.L_x_1635:
        /* <DEDUP_REMOVED lines=21> */
.L_x_1639:
[----:B------:R-:W-:Y:S05]  /*c350*/  BSYNC.RECONVERGENT B1 ;  /* 0x0000000000017941 */ /* 0x000fea0003800200 */
.L_x_1638:
[----:B------:R-:W-:Y:S01]  /*c360*/  IMAD.SHL.U32 R0, R0, 0x100000, RZ ;  /* 0x0010000000007824 */ /* 0x000fe200078e00ff */
[----:B------:R-:W-:-:S04]  /*c370*/  LEA R2, R2, 0x3b800000, 0x17 ;  /* 0x3b80000002027811 */ /* 0x000fc800078eb8ff */
[----:B------:R-:W-:-:S07]  /*c380*/  LOP3.LUT R0, R2, R0, R7, 0xfe, !PT ;  /* 0x0000000002007212 */ /* 0x000fce00078efe07 */
.L_x_1637:
[----:B------:R-:W-:Y:S05]  /*c390*/  BSYNC.RECONVERGENT B0 ;  /* 0x0000000000007941 */ /* 0x000fea0003800200 */
.L_x_1636:
[----:B------:R-:W-:Y:S01]  /*c3a0*/  F2FP.BF16.F32.PACK_AB R0, RZ, R0 ;  /* 0x00000000ff00723e */ /* 0x000fe200000010ff */
[----:B------:R-:W-:Y:S06]  /*c3b0*/  BRA `(.L_x_1621) ;  /* 0x0000000400187947 */ /* 0x000fec0003800000 */
.L_x_1634:
        /* <DEDUP_REMOVED lines=17> */
[----:B------:R-:W-:Y:S02]  /*c4d0*/  IADD3 R5, PT, PT, R3, -0x1d, RZ ;  /* 0xffffffe303057810 */ /* 0x000fe40007ffe0ff */
[----:B------:R-:W-:Y:S02]  /*c4e0*/  IADD3 R2, PT, PT, R2, 0x1e, -R3 ;  /* 0x0000001e02027810 */ /* 0x000fe40007ffe803 */
[----:B------:R-:W-:-:S04]  /*c4f0*/  SHF.L.U32 R5, R0, R5, RZ ;  /* 0x0000000500057219 */ /* 0x000fc800000006ff */
[----:B------:R-:W-:-:S07]  /*c500*/  LOP3.LUT R0, R5, 0x3, RZ, 0xc0, !PT ;  /* 0x0000000305007812 */ /* 0x000fce00078ec0ff */
.L_x_1643:
[----:B------:R-:W-:Y:S05]  /*c510*/  BSYNC.RECONVERGENT B1 ;  /* 0x0000000000017941 */ /* 0x000fea0003800200 */
.L_x_1642:
[----:B------:R-:W-:Y:S01]  /*c520*/  IMAD.SHL.U32 R0, R0, 0x200000, RZ ;  /* 0x0020000000007824 */ /* 0x000fe200078e00ff */
[----:B------:R-:W-:-:S04]  /*c530*/  LEA R2, R2, 0x37800000, 0x17 ;  /* 0x3780000002027811 */ /* 0x000fc800078eb8ff */
[----:B------:R-:W-:-:S07]  /*c540*/  LOP3.LUT R0, R2, R0, R7, 0xfe, !PT ;  /* 0x0000000002007212 */ /* 0x000fce00078efe07 */
.L_x_1641:
[----:B------:R-:W-:Y:S05]  /*c550*/  BSYNC.RECONVERGENT B0 ;  /* 0x0000000000007941 */ /* 0x000fea0003800200 */
.L_x_1640:
[----:B------:R-:W-:Y:S01]  /*c560*/  F2FP.BF16.F32.PACK_AB R0, RZ, R0 ;  /* 0x00000000ff00723e */ /* 0x000fe200000010ff */
[----:B------:R-:W-:Y:S06]  /*c570*/  BRA `(.L_x_1621) ;  /* 0x0000000000a87947 */ /* 0x000fec0003800000 */
.L_x_1633:
        /* <DEDUP_REMOVED lines=14> */
.L_x_1647:
[----:B------:R-:W-:Y:S05]  /*c660*/  BSYNC.RECONVERGENT B0 ;  /* 0x0000000000007941 */ /* 0x000fea0003800200 */
.L_x_1646:
[----:B------:R-:W-:Y:S01]  /*c670*/  F2FP.BF16.F32.PACK_AB R0, RZ, R0 ;  /* 0x00000000ff00723e */ /* 0x000fe200000010ff */
[----:B------:R-:W-:Y:S06]  /*c680*/  BRA `(.L_x_1621) ;  /* 0x0000000000647947 */ /* 0x000fec0003800000 */
.L_x_1620:
[----:B------:R-:W-:Y:S01]  /*c690*/  MOV R2, 0x0 ;  /* 0x0000000000027802 */ /* 0x000fe20000000f00 */
[----:B------:R-:W1:Y:S01]  /*c6a0*/  LDCU.64 UR4, c[0x4][0x178] ;  /* 0x01002f00ff0477ac */ /* 0x000e620008000a00 */
[----:B------:R-:W-:Y:S02]  /*c6b0*/  HFMA2 R12, -RZ, RZ, 0, 5.9604644775390625e-08 ;  /* 0x00000001ff0c7431 */ /* 0x000fe400000001ff */
[----:B0-----:R-:W-:Y:S01]  /*c6c0*/  IMAD.MOV.U32 R8, RZ, RZ, 0x4e ;  /* 0x0000004eff087424 */ /* 0x001fe200078e00ff */
[----:B------:R-:W0:Y:S01]  /*c6d0*/  LDCU.64 UR6, c[0x4][0x180] ;  /* 0x01003000ff0677ac */ /* 0x000e220008000a00 */
[----:B------:R-:W2:Y:S01]  /*c6e0*/  LDC.64 R2, c[0x4][R2] ;  /* 0x0100000002027b82 */ /* 0x000ea20000000a00 */
[----:B------:R-:W-:Y:S01]  /*c6f0*/  IMAD.MOV.U32 R13, RZ, RZ, RZ ;  /* 0x000000ffff0d7224 */ /* 0x000fe200078e00ff */
[----:B------:R-:W3:Y:S01]  /*c700*/  LDCU.64 UR8, c[0x4][0x88] ;  /* 0x01001100ff0877ac */ /* 0x000ee20008000a00 */
[----:B-1----:R-:W-:Y:S01]  /*c710*/  IMAD.U32 R4, RZ, RZ, UR4 ;  /* 0x00000004ff047e24 */ /* 0x002fe2000f8e00ff */
[----:B------:R-:W-:Y:S01]  /*c720*/  MOV R5, UR5 ;  /* 0x0000000500057c02 */ /* 0x000fe20008000f00 */
[----:B0-----:R-:W-:-:S02]  /*c730*/  IMAD.U32 R6, RZ, RZ, UR6 ;  /* 0x00000006ff067e24 */ /* 0x001fc4000f8e00ff */
[----:B------:R-:W-:Y:S01]  /*c740*/  IMAD.U32 R7, RZ, RZ, UR7 ;  /* 0x00000007ff077e24 */ /* 0x000fe2000f8e00ff */
[----:B---3--:R-:W-:Y:S01]  /*c750*/  MOV R10, UR8 ;  /* 0x00000008000a7c02 */ /* 0x008fe20008000f00 */
[----:B------:R-:W-:-:S07]  /*c760*/  IMAD.U32 R11, RZ, RZ, UR9 ;  /* 0x00000009ff0b7e24 */ /* 0x000fce000f8e00ff */
[----:B------:R-:W-:-:S07]  /*c770*/  LEPC R20, `(.L_x_1648) ;  /* 0x000000001014794e */ /* 0x000fce0000000000 */
[----:B--2---:R-:W-:Y:S05]  /*c780*/  CALL.ABS.NOINC R2 ;  /* 0x0000000002007343 */ /* 0x004fea0003c00000 */
.L_x_1648:
[----:B------:R-:W-:Y:S01]  /*c790*/  PRMT R0, RZ, 0x7610, R0 ;  /* 0x00007610ff007816 */ /* 0x000fe20000000000 */
[----:B------:R-:W-:Y:S06]  /*c7a0*/  BRA `(.L_x_1621) ;  /* 0x00000000001c7947 */ /* 0x000fec0003800000 */
.L_x_1645:
[----:B------:R-:W2:Y:S02]  /*c7b0*/  LDG.E.64 R2, desc[UR36][R2.64] ;  /* 0x0000002402027981 */ /* 0x000ea4000c1e1b00 */
[----:B--2---:R-:W1:Y:S02]  /*c7c0*/  I2F.U64 R0, R2 ;  /* 0x0000000200007312 */ /* 0x004e640000301000 */
[----:B-1----:R-:W-:Y:S01]  /*c7d0*/  F2FP.BF16.F32.PACK_AB R0, RZ, R0 ;  /* 0x00000000ff00723e */ /* 0x002fe200000010ff */
[----:B------:R-:W-:Y:S06]  /*c7e0*/  BRA `(.L_x_1621) ;  /* 0x00000000000c7947 */ /* 0x000fec0003800000 */
.L_x_1644:
[----:B------:R-:W2:Y:S02]  /*c7f0*/  LDG.E R2, desc[UR36][R2.64] ;  /* 0x0000002402027981 */ /* 0x000ea4000c1e1900 */
[----:B--2---:R-:W-:-:S04]  /*c800*/  I2FP.F32.U32 R0, R2 ;  /* 0x0000000200007245 */ /* 0x004fc80000201000 */
[----:B------:R-:W-:-:S07]  /*c810*/  F2FP.BF16.F32.PACK_AB R0, RZ, R0 ;  /* 0x00000000ff00723e */ /* 0x000fce00000010ff */
.L_x_1621:
[----:B-----5:R-:W-:Y:S01]  /*c820*/  IMAD.U32 R0, R0, 0x10000, RZ ;  /* 0x0001000000007824 */ /* 0x020fe200078e00ff */
[----:B------:R-:W-:Y:S01]  /*c830*/  SHF.L.U32 R5, R18, 0x10, RZ ;  /* 0x0000001012057819 */ /* 0x000fe200000006ff */
[----:B------:R-:W-:Y:S02]  /*c840*/  BSSY.RECONVERGENT B0, `(.L_x_1649) ;  /* 0x000003f000007945 */ /* 0x000fe40003800200 */
[C---:B-1----:R-:W-:Y:S01]  /*c850*/  FADD.FTZ R3, |R0|.reuse, -RZ ;  /* 0x800000ff00037221 */ /* 0x042fe20000010200 */
        /* <DEDUP_REMOVED lines=25> */
.L_x_1654:
[----:B------:R-:W-:Y:S01]  /*c9f0*/  FSETP.GEU.FTZ.AND P0, PT, R4, -R6, PT ;  /* 0x800000060400720b */ /* 0x000fe20003f1e000 */
[----:B------:R-:W-:-:S12]  /*ca00*/  FADD.FTZ R2, R2, -1 ;  /* 0xbf80000002027421 */ /* 0x000fd80000010000 */
[----:B------:R-:W-:-:S07]  /*ca10*/  @!P0 FADD.FTZ R2, R2, -1 ;  /* 0xbf80000002028421 */ /* 0x000fce0000010000 */
.L_x_1653:
[----:B------:R-:W-:Y:S05]  /*ca20*/  BSYNC.RECONVERGENT B1 ;  /* 0x0000000000017941 */ /* 0x000fea0003800200 */
.L_x_1652:
[----:B------:R-:W-:Y:S01]  /*ca30*/  FFMA.FTZ R3, -R6, R2, R3 ;  /* 0x0000000206037223 */ /* 0x000fe20000010103 */
[----:B------:R-:W-:Y:S06]  /*ca40*/  BRA `(.L_x_1650) ;  /* 0x0000000000787947 */ /* 0x000fec0003800000 */
.L_x_1651:
        /* <DEDUP_REMOVED lines=14> */
.L_x_1657:
        /* <DEDUP_REMOVED lines=13> */
.L_x_1656:
[----:B------:R-:W-:Y:S05]  /*cc00*/  BSYNC.RECONVERGENT B1 ;  /* 0x0000000000017941 */ /* 0x000fea0003800200 */
.L_x_1655:
[----:B------:R-:W-:-:S04]  /*cc10*/  FMUL.FTZ R2, R3, 1.1920928955078125e-07 ;  /* 0x3400000003027820 */ /* 0x000fc80000410000 */
[----:B------:R-:W-:-:S07]  /*cc20*/  FMUL.FTZ R3, R7, R2 ;  /* 0x0000000207037220 */ /* 0x000fce0000410000 */
.L_x_1650:
[----:B------:R-:W-:Y:S05]  /*cc30*/  BSYNC.RECONVERGENT B0 ;  /* 0x0000000000007941 */ /* 0x000fea0003800200 */
.L_x_1649:
[C---:B------:R-:W-:Y:S01]  /*cc40*/  FSETP.NAN.FTZ.AND P0, PT, |R3|.reuse, |R3|, PT ;  /* 0x400000030300720b */ /* 0x040fe20003f18200 */
[----:B------:R-:W-:Y:S01]  /*cc50*/  UPRMT UR4, UR41, 0x9910, URZ ;  /* 0x0000991029047896 */ /* 0x000fe200080000ff */
[----:B------:R-:W-:-:S03]  /*cc60*/  LOP3.LUT R0, R3, 0x80000000, R0, 0xb8, !PT ;  /* 0x8000000003007812 */ /* 0x000fc600078eb800 */
[----:B------:R-:W-:Y:S01]  /*cc70*/  UISETP.GT.AND UP0, UPT, UR4, 0x9, UPT ;  /* 0x000000090400788c */ /* 0x000fe2000bf04270 */
[----:B------:R-:W-:-:S04]  /*cc80*/  FSEL R0, R3, R0, P0 ;  /* 0x0000000003007208 */ /* 0x000fc80000000000 */
[----:B------:R1:W2:Y:S04]  /*cc90*/  F2F.BF16.F32 R3, R0 ;  /* 0x0000000000037304 */ /* 0x0002a80000202000 */
        /* <DEDUP_REMOVED lines=9> */
[----:B-12---:R-:W-:-:S04]  /*cd30*/  SHF.L.U32 R0, R3, 0x10, RZ ;  /* 0x0000001003007819 */ /* 0x006fc800000006ff */
[----:B------:R-:W1:Y:S02]  /*cd40*/  F2I.FTZ.TRUNC.NTZ R3, R0 ;  /* 0x0000000000037305 */ /* 0x000e64000021f100 */
[----:B-1----:R-:W-:Y:S01]  /*cd50*/  STG.E.U8 desc[UR36][R16.64], R3 ;  /* 0x0000000310007986 */ /* 0x002fe2000c101124 */
[----:B------:R-:W-:Y:S05]  /*cd60*/  EXIT ;  /* 0x000000000000794d */ /* 0x000fea0003800000 */
.L_x_1661:
[----:B--2---:R-:W-:-:S06]  /*cd70*/  IMAD.U32 R3, R3, 0x10000, RZ ;  /* 0x0001000003037824 */ /* 0x004fcc00078e00ff */
[----:B------:R-:W2:Y:S02]  /*cd80*/  F2I.S64.TRUNC R2, R3 ;  /* 0x0000000300027311 */ /* 0x000ea4000020d900 */
[----:B--2---:R-:W-:Y:S01]  /*cd90*/  STG.E.U8 desc[UR36][R16.64], R2 ;  /* 0x0000000210007986 */ /* 0x004fe2000c101124 */
[----:B------:R-:W-:Y:S05]  /*cda0*/  EXIT ;  /* 0x000000000000794d */ /* 0x000fea0003800000 */
.L_x_1660:
[----:B------:R-:W-:-:S09]  /*cdb0*/  UISETP.NE.AND UP0, UPT, UR4, 0x2, UPT ;  /* 0x000000020400788c */ /* 0x000fd2000bf05270 */
[----:B------:R-:W-:Y:S05]  /*cdc0*/  BRA.U !UP0, `(.L_x_1663) ;  /* 0x0000000108307547 */ /* 0x000fea000b800000 */
[----:B------:R-:W-:-:S09]  /*cdd0*/  UISETP.NE.AND UP0, UPT, UR4, 0x3, UPT ;  /* 0x000000030400788c */ /* 0x000fd2000bf05270 */
[----:B------:R-:W-:Y:S05]  /*cde0*/  BRA.U !UP0, `(.L_x_1664) ;  /* 0x0000000108187547 */ /* 0x000fea000b800000 */
[----:B------:R-:W-:-:S09]  /*cdf0*/  UISETP.NE.AND UP0, UPT, UR4, 0x4, UPT ;  /* 0x000000040400788c */ /* 0x000fd2000bf05270 */
[----:B------:R-:W-:Y:S05]  /*ce00*/  BRA.U UP0, `(.L_x_1662) ;  /* 0x0000000900787547 */ /* 0x000fea000b800000 */
[----:B--2---:R-:W-:-:S06]  /*ce10*/  IMAD.U32 R3, R3, 0x10000, RZ ;  /* 0x0001000003037824 */ /* 0x004fcc00078e00ff */
[----:B------:R-:W2:Y:S02]  /*ce20*/  F2I.S64.TRUNC R2, R3 ;  /* 0x0000000300027311 */ /* 0x000ea4000020d900 */
[----:B--2---:R-:W-:Y:S01]  /*ce30*/  STG.E.64 desc[UR36][R16.64], R2 ;  /* 0x0000000210007986 */ /* 0x004fe2000c101b24 */
[----:B------:R-:W-:Y:S05]  /*ce40*/  EXIT ;  /* 0x000000000000794d */ /* 0x000fea0003800000 */
.L_x_1664:
[----:B--2---:R-:W-:-:S06]  /*ce50*/  SHF.L.U32 R3, R3, 0x10, RZ ;  /* 0x0000001003037819 */ /* 0x004fcc00000006ff */
[----:B------:R-:W2:Y:S02]  /*ce60*/  F2I.FTZ.TRUNC.NTZ R3, R3 ;  /* 0x0000000300037305 */ /* 0x000ea4000021f100 */
[----:B--2---:R-:W-:Y:S01]  /*ce70*/  STG.E desc[UR36][R16.64], R3 ;  /* 0x0000000310007986 */ /* 0x004fe2000c101924 */
[----:B------:R-:W-:Y:S05]  /*ce80*/  EXIT ;  /* 0x000000000000794d */ /* 0x000fea0003800000 */
.L_x_1663:
[----:B--2---:R-:W-:-:S06]  /*ce90*/  IMAD.U32 R3, R3, 0x10000, RZ ;  /* 0x0001000003037824 */ /* 0x004fcc00078e00ff */
[----:B------:R-:W2:Y:S02]  /*cea0*/  F2I.FTZ.TRUNC.NTZ R3, R3 ;  /* 0x0000000300037305 */ /* 0x000ea4000021f100 */
[----:B--2---:R-:W-:Y:S01]  /*ceb0*/  STG.E.U16 desc[UR36][R16.64], R3 ;  /* 0x0000000310007986 */ /* 0x004fe2000c101524 */
[----:B------:R-:W-:Y:S05]  /*cec0*/  EXIT ;  /* 0x000000000000794d */ /* 0x000fea0003800000 */
.L_x_1659:
[----:B------:R-:W-:-:S09]  /*ced0*/  UISETP.GT.AND UP0, UPT, UR4, 0x6, UPT ;  /* 0x000000060400788c */ /* 0x000fd2000bf04270 */
[----:B------:R-:W-:Y:S05]  /*cee0*/  BRA.U UP0, `(.L_x_1665) ;  /* 0x00000001002c7547 */ /* 0x000fea000b800000 */
[----:B------:R-:W-:-:S09]  /*cef0*/  UISETP.NE.AND UP0, UPT, UR4, 0x5, UPT ;  /* 0x000000050400788c */ /* 0x000fd2000bf05270 */
[----:B------:R-:W-:Y:S05]  /*cf00*/  BRA.U !UP0, `(.L_x_1666) ;  /* 0x0000000108147547 */ /* 0x000fea000b800000 */
[----:B------:R-:W-:-:S09]  /*cf10*/  UISETP.NE.AND UP0, UPT, UR4, 0x6, UPT ;  /* 0x000000060400788c */ /* 0x000fd2000bf05270 */
[----:B------:R-:W-:Y:S05]  /*cf20*/  BRA.U UP0, `(.L_x_1662) ;  /* 0x0000000900307547 */ /* 0x000fea000b800000 */
[----:B--2---:R-:W-:-:S05]  /*cf30*/  IMAD.U32 R3, R3, 0x10000, RZ ;  /* 0x0001000003037824 */ /* 0x004fca00078e00ff */
[----:B------:R-:W-:Y:S01]  /*cf40*/  STG.E desc[UR36][R16.64], R3 ;  /* 0x0000000310007986 */ /* 0x000fe2000c101924 */
[----:B------:R-:W-:Y:S05]  /*cf50*/  EXIT ;  /* 0x000000000000794d */ /* 0x000fea0003800000 */
.L_x_1666:
[----:B-12---:R-:W-:-:S04]  /*cf60*/  SHF.L.U32 R0, R3, 0x10, RZ ;  /* 0x0000001003007819 */ /* 0x006fc800000006ff */
[----:B------:R-:W-:-:S05]  /*cf70*/  F2FP.F16.F32.PACK_AB R0, RZ, R0 ;  /* 0x00000000ff00723e */ /* 0x000fca00000000ff */
[----:B------:R-:W-:Y:S01]  /*cf80*/  STG.E.U16 desc[UR36][R16.64], R0 ;  /* 0x0000000010007986 */ /* 0x000fe2000c101524 */
[----:B------:R-:W-:Y:S05]  /*cf90*/  EXIT ;  /* 0x000000000000794d */ /* 0x000fea0003800000 */
.L_x_1665:
[----:B------:R-:W-:-:S09]  /*cfa0*/  UISETP.NE.AND UP0, UPT, UR4, 0x7, UPT ;  /* 0x000000070400788c */ /* 0x000fd2000bf05270 */
[----:B------:R-:W-:Y:S05]  /*cfb0*/  BRA.U !UP0, `(.L_x_1667) ;  /* 0x0000000108347547 */ /* 0x000fea000b800000 */
[----:B------:R-:W-:-:S09]  /*cfc0*/  UISETP.NE.AND UP0, UPT, UR4, 0x8, UPT ;  /* 0x000000080400788c */ /* 0x000fd2000bf05270 */
[----:B------:R-:W-:Y:S05]  /*cfd0*/  BRA.U !UP0, `(.L_x_1668) ;  /* 0x0000000108187547 */ /* 0x000fea000b800000 */
[----:B------:R-:W-:-:S09]  /*cfe0*/  UISETP.NE.AND UP0, UPT, UR4, 0x9, UPT ;  /* 0x000000090400788c */ /* 0x000fd2000bf05270 */
[----:B------:R-:W-:Y:S05]  /*cff0*/  BRA.U UP0, `(.L_x_1662) ;  /* 0x0000000500fc7547 */ /* 0x000fea000b800000 */
[----:B--2---:R-:W-:Y:S02]  /*d000*/  IMAD.U32 R2, R3, 0x10000, RZ ;  /* 0x0001000003027824 */ /* 0x004fe400078e00ff */
[----:B------:R-:W-:-:S05]  /*d010*/  IMAD.MOV.U32 R3, RZ, RZ, RZ ;  /* 0x000000ffff037224 */ /* 0x000fca00078e00ff */
[----:B------:R-:W-:Y:S01]  /*d020*/  STG.E.64 desc[UR36][R16.64], R2 ;  /* 0x0000000210007986 */ /* 0x000fe2000c101b24 */
[----:B------:R-:W-:Y:S05]  /*d030*/  EXIT ;  /* 0x000000000000794d */ /* 0x000fea0003800000 */
.L_x_1668:
[----:B--2---:R-:W-:-:S04]  /*d040*/  SHF.L.U32 R3, R3, 0x10, RZ ;  /* 0x0000001003037819 */ /* 0x004fc800000006ff */
[----:B------:R-:W-:-:S04]  /*d050*/  F2FP.F16.F32.PACK_AB R3, RZ, R3 ;  /* 0x00000003ff03723e */ /* 0x000fc800000000ff */
[----:B------:R-:W-:-:S05]  /*d060*/  PRMT R3, R3, 0x5410, RZ ;  /* 0x0000541003037816 */ /* 0x000fca00000000ff */
[----:B------:R-:W-:Y:S01]  /*d070*/  STG.E desc[UR36][R16.64], R3 ;  /* 0x0000000310007986 */ /* 0x000fe2000c101924 */
[----:B------:R-:W-:Y:S05]  /*d080*/  EXIT ;  /* 0x000000000000794d */ /* 0x000fea0003800000 */
.L_x_1667:
[----:B--2---:R-:W-:-:S04]  /*d090*/  IMAD.U32 R2, R3, 0x10000, RZ ;  /* 0x0001000003027824 */ /* 0x004fc800078e00ff */
[----:B------:R-:W-:-:S06]  /*d0a0*/  FMUL.FTZ R2, R2, 1 ;  /* 0x3f80000002027820 */ /* 0x000fcc0000410000 */
[----:B------:R-:W2:Y:S02]  /*d0b0*/  F2F.F64.F32 R2, R2 ;  /* 0x0000000200027310 */ /* 0x000ea40000201800 */
[----:B--2---:R-:W-:Y:S01]  /*d0c0*/  STG.E.64 desc[UR36][R16.64], R2 ;  /* 0x0000000210007986 */ /* 0x004fe2000c101b24 */
[----:B------:R-:W-:Y:S05]  /*d0d0*/  EXIT ;  /* 0x000000000000794d */ /* 0x000fea0003800000 */
.L_x_1658:
        /* <DEDUP_REMOVED lines=11> */
[----:B------:R-:W2:Y:S02]  /*d190*/  F2I.FTZ.U32.TRUNC.NTZ R3, R3 ;  /* 0x0000000300037305 */ /* 0x000ea4000021f000 */
[----:B--2---:R-:W-:Y:S01]  /*d1a0*/  STG.E.U16 desc[UR36][R16.64], R3 ;  /* 0x0000000310007986 */ /* 0x004fe2000c101524 */
[----:B------:R-:W-:Y:S05]  /*d1b0*/  EXIT ;  /* 0x000000000000794d */ /* 0x000fea0003800000 */
.L_x_1672:
[----:B--2---:R-:W-:Y:S01]  /*d1c0*/  SHF.L.U32 R3, R3, 0x10, RZ ;  /* 0x0000001003037819 */ /* 0x004fe200000006ff */
[----:B------:R-:W-:Y:S01]  /*d1d0*/  BSSY.RECONVERGENT B0, `(.L_x_1673) ;  /* 0x0000013000007945 */ /* 0x000fe20003800200 */
[----:B0-----:R-:W-:Y:S02]  /*d1e0*/  IMAD.MOV.U32 R8, RZ, RZ, 0x80 ;  /* 0x00000080ff087424 */ /* 0x001fe400078e00ff */
[----:B------:R-:W-:-:S04]  /*d1f0*/  LOP3.LUT R2, R3, 0x7fffffff, RZ, 0xc0, !PT ;  /* 0x7fffffff03027812 */ /* 0x000fc800078ec0ff */
[----:B------:R-:W-:-:S13]  /*d200*/  ISETP.GT.U32.AND P0, PT, R2, 0x437fffff, PT ;  /* 0x437fffff0200780c */ /* 0x000fda0003f04070 */
[----:B------:R-:W-:Y:S05]  /*d210*/  @P0 BRA `(.L_x_1674) ;  /* 0x0000000000380947 */ /* 0x000fea0003800000 */
[----:B------:R-:W-:-:S13]  /*d220*/  ISETP.GE.U32.AND P0, PT, R2, 0x3c000000, PT ;  /* 0x3c0000000200780c */ /* 0x000fda0003f06070 */
[----:B-1----:R-:W-:-:S04]  /*d230*/  @P0 SHF.R.U32.HI R0, RZ, 0x14, R3 ;  /* 0x00000014ff000819 */ /* 0x002fc80000011603 */
        /* <DEDUP_REMOVED lines=9> */
.L_x_1675:
[----:B------:R-:W-:-:S04]  /*d2d0*/  SHF.R.U32.HI R3, RZ, 0x18, R3 ;  /* 0x00000018ff037819 */ /* 0x000fc80000011603 */
[----:B------:R-:W-:-:S04]  /*d2e0*/  LOP3.LUT R0, R0, 0x80, R3, 0xf8, !PT ;  /* 0x0000008000007812 */ /* 0x000fc800078ef803 */
[----:B------:R-:W-:-:S07]  /*d2f0*/  PRMT R8, R0, 0x7610, R8 ;  /* 0x0000761000087816 */ /* 0x000fce0000000008 */
.L_x_1674:
[----:B------:R-:W-:Y:S05]  /*d300*/  BSYNC.RECONVERGENT B0 ;  /* 0x0000000000007941 */ /* 0x000fea0003800200 */
.L_x_1673:
[----:B------:R-:W-:Y:S01]  /*d310*/  STG.E.U8 desc[UR36][R16.64], R8 ;  /* 0x0000000810007986 */ /* 0x000fe2000c101124 */
[----:B------:R-:W-:Y:S05]  /*d320*/  EXIT ;  /* 0x000000000000794d */ /* 0x000fea0003800000 */
.L_x_1671:
[----:B--2---:R-:W-:Y:S01]  /*d330*/  IMAD.U32 R3, R3, 0x10000, RZ ;  /* 0x0001000003037824 */ /* 0x004fe200078e00ff */
[----:B------:R-:W-:Y:S01]  /*d340*/  BSSY.RECONVERGENT B0, `(.L_x_1676) ;  /* 0x0000013000007945 */ /* 0x000fe20003800200 */
[----:B0-----:R-:W-:-:S03]  /*d350*/  MOV R8, 0x80 ;  /* 0x0000008000087802 */ /* 0x001fc60000000f00 */
        /* <DEDUP_REMOVED lines=14> */
.L_x_1678:
[----:B------:R-:W-:-:S04]  /*d440*/  SHF.R.U32.HI R3, RZ, 0x18, R3 ;  /* 0x00000018ff037819 */ /* 0x000fc80000011603 */
[----:B------:R-:W-:-:S04]  /*d450*/  LOP3.LUT R0, R0, 0x80, R3, 0xf8, !PT ;  /* 0x0000008000007812 */ /* 0x000fc800078ef803 */
[----:B------:R-:W-:-:S07]  /*d460*/  PRMT R8, R0, 0x7610, R8 ;  /* 0x0000761000087816 */ /* 0x000fce0000000008 */
.L_x_1677:
[----:B------:R-:W-:Y:S05]  /*d470*/  BSYNC.RECONVERGENT B0 ;  /* 0x0000000000007941 */ /* 0x000fea0003800200 */
.L_x_1676:
[----:B------:R-:W-:Y:S01]  /*d480*/  STG.E.U8 desc[UR36][R16.64], R8 ;  /* 0x0000000810007986 */ /* 0x000fe2000c101124 */
[----:B------:R-:W-:Y:S05]  /*d490*/  EXIT ;  /* 0x000000000000794d */ /* 0x000fea0003800000 */
.L_x_1670:
[----:B------:R-:W-:-:S09]  /*d4a0*/  UISETP.NE.AND UP0, UPT, UR4, 0x1c, UPT ;  /* 0x0000001c0400788c */ /* 0x000fd2000bf05270 */
[----:B------:R-:W-:Y:S05]  /*d4b0*/  BRA.U !UP0, `(.L_x_1679) ;  /* 0x0000000108607547 */ /* 0x000fea000b800000 */
[----:B------:R-:W-:-:S09]  /*d4c0*/  UISETP.NE.AND UP0, UPT, UR4, 0x1d, UPT ;  /* 0x0000001d0400788c */ /* 0x000fd2000bf05270 */
[----:B------:R-:W-:Y:S05]  /*d4d0*/  BRA.U !UP0, `(.L_x_1680) ;  /* 0x0000000108487547 */ /* 0x000fea000b800000 */
[----:B------:R-:W-:-:S09]  /*d4e0*/  UISETP.NE.AND UP0, UPT, UR4, 0x2c, UPT ;  /* 0x0000002c0400788c */ /* 0x000fd2000bf05270 */
[----:B------:R-:W-:Y:S05]  /*d4f0*/  BRA.U UP0, `(.L_x_1662) ;  /* 0x0000000100bc7547 */ /* 0x000fea000b800000 */
[----:B--2---:R-:W-:-:S05]  /*d500*/  IMAD.U32 R3, R3, 0x10000, RZ ;  /* 0x0001000003037824 */ /* 0x004fca00078e00ff */
[----:B------:R-:W-:-:S04]  /*d510*/  SHF.R.U32.HI R4, RZ, 0x17, R3 ;  /* 0x00000017ff047819 */ /* 0x000fc80000011603 */
[----:B------:R-:W-:-:S04]  /*d520*/  LOP3.LUT R2, R4, 0xff, RZ, 0xc0, !PT ;  /* 0x000000ff04027812 */ /* 0x000fc800078ec0ff */
[----:B------:R-:W-:-:S13]  /*d530*/  ISETP.NE.AND P1, PT, R2, 0xff, PT ;  /* 0x000000ff0200780c */ /* 0x000fda0003f25270 */
[--C-:B-1----:R-:W-:Y:S02]  /*d540*/  @P1 SHF.R.U32.HI R0, RZ, 0x16, R3.reuse ;  /* 0x00000016ff001819 */ /* 0x102fe40000011603 */
        /* <DEDUP_REMOVED lines=9> */
[----:B------:R-:W-:Y:S01]  /*d5e0*/  STG.E.U8 desc[UR36][R16.64], R3 ;  /* 0x0000000310007986 */ /* 0x000fe2000c101124 */
[----:B------:R-:W-:Y:S05]  /*d5f0*/  EXIT ;  /* 0x000000000000794d */ /* 0x000fea0003800000 */
.L_x_1680:
[----:B--2---:R-:W-:-:S06]  /*d600*/  SHF.L.U32 R3, R3, 0x10, RZ ;  /* 0x0000001003037819 */ /* 0x004fcc00000006ff */
[----:B------:R-:W2:Y:S02]  /*d610*/  F2I.U64.TRUNC R2, R3 ;  /* 0x0000000300027311 */ /* 0x000ea4000020d800 */
[----:B--2---:R-:W-:Y:S01]  /*d620*/  STG.E.64 desc[UR36][R16.64], R2 ;  /* 0x0000000210007986 */ /* 0x004fe2000c101b24 */
[----:B------:R-:W-:Y:S05]  /*d630*/  EXIT ;  /* 0x000000000000794d */ /* 0x000fea0003800000 */
.L_x_1679:
[----:B--2---:R-:W-:-:S06]  /*d640*/  IMAD.U32 R3, R3, 0x10000, RZ ;  /* 0x0001000003037824 */ /* 0x004fcc00078e00ff */
[----:B------:R-:W2:Y:S02]  /*d650*/  F2I.FTZ.U32.TRUNC.NTZ R3, R3 ;  /* 0x0000000300037305 */ /* 0x000ea4000021f000 */
[----:B--2---:R-:W-:Y:S01]  /*d660*/  STG.E desc[UR36][R16.64], R3 ;  /* 0x0000000310007986 */ /* 0x004fe2000c101924 */
[----:B------:R-:W-:Y:S05]  /*d670*/  EXIT ;  /* 0x000000000000794d */ /* 0x000fea0003800000 */
.L_x_1669:
        /* <DEDUP_REMOVED lines=9> */
[----:B------:R-:W-:Y:S01]  /*d710*/  STG.E.U8 desc[UR36][R16.64], R3 ;  /* 0x0000000310007986 */ /* 0x000fe2000c101124 */
[----:B------:R-:W-:Y:S05]  /*d720*/  EXIT ;  /* 0x000000000000794d */ /* 0x000fea0003800000 */
.L_x_1682:
[----:B--2---:R-:W-:Y:S02]  /*d730*/  SHF.L.U32 R3, R3, 0x10, RZ ;  /* 0x0000001003037819 */ /* 0x004fe400000006ff */
[----:B------:R-:W-:-:S03]  /*d740*/  CS2R R6, SRZ ;  /* 0x0000000000067805 */ /* 0x000fc6000001ff00 */
[----:B------:R-:W-:-:S04]  /*d750*/  FMUL.FTZ R3, R3, 1 ;  /* 0x3f80000003037820 */ /* 0x000fc80000410000 */
[----:B------:R-:W2:Y:S02]  /*d760*/  F2F.F64.F32 R4, R3 ;  /* 0x0000000300047310 */ /* 0x000ea40000201800 */
[----:B--2---:R-:W-:Y:S01]  /*d770*/  STG.E.128 desc[UR36][R16.64], R4 ;  /* 0x0000000410007986 */ /* 0x004fe2000c101d24 */
[----:B------:R-:W-:Y:S05]  /*d780*/  EXIT ;  /* 0x000000000000794d */ /* 0x000fea0003800000 */
.L_x_1681:
[----:B------:R-:W-:-:S09]  /*d790*/  UISETP.NE.AND UP0, UPT, UR4, 0xf, UPT ;  /* 0x0000000f0400788c */ /* 0x000fd2000bf05270 */
[----:B------:R-:W-:Y:S05]  /*d7a0*/  BRA.U !UP0, `(.L_x_1683) ;  /* 0x0000000108e87547 */ /* 0x000fea000b800000 */
[----:B------:R-:W-:-:S09]  /*d7b0*/  UISETP.NE.AND UP0, UPT, UR4, 0x17, UPT ;  /* 0x000000170400788c */ /* 0x000fd2000bf05270 */
[----:B------:R-:W-:Y:S05]  /*d7c0*/  BRA.U !UP0, `(.L_x_1684) ;  /* 0x0000000108907547 */ /* 0x000fea000b800000 */
[----:B------:R-:W-:-:S09]  /*d7d0*/  UISETP.NE.AND UP0, UPT, UR4, 0x18, UPT ;  /* 0x000000180400788c */ /* 0x000fd2000bf05270 */
[----:B------:R-:W-:Y:S05]  /*d7e0*/  BRA.U !UP0, `(.L_x_1685) ;  /* 0x0000000108447547 */ /* 0x000fea000b800000 */
.L_x_1662:
[----:B-1----:R-:W-:Y:S01]  /*d7f0*/  MOV R0, 0x0 ;  /* 0x0000000000007802 */ /* 0x002fe20000000f00 */
[----:B------:R-:W1:Y:S01]  /*d800*/  LDCU.64 UR4, c[0x4][0x178] ;  /* 0x01002f00ff0477ac */ /* 0x000e620008000a00 */
[----:B------:R-:W-:Y:S02]  /*d810*/  HFMA2 R13, -RZ, RZ, 0, 0 ;  /* 0x00000000ff0d7431 */ /* 0x000fe400000001ff */
[----:B0-----:R-:W-:Y:S01]  /*d820*/  IMAD.MOV.U32 R8, RZ, RZ, 0x65 ;  /* 0x00000065ff087424 */ /* 0x001fe200078e00ff */
[----:B--2---:R0:W2:Y:S01]  /*d830*/  LDC.64 R2, c[0x4][R0] ;  /* 0x0100000000027b82 */ /* 0x0040a20000000a00 */
[----:B------:R-:W3:Y:S01]  /*d840*/  LDCU.64 UR6, c[0x4][0x180] ;  /* 0x01003000ff0677ac */ /* 0x000ee20008000a00 */
[----:B------:R-:W-:Y:S01]  /*d850*/  IMAD.MOV.U32 R12, RZ, RZ, 0x1 ;  /* 0x00000001ff0c7424 */ /* 0x000fe200078e00ff */
[----:B------:R-:W4:Y:S01]  /*d860*/  LDCU.64 UR8, c[0x4][0x90] ;  /* 0x01001200ff0877ac */ /* 0x000f220008000a00 */
[----:B-1----:R-:W-:Y:S02]  /*d870*/  IMAD.U32 R4, RZ, RZ, UR4 ;  /* 0x00000004ff047e24 */ /* 0x002fe4000f8e00ff */
[----:B------:R-:W-:Y:S01]  /*d880*/  IMAD.U32 R5, RZ, RZ, UR5 ;  /* 0x00000005ff057e24 */ /* 0x000fe2000f8e00ff */
[----:B---3--:R-:W-:Y:S01]  /*d890*/  MOV R6, UR6 ;  /* 0x0000000600067c02 */ /* 0x008fe20008000f00 */
[----:B------:R-:W-:-:S02]  /*d8a0*/  IMAD.U32 R7, RZ, RZ, UR7 ;  /* 0x00000007ff077e24 */ /* 0x000fc4000f8e00ff */
[----:B----4-:R-:W-:Y:S01]  /*d8b0*/  IMAD.U32 R10, RZ, RZ, UR8 ;  /* 0x00000008ff0a7e24 */ /* 0x010fe2000f8e00ff */
[----:B0-----:R-:W-:-:S07]  /*d8c0*/  MOV R11, UR9 ;  /* 0x00000009000b7c02 */ /* 0x001fce0008000f00 */
[----:B------:R-:W-:-:S07]  /*d8d0*/  LEPC R20, `(.L_x_1686) ;  /* 0x000000001014794e */ /* 0x000fce0000000000 */
[----:B--2---:R-:W-:Y:S05]  /*d8e0*/  CALL.ABS.NOINC R2 ;  /* 0x0000000002007343 */ /* 0x004fea0003c00000 */
.L_x_1686:
[----:B------:R-:W-:Y:S05]  /*d8f0*/  EXIT ;  /* 0x000000000000794d */ /* 0x000fea0003800000 */
.L_x_1685:
[----:B--2---:R-:W-:Y:S01]  /*d900*/  IMAD.U32 R5, R3, 0x10000, RZ ;  /* 0x0001000003057824 */ /* 0x004fe200078e00ff */
[----:B------:R-:W-:Y:S01]  /*d910*/  BSSY.RECONVERGENT B0, `(.L_x_1687) ;  /* 0x000000c000007945 */ /* 0x000fe20003800200 */
[----:B-1----:R-:W-:-:S03]  /*d920*/  IMAD.MOV.U32 R0, RZ, RZ, 0x7f ;  /* 0x0000007fff007424 */ /* 0x002fc600078e00ff */
        /* <DEDUP_REMOVED lines=10> */
.L_x_1688:
[----:B------:R-:W-:Y:S05]  /*d9d0*/  BSYNC.RECONVERGENT B0 ;  /* 0x0000000000007941 */ /* 0x000fea0003800200 */
.L_x_1687:
[----:B------:R-:W-:-:S05]  /*d9e0*/  LOP3.LUT R3, R0, 0x80, R3, 0xf8, !PT ;  /* 0x0000008000037812 */ /* 0x000fca00078ef803 */
[----:B------:R-:W-:Y:S01]  /*d9f0*/  STG.E.U8 desc[UR36][R16.64], R3 ;  /* 0x0000000310007986 */ /* 0x000fe2000c101124 */
[----:B------:R-:W-:Y:S05]  /*da00*/  EXIT ;  /* 0x000000000000794d */ /* 0x000fea0003800000 */
.L_x_1684:
[----:B--2---:R-:W-:Y:S01]  /*da10*/  SHF.L.U32 R3, R3, 0x10, RZ ;  /* 0x0000001003037819 */ /* 0x004fe200000006ff */
[----:B------:R-:W-:Y:S03]  /*da20*/  BSSY.RECONVERGENT B0, `(.L_x_1689) ;  /* 0x000000e000007945 */ /* 0x000fe60003800200 */
[----:B------:R-:W-:-:S04]  /*da30*/  LOP3.LUT R2, R3, 0x7fffffff, RZ, 0xc0, !PT ;  /* 0x7fffffff03027812 */ /* 0x000fc800078ec0ff */
[----:B------:R-:W-:-:S13]  /*da40*/  ISETP.GT.U32.AND P0, PT, R2, 0x477fffff, PT ;  /* 0x477fffff0200780c */ /* 0x000fda0003f04070 */
[----:B------:R-:W-:Y:S05]  /*da50*/  @P0 BRA `(.L_x_1690) ;  /* 0x00000000001c0947 */ /* 0x000fea0003800000 */
[----:B------:R-:W-:-:S13]  /*da60*/  ISETP.GE.U32.AND P0, PT, R2, 0x38800000, PT ;  /* 0x388000000200780c */ /* 0x000fda0003f06070 */
[----:B-1----:R-:W-:-:S04]  /*da70*/  @P0 SHF.R.U32.HI R0, RZ, 0x15, R3 ;  /* 0x00000015ff000819 */ /* 0x002fc80000011603 */
[----:B------:R-:W-:-:S04]  /*da80*/  @P0 LOP3.LUT R0, R0, 0x1, RZ, 0xc0, !PT ;  /* 0x0000000100000812 */ /* 0x000fc800078ec0ff */
[----:B------:R-:W-:-:S04]  /*da90*/  @P0 IADD3 R0, PT, PT, R3, 0x80fffff, R0 ;  /* 0x080fffff03000810 */ /* 0x000fc80007ffe000 */
[----:B------:R-:W-:Y:S01]  /*daa0*/  @P0 SHF.R.U32.HI R0, RZ, 0x15, R0 ;  /* 0x00000015ff000819 */ /* 0x000fe20000011600 */
[----:B------:R-:W-:Y:S01]  /*dab0*/  @!P0 FADD.FTZ R0, R2, 128 ;  /* 0x4300000002008421 */ /* 0x000fe20000010000 */
[----:B------:R-:W-:Y:S06]  /*dac0*/  BRA `(.L_x_1691) ;  /* 0x00000000000c7947 */ /* 0x000fec0003800000 */
.L_x_1690:
[----:B-1----:R-:W-:Y:S01]  /*dad0*/  IMAD.MOV.U32 R0, RZ, RZ, 0x7f ;  /* 0x0000007fff007424 */ /* 0x002fe200078e00ff */
[----:B------:R-:W-:-:S04]  /*dae0*/  ISETP.GT.U32.AND P0, PT, R2, 0x7f800000, PT ;  /* 0x7f8000000200780c */ /* 0x000fc80003f04070 */
[----:B------:R-:W-:-:S09]  /*daf0*/  SEL R0, R0, 0x7c, P0 ;  /* 0x0000007c00007807 */ /* 0x000fd20000000000 */
.L_x_1691:
[----:B------:R-:W-:Y:S05]  /*db00*/  BSYNC.RECONVERGENT B0 ;  /* 0x0000000000007941 */ /* 0x000fea0003800200 */
.L_x_1689:
[----:B------:R-:W-:-:S04]  /*db10*/  SHF.R.U32.HI R3, RZ, 0x18, R3 ;  /* 0x00000018ff037819 */ /* 0x000fc80000011603 */
[----:B------:R-:W-:-:S05]  /*db20*/  LOP3.LUT R3, R0, 0x80, R3, 0xf8, !PT ;  /* 0x0000008000037812 */ /* 0x000fca00078ef803 */
[----:B------:R-:W-:Y:S01]  /*db30*/  STG.E.U8 desc[UR36][R16.64], R3 ;  /* 0x0000000310007986 */ /* 0x000fe2000c101124 */
[----:B------:R-:W-:Y:S05]  /*db40*/  EXIT ;  /* 0x000000000000794d */ /* 0x000fea0003800000 */
.L_x_1683:
[----:B--2---:R-:W-:Y:S01]  /*db50*/  STG.E.U16 desc[UR36][R16.64], R3 ;  /* 0x0000000310007986 */ /* 0x004fe2000c101524 */
[----:B------:R-:W-:Y:S05]  /*db60*/  EXIT ;  /* 0x000000000000794d */ /* 0x000fea0003800000 */
.L_x_1692:
        /* <DEDUP_REMOVED lines=9> */
.L_x_49976:


//--------------------- .text._ZN2at6native27unrolled_elementwise_kernelINS0_13BUnaryFunctorIN3c108BFloat16ES4_S4_ZZZNS0_16fmod_kernel_cudaERNS_18TensorIteratorBaseEENKUlvE0_clEvENKUlvE2_clEvEUlS4_S4_E_EESt5arrayIPcLm2EELi4E23TrivialOffsetCalculatorILi1EjESF_NS0_6memory12LoadWithCastILi1EEENSG_13StoreWithCastILi1EEEEEviT_T0_T2_T3_T4_T5_ --------------------------
	.section	.text._ZN2at6native27unrolled_elementwise_kernelINS0_13BUnaryFunctorIN3c108BFloat16ES4_S4_ZZZNS0_16fmod_kernel_cudaERNS_18TensorIteratorBaseEENKUlvE0_clEvENKUlvE2_clEvEUlS4_S4_E_EESt5arrayIPcLm2EELi4E23TrivialOffsetCalculatorILi1EjESF_NS0_6memory12LoadWithCastILi1EEENSG_13StoreWithCastILi1EEEEEviT_T0_T2_T3_T4_T5_,"ax",@progbits
	.align	128
        .global         _ZN2at6native27unrolled_elementwise_kernelINS0_13BUnaryFunctorIN3c108BFloat16ES4_S4_ZZZNS0_16fmod_kernel_cudaERNS_18TensorIteratorBaseEENKUlvE0_clEvENKUlvE2_clEvEUlS4_S4_E_EESt5arrayIPcLm2EELi4E23TrivialOffsetCalculatorILi1EjESF_NS0_6memory12LoadWithCastILi1EEENSG_13StoreWithCastILi1EEEEEviT_T0_T2_T3_T4_T5_
        .type           _ZN2at6native27unrolled_elementwise_kernelINS0_13BUnaryFunctorIN3c108BFloat16ES4_S4_ZZZNS0_16fmod_kernel_cudaERNS_18TensorIteratorBaseEENKUlvE0_clEvENKUlvE2_clEvEUlS4_S4_E_EESt5arrayIPcLm2EELi4E23TrivialOffsetCalculatorILi1EjESF_NS0_6memory12LoadWithCastILi1EEENSG_13StoreWithCastILi1EEEEEviT_T0_T2_T3_T4_T5_,@function
        .size           _ZN2at6native27unrolled_elementwise_kernelINS0_13BUnaryFunctorIN3c108BFloat16ES4_S4_ZZZNS0_16fmod_kernel_cudaERNS_18TensorIteratorBaseEENKUlvE0_clEvENKUlvE2_clEvEUlS4_S4_E_EESt5arrayIPcLm2EELi4E23TrivialOffsetCalculatorILi1EjESF_NS0_6memory12LoadWithCastILi1EEENSG_13StoreWithCastILi1EEEEEviT_T0_T2_T3_T4_T5_,(.L_x_49977 - _ZN2at6native27unrolled_elementwise_kernelINS0_13BUnaryFunctorIN3c108BFloat16ES4_S4_ZZZNS0_16fmod_kernel_cudaERNS_18TensorIteratorBaseEENKUlvE0_clEvENKUlvE2_clEvEUlS4_S4_E_EESt5arrayIPcLm2EELi4E23TrivialOffsetCalculatorILi1EjESF_NS0_6memory12LoadWithCastILi1EEENSG_13StoreWithCastILi1EEEEEviT_T0_T2_T3_T4_T5_)
        .other          _ZN2at6native27unrolled_elementwise_kernelINS0_13BUnaryFunctorIN3c108BFloat16ES4_S4_ZZZNS0_16fmod_kernel_cudaERNS_18TensorIteratorBaseEENKUlvE0_clEvENKUlvE2_clEvEUlS4_S4_E_EESt5arrayIPcLm2EELi4E23TrivialOffsetCalculatorILi1EjESF_NS0_6memory12LoadWithCastILi1EEENSG_13StoreWithCastILi1EEEEEviT_T0_T2_T3_T4_T5_,@"STO_CUDA_ENTRY STV_DEFAULT"
_ZN2at6native27unrolled_elementwise_kernelINS0_13BUnaryFunctorIN3c108BFloat16ES4_S4_ZZZNS0_16fmod_kernel_cudaERNS_18TensorIteratorBaseEENKUlvE0_clEvENKUlvE2_clEvEUlS4_S4_E_EESt5arrayIPcLm2EELi4E23TrivialOffsetCalculatorILi1EjESF_NS0_6memory12LoadWithCastILi1EEENSG_13StoreWithCastILi1EEEEEviT_T0_T2_T3_T4_T5_:
.text._ZN2at6native27unrolled_elementwise_kernelINS0_13BUnaryFunctorIN3c108BFloat16ES4_S4_ZZZNS0_16fmod_kernel_cudaERNS_18TensorIteratorBaseEENKUlvE0_clEvENKUlvE2_clEvEUlS4_S4_E_EESt5arrayIPcLm2EELi4E23TrivialOffsetCalculatorILi1EjESF_NS0_6memory12LoadWithCastILi1EEENSG_13StoreWithCastILi1EEEEEviT_T0_T2_T3_T4_T5_:
        /* <DEDUP_REMOVED lines=34> */
.L_x_1698:
[----:B------:R-:W2:Y:S02]  /*0220*/  LDG.E.U8 R4, desc[UR36][R4.64] ;  /* 0x0000002404047981 */ /* 0x000ea4000c1e1100 */
[----:B--2---:R-:W-:-:S04]  /*0230*/  I2FP.F32.U32 R0, R4 ;  /* 0x0000000400007245 */ /* 0x004fc80000201000 */
[----:B------:R-:W-:-:S04]  /*0240*/  F2FP.BF16.F32.PACK_AB R0, RZ, R0 ;  /* 0x00000000ff00723e */ /* 0x000fc800000010ff */
[----:B------:R-:W-:Y:S01]  /*0250*/  PRMT R18, R0, 0x7610, R18 ;  /* 0x0000761000127816 */ /* 0x000fe20000000012 */
[----:B------:R-:W-:Y:S06]  /*0260*/  BRA `(.L_x_1700) ;  /* 0x0000000c00e47947 */ /* 0x000fec0003800000 */
.L_x_1697:
        /* <DEDUP_REMOVED lines=11> */
.L_x_1702:
[----:B------:R-:W2:Y:S02]  /*0320*/  LDG.E R4, desc[UR36][R4.64] ;  /* 0x0000002404047981 */ /* 0x000ea4000c1e1900 */
[----:B--2---:R-:W-:-:S04]  /*0330*/  I2FP.F32.S32 R0, R4 ;  /* 0x0000000400007245 */ /* 0x004fc80000201400 */
[----:B------:R-:W-:-:S04]  /*0340*/  F2FP.BF16.F32.PACK_AB R0, RZ, R0 ;  /* 0x00000000ff00723e */ /* 0x000fc800000010ff */
[----:B------:R-:W-:Y:S01]  /*0350*/  PRMT R18, R0, 0x7610, R18 ;  /* 0x0000761000127816 */ /* 0x000fe20000000012 */
[----:B------:R-:W-:Y:S06]  /*0360*/  BRA `(.L_x_1700) ;  /* 0x0000000c00a47947 */ /* 0x000fec0003800000 */
.L_x_1701:
[----:B------:R-:W2:Y:S02]  /*0370*/  LDG.E.U16 R4, desc[UR36][R4.64] ;  /* 0x0000002404047981 */ /* 0x000ea4000c1e1500 */
[----:B--2---:R-:W0:Y:S02]  /*0380*/  I2F.S16 R0, R4 ;  /* 0x0000000400007306 */ /* 0x004e240000101400 */
[----:B0-----:R-:W-:-:S04]  /*0390*/  F2FP.BF16.F32.PACK_AB R0, RZ, R0 ;  /* 0x00000000ff00723e */ /* 0x001fc800000010ff */
[----:B------:R-:W-:Y:S01]  /*03a0*/  PRMT R18, R0, 0x7610, R18 ;  /* 0x0000761000127816 */ /* 0x000fe20000000012 */
[----:B------:R-:W-:Y:S06]  /*03b0*/  BRA `(.L_x_1700) ;  /* 0x0000000c00907947 */ /* 0x000fec0003800000 */
.L_x_1696:
        /* <DEDUP_REMOVED lines=9> */
.L_x_1704:
[----:B------:R-:W2:Y:S02]  /*0450*/  LDG.E.U16 R0, desc[UR36][R4.64] ;  /* 0x0000002404007981 */ /* 0x000ea4000c1e1500 */
[----:B--2---:R-:W-:-:S05]  /*0460*/  HADD2.F32 R0, -RZ, R0.H0_H0 ;  /* 0x20000000ff007230 */ /* 0x004fca0000004100 */
[----:B------:R-:W-:-:S04]  /*0470*/  F2FP.BF16.F32.PACK_AB R0, RZ, R0 ;  /* 0x00000000ff00723e */ /* 0x000fc800000010ff */
[----:B------:R-:W-:Y:S01]  /*0480*/  PRMT R18, R0, 0x7610, R18 ;  /* 0x0000761000127816 */ /* 0x000fe20000000012 */
[----:B------:R-:W-:Y:S06]  /*0490*/  BRA `(.L_x_1700) ;  /* 0x0000000c00587947 */ /* 0x000fec0003800000 */
.L_x_1703:
        /* <DEDUP_REMOVED lines=9> */
.L_x_1706:
[----:B------:R-:W2:Y:S02]  /*0530*/  LDG.E.U16 R4, desc[UR36][R4.64] ;  /* 0x0000002404047981 */ /* 0x000ea4000c1e1500 */
[----:B--2---:R-:W-:-:S05]  /*0540*/  HADD2.F32 R0, -RZ, R4.H0_H0 ;  /* 0x20000004ff007230 */ /* 0x004fca0000004100 */
[----:B------:R-:W-:-:S04]  /*0550*/  F2FP.BF16.F32.PACK_AB R0, RZ, R0 ;  /* 0x00000000ff00723e */ /* 0x000fc800000010ff */
[----:B------:R-:W-:Y:S01]  /*0560*/  PRMT R18, R0, 0x7610, R18 ;  /* 0x0000761000127816 */ /* 0x000fe20000000012 */
[----:B------:R-:W-:Y:S06]  /*0570*/  BRA `(.L_x_1700) ;  /* 0x0000000c00207947 */ /* 0x000fec0003800000 */
.L_x_1705:
        /* <DEDUP_REMOVED lines=13> */
.L_x_1695:
        /* <DEDUP_REMOVED lines=14> */
.L_x_1709:
        /* <DEDUP_REMOVED lines=13> */
.L_x_1708:
        /* <DEDUP_REMOVED lines=27> */
.L_x_1711:
        /* <DEDUP_REMOVED lines=15> */
.L_x_1710:
[----:B------:R0:W5:Y:S01]  /*0aa0*/  LDG.E.U16 R18, desc[UR36][R4.64] ;  /* 0x0000002404127981 */ /* 0x000162000c1e1500 */
[----:B------:R-:W-:Y:S05]  /*0ab0*/  BRA `(.L_x_1700) ;  /* 0x0000000400d07947 */ /* 0x000fea0003800000 */
.L_x_1707:
        /* <DEDUP_REMOVED lines=13> */
.L_x_1714:
        /* <DEDUP_REMOVED lines=21> */
.L_x_1718:
[----:B------:R-:W-:Y:S05]  /*0ce0*/  BSYNC.RECONVERGENT B1 ;  /* 0x0000000000017941 */ /* 0x000fea0003800200 */
.L_x_1717:
[----:B------:R-:W-:Y:S01]  /*0cf0*/  IMAD.SHL.U32 R0, R0, 0x100000, RZ ;  /* 0x0010000000007824 */ /* 0x000fe200078e00ff */
[----:B------:R-:W-:-:S04]  /*0d00*/  LEA R3, R3, 0x3b800000, 0x17 ;  /* 0x3b80000003037811 */ /* 0x000fc800078eb8ff */
[----:B------:R-:W-:-:S07]  /*0d10*/  LOP3.LUT R0, R3, R0, R7, 0xfe, !PT ;  /* 0x0000000003007212 */ /* 0x000fce00078efe07 */
.L_x_1716:
[----:B------:R-:W-:Y:S05]  /*0d20*/  BSYNC.RECONVERGENT B0 ;  /* 0x0000000000007941 */ /* 0x000fea0003800200 */
.L_x_1715:
[----:B------:R-:W-:-:S04]  /*0d30*/  F2FP.BF16.F32.PACK_AB R0, RZ, R0 ;  /* 0x00000000ff00723e */ /* 0x000fc800000010ff */
[----:B------:R-:W-:Y:S01]  /*0d40*/  PRMT R18, R0, 0x7610, R18 ;  /* 0x0000761000127816 */ /* 0x000fe20000000012 */
[----:B------:R-:W-:Y:S06]  /*0d50*/  BRA `(.L_x_1700) ;  /* 0x0000000400287947 */ /* 0x000fec0003800000 */
.L_x_1713:
        /* <DEDUP_REMOVED lines=21> */
.L_x_1722:
[----:B------:R-:W-:Y:S05]  /*0eb0*/  BSYNC.RECONVERGENT B1 ;  /* 0x0000000000017941 */ /* 0x000fea0003800200 */
.L_x_1721:
[----:B------:R-:W-:Y:S01]  /*0ec0*/  IMAD.SHL.U32 R0, R0, 0x200000, RZ ;  /* 0x0020000000007824 */ /* 0x000fe200078e00ff */
[----:B------:R-:W-:-:S04]  /*0ed0*/  LEA R3, R3, 0x37800000, 0x17 ;  /* 0x3780000003037811 */ /* 0x000fc800078eb8ff */
[----:B------:R-:W-:-:S07]  /*0ee0*/  LOP3.LUT R0, R3, R0, R7, 0xfe, !PT ;  /* 0x0000000003007212 */ /* 0x000fce00078efe07 */
.L_x_1720:
[----:B------:R-:W-:Y:S05]  /*0ef0*/  BSYNC.RECONVERGENT B0 ;  /* 0x0000000000007941 */ /* 0x000fea0003800200 */
.L_x_1719:
[----:B------:R-:W-:-:S04]  /*0f00*/  F2FP.BF16.F32.PACK_AB R0, RZ, R0 ;  /* 0x00000000ff00723e */ /* 0x000fc800000010ff */
[----:B------:R-:W-:Y:S01]  /*0f10*/  PRMT R18, R0, 0x7610, R18 ;  /* 0x0000761000127816 */ /* 0x000fe20000000012 */
[----:B------:R-:W-:Y:S06]  /*0f20*/  BRA `(.L_x_1700) ;  /* 0x0000000000b47947 */ /* 0x000fec0003800000 */
.L_x_1712:
[----:B------:R-:W-:-:S09]  /*0f30*/  UISETP.NE.AND UP0, UPT, UR4, 0x1c, UPT ;  /* 0x0000001c0400788c */ /* 0x000fd2000bf05270 */
[----:B------:R-:W-:Y:S05]  /*0f40*/  BRA.U !UP0, `(.L_x_1723) ;  /* 0x00000001089c7547 */ /* 0x000fea000b800000 */
[----:B------:R-:W-:-:S09]  /*0f50*/  UISETP.NE.AND UP0, UPT, UR4, 0x1d, UPT ;  /* 0x0000001d0400788c */ /* 0x000fd2000bf05270 */
[----:B------:R-:W-:Y:S05]  /*0f60*/  BRA.U !UP0, `(.L_x_1724) ;  /* 0x0000000108807547 */ /* 0x000fea000b800000 */
[----:B------:R-:W-:-:S09]  /*0f70*/  UISETP.NE.AND UP0, UPT, UR4, 0x2c, UPT ;  /* 0x0000002c0400788c */ /* 0x000fd2000bf05270 */
[----:B------:R-:W-:Y:S05]  /*0f80*/  BRA.U !UP0, `(.L_x_1725) ;  /* 0x0000000108487547 */ /* 0x000fea000b800000 */
.L_x_1699:
        /* <DEDUP_REMOVED lines=16> */
.L_x_1726:
[----:B------:R-:W-:Y:S01]  /*1090*/  PRMT R18, RZ, 0x7610, R18 ;  /* 0x00007610ff127816 */ /* 0x000fe20000000012 */
[----:B------:R-:W-:Y:S06]  /*10a0*/  BRA `(.L_x_1700) ;  /* 0x0000000000547947 */ /* 0x000fec0003800000 */
.L_x_1725:
        /* <DEDUP_REMOVED lines=8> */
.L_x_1728:
[----:B------:R-:W-:Y:S05]  /*1130*/  BSYNC.RECONVERGENT B0 ;  /* 0x0000000000007941 */ /* 0x000fea0003800200 */
.L_x_1727:
[----:B------:R-:W-:-:S04]  /*1140*/  F2FP.BF16.F32.PACK_AB R0, RZ, R0 ;  /* 0x00000000ff00723e */ /* 0x000fc800000010ff */
[----:B------:R-:W-:Y:S01]  /*1150*/  PRMT R18, R0, 0x7610, R18 ;  /* 0x0000761000127816 */ /* 0x000fe20000000012 */
[----:B------:R-:W-:Y:S06]  /*1160*/  BRA `(.L_x_1700) ;  /* 0x0000000000247947 */ /* 0x000fec0003800000 */
.L_x_1724:
[----:B------:R-:W2:Y:S02]  /*1170*/  LDG.E.64 R4, desc[UR36][R4.64] ;  /* 0x0000002404047981 */ /* 0x000ea4000c1e1b00 */
[----:B--2---:R-:W0:Y:S02]  /*1180*/  I2F.U64 R0, R4 ;  /* 0x0000000400007312 */ /* 0x004e240000301000 */
[----:B0-----:R-:W-:-:S04]  /*1190*/  F2FP.BF16.F32.PACK_AB R0, RZ, R0 ;  /* 0x00000000ff00723e */ /* 0x001fc800000010ff */
[----:B------:R-:W-:Y:S01]  /*11a0*/  PRMT R18, R0, 0x7610, R18 ;  /* 0x0000761000127816 */ /* 0x000fe20000000012 */
[----:B------:R-:W-:Y:S06]  /*11b0*/  BRA `(.L_x_1700) ;  /* 0x0000000000107947 */ /* 0x000fec0003800000 */
.L_x_1723:
[----:B------:R-:W2:Y:S02]  /*11c0*/  LDG.E R4, desc[UR36][R4.64] ;  /* 0x0000002404047981 */ /* 0x000ea4000c1e1900 */
[----:B--2---:R-:W-:-:S04]  /*11d0*/  I2FP.F32.U32 R0, R4 ;  /* 0x0000000400007245 */ /* 0x004fc80000201000 */
[----:B------:R-:W-:-:S04]  /*11e0*/  F2FP.BF16.F32.PACK_AB R0, RZ, R0 ;  /* 0x00000000ff00723e */ /* 0x000fc800000010ff */
[----:B------:R-:W-:-:S07]  /*11f0*/  PRMT R18, R0, 0x7610, R18 ;  /* 0x0000761000127816 */ /* 0x000fce0000000012 */
.L_x_1700:
[----:B------:R-:W-:-:S07]  /*1200*/  VIADD R23, R25, 0x80 ;  /* 0x0000008019177836 */ /* 0x000fce0000000000 */
.L_x_1694:
[----:B------:R-:W-:Y:S05]  /*1210*/  BSYNC.RECONVERGENT B6 ;  /* 0x0000000000067941 */ /* 0x000fea0003800200 */
.L_x_1693:
[----:B------:R-:W-:Y:S01]  /*1220*/  ISETP.GE.AND P0, PT, R23, R16, PT ;  /* 0x000000101700720c */ /* 0x000fe20003f06270 */
[----:B------:R-:W-:Y:S01]  /*1230*/  BSSY.RECONVERGENT B6, `(.L_x_1729) ;  /* 0x0000118000067945 */ /* 0x000fe20003800200 */
[----:B------:R-:W-:-:S11]  /*1240*/  PRMT R17, RZ, 0x7610, R17 ;  /* 0x00007610ff117816 */ /* 0x000fd60000000011 */
        /* <DEDUP_REMOVED lines=23> */
.L_x_1734:
[----:B------:R-:W2:Y:S02]  /*13c0*/  LDG.E.U8 R4, desc[UR36][R4.64] ;  /* 0x0000002404047981 */ /* 0x000ea4000c1e1100 */
[----:B--2---:R-:W-:-:S04]  /*13d0*/  I2FP.F32.U32 R0, R4 ;  /* 0x0000000400007245 */ /* 0x004fc80000201000 */
[----:B------:R-:W-:-:S04]  /*13e0*/  F2FP.BF16.F32.PACK_AB R0, RZ, R0 ;  /* 0x00000000ff00723e */ /* 0x000fc800000010ff */
[----:B------:R-:W-:Y:S01]  /*13f0*/  PRMT R17, R0, 0x7610, R17 ;  /* 0x0000761000117816 */ /* 0x000fe20000000011 */
[----:B------:R-:W-:Y:S06]  /*1400*/  BRA `(.L_x_1736) ;  /* 0x0000000c00e47947 */ /* 0x000fec0003800000 */
.L_x_1733:
        /* <DEDUP_REMOVED lines=11> */
.L_x_1738:
[----:B------:R-:W2:Y:S02]  /*14c0*/  LDG.E R4, desc[UR36][R4.64] ;  /* 0x0000002404047981 */ /* 0x000ea4000c1e1900 */
[----:B--2---:R-:W-:-:S04]  /*14d0*/  I2FP.F32.S32 R0, R4 ;  /* 0x0000000400007245 */ /* 0x004fc80000201400 */
[----:B------:R-:W-:-:S04]  /*14e0*/  F2FP.BF16.F32.PACK_AB R0, RZ, R0 ;  /* 0x00000000ff00723e */ /* 0x000fc800000010ff */
[----:B------:R-:W-:Y:S01]  /*14f0*/  PRMT R17, R0, 0x7610, R17 ;  /* 0x0000761000117816 */ /* 0x000fe20000000011 */
[----:B------:R-:W-:Y:S06]  /*1500*/  BRA `(.L_x_1736) ;  /* 0x0000000c00a47947 */ /* 0x000fec0003800000 */
.L_x_1737:
[----:B------:R-:W2:Y:S02]  /*1510*/  LDG.E.U16 R4, desc[UR36][R4.64] ;  /* 0x0000002404047981 */ /* 0x000ea4000c1e1500 */
[----:B--2---:R-:W0:Y:S02]  /*1520*/  I2F.S16 R0, R4 ;  /* 0x0000000400007306 */ /* 0x004e240000101400 */
[----:B0-----:R-:W-:-:S04]  /*1530*/  F2FP.BF16.F32.PACK_AB R0, RZ, R0 ;  /* 0x00000000ff00723e */ /* 0x001fc800000010ff */
[----:B------:R-:W-:Y:S01]  /*1540*/  PRMT R17, R0, 0x7610, R17 ;  /* 0x0000761000117816 */ /* 0x000fe20000000011 */
[----:B------:R-:W-:Y:S06]  /*1550*/  BRA `(.L_x_1736) ;  /* 0x0000000c00907947 */ /* 0x000fec0003800000 */
.L_x_1732:
        /* <DEDUP_REMOVED lines=9> */
.L_x_1740:
[----:B------:R-:W2:Y:S02]  /*15f0*/  LDG.E.U16 R0, desc[UR36][R4.64] ;  /* 0x0000002404007981 */ /* 0x000ea4000c1e1500 */
[----:B--2---:R-:W-:-:S05]  /*1600*/  HADD2.F32 R0, -RZ, R0.H0_H0 ;  /* 0x20000000ff007230 */ /* 0x004fca0000004100 */
[----:B------:R-:W-:-:S04]  /*1610*/  F2FP.BF16.F32.PACK_AB R0, RZ, R0 ;  /* 0x00000000ff00723e */ /* 0x000fc800000010ff */
[----:B------:R-:W-:Y:S01]  /*1620*/  PRMT R17, R0, 0x7610, R17 ;  /* 0x0000761000117816 */ /* 0x000fe20000000011 */
[----:B------:R-:W-:Y:S06]  /*1630*/  BRA `(.L_x_1736) ;  /* 0x0000000c00587947 */ /* 0x000fec0003800000 */
.L_x_1739:
        /* <DEDUP_REMOVED lines=9> */
.L_x_1742:
[----:B------:R-:W2:Y:S02]  /*16d0*/  LDG.E.U16 R4, desc[UR36][R4.64] ;  /* 0x0000002404047981 */ /* 0x000ea4000c1e1500 */
[----:B--2---:R-:W-:-:S05]  /*16e0*/  HADD2.F32 R0, -RZ, R4.H0_H0 ;  /* 0x20000004ff007230 */ /* 0x004fca0000004100 */
[----:B------:R-:W-:-:S04]  /*16f0*/  F2FP.BF16.F32.PACK_AB R0, RZ, R0 ;  /* 0x00000000ff00723e */ /* 0x000fc800000010ff */
[----:B------:R-:W-:Y:S01]  /*1700*/  PRMT R17, R0, 0x7610, R17 ;  /* 0x0000761000117816 */ /* 0x000fe20000000011 */
[----:B------:R-:W-:Y:S06]  /*1710*/  BRA `(.L_x_1736) ;  /* 0x0000000c00207947 */ /* 0x000fec0003800000 */
.L_x_1741:
        /* <DEDUP_REMOVED lines=13> */
.L_x_1731:
        /* <DEDUP_REMOVED lines=14> */
.L_x_1745:
        /* <DEDUP_REMOVED lines=13> */
.L_x_1744:
        /* <DEDUP_REMOVED lines=27> */
.L_x_1747:
        /* <DEDUP_REMOVED lines=15> */
.L_x_1746:
[----:B------:R0:W5:Y:S01]  /*1c40*/  LDG.E.U16 R17, desc[UR36][R4.64] ;  /* 0x0000002404117981 */ /* 0x000162000c1e1500 */
[----:B------:R-:W-:Y:S05]  /*1c50*/  BRA `(.L_x_1736) ;  /* 0x0000000400d07947 */ /* 0x000fea0003800000 */
.L_x_1743:
        /* <DEDUP_REMOVED lines=13> */
.L_x_1750:
        /* <DEDUP_REMOVED lines=21> */
.L_x_1754:
[----:B------:R-:W-:Y:S05]  /*1e80*/  BSYNC.RECONVERGENT B1 ;  /* 0x0000000000017941 */ /* 0x000fea0003800200 */
.L_x_1753:
[----:B------:R-:W-:Y:S01]  /*1e90*/  IMAD.SHL.U32 R0, R0, 0x100000, RZ ;  /* 0x0010000000007824 */ /* 0x000fe200078e00ff */
[----:B------:R-:W-:-:S04]  /*1ea0*/  LEA R3, R3, 0x3b800000, 0x17 ;  /* 0x3b80000003037811 */ /* 0x000fc800078eb8ff */
[----:B------:R-:W-:-:S07]  /*1eb0*/  LOP3.LUT R0, R3, R0, R7, 0xfe, !PT ;  /* 0x0000000003007212 */ /* 0x000fce00078efe07 */
.L_x_1752:
[----:B------:R-:W-:Y:S05]  /*1ec0*/  BSYNC.RECONVERGENT B0 ;  /* 0x0000000000007941 */ /* 0x000fea0003800200 */
.L_x_1751:
[----:B------:R-:W-:-:S04]  /*1ed0*/  F2FP.BF16.F32.PACK_AB R0, RZ, R0 ;  /* 0x00000000ff00723e */ /* 0x000fc800000010ff */
[----:B------:R-:W-:Y:S01]  /*1ee0*/  PRMT R17, R0, 0x7610, R17 ;  /* 0x0000761000117816 */ /* 0x000fe20000000011 */
[----:B------:R-:W-:Y:S06]  /*1ef0*/  BRA `(.L_x_1736) ;  /* 0x0000000400287947 */ /* 0x000fec0003800000 */
.L_x_1749:
        /* <DEDUP_REMOVED lines=21> */
.L_x_1758:
[----:B------:R-:W-:Y:S05]  /*2050*/  BSYNC.RECONVERGENT B1 ;  /* 0x0000000000017941 */ /* 0x000fea0003800200 */
.L_x_1757:
[----:B------:R-:W-:Y:S01]  /*2060*/  IMAD.SHL.U32 R0, R0, 0x200000, RZ ;  /* 0x0020000000007824 */ /* 0x000fe200078e00ff */
[----:B------:R-:W-:-:S04]  /*2070*/  LEA R3, R3, 0x37800000, 0x17 ;  /* 0x3780000003037811 */ /* 0x000fc800078eb8ff */
[----:B------:R-:W-:-:S07]  /*2080*/  LOP3.LUT R0, R3, R0, R7, 0xfe, !PT ;  /* 0x0000000003007212 */ /* 0x000fce00078efe07 */
.L_x_1756:
[----:B------:R-:W-:Y:S05]  /*2090*/  BSYNC.RECONVERGENT B0 ;  /* 0x0000000000007941 */ /* 0x000fea0003800200 */
.L_x_1755:
[----:B------:R-:W-:-:S04]  /*20a0*/  F2FP.BF16.F32.PACK_AB R0, RZ, R0 ;  /* 0x00000000ff00723e */ /* 0x000fc800000010ff */
[----:B------:R-:W-:Y:S01]  /*20b0*/  PRMT R17, R0, 0x7610, R17 ;  /* 0x0000761000117816 */ /* 0x000fe20000000011 */
[----:B------:R-:W-:Y:S06]  /*20c0*/  BRA `(.L_x_1736) ;  /* 0x0000000000b47947 */ /* 0x000fec0003800000 */
.L_x_1748:
        /* <DEDUP_REMOVED lines=14> */
.L_x_1762:
[----:B------:R-:W-:Y:S05]  /*21b0*/  BSYNC.RECONVERGENT B0 ;  /* 0x0000000000007941 */ /* 0x000fea0003800200 */
.L_x_1761:
[----:B------:R-:W-:-:S04]  /*21c0*/  F2FP.BF16.F32.PACK_AB R0, RZ, R0 ;  /* 0x00000000ff00723e */ /* 0x000fc800000010ff */
[----:B------:R-:W-:Y:S01]  /*21d0*/  PRMT R17, R0, 0x7610, R17 ;  /* 0x0000761000117816 */ /* 0x000fe20000000011 */
[----:B------:R-:W-:Y:S06]  /*21e0*/  BRA `(.L_x_1736) ;  /* 0x00000000006c7947 */ /* 0x000fec0003800000 */
.L_x_1735:
        /* <DEDUP_REMOVED lines=16> */
.L_x_1763:
[----:B------:R-:W-:Y:S01]  /*22f0*/  PRMT R17, RZ, 0x7610, R17 ;  /* 0x00007610ff117816 */ /* 0x000fe20000000011 */
[----:B------:R-:W-:Y:S06]  /*2300*/  BRA `(.L_x_1736) ;  /* 0x0000000000247947 */ /* 0x000fec0003800000 */
.L_x_1760:
[----:B------:R-:W2:Y:S02]  /*2310*/  LDG.E.64 R4, desc[UR36][R4.64] ;  /* 0x0000002404047981 */ /* 0x000ea4000c1e1b00 */
[----:B--2---:R-:W0:Y:S02]  /*2320*/  I2F.U64 R0, R4 ;  /* 0x0000000400007312 */ /* 0x004e240000301000 */
[----:B0-----:R-:W-:-:S04]  /*2330*/  F2FP.BF16.F32.PACK_AB R0, RZ, R0 ;  /* 0x00000000ff00723e */ /* 0x001fc800000010ff */
[----:B------:R-:W-:Y:S01]  /*2340*/  PRMT R17, R0, 0x7610, R17 ;  /* 0x0000761000117816 */ /* 0x000fe20000000011 */
[----:B------:R-:W-:Y:S06]  /*2350*/  BRA `(.L_x_1736) ;  /* 0x0000000000107947 */ /* 0x000fec0003800000 */
.L_x_1759:
[----:B------:R-:W2:Y:S02]  /*2360*/  LDG.E R4, desc[UR36][R4.64] ;  /* 0x0000002404047981 */ /* 0x000ea4000c1e1900 */
[----:B--2---:R-:W-:-:S04]  /*2370*/  I2FP.F32.U32 R0, R4 ;  /* 0x0000000400007245 */ /* 0x004fc80000201000 */
[----:B------:R-:W-:-:S04]  /*2380*/  F2FP.BF16.F32.PACK_AB R0, RZ, R0 ;  /* 0x00000000ff00723e */ /* 0x000fc800000010ff */
[----:B------:R-:W-:-:S07]  /*2390*/  PRMT R17, R0, 0x7610, R17 ;  /* 0x0000761000117816 */ /* 0x000fce0000000011 */
.L_x_1736:
[----:B------:R-:W-:-:S07]  /*23a0*/  VIADD R23, R23, 0x80 ;  /* 0x0000008017177836 */ /* 0x000fce0000000000 */
.L_x_1730:
[----:B------:R-:W-:Y:S05]  /*23b0*/  BSYNC.RECONVERGENT B6 ;  /* 0x0000000000067941 */ /* 0x000fea0003800200 */
.L_x_1729:
        /* <DEDUP_REMOVED lines=26> */
.L_x_1769:
[----:B------:R-:W2:Y:S02]  /*2560*/  LDG.E.U8 R4, desc[UR36][R4.64] ;  /* 0x0000002404047981 */ /* 0x000ea4000c1e1100 */
[----:B--2---:R-:W-:-:S04]  /*2570*/  I2FP.F32.U32 R0, R4 ;  /* 0x0000000400007245 */ /* 0x004fc80000201000 */
[----:B------:R-:W-:-:S04]  /*2580*/  F2FP.BF16.F32.PACK_AB R0, RZ, R0 ;  /* 0x00000000ff00723e */ /* 0x000fc800000010ff */
[----:B------:R-:W-:Y:S01]  /*2590*/  PRMT R19, R0, 0x7610, R19 ;  /* 0x0000761000137816 */ /* 0x000fe20000000013 */
[----:B------:R-:W-:Y:S06]  /*25a0*/  BRA `(.L_x_1771) ;  /* 0x0000000c00e47947 */ /* 0x000fec0003800000 */
.L_x_1768:
        /* <DEDUP_REMOVED lines=11> */
.L_x_1773:
[----:B------:R-:W2:Y:S02]  /*2660*/  LDG.E R4, desc[UR36][R4.64] ;  /* 0x0000002404047981 */ /* 0x000ea4000c1e1900 */
[----:B--2---:R-:W-:-:S04]  /*2670*/  I2FP.F32.S32 R0, R4 ;  /* 0x0000000400007245 */ /* 0x004fc80000201400 */
[----:B------:R-:W-:-:S04]  /*2680*/  F2FP.BF16.F32.PACK_AB R0, RZ, R0 ;  /* 0x00000000ff00723e */ /* 0x000fc800000010ff */
[----:B------:R-:W-:Y:S01]  /*2690*/  PRMT R19, R0, 0x7610, R19 ;  /* 0x0000761000137816 */ /* 0x000fe20000000013 */
[----:B------:R-:W-:Y:S06]  /*26a0*/  BRA `(.L_x_1771) ;  /* 0x0000000c00a47947 */ /* 0x000fec0003800000 */
.L_x_1772:
[----:B------:R-:W2:Y:S02]  /*26b0*/  LDG.E.U16 R4, desc[UR36][R4.64] ;  /* 0x0000002404047981 */ /* 0x000ea4000c1e1500 */
[----:B--2---:R-:W0:Y:S02]  /*26c0*/  I2F.S16 R0, R4 ;  /* 0x0000000400007306 */ /* 0x004e240000101400 */
[----:B0-----:R-:W-:-:S04]  /*26d0*/  F2FP.BF16.F32.PACK_AB R0, RZ, R0 ;  /* 0x00000000ff00723e */ /* 0x001fc800000010ff */
[----:B------:R-:W-:Y:S01]  /*26e0*/  PRMT R19, R0, 0x7610, R19 ;  /* 0x0000761000137816 */ /* 0x000fe20000000013 */
[----:B------:R-:W-:Y:S06]  /*26f0*/  BRA `(.L_x_1771) ;  /* 0x0000000c00907947 */ /* 0x000fec0003800000 */
.L_x_1767:
        /* <DEDUP_REMOVED lines=9> */
.L_x_1775:
[----:B------:R-:W2:Y:S02]  /*2790*/  LDG.E.U16 R0, desc[UR36][R4.64] ;  /* 0x0000002404007981 */ /* 0x000ea4000c1e1500 */
[----:B--2---:R-:W-:-:S05]  /*27a0*/  HADD2.F32 R0, -RZ, R0.H0_H0 ;  /* 0x20000000ff007230 */ /* 0x004fca0000004100 */
[----:B------:R-:W-:-:S04]  /*27b0*/  F2FP.BF16.F32.PACK_AB R0, RZ, R0 ;  /* 0x00000000ff00723e */ /* 0x000fc800000010ff */
[----:B------:R-:W-:Y:S01]  /*27c0*/  PRMT R19, R0, 0x7610, R19 ;  /* 0x0000761000137816 */ /* 0x000fe20000000013 */
[----:B------:R-:W-:Y:S06]  /*27d0*/  BRA `(.L_x_1771) ;  /* 0x0000000c00587947 */ /* 0x000fec0003800000 */
.L_x_1774:
        /* <DEDUP_REMOVED lines=9> */
.L_x_1777:
[----:B------:R-:W2:Y:S02]  /*2870*/  LDG.E.U16 R4, desc[UR36][R4.64] ;  /* 0x0000002404047981 */ /* 0x000ea4000c1e1500 */
[----:B--2---:R-:W-:-:S05]  /*2880*/  HADD2.F32 R0, -RZ, R4.H0_H0 ;  /* 0x20000004ff007230 */ /* 0x004fca0000004100 */
[----:B------:R-:W-:-:S04]  /*2890*/  F2FP.BF16.F32.PACK_AB R0, RZ, R0 ;  /* 0x00000000ff00723e */ /* 0x000fc800000010ff */
[----:B------:R-:W-:Y:S01]  /*28a0*/  PRMT R19, R0, 0x7610, R19 ;  /* 0x0000761000137816 */ /* 0x000fe20000000013 */
[----:B------:R-:W-:Y:S06]  /*28b0*/  BRA `(.L_x_1771) ;  /* 0x0000000c00207947 */ /* 0x000fec0003800000 */
.L_x_1776:
        /* <DEDUP_REMOVED lines=13> */
.L_x_1766:
        /* <DEDUP_REMOVED lines=14> */
.L_x_1780:
        /* <DEDUP_REMOVED lines=13> */
.L_x_1779:
        /* <DEDUP_REMOVED lines=27> */
.L_x_1782:
        /* <DEDUP_REMOVED lines=15> */
.L_x_1781:
[----:B------:R0:W5:Y:S01]  /*2de0*/  LDG.E.U16 R19, desc[UR36][R4.64] ;  /* 0x0000002404137981 */ /* 0x000162000c1e1500 */
[----:B------:R-:W-:Y:S05]  /*2df0*/  BRA `(.L_x_1771) ;  /* 0x0000000400d07947 */ /* 0x000fea0003800000 */
.L_x_1778:
        /* <DEDUP_REMOVED lines=13> */
.L_x_1785:
        /* <DEDUP_REMOVED lines=21> */
.L_x_1789:
[----:B------:R-:W-:Y:S05]  /*3020*/  BSYNC.RECONVERGENT B1 ;  /* 0x0000000000017941 */ /* 0x000fea0003800200 */
.L_x_1788:
[----:B------:R-:W-:Y:S01]  /*3030*/  IMAD.SHL.U32 R0, R0, 0x100000, RZ ;  /* 0x0010000000007824 */ /* 0x000fe200078e00ff */
[----:B------:R-:W-:-:S04]  /*3040*/  LEA R3, R3, 0x3b800000, 0x17 ;  /* 0x3b80000003037811 */ /* 0x000fc800078eb8ff */
[----:B------:R-:W-:-:S07]  /*3050*/  LOP3.LUT R0, R3, R0, R7, 0xfe, !PT ;  /* 0x0000000003007212 */ /* 0x000fce00078efe07 */
.L_x_1787:
[----:B------:R-:W-:Y:S05]  /*3060*/  BSYNC.RECONVERGENT B0 ;  /* 0x0000000000007941 */ /* 0x000fea0003800200 */
.L_x_1786:
[----:B------:R-:W-:-:S04]  /*3070*/  F2FP.BF16.F32.PACK_AB R0, RZ, R0 ;  /* 0x00000000ff00723e */ /* 0x000fc800000010ff */
[----:B------:R-:W-:Y:S01]  /*3080*/  PRMT R19, R0, 0x7610, R19 ;  /* 0x0000761000137816 */ /* 0x000fe20000000013 */
[----:B------:R-:W-:Y:S06]  /*3090*/  BRA `(.L_x_1771) ;  /* 0x0000000400287947 */ /* 0x000fec0003800000 */
.L_x_1784:
        /* <DEDUP_REMOVED lines=21> */
.L_x_1793:
[----:B------:R-:W-:Y:S05]  /*31f0*/  BSYNC.RECONVERGENT B1 ;  /* 0x0000000000017941 */ /* 0x000fea0003800200 */
.L_x_1792:
[----:B------:R-:W-:Y:S01]  /*3200*/  IMAD.SHL.U32 R0, R0, 0x200000, RZ ;  /* 0x0020000000007824 */ /* 0x000fe200078e00ff */
[----:B------:R-:W-:-:S04]  /*3210*/  LEA R3, R3, 0x37800000, 0x17 ;  /* 0x3780000003037811 */ /* 0x000fc800078eb8ff */
[----:B------:R-:W-:-:S07]  /*3220*/  LOP3.LUT R0, R3, R0, R7, 0xfe, !PT ;  /* 0x0000000003007212 */ /* 0x000fce00078efe07 */
.L_x_1791:
[----:B------:R-:W-:Y:S05]  /*3230*/  BSYNC.RECONVERGENT B0 ;  /* 0x0000000000007941 */ /* 0x000fea0003800200 */
.L_x_1790:
[----:B------:R-:W-:-:S04]  /*3240*/  F2FP.BF16.F32.PACK_AB R0, RZ, R0 ;  /* 0x00000000ff00723e */ /* 0x000fc800000010ff */
[----:B------:R-:W-:Y:S01]  /*3250*/  PRMT R19, R0, 0x7610, R19 ;  /* 0x0000761000137816 */ /* 0x000fe20000000013 */
[----:B------:R-:W-:Y:S06]  /*3260*/  BRA `(.L_x_1771) ;  /* 0x0000000000b47947 */ /* 0x000fec0003800000 */
.L_x_1783:
        /* <DEDUP_REMOVED lines=14> */
.L_x_1797:
[----:B------:R-:W-:Y:S05]  /*3350*/  BSYNC.RECONVERGENT B0 ;  /* 0x0000000000007941 */ /* 0x000fea0003800200 */
.L_x_1796:
[----:B------:R-:W-:-:S04]  /*3360*/  F2FP.BF16.F32.PACK_AB R0, RZ, R0 ;  /* 0x00000000ff00723e */ /* 0x000fc800000010ff */
[----:B------:R-:W-:Y:S01]  /*3370*/  PRMT R19, R0, 0x7610, R19 ;  /* 0x0000761000137816 */ /* 0x000fe20000000013 */
[----:B------:R-:W-:Y:S06]  /*3380*/  BRA `(.L_x_1771) ;  /* 0x00000000006c7947 */ /* 0x000fec0003800000 */
.L_x_1770:
        /* <DEDUP_REMOVED lines=16> */
.L_x_1798:
[----:B------:R-:W-:Y:S01]  /*3490*/  PRMT R19, RZ, 0x7610, R19 ;  /* 0x00007610ff137816 */ /* 0x000fe20000000013 */
[----:B------:R-:W-:Y:S06]  /*34a0*/  BRA `(.L_x_1771) ;  /* 0x0000000000247947 */ /* 0x000fec0003800000 */
.L_x_1795:
[----:B------:R-:W2:Y:S02]  /*34b0*/  LDG.E.64 R4, desc[UR36][R4.64] ;  /* 0x0000002404047981 */ /* 0x000ea4000c1e1b00 */
[----:B--2---:R-:W0:Y:S02]  /*34c0*/  I2F.U64 R0, R4 ;  /* 0x0000000400007312 */ /* 0x004e240000301000 */
[----:B0-----:R-:W-:-:S04]  /*34d0*/  F2FP.BF16.F32.PACK_AB R0, RZ, R0 ;  /* 0x00000000ff00723e */ /* 0x001fc800000010ff */
[----:B------:R-:W-:Y:S01]  /*34e0*/  PRMT R19, R0, 0x7610, R19 ;  /* 0x0000761000137816 */ /* 0x000fe20000000013 */
[----:B------:R-:W-:Y:S06]  /*34f0*/  BRA `(.L_x_1771) ;  /* 0x0000000000107947 */ /* 0x000fec0003800000 */
.L_x_1794:
[----:B------:R-:W2:Y:S02]  /*3500*/  LDG.E R4, desc[UR36][R4.64] ;  /* 0x0000002404047981 */ /* 0x000ea4000c1e1900 */
[----:B--2---:R-:W-:-:S04]  /*3510*/  I2FP.F32.U32 R0, R4 ;  /* 0x0000000400007245 */ /* 0x004fc80000201000 */
[----:B------:R-:W-:-:S04]  /*3520*/  F2FP.BF16.F32.PACK_AB R0, RZ, R0 ;  /* 0x00000000ff00723e */ /* 0x000fc800000010ff */
[----:B------:R-:W-:-:S07]  /*3530*/  PRMT R19, R0, 0x7610, R19 ;  /* 0x0000761000137816 */ /* 0x000fce0000000013 */
.L_x_1771:
[----:B------:R-:W-:-:S07]  /*3540*/  VIADD R23, R23, 0x80 ;  /* 0x0000008017177836 */ /* 0x000fce0000000000 */
.L_x_1765:
[----:B------:R-:W-:Y:S05]  /*3550*/  BSYNC.RECONVERGENT B6 ;  /* 0x0000000000067941 */ /* 0x000fea0003800200 */
.L_x_1764:
        /* <DEDUP_REMOVED lines=26> */
.L_x_1804:
[----:B------:R-:W2:Y:S02]  /*3700*/  LDG.E.U8 R4, desc[UR36][R4.64] ;  /* 0x0000002404047981 */ /* 0x000ea4000c1e1100 */
[----:B--2---:R-:W-:-:S04]  /*3710*/  I2FP.F32.U32 R0, R4 ;  /* 0x0000000400007245 */ /* 0x004fc80000201000 */
[----:B------:R-:W-:-:S04]  /*3720*/  F2FP.BF16.F32.PACK_AB R0, RZ, R0 ;  /* 0x00000000ff00723e */ /* 0x000fc800000010ff */
[----:B------:R-:W-:Y:S01]  /*3730*/  PRMT R3, R0, 0x7610, R3 ;  /* 0x0000761000037816 */ /* 0x000fe20000000003 */
[----:B------:R-:W-:Y:S06]  /*3740*/  BRA `(.L_x_1800) ;  /* 0x0000000c00e07947 */ /* 0x000fec0003800000 */
.L_x_1803:
        /* <DEDUP_REMOVED lines=11> */
.L_x_1807:
[----:B------:R-:W2:Y:S02]  /*3800*/  LDG.E R4, desc[UR36][R4.64] ;  /* 0x0000002404047981 */ /* 0x000ea4000c1e1900 */
[----:B--2---:R-:W-:-:S04]  /*3810*/  I2FP.F32.S32 R0, R4 ;  /* 0x0000000400007245 */ /* 0x004fc80000201400 */
[----:B------:R-:W-:-:S04]  /*3820*/  F2FP.BF16.F32.PACK_AB R0, RZ, R0 ;  /* 0x00000000ff00723e */ /* 0x000fc800000010ff */
[----:B------:R-:W-:Y:S01]  /*3830*/  PRMT R3, R0, 0x7610, R3 ;  /* 0x0000761000037816 */ /* 0x000fe20000000003 */
[----:B------:R-:W-:Y:S06]  /*3840*/  BRA `(.L_x_1800) ;  /* 0x0000000c00a07947 */ /* 0x000fec0003800000 */
.L_x_1806:
[----:B------:R-:W2:Y:S02]  /*3850*/  LDG.E.U16 R4, desc[UR36][R4.64] ;  /* 0x0000002404047981 */ /* 0x000ea4000c1e1500 */
[----:B--2---:R-:W0:Y:S02]  /*3860*/  I2F.S16 R0, R4 ;  /* 0x0000000400007306 */ /* 0x004e240000101400 */
[----:B0-----:R-:W-:-:S04]  /*3870*/  F2FP.BF16.F32.PACK_AB R0, RZ, R0 ;  /* 0x00000000ff00723e */ /* 0x001fc800000010ff */
[----:B------:R-:W-:Y:S01]  /*3880*/  PRMT R3, R0, 0x7610, R3 ;  /* 0x0000761000037816 */ /* 0x000fe20000000003 */
[----:B------:R-:W-:Y:S06]  /*3890*/  BRA `(.L_x_1800) ;  /* 0x0000000c008c7947 */ /* 0x000fec0003800000 */
.L_x_1802:
        /* <DEDUP_REMOVED lines=9> */
.L_x_1809:
[----:B------:R-:W2:Y:S02]  /*3930*/  LDG.E.U16 R0, desc[UR36][R4.64] ;  /* 0x0000002404007981 */ /* 0x000ea4000c1e1500 */
[----:B--2---:R-:W-:-:S05]  /*3940*/  HADD2.F32 R0, -RZ, R0.H0_H0 ;  /* 0x20000000ff007230 */ /* 0x004fca0000004100 */
[----:B------:R-:W-:-:S04]  /*3950*/  F2FP.BF16.F32.PACK_AB R0, RZ, R0 ;  /* 0x00000000ff00723e */ /* 0x000fc800000010ff */
[----:B------:R-:W-:Y:S01]  /*3960*/  PRMT R3, R0, 0x7610, R3 ;  /* 0x0000761000037816 */ /* 0x000fe20000000003 */
[----:B------:R-:W-:Y:S06]  /*3970*/  BRA `(.L_x_1800) ;  /* 0x0000000c00547947 */ /* 0x000fec0003800000 */
.L_x_1808:
        /* <DEDUP_REMOVED lines=9> */
.L_x_1811:
[----:B------:R-:W2:Y:S02]  /*3a10*/  LDG.E.U16 R4, desc[UR36][R4.64] ;  /* 0x0000002404047981 */ /* 0x000ea4000c1e1500 */
[----:B--2---:R-:W-:-:S05]  /*3a20*/  HADD2.F32 R0, -RZ, R4.H0_H0 ;  /* 0x20000004ff007230 */ /* 0x004fca0000004100 */
[----:B------:R-:W-:-:S04]  /*3a30*/  F2FP.BF16.F32.PACK_AB R0, RZ, R0 ;  /* 0x00000000ff00723e */ /* 0x000fc800000010ff */
[----:B------:R-:W-:Y:S01]  /*3a40*/  PRMT R3, R0, 0x7610, R3 ;  /* 0x0000761000037816 */ /* 0x000fe20000000003 */
[----:B------:R-:W-:Y:S06]  /*3a50*/  BRA `(.L_x_1800) ;  /* 0x0000000c001c7947 */ /* 0x000fec0003800000 */
.L_x_1810:
        /* <DEDUP_REMOVED lines=13> */
.L_x_1801:
        /* <DEDUP_REMOVED lines=14> */
.L_x_1814:
        /* <DEDUP_REMOVED lines=13> */
.L_x_1813:
        /* <DEDUP_REMOVED lines=24> */
[----:B------:R-:W-:Y:S01]  /*3e60*/  F2FP.BF16.F32.PACK_AB R3, RZ, R3 ;  /* 0x00000003ff03723e */ /* 0x000fe200000010ff */
[----:B------:R-:W-:Y:S06]  /*3e70*/  BRA `(.L_x_1800) ;  /* 0x0000000800147947 */ /* 0x000fec0003800000 */
.L_x_1816:
        /* <DEDUP_REMOVED lines=15> */
.L_x_1815:
[----:B------:R1:W5:Y:S01]  /*3f70*/  LDG.E.U16 R3, desc[UR36][R4.64] ;  /* 0x0000002404037981 */ /* 0x000362000c1e1500 */
[----:B------:R-:W-:Y:S05]  /*3f80*/  BRA `(.L_x_1800) ;  /* 0x0000000400d07947 */ /* 0x000fea0003800000 */
.L_x_1812:
        /* <DEDUP_REMOVED lines=13> */
.L_x_1819:
        /* <DEDUP_REMOVED lines=21> */
.L_x_1823:
[----:B------:R-:W-:Y:S05]  /*41b0*/  BSYNC.RECONVERGENT B1 ;  /* 0x0000000000017941 */ /* 0x000fea0003800200 */
.L_x_1822:
[----:B------:R-:W-:Y:S01]  /*41c0*/  IMAD.SHL.U32 R0, R0, 0x100000, RZ ;  /* 0x0010000000007824 */ /* 0x000fe200078e00ff */
[----:B------:R-:W-:-:S04]  /*41d0*/  LEA R3, R3, 0x3b800000, 0x17 ;  /* 0x3b80000003037811 */ /* 0x000fc800078eb8ff */
[----:B------:R-:W-:-:S07]  /*41e0*/  LOP3.LUT R0, R3, R0, R7, 0xfe, !PT ;  /* 0x0000000003007212 */ /* 0x000fce00078efe07 */
.L_x_1821:
[----:B------:R-:W-:Y:S05]  /*41f0*/  BSYNC.RECONVERGENT B0 ;  /* 0x0000000000007941 */ /* 0x000fea0003800200 */
.L_x_1820:
[----:B------:R-:W-:-:S04]  /*4200*/  F2FP.BF16.F32.PACK_AB R0, RZ, R0 ;  /* 0x00000000ff00723e */ /* 0x000fc800000010ff */
[----:B------:R-:W-:Y:S01]  /*4210*/  PRMT R3, R0, 0x7610, R3 ;  /* 0x0000761000037816 */ /* 0x000fe20000000003 */
[----:B------:R-:W-:Y:S06]  /*4220*/  BRA `(.L_x_1800) ;  /* 0x0000000400287947 */ /* 0x000fec0003800000 */
.L_x_1818:
        /* <DEDUP_REMOVED lines=21> */
.L_x_1827:
[----:B------:R-:W-:Y:S05]  /*4380*/  BSYNC.RECONVERGENT B1 ;  /* 0x0000000000017941 */ /* 0x000fea0003800200 */
.L_x_1826:
[----:B------:R-:W-:Y:S01]  /*4390*/  IMAD.SHL.U32 R0, R0, 0x200000, RZ ;  /* 0x0020000000007824 */ /* 0x000fe200078e00ff */
[----:B------:R-:W-:-:S04]  /*43a0*/  LEA R3, R3, 0x37800000, 0x17 ;  /* 0x3780000003037811 */ /* 0x000fc800078eb8ff */
[----:B------:R-:W-:-:S07]  /*43b0*/  LOP3.LUT R0, R3, R0, R7, 0xfe, !PT ;  /* 0x0000000003007212 */ /* 0x000fce00078efe07 */
.L_x_1825:
[----:B------:R-:W-:Y:S05]  /*43c0*/  BSYNC.RECONVERGENT B0 ;  /* 0x0000000000007941 */ /* 0x000fea0003800200 */
.L_x_1824:
[----:B------:R-:W-:-:S04]  /*43d0*/  F2FP.BF16.F32.PACK_AB R0, RZ, R0 ;  /* 0x00000000ff00723e */ /* 0x000fc800000010ff */
[----:B------:R-:W-:Y:S01]  /*43e0*/  PRMT R3, R0, 0x7610, R3 ;  /* 0x0000761000037816 */ /* 0x000fe20000000003 */
[----:B------:R-:W-:Y:S06]  /*43f0*/  BRA `(.L_x_1800) ;  /* 0x0000000000b47947 */ /* 0x000fec0003800000 */
.L_x_1817:
        /* <DEDUP_REMOVED lines=14> */
.L_x_1831:
[----:B------:R-:W-:Y:S05]  /*44e0*/  BSYNC.RECONVERGENT B0 ;  /* 0x0000000000007941 */ /* 0x000fea0003800200 */
.L_x_1830:
[----:B------:R-:W-:-:S04]  /*44f0*/  F2FP.BF16.F32.PACK_AB R0, RZ, R0 ;  /* 0x00000000ff00723e */ /* 0x000fc800000010ff */
[----:B------:R-:W-:Y:S01]  /*4500*/  PRMT R3, R0, 0x7610, R3 ;  /* 0x0000761000037816 */ /* 0x000fe20000000003 */
[----:B------:R-:W-:Y:S06]  /*4510*/  BRA `(.L_x_1800) ;  /* 0x00000000006c7947 */ /* 0x000fec0003800000 */
.L_x_1805:
        /* <DEDUP_REMOVED lines=16> */
.L_x_1832:
[----:B------:R-:W-:Y:S01]  /*4620*/  PRMT R3, RZ, 0x7610, R3 ;  /* 0x00007610ff037816 */ /* 0x000fe20000000003 */
[----:B------:R-:W-:Y:S06]  /*4630*/  BRA `(.L_x_1800) ;  /* 0x0000000000247947 */ /* 0x000fec0003800000 */
.L_x_1829:
[----:B------:R-:W2:Y:S02]  /*4640*/  LDG.E.64 R4, desc[UR36][R4.64] ;  /* 0x0000002404047981 */ /* 0x000ea4000c1e1b00 */
[----:B--2---:R-:W0:Y:S02]  /*4650*/  I2F.U64 R0, R4 ;  /* 0x0000000400007312 */ /* 0x004e240000301000 */
[----:B0-----:R-:W-:-:S04]  /*4660*/  F2FP.BF16.F32.PACK_AB R0, RZ, R0 ;  /* 0x00000000ff00723e */ /* 0x001fc800000010ff */
[----:B------:R-:W-:Y:S01]  /*4670*/  PRMT R3, R0, 0x7610, R3 ;  /* 0x0000761000037816 */ /* 0x000fe20000000003 */
[----:B------:R-:W-:Y:S06]  /*4680*/  BRA `(.L_x_1800) ;  /* 0x0000000000107947 */ /* 0x000fec0003800000 */
.L_x_1828:
[----:B------:R-:W2:Y:S02]  /*4690*/  LDG.E R4, desc[UR36][R4.64] ;  /* 0x0000002404047981 */ /* 0x000ea4000c1e1900 */
[----:B--2---:R-:W-:-:S04]  /*46a0*/  I2FP.F32.U32 R0, R4 ;  /* 0x0000000400007245 */ /* 0x004fc80000201000 */
[----:B------:R-:W-:-:S04]  /*46b0*/  F2FP.BF16.F32.PACK_AB R0, RZ, R0 ;  /* 0x00000000ff00723e */ /* 0x000fc800000010ff */
[----:B------:R-:W-:-:S07]  /*46c0*/  PRMT R3, R0, 0x7610, R3 ;  /* 0x0000761000037816 */ /* 0x000fce0000000003 */
.L_x_1800:
[----:B------:R-:W-:Y:S05]  /*46d0*/  BSYNC.RECONVERGENT B6 ;  /* 0x0000000000067941 */ /* 0x000fea0003800200 */
.L_x_1799:
[----:B------:R-:W2:Y:S01]  /*46e0*/  LDC.U16 R0, c[0x0][0x386] ;  /* 0x0000e180ff007b82 */ /* 0x000ea20000000400 */
[----:B------:R-:W-:Y:S01]  /*46f0*/  ISETP.GE.AND P0, PT, R25, R16, PT ;  /* 0x000000101900720c */ /* 0x000fe20003f06270 */
[----:B------:R-:W-:-:S12]  /*4700*/  BSSY.RECONVERGENT B1, `(.L_x_1833) ;  /* 0x0000048000017945 */ /* 0x000fd80003800200 */
[----:B------:R-:W-:Y:S05]  /*4710*/  @P0 BRA `(.L_x_1834) ;  /* 0x0000000400180947 */ /* 0x000fea0003800000 */
[----:B-----5:R-:W-:Y:S01]  /*4720*/  IMAD.U32 R18, R18, 0x10000, RZ ;  /* 0x0001000012127824 */ /* 0x020fe200078e00ff */
[----:B------:R-:W-:Y:S01]  /*4730*/  BSSY.RECONVERGENT B0, `(.L_x_1835) ;  /* 0x0000040000007945 */ /* 0x000fe20003800200 */
[----:B012---:R-:W-:Y:S02]  /*4740*/  IMAD.U32 R5, R0, 0x10000, RZ ;  /* 0x0001000000057824 */ /* 0x007fe400078e00ff */
        /* <DEDUP_REMOVED lines=29> */
.L_x_1839:
[----:B------:R-:W-:Y:S05]  /*4920*/  BSYNC.RECONVERGENT B2 ;  /* 0x0000000000027941 */ /* 0x000fea0003800200 */
.L_x_1838:
[----:B------:R-:W-:Y:S01]  /*4930*/  FFMA.FTZ R7, -R4, R6, R7 ;  /* 0x0000000604077223 */ /* 0x000fe20000010107 */
[----:B------:R-:W-:Y:S06]  /*4940*/  BRA `(.L_x_1836) ;  /* 0x0000000000787947 */ /* 0x000fec0003800000 */
.L_x_1837:
        /* <DEDUP_REMOVED lines=14> */
.L_x_1842:
        /* <DEDUP_REMOVED lines=13> */
.L_x_1841:
[----:B------:R-:W-:Y:S05]  /*4b00*/  BSYNC.RECONVERGENT B2 ;  /* 0x0000000000027941 */ /* 0x000fea0003800200 */
.L_x_1840:
[----:B0-----:R-:W-:-:S04]  /*4b10*/  FMUL.FTZ R4, R7, 1.1920928955078125e-07 ;  /* 0x3400000007047820 */ /* 0x001fc80000410000 */
[----:B------:R-:W-:-:S07]  /*4b20*/  FMUL.FTZ R7, R11, R4 ;  /* 0x000000040b077220 */ /* 0x000fce0000410000 */
.L_x_1836:
[----:B------:R-:W-:Y:S05]  /*4b30*/  BSYNC.RECONVERGENT B0 ;  /* 0x0000000000007941 */ /* 0x000fea0003800200 */
.L_x_1835:
[C---:B------:R-:W-:Y:S02]  /*4b40*/  FSETP.NAN.FTZ.AND P0, PT, |R7|.reuse, |R7|, PT ;  /* 0x400000070700720b */ /* 0x040fe40003f18200 */
[----:B------:R-:W-:-:S04]  /*4b50*/  LOP3.LUT R18, R7, 0x80000000, R18, 0xb8, !PT ;  /* 0x8000000007127812 */ /* 0x000fc800078eb812 */
[----:B------:R-:W-:-:S06]  /*4b60*/  FSEL R5, R7, R18, P0 ;  /* 0x0000001207057208 */ /* 0x000fcc0000000000 */
[----:B------:R-:W3:Y:S02]  /*4b70*/  F2F.BF16.F32 R5, R5 ;  /* 0x0000000500057304 */ /* 0x000ee40000202000 */
.L_x_1834:
[----:B------:R-:W-:Y:S05]  /*4b80*/  BSYNC.RECONVERGENT B1 ;  /* 0x0000000000017941 */ /* 0x000fea0003800200 */
.L_x_1833:
[----:B------:R-:W-:Y:S01]  /*4b90*/  VIADD R23, R25, 0x80 ;  /* 0x0000008019177836 */ /* 0x000fe20000000000 */
[----:B------:R-:W-:Y:S04]  /*4ba0*/  BSSY.RECONVERGENT B1, `(.L_x_1843) ;  /* 0x0000049000017945 */ /* 0x000fe80003800200 */
[----:B------:R-:W-:-:S13]  /*4bb0*/  ISETP.GE.AND P0, PT, R23, R16, PT ;  /* 0x000000101700720c */ /* 0x000fda0003f06270 */
[----:B------:R-:W-:Y:S05]  /*4bc0*/  @P0 BRA `(.L_x_1844) ;  /* 0x0000000400180947 */ /* 0x000fea0003800000 */
[----:B-----5:R-:W-:Y:S01]  /*4bd0*/  IMAD.U32 R17, R17, 0x10000, RZ ;  /* 0x0001000011117824 */ /* 0x020fe200078e00ff */
[----:B------:R-:W-:Y:S01]  /*4be0*/  BSSY.RECONVERGENT B0, `(.L_x_1845) ;  /* 0x0000040000007945 */ /* 0x000fe20003800200 */
[----:B--2---:R-:W-:Y:S02]  /*4bf0*/  IMAD.U32 R9, R0, 0x10000, RZ ;  /* 0x0001000000097824 */ /* 0x004fe400078e00ff */
        /* <DEDUP_REMOVED lines=26> */
.L_x_1850:
[----:B------:R-:W-:Y:S01]  /*4da0*/  FSETP.GEU.FTZ.AND P0, PT, R8, -R11, PT ;  /* 0x8000000b0800720b */ /* 0x000fe20003f1e000 */
[----:B------:R-:W-:-:S12]  /*4db0*/  FADD.FTZ R7, R7, -1 ;  /* 0xbf80000007077421 */ /* 0x000fd80000010000 */
[----:B------:R-:W-:-:S07]  /*4dc0*/  @!P0 FADD.FTZ R7, R7, -1 ;  /* 0xbf80000007078421 */ /* 0x000fce0000010000 */
.L_x_1849:
[----:B------:R-:W-:Y:S05]  /*4dd0*/  BSYNC.RECONVERGENT B2 ;  /* 0x0000000000027941 */ /* 0x000fea0003800200 */
.L_x_1848:
[----:B------:R-:W-:Y:S01]  /*4de0*/  FFMA.FTZ R4, -R11, R7, R4 ;  /* 0x000000070b047223 */ /* 0x000fe20000010104 */
[----:B------:R-:W-:Y:S06]  /*4df0*/  BRA `(.L_x_1846) ;  /* 0x0000000000787947 */ /* 0x000fec0003800000 */
.L_x_1847:
        /* <DEDUP_REMOVED lines=14> */
.L_x_1853:
        /* <DEDUP_REMOVED lines=13> */
.L_x_1852:
[----:B------:R-:W-:Y:S05]  /*4fb0*/  BSYNC.RECONVERGENT B2 ;  /* 0x0000000000027941 */ /* 0x000fea0003800200 */
.L_x_1851:
[----:B------:R-:W-:-:S04]  /*4fc0*/  FMUL.FTZ R7, R4, 1.1920928955078125e-07 ;  /* 0x3400000004077820 */ /* 0x000fc80000410000 */
[----:B------:R-:W-:-:S07]  /*4fd0*/  FMUL.FTZ R4, R10, R7 ;  /* 0x000000070a047220 */ /* 0x000fce0000410000 */
.L_x_1846:
[----:B------:R-:W-:Y:S05]  /*4fe0*/  BSYNC.RECONVERGENT B0 ;  /* 0x0000000000007941 */ /* 0x000fea0003800200 */
.L_x_1845:
[C---:B------:R-:W-:Y:S02]  /*4ff0*/  FSETP.NAN.FTZ.AND P0, PT, |R4|.reuse, |R4|, PT ;  /* 0x400000040400720b */ /* 0x040fe40003f18200 */
[----:B------:R-:W-:-:S04]  /*5000*/  LOP3.LUT R17, R4, 0x80000000, R17, 0xb8, !PT ;  /* 0x8000000004117812 */ /* 0x000fc800078eb811 */
[----:B------:R-:W-:-:S04]  /*5010*/  FSEL R17, R4, R17, P0 ;  /* 0x0000001104117208 */ /* 0x000fc80000000000 */
[----:B------:R4:W1:Y:S03]  /*5020*/  F2F.BF16.F32 R22, R17 ;  /* 0x0000001100167304 */ /* 0x0008660000202000 */
.L_x_1844:
[----:B------:R-:W-:Y:S05]  /*5030*/  BSYNC.RECONVERGENT B1 ;  /* 0x0000000000017941 */ /* 0x000fea0003800200 */
.L_x_1843:
        /* <DEDUP_REMOVED lines=33> */
.L_x_1861:
[----:B------:R-:W-:Y:S01]  /*5250*/  FSETP.GEU.FTZ.AND P0, PT, R8, -R11, PT ;  /* 0x8000000b0800720b */ /* 0x000fe20003f1e000 */
[----:B------:R-:W-:-:S12]  /*5260*/  FADD.FTZ R7, R7, -1 ;  /* 0xbf80000007077421 */ /* 0x000fd80000010000 */
[----:B------:R-:W-:-:S07]  /*5270*/  @!P0 FADD.FTZ R7, R7, -1 ;  /* 0xbf80000007078421 */ /* 0x000fce0000010000 */
.L_x_1860:
[----:B------:R-:W-:Y:S05]  /*5280*/  BSYNC.RECONVERGENT B2 ;  /* 0x0000000000027941 */ /* 0x000fea0003800200 */
.L_x_1859:
[----:B------:R-:W-:Y:S01]  /*5290*/  FFMA.FTZ R4, -R11, R7, R4 ;  /* 0x000000070b047223 */ /* 0x000fe20000010104 */
[----:B------:R-:W-:Y:S06]  /*52a0*/  BRA `(.L_x_1857) ;  /* 0x0000000000787947 */ /* 0x000fec0003800000 */
.L_x_1858:
        /* <DEDUP_REMOVED lines=14> */
.L_x_1864:
        /* <DEDUP_REMOVED lines=13> */
.L_x_1863:
[----:B------:R-:W-:Y:S05]  /*5460*/  BSYNC.RECONVERGENT B2 ;  /* 0x0000000000027941 */ /* 0x000fea0003800200 */
.L_x_1862:
[----:B------:R-:W-:-:S04]  /*5470*/  FMUL.FTZ R7, R4, 1.1920928955078125e-07 ;  /* 0x3400000004077820 */ /* 0x000fc80000410000 */
[----:B------:R-:W-:-:S07]  /*5480*/  FMUL.FTZ R4, R10, R7 ;  /* 0x000000070a047220 */ /* 0x000fce0000410000 */
.L_x_1857:
[----:B------:R-:W-:Y:S05]  /*5490*/  BSYNC.RECONVERGENT B0 ;  /* 0x0000000000007941 */ /* 0x000fea0003800200 */
.L_x_1856:
[C---:B------:R-:W-:Y:S02]  /*54a0*/  FSETP.NAN.FTZ.AND P0, PT, |R4|.reuse, |R4|, PT ;  /* 0x400000040400720b */ /* 0x040fe40003f18200 */
[----:B------:R-:W-:-:S04]  /*54b0*/  LOP3.LUT R19, R4, 0x80000000, R19, 0xb8, !PT ;  /* 0x8000000004137812 */ /* 0x000fc800078eb813 */
[----:B----4-:R-:W-:-:S06]  /*54c0*/  FSEL R17, R4, R19, P0 ;  /* 0x0000001304117208 */ /* 0x010fcc0000000000 */
[----:B------:R-:W1:Y:S02]  /*54d0*/  F2F.BF16.F32 R17, R17 ;  /* 0x0000001100117304 */ /* 0x000e640000202000 */
.L_x_1855:
[----:B------:R-:W-:Y:S05]  /*54e0*/  BSYNC.RECONVERGENT B1 ;  /* 0x0000000000017941 */ /* 0x000fea0003800200 */
.L_x_1854:
[----:B------:R-:W-:Y:S01]  /*54f0*/  VIADD R7, R25, 0x180 ;  /* 0x0000018019077836 */ /* 0x000fe20000000000 */
[----:B------:R-:W-:Y:S04]  /*5500*/  BSSY.RECONVERGENT B1, `(.L_x_1865) ;  /* 0x0000049000017945 */ /* 0x000fe80003800200 */
[----:B------:R-:W-:-:S13]  /*5510*/  ISETP.GE.AND P0, PT, R7, R16, PT ;  /* 0x000000100700720c */ /* 0x000fda0003f06270 */
[----:B------:R-:W-:Y:S05]  /*5520*/  @P0 BRA `(.L_x_1866) ;  /* 0x0000000400180947 */ /* 0x000fea0003800000 */
[----:B-----5:R-:W-:Y:S01]  /*5530*/  IMAD.U32 R3, R3, 0x10000, RZ ;  /* 0x0001000003037824 */ /* 0x020fe200078e00ff */
[----:B------:R-:W-:Y:S01]  /*5540*/  BSSY.RECONVERGENT B0, `(.L_x_1867) ;  /* 0x0000040000007945 */ /* 0x000fe20003800200 */
[----:B--2---:R-:W-:Y:S02]  /*5550*/  IMAD.U32 R9, R0, 0x10000, RZ ;  /* 0x0001000000097824 */ /* 0x004fe400078e00ff */
[----:B------:R-:W-:-:S03]  /*5560*/  FADD.FTZ R0, |R3|, -RZ ;  /* 0x800000ff03007221 */ /* 0x000fc60000010200 */
[----:B------:R-:W-:-:S13]  /*5570*/  FSETP.GEU.FTZ.AND P0, PT, |R3|, |R9|, PT ;  /* 0x400000090300720b */ /* 0x000fda0003f1e200 */
[----:B------:R-:W-:Y:S05]  /*5580*/  @!P0 BRA `(.L_x_1868) ;  /* 0x0000000000ec8947 */ /* 0x000fea0003800000 */
[----:B------:R-:W-:-:S05]  /*5590*/  FMUL.FTZ R7, |R9|, 8388608 ;  /* 0x4b00000009077820 */ /* 0x000fca0000410200 */
[----:B------:R-:W-:-:S13]  /*55a0*/  FSETP.GTU.FTZ.AND P0, PT, R0, R7, PT ;  /* 0x000000070000720b */ /* 0x000fda0003f1c000 */
[----:B------:R-:W-:Y:S05]  /*55b0*/  @P0 BRA `(.L_x_1869) ;  /* 0x0000000000680947 */ /* 0x000fea0003800000 */
[----:B0-----:R-:W-:Y:S01]  /*55c0*/  FADD.FTZ R11, |R9|, -RZ ;  /* 0x800000ff090b7221 */ /* 0x001fe20000010200 */
        /* <DEDUP_REMOVED lines=19> */
.L_x_1872:
[----:B------:R-:W-:Y:S01]  /*5700*/  FSETP.GEU.FTZ.AND P0, PT, R6, -R11, PT ;  /* 0x8000000b0600720b */ /* 0x000fe20003f1e000 */
[----:B------:R-:W-:-:S12]  /*5710*/  FADD.FTZ R7, R7, -1 ;  /* 0xbf80000007077421 */ /* 0x000fd80000010000 */
[----:B------:R-:W-:-:S07]  /*5720*/  @!P0 FADD.FTZ R7, R7, -1 ;  /* 0xbf80000007078421 */ /* 0x000fce0000010000 */
.L_x_1871:
[----:B------:R-:W-:Y:S05]  /*5730*/  BSYNC.RECONVERGENT B2 ;  /* 0x0000000000027941 */ /* 0x000fea0003800200 */
.L_x_1870:
[----:B------:R-:W-:Y:S01]  /*5740*/  FFMA.FTZ R0, -R11, R7, R0 ;  /* 0x000000070b007223 */ /* 0x000fe20000010100 */
[----:B------:R-:W-:Y:S06]  /*5750*/  BRA `(.L_x_1868) ;  /* 0x0000000000787947 */ /* 0x000fec0003800000 */
.L_x_1869:
[----:B0-----:R-:W-:Y:S01]  /*5760*/  LOP3.LUT R11, R7, 0xff800000, RZ, 0xc0, !PT ;  /* 0xff800000070b7812 */ /* 0x001fe200078ec0ff */
[----:B------:R-:W-:Y:S01]  /*5770*/  BSSY.RECONVERGENT B2, `(.L_x_1873) ;  /* 0x000001a000027945 */ /* 0x000fe20003800200 */
[C---:B------:R-:W-:Y:S02]  /*5780*/  ISETP.GT.U32.AND P0, PT, R0.reuse, 0x7f7fffff, PT ;  /* 0x7f7fffff0000780c */ /* 0x040fe40003f04070 */
[C---:B-1----:R-:W-:Y:S02]  /*5790*/  IADD3 R4, PT, PT, R0.reuse, 0xb800000, -R11 ;  /* 0x0b80000000047810 */ /* 0x042fe40007ffe80b */
        /* <DEDUP_REMOVED lines=10> */
.L_x_1875:
        /* <DEDUP_REMOVED lines=13> */
.L_x_1874:
[----:B------:R-:W-:Y:S05]  /*5910*/  BSYNC.RECONVERGENT B2 ;  /* 0x0000000000027941 */ /* 0x000fea0003800200 */
.L_x_1873:
[----:B------:R-:W-:-:S04]  /*5920*/  FMUL.FTZ R7, R0, 1.1920928955078125e-07 ;  /* 0x3400000000077820 */ /* 0x000fc80000410000 */
[----:B------:R-:W-:-:S07]  /*5930*/  FMUL.FTZ R0, R8, R7 ;  /* 0x0000000708007220 */ /* 0x000fce0000410000 */
.L_x_1868:
[----:B------:R-:W-:Y:S05]  /*5940*/  BSYNC.RECONVERGENT B0 ;  /* 0x0000000000007941 */ /* 0x000fea0003800200 */
.L_x_1867:
[C---:B------:R-:W-:Y:S02]  /*5950*/  FSETP.NAN.FTZ.AND P0, PT, |R0|.reuse, |R0|, PT ;  /* 0x400000000000720b */ /* 0x040fe40003f18200 */
[----:B------:R-:W-:-:S04]  /*5960*/  LOP3.LUT R3, R0, 0x80000000, R3, 0xb8, !PT ;  /* 0x8000000000037812 */ /* 0x000fc800078eb803 */
[----:B------:R-:W-:-:S04]  /*5970*/  FSEL R3, R0, R3, P0 ;  /* 0x0000000300037208 */ /* 0x000fc80000000000 */
[----:B------:R2:W0:Y:S03]  /*5980*/  F2F.BF16.F32 R18, R3 ;  /* 0x0000000300127304 */ /* 0x0004260000202000 */
.L_x_1866:
[----:B------:R-:W-:Y:S05]  /*5990*/  BSYNC.RECONVERGENT B1 ;  /* 0x0000000000017941 */ /* 0x000fea0003800200 */
.L_x_1865:
[----:B-----5:R-:W0:Y:S01]  /*59a0*/  LDC.U8 R19, c[0x0][0x3a4] ;  /* 0x0000e900ff137b82 */ /* 0x020e220000000000 */
[----:B------:R-:W-:Y:S01]  /*59b0*/  ISETP.GE.AND P0, PT, R25, R16, PT ;  /* 0x000000101900720c */ /* 0x000fe20003f06270 */
[----:B------:R-:W-:Y:S04]  /*59c0*/  BSSY.RECONVERGENT B7, `(.L_x_1876) ;  /* 0x0000302000077945 */ /* 0x000fe80003800200 */
[----:B------:R-:W-:Y:S08]  /*59d0*/  BSSY.RELIABLE B6, `(.L_x_1877) ;  /* 0x000020a000067945 */ /* 0x000ff00003800100 */
[----:B------:R-:W-:Y:S05]  /*59e0*/  @P0 BRA `(.L_x_1878) ;  /* 0x0000002000140947 */ /* 0x000fea0003800000 */
[----:B------:R-:W5:Y:S01]  /*59f0*/  LDCU UR4, c[0x0][0x3a8] ;  /* 0x00007500ff0477ac */ /* 0x000f620008000800 */
[----:B------:R-:W3:Y:S01]  /*5a00*/  LDC.64 R8, c[0x0][0x388] ;  /* 0x0000e200ff087b82 */ /* 0x000ee20000000a00 */
[----:B--2---:R-:W-:Y:S01]  /*5a10*/  IMAD R0, R2, 0x200, R25 ;  /* 0x0000020002007824 */ /* 0x004fe200078e0219 */
[----:B01----:R-:W-:-:S03]  /*5a20*/  PRMT R4, R19, 0x9910, RZ ;  /* 0x0000991013047816 */ /* 0x003fc600000000ff */
[----:B-----5:R-:W-:Y:S02]  /*5a30*/  IMAD R3, R0, UR4, RZ ;  /* 0x0000000400037c24 */ /* 0x020fe4000f8e02ff */
[----:B------:R-:W-:-:S05]  /*5a40*/  IMAD.MOV.U32 R0, RZ, RZ, R4 ;  /* 0x000000ffff007224 */ /* 0x000fca00078e0004 */
[----:B------:R-:W-:Y:S02]  /*5a50*/  ISETP.GT.AND P0, PT, R0, 0x9, PT ;  /* 0x000000090000780c */ /* 0x000fe40003f04270 */
[----:B---3--:R-:W-:-:S05]  /*5a60*/  IADD3 R8, P1, PT, R3, R8, RZ ;  /* 0x0000000803087210 */ /* 0x008fca0007f3e0ff */
        /* <DEDUP_REMOVED lines=10> */
[----:B------:R-:W-:Y:S02]  /*5b10*/  IMAD.U32 R5, R5, 0x10000, RZ ;  /* 0x0001000005057824 */ /* 0x000fe400078e00ff */
[----:B------:R-:W-:-:S04]  /*5b20*/  IMAD.MOV.U32 R25, RZ, RZ, R23 ;  /* 0x000000ffff197224 */ /* 0x000fc800078e0017 */
[----:B------:R-:W0:Y:S02]  /*5b30*/  F2I.FTZ.TRUNC.NTZ R5, R5 ;  /* 0x0000000500057305 */ /* 0x000e24000021f100 */
[----:B0-----:R0:W-:Y:S01]  /*5b40*/  STG.E.U8 desc[UR36][R8.64], R5 ;  /* 0x0000000508007986 */ /* 0x0011e2000c101124 */
[----:B------:R-:W-:Y:S05]  /*5b50*/  BRA `(.L_x_1884) ;  /* 0x0000000c00d47947 */ /* 0x000fea0003800000 */
.L_x_1882:
[----:B------:R-:W-:Y:S02]  /*5b60*/  IMAD.U32 R5, R5, 0x10000, RZ ;  /* 0x0001000005057824 */ /* 0x000fe400078e00ff */
[----:B------:R-:W-:-:S04]  /*5b70*/  IMAD.MOV.U32 R25, RZ, RZ, R23 ;  /* 0x000000ffff197224 */ /* 0x000fc800078e0017 */
[----:B------:R-:W0:Y:S02]  /*5b80*/  F2I.S64.TRUNC R4, R5 ;  /* 0x0000000500047311 */ /* 0x000e24000020d900 */
[----:B0-----:R0:W-:Y:S01]  /*5b90*/  STG.E.U8 desc[UR36][R8.64], R4 ;  /* 0x0000000408007986 */ /* 0x0011e2000c101124 */
[----:B------:R-:W-:Y:S05]  /*5ba0*/  BRA `(.L_x_1884) ;  /* 0x0000000c00c07947 */ /* 0x000fea0003800000 */
.L_x_1881:
[----:B------:R-:W-:-:S13]  /*5bb0*/  ISETP.NE.AND P0, PT, R0, 0x2, PT ;  /* 0x000000020000780c */ /* 0x000fda0003f05270 */
[----:B------:R-:W-:Y:S05]  /*5bc0*/  @!P0 BRA `(.L_x_1885) ;  /* 0x0000000000388947 */ /* 0x000fea0003800000 */
[----:B------:R-:W-:-:S13]  /*5bd0*/  ISETP.NE.AND P0, PT, R0, 0x3, PT ;  /* 0x000000030000780c */ /* 0x000fda0003f05270 */
[----:B------:R-:W-:Y:S05]  /*5be0*/  @!P0 BRA `(.L_x_1886) ;  /* 0x00000000001c8947 */ /* 0x000fea0003800000 */
[----:B------:R-:W-:-:S13]  /*5bf0*/  ISETP.NE.AND P0, PT, R0, 0x4, PT ;  /* 0x000000040000780c */ /* 0x000fda0003f05270 */
[----:B------:R-:W-:Y:S05]  /*5c00*/  @P0 BRA `(.L_x_1883) ;  /* 0x0000000800f80947 */ /* 0x000fea0003800000 */
[----:B------:R-:W-:Y:S02]  /*5c10*/  IMAD.U32 R5, R5, 0x10000, RZ ;  /* 0x0001000005057824 */ /* 0x000fe400078e00ff */
[----:B------:R-:W-:-:S04]  /*5c20*/  IMAD.MOV.U32 R25, RZ, RZ, R23 ;  /* 0x000000ffff197224 */ /* 0x000fc800078e0017 */
[----:B------:R-:W0:Y:S02]  /*5c30*/  F2I.S64.TRUNC R4, R5 ;  /* 0x0000000500047311 */ /* 0x000e24000020d900 */
[----:B0-----:R0:W-:Y:S01]  /*5c40*/  STG.E.64 desc[UR36][R8.64], R4 ;  /* 0x0000000408007986 */ /* 0x0011e2000c101b24 */
[----:B------:R-:W-:Y:S05]  /*5c50*/  BRA `(.L_x_1884) ;  /* 0x0000000c00947947 */ /* 0x000fea0003800000 */
.L_x_1886:
[----:B------:R-:W-:Y:S02]  /*5c60*/  IMAD.U32 R5, R5, 0x10000, RZ ;  /* 0x0001000005057824 */ /* 0x000fe400078e00ff */
[----:B------:R-:W-:-:S04]  /*5c70*/  IMAD.MOV.U32 R25, RZ, RZ, R23 ;  /* 0x000000ffff197224 */ /* 0x000fc800078e0017 */
[----:B------:R-:W0:Y:S02]  /*5c80*/  F2I.FTZ.TRUNC.NTZ R5, R5 ;  /* 0x0000000500057305 */ /* 0x000e24000021f100 */
[----:B0-----:R0:W-:Y:S01]  /*5c90*/  STG.E desc[UR36][R8.64], R5 ;  /* 0x0000000508007986 */ /* 0x0011e2000c101924 */
[----:B------:R-:W-:Y:S05]  /*5ca0*/  BRA `(.L_x_1884) ;  /* 0x0000000c00807947 */ /* 0x000fea0003800000 */
.L_x_1885:
[----:B------:R-:W-:Y:S02]  /*5cb0*/  IMAD.U32 R5, R5, 0x10000, RZ ;  /* 0x0001000005057824 */ /* 0x000fe400078e00ff */
[----:B------:R-:W-:-:S04]  /*5cc0*/  IMAD.MOV.U32 R25, RZ, RZ, R23 ;  /* 0x000000ffff197224 */ /* 0x000fc800078e0017 */
[----:B------:R-:W0:Y:S02]  /*5cd0*/  F2I.FTZ.TRUNC.NTZ R5, R5 ;  /* 0x0000000500057305 */ /* 0x000e24000021f100 */
[----:B0-----:R0:W-:Y:S01]  /*5ce0*/  STG.E.U16 desc[UR36][R8.64], R5 ;  /* 0x0000000508007986 */ /* 0x0011e2000c101524 */
[----:B------:R-:W-:Y:S05]  /*5cf0*/  BRA `(.L_x_1884) ;  /* 0x0000000c006c7947 */ /* 0x000fea0003800000 */
.L_x_1880:
[----:B------:R-:W-:-:S13]  /*5d00*/  ISETP.GT.AND P0, PT, R0, 0x6, PT ;  /* 0x000000060000780c */ /* 0x000fda0003f04270 */
[----:B------:R-:W-:Y:S05]  /*5d10*/  @P0 BRA `(.L_x_1887) ;  /* 0x0000000000340947 */ /* 0x000fea0003800000 */
[----:B------:R-:W-:-:S13]  /*5d20*/  ISETP.NE.AND P0, PT, R0, 0x5, PT ;  /* 0x000000050000780c */ /* 0x000fda0003f05270 */
[----:B------:R-:W-:Y:S05]  /*5d30*/  @!P0 BRA `(.L_x_1888) ;  /* 0x0000000000188947 */ /* 0x000fea0003800000 */
[----:B------:R-:W-:-:S13]  /*5d40*/  ISETP.NE.AND P0, PT, R0, 0x6, PT ;  /* 0x000000060000780c */ /* 0x000fda0003f05270 */
[----:B------:R-:W-:Y:S05]  /*5d50*/  @P0 BRA `(.L_x_1883) ;  /* 0x0000000800a40947 */ /* 0x000fea0003800000 */
[----:B------:R-:W-:Y:S02]  /*5d60*/  IMAD.U32 R5, R5, 0x10000, RZ ;  /* 0x0001000005057824 */ /* 0x000fe400078e00ff */
[----:B------:R-:W-:-:S03]  /*5d70*/  IMAD.MOV.U32 R25, RZ, RZ, R23 ;  /* 0x000000ffff197224 */ /* 0x000fc600078e0017 */
[----:B------:R0:W-:Y:S01]  /*5d80*/  STG.E desc[UR36][R8.64], R5 ;  /* 0x0000000508007986 */ /* 0x0001e2000c101924 */
[----:B------:R-:W-:Y:S05]  /*5d90*/  BRA `(.L_x_1884) ;  /* 0x0000000c00447947 */ /* 0x000fea0003800000 */
.L_x_1888:
[----:B------:R-:W-:Y:S02]  /*5da0*/  IMAD.U32 R0, R5, 0x10000, RZ ;  /* 0x0001000005007824 */ /* 0x000fe400078e00ff */
[----:B------:R-:W-:-:S03]  /*5db0*/  IMAD.MOV.U32 R25, RZ, RZ, R23 ;  /* 0x000000ffff197224 */ /* 0x000fc600078e0017 */
[----:B------:R-:W-:-:S05]  /*5dc0*/  F2FP.F16.F32.PACK_AB R0, RZ, R0 ;  /* 0x00000000ff00723e */ /* 0x000fca00000000ff */
[----:B------:R0:W-:Y:S01]  /*5dd0*/  STG.E.U16 desc[UR36][R8.64], R0 ;  /* 0x0000000008007986 */ /* 0x0001e2000c101524 */
[----:B------:R-:W-:Y:S05]  /*5de0*/  BRA `(.L_x_1884) ;  /* 0x0000000c00307947 */ /* 0x000fea0003800000 */
.L_x_1887:
[----:B------:R-:W-:-:S13]  /*5df0*/  ISETP.NE.AND P0, PT, R0, 0x7, PT ;  /* 0x000000070000780c */ /* 0x000fda0003f05270 */
[----:B------:R-:W-:Y:S05]  /*5e00*/  @!P0 BRA `(.L_x_1889) ;  /* 0x00000000003c8947 */ /* 0x000fea0003800000 */
[----:B------:R-:W-:-:S13]  /*5e10*/  ISETP.NE.AND P0, PT, R0, 0x8, PT ;  /* 0x000000080000780c */ /* 0x000fda0003f05270 */
[----:B------:R-:W-:Y:S05]  /*5e20*/  @!P0 BRA `(.L_x_1890) ;  /* 0x00000000001c8947 */ /* 0x000fea0003800000 */
[----:B------:R-:W-:-:S13]  /*5e30*/  ISETP.NE.AND P0, PT, R0, 0x9, PT ;  /* 0x000000090000780c */ /* 0x000fda0003f05270 */
[----:B------:R-:W-:Y:S05]  /*5e40*/  @P0 BRA `(.L_x_1883) ;  /* 0x0000000800680947 */ /* 0x000fea0003800000 */
[----:B------:R-:W-:Y:S02]  /*5e50*/  IMAD.U32 R4, R5, 0x10000, RZ ;  /* 0x0001000005047824 */ /* 0x000fe400078e00ff */
[----:B------:R-:W-:Y:S02]  /*5e60*/  IMAD.MOV.U32 R5, RZ, RZ, RZ ;  /* 0x000000ffff057224 */ /* 0x000fe400078e00ff */
[----:B------:R-:W-:-:S03]  /*5e70*/  IMAD.MOV.U32 R25, RZ, RZ, R23 ;  /* 0x000000ffff197224 */ /* 0x000fc600078e0017 */
[----:B------:R0:W-:Y:S01]  /*5e80*/  STG.E.64 desc[UR36][R8.64], R4 ;  /* 0x0000000408007986 */ /* 0x0001e2000c101b24 */
[----:B------:R-:W-:Y:S05]  /*5e90*/  BRA `(.L_x_1884) ;  /* 0x0000000c00047947 */ /* 0x000fea0003800000 */
.L_x_1890:
[----:B------:R-:W-:Y:S02]  /*5ea0*/  IMAD.U32 R5, R5, 0x10000, RZ ;  /* 0x0001000005057824 */ /* 0x000fe400078e00ff */
[----:B------:R-:W-:-:S03]  /*5eb0*/  IMAD.MOV.U32 R25, RZ, RZ, R23 ;  /* 0x000000ffff197224 */ /* 0x000fc600078e0017 */
[----:B------:R-:W-:-:S04]  /*5ec0*/  F2FP.F16.F32.PACK_AB R3, RZ, R5 ;  /* 0x00000005ff03723e */ /* 0x000fc800000000ff */
[----:B------:R-:W-:-:S05]  /*5ed0*/  PRMT R3, R3, 0x5410, RZ ;  /* 0x0000541003037816 */ /* 0x000fca00000000ff */
[----:B------:R0:W-:Y:S01]  /*5ee0*/  STG.E desc[UR36][R8.64], R3 ;  /* 0x0000000308007986 */ /* 0x0001e2000c101924 */
[----:B------:R-:W-:Y:S05]  /*5ef0*/  BRA `(.L_x_1884) ;  /* 0x0000000800ec7947 */ /* 0x000fea0003800000 */
.L_x_1889:
[----:B------:R-:W-:Y:S02]  /*5f00*/  IMAD.U32 R4, R5, 0x10000, RZ ;  /* 0x0001000005047824 */ /* 0x000fe400078e00ff */
[----:B------:R-:W-:Y:S02]  /*5f10*/  IMAD.MOV.U32 R25, RZ, RZ, R23 ;  /* 0x000000ffff197224 */ /* 0x000fe400078e0017 */
[----:B------:R-:W-:-:S06]  /*5f20*/  FMUL.FTZ R4, R4, 1 ;  /* 0x3f80000004047820 */ /* 0x000fcc0000410000 */
[----:B------:R-:W0:Y:S02]  /*5f30*/  F2F.F64.F32 R4, R4 ;  /* 0x0000000400047310 */ /* 0x000e240000201800 */
[----:B0-----:R0:W-:Y:S01]  /*5f40*/  STG.E.64 desc[UR36][R8.64], R4 ;  /* 0x0000000408007986 */ /* 0x0011e2000c101b24 */
[----:B------:R-:W-:Y:S05]  /*5f50*/  BRA `(.L_x_1884) ;  /* 0x0000000800d47947 */ /* 0x000fea0003800000 */
.L_x_1879:
        /* <DEDUP_REMOVED lines=10> */
[----:B------:R-:W-:-:S04]  /*6000*/  FSETP.NEU.FTZ.AND P0, PT, R5, RZ, PT ;  /* 0x000000ff0500720b */ /* 0x000fc80003f1d000 */
[----:B------:R-:W-:-:S05]  /*6010*/  SEL R3, RZ, 0x1, !P0 ;  /* 0x00000001ff037807 */ /* 0x000fca0004000000 */
[----:B------:R0:W-:Y:S01]  /*6020*/  STG.E.U8 desc[UR36][R8.64], R3 ;  /* 0x0000000308007986 */ /* 0x0001e2000c101124 */
[----:B------:R-:W-:Y:S05]  /*6030*/  BRA `(.L_x_1884) ;  /* 0x00000008009c7947 */ /* 0x000fea0003800000 */
.L_x_1893:
[----:B------:R-:W-:Y:S01]  /*6040*/  IMAD.U32 R5, R5, 0x10000, RZ ;  /* 0x0001000005057824 */ /* 0x000fe200078e00ff */
[----:B------:R-:W-:Y:S01]  /*6050*/  CS2R R6, SRZ ;  /* 0x0000000000067805 */ /* 0x000fe2000001ff00 */
[----:B------:R-:W-:Y:S02]  /*6060*/  IMAD.MOV.U32 R25, RZ, RZ, R23 ;  /* 0x000000ffff197224 */ /* 0x000fe400078e0017 */
[----:B------:R-:W-:-:S06]  /*6070*/  FMUL.FTZ R5, R5, 1 ;  /* 0x3f80000005057820 */ /* 0x000fcc0000410000 */
[----:B------:R-:W0:Y:S02]  /*6080*/  F2F.F64.F32 R4, R5 ;  /* 0x0000000500047310 */ /* 0x000e240000201800 */
[----:B0-----:R0:W-:Y:S01]  /*6090*/  STG.E.128 desc[UR36][R8.64], R4 ;  /* 0x0000000408007986 */ /* 0x0011e2000c101d24 */
[----:B------:R-:W-:Y:S05]  /*60a0*/  BRA `(.L_x_1884) ;  /* 0x0000000800807947 */ /* 0x000fea0003800000 */
.L_x_1892:
[----:B------:R-:W-:-:S13]  /*60b0*/  ISETP.NE.AND P0, PT, R0, 0xf, PT ;  /* 0x0000000f0000780c */ /* 0x000fda0003f05270 */
[----:B------:R-:W-:Y:S05]  /*60c0*/  @!P0 BRA `(.L_x_1894) ;  /* 0x0000000000a88947 */ /* 0x000fea0003800000 */
[----:B------:R-:W-:-:S13]  /*60d0*/  ISETP.NE.AND P0, PT, R0, 0x17, PT ;  /* 0x000000170000780c */ /* 0x000fda0003f05270 */
[----:B------:R-:W-:Y:S05]  /*60e0*/  @!P0 BRA `(.L_x_1895) ;  /* 0x0000000000508947 */ /* 0x000fea0003800000 */
[----:B------:R-:W-:-:S13]  /*60f0*/  ISETP.NE.AND P0, PT, R0, 0x18, PT ;  /* 0x000000180000780c */ /* 0x000fda0003f05270 */
[----:B------:R-:W-:Y:S05]  /*6100*/  @P0 BRA `(.L_x_1883) ;  /* 0x0000000400b80947 */ /* 0x000fea0003800000 */
[----:B------:R-:W-:Y:S01]  /*6110*/  IMAD.U32 R6, R5, 0x10000, RZ ;  /* 0x0001000005067824 */ /* 0x000fe200078e00ff */
        /* <DEDUP_REMOVED lines=12> */
.L_x_1897:
[----:B------:R-:W-:Y:S05]  /*61e0*/  BSYNC.RECONVERGENT B0 ;  /* 0x0000000000007941 */ /* 0x000fea0003800200 */
.L_x_1896:
[----:B------:R-:W-:Y:S01]  /*61f0*/  LOP3.LUT R5, R0, 0x80, R5, 0xf8, !PT ;  /* 0x0000008000057812 */ /* 0x000fe200078ef805 */
[----:B------:R-:W-:-:S04]  /*6200*/  IMAD.MOV.U32 R25, RZ, RZ, R23 ;  /* 0x000000ffff197224 */ /* 0x000fc800078e0017 */
[----:B------:R0:W-:Y:S01]  /*6210*/  STG.E.U8 desc[UR36][R8.64], R5 ;  /* 0x0000000508007986 */ /* 0x0001e2000c101124 */
[----:B------:R-:W-:Y:S05]  /*6220*/  BRA `(.L_x_1884) ;  /* 0x0000000800207947 */ /* 0x000fea0003800000 */
.L_x_1895:
[----:B------:R-:W-:Y:S01]  /*6230*/  IMAD.U32 R6, R5, 0x10000, RZ ;  /* 0x0001000005067824 */ /* 0x000fe200078e00ff */
        /* <DEDUP_REMOVED lines=14> */
.L_x_1899:
[----:B------:R-:W-:Y:S05]  /*6320*/  BSYNC.RECONVERGENT B0 ;  /* 0x0000000000007941 */ /* 0x000fea0003800200 */
.L_x_1898:
[----:B------:R-:W-:Y:S01]  /*6330*/  LOP3.LUT R5, R0, 0x80, R5, 0xf8, !PT ;  /* 0x0000008000057812 */ /* 0x000fe200078ef805 */
[----:B------:R-:W-:-:S04]  /*6340*/  IMAD.MOV.U32 R25, RZ, RZ, R23 ;  /* 0x000000ffff197224 */ /* 0x000fc800078e0017 */
[----:B------:R0:W-:Y:S01]  /*6350*/  STG.E.U8 desc[UR36][R8.64], R5 ;  /* 0x0000000508007986 */ /* 0x0001e2000c101124 */
[----:B------:R-:W-:Y:S05]  /*6360*/  BRA `(.L_x_1884) ;  /* 0x0000000400d07947 */ /* 0x000fea0003800000 */
.L_x_1894:
[----:B------:R0:W-:Y:S01]  /*6370*/  STG.E.U16 desc[UR36][R8.64], R5 ;  /* 0x0000000508007986 */ /* 0x0001e2000c101524 */
[----:B------:R-:W-:Y:S01]  /*6380*/  IMAD.MOV.U32 R25, RZ, RZ, R23 ;  /* 0x000000ffff197224 */ /* 0x000fe200078e0017 */
[----:B------:R-:W-:Y:S06]  /*6390*/  BRA `(.L_x_1884) ;  /* 0x0000000400c47947 */ /* 0x000fec0003800000 */
.L_x_1891:
        /* <DEDUP_REMOVED lines=10> */
[----:B------:R-:W0:Y:S02]  /*6440*/  F2I.FTZ.U32.TRUNC.NTZ R3, R3 ;  /* 0x0000000300037305 */ /* 0x000e24000021f000 */
[----:B0-----:R0:W-:Y:S01]  /*6450*/  STG.E.U16 desc[UR36][R8.64], R3 ;  /* 0x0000000308007986 */ /* 0x0011e2000c101524 */
[----:B------:R-:W-:Y:S05]  /*6460*/  BRA `(.L_x_1884) ;  /* 0x0000000400907947 */ /* 0x000fea0003800000 */
.L_x_1902:
[----:B------:R-:W-:Y:S01]  /*6470*/  IMAD.U32 R3, R5, 0x10000, RZ ;  /* 0x0001000005037824 */ /* 0x000fe200078e00ff */
        /* <DEDUP_REMOVED lines=12> */
.L_x_1905:
[----:B------:R-:W-:-:S04]  /*6540*/  SHF.R.U32.HI R0, RZ, 0x14, R3 ;  /* 0x00000014ff007819 */ /* 0x000fc80000011603 */
[----:B------:R-:W-:-:S04]  /*6550*/  LOP3.LUT R0, R0, 0x1, RZ, 0xc0, !PT ;  /* 0x0000000100007812 */ /* 0x000fc800078ec0ff */
[----:B------:R-:W-:-:S04]  /*6560*/  IADD3 R0, PT, PT, R3, 0x487ffff, R0 ;  /* 0x0487ffff03007810 */ /* 0x000fc80007ffe000 */
[----:B------:R-:W-:-:S04]  /*6570*/  SHF.R.U32.HI R0, RZ, 0x14, R0 ;  /* 0x00000014ff007819 */ /* 0x000fc80000011600 */
[----:B------:R-:W-:-:S07]  /*6580*/  LOP3.LUT R0, R0, 0xff, RZ, 0xc0, !PT ;  /* 0x000000ff00007812 */ /* 0x000fce00078ec0ff */
.L_x_1906:
[----:B------:R-:W-:-:S04]  /*6590*/  SHF.R.U32.HI R3, RZ, 0x18, R3 ;  /* 0x00000018ff037819 */ /* 0x000fc80000011603 */
[----:B------:R-:W-:-:S04]  /*65a0*/  LOP3.LUT R0, R0, 0x80, R3, 0xf8, !PT ;  /* 0x0000008000007812 */ /* 0x000fc800078ef803 */
[----:B------:R-:W-:-:S07]  /*65b0*/  PRMT R4, R0, 0x7610, R4 ;  /* 0x0000761000047816 */ /* 0x000fce0000000004 */
.L_x_1904:
[----:B------:R-:W-:Y:S05]  /*65c0*/  BSYNC.RECONVERGENT B0 ;  /* 0x0000000000007941 */ /* 0x000fea0003800200 */
.L_x_1903:
[----:B------:R0:W-:Y:S01]  /*65d0*/  STG.E.U8 desc[UR36][R8.64], R4 ;  /* 0x0000000408007986 */ /* 0x0001e2000c101124 */
[----:B------:R-:W-:Y:S01]  /*65e0*/  IMAD.MOV.U32 R25, RZ, RZ, R23 ;  /* 0x000000ffff197224 */ /* 0x000fe200078e0017 */
[----:B------:R-:W-:Y:S06]  /*65f0*/  BRA `(.L_x_1884) ;  /* 0x00000004002c7947 */ /* 0x000fec0003800000 */
.L_x_1901:
        /* <DEDUP_REMOVED lines=13> */
.L_x_1909:
[----:B------:R-:W-:-:S04]  /*66d0*/  SHF.R.U32.HI R0, RZ, 0x15, R3 ;  /* 0x00000015ff007819 */ /* 0x000fc80000011603 */
[----:B------:R-:W-:-:S04]  /*66e0*/  LOP3.LUT R0, R0, 0x1, RZ, 0xc0, !PT ;  /* 0x0000000100007812 */ /* 0x000fc800078ec0ff */
[----:B------:R-:W-:-:S04]  /*66f0*/  IADD3 R0, PT, PT, R3, 0x88fffff, R0 ;  /* 0x088fffff03007810 */ /* 0x000fc80007ffe000 */
[----:B------:R-:W-:-:S04]  /*6700*/  SHF.R.U32.HI R0, RZ, 0x15, R0 ;  /* 0x00000015ff007819 */ /* 0x000fc80000011600 */
[----:B------:R-:W-:-:S07]  /*6710*/  LOP3.LUT R0, R0, 0xff, RZ, 0xc0, !PT ;  /* 0x000000ff00007812 */ /* 0x000fce00078ec0ff */
.L_x_1910:
[----:B------:R-:W-:-:S04]  /*6720*/  SHF.R.U32.HI R3, RZ, 0x18, R3 ;  /* 0x00000018ff037819 */ /* 0x000fc80000011603 */
[----:B------:R-:W-:-:S04]  /*6730*/  LOP3.LUT R0, R0, 0x80, R3, 0xf8, !PT ;  /* 0x0000008000007812 */ /* 0x000fc800078ef803 */
[----:B------:R-:W-:-:S07]  /*6740*/  PRMT R4, R0, 0x7610, R4 ;  /* 0x0000761000047816 */ /* 0x000fce0000000004 */
.L_x_1908:
[----:B------:R-:W-:Y:S05]  /*6750*/  BSYNC.RECONVERGENT B0 ;  /* 0x0000000000007941 */ /* 0x000fea0003800200 */
.L_x_1907:
[----:B------:R3:W-:Y:S01]  /*6760*/  STG.E.U8 desc[UR36][R8.64], R4 ;  /* 0x0000000408007986 */ /* 0x0007e2000c101124 */
[----:B------:R-:W-:Y:S01]  /*6770*/  IMAD.MOV.U32 R25, RZ, RZ, R23 ;  /* 0x000000ffff197224 */ /* 0x000fe200078e0017 */
[----:B------:R-:W-:Y:S06]  /*6780*/  BRA `(.L_x_1884) ;  /* 0x0000000000c87947 */ /* 0x000fec0003800000 */
.L_x_1900:
[----:B------:R-:W-:-:S13]  /*6790*/  ISETP.NE.AND P0, PT, R0, 0x1c, PT ;  /* 0x0000001c0000780c */ /* 0x000fda0003f05270 */
[----:B------:R-:W-:Y:S05]  /*67a0*/  @!P0 BRA `(.L_x_1911) ;  /* 0x0000000000b08947 */ /* 0x000fea0003800000 */
[----:B------:R-:W-:-:S13]  /*67b0*/  ISETP.NE.AND P0, PT, R0, 0x1d, PT ;  /* 0x0000001d0000780c */ /* 0x000fda0003f05270 */
[----:B------:R-:W-:Y:S05]  /*67c0*/  @!P0 BRA `(.L_x_1912) ;  /* 0x0000000000948947 */ /* 0x000fea0003800000 */
[----:B------:R-:W-:-:S13]  /*67d0*/  ISETP.NE.AND P0, PT, R0, 0x2c, PT ;  /* 0x0000002c0000780c */ /* 0x000fda0003f05270 */
[----:B------:R-:W-:Y:S05]  /*67e0*/  @!P0 BRA `(.L_x_1913) ;  /* 0x0000000000488947 */ /* 0x000fea0003800000 */
.L_x_1883:
        /* <DEDUP_REMOVED lines=15> */
[----:B--2-4-:R-:W-:Y:S05]  /*68e0*/  CALL.ABS.NOINC R14 ;  /* 0x000000000e007343 */ /* 0x014fea0003c00000 */
.L_x_1914:
[----:B------:R-:W-:Y:S01]  /*68f0*/  IMAD.MOV.U32 R25, RZ, RZ, R23 ;  /* 0x000000ffff197224 */ /* 0x000fe200078e0017 */
[----:B------:R-:W-:Y:S06]  /*6900*/  BRA `(.L_x_1884) ;  /* 0x0000000000687947 */ /* 0x000fec0003800000 */
.L_x_1913:
[----:B------:R-:W-:Y:S02]  /*6910*/  IMAD.U32 R4, R5, 0x10000, RZ ;  /* 0x0001000005047824 */ /* 0x000fe400078e00ff */
        /* <DEDUP_REMOVED lines=16> */
.L_x_1912:
[----:B------:R-:W-:Y:S02]  /*6a20*/  IMAD.U32 R5, R5, 0x10000, RZ ;  /* 0x0001000005057824 */ /* 0x000fe400078e00ff */
[----:B------:R-:W-:-:S04]  /*6a30*/  IMAD.MOV.U32 R25, RZ, RZ, R23 ;  /* 0x000000ffff197224 */ /* 0x000fc800078e0017 */
[----:B------:R-:W0:Y:S02]  /*6a40*/  F2I.U64.TRUNC R4, R5 ;  /* 0x0000000500047311 */ /* 0x000e24000020d800 */
[----:B0-----:R1:W-:Y:S01]  /*6a50*/  STG.E.64 desc[UR36][R8.64], R4 ;  /* 0x0000000408007986 */ /* 0x0013e2000c101b24 */
[----:B------:R-:W-:Y:S05]  /*6a60*/  BRA `(.L_x_1884) ;  /* 0x0000000000107947 */ /* 0x000fea0003800000 */
.L_x_1911:
[----:B------:R-:W-:Y:S02]  /*6a70*/  IMAD.U32 R5, R5, 0x10000, RZ ;  /* 0x0001000005057824 */ /* 0x000fe400078e00ff */
[----:B------:R-:W-:-:S04]  /*6a80*/  IMAD.MOV.U32 R25, RZ, RZ, R23 ;  /* 0x000000ffff197224 */ /* 0x000fc800078e0017 */
[----:B------:R-:W0:Y:S02]  /*6a90*/  F2I.FTZ.U32.TRUNC.NTZ R5, R5 ;  /* 0x0000000500057305 */ /* 0x000e24000021f000 */
[----:B0-----:R0:W-:Y:S02]  /*6aa0*/  STG.E desc[UR36][R8.64], R5 ;  /* 0x0000000508007986 */ /* 0x0011e4000c101924 */
.L_x_1884:
[----:B------:R-:W-:-:S13]  /*6ab0*/  ISETP.GE.AND P0, PT, R25, R16, PT ;  /* 0x000000101900720c */ /* 0x000fda0003f06270 */
[----:B------:R-:W-:Y:S05]  /*6ac0*/  @P0 BREAK.RELIABLE B6 ;  /* 0x0000000000060942 */ /* 0x000fea0003800100 */
[----:B------:R-:W-:Y:S05]  /*6ad0*/  @P0 BRA `(.L_x_1915) ;  /* 0x0000001c00c00947 */ /* 0x000fea0003800000 */
        /* <DEDUP_REMOVED lines=20> */
[----:B0-----:R0:W-:Y:S01]  /*6c20*/  STG.E.U8 desc[UR36][R8.64], R3 ;  /* 0x0000000308007986 */ /* 0x0011e2000c101124 */
[----:B------:R-:W-:Y:S05]  /*6c30*/  BRA `(.L_x_1921) ;  /* 0x0000000c007c7947 */ /* 0x000fea0003800000 */
.L_x_1919:
[----:B------:R-:W-:-:S06]  /*6c40*/  IMAD.U32 R5, R22, 0x10000, RZ ;  /* 0x0001000016057824 */ /* 0x000fcc00078e00ff */
[----:B------:R-:W0:Y:S02]  /*6c50*/  F2I.S64.TRUNC R4, R5 ;  /* 0x0000000500047311 */ /* 0x000e24000020d900 */
[----:B0-----:R0:W-:Y:S01]  /*6c60*/  STG.E.U8 desc[UR36][R8.64], R4 ;  /* 0x0000000408007986 */ /* 0x0011e2000c101124 */
[----:B------:R-:W-:Y:S05]  /*6c70*/  BRA `(.L_x_1921) ;  /* 0x0000000c006c7947 */ /* 0x000fea0003800000 */
.L_x_1918:
        /* <DEDUP_REMOVED lines=10> */
.L_x_1923:
[----:B------:R-:W-:-:S04]  /*6d20*/  IMAD.U32 R22, R22, 0x10000, RZ ;  /* 0x0001000016167824 */ /* 0x000fc800078e00ff */
[----:B------:R-:W0:Y:S02]  /*6d30*/  F2I.FTZ.TRUNC.NTZ R3, R22 ;  /* 0x0000001600037305 */ /* 0x000e24000021f100 */
[----:B0-----:R0:W-:Y:S01]  /*6d40*/  STG.E desc[UR36][R8.64], R3 ;  /* 0x0000000308007986 */ /* 0x0011e2000c101924 */
[----:B------:R-:W-:Y:S05]  /*6d50*/  BRA `(.L_x_1921) ;  /* 0x0000000c00347947 */ /* 0x000fea0003800000 */
.L_x_1922:
[----:B------:R-:W-:-:S04]  /*6d60*/  IMAD.U32 R22, R22, 0x10000, RZ ;  /* 0x0001000016167824 */ /* 0x000fc800078e00ff */
[----:B------:R-:W0:Y:S02]  /*6d70*/  F2I.FTZ.TRUNC.NTZ R3, R22 ;  /* 0x0000001600037305 */ /* 0x000e24000021f100 */
[----:B0-----:R0:W-:Y:S01]  /*6d80*/  STG.E.U16 desc[UR36][R8.64], R3 ;  /* 0x0000000308007986 */ /* 0x0011e2000c101524 */
[----:B------:R-:W-:Y:S05]  /*6d90*/  BRA `(.L_x_1921) ;  /* 0x0000000c00247947 */ /* 0x000fea0003800000 */
.L_x_1917:
        /* <DEDUP_REMOVED lines=9> */
.L_x_1925:
[----:B------:R-:W-:-:S05]  /*6e30*/  IMAD.U32 R0, R22, 0x10000, RZ ;  /* 0x0001000016007824 */ /* 0x000fca00078e00ff */
[----:B------:R-:W-:-:S05]  /*6e40*/  F2FP.F16.F32.PACK_AB R0, RZ, R0 ;  /* 0x00000000ff00723e */ /* 0x000fca00000000ff */
[----:B------:R0:W-:Y:S01]  /*6e50*/  STG.E.U16 desc[UR36][R8.64], R0 ;  /* 0x0000000008007986 */ /* 0x0001e2000c101524 */
[----:B------:R-:W-:Y:S05]  /*6e60*/  BRA `(.L_x_1921) ;  /* 0x0000000800f07947 */ /* 0x000fea0003800000 */
.L_x_1924:
        /* <DEDUP_REMOVED lines=10> */
.L_x_1927:
[----:B------:R-:W-:-:S05]  /*6f10*/  IMAD.U32 R22, R22, 0x10000, RZ ;  /* 0x0001000016167824 */ /* 0x000fca00078e00ff */
[----:B------:R-:W-:-:S04]  /*6f20*/  F2FP.F16.F32.PACK_AB R3, RZ, R22 ;  /* 0x00000016ff03723e */ /* 0x000fc800000000ff */
[----:B------:R-:W-:-:S05]  /*6f30*/  PRMT R3, R3, 0x5410, RZ ;  /* 0x0000541003037816 */ /* 0x000fca00000000ff */
[----:B------:R0:W-:Y:S01]  /*6f40*/  STG.E desc[UR36][R8.64], R3 ;  /* 0x0000000308007986 */ /* 0x0001e2000c101924 */
[----:B------:R-:W-:Y:S05]  /*6f50*/  BRA `(.L_x_1921) ;  /* 0x0000000800b47947 */ /* 0x000fea0003800000 */
.L_x_1926:
[----:B------:R-:W-:-:S04]  /*6f60*/  IMAD.U32 R4, R22, 0x10000, RZ ;  /* 0x0001000016047824 */ /* 0x000fc800078e00ff */
[----:B------:R-:W-:-:S06]  /*6f70*/  FMUL.FTZ R4, R4, 1 ;  /* 0x3f80000004047820 */ /* 0x000fcc0000410000 */
[----:B------:R-:W0:Y:S02]  /*6f80*/  F2F.F64.F32 R4, R4 ;  /* 0x0000000400047310 */ /* 0x000e240000201800 */
[----:B0-----:R0:W-:Y:S01]  /*6f90*/  STG.E.64 desc[UR36][R8.64], R4 ;  /* 0x0000000408007986 */ /* 0x0011e2000c101b24 */
[----:B------:R-:W-:Y:S05]  /*6fa0*/  BRA `(.L_x_1921) ;  /* 0x0000000800a07947 */ /* 0x000fea0003800000 */
.L_x_1916:
        /* <DEDUP_REMOVED lines=14> */
.L_x_1931:
        /* <DEDUP_REMOVED lines=17> */
.L_x_1934:
[----:B------:R-:W-:-:S04]  /*71a0*/  SHF.R.U32.HI R3, RZ, 0x18, R5 ;  /* 0x00000018ff037819 */ /* 0x000fc80000011605 */
[----:B------:R-:W-:-:S04]  /*71b0*/  LOP3.LUT R0, R0, 0x80, R3, 0xf8, !PT ;  /* 0x0000008000007812 */ /* 0x000fc800078ef803 */
[----:B------:R-:W-:-:S07]  /*71c0*/  PRMT R4, R0, 0x7610, R4 ;  /* 0x0000761000047816 */ /* 0x000fce0000000004 */
.L_x_1933:
[----:B------:R-:W-:Y:S05]  /*71d0*/  BSYNC.RECONVERGENT B0 ;  /* 0x0000000000007941 */ /* 0x000fea0003800200 */
.L_x_1932:
[----:B------:R0:W-:Y:S01]  /*71e0*/  STG.E.U8 desc[UR36][R8.64], R4 ;  /* 0x0000000408007986 */ /* 0x0001e2000c101124 */
[----:B------:R-:W-:Y:S05]  /*71f0*/  BRA `(.L_x_1921) ;  /* 0x00000008000c7947 */ /* 0x000fea0003800000 */
.L_x_1930:
        /* <DEDUP_REMOVED lines=17> */
.L_x_1937:
[----:B------:R-:W-:-:S04]  /*7310*/  SHF.R.U32.HI R3, RZ, 0x18, R5 ;  /* 0x00000018ff037819 */ /* 0x000fc80000011605 */
[----:B------:R-:W-:-:S04]  /*7320*/  LOP3.LUT R0, R0, 0x80, R3, 0xf8, !PT ;  /* 0x0000008000007812 */ /* 0x000fc800078ef803 */
[----:B------:R-:W-:-:S07]  /*7330*/  PRMT R4, R0, 0x7610, R4 ;  /* 0x0000761000047816 */ /* 0x000fce0000000004 */
.L_x_1936:
[----:B------:R-:W-:Y:S05]  /*7340*/  BSYNC.RECONVERGENT B0 ;  /* 0x0000000000007941 */ /* 0x000fea0003800200 */
.L_x_1935:
[----:B------:R0:W-:Y:S01]  /*7350*/  STG.E.U8 desc[UR36][R8.64], R4 ;  /* 0x0000000408007986 */ /* 0x0001e2000c101124 */
[----:B------:R-:W-:Y:S05]  /*7360*/  BRA `(.L_x_1921) ;  /* 0x0000000400b07947 */ /* 0x000fea0003800000 */
.L_x_1929:
        /* <DEDUP_REMOVED lines=22> */
.L_x_1939:
[----:B------:R-:W-:-:S06]  /*74d0*/  IMAD.U32 R4, R22, 0x10000, RZ ;  /* 0x0001000016047824 */ /* 0x000fcc00078e00ff */
[----:B------:R-:W0:Y:S02]  /*74e0*/  F2I.U64.TRUNC R4, R4 ;  /* 0x0000000400047311 */ /* 0x000e24000020d800 */
[----:B0-----:R0:W-:Y:S01]  /*74f0*/  STG.E.64 desc[UR36][R8.64], R4 ;  /* 0x0000000408007986 */ /* 0x0011e2000c101b24 */
[----:B------:R-:W-:Y:S05]  /*7500*/  BRA `(.L_x_1921) ;  /* 0x0000000400487947 */ /* 0x000fea0003800000 */
.L_x_1938:
[----:B------:R-:W-:-:S04]  /*7510*/  IMAD.U32 R22, R22, 0x10000, RZ ;  /* 0x0001000016167824 */ /* 0x000fc800078e00ff */
[----:B------:R-:W0:Y:S02]  /*7520*/  F2I.FTZ.U32.TRUNC.NTZ R3, R22 ;  /* 0x0000001600037305 */ /* 0x000e24000021f000 */
[----:B0-----:R0:W-:Y:S01]  /*7530*/  STG.E desc[UR36][R8.64], R3 ;  /* 0x0000000308007986 */ /* 0x0011e2000c101924 */
[----:B------:R-:W-:Y:S05]  /*7540*/  BRA `(.L_x_1921) ;  /* 0x0000000400387947 */ /* 0x000fea0003800000 */
.L_x_1928:
        /* <DEDUP_REMOVED lines=11> */
.L_x_1941:
[----:B------:R-:W-:Y:S01]  /*7600*/  IMAD.U32 R22, R22, 0x10000, RZ ;  /* 0x0001000016167824 */ /* 0x000fe200078e00ff */
[----:B------:R-:W-:-:S03]  /*7610*/  CS2R R6, SRZ ;  /* 0x0000000000067805 */ /* 0x000fc6000001ff00 */
[----:B------:R-:W-:-:S06]  /*7620*/  FMUL.FTZ R4, R22, 1 ;  /* 0x3f80000016047820 */ /* 0x000fcc0000410000 */
[----:B------:R-:W0:Y:S02]  /*7630*/  F2F.F64.F32 R4, R4 ;  /* 0x0000000400047310 */ /* 0x000e240000201800 */
[----:B0-----:R3:W-:Y:S01]  /*7640*/  STG.E.128 desc[UR36][R8.64], R4 ;  /* 0x0000000408007986 */ /* 0x0017e2000c101d24 */
[----:B------:R-:W-:Y:S05]  /*7650*/  BRA `(.L_x_1921) ;  /* 0x0000000000f47947 */ /* 0x000fea0003800000 */
.L_x_1940:
[----:B------:R-:W-:-:S13]  /*7660*/  ISETP.NE.AND P0, PT, R0, 0xf, PT ;  /* 0x0000000f0000780c */ /* 0x000fda0003f05270 */
[----:B------:R-:W-:Y:S05]  /*7670*/  @!P0 BRA `(.L_x_1942) ;  /* 0x0000000000e88947 */ /* 0x000fea0003800000 */
[----:B------:R-:W-:-:S13]  /*7680*/  ISETP.NE.AND P0, PT, R0, 0x17, PT ;  /* 0x000000170000780c */ /* 0x000fda0003f05270 */
[----:B------:R-:W-:Y:S05]  /*7690*/  @!P0 BRA `(.L_x_1943) ;  /* 0x0000000000908947 */ /* 0x000fea0003800000 */
[----:B------:R-:W-:-:S13]  /*76a0*/  ISETP.NE.AND P0, PT, R0, 0x18, PT ;  /* 0x000000180000780c */ /* 0x000fda0003f05270 */
[----:B------:R-:W-:Y:S05]  /*76b0*/  @!P0 BRA `(.L_x_1944) ;  /* 0x0000000000448947 */ /* 0x000fea0003800000 */
.L_x_1920:
        /* <DEDUP_REMOVED lines=16> */
.L_x_1945:
[----:B------:R-:W-:Y:S05]  /*77c0*/  BRA `(.L_x_1921) ;  /* 0x0000000000987947 */ /* 0x000fea0003800000 */
.L_x_1944:
        /* <DEDUP_REMOVED lines=13> */
.L_x_1947:
[----:B------:R-:W-:Y:S05]  /*78a0*/  BSYNC.RECONVERGENT B0 ;  /* 0x0000000000007941 */ /* 0x000fea0003800200 */
.L_x_1946:
[----:B------:R-:W-:-:S05]  /*78b0*/  LOP3.LUT R3, R0, 0x80, R3, 0xf8, !PT ;  /* 0x0000008000037812 */ /* 0x000fca00078ef803 */
[----:B------:R2:W-:Y:S01]  /*78c0*/  STG.E.U8 desc[UR36][R8.64], R3 ;  /* 0x0000000308007986 */ /* 0x0005e2000c101124 */
[----:B------:R-:W-:Y:S05]  /*78d0*/  BRA `(.L_x_1921) ;  /* 0x0000000000547947 */ /* 0x000fea0003800000 */
.L_x_1943:
        /* <DEDUP_REMOVED lines=12> */
.L_x_1949:
[----:B------:R-:W-:Y:S01]  /*79a0*/  IMAD.MOV.U32 R0, RZ, RZ, 0x7f ;  /* 0x0000007fff007424 */ /* 0x000fe200078e00ff */
[----:B------:R-:W-:-:S04]  /*79b0*/  ISETP.GT.U32.AND P0, PT, R4, 0x7f800000, PT ;  /* 0x7f8000000400780c */ /* 0x000fc80003f04070 */
[----:B------:R-:W-:-:S09]  /*79c0*/  SEL R0, R0, 0x7c, P0 ;  /* 0x0000007c00007807 */ /* 0x000fd20000000000 */
.L_x_1950:
[----:B------:R-:W-:Y:S05]  /*79d0*/  BSYNC.RECONVERGENT B0 ;  /* 0x0000000000007941 */ /* 0x000fea0003800200 */
.L_x_1948:
[----:B------:R-:W-:-:S04]  /*79e0*/  SHF.R.U32.HI R3, RZ, 0x18, R3 ;  /* 0x00000018ff037819 */ /* 0x000fc80000011603 */
[----:B------:R-:W-:-:S05]  /*79f0*/  LOP3.LUT R3, R0, 0x80, R3, 0xf8, !PT ;  /* 0x0000008000037812 */ /* 0x000fca00078ef803 */
[----:B------:R1:W-:Y:S01]  /*7a00*/  STG.E.U8 desc[UR36][R8.64], R3 ;  /* 0x0000000308007986 */ /* 0x0003e2000c101124 */
[----:B------:R-:W-:Y:S05]  /*7a10*/  BRA `(.L_x_1921) ;  /* 0x0000000000047947 */ /* 0x000fea0003800000 */
.L_x_1942:
[----:B------:R0:W-:Y:S02]  /*7a20*/  STG.E.U16 desc[UR36][R8.64], R22 ;  /* 0x0000001608007986 */ /* 0x0001e4000c101524 */
.L_x_1921:
[----:B------:R-:W-:-:S07]  /*7a30*/  VIADD R25, R25, 0x80 ;  /* 0x0000008019197836 */ /* 0x000fce0000000000 */
.L_x_1878:
[----:B------:R-:W-:-:S13]  /*7a40*/  ISETP.GE.AND P0, PT, R25, R16, PT ;  /* 0x000000101900720c */ /* 0x000fda0003f06270 */
[----:B------:R-:W-:Y:S05]  /*7a50*/  @P0 BREAK.RELIABLE B6 ;  /* 0x0000000000060942 */ /* 0x000fea0003800100 */
[----:B------:R-:W-:Y:S05]  /*7a60*/  @P0 BRA `(.L_x_1915) ;  /* 0x0000000c00dc0947 */ /* 0x000fea0003800000 */
[----:B------:R-:W-:Y:S05]  /*7a70*/  BSYNC.RELIABLE B6 ;  /* 0x0000000000067941 */ /* 0x000fea0003800100 */
.L_x_1877:
        /* <DEDUP_REMOVED lines=18> */
[----:B----4-:R-:W-:-:S06]  /*7ba0*/  IMAD.U32 R17, R17, 0x10000, RZ ;  /* 0x0001000011117824 */ /* 0x010fcc00078e00ff */
[----:B------:R-:W0:Y:S02]  /*7bb0*/  F2I.FTZ.TRUNC.NTZ R17, R17 ;  /* 0x0000001100117305 */ /* 0x000e24000021f100 */
[----:B0-----:R0:W-:Y:S01]  /*7bc0*/  STG.E.U8 desc[UR36][R8.64], R17 ;  /* 0x0000001108007986 */ /* 0x0011e2000c101124 */
[----:B------:R-:W-:Y:S05]  /*7bd0*/  BRA `(.L_x_1956) ;  /* 0x0000000c007c7947 */ /* 0x000fea0003800000 */
.L_x_1954:
[----:B------:R-:W-:-:S06]  /*7be0*/  IMAD.U32 R5, R17, 0x10000, RZ ;  /* 0x0001000011057824 */ /* 0x000fcc00078e00ff */
[----:B------:R-:W0:Y:S02]  /*7bf0*/  F2I.S64.TRUNC R4, R5 ;  /* 0x0000000500047311 */ /* 0x000e24000020d900 */
[----:B0-----:R0:W-:Y:S01]  /*7c00*/  STG.E.U8 desc[UR36][R8.64], R4 ;  /* 0x0000000408007986 */ /* 0x0011e2000c101124 */
[----:B------:R-:W-:Y:S05]  /*7c10*/  BRA `(.L_x_1956) ;  /* 0x0000000c006c7947 */ /* 0x000fea0003800000 */
.L_x_1953:
        /* <DEDUP_REMOVED lines=10> */
.L_x_1958:
[----:B----4-:R-:W-:-:S06]  /*7cc0*/  IMAD.U32 R17, R17, 0x10000, RZ ;  /* 0x0001000011117824 */ /* 0x010fcc00078e00ff */
[----:B------:R-:W0:Y:S02]  /*7cd0*/  F2I.FTZ.TRUNC.NTZ R17, R17 ;  /* 0x0000001100117305 */ /* 0x000e24000021f100 */
[----:B0-----:R0:W-:Y:S01]  /*7ce0*/  STG.E desc[UR36][R8.64], R17 ;  /* 0x0000001108007986 */ /* 0x0011e2000c101924 */
[----:B------:R-:W-:Y:S05]  /*7cf0*/  BRA `(.L_x_1956) ;  /* 0x0000000c00347947 */ /* 0x000fea0003800000 */
.L_x_1957:
[----:B----4-:R-:W-:-:S06]  /*7d00*/  IMAD.U32 R17, R17, 0x10000, RZ ;  /* 0x0001000011117824 */ /* 0x010fcc00078e00ff */
[----:B------:R-:W0:Y:S02]  /*7d10*/  F2I.FTZ.TRUNC.NTZ R17, R17 ;  /* 0x0000001100117305 */ /* 0x000e24000021f100 */
[----:B0-----:R0:W-:Y:S01]  /*7d20*/  STG.E.U16 desc[UR36][R8.64], R17 ;  /* 0x0000001108007986 */ /* 0x0011e2000c101524 */
[----:B------:R-:W-:Y:S05]  /*7d30*/  BRA `(.L_x_1956) ;  /* 0x0000000c00247947 */ /* 0x000fea0003800000 */
.L_x_1952:
[----:B------:R-:W-:-:S13]  /*7d40*/  ISETP.GT.AND P0, PT, R0, 0x6, PT ;  /* 0x000000060000780c */ /* 0x000fda0003f04270 */
[----:B------:R-:W-:Y:S05]  /*7d50*/  @P0 BRA `(.L_x_1959) ;  /* 0x00000000002c0947 */ /* 0x000fea0003800000 */
[----:B------:R-:W-:-:S13]  /*7d60*/  ISETP.NE.AND P0, PT, R0, 0x5, PT ;  /* 0x000000050000780c */ /* 0x000fda0003f05270 */
[----:B------:R-:W-:Y:S05]  /*7d70*/  @!P0 BRA `(.L_x_1960) ;  /* 0x0000000000148947 */ /* 0x000fea0003800000 */
[----:B------:R-:W-:-:S13]  /*7d80*/  ISETP.NE.AND P0, PT, R0, 0x6, PT ;  /* 0x000000060000780c */ /* 0x000fda0003f05270 */
[----:B------:R-:W-:Y:S05]  /*7d90*/  @P0 BRA `(.L_x_1955) ;  /* 0x0000000800300947 */ /* 0x000fea0003800000 */
[----:B----4-:R-:W-:-:S05]  /*7da0*/  IMAD.U32 R17, R17, 0x10000, RZ ;  /* 0x0001000011117824 */ /* 0x010fca00078e00ff */
[----:B------:R0:W-:Y:S01]  /*7db0*/  STG.E desc[UR36][R8.64], R17 ;  /* 0x0000001108007986 */ /* 0x0001e2000c101924 */
[----:B------:R-:W-:Y:S05]  /*7dc0*/  BRA `(.L_x_1956) ;  /* 0x0000000c00007947 */ /* 0x000fea0003800000 */
.L_x_1960:
[----:B------:R-:W-:-:S05]  /*7dd0*/  IMAD.U32 R0, R17, 0x10000, RZ ;  /* 0x0001000011007824 */ /* 0x000fca00078e00ff */
[----:B------:R-:W-:-:S05]  /*7de0*/  F2FP.F16.F32.PACK_AB R0, RZ, R0 ;  /* 0x00000000ff00723e */ /* 0x000fca00000000ff */
[----:B------:R0:W-:Y:S01]  /*7df0*/  STG.E.U16 desc[UR36][R8.64], R0 ;  /* 0x0000000008007986 */ /* 0x0001e2000c101524 */
[----:B------:R-:W-:Y:S05]  /*7e00*/  BRA `(.L_x_1956) ;  /* 0x0000000800f07947 */ /* 0x000fea0003800000 */
.L_x_1959:
        /* <DEDUP_REMOVED lines=10> */
.L_x_1962:
[----:B----4-:R-:W-:-:S05]  /*7eb0*/  IMAD.U32 R17, R17, 0x10000, RZ ;  /* 0x0001000011117824 */ /* 0x010fca00078e00ff */
[----:B------:R-:W-:-:S04]  /*7ec0*/  F2FP.F16.F32.PACK_AB R3, RZ, R17 ;  /* 0x00000011ff03723e */ /* 0x000fc800000000ff */
[----:B------:R-:W-:-:S05]  /*7ed0*/  PRMT R3, R3, 0x5410, RZ ;  /* 0x0000541003037816 */ /* 0x000fca00000000ff */
[----:B------:R0:W-:Y:S01]  /*7ee0*/  STG.E desc[UR36][R8.64], R3 ;  /* 0x0000000308007986 */ /* 0x0001e2000c101924 */
[----:B------:R-:W-:Y:S05]  /*7ef0*/  BRA `(.L_x_1956) ;  /* 0x0000000800b47947 */ /* 0x000fea0003800000 */
.L_x_1961:
[----:B------:R-:W-:-:S04]  /*7f00*/  IMAD.U32 R4, R17, 0x10000, RZ ;  /* 0x0001000011047824 */ /* 0x000fc800078e00ff */
[----:B------:R-:W-:-:S06]  /*7f10*/  FMUL.FTZ R4, R4, 1 ;  /* 0x3f80000004047820 */ /* 0x000fcc0000410000 */
[----:B------:R-:W0:Y:S02]  /*7f20*/  F2F.F64.F32 R4, R4 ;  /* 0x0000000400047310 */ /* 0x000e240000201800 */
[----:B0-----:R0:W-:Y:S01]  /*7f30*/  STG.E.64 desc[UR36][R8.64], R4 ;  /* 0x0000000408007986 */ /* 0x0011e2000c101b24 */
[----:B------:R-:W-:Y:S05]  /*7f40*/  BRA `(.L_x_1956) ;  /* 0x0000000800a07947 */ /* 0x000fea0003800000 */
.L_x_1951:
        /* <DEDUP_REMOVED lines=14> */
.L_x_1966:
[----:B----4-:R-:W-:Y:S01]  /*8030*/  IMAD.U32 R17, R17, 0x10000, RZ ;  /* 0x0001000011117824 */ /* 0x010fe200078e00ff */
        /* <DEDUP_REMOVED lines=16> */
.L_x_1969:
[----:B------:R-:W-:-:S04]  /*8140*/  SHF.R.U32.HI R3, RZ, 0x18, R17 ;  /* 0x00000018ff037819 */ /* 0x000fc80000011611 */
[----:B------:R-:W-:-:S04]  /*8150*/  LOP3.LUT R0, R0, 0x80, R3, 0xf8, !PT ;  /* 0x0000008000007812 */ /* 0x000fc800078ef803 */
[----:B------:R-:W-:-:S07]  /*8160*/  PRMT R4, R0, 0x7610, R4 ;  /* 0x0000761000047816 */ /* 0x000fce0000000004 */
.L_x_1968:
[----:B------:R-:W-:Y:S05]  /*8170*/  BSYNC.RECONVERGENT B0 ;  /* 0x0000000000007941 */ /* 0x000fea0003800200 */
.L_x_1967:
[----:B------:R0:W-:Y:S01]  /*8180*/  STG.E.U8 desc[UR36][R8.64], R4 ;  /* 0x0000000408007986 */ /* 0x0001e2000c101124 */
[----:B------:R-:W-:Y:S05]  /*8190*/  BRA `(.L_x_1956) ;  /* 0x00000008000c7947 */ /* 0x000fea0003800000 */
.L_x_1965:
        /* <DEDUP_REMOVED lines=17> */
.L_x_1972:
[----:B------:R-:W-:-:S04]  /*82b0*/  SHF.R.U32.HI R3, RZ, 0x18, R17 ;  /* 0x00000018ff037819 */ /* 0x000fc80000011611 */
[----:B------:R-:W-:-:S04]  /*82c0*/  LOP3.LUT R0, R0, 0x80, R3, 0xf8, !PT ;  /* 0x0000008000007812 */ /* 0x000fc800078ef803 */
[----:B------:R-:W-:-:S07]  /*82d0*/  PRMT R4, R0, 0x7610, R4 ;  /* 0x0000761000047816 */ /* 0x000fce0000000004 */
.L_x_1971:
[----:B------:R-:W-:Y:S05]  /*82e0*/  BSYNC.RECONVERGENT B0 ;  /* 0x0000000000007941 */ /* 0x000fea0003800200 */
.L_x_1970:
[----:B------:R0:W-:Y:S01]  /*82f0*/  STG.E.U8 desc[UR36][R8.64], R4 ;  /* 0x0000000408007986 */ /* 0x0001e2000c101124 */
[----:B------:R-:W-:Y:S05]  /*8300*/  BRA `(.L_x_1956) ;  /* 0x0000000400b07947 */ /* 0x000fea0003800000 */
.L_x_1964:
        /* <DEDUP_REMOVED lines=22> */
.L_x_1974:
[----:B------:R-:W-:-:S06]  /*8470*/  IMAD.U32 R4, R17, 0x10000, RZ ;  /* 0x0001000011047824 */ /* 0x000fcc00078e00ff */
[----:B------:R-:W0:Y:S02]  /*8480*/  F2I.U64.TRUNC R4, R4 ;  /* 0x0000000400047311 */ /* 0x000e24000020d800 */
[----:B0-----:R0:W-:Y:S01]  /*8490*/  STG.E.64 desc[UR36][R8.64], R4 ;  /* 0x0000000408007986 */ /* 0x0011e2000c101b24 */
[----:B------:R-:W-:Y:S05]  /*84a0*/  BRA `(.L_x_1956) ;  /* 0x0000000400487947 */ /* 0x000fea0003800000 */
.L_x_1973:
[----:B----4-:R-:W-:-:S06]  /*84b0*/  IMAD.U32 R17, R17, 0x10000, RZ ;  /* 0x0001000011117824 */ /* 0x010fcc00078e00ff */
[----:B------:R-:W0:Y:S02]  /*84c0*/  F2I.FTZ.U32.TRUNC.NTZ R17, R17 ;  /* 0x0000001100117305 */ /* 0x000e24000021f000 */
[----:B0-----:R0:W-:Y:S01]  /*84d0*/  STG.E desc[UR36][R8.64], R17 ;  /* 0x0000001108007986 */ /* 0x0011e2000c101924 */
[----:B------:R-:W-:Y:S05]  /*84e0*/  BRA `(.L_x_1956) ;  /* 0x0000000400387947 */ /* 0x000fea0003800000 */
.L_x_1963:
[----:B------:R-:W-:-:S13]  /*84f0*/  ISETP.GT.AND P0, PT, R0, 0xe, PT ;  /* 0x0000000e0000780c */ /* 0x000fda0003f04270 */
[----:B------:R-:W-:Y:S05]  /*8500*/  @P0 BRA `(.L_x_1975) ;  /* 0x00000000003c0947 */ /* 0x000fea0003800000 */
[----:B------:R-:W-:-:S13]  /*8510*/  ISETP.NE.AND P0, PT, R0, 0xa, PT ;  /* 0x0000000a0000780c */ /* 0x000fda0003f05270 */
[----:B------:R-:W-:Y:S05]  /*8520*/  @!P0 BRA `(.L_x_1976) ;  /* 0x00000000001c8947 */ /* 0x000fea0003800000 */
[----:B------:R-:W-:-:S13]  /*8530*/  ISETP.NE.AND P0, PT, R0, 0xb, PT ;  /* 0x0000000b0000780c */ /* 0x000fda0003f05270 */
[----:B------:R-:W-:Y:S05]  /*8540*/  @P0 BRA `(.L_x_1955) ;  /* 0x0000000000440947 */ /* 0x000fea0003800000 */
[----:B----4-:R-:W-:-:S05]  /*8550*/  IMAD.U32 R17, R17, 0x10000, RZ ;  /* 0x0001000011117824 */ /* 0x010fca00078e00ff */
[----:B------:R-:W-:-:S04]  /*8560*/  FSETP.NEU.FTZ.AND P0, PT, R17, RZ, PT ;  /* 0x000000ff1100720b */ /* 0x000fc80003f1d000 */
[----:B------:R-:W-:-:S05]  /*8570*/  SEL R3, RZ, 0x1, !P0 ;  /* 0x00000001ff037807 */ /* 0x000fca0004000000 */
[----:B------:R3:W-:Y:S01]  /*8580*/  STG.E.U8 desc[UR36][R8.64], R3 ;  /* 0x0000000308007986 */ /* 0x0007e2000c101124 */
[----:B------:R-:W-:Y:S05]  /*8590*/  BRA `(.L_x_1956) ;  /* 0x00000004000c7947 */ /* 0x000fea0003800000 */
.L_x_1976:
[----:B----4-:R-:W-:Y:S01]  /*85a0*/  IMAD.U32 R17, R17, 0x10000, RZ ;  /* 0x0001000011117824 */ /* 0x010fe200078e00ff */
[----:B------:R-:W-:-:S03]  /*85b0*/  CS2R R6, SRZ ;  /* 0x0000000000067805 */ /* 0x000fc6000001ff00 */
[----:B------:R-:W-:-:S06]  /*85c0*/  FMUL.FTZ R4, R17, 1 ;  /* 0x3f80000011047820 */ /* 0x000fcc0000410000 */
[----:B------:R-:W0:Y:S02]  /*85d0*/  F2F.F64.F32 R4, R4 ;  /* 0x0000000400047310 */ /* 0x000e240000201800 */
[----:B0-----:R0:W-:Y:S01]  /*85e0*/  STG.E.128 desc[UR36][R8.64], R4 ;  /* 0x0000000408007986 */ /* 0x0011e2000c101d24 */
[----:B------:R-:W-:Y:S05]  /*85f0*/  BRA `(.L_x_1956) ;  /* 0x0000000000f47947 */ /* 0x000fea0003800000 */
.L_x_1975:
[----:B------:R-:W-:-:S13]  /*8600*/  ISETP.NE.AND P0, PT, R0, 0xf, PT ;  /* 0x0000000f0000780c */ /* 0x000fda0003f05270 */
[----:B------:R-:W-:Y:S05]  /*8610*/  @!P0 BRA `(.L_x_1977) ;  /* 0x0000000000e88947 */ /* 0x000fea0003800000 */
[----:B------:R-:W-:-:S13]  /*8620*/  ISETP.NE.AND P0, PT, R0, 0x17, PT ;  /* 0x000000170000780c */ /* 0x000fda0003f05270 */
[----:B------:R-:W-:Y:S05]  /*8630*/  @!P0 BRA `(.L_x_1978) ;  /* 0x0000000000908947 */ /* 0x000fea0003800000 */
[----:B------:R-:W-:-:S13]  /*8640*/  ISETP.NE.AND P0, PT, R0, 0x18, PT ;  /* 0x000000180000780c */ /* 0x000fda0003f05270 */
[----:B------:R-:W-:Y:S05]  /*8650*/  @!P0 BRA `(.L_x_1979) ;  /* 0x0000000000448947 */ /* 0x000fea0003800000 */
.L_x_1955:
        /* <DEDUP_REMOVED lines=16> */
.L_x_1980:
[----:B------:R-:W-:Y:S05]  /*8760*/  BRA `(.L_x_1956) ;  /* 0x0000000000987947 */ /* 0x000fea0003800000 */
.L_x_1979:
[----:B----4-:R-:W-:Y:S01]  /*8770*/  IMAD.U32 R17, R17, 0x10000, RZ ;  /* 0x0001000011117824 */ /* 0x010fe200078e00ff */
        /* <DEDUP_REMOVED lines=12> */
.L_x_1982:
[----:B------:R-:W-:Y:S05]  /*8840*/  BSYNC.RECONVERGENT B0 ;  /* 0x0000000000007941 */ /* 0x000fea0003800200 */
.L_x_1981:
[----:B------:R-:W-:-:S05]  /*8850*/  LOP3.LUT R3, R0, 0x80, R3, 0xf8, !PT ;  /* 0x0000008000037812 */ /* 0x000fca00078ef803 */
[----:B------:R2:W-:Y:S01]  /*8860*/  STG.E.U8 desc[UR36][R8.64], R3 ;  /* 0x0000000308007986 */ /* 0x0005e2000c101124 */
[----:B------:R-:W-:Y:S05]  /*8870*/  BRA `(.L_x_1956) ;  /* 0x0000000000547947 */ /* 0x000fea0003800000 */
.L_x_1978:
        /* <DEDUP_REMOVED lines=12> */
.L_x_1984:
[----:B------:R-:W-:Y:S01]  /*8940*/  IMAD.MOV.U32 R0, RZ, RZ, 0x7f ;  /* 0x0000007fff007424 */ /* 0x000fe200078e00ff */
[----:B------:R-:W-:-:S04]  /*8950*/  ISETP.GT.U32.AND P0, PT, R4, 0x7f800000, PT ;  /* 0x7f8000000400780c */ /* 0x000fc80003f04070 */
[----:B------:R-:W-:-:S09]  /*8960*/  SEL R0, R0, 0x7c, P0 ;  /* 0x0000007c00007807 */ /* 0x000fd20000000000 */
.L_x_1985:
[----:B------:R-:W-:Y:S05]  /*8970*/  BSYNC.RECONVERGENT B0 ;  /* 0x0000000000007941 */ /* 0x000fea0003800200 */
.L_x_1983:
[----:B------:R-:W-:-:S04]  /*8980*/  SHF.R.U32.HI R3, RZ, 0x18, R3 ;  /* 0x00000018ff037819 */ /* 0x000fc80000011603 */
[----:B------:R-:W-:-:S05]  /*8990*/  LOP3.LUT R3, R0, 0x80, R3, 0xf8, !PT ;  /* 0x0000008000037812 */ /* 0x000fca00078ef803 */
[----:B------:R1:W-:Y:S01]  /*89a0*/  STG.E.U8 desc[UR36][R8.64], R3 ;  /* 0x0000000308007986 */ /* 0x0003e2000c101124 */
[----:B------:R-:W-:Y:S05]  /*89b0*/  BRA `(.L_x_1956) ;  /* 0x0000000000047947 */ /* 0x000fea0003800000 */
.L_x_1977:
[----:B------:R0:W-:Y:S02]  /*89c0*/  STG.E.U16 desc[UR36][R8.64], R17 ;  /* 0x0000001108007986 */ /* 0x0001e4000c101524 */
.L_x_1956:
[----:B------:R-:W-:-:S07]  /*89d0*/  VIADD R25, R25, 0x80 ;  /* 0x0000008019197836 */ /* 0x000fce0000000000 */
.L_x_1915:
[----:B------:R-:W-:Y:S05]  /*89e0*/  BSYNC.RECONVERGENT B7 ;  /* 0x0000000000077941 */ /* 0x000fea0003800200 */
.L_x_1876:
[----:B------:R-:W-:-:S13]  /*89f0*/  ISETP.GE.AND P0, PT, R25, R16, PT ;  /* 0x000000101900720c */ /* 0x000fda0003f06270 */
[----:B------:R-:W-:Y:S05]  /*8a00*/  @P0 EXIT ;  /* 0x000000000000094d */ /* 0x000fea0003800000 */
[----:B01-3--:R-:W0:Y:S01]  /*8a10*/  LDC.64 R4, c[0x0][0x388] ;  /* 0x0000e200ff047b82 */ /* 0x00be220000000a00 */
[----:B------:R-:W1:Y:S01]  /*8a20*/  LDCU UR4, c[0x0][0x3a8] ;  /* 0x00007500ff0477ac */ /* 0x000e620008000800 */
[----:B--2---:R-:W-:Y:S01]  /*8a30*/  PRMT R0, R19, 0x9910, RZ ;  /* 0x0000991013007816 */ /* 0x004fe200000000ff */
        /* <DEDUP_REMOVED lines=18> */
.L_x_1989:
[----:B------:R-:W-:-:S06]  /*8b60*/  IMAD.U32 R5, R18, 0x10000, RZ ;  /* 0x0001000012057824 */ /* 0x000fcc00078e00ff */
[----:B------:R-:W0:Y:S02]  /*8b70*/  F2I.S64.TRUNC R4, R5 ;  /* 0x0000000500047311 */ /* 0x000e24000020d900 */
[----:B0-----:R-:W-:Y:S01]  /*8b80*/  STG.E.U8 desc[UR36][R2.64], R4 ;  /* 0x0000000402007986 */ /* 0x001fe2000c101124 */
[----:B------:R-:W-:Y:S05]  /*8b90*/  EXIT ;  /* 0x000000000000794d */ /* 0x000fea0003800000 */
.L_x_1988:
        /* <DEDUP_REMOVED lines=10> */
.L_x_1992:
[----:B------:R-:W-:-:S04]  /*8c40*/  IMAD.U32 R18, R18, 0x10000, RZ ;  /* 0x0001000012127824 */ /* 0x000fc800078e00ff */
[----:B------:R-:W0:Y:S02]  /*8c50*/  F2I.FTZ.TRUNC.NTZ R5, R18 ;  /* 0x0000001200057305 */ /* 0x000e24000021f100 */
[----:B0-----:R-:W-:Y:S01]  /*8c60*/  STG.E desc[UR36][R2.64], R5 ;  /* 0x0000000502007986 */ /* 0x001fe2000c101924 */
[----:B------:R-:W-:Y:S05]  /*8c70*/  EXIT ;  /* 0x000000000000794d */ /* 0x000fea0003800000 */
.L_x_1991:
[----:B------:R-:W-:-:S04]  /*8c80*/  IMAD.U32 R18, R18, 0x10000, RZ ;  /* 0x0001000012127824 */ /* 0x000fc800078e00ff */
[----:B------:R-:W0:Y:S02]  /*8c90*/  F2I.FTZ.TRUNC.NTZ R5, R18 ;  /* 0x0000001200057305 */ /* 0x000e24000021f100 */
[----:B0-----:R-:W-:Y:S01]  /*8ca0*/  STG.E.U16 desc[UR36][R2.64], R5 ;  /* 0x0000000502007986 */ /* 0x001fe2000c101524 */
[----:B------:R-:W-:Y:S05]  /*8cb0*/  EXIT ;  /* 0x000000000000794d */ /* 0x000fea0003800000 */
.L_x_1987:
        /* <DEDUP_REMOVED lines=9> */
.L_x_1994:
[----:B------:R-:W-:-:S05]  /*8d50*/  IMAD.U32 R0, R18, 0x10000, RZ ;  /* 0x0001000012007824 */ /* 0x000fca00078e00ff */
[----:B------:R-:W-:-:S05]  /*8d60*/  F2FP.F16.F32.PACK_AB R0, RZ, R0 ;  /* 0x00000000ff00723e */ /* 0x000fca00000000ff */
[----:B------:R-:W-:Y:S01]  /*8d70*/  STG.E.U16 desc[UR36][R2.64], R0 ;  /* 0x0000000002007986 */ /* 0x000fe2000c101524 */
[----:B------:R-:W-:Y:S05]  /*8d80*/  EXIT ;  /* 0x000000000000794d */ /* 0x000fea0003800000 */
.L_x_1993:
        /* <DEDUP_REMOVED lines=10> */
.L_x_1996:
[----:B------:R-:W-:-:S05]  /*8e30*/  IMAD.U32 R18, R18, 0x10000, RZ ;  /* 0x0001000012127824 */ /* 0x000fca00078e00ff */
[----:B------:R-:W-:-:S04]  /*8e40*/  F2FP.F16.F32.PACK_AB R5, RZ, R18 ;  /* 0x00000012ff05723e */ /* 0x000fc800000000ff */
[----:B------:R-:W-:-:S05]  /*8e50*/  PRMT R5, R5, 0x5410, RZ ;  /* 0x0000541005057816 */ /* 0x000fca00000000ff */
[----:B------:R-:W-:Y:S01]  /*8e60*/  STG.E desc[UR36][R2.64], R5 ;  /* 0x0000000502007986 */ /* 0x000fe2000c101924 */
[----:B------:R-:W-:Y:S05]  /*8e70*/  EXIT ;  /* 0x000000000000794d */ /* 0x000fea0003800000 */
.L_x_1995:
[----:B------:R-:W-:-:S04]  /*8e80*/  IMAD.U32 R4, R18, 0x10000, RZ ;  /* 0x0001000012047824 */ /* 0x000fc800078e00ff */
[----:B------:R-:W-:-:S06]  /*8e90*/  FMUL.FTZ R4, R4, 1 ;  /* 0x3f80000004047820 */ /* 0x000fcc0000410000 */
[----:B------:R-:W0:Y:S02]  /*8ea0*/  F2F.F64.F32 R4, R4 ;  /* 0x0000000400047310 */ /* 0x000e240000201800 */
[----:B0-----:R-:W-:Y:S01]  /*8eb0*/  STG.E.64 desc[UR36][R2.64], R4 ;  /* 0x0000000402007986 */ /* 0x001fe2000c101b24 */
[----:B------:R-:W-:Y:S05]  /*8ec0*/  EXIT ;  /* 0x000000000000794d */ /* 0x000fea0003800000 */
.L_x_1986:
        /* <DEDUP_REMOVED lines=14> */
.L_x_2000:
        /* <DEDUP_REMOVED lines=18> */
.L_x_2003:
[----:B------:R-:W-:-:S04]  /*90d0*/  SHF.R.U32.HI R5, RZ, 0x18, R5 ;  /* 0x00000018ff057819 */ /* 0x000fc80000011605 */
[----:B------:R-:W-:-:S07]  /*90e0*/  LOP3.LUT R0, R0, 0x80, R5, 0xf8, !PT ;  /* 0x0000008000007812 */ /* 0x000fce00078ef805 */
.L_x_2002:
[----:B------:R-:W-:Y:S05]  /*90f0*/  BSYNC.RECONVERGENT B0 ;  /* 0x0000000000007941 */ /* 0x000fea0003800200 */
.L_x_2001:
[----:B------:R-:W-:Y:S01]  /*9100*/  STG.E.U8 desc[UR36][R2.64], R0 ;  /* 0x0000000002007986 */ /* 0x000fe2000c101124 */
[----:B------:R-:W-:Y:S05]  /*9110*/  EXIT ;  /* 0x000000000000794d */ /* 0x000fea0003800000 */
.L_x_1999:
        /* <DEDUP_REMOVED lines=18> */
.L_x_2006:
[----:B------:R-:W-:-:S04]  /*9240*/  SHF.R.U32.HI R5, RZ, 0x18, R5 ;  /* 0x00000018ff057819 */ /* 0x000fc80000011605 */
[----:B------:R-:W-:-:S07]  /*9250*/  LOP3.LUT R0, R0, 0x80, R5, 0xf8, !PT ;  /* 0x0000008000007812 */ /* 0x000fce00078ef805 */
.L_x_2005:
[----:B------:R-:W-:Y:S05]  /*9260*/  BSYNC.RECONVERGENT B0 ;  /* 0x0000000000007941 */ /* 0x000fea0003800200 */
.L_x_2004:
[----:B------:R-:W-:Y:S01]  /*9270*/  STG.E.U8 desc[UR36][R2.64], R0 ;  /* 0x0000000002007986 */ /* 0x000fe2000c101124 */
[----:B------:R-:W-:Y:S05]  /*9280*/  EXIT ;  /* 0x000000000000794d */ /* 0x000fea0003800000 */
.L_x_1998:
        /* <DEDUP_REMOVED lines=22> */
.L_x_2008:
[----:B------:R-:W-:-:S06]  /*93f0*/  IMAD.U32 R4, R18, 0x10000, RZ ;  /* 0x0001000012047824 */ /* 0x000fcc00078e00ff */
[----:B------:R-:W0:Y:S02]  /*9400*/  F2I.U64.TRUNC R4, R4 ;  /* 0x0000000400047311 */ /* 0x000e24000020d800 */
[----:B0-----:R-:W-:Y:S01]  /*9410*/  STG.E.64 desc[UR36][R2.64], R4 ;  /* 0x0000000402007986 */ /* 0x001fe2000c101b24 */
[----:B------:R-:W-:Y:S05]  /*9420*/  EXIT ;  /* 0x000000000000794d */ /* 0x000fea0003800000 */
.L_x_2007:
[----:B------:R-:W-:-:S04]  /*9430*/  IMAD.U32 R18, R18, 0x10000, RZ ;  /* 0x0001000012127824 */ /* 0x000fc800078e00ff */
[----:B------:R-:W0:Y:S02]  /*9440*/  F2I.FTZ.U32.TRUNC.NTZ R5, R18 ;  /* 0x0000001200057305 */ /* 0x000e24000021f000 */
[----:B0-----:R-:W-:Y:S01]  /*9450*/  STG.E desc[UR36][R2.64], R5 ;  /* 0x0000000502007986 */ /* 0x001fe2000c101924 */
[----:B------:R-:W-:Y:S05]  /*9460*/  EXIT ;  /* 0x000000000000794d */ /* 0x000fea0003800000 */
.L_x_1997:
        /* <DEDUP_REMOVED lines=11> */
.L_x_2010:
[----:B------:R-:W-:Y:S01]  /*9520*/  IMAD.U32 R18, R18, 0x10000, RZ ;  /* 0x0001000012127824 */ /* 0x000fe200078e00ff */
[----:B------:R-:W-:-:S03]  /*9530*/  CS2R R6, SRZ ;  /* 0x0000000000067805 */ /* 0x000fc6000001ff00 */
[----:B------:R-:W-:-:S06]  /*9540*/  FMUL.FTZ R4, R18, 1 ;  /* 0x3f80000012047820 */ /* 0x000fcc0000410000 */
[----:B------:R-:W0:Y:S02]  /*9550*/  F2F.F64.F32 R4, R4 ;  /* 0x0000000400047310 */ /* 0x000e240000201800 */
[----:B0-----:R-:W-:Y:S01]  /*9560*/  STG.E.128 desc[UR36][R2.64], R4 ;  /* 0x0000000402007986 */ /* 0x001fe2000c101d24 */
[----:B------:R-:W-:Y:S05]  /*9570*/  EXIT ;  /* 0x000000000000794d */ /* 0x000fea0003800000 */
.L_x_2009:
[----:B------:R-:W-:-:S13]  /*9580*/  ISETP.NE.AND P0, PT, R0, 0xf, PT ;  /* 0x0000000f0000780c */ /* 0x000fda0003f05270 */
[----:B------:R-:W-:Y:S05]  /*9590*/  @!P0 BRA `(.L_x_2011) ;  /* 0x0000000000e88947 */ /* 0x000fea0003800000 */
[----:B------:R-:W-:-:S13]  /*95a0*/  ISETP.NE.AND P0, PT, R0, 0x17, PT ;  /* 0x000000170000780c */ /* 0x000fda0003f05270 */
[----:B------:R-:W-:Y:S05]  /*95b0*/  @!P0 BRA `(.L_x_2012) ;  /* 0x0000000000908947 */ /* 0x000fea0003800000 */
[----:B------:R-:W-:-:S13]  /*95c0*/  ISETP.NE.AND P0, PT, R0, 0x18, PT ;  /* 0x000000180000780c */ /* 0x000fda0003f05270 */
[----:B------:R-:W-:Y:S05]  /*95d0*/  @!P0 BRA `(.L_x_2013) ;  /* 0x0000000000448947 */ /* 0x000fea0003800000 */
.L_x_1990:
[----:B------:R-:W-:Y:S01]  /*95e0*/  MOV R0, 0x0 ;  /* 0x0000000000007802 */ /* 0x000fe20000000f00 */
[----:B------:R-:W0:Y:S01]  /*95f0*/  LDCU.64 UR4, c[0x4][0x178] ;  /* 0x01002f00ff0477ac */ /* 0x000e220008000a00 */
[----:B------:R-:W-:Y:S02]  /*9600*/  IMAD.MOV.U32 R8, RZ, RZ, 0x65 ;  /* 0x00000065ff087424 */ /* 0x000fe400078e00ff */
[----:B------:R1:W2:Y:S01]  /*9610*/  LDC.64 R2, c[0x4][R0] ;  /* 0x0100000000027b82 */ /* 0x0002a20000000a00 */
[----:B------:R-:W3:Y:S01]  /*9620*/  LDCU.64 UR6, c[0x4][0x180] ;  /* 0x01003000ff0677ac */ /* 0x000ee20008000a00 */
[----:B------:R-:W-:Y:S02]  /*9630*/  IMAD.MOV.U32 R12, RZ, RZ, 0x1 ;  /* 0x00000001ff0c7424 */ /* 0x000fe400078e00ff */
[----:B------:R-:W-:Y:S01]  /*9640*/  IMAD.MOV.U32 R13, RZ, RZ, RZ ;  /* 0x000000ffff0d7224 */ /* 0x000fe200078e00ff */
[----:B------:R-:W5:Y:S01]  /*9650*/  LDCU.64 UR8, c[0x4][0x90] ;  /* 0x01001200ff0877ac */ /* 0x000f620008000a00 */
[----:B0-----:R-:W-:-:S02]  /*9660*/  IMAD.U32 R4, RZ, RZ, UR4 ;  /* 0x00000004ff047e24 */ /* 0x001fc4000f8e00ff */
[----:B------:R-:W-:Y:S02]  /*9670*/  IMAD.U32 R5, RZ, RZ, UR5 ;  /* 0x00000005ff057e24 */ /* 0x000fe4000f8e00ff */
[----:B---3--:R-:W-:Y:S02]  /*9680*/  IMAD.U32 R6, RZ, RZ, UR6 ;  /* 0x00000006ff067e24 */ /* 0x008fe4000f8e00ff */
[----:B------:R-:W-:Y:S02]  /*9690*/  IMAD.U32 R7, RZ, RZ, UR7 ;  /* 0x00000007ff077e24 */ /* 0x000fe4000f8e00ff */
[----:B-----5:R-:W-:Y:S02]  /*96a0*/  IMAD.U32 R10, RZ, RZ, UR8 ;  /* 0x00000008ff0a7e24 */ /* 0x020fe4000f8e00ff */
[----:B-1----:R-:W-:-:S07]  /*96b0*/  IMAD.U32 R11, RZ, RZ, UR9 ;  /* 0x00000009ff0b7e24 */ /* 0x002fce000f8e00ff */
[----:B------:R-:W-:-:S07]  /*96c0*/  LEPC R20, `(.L_x_2014) ;  /* 0x000000001014794e */ /* 0x000fce0000000000 */
[----:B--2-4-:R-:W-:Y:S05]  /*96d0*/  CALL.ABS.NOINC R2 ;  /* 0x0000000002007343 */ /* 0x014fea0003c00000 */
.L_x_2014:
[----:B------:R-:W-:Y:S05]  /*96e0*/  EXIT ;  /* 0x000000000000794d */ /* 0x000fea0003800000 */
.L_x_2013:
        /* <DEDUP_REMOVED lines=13> */
.L_x_2016:
[----:B------:R-:W-:Y:S05]  /*97c0*/  BSYNC.RECONVERGENT B0 ;  /* 0x0000000000007941 */ /* 0x000fea0003800200 */
.L_x_2015:
[----:B------:R-:W-:-:S05]  /*97d0*/  LOP3.LUT R5, R0, 0x80, R5, 0xf8, !PT ;  /* 0x0000008000057812 */ /* 0x000fca00078ef805 */
[----:B------:R-:W-:Y:S01]  /*97e0*/  STG.E.U8 desc[UR36][R2.64], R5 ;  /* 0x0000000502007986 */ /* 0x000fe2000c101124 */
[----:B------:R-:W-:Y:S05]  /*97f0*/  EXIT ;  /* 0x000000000000794d */ /* 0x000fea0003800000 */
.L_x_2012:
        /* <DEDUP_REMOVED lines=12> */
.L_x_2018:
[----:B------:R-:W-:Y:S01]  /*98c0*/  IMAD.MOV.U32 R0, RZ, RZ, 0x7f ;  /* 0x0000007fff007424 */ /* 0x000fe200078e00ff */
[----:B------:R-:W-:-:S04]  /*98d0*/  ISETP.GT.U32.AND P0, PT, R4, 0x7f800000, PT ;  /* 0x7f8000000400780c */ /* 0x000fc80003f04070 */
[----:B------:R-:W-:-:S09]  /*98e0*/  SEL R0, R0, 0x7c, P0 ;  /* 0x0000007c00007807 */ /* 0x000fd20000000000 */
.L_x_2019:
[----:B------:R-:W-:Y:S05]  /*98f0*/  BSYNC.RECONVERGENT B0 ;  /* 0x0000000000007941 */ /* 0x000fea0003800200 */
.L_x_2017:
[----:B------:R-:W-:-:S04]  /*9900*/  SHF.R.U32.HI R5, RZ, 0x18, R5 ;  /* 0x00000018ff057819 */ /* 0x000fc80000011605 */
[----:B------:R-:W-:-:S05]  /*9910*/  LOP3.LUT R5, R0, 0x80, R5, 0xf8, !PT ;  /* 0x0000008000057812 */ /* 0x000fca00078ef805 */
[----:B------:R-:W-:Y:S01]  /*9920*/  STG.E.U8 desc[UR36][R2.64], R5 ;  /* 0x0000000502007986 */ /* 0x000fe2000c101124 */
[----:B------:R-:W-:Y:S05]  /*9930*/  EXIT ;  /* 0x000000000000794d */ /* 0x000fea0003800000 */
.L_x_2011:
[----:B------:R-:W-:Y:S01]  /*9940*/  STG.E.U16 desc[UR36][R2.64], R18 ;  /* 0x0000001202007986 */ /* 0x000fe2000c101524 */
[----:B------:R-:W-:Y:S05]  /*9950*/  EXIT ;  /* 0x000000000000794d */ /* 0x000fea0003800000 */
.L_x_2020:
        /* <DEDUP_REMOVED lines=10> */
.L_x_49977:


//--------------------- .text._ZN2at6native18elementwise_kernelILi128ELi4EZNS0_22gpu_kernel_impl_nocastINS0_13BUnaryFunctorIN3c108BFloat16ES5_S5_ZZZNS0_16fmod_kernel_cudaERNS_18TensorIteratorBaseEENKUlvE0_clEvENKUlvE2_clEvEUlS5_S5_E_EEEEvS7_RKT_EUliE_EEviT1_ --------------------------
	.section	.text._ZN2at6native18elementwise_kernelILi128ELi4EZNS0_22gpu_kernel_impl_nocastINS0_13BUnaryFunctorIN3c108BFloat16ES5_S5_ZZZNS0_16fmod_kernel_cudaERNS_18TensorIteratorBaseEENKUlvE0_clEvENKUlvE2_clEvEUlS5_S5_E_EEEEvS7_RKT_EUliE_EEviT1_,"ax",@progbits
	.align	128
        .global         _ZN2at6native18elementwise_kernelILi128ELi4EZNS0_22gpu_kernel_impl_nocastINS0_13BUnaryFunctorIN3c108BFloat16ES5_S5_ZZZNS0_16fmod_kernel_cudaERNS_18TensorIteratorBaseEENKUlvE0_clEvENKUlvE2_clEvEUlS5_S5_E_EEEEvS7_RKT_EUliE_EEviT1_
        .type           _ZN2at6native18elementwise_kernelILi128ELi4EZNS0_22gpu_kernel_impl_nocastINS0_13BUnaryFunctorIN3c108BFloat16ES5_S5_ZZZNS0_16fmod_kernel_cudaERNS_18TensorIteratorBaseEENKUlvE0_clEvENKUlvE2_clEvEUlS5_S5_E_EEEEvS7_RKT_EUliE_EEviT1_,@function
        .size           _ZN2at6native18elementwise_kernelILi128ELi4EZNS0_22gpu_kernel_impl_nocastINS0_13BUnaryFunctorIN3c108BFloat16ES5_S5_ZZZNS0_16fmod_kernel_cudaERNS_18TensorIteratorBaseEENKUlvE0_clEvENKUlvE2_clEvEUlS5_S5_E_EEEEvS7_RKT_EUliE_EEviT1_,(.L_x_49978 - _ZN2at6native18elementwise_kernelILi128ELi4EZNS0_22gpu_kernel_impl_nocastINS0_13BUnaryFunctorIN3c108BFloat16ES5_S5_ZZZNS0_16fmod_kernel_cudaERNS_18TensorIteratorBaseEENKUlvE0_clEvENKUlvE2_clEvEUlS5_S5_E_EEEEvS7_RKT_EUliE_EEviT1_)
        .other          _ZN2at6native18elementwise_kernelILi128ELi4EZNS0_22gpu_kernel_impl_nocastINS0_13BUnaryFunctorIN3c108BFloat16ES5_S5_ZZZNS0_16fmod_kernel_cudaERNS_18TensorIteratorBaseEENKUlvE0_clEvENKUlvE2_clEvEUlS5_S5_E_EEEEvS7_RKT_EUliE_EEviT1_,@"STO_CUDA_ENTRY STV_DEFAULT"
_ZN2at6native18elementwise_kernelILi128ELi4EZNS0_22gpu_kernel_impl_nocastINS0_13BUnaryFunctorIN3c108BFloat16ES5_S5_ZZZNS0_16fmod_kernel_cudaERNS_18TensorIteratorBaseEENKUlvE0_clEvENKUlvE2_clEvEUlS5_S5_E_EEEEvS7_RKT_EUliE_EEviT1_:
.text._ZN2at6native18elementwise_kernelILi128ELi4EZNS0_22gpu_kernel_impl_nocastINS0_13BUnaryFunctorIN3c108BFloat16ES5_S5_ZZZNS0_16fmod_kernel_cudaERNS_18TensorIteratorBaseEENKUlvE0_clEvENKUlvE2_clEvEUlS5_S5_E_EEEEvS7_RKT_EUliE_EEviT1_:
[----:B------:R-:W-:Y:S08]  /*0000*/  LDC R1, c[0x0][0x37c] ;  /* 0x0000df00ff017b82 */ /* 0x000ff00000000800 */
[----:B------:R-:W0:Y:S01]  /*0010*/  LDC R4, c[0x0][0x388] ;  /* 0x0000e200ff047b82 */ /* 0x000e220000000800 */
[----:B------:R-:W1:Y:S01]  /*0020*/  S2R R3, SR_TID.X ;  /* 0x0000000000037919 */ /* 0x000e620000002100 */
[----:B------:R-:W2:Y:S06]  /*0030*/  LDCU.64 UR6, c[0x0][0x358] ;  /* 0x00006b00ff0677ac */ /* 0x000eac0008000a00 */
[----:B------:R-:W3:Y:S08]  /*0040*/  S2UR UR4, SR_CTAID.X ;  /* 0x00000000000479c3 */ /* 0x000ef00000002500 */
[----:B------:R-:W4:Y:S01]  /*0050*/  LDC.U16 R0, c[0x0][0x592] ;  /* 0x00016480ff007b82 */ /* 0x000f220000000400 */
        /* <DEDUP_REMOVED lines=9> */
[----:B------:R-:W0:Y:S02]  /*00f0*/  LDC.64 R4, c[0x0][0x588] ;  /* 0x00016200ff047b82 */ /* 0x000e240000000a00 */
[----:B0-----:R-:W2:Y:S01]  /*0100*/  LDG.E.U16 R2, desc[UR6][R4.64] ;  /* 0x0000000604027981 */ /* 0x001ea2000c1e1500 */
[----:B----4-:R-:W-:Y:S02]  /*0110*/  SHF.L.U32 R7, R0, 0x10, RZ ;  /* 0x0000001000077819 */ /* 0x010fe400000006ff */
[----:B--2---:R-:W-:-:S04]  /*0120*/  SHF.L.U32 R2, R2, 0x10, RZ ;  /* 0x0000001002027819 */ /* 0x004fc800000006ff */
[C---:B------:R-:W-:Y:S01]  /*0130*/  FSETP.GEU.FTZ.AND P0, PT, |R2|.reuse, |R7|, PT ;  /* 0x400000070200720b */ /* 0x040fe20003f1e200 */
[----:B------:R-:W-:-:S12]  /*0140*/  FADD.FTZ R9, |R2|, -RZ ;  /* 0x800000ff02097221 */ /* 0x000fd80000010200 */
        /* <DEDUP_REMOVED lines=23> */
.L_x_2028:
[----:B------:R-:W-:Y:S01]  /*02c0*/  FSETP.GEU.FTZ.AND P0, PT, R6, -R4, PT ;  /* 0x800000040600720b */ /* 0x000fe20003f1e000 */
[----:B------:R-:W-:-:S12]  /*02d0*/  FADD.FTZ R8, R8, -1 ;  /* 0xbf80000008087421 */ /* 0x000fd80000010000 */
[----:B------:R-:W-:-:S07]  /*02e0*/  @!P0 FADD.FTZ R8, R8, -1 ;  /* 0xbf80000008088421 */ /* 0x000fce0000010000 */
.L_x_2027:
[----:B------:R-:W-:Y:S01]  /*02f0*/  FFMA.FTZ R9, -R4, R8, R9 ;  /* 0x0000000804097223 */ /* 0x000fe20000010109 */
[----:B------:R-:W-:Y:S06]  /*0300*/  BRA `(.L_x_2025) ;  /* 0x0000000000707947 */ /* 0x000fec0003800000 */
.L_x_2026:
        /* <DEDUP_REMOVED lines=13> */
.L_x_2030:
        /* <DEDUP_REMOVED lines=13> */
.L_x_2029:
[----:B0-----:R-:W-:-:S04]  /*04b0*/  FMUL.FTZ R4, R9, 1.1920928955078125e-07 ;  /* 0x3400000009047820 */ /* 0x001fc80000410000 */
[----:B------:R-:W-:-:S07]  /*04c0*/  FMUL.FTZ R9, R11, R4 ;  /* 0x000000040b097220 */ /* 0x000fce0000410000 */
.L_x_2025:
[----:B------:R-:W0:Y:S01]  /*04d0*/  LDC.64 R4, c[0x0][0x580] ;  /* 0x00016000ff047b82 */ /* 0x000e220000000a00 */
[----:B------:R-:W-:Y:S01]  /*04e0*/  FSETP.NAN.FTZ.AND P0, PT, |R9|, |R9|, PT ;  /* 0x400000090900720b */ /* 0x000fe20003f18200 */
[----:B------:R-:W-:Y:S01]  /*04f0*/  VIADD R3, R3, 0x80 ;  /* 0x0000008003037836 */ /* 0x000fe20000000000 */
[----:B------:R-:W-:-:S04]  /*0500*/  LOP3.LUT R2, R9, 0x80000000, R2, 0xb8, !PT ;  /* 0x8000000009027812 */ /* 0x000fc800078eb802 */
[----:B------:R-:W-:Y:S02]  /*0510*/  FSEL R2, R9, R2, P0 ;  /* 0x0000000209027208 */ /* 0x000fe40000000000 */
[----:B------:R-:W-:Y:S02]  /*0520*/  ISETP.GE.AND P0, PT, R3, UR4, PT ;  /* 0x0000000403007c0c */ /* 0x000fe4000bf06270 */
[----:B------:R-:W-:-:S11]  /*0530*/  F2FP.BF16.F32.PACK_AB R2, RZ, R2 ;  /* 0x00000002ff02723e */ /* 0x000fd600000010ff */
[----:B------:R-:W-:Y:S05]  /*0540*/  @P0 BREAK.RELIABLE B1 ;  /* 0x0000000000010942 */ /* 0x000fea0003800100 */
[----:B0-----:R0:W-:Y:S01]  /*0550*/  STG.E.U16 desc[UR6][R4.64], R2 ;  /* 0x0000000204007986 */ /* 0x0011e2000c101506 */
[----:B------:R-:W-:Y:S05]  /*0560*/  @P0 BRA `(.L_x_2031) ;  /* 0x0000000800500947 */ /* 0x000fea0003800000 */
[----:B0-----:R-:W0:Y:S02]  /*0570*/  LDC.64 R4, c[0x0][0x588] ;  /* 0x00016200ff047b82 */ /* 0x001e240000000a00 */
[----:B0-----:R-:W2:Y:S01]  /*0580*/  LDG.E.U16 R2, desc[UR6][R4.64] ;  /* 0x0000000604027981 */ /* 0x001ea2000c1e1500 */
[----:B------:R-:W-:Y:S02]  /*0590*/  SHF.L.U32 R6, R0, 0x10, RZ ;  /* 0x0000001000067819 */ /* 0x000fe400000006ff */
        /* <DEDUP_REMOVED lines=26> */
.L_x_2035:
[----:B------:R-:W-:Y:S01]  /*0740*/  FSETP.GEU.FTZ.AND P0, PT, R5, -R8, PT ;  /* 0x800000080500720b */ /* 0x000fe20003f1e000 */
[----:B------:R-:W-:-:S12]  /*0750*/  FADD.FTZ R4, R4, -1 ;  /* 0xbf80000004047421 */ /* 0x000fd80000010000 */
[----:B------:R-:W-:-:S07]  /*0760*/  @!P0 FADD.FTZ R4, R4, -1 ;  /* 0xbf80000004048421 */ /* 0x000fce0000010000 */
.L_x_2034:
[----:B------:R-:W-:Y:S01]  /*0770*/  FFMA.FTZ R7, -R8, R4, R7 ;  /* 0x0000000408077223 */ /* 0x000fe20000010107 */
[----:B------:R-:W-:Y:S06]  /*0780*/  BRA `(.L_x_2032) ;  /* 0x0000000000707947 */ /* 0x000fec0003800000 */
.L_x_2033:
        /* <DEDUP_REMOVED lines=13> */
.L_x_2037:
        /* <DEDUP_REMOVED lines=13> */
.L_x_2036:
[----:B------:R-:W-:-:S04]  /*0930*/  FMUL.FTZ R7, R7, 1.1920928955078125e-07 ;  /* 0x3400000007077820 */ /* 0x000fc80000410000 */
[----:B------:R-:W-:-:S07]  /*0940*/  FMUL.FTZ R7, R8, R7 ;  /* 0x0000000708077220 */ /* 0x000fce0000410000 */
.L_x_2032:
[----:B------:R-:W1:Y:S01]  /*0950*/  LDC.64 R4, c[0x0][0x580] ;  /* 0x00016000ff047b82 */ /* 0x000e620000000a00 */
[----:B------:R-:W-:Y:S01]  /*0960*/  FSETP.NAN.FTZ.AND P0, PT, |R7|, |R7|, PT ;  /* 0x400000070700720b */ /* 0x000fe20003f18200 */
[----:B------:R-:W-:Y:S01]  /*0970*/  VIADD R3, R3, 0x80 ;  /* 0x0000008003037836 */ /* 0x000fe20000000000 */
[----:B------:R-:W-:-:S04]  /*0980*/  LOP3.LUT R2, R7, 0x80000000, R2, 0xb8, !PT ;  /* 0x8000000007027812 */ /* 0x000fc800078eb802 */
[----:B------:R-:W-:-:S04]  /*0990*/  FSEL R2, R7, R2, P0 ;  /* 0x0000000207027208 */ /* 0x000fc80000000000 */
[----:B------:R-:W-:-:S05]  /*09a0*/  F2FP.BF16.F32.PACK_AB R2, RZ, R2 ;  /* 0x00000002ff02723e */ /* 0x000fca00000010ff */
[----:B-1----:R1:W-:Y:S02]  /*09b0*/  STG.E.U16 desc[UR6][R4.64], R2 ;  /* 0x0000000204007986 */ /* 0x0023e4000c101506 */
.L_x_2024:
[----:B------:R-:W-:-:S13]  /*09c0*/  ISETP.GE.AND P0, PT, R3, UR4, PT ;  /* 0x0000000403007c0c */ /* 0x000fda000bf06270 */
[----:B------:R-:W-:Y:S05]  /*09d0*/  @P0 BREAK.RELIABLE B1 ;  /* 0x0000000000010942 */ /* 0x000fea0003800100 */
[----:B------:R-:W-:Y:S05]  /*09e0*/  @P0 BRA `(.L_x_2031) ;  /* 0x0000000400300947 */ /* 0x000fea0003800000 */
[----:B------:R-:W-:Y:S05]  /*09f0*/  BSYNC.RELIABLE B1 ;  /* 0x0000000000017941 */ /* 0x000fea0003800100 */
.L_x_2023:
[----:B-1----:R-:W1:Y:S02]  /*0a00*/  LDC.64 R4, c[0x0][0x588] ;  /* 0x00016200ff047b82 */ /* 0x002e640000000a00 */
[----:B-1----:R-:W2:Y:S01]  /*0a10*/  LDG.E.U16 R2, desc[UR6][R4.64] ;  /* 0x0000000604027981 */ /* 0x002ea2000c1e1500 */
[----:B----4-:R-:W-:Y:S02]  /*0a20*/  SHF.L.U32 R6, R0, 0x10, RZ ;  /* 0x0000001000067819 */ /* 0x010fe400000006ff */
[----:B--2---:R-:W-:-:S04]  /*0a30*/  SHF.L.U32 R2, R2, 0x10, RZ ;  /* 0x0000001002027819 */ /* 0x004fc800000006ff */
[C---:B------:R-:W-:Y:S01]  /*0a40*/  FSETP.GEU.FTZ.AND P0, PT, |R2|.reuse, |R6|, PT ;  /* 0x400000060200720b */ /* 0x040fe20003f1e200 */
[----:B------:R-:W-:-:S12]  /*0a50*/  FADD.FTZ R7, |R2|, -RZ ;  /* 0x800000ff02077221 */ /* 0x000fd80000010200 */
[----:B------:R-:W-:Y:S05]  /*0a60*/  @!P0 BRA `(.L_x_2038) ;  /* 0x0000000000f48947 */ /* 0x000fea0003800000 */
[----:B0-----:R-:W-:Y:S01]  /*0a70*/  FMUL.FTZ R10, |R6|, 8388608 ;  /* 0x4b000000060a7820 */ /* 0x001fe20000410200 */
        /* <DEDUP_REMOVED lines=23> */
.L_x_2042:
[----:B------:R-:W-:Y:S01]  /*0bf0*/  FSETP.GEU.FTZ.AND P0, PT, R5, -R8, PT ;  /* 0x800000080500720b */ /* 0x000fe20003f1e000 */
[----:B------:R-:W-:-:S12]  /*0c00*/  FADD.FTZ R4, R4, -1 ;  /* 0xbf80000004047421 */ /* 0x000fd80000010000 */
[----:B------:R-:W-:-:S07]  /*0c10*/  @!P0 FADD.FTZ R4, R4, -1 ;  /* 0xbf80000004048421 */ /* 0x000fce0000010000 */
.L_x_2041:
[----:B------:R-:W-:Y:S05]  /*0c20*/  BSYNC.RECONVERGENT B3 ;  /* 0x0000000000037941 */ /* 0x000fea0003800200 */
.L_x_2040:
[----:B------:R-:W-:Y:S01]  /*0c30*/  FFMA.FTZ R7, -R8, R4, R7 ;  /* 0x0000000408077223 */ /* 0x000fe20000010107 */
[----:B------:R-:W-:Y:S06]  /*0c40*/  BRA `(.L_x_2043) ;  /* 0x0000000000787947 */ /* 0x000fec0003800000 */
.L_x_2039:
        /* <DEDUP_REMOVED lines=14> */
.L_x_2046:
        /* <DEDUP_REMOVED lines=13> */
.L_x_2045:
[----:B------:R-:W-:Y:S05]  /*0e00*/  BSYNC.RECONVERGENT B3 ;  /* 0x0000000000037941 */ /* 0x000fea0003800200 */
.L_x_2044:
[----:B------:R-:W-:-:S04]  /*0e10*/  FMUL.FTZ R7, R7, 1.1920928955078125e-07 ;  /* 0x3400000007077820 */ /* 0x000fc80000410000 */
[----:B------:R-:W-:-:S07]  /*0e20*/  FMUL.FTZ R7, R8, R7 ;  /* 0x0000000708077220 */ /* 0x000fce0000410000 */
.L_x_2043:
[----:B------:R-:W-:Y:S05]  /*0e30*/  BSYNC.RECONVERGENT B0 ;  /* 0x0000000000007941 */ /* 0x000fea0003800200 */
.L_x_2038:
[----:B------:R-:W1:Y:S01]  /*0e40*/  LDC.64 R4, c[0x0][0x580] ;  /* 0x00016000ff047b82 */ /* 0x000e620000000a00 */
[----:B------:R-:W-:Y:S01]  /*0e50*/  FSETP.NAN.FTZ.AND P0, PT, |R7|, |R7|, PT ;  /* 0x400000070700720b */ /* 0x000fe20003f18200 */
[----:B------:R-:W-:Y:S01]  /*0e60*/  VIADD R3, R3, 0x80 ;  /* 0x0000008003037836 */ /* 0x000fe20000000000 */
[----:B------:R-:W-:-:S04]  /*0e70*/  LOP3.LUT R2, R7, 0x80000000, R2, 0xb8, !PT ;  /* 0x8000000007027812 */ /* 0x000fc800078eb802 */
[----:B------:R-:W-:-:S04]  /*0e80*/  FSEL R2, R7, R2, P0 ;  /* 0x0000000207027208 */ /* 0x000fc80000000000 */
[----:B------:R-:W-:-:S05]  /*0e90*/  F2FP.BF16.F32.PACK_AB R2, RZ, R2 ;  /* 0x00000002ff02723e */ /* 0x000fca00000010ff */
[----:B-1----:R2:W-:Y:S02]  /*0ea0*/  STG.E.U16 desc[UR6][R4.64], R2 ;  /* 0x0000000204007986 */ /* 0x0025e4000c101506 */
.L_x_2031:
[----:B------:R-:W-:Y:S05]  /*0eb0*/  BSYNC.RECONVERGENT B2 ;  /* 0x0000000000027941 */ /* 0x000fea0003800200 */
.L_x_2022:
[----:B------:R-:W-:Y:S05]  /*0ec0*/  WARPSYNC.ALL ;  /* 0x0000000000007948 */ /* 0x000fea0003800000 */
[----:B------:R-:W-:-:S13]  /*0ed0*/  ISETP.GE.AND P0, PT, R3, UR4, PT ;  /* 0x0000000403007c0c */ /* 0x000fda000bf06270 */
[----:B------:R-:W-:Y:S05]  /*0ee0*/  @P0 EXIT ;  /* 0x000000000000094d */ /* 0x000fea0003800000 */
[----:B012---:R-:W0:Y:S02]  /*0ef0*/  LDC.64 R2, c[0x0][0x588] ;  /* 0x00016200ff027b82 */ /* 0x007e240000000a00 */
        /* <DEDUP_REMOVED lines=28> */
.L_x_2050:
[----:B------:R-:W-:Y:S01]  /*10c0*/  FSETP.GEU.FTZ.AND P0, PT, R3, -R6, PT ;  /* 0x800000060300720b */ /* 0x000fe20003f1e000 */
[----:B------:R-:W-:-:S12]  /*10d0*/  FADD.FTZ R2, R2, -1 ;  /* 0xbf80000002027421 */ /* 0x000fd80000010000 */
[----:B------:R-:W-:-:S07]  /*10e0*/  @!P0 FADD.FTZ R2, R2, -1 ;  /* 0xbf80000002028421 */ /* 0x000fce0000010000 */
.L_x_2049:
[----:B------:R-:W-:Y:S01]  /*10f0*/  FFMA.FTZ R5, -R6, R2, R5 ;  /* 0x0000000206057223 */ /* 0x000fe20000010105 */
[----:B------:R-:W-:Y:S06]  /*1100*/  BRA `(.L_x_2047) ;  /* 0x0000000000707947 */ /* 0x000fec0003800000 */
.L_x_2048:
        /* <DEDUP_REMOVED lines=13> */
.L_x_2052:
        /* <DEDUP_REMOVED lines=13> */
.L_x_2051:
[----:B------:R-:W-:-:S04]  /*12b0*/  FMUL.FTZ R5, R5, 1.1920928955078125e-07 ;  /* 0x3400000005057820 */ /* 0x000fc80000410000 */
[----:B------:R-:W-:-:S07]  /*12c0*/  FMUL.FTZ R5, R6, R5 ;  /* 0x0000000506057220 */ /* 0x000fce0000410000 */
.L_x_2047:
[----:B------:R-:W1:Y:S01]  /*12d0*/  LDC.64 R2, c[0x0][0x580] ;  /* 0x00016000ff027b82 */ /* 0x000e620000000a00 */
[C---:B------:R-:W-:Y:S02]  /*12e0*/  FSETP.NAN.FTZ.AND P0, PT, |R5|.reuse, |R5|, PT ;  /* 0x400000050500720b */ /* 0x040fe40003f18200 */
[----:B------:R-:W-:-:S04]  /*12f0*/  LOP3.LUT R0, R5, 0x80000000, R0, 0xb8, !PT ;  /* 0x8000000005007812 */ /* 0x000fc800078eb800 */
[----:B------:R-:W-:-:S04]  /*1300*/  FSEL R0, R5, R0, P0 ;  /* 0x0000000005007208 */ /* 0x000fc80000000000 */
[----:B------:R-:W-:-:S05]  /*1310*/  F2FP.BF16.F32.PACK_AB R0, RZ, R0 ;  /* 0x00000000ff00723e */ /* 0x000fca00000010ff */
[----:B-1----:R-:W-:Y:S01]  /*1320*/  STG.E.U16 desc[UR6][R2.64], R0 ;  /* 0x0000000002007986 */ /* 0x002fe2000c101506 */
[----:B------:R-:W-:Y:S05]  /*1330*/  EXIT ;  /* 0x000000000000794d */ /* 0x000fea0003800000 */
.L_x_2021:
[----:B------:R-:W0:Y:S01]  /*1340*/  LDCU UR4, c[0x0][0x380] ;  /* 0x00007000ff0477ac */ /* 0x000e220008000800 */
[----:B------:R-:W-:Y:S01]  /*1350*/  VIADD R4, R4, 0xffffffff ;  /* 0xffffffff04047836 */ /* 0x000fe20000000000 */
        /* <DEDUP_REMOVED lines=12> */
[----:B0-----:R-:W-:-:S05]  /*1420*/  IMAD.HI.U32 R8, R3, UR8, R6 ;  /* 0x0000000803087c27 */ /* 0x001fca000f8e0006 */
[----:B------:R-:W-:-:S04]  /*1430*/  SHF.R.U32.HI R9, RZ, UR9, R8 ;  /* 0x00000009ff097c19 */ /* 0x000fc80008011608 */
[----:B------:R-:W-:-:S05]  /*1440*/  IADD3 R6, PT, PT, -R9, RZ, RZ ;  /* 0x000000ff09067210 */ /* 0x000fca0007ffe1ff */
[----:B-1----:R-:W-:-:S04]  /*1450*/  IMAD R6, R6, UR5, R3 ;  /* 0x0000000506067c24 */ /* 0x002fc8000f8e0203 */
[C---:B--2---:R-:W-:Y:S02]  /*1460*/  IMAD R5, R6.reuse, UR10, RZ ;  /* 0x0000000a06057c24 */ /* 0x044fe4000f8e02ff */
[----:B------:R-:W-:Y:S01]  /*1470*/  IMAD R6, R6, UR11, RZ ;  /* 0x0000000b06067c24 */ /* 0x000fe2000f8e02ff */
[----:B------:R-:W-:Y:S06]  /*1480*/  @!P0 BRA `(.L_x_2056) ;  /* 0x0000001000748947 */ /* 0x000fec0003800000 */
[----:B------:R-:W0:Y:S01]  /*1490*/  LDCU.64 UR8, c[0x0][0x398] ;  /* 0x00007300ff0877ac */ /* 0x000e220008000a00 */
[----:B------:R-:W-:Y:S01]  /*14a0*/  IMAD.MOV.U32 R8, RZ, RZ, RZ ;  /* 0x000000ffff087224 */ /* 0x000fe200078e00ff */
[----:B------:R-:W-:Y:S01]  /*14b0*/  ISETP.NE.AND P0, PT, R2, 0x2, PT ;  /* 0x000000020200780c */ /* 0x000fe20003f05270 */
[----:B------:R-:W1:Y:S01]  /*14c0*/  LDCU UR5, c[0x0][0x3a0] ;  /* 0x00007400ff0577ac */ /* 0x000e620008000800 */
[----:B------:R-:W2:Y:S01]  /*14d0*/  LDCU.64 UR10, c[0x0][0x4c0] ;  /* 0x00009800ff0a77ac */ /* 0x000ea20008000a00 */
[----:B0-----:R-:W-:-:S05]  /*14e0*/  IMAD.HI.U32 R10, R9, UR9, R8 ;  /* 0x00000009090a7c27 */ /* 0x001fca000f8e0008 */
[----:B-1----:R-:W-:-:S04]  /*14f0*/  SHF.R.U32.HI R11, RZ, UR5, R10 ;  /* 0x00000005ff0b7c19 */ /* 0x002fc8000801160a */
[----:B------:R-:W-:-:S05]  /*1500*/  IADD3 R8, PT, PT, -R11, RZ, RZ ;  /* 0x000000ff0b087210 */ /* 0x000fca0007ffe1ff */
[----:B------:R-:W-:-:S04]  /*1510*/  IMAD R8, R8, UR8, R9 ;  /* 0x0000000808087c24 */ /* 0x000fc8000f8e0209 */
[C---:B--2---:R-:W-:Y:S02]  /*1520*/  IMAD R5, R8.reuse, UR10, R5 ;  /* 0x0000000a08057c24 */ /* 0x044fe4000f8e0205 */
[----:B------:R-:W-:Y:S01]  /*1530*/  IMAD R6, R8, UR11, R6 ;  /* 0x0000000b08067c24 */ /* 0x000fe2000f8e0206 */
[----:B------:R-:W-:Y:S06]  /*1540*/  @!P0 BRA `(.L_x_2056) ;  /* 0x0000001000448947 */ /* 0x000fec0003800000 */
[----:B------:R-:W0:Y:S01]  /*1550*/  LDCU.64 UR8, c[0x0][0x3a8] ;  /* 0x00007500ff0877ac */ /* 0x000e220008000a00 */
[----:B------:R-:W-:Y:S01]  /*1560*/  HFMA2 R10, -RZ, RZ, 0, 0 ;  /* 0x00000000ff0a7431 */ /* 0x000fe200000001ff */
[----:B------:R-:W-:Y:S01]  /*1570*/  ISETP.NE.AND P0, PT, R2, 0x3, PT ;  /* 0x000000030200780c */ /* 0x000fe20003f05270 */
[----:B------:R-:W1:Y:S01]  /*1580*/  LDCU UR5, c[0x0][0x3a4] ;  /* 0x00007480ff0577ac */ /* 0x000e620008000800 */
[----:B------:R-:W2:Y:S02]  /*1590*/  LDCU.64 UR10, c[0x0][0x4c8] ;  /* 0x00009900ff0a77ac */ /* 0x000ea40008000a00 */
[----:B0-----:R-:W-:-:S05]  /*15a0*/  IMAD.HI.U32 R8, R11, UR8, R10 ;  /* 0x000000080b087c27 */ /* 0x001fca000f8e000a */
[----:B------:R-:W-:-:S04]  /*15b0*/  SHF.R.U32.HI R9, RZ, UR9, R8 ;  /* 0x00000009ff097c19 */ /* 0x000fc80008011608 */
[----:B------:R-:W-:-:S05]  /*15c0*/  IADD3 R10, PT, PT, -R9, RZ, RZ ;  /* 0x000000ff090a7210 */ /* 0x000fca0007ffe1ff */
[----:B-1----:R-:W-:-:S04]  /*15d0*/  IMAD R10, R10, UR5, R11 ;  /* 0x000000050a0a7c24 */ /* 0x002fc8000f8e020b */
[C---:B--2---:R-:W-:Y:S02]  /*15e0*/  IMAD R5, R10.reuse, UR10, R5 ;  /* 0x0000000a0a057c24 */ /* 0x044fe4000f8e0205 */
[----:B------:R-:W-:Y:S01]  /*15f0*/  IMAD R6, R10, UR11, R6 ;  /* 0x0000000b0a067c24 */ /* 0x000fe2000f8e0206 */
[----:B------:R-:W-:Y:S06]  /*1600*/  @!P0 BRA `(.L_x_2056) ;  /* 0x0000001000148947 */ /* 0x000fec0003800000 */
[----:B------:R-:W0:Y:S01]  /*1610*/  LDCU.64 UR8, c[0x0][0x3b0] ;  /* 0x00007600ff0877ac */ /* 0x000e220008000a00 */
[----:B------:R-:W-:Y:S02]  /*1620*/  MOV R8, RZ ;  /* 0x000000ff00087202 */ /* 0x000fe40000000f00 */
[----:B------:R-:W-:Y:S01]  /*1630*/  ISETP.NE.AND P0, PT, R2, 0x4, PT ;  /* 0x000000040200780c */ /* 0x000fe20003f05270 */
[----:B------:R-:W1:Y:S01]  /*1640*/  LDCU UR5, c[0x0][0x3b8] ;  /* 0x00007700ff0577ac */ /* 0x000e620008000800 */
[----:B------:R-:W2:Y:S01]  /*1650*/  LDCU.64 UR10, c[0x0][0x4d0] ;  /* 0x00009a00ff0a77ac */ /* 0x000ea20008000a00 */
[----:B0-----:R-:W-:-:S05]  /*1660*/  IMAD.HI.U32 R10, R9, UR9, R8 ;  /* 0x00000009090a7c27 */ /* 0x001fca000f8e0008 */
[----:B-1----:R-:W-:-:S05]  /*1670*/  SHF.R.U32.HI R11, RZ, UR5, R10 ;  /* 0x00000005ff0b7c19 */ /* 0x002fca000801160a */
[----:B------:R-:W-:-:S04]  /*1680*/  IMAD.MOV R8, RZ, RZ, -R11 ;  /* 0x000000ffff087224 */ /* 0x000fc800078e0a0b */
[----:B------:R-:W-:-:S04]  /*1690*/  IMAD R8, R8, UR8, R9 ;  /* 0x0000000808087c24 */ /* 0x000fc8000f8e0209 */
        /* <DEDUP_REMOVED lines=28> */
[----:B------:R-:W-:Y:S01]  /*1860*/  IMAD.MOV.U32 R10, RZ, RZ, RZ ;  /* 0x000000ffff0a7224 */ /* 0x000fe200078e00ff */
        /* <DEDUP_REMOVED lines=28> */
[----:B------:R-:W-:-:S05]  /*1a30*/  SHF.R.U32.HI R9, RZ, UR9, R8 ;  /* 0x00000009ff097c19 */ /* 0x000fca0008011608 */
[----:B------:R-:W-:-:S04]  /*1a40*/  IMAD.MOV R10, RZ, RZ, -R9 ;  /* 0x000000ffff0a7224 */ /* 0x000fc800078e0a09 */
        /* <DEDUP_REMOVED lines=172> */
[----:B------:R-:W-:Y:S01]  /*2510*/  ISETP.NE.AND P0, PT, R2, 0x18, PT ;  /* 0x000000180200780c */ /* 0x000fe20003f05270 */
[----:B------:R-:W0:Y:S01]  /*2520*/  LDCU.64 UR8, c[0x0][0x4a0] ;  /* 0x00009400ff0877ac */ /* 0x000e220008000a00 */
[----:B------:R-:W-:Y:S01]  /*2530*/  MOV R8, RZ ;  /* 0x000000ff00087202 */ /* 0x000fe20000000f00 */
[----:B------:R-:W1:Y:S01]  /*2540*/  LDCU UR5, c[0x0][0x4a8] ;  /* 0x00009500ff0577ac */ /* 0x000e620008000800 */
[----:B------:R-:W2:Y:S09]  /*2550*/  LDCU.64 UR10, c[0x0][0x570] ;  /* 0x0000ae00ff0a77ac */ /* 0x000eb20008000a00 */
[----:B------:R-:W3:Y:S01]  /*2560*/  @P0 LDC.64 R16, c[0x0][0x4b0] ;  /* 0x00012c00ff100b82 */ /* 0x000ee20000000a00 */
[----:B0-----:R-:W-:-:S07]  /*2570*/  IMAD.HI.U32 R12, R9, UR9, R8 ;  /* 0x00000009090c7c27 */ /* 0x001fce000f8e0008 */
[----:B------:R-:W0:Y:S01]  /*2580*/  @P0 LDC R14, c[0x0][0x4ac] ;  /* 0x00012b00ff0e0b82 */ /* 0x000e220000000800 */
[----:B-1----:R-:W-:Y:S01]  /*2590*/  SHF.R.U32.HI R13, RZ, UR5, R12 ;  /* 0x00000005ff0d7c19 */ /* 0x002fe2000801160c */
[----:B------:R-:W-:-:S03]  /*25a0*/  @P0 IMAD.MOV.U32 R12, RZ, RZ, RZ ;  /* 0x000000ffff0c0224 */ /* 0x000fc600078e00ff */
[----:B------:R-:W-:-:S03]  /*25b0*/  IADD3 R15, PT, PT, -R13, RZ, RZ ;  /* 0x000000ff0d0f7210 */ /* 0x000fc60007ffe1ff */
[----:B------:R-:W1:Y:S01]  /*25c0*/  @P0 LDC.64 R10, c[0x0][0x578] ;  /* 0x00015e00ff0a0b82 */ /* 0x000e620000000a00 */
[----:B---3--:R-:W-:-:S05]  /*25d0*/  @P0 IMAD.HI.U32 R8, R13, R16, R12 ;  /* 0x000000100d080227 */ /* 0x008fca00078e000c */
[----:B------:R-:W-:Y:S01]  /*25e0*/  @P0 SHF.R.U32.HI R7, RZ, R17, R8 ;  /* 0x00000011ff070219 */ /* 0x000fe20000011608 */
[----:B------:R-:W-:-:S03]  /*25f0*/  IMAD R8, R15, UR8, R9 ;  /* 0x000000080f087c24 */ /* 0x000fc6000f8e0209 */
[----:B------:R-:W-:Y:S01]  /*2600*/  @P0 IADD3 R7, PT, PT, -R7, RZ, RZ ;  /* 0x000000ff07070210 */ /* 0x000fe20007ffe1ff */
[C---:B--2---:R-:W-:Y:S02]  /*2610*/  IMAD R5, R8.reuse, UR10, R5 ;  /* 0x0000000a08057c24 */ /* 0x044fe4000f8e0205 */
[----:B------:R-:W-:Y:S02]  /*2620*/  IMAD R6, R8, UR11, R6 ;  /* 0x0000000b08067c24 */ /* 0x000fe4000f8e0206 */
[----:B0-----:R-:W-:-:S04]  /*2630*/  @P0 IMAD R12, R7, R14, R13 ;  /* 0x0000000e070c0224 */ /* 0x001fc800078e020d */
[C---:B-1----:R-:W-:Y:S02]  /*2640*/  @P0 IMAD R5, R12.reuse, R10, R5 ;  /* 0x0000000a0c050224 */ /* 0x042fe400078e0205 */
[----:B------:R-:W-:-:S07]  /*2650*/  @P0 IMAD R6, R12, R11, R6 ;  /* 0x0000000b0c060224 */ /* 0x000fce00078e0206 */
.L_x_2056:
[----:B------:R-:W0:Y:S02]  /*2660*/  LDCU.64 UR8, c[0x0][0x588] ;  /* 0x0000b100ff0877ac */ /* 0x000e240008000a00 */
[----:B0-----:R-:W-:-:S04]  /*2670*/  IADD3 R8, P0, PT, R6, UR8, RZ ;  /* 0x0000000806087c10 */ /* 0x001fc8000ff1e0ff */
[----:B------:R-:W-:-:S05]  /*2680*/  IADD3.X R9, PT, PT, RZ, UR9, RZ, P0, !PT ;  /* 0x00000009ff097c10 */ /* 0x000fca00087fe4ff */
[----:B------:R-:W2:Y:S01]  /*2690*/  LDG.E.U16 R6, desc[UR6][R8.64] ;  /* 0x0000000608067981 */ /* 0x000ea2000c1e1500 */
[----:B----4-:R-:W-:Y:S01]  /*26a0*/  SHF.L.U32 R10, R0, 0x10, RZ ;  /* 0x00000010000a7819 */ /* 0x010fe200000006ff */
[----:B------:R-:W-:Y:S01]  /*26b0*/  BSSY.RECONVERGENT B2, `(.L_x_2057) ;  /* 0x0000040000027945 */ /* 0x000fe20003800200 */
[----:B--2---:R-:W-:-:S04]  /*26c0*/  IMAD.U32 R6, R6, 0x10000, RZ ;  /* 0x0001000006067824 */ /* 0x004fc800078e00ff */
        /* <DEDUP_REMOVED lines=29> */
.L_x_2061:
[----:B------:R-:W-:Y:S05]  /*28a0*/  BSYNC.RECONVERGENT B3 ;  /* 0x0000000000037941 */ /* 0x000fea0003800200 */
.L_x_2060:
[----:B------:R-:W-:Y:S01]  /*28b0*/  FFMA.FTZ R7, -R12, R8, R7 ;  /* 0x000000080c077223 */ /* 0x000fe20000010107 */
[----:B------:R-:W-:Y:S06]  /*28c0*/  BRA `(.L_x_2058) ;  /* 0x0000000000787947 */ /* 0x000fec0003800000 */
.L_x_2059:
        /* <DEDUP_REMOVED lines=14> */
.L_x_2064:
        /* <DEDUP_REMOVED lines=13> */
.L_x_2063:
[----:B------:R-:W-:Y:S05]  /*2a80*/  BSYNC.RECONVERGENT B3 ;  /* 0x0000000000037941 */ /* 0x000fea0003800200 */
.L_x_2062:
[----:B------:R-:W-:-:S04]  /*2a90*/  FMUL.FTZ R7, R7, 1.1920928955078125e-07 ;  /* 0x3400000007077820 */ /* 0x000fc80000410000 */
[----:B------:R-:W-:-:S07]  /*2aa0*/  FMUL.FTZ R7, R12, R7 ;  /* 0x000000070c077220 */ /* 0x000fce0000410000 */
.L_x_2058:
[----:B------:R-:W-:Y:S05]  /*2ab0*/  BSYNC.RECONVERGENT B2 ;  /* 0x0000000000027941 */ /* 0x000fea0003800200 */
.L_x_2057:
[----:B------:R-:W1:Y:S01]  /*2ac0*/  LDCU.64 UR8, c[0x0][0x580] ;  /* 0x0000b000ff0877ac */ /* 0x000e620008000a00 */
[C---:B------:R-:W-:Y:S02]  /*2ad0*/  FSETP.NAN.FTZ.AND P0, PT, |R7|.reuse, |R7|, PT ;  /* 0x400000070700720b */ /* 0x040fe40003f18200 */
[----:B------:R-:W-:Y:S02]  /*2ae0*/  LOP3.LUT R6, R7, 0x80000000, R6, 0xb8, !PT ;  /* 0x8000000007067812 */ /* 0x000fe400078eb806 */
[----:B------:R-:W-:Y:S02]  /*2af0*/  IADD3 R3, PT, PT, R3, 0x80, RZ ;  /* 0x0000008003037810 */ /* 0x000fe40007ffe0ff */
[----:B------:R-:W-:Y:S02]  /*2b00*/  FSEL R7, R7, R6, P0 ;  /* 0x0000000607077208 */ /* 0x000fe40000000000 */
[----:B-1----:R-:W-:Y:S02]  /*2b10*/  IADD3 R6, P0, PT, R5, UR8, RZ ;  /* 0x0000000805067c10 */ /* 0x002fe4000ff1e0ff */
[----:B------:R-:W-:-:S03]  /*2b20*/  F2FP.BF16.F32.PACK_AB R5, RZ, R7 ;  /* 0x00000007ff05723e */ /* 0x000fc600000010ff */
[----:B------:R-:W-:Y:S01]  /*2b30*/  IMAD.X R7, RZ, RZ, UR9, P0 ;  /* 0x00000009ff077e24 */ /* 0x000fe200080e06ff */
[----:B------:R-:W-:-:S04]  /*2b40*/  ISETP.GE.AND P0, PT, R3, UR4, PT ;  /* 0x0000000403007c0c */ /* 0x000fc8000bf06270 */
[----:B------:R1:W-:Y:S09]  /*2b50*/  STG.E.U16 desc[UR6][R6.64], R5 ;  /* 0x0000000506007986 */ /* 0x0003f2000c101506 */
        /* <DEDUP_REMOVED lines=8> */
[----:B--2---:R-:W-:-:S05]  /*2be0*/  IMAD.HI.U32 R8, R3, UR8, R6 ;  /* 0x0000000803087c27 */ /* 0x004fca000f8e0006 */
[----:B------:R-:W-:-:S04]  /*2bf0*/  SHF.R.U32.HI R9, RZ, UR9, R8 ;  /* 0x00000009ff097c19 */ /* 0x000fc80008011608 */
[----:B------:R-:W-:-:S05]  /*2c00*/  IADD3 R6, PT, PT, -R9, RZ, RZ ;  /* 0x000000ff09067210 */ /* 0x000fca0007ffe1ff */
[----:B-1----:R-:W-:-:S04]  /*2c10*/  IMAD R6, R6, UR5, R3 ;  /* 0x0000000506067c24 */ /* 0x002fc8000f8e0203 */
[C---:B---3--:R-:W-:Y:S02]  /*2c20*/  IMAD R5, R6.reuse, UR10, RZ ;  /* 0x0000000a06057c24 */ /* 0x048fe4000f8e02ff */
[----:B------:R-:W-:Y:S01]  /*2c30*/  IMAD R6, R6, UR11, RZ ;  /* 0x0000000b06067c24 */ /* 0x000fe2000f8e02ff */
[----:B------:R-:W-:Y:S06]  /*2c40*/  @!P0 BRA `(.L_x_2066) ;  /* 0x0000001000748947 */ /* 0x000fec0003800000 */
[----:B------:R-:W1:Y:S01]  /*2c50*/  LDCU.64 UR8, c[0x0][0x398] ;  /* 0x00007300ff0877ac */ /* 0x000e620008000a00 */
[----:B------:R-:W-:Y:S01]  /*2c60*/  IMAD.MOV.U32 R8, RZ, RZ, RZ ;  /* 0x000000ffff087224 */ /* 0x000fe200078e00ff */
[----:B------:R-:W-:Y:S01]  /*2c70*/  ISETP.NE.AND P0, PT, R2, 0x2, PT ;  /* 0x000000020200780c */ /* 0x000fe20003f05270 */
[----:B------:R-:W2:Y:S01]  /*2c80*/  LDCU UR5, c[0x0][0x3a0] ;  /* 0x00007400ff0577ac */ /* 0x000ea20008000800 */
[----:B------:R-:W3:Y:S01]  /*2c90*/  LDCU.64 UR10, c[0x0][0x4c0] ;  /* 0x00009800ff0a77ac */ /* 0x000ee20008000a00 */
[----:B-1----:R-:W-:-:S05]  /*2ca0*/  IMAD.HI.U32 R10, R9, UR9, R8 ;  /* 0x00000009090a7c27 */ /* 0x002fca000f8e0008 */
[----:B--2---:R-:W-:-:S04]  /*2cb0*/  SHF.R.U32.HI R11, RZ, UR5, R10 ;  /* 0x00000005ff0b7c19 */ /* 0x004fc8000801160a */
[----:B------:R-:W-:-:S05]  /*2cc0*/  IADD3 R8, PT, PT, -R11, RZ, RZ ;  /* 0x000000ff0b087210 */ /* 0x000fca0007ffe1ff */
[----:B------:R-:W-:-:S04]  /*2cd0*/  IMAD R8, R8, UR8, R9 ;  /* 0x0000000808087c24 */ /* 0x000fc8000f8e0209 */
[C---:B---3--:R-:W-:Y:S02]  /*2ce0*/  IMAD R5, R8.reuse, UR10, R5 ;  /* 0x0000000a08057c24 */ /* 0x048fe4000f8e0205 */
[----:B------:R-:W-:Y:S01]  /*2cf0*/  IMAD R6, R8, UR11, R6 ;  /* 0x0000000b08067c24 */ /* 0x000fe2000f8e0206 */
[----:B------:R-:W-:Y:S06]  /*2d00*/  @!P0 BRA `(.L_x_2066) ;  /* 0x0000001000448947 */ /* 0x000fec0003800000 */
[----:B------:R-:W1:Y:S01]  /*2d10*/  LDCU.64 UR8, c[0x0][0x3a8] ;  /* 0x00007500ff0877ac */ /* 0x000e620008000a00 */
[----:B------:R-:W-:Y:S01]  /*2d20*/  HFMA2 R10, -RZ, RZ, 0, 0 ;  /* 0x00000000ff0a7431 */ /* 0x000fe200000001ff */
[----:B------:R-:W-:Y:S01]  /*2d30*/  ISETP.NE.AND P0, PT, R2, 0x3, PT ;  /* 0x000000030200780c */ /* 0x000fe20003f05270 */
[----:B------:R-:W2:Y:S01]  /*2d40*/  LDCU UR5, c[0x0][0x3a4] ;  /* 0x00007480ff0577ac */ /* 0x000ea20008000800 */
[----:B------:R-:W3:Y:S02]  /*2d50*/  LDCU.64 UR10, c[0x0][0x4c8] ;  /* 0x00009900ff0a77ac */ /* 0x000ee40008000a00 */
[----:B-1----:R-:W-:-:S05]  /*2d60*/  IMAD.HI.U32 R8, R11, UR8, R10 ;  /* 0x000000080b087c27 */ /* 0x002fca000f8e000a */
[----:B------:R-:W-:-:S04]  /*2d70*/  SHF.R.U32.HI R9, RZ, UR9, R8 ;  /* 0x00000009ff097c19 */ /* 0x000fc80008011608 */
[----:B------:R-:W-:-:S05]  /*2d80*/  IADD3 R10, PT, PT, -R9, RZ, RZ ;  /* 0x000000ff090a7210 */ /* 0x000fca0007ffe1ff */
[----:B--2---:R-:W-:-:S04]  /*2d90*/  IMAD R10, R10, UR5, R11 ;  /* 0x000000050a0a7c24 */ /* 0x004fc8000f8e020b */
[C---:B---3--:R-:W-:Y:S02]  /*2da0*/  IMAD R5, R10.reuse, UR10, R5 ;  /* 0x0000000a0a057c24 */ /* 0x048fe4000f8e0205 */
[----:B------:R-:W-:Y:S01]  /*2db0*/  IMAD R6, R10, UR11, R6 ;  /* 0x0000000b0a067c24 */ /* 0x000fe2000f8e0206 */
[----:B------:R-:W-:Y:S06]  /*2dc0*/  @!P0 BRA `(.L_x_2066) ;  /* 0x0000001000148947 */ /* 0x000fec0003800000 */
[----:B------:R-:W1:Y:S01]  /*2dd0*/  LDCU.64 UR8, c[0x0][0x3b0] ;  /* 0x00007600ff0877ac */ /* 0x000e620008000a00 */
[----:B------:R-:W-:Y:S02]  /*2de0*/  MOV R8, RZ ;  /* 0x000000ff00087202 */ /* 0x000fe40000000f00 */
[----:B------:R-:W-:Y:S01]  /*2df0*/  ISETP.NE.AND P0, PT, R2, 0x4, PT ;  /* 0x000000040200780c */ /* 0x000fe20003f05270 */
[----:B------:R-:W2:Y:S01]  /*2e00*/  LDCU UR5, c[0x0][0x3b8] ;  /* 0x00007700ff0577ac */ /* 0x000ea20008000800 */
[----:B------:R-:W3:Y:S01]  /*2e10*/  LDCU.64 UR10, c[0x0][0x4d0] ;  /* 0x00009a00ff0a77ac */ /* 0x000ee20008000a00 */
[----:B-1----:R-:W-:-:S05]  /*2e20*/  IMAD.HI.U32 R10, R9, UR9, R8 ;  /* 0x00000009090a7c27 */ /* 0x002fca000f8e0008 */
[----:B--2---:R-:W-:-:S05]  /*2e30*/  SHF.R.U32.HI R11, RZ, UR5, R10 ;  /* 0x00000005ff0b7c19 */ /* 0x004fca000801160a */
[----:B------:R-:W-:-:S04]  /*2e40*/  IMAD.MOV R8, RZ, RZ, -R11 ;  /* 0x000000ffff087224 */ /* 0x000fc800078e0a0b */
[----:B------:R-:W-:-:S04]  /*2e50*/  IMAD R8, R8, UR8, R9 ;  /* 0x0000000808087c24 */ /* 0x000fc8000f8e0209 */
        /* <DEDUP_REMOVED lines=28> */
[----:B------:R-:W-:Y:S01]  /*3020*/  IMAD.MOV.U32 R10, RZ, RZ, RZ ;  /* 0x000000ffff0a7224 */ /* 0x000fe200078e00ff */
        /* <DEDUP_REMOVED lines=28> */
[----:B------:R-:W-:-:S05]  /*31f0*/  SHF.R.U32.HI R9, RZ, UR9, R8 ;  /* 0x00000009ff097c19 */ /* 0x000fca0008011608 */
[----:B------:R-:W-:-:S04]  /*3200*/  IMAD.MOV R10, RZ, RZ, -R9 ;  /* 0x000000ffff0a7224 */ /* 0x000fc800078e0a09 */
        /* <DEDUP_REMOVED lines=172> */
[----:B------:R-:W-:Y:S01]  /*3cd0*/  ISETP.NE.AND P0, PT, R2, 0x18, PT ;  /* 0x000000180200780c */ /* 0x000fe20003f05270 */
[----:B------:R-:W1:Y:S01]  /*3ce0*/  LDCU.64 UR8, c[0x0][0x4a0] ;  /* 0x00009400ff0877ac */ /* 0x000e620008000a00 */
[----:B------:R-:W-:Y:S01]  /*3cf0*/  MOV R8, RZ ;  /* 0x000000ff00087202 */ /* 0x000fe20000000f00 */
[----:B------:R-:W2:Y:S01]  /*3d00*/  LDCU UR5, c[0x0][0x4a8] ;  /* 0x00009500ff0577ac */ /* 0x000ea20008000800 */
[----:B------:R-:W3:Y:S09]  /*3d10*/  LDCU.64 UR10, c[0x0][0x570] ;  /* 0x0000ae00ff0a77ac */ /* 0x000ef20008000a00 */
[----:B------:R-:W4:Y:S01]  /*3d20*/  @P0 LDC.64 R16, c[0x0][0x4b0] ;  /* 0x00012c00ff100b82 */ /* 0x000f220000000a00 */
[----:B-1----:R-:W-:-:S07]  /*3d30*/  IMAD.HI.U32 R12, R9, UR9, R8 ;  /* 0x00000009090c7c27 */ /* 0x002fce000f8e0008 */
[----:B0-----:R-:W0:Y:S01]  /*3d40*/  @P0 LDC R14, c[0x0][0x4ac] ;  /* 0x00012b00ff0e0b82 */ /* 0x001e220000000800 */
[----:B--2---:R-:W-:Y:S01]  /*3d50*/  SHF.R.U32.HI R13, RZ, UR5, R12 ;  /* 0x00000005ff0d7c19 */ /* 0x004fe2000801160c */
[----:B------:R-:W-:-:S03]  /*3d60*/  @P0 IMAD.MOV.U32 R12, RZ, RZ, RZ ;  /* 0x000000ffff0c0224 */ /* 0x000fc600078e00ff */
[----:B------:R-:W-:-:S03]  /*3d70*/  IADD3 R15, PT, PT, -R13, RZ, RZ ;  /* 0x000000ff0d0f7210 */ /* 0x000fc60007ffe1ff */
[----:B------:R-:W1:Y:S01]  /*3d80*/  @P0 LDC.64 R10, c[0x0][0x578] ;  /* 0x00015e00ff0a0b82 */ /* 0x000e620000000a00 */
[----:B----4-:R-:W-:-:S05]  /*3d90*/  @P0 IMAD.HI.U32 R8, R13, R16, R12 ;  /* 0x000000100d080227 */ /* 0x010fca00078e000c */
[----:B------:R-:W-:Y:S01]  /*3da0*/  @P0 SHF.R.U32.HI R7, RZ, R17, R8 ;  /* 0x00000011ff070219 */ /* 0x000fe20000011608 */
[----:B------:R-:W-:-:S03]  /*3db0*/  IMAD R8, R15, UR8, R9 ;  /* 0x000000080f087c24 */ /* 0x000fc6000f8e0209 */
[----:B------:R-:W-:Y:S01]  /*3dc0*/  @P0 IADD3 R7, PT, PT, -R7, RZ, RZ ;  /* 0x000000ff07070210 */ /* 0x000fe20007ffe1ff */
[C---:B---3--:R-:W-:Y:S02]  /*3dd0*/  IMAD R5, R8.reuse, UR10, R5 ;  /* 0x0000000a08057c24 */ /* 0x048fe4000f8e0205 */
[----:B------:R-:W-:Y:S02]  /*3de0*/  IMAD R6, R8, UR11, R6 ;  /* 0x0000000b08067c24 */ /* 0x000fe4000f8e0206 */
[----:B0-----:R-:W-:-:S04]  /*3df0*/  @P0 IMAD R12, R14, R7, R13 ;  /* 0x000000070e0c0224 */ /* 0x001fc800078e020d */
[C---:B-1----:R-:W-:Y:S02]  /*3e00*/  @P0 IMAD R5, R12.reuse, R10, R5 ;  /* 0x0000000a0c050224 */ /* 0x042fe400078e0205 */
[----:B------:R-:W-:-:S07]  /*3e10*/  @P0 IMAD R6, R12, R11, R6 ;  /* 0x0000000b0c060224 */ /* 0x000fce00078e0206 */
.L_x_2066:
[----:B------:R-:W1:Y:S02]  /*3e20*/  LDCU.64 UR8, c[0x0][0x588] ;  /* 0x0000b100ff0877ac */ /* 0x000e640008000a00 */
[----:B-1----:R-:W-:-:S04]  /*3e30*/  IADD3 R8, P0, PT, R6, UR8, RZ ;  /* 0x0000000806087c10 */ /* 0x002fc8000ff1e0ff */
[----:B------:R-:W-:-:S05]  /*3e40*/  IADD3.X R9, PT, PT, RZ, UR9, RZ, P0, !PT ;  /* 0x00000009ff097c10 */ /* 0x000fca00087fe4ff */
[----:B------:R-:W2:Y:S01]  /*3e50*/  LDG.E.U16 R6, desc[UR6][R8.64] ;  /* 0x0000000608067981 */ /* 0x000ea2000c1e1500 */
[----:B------:R-:W-:Y:S01]  /*3e60*/  SHF.L.U32 R10, R0, 0x10, RZ ;  /* 0x00000010000a7819 */ /* 0x000fe200000006ff */
[----:B------:R-:W-:Y:S01]  /*3e70*/  BSSY.RECONVERGENT B2, `(.L_x_2067) ;  /* 0x0000040000027945 */ /* 0x000fe20003800200 */
[----:B--2---:R-:W-:-:S04]  /*3e80*/  IMAD.U32 R6, R6, 0x10000, RZ ;  /* 0x0001000006067824 */ /* 0x004fc800078e00ff */
[C---:B------:R-:W-:Y:S01]  /*3e90*/  FADD.FTZ R7, |R6|.reuse, -RZ ;  /* 0x800000ff06077221 */ /* 0x040fe20000010200 */
        /* <DEDUP_REMOVED lines=25> */
.L_x_2072:
[----:B------:R-:W-:Y:S01]  /*4030*/  FSETP.GEU.FTZ.AND P0, PT, R9, -R12, PT ;  /* 0x8000000c0900720b */ /* 0x000fe20003f1e000 */
[----:B------:R-:W-:-:S12]  /*4040*/  FADD.FTZ R8, R8, -1 ;  /* 0xbf80000008087421 */ /* 0x000fd80000010000 */
[----:B------:R-:W-:-:S07]  /*4050*/  @!P0 FADD.FTZ R8, R8, -1 ;  /* 0xbf80000008088421 */ /* 0x000fce0000010000 */
.L_x_2071:
[----:B------:R-:W-:Y:S05]  /*4060*/  BSYNC.RECONVERGENT B3 ;  /* 0x0000000000037941 */ /* 0x000fea0003800200 */
.L_x_2070:
[----:B------:R-:W-:Y:S01]  /*4070*/  FFMA.FTZ R7, -R12, R8, R7 ;  /* 0x000000080c077223 */ /* 0x000fe20000010107 */
[----:B------:R-:W-:Y:S06]  /*4080*/  BRA `(.L_x_2068) ;  /* 0x0000000000787947 */ /* 0x000fec0003800000 */
.L_x_2069:
        /* <DEDUP_REMOVED lines=14> */
.L_x_2075:
        /* <DEDUP_REMOVED lines=13> */
.L_x_2074:
[----:B------:R-:W-:Y:S05]  /*4240*/  BSYNC.RECONVERGENT B3 ;  /* 0x0000000000037941 */ /* 0x000fea0003800200 */
.L_x_2073:
[----:B------:R-:W-:-:S04]  /*4250*/  FMUL.FTZ R7, R7, 1.1920928955078125e-07 ;  /* 0x3400000007077820 */ /* 0x000fc80000410000 */
[----:B------:R-:W-:-:S07]  /*4260*/  FMUL.FTZ R7, R12, R7 ;  /* 0x000000070c077220 */ /* 0x000fce0000410000 */
.L_x_2068:
[----:B------:R-:W-:Y:S05]  /*4270*/  BSYNC.RECONVERGENT B2 ;  /* 0x0000000000027941 */ /* 0x000fea0003800200 */
.L_x_2067:
[----:B------:R-:W1:Y:S01]  /*4280*/  LDCU.64 UR8, c[0x0][0x580] ;  /* 0x0000b000ff0877ac */ /* 0x000e620008000a00 */
[C---:B------:R-:W-:Y:S02]  /*4290*/  FSETP.NAN.FTZ.AND P0, PT, |R7|.reuse, |R7|, PT ;  /* 0x400000070700720b */ /* 0x040fe40003f18200 */
[----:B------:R-:W-:Y:S02]  /*42a0*/  LOP3.LUT R6, R7, 0x80000000, R6, 0xb8, !PT ;  /* 0x8000000007067812 */ /* 0x000fe400078eb806 */
[----:B------:R-:W-:Y:S02]  /*42b0*/  IADD3 R3, PT, PT, R3, 0x80, RZ ;  /* 0x0000008003037810 */ /* 0x000fe40007ffe0ff */
[----:B------:R-:W-:Y:S02]  /*42c0*/  FSEL R7, R7, R6, P0 ;  /* 0x0000000607077208 */ /* 0x000fe40000000000 */
[----:B-1----:R-:W-:Y:S02]  /*42d0*/  IADD3 R6, P0, PT, R5, UR8, RZ ;  /* 0x0000000805067c10 */ /* 0x002fe4000ff1e0ff */
[----:B------:R-:W-:-:S02]  /*42e0*/  F2FP.BF16.F32.PACK_AB R5, RZ, R7 ;  /* 0x00000007ff05723e */ /* 0x000fc400000010ff */
[----:B------:R-:W-:-:S05]  /*42f0*/  IADD3.X R7, PT, PT, RZ, UR9, RZ, P0, !PT ;  /* 0x00000009ff077c10 */ /* 0x000fca00087fe4ff */
[----:B------:R1:W-:Y:S04]  /*4300*/  STG.E.U16 desc[UR6][R6.64], R5 ;  /* 0x0000000506007986 */ /* 0x0003e8000c101506 */
.L_x_2055:
[----:B------:R-:W-:-:S13]  /*4310*/  ISETP.GE.AND P0, PT, R3, UR4, PT ;  /* 0x0000000403007c0c */ /* 0x000fda000bf06270 */
[----:B------:R-:W-:Y:S05]  /*4320*/  @P0 BREAK.RELIABLE B0 ;  /* 0x0000000000000942 */ /* 0x000fea0003800100 */
[----:B------:R-:W-:Y:S05]  /*4330*/  @P0 BRA `(.L_x_2065) ;  /* 0x0000001400e80947 */ /* 0x000fea0003800000 */
[----:B------:R-:W-:Y:S05]  /*4340*/  BSYNC.RELIABLE B0 ;  /* 0x0000000000007941 */ /* 0x000fea0003800100 */
.L_x_2054:
[----:B------:R-:W2:Y:S01]  /*4350*/  LDCU.64 UR8, c[0x0][0x390] ;  /* 0x00007200ff0877ac */ /* 0x000ea20008000a00 */
[----:B-1----:R-:W-:Y:S01]  /*4360*/  MOV R6, RZ ;  /* 0x000000ff00067202 */ /* 0x002fe20000000f00 */
[----:B------:R-:W-:Y:S01]  /*4370*/  IMAD.MOV.U32 R7, RZ, RZ, R3 ;  /* 0x000000ffff077224 */ /* 0x000fe200078e0003 */
[----:B------:R-:W-:Y:S01]  /*4380*/  ISETP.NE.AND P0, PT, R4, RZ, PT ;  /* 0x000000ff0400720c */ /* 0x000fe20003f05270 */
[----:B------:R-:W1:Y:S01]  /*4390*/  LDCU UR5, c[0x0][0x38c] ;  /* 0x00007180ff0577ac */ /* 0x000e620008000800 */
        /* <DEDUP_REMOVED lines=274> */
[----:B------:R-:W-:Y:S01]  /*54c0*/  HFMA2 R8, -RZ, RZ, 0, 0 ;  /* 0x00000000ff087431 */ /* 0x000fe200000001ff */
[----:B------:R-:W2:Y:S01]  /*54d0*/  LDCU UR5, c[0x0][0x4a8] ;  /* 0x00009500ff0577ac */ /* 0x000ea20008000800 */
[----:B------:R-:W3:Y:S09]  /*54e0*/  LDCU.64 UR10, c[0x0][0x570] ;  /* 0x0000ae00ff0a77ac */ /* 0x000ef20008000a00 */
[----:B------:R-:W5:Y:S01]  /*54f0*/  @P0 LDC.64 R16, c[0x0][0x4b0] ;  /* 0x00012c00ff100b82 */ /* 0x000f620000000a00 */
[----:B-1----:R-:W-:-:S07]  /*5500*/  IMAD.HI.U32 R12, R9, UR9, R8 ;  /* 0x00000009090c7c27 */ /* 0x002fce000f8e0008 */
[----:B0-----:R-:W0:Y:S01]  /*5510*/  @P0 LDC R14, c[0x0][0x4ac] ;  /* 0x00012b00ff0e0b82 */ /* 0x001e220000000800 */
[----:B--2---:R-:W-:Y:S02]  /*5520*/  SHF.R.U32.HI R13, RZ, UR5, R12 ;  /* 0x00000005ff0d7c19 */ /* 0x004fe4000801160c */
[----:B------:R-:W-:-:S05]  /*5530*/  @P0 MOV R12, RZ ;  /* 0x000000ff000c0202 */ /* 0x000fca0000000f00 */
[----:B------:R-:W1:Y:S01]  /*5540*/  @P0 LDC.64 R10, c[0x0][0x578] ;  /* 0x00015e00ff0a0b82 */ /* 0x000e620000000a00 */
[--C-:B------:R-:W-:Y:S02]  /*5550*/  IMAD.MOV R15, RZ, RZ, -R13.reuse ;  /* 0x000000ffff0f7224 */ /* 0x100fe400078e0a0d */
[----:B-----5:R-:W-:-:S05]  /*5560*/  @P0 IMAD.HI.U32 R8, R13, R16, R12 ;  /* 0x000000100d080227 */ /* 0x020fca00078e000c */
        /* <DEDUP_REMOVED lines=8> */
.L_x_2076:
[----:B------:R-:W1:Y:S02]  /*55f0*/  LDCU.64 UR8, c[0x0][0x588] ;  /* 0x0000b100ff0877ac */ /* 0x000e640008000a00 */
[----:B-1----:R-:W-:-:S04]  /*5600*/  IADD3 R8, P0, PT, R6, UR8, RZ ;  /* 0x0000000806087c10 */ /* 0x002fc8000ff1e0ff */
[----:B------:R-:W-:-:S05]  /*5610*/  IADD3.X R9, PT, PT, RZ, UR9, RZ, P0, !PT ;  /* 0x00000009ff097c10 */ /* 0x000fca00087fe4ff */
[----:B------:R-:W2:Y:S01]  /*5620*/  LDG.E.U16 R6, desc[UR6][R8.64] ;  /* 0x0000000608067981 */ /* 0x000ea2000c1e1500 */
[----:B----4-:R-:W-:Y:S01]  /*5630*/  SHF.L.U32 R10, R0, 0x10, RZ ;  /* 0x00000010000a7819 */ /* 0x010fe200000006ff */
[----:B------:R-:W-:Y:S01]  /*5640*/  BSSY.RECONVERGENT B2, `(.L_x_2077) ;  /* 0x0000040000027945 */ /* 0x000fe20003800200 */
[----:B--2---:R-:W-:-:S04]  /*5650*/  SHF.L.U32 R6, R6, 0x10, RZ ;  /* 0x0000001006067819 */ /* 0x004fc800000006ff */
        /* <DEDUP_REMOVED lines=26> */
.L_x_2082:
[----:B------:R-:W-:Y:S01]  /*5800*/  FSETP.GEU.FTZ.AND P0, PT, R9, -R12, PT ;  /* 0x8000000c0900720b */ /* 0x000fe20003f1e000 */
[----:B------:R-:W-:-:S12]  /*5810*/  FADD.FTZ R8, R8, -1 ;  /* 0xbf80000008087421 */ /* 0x000fd80000010000 */
[----:B------:R-:W-:-:S07]  /*5820*/  @!P0 FADD.FTZ R8, R8, -1 ;  /* 0xbf80000008088421 */ /* 0x000fce0000010000 */
.L_x_2081:
[----:B------:R-:W-:Y:S05]  /*5830*/  BSYNC.RECONVERGENT B3 ;  /* 0x0000000000037941 */ /* 0x000fea0003800200 */
.L_x_2080:
[----:B------:R-:W-:Y:S01]  /*5840*/  FFMA.FTZ R7, -R12, R8, R7 ;  /* 0x000000080c077223 */ /* 0x000fe20000010107 */
[----:B------:R-:W-:Y:S06]  /*5850*/  BRA `(.L_x_2078) ;  /* 0x0000000000787947 */ /* 0x000fec0003800000 */
.L_x_2079:
        /* <DEDUP_REMOVED lines=14> */
.L_x_2085:
        /* <DEDUP_REMOVED lines=13> */
.L_x_2084:
[----:B------:R-:W-:Y:S05]  /*5a10*/  BSYNC.RECONVERGENT B3 ;  /* 0x0000000000037941 */ /* 0x000fea0003800200 */
.L_x_2083:
[----:B------:R-:W-:-:S04]  /*5a20*/  FMUL.FTZ R7, R7, 1.1920928955078125e-07 ;  /* 0x3400000007077820 */ /* 0x000fc80000410000 */
[----:B------:R-:W-:-:S07]  /*5a30*/  FMUL.FTZ R7, R12, R7 ;  /* 0x000000070c077220 */ /* 0x000fce0000410000 */
.L_x_2078:
[----:B------:R-:W-:Y:S05]  /*5a40*/  BSYNC.RECONVERGENT B2 ;  /* 0x0000000000027941 */ /* 0x000fea0003800200 */
.L_x_2077:
        /* <DEDUP_REMOVED lines=9> */
.L_x_2065:
[----:B------:R-:W-:Y:S05]  /*5ae0*/  BSYNC.RECONVERGENT B1 ;  /* 0x0000000000017941 */ /* 0x000fea0003800200 */
.L_x_2053:
        /* <DEDUP_REMOVED lines=9> */
[----:B---3--:R-:W-:-:S05]  /*5b80*/  IMAD.HI.U32 R6, R3, UR4, R6 ;  /* 0x0000000403067c27 */ /* 0x008fca000f8e0006 */
[----:B------:R-:W-:-:S04]  /*5b90*/  SHF.R.U32.HI R7, RZ, UR5, R6 ;  /* 0x00000005ff077c19 */ /* 0x000fc80008011606 */
[----:B------:R-:W-:-:S05]  /*5ba0*/  IADD3 R8, PT, PT, -R7, RZ, RZ ;  /* 0x000000ff07087210 */ /* 0x000fca0007ffe1ff */
[----:B-1----:R-:W-:-:S04]  /*5bb0*/  IMAD R4, R8, UR8, R3 ;  /* 0x0000000808047c24 */ /* 0x002fc8000f8e0203 */
[C---:B--2---:R-:W-:Y:S02]  /*5bc0*/  IMAD R3, R4.reuse, UR10, RZ ;  /* 0x0000000a04037c24 */ /* 0x044fe4000f8e02ff */
        /* <DEDUP_REMOVED lines=269> */
[----:B------:R-:W2:Y:S10]  /*6ca0*/  LDCU UR4, c[0x0][0x4a8] ;  /* 0x00009500ff0477ac */ /* 0x000eb40008000800 */
[----:B------:R-:W3:Y:S01]  /*6cb0*/  @P0 LDC.64 R12, c[0x0][0x4b0] ;  /* 0x00012c00ff0c0b82 */ /* 0x000ee20000000a00 */
[----:B-1----:R-:W-:-:S07]  /*6cc0*/  IMAD.HI.U32 R10, R7, UR9, R6 ;  /* 0x00000009070a7c27 */ /* 0x002fce000f8e0006 */
[----:B------:R-:W1:Y:S01]  /*6cd0*/  @P0 LDC R5, c[0x0][0x4ac] ;  /* 0x00012b00ff050b82 */ /* 0x000e620000000800 */
[----:B--2---:R-:W-:Y:S01]  /*6ce0*/  SHF.R.U32.HI R11, RZ, UR4, R10 ;  /* 0x00000004ff0b7c19 */ /* 0x004fe2000801160a */
[----:B------:R-:W2:Y:S01]  /*6cf0*/  LDCU.64 UR4, c[0x0][0x570] ;  /* 0x0000ae00ff0477ac */ /* 0x000ea20008000a00 */
[----:B------:R-:W-:Y:S02]  /*6d00*/  @P0 MOV R10, RZ ;  /* 0x000000ff000a0202 */ /* 0x000fe40000000f00 */
[----:B------:R-:W-:-:S03]  /*6d10*/  IADD3 R6, PT, PT, -R11, RZ, RZ ;  /* 0x000000ff0b067210 */ /* 0x000fc60007ffe1ff */
[----:B------:R-:W5:Y:S02]  /*6d20*/  @P0 LDC.64 R8, c[0x0][0x578] ;  /* 0x00015e00ff080b82 */ /* 0x000f640000000a00 */
[----:B------:R-:W-:Y:S02]  /*6d30*/  IMAD R6, R6, UR8, R7 ;  /* 0x0000000806067c24 */ /* 0x000fe4000f8e0207 */
[----:B---3--:R-:W-:-:S05]  /*6d40*/  @P0 IMAD.HI.U32 R2, R11, R12, R10 ;  /* 0x0000000c0b020227 */ /* 0x008fca00078e000a */
[----:B------:R-:W-:Y:S01]  /*6d50*/  @P0 SHF.R.U32.HI R2, RZ, R13, R2 ;  /* 0x0000000dff020219 */ /* 0x000fe20000011602 */
[C---:B--2---:R-:W-:Y:S02]  /*6d60*/  IMAD R3, R6.reuse, UR4, R3 ;  /* 0x0000000406037c24 */ /* 0x044fe4000f8e0203 */
[----:B------:R-:W-:Y:S01]  /*6d70*/  IMAD R4, R6, UR5, R4 ;  /* 0x0000000506047c24 */ /* 0x000fe2000f8e0204 */
[----:B------:R-:W-:-:S05]  /*6d80*/  @P0 IADD3 R10, PT, PT, -R2, RZ, RZ ;  /* 0x000000ff020a0210 */ /* 0x000fca0007ffe1ff */
[----:B-1----:R-:W-:-:S04]  /*6d90*/  @P0 IMAD R10, R5, R10, R11 ;  /* 0x0000000a050a0224 */ /* 0x002fc800078e020b */
[C---:B-----5:R-:W-:Y:S02]  /*6da0*/  @P0 IMAD R3, R10.reuse, R8, R3 ;  /* 0x000000080a030224 */ /* 0x060fe400078e0203 */
[----:B------:R-:W-:-:S07]  /*6db0*/  @P0 IMAD R4, R10, R9, R4 ;  /* 0x000000090a040224 */ /* 0x000fce00078e0204 */
.L_x_2086:
[----:B------:R-:W1:Y:S02]  /*6dc0*/  LDCU.128 UR8, c[0x0][0x580] ;  /* 0x0000b000ff0877ac */ /* 0x000e640008000c00 */
[----:B-1----:R-:W-:-:S05]  /*6dd0*/  IADD3 R4, P0, PT, R4, UR10, RZ ;  /* 0x0000000a04047c10 */ /* 0x002fca000ff1e0ff */
[----:B------:R-:W-:-:S05]  /*6de0*/  IMAD.X R5, RZ, RZ, UR11, P0 ;  /* 0x0000000bff057e24 */ /* 0x000fca00080e06ff */
[----:B------:R-:W2:Y:S01]  /*6df0*/  LDG.E.U16 R4, desc[UR6][R4.64] ;  /* 0x0000000604047981 */ /* 0x000ea2000c1e1500 */
[----:B----4-:R-:W-:Y:S01]  /*6e00*/  SHF.L.U32 R6, R0, 0x10, RZ ;  /* 0x0000001000067819 */ /* 0x010fe200000006ff */
[----:B------:R-:W-:Y:S01]  /*6e10*/  BSSY.RECONVERGENT B1, `(.L_x_2087) ;  /* 0x0000042000017945 */ /* 0x000fe20003800200 */
[----:B------:R-:W-:-:S04]  /*6e20*/  IADD3 R2, P1, PT, R3, UR8, RZ ;  /* 0x0000000803027c10 */ /* 0x000fc8000ff3e0ff */
[----:B------:R-:W-:Y:S02]  /*6e30*/  IADD3.X R3, PT, PT, RZ, UR9, RZ, P1, !PT ;  /* 0x00000009ff037c10 */ /* 0x000fe40008ffe4ff */
[----:B--2---:R-:W-:-:S04]  /*6e40*/  SHF.L.U32 R0, R4, 0x10, RZ ;  /* 0x0000001004007819 */ /* 0x004fc800000006ff */
        /* <DEDUP_REMOVED lines=26> */
.L_x_2092:
[----:B------:R-:W-:Y:S01]  /*6ff0*/  FSETP.GEU.FTZ.AND P0, PT, R5, -R8, PT ;  /* 0x800000080500720b */ /* 0x000fe20003f1e000 */
[----:B------:R-:W-:-:S12]  /*7000*/  FADD.FTZ R4, R4, -1 ;  /* 0xbf80000004047421 */ /* 0x000fd80000010000 */
[----:B------:R-:W-:-:S07]  /*7010*/  @!P0 FADD.FTZ R4, R4, -1 ;  /* 0xbf80000004048421 */ /* 0x000fce0000010000 */
.L_x_2091:
[----:B------:R-:W-:Y:S05]  /*7020*/  BSYNC.RECONVERGENT B2 ;  /* 0x0000000000027941 */ /* 0x000fea0003800200 */
.L_x_2090:
[----:B------:R-:W-:Y:S01]  /*7030*/  FFMA.FTZ R7, -R8, R4, R7 ;  /* 0x0000000408077223 */ /* 0x000fe20000010107 */
[----:B------:R-:W-:Y:S06]  /*7040*/  BRA `(.L_x_2088) ;  /* 0x0000000000787947 */ /* 0x000fec0003800000 */
.L_x_2089:
        /* <DEDUP_REMOVED lines=14> */
.L_x_2095:
        /* <DEDUP_REMOVED lines=13> */
.L_x_2094:
[----:B------:R-:W-:Y:S05]  /*7200*/  BSYNC.RECONVERGENT B2 ;  /* 0x0000000000027941 */ /* 0x000fea0003800200 */
.L_x_2093:
[----:B------:R-:W-:-:S04]  /*7210*/  FMUL.FTZ R7, R7, 1.1920928955078125e-07 ;  /* 0x3400000007077820 */ /* 0x000fc80000410000 */
[----:B------:R-:W-:-:S07]  /*7220*/  FMUL.FTZ R7, R8, R7 ;  /* 0x0000000708077220 */ /* 0x000fce0000410000 */
.L_x_2088:
[----:B------:R-:W-:Y:S05]  /*7230*/  BSYNC.RECONVERGENT B1 ;  /* 0x0000000000017941 */ /* 0x000fea0003800200 */
.L_x_2087:
[C---:B------:R-:W-:Y:S02]  /*7240*/  FSETP.NAN.FTZ.AND P0, PT, |R7|.reuse, |R7|, PT ;  /* 0x400000070700720b */ /* 0x040fe40003f18200 */
[----:B------:R-:W-:-:S04]  /*7250*/  LOP3.LUT R0, R7, 0x80000000, R0, 0xb8, !PT ;  /* 0x8000000007007812 */ /* 0x000fc800078eb800 */
[----:B------:R-:W-:-:S04]  /*7260*/  FSEL R0, R7, R0, P0 ;  /* 0x0000000007007208 */ /* 0x000fc80000000000 */
[----:B------:R-:W-:-:S05]  /*7270*/  F2FP.BF16.F32.PACK_AB R0, RZ, R0 ;  /* 0x00000000ff00723e */ /* 0x000fca00000010ff */
[----:B------:R-:W-:Y:S01]  /*7280*/  STG.E.U16 desc[UR6][R2.64], R0 ;  /* 0x0000000002007986 */ /* 0x000fe2000c101506 */
[----:B------:R-:W-:Y:S05]  /*7290*/  EXIT ;  /* 0x000000000000794d */ /* 0x000fea0003800000 */
.L_x_2096:
        /* <DEDUP_REMOVED lines=14> */
.L_x_49978:


//--------------------- .text._ZN2at6native27unrolled_elementwise_kernelINS0_13BUnaryFunctorIN3c108BFloat16ES4_S4_ZZZNS0_16fmod_kernel_cudaERNS_18TensorIteratorBaseEENKUlvE0_clEvENKUlvE2_clEvEUlS4_S4_E_EESt5arrayIPcLm2EELi4E23TrivialOffsetCalculatorILi1EjESF_NS0_6memory15LoadWithoutCastENSG_16StoreWithoutCastEEEviT_T0_T2_T3_T4_T5_ --------------------------
	.section	.text._ZN2at6native27unrolled_elementwise_kernelINS0_13BUnaryFunctorIN3c108BFloat16ES4_S4_ZZZNS0_16fmod_kernel_cudaERNS_18TensorIteratorBaseEENKUlvE0_clEvENKUlvE2_clEvEUlS4_S4_E_EESt5arrayIPcLm2EELi4E23TrivialOffsetCalculatorILi1EjESF_NS0_6memory15LoadWithoutCastENSG_16StoreWithoutCastEEEviT_T0_T2_T3_T4_T5_,"ax",@progbits
	.align	128
        .global         _ZN2at6native27unrolled_elementwise_kernelINS0_13BUnaryFunctorIN3c108BFloat16ES4_S4_ZZZNS0_16fmod_kernel_cudaERNS_18TensorIteratorBaseEENKUlvE0_clEvENKUlvE2_clEvEUlS4_S4_E_EESt5arrayIPcLm2EELi4E23TrivialOffsetCalculatorILi1EjESF_NS0_6memory15LoadWithoutCastENSG_16StoreWithoutCastEEEviT_T0_T2_T3_T4_T5_
        .type           _ZN2at6native27unrolled_elementwise_kernelINS0_13BUnaryFunctorIN3c108BFloat16ES4_S4_ZZZNS0_16fmod_kernel_cudaERNS_18TensorIteratorBaseEENKUlvE0_clEvENKUlvE2_clEvEUlS4_S4_E_EESt5arrayIPcLm2EELi4E23TrivialOffsetCalculatorILi1EjESF_NS0_6memory15LoadWithoutCastENSG_16StoreWithoutCastEEEviT_T0_T2_T3_T4_T5_,@function
        .size           _ZN2at6native27unrolled_elementwise_kernelINS0_13BUnaryFunctorIN3c108BFloat16ES4_S4_ZZZNS0_16fmod_kernel_cudaERNS_18TensorIteratorBaseEENKUlvE0_clEvENKUlvE2_clEvEUlS4_S4_E_EESt5arrayIPcLm2EELi4E23TrivialOffsetCalculatorILi1EjESF_NS0_6memory15LoadWithoutCastENSG_16StoreWithoutCastEEEviT_T0_T2_T3_T4_T5_,(.L_x_49979 - _ZN2at6native27unrolled_elementwise_kernelINS0_13BUnaryFunctorIN3c108BFloat16ES4_S4_ZZZNS0_16fmod_kernel_cudaERNS_18TensorIteratorBaseEENKUlvE0_clEvENKUlvE2_clEvEUlS4_S4_E_EESt5arrayIPcLm2EELi4E23TrivialOffsetCalculatorILi1EjESF_NS0_6memory15LoadWithoutCastENSG_16StoreWithoutCastEEEviT_T0_T2_T3_T4_T5_)
        .other          _ZN2at6native27unrolled_elementwise_kernelINS0_13BUnaryFunctorIN3c108BFloat16ES4_S4_ZZZNS0_16fmod_kernel_cudaERNS_18TensorIteratorBaseEENKUlvE0_clEvENKUlvE2_clEvEUlS4_S4_E_EESt5arrayIPcLm2EELi4E23TrivialOffsetCalculatorILi1EjESF_NS0_6memory15LoadWithoutCastENSG_16StoreWithoutCastEEEviT_T0_T2_T3_T4_T5_,@"STO_CUDA_ENTRY STV_DEFAULT"
_ZN2at6native27unrolled_elementwise_kernelINS0_13BUnaryFunctorIN3c108BFloat16ES4_S4_ZZZNS0_16fmod_kernel_cudaERNS_18TensorIteratorBaseEENKUlvE0_clEvENKUlvE2_clEvEUlS4_S4_E_EESt5arrayIPcLm2EELi4E23TrivialOffsetCalculatorILi1EjESF_NS0_6memory15LoadWithoutCastENSG_16StoreWithoutCastEEEviT_T0_T2_T3_T4_T5_:
.text._ZN2at6native27unrolled_elementwise_kernelINS0_13BUnaryFunctorIN3c108BFloat16ES4_S4_ZZZNS0_16fmod_kernel_cudaERNS_18TensorIteratorBaseEENKUlvE0_clEvENKUlvE2_clEvEUlS4_S4_E_EESt5arrayIPcLm2EELi4E23TrivialOffsetCalculatorILi1EjESF_NS0_6memory15LoadWithoutCastENSG_16StoreWithoutCastEEEviT_T0_T2_T3_T4_T5_:
[----:B------:R-:W-:Y:S01]  /*0000*/  LDC R1, c[0x0][0x37c] ;  /* 0x0000df00ff017b82 */ /* 0x000fe20000000800 */
[----:B------:R-:W0:Y:S07]  /*0010*/  S2R R0, SR_CTAID.X ;  /* 0x0000000000007919 */ /* 0x000e2e0000002500 */
[----:B------:R-:W0:Y:S01]  /*0020*/  LDC R3, c[0x0][0x380] ;  /* 0x0000e000ff037b82 */ /* 0x000e220000000800 */
[----:B------:R-:W1:Y:S01]  /*0030*/  LDCU.64 UR4, c[0x0][0x358] ;  /* 0x00006b00ff0477ac */ /* 0x000e620008000a00 */
[----:B------:R-:W-:Y:S01]  /*0040*/  PRMT R16, RZ, 0x7610, R16 ;  /* 0x00007610ff107816 */ /* 0x000fe20000000010 */
[----:B------:R-:W2:Y:S01]  /*0050*/  S2R R13, SR_TID.X ;  /* 0x00000000000d7919 */ /* 0x000ea20000002100 */
[----:B0-----:R-:W-:-:S02]  /*0060*/  IMAD R2, R0, -0x200, R3 ;  /* 0xfffffe0000027824 */ /* 0x001fc400078e0203 */
[----:B--2---:R-:W-:-:S03]  /*0070*/  IMAD.MOV.U32 R3, RZ, RZ, R13 ;  /* 0x000000ffff037224 */ /* 0x004fc600078e000d */
[----:B------:R-:W-:-:S13]  /*0080*/  ISETP.GE.AND P0, PT, R13, R2, PT ;  /* 0x000000020d00720c */ /* 0x000fda0003f06270 */
[----:B------:R-:W-:Y:S01]  /*0090*/  @!P0 VIADD R13, R3, 0x80 ;  /* 0x00000080030d8836 */ /* 0x000fe20000000000 */
[----:B------:R-:W0:Y:S01]  /*00a0*/  @!P0 LDC.64 R4, c[0x0][0x390] ;  /* 0x0000e400ff048b82 */ /* 0x000e220000000a00 */
[----:B------:R-:W-:-:S03]  /*00b0*/  @!P0 IMAD R15, R0, 0x200, R3 ;  /* 0x00000200000f8824 */ /* 0x000fc600078e0203 */
[----:B------:R-:W-:-:S13]  /*00c0*/  ISETP.GE.AND P1, PT, R13, R2, PT ;  /* 0x000000020d00720c */ /* 0x000fda0003f26270 */
[----:B------:R-:W-:Y:S01]  /*00d0*/  @!P1 IMAD R17, R0, 0x200, R13 ;  /* 0x0000020000119824 */ /* 0x000fe200078e020d */
[----:B------:R-:W-:Y:S01]  /*00e0*/  @!P1 IADD3 R13, PT, PT, R13, 0x80, RZ ;  /* 0x000000800d0d9810 */ /* 0x000fe20007ffe0ff */
[----:B------:R-:W2:Y:S03]  /*00f0*/  @!P1 LDC.64 R10, c[0x0][0x390] ;  /* 0x0000e400ff0a9b82 */ /* 0x000ea60000000a00 */
[----:B------:R-:W-:Y:S01]  /*0100*/  ISETP.GE.AND P3, PT, R13, R2, PT ;  /* 0x000000020d00720c */ /* 0x000fe20003f66270 */
[----:B0-----:R-:W-:-:S05]  /*0110*/  @!P0 IMAD.WIDE.U32 R4, R15, 0x2, R4 ;  /* 0x000000020f048825 */ /* 0x001fca00078e0004 */
[----:B-1----:R0:W5:Y:S07]  /*0120*/  @!P0 LDG.E.U16 R16, desc[UR4][R4.64] ;  /* 0x0000000404108981 */ /* 0x00216e000c1e1500 */
[----:B------:R-:W-:Y:S01]  /*0130*/  @!P3 IMAD R19, R0, 0x200, R13 ;  /* 0x000002000013b824 */ /* 0x000fe200078e020d */
[----:B------:R-:W1:Y:S01]  /*0140*/  @!P3 LDC.64 R8, c[0x0][0x390] ;  /* 0x0000e400ff08bb82 */ /* 0x000e620000000a00 */
[----:B------:R-:W-:-:S05]  /*0150*/  @!P3 VIADD R13, R13, 0x80 ;  /* 0x000000800d0db836 */ /* 0x000fca0000000000 */
[----:B------:R-:W-:Y:S01]  /*0160*/  ISETP.GE.AND P2, PT, R13, R2, PT ;  /* 0x000000020d00720c */ /* 0x000fe20003f46270 */
[----:B--2---:R-:W-:-:S12]  /*0170*/  @!P1 IMAD.WIDE.U32 R10, R17, 0x2, R10 ;  /* 0x00000002110a9825 */ /* 0x004fd800078e000a */
[----:B------:R-:W2:Y:S01]  /*0180*/  @!P2 LDC.64 R6, c[0x0][0x390] ;  /* 0x0000e400ff06ab82 */ /* 0x000ea20000000a00 */
[----:B------:R-:W-:Y:S01]  /*0190*/  @!P2 LEA R13, R0, R13, 0x9 ;  /* 0x0000000d000da211 */ /* 0x000fe200078e48ff */
[----:B-1----:R-:W-:Y:S01]  /*01a0*/  @!P3 IMAD.WIDE.U32 R14, R19, 0x2, R8 ;  /* 0x00000002130eb825 */ /* 0x002fe200078e0008 */
[----:B------:R-:W-:-:S06]  /*01b0*/  PRMT R8, RZ, 0x7610, R8 ;  /* 0x00007610ff087816 */ /* 0x000fcc0000000008 */
[----:B------:R0:W5:Y:S01]  /*01c0*/  @!P1 LDG.E.U16 R8, desc[UR4][R10.64] ;  /* 0x000000040a089981 */ /* 0x000162000c1e1500 */
[--C-:B--2---:R-:W-:Y:S01]  /*01d0*/  @!P2 IMAD.WIDE.U32 R12, R13, 0x2, R6.reuse ;  /* 0x000000020d0ca825 */ /* 0x104fe200078e0006 */
[----:B------:R-:W-:Y:S02]  /*01e0*/  PRMT R7, RZ, 0x7610, R7 ;  /* 0x00007610ff077816 */ /* 0x000fe40000000007 */
[----:B------:R-:W-:-:S04]  /*01f0*/  PRMT R6, RZ, 0x7610, R6 ;  /* 0x00007610ff067816 */ /* 0x000fc80000000006 */
[----:B------:R0:W5:Y:S04]  /*0200*/  @!P3 LDG.E.U16 R7, desc[UR4][R14.64] ;  /* 0x000000040e07b981 */ /* 0x000168000c1e1500 */
[----:B------:R0:W5:Y:S01]  /*0210*/  @!P2 LDG.E.U16 R6, desc[UR4][R12.64] ;  /* 0x000000040c06a981 */ /* 0x000162000c1e1500 */
[----:B------:R-:W1:Y:S01]  /*0220*/  LDC.U16 R9, c[0x0][0x386] ;  /* 0x0000e180ff097b82 */ /* 0x000e620000000400 */
[----:B------:R-:W-:Y:S01]  /*0230*/  ISETP.GE.AND P0, PT, R3, R2, PT ;  /* 0x000000020300720c */ /* 0x000fe20003f06270 */
[----:B------:R-:W-:-:S12]  /*0240*/  BSSY.RECONVERGENT B1, `(.L_x_2097) ;  /* 0x0000048000017945 */ /* 0x000fd80003800200 */
[----:B0-----:R-:W-:Y:S05]  /*0250*/  @P0 BRA `(.L_x_2098) ;  /* 0x0000000400180947 */ /* 0x001fea0003800000 */
[----:B-----5:R-:W-:Y:S01]  /*0260*/  IMAD.U32 R4, R16, 0x10000, RZ ;  /* 0x0001000010047824 */ /* 0x020fe200078e00ff */
[----:B------:R-:W-:Y:S01]  /*0270*/  BSSY.RECONVERGENT B0, `(.L_x_2099) ;  /* 0x0000040000007945 */ /* 0x000fe20003800200 */
[----:B-1----:R-:W-:Y:S02]  /*0280*/  IMAD.U32 R5, R9, 0x10000, RZ ;  /* 0x0001000009057824 */ /* 0x002fe400078e00ff */
        /* <DEDUP_REMOVED lines=29> */
.L_x_2103:
[----:B------:R-:W-:Y:S05]  /*0460*/  BSYNC.RECONVERGENT B2 ;  /* 0x0000000000027941 */ /* 0x000fea0003800200 */
.L_x_2102:
[----:B------:R-:W-:Y:S01]  /*0470*/  FFMA.FTZ R11, -R10, R12, R11 ;  /* 0x0000000c0a0b7223 */ /* 0x000fe2000001010b */
[----:B------:R-:W-:Y:S06]  /*0480*/  BRA `(.L_x_2100) ;  /* 0x0000000000787947 */ /* 0x000fec0003800000 */
.L_x_2101:
        /* <DEDUP_REMOVED lines=14> */
.L_x_2106:
        /* <DEDUP_REMOVED lines=13> */
.L_x_2105:
[----:B------:R-:W-:Y:S05]  /*0640*/  BSYNC.RECONVERGENT B2 ;  /* 0x0000000000027941 */ /* 0x000fea0003800200 */
.L_x_2104:
[----:B------:R-:W-:-:S04]  /*0650*/  FMUL.FTZ R11, R11, 1.1920928955078125e-07 ;  /* 0x340000000b0b7820 */ /* 0x000fc80000410000 */
[----:B------:R-:W-:-:S07]  /*0660*/  FMUL.FTZ R11, R16, R11 ;  /* 0x0000000b100b7220 */ /* 0x000fce0000410000 */
.L_x_2100:
[----:B------:R-:W-:Y:S05]  /*0670*/  BSYNC.RECONVERGENT B0 ;  /* 0x0000000000007941 */ /* 0x000fea0003800200 */
.L_x_2099:
[C---:B------:R-:W-:Y:S02]  /*0680*/  FSETP.NAN.FTZ.AND P0, PT, |R11|.reuse, |R11|, PT ;  /* 0x4000000b0b00720b */ /* 0x040fe40003f18200 */
[----:B------:R-:W-:-:S04]  /*0690*/  LOP3.LUT R4, R11, 0x80000000, R4, 0xb8, !PT ;  /* 0x800000000b047812 */ /* 0x000fc800078eb804 */
[----:B------:R-:W-:-:S04]  /*06a0*/  FSEL R4, R11, R4, P0 ;  /* 0x000000040b047208 */ /* 0x000fc80000000000 */
[----:B------:R-:W-:-:S07]  /*06b0*/  F2FP.BF16.F32.PACK_AB R4, RZ, R4 ;  /* 0x00000004ff04723e */ /* 0x000fce00000010ff */
.L_x_2098:
[----:B------:R-:W-:Y:S05]  /*06c0*/  BSYNC.RECONVERGENT B1 ;  /* 0x0000000000017941 */ /* 0x000fea0003800200 */
.L_x_2097:
[----:B------:R-:W-:Y:S01]  /*06d0*/  VIADD R5, R3, 0x80 ;  /* 0x0000008003057836 */ /* 0x000fe20000000000 */
[----:B------:R-:W-:Y:S04]  /*06e0*/  BSSY.RECONVERGENT B1, `(.L_x_2107) ;  /* 0x0000049000017945 */ /* 0x000fe80003800200 */
[----:B------:R-:W-:-:S13]  /*06f0*/  ISETP.GE.AND P0, PT, R5, R2, PT ;  /* 0x000000020500720c */ /* 0x000fda0003f06270 */
[----:B------:R-:W-:Y:S05]  /*0700*/  @P0 BRA `(.L_x_2108) ;  /* 0x0000000400180947 */ /* 0x000fea0003800000 */
[----:B-1----:R-:W-:Y:S01]  /*0710*/  IMAD.U32 R13, R9, 0x10000, RZ ;  /* 0x00010000090d7824 */ /* 0x002fe200078e00ff */
[----:B-----5:R-:W-:Y:S01]  /*0720*/  SHF.L.U32 R8, R8, 0x10, RZ ;  /* 0x0000001008087819 */ /* 0x020fe200000006ff */
        /* <DEDUP_REMOVED lines=27> */
.L_x_2114:
[----:B------:R-:W-:Y:S01]  /*08e0*/  FSETP.GEU.FTZ.AND P0, PT, R12, -R14, PT ;  /* 0x8000000e0c00720b */ /* 0x000fe20003f1e000 */
[----:B------:R-:W-:-:S12]  /*08f0*/  FADD.FTZ R10, R10, -1 ;  /* 0xbf8000000a0a7421 */ /* 0x000fd80000010000 */
[----:B------:R-:W-:-:S07]  /*0900*/  @!P0 FADD.FTZ R10, R10, -1 ;  /* 0xbf8000000a0a8421 */ /* 0x000fce0000010000 */
.L_x_2113:
[----:B------:R-:W-:Y:S05]  /*0910*/  BSYNC.RECONVERGENT B2 ;  /* 0x0000000000027941 */ /* 0x000fea0003800200 */
.L_x_2112:
[----:B------:R-:W-:Y:S01]  /*0920*/  FFMA.FTZ R11, -R14, R10, R11 ;  /* 0x0000000a0e0b7223 */ /* 0x000fe2000001010b */
[----:B------:R-:W-:Y:S06]  /*0930*/  BRA `(.L_x_2110) ;  /* 0x0000000000787947 */ /* 0x000fec0003800000 */
.L_x_2111:
        /* <DEDUP_REMOVED lines=14> */
.L_x_2117:
        /* <DEDUP_REMOVED lines=13> */
.L_x_2116:
[----:B------:R-:W-:Y:S05]  /*0af0*/  BSYNC.RECONVERGENT B2 ;  /* 0x0000000000027941 */ /* 0x000fea0003800200 */
.L_x_2115:
[----:B------:R-:W-:-:S04]  /*0b00*/  FMUL.FTZ R10, R11, 1.1920928955078125e-07 ;  /* 0x340000000b0a7820 */ /* 0x000fc80000410000 */
[----:B------:R-:W-:-:S07]  /*0b10*/  FMUL.FTZ R11, R15, R10 ;  /* 0x0000000a0f0b7220 */ /* 0x000fce0000410000 */
.L_x_2110:
[----:B------:R-:W-:Y:S05]  /*0b20*/  BSYNC.RECONVERGENT B0 ;  /* 0x0000000000007941 */ /* 0x000fea0003800200 */
.L_x_2109:
[C---:B------:R-:W-:Y:S02]  /*0b30*/  FSETP.NAN.FTZ.AND P0, PT, |R11|.reuse, |R11|, PT ;  /* 0x4000000b0b00720b */ /* 0x040fe40003f18200 */
[----:B------:R-:W-:-:S04]  /*0b40*/  LOP3.LUT R8, R11, 0x80000000, R8, 0xb8, !PT ;  /* 0x800000000b087812 */ /* 0x000fc800078eb808 */
[----:B------:R-:W-:-:S04]  /*0b50*/  FSEL R8, R11, R8, P0 ;  /* 0x000000080b087208 */ /* 0x000fc80000000000 */
[----:B------:R-:W-:-:S07]  /*0b60*/  F2FP.BF16.F32.PACK_AB R8, RZ, R8 ;  /* 0x00000008ff08723e */ /* 0x000fce00000010ff */
.L_x_2108:
[----:B------:R-:W-:Y:S05]  /*0b70*/  BSYNC.RECONVERGENT B1 ;  /* 0x0000000000017941 */ /* 0x000fea0003800200 */
.L_x_2107:
[----:B------:R-:W-:Y:S01]  /*0b80*/  IADD3 R11, PT, PT, R3, 0x100, RZ ;  /* 0x00000100030b7810 */ /* 0x000fe20007ffe0ff */
[----:B------:R-:W-:Y:S03]  /*0b90*/  BSSY.RECONVERGENT B1, `(.L_x_2118) ;  /* 0x0000049000017945 */ /* 0x000fe60003800200 */
[----:B------:R-:W-:-:S13]  /*0ba0*/  ISETP.GE.AND P0, PT, R11, R2, PT ;  /* 0x000000020b00720c */ /* 0x000fda0003f06270 */
[----:B------:R-:W-:Y:S05]  /*0bb0*/  @P0 BRA `(.L_x_2119) ;  /* 0x0000000400180947 */ /* 0x000fea0003800000 */
[----:B-----5:R-:W-:Y:S01]  /*0bc0*/  IMAD.U32 R7, R7, 0x10000, RZ ;  /* 0x0001000007077824 */ /* 0x020fe200078e00ff */
[----:B------:R-:W-:Y:S01]  /*0bd0*/  BSSY.RECONVERGENT B0, `(.L_x_2120) ;  /* 0x0000040000007945 */ /* 0x000fe20003800200 */
[----:B-1----:R-:W-:Y:S02]  /*0be0*/  IMAD.U32 R13, R9, 0x10000, RZ ;  /* 0x00010000090d7824 */ /* 0x002fe400078e00ff */
[----:B0-----:R-:W-:-:S03]  /*0bf0*/  FADD.FTZ R10, |R7|, -RZ ;  /* 0x800000ff070a7221 */ /* 0x001fc60000010200 */
        /* <DEDUP_REMOVED lines=25> */
.L_x_2125:
[----:B------:R-:W-:Y:S01]  /*0d90*/  FSETP.GEU.FTZ.AND P0, PT, R12, -R15, PT ;  /* 0x8000000f0c00720b */ /* 0x000fe20003f1e000 */
[----:B------:R-:W-:-:S12]  /*0da0*/  FADD.FTZ R11, R11, -1 ;  /* 0xbf8000000b0b7421 */ /* 0x000fd80000010000 */
[----:B------:R-:W-:-:S07]  /*0db0*/  @!P0 FADD.FTZ R11, R11, -1 ;  /* 0xbf8000000b0b8421 */ /* 0x000fce0000010000 */
.L_x_2124:
[----:B------:R-:W-:Y:S05]  /*0dc0*/  BSYNC.RECONVERGENT B2 ;  /* 0x0000000000027941 */ /* 0x000fea0003800200 */
.L_x_2123:
[----:B------:R-:W-:Y:S01]  /*0dd0*/  FFMA.FTZ R10, -R15, R11, R10 ;  /* 0x0000000b0f0a7223 */ /* 0x000fe2000001010a */
[----:B------:R-:W-:Y:S06]  /*0de0*/  BRA `(.L_x_2121) ;  /* 0x0000000000787947 */ /* 0x000fec0003800000 */
.L_x_2122:
        /* <DEDUP_REMOVED lines=14> */
.L_x_2128:
        /* <DEDUP_REMOVED lines=13> */
.L_x_2127:
[----:B------:R-:W-:Y:S05]  /*0fa0*/  BSYNC.RECONVERGENT B2 ;  /* 0x0000000000027941 */ /* 0x000fea0003800200 */
.L_x_2126:
[----:B------:R-:W-:-:S04]  /*0fb0*/  FMUL.FTZ R10, R10, 1.1920928955078125e-07 ;  /* 0x340000000a0a7820 */ /* 0x000fc80000410000 */
[----:B------:R-:W-:-:S07]  /*0fc0*/  FMUL.FTZ R10, R15, R10 ;  /* 0x0000000a0f0a7220 */ /* 0x000fce0000410000 */
.L_x_2121:
[----:B------:R-:W-:Y:S05]  /*0fd0*/  BSYNC.RECONVERGENT B0 ;  /* 0x0000000000007941 */ /* 0x000fea0003800200 */
.L_x_2120:
[C---:B------:R-:W-:Y:S02]  /*0fe0*/  FSETP.NAN.FTZ.AND P0, PT, |R10|.reuse, |R10|, PT ;  /* 0x4000000a0a00720b */ /* 0x040fe40003f18200 */
[----:B------:R-:W-:-:S04]  /*0ff0*/  LOP3.LUT R7, R10, 0x80000000, R7, 0xb8, !PT ;  /* 0x800000000a077812 */ /* 0x000fc800078eb807 */
[----:B------:R-:W-:-:S04]  /*1000*/  FSEL R7, R10, R7, P0 ;  /* 0x000000070a077208 */ /* 0x000fc80000000000 */
[----:B------:R-:W-:-:S07]  /*1010*/  F2FP.BF16.F32.PACK_AB R7, RZ, R7 ;  /* 0x00000007ff07723e */ /* 0x000fce00000010ff */
.L_x_2119:
[----:B------:R-:W-:Y:S05]  /*1020*/  BSYNC.RECONVERGENT B1 ;  /* 0x0000000000017941 */ /* 0x000fea0003800200 */
.L_x_2118:
        /* <DEDUP_REMOVED lines=33> */
.L_x_2136:
[----:B------:R-:W-:Y:S01]  /*1240*/  FSETP.GEU.FTZ.AND P0, PT, R11, -R14, PT ;  /* 0x8000000e0b00720b */ /* 0x000fe20003f1e000 */
[----:B------:R-:W-:-:S12]  /*1250*/  FADD.FTZ R10, R10, -1 ;  /* 0xbf8000000a0a7421 */ /* 0x000fd80000010000 */
[----:B------:R-:W-:-:S07]  /*1260*/  @!P0 FADD.FTZ R10, R10, -1 ;  /* 0xbf8000000a0a8421 */ /* 0x000fce0000010000 */
.L_x_2135:
[----:B------:R-:W-:Y:S05]  /*1270*/  BSYNC.RECONVERGENT B2 ;  /* 0x0000000000027941 */ /* 0x000fea0003800200 */
.L_x_2134:
[----:B------:R-:W-:Y:S01]  /*1280*/  FFMA.FTZ R9, -R14, R10, R9 ;  /* 0x0000000a0e097223 */ /* 0x000fe20000010109 */
[----:B------:R-:W-:Y:S06]  /*1290*/  BRA `(.L_x_2132) ;  /* 0x0000000000787947 */ /* 0x000fec0003800000 */
.L_x_2133:
        /* <DEDUP_REMOVED lines=14> */
.L_x_2139:
        /* <DEDUP_REMOVED lines=13> */
.L_x_2138:
[----:B------:R-:W-:Y:S05]  /*1450*/  BSYNC.RECONVERGENT B2 ;  /* 0x0000000000027941 */ /* 0x000fea0003800200 */
.L_x_2137:
[----:B------:R-:W-:-:S04]  /*1460*/  FMUL.FTZ R9, R9, 1.1920928955078125e-07 ;  /* 0x3400000009097820 */ /* 0x000fc80000410000 */
[----:B------:R-:W-:-:S07]  /*1470*/  FMUL.FTZ R9, R14, R9 ;  /* 0x000000090e097220 */ /* 0x000fce0000410000 */
.L_x_2132:
[----:B------:R-:W-:Y:S05]  /*1480*/  BSYNC.RECONVERGENT B0 ;  /* 0x0000000000007941 */ /* 0x000fea0003800200 */
.L_x_2131:
[C---:B------:R-:W-:Y:S02]  /*1490*/  FSETP.NAN.FTZ.AND P0, PT, |R9|.reuse, |R9|, PT ;  /* 0x400000090900720b */ /* 0x040fe40003f18200 */
[----:B------:R-:W-:-:S04]  /*14a0*/  LOP3.LUT R6, R9, 0x80000000, R6, 0xb8, !PT ;  /* 0x8000000009067812 */ /* 0x000fc800078eb806 */
[----:B------:R-:W-:-:S04]  /*14b0*/  FSEL R6, R9, R6, P0 ;  /* 0x0000000609067208 */ /* 0x000fc80000000000 */
[----:B------:R-:W-:-:S07]  /*14c0*/  F2FP.BF16.F32.PACK_AB R6, RZ, R6 ;  /* 0x00000006ff06723e */ /* 0x000fce00000010ff */
.L_x_2130:
[----:B------:R-:W-:Y:S05]  /*14d0*/  BSYNC.RECONVERGENT B1 ;  /* 0x0000000000017941 */ /* 0x000fea0003800200 */
.L_x_2129:
[----:B------:R-:W-:Y:S01]  /*14e0*/  ISETP.GE.AND P0, PT, R3, R2, PT ;  /* 0x000000020300720c */ /* 0x000fe20003f06270 */
[----:B------:R-:W-:Y:S04]  /*14f0*/  BSSY.RECONVERGENT B0, `(.L_x_2140) ;  /* 0x0000017000007945 */ /* 0x000fe80003800200 */
[----:B------:R-:W-:Y:S08]  /*1500*/  BSSY.RELIABLE B1, `(.L_x_2141) ;  /* 0x000000f000017945 */ /* 0x000ff00003800100 */
[----:B------:R-:W-:Y:S05]  /*1510*/  @P0 BRA `(.L_x_2142) ;  /* 0x0000000000340947 */ /* 0x000fea0003800000 */
[----:B0-----:R-:W0:Y:S01]  /*1520*/  LDC.64 R10, c[0x0][0x388] ;  /* 0x0000e200ff0a7b82 */ /* 0x001e220000000a00 */
[----:B------:R-:W-:-:S04]  /*1530*/  IMAD R3, R0, 0x200, R3 ;  /* 0x0000020000037824 */ /* 0x000fc800078e0203 */
[----:B0-----:R-:W-:-:S04]  /*1540*/  IMAD.WIDE.U32 R10, R3, 0x2, R10 ;  /* 0x00000002030a7825 */ /* 0x001fc800078e000a */
[----:B------:R-:W-:Y:S01]  /*1550*/  IMAD.MOV.U32 R3, RZ, RZ, R5 ;  /* 0x000000ffff037224 */ /* 0x000fe200078e0005 */
[----:B------:R0:W-:Y:S04]  /*1560*/  STG.E.U16 desc[UR4][R10.64], R4 ;  /* 0x000000040a007986 */ /* 0x0001e8000c101504 */
[----:B------:R-:W-:-:S13]  /*1570*/  ISETP.GE.AND P0, PT, R3, R2, PT ;  /* 0x000000020300720c */ /* 0x000fda0003f06270 */
[----:B------:R-:W-:Y:S05]  /*1580*/  @P0 BREAK.RELIABLE B1 ;  /* 0x0000000000010942 */ /* 0x000fea0003800100 */
[----:B0-----:R-:W-:Y:S05]  /*1590*/  @P0 BRA `(.L_x_2143) ;  /* 0x0000000000300947 */ /* 0x001fea0003800000 */
[----:B------:R-:W0:Y:S01]  /*15a0*/  LDC.64 R4, c[0x0][0x388] ;  /* 0x0000e200ff047b82 */ /* 0x000e220000000a00 */
[----:B-1----:R-:W-:Y:S01]  /*15b0*/  LEA R9, R0, R3, 0x9 ;  /* 0x0000000300097211 */ /* 0x002fe200078e48ff */
[----:B------:R-:W-:-:S04]  /*15c0*/  VIADD R3, R3, 0x80 ;  /* 0x0000008003037836 */ /* 0x000fc80000000000 */
[----:B0-----:R-:W-:-:S05]  /*15d0*/  IMAD.WIDE.U32 R4, R9, 0x2, R4 ;  /* 0x0000000209047825 */ /* 0x001fca00078e0004 */
[----:B-----5:R2:W-:Y:S02]  /*15e0*/  STG.E.U16 desc[UR4][R4.64], R8 ;  /* 0x0000000804007986 */ /* 0x0205e4000c101504 */
.L_x_2142:
[----:B------:R-:W-:Y:S05]  /*15f0*/  BSYNC.RELIABLE B1 ;  /* 0x0000000000017941 */ /* 0x000fea0003800100 */
.L_x_2141:
[----:B------:R-:W-:-:S13]  /*1600*/  ISETP.GE.AND P0, PT, R3, R2, PT ;  /* 0x000000020300720c */ /* 0x000fda0003f06270 */
[----:B--2---:R-:W2:Y:S01]  /*1610*/  @!P0 LDC.64 R4, c[0x0][0x388] ;  /* 0x0000e200ff048b82 */ /* 0x004ea20000000a00 */
[----:B-1----:R-:W-:Y:S01]  /*1620*/  @!P0 IMAD R9, R0, 0x200, R3 ;  /* 0x0000020000098824 */ /* 0x002fe200078e0203 */
[----:B------:R-:W-:-:S03]  /*1630*/  @!P0 IADD3 R3, PT, PT, R3, 0x80, RZ ;  /* 0x0000008003038810 */ /* 0x000fc60007ffe0ff */
[----:B--2---:R-:W-:-:S05]  /*1640*/  @!P0 IMAD.WIDE.U32 R4, R9, 0x2, R4 ;  /* 0x0000000209048825 */ /* 0x004fca00078e0004 */
[----:B-----5:R2:W-:Y:S02]  /*1650*/  @!P0 STG.E.U16 desc[UR4][R4.64], R7 ;  /* 0x0000000704008986 */ /* 0x0205e4000c101504 */
.L_x_2143:
[----:B------:R-:W-:Y:S05]  /*1660*/  BSYNC.RECONVERGENT B0 ;  /* 0x0000000000007941 */ /* 0x000fea0003800200 */
.L_x_2140:
[----:B------:R-:W-:Y:S05]  /*1670*/  WARPSYNC.ALL ;  /* 0x0000000000007948 */ /* 0x000fea0003800000 */
[----:B------:R-:W-:-:S13]  /*1680*/  ISETP.GE.AND P0, PT, R3, R2, PT ;  /* 0x000000020300720c */ /* 0x000fda0003f06270 */
[----:B------:R-:W-:Y:S05]  /*1690*/  @P0 EXIT ;  /* 0x000000000000094d */ /* 0x000fea0003800000 */
[----:B--2---:R-:W2:Y:S01]  /*16a0*/  LDC.64 R4, c[0x0][0x388] ;  /* 0x0000e200ff047b82 */ /* 0x004ea20000000a00 */
[----:B------:R-:W-:-:S04]  /*16b0*/  IMAD R3, R0, 0x200, R3 ;  /* 0x0000020000037824 */ /* 0x000fc800078e0203 */
[----:B--2---:R-:W-:-:S05]  /*16c0*/  IMAD.WIDE.U32 R2, R3, 0x2, R4 ;  /* 0x0000000203027825 */ /* 0x004fca00078e0004 */
[----:B-----5:R-:W-:Y:S01]  /*16d0*/  STG.E.U16 desc[UR4][R2.64], R6 ;  /* 0x0000000602007986 */ /* 0x020fe2000c101504 */
[----:B------:R-:W-:Y:S05]  /*16e0*/  EXIT ;  /* 0x000000000000794d */ /* 0x000fea0003800000 */
.L_x_2144:
        /* <DEDUP_REMOVED lines=9> */
.L_x_49979:


//--------------------- .text._ZN2at6native29vectorized_elementwise_kernelILi2ENS0_13BUnaryFunctorIN3c108BFloat16ES4_S4_ZZZNS0_16fmod_kernel_cudaERNS_18TensorIteratorBaseEENKUlvE0_clEvENKUlvE2_clEvEUlS4_S4_E_EESt5arrayIPcLm2EEEEviT0_T1_ --------------------------
	.section	.text._ZN2at6native29vectorized_elementwise_kernelILi2ENS0_13BUnaryFunctorIN3c108BFloat16ES4_S4_ZZZNS0_16fmod_kernel_cudaERNS_18TensorIteratorBaseEENKUlvE0_clEvENKUlvE2_clEvEUlS4_S4_E_EESt5arrayIPcLm2EEEEviT0_T1_,"ax",@progbits
	.align	128
        .global         _ZN2at6native29vectorized_elementwise_kernelILi2ENS0_13BUnaryFunctorIN3c108BFloat16ES4_S4_ZZZNS0_16fmod_kernel_cudaERNS_18TensorIteratorBaseEENKUlvE0_clEvENKUlvE2_clEvEUlS4_S4_E_EESt5arrayIPcLm2EEEEviT0_T1_
        .type           _ZN2at6native29vectorized_elementwise_kernelILi2ENS0_13BUnaryFunctorIN3c108BFloat16ES4_S4_ZZZNS0_16fmod_kernel_cudaERNS_18TensorIteratorBaseEENKUlvE0_clEvENKUlvE2_clEvEUlS4_S4_E_EESt5arrayIPcLm2EEEEviT0_T1_,@function
        .size           _ZN2at6native29vectorized_elementwise_kernelILi2ENS0_13BUnaryFunctorIN3c108BFloat16ES4_S4_ZZZNS0_16fmod_kernel_cudaERNS_18TensorIteratorBaseEENKUlvE0_clEvENKUlvE2_clEvEUlS4_S4_E_EESt5arrayIPcLm2EEEEviT0_T1_,(.L_x_49980 - _ZN2at6native29vectorized_elementwise_kernelILi2ENS0_13BUnaryFunctorIN3c108BFloat16ES4_S4_ZZZNS0_16fmod_kernel_cudaERNS_18TensorIteratorBaseEENKUlvE0_clEvENKUlvE2_clEvEUlS4_S4_E_EESt5arrayIPcLm2EEEEviT0_T1_)
        .other          _ZN2at6native29vectorized_elementwise_kernelILi2ENS0_13BUnaryFunctorIN3c108BFloat16ES4_S4_ZZZNS0_16fmod_kernel_cudaERNS_18TensorIteratorBaseEENKUlvE0_clEvENKUlvE2_clEvEUlS4_S4_E_EESt5arrayIPcLm2EEEEviT0_T1_,@"STO_CUDA_ENTRY STV_DEFAULT"
_ZN2at6native29vectorized_elementwise_kernelILi2ENS0_13BUnaryFunctorIN3c108BFloat16ES4_S4_ZZZNS0_16fmod_kernel_cudaERNS_18TensorIteratorBaseEENKUlvE0_clEvENKUlvE2_clEvEUlS4_S4_E_EESt5arrayIPcLm2EEEEviT0_T1_:
.text._ZN2at6native29vectorized_elementwise_kernelILi2ENS0_13BUnaryFunctorIN3c108BFloat16ES4_S4_ZZZNS0_16fmod_kernel_cudaERNS_18TensorIteratorBaseEENKUlvE0_clEvENKUlvE2_clEvEUlS4_S4_E_EESt5arrayIPcLm2EEEEviT0_T1_:
[----:B------:R-:W-:Y:S01]  /*0000*/  LDC R1, c[0x0][0x37c] ;  /* 0x0000df00ff017b82 */ /* 0x000fe20000000800 */
[----:B------:R-:W0:Y:S01]  /*0010*/  S2R R16, SR_CTAID.X ;  /* 0x0000000000107919 */ /* 0x000e220000002500 */
[----:B------:R-:W1:Y:S06]  /*0020*/  LDCU UR6, c[0x0][0x380] ;  /* 0x00007000ff0677ac */ /* 0x000e6c0008000800 */
[----:B------:R-:W2:Y:S01]  /*0030*/  LDC.U16 R0, c[0x0][0x386] ;  /* 0x0000e180ff007b82 */ /* 0x000ea20000000400 */
[----:B------:R-:W3:Y:S01]  /*0040*/  LDCU.64 UR4, c[0x0][0x358] ;  /* 0x00006b00ff0477ac */ /* 0x000ee20008000a00 */
[----:B0-----:R-:W-:-:S05]  /*0050*/  IMAD.SHL.U32 R16, R16, 0x400, RZ ;  /* 0x0000040010107824 */ /* 0x001fca00078e00ff */
[----:B-1----:R-:W-:-:S04]  /*0060*/  IADD3 R17, PT, PT, -R16, UR6, RZ ;  /* 0x0000000610117c10 */ /* 0x002fc8000fffe1ff */
[----:B------:R-:W-:-:S13]  /*0070*/  ISETP.GT.U32.AND P0, PT, R17, 0x3ff, PT ;  /* 0x000003ff1100780c */ /* 0x000fda0003f04070 */
[----:B---3--:R-:W-:Y:S05]  /*0080*/  @P0 BRA `(.L_x_2145) ;  /* 0x0000002c00340947 */ /* 0x008fea0003800000 */
[----:B------:R-:W0:Y:S01]  /*0090*/  S2R R20, SR_TID.X ;  /* 0x0000000000147919 */ /* 0x000e220000002100 */
[----:B------:R-:W-:Y:S02]  /*00a0*/  PRMT R19, RZ, 0x7610, R19 ;  /* 0x00007610ff137816 */ /* 0x000fe40000000013 */
[----:B0-----:R-:W-:Y:S01]  /*00b0*/  ISETP.GE.U32.AND P6, PT, R20, R17, PT ;  /* 0x000000111400720c */ /* 0x001fe20003fc6070 */
[----:B------:R-:W-:-:S12]  /*00c0*/  IMAD.MOV.U32 R18, RZ, RZ, R20 ;  /* 0x000000ffff127224 */ /* 0x000fd800078e0014 */
[----:B------:R-:W-:Y:S01]  /*00d0*/  @!P6 VIADD R20, R18, 0x80 ;  /* 0x000000801214e836 */ /* 0x000fe20000000000 */
[----:B------:R-:W0:Y:S01]  /*00e0*/  @!P6 LDC.64 R2, c[0x0][0x390] ;  /* 0x0000e400ff02eb82 */ /* 0x000e220000000a00 */
[----:B------:R-:W-:-:S03]  /*00f0*/  @!P6 IMAD.IADD R5, R16, 0x1, R18 ;  /* 0x000000011005e824 */ /* 0x000fc600078e0212 */
[----:B------:R-:W-:-:S13]  /*0100*/  ISETP.GE.U32.AND P5, PT, R20, R17, PT ;  /* 0x000000111400720c */ /* 0x000fda0003fa6070 */
[----:B------:R-:W-:Y:S01]  /*0110*/  @!P5 IMAD.IADD R22, R16, 0x1, R20 ;  /* 0x000000011016d824 */ /* 0x000fe200078e0214 */
[----:B------:R-:W-:Y:S01]  /*0120*/  PRMT R24, RZ, 0x7610, R24 ;  /* 0x00007610ff187816 */ /* 0x000fe20000000018 */
[----:B------:R-:W-:Y:S01]  /*0130*/  @!P5 VIADD R20, R20, 0x80 ;  /* 0x000000801414d836 */ /* 0x000fe20000000000 */
[----:B------:R-:W1:Y:S04]  /*0140*/  @!P5 LDC.64 R14, c[0x0][0x390] ;  /* 0x0000e400ff0edb82 */ /* 0x000e680000000a00 */
[----:B------:R-:W-:Y:S01]  /*0150*/  ISETP.GE.U32.AND P4, PT, R20, R17, PT ;  /* 0x000000111400720c */ /* 0x000fe20003f86070 */
[----:B0-----:R-:W-:-:S05]  /*0160*/  @!P6 IMAD.WIDE.U32 R2, R5, 0x2, R2 ;  /* 0x000000020502e825 */ /* 0x001fca00078e0002 */
[----:B------:R0:W5:Y:S07]  /*0170*/  @!P6 LDG.E.U16 R19, desc[UR4][R2.64] ;  /* 0x000000040213e981 */ /* 0x00016e000c1e1500 */
[----:B------:R-:W-:Y:S01]  /*0180*/  @!P4 IADD3 R29, PT, PT, R16, R20, RZ ;  /* 0x00000014101dc210 */ /* 0x000fe20007ffe0ff */
[----:B------:R-:W-:Y:S01]  /*0190*/  @!P4 VIADD R20, R20, 0x80 ;  /* 0x000000801414c836 */ /* 0x000fe20000000000 */
[----:B------:R-:W3:Y:S04]  /*01a0*/  @!P4 LDC.64 R12, c[0x0][0x390] ;  /* 0x0000e400ff0ccb82 */ /* 0x000ee80000000a00 */
[----:B------:R-:W-:-:S13]  /*01b0*/  ISETP.GE.U32.AND P3, PT, R20, R17, PT ;  /* 0x000000111400720c */ /* 0x000fda0003f66070 */
[----:B------:R-:W-:Y:S01]  /*01c0*/  @!P3 IMAD.IADD R27, R16, 0x1, R20 ;  /* 0x00000001101bb824 */ /* 0x000fe200078e0214 */
[----:B0-----:R-:W0:Y:S01]  /*01d0*/  @!P3 LDC.64 R2, c[0x0][0x390] ;  /* 0x0000e400ff02bb82 */ /* 0x001e220000000a00 */
[----:B------:R-:W-:-:S05]  /*01e0*/  @!P3 VIADD R20, R20, 0x80 ;  /* 0x000000801414b836 */ /* 0x000fca0000000000 */
[----:B------:R-:W-:-:S13]  /*01f0*/  ISETP.GE.U32.AND P2, PT, R20, R17, PT ;  /* 0x000000111400720c */ /* 0x000fda0003f46070 */
[----:B------:R-:W-:Y:S01]  /*0200*/  @!P2 IMAD.IADD R25, R16, 0x1, R20 ;  /* 0x000000011019a824 */ /* 0x000fe200078e0214 */
[----:B------:R-:W4:Y:S01]  /*0210*/  @!P2 LDC.64 R4, c[0x0][0x390] ;  /* 0x0000e400ff04ab82 */ /* 0x000f220000000a00 */
[----:B------:R-:W-:-:S05]  /*0220*/  @!P2 VIADD R20, R20, 0x80 ;  /* 0x000000801414a836 */ /* 0x000fca0000000000 */
[----:B------:R-:W-:-:S13]  /*0230*/  ISETP.GE.U32.AND P1, PT, R20, R17, PT ;  /* 0x000000111400720c */ /* 0x000fda0003f26070 */
[----:B------:R-:W-:Y:S01]  /*0240*/  @!P1 IADD3 R23, PT, PT, R16, R20, RZ ;  /* 0x0000001410179210 */ /* 0x000fe20007ffe0ff */
[----:B------:R-:W-:Y:S01]  /*0250*/  @!P1 VIADD R20, R20, 0x80 ;  /* 0x0000008014149836 */ /* 0x000fe20000000000 */
[----:B------:R-:W2:Y:S04]  /*0260*/  @!P1 LDC.64 R6, c[0x0][0x390] ;  /* 0x0000e400ff069b82 */ /* 0x000ea80000000a00 */
[----:B------:R-:W-:-:S13]  /*0270*/  ISETP.GE.U32.AND P0, PT, R20, R17, PT ;  /* 0x000000111400720c */ /* 0x000fda0003f06070 */
[----:B------:R-:W-:Y:S01]  /*0280*/  @!P0 IMAD.IADD R21, R16, 0x1, R20 ;  /* 0x0000000110158824 */ /* 0x000fe200078e0214 */
[----:B------:R-:W1:Y:S01]  /*0290*/  @!P0 LDC.64 R8, c[0x0][0x390] ;  /* 0x0000e400ff088b82 */ /* 0x000e620000000a00 */
[----:B------:R-:W-:-:S05]  /*02a0*/  @!P0 VIADD R20, R20, 0x80 ;  /* 0x0000008014148836 */ /* 0x000fca0000000000 */
[----:B------:R-:W-:-:S13]  /*02b0*/  ISETP.GE.U32.AND P6, PT, R20, R17, PT ;  /* 0x000000111400720c */ /* 0x000fda0003fc6070 */
[----:B------:R-:W4:Y:S01]  /*02c0*/  @!P6 LDC.64 R10, c[0x0][0x390] ;  /* 0x0000e400ff0aeb82 */ /* 0x000f220000000a00 */
[----:B---3--:R-:W-:-:S04]  /*02d0*/  @!P4 IMAD.WIDE.U32 R12, R29, 0x2, R12 ;  /* 0x000000021d0cc825 */ /* 0x008fc800078e000c */
[----:B------:R-:W-:Y:S01]  /*02e0*/  @!P6 IMAD.IADD R29, R16, 0x1, R20 ;  /* 0x00000001101de824 */ /* 0x000fe200078e0214 */
[----:B------:R3:W5:Y:S01]  /*02f0*/  @!P4 LDG.E.U16 R24, desc[UR4][R12.64] ;  /* 0x000000040c18c981 */ /* 0x000762000c1e1500 */
[----:B--2---:R-:W-:Y:S01]  /*0300*/  @!P1 IMAD.WIDE.U32 R6, R23, 0x2, R6 ;  /* 0x0000000217069825 */ /* 0x004fe200078e0006 */
[----:B------:R-:W-:Y:S02]  /*0310*/  PRMT R23, RZ, 0x7610, R23 ;  /* 0x00007610ff177816 */ /* 0x000fe40000000017 */
[----:B------:R-:W-:Y:S01]  /*0320*/  PRMT R20, RZ, 0x7610, R20 ;  /* 0x00007610ff147816 */ /* 0x000fe20000000014 */
[----:B-1----:R-:W-:Y:S01]  /*0330*/  @!P0 IMAD.WIDE.U32 R8, R21, 0x2, R8 ;  /* 0x0000000215088825 */ /* 0x002fe200078e0008 */
[----:B------:R-:W-:-:S03]  /*0340*/  PRMT R21, RZ, 0x7610, R21 ;  /* 0x00007610ff157816 */ /* 0x000fc60000000015 */
[----:B0-----:R-:W-:Y:S01]  /*0350*/  @!P3 IMAD.WIDE.U32 R2, R27, 0x2, R2 ;  /* 0x000000021b02b825 */ /* 0x001fe200078e0002 */
[----:B---3--:R-:W-:Y:S01]  /*0360*/  PRMT R12, RZ, 0x7610, R12 ;  /* 0x00007610ff0c7816 */ /* 0x008fe2000000000c */
[----:B------:R-:W5:Y:S02]  /*0370*/  @!P1 LDG.E.U16 R20, desc[UR4][R6.64] ;  /* 0x0000000406149981 */ /* 0x000f64000c1e1500 */
[----:B----4-:R-:W-:Y:S02]  /*0380*/  @!P2 IMAD.WIDE.U32 R4, R25, 0x2, R4 ;  /* 0x000000021904a825 */ /* 0x010fe400078e0004 */
[----:B------:R-:W5:Y:S02]  /*0390*/  @!P3 LDG.E.U16 R23, desc[UR4][R2.64] ;  /* 0x000000040217b981 */ /* 0x000f64000c1e1500 */
[----:B------:R-:W-:Y:S02]  /*03a0*/  @!P6 IMAD.WIDE.U32 R10, R29, 0x2, R10 ;  /* 0x000000021d0ae825 */ /* 0x000fe400078e000a */
[----:B------:R-:W5:Y:S04]  /*03b0*/  @!P2 LDG.E.U16 R21, desc[UR4][R4.64] ;  /* 0x000000040415a981 */ /* 0x000f68000c1e1500 */
[----:B------:R-:W5:Y:S01]  /*03c0*/  @!P6 LDG.E.U16 R12, desc[UR4][R10.64] ;  /* 0x000000040a0ce981 */ /* 0x000f62000c1e1500 */
[----:B------:R-:W-:Y:S01]  /*03d0*/  @!P5 IMAD.WIDE.U32 R14, R22, 0x2, R14 ;  /* 0x00000002160ed825 */ /* 0x000fe200078e000e */
[----:B------:R-:W-:-:S06]  /*03e0*/  PRMT R22, RZ, 0x7610, R22 ;  /* 0x00007610ff167816 */ /* 0x000fcc0000000016 */
[----:B------:R0:W5:Y:S02]  /*03f0*/  @!P5 LDG.E.U16 R22, desc[UR4][R14.64] ;  /* 0x000000040e16d981 */ /* 0x000164000c1e1500 */
[----:B0-----:R-:W-:-:S06]  /*0400*/  PRMT R14, RZ, 0x7610, R14 ;  /* 0x00007610ff0e7816 */ /* 0x001fcc000000000e */
[----:B------:R0:W5:Y:S01]  /*0410*/  @!P0 LDG.E.U16 R14, desc[UR4][R8.64] ;  /* 0x00000004080e8981 */ /* 0x000162000c1e1500 */
[----:B------:R-:W-:Y:S01]  /*0420*/  ISETP.GE.U32.AND P0, PT, R18, R17, PT ;  /* 0x000000111200720c */ /* 0x000fe20003f06070 */
[----:B------:R-:W-:-:S12]  /*0430*/  BSSY.RECONVERGENT B1, `(.L_x_2146) ;  /* 0x0000048000017945 */ /* 0x000fd80003800200 */
[----:B0-----:R-:W-:Y:S05]  /*0440*/  @P0 BRA `(.L_x_2147) ;  /* 0x0000000400180947 */ /* 0x001fea0003800000 */
[----:B------:R-:W-:Y:S01]  /*0450*/  IMAD.U32 R2, R0, 0x10000, RZ ;  /* 0x0001000000027824 */ /* 0x000fe200078e00ff */
        /* <DEDUP_REMOVED lines=31> */
.L_x_2152:
[----:B------:R-:W-:Y:S05]  /*0650*/  BSYNC.RECONVERGENT B2 ;  /* 0x0000000000027941 */ /* 0x000fea0003800200 */
.L_x_2151:
[----:B------:R-:W-:Y:S01]  /*0660*/  FFMA.FTZ R4, -R3, R5, R4 ;  /* 0x0000000503047223 */ /* 0x000fe20000010104 */
[----:B------:R-:W-:Y:S06]  /*0670*/  BRA `(.L_x_2149) ;  /* 0x0000000000787947 */ /* 0x000fec0003800000 */
.L_x_2150:
[----:B------:R-:W-:Y:S01]  /*0680*/  LOP3.LUT R5, R3, 0xff800000, RZ, 0xc0, !PT ;  /* 0xff80000003057812 */ /* 0x000fe200078ec0ff */
[----:B------:R-:W-:Y:S01]  /*0690*/  BSSY.RECONVERGENT B2, `(.L_x_2153) ;  /* 0x000001a000027945 */ /* 0x000fe20003800200 */
[C---:B------:R-:W-:Y:S02]  /*06a0*/  ISETP.GT.U32.AND P0, PT, R4.reuse, 0x7f7fffff, PT ;  /* 0x7f7fffff0400780c */ /* 0x040fe40003f04070 */
[----:B------:R-:W-:Y:S02]  /*06b0*/  IADD3 R6, PT, PT, R4, 0xb800000, -R5 ;  /* 0x0b80000004067810 */ /* 0x000fe40007ffe805 */
[----:B------:R-:W-:Y:S02]  /*06c0*/  FSETP.GT.FTZ.AND P2, PT, |R2|, RZ, PT ;  /* 0x000000ff0200720b */ /* 0x000fe40003f54200 */
[----:B------:R-:W-:Y:S02]  /*06d0*/  LOP3.LUT P1, R6, R6, 0xff800000, RZ, 0xc0, !PT ;  /* 0xff80000006067812 */ /* 0x000fe4000782c0ff */
[----:B------:R-:W-:-:S02]  /*06e0*/  LOP3.LUT R4, R4, 0x7fffff, RZ, 0xc0, !PT ;  /* 0x007fffff04047812 */ /* 0x000fc400078ec0ff */
[----:B------:R-:W-:Y:S02]  /*06f0*/  FSEL R2, R5, +QNAN , !P0 ;  /* 0x7fffffff05027808 */ /* 0x000fe40004000000 */
[----:B------:R-:W-:Y:S02]  /*0700*/  LOP3.LUT R4, R4, 0x3f800000, RZ, 0xfc, !PT ;  /* 0x3f80000004047812 */ /* 0x000fe400078efcff */
[----:B------:R-:W-:-:S05]  /*0710*/  FSEL R2, R2, +QNAN , P2 ;  /* 0x7fffffff02027808 */ /* 0x000fca0001000000 */
[----:B------:R-:W-:Y:S05]  /*0720*/  @!P1 BRA `(.L_x_2154) ;  /* 0x0000000000409947 */ /* 0x000fea0003800000 */
[----:B------:R-:W-:-:S04]  /*0730*/  LOP3.LUT R3, R3, 0x7fffff, RZ, 0xc0, !PT ;  /* 0x007fffff03037812 */ /* 0x000fc800078ec0ff */
[----:B------:R-:W-:-:S04]  /*0740*/  LOP3.LUT R3, R3, 0x3f800000, RZ, 0xfc, !PT ;  /* 0x3f80000003037812 */ /* 0x000fc800078efcff */
[----:B------:R0:W1:Y:S03]  /*0750*/  MUFU.RCP R5, R3 ;  /* 0x0000000300057308 */ /* 0x0000660000001000 */
.L_x_2155:
        /* <DEDUP_REMOVED lines=13> */
.L_x_2154:
[----:B------:R-:W-:Y:S05]  /*0830*/  BSYNC.RECONVERGENT B2 ;  /* 0x0000000000027941 */ /* 0x000fea0003800200 */
.L_x_2153:
[----:B0-----:R-:W-:-:S04]  /*0840*/  FMUL.FTZ R3, R4, 1.1920928955078125e-07 ;  /* 0x3400000004037820 */ /* 0x001fc80000410000 */
[----:B------:R-:W-:-:S07]  /*0850*/  FMUL.FTZ R4, R2, R3 ;  /* 0x0000000302047220 */ /* 0x000fce0000410000 */
.L_x_2149:
[----:B------:R-:W-:Y:S05]  /*0860*/  BSYNC.RECONVERGENT B0 ;  /* 0x0000000000007941 */ /* 0x000fea0003800200 */
.L_x_2148:
[C---:B------:R-:W-:Y:S02]  /*0870*/  FSETP.NAN.FTZ.AND P0, PT, |R4|.reuse, |R4|, PT ;  /* 0x400000040400720b */ /* 0x040fe40003f18200 */
[----:B------:R-:W-:-:S04]  /*0880*/  LOP3.LUT R19, R4, 0x80000000, R19, 0xb8, !PT ;  /* 0x8000000004137812 */ /* 0x000fc800078eb813 */
[----:B------:R-:W-:-:S04]  /*0890*/  FSEL R3, R4, R19, P0 ;  /* 0x0000001304037208 */ /* 0x000fc80000000000 */
[----:B------:R-:W-:-:S07]  /*08a0*/  F2FP.BF16.F32.PACK_AB R3, RZ, R3 ;  /* 0x00000003ff03723e */ /* 0x000fce00000010ff */
.L_x_2147:
[----:B------:R-:W-:Y:S05]  /*08b0*/  BSYNC.RECONVERGENT B1 ;  /* 0x0000000000017941 */ /* 0x000fea0003800200 */
.L_x_2146:
[----:B------:R-:W-:Y:S01]  /*08c0*/  IADD3 R2, PT, PT, R18, 0x80, RZ ;  /* 0x0000008012027810 */ /* 0x000fe20007ffe0ff */
[----:B------:R-:W-:Y:S03]  /*08d0*/  BSSY.RECONVERGENT B1, `(.L_x_2156) ;  /* 0x0000049000017945 */ /* 0x000fe60003800200 */
[----:B------:R-:W-:-:S13]  /*08e0*/  ISETP.GE.U32.AND P0, PT, R2, R17, PT ;  /* 0x000000110200720c */ /* 0x000fda0003f06070 */
        /* <DEDUP_REMOVED lines=30> */
.L_x_2163:
[----:B------:R-:W-:Y:S01]  /*0ad0*/  FSETP.GEU.FTZ.AND P0, PT, R6, -R8, PT ;  /* 0x800000080600720b */ /* 0x000fe20003f1e000 */
[----:B------:R-:W-:-:S12]  /*0ae0*/  FADD.FTZ R4, R4, -1 ;  /* 0xbf80000004047421 */ /* 0x000fd80000010000 */
[----:B------:R-:W-:-:S07]  /*0af0*/  @!P0 FADD.FTZ R4, R4, -1 ;  /* 0xbf80000004048421 */ /* 0x000fce0000010000 */
.L_x_2162:
[----:B------:R-:W-:Y:S05]  /*0b00*/  BSYNC.RECONVERGENT B2 ;  /* 0x0000000000027941 */ /* 0x000fea0003800200 */
.L_x_2161:
[----:B------:R-:W-:Y:S01]  /*0b10*/  FFMA.FTZ R5, -R8, R4, R5 ;  /* 0x0000000408057223 */ /* 0x000fe20000010105 */
[----:B------:R-:W-:Y:S06]  /*0b20*/  BRA `(.L_x_2159) ;  /* 0x0000000000787947 */ /* 0x000fec0003800000 */
.L_x_2160:
        /* <DEDUP_REMOVED lines=14> */
.L_x_2166:
        /* <DEDUP_REMOVED lines=13> */
.L_x_2165:
[----:B------:R-:W-:Y:S05]  /*0ce0*/  BSYNC.RECONVERGENT B2 ;  /* 0x0000000000027941 */ /* 0x000fea0003800200 */
.L_x_2164:
[----:B------:R-:W-:-:S04]  /*0cf0*/  FMUL.FTZ R5, R5, 1.1920928955078125e-07 ;  /* 0x3400000005057820 */ /* 0x000fc80000410000 */
[----:B------:R-:W-:-:S07]  /*0d00*/  FMUL.FTZ R5, R4, R5 ;  /* 0x0000000504057220 */ /* 0x000fce0000410000 */
.L_x_2159:
[----:B------:R-:W-:Y:S05]  /*0d10*/  BSYNC.RECONVERGENT B0 ;  /* 0x0000000000007941 */ /* 0x000fea0003800200 */
.L_x_2158:
[C---:B------:R-:W-:Y:S02]  /*0d20*/  FSETP.NAN.FTZ.AND P0, PT, |R5|.reuse, |R5|, PT ;  /* 0x400000050500720b */ /* 0x040fe40003f18200 */
[----:B------:R-:W-:-:S04]  /*0d30*/  LOP3.LUT R22, R5, 0x80000000, R22, 0xb8, !PT ;  /* 0x8000000005167812 */ /* 0x000fc800078eb816 */
[----:B------:R-:W-:-:S04]  /*0d40*/  FSEL R4, R5, R22, P0 ;  /* 0x0000001605047208 */ /* 0x000fc80000000000 */
[----:B------:R-:W-:-:S07]  /*0d50*/  F2FP.BF16.F32.PACK_AB R4, RZ, R4 ;  /* 0x00000004ff04723e */ /* 0x000fce00000010ff */
.L_x_2157:
[----:B------:R-:W-:Y:S05]  /*0d60*/  BSYNC.RECONVERGENT B1 ;  /* 0x0000000000017941 */ /* 0x000fea0003800200 */
.L_x_2156:
[----:B------:R-:W-:Y:S01]  /*0d70*/  VIADD R6, R18, 0x100 ;  /* 0x0000010012067836 */ /* 0x000fe20000000000 */
[----:B------:R-:W-:Y:S04]  /*0d80*/  BSSY.RECONVERGENT B1, `(.L_x_2167) ;  /* 0x0000049000017945 */ /* 0x000fe80003800200 */
[----:B------:R-:W-:-:S13]  /*0d90*/  ISETP.GE.U32.AND P0, PT, R6, R17, PT ;  /* 0x000000110600720c */ /* 0x000fda0003f06070 */
[----:B------:R-:W-:Y:S05]  /*0da0*/  @P0 BRA `(.L_x_2168) ;  /* 0x0000000400180947 */ /* 0x000fea0003800000 */
[----:B------:R-:W-:Y:S01]  /*0db0*/  IMAD.U32 R8, R0, 0x10000, RZ ;  /* 0x0001000000087824 */ /* 0x000fe200078e00ff */
        /* <DEDUP_REMOVED lines=28> */
.L_x_2174:
[----:B------:R-:W-:Y:S01]  /*0f80*/  FSETP.GEU.FTZ.AND P0, PT, R7, -R10, PT ;  /* 0x8000000a0700720b */ /* 0x000fe20003f1e000 */
[----:B------:R-:W-:-:S12]  /*0f90*/  FADD.FTZ R6, R6, -1 ;  /* 0xbf80000006067421 */ /* 0x000fd80000010000 */
[----:B------:R-:W-:-:S07]  /*0fa0*/  @!P0 FADD.FTZ R6, R6, -1 ;  /* 0xbf80000006068421 */ /* 0x000fce0000010000 */
.L_x_2173:
[----:B------:R-:W-:Y:S05]  /*0fb0*/  BSYNC.RECONVERGENT B2 ;  /* 0x0000000000027941 */ /* 0x000fea0003800200 */
.L_x_2172:
[----:B------:R-:W-:Y:S01]  /*0fc0*/  FFMA.FTZ R5, -R10, R6, R5 ;  /* 0x000000060a057223 */ /* 0x000fe20000010105 */
[----:B------:R-:W-:Y:S06]  /*0fd0*/  BRA `(.L_x_2170) ;  /* 0x0000000000787947 */ /* 0x000fec0003800000 */
.L_x_2171:
        /* <DEDUP_REMOVED lines=14> */
.L_x_2177:
        /* <DEDUP_REMOVED lines=13> */
.L_x_2176:
[----:B------:R-:W-:Y:S05]  /*1190*/  BSYNC.RECONVERGENT B2 ;  /* 0x0000000000027941 */ /* 0x000fea0003800200 */
.L_x_2175:
[----:B------:R-:W-:-:S04]  /*11a0*/  FMUL.FTZ R6, R6, 1.1920928955078125e-07 ;  /* 0x3400000006067820 */ /* 0x000fc80000410000 */
[----:B------:R-:W-:-:S07]  /*11b0*/  FMUL.FTZ R5, R5, R6 ;  /* 0x0000000605057220 */ /* 0x000fce0000410000 */
.L_x_2170:
[----:B------:R-:W-:Y:S05]  /*11c0*/  BSYNC.RECONVERGENT B0 ;  /* 0x0000000000007941 */ /* 0x000fea0003800200 */
.L_x_2169:
[C---:B------:R-:W-:Y:S02]  /*11d0*/  FSETP.NAN.FTZ.AND P0, PT, |R5|.reuse, |R5|, PT ;  /* 0x400000050500720b */ /* 0x040fe40003f18200 */
[----:B------:R-:W-:-:S04]  /*11e0*/  LOP3.LUT R24, R5, 0x80000000, R24, 0xb8, !PT ;  /* 0x8000000005187812 */ /* 0x000fc800078eb818 */
[----:B------:R-:W-:-:S04]  /*11f0*/  FSEL R5, R5, R24, P0 ;  /* 0x0000001805057208 */ /* 0x000fc80000000000 */
[----:B------:R-:W-:-:S07]  /*1200*/  F2FP.BF16.F32.PACK_AB R5, RZ, R5 ;  /* 0x00000005ff05723e */ /* 0x000fce00000010ff */
.L_x_2168:
[----:B------:R-:W-:Y:S05]  /*1210*/  BSYNC.RECONVERGENT B1 ;  /* 0x0000000000017941 */ /* 0x000fea0003800200 */
.L_x_2167:
[----:B------:R-:W-:Y:S01]  /*1220*/  VIADD R6, R18, 0x180 ;  /* 0x0000018012067836 */ /* 0x000fe20000000000 */
[----:B------:R-:W-:Y:S04]  /*1230*/  BSSY.RECONVERGENT B1, `(.L_x_2178) ;  /* 0x0000049000017945 */ /* 0x000fe80003800200 */
[----:B------:R-:W-:-:S13]  /*1240*/  ISETP.GE.U32.AND P0, PT, R6, R17, PT ;  /* 0x000000110600720c */ /* 0x000fda0003f06070 */
[----:B------:R-:W-:Y:S05]  /*1250*/  @P0 BRA `(.L_x_2179) ;  /* 0x0000000400180947 */ /* 0x000fea0003800000 */
[----:B-----5:R-:W-:Y:S01]  /*1260*/  IMAD.U32 R23, R23, 0x10000, RZ ;  /* 0x0001000017177824 */ /* 0x020fe200078e00ff */
[----:B------:R-:W-:Y:S01]  /*1270*/  SHF.L.U32 R9, R0, 0x10, RZ ;  /* 0x0000001000097819 */ /* 0x000fe200000006ff */
[----:B------:R-:W-:Y:S02]  /*1280*/  BSSY.RECONVERGENT B0, `(.L_x_2180) ;  /* 0x000003f000007945 */ /* 0x000fe40003800200 */
        /* <DEDUP_REMOVED lines=26> */
.L_x_2185:
[----:B------:R-:W-:Y:S01]  /*1430*/  FSETP.GEU.FTZ.AND P0, PT, R8, -R11, PT ;  /* 0x8000000b0800720b */ /* 0x000fe20003f1e000 */
[----:B------:R-:W-:-:S12]  /*1440*/  FADD.FTZ R7, R7, -1 ;  /* 0xbf80000007077421 */ /* 0x000fd80000010000 */
[----:B------:R-:W-:-:S07]  /*1450*/  @!P0 FADD.FTZ R7, R7, -1 ;  /* 0xbf80000007078421 */ /* 0x000fce0000010000 */
.L_x_2184:
[----:B------:R-:W-:Y:S05]  /*1460*/  BSYNC.RECONVERGENT B2 ;  /* 0x0000000000027941 */ /* 0x000fea0003800200 */
.L_x_2183:
[----:B------:R-:W-:Y:S01]  /*1470*/  FFMA.FTZ R6, -R11, R7, R6 ;  /* 0x000000070b067223 */ /* 0x000fe20000010106 */
[----:B------:R-:W-:Y:S06]  /*1480*/  BRA `(.L_x_2181) ;  /* 0x0000000000787947 */ /* 0x000fec0003800000 */
.L_x_2182:
        /* <DEDUP_REMOVED lines=14> */
.L_x_2188:
        /* <DEDUP_REMOVED lines=13> */
.L_x_2187:
[----:B------:R-:W-:Y:S05]  /*1640*/  BSYNC.RECONVERGENT B2 ;  /* 0x0000000000027941 */ /* 0x000fea0003800200 */
.L_x_2186:
[----:B------:R-:W-:-:S04]  /*1650*/  FMUL.FTZ R7, R7, 1.1920928955078125e-07 ;  /* 0x3400000007077820 */ /* 0x000fc80000410000 */
[----:B------:R-:W-:-:S07]  /*1660*/  FMUL.FTZ R6, R6, R7 ;  /* 0x0000000706067220 */ /* 0x000fce0000410000 */
.L_x_2181:
[----:B------:R-:W-:Y:S05]  /*1670*/  BSYNC.RECONVERGENT B0 ;  /* 0x0000000000007941 */ /* 0x000fea0003800200 */
.L_x_2180:
[C---:B------:R-:W-:Y:S02]  /*1680*/  FSETP.NAN.FTZ.AND P0, PT, |R6|.reuse, |R6|, PT ;  /* 0x400000060600720b */ /* 0x040fe40003f18200 */
[----:B------:R-:W-:-:S04]  /*1690*/  LOP3.LUT R23, R6, 0x80000000, R23, 0xb8, !PT ;  /* 0x8000000006177812 */ /* 0x000fc800078eb817 */
[----:B------:R-:W-:-:S04]  /*16a0*/  FSEL R6, R6, R23, P0 ;  /* 0x0000001706067208 */ /* 0x000fc80000000000 */
[----:B------:R-:W-:-:S07]  /*16b0*/  F2FP.BF16.F32.PACK_AB R6, RZ, R6 ;  /* 0x00000006ff06723e */ /* 0x000fce00000010ff */
.L_x_2179:
[----:B------:R-:W-:Y:S05]  /*16c0*/  BSYNC.RECONVERGENT B1 ;  /* 0x0000000000017941 */ /* 0x000fea0003800200 */
.L_x_2178:
[----:B------:R-:W-:Y:S01]  /*16d0*/  VIADD R8, R18, 0x200 ;  /* 0x0000020012087836 */ /* 0x000fe20000000000 */
[----:B------:R-:W-:Y:S04]  /*16e0*/  BSSY.RECONVERGENT B1, `(.L_x_2189) ;  /* 0x0000049000017945 */ /* 0x000fe80003800200 */
[----:B------:R-:W-:-:S13]  /*16f0*/  ISETP.GE.U32.AND P0, PT, R8, R17, PT ;  /* 0x000000110800720c */ /* 0x000fda0003f06070 */
[----:B------:R-:W-:Y:S05]  /*1700*/  @P0 BRA `(.L_x_2190) ;  /* 0x0000000400180947 */ /* 0x000fea0003800000 */
        /* <DEDUP_REMOVED lines=29> */
.L_x_2196:
[----:B------:R-:W-:Y:S01]  /*18e0*/  FSETP.GEU.FTZ.AND P0, PT, R9, -R11, PT ;  /* 0x8000000b0900720b */ /* 0x000fe20003f1e000 */
[----:B------:R-:W-:-:S12]  /*18f0*/  FADD.FTZ R7, R7, -1 ;  /* 0xbf80000007077421 */ /* 0x000fd80000010000 */
[----:B------:R-:W-:-:S07]  /*1900*/  @!P0 FADD.FTZ R7, R7, -1 ;  /* 0xbf80000007078421 */ /* 0x000fce0000010000 */
.L_x_2195:
[----:B------:R-:W-:Y:S05]  /*1910*/  BSYNC.RECONVERGENT B2 ;  /* 0x0000000000027941 */ /* 0x000fea0003800200 */
.L_x_2194:
[----:B------:R-:W-:Y:S01]  /*1920*/  FFMA.FTZ R8, -R11, R7, R8 ;  /* 0x000000070b087223 */ /* 0x000fe20000010108 */
[----:B------:R-:W-:Y:S06]  /*1930*/  BRA `(.L_x_2192) ;  /* 0x0000000000787947 */ /* 0x000fec0003800000 */
.L_x_2193:
        /* <DEDUP_REMOVED lines=14> */
.L_x_2199:
        /* <DEDUP_REMOVED lines=13> */
.L_x_2198:
[----:B------:R-:W-:Y:S05]  /*1af0*/  BSYNC.RECONVERGENT B2 ;  /* 0x0000000000027941 */ /* 0x000fea0003800200 */
.L_x_2197:
[----:B------:R-:W-:-:S04]  /*1b00*/  FMUL.FTZ R8, R8, 1.1920928955078125e-07 ;  /* 0x3400000008087820 */ /* 0x000fc80000410000 */
[----:B------:R-:W-:-:S07]  /*1b10*/  FMUL.FTZ R8, R7, R8 ;  /* 0x0000000807087220 */ /* 0x000fce0000410000 */
.L_x_2192:
[----:B------:R-:W-:Y:S05]  /*1b20*/  BSYNC.RECONVERGENT B0 ;  /* 0x0000000000007941 */ /* 0x000fea0003800200 */
.L_x_2191:
[C---:B------:R-:W-:Y:S02]  /*1b30*/  FSETP.NAN.FTZ.AND P0, PT, |R8|.reuse, |R8|, PT ;  /* 0x400000080800720b */ /* 0x040fe40003f18200 */
[----:B------:R-:W-:-:S04]  /*1b40*/  LOP3.LUT R21, R8, 0x80000000, R21, 0xb8, !PT ;  /* 0x8000000008157812 */ /* 0x000fc800078eb815 */
[----:B------:R-:W-:-:S04]  /*1b50*/  FSEL R7, R8, R21, P0 ;  /* 0x0000001508077208 */ /* 0x000fc80000000000 */
[----:B------:R-:W-:-:S07]  /*1b60*/  F2FP.BF16.F32.PACK_AB R7, RZ, R7 ;  /* 0x00000007ff07723e */ /* 0x000fce00000010ff */
.L_x_2190:
[----:B------:R-:W-:Y:S05]  /*1b70*/  BSYNC.RECONVERGENT B1 ;  /* 0x0000000000017941 */ /* 0x000fea0003800200 */
.L_x_2189:
        /* <DEDUP_REMOVED lines=33> */
.L_x_2207:
[----:B------:R-:W-:Y:S01]  /*1d90*/  FSETP.GEU.FTZ.AND P0, PT, R10, -R13, PT ;  /* 0x8000000d0a00720b */ /* 0x000fe20003f1e000 */
[----:B------:R-:W-:-:S12]  /*1da0*/  FADD.FTZ R8, R8, -1 ;  /* 0xbf80000008087421 */ /* 0x000fd80000010000 */
[----:B------:R-:W-:-:S07]  /*1db0*/  @!P0 FADD.FTZ R8, R8, -1 ;  /* 0xbf80000008088421 */ /* 0x000fce0000010000 */
.L_x_2206:
[----:B------:R-:W-:Y:S05]  /*1dc0*/  BSYNC.RECONVERGENT B2 ;  /* 0x0000000000027941 */ /* 0x000fea0003800200 */
.L_x_2205:
[----:B------:R-:W-:Y:S01]  /*1dd0*/  FFMA.FTZ R9, -R13, R8, R9 ;  /* 0x000000080d097223 */ /* 0x000fe20000010109 */
[----:B------:R-:W-:Y:S06]  /*1de0*/  BRA `(.L_x_2203) ;  /* 0x0000000000787947 */ /* 0x000fec0003800000 */
.L_x_2204:
        /* <DEDUP_REMOVED lines=14> */
.L_x_2210:
        /* <DEDUP_REMOVED lines=13> */
.L_x_2209:
[----:B------:R-:W-:Y:S05]  /*1fa0*/  BSYNC.RECONVERGENT B2 ;  /* 0x0000000000027941 */ /* 0x000fea0003800200 */
.L_x_2208:
[----:B------:R-:W-:-:S04]  /*1fb0*/  FMUL.FTZ R9, R9, 1.1920928955078125e-07 ;  /* 0x3400000009097820 */ /* 0x000fc80000410000 */
[----:B------:R-:W-:-:S07]  /*1fc0*/  FMUL.FTZ R9, R8, R9 ;  /* 0x0000000908097220 */ /* 0x000fce0000410000 */
.L_x_2203:
[----:B------:R-:W-:Y:S05]  /*1fd0*/  BSYNC.RECONVERGENT B0 ;  /* 0x0000000000007941 */ /* 0x000fea0003800200 */
.L_x_2202:
[C---:B------:R-:W-:Y:S02]  /*1fe0*/  FSETP.NAN.FTZ.AND P0, PT, |R9|.reuse, |R9|, PT ;  /* 0x400000090900720b */ /* 0x040fe40003f18200 */
[----:B------:R-:W-:-:S04]  /*1ff0*/  LOP3.LUT R20, R9, 0x80000000, R20, 0xb8, !PT ;  /* 0x8000000009147812 */ /* 0x000fc800078eb814 */
[----:B------:R-:W-:-:S04]  /*2000*/  FSEL R8, R9, R20, P0 ;  /* 0x0000001409087208 */ /* 0x000fc80000000000 */
[----:B------:R-:W-:-:S07]  /*2010*/  F2FP.BF16.F32.PACK_AB R8, RZ, R8 ;  /* 0x00000008ff08723e */ /* 0x000fce00000010ff */
.L_x_2201:
[----:B------:R-:W-:Y:S05]  /*2020*/  BSYNC.RECONVERGENT B1 ;  /* 0x0000000000017941 */ /* 0x000fea0003800200 */
.L_x_2200:
[----:B0-----:R-:W-:Y:S01]  /*2030*/  VIADD R10, R18, 0x300 ;  /* 0x00000300120a7836 */ /* 0x001fe20000000000 */
[----:B------:R-:W-:Y:S04]  /*2040*/  BSSY.RECONVERGENT B1, `(.L_x_2211) ;  /* 0x0000049000017945 */ /* 0x000fe80003800200 */
        /* <DEDUP_REMOVED lines=31> */
.L_x_2218:
[----:B------:R-:W-:Y:S01]  /*2240*/  FSETP.GEU.FTZ.AND P0, PT, R11, -R22, PT ;  /* 0x800000160b00720b */ /* 0x000fe20003f1e000 */
[----:B------:R-:W-:-:S12]  /*2250*/  FADD.FTZ R10, R10, -1 ;  /* 0xbf8000000a0a7421 */ /* 0x000fd80000010000 */
[----:B------:R-:W-:-:S07]  /*2260*/  @!P0 FADD.FTZ R10, R10, -1 ;  /* 0xbf8000000a0a8421 */ /* 0x000fce0000010000 */
.L_x_2217:
[----:B------:R-:W-:Y:S05]  /*2270*/  BSYNC.RECONVERGENT B2 ;  /* 0x0000000000027941 */ /* 0x000fea0003800200 */
.L_x_2216:
[----:B------:R-:W-:Y:S01]  /*2280*/  FFMA.FTZ R9, -R22, R10, R9 ;  /* 0x0000000a16097223 */ /* 0x000fe20000010109 */
[----:B------:R-:W-:Y:S06]  /*2290*/  BRA `(.L_x_2214) ;  /* 0x0000000000787947 */ /* 0x000fec0003800000 */
.L_x_2215:
        /* <DEDUP_REMOVED lines=14> */
.L_x_2221:
        /* <DEDUP_REMOVED lines=13> */
.L_x_2220:
[----:B------:R-:W-:Y:S05]  /*2450*/  BSYNC.RECONVERGENT B2 ;  /* 0x0000000000027941 */ /* 0x000fea0003800200 */
.L_x_2219:
[----:B------:R-:W-:-:S04]  /*2460*/  FMUL.FTZ R10, R10, 1.1920928955078125e-07 ;  /* 0x340000000a0a7820 */ /* 0x000fc80000410000 */
[----:B------:R-:W-:-:S07]  /*2470*/  FMUL.FTZ R9, R9, R10 ;  /* 0x0000000a09097220 */ /* 0x000fce0000410000 */
.L_x_2214:
[----:B------:R-:W-:Y:S05]  /*2480*/  BSYNC.RECONVERGENT B0 ;  /* 0x0000000000007941 */ /* 0x000fea0003800200 */
.L_x_2213:
[C---:B------:R-:W-:Y:S02]  /*2490*/  FSETP.NAN.FTZ.AND P0, PT, |R9|.reuse, |R9|, PT ;  /* 0x400000090900720b */ /* 0x040fe40003f18200 */
[----:B------:R-:W-:-:S04]  /*24a0*/  LOP3.LUT R14, R9, 0x80000000, R14, 0xb8, !PT ;  /* 0x80000000090e7812 */ /* 0x000fc800078eb80e */
[----:B------:R-:W-:-:S04]  /*24b0*/  FSEL R9, R9, R14, P0 ;  /* 0x0000000e09097208 */ /* 0x000fc80000000000 */
[----:B------:R-:W-:-:S07]  /*24c0*/  F2FP.BF16.F32.PACK_AB R9, RZ, R9 ;  /* 0x00000009ff09723e */ /* 0x000fce00000010ff */
.L_x_2212:
[----:B------:R-:W-:Y:S05]  /*24d0*/  BSYNC.RECONVERGENT B1 ;  /* 0x0000000000017941 */ /* 0x000fea0003800200 */
.L_x_2211:
        /* <DEDUP_REMOVED lines=33> */
.L_x_2229:
[----:B------:R-:W-:Y:S01]  /*26f0*/  FSETP.GEU.FTZ.AND P0, PT, R10, -R14, PT ;  /* 0x8000000e0a00720b */ /* 0x000fe20003f1e000 */
[----:B------:R-:W-:-:S12]  /*2700*/  FADD.FTZ R0, R0, -1 ;  /* 0xbf80000000007421 */ /* 0x000fd80000010000 */
[----:B------:R-:W-:-:S07]  /*2710*/  @!P0 FADD.FTZ R0, R0, -1 ;  /* 0xbf80000000008421 */ /* 0x000fce0000010000 */
.L_x_2228:
[----:B------:R-:W-:Y:S05]  /*2720*/  BSYNC.RECONVERGENT B2 ;  /* 0x0000000000027941 */ /* 0x000fea0003800200 */
.L_x_2227:
[----:B------:R-:W-:Y:S01]  /*2730*/  FFMA.FTZ R11, -R14, R0, R11 ;  /* 0x000000000e0b7223 */ /* 0x000fe2000001010b */
[----:B------:R-:W-:Y:S06]  /*2740*/  BRA `(.L_x_2225) ;  /* 0x0000000000787947 */ /* 0x000fec0003800000 */
.L_x_2226:
        /* <DEDUP_REMOVED lines=13> */
[----:B0-----:R0:W1:Y:S03]  /*2820*/  MUFU.RCP R19, R20 ;  /* 0x0000001400137308 */ /* 0x0010660000001000 */
.L_x_2232:
        /* <DEDUP_REMOVED lines=13> */
.L_x_2231:
[----:B------:R-:W-:Y:S05]  /*2900*/  BSYNC.RECONVERGENT B2 ;  /* 0x0000000000027941 */ /* 0x000fea0003800200 */
.L_x_2230:
[----:B------:R-:W-:-:S04]  /*2910*/  FMUL.FTZ R11, R11, 1.1920928955078125e-07 ;  /* 0x340000000b0b7820 */ /* 0x000fc80000410000 */
[----:B------:R-:W-:-:S07]  /*2920*/  FMUL.FTZ R11, R0, R11 ;  /* 0x0000000b000b7220 */ /* 0x000fce0000410000 */
.L_x_2225:
[----:B------:R-:W-:Y:S05]  /*2930*/  BSYNC.RECONVERGENT B0 ;  /* 0x0000000000007941 */ /* 0x000fea0003800200 */
.L_x_2224:
[C---:B------:R-:W-:Y:S02]  /*2940*/  FSETP.NAN.FTZ.AND P0, PT, |R11|.reuse, |R11|, PT ;  /* 0x4000000b0b00720b */ /* 0x040fe40003f18200 */
[----:B------:R-:W-:-:S04]  /*2950*/  LOP3.LUT R12, R11, 0x80000000, R12, 0xb8, !PT ;  /* 0x800000000b0c7812 */ /* 0x000fc800078eb80c */
[----:B------:R-:W-:-:S04]  /*2960*/  FSEL R0, R11, R12, P0 ;  /* 0x0000000c0b007208 */ /* 0x000fc80000000000 */
[----:B------:R-:W-:-:S07]  /*2970*/  F2FP.BF16.F32.PACK_AB R0, RZ, R0 ;  /* 0x00000000ff00723e */ /* 0x000fce00000010ff */
.L_x_2223:
[----:B------:R-:W-:Y:S05]  /*2980*/  BSYNC.RECONVERGENT B1 ;  /* 0x0000000000017941 */ /* 0x000fea0003800200 */
.L_x_2222:
[----:B------:R-:W-:Y:S01]  /*2990*/  ISETP.GE.U32.AND P0, PT, R18, R17, PT ;  /* 0x000000111200720c */ /* 0x000fe20003f06070 */
[----:B------:R-:W-:Y:S04]  /*29a0*/  BSSY.RECONVERGENT B0, `(.L_x_2233) ;  /* 0x0000033000007945 */ /* 0x000fe80003800200 */
[----:B------:R-:W-:Y:S08]  /*29b0*/  BSSY.RELIABLE B1, `(.L_x_2234) ;  /* 0x000002b000017945 */ /* 0x000ff00003800100 */
[----:B------:R-:W-:Y:S05]  /*29c0*/  @P0 BRA `(.L_x_2235) ;  /* 0x0000000000300947 */ /* 0x000fea0003800000 */
[----:B------:R-:W1:Y:S01]  /*29d0*/  LDC.64 R10, c[0x0][0x388] ;  /* 0x0000e200ff0a7b82 */ /* 0x000e620000000a00 */
[----:B------:R-:W-:Y:S01]  /*29e0*/  IMAD.IADD R13, R16, 0x1, R18 ;  /* 0x00000001100d7824 */ /* 0x000fe200078e0212 */
[----:B------:R-:W-:-:S04]  /*29f0*/  MOV R18, R2 ;  /* 0x0000000200127202 */ /* 0x000fc80000000f00 */
[----:B------:R-:W-:Y:S01]  /*2a00*/  ISETP.GE.U32.AND P0, PT, R18, R17, PT ;  /* 0x000000111200720c */ /* 0x000fe20003f06070 */
[----:B-1----:R-:W-:-:S05]  /*2a10*/  IMAD.WIDE.U32 R10, R13, 0x2, R10 ;  /* 0x000000020d0a7825 */ /* 0x002fca00078e000a */
[----:B------:R1:W-:Y:S07]  /*2a20*/  STG.E.U16 desc[UR4][R10.64], R3 ;  /* 0x000000030a007986 */ /* 0x0003ee000c101504 */
[----:B------:R-:W-:Y:S05]  /*2a30*/  @P0 BRA `(.L_x_2236) ;  /* 0x0000000000300947 */ /* 0x000fea0003800000 */
[----:B-1----:R-:W1:Y:S01]  /*2a40*/  LDC.64 R2, c[0x0][0x388] ;  /* 0x0000e200ff027b82 */ /* 0x002e620000000a00 */
[----:B------:R-:W-:Y:S02]  /*2a50*/  IMAD.IADD R11, R16, 0x1, R18 ;  /* 0x00000001100b7824 */ /* 0x000fe400078e0212 */
[----:B------:R-:W-:Y:S02]  /*2a60*/  VIADD R18, R18, 0x80 ;  /* 0x0000008012127836 */ /* 0x000fe40000000000 */
[----:B-1----:R-:W-:-:S05]  /*2a70*/  IMAD.WIDE.U32 R2, R11, 0x2, R2 ;  /* 0x000000020b027825 */ /* 0x002fca00078e0002 */
[----:B------:R1:W-:Y:S02]  /*2a80*/  STG.E.U16 desc[UR4][R2.64], R4 ;  /* 0x0000000402007986 */ /* 0x0003e4000c101504 */
.L_x_2235:
[----:B------:R-:W-:-:S13]  /*2a90*/  ISETP.GE.U32.AND P0, PT, R18, R17, PT ;  /* 0x000000111200720c */ /* 0x000fda0003f06070 */
[----:B------:R-:W-:Y:S05]  /*2aa0*/  @P0 BRA `(.L_x_2237) ;  /* 0x0000000000300947 */ /* 0x000fea0003800000 */
[----:B-1----:R-:W1:Y:S01]  /*2ab0*/  LDC.64 R2, c[0x0][0x388] ;  /* 0x0000e200ff027b82 */ /* 0x002e620000000a00 */
[----:B------:R-:W-:Y:S02]  /*2ac0*/  IMAD.IADD R11, R16, 0x1, R18 ;  /* 0x00000001100b7824 */ /* 0x000fe400078e0212 */
[----:B------:R-:W-:Y:S02]  /*2ad0*/  VIADD R18, R18, 0x80 ;  /* 0x0000008012127836 */ /* 0x000fe40000000000 */
[----:B-1----:R-:W-:-:S05]  /*2ae0*/  IMAD.WIDE.U32 R2, R11, 0x2, R2 ;  /* 0x000000020b027825 */ /* 0x002fca00078e0002 */
[----:B------:R2:W-:Y:S02]  /*2af0*/  STG.E.U16 desc[UR4][R2.64], R5 ;  /* 0x0000000502007986 */ /* 0x0005e4000c101504 */
.L_x_2236:
[----:B------:R-:W-:-:S13]  /*2b00*/  ISETP.GE.U32.AND P0, PT, R18, R17, PT ;  /* 0x000000111200720c */ /* 0x000fda0003f06070 */
[----:B------:R-:W-:Y:S05]  /*2b10*/  @P0 BRA `(.L_x_2238) ;  /* 0x0000000000300947 */ /* 0x000fea0003800000 */
[----:B-12---:R-:W1:Y:S01]  /*2b20*/  LDC.64 R2, c[0x0][0x388] ;  /* 0x0000e200ff027b82 */ /* 0x006e620000000a00 */
[----:B------:R-:W-:Y:S01]  /*2b30*/  IADD3 R5, PT, PT, R16, R18, RZ ;  /* 0x0000001210057210 */ /* 0x000fe20007ffe0ff */
[----:B------:R-:W-:-:S04]  /*2b40*/  VIADD R18, R18, 0x80 ;  /* 0x0000008012127836 */ /* 0x000fc80000000000 */
[----:B-1----:R-:W-:-:S05]  /*2b50*/  IMAD.WIDE.U32 R2, R5, 0x2, R2 ;  /* 0x0000000205027825 */ /* 0x002fca00078e0002 */
[----:B------:R2:W-:Y:S02]  /*2b60*/  STG.E.U16 desc[UR4][R2.64], R6 ;  /* 0x0000000602007986 */ /* 0x0005e4000c101504 */
.L_x_2237:
[----:B------:R-:W-:-:S13]  /*2b70*/  ISETP.GE.U32.AND P0, PT, R18, R17, PT ;  /* 0x000000111200720c */ /* 0x000fda0003f06070 */
[----:B------:R-:W-:Y:S05]  /*2b80*/  @P0 BRA `(.L_x_2239) ;  /* 0x0000000000340947 */ /* 0x000fea0003800000 */
[----:B-12---:R-:W1:Y:S01]  /*2b90*/  LDC.64 R2, c[0x0][0x388] ;  /* 0x0000e200ff027b82 */ /* 0x006e620000000a00 */
[----:B------:R-:W-:Y:S02]  /*2ba0*/  IMAD.IADD R5, R16, 0x1, R18 ;  /* 0x0000000110057824 */ /* 0x000fe400078e0212 */
[----:B------:R-:W-:Y:S02]  /*2bb0*/  VIADD R18, R18, 0x80 ;  /* 0x0000008012127836 */ /* 0x000fe40000000000 */
[----:B-1----:R-:W-:-:S05]  /*2bc0*/  IMAD.WIDE.U32 R2, R5, 0x2, R2 ;  /* 0x0000000205027825 */ /* 0x002fca00078e0002 */
[----:B------:R3:W-:Y:S02]  /*2bd0*/  STG.E.U16 desc[UR4][R2.64], R7 ;  /* 0x0000000702007986 */ /* 0x0007e4000c101504 */
.L_x_2238:
[----:B------:R-:W-:-:S13]  /*2be0*/  ISETP.GE.U32.AND P0, PT, R18, R17, PT ;  /* 0x000000111200720c */ /* 0x000fda0003f06070 */
[----:B------:R-:W-:Y:S05]  /*2bf0*/  @P0 BREAK.RELIABLE B1 ;  /* 0x0000000000010942 */ /* 0x000fea0003800100 */
[----:B------:R-:W-:Y:S05]  /*2c00*/  @P0 BRA `(.L_x_2240) ;  /* 0x0000000000300947 */ /* 0x000fea0003800000 */
[----:B-123--:R-:W1:Y:S01]  /*2c10*/  LDC.64 R2, c[0x0][0x388] ;  /* 0x0000e200ff027b82 */ /* 0x00ee620000000a00 */
[----:B------:R-:W-:Y:S01]  /*2c20*/  IMAD.IADD R5, R16, 0x1, R18 ;  /* 0x0000000110057824 */ /* 0x000fe200078e0212 */
[----:B------:R-:W-:-:S03]  /*2c30*/  IADD3 R18, PT, PT, R18, 0x80, RZ ;  /* 0x0000008012127810 */ /* 0x000fc60007ffe0ff */
[----:B-1----:R-:W-:-:S05]  /*2c40*/  IMAD.WIDE.U32 R2, R5, 0x2, R2 ;  /* 0x0000000205027825 */ /* 0x002fca00078e0002 */
[----:B------:R3:W-:Y:S02]  /*2c50*/  STG.E.U16 desc[UR4][R2.64], R8 ;  /* 0x0000000802007986 */ /* 0x0007e4000c101504 */
.L_x_2239:
[----:B------:R-:W-:Y:S05]  /*2c60*/  BSYNC.RELIABLE B1 ;  /* 0x0000000000017941 */ /* 0x000fea0003800100 */
.L_x_2234:
[----:B------:R-:W-:-:S13]  /*2c70*/  ISETP.GE.U32.AND P0, PT, R18, R17, PT ;  /* 0x000000111200720c */ /* 0x000fda0003f06070 */
[----:B-123--:R-:W1:Y:S01]  /*2c80*/  @!P0 LDC.64 R2, c[0x0][0x388] ;  /* 0x0000e200ff028b82 */ /* 0x00ee620000000a00 */
[----:B------:R-:W-:Y:S02]  /*2c90*/  @!P0 IMAD.IADD R5, R16, 0x1, R18 ;  /* 0x0000000110058824 */ /* 0x000fe400078e0212 */
[----:B------:R-:W-:Y:S02]  /*2ca0*/  @!P0 VIADD R18, R18, 0x80 ;  /* 0x0000008012128836 */ /* 0x000fe40000000000 */
[----:B-1----:R-:W-:-:S05]  /*2cb0*/  @!P0 IMAD.WIDE.U32 R2, R5, 0x2, R2 ;  /* 0x0000000205028825 */ /* 0x002fca00078e0002 */
[----:B------:R4:W-:Y:S02]  /*2cc0*/  @!P0 STG.E.U16 desc[UR4][R2.64], R9 ;  /* 0x0000000902008986 */ /* 0x0009e4000c101504 */
.L_x_2240:
[----:B------:R-:W-:Y:S05]  /*2cd0*/  BSYNC.RECONVERGENT B0 ;  /* 0x0000000000007941 */ /* 0x000fea0003800200 */
.L_x_2233:
[----:B------:R-:W-:Y:S05]  /*2ce0*/  WARPSYNC.ALL ;  /* 0x0000000000007948 */ /* 0x000fea0003800000 */
[----:B------:R-:W-:-:S13]  /*2cf0*/  ISETP.GE.U32.AND P0, PT, R18, R17, PT ;  /* 0x000000111200720c */ /* 0x000fda0003f06070 */
[----:B------:R-:W-:Y:S05]  /*2d00*/  @P0 EXIT ;  /* 0x000000000000094d */ /* 0x000fea0003800000 */
[----:B-1234-:R-:W1:Y:S01]  /*2d10*/  LDC.64 R2, c[0x0][0x388] ;  /* 0x0000e200ff027b82 */ /* 0x01ee620000000a00 */
[----:B------:R-:W-:-:S04]  /*2d20*/  IMAD.IADD R5, R16, 0x1, R18 ;  /* 0x0000000110057824 */ /* 0x000fc800078e0212 */
[----:B-1----:R-:W-:-:S05]  /*2d30*/  IMAD.WIDE.U32 R2, R5, 0x2, R2 ;  /* 0x0000000205027825 */ /* 0x002fca00078e0002 */
[----:B------:R-:W-:Y:S01]  /*2d40*/  STG.E.U16 desc[UR4][R2.64], R0 ;  /* 0x0000000002007986 */ /* 0x000fe2000c101504 */
[----:B------:R-:W-:Y:S05]  /*2d50*/  EXIT ;  /* 0x000000000000794d */ /* 0x000fea0003800000 */
.L_x_2145:
[----:B------:R-:W0:Y:S01]  /*2d60*/  S2R R3, SR_TID.X ;  /* 0x0000000000037919 */ /* 0x000e220000002100 */
[----:B------:R-:W1:Y:S02]  /*2d70*/  LDC.64 R4, c[0x0][0x390] ;  /* 0x0000e400ff047b82 */ /* 0x000e640000000a00 */
[----:B-1----:R-:W-:-:S04]  /*2d80*/  IMAD.WIDE.U32 R4, R16, 0x2, R4 ;  /* 0x0000000210047825 */ /* 0x002fc800078e0004 */
[----:B0-----:R-:W-:-:S05]  /*2d90*/  IMAD.WIDE.U32 R18, R3, 0x4, R4 ;  /* 0x0000000403127825 */ /* 0x001fca00078e0004 */
[----:B------:R-:W3:Y:S01]  /*2da0*/  LDG.E R13, desc[UR4][R18.64] ;  /* 0x00000004120d7981 */ /* 0x000ee2000c1e1900 */
[----:B--2---:R-:W-:Y:S01]  /*2db0*/  IMAD.U32 R0, R0, 0x10000, RZ ;  /* 0x0001000000007824 */ /* 0x004fe200078e00ff */
[----:B------:R-:W-:Y:S02]  /*2dc0*/  BSSY.RECONVERGENT B0, `(.L_x_2241) ;  /* 0x0000044000007945 */ /* 0x000fe40003800200 */
[----:B------:R-:W5:Y:S01]  /*2dd0*/  LDG.E R12, desc[UR4][R18.64+0x200] ;  /* 0x00020004120c7981 */ /* 0x000f62000c1e1900 */
[----:B------:R-:W-:-:S03]  /*2de0*/  FMUL.FTZ R4, |R0|, 8388608 ;  /* 0x4b00000000047820 */ /* 0x000fc60000410200 */
[----:B------:R-:W5:Y:S02]  /*2df0*/  LDG.E R14, desc[UR4][R18.64+0x400] ;  /* 0x00040004120e7981 */ /* 0x000f64000c1e1900 */
[----:B------:R-:W-:Y:S02]  /*2e00*/  LOP3.LUT R5, R4, 0x7fffff, RZ, 0xc0, !PT ;  /* 0x007fffff04057812 */ /* 0x000fe400078ec0ff */
[----:B------:R0:W5:Y:S01]  /*2e10*/  LDG.E R2, desc[UR4][R18.64+0x600] ;  /* 0x0006000412027981 */ /* 0x000162000c1e1900 */
[C---:B------:R-:W-:Y:S01]  /*2e20*/  FADD.FTZ R7, |R0|.reuse, -RZ ;  /* 0x800000ff00077221 */ /* 0x040fe20000010200 */
[----:B------:R-:W-:Y:S01]  /*2e30*/  LOP3.LUT R5, R5, 0x3f800000, RZ, 0xfc, !PT ;  /* 0x3f80000005057812 */ /* 0x000fe200078efcff */
[----:B------:R-:W-:Y:S01]  /*2e40*/  FADD.FTZ R8, |R0|, |R0| ;  /* 0x4000000000087221 */ /* 0x000fe20000010200 */
[----:B------:R-:W-:Y:S01]  /*2e50*/  LOP3.LUT R10, R4, 0xff800000, RZ, 0xc0, !PT ;  /* 0xff800000040a7812 */ /* 0x000fe200078ec0ff */
[----:B------:R-:W-:Y:S01]  /*2e60*/  FADD.FTZ R9, -R7, -RZ ;  /* 0x800000ff07097221 */ /* 0x000fe20000010100 */
[----:B------:R1:W2:Y:S01]  /*2e70*/  MUFU.RCP R6, R5 ;  /* 0x0000000500067308 */ /* 0x0002a20000001000 */
[----:B---3--:R-:W-:-:S02]  /*2e80*/  SHF.L.U32 R11, R13, 0x10, RZ ;  /* 0x000000100d0b7819 */ /* 0x008fc400000006ff */
[----:B------:R-:W-:Y:S02]  /*2e90*/  PRMT R13, R13, 0x7632, R13 ;  /* 0x000076320d0d7816 */ /* 0x000fe4000000000d */
[C---:B------:R-:W-:Y:S01]  /*2ea0*/  FSETP.GEU.FTZ.AND P0, PT, |R11|.reuse, |R0|, PT ;  /* 0x400000000b00720b */ /* 0x040fe20003f1e200 */
[----:B0-----:R-:W-:-:S12]  /*2eb0*/  FADD.FTZ R18, |R11|, -RZ ;  /* 0x800000ff0b127221 */ /* 0x001fd80000010200 */
[----:B-12---:R-:W-:Y:S05]  /*2ec0*/  @!P0 BRA `(.L_x_2242) ;  /* 0x0000000000cc8947 */ /* 0x006fea0003800000 */
[----:B------:R-:W-:-:S13]  /*2ed0*/  FSETP.GTU.FTZ.AND P0, PT, R18, R4, PT ;  /* 0x000000041200720b */ /* 0x000fda0003f1c000 */
[----:B------:R-:W-:Y:S05]  /*2ee0*/  @P0 BRA `(.L_x_2243) ;  /* 0x00000000005c0947 */ /* 0x000fea0003800000 */
[----:B------:R-:W0:Y:S01]  /*2ef0*/  MUFU.RCP R15, R7 ;  /* 0x00000007000f7308 */ /* 0x000e220000001000 */
[----:B------:R-:W-:Y:S01]  /*2f00*/  BSSY.RECONVERGENT B1, `(.L_x_2244) ;  /* 0x0000013000017945 */ /* 0x000fe20003800200 */
        /* <DEDUP_REMOVED lines=11> */
[----:B------:R-:W-:Y:S01]  /*2fc0*/  FSETP.GE.FTZ.AND P0, PT, R17, R8, PT ;  /* 0x000000081100720b */ /* 0x000fe20003f16000 */
[----:B------:R-:W-:-:S12]  /*2fd0*/  FADD.FTZ R15, R15, 1 ;  /* 0x3f8000000f0f7421 */ /* 0x000fd80000010000 */
[----:B------:R-:W-:-:S05]  /*2fe0*/  @P0 FFMA.FTZ R17, |R0|, -3, R17 ;  /* 0xc040000000110823 */ /* 0x000fca0000010211 */
[----:B------:R-:W-:Y:S01]  /*2ff0*/  FSETP.GE.AND P1, PT, R17, RZ, P0 ;  /* 0x000000ff1100720b */ /* 0x000fe20000726000 */
[----:B------:R-:W-:-:S12]  /*3000*/  @P0 FADD.FTZ R17, R15, 1 ;  /* 0x3f8000000f110421 */ /* 0x000fd80000010000 */
[----:B------:R-:W-:-:S04]  /*3010*/  @P1 FADD.FTZ R17, R17, 1 ;  /* 0x3f80000011111421 */ /* 0x000fc80000010000 */
[----:B------:R-:W-:-:S07]  /*3020*/  @P0 IMAD.MOV.U32 R15, RZ, RZ, R17 ;  /* 0x000000ffff0f0224 */ /* 0x000fce00078e0011 */
.L_x_2245:
[----:B------:R-:W-:Y:S05]  /*3030*/  BSYNC.RECONVERGENT B1 ;  /* 0x0000000000017941 */ /* 0x000fea0003800200 */
.L_x_2244:
[----:B------:R-:W-:Y:S01]  /*3040*/  FFMA.FTZ R18, -R7, R15, R18 ;  /* 0x0000000f07127223 */ /* 0x000fe20000010112 */
[----:B------:R-:W-:Y:S06]  /*3050*/  BRA `(.L_x_2242) ;  /* 0x0000000000687947 */ /* 0x000fec0003800000 */
.L_x_2243:
[C---:B------:R-:W-:Y:S01]  /*3060*/  IADD3 R15, PT, PT, R18.reuse, 0xb800000, -R10 ;  /* 0x0b800000120f7810 */ /* 0x040fe20007ffe80a */
[----:B------:R-:W-:Y:S01]  /*3070*/  BSSY.RECONVERGENT B1, `(.L_x_2246) ;  /* 0x0000016000017945 */ /* 0x000fe20003800200 */
[C---:B------:R-:W-:Y:S02]  /*3080*/  ISETP.GT.U32.AND P0, PT, R18.reuse, 0x7f7fffff, PT ;  /* 0x7f7fffff1200780c */ /* 0x040fe40003f04070 */
[----:B------:R-:W-:Y:S02]  /*3090*/  LOP3.LUT P1, R17, R15, 0xff800000, RZ, 0xc0, !PT ;  /* 0xff8000000f117812 */ /* 0x000fe4000782c0ff */
[----:B------:R-:W-:Y:S02]  /*30a0*/  LOP3.LUT R18, R18, 0x7fffff, RZ, 0xc0, !PT ;  /* 0x007fffff12127812 */ /* 0x000fe400078ec0ff */
[----:B------:R-:W-:Y:S02]  /*30b0*/  FSETP.GT.FTZ.AND P2, PT, |R0|, RZ, PT ;  /* 0x000000ff0000720b */ /* 0x000fe40003f54200 */
[----:B------:R-:W-:-:S02]  /*30c0*/  FSEL R15, R10, +QNAN , !P0 ;  /* 0x7fffffff0a0f7808 */ /* 0x000fc40004000000 */
[----:B------:R-:W-:Y:S02]  /*30d0*/  LOP3.LUT R18, R18, 0x3f800000, RZ, 0xfc, !PT ;  /* 0x3f80000012127812 */ /* 0x000fe400078efcff */
[----:B------:R-:W-:-:S03]  /*30e0*/  FSEL R15, R15, +QNAN , P2 ;  /* 0x7fffffff0f0f7808 */ /* 0x000fc60001000000 */
[----:B------:R-:W-:Y:S05]  /*30f0*/  @!P1 BRA `(.L_x_2247) ;  /* 0x0000000000349947 */ /* 0x000fea0003800000 */
.L_x_2248:
[----:B------:R-:W-:-:S05]  /*3100*/  VIMNMX.U32 R19, PT, PT, R17, 0xb800000, PT ;  /* 0x0b80000011137848 */ /* 0x000fca0003fe0000 */
[----:B------:R-:W-:Y:S02]  /*3110*/  IMAD.IADD R18, R19, 0x1, R18 ;  /* 0x0000000113127824 */ /* 0x000fe400078e0212 */
[----:B------:R-:W-:Y:S02]  /*3120*/  IMAD.IADD R17, R17, 0x1, -R19 ;  /* 0x0000000111117824 */ /* 0x000fe400078e0a13 */
[----:B------:R-:W-:-:S03]  /*3130*/  FMUL.FTZ R21, R6, R18 ;  /* 0x0000001206157220 */ /* 0x000fc60000410000 */
[----:B------:R-:W-:Y:S01]  /*3140*/  ISETP.NE.AND P1, PT, R17, RZ, PT ;  /* 0x000000ff1100720c */ /* 0x000fe20003f25270 */
[----:B------:R-:W-:-:S04]  /*3150*/  FFMA.FTZ R20, -R5, R21, R18 ;  /* 0x0000001505147223 */ /* 0x000fc80000010112 */
[----:B------:R-:W-:-:S04]  /*3160*/  FFMA.FTZ R21, R6, R20, R21 ;  /* 0x0000001406157223 */ /* 0x000fc80000010015 */
[----:B------:R-:W-:-:S04]  /*3170*/  FFMA.FTZ R20, -R5, R21, R18 ;  /* 0x0000001505147223 */ /* 0x000fc80000010112 */
[----:B------:R-:W-:-:S06]  /*3180*/  FFMA.FTZ.RZ R20, R6, R20, R21 ;  /* 0x0000001406147223 */ /* 0x000fcc000001c015 */
[----:B------:R-:W0:Y:S02]  /*3190*/  FRND.TRUNC R20, R20 ;  /* 0x0000001400147307 */ /* 0x000e24000020d000 */
[----:B0-----:R-:W-:-:S05]  /*31a0*/  FFMA.FTZ R18, -R5, R20, R18 ;  /* 0x0000001405127223 */ /* 0x001fca0000010112 */
[----:B------:R-:W-:-:S13]  /*31b0*/  ISETP.NE.AND P0, PT, R18, RZ, PT ;  /* 0x000000ff1200720c */ /* 0x000fda0003f05270 */
[----:B------:R-:W-:Y:S05]  /*31c0*/  @P0 BRA P1, `(.L_x_2248) ;  /* 0xfffffffc00cc0947 */ /* 0x000fea000083ffff */
.L_x_2247:
[----:B------:R-:W-:Y:S05]  /*31d0*/  BSYNC.RECONVERGENT B1 ;  /* 0x0000000000017941 */ /* 0x000fea0003800200 */
.L_x_2246:
[----:B------:R-:W-:-:S04]  /*31e0*/  FMUL.FTZ R18, R18, 1.1920928955078125e-07 ;  /* 0x3400000012127820 */ /* 0x000fc80000410000 */
[----:B------:R-:W-:-:S07]  /*31f0*/  FMUL.FTZ R18, R15, R18 ;  /* 0x000000120f127220 */ /* 0x000fce0000410000 */
.L_x_2242:
[----:B------:R-:W-:Y:S05]  /*3200*/  BSYNC.RECONVERGENT B0 ;  /* 0x0000000000007941 */ /* 0x000fea0003800200 */
.L_x_2241:
        /* <DEDUP_REMOVED lines=17> */
[----:B------:R-:W-:-:S13]  /*3320*/  ISETP.GT.U32.AND P0, PT, R17, -0x80000000, PT ;  /* 0x800000001100780c */ /* 0x000fda0003f04070 */
[----:B------:R-:W-:Y:S05]  /*3330*/  @P0 BRA `(.L_x_2254) ;  /* 0x0000000000200947 */ /* 0x000fea0003800000 */
[----:B------:R-:W-:Y:S01]  /*3340*/  FSETP.GE.FTZ.AND P0, PT, R17, R8, PT ;  /* 0x000000081100720b */ /* 0x000fe20003f16000 */
[----:B------:R-:W-:-:S12]  /*3350*/  FADD.FTZ R15, R15, 1 ;  /* 0x3f8000000f0f7421 */ /* 0x000fd80000010000 */
[----:B------:R-:W-:Y:S05]  /*3360*/  @!P0 BRA `(.L_x_2253) ;  /* 0x0000000000208947 */ /* 0x000fea0003800000 */
[----:B------:R-:W-:Y:S01]  /*3370*/  FFMA.FTZ R17, |R0|, -3, R17 ;  /* 0xc040000000117823 */ /* 0x000fe20000010211 */
[----:B------:R-:W-:-:S04]  /*3380*/  FADD.FTZ R15, R15, 1 ;  /* 0x3f8000000f0f7421 */ /* 0x000fc80000010000 */
[----:B------:R-:W-:-:S13]  /*3390*/  FSETP.GE.FTZ.AND P0, PT, R17, RZ, PT ;  /* 0x000000ff1100720b */ /* 0x000fda0003f16000 */
[----:B------:R-:W-:Y:S01]  /*33a0*/  @P0 FADD.FTZ R15, R15, 1 ;  /* 0x3f8000000f0f0421 */ /* 0x000fe20000010000 */
[----:B------:R-:W-:Y:S06]  /*33b0*/  BRA `(.L_x_2253) ;  /* 0x00000000000c7947 */ /* 0x000fec0003800000 */
.L_x_2254:
[----:B------:R-:W-:Y:S01]  /*33c0*/  FSETP.GEU.FTZ.AND P0, PT, R17, -R7, PT ;  /* 0x800000071100720b */ /* 0x000fe20003f1e000 */
[----:B------:R-:W-:-:S12]  /*33d0*/  FADD.FTZ R15, R15, -1 ;  /* 0xbf8000000f0f7421 */ /* 0x000fd80000010000 */
[----:B------:R-:W-:-:S07]  /*33e0*/  @!P0 FADD.FTZ R15, R15, -1 ;  /* 0xbf8000000f0f8421 */ /* 0x000fce0000010000 */
.L_x_2253:
[----:B------:R-:W-:Y:S05]  /*33f0*/  BSYNC.RECONVERGENT B1 ;  /* 0x0000000000017941 */ /* 0x000fea0003800200 */
.L_x_2252:
[----:B------:R-:W-:Y:S01]  /*3400*/  FFMA.FTZ R18, -R7, R15, R18 ;  /* 0x0000000f07127223 */ /* 0x000fe20000010112 */
[----:B------:R-:W-:Y:S06]  /*3410*/  BRA `(.L_x_2250) ;  /* 0x0000000000687947 */ /* 0x000fec0003800000 */
.L_x_2251:
        /* <DEDUP_REMOVED lines=10> */
.L_x_2257:
        /* <DEDUP_REMOVED lines=13> */
.L_x_2256:
[----:B------:R-:W-:Y:S05]  /*3590*/  BSYNC.RECONVERGENT B1 ;  /* 0x0000000000017941 */ /* 0x000fea0003800200 */
.L_x_2255:
[----:B------:R-:W-:-:S04]  /*35a0*/  FMUL.FTZ R18, R18, 1.1920928955078125e-07 ;  /* 0x3400000012127820 */ /* 0x000fc80000410000 */
[----:B------:R-:W-:-:S07]  /*35b0*/  FMUL.FTZ R18, R15, R18 ;  /* 0x000000120f127220 */ /* 0x000fce0000410000 */
.L_x_2250:
[----:B------:R-:W-:Y:S05]  /*35c0*/  BSYNC.RECONVERGENT B0 ;  /* 0x0000000000007941 */ /* 0x000fea0003800200 */
.L_x_2249:
[----:B-----5:R-:W-:Y:S01]  /*35d0*/  IMAD.U32 R15, R12, 0x10000, RZ ;  /* 0x000100000c0f7824 */ /* 0x020fe200078e00ff */
[C---:B------:R-:W-:Y:S01]  /*35e0*/  FSETP.NAN.FTZ.AND P0, PT, |R18|.reuse, |R18|, PT ;  /* 0x400000121200720b */ /* 0x040fe20003f18200 */
[----:B------:R-:W-:Y:S01]  /*35f0*/  BSSY.RECONVERGENT B0, `(.L_x_2258) ;  /* 0x000003a000007945 */ /* 0x000fe20003800200 */
[--C-:B------:R-:W-:Y:S02]  /*3600*/  LOP3.LUT R17, R18, 0x80000000, R13.reuse, 0xb8, !PT ;  /* 0x8000000012117812 */ /* 0x100fe400078eb80d */
[C---:B------:R-:W-:Y:S02]  /*3610*/  FSETP.GEU.FTZ.AND P1, PT, |R15|.reuse, |R0|, PT ;  /* 0x400000000f00720b */ /* 0x040fe40003f3e200 */
[----:B------:R-:W-:Y:S02]  /*3620*/  PRMT R13, R12, 0x7632, R13 ;  /* 0x000076320c0d7816 */ /* 0x000fe4000000000d */
[----:B------:R-:W-:Y:S01]  /*3630*/  FSEL R12, R18, R17, P0 ;  /* 0x00000011120c7208 */ /* 0x000fe20000000000 */
[----:B------:R-:W-:-:S08]  /*3640*/  FADD.FTZ R18, |R15|, -RZ ;  /* 0x800000ff0f127221 */ /* 0x000fd00000010200 */
        /* <DEDUP_REMOVED lines=20> */
.L_x_2263:
[----:B------:R-:W-:Y:S01]  /*3790*/  FSETP.GEU.FTZ.AND P0, PT, R19, -R7, PT ;  /* 0x800000071300720b */ /* 0x000fe20003f1e000 */
[----:B------:R-:W-:-:S12]  /*37a0*/  FADD.FTZ R17, R17, -1 ;  /* 0xbf80000011117421 */ /* 0x000fd80000010000 */
[----:B------:R-:W-:-:S07]  /*37b0*/  @!P0 FADD.FTZ R17, R17, -1 ;  /* 0xbf80000011118421 */ /* 0x000fce0000010000 */
.L_x_2262:
[----:B------:R-:W-:Y:S05]  /*37c0*/  BSYNC.RECONVERGENT B1 ;  /* 0x0000000000017941 */ /* 0x000fea0003800200 */
.L_x_2261:
[----:B------:R-:W-:Y:S01]  /*37d0*/  FFMA.FTZ R18, -R7, R17, R18 ;  /* 0x0000001107127223 */ /* 0x000fe20000010112 */
[----:B------:R-:W-:Y:S06]  /*37e0*/  BRA `(.L_x_2259) ;  /* 0x0000000000687947 */ /* 0x000fec0003800000 */
.L_x_2260:
        /* <DEDUP_REMOVED lines=10> */
.L_x_2266:
[----:B------:R-:W-:-:S04]  /*3890*/  VIMNMX.U32 R20, PT, PT, R19, 0xb800000, PT ;  /* 0x0b80000013147848 */ /* 0x000fc80003fe0000 */
[C---:B------:R-:W-:Y:S01]  /*38a0*/  IADD3 R19, PT, PT, -R20.reuse, R19, RZ ;  /* 0x0000001314137210 */ /* 0x040fe20007ffe1ff */
[----:B------:R-:W-:-:S03]  /*38b0*/  IMAD.IADD R18, R20, 0x1, R18 ;  /* 0x0000000114127824 */ /* 0x000fc600078e0212 */
[----:B------:R-:W-:Y:S01]  /*38c0*/  ISETP.NE.AND P1, PT, R19, RZ, PT ;  /* 0x000000ff1300720c */ /* 0x000fe20003f25270 */
[----:B------:R-:W-:-:S04]  /*38d0*/  FMUL.FTZ R21, R6, R18 ;  /* 0x0000001206157220 */ /* 0x000fc80000410000 */
        /* <DEDUP_REMOVED lines=8> */
.L_x_2265:
[----:B------:R-:W-:Y:S05]  /*3960*/  BSYNC.RECONVERGENT B1 ;  /* 0x0000000000017941 */ /* 0x000fea0003800200 */
.L_x_2264:
[----:B------:R-:W-:-:S04]  /*3970*/  FMUL.FTZ R18, R18, 1.1920928955078125e-07 ;  /* 0x3400000012127820 */ /* 0x000fc80000410000 */
[----:B------:R-:W-:-:S07]  /*3980*/  FMUL.FTZ R18, R17, R18 ;  /* 0x0000001211127220 */ /* 0x000fce0000410000 */
.L_x_2259:
[----:B------:R-:W-:Y:S05]  /*3990*/  BSYNC.RECONVERGENT B0 ;  /* 0x0000000000007941 */ /* 0x000fea0003800200 */
.L_x_2258:
[----:B------:R-:W-:Y:S01]  /*39a0*/  IMAD.U32 R17, R13, 0x10000, RZ ;  /* 0x000100000d117824 */ /* 0x000fe200078e00ff */
[C---:B------:R-:W-:Y:S01]  /*39b0*/  FSETP.NAN.FTZ.AND P0, PT, |R18|.reuse, |R18|, PT ;  /* 0x400000121200720b */ /* 0x040fe20003f18200 */
[----:B------:R-:W-:Y:S01]  /*39c0*/  BSSY.RECONVERGENT B0, `(.L_x_2267) ;  /* 0x0000039000007945 */ /* 0x000fe20003800200 */
[C---:B------:R-:W-:Y:S02]  /*39d0*/  LOP3.LUT R13, R18.reuse, 0x80000000, R15, 0xb8, !PT ;  /* 0x80000000120d7812 */ /* 0x040fe400078eb80f */
[C---:B------:R-:W-:Y:S02]  /*39e0*/  FSETP.GEU.FTZ.AND P1, PT, |R17|.reuse, |R0|, PT ;  /* 0x400000001100720b */ /* 0x040fe40003f3e200 */
[----:B------:R-:W-:Y:S01]  /*39f0*/  FSEL R13, R18, R13, P0 ;  /* 0x0000000d120d7208 */ /* 0x000fe20000000000 */
[----:B------:R-:W-:-:S10]  /*3a00*/  FADD.FTZ R18, |R17|, -RZ ;  /* 0x800000ff11127221 */ /* 0x000fd40000010200 */
        /* <DEDUP_REMOVED lines=20> */
.L_x_2272:
[----:B------:R-:W-:Y:S01]  /*3b50*/  FSETP.GEU.FTZ.AND P0, PT, R19, -R7, PT ;  /* 0x800000071300720b */ /* 0x000fe20003f1e000 */
[----:B------:R-:W-:-:S12]  /*3b60*/  FADD.FTZ R15, R15, -1 ;  /* 0xbf8000000f0f7421 */ /* 0x000fd80000010000 */
[----:B------:R-:W-:-:S07]  /*3b70*/  @!P0 FADD.FTZ R15, R15, -1 ;  /* 0xbf8000000f0f8421 */ /* 0x000fce0000010000 */
.L_x_2271:
[----:B------:R-:W-:Y:S05]  /*3b80*/  BSYNC.RECONVERGENT B1 ;  /* 0x0000000000017941 */ /* 0x000fea0003800200 */
.L_x_2270:
[----:B------:R-:W-:Y:S01]  /*3b90*/  FFMA.FTZ R18, -R7, R15, R18 ;  /* 0x0000000f07127223 */ /* 0x000fe20000010112 */
[----:B------:R-:W-:Y:S06]  /*3ba0*/  BRA `(.L_x_2268) ;  /* 0x0000000000687947 */ /* 0x000fec0003800000 */
.L_x_2269:
        /* <DEDUP_REMOVED lines=10> */
.L_x_2275:
        /* <DEDUP_REMOVED lines=13> */
.L_x_2274:
[----:B------:R-:W-:Y:S05]  /*3d20*/  BSYNC.RECONVERGENT B1 ;  /* 0x0000000000017941 */ /* 0x000fea0003800200 */
.L_x_2273:
[----:B------:R-:W-:-:S04]  /*3d30*/  FMUL.FTZ R18, R18, 1.1920928955078125e-07 ;  /* 0x3400000012127820 */ /* 0x000fc80000410000 */
[----:B------:R-:W-:-:S07]  /*3d40*/  FMUL.FTZ R18, R15, R18 ;  /* 0x000000120f127220 */ /* 0x000fce0000410000 */
.L_x_2268:
[----:B------:R-:W-:Y:S05]  /*3d50*/  BSYNC.RECONVERGENT B0 ;  /* 0x0000000000007941 */ /* 0x000fea0003800200 */
.L_x_2267:
[----:B------:R-:W-:Y:S01]  /*3d60*/  IMAD.U32 R15, R14, 0x10000, RZ ;  /* 0x000100000e0f7824 */ /* 0x000fe200078e00ff */
        /* <DEDUP_REMOVED lines=27> */
.L_x_2281:
[----:B------:R-:W-:Y:S01]  /*3f20*/  FSETP.GEU.FTZ.AND P0, PT, R21, -R7, PT ;  /* 0x800000071500720b */ /* 0x000fe20003f1e000 */
[----:B------:R-:W-:-:S12]  /*3f30*/  FADD.FTZ R19, R19, -1 ;  /* 0xbf80000013137421 */ /* 0x000fd80000010000 */
[----:B------:R-:W-:-:S07]  /*3f40*/  @!P0 FADD.FTZ R19, R19, -1 ;  /* 0xbf80000013138421 */ /* 0x000fce0000010000 */
.L_x_2280:
[----:B------:R-:W-:Y:S05]  /*3f50*/  BSYNC.RECONVERGENT B1 ;  /* 0x0000000000017941 */ /* 0x000fea0003800200 */
.L_x_2279:
[----:B------:R-:W-:Y:S01]  /*3f60*/  FFMA.FTZ R18, -R7, R19, R18 ;  /* 0x0000001307127223 */ /* 0x000fe20000010112 */
[----:B------:R-:W-:Y:S06]  /*3f70*/  BRA `(.L_x_2277) ;  /* 0x0000000000687947 */ /* 0x000fec0003800000 */
.L_x_2278:
        /* <DEDUP_REMOVED lines=10> */
.L_x_2284:
[----:B------:R-:W-:-:S04]  /*4020*/  VIMNMX.U32 R21, PT, PT, R20, 0xb800000, PT ;  /* 0x0b80000014157848 */ /* 0x000fc80003fe0000 */
[----:B------:R-:W-:Y:S01]  /*4030*/  IADD3 R22, PT, PT, R21, R19, RZ ;  /* 0x0000001315167210 */ /* 0x000fe20007ffe0ff */
[----:B------:R-:W-:-:S04]  /*4040*/  IMAD.IADD R20, R20, 0x1, -R21 ;  /* 0x0000000114147824 */ /* 0x000fc800078e0a15 */
[----:B------:R-:W-:Y:S01]  /*4050*/  FMUL.FTZ R19, R6, R22 ;  /* 0x0000001606137220 */ /* 0x000fe20000410000 */
[----:B------:R-:W-:-:S03]  /*4060*/  ISETP.NE.AND P1, PT, R20, RZ, PT ;  /* 0x000000ff1400720c */ /* 0x000fc60003f25270 */
        /* <DEDUP_REMOVED lines=8> */
.L_x_2283:
[----:B------:R-:W-:Y:S05]  /*40f0*/  BSYNC.RECONVERGENT B1 ;  /* 0x0000000000017941 */ /* 0x000fea0003800200 */
.L_x_2282:
[----:B------:R-:W-:-:S04]  /*4100*/  FMUL.FTZ R19, R19, 1.1920928955078125e-07 ;  /* 0x3400000013137820 */ /* 0x000fc80000410000 */
[----:B------:R-:W-:-:S07]  /*4110*/  FMUL.FTZ R18, R18, R19 ;  /* 0x0000001312127220 */ /* 0x000fce0000410000 */
.L_x_2277:
[----:B------:R-:W-:Y:S05]  /*4120*/  BSYNC.RECONVERGENT B0 ;  /* 0x0000000000007941 */ /* 0x000fea0003800200 */
.L_x_2276:
        /* <DEDUP_REMOVED lines=27> */
.L_x_2290:
[----:B------:R-:W-:Y:S01]  /*42e0*/  FSETP.GEU.FTZ.AND P0, PT, R21, -R7, PT ;  /* 0x800000071500720b */ /* 0x000fe20003f1e000 */
[----:B------:R-:W-:-:S12]  /*42f0*/  FADD.FTZ R19, R19, -1 ;  /* 0xbf80000013137421 */ /* 0x000fd80000010000 */
[----:B------:R-:W-:-:S07]  /*4300*/  @!P0 FADD.FTZ R19, R19, -1 ;  /* 0xbf80000013138421 */ /* 0x000fce0000010000 */
.L_x_2289:
[----:B------:R-:W-:Y:S05]  /*4310*/  BSYNC.RECONVERGENT B1 ;  /* 0x0000000000017941 */ /* 0x000fea0003800200 */
.L_x_2288:
[----:B------:R-:W-:Y:S01]  /*4320*/  FFMA.FTZ R18, -R7, R19, R18 ;  /* 0x0000001307127223 */ /* 0x000fe20000010112 */
[----:B------:R-:W-:Y:S06]  /*4330*/  BRA `(.L_x_2286) ;  /* 0x0000000000687947 */ /* 0x000fec0003800000 */
.L_x_2287:
        /* <DEDUP_REMOVED lines=10> */
.L_x_2293:
        /* <DEDUP_REMOVED lines=13> */
.L_x_2292:
[----:B------:R-:W-:Y:S05]  /*44b0*/  BSYNC.RECONVERGENT B1 ;  /* 0x0000000000017941 */ /* 0x000fea0003800200 */
.L_x_2291:
[----:B------:R-:W-:-:S04]  /*44c0*/  FMUL.FTZ R19, R19, 1.1920928955078125e-07 ;  /* 0x3400000013137820 */ /* 0x000fc80000410000 */
[----:B------:R-:W-:-:S07]  /*44d0*/  FMUL.FTZ R18, R18, R19 ;  /* 0x0000001312127220 */ /* 0x000fce0000410000 */
.L_x_2286:
[----:B------:R-:W-:Y:S05]  /*44e0*/  BSYNC.RECONVERGENT B0 ;  /* 0x0000000000007941 */ /* 0x000fea0003800200 */
.L_x_2285:
[----:B------:R-:W-:Y:S01]  /*44f0*/  SHF.L.U32 R19, R2, 0x10, RZ ;  /* 0x0000001002137819 */ /* 0x000fe200000006ff */
[----:B------:R-:W-:Y:S01]  /*4500*/  BSSY.RECONVERGENT B0, `(.L_x_2294) ;  /* 0x000003e000007945 */ /* 0x000fe20003800200 */
[C---:B------:R-:W-:Y:S02]  /*4510*/  FSETP.NAN.FTZ.AND P0, PT, |R18|.reuse, |R18|, PT ;  /* 0x400000121200720b */ /* 0x040fe40003f18200 */
[C---:B------:R-:W-:Y:S02]  /*4520*/  FSETP.GEU.FTZ.AND P1, PT, |R19|.reuse, |R0|, PT ;  /* 0x400000001300720b */ /* 0x040fe40003f3e200 */
[--C-:B------:R-:W-:Y:S02]  /*4530*/  LOP3.LUT R21, R18, 0x80000000, R17.reuse, 0xb8, !PT ;  /* 0x8000000012157812 */ /* 0x100fe400078eb811 */
[----:B------:R-:W-:Y:S02]  /*4540*/  PRMT R17, R2, 0x7632, R17 ;  /* 0x0000763202117816 */ /* 0x000fe40000000011 */
        /* <DEDUP_REMOVED lines=22> */
.L_x_2299:
[----:B------:R-:W-:Y:S01]  /*46b0*/  FSETP.GEU.FTZ.AND P0, PT, R21, -R7, PT ;  /* 0x800000071500720b */ /* 0x000fe20003f1e000 */
[----:B------:R-:W-:-:S12]  /*46c0*/  FADD.FTZ R20, R20, -1 ;  /* 0xbf80000014147421 */ /* 0x000fd80000010000 */
[----:B------:R-:W-:-:S07]  /*46d0*/  @!P0 FADD.FTZ R20, R20, -1 ;  /* 0xbf80000014148421 */ /* 0x000fce0000010000 */
.L_x_2298:
[----:B------:R-:W-:Y:S05]  /*46e0*/  BSYNC.RECONVERGENT B1 ;  /* 0x0000000000017941 */ /* 0x000fea0003800200 */
.L_x_2297:
[----:B------:R-:W-:Y:S01]  /*46f0*/  FFMA.FTZ R18, -R7, R20, R18 ;  /* 0x0000001407127223 */ /* 0x000fe20000010112 */
[----:B------:R-:W-:Y:S06]  /*4700*/  BRA `(.L_x_2295) ;  /* 0x0000000000747947 */ /* 0x000fec0003800000 */
.L_x_2296:
[C---:B------:R-:W-:Y:S01]  /*4710*/  IADD3 R20, PT, PT, R18.reuse, 0xb800000, -R10 ;  /* 0x0b80000012147810 */ /* 0x040fe20007ffe80a */
[----:B------:R-:W-:Y:S01]  /*4720*/  BSSY.RECONVERGENT B1, `(.L_x_2300) ;  /* 0x0000019000017945 */ /* 0x000fe20003800200 */
[----:B------:R-:W-:Y:S02]  /*4730*/  ISETP.GT.U32.AND P0, PT, R18, 0x7f7fffff, PT ;  /* 0x7f7fffff1200780c */ /* 0x000fe40003f04070 */
[----:B------:R-:W-:Y:S02]  /*4740*/  LOP3.LUT P1, R21, R20, 0xff800000, RZ, 0xc0, !PT ;  /* 0xff80000014157812 */ /* 0x000fe4000782c0ff */
[----:B------:R-:W-:Y:S02]  /*4750*/  LOP3.LUT R18, R18, 0x7fffff, RZ, 0xc0, !PT ;  /* 0x007fffff12127812 */ /* 0x000fe400078ec0ff */
[----:B------:R-:W-:Y:S02]  /*4760*/  FSETP.GT.FTZ.AND P2, PT, |R0|, RZ, PT ;  /* 0x000000ff0000720b */ /* 0x000fe40003f54200 */
[----:B------:R-:W-:-:S02]  /*4770*/  FSEL R22, R10, +QNAN , !P0 ;  /* 0x7fffffff0a167808 */ /* 0x000fc40004000000 */
[----:B------:R-:W-:Y:S02]  /*4780*/  LOP3.LUT R20, R18, 0x3f800000, RZ, 0xfc, !PT ;  /* 0x3f80000012147812 */ /* 0x000fe400078efcff */
[----:B------:R-:W-:-:S03]  /*4790*/  FSEL R18, R22, +QNAN , P2 ;  /* 0x7fffffff16127808 */ /* 0x000fc60001000000 */
[----:B------:R-:W-:Y:S01]  /*47a0*/  IMAD.MOV.U32 R22, RZ, RZ, R20 ;  /* 0x000000ffff167224 */ /* 0x000fe200078e0014 */
[----:B------:R-:W-:Y:S06]  /*47b0*/  @!P1 BRA `(.L_x_2301) ;  /* 0x00000000003c9947 */ /* 0x000fec0003800000 */
[----:B------:R-:W-:Y:S02]  /*47c0*/  IMAD.MOV.U32 R22, RZ, RZ, R20 ;  /* 0x000000ffff167224 */ /* 0x000fe400078e0014 */
[----:B------:R-:W-:-:S07]  /*47d0*/  IMAD.MOV.U32 R20, RZ, RZ, R21 ;  /* 0x000000ffff147224 */ /* 0x000fce00078e0015 */
.L_x_2302:
        /* <DEDUP_REMOVED lines=13> */
.L_x_2301:
[----:B------:R-:W-:Y:S05]  /*48b0*/  BSYNC.RECONVERGENT B1 ;  /* 0x0000000000017941 */ /* 0x000fea0003800200 */
.L_x_2300:
[----:B------:R-:W-:-:S04]  /*48c0*/  FMUL.FTZ R21, R22, 1.1920928955078125e-07 ;  /* 0x3400000016157820 */ /* 0x000fc80000410000 */
[----:B------:R-:W-:-:S07]  /*48d0*/  FMUL.FTZ R18, R18, R21 ;  /* 0x0000001512127220 */ /* 0x000fce0000410000 */
.L_x_2295:
[----:B------:R-:W-:Y:S05]  /*48e0*/  BSYNC.RECONVERGENT B0 ;  /* 0x0000000000007941 */ /* 0x000fea0003800200 */
.L_x_2294:
[----:B------:R-:W-:Y:S01]  /*48f0*/  IMAD.U32 R17, R17, 0x10000, RZ ;  /* 0x0001000011117824 */ /* 0x000fe200078e00ff */
[C---:B------:R-:W-:Y:S01]  /*4900*/  FSETP.NAN.FTZ.AND P0, PT, |R18|.reuse, |R18|, PT ;  /* 0x400000121200720b */ /* 0x040fe20003f18200 */
[----:B------:R-:W-:Y:S01]  /*4910*/  BSSY.RECONVERGENT B0, `(.L_x_2303) ;  /* 0x0000039000007945 */ /* 0x000fe20003800200 */
[C---:B------:R-:W-:Y:S01]  /*4920*/  LOP3.LUT R19, R18.reuse, 0x80000000, R19, 0xb8, !PT ;  /* 0x8000000012137812 */ /* 0x040fe200078eb813 */
[C---:B------:R-:W-:Y:S01]  /*4930*/  FADD.FTZ R20, |R17|.reuse, -RZ ;  /* 0x800000ff11147221 */ /* 0x040fe20000010200 */
[----:B------:R-:W-:Y:S02]  /*4940*/  FSETP.GEU.FTZ.AND P1, PT, |R17|, |R0|, PT ;  /* 0x400000001100720b */ /* 0x000fe40003f3e200 */
[----:B------:R-:W-:-:S11]  /*4950*/  FSEL R18, R18, R19, P0 ;  /* 0x0000001312127208 */ /* 0x000fd60000000000 */
        /* <DEDUP_REMOVED lines=20> */
.L_x_2308:
[----:B------:R-:W-:Y:S01]  /*4aa0*/  FSETP.GEU.FTZ.AND P0, PT, R9, -R7, PT ;  /* 0x800000070900720b */ /* 0x000fe20003f1e000 */
[----:B------:R-:W-:-:S12]  /*4ab0*/  FADD.FTZ R4, R4, -1 ;  /* 0xbf80000004047421 */ /* 0x000fd80000010000 */
[----:B------:R-:W-:-:S07]  /*4ac0*/  @!P0 FADD.FTZ R4, R4, -1 ;  /* 0xbf80000004048421 */ /* 0x000fce0000010000 */
.L_x_2307:
[----:B------:R-:W-:Y:S05]  /*4ad0*/  BSYNC.RECONVERGENT B1 ;  /* 0x0000000000017941 */ /* 0x000fea0003800200 */
.L_x_2306:
[----:B------:R-:W-:Y:S01]  /*4ae0*/  FFMA.FTZ R20, -R7, R4, R20 ;  /* 0x0000000407147223 */ /* 0x000fe20000010114 */
[----:B------:R-:W-:Y:S06]  /*4af0*/  BRA `(.L_x_2304) ;  /* 0x0000000000687947 */ /* 0x000fec0003800000 */
.L_x_2305:
        /* <DEDUP_REMOVED lines=9> */
[----:B------:R-:W-:Y:S05]  /*4b90*/  @!P1 BRA `(.L_x_2310) ;  /* 0x0000000000349947 */ /* 0x000fea0003800000 */
.L_x_2311:
        /* <DEDUP_REMOVED lines=13> */
.L_x_2310:
[----:B------:R-:W-:Y:S05]  /*4c70*/  BSYNC.RECONVERGENT B1 ;  /* 0x0000000000017941 */ /* 0x000fea0003800200 */
.L_x_2309:
[----:B------:R-:W-:-:S04]  /*4c80*/  FMUL.FTZ R5, R20, 1.1920928955078125e-07 ;  /* 0x3400000014057820 */ /* 0x000fc80000410000 */
[----:B------:R-:W-:-:S07]  /*4c90*/  FMUL.FTZ R20, R10, R5 ;  /* 0x000000050a147220 */ /* 0x000fce0000410000 */
.L_x_2304:
[----:B------:R-:W-:Y:S05]  /*4ca0*/  BSYNC.RECONVERGENT B0 ;  /* 0x0000000000007941 */ /* 0x000fea0003800200 */
.L_x_2303:
        /* <DEDUP_REMOVED lines=10> */
[----:B------:R-:W-:Y:S04]  /*4d50*/  STG.E desc[UR4][R4.64], R11 ;  /* 0x0000000b04007986 */ /* 0x000fe8000c101904 */
[----:B------:R-:W-:Y:S04]  /*4d60*/  STG.E desc[UR4][R4.64+0x200], R13 ;  /* 0x0002000d04007986 */ /* 0x000fe8000c101904 */
[----:B------:R-:W-:Y:S04]  /*4d70*/  STG.E desc[UR4][R4.64+0x400], R15 ;  /* 0x0004000f04007986 */ /* 0x000fe8000c101904 */
[----:B------:R-:W-:Y:S01]  /*4d80*/  STG.E desc[UR4][R4.64+0x600], R17 ;  /* 0x0006001104007986 */ /* 0x000fe2000c101904 */
[----:B------:R-:W-:Y:S05]  /*4d90*/  EXIT ;  /* 0x000000000000794d */ /* 0x000fea0003800000 */
.L_x_2312:
        /* <DEDUP_REMOVED lines=14> */
.L_x_49980:


//--------------------- .text._ZN2at6native29vectorized_elementwise_kernelILi4ENS0_13BUnaryFunctorIN3c108BFloat16ES4_S4_ZZZNS0_16fmod_kernel_cudaERNS_18TensorIteratorBaseEENKUlvE0_clEvENKUlvE2_clEvEUlS4_S4_E_EESt5arrayIPcLm2EEEEviT0_T1_ --------------------------
	.section	.text._ZN2at6native29vectorized_elementwise_kernelILi4ENS0_13BUnaryFunctorIN3c108BFloat16ES4_S4_ZZZNS0_16fmod_kernel_cudaERNS_18TensorIteratorBaseEENKUlvE0_clEvENKUlvE2_clEvEUlS4_S4_E_EESt5arrayIPcLm2EEEEviT0_T1_,"ax",@progbits
	.align	128
        .global         _ZN2at6native29vectorized_elementwise_kernelILi4ENS0_13BUnaryFunctorIN3c108BFloat16ES4_S4_ZZZNS0_16fmod_kernel_cudaERNS_18TensorIteratorBaseEENKUlvE0_clEvENKUlvE2_clEvEUlS4_S4_E_EESt5arrayIPcLm2EEEEviT0_T1_
        .type           _ZN2at6native29vectorized_elementwise_kernelILi4ENS0_13BUnaryFunctorIN3c108BFloat16ES4_S4_ZZZNS0_16fmod_kernel_cudaERNS_18TensorIteratorBaseEENKUlvE0_clEvENKUlvE2_clEvEUlS4_S4_E_EESt5arrayIPcLm2EEEEviT0_T1_,@function
        .size           _ZN2at6native29vectorized_elementwise_kernelILi4ENS0_13BUnaryFunctorIN3c108BFloat16ES4_S4_ZZZNS0_16fmod_kernel_cudaERNS_18TensorIteratorBaseEENKUlvE0_clEvENKUlvE2_clEvEUlS4_S4_E_EESt5arrayIPcLm2EEEEviT0_T1_,(.L_x_49981 - _ZN2at6native29vectorized_elementwise_kernelILi4ENS0_13BUnaryFunctorIN3c108BFloat16ES4_S4_ZZZNS0_16fmod_kernel_cudaERNS_18TensorIteratorBaseEENKUlvE0_clEvENKUlvE2_clEvEUlS4_S4_E_EESt5arrayIPcLm2EEEEviT0_T1_)
        .other          _ZN2at6native29vectorized_elementwise_kernelILi4ENS0_13BUnaryFunctorIN3c108BFloat16ES4_S4_ZZZNS0_16fmod_kernel_cudaERNS_18TensorIteratorBaseEENKUlvE0_clEvENKUlvE2_clEvEUlS4_S4_E_EESt5arrayIPcLm2EEEEviT0_T1_,@"STO_CUDA_ENTRY STV_DEFAULT"
_ZN2at6native29vectorized_elementwise_kernelILi4ENS0_13BUnaryFunctorIN3c108BFloat16ES4_S4_ZZZNS0_16fmod_kernel_cudaERNS_18TensorIteratorBaseEENKUlvE0_clEvENKUlvE2_clEvEUlS4_S4_E_EESt5arrayIPcLm2EEEEviT0_T1_:
.text._ZN2at6native29vectorized_elementwise_kernelILi4ENS0_13BUnaryFunctorIN3c108BFloat16ES4_S4_ZZZNS0_16fmod_kernel_cudaERNS_18TensorIteratorBaseEENKUlvE0_clEvENKUlvE2_clEvEUlS4_S4_E_EESt5arrayIPcLm2EEEEviT0_T1_:
        /* <DEDUP_REMOVED lines=101> */
.L_x_2320:
[----:B------:R-:W-:Y:S05]  /*0650*/  BSYNC.RECONVERGENT B2 ;  /* 0x0000000000027941 */ /* 0x000fea0003800200 */
.L_x_2319:
[----:B------:R-:W-:Y:S01]  /*0660*/  FFMA.FTZ R4, -R3, R5, R4 ;  /* 0x0000000503047223 */ /* 0x000fe20000010104 */
[----:B------:R-:W-:Y:S06]  /*0670*/  BRA `(.L_x_2317) ;  /* 0x0000000000787947 */ /* 0x000fec0003800000 */
.L_x_2318:
        /* <DEDUP_REMOVED lines=14> */
.L_x_2323:
        /* <DEDUP_REMOVED lines=13> */
.L_x_2322:
[----:B------:R-:W-:Y:S05]  /*0830*/  BSYNC.RECONVERGENT B2 ;  /* 0x0000000000027941 */ /* 0x000fea0003800200 */
.L_x_2321:
[----:B0-----:R-:W-:-:S04]  /*0840*/  FMUL.FTZ R3, R4, 1.1920928955078125e-07 ;  /* 0x3400000004037820 */ /* 0x001fc80000410000 */
[----:B------:R-:W-:-:S07]  /*0850*/  FMUL.FTZ R4, R2, R3 ;  /* 0x0000000302047220 */ /* 0x000fce0000410000 */
.L_x_2317:
[----:B------:R-:W-:Y:S05]  /*0860*/  BSYNC.RECONVERGENT B0 ;  /* 0x0000000000007941 */ /* 0x000fea0003800200 */
.L_x_2316:
[C---:B------:R-:W-:Y:S02]  /*0870*/  FSETP.NAN.FTZ.AND P0, PT, |R4|.reuse, |R4|, PT ;  /* 0x400000040400720b */ /* 0x040fe40003f18200 */
[----:B------:R-:W-:-:S04]  /*0880*/  LOP3.LUT R19, R4, 0x80000000, R19, 0xb8, !PT ;  /* 0x8000000004137812 */ /* 0x000fc800078eb813 */
[----:B------:R-:W-:-:S04]  /*0890*/  FSEL R3, R4, R19, P0 ;  /* 0x0000001304037208 */ /* 0x000fc80000000000 */
[----:B------:R-:W-:-:S07]  /*08a0*/  F2FP.BF16.F32.PACK_AB R3, RZ, R3 ;  /* 0x00000003ff03723e */ /* 0x000fce00000010ff */
.L_x_2315:
[----:B------:R-:W-:Y:S05]  /*08b0*/  BSYNC.RECONVERGENT B1 ;  /* 0x0000000000017941 */ /* 0x000fea0003800200 */
.L_x_2314:
        /* <DEDUP_REMOVED lines=33> */
.L_x_2331:
[----:B------:R-:W-:Y:S01]  /*0ad0*/  FSETP.GEU.FTZ.AND P0, PT, R6, -R8, PT ;  /* 0x800000080600720b */ /* 0x000fe20003f1e000 */
[----:B------:R-:W-:-:S12]  /*0ae0*/  FADD.FTZ R4, R4, -1 ;  /* 0xbf80000004047421 */ /* 0x000fd80000010000 */
[----:B------:R-:W-:-:S07]  /*0af0*/  @!P0 FADD.FTZ R4, R4, -1 ;  /* 0xbf80000004048421 */ /* 0x000fce0000010000 */
.L_x_2330:
[----:B------:R-:W-:Y:S05]  /*0b00*/  BSYNC.RECONVERGENT B2 ;  /* 0x0000000000027941 */ /* 0x000fea0003800200 */
.L_x_2329:
[----:B------:R-:W-:Y:S01]  /*0b10*/  FFMA.FTZ R5, -R8, R4, R5 ;  /* 0x0000000408057223 */ /* 0x000fe20000010105 */
[----:B------:R-:W-:Y:S06]  /*0b20*/  BRA `(.L_x_2327) ;  /* 0x0000000000787947 */ /* 0x000fec0003800000 */
.L_x_2328:
        /* <DEDUP_REMOVED lines=14> */
.L_x_2334:
        /* <DEDUP_REMOVED lines=13> */
.L_x_2333:
[----:B------:R-:W-:Y:S05]  /*0ce0*/  BSYNC.RECONVERGENT B2 ;  /* 0x0000000000027941 */ /* 0x000fea0003800200 */
.L_x_2332:
[----:B------:R-:W-:-:S04]  /*0cf0*/  FMUL.FTZ R5, R5, 1.1920928955078125e-07 ;  /* 0x3400000005057820 */ /* 0x000fc80000410000 */
[----:B------:R-:W-:-:S07]  /*0d00*/  FMUL.FTZ R5, R4, R5 ;  /* 0x0000000504057220 */ /* 0x000fce0000410000 */
.L_x_2327:
[----:B------:R-:W-:Y:S05]  /*0d10*/  BSYNC.RECONVERGENT B0 ;  /* 0x0000000000007941 */ /* 0x000fea0003800200 */
.L_x_2326:
[C---:B------:R-:W-:Y:S02]  /*0d20*/  FSETP.NAN.FTZ.AND P0, PT, |R5|.reuse, |R5|, PT ;  /* 0x400000050500720b */ /* 0x040fe40003f18200 */
[----:B------:R-:W-:-:S04]  /*0d30*/  LOP3.LUT R22, R5, 0x80000000, R22, 0xb8, !PT ;  /* 0x8000000005167812 */ /* 0x000fc800078eb816 */
[----:B------:R-:W-:-:S04]  /*0d40*/  FSEL R4, R5, R22, P0 ;  /* 0x0000001605047208 */ /* 0x000fc80000000000 */
[----:B------:R-:W-:-:S07]  /*0d50*/  F2FP.BF16.F32.PACK_AB R4, RZ, R4 ;  /* 0x00000004ff04723e */ /* 0x000fce00000010ff */
.L_x_2325:
[----:B------:R-:W-:Y:S05]  /*0d60*/  BSYNC.RECONVERGENT B1 ;  /* 0x0000000000017941 */ /* 0x000fea0003800200 */
.L_x_2324:
        /* <DEDUP_REMOVED lines=33> */
.L_x_2342:
[----:B------:R-:W-:Y:S01]  /*0f80*/  FSETP.GEU.FTZ.AND P0, PT, R7, -R10, PT ;  /* 0x8000000a0700720b */ /* 0x000fe20003f1e000 */
[----:B------:R-:W-:-:S12]  /*0f90*/  FADD.FTZ R6, R6, -1 ;  /* 0xbf80000006067421 */ /* 0x000fd80000010000 */
[----:B------:R-:W-:-:S07]  /*0fa0*/  @!P0 FADD.FTZ R6, R6, -1 ;  /* 0xbf80000006068421 */ /* 0x000fce0000010000 */
.L_x_2341:
[----:B------:R-:W-:Y:S05]  /*0fb0*/  BSYNC.RECONVERGENT B2 ;  /* 0x0000000000027941 */ /* 0x000fea0003800200 */
.L_x_2340:
[----:B------:R-:W-:Y:S01]  /*0fc0*/  FFMA.FTZ R5, -R10, R6, R5 ;  /* 0x000000060a057223 */ /* 0x000fe20000010105 */
[----:B------:R-:W-:Y:S06]  /*0fd0*/  BRA `(.L_x_2338) ;  /* 0x0000000000787947 */ /* 0x000fec0003800000 */
.L_x_2339:
        /* <DEDUP_REMOVED lines=14> */
.L_x_2345:
        /* <DEDUP_REMOVED lines=13> */
.L_x_2344:
[----:B------:R-:W-:Y:S05]  /*1190*/  BSYNC.RECONVERGENT B2 ;  /* 0x0000000000027941 */ /* 0x000fea0003800200 */
.L_x_2343:
[----:B------:R-:W-:-:S04]  /*11a0*/  FMUL.FTZ R6, R6, 1.1920928955078125e-07 ;  /* 0x3400000006067820 */ /* 0x000fc80000410000 */
[----:B------:R-:W-:-:S07]  /*11b0*/  FMUL.FTZ R5, R5, R6 ;  /* 0x0000000605057220 */ /* 0x000fce0000410000 */
.L_x_2338:
[----:B------:R-:W-:Y:S05]  /*11c0*/  BSYNC.RECONVERGENT B0 ;  /* 0x0000000000007941 */ /* 0x000fea0003800200 */
.L_x_2337:
[C---:B------:R-:W-:Y:S02]  /*11d0*/  FSETP.NAN.FTZ.AND P0, PT, |R5|.reuse, |R5|, PT ;  /* 0x400000050500720b */ /* 0x040fe40003f18200 */
[----:B------:R-:W-:-:S04]  /*11e0*/  LOP3.LUT R24, R5, 0x80000000, R24, 0xb8, !PT ;  /* 0x8000000005187812 */ /* 0x000fc800078eb818 */
[----:B------:R-:W-:-:S04]  /*11f0*/  FSEL R5, R5, R24, P0 ;  /* 0x0000001805057208 */ /* 0x000fc80000000000 */
[----:B------:R-:W-:-:S07]  /*1200*/  F2FP.BF16.F32.PACK_AB R5, RZ, R5 ;  /* 0x00000005ff05723e */ /* 0x000fce00000010ff */
.L_x_2336:
[----:B------:R-:W-:Y:S05]  /*1210*/  BSYNC.RECONVERGENT B1 ;  /* 0x0000000000017941 */ /* 0x000fea0003800200 */
.L_x_2335:
        /* <DEDUP_REMOVED lines=33> */
.L_x_2353:
[----:B------:R-:W-:Y:S01]  /*1430*/  FSETP.GEU.FTZ.AND P0, PT, R8, -R11, PT ;  /* 0x8000000b0800720b */ /* 0x000fe20003f1e000 */
[----:B------:R-:W-:-:S12]  /*1440*/  FADD.FTZ R7, R7, -1 ;  /* 0xbf80000007077421 */ /* 0x000fd80000010000 */
[----:B------:R-:W-:-:S07]  /*1450*/  @!P0 FADD.FTZ R7, R7, -1 ;  /* 0xbf80000007078421 */ /* 0x000fce0000010000 */
.L_x_2352:
[----:B------:R-:W-:Y:S05]  /*1460*/  BSYNC.RECONVERGENT B2 ;  /* 0x0000000000027941 */ /* 0x000fea0003800200 */
.L_x_2351:
[----:B------:R-:W-:Y:S01]  /*1470*/  FFMA.FTZ R6, -R11, R7, R6 ;  /* 0x000000070b067223 */ /* 0x000fe20000010106 */
[----:B------:R-:W-:Y:S06]  /*1480*/  BRA `(.L_x_2349) ;  /* 0x0000000000787947 */ /* 0x000fec0003800000 */
.L_x_2350:
        /* <DEDUP_REMOVED lines=14> */
.L_x_2356:
        /* <DEDUP_REMOVED lines=13> */
.L_x_2355:
[----:B------:R-:W-:Y:S05]  /*1640*/  BSYNC.RECONVERGENT B2 ;  /* 0x0000000000027941 */ /* 0x000fea0003800200 */
.L_x_2354:
[----:B------:R-:W-:-:S04]  /*1650*/  FMUL.FTZ R7, R7, 1.1920928955078125e-07 ;  /* 0x3400000007077820 */ /* 0x000fc80000410000 */
[----:B------:R-:W-:-:S07]  /*1660*/  FMUL.FTZ R6, R6, R7 ;  /* 0x0000000706067220 */ /* 0x000fce0000410000 */
.L_x_2349:
[----:B------:R-:W-:Y:S05]  /*1670*/  BSYNC.RECONVERGENT B0 ;  /* 0x0000000000007941 */ /* 0x000fea0003800200 */
.L_x_2348:
[C---:B------:R-:W-:Y:S02]  /*1680*/  FSETP.NAN.FTZ.AND P0, PT, |R6|.reuse, |R6|, PT ;  /* 0x400000060600720b */ /* 0x040fe40003f18200 */
[----:B------:R-:W-:-:S04]  /*1690*/  LOP3.LUT R23, R6, 0x80000000, R23, 0xb8, !PT ;  /* 0x8000000006177812 */ /* 0x000fc800078eb817 */
[----:B------:R-:W-:-:S04]  /*16a0*/  FSEL R6, R6, R23, P0 ;  /* 0x0000001706067208 */ /* 0x000fc80000000000 */
[----:B------:R-:W-:-:S07]  /*16b0*/  F2FP.BF16.F32.PACK_AB R6, RZ, R6 ;  /* 0x00000006ff06723e */ /* 0x000fce00000010ff */
.L_x_2347:
[----:B------:R-:W-:Y:S05]  /*16c0*/  BSYNC.RECONVERGENT B1 ;  /* 0x0000000000017941 */ /* 0x000fea0003800200 */
.L_x_2346:
        /* <DEDUP_REMOVED lines=33> */
.L_x_2364:
[----:B------:R-:W-:Y:S01]  /*18e0*/  FSETP.GEU.FTZ.AND P0, PT, R9, -R11, PT ;  /* 0x8000000b0900720b */ /* 0x000fe20003f1e000 */
[----:B------:R-:W-:-:S12]  /*18f0*/  FADD.FTZ R7, R7, -1 ;  /* 0xbf80000007077421 */ /* 0x000fd80000010000 */
[----:B------:R-:W-:-:S07]  /*1900*/  @!P0 FADD.FTZ R7, R7, -1 ;  /* 0xbf80000007078421 */ /* 0x000fce0000010000 */
.L_x_2363:
[----:B------:R-:W-:Y:S05]  /*1910*/  BSYNC.RECONVERGENT B2 ;  /* 0x0000000000027941 */ /* 0x000fea0003800200 */
.L_x_2362:
[----:B------:R-:W-:Y:S01]  /*1920*/  FFMA.FTZ R8, -R11, R7, R8 ;  /* 0x000000070b087223 */ /* 0x000fe20000010108 */
[----:B------:R-:W-:Y:S06]  /*1930*/  BRA `(.L_x_2360) ;  /* 0x0000000000787947 */ /* 0x000fec0003800000 */
.L_x_2361:
        /* <DEDUP_REMOVED lines=14> */
.L_x_2367:
        /* <DEDUP_REMOVED lines=13> */
.L_x_2366:
[----:B------:R-:W-:Y:S05]  /*1af0*/  BSYNC.RECONVERGENT B2 ;  /* 0x0000000000027941 */ /* 0x000fea0003800200 */
.L_x_2365:
[----:B------:R-:W-:-:S04]  /*1b00*/  FMUL.FTZ R8, R8, 1.1920928955078125e-07 ;  /* 0x3400000008087820 */ /* 0x000fc80000410000 */
[----:B------:R-:W-:-:S07]  /*1b10*/  FMUL.FTZ R8, R7, R8 ;  /* 0x0000000807087220 */ /* 0x000fce0000410000 */
.L_x_2360:
[----:B------:R-:W-:Y:S05]  /*1b20*/  BSYNC.RECONVERGENT B0 ;  /* 0x0000000000007941 */ /* 0x000fea0003800200 */
.L_x_2359:
[C---:B------:R-:W-:Y:S02]  /*1b30*/  FSETP.NAN.FTZ.AND P0, PT, |R8|.reuse, |R8|, PT ;  /* 0x400000080800720b */ /* 0x040fe40003f18200 */
[----:B------:R-:W-:-:S04]  /*1b40*/  LOP3.LUT R21, R8, 0x80000000, R21, 0xb8, !PT ;  /* 0x8000000008157812 */ /* 0x000fc800078eb815 */
[----:B------:R-:W-:-:S04]  /*1b50*/  FSEL R7, R8, R21, P0 ;  /* 0x0000001508077208 */ /* 0x000fc80000000000 */
[----:B------:R-:W-:-:S07]  /*1b60*/  F2FP.BF16.F32.PACK_AB R7, RZ, R7 ;  /* 0x00000007ff07723e */ /* 0x000fce00000010ff */
.L_x_2358:
[----:B------:R-:W-:Y:S05]  /*1b70*/  BSYNC.RECONVERGENT B1 ;  /* 0x0000000000017941 */ /* 0x000fea0003800200 */
.L_x_2357:
        /* <DEDUP_REMOVED lines=33> */
.L_x_2375:
[----:B------:R-:W-:Y:S01]  /*1d90*/  FSETP.GEU.FTZ.AND P0, PT, R10, -R13, PT ;  /* 0x8000000d0a00720b */ /* 0x000fe20003f1e000 */
[----:B------:R-:W-:-:S12]  /*1da0*/  FADD.FTZ R8, R8, -1 ;  /* 0xbf80000008087421 */ /* 0x000fd80000010000 */
[----:B------:R-:W-:-:S07]  /*1db0*/  @!P0 FADD.FTZ R8, R8, -1 ;  /* 0xbf80000008088421 */ /* 0x000fce0000010000 */
.L_x_2374:
[----:B------:R-:W-:Y:S05]  /*1dc0*/  BSYNC.RECONVERGENT B2 ;  /* 0x0000000000027941 */ /* 0x000fea0003800200 */
.L_x_2373:
[----:B------:R-:W-:Y:S01]  /*1dd0*/  FFMA.FTZ R9, -R13, R8, R9 ;  /* 0x000000080d097223 */ /* 0x000fe20000010109 */
[----:B------:R-:W-:Y:S06]  /*1de0*/  BRA `(.L_x_2371) ;  /* 0x0000000000787947 */ /* 0x000fec0003800000 */
.L_x_2372:
        /* <DEDUP_REMOVED lines=14> */
.L_x_2378:
        /* <DEDUP_REMOVED lines=13> */
.L_x_2377:
[----:B------:R-:W-:Y:S05]  /*1fa0*/  BSYNC.RECONVERGENT B2 ;  /* 0x0000000000027941 */ /* 0x000fea0003800200 */
.L_x_2376:
[----:B------:R-:W-:-:S04]  /*1fb0*/  FMUL.FTZ R9, R9, 1.1920928955078125e-07 ;  /* 0x3400000009097820 */ /* 0x000fc80000410000 */
[----:B------:R-:W-:-:S07]  /*1fc0*/  FMUL.FTZ R9, R8, R9 ;  /* 0x0000000908097220 */ /* 0x000fce0000410000 */
.L_x_2371:
[----:B------:R-:W-:Y:S05]  /*1fd0*/  BSYNC.RECONVERGENT B0 ;  /* 0x0000000000007941 */ /* 0x000fea0003800200 */
.L_x_2370:
[C---:B------:R-:W-:Y:S02]  /*1fe0*/  FSETP.NAN.FTZ.AND P0, PT, |R9|.reuse, |R9|, PT ;  /* 0x400000090900720b */ /* 0x040fe40003f18200 */
[----:B------:R-:W-:-:S04]  /*1ff0*/  LOP3.LUT R20, R9, 0x80000000, R20, 0xb8, !PT ;  /* 0x8000000009147812 */ /* 0x000fc800078eb814 */
[----:B------:R-:W-:-:S04]  /*2000*/  FSEL R8, R9, R20, P0 ;  /* 0x0000001409087208 */ /* 0x000fc80000000000 */
[----:B------:R-:W-:-:S07]  /*2010*/  F2FP.BF16.F32.PACK_AB R8, RZ, R8 ;  /* 0x00000008ff08723e */ /* 0x000fce00000010ff */
.L_x_2369:
[----:B------:R-:W-:Y:S05]  /*2020*/  BSYNC.RECONVERGENT B1 ;  /* 0x0000000000017941 */ /* 0x000fea0003800200 */
.L_x_2368:
        /* <DEDUP_REMOVED lines=33> */
.L_x_2386:
[----:B------:R-:W-:Y:S01]  /*2240*/  FSETP.GEU.FTZ.AND P0, PT, R11, -R22, PT ;  /* 0x800000160b00720b */ /* 0x000fe20003f1e000 */
[----:B------:R-:W-:-:S12]  /*2250*/  FADD.FTZ R10, R10, -1 ;  /* 0xbf8000000a0a7421 */ /* 0x000fd80000010000 */
[----:B------:R-:W-:-:S07]  /*2260*/  @!P0 FADD.FTZ R10, R10, -1 ;  /* 0xbf8000000a0a8421 */ /* 0x000fce0000010000 */
.L_x_2385:
[----:B------:R-:W-:Y:S05]  /*2270*/  BSYNC.RECONVERGENT B2 ;  /* 0x0000000000027941 */ /* 0x000fea0003800200 */
.L_x_2384:
[----:B------:R-:W-:Y:S01]  /*2280*/  FFMA.FTZ R9, -R22, R10, R9 ;  /* 0x0000000a16097223 */ /* 0x000fe20000010109 */
[----:B------:R-:W-:Y:S06]  /*2290*/  BRA `(.L_x_2382) ;  /* 0x0000000000787947 */ /* 0x000fec0003800000 */
.L_x_2383:
        /* <DEDUP_REMOVED lines=14> */
.L_x_2389:
        /* <DEDUP_REMOVED lines=13> */
.L_x_2388:
[----:B------:R-:W-:Y:S05]  /*2450*/  BSYNC.RECONVERGENT B2 ;  /* 0x0000000000027941 */ /* 0x000fea0003800200 */
.L_x_2387:
[----:B------:R-:W-:-:S04]  /*2460*/  FMUL.FTZ R10, R10, 1.1920928955078125e-07 ;  /* 0x340000000a0a7820 */ /* 0x000fc80000410000 */
[----:B------:R-:W-:-:S07]  /*2470*/  FMUL.FTZ R9, R9, R10 ;  /* 0x0000000a09097220 */ /* 0x000fce0000410000 */
.L_x_2382:
[----:B------:R-:W-:Y:S05]  /*2480*/  BSYNC.RECONVERGENT B0 ;  /* 0x0000000000007941 */ /* 0x000fea0003800200 */
.L_x_2381:
[C---:B------:R-:W-:Y:S02]  /*2490*/  FSETP.NAN.FTZ.AND P0, PT, |R9|.reuse, |R9|, PT ;  /* 0x400000090900720b */ /* 0x040fe40003f18200 */
[----:B------:R-:W-:-:S04]  /*24a0*/  LOP3.LUT R14, R9, 0x80000000, R14, 0xb8, !PT ;  /* 0x80000000090e7812 */ /* 0x000fc800078eb80e */
[----:B------:R-:W-:-:S04]  /*24b0*/  FSEL R9, R9, R14, P0 ;  /* 0x0000000e09097208 */ /* 0x000fc80000000000 */
[----:B------:R-:W-:-:S07]  /*24c0*/  F2FP.BF16.F32.PACK_AB R9, RZ, R9 ;  /* 0x00000009ff09723e */ /* 0x000fce00000010ff */
.L_x_2380:
[----:B------:R-:W-:Y:S05]  /*24d0*/  BSYNC.RECONVERGENT B1 ;  /* 0x0000000000017941 */ /* 0x000fea0003800200 */
.L_x_2379:
        /* <DEDUP_REMOVED lines=33> */
.L_x_2397:
[----:B------:R-:W-:Y:S01]  /*26f0*/  FSETP.GEU.FTZ.AND P0, PT, R10, -R14, PT ;  /* 0x8000000e0a00720b */ /* 0x000fe20003f1e000 */
[----:B------:R-:W-:-:S12]  /*2700*/  FADD.FTZ R0, R0, -1 ;  /* 0xbf80000000007421 */ /* 0x000fd80000010000 */
[----:B------:R-:W-:-:S07]  /*2710*/  @!P0 FADD.FTZ R0, R0, -1 ;  /* 0xbf80000000008421 */ /* 0x000fce0000010000 */
.L_x_2396:
[----:B------:R-:W-:Y:S05]  /*2720*/  BSYNC.RECONVERGENT B2 ;  /* 0x0000000000027941 */ /* 0x000fea0003800200 */
.L_x_2395:
[----:B------:R-:W-:Y:S01]  /*2730*/  FFMA.FTZ R11, -R14, R0, R11 ;  /* 0x000000000e0b7223 */ /* 0x000fe2000001010b */
[----:B------:R-:W-:Y:S06]  /*2740*/  BRA `(.L_x_2393) ;  /* 0x0000000000787947 */ /* 0x000fec0003800000 */
.L_x_2394:
        /* <DEDUP_REMOVED lines=14> */
.L_x_2400:
        /* <DEDUP_REMOVED lines=13> */
.L_x_2399:
[----:B------:R-:W-:Y:S05]  /*2900*/  BSYNC.RECONVERGENT B2 ;  /* 0x0000000000027941 */ /* 0x000fea0003800200 */
.L_x_2398:
[----:B------:R-:W-:-:S04]  /*2910*/  FMUL.FTZ R11, R11, 1.1920928955078125e-07 ;  /* 0x340000000b0b7820 */ /* 0x000fc80000410000 */
[----:B------:R-:W-:-:S07]  /*2920*/  FMUL.FTZ R11, R0, R11 ;  /* 0x0000000b000b7220 */ /* 0x000fce0000410000 */
.L_x_2393:
[----:B------:R-:W-:Y:S05]  /*2930*/  BSYNC.RECONVERGENT B0 ;  /* 0x0000000000007941 */ /* 0x000fea0003800200 */
.L_x_2392:
[C---:B------:R-:W-:Y:S02]  /*2940*/  FSETP.NAN.FTZ.AND P0, PT, |R11|.reuse, |R11|, PT ;  /* 0x4000000b0b00720b */ /* 0x040fe40003f18200 */
[----:B------:R-:W-:-:S04]  /*2950*/  LOP3.LUT R12, R11, 0x80000000, R12, 0xb8, !PT ;  /* 0x800000000b0c7812 */ /* 0x000fc800078eb80c */
[----:B------:R-:W-:-:S04]  /*2960*/  FSEL R0, R11, R12, P0 ;  /* 0x0000000c0b007208 */ /* 0x000fc80000000000 */
[----:B------:R-:W-:-:S07]  /*2970*/  F2FP.BF16.F32.PACK_AB R0, RZ, R0 ;  /* 0x00000000ff00723e */ /* 0x000fce00000010ff */
.L_x_2391:
[----:B------:R-:W-:Y:S05]  /*2980*/  BSYNC.RECONVERGENT B1 ;  /* 0x0000000000017941 */ /* 0x000fea0003800200 */
.L_x_2390:
        /* <DEDUP_REMOVED lines=16> */
.L_x_2403:
[----:B------:R-:W-:-:S13]  /*2a90*/  ISETP.GE.U32.AND P0, PT, R18, R17, PT ;  /* 0x000000111200720c */ /* 0x000fda0003f06070 */
[----:B------:R-:W-:Y:S05]  /*2aa0*/  @P0 BRA `(.L_x_2405) ;  /* 0x0000000000300947 */ /* 0x000fea0003800000 */
[----:B-1----:R-:W1:Y:S01]  /*2ab0*/  LDC.64 R2, c[0x0][0x388] ;  /* 0x0000e200ff027b82 */ /* 0x002e620000000a00 */
[----:B------:R-:W-:Y:S02]  /*2ac0*/  IMAD.IADD R11, R16, 0x1, R18 ;  /* 0x00000001100b7824 */ /* 0x000fe400078e0212 */
[----:B------:R-:W-:Y:S02]  /*2ad0*/  VIADD R18, R18, 0x80 ;  /* 0x0000008012127836 */ /* 0x000fe40000000000 */
[----:B-1----:R-:W-:-:S05]  /*2ae0*/  IMAD.WIDE.U32 R2, R11, 0x2, R2 ;  /* 0x000000020b027825 */ /* 0x002fca00078e0002 */
[----:B------:R2:W-:Y:S02]  /*2af0*/  STG.E.U16 desc[UR4][R2.64], R5 ;  /* 0x0000000502007986 */ /* 0x0005e4000c101504 */
.L_x_2404:
[----:B------:R-:W-:-:S13]  /*2b00*/  ISETP.GE.U32.AND P0, PT, R18, R17, PT ;  /* 0x000000111200720c */ /* 0x000fda0003f06070 */
[----:B------:R-:W-:Y:S05]  /*2b10*/  @P0 BRA `(.L_x_2406) ;  /* 0x0000000000300947 */ /* 0x000fea0003800000 */
[----:B-12---:R-:W1:Y:S01]  /*2b20*/  LDC.64 R2, c[0x0][0x388] ;  /* 0x0000e200ff027b82 */ /* 0x006e620000000a00 */
[----:B------:R-:W-:Y:S01]  /*2b30*/  IMAD.IADD R5, R16, 0x1, R18 ;  /* 0x0000000110057824 */ /* 0x000fe200078e0212 */
[----:B------:R-:W-:-:S03]  /*2b40*/  IADD3 R18, PT, PT, R18, 0x80, RZ ;  /* 0x0000008012127810 */ /* 0x000fc60007ffe0ff */
[----:B-1----:R-:W-:-:S05]  /*2b50*/  IMAD.WIDE.U32 R2, R5, 0x2, R2 ;  /* 0x0000000205027825 */ /* 0x002fca00078e0002 */
[----:B------:R2:W-:Y:S02]  /*2b60*/  STG.E.U16 desc[UR4][R2.64], R6 ;  /* 0x0000000602007986 */ /* 0x0005e4000c101504 */
.L_x_2405:
[----:B------:R-:W-:-:S13]  /*2b70*/  ISETP.GE.U32.AND P0, PT, R18, R17, PT ;  /* 0x000000111200720c */ /* 0x000fda0003f06070 */
[----:B------:R-:W-:Y:S05]  /*2b80*/  @P0 BRA `(.L_x_2407) ;  /* 0x0000000000340947 */ /* 0x000fea0003800000 */
[----:B-12---:R-:W1:Y:S01]  /*2b90*/  LDC.64 R2, c[0x0][0x388] ;  /* 0x0000e200ff027b82 */ /* 0x006e620000000a00 */
[----:B------:R-:W-:Y:S02]  /*2ba0*/  IMAD.IADD R5, R16, 0x1, R18 ;  /* 0x0000000110057824 */ /* 0x000fe400078e0212 */
[----:B------:R-:W-:Y:S02]  /*2bb0*/  VIADD R18, R18, 0x80 ;  /* 0x0000008012127836 */ /* 0x000fe40000000000 */
[----:B-1----:R-:W-:-:S05]  /*2bc0*/  IMAD.WIDE.U32 R2, R5, 0x2, R2 ;  /* 0x0000000205027825 */ /* 0x002fca00078e0002 */
[----:B------:R3:W-:Y:S02]  /*2bd0*/  STG.E.U16 desc[UR4][R2.64], R7 ;  /* 0x0000000702007986 */ /* 0x0007e4000c101504 */
.L_x_2406:
[----:B------:R-:W-:-:S13]  /*2be0*/  ISETP.GE.U32.AND P0, PT, R18, R17, PT ;  /* 0x000000111200720c */ /* 0x000fda0003f06070 */
[----:B------:R-:W-:Y:S05]  /*2bf0*/  @P0 BREAK.RELIABLE B1 ;  /* 0x0000000000010942 */ /* 0x000fea0003800100 */
[----:B------:R-:W-:Y:S05]  /*2c00*/  @P0 BRA `(.L_x_2408) ;  /* 0x0000000000300947 */ /* 0x000fea0003800000 */
[----:B-123--:R-:W1:Y:S01]  /*2c10*/  LDC.64 R2, c[0x0][0x388] ;  /* 0x0000e200ff027b82 */ /* 0x00ee620000000a00 */
[----:B------:R-:W-:Y:S02]  /*2c20*/  IMAD.IADD R5, R16, 0x1, R18 ;  /* 0x0000000110057824 */ /* 0x000fe400078e0212 */
[----:B------:R-:W-:Y:S02]  /*2c30*/  VIADD R18, R18, 0x80 ;  /* 0x0000008012127836 */ /* 0x000fe40000000000 */
[----:B-1----:R-:W-:-:S05]  /*2c40*/  IMAD.WIDE.U32 R2, R5, 0x2, R2 ;  /* 0x0000000205027825 */ /* 0x002fca00078e0002 */
[----:B------:R3:W-:Y:S02]  /*2c50*/  STG.E.U16 desc[UR4][R2.64], R8 ;  /* 0x0000000802007986 */ /* 0x0007e4000c101504 */
.L_x_2407:
[----:B------:R-:W-:Y:S05]  /*2c60*/  BSYNC.RELIABLE B1 ;  /* 0x0000000000017941 */ /* 0x000fea0003800100 */
.L_x_2402:
[----:B------:R-:W-:-:S13]  /*2c70*/  ISETP.GE.U32.AND P0, PT, R18, R17, PT ;  /* 0x000000111200720c */ /* 0x000fda0003f06070 */
[----:B-123--:R-:W1:Y:S01]  /*2c80*/  @!P0 LDC.64 R2, c[0x0][0x388] ;  /* 0x0000e200ff028b82 */ /* 0x00ee620000000a00 */
[----:B------:R-:W-:Y:S01]  /*2c90*/  @!P0 IMAD.IADD R5, R16, 0x1, R18 ;  /* 0x0000000110058824 */ /* 0x000fe200078e0212 */
[----:B------:R-:W-:-:S03]  /*2ca0*/  @!P0 IADD3 R18, PT, PT, R18, 0x80, RZ ;  /* 0x0000008012128810 */ /* 0x000fc60007ffe0ff */
[----:B-1----:R-:W-:-:S05]  /*2cb0*/  @!P0 IMAD.WIDE.U32 R2, R5, 0x2, R2 ;  /* 0x0000000205028825 */ /* 0x002fca00078e0002 */
[----:B------:R4:W-:Y:S02]  /*2cc0*/  @!P0 STG.E.U16 desc[UR4][R2.64], R9 ;  /* 0x0000000902008986 */ /* 0x0009e4000c101504 */
.L_x_2408:
[----:B------:R-:W-:Y:S05]  /*2cd0*/  BSYNC.RECONVERGENT B0 ;  /* 0x0000000000007941 */ /* 0x000fea0003800200 */
.L_x_2401:
        /* <DEDUP_REMOVED lines=8> */
.L_x_2313:
[----:B------:R-:W0:Y:S01]  /*2d60*/  S2R R6, SR_TID.X ;  /* 0x0000000000067919 */ /* 0x000e220000002100 */
[----:B------:R-:W1:Y:S02]  /*2d70*/  LDC.64 R2, c[0x0][0x390] ;  /* 0x0000e400ff027b82 */ /* 0x000e640000000a00 */
[----:B-1----:R-:W-:-:S04]  /*2d80*/  IMAD.WIDE.U32 R2, R16, 0x2, R2 ;  /* 0x0000000210027825 */ /* 0x002fc800078e0002 */
[----:B0-----:R-:W-:-:S05]  /*2d90*/  IMAD.WIDE.U32 R18, R6, 0x8, R2 ;  /* 0x0000000806127825 */ /* 0x001fca00078e0002 */
[----:B------:R-:W3:Y:S04]  /*2da0*/  LDG.E.64 R4, desc[UR4][R18.64] ;  /* 0x0000000412047981 */ /* 0x000ee8000c1e1b00 */
[----:B------:R0:W5:Y:S01]  /*2db0*/  LDG.E.64 R2, desc[UR4][R18.64+0x400] ;  /* 0x0004000412027981 */ /* 0x000162000c1e1b00 */
[----:B--2---:R-:W-:Y:S01]  /*2dc0*/  IMAD.U32 R13, R0, 0x10000, RZ ;  /* 0x00010000000d7824 */ /* 0x004fe200078e00ff */
[----:B------:R-:W-:Y:S03]  /*2dd0*/  BSSY.RECONVERGENT B0, `(.L_x_2409) ;  /* 0x0000041000007945 */ /* 0x000fe60003800200 */
[C---:B------:R-:W-:Y:S01]  /*2de0*/  FMUL.FTZ R12, |R13|.reuse, 8388608 ;  /* 0x4b0000000d0c7820 */ /* 0x040fe20000410200 */
[C---:B------:R-:W-:Y:S01]  /*2df0*/  FADD.FTZ R9, |R13|.reuse, -RZ ;  /* 0x800000ff0d097221 */ /* 0x040fe20000010200 */
[----:B------:R-:W-:-:S03]  /*2e00*/  FADD.FTZ R8, |R13|, |R13| ;  /* 0x4000000d0d087221 */ /* 0x000fc60000010200 */
[C---:B------:R-:W-:Y:S01]  /*2e10*/  LOP3.LUT R11, R12.reuse, 0x7fffff, RZ, 0xc0, !PT ;  /* 0x007fffff0c0b7812 */ /* 0x040fe200078ec0ff */
[----:B------:R-:W-:Y:S01]  /*2e20*/  FADD.FTZ R7, -R9, -RZ ;  /* 0x800000ff09077221 */ /* 0x000fe20000010100 */
[----:B------:R-:W-:Y:S02]  /*2e30*/  LOP3.LUT R0, R12, 0xff800000, RZ, 0xc0, !PT ;  /* 0xff8000000c007812 */ /* 0x000fe400078ec0ff */
[----:B------:R-:W-:-:S04]  /*2e40*/  LOP3.LUT R11, R11, 0x3f800000, RZ, 0xfc, !PT ;  /* 0x3f8000000b0b7812 */ /* 0x000fc800078efcff */
[----:B------:R0:W1:Y:S01]  /*2e50*/  MUFU.RCP R10, R11 ;  /* 0x0000000b000a7308 */ /* 0x0000620000001000 */
[C---:B---3--:R-:W-:Y:S01]  /*2e60*/  IMAD.U32 R14, R4.reuse, 0x10000, RZ ;  /* 0x00010000040e7824 */ /* 0x048fe200078e00ff */
[----:B------:R-:W-:-:S03]  /*2e70*/  PRMT R4, R4, 0x7632, R4 ;  /* 0x0000763204047816 */ /* 0x000fc60000000004 */
[C---:B------:R-:W-:Y:S01]  /*2e80*/  FADD.FTZ R20, |R14|.reuse, -RZ ;  /* 0x800000ff0e147221 */ /* 0x040fe20000010200 */
[----:B------:R-:W-:-:S13]  /*2e90*/  FSETP.GEU.FTZ.AND P0, PT, |R14|, |R13|, PT ;  /* 0x4000000d0e00720b */ /* 0x000fda0003f1e200 */
[----:B01----:R-:W-:Y:S05]  /*2ea0*/  @!P0 BRA `(.L_x_2410) ;  /* 0x0000000000cc8947 */ /* 0x003fea0003800000 */
        /* <DEDUP_REMOVED lines=20> */
[----:B------:R-:W-:-:S05]  /*2ff0*/  @P1 FADD.FTZ R17, R17, 1 ;  /* 0x3f80000011111421 */ /* 0x000fca0000010000 */
[----:B------:R-:W-:-:S07]  /*3000*/  @P0 MOV R15, R17 ;  /* 0x00000011000f0202 */ /* 0x000fce0000000f00 */
.L_x_2413:
[----:B------:R-:W-:Y:S05]  /*3010*/  BSYNC.RECONVERGENT B1 ;  /* 0x0000000000017941 */ /* 0x000fea0003800200 */
.L_x_2412:
[----:B------:R-:W-:Y:S01]  /*3020*/  FFMA.FTZ R20, -R9, R15, R20 ;  /* 0x0000000f09147223 */ /* 0x000fe20000010114 */
[----:B------:R-:W-:Y:S06]  /*3030*/  BRA `(.L_x_2410) ;  /* 0x0000000000687947 */ /* 0x000fec0003800000 */
.L_x_2411:
        /* <DEDUP_REMOVED lines=10> */
.L_x_2416:
        /* <DEDUP_REMOVED lines=13> */
.L_x_2415:
[----:B------:R-:W-:Y:S05]  /*31b0*/  BSYNC.RECONVERGENT B1 ;  /* 0x0000000000017941 */ /* 0x000fea0003800200 */
.L_x_2414:
[----:B------:R-:W-:-:S04]  /*31c0*/  FMUL.FTZ R20, R20, 1.1920928955078125e-07 ;  /* 0x3400000014147820 */ /* 0x000fc80000410000 */
[----:B------:R-:W-:-:S07]  /*31d0*/  FMUL.FTZ R20, R15, R20 ;  /* 0x000000140f147220 */ /* 0x000fce0000410000 */
.L_x_2410:
[----:B------:R-:W-:Y:S05]  /*31e0*/  BSYNC.RECONVERGENT B0 ;  /* 0x0000000000007941 */ /* 0x000fea0003800200 */
.L_x_2409:
[----:B------:R-:W-:Y:S01]  /*31f0*/  IMAD.U32 R18, R4, 0x10000, RZ ;  /* 0x0001000004127824 */ /* 0x000fe200078e00ff */
[C---:B------:R-:W-:Y:S01]  /*3200*/  FSETP.NAN.FTZ.AND P0, PT, |R20|.reuse, |R20|, PT ;  /* 0x400000141400720b */ /* 0x040fe20003f18200 */
[----:B------:R-:W-:Y:S01]  /*3210*/  BSSY.RECONVERGENT B0, `(.L_x_2417) ;  /* 0x0000039000007945 */ /* 0x000fe20003800200 */
[----:B------:R-:W-:Y:S02]  /*3220*/  LOP3.LUT R15, R20, 0x80000000, R14, 0xb8, !PT ;  /* 0x80000000140f7812 */ /* 0x000fe400078eb80e */
[----:B------:R-:W-:Y:S02]  /*3230*/  FSETP.GEU.FTZ.AND P1, PT, |R18|, |R13|, PT ;  /* 0x4000000d1200720b */ /* 0x000fe40003f3e200 */
        /* <DEDUP_REMOVED lines=22> */
.L_x_2422:
[----:B------:R-:W-:Y:S01]  /*33a0*/  FSETP.GEU.FTZ.AND P0, PT, R22, -R9, PT ;  /* 0x800000091600720b */ /* 0x000fe20003f1e000 */
[----:B------:R-:W-:-:S12]  /*33b0*/  FADD.FTZ R14, R14, -1 ;  /* 0xbf8000000e0e7421 */ /* 0x000fd80000010000 */
[----:B------:R-:W-:-:S07]  /*33c0*/  @!P0 FADD.FTZ R14, R14, -1 ;  /* 0xbf8000000e0e8421 */ /* 0x000fce0000010000 */
.L_x_2421:
[----:B------:R-:W-:Y:S05]  /*33d0*/  BSYNC.RECONVERGENT B1 ;  /* 0x0000000000017941 */ /* 0x000fea0003800200 */
.L_x_2420:
[----:B------:R-:W-:Y:S01]  /*33e0*/  FFMA.FTZ R20, -R9, R14, R20 ;  /* 0x0000000e09147223 */ /* 0x000fe20000010114 */
[----:B------:R-:W-:Y:S06]  /*33f0*/  BRA `(.L_x_2418) ;  /* 0x0000000000687947 */ /* 0x000fec0003800000 */
.L_x_2419:
        /* <DEDUP_REMOVED lines=10> */
.L_x_2425:
        /* <DEDUP_REMOVED lines=13> */
.L_x_2424:
[----:B------:R-:W-:Y:S05]  /*3570*/  BSYNC.RECONVERGENT B1 ;  /* 0x0000000000017941 */ /* 0x000fea0003800200 */
.L_x_2423:
[----:B------:R-:W-:-:S04]  /*3580*/  FMUL.FTZ R15, R20, 1.1920928955078125e-07 ;  /* 0x34000000140f7820 */ /* 0x000fc80000410000 */
[----:B------:R-:W-:-:S07]  /*3590*/  FMUL.FTZ R20, R14, R15 ;  /* 0x0000000f0e147220 */ /* 0x000fce0000410000 */
.L_x_2418:
[----:B------:R-:W-:Y:S05]  /*35a0*/  BSYNC.RECONVERGENT B0 ;  /* 0x0000000000007941 */ /* 0x000fea0003800200 */
.L_x_2417:
[C---:B------:R-:W-:Y:S01]  /*35b0*/  IMAD.U32 R14, R5.reuse, 0x10000, RZ ;  /* 0x00010000050e7824 */ /* 0x040fe200078e00ff */
[C---:B------:R-:W-:Y:S01]  /*35c0*/  FSETP.NAN.FTZ.AND P0, PT, |R20|.reuse, |R20|, PT ;  /* 0x400000141400720b */ /* 0x040fe20003f18200 */
[----:B------:R-:W-:Y:S01]  /*35d0*/  BSSY.RECONVERGENT B0, `(.L_x_2426) ;  /* 0x000003a000007945 */ /* 0x000fe20003800200 */
[----:B------:R-:W-:Y:S02]  /*35e0*/  LOP3.LUT R17, R20, 0x80000000, R18, 0xb8, !PT ;  /* 0x8000000014117812 */ /* 0x000fe400078eb812 */
[----:B------:R-:W-:Y:S02]  /*35f0*/  FSETP.GEU.FTZ.AND P1, PT, |R14|, |R13|, PT ;  /* 0x4000000d0e00720b */ /* 0x000fe40003f3e200 */
        /* <DEDUP_REMOVED lines=23> */
.L_x_2431:
[----:B------:R-:W-:Y:S01]  /*3770*/  FSETP.GEU.FTZ.AND P0, PT, R18, -R9, PT ;  /* 0x800000091200720b */ /* 0x000fe20003f1e000 */
[----:B------:R-:W-:-:S12]  /*3780*/  FADD.FTZ R17, R17, -1 ;  /* 0xbf80000011117421 */ /* 0x000fd80000010000 */
[----:B------:R-:W-:-:S07]  /*3790*/  @!P0 FADD.FTZ R17, R17, -1 ;  /* 0xbf80000011118421 */ /* 0x000fce0000010000 */
.L_x_2430:
[----:B------:R-:W-:Y:S05]  /*37a0*/  BSYNC.RECONVERGENT B1 ;  /* 0x0000000000017941 */ /* 0x000fea0003800200 */
.L_x_2429:
[----:B------:R-:W-:Y:S01]  /*37b0*/  FFMA.FTZ R20, -R9, R17, R20 ;  /* 0x0000001109147223 */ /* 0x000fe20000010114 */
[----:B------:R-:W-:Y:S06]  /*37c0*/  BRA `(.L_x_2427) ;  /* 0x0000000000687947 */ /* 0x000fec0003800000 */
.L_x_2428:
        /* <DEDUP_REMOVED lines=10> */
.L_x_2434:
        /* <DEDUP_REMOVED lines=13> */
.L_x_2433:
[----:B------:R-:W-:Y:S05]  /*3940*/  BSYNC.RECONVERGENT B1 ;  /* 0x0000000000017941 */ /* 0x000fea0003800200 */
.L_x_2432:
[----:B------:R-:W-:-:S04]  /*3950*/  FMUL.FTZ R20, R20, 1.1920928955078125e-07 ;  /* 0x3400000014147820 */ /* 0x000fc80000410000 */
[----:B------:R-:W-:-:S07]  /*3960*/  FMUL.FTZ R20, R17, R20 ;  /* 0x0000001411147220 */ /* 0x000fce0000410000 */
.L_x_2427:
[----:B------:R-:W-:Y:S05]  /*3970*/  BSYNC.RECONVERGENT B0 ;  /* 0x0000000000007941 */ /* 0x000fea0003800200 */
.L_x_2426:
[----:B------:R-:W-:Y:S01]  /*3980*/  IMAD.U32 R18, R15, 0x10000, RZ ;  /* 0x000100000f127824 */ /* 0x000fe200078e00ff */
[C---:B------:R-:W-:Y:S01]  /*3990*/  FSETP.NAN.FTZ.AND P0, PT, |R20|.reuse, |R20|, PT ;  /* 0x400000141400720b */ /* 0x040fe20003f18200 */
[----:B------:R-:W-:Y:S01]  /*39a0*/  BSSY.RECONVERGENT B0, `(.L_x_2435) ;  /* 0x0000039000007945 */ /* 0x000fe20003800200 */
[----:B------:R-:W-:Y:S01]  /*39b0*/  LOP3.LUT R15, R20, 0x80000000, R14, 0xb8, !PT ;  /* 0x80000000140f7812 */ /* 0x000fe200078eb80e */
        /* <DEDUP_REMOVED lines=23> */
.L_x_2440:
[----:B------:R-:W-:Y:S01]  /*3b30*/  FSETP.GEU.FTZ.AND P0, PT, R20, -R9, PT ;  /* 0x800000091400720b */ /* 0x000fe20003f1e000 */
[----:B------:R-:W-:-:S12]  /*3b40*/  FADD.FTZ R15, R15, -1 ;  /* 0xbf8000000f0f7421 */ /* 0x000fd80000010000 */
[----:B------:R-:W-:-:S07]  /*3b50*/  @!P0 FADD.FTZ R15, R15, -1 ;  /* 0xbf8000000f0f8421 */ /* 0x000fce0000010000 */
.L_x_2439:
[----:B------:R-:W-:Y:S05]  /*3b60*/  BSYNC.RECONVERGENT B1 ;  /* 0x0000000000017941 */ /* 0x000fea0003800200 */
.L_x_2438:
[----:B------:R-:W-:Y:S01]  /*3b70*/  FFMA.FTZ R22, -R9, R15, R22 ;  /* 0x0000000f09167223 */ /* 0x000fe20000010116 */
[----:B------:R-:W-:Y:S06]  /*3b80*/  BRA `(.L_x_2436) ;  /* 0x0000000000687947 */ /* 0x000fec0003800000 */
.L_x_2437:
        /* <DEDUP_REMOVED lines=10> */
.L_x_2443:
        /* <DEDUP_REMOVED lines=13> */
.L_x_2442:
[----:B------:R-:W-:Y:S05]  /*3d00*/  BSYNC.RECONVERGENT B1 ;  /* 0x0000000000017941 */ /* 0x000fea0003800200 */
.L_x_2441:
[----:B------:R-:W-:-:S04]  /*3d10*/  FMUL.FTZ R22, R22, 1.1920928955078125e-07 ;  /* 0x3400000016167820 */ /* 0x000fc80000410000 */
[----:B------:R-:W-:-:S07]  /*3d20*/  FMUL.FTZ R22, R15, R22 ;  /* 0x000000160f167220 */ /* 0x000fce0000410000 */
.L_x_2436:
[----:B------:R-:W-:Y:S05]  /*3d30*/  BSYNC.RECONVERGENT B0 ;  /* 0x0000000000007941 */ /* 0x000fea0003800200 */
.L_x_2435:
[----:B-----5:R-:W-:Y:S01]  /*3d40*/  IMAD.U32 R20, R2, 0x10000, RZ ;  /* 0x0001000002147824 */ /* 0x020fe200078e00ff */
[C---:B------:R-:W-:Y:S01]  /*3d50*/  FSETP.NAN.FTZ.AND P0, PT, |R22|.reuse, |R22|, PT ;  /* 0x400000161600720b */ /* 0x040fe20003f18200 */
[----:B------:R-:W-:Y:S01]  /*3d60*/  BSSY.RECONVERGENT B0, `(.L_x_2444) ;  /* 0x000003a000007945 */ /* 0x000fe20003800200 */
[----:B------:R-:W-:Y:S02]  /*3d70*/  LOP3.LUT R15, R22, 0x80000000, R18, 0xb8, !PT ;  /* 0x80000000160f7812 */ /* 0x000fe400078eb812 */
[----:B------:R-:W-:Y:S02]  /*3d80*/  FSETP.GEU.FTZ.AND P1, PT, |R20|, |R13|, PT ;  /* 0x4000000d1400720b */ /* 0x000fe40003f3e200 */
[----:B------:R-:W-:Y:S01]  /*3d90*/  FSEL R15, R22, R15, P0 ;  /* 0x0000000f160f7208 */ /* 0x000fe20000000000 */
[----:B------:R-:W-:Y:S01]  /*3da0*/  FADD.FTZ R22, |R20|, -RZ ;  /* 0x800000ff14167221 */ /* 0x000fe20000010200 */
[----:B------:R-:W-:-:S09]  /*3db0*/  PRMT R2, R2, 0x7632, R2 ;  /* 0x0000763202027816 */ /* 0x000fd20000000002 */
        /* <DEDUP_REMOVED lines=20> */
.L_x_2449:
[----:B------:R-:W-:Y:S01]  /*3f00*/  FSETP.GEU.FTZ.AND P0, PT, R18, -R9, PT ;  /* 0x800000091200720b */ /* 0x000fe20003f1e000 */
[----:B------:R-:W-:-:S12]  /*3f10*/  FADD.FTZ R17, R17, -1 ;  /* 0xbf80000011117421 */ /* 0x000fd80000010000 */
[----:B------:R-:W-:-:S07]  /*3f20*/  @!P0 FADD.FTZ R17, R17, -1 ;  /* 0xbf80000011118421 */ /* 0x000fce0000010000 */
.L_x_2448:
[----:B------:R-:W-:Y:S05]  /*3f30*/  BSYNC.RECONVERGENT B1 ;  /* 0x0000000000017941 */ /* 0x000fea0003800200 */
.L_x_2447:
[----:B------:R-:W-:Y:S01]  /*3f40*/  FFMA.FTZ R22, -R9, R17, R22 ;  /* 0x0000001109167223 */ /* 0x000fe20000010116 */
[----:B------:R-:W-:Y:S06]  /*3f50*/  BRA `(.L_x_2445) ;  /* 0x0000000000687947 */ /* 0x000fec0003800000 */
.L_x_2446:
        /* <DEDUP_REMOVED lines=10> */
.L_x_2452:
        /* <DEDUP_REMOVED lines=13> */
.L_x_2451:
[----:B------:R-:W-:Y:S05]  /*40d0*/  BSYNC.RECONVERGENT B1 ;  /* 0x0000000000017941 */ /* 0x000fea0003800200 */
.L_x_2450:
[----:B------:R-:W-:-:S04]  /*40e0*/  FMUL.FTZ R22, R22, 1.1920928955078125e-07 ;  /* 0x3400000016167820 */ /* 0x000fc80000410000 */
[----:B------:R-:W-:-:S07]  /*40f0*/  FMUL.FTZ R22, R17, R22 ;  /* 0x0000001611167220 */ /* 0x000fce0000410000 */
.L_x_2445:
[----:B------:R-:W-:Y:S05]  /*4100*/  BSYNC.RECONVERGENT B0 ;  /* 0x0000000000007941 */ /* 0x000fea0003800200 */
.L_x_2444:
        /* <DEDUP_REMOVED lines=27> */
.L_x_2458:
[----:B------:R-:W-:Y:S01]  /*42c0*/  FSETP.GEU.FTZ.AND P0, PT, R20, -R9, PT ;  /* 0x800000091400720b */ /* 0x000fe20003f1e000 */
[----:B------:R-:W-:-:S12]  /*42d0*/  FADD.FTZ R17, R17, -1 ;  /* 0xbf80000011117421 */ /* 0x000fd80000010000 */
[----:B------:R-:W-:-:S07]  /*42e0*/  @!P0 FADD.FTZ R17, R17, -1 ;  /* 0xbf80000011118421 */ /* 0x000fce0000010000 */
.L_x_2457:
[----:B------:R-:W-:Y:S05]  /*42f0*/  BSYNC.RECONVERGENT B1 ;  /* 0x0000000000017941 */ /* 0x000fea0003800200 */
.L_x_2456:
[----:B------:R-:W-:Y:S01]  /*4300*/  FFMA.FTZ R22, -R9, R17, R22 ;  /* 0x0000001109167223 */ /* 0x000fe20000010116 */
[----:B------:R-:W-:Y:S06]  /*4310*/  BRA `(.L_x_2454) ;  /* 0x0000000000687947 */ /* 0x000fec0003800000 */
.L_x_2455:
        /* <DEDUP_REMOVED lines=10> */
.L_x_2461:
        /* <DEDUP_REMOVED lines=13> */
.L_x_2460:
[----:B------:R-:W-:Y:S05]  /*4490*/  BSYNC.RECONVERGENT B1 ;  /* 0x0000000000017941 */ /* 0x000fea0003800200 */
.L_x_2459:
[----:B------:R-:W-:-:S04]  /*44a0*/  FMUL.FTZ R22, R22, 1.1920928955078125e-07 ;  /* 0x3400000016167820 */ /* 0x000fc80000410000 */
[----:B------:R-:W-:-:S07]  /*44b0*/  FMUL.FTZ R22, R17, R22 ;  /* 0x0000001611167220 */ /* 0x000fce0000410000 */
.L_x_2454:
[----:B------:R-:W-:Y:S05]  /*44c0*/  BSYNC.RECONVERGENT B0 ;  /* 0x0000000000007941 */ /* 0x000fea0003800200 */
.L_x_2453:
        /* <DEDUP_REMOVED lines=28> */
.L_x_2467:
[----:B------:R-:W-:Y:S01]  /*4690*/  FSETP.GEU.FTZ.AND P0, PT, R24, -R9, PT ;  /* 0x800000091800720b */ /* 0x000fe20003f1e000 */
[----:B------:R-:W-:-:S12]  /*46a0*/  FADD.FTZ R18, R18, -1 ;  /* 0xbf80000012127421 */ /* 0x000fd80000010000 */
[----:B------:R-:W-:-:S07]  /*46b0*/  @!P0 FADD.FTZ R18, R18, -1 ;  /* 0xbf80000012128421 */ /* 0x000fce0000010000 */
.L_x_2466:
[----:B------:R-:W-:Y:S05]  /*46c0*/  BSYNC.RECONVERGENT B1 ;  /* 0x0000000000017941 */ /* 0x000fea0003800200 */
.L_x_2465:
[----:B------:R-:W-:Y:S01]  /*46d0*/  FFMA.FTZ R22, -R9, R18, R22 ;  /* 0x0000001209167223 */ /* 0x000fe20000010116 */
[----:B------:R-:W-:Y:S06]  /*46e0*/  BRA `(.L_x_2463) ;  /* 0x0000000000687947 */ /* 0x000fec0003800000 */
.L_x_2464:
        /* <DEDUP_REMOVED lines=10> */
.L_x_2470:
        /* <DEDUP_REMOVED lines=13> */
.L_x_2469:
[----:B------:R-:W-:Y:S05]  /*4860*/  BSYNC.RECONVERGENT B1 ;  /* 0x0000000000017941 */ /* 0x000fea0003800200 */
.L_x_2468:
[----:B------:R-:W-:-:S04]  /*4870*/  FMUL.FTZ R19, R22, 1.1920928955078125e-07 ;  /* 0x3400000016137820 */ /* 0x000fc80000410000 */
[----:B------:R-:W-:-:S07]  /*4880*/  FMUL.FTZ R22, R18, R19 ;  /* 0x0000001312167220 */ /* 0x000fce0000410000 */
.L_x_2463:
[----:B------:R-:W-:Y:S05]  /*4890*/  BSYNC.RECONVERGENT B0 ;  /* 0x0000000000007941 */ /* 0x000fea0003800200 */
.L_x_2462:
        /* <DEDUP_REMOVED lines=27> */
.L_x_2476:
[----:B------:R-:W-:Y:S01]  /*4a50*/  FSETP.GEU.FTZ.AND P0, PT, R10, -R9, PT ;  /* 0x800000090a00720b */ /* 0x000fe20003f1e000 */
[----:B------:R-:W-:-:S12]  /*4a60*/  FADD.FTZ R0, R0, -1 ;  /* 0xbf80000000007421 */ /* 0x000fd80000010000 */
[----:B------:R-:W-:-:S07]  /*4a70*/  @!P0 FADD.FTZ R0, R0, -1 ;  /* 0xbf80000000008421 */ /* 0x000fce0000010000 */
.L_x_2475:
[----:B------:R-:W-:Y:S05]  /*4a80*/  BSYNC.RECONVERGENT B1 ;  /* 0x0000000000017941 */ /* 0x000fea0003800200 */
.L_x_2474:
[----:B------:R-:W-:Y:S01]  /*4a90*/  FFMA.FTZ R20, -R9, R0, R20 ;  /* 0x0000000009147223 */ /* 0x000fe20000010114 */
[----:B------:R-:W-:Y:S06]  /*4aa0*/  BRA `(.L_x_2472) ;  /* 0x0000000000687947 */ /* 0x000fec0003800000 */
.L_x_2473:
        /* <DEDUP_REMOVED lines=10> */
.L_x_2479:
        /* <DEDUP_REMOVED lines=13> */
.L_x_2478:
[----:B------:R-:W-:Y:S05]  /*4c20*/  BSYNC.RECONVERGENT B1 ;  /* 0x0000000000017941 */ /* 0x000fea0003800200 */
.L_x_2477:
[----:B------:R-:W-:-:S04]  /*4c30*/  FMUL.FTZ R7, R20, 1.1920928955078125e-07 ;  /* 0x3400000014077820 */ /* 0x000fc80000410000 */
[----:B------:R-:W-:-:S07]  /*4c40*/  FMUL.FTZ R20, R12, R7 ;  /* 0x000000070c147220 */ /* 0x000fce0000410000 */
.L_x_2472:
[----:B------:R-:W-:Y:S05]  /*4c50*/  BSYNC.RECONVERGENT B0 ;  /* 0x0000000000007941 */ /* 0x000fea0003800200 */
.L_x_2471:
[----:B------:R-:W0:Y:S01]  /*4c60*/  LDC.64 R8, c[0x0][0x388] ;  /* 0x0000e200ff087b82 */ /* 0x000e220000000a00 */
[C---:B------:R-:W-:Y:S02]  /*4c70*/  FSETP.NAN.FTZ.AND P0, PT, |R20|.reuse, |R20|, PT ;  /* 0x400000141400720b */ /* 0x040fe40003f18200 */
[C---:B------:R-:W-:Y:S02]  /*4c80*/  LOP3.LUT R7, R20.reuse, 0x80000000, R18, 0xb8, !PT ;  /* 0x8000000014077812 */ /* 0x040fe400078eb812 */
        /* <DEDUP_REMOVED lines=10> */
.L_x_2480:
        /* <DEDUP_REMOVED lines=13> */
.L_x_49981:


//--------------------- .text._ZN2at6native29vectorized_elementwise_kernelILi8ENS0_13BUnaryFunctorIN3c108BFloat16ES4_S4_ZZZNS0_16fmod_kernel_cudaERNS_18TensorIteratorBaseEENKUlvE0_clEvENKUlvE2_clEvEUlS4_S4_E_EESt5arrayIPcLm2EEEEviT0_T1_ --------------------------
	.section	.text._ZN2at6native29vectorized_elementwise_kernelILi8ENS0_13BUnaryFunctorIN3c108BFloat16ES4_S4_ZZZNS0_16fmod_kernel_cudaERNS_18TensorIteratorBaseEENKUlvE0_clEvENKUlvE2_clEvEUlS4_S4_E_EESt5arrayIPcLm2EEEEviT0_T1_,"ax",@progbits
	.align	128
        .global         _ZN2at6native29vectorized_elementwise_kernelILi8ENS0_13BUnaryFunctorIN3c108BFloat16ES4_S4_ZZZNS0_16fmod_kernel_cudaERNS_18TensorIteratorBaseEENKUlvE0_clEvENKUlvE2_clEvEUlS4_S4_E_EESt5arrayIPcLm2EEEEviT0_T1_
        .type           _ZN2at6native29vectorized_elementwise_kernelILi8ENS0_13BUnaryFunctorIN3c108BFloat16ES4_S4_ZZZNS0_16fmod_kernel_cudaERNS_18TensorIteratorBaseEENKUlvE0_clEvENKUlvE2_clEvEUlS4_S4_E_EESt5arrayIPcLm2EEEEviT0_T1_,@function
        .size           _ZN2at6native29vectorized_elementwise_kernelILi8ENS0_13BUnaryFunctorIN3c108BFloat16ES4_S4_ZZZNS0_16fmod_kernel_cudaERNS_18TensorIteratorBaseEENKUlvE0_clEvENKUlvE2_clEvEUlS4_S4_E_EESt5arrayIPcLm2EEEEviT0_T1_,(.L_x_49982 - _ZN2at6native29vectorized_elementwise_kernelILi8ENS0_13BUnaryFunctorIN3c108BFloat16ES4_S4_ZZZNS0_16fmod_kernel_cudaERNS_18TensorIteratorBaseEENKUlvE0_clEvENKUlvE2_clEvEUlS4_S4_E_EESt5arrayIPcLm2EEEEviT0_T1_)
        .other          _ZN2at6native29vectorized_elementwise_kernelILi8ENS0_13BUnaryFunctorIN3c108BFloat16ES4_S4_ZZZNS0_16fmod_kernel_cudaERNS_18TensorIteratorBaseEENKUlvE0_clEvENKUlvE2_clEvEUlS4_S4_E_EESt5arrayIPcLm2EEEEviT0_T1_,@"STO_CUDA_ENTRY STV_DEFAULT"
_ZN2at6native29vectorized_elementwise_kernelILi8ENS0_13BUnaryFunctorIN3c108BFloat16ES4_S4_ZZZNS0_16fmod_kernel_cudaERNS_18TensorIteratorBaseEENKUlvE0_clEvENKUlvE2_clEvEUlS4_S4_E_EESt5arrayIPcLm2EEEEviT0_T1_:
.text._ZN2at6native29vectorized_elementwise_kernelILi8ENS0_13BUnaryFunctorIN3c108BFloat16ES4_S4_ZZZNS0_16fmod_kernel_cudaERNS_18TensorIteratorBaseEENKUlvE0_clEvENKUlvE2_clEvEUlS4_S4_E_EESt5arrayIPcLm2EEEEviT0_T1_:
[----:B------:R-:W-:Y:S01]  /*0000*/  LDC R1, c[0x0][0x37c] ;  /* 0x0000df00ff017b82 */ /* 0x000fe20000000800 */
[----:B------:R-:W-:Y:S05]  /*0010*/  EXIT ;  /* 0x000000000000794d */ /* 0x000fea0003800000 */
.L_x_2481:
        /* <DEDUP_REMOVED lines=14> */
.L_x_49982:


//--------------------- .text._ZN2at6native18elementwise_kernelILi128ELi4EZNS0_15gpu_kernel_implINS0_13AUnaryFunctorIN3c108BFloat16ES5_S5_ZZZNS0_16fmod_kernel_cudaERNS_18TensorIteratorBaseEENKUlvE0_clEvENKUlvE2_clEvEUlS5_S5_E_EEEEvS7_RKT_EUliE_EEviT1_ --------------------------
	.section	.text._ZN2at6native18elementwise_kernelILi128ELi4EZNS0_15gpu_kernel_implINS0_13AUnaryFunctorIN3c108BFloat16ES5_S5_ZZZNS0_16fmod_kernel_cudaERNS_18TensorIteratorBaseEENKUlvE0_clEvENKUlvE2_clEvEUlS5_S5_E_EEEEvS7_RKT_EUliE_EEviT1_,"ax",@progbits
	.align	128
        .global         _ZN2at6native18elementwise_kernelILi128ELi4EZNS0_15gpu_kernel_implINS0_13AUnaryFunctorIN3c108BFloat16ES5_S5_ZZZNS0_16fmod_kernel_cudaERNS_18TensorIteratorBaseEENKUlvE0_clEvENKUlvE2_clEvEUlS5_S5_E_EEEEvS7_RKT_EUliE_EEviT1_
        .type           _ZN2at6native18elementwise_kernelILi128ELi4EZNS0_15gpu_kernel_implINS0_13AUnaryFunctorIN3c108BFloat16ES5_S5_ZZZNS0_16fmod_kernel_cudaERNS_18TensorIteratorBaseEENKUlvE0_clEvENKUlvE2_clEvEUlS5_S5_E_EEEEvS7_RKT_EUliE_EEviT1_,@function
        .size           _ZN2at6native18elementwise_kernelILi128ELi4EZNS0_15gpu_kernel_implINS0_13AUnaryFunctorIN3c108BFloat16ES5_S5_ZZZNS0_16fmod_kernel_cudaERNS_18TensorIteratorBaseEENKUlvE0_clEvENKUlvE2_clEvEUlS5_S5_E_EEEEvS7_RKT_EUliE_EEviT1_,(.L_x_49983 - _ZN2at6native18elementwise_kernelILi128ELi4EZNS0_15gpu_kernel_implINS0_13AUnaryFunctorIN3c108BFloat16ES5_S5_ZZZNS0_16fmod_kernel_cudaERNS_18TensorIteratorBaseEENKUlvE0_clEvENKUlvE2_clEvEUlS5_S5_E_EEEEvS7_RKT_EUliE_EEviT1_)
        .other          _ZN2at6native18elementwise_kernelILi128ELi4EZNS0_15gpu_kernel_implINS0_13AUnaryFunctorIN3c108BFloat16ES5_S5_ZZZNS0_16fmod_kernel_cudaERNS_18TensorIteratorBaseEENKUlvE0_clEvENKUlvE2_clEvEUlS5_S5_E_EEEEvS7_RKT_EUliE_EEviT1_,@"STO_CUDA_ENTRY STV_DEFAULT"
_ZN2at6native18elementwise_kernelILi128ELi4EZNS0_15gpu_kernel_implINS0_13AUnaryFunctorIN3c108BFloat16ES5_S5_ZZZNS0_16fmod_kernel_cudaERNS_18TensorIteratorBaseEENKUlvE0_clEvENKUlvE2_clEvEUlS5_S5_E_EEEEvS7_RKT_EUliE_EEviT1_:
.text._ZN2at6native18elementwise_kernelILi128ELi4EZNS0_15gpu_kernel_implINS0_13AUnaryFunctorIN3c108BFloat16ES5_S5_ZZZNS0_16fmod_kernel_cudaERNS_18TensorIteratorBaseEENKUlvE0_clEvENKUlvE2_clEvEUlS5_S5_E_EEEEvS7_RKT_EUliE_EEviT1_:
        /* <DEDUP_REMOVED lines=320> */
.L_x_2484:
        /* <DEDUP_REMOVED lines=18> */
.L_x_2488:
[----:B------:R-:W2:Y:S02]  /*1520*/  LDG.E.U8 R2, desc[UR36][R2.64] ;  /* 0x0000002402027981 */ /* 0x000ea4000c1e1100 */
[----:B--2---:R-:W-:-:S04]  /*1530*/  I2FP.F32.U32 R0, R2 ;  /* 0x0000000200007245 */ /* 0x004fc80000201000 */
[----:B------:R-:W-:Y:S01]  /*1540*/  F2FP.BF16.F32.PACK_AB R0, RZ, R0 ;  /* 0x00000000ff00723e */ /* 0x000fe200000010ff */
[----:B------:R-:W-:Y:S06]  /*1550*/  BRA `(.L_x_2490) ;  /* 0x0000000c00a47947 */ /* 0x000fec0003800000 */
.L_x_2487:
        /* <DEDUP_REMOVED lines=10> */
.L_x_2492:
[----:B------:R-:W2:Y:S02]  /*1600*/  LDG.E R2, desc[UR36][R2.64] ;  /* 0x0000002402027981 */ /* 0x000ea4000c1e1900 */
[----:B--2---:R-:W-:-:S04]  /*1610*/  I2FP.F32.S32 R0, R2 ;  /* 0x0000000200007245 */ /* 0x004fc80000201400 */
[----:B------:R-:W-:Y:S01]  /*1620*/  F2FP.BF16.F32.PACK_AB R0, RZ, R0 ;  /* 0x00000000ff00723e */ /* 0x000fe200000010ff */
[----:B------:R-:W-:Y:S06]  /*1630*/  BRA `(.L_x_2490) ;  /* 0x0000000c006c7947 */ /* 0x000fec0003800000 */
.L_x_2491:
[----:B------:R-:W2:Y:S02]  /*1640*/  LDG.E.U16 R2, desc[UR36][R2.64] ;  /* 0x0000002402027981 */ /* 0x000ea4000c1e1500 */
[----:B--2---:R-:W0:Y:S02]  /*1650*/  I2F.S16 R0, R2 ;  /* 0x0000000200007306 */ /* 0x004e240000101400 */
[----:B0-----:R-:W-:Y:S01]  /*1660*/  F2FP.BF16.F32.PACK_AB R0, RZ, R0 ;  /* 0x00000000ff00723e */ /* 0x001fe200000010ff */
[----:B------:R-:W-:Y:S06]  /*1670*/  BRA `(.L_x_2490) ;  /* 0x0000000c005c7947 */ /* 0x000fec0003800000 */
.L_x_2486:
        /* <DEDUP_REMOVED lines=9> */
.L_x_2494:
[----:B------:R-:W2:Y:S02]  /*1710*/  LDG.E.U16 R0, desc[UR36][R2.64] ;  /* 0x0000002402007981 */ /* 0x000ea4000c1e1500 */
[----:B--2---:R-:W-:-:S05]  /*1720*/  HADD2.F32 R0, -RZ, R0.H0_H0 ;  /* 0x20000000ff007230 */ /* 0x004fca0000004100 */
[----:B------:R-:W-:Y:S01]  /*1730*/  F2FP.BF16.F32.PACK_AB R0, RZ, R0 ;  /* 0x00000000ff00723e */ /* 0x000fe200000010ff */
[----:B------:R-:W-:Y:S06]  /*1740*/  BRA `(.L_x_2490) ;  /* 0x0000000c00287947 */ /* 0x000fec0003800000 */
.L_x_2493:
        /* <DEDUP_REMOVED lines=9> */
.L_x_2496:
[----:B------:R-:W2:Y:S02]  /*17e0*/  LDG.E.U16 R2, desc[UR36][R2.64] ;  /* 0x0000002402027981 */ /* 0x000ea4000c1e1500 */
[----:B--2---:R-:W-:-:S05]  /*17f0*/  HADD2.F32 R0, -RZ, R2.H0_H0 ;  /* 0x20000002ff007230 */ /* 0x004fca0000004100 */
[----:B------:R-:W-:Y:S01]  /*1800*/  F2FP.BF16.F32.PACK_AB R0, RZ, R0 ;  /* 0x00000000ff00723e */ /* 0x000fe200000010ff */
[----:B------:R-:W-:Y:S06]  /*1810*/  BRA `(.L_x_2490) ;  /* 0x0000000800f47947 */ /* 0x000fec0003800000 */
.L_x_2495:
        /* <DEDUP_REMOVED lines=12> */
.L_x_2485:
        /* <DEDUP_REMOVED lines=13> */
.L_x_2499:
        /* <DEDUP_REMOVED lines=12> */
.L_x_2498:
        /* <DEDUP_REMOVED lines=27> */
.L_x_2501:
        /* <DEDUP_REMOVED lines=13> */
.L_x_2500:
[----:B------:R0:W5:Y:S01]  /*1cf0*/  LDG.E.U16 R0, desc[UR36][R2.64] ;  /* 0x0000002402007981 */ /* 0x000162000c1e1500 */
[----:B------:R-:W-:Y:S05]  /*1d00*/  BRA `(.L_x_2490) ;  /* 0x0000000400b87947 */ /* 0x000fea0003800000 */
.L_x_2497:
        /* <DEDUP_REMOVED lines=12> */
.L_x_2504:
        /* <DEDUP_REMOVED lines=21> */
.L_x_2508:
[----:B------:R-:W-:Y:S05]  /*1f20*/  BSYNC.RECONVERGENT B1 ;  /* 0x0000000000017941 */ /* 0x000fea0003800200 */
.L_x_2507:
[----:B------:R-:W-:Y:S01]  /*1f30*/  IMAD.SHL.U32 R0, R0, 0x100000, RZ ;  /* 0x0010000000007824 */ /* 0x000fe200078e00ff */
[----:B------:R-:W-:-:S04]  /*1f40*/  LEA R2, R2, 0x3b800000, 0x17 ;  /* 0x3b80000002027811 */ /* 0x000fc800078eb8ff */
[----:B------:R-:W-:-:S07]  /*1f50*/  LOP3.LUT R0, R2, R0, R7, 0xfe, !PT ;  /* 0x0000000002007212 */ /* 0x000fce00078efe07 */
.L_x_2506:
[----:B------:R-:W-:Y:S05]  /*1f60*/  BSYNC.RECONVERGENT B0 ;  /* 0x0000000000007941 */ /* 0x000fea0003800200 */
.L_x_2505:
[----:B------:R-:W-:Y:S01]  /*1f70*/  F2FP.BF16.F32.PACK_AB R0, RZ, R0 ;  /* 0x00000000ff00723e */ /* 0x000fe200000010ff */
[----:B------:R-:W-:Y:S06]  /*1f80*/  BRA `(.L_x_2490) ;  /* 0x0000000400187947 */ /* 0x000fec0003800000 */
.L_x_2503:
        /* <DEDUP_REMOVED lines=21> */
.L_x_2512:
[----:B------:R-:W-:Y:S05]  /*20e0*/  BSYNC.RECONVERGENT B1 ;  /* 0x0000000000017941 */ /* 0x000fea0003800200 */
.L_x_2511:
[----:B------:R-:W-:Y:S02]  /*20f0*/  SHF.L.U32 R0, R0, 0x15, RZ ;  /* 0x0000001500007819 */ /* 0x000fe400000006ff */
[----:B------:R-:W-:-:S04]  /*2100*/  LEA R2, R2, 0x37800000, 0x17 ;  /* 0x3780000002027811 */ /* 0x000fc800078eb8ff */
[----:B------:R-:W-:-:S07]  /*2110*/  LOP3.LUT R0, R2, R0, R7, 0xfe, !PT ;  /* 0x0000000002007212 */ /* 0x000fce00078efe07 */
.L_x_2510:
[----:B------:R-:W-:Y:S05]  /*2120*/  BSYNC.RECONVERGENT B0 ;  /* 0x0000000000007941 */ /* 0x000fea0003800200 */
.L_x_2509:
[----:B------:R-:W-:Y:S01]  /*2130*/  F2FP.BF16.F32.PACK_AB R0, RZ, R0 ;  /* 0x00000000ff00723e */ /* 0x000fe200000010ff */
[----:B------:R-:W-:Y:S06]  /*2140*/  BRA `(.L_x_2490) ;  /* 0x0000000000a87947 */ /* 0x000fec0003800000 */
.L_x_2502:
[----:B------:R-:W-:-:S09]  /*2150*/  UISETP.NE.AND UP0, UPT, UR4, 0x1c, UPT ;  /* 0x0000001c0400788c */ /* 0x000fd2000bf05270 */
[----:B------:R-:W-:Y:S05]  /*2160*/  BRA.U !UP0, `(.L_x_2513) ;  /* 0x0000000108947547 */ /* 0x000fea000b800000 */
[----:B------:R-:W-:-:S09]  /*2170*/  UISETP.NE.AND UP0, UPT, UR4, 0x1d, UPT ;  /* 0x0000001d0400788c */ /* 0x000fd2000bf05270 */
[----:B------:R-:W-:Y:S05]  /*2180*/  BRA.U !UP0, `(.L_x_2514) ;  /* 0x00000001087c7547 */ /* 0x000fea000b800000 */
[----:B------:R-:W-:-:S09]  /*2190*/  UISETP.NE.AND UP0, UPT, UR4, 0x2c, UPT ;  /* 0x0000002c0400788c */ /* 0x000fd2000bf05270 */
[----:B------:R-:W-:Y:S05]  /*21a0*/  BRA.U !UP0, `(.L_x_2515) ;  /* 0x0000000108487547 */ /* 0x000fea000b800000 */
.L_x_2489:
        /* <DEDUP_REMOVED lines=16> */
.L_x_2516:
[----:B------:R-:W-:Y:S01]  /*22b0*/  PRMT R0, RZ, 0x7610, R0 ;  /* 0x00007610ff007816 */ /* 0x000fe20000000000 */
[----:B------:R-:W-:Y:S06]  /*22c0*/  BRA `(.L_x_2490) ;  /* 0x0000000000487947 */ /* 0x000fec0003800000 */
.L_x_2515:
        /* <DEDUP_REMOVED lines=8> */
.L_x_2518:
[----:B------:R-:W-:Y:S05]  /*2350*/  BSYNC.RECONVERGENT B0 ;  /* 0x0000000000007941 */ /* 0x000fea0003800200 */
.L_x_2517:
[----:B------:R-:W-:Y:S01]  /*2360*/  F2FP.BF16.F32.PACK_AB R0, RZ, R0 ;  /* 0x00000000ff00723e */ /* 0x000fe200000010ff */
[----:B------:R-:W-:Y:S06]  /*2370*/  BRA `(.L_x_2490) ;  /* 0x00000000001c7947 */ /* 0x000fec0003800000 */
.L_x_2514:
[----:B------:R-:W2:Y:S02]  /*2380*/  LDG.E.64 R2, desc[UR36][R2.64] ;  /* 0x0000002402027981 */ /* 0x000ea4000c1e1b00 */
[----:B--2---:R-:W0:Y:S02]  /*2390*/  I2F.U64 R0, R2 ;  /* 0x0000000200007312 */ /* 0x004e240000301000 */
[----:B0-----:R-:W-:Y:S01]  /*23a0*/  F2FP.BF16.F32.PACK_AB R0, RZ, R0 ;  /* 0x00000000ff00723e */ /* 0x001fe200000010ff */
[----:B------:R-:W-:Y:S06]  /*23b0*/  BRA `(.L_x_2490) ;  /* 0x00000000000c7947 */ /* 0x000fec0003800000 */
.L_x_2513:
[----:B------:R-:W2:Y:S02]  /*23c0*/  LDG.E R2, desc[UR36][R2.64] ;  /* 0x0000002402027981 */ /* 0x000ea4000c1e1900 */
[----:B--2---:R-:W-:-:S04]  /*23d0*/  I2FP.F32.U32 R0, R2 ;  /* 0x0000000200007245 */ /* 0x004fc80000201000 */
[----:B------:R-:W-:-:S07]  /*23e0*/  F2FP.BF16.F32.PACK_AB R0, RZ, R0 ;  /* 0x00000000ff00723e */ /* 0x000fce00000010ff */
.L_x_2490:
[----:B-----5:R-:W-:Y:S01]  /*23f0*/  IMAD.U32 R5, R0, 0x10000, RZ ;  /* 0x0001000000057824 */ /* 0x020fe200078e00ff */
[----:B------:R-:W-:Y:S01]  /*2400*/  BSSY.RECONVERGENT B0, `(.L_x_2519) ;  /* 0x0000040000007945 */ /* 0x000fe20003800200 */
[----:B------:R-:W-:-:S04]  /*2410*/  IMAD.U32 R0, R18, 0x10000, RZ ;  /* 0x0001000012007824 */ /* 0x000fc800078e00ff */
        /* <DEDUP_REMOVED lines=29> */
.L_x_2523:
[----:B------:R-:W-:Y:S05]  /*25f0*/  BSYNC.RECONVERGENT B1 ;  /* 0x0000000000017941 */ /* 0x000fea0003800200 */
.L_x_2522:
[----:B------:R-:W-:Y:S01]  /*2600*/  FFMA.FTZ R3, -R6, R2, R3 ;  /* 0x0000000206037223 */ /* 0x000fe20000010103 */
[----:B------:R-:W-:Y:S06]  /*2610*/  BRA `(.L_x_2520) ;  /* 0x0000000000787947 */ /* 0x000fec0003800000 */
.L_x_2521:
        /* <DEDUP_REMOVED lines=14> */
.L_x_2526:
        /* <DEDUP_REMOVED lines=13> */
.L_x_2525:
[----:B------:R-:W-:Y:S05]  /*27d0*/  BSYNC.RECONVERGENT B1 ;  /* 0x0000000000017941 */ /* 0x000fea0003800200 */
.L_x_2524:
[----:B------:R-:W-:-:S04]  /*27e0*/  FMUL.FTZ R2, R3, 1.1920928955078125e-07 ;  /* 0x3400000003027820 */ /* 0x000fc80000410000 */
[----:B------:R-:W-:-:S07]  /*27f0*/  FMUL.FTZ R3, R7, R2 ;  /* 0x0000000207037220 */ /* 0x000fce0000410000 */
.L_x_2520:
[----:B------:R-:W-:Y:S05]  /*2800*/  BSYNC.RECONVERGENT B0 ;  /* 0x0000000000007941 */ /* 0x000fea0003800200 */
.L_x_2519:
        /* <DEDUP_REMOVED lines=18> */
[----:B---3--:R-:W-:-:S04]  /*2930*/  SHF.L.U32 R0, R5, 0x10, RZ ;  /* 0x0000001005007819 */ /* 0x008fc800000006ff */
[----:B------:R-:W1:Y:S02]  /*2940*/  F2I.FTZ.TRUNC.NTZ R5, R0 ;  /* 0x0000000000057305 */ /* 0x000e64000021f100 */
[----:B-1----:R1:W-:Y:S01]  /*2950*/  STG.E.U8 desc[UR36][R2.64], R5 ;  /* 0x0000000502007986 */ /* 0x0023e2000c101124 */
[----:B------:R-:W-:Y:S05]  /*2960*/  BRA `(.L_x_2532) ;  /* 0x0000000c00807947 */ /* 0x000fea0003800000 */
.L_x_2530:
[----:B---3--:R-:W-:-:S06]  /*2970*/  IMAD.U32 R5, R5, 0x10000, RZ ;  /* 0x0001000005057824 */ /* 0x008fcc00078e00ff */
[----:B------:R-:W1:Y:S02]  /*2980*/  F2I.S64.TRUNC R4, R5 ;  /* 0x0000000500047311 */ /* 0x000e64000020d900 */
[----:B-1----:R1:W-:Y:S01]  /*2990*/  STG.E.U8 desc[UR36][R2.64], R4 ;  /* 0x0000000402007986 */ /* 0x0023e2000c101124 */
[----:B------:R-:W-:Y:S05]  /*29a0*/  BRA `(.L_x_2532) ;  /* 0x0000000c00707947 */ /* 0x000fea0003800000 */
.L_x_2529:
        /* <DEDUP_REMOVED lines=10> */
.L_x_2534:
[----:B---3--:R-:W-:-:S06]  /*2a50*/  IMAD.U32 R5, R5, 0x10000, RZ ;  /* 0x0001000005057824 */ /* 0x008fcc00078e00ff */
[----:B------:R-:W1:Y:S02]  /*2a60*/  F2I.FTZ.TRUNC.NTZ R5, R5 ;  /* 0x0000000500057305 */ /* 0x000e64000021f100 */
[----:B-1----:R1:W-:Y:S01]  /*2a70*/  STG.E desc[UR36][R2.64], R5 ;  /* 0x0000000502007986 */ /* 0x0023e2000c101924 */
[----:B------:R-:W-:Y:S05]  /*2a80*/  BRA `(.L_x_2532) ;  /* 0x0000000c00387947 */ /* 0x000fea0003800000 */
.L_x_2533:
[----:B---3--:R-:W-:-:S06]  /*2a90*/  SHF.L.U32 R5, R5, 0x10, RZ ;  /* 0x0000001005057819 */ /* 0x008fcc00000006ff */
[----:B------:R-:W1:Y:S02]  /*2aa0*/  F2I.FTZ.TRUNC.NTZ R5, R5 ;  /* 0x0000000500057305 */ /* 0x000e64000021f100 */
[----:B-1----:R1:W-:Y:S01]  /*2ab0*/  STG.E.U16 desc[UR36][R2.64], R5 ;  /* 0x0000000502007986 */ /* 0x0023e2000c101524 */
[----:B------:R-:W-:Y:S05]  /*2ac0*/  BRA `(.L_x_2532) ;  /* 0x0000000c00287947 */ /* 0x000fea0003800000 */
.L_x_2528:
        /* <DEDUP_REMOVED lines=9> */
.L_x_2536:
[----:B---3--:R-:W-:-:S05]  /*2b60*/  IMAD.U32 R0, R5, 0x10000, RZ ;  /* 0x0001000005007824 */ /* 0x008fca00078e00ff */
[----:B------:R-:W-:-:S05]  /*2b70*/  F2FP.F16.F32.PACK_AB R0, RZ, R0 ;  /* 0x00000000ff00723e */ /* 0x000fca00000000ff */
[----:B------:R1:W-:Y:S01]  /*2b80*/  STG.E.U16 desc[UR36][R2.64], R0 ;  /* 0x0000000002007986 */ /* 0x0003e2000c101524 */
[----:B------:R-:W-:Y:S05]  /*2b90*/  BRA `(.L_x_2532) ;  /* 0x0000000800f47947 */ /* 0x000fea0003800000 */
.L_x_2535:
[----:B------:R-:W-:-:S09]  /*2ba0*/  UISETP.NE.AND UP0, UPT, UR4, 0x7, UPT ;  /* 0x000000070400788c */ /* 0x000fd2000bf05270 */
[----:B------:R-:W-:Y:S05]  /*2bb0*/  BRA.U !UP0, `(.L_x_2537) ;  /* 0x0000000108347547 */ /* 0x000fea000b800000 */
[----:B------:R-:W-:-:S09]  /*2bc0*/  UISETP.NE.AND UP0, UPT, UR4, 0x8, UPT ;  /* 0x000000080400788c */ /* 0x000fd2000bf05270 */
[----:B------:R-:W-:Y:S05]  /*2bd0*/  BRA.U !UP0, `(.L_x_2538) ;  /* 0x0000000108187547 */ /* 0x000fea000b800000 */
[----:B------:R-:W-:-:S09]  /*2be0*/  UISETP.NE.AND UP0, UPT, UR4, 0x9, UPT ;  /* 0x000000090400788c */ /* 0x000fd2000bf05270 */
[----:B------:R-:W-:Y:S05]  /*2bf0*/  BRA.U UP0, `(.L_x_2531) ;  /* 0x00000009003c7547 */ /* 0x000fea000b800000 */
[----:B---3--:R-:W-:Y:S02]  /*2c00*/  IMAD.U32 R4, R5, 0x10000, RZ ;  /* 0x0001000005047824 */ /* 0x008fe400078e00ff */
[----:B------:R-:W-:-:S05]  /*2c10*/  HFMA2 R5, -RZ, RZ, 0, 0 ;  /* 0x00000000ff057431 */ /* 0x000fca00000001ff */
[----:B------:R1:W-:Y:S01]  /*2c20*/  STG.E.64 desc[UR36][R2.64], R4 ;  /* 0x0000000402007986 */ /* 0x0003e2000c101b24 */
[----:B------:R-:W-:Y:S05]  /*2c30*/  BRA `(.L_x_2532) ;  /* 0x0000000800cc7947 */ /* 0x000fea0003800000 */
.L_x_2538:
[----:B---3--:R-:W-:-:S05]  /*2c40*/  IMAD.U32 R5, R5, 0x10000, RZ ;  /* 0x0001000005057824 */ /* 0x008fca00078e00ff */
[----:B------:R-:W-:-:S04]  /*2c50*/  F2FP.F16.F32.PACK_AB R5, RZ, R5 ;  /* 0x00000005ff05723e */ /* 0x000fc800000000ff */
[----:B------:R-:W-:-:S05]  /*2c60*/  PRMT R5, R5, 0x5410, RZ ;  /* 0x0000541005057816 */ /* 0x000fca00000000ff */
[----:B------:R1:W-:Y:S01]  /*2c70*/  STG.E desc[UR36][R2.64], R5 ;  /* 0x0000000502007986 */ /* 0x0003e2000c101924 */
[----:B------:R-:W-:Y:S05]  /*2c80*/  BRA `(.L_x_2532) ;  /* 0x0000000800b87947 */ /* 0x000fea0003800000 */
.L_x_2537:
[----:B---3--:R-:W-:-:S04]  /*2c90*/  IMAD.U32 R4, R5, 0x10000, RZ ;  /* 0x0001000005047824 */ /* 0x008fc800078e00ff */
[----:B------:R-:W-:-:S06]  /*2ca0*/  FMUL.FTZ R4, R4, 1 ;  /* 0x3f80000004047820 */ /* 0x000fcc0000410000 */
[----:B------:R-:W1:Y:S02]  /*2cb0*/  F2F.F64.F32 R4, R4 ;  /* 0x0000000400047310 */ /* 0x000e640000201800 */
[----:B-1----:R1:W-:Y:S01]  /*2cc0*/  STG.E.64 desc[UR36][R2.64], R4 ;  /* 0x0000000402007986 */ /* 0x0023e2000c101b24 */
[----:B------:R-:W-:Y:S05]  /*2cd0*/  BRA `(.L_x_2532) ;  /* 0x0000000800a47947 */ /* 0x000fea0003800000 */
.L_x_2527:
        /* <DEDUP_REMOVED lines=13> */
.L_x_2541:
[----:B---3--:R-:W-:Y:S02]  /*2db0*/  SHF.L.U32 R5, R5, 0x10, RZ ;  /* 0x0000001005057819 */ /* 0x008fe400000006ff */
[----:B------:R-:W-:-:S03]  /*2dc0*/  CS2R R6, SRZ ;  /* 0x0000000000067805 */ /* 0x000fc6000001ff00 */
[----:B------:R-:W-:-:S06]  /*2dd0*/  FMUL.FTZ R5, R5, 1 ;  /* 0x3f80000005057820 */ /* 0x000fcc0000410000 */
[----:B------:R-:W1:Y:S02]  /*2de0*/  F2F.F64.F32 R4, R5 ;  /* 0x0000000500047310 */ /* 0x000e640000201800 */
[----:B-1----:R1:W-:Y:S01]  /*2df0*/  STG.E.128 desc[UR36][R2.64], R4 ;  /* 0x0000000402007986 */ /* 0x0023e2000c101d24 */
[----:B------:R-:W-:Y:S05]  /*2e00*/  BRA `(.L_x_2532) ;  /* 0x0000000800587947 */ /* 0x000fea0003800000 */
.L_x_2540:
[----:B------:R-:W-:-:S09]  /*2e10*/  UISETP.NE.AND UP0, UPT, UR4, 0xf, UPT ;  /* 0x0000000f0400788c */ /* 0x000fd2000bf05270 */
[----:B------:R-:W-:Y:S05]  /*2e20*/  BRA.U !UP0, `(.L_x_2542) ;  /* 0x0000000108a07547 */ /* 0x000fea000b800000 */
[----:B------:R-:W-:-:S09]  /*2e30*/  UISETP.NE.AND UP0, UPT, UR4, 0x17, UPT ;  /* 0x000000170400788c */ /* 0x000fd2000bf05270 */
[----:B------:R-:W-:Y:S05]  /*2e40*/  BRA.U !UP0, `(.L_x_2543) ;  /* 0x00000001084c7547 */ /* 0x000fea000b800000 */
[----:B------:R-:W-:-:S09]  /*2e50*/  UISETP.NE.AND UP0, UPT, UR4, 0x18, UPT ;  /* 0x000000180400788c */ /* 0x000fd2000bf05270 */
[----:B------:R-:W-:Y:S05]  /*2e60*/  BRA.U UP0, `(.L_x_2531) ;  /* 0x0000000500a07547 */ /* 0x000fea000b800000 */
[----:B---3--:R-:W-:Y:S01]  /*2e70*/  IMAD.U32 R7, R5, 0x10000, RZ ;  /* 0x0001000005077824 */ /* 0x008fe200078e00ff */
        /* <DEDUP_REMOVED lines=12> */
.L_x_2545:
[----:B------:R-:W-:Y:S05]  /*2f40*/  BSYNC.RECONVERGENT B0 ;  /* 0x0000000000007941 */ /* 0x000fea0003800200 */
.L_x_2544:
[----:B------:R-:W-:-:S05]  /*2f50*/  LOP3.LUT R5, R0, 0x80, R5, 0xf8, !PT ;  /* 0x0000008000057812 */ /* 0x000fca00078ef805 */
[----:B------:R1:W-:Y:S01]  /*2f60*/  STG.E.U8 desc[UR36][R2.64], R5 ;  /* 0x0000000502007986 */ /* 0x0003e2000c101124 */
[----:B------:R-:W-:Y:S05]  /*2f70*/  BRA `(.L_x_2532) ;  /* 0x0000000400fc7947 */ /* 0x000fea0003800000 */
.L_x_2543:
[----:B---3--:R-:W-:Y:S01]  /*2f80*/  IMAD.U32 R7, R5, 0x10000, RZ ;  /* 0x0001000005077824 */ /* 0x008fe200078e00ff */
        /* <DEDUP_REMOVED lines=14> */
.L_x_2547:
[----:B------:R-:W-:Y:S05]  /*3070*/  BSYNC.RECONVERGENT B0 ;  /* 0x0000000000007941 */ /* 0x000fea0003800200 */
.L_x_2546:
[----:B------:R-:W-:-:S05]  /*3080*/  LOP3.LUT R5, R0, 0x80, R5, 0xf8, !PT ;  /* 0x0000008000057812 */ /* 0x000fca00078ef805 */
[----:B------:R1:W-:Y:S01]  /*3090*/  STG.E.U8 desc[UR36][R2.64], R5 ;  /* 0x0000000502007986 */ /* 0x0003e2000c101124 */
[----:B------:R-:W-:Y:S05]  /*30a0*/  BRA `(.L_x_2532) ;  /* 0x0000000400b07947 */ /* 0x000fea0003800000 */
.L_x_2542:
[----:B---3--:R1:W-:Y:S01]  /*30b0*/  STG.E.U16 desc[UR36][R2.64], R5 ;  /* 0x0000000502007986 */ /* 0x0083e2000c101524 */
[----:B------:R-:W-:Y:S05]  /*30c0*/  BRA `(.L_x_2532) ;  /* 0x0000000400a87947 */ /* 0x000fea0003800000 */
.L_x_2539:
        /* <DEDUP_REMOVED lines=12> */
.L_x_2550:
[----:B---3--:R-:W-:Y:S01]  /*3190*/  IMAD.U32 R5, R5, 0x10000, RZ ;  /* 0x0001000005057824 */ /* 0x008fe200078e00ff */
        /* <DEDUP_REMOVED lines=12> */
.L_x_2553:
[----:B------:R-:W-:-:S04]  /*3260*/  SHF.R.U32.HI R0, RZ, 0x14, R5 ;  /* 0x00000014ff007819 */ /* 0x000fc80000011605 */
[----:B------:R-:W-:-:S04]  /*3270*/  LOP3.LUT R0, R0, 0x1, RZ, 0xc0, !PT ;  /* 0x0000000100007812 */ /* 0x000fc800078ec0ff */
[----:B------:R-:W-:-:S04]  /*3280*/  IADD3 R0, PT, PT, R5, 0x487ffff, R0 ;  /* 0x0487ffff05007810 */ /* 0x000fc80007ffe000 */
[----:B------:R-:W-:-:S04]  /*3290*/  SHF.R.U32.HI R0, RZ, 0x14, R0 ;  /* 0x00000014ff007819 */ /* 0x000fc80000011600 */
[----:B------:R-:W-:-:S07]  /*32a0*/  LOP3.LUT R4, R0, 0xff, RZ, 0xc0, !PT ;  /* 0x000000ff00047812 */ /* 0x000fce00078ec0ff */
.L_x_2554:
[----:B------:R-:W-:-:S04]  /*32b0*/  SHF.R.U32.HI R5, RZ, 0x18, R5 ;  /* 0x00000018ff057819 */ /* 0x000fc80000011605 */
[----:B------:R-:W-:-:S04]  /*32c0*/  LOP3.LUT R4, R4, 0x80, R5, 0xf8, !PT ;  /* 0x0000008004047812 */ /* 0x000fc800078ef805 */
[----:B------:R-:W-:-:S07]  /*32d0*/  PRMT R0, R4, 0x7610, R0 ;  /* 0x0000761004007816 */ /* 0x000fce0000000000 */
.L_x_2552:
[----:B------:R-:W-:Y:S05]  /*32e0*/  BSYNC.RECONVERGENT B0 ;  /* 0x0000000000007941 */ /* 0x000fea0003800200 */
.L_x_2551:
[----:B------:R2:W-:Y:S01]  /*32f0*/  STG.E.U8 desc[UR36][R2.64], R0 ;  /* 0x0000000002007986 */ /* 0x0005e2000c101124 */
[----:B------:R-:W-:Y:S05]  /*3300*/  BRA `(.L_x_2532) ;  /* 0x0000000400187947 */ /* 0x000fea0003800000 */
.L_x_2549:
[----:B---3--:R-:W-:Y:S01]  /*3310*/  SHF.L.U32 R5, R5, 0x10, RZ ;  /* 0x0000001005057819 */ /* 0x008fe200000006ff */
        /* <DEDUP_REMOVED lines=12> */
.L_x_2557:
[----:B------:R-:W-:-:S04]  /*33e0*/  SHF.R.U32.HI R0, RZ, 0x15, R5 ;  /* 0x00000015ff007819 */ /* 0x000fc80000011605 */
[----:B------:R-:W-:-:S04]  /*33f0*/  LOP3.LUT R0, R0, 0x1, RZ, 0xc0, !PT ;  /* 0x0000000100007812 */ /* 0x000fc800078ec0ff */
[----:B------:R-:W-:-:S04]  /*3400*/  IADD3 R0, PT, PT, R5, 0x88fffff, R0 ;  /* 0x088fffff05007810 */ /* 0x000fc80007ffe000 */
[----:B------:R-:W-:-:S04]  /*3410*/  SHF.R.U32.HI R0, RZ, 0x15, R0 ;  /* 0x00000015ff007819 */ /* 0x000fc80000011600 */
[----:B------:R-:W-:-:S07]  /*3420*/  LOP3.LUT R4, R0, 0xff, RZ, 0xc0, !PT ;  /* 0x000000ff00047812 */ /* 0x000fce00078ec0ff */
.L_x_2558:
[----:B------:R-:W-:-:S04]  /*3430*/  SHF.R.U32.HI R5, RZ, 0x18, R5 ;  /* 0x00000018ff057819 */ /* 0x000fc80000011605 */
[----:B------:R-:W-:-:S04]  /*3440*/  LOP3.LUT R4, R4, 0x80, R5, 0xf8, !PT ;  /* 0x0000008004047812 */ /* 0x000fc800078ef805 */
[----:B------:R-:W-:-:S07]  /*3450*/  PRMT R0, R4, 0x7610, R0 ;  /* 0x0000761004007816 */ /* 0x000fce0000000000 */
.L_x_2556:
[----:B------:R-:W-:Y:S05]  /*3460*/  BSYNC.RECONVERGENT B0 ;  /* 0x0000000000007941 */ /* 0x000fea0003800200 */
.L_x_2555:
[----:B------:R3:W-:Y:S01]  /*3470*/  STG.E.U8 desc[UR36][R2.64], R0 ;  /* 0x0000000002007986 */ /* 0x0007e2000c101124 */
[----:B------:R-:W-:Y:S05]  /*3480*/  BRA `(.L_x_2532) ;  /* 0x0000000000b87947 */ /* 0x000fea0003800000 */
.L_x_2548:
[----:B------:R-:W-:-:S09]  /*3490*/  UISETP.NE.AND UP0, UPT, UR4, 0x1c, UPT ;  /* 0x0000001c0400788c */ /* 0x000fd2000bf05270 */
[----:B------:R-:W-:Y:S05]  /*34a0*/  BRA.U !UP0, `(.L_x_2559) ;  /* 0x0000000108a47547 */ /* 0x000fea000b800000 */
[----:B------:R-:W-:-:S09]  /*34b0*/  UISETP.NE.AND UP0, UPT, UR4, 0x1d, UPT ;  /* 0x0000001d0400788c */ /* 0x000fd2000bf05270 */
[----:B------:R-:W-:Y:S05]  /*34c0*/  BRA.U !UP0, `(.L_x_2560) ;  /* 0x00000001088c7547 */ /* 0x000fea000b800000 */
[----:B------:R-:W-:-:S09]  /*34d0*/  UISETP.NE.AND UP0, UPT, UR4, 0x2c, UPT ;  /* 0x0000002c0400788c */ /* 0x000fd2000bf05270 */
[----:B------:R-:W-:Y:S05]  /*34e0*/  BRA.U !UP0, `(.L_x_2561) ;  /* 0x0000000108447547 */ /* 0x000fea000b800000 */
.L_x_2531:
[----:B------:R-:W-:Y:S01]  /*34f0*/  MOV R2, 0x0 ;  /* 0x0000000000027802 */ /* 0x000fe20000000f00 */
[----:B------:R-:W1:Y:S01]  /*3500*/  LDCU.64 UR6, c[0x4][0x178] ;  /* 0x01002f00ff0677ac */ /* 0x000e620008000a00 */
[----:B0-----:R-:W-:Y:S02]  /*3510*/  HFMA2 R8, -RZ, RZ, 0, 6.020069122314453125e-06 ;  /* 0x00000065ff087431 */ /* 0x001fe400000001ff */
[----:B------:R-:W-:Y:S01]  /*3520*/  IMAD.MOV.U32 R12, RZ, RZ, 0x1 ;  /* 0x00000001ff0c7424 */ /* 0x000fe200078e00ff */
[----:B------:R-:W0:Y:S01]  /*3530*/  LDCU.64 UR8, c[0x4][0x180] ;  /* 0x01003000ff0877ac */ /* 0x000e220008000a00 */
[----:B------:R-:W2:Y:S01]  /*3540*/  LDC.64 R2, c[0x4][R2] ;  /* 0x0100000002027b82 */ /* 0x000ea20000000a00 */
[----:B------:R-:W-:Y:S01]  /*3550*/  IMAD.MOV.U32 R13, RZ, RZ, RZ ;  /* 0x000000ffff0d7224 */ /* 0x000fe200078e00ff */
[----:B------:R-:W4:Y:S01]  /*3560*/  LDCU.64 UR4, c[0x4][0x90] ;  /* 0x01001200ff0477ac */ /* 0x000f220008000a00 */
[----:B-1----:R-:W-:Y:S02]  /*3570*/  IMAD.U32 R4, RZ, RZ, UR6 ;  /* 0x00000006ff047e24 */ /* 0x002fe4000f8e00ff */
[----:B---3--:R-:W-:Y:S01]  /*3580*/  IMAD.U32 R5, RZ, RZ, UR7 ;  /* 0x00000007ff057e24 */ /* 0x008fe2000f8e00ff */
[----:B0-----:R-:W-:Y:S01]  /*3590*/  MOV R6, UR8 ;  /* 0x0000000800067c02 */ /* 0x001fe20008000f00 */
[----:B------:R-:W-:-:S02]  /*35a0*/  IMAD.U32 R7, RZ, RZ, UR9 ;  /* 0x00000009ff077e24 */ /* 0x000fc4000f8e00ff */
[----:B----4-:R-:W-:Y:S02]  /*35b0*/  IMAD.U32 R10, RZ, RZ, UR4 ;  /* 0x00000004ff0a7e24 */ /* 0x010fe4000f8e00ff */
[----:B------:R-:W-:-:S07]  /*35c0*/  IMAD.U32 R11, RZ, RZ, UR5 ;  /* 0x00000005ff0b7e24 */ /* 0x000fce000f8e00ff */
[----:B------:R-:W-:-:S07]  /*35d0*/  LEPC R20, `(.L_x_2562) ;  /* 0x000000001014794e */ /* 0x000fce0000000000 */
[----:B--2---:R-:W-:Y:S05]  /*35e0*/  CALL.ABS.NOINC R2 ;  /* 0x0000000002007343 */ /* 0x004fea0003c00000 */
.L_x_2562:
[----:B------:R-:W-:Y:S05]  /*35f0*/  BRA `(.L_x_2532) ;  /* 0x00000000005c7947 */ /* 0x000fea0003800000 */
.L_x_2561:
        /* <DEDUP_REMOVED lines=16> */
.L_x_2560:
[----:B---3--:R-:W-:-:S06]  /*3700*/  SHF.L.U32 R5, R5, 0x10, RZ ;  /* 0x0000001005057819 */ /* 0x008fcc00000006ff */
[----:B------:R-:W1:Y:S02]  /*3710*/  F2I.U64.TRUNC R4, R5 ;  /* 0x0000000500047311 */ /* 0x000e64000020d800 */
[----:B-1----:R1:W-:Y:S01]  /*3720*/  STG.E.64 desc[UR36][R2.64], R4 ;  /* 0x0000000402007986 */ /* 0x0023e2000c101b24 */
[----:B------:R-:W-:Y:S05]  /*3730*/  BRA `(.L_x_2532) ;  /* 0x00000000000c7947 */ /* 0x000fea0003800000 */
.L_x_2559:
[----:B---3--:R-:W-:-:S06]  /*3740*/  IMAD.U32 R5, R5, 0x10000, RZ ;  /* 0x0001000005057824 */ /* 0x008fcc00078e00ff */
[----:B------:R-:W1:Y:S02]  /*3750*/  F2I.FTZ.U32.TRUNC.NTZ R5, R5 ;  /* 0x0000000500057305 */ /* 0x000e64000021f000 */
[----:B-1----:R4:W-:Y:S02]  /*3760*/  STG.E desc[UR36][R2.64], R5 ;  /* 0x0000000502007986 */ /* 0x0029e4000c101924 */
.L_x_2532:
[----:B------:R-:W-:-:S07]  /*3770*/  VIADD R17, R17, 0x80 ;  /* 0x0000008011117836 */ /* 0x000fce0000000000 */
.L_x_2483:
[----:B0-----:R-:W-:Y:S05]  /*3780*/  BSYNC.RECONVERGENT B6 ;  /* 0x0000000000067941 */ /* 0x001fea0003800200 */
.L_x_2482:
[----:B------:R-:W0:Y:S01]  /*3790*/  LDCU UR4, c[0x0][0x380] ;  /* 0x00007000ff0477ac */ /* 0x000e220008000800 */
[----:B------:R-:W-:Y:S01]  /*37a0*/  BSSY.RECONVERGENT B6, `(.L_x_2563) ;  /* 0x0000369000067945 */ /* 0x000fe20003800200 */
[----:B0-----:R-:W-:-:S13]  /*37b0*/  ISETP.GE.AND P0, PT, R17, UR4, PT ;  /* 0x0000000411007c0c */ /* 0x001fda000bf06270 */
[----:B------:R-:W-:Y:S05]  /*37c0*/  @P0 BRA `(.L_x_2564) ;  /* 0x0000003400980947 */ /* 0x000fea0003800000 */
[----:B------:R-:W0:Y:S01]  /*37d0*/  LDCU UR4, c[0x0][0x388] ;  /* 0x00007100ff0477ac */ /* 0x000e220008000800 */
[----:B-123--:R-:W-:Y:S01]  /*37e0*/  IMAD.MOV.U32 R0, RZ, RZ, RZ ;  /* 0x000000ffff007224 */ /* 0x00efe200078e00ff */
[----:B------:R-:W-:Y:S01]  /*37f0*/  MOV R16, RZ ;  /* 0x000000ff00107202 */ /* 0x000fe20000000f00 */
[----:B0-----:R-:W-:-:S09]  /*3800*/  UISETP.NE.AND UP0, UPT, UR4, URZ, UPT ;  /* 0x000000ff0400728c */ /* 0x001fd2000bf05270 */
[----:B------:R-:W-:Y:S05]  /*3810*/  BRA.U !UP0, `(.L_x_2565) ;  /* 0x0000001108a87547 */ /* 0x000fea000b800000 */
[----:B------:R-:W4:Y:S01]  /*3820*/  LDCU.64 UR4, c[0x0][0x390] ;  /* 0x00007200ff0477ac */ /* 0x000f220008000a00 */
[----:B------:R-:W-:Y:S01]  /*3830*/  IMAD.MOV.U32 R16, RZ, RZ, RZ ;  /* 0x000000ffff107224 */ /* 0x000fe200078e00ff */
[----:B------:R-:W0:Y:S01]  /*3840*/  LDCU UR6, c[0x0][0x38c] ;  /* 0x00007180ff0677ac */ /* 0x000e220008000800 */
[----:B------:R-:W1:Y:S01]  /*3850*/  LDCU.64 UR8, c[0x0][0x4b8] ;  /* 0x00009700ff0877ac */ /* 0x000e620008000a00 */
[----:B------:R-:W-:Y:S01]  /*3860*/  UISETP.NE.AND UP0, UPT, UR40, URZ, UPT ;  /* 0x000000ff2800728c */ /* 0x000fe2000bf05270 */
[----:B----4-:R-:W-:-:S05]  /*3870*/  IMAD.HI.U32 R2, R17, UR4, R16 ;  /* 0x0000000411027c27 */ /* 0x010fca000f8e0010 */
        /* <DEDUP_REMOVED lines=292> */
.L_x_2565:
[----:B------:R-:W4:Y:S01]  /*4ac0*/  LDCU.64 UR6, c[0x0][0x588] ;  /* 0x0000b100ff0677ac */ /* 0x000f220008000a00 */
[----:B------:R-:W-:-:S04]  /*4ad0*/  UPRMT UR4, UR42, 0x9910, URZ ;  /* 0x000099102a047896 */ /* 0x000fc800080000ff */
[----:B------:R-:W-:Y:S01]  /*4ae0*/  UISETP.GT.AND UP0, UPT, UR4, 0x9, UPT ;  /* 0x000000090400788c */ /* 0x000fe2000bf04270 */
[----:B----4-:R-:W-:-:S04]  /*4af0*/  IADD3 R2, P0, PT, R0, UR6, RZ ;  /* 0x0000000600027c10 */ /* 0x010fc8000ff1e0ff */
        /* <DEDUP_REMOVED lines=14> */
.L_x_2569:
[----:B------:R-:W2:Y:S02]  /*4be0*/  LDG.E.U8 R2, desc[UR36][R2.64] ;  /* 0x0000002402027981 */ /* 0x000ea4000c1e1100 */
[----:B--2---:R-:W-:-:S04]  /*4bf0*/  I2FP.F32.U32 R0, R2 ;  /* 0x0000000200007245 */ /* 0x004fc80000201000 */
[----:B------:R-:W-:Y:S01]  /*4c00*/  F2FP.BF16.F32.PACK_AB R0, RZ, R0 ;  /* 0x00000000ff00723e */ /* 0x000fe200000010ff */
[----:B------:R-:W-:Y:S06]  /*4c10*/  BRA `(.L_x_2571) ;  /* 0x0000000c00a47947 */ /* 0x000fec0003800000 */
.L_x_2568:
        /* <DEDUP_REMOVED lines=10> */
.L_x_2573:
[----:B------:R-:W2:Y:S02]  /*4cc0*/  LDG.E R2, desc[UR36][R2.64] ;  /* 0x0000002402027981 */ /* 0x000ea4000c1e1900 */
[----:B--2---:R-:W-:-:S04]  /*4cd0*/  I2FP.F32.S32 R0, R2 ;  /* 0x0000000200007245 */ /* 0x004fc80000201400 */
[----:B------:R-:W-:Y:S01]  /*4ce0*/  F2FP.BF16.F32.PACK_AB R0, RZ, R0 ;  /* 0x00000000ff00723e */ /* 0x000fe200000010ff */
[----:B------:R-:W-:Y:S06]  /*4cf0*/  BRA `(.L_x_2571) ;  /* 0x0000000c006c7947 */ /* 0x000fec0003800000 */
.L_x_2572:
[----:B------:R-:W2:Y:S02]  /*4d00*/  LDG.E.U16 R2, desc[UR36][R2.64] ;  /* 0x0000002402027981 */ /* 0x000ea4000c1e1500 */
[----:B--2---:R-:W0:Y:S02]  /*4d10*/  I2F.S16 R0, R2 ;  /* 0x0000000200007306 */ /* 0x004e240000101400 */
[----:B0-----:R-:W-:Y:S01]  /*4d20*/  F2FP.BF16.F32.PACK_AB R0, RZ, R0 ;  /* 0x00000000ff00723e */ /* 0x001fe200000010ff */
[----:B------:R-:W-:Y:S06]  /*4d30*/  BRA `(.L_x_2571) ;  /* 0x0000000c005c7947 */ /* 0x000fec0003800000 */
.L_x_2567:
        /* <DEDUP_REMOVED lines=9> */
.L_x_2575:
[----:B------:R-:W2:Y:S02]  /*4dd0*/  LDG.E.U16 R0, desc[UR36][R2.64] ;  /* 0x0000002402007981 */ /* 0x000ea4000c1e1500 */
[----:B--2---:R-:W-:-:S05]  /*4de0*/  HADD2.F32 R0, -RZ, R0.H0_H0 ;  /* 0x20000000ff007230 */ /* 0x004fca0000004100 */
[----:B------:R-:W-:Y:S01]  /*4df0*/  F2FP.BF16.F32.PACK_AB R0, RZ, R0 ;  /* 0x00000000ff00723e */ /* 0x000fe200000010ff */
[----:B------:R-:W-:Y:S06]  /*4e00*/  BRA `(.L_x_2571) ;  /* 0x0000000c00287947 */ /* 0x000fec0003800000 */
.L_x_2574:
        /* <DEDUP_REMOVED lines=9> */
.L_x_2577:
[----:B------:R-:W2:Y:S02]  /*4ea0*/  LDG.E.U16 R2, desc[UR36][R2.64] ;  /* 0x0000002402027981 */ /* 0x000ea4000c1e1500 */
[----:B--2---:R-:W-:-:S05]  /*4eb0*/  HADD2.F32 R0, -RZ, R2.H0_H0 ;  /* 0x20000002ff007230 */ /* 0x004fca0000004100 */
[----:B------:R-:W-:Y:S01]  /*4ec0*/  F2FP.BF16.F32.PACK_AB R0, RZ, R0 ;  /* 0x00000000ff00723e */ /* 0x000fe200000010ff */
[----:B------:R-:W-:Y:S06]  /*4ed0*/  BRA `(.L_x_2571) ;  /* 0x0000000800f47947 */ /* 0x000fec0003800000 */
.L_x_2576:
        /* <DEDUP_REMOVED lines=12> */
.L_x_2566:
        /* <DEDUP_REMOVED lines=13> */
.L_x_2580:
        /* <DEDUP_REMOVED lines=12> */
.L_x_2579:
        /* <DEDUP_REMOVED lines=27> */
.L_x_2582:
        /* <DEDUP_REMOVED lines=13> */
.L_x_2581:
[----:B------:R0:W5:Y:S01]  /*53b0*/  LDG.E.U16 R0, desc[UR36][R2.64] ;  /* 0x0000002402007981 */ /* 0x000162000c1e1500 */
[----:B------:R-:W-:Y:S05]  /*53c0*/  BRA `(.L_x_2571) ;  /* 0x0000000400b87947 */ /* 0x000fea0003800000 */
.L_x_2578:
        /* <DEDUP_REMOVED lines=12> */
.L_x_2585:
        /* <DEDUP_REMOVED lines=21> */
.L_x_2589:
[----:B------:R-:W-:Y:S05]  /*55e0*/  BSYNC.RECONVERGENT B1 ;  /* 0x0000000000017941 */ /* 0x000fea0003800200 */
.L_x_2588:
[----:B------:R-:W-:Y:S01]  /*55f0*/  IMAD.SHL.U32 R0, R0, 0x100000, RZ ;  /* 0x0010000000007824 */ /* 0x000fe200078e00ff */
[----:B------:R-:W-:-:S04]  /*5600*/  LEA R2, R2, 0x3b800000, 0x17 ;  /* 0x3b80000002027811 */ /* 0x000fc800078eb8ff */
[----:B------:R-:W-:-:S07]  /*5610*/  LOP3.LUT R0, R2, R0, R7, 0xfe, !PT ;  /* 0x0000000002007212 */ /* 0x000fce00078efe07 */
.L_x_2587:
[----:B------:R-:W-:Y:S05]  /*5620*/  BSYNC.RECONVERGENT B0 ;  /* 0x0000000000007941 */ /* 0x000fea0003800200 */
.L_x_2586:
[----:B------:R-:W-:Y:S01]  /*5630*/  F2FP.BF16.F32.PACK_AB R0, RZ, R0 ;  /* 0x00000000ff00723e */ /* 0x000fe200000010ff */
[----:B------:R-:W-:Y:S06]  /*5640*/  BRA `(.L_x_2571) ;  /* 0x0000000400187947 */ /* 0x000fec0003800000 */
.L_x_2584:
        /* <DEDUP_REMOVED lines=21> */
.L_x_2593:
[----:B------:R-:W-:Y:S05]  /*57a0*/  BSYNC.RECONVERGENT B1 ;  /* 0x0000000000017941 */ /* 0x000fea0003800200 */
.L_x_2592:
[----:B------:R-:W-:Y:S01]  /*57b0*/  IMAD.SHL.U32 R0, R0, 0x200000, RZ ;  /* 0x0020000000007824 */ /* 0x000fe200078e00ff */
[----:B------:R-:W-:-:S04]  /*57c0*/  LEA R2, R2, 0x37800000, 0x17 ;  /* 0x3780000002027811 */ /* 0x000fc800078eb8ff */
[----:B------:R-:W-:-:S07]  /*57d0*/  LOP3.LUT R0, R2, R0, R7, 0xfe, !PT ;  /* 0x0000000002007212 */ /* 0x000fce00078efe07 */
.L_x_2591:
[----:B------:R-:W-:Y:S05]  /*57e0*/  BSYNC.RECONVERGENT B0 ;  /* 0x0000000000007941 */ /* 0x000fea0003800200 */
.L_x_2590:
[----:B------:R-:W-:Y:S01]  /*57f0*/  F2FP.BF16.F32.PACK_AB R0, RZ, R0 ;  /* 0x00000000ff00723e */ /* 0x000fe200000010ff */
[----:B------:R-:W-:Y:S06]  /*5800*/  BRA `(.L_x_2571) ;  /* 0x0000000000a87947 */ /* 0x000fec0003800000 */
.L_x_2583:
        /* <DEDUP_REMOVED lines=14> */
.L_x_2597:
[----:B------:R-:W-:Y:S05]  /*58f0*/  BSYNC.RECONVERGENT B0 ;  /* 0x0000000000007941 */ /* 0x000fea0003800200 */
.L_x_2596:
[----:B------:R-:W-:Y:S01]  /*5900*/  F2FP.BF16.F32.PACK_AB R0, RZ, R0 ;  /* 0x00000000ff00723e */ /* 0x000fe200000010ff */
[----:B------:R-:W-:Y:S06]  /*5910*/  BRA `(.L_x_2571) ;  /* 0x0000000000647947 */ /* 0x000fec0003800000 */
.L_x_2570:
        /* <DEDUP_REMOVED lines=16> */
.L_x_2598:
[----:B------:R-:W-:Y:S01]  /*5a20*/  PRMT R0, RZ, 0x7610, R0 ;  /* 0x00007610ff007816 */ /* 0x000fe20000000000 */
[----:B------:R-:W-:Y:S06]  /*5a30*/  BRA `(.L_x_2571) ;  /* 0x00000000001c7947 */ /* 0x000fec0003800000 */
.L_x_2595:
[----:B------:R-:W2:Y:S02]  /*5a40*/  LDG.E.64 R2, desc[UR36][R2.64] ;  /* 0x0000002402027981 */ /* 0x000ea4000c1e1b00 */
[----:B--2---:R-:W0:Y:S02]  /*5a50*/  I2F.U64 R0, R2 ;  /* 0x0000000200007312 */ /* 0x004e240000301000 */
[----:B0-----:R-:W-:Y:S01]  /*5a60*/  F2FP.BF16.F32.PACK_AB R0, RZ, R0 ;  /* 0x00000000ff00723e */ /* 0x001fe200000010ff */
[----:B------:R-:W-:Y:S06]  /*5a70*/  BRA `(.L_x_2571) ;  /* 0x00000000000c7947 */ /* 0x000fec0003800000 */
.L_x_2594:
[----:B------:R-:W2:Y:S02]  /*5a80*/  LDG.E R2, desc[UR36][R2.64] ;  /* 0x0000002402027981 */ /* 0x000ea4000c1e1900 */
[----:B--2---:R-:W-:-:S04]  /*5a90*/  I2FP.F32.U32 R0, R2 ;  /* 0x0000000200007245 */ /* 0x004fc80000201000 */
[----:B------:R-:W-:-:S07]  /*5aa0*/  F2FP.BF16.F32.PACK_AB R0, RZ, R0 ;  /* 0x00000000ff00723e */ /* 0x000fce00000010ff */
.L_x_2571:
[----:B-----5:R-:W-:Y:S01]  /*5ab0*/  IMAD.U32 R5, R0, 0x10000, RZ ;  /* 0x0001000000057824 */ /* 0x020fe200078e00ff */
[----:B------:R-:W-:Y:S01]  /*5ac0*/  SHF.L.U32 R0, R18, 0x10, RZ ;  /* 0x0000001012007819 */ /* 0x000fe200000006ff */
[----:B------:R-:W-:Y:S03]  /*5ad0*/  BSSY.RECONVERGENT B0, `(.L_x_2599) ;  /* 0x000003f000007945 */ /* 0x000fe60003800200 */
[C---:B------:R-:W-:Y:S01]  /*5ae0*/  FSETP.GEU.FTZ.AND P0, PT, |R0|.reuse, |R5|, PT ;  /* 0x400000050000720b */ /* 0x040fe20003f1e200 */
[----:B0-----:R-:W-:-:S12]  /*5af0*/  FADD.FTZ R3, |R0|, -RZ ;  /* 0x800000ff00037221 */ /* 0x001fd80000010200 */
        /* <DEDUP_REMOVED lines=24> */
.L_x_2604:
[----:B------:R-:W-:Y:S01]  /*5c80*/  FSETP.GEU.FTZ.AND P0, PT, R7, -R6, PT ;  /* 0x800000060700720b */ /* 0x000fe20003f1e000 */
[----:B------:R-:W-:-:S12]  /*5c90*/  FADD.FTZ R2, R2, -1 ;  /* 0xbf80000002027421 */ /* 0x000fd80000010000 */
[----:B------:R-:W-:-:S07]  /*5ca0*/  @!P0 FADD.FTZ R2, R2, -1 ;  /* 0xbf80000002028421 */ /* 0x000fce0000010000 */
.L_x_2603:
[----:B------:R-:W-:Y:S05]  /*5cb0*/  BSYNC.RECONVERGENT B1 ;  /* 0x0000000000017941 */ /* 0x000fea0003800200 */
.L_x_2602:
[----:B------:R-:W-:Y:S01]  /*5cc0*/  FFMA.FTZ R3, -R6, R2, R3 ;  /* 0x0000000206037223 */ /* 0x000fe20000010103 */
[----:B------:R-:W-:Y:S06]  /*5cd0*/  BRA `(.L_x_2600) ;  /* 0x0000000000787947 */ /* 0x000fec0003800000 */
.L_x_2601:
        /* <DEDUP_REMOVED lines=14> */
.L_x_2607:
        /* <DEDUP_REMOVED lines=13> */
.L_x_2606:
[----:B------:R-:W-:Y:S05]  /*5e90*/  BSYNC.RECONVERGENT B1 ;  /* 0x0000000000017941 */ /* 0x000fea0003800200 */
.L_x_2605:
[----:B------:R-:W-:-:S04]  /*5ea0*/  FMUL.FTZ R2, R3, 1.1920928955078125e-07 ;  /* 0x3400000003027820 */ /* 0x000fc80000410000 */
[----:B------:R-:W-:-:S07]  /*5eb0*/  FMUL.FTZ R3, R7, R2 ;  /* 0x0000000207037220 */ /* 0x000fce0000410000 */
.L_x_2600:
[----:B------:R-:W-:Y:S05]  /*5ec0*/  BSYNC.RECONVERGENT B0 ;  /* 0x0000000000007941 */ /* 0x000fea0003800200 */
.L_x_2599:
        /* <DEDUP_REMOVED lines=22> */
.L_x_2611:
[----:B---3--:R-:W-:-:S06]  /*6030*/  IMAD.U32 R5, R5, 0x10000, RZ ;  /* 0x0001000005057824 */ /* 0x008fcc00078e00ff */
[----:B------:R-:W1:Y:S02]  /*6040*/  F2I.S64.TRUNC R4, R5 ;  /* 0x0000000500047311 */ /* 0x000e64000020d900 */
[----:B-1----:R1:W-:Y:S01]  /*6050*/  STG.E.U8 desc[UR36][R2.64], R4 ;  /* 0x0000000402007986 */ /* 0x0023e2000c101124 */
[----:B------:R-:W-:Y:S05]  /*6060*/  BRA `(.L_x_2613) ;  /* 0x0000000c006c7947 */ /* 0x000fea0003800000 */
.L_x_2610:
        /* <DEDUP_REMOVED lines=10> */
.L_x_2615:
[----:B---3--:R-:W-:-:S06]  /*6110*/  IMAD.U32 R5, R5, 0x10000, RZ ;  /* 0x0001000005057824 */ /* 0x008fcc00078e00ff */
[----:B------:R-:W1:Y:S02]  /*6120*/  F2I.FTZ.TRUNC.NTZ R5, R5 ;  /* 0x0000000500057305 */ /* 0x000e64000021f100 */
[----:B-1----:R1:W-:Y:S01]  /*6130*/  STG.E desc[UR36][R2.64], R5 ;  /* 0x0000000502007986 */ /* 0x0023e2000c101924 */
[----:B------:R-:W-:Y:S05]  /*6140*/  BRA `(.L_x_2613) ;  /* 0x0000000c00347947 */ /* 0x000fea0003800000 */
.L_x_2614:
[----:B---3--:R-:W-:-:S06]  /*6150*/  IMAD.U32 R5, R5, 0x10000, RZ ;  /* 0x0001000005057824 */ /* 0x008fcc00078e00ff */
[----:B------:R-:W1:Y:S02]  /*6160*/  F2I.FTZ.TRUNC.NTZ R5, R5 ;  /* 0x0000000500057305 */ /* 0x000e64000021f100 */
[----:B-1----:R1:W-:Y:S01]  /*6170*/  STG.E.U16 desc[UR36][R2.64], R5 ;  /* 0x0000000502007986 */ /* 0x0023e2000c101524 */
[----:B------:R-:W-:Y:S05]  /*6180*/  BRA `(.L_x_2613) ;  /* 0x0000000c00247947 */ /* 0x000fea0003800000 */
.L_x_2609:
        /* <DEDUP_REMOVED lines=9> */
.L_x_2617:
[----:B---3--:R-:W-:-:S05]  /*6220*/  IMAD.U32 R0, R5, 0x10000, RZ ;  /* 0x0001000005007824 */ /* 0x008fca00078e00ff */
[----:B------:R-:W-:-:S05]  /*6230*/  F2FP.F16.F32.PACK_AB R0, RZ, R0 ;  /* 0x00000000ff00723e */ /* 0x000fca00000000ff */
[----:B------:R1:W-:Y:S01]  /*6240*/  STG.E.U16 desc[UR36][R2.64], R0 ;  /* 0x0000000002007986 */ /* 0x0003e2000c101524 */
[----:B------:R-:W-:Y:S05]  /*6250*/  BRA `(.L_x_2613) ;  /* 0x0000000800f07947 */ /* 0x000fea0003800000 */
.L_x_2616:
        /* <DEDUP_REMOVED lines=10> */
.L_x_2619:
[----:B---3--:R-:W-:-:S05]  /*6300*/  IMAD.U32 R5, R5, 0x10000, RZ ;  /* 0x0001000005057824 */ /* 0x008fca00078e00ff */
[----:B------:R-:W-:-:S04]  /*6310*/  F2FP.F16.F32.PACK_AB R5, RZ, R5 ;  /* 0x00000005ff05723e */ /* 0x000fc800000000ff */
[----:B------:R-:W-:-:S05]  /*6320*/  PRMT R5, R5, 0x5410, RZ ;  /* 0x0000541005057816 */ /* 0x000fca00000000ff */
[----:B------:R1:W-:Y:S01]  /*6330*/  STG.E desc[UR36][R2.64], R5 ;  /* 0x0000000502007986 */ /* 0x0003e2000c101924 */
[----:B------:R-:W-:Y:S05]  /*6340*/  BRA `(.L_x_2613) ;  /* 0x0000000800b47947 */ /* 0x000fea0003800000 */
.L_x_2618:
[----:B---3--:R-:W-:-:S04]  /*6350*/  IMAD.U32 R4, R5, 0x10000, RZ ;  /* 0x0001000005047824 */ /* 0x008fc800078e00ff */
[----:B------:R-:W-:-:S06]  /*6360*/  FMUL.FTZ R4, R4, 1 ;  /* 0x3f80000004047820 */ /* 0x000fcc0000410000 */
[----:B------:R-:W1:Y:S02]  /*6370*/  F2F.F64.F32 R4, R4 ;  /* 0x0000000400047310 */ /* 0x000e640000201800 */
[----:B-1----:R1:W-:Y:S01]  /*6380*/  STG.E.64 desc[UR36][R2.64], R4 ;  /* 0x0000000402007986 */ /* 0x0023e2000c101b24 */
[----:B------:R-:W-:Y:S05]  /*6390*/  BRA `(.L_x_2613) ;  /* 0x0000000800a07947 */ /* 0x000fea0003800000 */
.L_x_2608:
        /* <DEDUP_REMOVED lines=14> */
.L_x_2623:
        /* <DEDUP_REMOVED lines=18> */
.L_x_2626:
[----:B------:R-:W-:-:S04]  /*65a0*/  SHF.R.U32.HI R5, RZ, 0x18, R5 ;  /* 0x00000018ff057819 */ /* 0x000fc80000011605 */
[----:B------:R-:W-:-:S07]  /*65b0*/  LOP3.LUT R0, R0, 0x80, R5, 0xf8, !PT ;  /* 0x0000008000007812 */ /* 0x000fce00078ef805 */
.L_x_2625:
[----:B------:R-:W-:Y:S05]  /*65c0*/  BSYNC.RECONVERGENT B0 ;  /* 0x0000000000007941 */ /* 0x000fea0003800200 */
.L_x_2624:
[----:B------:R4:W-:Y:S01]  /*65d0*/  STG.E.U8 desc[UR36][R2.64], R0 ;  /* 0x0000000002007986 */ /* 0x0009e2000c101124 */
[----:B------:R-:W-:Y:S05]  /*65e0*/  BRA `(.L_x_2613) ;  /* 0x00000008000c7947 */ /* 0x000fea0003800000 */
.L_x_2622:
        /* <DEDUP_REMOVED lines=18> */
.L_x_2629:
[----:B------:R-:W-:-:S04]  /*6710*/  SHF.R.U32.HI R5, RZ, 0x18, R5 ;  /* 0x00000018ff057819 */ /* 0x000fc80000011605 */
[----:B------:R-:W-:-:S07]  /*6720*/  LOP3.LUT R0, R0, 0x80, R5, 0xf8, !PT ;  /* 0x0000008000007812 */ /* 0x000fce00078ef805 */
.L_x_2628:
[----:B------:R-:W-:Y:S05]  /*6730*/  BSYNC.RECONVERGENT B0 ;  /* 0x0000000000007941 */ /* 0x000fea0003800200 */
.L_x_2627:
[----:B------:R1:W-:Y:S01]  /*6740*/  STG.E.U8 desc[UR36][R2.64], R0 ;  /* 0x0000000002007986 */ /* 0x0003e2000c101124 */
[----:B------:R-:W-:Y:S05]  /*6750*/  BRA `(.L_x_2613) ;  /* 0x0000000400b07947 */ /* 0x000fea0003800000 */
.L_x_2621:
        /* <DEDUP_REMOVED lines=22> */
.L_x_2631:
[----:B---3--:R-:W-:-:S06]  /*68c0*/  SHF.L.U32 R5, R5, 0x10, RZ ;  /* 0x0000001005057819 */ /* 0x008fcc00000006ff */
[----:B------:R-:W1:Y:S02]  /*68d0*/  F2I.U64.TRUNC R4, R5 ;  /* 0x0000000500047311 */ /* 0x000e64000020d800 */
[----:B-1----:R2:W-:Y:S01]  /*68e0*/  STG.E.64 desc[UR36][R2.64], R4 ;  /* 0x0000000402007986 */ /* 0x0025e2000c101b24 */
[----:B------:R-:W-:Y:S05]  /*68f0*/  BRA `(.L_x_2613) ;  /* 0x0000000400487947 */ /* 0x000fea0003800000 */
.L_x_2630:
[----:B---3--:R-:W-:-:S06]  /*6900*/  IMAD.U32 R5, R5, 0x10000, RZ ;  /* 0x0001000005057824 */ /* 0x008fcc00078e00ff */
[----:B------:R-:W1:Y:S02]  /*6910*/  F2I.FTZ.U32.TRUNC.NTZ R5, R5 ;  /* 0x0000000500057305 */ /* 0x000e64000021f000 */
[----:B-1----:R1:W-:Y:S01]  /*6920*/  STG.E desc[UR36][R2.64], R5 ;  /* 0x0000000502007986 */ /* 0x0023e2000c101924 */
[----:B------:R-:W-:Y:S05]  /*6930*/  BRA `(.L_x_2613) ;  /* 0x0000000400387947 */ /* 0x000fea0003800000 */
.L_x_2620:
        /* <DEDUP_REMOVED lines=11> */
.L_x_2633:
[----:B---3--:R-:W-:Y:S02]  /*69f0*/  SHF.L.U32 R5, R5, 0x10, RZ ;  /* 0x0000001005057819 */ /* 0x008fe400000006ff */
[----:B------:R-:W-:-:S03]  /*6a00*/  CS2R R6, SRZ ;  /* 0x0000000000067805 */ /* 0x000fc6000001ff00 */
[----:B------:R-:W-:-:S06]  /*6a10*/  FMUL.FTZ R5, R5, 1 ;  /* 0x3f80000005057820 */ /* 0x000fcc0000410000 */
[----:B------:R-:W1:Y:S02]  /*6a20*/  F2F.F64.F32 R4, R5 ;  /* 0x0000000500047310 */ /* 0x000e640000201800 */
[----:B-1----:R1:W-:Y:S01]  /*6a30*/  STG.E.128 desc[UR36][R2.64], R4 ;  /* 0x0000000402007986 */ /* 0x0023e2000c101d24 */
[----:B------:R-:W-:Y:S05]  /*6a40*/  BRA `(.L_x_2613) ;  /* 0x0000000000f47947 */ /* 0x000fea0003800000 */
.L_x_2632:
[----:B------:R-:W-:-:S09]  /*6a50*/  UISETP.NE.AND UP0, UPT, UR4, 0xf, UPT ;  /* 0x0000000f0400788c */ /* 0x000fd2000bf05270 */
[----:B------:R-:W-:Y:S05]  /*6a60*/  BRA.U !UP0, `(.L_x_2634) ;  /* 0x0000000108e87547 */ /* 0x000fea000b800000 */
[----:B------:R-:W-:-:S09]  /*6a70*/  UISETP.NE.AND UP0, UPT, UR4, 0x17, UPT ;  /* 0x000000170400788c */ /* 0x000fd2000bf05270 */
[----:B------:R-:W-:Y:S05]  /*6a80*/  BRA.U !UP0, `(.L_x_2635) ;  /* 0x0000000108907547 */ /* 0x000fea000b800000 */
[----:B------:R-:W-:-:S09]  /*6a90*/  UISETP.NE.AND UP0, UPT, UR4, 0x18, UPT ;  /* 0x000000180400788c */ /* 0x000fd2000bf05270 */
[----:B------:R-:W-:Y:S05]  /*6aa0*/  BRA.U !UP0, `(.L_x_2636) ;  /* 0x0000000108447547 */ /* 0x000fea000b800000 */
.L_x_2612:
        /* <DEDUP_REMOVED lines=16> */
.L_x_2637:
[----:B------:R-:W-:Y:S05]  /*6bb0*/  BRA `(.L_x_2613) ;  /* 0x0000000000987947 */ /* 0x000fea0003800000 */
.L_x_2636:
        /* <DEDUP_REMOVED lines=13> */
.L_x_2639:
[----:B------:R-:W-:Y:S05]  /*6c90*/  BSYNC.RECONVERGENT B0 ;  /* 0x0000000000007941 */ /* 0x000fea0003800200 */
.L_x_2638:
[----:B------:R-:W-:-:S05]  /*6ca0*/  LOP3.LUT R5, R0, 0x80, R5, 0xf8, !PT ;  /* 0x0000008000057812 */ /* 0x000fca00078ef805 */
[----:B------:R1:W-:Y:S01]  /*6cb0*/  STG.E.U8 desc[UR36][R2.64], R5 ;  /* 0x0000000502007986 */ /* 0x0003e2000c101124 */
[----:B------:R-:W-:Y:S05]  /*6cc0*/  BRA `(.L_x_2613) ;  /* 0x0000000000547947 */ /* 0x000fea0003800000 */
.L_x_2635:
        /* <DEDUP_REMOVED lines=12> */
.L_x_2641:
[----:B------:R-:W-:Y:S01]  /*6d90*/  IMAD.MOV.U32 R0, RZ, RZ, 0x7f ;  /* 0x0000007fff007424 */ /* 0x000fe200078e00ff */
[----:B------:R-:W-:-:S04]  /*6da0*/  ISETP.GT.U32.AND P0, PT, R4, 0x7f800000, PT ;  /* 0x7f8000000400780c */ /* 0x000fc80003f04070 */
[----:B------:R-:W-:-:S09]  /*6db0*/  SEL R0, R0, 0x7c, P0 ;  /* 0x0000007c00007807 */ /* 0x000fd20000000000 */
.L_x_2642:
[----:B------:R-:W-:Y:S05]  /*6dc0*/  BSYNC.RECONVERGENT B0 ;  /* 0x0000000000007941 */ /* 0x000fea0003800200 */
.L_x_2640:
[----:B------:R-:W-:-:S04]  /*6dd0*/  SHF.R.U32.HI R5, RZ, 0x18, R5 ;  /* 0x00000018ff057819 */ /* 0x000fc80000011605 */
[----:B------:R-:W-:-:S05]  /*6de0*/  LOP3.LUT R5, R0, 0x80, R5, 0xf8, !PT ;  /* 0x0000008000057812 */ /* 0x000fca00078ef805 */
[----:B------:R1:W-:Y:S01]  /*6df0*/  STG.E.U8 desc[UR36][R2.64], R5 ;  /* 0x0000000502007986 */ /* 0x0003e2000c101124 */
[----:B------:R-:W-:Y:S05]  /*6e00*/  BRA `(.L_x_2613) ;  /* 0x0000000000047947 */ /* 0x000fea0003800000 */
.L_x_2634:
[----:B---3--:R1:W-:Y:S02]  /*6e10*/  STG.E.U16 desc[UR36][R2.64], R5 ;  /* 0x0000000502007986 */ /* 0x0083e4000c101524 */
.L_x_2613:
[----:B------:R-:W-:-:S07]  /*6e20*/  VIADD R17, R17, 0x80 ;  /* 0x0000008011117836 */ /* 0x000fce0000000000 */
.L_x_2564:
[----:B------:R-:W-:Y:S05]  /*6e30*/  BSYNC.RECONVERGENT B6 ;  /* 0x0000000000067941 */ /* 0x000fea0003800200 */
.L_x_2563:
[----:B------:R-:W5:Y:S01]  /*6e40*/  LDCU UR4, c[0x0][0x380] ;  /* 0x00007000ff0477ac */ /* 0x000f620008000800 */
[----:B------:R-:W-:Y:S01]  /*6e50*/  BSSY.RECONVERGENT B6, `(.L_x_2643) ;  /* 0x0000369000067945 */ /* 0x000fe20003800200 */
[----:B-----5:R-:W-:-:S13]  /*6e60*/  ISETP.GE.AND P0, PT, R17, UR4, PT ;  /* 0x0000000411007c0c */ /* 0x020fda000bf06270 */
[----:B------:R-:W-:Y:S05]  /*6e70*/  @P0 BRA `(.L_x_2644) ;  /* 0x0000003400980947 */ /* 0x000fea0003800000 */
[----:B------:R-:W5:Y:S01]  /*6e80*/  LDCU UR4, c[0x0][0x388] ;  /* 0x00007100ff0477ac */ /* 0x000f620008000800 */
[----:B-1234-:R-:W-:Y:S01]  /*6e90*/  MOV R0, RZ ;  /* 0x000000ff00007202 */ /* 0x01efe20000000f00 */
[----:B------:R-:W-:Y:S01]  /*6ea0*/  IMAD.MOV.U32 R16, RZ, RZ, RZ ;  /* 0x000000ffff107224 */ /* 0x000fe200078e00ff */
[----:B-----5:R-:W-:-:S09]  /*6eb0*/  UISETP.NE.AND UP0, UPT, UR4, URZ, UPT ;  /* 0x000000ff0400728c */ /* 0x020fd2000bf05270 */
        /* <DEDUP_REMOVED lines=299> */
.L_x_2645:
[----:B------:R-:W1:Y:S01]  /*8170*/  LDCU.64 UR6, c[0x0][0x588] ;  /* 0x0000b100ff0677ac */ /* 0x000e620008000a00 */
[----:B------:R-:W-:-:S04]  /*8180*/  UPRMT UR4, UR42, 0x9910, URZ ;  /* 0x000099102a047896 */ /* 0x000fc800080000ff */
        /* <DEDUP_REMOVED lines=16> */
.L_x_2649:
[----:B------:R-:W2:Y:S02]  /*8290*/  LDG.E.U8 R2, desc[UR36][R2.64] ;  /* 0x0000002402027981 */ /* 0x000ea4000c1e1100 */
[----:B--2---:R-:W-:-:S04]  /*82a0*/  I2FP.F32.U32 R0, R2 ;  /* 0x0000000200007245 */ /* 0x004fc80000201000 */
[----:B------:R-:W-:Y:S01]  /*82b0*/  F2FP.BF16.F32.PACK_AB R0, RZ, R0 ;  /* 0x00000000ff00723e */ /* 0x000fe200000010ff */
[----:B------:R-:W-:Y:S06]  /*82c0*/  BRA `(.L_x_2651) ;  /* 0x0000000c00a47947 */ /* 0x000fec0003800000 */
.L_x_2648:
        /* <DEDUP_REMOVED lines=10> */
.L_x_2653:
[----:B------:R-:W2:Y:S02]  /*8370*/  LDG.E R2, desc[UR36][R2.64] ;  /* 0x0000002402027981 */ /* 0x000ea4000c1e1900 */
[----:B--2---:R-:W-:-:S04]  /*8380*/  I2FP.F32.S32 R0, R2 ;  /* 0x0000000200007245 */ /* 0x004fc80000201400 */
[----:B------:R-:W-:Y:S01]  /*8390*/  F2FP.BF16.F32.PACK_AB R0, RZ, R0 ;  /* 0x00000000ff00723e */ /* 0x000fe200000010ff */
[----:B------:R-:W-:Y:S06]  /*83a0*/  BRA `(.L_x_2651) ;  /* 0x0000000c006c7947 */ /* 0x000fec0003800000 */
.L_x_2652:
[----:B------:R-:W2:Y:S02]  /*83b0*/  LDG.E.U16 R2, desc[UR36][R2.64] ;  /* 0x0000002402027981 */ /* 0x000ea4000c1e1500 */
[----:B--2---:R-:W1:Y:S02]  /*83c0*/  I2F.S16 R0, R2 ;  /* 0x0000000200007306 */ /* 0x004e640000101400 */
[----:B-1----:R-:W-:Y:S01]  /*83d0*/  F2FP.BF16.F32.PACK_AB R0, RZ, R0 ;  /* 0x00000000ff00723e */ /* 0x002fe200000010ff */
[----:B------:R-:W-:Y:S06]  /*83e0*/  BRA `(.L_x_2651) ;  /* 0x0000000c005c7947 */ /* 0x000fec0003800000 */
.L_x_2647:
        /* <DEDUP_REMOVED lines=9> */
.L_x_2655:
[----:B------:R-:W2:Y:S02]  /*8480*/  LDG.E.U16 R0, desc[UR36][R2.64] ;  /* 0x0000002402007981 */ /* 0x000ea4000c1e1500 */
[----:B--2---:R-:W-:-:S05]  /*8490*/  HADD2.F32 R0, -RZ, R0.H0_H0 ;  /* 0x20000000ff007230 */ /* 0x004fca0000004100 */
[----:B------:R-:W-:Y:S01]  /*84a0*/  F2FP.BF16.F32.PACK_AB R0, RZ, R0 ;  /* 0x00000000ff00723e */ /* 0x000fe200000010ff */
[----:B------:R-:W-:Y:S06]  /*84b0*/  BRA `(.L_x_2651) ;  /* 0x0000000c00287947 */ /* 0x000fec0003800000 */
.L_x_2654:
        /* <DEDUP_REMOVED lines=9> */
.L_x_2657:
[----:B------:R-:W2:Y:S02]  /*8550*/  LDG.E.U16 R2, desc[UR36][R2.64] ;  /* 0x0000002402027981 */ /* 0x000ea4000c1e1500 */
[----:B--2---:R-:W-:-:S05]  /*8560*/  HADD2.F32 R0, -RZ, R2.H0_H0 ;  /* 0x20000002ff007230 */ /* 0x004fca0000004100 */
[----:B------:R-:W-:Y:S01]  /*8570*/  F2FP.BF16.F32.PACK_AB R0, RZ, R0 ;  /* 0x00000000ff00723e */ /* 0x000fe200000010ff */
[----:B------:R-:W-:Y:S06]  /*8580*/  BRA `(.L_x_2651) ;  /* 0x0000000800f47947 */ /* 0x000fec0003800000 */
.L_x_2656:
        /* <DEDUP_REMOVED lines=12> */
.L_x_2646:
        /* <DEDUP_REMOVED lines=13> */
.L_x_2660:
        /* <DEDUP_REMOVED lines=12> */
.L_x_2659:
        /* <DEDUP_REMOVED lines=27> */
.L_x_2662:
        /* <DEDUP_REMOVED lines=13> */
.L_x_2661:
[----:B------:R1:W5:Y:S01]  /*8a60*/  LDG.E.U16 R0, desc[UR36][R2.64] ;  /* 0x0000002402007981 */ /* 0x000362000c1e1500 */
[----:B------:R-:W-:Y:S05]  /*8a70*/  BRA `(.L_x_2651) ;  /* 0x0000000400b87947 */ /* 0x000fea0003800000 */
.L_x_2658:
        /* <DEDUP_REMOVED lines=12> */
.L_x_2665:
        /* <DEDUP_REMOVED lines=21> */
.L_x_2669:
[----:B------:R-:W-:Y:S05]  /*8c90*/  BSYNC.RECONVERGENT B1 ;  /* 0x0000000000017941 */ /* 0x000fea0003800200 */
.L_x_2668:
[----:B------:R-:W-:Y:S02]  /*8ca0*/  SHF.L.U32 R0, R0, 0x14, RZ ;  /* 0x0000001400007819 */ /* 0x000fe400000006ff */
[----:B------:R-:W-:-:S04]  /*8cb0*/  LEA R2, R2, 0x3b800000, 0x17 ;  /* 0x3b80000002027811 */ /* 0x000fc800078eb8ff */
[----:B------:R-:W-:-:S07]  /*8cc0*/  LOP3.LUT R0, R2, R0, R7, 0xfe, !PT ;  /* 0x0000000002007212 */ /* 0x000fce00078efe07 */
.L_x_2667:
[----:B------:R-:W-:Y:S05]  /*8cd0*/  BSYNC.RECONVERGENT B0 ;  /* 0x0000000000007941 */ /* 0x000fea0003800200 */
.L_x_2666:
[----:B------:R-:W-:Y:S01]  /*8ce0*/  F2FP.BF16.F32.PACK_AB R0, RZ, R0 ;  /* 0x00000000ff00723e */ /* 0x000fe200000010ff */
[----:B------:R-:W-:Y:S06]  /*8cf0*/  BRA `(.L_x_2651) ;  /* 0x0000000400187947 */ /* 0x000fec0003800000 */
.L_x_2664:
        /* <DEDUP_REMOVED lines=21> */
.L_x_2673:
[----:B------:R-:W-:Y:S05]  /*8e50*/  BSYNC.RECONVERGENT B1 ;  /* 0x0000000000017941 */ /* 0x000fea0003800200 */
.L_x_2672:
[----:B------:R-:W-:Y:S01]  /*8e60*/  IMAD.SHL.U32 R0, R0, 0x200000, RZ ;  /* 0x0020000000007824 */ /* 0x000fe200078e00ff */
[----:B------:R-:W-:-:S04]  /*8e70*/  LEA R2, R2, 0x37800000, 0x17 ;  /* 0x3780000002027811 */ /* 0x000fc800078eb8ff */
[----:B------:R-:W-:-:S07]  /*8e80*/  LOP3.LUT R0, R2, R0, R7, 0xfe, !PT ;  /* 0x0000000002007212 */ /* 0x000fce00078efe07 */
.L_x_2671:
[----:B------:R-:W-:Y:S05]  /*8e90*/  BSYNC.RECONVERGENT B0 ;  /* 0x0000000000007941 */ /* 0x000fea0003800200 */
.L_x_2670:
[----:B------:R-:W-:Y:S01]  /*8ea0*/  F2FP.BF16.F32.PACK_AB R0, RZ, R0 ;  /* 0x00000000ff00723e */ /* 0x000fe200000010ff */
[----:B------:R-:W-:Y:S06]  /*8eb0*/  BRA `(.L_x_2651) ;  /* 0x0000000000a87947 */ /* 0x000fec0003800000 */
.L_x_2663:
        /* <DEDUP_REMOVED lines=14> */
.L_x_2677:
[----:B------:R-:W-:Y:S05]  /*8fa0*/  BSYNC.RECONVERGENT B0 ;  /* 0x0000000000007941 */ /* 0x000fea0003800200 */
.L_x_2676:
[----:B------:R-:W-:Y:S01]  /*8fb0*/  F2FP.BF16.F32.PACK_AB R0, RZ, R0 ;  /* 0x00000000ff00723e */ /* 0x000fe200000010ff */
[----:B------:R-:W-:Y:S06]  /*8fc0*/  BRA `(.L_x_2651) ;  /* 0x0000000000647947 */ /* 0x000fec0003800000 */
.L_x_2650:
        /* <DEDUP_REMOVED lines=16> */
.L_x_2678:
[----:B------:R-:W-:Y:S01]  /*90d0*/  PRMT R0, RZ, 0x7610, R0 ;  /* 0x00007610ff007816 */ /* 0x000fe20000000000 */
[----:B------:R-:W-:Y:S06]  /*90e0*/  BRA `(.L_x_2651) ;  /* 0x00000000001c7947 */ /* 0x000fec0003800000 */
.L_x_2675:
[----:B------:R-:W2:Y:S02]  /*90f0*/  LDG.E.64 R2, desc[UR36][R2.64] ;  /* 0x0000002402027981 */ /* 0x000ea4000c1e1b00 */
[----:B--2---:R-:W1:Y:S02]  /*9100*/  I2F.U64 R0, R2 ;  /* 0x0000000200007312 */ /* 0x004e640000301000 */
[----:B-1----:R-:W-:Y:S01]  /*9110*/  F2FP.BF16.F32.PACK_AB R0, RZ, R0 ;  /* 0x00000000ff00723e */ /* 0x002fe200000010ff */
[----:B------:R-:W-:Y:S06]  /*9120*/  BRA `(.L_x_2651) ;  /* 0x00000000000c7947 */ /* 0x000fec0003800000 */
.L_x_2674:
[----:B------:R-:W2:Y:S02]  /*9130*/  LDG.E R2, desc[UR36][R2.64] ;  /* 0x0000002402027981 */ /* 0x000ea4000c1e1900 */
[----:B--2---:R-:W-:-:S04]  /*9140*/  I2FP.F32.U32 R0, R2 ;  /* 0x0000000200007245 */ /* 0x004fc80000201000 */
[----:B------:R-:W-:-:S07]  /*9150*/  F2FP.BF16.F32.PACK_AB R0, RZ, R0 ;  /* 0x00000000ff00723e */ /* 0x000fce00000010ff */
.L_x_2651:
[----:B-----5:R-:W-:Y:S01]  /*9160*/  SHF.L.U32 R5, R0, 0x10, RZ ;  /* 0x0000001000057819 */ /* 0x020fe200000006ff */
[----:B------:R-:W-:Y:S01]  /*9170*/  IMAD.U32 R0, R18, 0x10000, RZ ;  /* 0x0001000012007824 */ /* 0x000fe200078e00ff */
[----:B------:R-:W-:Y:S03]  /*9180*/  BSSY.RECONVERGENT B0, `(.L_x_2679) ;  /* 0x000003f000007945 */ /* 0x000fe60003800200 */
        /* <DEDUP_REMOVED lines=26> */
.L_x_2684:
[----:B------:R-:W-:Y:S01]  /*9330*/  FSETP.GEU.FTZ.AND P0, PT, R7, -R6, PT ;  /* 0x800000060700720b */ /* 0x000fe20003f1e000 */
[----:B------:R-:W-:-:S12]  /*9340*/  FADD.FTZ R2, R2, -1 ;  /* 0xbf80000002027421 */ /* 0x000fd80000010000 */
[----:B------:R-:W-:-:S07]  /*9350*/  @!P0 FADD.FTZ R2, R2, -1 ;  /* 0xbf80000002028421 */ /* 0x000fce0000010000 */
.L_x_2683:
[----:B------:R-:W-:Y:S05]  /*9360*/  BSYNC.RECONVERGENT B1 ;  /* 0x0000000000017941 */ /* 0x000fea0003800200 */
.L_x_2682:
[----:B------:R-:W-:Y:S01]  /*9370*/  FFMA.FTZ R3, -R6, R2, R3 ;  /* 0x0000000206037223 */ /* 0x000fe20000010103 */
[----:B------:R-:W-:Y:S06]  /*9380*/  BRA `(.L_x_2680) ;  /* 0x0000000000787947 */ /* 0x000fec0003800000 */
.L_x_2681:
        /* <DEDUP_REMOVED lines=14> */
.L_x_2687:
        /* <DEDUP_REMOVED lines=13> */
.L_x_2686:
[----:B------:R-:W-:Y:S05]  /*9540*/  BSYNC.RECONVERGENT B1 ;  /* 0x0000000000017941 */ /* 0x000fea0003800200 */
.L_x_2685:
[----:B------:R-:W-:-:S04]  /*9550*/  FMUL.FTZ R2, R3, 1.1920928955078125e-07 ;  /* 0x3400000003027820 */ /* 0x000fc80000410000 */
[----:B------:R-:W-:-:S07]  /*9560*/  FMUL.FTZ R3, R7, R2 ;  /* 0x0000000207037220 */ /* 0x000fce0000410000 */
.L_x_2680:
[----:B------:R-:W-:Y:S05]  /*9570*/  BSYNC.RECONVERGENT B0 ;  /* 0x0000000000007941 */ /* 0x000fea0003800200 */
.L_x_2679:
        /* <DEDUP_REMOVED lines=22> */
.L_x_2691:
[----:B---3--:R-:W-:-:S06]  /*96e0*/  SHF.L.U32 R5, R5, 0x10, RZ ;  /* 0x0000001005057819 */ /* 0x008fcc00000006ff */
[----:B------:R-:W1:Y:S02]  /*96f0*/  F2I.S64.TRUNC R4, R5 ;  /* 0x0000000500047311 */ /* 0x000e64000020d900 */
[----:B-1----:R4:W-:Y:S01]  /*9700*/  STG.E.U8 desc[UR36][R2.64], R4 ;  /* 0x0000000402007986 */ /* 0x0029e2000c101124 */
[----:B------:R-:W-:Y:S05]  /*9710*/  BRA `(.L_x_2693) ;  /* 0x0000000c006c7947 */ /* 0x000fea0003800000 */
.L_x_2690:
        /* <DEDUP_REMOVED lines=10> */
.L_x_2695:
[----:B---3--:R-:W-:-:S06]  /*97c0*/  IMAD.U32 R5, R5, 0x10000, RZ ;  /* 0x0001000005057824 */ /* 0x008fcc00078e00ff */
[----:B------:R-:W1:Y:S02]  /*97d0*/  F2I.FTZ.TRUNC.NTZ R5, R5 ;  /* 0x0000000500057305 */ /* 0x000e64000021f100 */
[----:B-1----:R3:W-:Y:S01]  /*97e0*/  STG.E desc[UR36][R2.64], R5 ;  /* 0x0000000502007986 */ /* 0x0027e2000c101924 */
[----:B------:R-:W-:Y:S05]  /*97f0*/  BRA `(.L_x_2693) ;  /* 0x0000000c00347947 */ /* 0x000fea0003800000 */
.L_x_2694:
[----:B---3--:R-:W-:-:S06]  /*9800*/  SHF.L.U32 R5, R5, 0x10, RZ ;  /* 0x0000001005057819 */ /* 0x008fcc00000006ff */
[----:B------:R-:W1:Y:S02]  /*9810*/  F2I.FTZ.TRUNC.NTZ R5, R5 ;  /* 0x0000000500057305 */ /* 0x000e64000021f100 */
[----:B-1----:R1:W-:Y:S01]  /*9820*/  STG.E.U16 desc[UR36][R2.64], R5 ;  /* 0x0000000502007986 */ /* 0x0023e2000c101524 */
[----:B------:R-:W-:Y:S05]  /*9830*/  BRA `(.L_x_2693) ;  /* 0x0000000c00247947 */ /* 0x000fea0003800000 */
.L_x_2689:
        /* <DEDUP_REMOVED lines=9> */
.L_x_2697:
[----:B---3--:R-:W-:-:S05]  /*98d0*/  IMAD.U32 R0, R5, 0x10000, RZ ;  /* 0x0001000005007824 */ /* 0x008fca00078e00ff */
[----:B------:R-:W-:-:S05]  /*98e0*/  F2FP.F16.F32.PACK_AB R0, RZ, R0 ;  /* 0x00000000ff00723e */ /* 0x000fca00000000ff */
[----:B------:R1:W-:Y:S01]  /*98f0*/  STG.E.U16 desc[UR36][R2.64], R0 ;  /* 0x0000000002007986 */ /* 0x0003e2000c101524 */
[----:B------:R-:W-:Y:S05]  /*9900*/  BRA `(.L_x_2693) ;  /* 0x0000000800f07947 */ /* 0x000fea0003800000 */
.L_x_2696:
        /* <DEDUP_REMOVED lines=10> */
.L_x_2699:
[----:B---3--:R-:W-:-:S05]  /*99b0*/  IMAD.U32 R5, R5, 0x10000, RZ ;  /* 0x0001000005057824 */ /* 0x008fca00078e00ff */
[----:B------:R-:W-:-:S04]  /*99c0*/  F2FP.F16.F32.PACK_AB R5, RZ, R5 ;  /* 0x00000005ff05723e */ /* 0x000fc800000000ff */
[----:B------:R-:W-:-:S05]  /*99d0*/  PRMT R5, R5, 0x5410, RZ ;  /* 0x0000541005057816 */ /* 0x000fca00000000ff */
[----:B------:R1:W-:Y:S01]  /*99e0*/  STG.E desc[UR36][R2.64], R5 ;  /* 0x0000000502007986 */ /* 0x0003e2000c101924 */
[----:B------:R-:W-:Y:S05]  /*99f0*/  BRA `(.L_x_2693) ;  /* 0x0000000800b47947 */ /* 0x000fea0003800000 */
.L_x_2698:
[----:B---3--:R-:W-:-:S05]  /*9a00*/  SHF.L.U32 R4, R5, 0x10, RZ ;  /* 0x0000001005047819 */ /* 0x008fca00000006ff */
[----:B------:R-:W-:-:S06]  /*9a10*/  FMUL.FTZ R4, R4, 1 ;  /* 0x3f80000004047820 */ /* 0x000fcc0000410000 */
[----:B------:R-:W1:Y:S02]  /*9a20*/  F2F.F64.F32 R4, R4 ;  /* 0x0000000400047310 */ /* 0x000e640000201800 */
[----:B-1----:R1:W-:Y:S01]  /*9a30*/  STG.E.64 desc[UR36][R2.64], R4 ;  /* 0x0000000402007986 */ /* 0x0023e2000c101b24 */
[----:B------:R-:W-:Y:S05]  /*9a40*/  BRA `(.L_x_2693) ;  /* 0x0000000800a07947 */ /* 0x000fea0003800000 */
.L_x_2688:
        /* <DEDUP_REMOVED lines=14> */
.L_x_2703:
        /* <DEDUP_REMOVED lines=18> */
.L_x_2706:
[----:B------:R-:W-:-:S04]  /*9c50*/  SHF.R.U32.HI R5, RZ, 0x18, R5 ;  /* 0x00000018ff057819 */ /* 0x000fc80000011605 */
[----:B------:R-:W-:-:S07]  /*9c60*/  LOP3.LUT R0, R0, 0x80, R5, 0xf8, !PT ;  /* 0x0000008000007812 */ /* 0x000fce00078ef805 */
.L_x_2705:
[----:B------:R-:W-:Y:S05]  /*9c70*/  BSYNC.RECONVERGENT B0 ;  /* 0x0000000000007941 */ /* 0x000fea0003800200 */
.L_x_2704:
[----:B------:R1:W-:Y:S01]  /*9c80*/  STG.E.U8 desc[UR36][R2.64], R0 ;  /* 0x0000000002007986 */ /* 0x0003e2000c101124 */
[----:B------:R-:W-:Y:S05]  /*9c90*/  BRA `(.L_x_2693) ;  /* 0x00000008000c7947 */ /* 0x000fea0003800000 */
.L_x_2702:
        /* <DEDUP_REMOVED lines=18> */
.L_x_2709:
[----:B------:R-:W-:-:S04]  /*9dc0*/  SHF.R.U32.HI R5, RZ, 0x18, R5 ;  /* 0x00000018ff057819 */ /* 0x000fc80000011605 */
[----:B------:R-:W-:-:S07]  /*9dd0*/  LOP3.LUT R0, R0, 0x80, R5, 0xf8, !PT ;  /* 0x0000008000007812 */ /* 0x000fce00078ef805 */
.L_x_2708:
[----:B------:R-:W-:Y:S05]  /*9de0*/  BSYNC.RECONVERGENT B0 ;  /* 0x0000000000007941 */ /* 0x000fea0003800200 */
.L_x_2707:
[----:B------:R1:W-:Y:S01]  /*9df0*/  STG.E.U8 desc[UR36][R2.64], R0 ;  /* 0x0000000002007986 */ /* 0x0003e2000c101124 */
[----:B------:R-:W-:Y:S05]  /*9e00*/  BRA `(.L_x_2693) ;  /* 0x0000000400b07947 */ /* 0x000fea0003800000 */
.L_x_2701:
        /* <DEDUP_REMOVED lines=22> */
.L_x_2711:
[----:B---3--:R-:W-:-:S06]  /*9f70*/  IMAD.U32 R5, R5, 0x10000, RZ ;  /* 0x0001000005057824 */ /* 0x008fcc00078e00ff */
[----:B------:R-:W1:Y:S02]  /*9f80*/  F2I.U64.TRUNC R4, R5 ;  /* 0x0000000500047311 */ /* 0x000e64000020d800 */
[----:B-1----:R1:W-:Y:S01]  /*9f90*/  STG.E.64 desc[UR36][R2.64], R4 ;  /* 0x0000000402007986 */ /* 0x0023e2000c101b24 */
[----:B------:R-:W-:Y:S05]  /*9fa0*/  BRA `(.L_x_2693) ;  /* 0x0000000400487947 */ /* 0x000fea0003800000 */
.L_x_2710:
[----:B---3--:R-:W-:-:S06]  /*9fb0*/  IMAD.U32 R5, R5, 0x10000, RZ ;  /* 0x0001000005057824 */ /* 0x008fcc00078e00ff */
[----:B------:R-:W1:Y:S02]  /*9fc0*/  F2I.FTZ.U32.TRUNC.NTZ R5, R5 ;  /* 0x0000000500057305 */ /* 0x000e64000021f000 */
[----:B-1----:R1:W-:Y:S01]  /*9fd0*/  STG.E desc[UR36][R2.64], R5 ;  /* 0x0000000502007986 */ /* 0x0023e2000c101924 */
[----:B------:R-:W-:Y:S05]  /*9fe0*/  BRA `(.L_x_2693) ;  /* 0x0000000400387947 */ /* 0x000fea0003800000 */
.L_x_2700:
        /* <DEDUP_REMOVED lines=11> */
.L_x_2713:
[----:B---3--:R-:W-:Y:S01]  /*a0a0*/  IMAD.U32 R5, R5, 0x10000, RZ ;  /* 0x0001000005057824 */ /* 0x008fe200078e00ff */
[----:B------:R-:W-:-:S03]  /*a0b0*/  CS2R R6, SRZ ;  /* 0x0000000000067805 */ /* 0x000fc6000001ff00 */
[----:B------:R-:W-:-:S06]  /*a0c0*/  FMUL.FTZ R5, R5, 1 ;  /* 0x3f80000005057820 */ /* 0x000fcc0000410000 */
[----:B------:R-:W1:Y:S02]  /*a0d0*/  F2F.F64.F32 R4, R5 ;  /* 0x0000000500047310 */ /* 0x000e640000201800 */
[----:B-1----:R1:W-:Y:S01]  /*a0e0*/  STG.E.128 desc[UR36][R2.64], R4 ;  /* 0x0000000402007986 */ /* 0x0023e2000c101d24 */
[----:B------:R-:W-:Y:S05]  /*a0f0*/  BRA `(.L_x_2693) ;  /* 0x0000000000f47947 */ /* 0x000fea0003800000 */
.L_x_2712:
[----:B------:R-:W-:-:S09]  /*a100*/  UISETP.NE.AND UP0, UPT, UR4, 0xf, UPT ;  /* 0x0000000f0400788c */ /* 0x000fd2000bf05270 */
[----:B------:R-:W-:Y:S05]  /*a110*/  BRA.U !UP0, `(.L_x_2714) ;  /* 0x0000000108e87547 */ /* 0x000fea000b800000 */
[----:B------:R-:W-:-:S09]  /*a120*/  UISETP.NE.AND UP0, UPT, UR4, 0x17, UPT ;  /* 0x000000170400788c */ /* 0x000fd2000bf05270 */
[----:B------:R-:W-:Y:S05]  /*a130*/  BRA.U !UP0, `(.L_x_2715) ;  /* 0x0000000108907547 */ /* 0x000fea000b800000 */
[----:B------:R-:W-:-:S09]  /*a140*/  UISETP.NE.AND UP0, UPT, UR4, 0x18, UPT ;  /* 0x000000180400788c */ /* 0x000fd2000bf05270 */
[----:B------:R-:W-:Y:S05]  /*a150*/  BRA.U !UP0, `(.L_x_2716) ;  /* 0x0000000108447547 */ /* 0x000fea000b800000 */
.L_x_2692:
        /* <DEDUP_REMOVED lines=16> */
.L_x_2717:
[----:B------:R-:W-:Y:S05]  /*a260*/  BRA `(.L_x_2693) ;  /* 0x0000000000987947 */ /* 0x000fea0003800000 */
.L_x_2716:
        /* <DEDUP_REMOVED lines=13> */
.L_x_2719:
[----:B------:R-:W-:Y:S05]  /*a340*/  BSYNC.RECONVERGENT B0 ;  /* 0x0000000000007941 */ /* 0x000fea0003800200 */
.L_x_2718:
[----:B------:R-:W-:-:S05]  /*a350*/  LOP3.LUT R5, R0, 0x80, R5, 0xf8, !PT ;  /* 0x0000008000057812 */ /* 0x000fca00078ef805 */
[----:B------:R1:W-:Y:S01]  /*a360*/  STG.E.U8 desc[UR36][R2.64], R5 ;  /* 0x0000000502007986 */ /* 0x0003e2000c101124 */
[----:B------:R-:W-:Y:S05]  /*a370*/  BRA `(.L_x_2693) ;  /* 0x0000000000547947 */ /* 0x000fea0003800000 */
.L_x_2715:
        /* <DEDUP_REMOVED lines=12> */
.L_x_2721:
[----:B------:R-:W-:Y:S01]  /*a440*/  IMAD.MOV.U32 R0, RZ, RZ, 0x7f ;  /* 0x0000007fff007424 */ /* 0x000fe200078e00ff */
[----:B------:R-:W-:-:S04]  /*a450*/  ISETP.GT.U32.AND P0, PT, R4, 0x7f800000, PT ;  /* 0x7f8000000400780c */ /* 0x000fc80003f04070 */
[----:B------:R-:W-:-:S09]  /*a460*/  SEL R0, R0, 0x7c, P0 ;  /* 0x0000007c00007807 */ /* 0x000fd20000000000 */
.L_x_2722:
[----:B------:R-:W-:Y:S05]  /*a470*/  BSYNC.RECONVERGENT B0 ;  /* 0x0000000000007941 */ /* 0x000fea0003800200 */
.L_x_2720:
[----:B------:R-:W-:-:S04]  /*a480*/  SHF.R.U32.HI R5, RZ, 0x18, R5 ;  /* 0x00000018ff057819 */ /* 0x000fc80000011605 */
[----:B------:R-:W-:-:S05]  /*a490*/  LOP3.LUT R5, R0, 0x80, R5, 0xf8, !PT ;  /* 0x0000008000057812 */ /* 0x000fca00078ef805 */
[----:B------:R1:W-:Y:S01]  /*a4a0*/  STG.E.U8 desc[UR36][R2.64], R5 ;  /* 0x0000000502007986 */ /* 0x0003e2000c101124 */
[----:B------:R-:W-:Y:S05]  /*a4b0*/  BRA `(.L_x_2693) ;  /* 0x0000000000047947 */ /* 0x000fea0003800000 */
.L_x_2714:
[----:B---3--:R1:W-:Y:S02]  /*a4c0*/  STG.E.U16 desc[UR36][R2.64], R5 ;  /* 0x0000000502007986 */ /* 0x0083e4000c101524 */
.L_x_2693:
[----:B------:R-:W-:-:S07]  /*a4d0*/  IADD3 R17, PT, PT, R17, 0x80, RZ ;  /* 0x0000008011117810 */ /* 0x000fce0007ffe0ff */
.L_x_2644:
[----:B------:R-:W-:Y:S05]  /*a4e0*/  BSYNC.RECONVERGENT B6 ;  /* 0x0000000000067941 */ /* 0x000fea0003800200 */
.L_x_2643:
[----:B------:R-:W5:Y:S02]  /*a4f0*/  LDCU UR4, c[0x0][0x380] ;  /* 0x00007000ff0477ac */ /* 0x000f640008000800 */
[----:B-----5:R-:W-:-:S13]  /*a500*/  ISETP.GE.AND P0, PT, R17, UR4, PT ;  /* 0x0000000411007c0c */ /* 0x020fda000bf06270 */
[----:B------:R-:W-:Y:S05]  /*a510*/  @P0 EXIT ;  /* 0x000000000000094d */ /* 0x000fea0003800000 */
[----:B------:R-:W5:Y:S01]  /*a520*/  LDCU UR4, c[0x0][0x388] ;  /* 0x00007100ff0477ac */ /* 0x000f620008000800 */
[----:B-1234-:R-:W-:Y:S02]  /*a530*/  IMAD.MOV.U32 R0, RZ, RZ, RZ ;  /* 0x000000ffff007224 */ /* 0x01efe400078e00ff */
[----:B------:R-:W-:Y:S01]  /*a540*/  IMAD.MOV.U32 R16, RZ, RZ, RZ ;  /* 0x000000ffff107224 */ /* 0x000fe200078e00ff */
[----:B-----5:R-:W-:-:S09]  /*a550*/  UISETP.NE.AND UP0, UPT, UR4, URZ, UPT ;  /* 0x000000ff0400728c */ /* 0x020fd2000bf05270 */
[----:B------:R-:W-:Y:S05]  /*a560*/  BRA.U !UP0, `(.L_x_2723) ;  /* 0x0000001108a87547 */ /* 0x000fea000b800000 */
[----:B------:R-:W1:Y:S01]  /*a570*/  LDCU.64 UR4, c[0x0][0x390] ;  /* 0x00007200ff0477ac */ /* 0x000e620008000a00 */
[----:B------:R-:W-:Y:S01]  /*a580*/  HFMA2 R16, -RZ, RZ, 0, 0 ;  /* 0x00000000ff107431 */ /* 0x000fe200000001ff */
[----:B------:R-:W2:Y:S01]  /*a590*/  LDCU UR6, c[0x0][0x38c] ;  /* 0x00007180ff0677ac */ /* 0x000ea20008000800 */
[----:B------:R-:W3:Y:S01]  /*a5a0*/  LDCU.64 UR8, c[0x0][0x4b8] ;  /* 0x00009700ff0877ac */ /* 0x000ee20008000a00 */
[----:B------:R-:W-:Y:S02]  /*a5b0*/  UISETP.NE.AND UP0, UPT, UR40, URZ, UPT ;  /* 0x000000ff2800728c */ /* 0x000fe4000bf05270 */
[----:B-1----:R-:W-:-:S05]  /*a5c0*/  IMAD.HI.U32 R2, R17, UR4, R16 ;  /* 0x0000000411027c27 */ /* 0x002fca000f8e0010 */
[----:B------:R-:W-:-:S05]  /*a5d0*/  SHF.R.U32.HI R3, RZ, UR5, R2 ;  /* 0x00000005ff037c19 */ /* 0x000fca0008011602 */
[----:B------:R-:W-:-:S04]  /*a5e0*/  IMAD.MOV R0, RZ, RZ, -R3 ;  /* 0x000000ffff007224 */ /* 0x000fc800078e0a03 */
        /* <DEDUP_REMOVED lines=290> */
.L_x_2723:
[----:B------:R-:W1:Y:S01]  /*b810*/  LDCU.128 UR8, c[0x0][0x580] ;  /* 0x0000b000ff0877ac */ /* 0x000e620008000c00 */
[----:B------:R-:W-:-:S04]  /*b820*/  UPRMT UR4, UR42, 0x9910, URZ ;  /* 0x000099102a047896 */ /* 0x000fc800080000ff */
[----:B------:R-:W-:Y:S01]  /*b830*/  UISETP.GT.AND UP0, UPT, UR4, 0x9, UPT ;  /* 0x000000090400788c */ /* 0x000fe2000bf04270 */
[----:B-1----:R-:W-:Y:S02]  /*b840*/  IADD3 R16, P0, PT, R16, UR8, RZ ;  /* 0x0000000810107c10 */ /* 0x002fe4000ff1e0ff */
[----:B------:R-:W-:-:S03]  /*b850*/  IADD3 R2, P1, PT, R0, UR10, RZ ;  /* 0x0000000a00027c10 */ /* 0x000fc6000ff3e0ff */
        /* <DEDUP_REMOVED lines=15> */
.L_x_2727:
[----:B------:R-:W2:Y:S02]  /*b950*/  LDG.E.U8 R2, desc[UR36][R2.64] ;  /* 0x0000002402027981 */ /* 0x000ea4000c1e1100 */
[----:B--2---:R-:W-:-:S04]  /*b960*/  I2FP.F32.U32 R0, R2 ;  /* 0x0000000200007245 */ /* 0x004fc80000201000 */
[----:B------:R-:W-:Y:S01]  /*b970*/  F2FP.BF16.F32.PACK_AB R0, RZ, R0 ;  /* 0x00000000ff00723e */ /* 0x000fe200000010ff */
[----:B------:R-:W-:Y:S06]  /*b980*/  BRA `(.L_x_2729) ;  /* 0x0000000c00a47947 */ /* 0x000fec0003800000 */
.L_x_2726:
        /* <DEDUP_REMOVED lines=10> */
.L_x_2731:
[----:B------:R-:W2:Y:S02]  /*ba30*/  LDG.E R2, desc[UR36][R2.64] ;  /* 0x0000002402027981 */ /* 0x000ea4000c1e1900 */
[----:B--2---:R-:W-:-:S04]  /*ba40*/  I2FP.F32.S32 R0, R2 ;  /* 0x0000000200007245 */ /* 0x004fc80000201400 */
[----:B------:R-:W-:Y:S01]  /*ba50*/  F2FP.BF16.F32.PACK_AB R0, RZ, R0 ;  /* 0x00000000ff00723e */ /* 0x000fe200000010ff */
[----:B------:R-:W-:Y:S06]  /*ba60*/  BRA `(.L_x_2729) ;  /* 0x0000000c006c7947 */ /* 0x000fec0003800000 */
.L_x_2730:
[----:B------:R-:W2:Y:S02]  /*ba70*/  LDG.E.U16 R2, desc[UR36][R2.64] ;  /* 0x0000002402027981 */ /* 0x000ea4000c1e1500 */
[----:B--2---:R-:W1:Y:S02]  /*ba80*/  I2F.S16 R0, R2 ;  /* 0x0000000200007306 */ /* 0x004e640000101400 */
[----:B-1----:R-:W-:Y:S01]  /*ba90*/  F2FP.BF16.F32.PACK_AB R0, RZ, R0 ;  /* 0x00000000ff00723e */ /* 0x002fe200000010ff */
[----:B------:R-:W-:Y:S06]  /*baa0*/  BRA `(.L_x_2729) ;  /* 0x0000000c005c7947 */ /* 0x000fec0003800000 */
.L_x_2725:
        /* <DEDUP_REMOVED lines=9> */
.L_x_2733:
[----:B------:R-:W2:Y:S02]  /*bb40*/  LDG.E.U16 R0, desc[UR36][R2.64] ;  /* 0x0000002402007981 */ /* 0x000ea4000c1e1500 */
[----:B--2---:R-:W-:-:S05]  /*bb50*/  HADD2.F32 R0, -RZ, R0.H0_H0 ;  /* 0x20000000ff007230 */ /* 0x004fca0000004100 */
[----:B------:R-:W-:Y:S01]  /*bb60*/  F2FP.BF16.F32.PACK_AB R0, RZ, R0 ;  /* 0x00000000ff00723e */ /* 0x000fe200000010ff */
[----:B------:R-:W-:Y:S06]  /*bb70*/  BRA `(.L_x_2729) ;  /* 0x0000000c00287947 */ /* 0x000fec0003800000 */
.L_x_2732:
        /* <DEDUP_REMOVED lines=9> */
.L_x_2735:
[----:B------:R-:W2:Y:S02]  /*bc10*/  LDG.E.U16 R2, desc[UR36][R2.64] ;  /* 0x0000002402027981 */ /* 0x000ea4000c1e1500 */
[----:B--2---:R-:W-:-:S05]  /*bc20*/  HADD2.F32 R0, -RZ, R2.H0_H0 ;  /* 0x20000002ff007230 */ /* 0x004fca0000004100 */
[----:B------:R-:W-:Y:S01]  /*bc30*/  F2FP.BF16.F32.PACK_AB R0, RZ, R0 ;  /* 0x00000000ff00723e */ /* 0x000fe200000010ff */
[----:B------:R-:W-:Y:S06]  /*bc40*/  BRA `(.L_x_2729) ;  /* 0x0000000800f47947 */ /* 0x000fec0003800000 */
.L_x_2734:
        /* <DEDUP_REMOVED lines=12> */
.L_x_2724:
        /* <DEDUP_REMOVED lines=13> */
.L_x_2738:
        /* <DEDUP_REMOVED lines=12> */
.L_x_2737:
        /* <DEDUP_REMOVED lines=27> */
.L_x_2740:
        /* <DEDUP_REMOVED lines=13> */
.L_x_2739:
[----:B------:R1:W5:Y:S01]  /*c120*/  LDG.E.U16 R0, desc[UR36][R2.64] ;  /* 0x0000002402007981 */ /* 0x000362000c1e1500 */
[----:B------:R-:W-:Y:S05]  /*c130*/  BRA `(.L_x_2729) ;  /* 0x0000000400b87947 */ /* 0x000fea0003800000 */
.L_x_2736:
        /* <DEDUP_REMOVED lines=12> */
.L_x_2743:
        /* <DEDUP_REMOVED lines=21> */
.L_x_2747:
[----:B------:R-:W-:Y:S05]  /*c350*/  BSYNC.RECONVERGENT B1 ;  /* 0x0000000000017941 */ /* 0x000fea0003800200 */
.L_x_2746:
[----:B------:R-:W-:Y:S01]  /*c360*/  IMAD.SHL.U32 R0, R0, 0x100000, RZ ;  /* 0x0010000000007824 */ /* 0x000fe200078e00ff */
[----:B------:R-:W-:-:S04]  /*c370*/  LEA R2, R2, 0x3b800000, 0x17 ;  /* 0x3b80000002027811 */ /* 0x000fc800078eb8ff */
[----:B------:R-:W-:-:S07]  /*c380*/  LOP3.LUT R0, R2, R0, R7, 0xfe, !PT ;  /* 0x0000000002007212 */ /* 0x000fce00078efe07 */
.L_x_2745:
[----:B------:R-:W-:Y:S05]  /*c390*/  BSYNC.RECONVERGENT B0 ;  /* 0x0000000000007941 */ /* 0x000fea0003800200 */
.L_x_2744:
[----:B------:R-:W-:Y:S01]  /*c3a0*/  F2FP.BF16.F32.PACK_AB R0, RZ, R0 ;  /* 0x00000000ff00723e */ /* 0x000fe200000010ff */
[----:B------:R-:W-:Y:S06]  /*c3b0*/  BRA `(.L_x_2729) ;  /* 0x0000000400187947 */ /* 0x000fec0003800000 */
.L_x_2742:
        /* <DEDUP_REMOVED lines=21> */
.L_x_2751:
[----:B------:R-:W-:Y:S05]  /*c510*/  BSYNC.RECONVERGENT B1 ;  /* 0x0000000000017941 */ /* 0x000fea0003800200 */
.L_x_2750:
[----:B------:R-:W-:Y:S01]  /*c520*/  IMAD.SHL.U32 R0, R0, 0x200000, RZ ;  /* 0x0020000000007824 */ /* 0x000fe200078e00ff */
[----:B------:R-:W-:-:S04]  /*c530*/  LEA R2, R2, 0x37800000, 0x17 ;  /* 0x3780000002027811 */ /* 0x000fc800078eb8ff */
[----:B------:R-:W-:-:S07]  /*c540*/  LOP3.LUT R0, R2, R0, R7, 0xfe, !PT ;  /* 0x0000000002007212 */ /* 0x000fce00078efe07 */
.L_x_2749:
[----:B------:R-:W-:Y:S05]  /*c550*/  BSYNC.RECONVERGENT B0 ;  /* 0x0000000000007941 */ /* 0x000fea0003800200 */
.L_x_2748:
[----:B------:R-:W-:Y:S01]  /*c560*/  F2FP.BF16.F32.PACK_AB R0, RZ, R0 ;  /* 0x00000000ff00723e */ /* 0x000fe200000010ff */
[----:B------:R-:W-:Y:S06]  /*c570*/  BRA `(.L_x_2729) ;  /* 0x0000000000a87947 */ /* 0x000fec0003800000 */
.L_x_2741:
        /* <DEDUP_REMOVED lines=14> */
.L_x_2755:
[----:B------:R-:W-:Y:S05]  /*c660*/  BSYNC.RECONVERGENT B0 ;  /* 0x0000000000007941 */ /* 0x000fea0003800200 */
.L_x_2754:
[----:B------:R-:W-:Y:S01]  /*c670*/  F2FP.BF16.F32.PACK_AB R0, RZ, R0 ;  /* 0x00000000ff00723e */ /* 0x000fe200000010ff */
[----:B------:R-:W-:Y:S06]  /*c680*/  BRA `(.L_x_2729) ;  /* 0x0000000000647947 */ /* 0x000fec0003800000 */
.L_x_2728:
        /* <DEDUP_REMOVED lines=16> */
.L_x_2756:
[----:B------:R-:W-:Y:S01]  /*c790*/  PRMT R0, RZ, 0x7610, R0 ;  /* 0x00007610ff007816 */ /* 0x000fe20000000000 */
[----:B------:R-:W-:Y:S06]  /*c7a0*/  BRA `(.L_x_2729) ;  /* 0x00000000001c7947 */ /* 0x000fec0003800000 */
.L_x_2753:
[----:B------:R-:W2:Y:S02]  /*c7b0*/  LDG.E.64 R2, desc[UR36][R2.64] ;  /* 0x0000002402027981 */ /* 0x000ea4000c1e1b00 */
[----:B--2---:R-:W1:Y:S02]  /*c7c0*/  I2F.U64 R0, R2 ;  /* 0x0000000200007312 */ /* 0x004e640000301000 */
[----:B-1----:R-:W-:Y:S01]  /*c7d0*/  F2FP.BF16.F32.PACK_AB R0, RZ, R0 ;  /* 0x00000000ff00723e */ /* 0x002fe200000010ff */
[----:B------:R-:W-:Y:S06]  /*c7e0*/  BRA `(.L_x_2729) ;  /* 0x00000000000c7947 */ /* 0x000fec0003800000 */
.L_x_2752:
[----:B------:R-:W2:Y:S02]  /*c7f0*/  LDG.E R2, desc[UR36][R2.64] ;  /* 0x0000002402027981 */ /* 0x000ea4000c1e1900 */
[----:B--2---:R-:W-:-:S04]  /*c800*/  I2FP.F32.U32 R0, R2 ;  /* 0x0000000200007245 */ /* 0x004fc80000201000 */
[----:B------:R-:W-:-:S07]  /*c810*/  F2FP.BF16.F32.PACK_AB R0, RZ, R0 ;  /* 0x00000000ff00723e */ /* 0x000fce00000010ff */
.L_x_2729:
[----:B------:R-:W-:Y:S01]  /*c820*/  IMAD.U32 R18, R18, 0x10000, RZ ;  /* 0x0001000012127824 */ /* 0x000fe200078e00ff */
[----:B-----5:R-:W-:Y:S01]  /*c830*/  SHF.L.U32 R5, R0, 0x10, RZ ;  /* 0x0000001000057819 */ /* 0x020fe200000006ff */
        /* <DEDUP_REMOVED lines=27> */
.L_x_2762:
[----:B------:R-:W-:Y:S01]  /*c9f0*/  FSETP.GEU.FTZ.AND P0, PT, R6, -R4, PT ;  /* 0x800000040600720b */ /* 0x000fe20003f1e000 */
[----:B------:R-:W-:-:S12]  /*ca00*/  FADD.FTZ R0, R0, -1 ;  /* 0xbf80000000007421 */ /* 0x000fd80000010000 */
[----:B------:R-:W-:-:S07]  /*ca10*/  @!P0 FADD.FTZ R0, R0, -1 ;  /* 0xbf80000000008421 */ /* 0x000fce0000010000 */
.L_x_2761:
[----:B------:R-:W-:Y:S05]  /*ca20*/  BSYNC.RECONVERGENT B1 ;  /* 0x0000000000017941 */ /* 0x000fea0003800200 */
.L_x_2760:
[----:B------:R-:W-:Y:S01]  /*ca30*/  FFMA.FTZ R3, -R4, R0, R3 ;  /* 0x0000000004037223 */ /* 0x000fe20000010103 */
[----:B------:R-:W-:Y:S06]  /*ca40*/  BRA `(.L_x_2758) ;  /* 0x0000000000787947 */ /* 0x000fec0003800000 */
.L_x_2759:
        /* <DEDUP_REMOVED lines=14> */
.L_x_2765:
        /* <DEDUP_REMOVED lines=13> */
.L_x_2764:
[----:B------:R-:W-:Y:S05]  /*cc00*/  BSYNC.RECONVERGENT B1 ;  /* 0x0000000000017941 */ /* 0x000fea0003800200 */
.L_x_2763:
[----:B------:R-:W-:-:S04]  /*cc10*/  FMUL.FTZ R3, R3, 1.1920928955078125e-07 ;  /* 0x3400000003037820 */ /* 0x000fc80000410000 */
[----:B------:R-:W-:-:S07]  /*cc20*/  FMUL.FTZ R3, R6, R3 ;  /* 0x0000000306037220 */ /* 0x000fce0000410000 */
.L_x_2758:
[----:B------:R-:W-:Y:S05]  /*cc30*/  BSYNC.RECONVERGENT B0 ;  /* 0x0000000000007941 */ /* 0x000fea0003800200 */
.L_x_2757:
        /* <DEDUP_REMOVED lines=16> */
[----:B------:R-:W2:Y:S02]  /*cd40*/  F2I.FTZ.TRUNC.NTZ R3, R0 ;  /* 0x0000000000037305 */ /* 0x000ea4000021f100 */
[----:B--2---:R-:W-:Y:S01]  /*cd50*/  STG.E.U8 desc[UR36][R16.64], R3 ;  /* 0x0000000310007986 */ /* 0x004fe2000c101124 */
[----:B------:R-:W-:Y:S05]  /*cd60*/  EXIT ;  /* 0x000000000000794d */ /* 0x000fea0003800000 */
.L_x_2769:
[----:B--2---:R-:W-:-:S06]  /*cd70*/  IMAD.U32 R3, R3, 0x10000, RZ ;  /* 0x0001000003037824 */ /* 0x004fcc00078e00ff */
[----:B------:R-:W2:Y:S02]  /*cd80*/  F2I.S64.TRUNC R2, R3 ;  /* 0x0000000300027311 */ /* 0x000ea4000020d900 */
[----:B--2---:R-:W-:Y:S01]  /*cd90*/  STG.E.U8 desc[UR36][R16.64], R2 ;  /* 0x0000000210007986 */ /* 0x004fe2000c101124 */
[----:B------:R-:W-:Y:S05]  /*cda0*/  EXIT ;  /* 0x000000000000794d */ /* 0x000fea0003800000 */
.L_x_2768:
        /* <DEDUP_REMOVED lines=10> */
.L_x_2772:
[----:B--2---:R-:W-:-:S06]  /*ce50*/  SHF.L.U32 R3, R3, 0x10, RZ ;  /* 0x0000001003037819 */ /* 0x004fcc00000006ff */
[----:B------:R-:W2:Y:S02]  /*ce60*/  F2I.FTZ.TRUNC.NTZ R3, R3 ;  /* 0x0000000300037305 */ /* 0x000ea4000021f100 */
[----:B--2---:R-:W-:Y:S01]  /*ce70*/  STG.E desc[UR36][R16.64], R3 ;  /* 0x0000000310007986 */ /* 0x004fe2000c101924 */
[----:B------:R-:W-:Y:S05]  /*ce80*/  EXIT ;  /* 0x000000000000794d */ /* 0x000fea0003800000 */
.L_x_2771:
[----:B--2---:R-:W-:-:S06]  /*ce90*/  IMAD.U32 R3, R3, 0x10000, RZ ;  /* 0x0001000003037824 */ /* 0x004fcc00078e00ff */
[----:B------:R-:W2:Y:S02]  /*cea0*/  F2I.FTZ.TRUNC.NTZ R3, R3 ;  /* 0x0000000300037305 */ /* 0x000ea4000021f100 */
[----:B--2---:R-:W-:Y:S01]  /*ceb0*/  STG.E.U16 desc[UR36][R16.64], R3 ;  /* 0x0000000310007986 */ /* 0x004fe2000c101524 */
[----:B------:R-:W-:Y:S05]  /*cec0*/  EXIT ;  /* 0x000000000000794d */ /* 0x000fea0003800000 */
.L_x_2767:
        /* <DEDUP_REMOVED lines=9> */
.L_x_2774:
[----:B--2---:R-:W-:-:S04]  /*cf60*/  SHF.L.U32 R0, R3, 0x10, RZ ;  /* 0x0000001003007819 */ /* 0x004fc800000006ff */
[----:B------:R-:W-:-:S05]  /*cf70*/  F2FP.F16.F32.PACK_AB R0, RZ, R0 ;  /* 0x00000000ff00723e */ /* 0x000fca00000000ff */
[----:B------:R-:W-:Y:S01]  /*cf80*/  STG.E.U16 desc[UR36][R16.64], R0 ;  /* 0x0000000010007986 */ /* 0x000fe2000c101524 */
[----:B------:R-:W-:Y:S05]  /*cf90*/  EXIT ;  /* 0x000000000000794d */ /* 0x000fea0003800000 */
.L_x_2773:
        /* <DEDUP_REMOVED lines=10> */
.L_x_2776:
[----:B--2---:R-:W-:-:S04]  /*d040*/  SHF.L.U32 R3, R3, 0x10, RZ ;  /* 0x0000001003037819 */ /* 0x004fc800000006ff */
[----:B------:R-:W-:-:S04]  /*d050*/  F2FP.F16.F32.PACK_AB R3, RZ, R3 ;  /* 0x00000003ff03723e */ /* 0x000fc800000000ff */
[----:B------:R-:W-:-:S05]  /*d060*/  PRMT R3, R3, 0x5410, RZ ;  /* 0x0000541003037816 */ /* 0x000fca00000000ff */
[----:B------:R-:W-:Y:S01]  /*d070*/  STG.E desc[UR36][R16.64], R3 ;  /* 0x0000000310007986 */ /* 0x000fe2000c101924 */
[----:B------:R-:W-:Y:S05]  /*d080*/  EXIT ;  /* 0x000000000000794d */ /* 0x000fea0003800000 */
.L_x_2775:
[----:B--2---:R-:W-:-:S04]  /*d090*/  IMAD.U32 R2, R3, 0x10000, RZ ;  /* 0x0001000003027824 */ /* 0x004fc800078e00ff */
[----:B------:R-:W-:-:S06]  /*d0a0*/  FMUL.FTZ R2, R2, 1 ;  /* 0x3f80000002027820 */ /* 0x000fcc0000410000 */
[----:B------:R-:W2:Y:S02]  /*d0b0*/  F2F.F64.F32 R2, R2 ;  /* 0x0000000200027310 */ /* 0x000ea40000201800 */
[----:B--2---:R-:W-:Y:S01]  /*d0c0*/  STG.E.64 desc[UR36][R16.64], R2 ;  /* 0x0000000210007986 */ /* 0x004fe2000c101b24 */
[----:B------:R-:W-:Y:S05]  /*d0d0*/  EXIT ;  /* 0x000000000000794d */ /* 0x000fea0003800000 */
.L_x_2766:
        /* <DEDUP_REMOVED lines=14> */
.L_x_2780:
[----:B--2---:R-:W-:Y:S01]  /*d1c0*/  SHF.L.U32 R3, R3, 0x10, RZ ;  /* 0x0000001003037819 */ /* 0x004fe200000006ff */
[----:B------:R-:W-:Y:S01]  /*d1d0*/  BSSY.RECONVERGENT B0, `(.L_x_2781) ;  /* 0x0000013000007945 */ /* 0x000fe20003800200 */
[----:B0-----:R-:W-:Y:S02]  /*d1e0*/  IMAD.MOV.U32 R8, RZ, RZ, 0x80 ;  /* 0x00000080ff087424 */ /* 0x001fe400078e00ff */
        /* <DEDUP_REMOVED lines=14> */
.L_x_2783:
[----:B------:R-:W-:-:S04]  /*d2d0*/  SHF.R.U32.HI R3, RZ, 0x18, R3 ;  /* 0x00000018ff037819 */ /* 0x000fc80000011603 */
[----:B------:R-:W-:-:S04]  /*d2e0*/  LOP3.LUT R0, R0, 0x80, R3, 0xf8, !PT ;  /* 0x0000008000007812 */ /* 0x000fc800078ef803 */
[----:B------:R-:W-:-:S07]  /*d2f0*/  PRMT R8, R0, 0x7610, R8 ;  /* 0x0000761000087816 */ /* 0x000fce0000000008 */
.L_x_2782:
[----:B------:R-:W-:Y:S05]  /*d300*/  BSYNC.RECONVERGENT B0 ;  /* 0x0000000000007941 */ /* 0x000fea0003800200 */
.L_x_2781:
[----:B------:R-:W-:Y:S01]  /*d310*/  STG.E.U8 desc[UR36][R16.64], R8 ;  /* 0x0000000810007986 */ /* 0x000fe2000c101124 */
[----:B------:R-:W-:Y:S05]  /*d320*/  EXIT ;  /* 0x000000000000794d */ /* 0x000fea0003800000 */
.L_x_2779:
[----:B--2---:R-:W-:Y:S01]  /*d330*/  IMAD.U32 R3, R3, 0x10000, RZ ;  /* 0x0001000003037824 */ /* 0x004fe200078e00ff */
[----:B------:R-:W-:Y:S01]  /*d340*/  BSSY.RECONVERGENT B0, `(.L_x_2784) ;  /* 0x0000013000007945 */ /* 0x000fe20003800200 */
[----:B0-----:R-:W-:-:S03]  /*d350*/  MOV R8, 0x80 ;  /* 0x0000008000087802 */ /* 0x001fc60000000f00 */
        /* <DEDUP_REMOVED lines=14> */
.L_x_2786:
[----:B------:R-:W-:-:S04]  /*d440*/  SHF.R.U32.HI R3, RZ, 0x18, R3 ;  /* 0x00000018ff037819 */ /* 0x000fc80000011603 */
[----:B------:R-:W-:-:S04]  /*d450*/  LOP3.LUT R0, R0, 0x80, R3, 0xf8, !PT ;  /* 0x0000008000007812 */ /* 0x000fc800078ef803 */
[----:B------:R-:W-:-:S07]  /*d460*/  PRMT R8, R0, 0x7610, R8 ;  /* 0x0000761000087816 */ /* 0x000fce0000000008 */
.L_x_2785:
[----:B------:R-:W-:Y:S05]  /*d470*/  BSYNC.RECONVERGENT B0 ;  /* 0x0000000000007941 */ /* 0x000fea0003800200 */
.L_x_2784:
[----:B------:R-:W-:Y:S01]  /*d480*/  STG.E.U8 desc[UR36][R16.64], R8 ;  /* 0x0000000810007986 */ /* 0x000fe2000c101124 */
[----:B------:R-:W-:Y:S05]  /*d490*/  EXIT ;  /* 0x000000000000794d */ /* 0x000fea0003800000 */
.L_x_2778:
        /* <DEDUP_REMOVED lines=22> */
.L_x_2788:
[----:B--2---:R-:W-:-:S06]  /*d600*/  SHF.L.U32 R3, R3, 0x10, RZ ;  /* 0x0000001003037819 */ /* 0x004fcc00000006ff */
[----:B------:R-:W2:Y:S02]  /*d610*/  F2I.U64.TRUNC R2, R3 ;  /* 0x0000000300027311 */ /* 0x000ea4000020d800 */
[----:B--2---:R-:W-:Y:S01]  /*d620*/  STG.E.64 desc[UR36][R16.64], R2 ;  /* 0x0000000210007986 */ /* 0x004fe2000c101b24 */
[----:B------:R-:W-:Y:S05]  /*d630*/  EXIT ;  /* 0x000000000000794d */ /* 0x000fea0003800000 */
.L_x_2787:
[----:B--2---:R-:W-:-:S06]  /*d640*/  IMAD.U32 R3, R3, 0x10000, RZ ;  /* 0x0001000003037824 */ /* 0x004fcc00078e00ff */
[----:B------:R-:W2:Y:S02]  /*d650*/  F2I.FTZ.U32.TRUNC.NTZ R3, R3 ;  /* 0x0000000300037305 */ /* 0x000ea4000021f000 */
[----:B--2---:R-:W-:Y:S01]  /*d660*/  STG.E desc[UR36][R16.64], R3 ;  /* 0x0000000310007986 */ /* 0x004fe2000c101924 */
[----:B------:R-:W-:Y:S05]  /*d670*/  EXIT ;  /* 0x000000000000794d */ /* 0x000fea0003800000 */
.L_x_2777:
        /* <DEDUP_REMOVED lines=11> */
.L_x_2790:
[----:B--2---:R-:W-:Y:S02]  /*d730*/  SHF.L.U32 R3, R3, 0x10, RZ ;  /* 0x0000001003037819 */ /* 0x004fe400000006ff */
[----:B------:R-:W-:-:S03]  /*d740*/  CS2R R6, SRZ ;  /* 0x0000000000067805 */ /* 0x000fc6000001ff00 */
[----:B------:R-:W-:-:S04]  /*d750*/  FMUL.FTZ R3, R3, 1 ;  /* 0x3f80000003037820 */ /* 0x000fc80000410000 */
[----:B------:R-:W2:Y:S02]  /*d760*/  F2F.F64.F32 R4, R3 ;  /* 0x0000000300047310 */ /* 0x000ea40000201800 */
[----:B--2---:R-:W-:Y:S01]  /*d770*/  STG.E.128 desc[UR36][R16.64], R4 ;  /* 0x0000000410007986 */ /* 0x004fe2000c101d24 */
[----:B------:R-:W-:Y:S05]  /*d780*/  EXIT ;  /* 0x000000000000794d */ /* 0x000fea0003800000 */
.L_x_2789:
[----:B------:R-:W-:-:S09]  /*d790*/  UISETP.NE.AND UP0, UPT, UR4, 0xf, UPT ;  /* 0x0000000f0400788c */ /* 0x000fd2000bf05270 */
[----:B------:R-:W-:Y:S05]  /*d7a0*/  BRA.U !UP0, `(.L_x_2791) ;  /* 0x0000000108e87547 */ /* 0x000fea000b800000 */
[----:B------:R-:W-:-:S09]  /*d7b0*/  UISETP.NE.AND UP0, UPT, UR4, 0x17, UPT ;  /* 0x000000170400788c */ /* 0x000fd2000bf05270 */
[----:B------:R-:W-:Y:S05]  /*d7c0*/  BRA.U !UP0, `(.L_x_2792) ;  /* 0x0000000108907547 */ /* 0x000fea000b800000 */
[----:B------:R-:W-:-:S09]  /*d7d0*/  UISETP.NE.AND UP0, UPT, UR4, 0x18, UPT ;  /* 0x000000180400788c */ /* 0x000fd2000bf05270 */
[----:B------:R-:W-:Y:S05]  /*d7e0*/  BRA.U !UP0, `(.L_x_2793) ;  /* 0x0000000108447547 */ /* 0x000fea000b800000 */
.L_x_2770:
[----:B------:R-:W-:Y:S01]  /*d7f0*/  MOV R0, 0x0 ;  /* 0x0000000000007802 */ /* 0x000fe20000000f00 */
[----:B------:R-:W3:Y:S01]  /*d800*/  LDCU.64 UR4, c[0x4][0x178] ;  /* 0x01002f00ff0477ac */ /* 0x000ee20008000a00 */
[----:B------:R-:W-:Y:S02]  /*d810*/  HFMA2 R13, -RZ, RZ, 0, 0 ;  /* 0x00000000ff0d7431 */ /* 0x000fe400000001ff */
[----:B0-----:R-:W-:Y:S01]  /*d820*/  IMAD.MOV.U32 R8, RZ, RZ, 0x65 ;  /* 0x00000065ff087424 */ /* 0x001fe200078e00ff */
[----:B--2---:R0:W2:Y:S01]  /*d830*/  LDC.64 R2, c[0x4][R0] ;  /* 0x0100000000027b82 */ /* 0x0040a20000000a00 */
[----:B------:R-:W4:Y:S01]  /*d840*/  LDCU.64 UR6, c[0x4][0x180] ;  /* 0x01003000ff0677ac */ /* 0x000f220008000a00 */
[----:B------:R-:W-:Y:S01]  /*d850*/  IMAD.MOV.U32 R12, RZ, RZ, 0x1 ;  /* 0x00000001ff0c7424 */ /* 0x000fe200078e00ff */
[----:B------:R-:W5:Y:S01]  /*d860*/  LDCU.64 UR8, c[0x4][0x90] ;  /* 0x01001200ff0877ac */ /* 0x000f620008000a00 */
[----:B---3--:R-:W-:Y:S02]  /*d870*/  IMAD.U32 R4, RZ, RZ, UR4 ;  /* 0x00000004ff047e24 */ /* 0x008fe4000f8e00ff */
[----:B------:R-:W-:Y:S01]  /*d880*/  IMAD.U32 R5, RZ, RZ, UR5 ;  /* 0x00000005ff057e24 */ /* 0x000fe2000f8e00ff */
[----:B----4-:R-:W-:Y:S01]  /*d890*/  MOV R6, UR6 ;  /* 0x0000000600067c02 */ /* 0x010fe20008000f00 */
[----:B------:R-:W-:-:S02]  /*d8a0*/  IMAD.U32 R7, RZ, RZ, UR7 ;  /* 0x00000007ff077e24 */ /* 0x000fc4000f8e00ff */
[----:B-----5:R-:W-:Y:S01]  /*d8b0*/  IMAD.U32 R10, RZ, RZ, UR8 ;  /* 0x00000008ff0a7e24 */ /* 0x020fe2000f8e00ff */
[----:B0-----:R-:W-:-:S07]  /*d8c0*/  MOV R11, UR9 ;  /* 0x00000009000b7c02 */ /* 0x001fce0008000f00 */
[----:B------:R-:W-:-:S07]  /*d8d0*/  LEPC R20, `(.L_x_2794) ;  /* 0x000000001014794e */ /* 0x000fce0000000000 */
[----:B-12---:R-:W-:Y:S05]  /*d8e0*/  CALL.ABS.NOINC R2 ;  /* 0x0000000002007343 */ /* 0x006fea0003c00000 */
.L_x_2794:
[----:B------:R-:W-:Y:S05]  /*d8f0*/  EXIT ;  /* 0x000000000000794d */ /* 0x000fea0003800000 */
.L_x_2793:
[----:B--2---:R-:W-:Y:S01]  /*d900*/  IMAD.U32 R5, R3, 0x10000, RZ ;  /* 0x0001000003057824 */ /* 0x004fe200078e00ff */
        /* <DEDUP_REMOVED lines=12> */
.L_x_2796:
[----:B------:R-:W-:Y:S05]  /*d9d0*/  BSYNC.RECONVERGENT B0 ;  /* 0x0000000000007941 */ /* 0x000fea0003800200 */
.L_x_2795:
[----:B------:R-:W-:-:S05]  /*d9e0*/  LOP3.LUT R3, R0, 0x80, R3, 0xf8, !PT ;  /* 0x0000008000037812 */ /* 0x000fca00078ef803 */
[----:B------:R-:W-:Y:S01]  /*d9f0*/  STG.E.U8 desc[UR36][R16.64], R3 ;  /* 0x0000000310007986 */ /* 0x000fe2000c101124 */
[----:B------:R-:W-:Y:S05]  /*da00*/  EXIT ;  /* 0x000000000000794d */ /* 0x000fea0003800000 */
.L_x_2792:
[----:B--2---:R-:W-:Y:S01]  /*da10*/  SHF.L.U32 R3, R3, 0x10, RZ ;  /* 0x0000001003037819 */ /* 0x004fe200000006ff */
        /* <DEDUP_REMOVED lines=11> */
.L_x_2798:
[----:B------:R-:W-:Y:S01]  /*dad0*/  IMAD.MOV.U32 R0, RZ, RZ, 0x7f ;  /* 0x0000007fff007424 */ /* 0x000fe200078e00ff */
[----:B------:R-:W-:-:S04]  /*dae0*/  ISETP.GT.U32.AND P0, PT, R2, 0x7f800000, PT ;  /* 0x7f8000000200780c */ /* 0x000fc80003f04070 */
[----:B------:R-:W-:-:S09]  /*daf0*/  SEL R0, R0, 0x7c, P0 ;  /* 0x0000007c00007807 */ /* 0x000fd20000000000 */
.L_x_2799:
[----:B------:R-:W-:Y:S05]  /*db00*/  BSYNC.RECONVERGENT B0 ;  /* 0x0000000000007941 */ /* 0x000fea0003800200 */
.L_x_2797:
[----:B------:R-:W-:-:S04]  /*db10*/  SHF.R.U32.HI R3, RZ, 0x18, R3 ;  /* 0x00000018ff037819 */ /* 0x000fc80000011603 */
[----:B------:R-:W-:-:S05]  /*db20*/  LOP3.LUT R3, R0, 0x80, R3, 0xf8, !PT ;  /* 0x0000008000037812 */ /* 0x000fca00078ef803 */
[----:B------:R-:W-:Y:S01]  /*db30*/  STG.E.U8 desc[UR36][R16.64], R3 ;  /* 0x0000000310007986 */ /* 0x000fe2000c101124 */
[----:B------:R-:W-:Y:S05]  /*db40*/  EXIT ;  /* 0x000000000000794d */ /* 0x000fea0003800000 */
.L_x_2791:
[----:B--2---:R-:W-:Y:S01]  /*db50*/  STG.E.U16 desc[UR36][R16.64], R3 ;  /* 0x0000000310007986 */ /* 0x004fe2000c101524 */
[----:B------:R-:W-:Y:S05]  /*db60*/  EXIT ;  /* 0x000000000000794d */ /* 0x000fea0003800000 */
.L_x_2800:
        /* <DEDUP_REMOVED lines=9> */
.L_x_49983:


//--------------------- .text._ZN2at6native27unrolled_elementwise_kernelINS0_13AUnaryFunctorIN3c108BFloat16ES4_S4_ZZZNS0_16fmod_kernel_cudaERNS_18TensorIteratorBaseEENKUlvE0_clEvENKUlvE2_clEvEUlS4_S4_E_EESt5arrayIPcLm2EELi4E23TrivialOffsetCalculatorILi1EjESF_NS0_6memory12LoadWithCastILi1EEENSG_13StoreWithCastILi1EEEEEviT_T0_T2_T3_T4_T5_ --------------------------
	.section	.text._ZN2at6native27unrolled_elementwise_kernelINS0_13AUnaryFunctorIN3c108BFloat16ES4_S4_ZZZNS0_16fmod_kernel_cudaERNS_18TensorIteratorBaseEENKUlvE0_clEvENKUlvE2_clEvEUlS4_S4_E_EESt5arrayIPcLm2EELi4E23TrivialOffsetCalculatorILi1EjESF_NS0_6memory12LoadWithCastILi1EEENSG_13StoreWithCastILi1EEEEEviT_T0_T2_T3_T4_T5_,"ax",@progbits
	.align	128
        .global         _ZN2at6native27unrolled_elementwise_kernelINS0_13AUnaryFunctorIN3c108BFloat16ES4_S4_ZZZNS0_16fmod_kernel_cudaERNS_18TensorIteratorBaseEENKUlvE0_clEvENKUlvE2_clEvEUlS4_S4_E_EESt5arrayIPcLm2EELi4E23TrivialOffsetCalculatorILi1EjESF_NS0_6memory12LoadWithCastILi1EEENSG_13StoreWithCastILi1EEEEEviT_T0_T2_T3_T4_T5_
        .type           _ZN2at6native27unrolled_elementwise_kernelINS0_13AUnaryFunctorIN3c108BFloat16ES4_S4_ZZZNS0_16fmod_kernel_cudaERNS_18TensorIteratorBaseEENKUlvE0_clEvENKUlvE2_clEvEUlS4_S4_E_EESt5arrayIPcLm2EELi4E23TrivialOffsetCalculatorILi1EjESF_NS0_6memory12LoadWithCastILi1EEENSG_13StoreWithCastILi1EEEEEviT_T0_T2_T3_T4_T5_,@function
        .size           _ZN2at6native27unrolled_elementwise_kernelINS0_13AUnaryFunctorIN3c108BFloat16ES4_S4_ZZZNS0_16fmod_kernel_cudaERNS_18TensorIteratorBaseEENKUlvE0_clEvENKUlvE2_clEvEUlS4_S4_E_EESt5arrayIPcLm2EELi4E23TrivialOffsetCalculatorILi1EjESF_NS0_6memory12LoadWithCastILi1EEENSG_13StoreWithCastILi1EEEEEviT_T0_T2_T3_T4_T5_,(.L_x_49984 - _ZN2at6native27unrolled_elementwise_kernelINS0_13AUnaryFunctorIN3c108BFloat16ES4_S4_ZZZNS0_16fmod_kernel_cudaERNS_18TensorIteratorBaseEENKUlvE0_clEvENKUlvE2_clEvEUlS4_S4_E_EESt5arrayIPcLm2EELi4E23TrivialOffsetCalculatorILi1EjESF_NS0_6memory12LoadWithCastILi1EEENSG_13StoreWithCastILi1EEEEEviT_T0_T2_T3_T4_T5_)
        .other          _ZN2at6native27unrolled_elementwise_kernelINS0_13AUnaryFunctorIN3c108BFloat16ES4_S4_ZZZNS0_16fmod_kernel_cudaERNS_18TensorIteratorBaseEENKUlvE0_clEvENKUlvE2_clEvEUlS4_S4_E_EESt5arrayIPcLm2EELi4E23TrivialOffsetCalculatorILi1EjESF_NS0_6memory12LoadWithCastILi1EEENSG_13StoreWithCastILi1EEEEEviT_T0_T2_T3_T4_T5_,@"STO_CUDA_ENTRY STV_DEFAULT"
_ZN2at6native27unrolled_elementwise_kernelINS0_13AUnaryFunctorIN3c108BFloat16ES4_S4_ZZZNS0_16fmod_kernel_cudaERNS_18TensorIteratorBaseEENKUlvE0_clEvENKUlvE2_clEvEUlS4_S4_E_EESt5arrayIPcLm2EELi4E23TrivialOffsetCalculatorILi1EjESF_NS0_6memory12LoadWithCastILi1EEENSG_13StoreWithCastILi1EEEEEviT_T0_T2_T3_T4_T5_:
.text._ZN2at6native27unrolled_elementwise_kernelINS0_13AUnaryFunctorIN3c108BFloat16ES4_S4_ZZZNS0_16fmod_kernel_cudaERNS_18TensorIteratorBaseEENKUlvE0_clEvENKUlvE2_clEvEUlS4_S4_E_EESt5arrayIPcLm2EELi4E23TrivialOffsetCalculatorILi1EjESF_NS0_6memory12LoadWithCastILi1EEENSG_13StoreWithCastILi1EEEEEviT_T0_T2_T3_T4_T5_:
        /* <DEDUP_REMOVED lines=34> */
.L_x_2806:
[----:B------:R-:W2:Y:S02]  /*0220*/  LDG.E.U8 R4, desc[UR36][R4.64] ;  /* 0x0000002404047981 */ /* 0x000ea4000c1e1100 */
[----:B--2---:R-:W-:-:S04]  /*0230*/  I2FP.F32.U32 R0, R4 ;  /* 0x0000000400007245 */ /* 0x004fc80000201000 */
[----:B------:R-:W-:-:S04]  /*0240*/  F2FP.BF16.F32.PACK_AB R0, RZ, R0 ;  /* 0x00000000ff00723e */ /* 0x000fc800000010ff */
[----:B------:R-:W-:Y:S01]  /*0250*/  PRMT R18, R0, 0x7610, R18 ;  /* 0x0000761000127816 */ /* 0x000fe20000000012 */
[----:B------:R-:W-:Y:S06]  /*0260*/  BRA `(.L_x_2808) ;  /* 0x0000000c00e47947 */ /* 0x000fec0003800000 */
.L_x_2805:
        /* <DEDUP_REMOVED lines=11> */
.L_x_2810:
[----:B------:R-:W2:Y:S02]  /*0320*/  LDG.E R4, desc[UR36][R4.64] ;  /* 0x0000002404047981 */ /* 0x000ea4000c1e1900 */
[----:B--2---:R-:W-:-:S04]  /*0330*/  I2FP.F32.S32 R0, R4 ;  /* 0x0000000400007245 */ /* 0x004fc80000201400 */
[----:B------:R-:W-:-:S04]  /*0340*/  F2FP.BF16.F32.PACK_AB R0, RZ, R0 ;  /* 0x00000000ff00723e */ /* 0x000fc800000010ff */
[----:B------:R-:W-:Y:S01]  /*0350*/  PRMT R18, R0, 0x7610, R18 ;  /* 0x0000761000127816 */ /* 0x000fe20000000012 */
[----:B------:R-:W-:Y:S06]  /*0360*/  BRA `(.L_x_2808) ;  /* 0x0000000c00a47947 */ /* 0x000fec0003800000 */
.L_x_2809:
[----:B------:R-:W2:Y:S02]  /*0370*/  LDG.E.U16 R4, desc[UR36][R4.64] ;  /* 0x0000002404047981 */ /* 0x000ea4000c1e1500 */
[----:B--2---:R-:W0:Y:S02]  /*0380*/  I2F.S16 R0, R4 ;  /* 0x0000000400007306 */ /* 0x004e240000101400 */
[----:B0-----:R-:W-:-:S04]  /*0390*/  F2FP.BF16.F32.PACK_AB R0, RZ, R0 ;  /* 0x00000000ff00723e */ /* 0x001fc800000010ff */
[----:B------:R-:W-:Y:S01]  /*03a0*/  PRMT R18, R0, 0x7610, R18 ;  /* 0x0000761000127816 */ /* 0x000fe20000000012 */
[----:B------:R-:W-:Y:S06]  /*03b0*/  BRA `(.L_x_2808) ;  /* 0x0000000c00907947 */ /* 0x000fec0003800000 */
.L_x_2804:
        /* <DEDUP_REMOVED lines=9> */
.L_x_2812:
[----:B------:R-:W2:Y:S02]  /*0450*/  LDG.E.U16 R0, desc[UR36][R4.64] ;  /* 0x0000002404007981 */ /* 0x000ea4000c1e1500 */
[----:B--2---:R-:W-:-:S05]  /*0460*/  HADD2.F32 R0, -RZ, R0.H0_H0 ;  /* 0x20000000ff007230 */ /* 0x004fca0000004100 */
[----:B------:R-:W-:-:S04]  /*0470*/  F2FP.BF16.F32.PACK_AB R0, RZ, R0 ;  /* 0x00000000ff00723e */ /* 0x000fc800000010ff */
[----:B------:R-:W-:Y:S01]  /*0480*/  PRMT R18, R0, 0x7610, R18 ;  /* 0x0000761000127816 */ /* 0x000fe20000000012 */
[----:B------:R-:W-:Y:S06]  /*0490*/  BRA `(.L_x_2808) ;  /* 0x0000000c00587947 */ /* 0x000fec0003800000 */
.L_x_2811:
        /* <DEDUP_REMOVED lines=9> */
.L_x_2814:
[----:B------:R-:W2:Y:S02]  /*0530*/  LDG.E.U16 R4, desc[UR36][R4.64] ;  /* 0x0000002404047981 */ /* 0x000ea4000c1e1500 */
[----:B--2---:R-:W-:-:S05]  /*0540*/  HADD2.F32 R0, -RZ, R4.H0_H0 ;  /* 0x20000004ff007230 */ /* 0x004fca0000004100 */
[----:B------:R-:W-:-:S04]  /*0550*/  F2FP.BF16.F32.PACK_AB R0, RZ, R0 ;  /* 0x00000000ff00723e */ /* 0x000fc800000010ff */
[----:B------:R-:W-:Y:S01]  /*0560*/  PRMT R18, R0, 0x7610, R18 ;  /* 0x0000761000127816 */ /* 0x000fe20000000012 */
[----:B------:R-:W-:Y:S06]  /*0570*/  BRA `(.L_x_2808) ;  /* 0x0000000c00207947 */ /* 0x000fec0003800000 */
.L_x_2813:
        /* <DEDUP_REMOVED lines=13> */
.L_x_2803:
        /* <DEDUP_REMOVED lines=14> */
.L_x_2817:
        /* <DEDUP_REMOVED lines=13> */
.L_x_2816:
        /* <DEDUP_REMOVED lines=27> */
.L_x_2819:
        /* <DEDUP_REMOVED lines=15> */
.L_x_2818:
[----:B------:R0:W5:Y:S01]  /*0aa0*/  LDG.E.U16 R18, desc[UR36][R4.64] ;  /* 0x0000002404127981 */ /* 0x000162000c1e1500 */
[----:B------:R-:W-:Y:S05]  /*0ab0*/  BRA `(.L_x_2808) ;  /* 0x0000000400d07947 */ /* 0x000fea0003800000 */
.L_x_2815:
        /* <DEDUP_REMOVED lines=13> */
.L_x_2822:
        /* <DEDUP_REMOVED lines=21> */
.L_x_2826:
[----:B------:R-:W-:Y:S05]  /*0ce0*/  BSYNC.RECONVERGENT B1 ;  /* 0x0000000000017941 */ /* 0x000fea0003800200 */
.L_x_2825:
[----:B------:R-:W-:Y:S01]  /*0cf0*/  IMAD.SHL.U32 R0, R0, 0x100000, RZ ;  /* 0x0010000000007824 */ /* 0x000fe200078e00ff */
[----:B------:R-:W-:-:S04]  /*0d00*/  LEA R3, R3, 0x3b800000, 0x17 ;  /* 0x3b80000003037811 */ /* 0x000fc800078eb8ff */
[----:B------:R-:W-:-:S07]  /*0d10*/  LOP3.LUT R0, R3, R0, R7, 0xfe, !PT ;  /* 0x0000000003007212 */ /* 0x000fce00078efe07 */
.L_x_2824:
[----:B------:R-:W-:Y:S05]  /*0d20*/  BSYNC.RECONVERGENT B0 ;  /* 0x0000000000007941 */ /* 0x000fea0003800200 */
.L_x_2823:
[----:B------:R-:W-:-:S04]  /*0d30*/  F2FP.BF16.F32.PACK_AB R0, RZ, R0 ;  /* 0x00000000ff00723e */ /* 0x000fc800000010ff */
[----:B------:R-:W-:Y:S01]  /*0d40*/  PRMT R18, R0, 0x7610, R18 ;  /* 0x0000761000127816 */ /* 0x000fe20000000012 */
[----:B------:R-:W-:Y:S06]  /*0d50*/  BRA `(.L_x_2808) ;  /* 0x0000000400287947 */ /* 0x000fec0003800000 */
.L_x_2821:
        /* <DEDUP_REMOVED lines=21> */
.L_x_2830:
[----:B------:R-:W-:Y:S05]  /*0eb0*/  BSYNC.RECONVERGENT B1 ;  /* 0x0000000000017941 */ /* 0x000fea0003800200 */
.L_x_2829:
[----:B------:R-:W-:Y:S01]  /*0ec0*/  IMAD.SHL.U32 R0, R0, 0x200000, RZ ;  /* 0x0020000000007824 */ /* 0x000fe200078e00ff */
[----:B------:R-:W-:-:S04]  /*0ed0*/  LEA R3, R3, 0x37800000, 0x17 ;  /* 0x3780000003037811 */ /* 0x000fc800078eb8ff */
[----:B------:R-:W-:-:S07]  /*0ee0*/  LOP3.LUT R0, R3, R0, R7, 0xfe, !PT ;  /* 0x0000000003007212 */ /* 0x000fce00078efe07 */
.L_x_2828:
[----:B------:R-:W-:Y:S05]  /*0ef0*/  BSYNC.RECONVERGENT B0 ;  /* 0x0000000000007941 */ /* 0x000fea0003800200 */
.L_x_2827:
[----:B------:R-:W-:-:S04]  /*0f00*/  F2FP.BF16.F32.PACK_AB R0, RZ, R0 ;  /* 0x00000000ff00723e */ /* 0x000fc800000010ff */
[----:B------:R-:W-:Y:S01]  /*0f10*/  PRMT R18, R0, 0x7610, R18 ;  /* 0x0000761000127816 */ /* 0x000fe20000000012 */
[----:B------:R-:W-:Y:S06]  /*0f20*/  BRA `(.L_x_2808) ;  /* 0x0000000000b47947 */ /* 0x000fec0003800000 */
.L_x_2820:
[----:B------:R-:W-:-:S09]  /*0f30*/  UISETP.NE.AND UP0, UPT, UR4, 0x1c, UPT ;  /* 0x0000001c0400788c */ /* 0x000fd2000bf05270 */
[----:B------:R-:W-:Y:S05]  /*0f40*/  BRA.U !UP0, `(.L_x_2831) ;  /* 0x00000001089c7547 */ /* 0x000fea000b800000 */
[----:B------:R-:W-:-:S09]  /*0f50*/  UISETP.NE.AND UP0, UPT, UR4, 0x1d, UPT ;  /* 0x0000001d0400788c */ /* 0x000fd2000bf05270 */
[----:B------:R-:W-:Y:S05]  /*0f60*/  BRA.U !UP0, `(.L_x_2832) ;  /* 0x0000000108807547 */ /* 0x000fea000b800000 */
[----:B------:R-:W-:-:S09]  /*0f70*/  UISETP.NE.AND UP0, UPT, UR4, 0x2c, UPT ;  /* 0x0000002c0400788c */ /* 0x000fd2000bf05270 */
[----:B------:R-:W-:Y:S05]  /*0f80*/  BRA.U !UP0, `(.L_x_2833) ;  /* 0x0000000108487547 */ /* 0x000fea000b800000 */
.L_x_2807:
        /* <DEDUP_REMOVED lines=16> */
.L_x_2834:
[----:B------:R-:W-:Y:S01]  /*1090*/  PRMT R18, RZ, 0x7610, R18 ;  /* 0x00007610ff127816 */ /* 0x000fe20000000012 */
[----:B------:R-:W-:Y:S06]  /*10a0*/  BRA `(.L_x_2808) ;  /* 0x0000000000547947 */ /* 0x000fec0003800000 */
.L_x_2833:
        /* <DEDUP_REMOVED lines=8> */
.L_x_2836:
[----:B------:R-:W-:Y:S05]  /*1130*/  BSYNC.RECONVERGENT B0 ;  /* 0x0000000000007941 */ /* 0x000fea0003800200 */
.L_x_2835:
[----:B------:R-:W-:-:S04]  /*1140*/  F2FP.BF16.F32.PACK_AB R0, RZ, R0 ;  /* 0x00000000ff00723e */ /* 0x000fc800000010ff */
[----:B------:R-:W-:Y:S01]  /*1150*/  PRMT R18, R0, 0x7610, R18 ;  /* 0x0000761000127816 */ /* 0x000fe20000000012 */
[----:B------:R-:W-:Y:S06]  /*1160*/  BRA `(.L_x_2808) ;  /* 0x0000000000247947 */ /* 0x000fec0003800000 */
.L_x_2832:
[----:B------:R-:W2:Y:S02]  /*1170*/  LDG.E.64 R4, desc[UR36][R4.64] ;  /* 0x0000002404047981 */ /* 0x000ea4000c1e1b00 */
[----:B--2---:R-:W0:Y:S02]  /*1180*/  I2F.U64 R0, R4 ;  /* 0x0000000400007312 */ /* 0x004e240000301000 */
[----:B0-----:R-:W-:-:S04]  /*1190*/  F2FP.BF16.F32.PACK_AB R0, RZ, R0 ;  /* 0x00000000ff00723e */ /* 0x001fc800000010ff */
[----:B------:R-:W-:Y:S01]  /*11a0*/  PRMT R18, R0, 0x7610, R18 ;  /* 0x0000761000127816 */ /* 0x000fe20000000012 */
[----:B------:R-:W-:Y:S06]  /*11b0*/  BRA `(.L_x_2808) ;  /* 0x0000000000107947 */ /* 0x000fec0003800000 */
.L_x_2831:
[----:B------:R-:W2:Y:S02]  /*11c0*/  LDG.E R4, desc[UR36][R4.64] ;  /* 0x0000002404047981 */ /* 0x000ea4000c1e1900 */
[----:B--2---:R-:W-:-:S04]  /*11d0*/  I2FP.F32.U32 R0, R4 ;  /* 0x0000000400007245 */ /* 0x004fc80000201000 */
[----:B------:R-:W-:-:S04]  /*11e0*/  F2FP.BF16.F32.PACK_AB R0, RZ, R0 ;  /* 0x00000000ff00723e */ /* 0x000fc800000010ff */
[----:B------:R-:W-:-:S07]  /*11f0*/  PRMT R18, R0, 0x7610, R18 ;  /* 0x0000761000127816 */ /* 0x000fce0000000012 */
.L_x_2808:
[----:B------:R-:W-:-:S07]  /*1200*/  VIADD R23, R25, 0x80 ;  /* 0x0000008019177836 */ /* 0x000fce0000000000 */
.L_x_2802:
[----:B------:R-:W-:Y:S05]  /*1210*/  BSYNC.RECONVERGENT B6 ;  /* 0x0000000000067941 */ /* 0x000fea0003800200 */
.L_x_2801:
        /* <DEDUP_REMOVED lines=26> */
.L_x_2842:
[----:B------:R-:W2:Y:S02]  /*13c0*/  LDG.E.U8 R4, desc[UR36][R4.64] ;  /* 0x0000002404047981 */ /* 0x000ea4000c1e1100 */
[----:B--2---:R-:W-:-:S04]  /*13d0*/  I2FP.F32.U32 R0, R4 ;  /* 0x0000000400007245 */ /* 0x004fc80000201000 */
[----:B------:R-:W-:-:S04]  /*13e0*/  F2FP.BF16.F32.PACK_AB R0, RZ, R0 ;  /* 0x00000000ff00723e */ /* 0x000fc800000010ff */
[----:B------:R-:W-:Y:S01]  /*13f0*/  PRMT R17, R0, 0x7610, R17 ;  /* 0x0000761000117816 */ /* 0x000fe20000000011 */
[----:B------:R-:W-:Y:S06]  /*1400*/  BRA `(.L_x_2844) ;  /* 0x0000000c00e47947 */ /* 0x000fec0003800000 */
.L_x_2841:
        /* <DEDUP_REMOVED lines=11> */
.L_x_2846:
[----:B------:R-:W2:Y:S02]  /*14c0*/  LDG.E R4, desc[UR36][R4.64] ;  /* 0x0000002404047981 */ /* 0x000ea4000c1e1900 */
[----:B--2---:R-:W-:-:S04]  /*14d0*/  I2FP.F32.S32 R0, R4 ;  /* 0x0000000400007245 */ /* 0x004fc80000201400 */
[----:B------:R-:W-:-:S04]  /*14e0*/  F2FP.BF16.F32.PACK_AB R0, RZ, R0 ;  /* 0x00000000ff00723e */ /* 0x000fc800000010ff */
[----:B------:R-:W-:Y:S01]  /*14f0*/  PRMT R17, R0, 0x7610, R17 ;  /* 0x0000761000117816 */ /* 0x000fe20000000011 */
[----:B------:R-:W-:Y:S06]  /*1500*/  BRA `(.L_x_2844) ;  /* 0x0000000c00a47947 */ /* 0x000fec0003800000 */
.L_x_2845:
[----:B------:R-:W2:Y:S02]  /*1510*/  LDG.E.U16 R4, desc[UR36][R4.64] ;  /* 0x0000002404047981 */ /* 0x000ea4000c1e1500 */
[----:B--2---:R-:W0:Y:S02]  /*1520*/  I2F.S16 R0, R4 ;  /* 0x0000000400007306 */ /* 0x004e240000101400 */
[----:B0-----:R-:W-:-:S04]  /*1530*/  F2FP.BF16.F32.PACK_AB R0, RZ, R0 ;  /* 0x00000000ff00723e */ /* 0x001fc800000010ff */
[----:B------:R-:W-:Y:S01]  /*1540*/  PRMT R17, R0, 0x7610, R17 ;  /* 0x0000761000117816 */ /* 0x000fe20000000011 */
[----:B------:R-:W-:Y:S06]  /*1550*/  BRA `(.L_x_2844) ;  /* 0x0000000c00907947 */ /* 0x000fec0003800000 */
.L_x_2840:
        /* <DEDUP_REMOVED lines=9> */
.L_x_2848:
[----:B------:R-:W2:Y:S02]  /*15f0*/  LDG.E.U16 R0, desc[UR36][R4.64] ;  /* 0x0000002404007981 */ /* 0x000ea4000c1e1500 */
[----:B--2---:R-:W-:-:S05]  /*1600*/  HADD2.F32 R0, -RZ, R0.H0_H0 ;  /* 0x20000000ff007230 */ /* 0x004fca0000004100 */
[----:B------:R-:W-:-:S04]  /*1610*/  F2FP.BF16.F32.PACK_AB R0, RZ, R0 ;  /* 0x00000000ff00723e */ /* 0x000fc800000010ff */
[----:B------:R-:W-:Y:S01]  /*1620*/  PRMT R17, R0, 0x7610, R17 ;  /* 0x0000761000117816 */ /* 0x000fe20000000011 */
[----:B------:R-:W-:Y:S06]  /*1630*/  BRA `(.L_x_2844) ;  /* 0x0000000c00587947 */ /* 0x000fec0003800000 */
.L_x_2847:
        /* <DEDUP_REMOVED lines=9> */
.L_x_2850:
[----:B------:R-:W2:Y:S02]  /*16d0*/  LDG.E.U16 R4, desc[UR36][R4.64] ;  /* 0x0000002404047981 */ /* 0x000ea4000c1e1500 */
[----:B--2---:R-:W-:-:S05]  /*16e0*/  HADD2.F32 R0, -RZ, R4.H0_H0 ;  /* 0x20000004ff007230 */ /* 0x004fca0000004100 */
[----:B------:R-:W-:-:S04]  /*16f0*/  F2FP.BF16.F32.PACK_AB R0, RZ, R0 ;  /* 0x00000000ff00723e */ /* 0x000fc800000010ff */
[----:B------:R-:W-:Y:S01]  /*1700*/  PRMT R17, R0, 0x7610, R17 ;  /* 0x0000761000117816 */ /* 0x000fe20000000011 */
[----:B------:R-:W-:Y:S06]  /*1710*/  BRA `(.L_x_2844) ;  /* 0x0000000c00207947 */ /* 0x000fec0003800000 */
.L_x_2849:
        /* <DEDUP_REMOVED lines=13> */
.L_x_2839:
        /* <DEDUP_REMOVED lines=14> */
.L_x_2853:
        /* <DEDUP_REMOVED lines=13> */
.L_x_2852:
        /* <DEDUP_REMOVED lines=27> */
.L_x_2855:
        /* <DEDUP_REMOVED lines=15> */
.L_x_2854:
[----:B------:R0:W5:Y:S01]  /*1c40*/  LDG.E.U16 R17, desc[UR36][R4.64] ;  /* 0x0000002404117981 */ /* 0x000162000c1e1500 */
[----:B------:R-:W-:Y:S05]  /*1c50*/  BRA `(.L_x_2844) ;  /* 0x0000000400d07947 */ /* 0x000fea0003800000 */
.L_x_2851:
        /* <DEDUP_REMOVED lines=13> */
.L_x_2858:
        /* <DEDUP_REMOVED lines=21> */
.L_x_2862:
[----:B------:R-:W-:Y:S05]  /*1e80*/  BSYNC.RECONVERGENT B1 ;  /* 0x0000000000017941 */ /* 0x000fea0003800200 */
.L_x_2861:
[----:B------:R-:W-:Y:S01]  /*1e90*/  IMAD.SHL.U32 R0, R0, 0x100000, RZ ;  /* 0x0010000000007824 */ /* 0x000fe200078e00ff */
[----:B------:R-:W-:-:S04]  /*1ea0*/  LEA R3, R3, 0x3b800000, 0x17 ;  /* 0x3b80000003037811 */ /* 0x000fc800078eb8ff */
[----:B------:R-:W-:-:S07]  /*1eb0*/  LOP3.LUT R0, R3, R0, R7, 0xfe, !PT ;  /* 0x0000000003007212 */ /* 0x000fce00078efe07 */
.L_x_2860:
[----:B------:R-:W-:Y:S05]  /*1ec0*/  BSYNC.RECONVERGENT B0 ;  /* 0x0000000000007941 */ /* 0x000fea0003800200 */
.L_x_2859:
[----:B------:R-:W-:-:S04]  /*1ed0*/  F2FP.BF16.F32.PACK_AB R0, RZ, R0 ;  /* 0x00000000ff00723e */ /* 0x000fc800000010ff */
[----:B------:R-:W-:Y:S01]  /*1ee0*/  PRMT R17, R0, 0x7610, R17 ;  /* 0x0000761000117816 */ /* 0x000fe20000000011 */
[----:B------:R-:W-:Y:S06]  /*1ef0*/  BRA `(.L_x_2844) ;  /* 0x0000000400287947 */ /* 0x000fec0003800000 */
.L_x_2857:
        /* <DEDUP_REMOVED lines=21> */
.L_x_2866:
[----:B------:R-:W-:Y:S05]  /*2050*/  BSYNC.RECONVERGENT B1 ;  /* 0x0000000000017941 */ /* 0x000fea0003800200 */
.L_x_2865:
[----:B------:R-:W-:Y:S01]  /*2060*/  IMAD.SHL.U32 R0, R0, 0x200000, RZ ;  /* 0x0020000000007824 */ /* 0x000fe200078e00ff */
[----:B------:R-:W-:-:S04]  /*2070*/  LEA R3, R3, 0x37800000, 0x17 ;  /* 0x3780000003037811 */ /* 0x000fc800078eb8ff */
[----:B------:R-:W-:-:S07]  /*2080*/  LOP3.LUT R0, R3, R0, R7, 0xfe, !PT ;  /* 0x0000000003007212 */ /* 0x000fce00078efe07 */
.L_x_2864:
[----:B------:R-:W-:Y:S05]  /*2090*/  BSYNC.RECONVERGENT B0 ;  /* 0x0000000000007941 */ /* 0x000fea0003800200 */
.L_x_2863:
[----:B------:R-:W-:-:S04]  /*20a0*/  F2FP.BF16.F32.PACK_AB R0, RZ, R0 ;  /* 0x00000000ff00723e */ /* 0x000fc800000010ff */
[----:B------:R-:W-:Y:S01]  /*20b0*/  PRMT R17, R0, 0x7610, R17 ;  /* 0x0000761000117816 */ /* 0x000fe20000000011 */
[----:B------:R-:W-:Y:S06]  /*20c0*/  BRA `(.L_x_2844) ;  /* 0x0000000000b47947 */ /* 0x000fec0003800000 */
.L_x_2856:
        /* <DEDUP_REMOVED lines=14> */
.L_x_2870:
[----:B------:R-:W-:Y:S05]  /*21b0*/  BSYNC.RECONVERGENT B0 ;  /* 0x0000000000007941 */ /* 0x000fea0003800200 */
.L_x_2869:
[----:B------:R-:W-:-:S04]  /*21c0*/  F2FP.BF16.F32.PACK_AB R0, RZ, R0 ;  /* 0x00000000ff00723e */ /* 0x000fc800000010ff */
[----:B------:R-:W-:Y:S01]  /*21d0*/  PRMT R17, R0, 0x7610, R17 ;  /* 0x0000761000117816 */ /* 0x000fe20000000011 */
[----:B------:R-:W-:Y:S06]  /*21e0*/  BRA `(.L_x_2844) ;  /* 0x00000000006c7947 */ /* 0x000fec0003800000 */
.L_x_2843:
        /* <DEDUP_REMOVED lines=16> */
.L_x_2871:
[----:B------:R-:W-:Y:S01]  /*22f0*/  PRMT R17, RZ, 0x7610, R17 ;  /* 0x00007610ff117816 */ /* 0x000fe20000000011 */
[----:B------:R-:W-:Y:S06]  /*2300*/  BRA `(.L_x_2844) ;  /* 0x0000000000247947 */ /* 0x000fec0003800000 */
.L_x_2868:
[----:B------:R-:W2:Y:S02]  /*2310*/  LDG.E.64 R4, desc[UR36][R4.64] ;  /* 0x0000002404047981 */ /* 0x000ea4000c1e1b00 */
[----:B--2---:R-:W0:Y:S02]  /*2320*/  I2F.U64 R0, R4 ;  /* 0x0000000400007312 */ /* 0x004e240000301000 */
[----:B0-----:R-:W-:-:S04]  /*2330*/  F2FP.BF16.F32.PACK_AB R0, RZ, R0 ;  /* 0x00000000ff00723e */ /* 0x001fc800000010ff */
[----:B------:R-:W-:Y:S01]  /*2340*/  PRMT R17, R0, 0x7610, R17 ;  /* 0x0000761000117816 */ /* 0x000fe20000000011 */
[----:B------:R-:W-:Y:S06]  /*2350*/  BRA `(.L_x_2844) ;  /* 0x0000000000107947 */ /* 0x000fec0003800000 */
.L_x_2867:
[----:B------:R-:W2:Y:S02]  /*2360*/  LDG.E R4, desc[UR36][R4.64] ;  /* 0x0000002404047981 */ /* 0x000ea4000c1e1900 */
[----:B--2---:R-:W-:-:S04]  /*2370*/  I2FP.F32.U32 R0, R4 ;  /* 0x0000000400007245 */ /* 0x004fc80000201000 */
[----:B------:R-:W-:-:S04]  /*2380*/  F2FP.BF16.F32.PACK_AB R0, RZ, R0 ;  /* 0x00000000ff00723e */ /* 0x000fc800000010ff */
[----:B------:R-:W-:-:S07]  /*2390*/  PRMT R17, R0, 0x7610, R17 ;  /* 0x0000761000117816 */ /* 0x000fce0000000011 */
.L_x_2844:
[----:B------:R-:W-:-:S07]  /*23a0*/  VIADD R23, R23, 0x80 ;  /* 0x0000008017177836 */ /* 0x000fce0000000000 */
.L_x_2838:
[----:B------:R-:W-:Y:S05]  /*23b0*/  BSYNC.RECONVERGENT B6 ;  /* 0x0000000000067941 */ /* 0x000fea0003800200 */
.L_x_2837:
        /* <DEDUP_REMOVED lines=26> */
.L_x_2877:
[----:B------:R-:W2:Y:S02]  /*2560*/  LDG.E.U8 R4, desc[UR36][R4.64] ;  /* 0x0000002404047981 */ /* 0x000ea4000c1e1100 */
[----:B--2---:R-:W-:-:S04]  /*2570*/  I2FP.F32.U32 R0, R4 ;  /* 0x0000000400007245 */ /* 0x004fc80000201000 */
[----:B------:R-:W-:-:S04]  /*2580*/  F2FP.BF16.F32.PACK_AB R0, RZ, R0 ;  /* 0x00000000ff00723e */ /* 0x000fc800000010ff */
[----:B------:R-:W-:Y:S01]  /*2590*/  PRMT R19, R0, 0x7610, R19 ;  /* 0x0000761000137816 */ /* 0x000fe20000000013 */
[----:B------:R-:W-:Y:S06]  /*25a0*/  BRA `(.L_x_2879) ;  /* 0x0000000c00e47947 */ /* 0x000fec0003800000 */
.L_x_2876:
        /* <DEDUP_REMOVED lines=11> */
.L_x_2881:
[----:B------:R-:W2:Y:S02]  /*2660*/  LDG.E R4, desc[UR36][R4.64] ;  /* 0x0000002404047981 */ /* 0x000ea4000c1e1900 */
[----:B--2---:R-:W-:-:S04]  /*2670*/  I2FP.F32.S32 R0, R4 ;  /* 0x0000000400007245 */ /* 0x004fc80000201400 */
[----:B------:R-:W-:-:S04]  /*2680*/  F2FP.BF16.F32.PACK_AB R0, RZ, R0 ;  /* 0x00000000ff00723e */ /* 0x000fc800000010ff */
[----:B------:R-:W-:Y:S01]  /*2690*/  PRMT R19, R0, 0x7610, R19 ;  /* 0x0000761000137816 */ /* 0x000fe20000000013 */
[----:B------:R-:W-:Y:S06]  /*26a0*/  BRA `(.L_x_2879) ;  /* 0x0000000c00a47947 */ /* 0x000fec0003800000 */
.L_x_2880:
[----:B------:R-:W2:Y:S02]  /*26b0*/  LDG.E.U16 R4, desc[UR36][R4.64] ;  /* 0x0000002404047981 */ /* 0x000ea4000c1e1500 */
[----:B--2---:R-:W0:Y:S02]  /*26c0*/  I2F.S16 R0, R4 ;  /* 0x0000000400007306 */ /* 0x004e240000101400 */
[----:B0-----:R-:W-:-:S04]  /*26d0*/  F2FP.BF16.F32.PACK_AB R0, RZ, R0 ;  /* 0x00000000ff00723e */ /* 0x001fc800000010ff */
[----:B------:R-:W-:Y:S01]  /*26e0*/  PRMT R19, R0, 0x7610, R19 ;  /* 0x0000761000137816 */ /* 0x000fe20000000013 */
[----:B------:R-:W-:Y:S06]  /*26f0*/  BRA `(.L_x_2879) ;  /* 0x0000000c00907947 */ /* 0x000fec0003800000 */
.L_x_2875:
        /* <DEDUP_REMOVED lines=9> */
.L_x_2883:
[----:B------:R-:W2:Y:S02]  /*2790*/  LDG.E.U16 R0, desc[UR36][R4.64] ;  /* 0x0000002404007981 */ /* 0x000ea4000c1e1500 */
[----:B--2---:R-:W-:-:S05]  /*27a0*/  HADD2.F32 R0, -RZ, R0.H0_H0 ;  /* 0x20000000ff007230 */ /* 0x004fca0000004100 */
[----:B------:R-:W-:-:S04]  /*27b0*/  F2FP.BF16.F32.PACK_AB R0, RZ, R0 ;  /* 0x00000000ff00723e */ /* 0x000fc800000010ff */
[----:B------:R-:W-:Y:S01]  /*27c0*/  PRMT R19, R0, 0x7610, R19 ;  /* 0x0000761000137816 */ /* 0x000fe20000000013 */
[----:B------:R-:W-:Y:S06]  /*27d0*/  BRA `(.L_x_2879) ;  /* 0x0000000c00587947 */ /* 0x000fec0003800000 */
.L_x_2882:
        /* <DEDUP_REMOVED lines=9> */
.L_x_2885:
[----:B------:R-:W2:Y:S02]  /*2870*/  LDG.E.U16 R4, desc[UR36][R4.64] ;  /* 0x0000002404047981 */ /* 0x000ea4000c1e1500 */
[----:B--2---:R-:W-:-:S05]  /*2880*/  HADD2.F32 R0, -RZ, R4.H0_H0 ;  /* 0x20000004ff007230 */ /* 0x004fca0000004100 */
[----:B------:R-:W-:-:S04]  /*2890*/  F2FP.BF16.F32.PACK_AB R0, RZ, R0 ;  /* 0x00000000ff00723e */ /* 0x000fc800000010ff */
[----:B------:R-:W-:Y:S01]  /*28a0*/  PRMT R19, R0, 0x7610, R19 ;  /* 0x0000761000137816 */ /* 0x000fe20000000013 */
[----:B------:R-:W-:Y:S06]  /*28b0*/  BRA `(.L_x_2879) ;  /* 0x0000000c00207947 */ /* 0x000fec0003800000 */
.L_x_2884:
        /* <DEDUP_REMOVED lines=13> */
.L_x_2874:
        /* <DEDUP_REMOVED lines=14> */
.L_x_2888:
        /* <DEDUP_REMOVED lines=13> */
.L_x_2887:
        /* <DEDUP_REMOVED lines=27> */
.L_x_2890:
        /* <DEDUP_REMOVED lines=15> */
.L_x_2889:
[----:B------:R0:W5:Y:S01]  /*2de0*/  LDG.E.U16 R19, desc[UR36][R4.64] ;  /* 0x0000002404137981 */ /* 0x000162000c1e1500 */
[----:B------:R-:W-:Y:S05]  /*2df0*/  BRA `(.L_x_2879) ;  /* 0x0000000400d07947 */ /* 0x000fea0003800000 */
.L_x_2886:
        /* <DEDUP_REMOVED lines=13> */
.L_x_2893:
        /* <DEDUP_REMOVED lines=21> */
.L_x_2897:
[----:B------:R-:W-:Y:S05]  /*3020*/  BSYNC.RECONVERGENT B1 ;  /* 0x0000000000017941 */ /* 0x000fea0003800200 */
.L_x_2896:
[----:B------:R-:W-:Y:S01]  /*3030*/  IMAD.SHL.U32 R0, R0, 0x100000, RZ ;  /* 0x0010000000007824 */ /* 0x000fe200078e00ff */
[----:B------:R-:W-:-:S04]  /*3040*/  LEA R3, R3, 0x3b800000, 0x17 ;  /* 0x3b80000003037811 */ /* 0x000fc800078eb8ff */
[----:B------:R-:W-:-:S07]  /*3050*/  LOP3.LUT R0, R3, R0, R7, 0xfe, !PT ;  /* 0x0000000003007212 */ /* 0x000fce00078efe07 */
.L_x_2895:
[----:B------:R-:W-:Y:S05]  /*3060*/  BSYNC.RECONVERGENT B0 ;  /* 0x0000000000007941 */ /* 0x000fea0003800200 */
.L_x_2894:
[----:B------:R-:W-:-:S04]  /*3070*/  F2FP.BF16.F32.PACK_AB R0, RZ, R0 ;  /* 0x00000000ff00723e */ /* 0x000fc800000010ff */
[----:B------:R-:W-:Y:S01]  /*3080*/  PRMT R19, R0, 0x7610, R19 ;  /* 0x0000761000137816 */ /* 0x000fe20000000013 */
[----:B------:R-:W-:Y:S06]  /*3090*/  BRA `(.L_x_2879) ;  /* 0x0000000400287947 */ /* 0x000fec0003800000 */
.L_x_2892:
        /* <DEDUP_REMOVED lines=21> */
.L_x_2901:
[----:B------:R-:W-:Y:S05]  /*31f0*/  BSYNC.RECONVERGENT B1 ;  /* 0x0000000000017941 */ /* 0x000fea0003800200 */
.L_x_2900:
[----:B------:R-:W-:Y:S01]  /*3200*/  IMAD.SHL.U32 R0, R0, 0x200000, RZ ;  /* 0x0020000000007824 */ /* 0x000fe200078e00ff */
[----:B------:R-:W-:-:S04]  /*3210*/  LEA R3, R3, 0x37800000, 0x17 ;  /* 0x3780000003037811 */ /* 0x000fc800078eb8ff */
[----:B------:R-:W-:-:S07]  /*3220*/  LOP3.LUT R0, R3, R0, R7, 0xfe, !PT ;  /* 0x0000000003007212 */ /* 0x000fce00078efe07 */
.L_x_2899:
[----:B------:R-:W-:Y:S05]  /*3230*/  BSYNC.RECONVERGENT B0 ;  /* 0x0000000000007941 */ /* 0x000fea0003800200 */
.L_x_2898:
[----:B------:R-:W-:-:S04]  /*3240*/  F2FP.BF16.F32.PACK_AB R0, RZ, R0 ;  /* 0x00000000ff00723e */ /* 0x000fc800000010ff */
[----:B------:R-:W-:Y:S01]  /*3250*/  PRMT R19, R0, 0x7610, R19 ;  /* 0x0000761000137816 */ /* 0x000fe20000000013 */
[----:B------:R-:W-:Y:S06]  /*3260*/  BRA `(.L_x_2879) ;  /* 0x0000000000b47947 */ /* 0x000fec0003800000 */
.L_x_2891:
        /* <DEDUP_REMOVED lines=14> */
.L_x_2905:
[----:B------:R-:W-:Y:S05]  /*3350*/  BSYNC.RECONVERGENT B0 ;  /* 0x0000000000007941 */ /* 0x000fea0003800200 */
.L_x_2904:
[----:B------:R-:W-:-:S04]  /*3360*/  F2FP.BF16.F32.PACK_AB R0, RZ, R0 ;  /* 0x00000000ff00723e */ /* 0x000fc800000010ff */
[----:B------:R-:W-:Y:S01]  /*3370*/  PRMT R19, R0, 0x7610, R19 ;  /* 0x0000761000137816 */ /* 0x000fe20000000013 */
[----:B------:R-:W-:Y:S06]  /*3380*/  BRA `(.L_x_2879) ;  /* 0x00000000006c7947 */ /* 0x000fec0003800000 */
.L_x_2878:
        /* <DEDUP_REMOVED lines=16> */
.L_x_2906:
[----:B------:R-:W-:Y:S01]  /*3490*/  PRMT R19, RZ, 0x7610, R19 ;  /* 0x00007610ff137816 */ /* 0x000fe20000000013 */
[----:B------:R-:W-:Y:S06]  /*34a0*/  BRA `(.L_x_2879) ;  /* 0x0000000000247947 */ /* 0x000fec0003800000 */
.L_x_2903:
[----:B------:R-:W2:Y:S02]  /*34b0*/  LDG.E.64 R4, desc[UR36][R4.64] ;  /* 0x0000002404047981 */ /* 0x000ea4000c1e1b00 */
[----:B--2---:R-:W0:Y:S02]  /*34c0*/  I2F.U64 R0, R4 ;  /* 0x0000000400007312 */ /* 0x004e240000301000 */
[----:B0-----:R-:W-:-:S04]  /*34d0*/  F2FP.BF16.F32.PACK_AB R0, RZ, R0 ;  /* 0x00000000ff00723e */ /* 0x001fc800000010ff */
[----:B------:R-:W-:Y:S01]  /*34e0*/  PRMT R19, R0, 0x7610, R19 ;  /* 0x0000761000137816 */ /* 0x000fe20000000013 */
[----:B------:R-:W-:Y:S06]  /*34f0*/  BRA `(.L_x_2879) ;  /* 0x0000000000107947 */ /* 0x000fec0003800000 */
.L_x_2902:
[----:B------:R-:W2:Y:S02]  /*3500*/  LDG.E R4, desc[UR36][R4.64] ;  /* 0x0000002404047981 */ /* 0x000ea4000c1e1900 */
[----:B--2---:R-:W-:-:S04]  /*3510*/  I2FP.F32.U32 R0, R4 ;  /* 0x0000000400007245 */ /* 0x004fc80000201000 */
[----:B------:R-:W-:-:S04]  /*3520*/  F2FP.BF16.F32.PACK_AB R0, RZ, R0 ;  /* 0x00000000ff00723e */ /* 0x000fc800000010ff */
[----:B------:R-:W-:-:S07]  /*3530*/  PRMT R19, R0, 0x7610, R19 ;  /* 0x0000761000137816 */ /* 0x000fce0000000013 */
.L_x_2879:
[----:B------:R-:W-:-:S07]  /*3540*/  VIADD R23, R23, 0x80 ;  /* 0x0000008017177836 */ /* 0x000fce0000000000 */
.L_x_2873:
[----:B------:R-:W-:Y:S05]  /*3550*/  BSYNC.RECONVERGENT B6 ;  /* 0x0000000000067941 */ /* 0x000fea0003800200 */
.L_x_2872:
        /* <DEDUP_REMOVED lines=25> */
.L_x_2912:
[----:B------:R-:W2:Y:S02]  /*36f0*/  LDG.E.U8 R4, desc[UR36][R4.64] ;  /* 0x0000002404047981 */ /* 0x000ea4000c1e1100 */
[----:B--2---:R-:W-:-:S04]  /*3700*/  I2FP.F32.U32 R0, R4 ;  /* 0x0000000400007245 */ /* 0x004fc80000201000 */
[----:B------:R-:W-:Y:S01]  /*3710*/  F2FP.BF16.F32.PACK_AB R0, RZ, R0 ;  /* 0x00000000ff00723e */ /* 0x000fe200000010ff */
[----:B------:R-:W-:Y:S06]  /*3720*/  BRA `(.L_x_2908) ;  /* 0x0000000c00a87947 */ /* 0x000fec0003800000 */
.L_x_2911:
        /* <DEDUP_REMOVED lines=10> */
.L_x_2915:
[----:B------:R-:W2:Y:S02]  /*37d0*/  LDG.E R4, desc[UR36][R4.64] ;  /* 0x0000002404047981 */ /* 0x000ea4000c1e1900 */
[----:B--2---:R-:W-:-:S04]  /*37e0*/  I2FP.F32.S32 R0, R4 ;  /* 0x0000000400007245 */ /* 0x004fc80000201400 */
[----:B------:R-:W-:Y:S01]  /*37f0*/  F2FP.BF16.F32.PACK_AB R0, RZ, R0 ;  /* 0x00000000ff00723e */ /* 0x000fe200000010ff */
[----:B------:R-:W-:Y:S06]  /*3800*/  BRA `(.L_x_2908) ;  /* 0x0000000c00707947 */ /* 0x000fec0003800000 */
.L_x_2914:
[----:B------:R-:W2:Y:S02]  /*3810*/  LDG.E.U16 R4, desc[UR36][R4.64] ;  /* 0x0000002404047981 */ /* 0x000ea4000c1e1500 */
[----:B--2---:R-:W0:Y:S02]  /*3820*/  I2F.S16 R0, R4 ;  /* 0x0000000400007306 */ /* 0x004e240000101400 */
[----:B0-----:R-:W-:Y:S01]  /*3830*/  F2FP.BF16.F32.PACK_AB R0, RZ, R0 ;  /* 0x00000000ff00723e */ /* 0x001fe200000010ff */
[----:B------:R-:W-:Y:S06]  /*3840*/  BRA `(.L_x_2908) ;  /* 0x0000000c00607947 */ /* 0x000fec0003800000 */
.L_x_2910:
        /* <DEDUP_REMOVED lines=9> */
.L_x_2917:
[----:B------:R-:W2:Y:S02]  /*38e0*/  LDG.E.U16 R0, desc[UR36][R4.64] ;  /* 0x0000002404007981 */ /* 0x000ea4000c1e1500 */
[----:B--2---:R-:W-:-:S05]  /*38f0*/  HADD2.F32 R0, -RZ, R0.H0_H0 ;  /* 0x20000000ff007230 */ /* 0x004fca0000004100 */
[----:B------:R-:W-:Y:S01]  /*3900*/  F2FP.BF16.F32.PACK_AB R0, RZ, R0 ;  /* 0x00000000ff00723e */ /* 0x000fe200000010ff */
[----:B------:R-:W-:Y:S06]  /*3910*/  BRA `(.L_x_2908) ;  /* 0x0000000c002c7947 */ /* 0x000fec0003800000 */
.L_x_2916:
        /* <DEDUP_REMOVED lines=9> */
.L_x_2919:
[----:B------:R-:W2:Y:S02]  /*39b0*/  LDG.E.U16 R4, desc[UR36][R4.64] ;  /* 0x0000002404047981 */ /* 0x000ea4000c1e1500 */
[----:B--2---:R-:W-:-:S05]  /*39c0*/  HADD2.F32 R0, -RZ, R4.H0_H0 ;  /* 0x20000004ff007230 */ /* 0x004fca0000004100 */
[----:B------:R-:W-:Y:S01]  /*39d0*/  F2FP.BF16.F32.PACK_AB R0, RZ, R0 ;  /* 0x00000000ff00723e */ /* 0x000fe200000010ff */
[----:B------:R-:W-:Y:S06]  /*39e0*/  BRA `(.L_x_2908) ;  /* 0x0000000800f87947 */ /* 0x000fec0003800000 */
.L_x_2918:
        /* <DEDUP_REMOVED lines=12> */
.L_x_2909:
        /* <DEDUP_REMOVED lines=13> */
.L_x_2922:
        /* <DEDUP_REMOVED lines=12> */
.L_x_2921:
        /* <DEDUP_REMOVED lines=27> */
.L_x_2924:
        /* <DEDUP_REMOVED lines=14> */
.L_x_2923:
[----:B------:R1:W5:Y:S01]  /*3ed0*/  LDG.E.U16 R0, desc[UR36][R4.64] ;  /* 0x0000002404007981 */ /* 0x000362000c1e1500 */
[----:B------:R-:W-:Y:S05]  /*3ee0*/  BRA `(.L_x_2908) ;  /* 0x0000000400b87947 */ /* 0x000fea0003800000 */
.L_x_2920:
        /* <DEDUP_REMOVED lines=12> */
.L_x_2927:
        /* <DEDUP_REMOVED lines=21> */
.L_x_2931:
[----:B------:R-:W-:Y:S05]  /*4100*/  BSYNC.RECONVERGENT B1 ;  /* 0x0000000000017941 */ /* 0x000fea0003800200 */
.L_x_2930:
[----:B------:R-:W-:Y:S01]  /*4110*/  IMAD.SHL.U32 R0, R0, 0x100000, RZ ;  /* 0x0010000000007824 */ /* 0x000fe200078e00ff */
[----:B------:R-:W-:-:S04]  /*4120*/  LEA R3, R3, 0x3b800000, 0x17 ;  /* 0x3b80000003037811 */ /* 0x000fc800078eb8ff */
[----:B------:R-:W-:-:S07]  /*4130*/  LOP3.LUT R0, R3, R0, R7, 0xfe, !PT ;  /* 0x0000000003007212 */ /* 0x000fce00078efe07 */
.L_x_2929:
[----:B------:R-:W-:Y:S05]  /*4140*/  BSYNC.RECONVERGENT B0 ;  /* 0x0000000000007941 */ /* 0x000fea0003800200 */
.L_x_2928:
[----:B------:R-:W-:Y:S01]  /*4150*/  F2FP.BF16.F32.PACK_AB R0, RZ, R0 ;  /* 0x00000000ff00723e */ /* 0x000fe200000010ff */
[----:B------:R-:W-:Y:S06]  /*4160*/  BRA `(.L_x_2908) ;  /* 0x0000000400187947 */ /* 0x000fec0003800000 */
.L_x_2926:
        /* <DEDUP_REMOVED lines=21> */
.L_x_2935:
[----:B------:R-:W-:Y:S05]  /*42c0*/  BSYNC.RECONVERGENT B1 ;  /* 0x0000000000017941 */ /* 0x000fea0003800200 */
.L_x_2934:
[----:B------:R-:W-:Y:S01]  /*42d0*/  IMAD.SHL.U32 R0, R0, 0x200000, RZ ;  /* 0x0020000000007824 */ /* 0x000fe200078e00ff */
[----:B------:R-:W-:-:S04]  /*42e0*/  LEA R3, R3, 0x37800000, 0x17 ;  /* 0x3780000003037811 */ /* 0x000fc800078eb8ff */
[----:B------:R-:W-:-:S07]  /*42f0*/  LOP3.LUT R0, R3, R0, R7, 0xfe, !PT ;  /* 0x0000000003007212 */ /* 0x000fce00078efe07 */
.L_x_2933:
[----:B------:R-:W-:Y:S05]  /*4300*/  BSYNC.RECONVERGENT B0 ;  /* 0x0000000000007941 */ /* 0x000fea0003800200 */
.L_x_2932:
[----:B------:R-:W-:Y:S01]  /*4310*/  F2FP.BF16.F32.PACK_AB R0, RZ, R0 ;  /* 0x00000000ff00723e */ /* 0x000fe200000010ff */
[----:B------:R-:W-:Y:S06]  /*4320*/  BRA `(.L_x_2908) ;  /* 0x0000000000a87947 */ /* 0x000fec0003800000 */
.L_x_2925:
        /* <DEDUP_REMOVED lines=14> */
.L_x_2939:
[----:B------:R-:W-:Y:S05]  /*4410*/  BSYNC.RECONVERGENT B0 ;  /* 0x0000000000007941 */ /* 0x000fea0003800200 */
.L_x_2938:
[----:B------:R-:W-:Y:S01]  /*4420*/  F2FP.BF16.F32.PACK_AB R0, RZ, R0 ;  /* 0x00000000ff00723e */ /* 0x000fe200000010ff */
[----:B------:R-:W-:Y:S06]  /*4430*/  BRA `(.L_x_2908) ;  /* 0x0000000000647947 */ /* 0x000fec0003800000 */
.L_x_2913:
        /* <DEDUP_REMOVED lines=16> */
.L_x_2940:
[----:B------:R-:W-:Y:S01]  /*4540*/  PRMT R0, RZ, 0x7610, R0 ;  /* 0x00007610ff007816 */ /* 0x000fe20000000000 */
[----:B------:R-:W-:Y:S06]  /*4550*/  BRA `(.L_x_2908) ;  /* 0x00000000001c7947 */ /* 0x000fec0003800000 */
.L_x_2937:
[----:B------:R-:W2:Y:S02]  /*4560*/  LDG.E.64 R4, desc[UR36][R4.64] ;  /* 0x0000002404047981 */ /* 0x000ea4000c1e1b00 */
[----:B--2---:R-:W0:Y:S02]  /*4570*/  I2F.U64 R0, R4 ;  /* 0x0000000400007312 */ /* 0x004e240000301000 */
[----:B0-----:R-:W-:Y:S01]  /*4580*/  F2FP.BF16.F32.PACK_AB R0, RZ, R0 ;  /* 0x00000000ff00723e */ /* 0x001fe200000010ff */
[----:B------:R-:W-:Y:S06]  /*4590*/  BRA `(.L_x_2908) ;  /* 0x00000000000c7947 */ /* 0x000fec0003800000 */
.L_x_2936:
[----:B------:R-:W2:Y:S02]  /*45a0*/  LDG.E R4, desc[UR36][R4.64] ;  /* 0x0000002404047981 */ /* 0x000ea4000c1e1900 */
[----:B--2---:R-:W-:-:S04]  /*45b0*/  I2FP.F32.U32 R0, R4 ;  /* 0x0000000400007245 */ /* 0x004fc80000201000 */
[----:B------:R-:W-:-:S07]  /*45c0*/  F2FP.BF16.F32.PACK_AB R0, RZ, R0 ;  /* 0x00000000ff00723e */ /* 0x000fce00000010ff */
.L_x_2908:
[----:B------:R-:W-:Y:S05]  /*45d0*/  BSYNC.RECONVERGENT B6 ;  /* 0x0000000000067941 */ /* 0x000fea0003800200 */
.L_x_2907:
[----:B------:R-:W2:Y:S01]  /*45e0*/  LDC.U16 R3, c[0x0][0x386] ;  /* 0x0000e180ff037b82 */ /* 0x000ea20000000400 */
[----:B------:R-:W-:Y:S01]  /*45f0*/  ISETP.GE.AND P0, PT, R25, R16, PT ;  /* 0x000000101900720c */ /* 0x000fe20003f06270 */
[----:B------:R-:W-:-:S12]  /*4600*/  BSSY.RECONVERGENT B1, `(.L_x_2941) ;  /* 0x0000048000017945 */ /* 0x000fd80003800200 */
[----:B------:R-:W-:Y:S05]  /*4610*/  @P0 BRA `(.L_x_2942) ;  /* 0x0000000400180947 */ /* 0x000fea0003800000 */
[----:B-----5:R-:W-:Y:S01]  /*4620*/  IMAD.U32 R9, R18, 0x10000, RZ ;  /* 0x0001000012097824 */ /* 0x020fe200078e00ff */
[----:B------:R-:W-:Y:S01]  /*4630*/  BSSY.RECONVERGENT B0, `(.L_x_2943) ;  /* 0x0000040000007945 */ /* 0x000fe20003800200 */
[----:B012---:R-:W-:-:S04]  /*4640*/  IMAD.U32 R4, R3, 0x10000, RZ ;  /* 0x0001000003047824 */ /* 0x007fc800078e00ff */
        /* <DEDUP_REMOVED lines=29> */
.L_x_2947:
[----:B------:R-:W-:Y:S05]  /*4820*/  BSYNC.RECONVERGENT B2 ;  /* 0x0000000000027941 */ /* 0x000fea0003800200 */
.L_x_2946:
[----:B------:R-:W-:Y:S01]  /*4830*/  FFMA.FTZ R5, -R10, R6, R5 ;  /* 0x000000060a057223 */ /* 0x000fe20000010105 */
[----:B------:R-:W-:Y:S06]  /*4840*/  BRA `(.L_x_2944) ;  /* 0x0000000000787947 */ /* 0x000fec0003800000 */
.L_x_2945:
        /* <DEDUP_REMOVED lines=14> */
.L_x_2950:
        /* <DEDUP_REMOVED lines=13> */
.L_x_2949:
[----:B------:R-:W-:Y:S05]  /*4a00*/  BSYNC.RECONVERGENT B2 ;  /* 0x0000000000027941 */ /* 0x000fea0003800200 */
.L_x_2948:
[----:B------:R-:W-:-:S04]  /*4a10*/  FMUL.FTZ R5, R5, 1.1920928955078125e-07 ;  /* 0x3400000005057820 */ /* 0x000fc80000410000 */
[----:B------:R-:W-:-:S07]  /*4a20*/  FMUL.FTZ R5, R10, R5 ;  /* 0x000000050a057220 */ /* 0x000fce0000410000 */
.L_x_2944:
[----:B------:R-:W-:Y:S05]  /*4a30*/  BSYNC.RECONVERGENT B0 ;  /* 0x0000000000007941 */ /* 0x000fea0003800200 */
.L_x_2943:
[C---:B------:R-:W-:Y:S02]  /*4a40*/  FSETP.NAN.FTZ.AND P0, PT, |R5|.reuse, |R5|, PT ;  /* 0x400000050500720b */ /* 0x040fe40003f18200 */
[----:B------:R-:W-:-:S04]  /*4a50*/  LOP3.LUT R4, R5, 0x80000000, R4, 0xb8, !PT ;  /* 0x8000000005047812 */ /* 0x000fc800078eb804 */
[----:B------:R-:W-:-:S06]  /*4a60*/  FSEL R5, R5, R4, P0 ;  /* 0x0000000405057208 */ /* 0x000fcc0000000000 */
[----:B------:R-:W3:Y:S02]  /*4a70*/  F2F.BF16.F32 R5, R5 ;  /* 0x0000000500057304 */ /* 0x000ee40000202000 */
.L_x_2942:
[----:B------:R-:W-:Y:S05]  /*4a80*/  BSYNC.RECONVERGENT B1 ;  /* 0x0000000000017941 */ /* 0x000fea0003800200 */
.L_x_2941:
[----:B------:R-:W-:Y:S01]  /*4a90*/  VIADD R23, R25, 0x80 ;  /* 0x0000008019177836 */ /* 0x000fe20000000000 */
[----:B------:R-:W-:Y:S04]  /*4aa0*/  BSSY.RECONVERGENT B1, `(.L_x_2951) ;  /* 0x0000049000017945 */ /* 0x000fe80003800200 */
[----:B------:R-:W-:-:S13]  /*4ab0*/  ISETP.GE.AND P0, PT, R23, R16, PT ;  /* 0x000000101700720c */ /* 0x000fda0003f06270 */
        /* <DEDUP_REMOVED lines=30> */
.L_x_2958:
[----:B------:R-:W-:Y:S01]  /*4ca0*/  FSETP.GEU.FTZ.AND P0, PT, R9, -R10, PT ;  /* 0x8000000a0900720b */ /* 0x000fe20003f1e000 */
[----:B------:R-:W-:-:S12]  /*4cb0*/  FADD.FTZ R6, R6, -1 ;  /* 0xbf80000006067421 */ /* 0x000fd80000010000 */
[----:B------:R-:W-:-:S07]  /*4cc0*/  @!P0 FADD.FTZ R6, R6, -1 ;  /* 0xbf80000006068421 */ /* 0x000fce0000010000 */
.L_x_2957:
[----:B------:R-:W-:Y:S05]  /*4cd0*/  BSYNC.RECONVERGENT B2 ;  /* 0x0000000000027941 */ /* 0x000fea0003800200 */
.L_x_2956:
[----:B------:R-:W-:Y:S01]  /*4ce0*/  FFMA.FTZ R7, -R10, R6, R7 ;  /* 0x000000060a077223 */ /* 0x000fe20000010107 */
[----:B------:R-:W-:Y:S06]  /*4cf0*/  BRA `(.L_x_2954) ;  /* 0x0000000000787947 */ /* 0x000fec0003800000 */
.L_x_2955:
        /* <DEDUP_REMOVED lines=14> */
.L_x_2961:
        /* <DEDUP_REMOVED lines=13> */
.L_x_2960:
[----:B------:R-:W-:Y:S05]  /*4eb0*/  BSYNC.RECONVERGENT B2 ;  /* 0x0000000000027941 */ /* 0x000fea0003800200 */
.L_x_2959:
[----:B------:R-:W-:-:S04]  /*4ec0*/  FMUL.FTZ R6, R7, 1.1920928955078125e-07 ;  /* 0x3400000007067820 */ /* 0x000fc80000410000 */
[----:B------:R-:W-:-:S07]  /*4ed0*/  FMUL.FTZ R7, R11, R6 ;  /* 0x000000060b077220 */ /* 0x000fce0000410000 */
.L_x_2954:
[----:B------:R-:W-:Y:S05]  /*4ee0*/  BSYNC.RECONVERGENT B0 ;  /* 0x0000000000007941 */ /* 0x000fea0003800200 */
.L_x_2953:
[C---:B------:R-:W-:Y:S02]  /*4ef0*/  FSETP.NAN.FTZ.AND P0, PT, |R7|.reuse, |R7|, PT ;  /* 0x400000070700720b */ /* 0x040fe40003f18200 */
[----:B------:R-:W-:-:S04]  /*4f00*/  LOP3.LUT R4, R7, 0x80000000, R4, 0xb8, !PT ;  /* 0x8000000007047812 */ /* 0x000fc800078eb804 */
[----:B------:R-:W-:-:S04]  /*4f10*/  FSEL R4, R7, R4, P0 ;  /* 0x0000000407047208 */ /* 0x000fc80000000000 */
[----:B------:R4:W1:Y:S03]  /*4f20*/  F2F.BF16.F32 R22, R4 ;  /* 0x0000000400167304 */ /* 0x0008660000202000 */
.L_x_2952:
[----:B------:R-:W-:Y:S05]  /*4f30*/  BSYNC.RECONVERGENT B1 ;  /* 0x0000000000017941 */ /* 0x000fea0003800200 */
.L_x_2951:
[----:B------:R-:W-:Y:S01]  /*4f40*/  VIADD R7, R25, 0x100 ;  /* 0x0000010019077836 */ /* 0x000fe20000000000 */
[----:B------:R-:W-:Y:S04]  /*4f50*/  BSSY.RECONVERGENT B1, `(.L_x_2962) ;  /* 0x0000049000017945 */ /* 0x000fe80003800200 */
[----:B------:R-:W-:-:S13]  /*4f60*/  ISETP.GE.AND P0, PT, R7, R16, PT ;  /* 0x000000100700720c */ /* 0x000fda0003f06270 */
[----:B------:R-:W-:Y:S05]  /*4f70*/  @P0 BRA `(.L_x_2963) ;  /* 0x0000000400180947 */ /* 0x000fea0003800000 */
[----:B-----5:R-:W-:Y:S01]  /*4f80*/  IMAD.U32 R19, R19, 0x10000, RZ ;  /* 0x0001000013137824 */ /* 0x020fe200078e00ff */
[----:B------:R-:W-:Y:S01]  /*4f90*/  BSSY.RECONVERGENT B0, `(.L_x_2964) ;  /* 0x0000040000007945 */ /* 0x000fe20003800200 */
[----:B012-4-:R-:W-:-:S04]  /*4fa0*/  IMAD.U32 R4, R3, 0x10000, RZ ;  /* 0x0001000003047824 */ /* 0x017fc800078e00ff */
        /* <DEDUP_REMOVED lines=26> */
.L_x_2969:
[----:B------:R-:W-:Y:S01]  /*5150*/  FSETP.GEU.FTZ.AND P0, PT, R9, -R10, PT ;  /* 0x8000000a0900720b */ /* 0x000fe20003f1e000 */
[----:B------:R-:W-:-:S12]  /*5160*/  FADD.FTZ R6, R6, -1 ;  /* 0xbf80000006067421 */ /* 0x000fd80000010000 */
[----:B------:R-:W-:-:S07]  /*5170*/  @!P0 FADD.FTZ R6, R6, -1 ;  /* 0xbf80000006068421 */ /* 0x000fce0000010000 */
.L_x_2968:
[----:B------:R-:W-:Y:S05]  /*5180*/  BSYNC.RECONVERGENT B2 ;  /* 0x0000000000027941 */ /* 0x000fea0003800200 */
.L_x_2967:
[----:B------:R-:W-:Y:S01]  /*5190*/  FFMA.FTZ R7, -R10, R6, R7 ;  /* 0x000000060a077223 */ /* 0x000fe20000010107 */
[----:B------:R-:W-:Y:S06]  /*51a0*/  BRA `(.L_x_2965) ;  /* 0x0000000000787947 */ /* 0x000fec0003800000 */
.L_x_2966:
        /* <DEDUP_REMOVED lines=14> */
.L_x_2972:
        /* <DEDUP_REMOVED lines=13> */
.L_x_2971:
[----:B------:R-:W-:Y:S05]  /*5360*/  BSYNC.RECONVERGENT B2 ;  /* 0x0000000000027941 */ /* 0x000fea0003800200 */
.L_x_2970:
[----:B------:R-:W-:-:S04]  /*5370*/  FMUL.FTZ R6, R7, 1.1920928955078125e-07 ;  /* 0x3400000007067820 */ /* 0x000fc80000410000 */
[----:B------:R-:W-:-:S07]  /*5380*/  FMUL.FTZ R7, R11, R6 ;  /* 0x000000060b077220 */ /* 0x000fce0000410000 */
.L_x_2965:
[----:B------:R-:W-:Y:S05]  /*5390*/  BSYNC.RECONVERGENT B0 ;  /* 0x0000000000007941 */ /* 0x000fea0003800200 */
.L_x_2964:
[C---:B------:R-:W-:Y:S02]  /*53a0*/  FSETP.NAN.FTZ.AND P0, PT, |R7|.reuse, |R7|, PT ;  /* 0x400000070700720b */ /* 0x040fe40003f18200 */
[----:B------:R-:W-:-:S04]  /*53b0*/  LOP3.LUT R4, R7, 0x80000000, R4, 0xb8, !PT ;  /* 0x8000000007047812 */ /* 0x000fc800078eb804 */
[----:B------:R-:W-:-:S04]  /*53c0*/  FSEL R4, R7, R4, P0 ;  /* 0x0000000407047208 */ /* 0x000fc80000000000 */
[----:B------:R1:W2:Y:S03]  /*53d0*/  F2F.BF16.F32 R17, R4 ;  /* 0x0000000400117304 */ /* 0x0002a60000202000 */
.L_x_2963:
[----:B------:R-:W-:Y:S05]  /*53e0*/  BSYNC.RECONVERGENT B1 ;  /* 0x0000000000017941 */ /* 0x000fea0003800200 */
.L_x_2962:
[----:B------:R-:W-:Y:S01]  /*53f0*/  VIADD R7, R25, 0x180 ;  /* 0x0000018019077836 */ /* 0x000fe20000000000 */
[----:B------:R-:W-:Y:S04]  /*5400*/  BSSY.RECONVERGENT B1, `(.L_x_2973) ;  /* 0x0000049000017945 */ /* 0x000fe80003800200 */
[----:B------:R-:W-:-:S13]  /*5410*/  ISETP.GE.AND P0, PT, R7, R16, PT ;  /* 0x000000100700720c */ /* 0x000fda0003f06270 */
[----:B------:R-:W-:Y:S05]  /*5420*/  @P0 BRA `(.L_x_2974) ;  /* 0x0000000400180947 */ /* 0x000fea0003800000 */
[----:B--2---:R-:W-:Y:S01]  /*5430*/  IMAD.U32 R3, R3, 0x10000, RZ ;  /* 0x0001000003037824 */ /* 0x004fe200078e00ff */
[----:B------:R-:W-:Y:S01]  /*5440*/  BSSY.RECONVERGENT B0, `(.L_x_2975) ;  /* 0x0000040000007945 */ /* 0x000fe20003800200 */
[----:B-----5:R-:W-:Y:S02]  /*5450*/  IMAD.U32 R8, R0, 0x10000, RZ ;  /* 0x0001000000087824 */ /* 0x020fe400078e00ff */
        /* <DEDUP_REMOVED lines=9> */
[----:B01--4-:R-:W-:Y:S01]  /*54f0*/  FMUL.FTZ R4, R0, R7 ;  /* 0x0000000700047220 */ /* 0x013fe20000410000 */
        /* <DEDUP_REMOVED lines=16> */
.L_x_2980:
[----:B------:R-:W-:Y:S01]  /*5600*/  FSETP.GEU.FTZ.AND P0, PT, R7, -R11, PT ;  /* 0x8000000b0700720b */ /* 0x000fe20003f1e000 */
[----:B------:R-:W-:-:S12]  /*5610*/  FADD.FTZ R9, R9, -1 ;  /* 0xbf80000009097421 */ /* 0x000fd80000010000 */
[----:B------:R-:W-:-:S07]  /*5620*/  @!P0 FADD.FTZ R9, R9, -1 ;  /* 0xbf80000009098421 */ /* 0x000fce0000010000 */
.L_x_2979:
[----:B------:R-:W-:Y:S05]  /*5630*/  BSYNC.RECONVERGENT B2 ;  /* 0x0000000000027941 */ /* 0x000fea0003800200 */
.L_x_2978:
[----:B------:R-:W-:Y:S01]  /*5640*/  FFMA.FTZ R0, -R11, R9, R0 ;  /* 0x000000090b007223 */ /* 0x000fe20000010100 */
[----:B------:R-:W-:Y:S06]  /*5650*/  BRA `(.L_x_2976) ;  /* 0x0000000000787947 */ /* 0x000fec0003800000 */
.L_x_2977:
[----:B------:R-:W-:Y:S01]  /*5660*/  LOP3.LUT R9, R7, 0xff800000, RZ, 0xc0, !PT ;  /* 0xff80000007097812 */ /* 0x000fe200078ec0ff */
[----:B------:R-:W-:Y:S01]  /*5670*/  BSSY.RECONVERGENT B2, `(.L_x_2981) ;  /* 0x000001a000027945 */ /* 0x000fe20003800200 */
[C---:B------:R-:W-:Y:S02]  /*5680*/  ISETP.GT.U32.AND P0, PT, R0.reuse, 0x7f7fffff, PT ;  /* 0x7f7fffff0000780c */ /* 0x040fe40003f04070 */
[C---:B01--4-:R-:W-:Y:S02]  /*5690*/  IADD3 R4, PT, PT, R0.reuse, 0xb800000, -R9 ;  /* 0x0b80000000047810 */ /* 0x053fe40007ffe809 */
        /* <DEDUP_REMOVED lines=10> */
.L_x_2983:
        /* <DEDUP_REMOVED lines=13> */
.L_x_2982:
[----:B------:R-:W-:Y:S05]  /*5810*/  BSYNC.RECONVERGENT B2 ;  /* 0x0000000000027941 */ /* 0x000fea0003800200 */
.L_x_2981:
[----:B------:R-:W-:-:S04]  /*5820*/  FMUL.FTZ R7, R0, 1.1920928955078125e-07 ;  /* 0x3400000000077820 */ /* 0x000fc80000410000 */
[----:B------:R-:W-:-:S07]  /*5830*/  FMUL.FTZ R0, R8, R7 ;  /* 0x0000000708007220 */ /* 0x000fce0000410000 */
.L_x_2976:
[----:B------:R-:W-:Y:S05]  /*5840*/  BSYNC.RECONVERGENT B0 ;  /* 0x0000000000007941 */ /* 0x000fea0003800200 */
.L_x_2975:
[C---:B------:R-:W-:Y:S02]  /*5850*/  FSETP.NAN.FTZ.AND P0, PT, |R0|.reuse, |R0|, PT ;  /* 0x400000000000720b */ /* 0x040fe40003f18200 */
[----:B------:R-:W-:-:S04]  /*5860*/  LOP3.LUT R3, R0, 0x80000000, R3, 0xb8, !PT ;  /* 0x8000000000037812 */ /* 0x000fc800078eb803 */
[----:B------:R-:W-:-:S04]  /*5870*/  FSEL R3, R0, R3, P0 ;  /* 0x0000000300037208 */ /* 0x000fc80000000000 */
[----:B------:R2:W0:Y:S03]  /*5880*/  F2F.BF16.F32 R18, R3 ;  /* 0x0000000300127304 */ /* 0x0004260000202000 */
.L_x_2974:
[----:B------:R-:W-:Y:S05]  /*5890*/  BSYNC.RECONVERGENT B1 ;  /* 0x0000000000017941 */ /* 0x000fea0003800200 */
.L_x_2973:
[----:B-----5:R-:W0:Y:S01]  /*58a0*/  LDC.U8 R19, c[0x0][0x3a4] ;  /* 0x0000e900ff137b82 */ /* 0x020e220000000000 */
[----:B------:R-:W-:Y:S01]  /*58b0*/  ISETP.GE.AND P0, PT, R25, R16, PT ;  /* 0x000000101900720c */ /* 0x000fe20003f06270 */
[----:B------:R-:W-:Y:S04]  /*58c0*/  BSSY.RECONVERGENT B7, `(.L_x_2984) ;  /* 0x0000302000077945 */ /* 0x000fe80003800200 */
[----:B------:R-:W-:Y:S08]  /*58d0*/  BSSY.RELIABLE B6, `(.L_x_2985) ;  /* 0x000020a000067945 */ /* 0x000ff00003800100 */
[----:B------:R-:W-:Y:S05]  /*58e0*/  @P0 BRA `(.L_x_2986) ;  /* 0x0000002000140947 */ /* 0x000fea0003800000 */
[----:B------:R-:W2:Y:S01]  /*58f0*/  LDCU UR4, c[0x0][0x3a8] ;  /* 0x00007500ff0477ac */ /* 0x000ea20008000800 */
[----:B------:R-:W5:Y:S01]  /*5900*/  LDC.64 R8, c[0x0][0x388] ;  /* 0x0000e200ff087b82 */ /* 0x000f620000000a00 */
[----:B------:R-:W-:Y:S01]  /*5910*/  IMAD R0, R2, 0x200, R25 ;  /* 0x0000020002007824 */ /* 0x000fe200078e0219 */
[----:B01--4-:R-:W-:-:S03]  /*5920*/  PRMT R4, R19, 0x9910, RZ ;  /* 0x0000991013047816 */ /* 0x013fc600000000ff */
[----:B--2---:R-:W-:Y:S02]  /*5930*/  IMAD R3, R0, UR4, RZ ;  /* 0x0000000400037c24 */ /* 0x004fe4000f8e02ff */
[----:B------:R-:W-:-:S05]  /*5940*/  IMAD.MOV.U32 R0, RZ, RZ, R4 ;  /* 0x000000ffff007224 */ /* 0x000fca00078e0004 */
[----:B------:R-:W-:Y:S02]  /*5950*/  ISETP.GT.AND P0, PT, R0, 0x9, PT ;  /* 0x000000090000780c */ /* 0x000fe40003f04270 */
[----:B-----5:R-:W-:-:S05]  /*5960*/  IADD3 R8, P1, PT, R3, R8, RZ ;  /* 0x0000000803087210 */ /* 0x020fca0007f3e0ff */
        /* <DEDUP_REMOVED lines=10> */
[----:B---3--:R-:W-:Y:S02]  /*5a10*/  IMAD.U32 R5, R5, 0x10000, RZ ;  /* 0x0001000005057824 */ /* 0x008fe400078e00ff */
[----:B------:R-:W-:-:S04]  /*5a20*/  IMAD.MOV.U32 R25, RZ, RZ, R23 ;  /* 0x000000ffff197224 */ /* 0x000fc800078e0017 */
[----:B------:R-:W0:Y:S02]  /*5a30*/  F2I.FTZ.TRUNC.NTZ R5, R5 ;  /* 0x0000000500057305 */ /* 0x000e24000021f100 */
[----:B0-----:R0:W-:Y:S01]  /*5a40*/  STG.E.U8 desc[UR36][R8.64], R5 ;  /* 0x0000000508007986 */ /* 0x0011e2000c101124 */
[----:B------:R-:W-:Y:S05]  /*5a50*/  BRA `(.L_x_2992) ;  /* 0x0000000c00d47947 */ /* 0x000fea0003800000 */
.L_x_2990:
[----:B---3--:R-:W-:Y:S02]  /*5a60*/  IMAD.U32 R5, R5, 0x10000, RZ ;  /* 0x0001000005057824 */ /* 0x008fe400078e00ff */
[----:B------:R-:W-:-:S04]  /*5a70*/  IMAD.MOV.U32 R25, RZ, RZ, R23 ;  /* 0x000000ffff197224 */ /* 0x000fc800078e0017 */
[----:B------:R-:W0:Y:S02]  /*5a80*/  F2I.S64.TRUNC R4, R5 ;  /* 0x0000000500047311 */ /* 0x000e24000020d900 */
[----:B0-----:R0:W-:Y:S01]  /*5a90*/  STG.E.U8 desc[UR36][R8.64], R4 ;  /* 0x0000000408007986 */ /* 0x0011e2000c101124 */
[----:B------:R-:W-:Y:S05]  /*5aa0*/  BRA `(.L_x_2992) ;  /* 0x0000000c00c07947 */ /* 0x000fea0003800000 */
.L_x_2989:
[----:B------:R-:W-:-:S13]  /*5ab0*/  ISETP.NE.AND P0, PT, R0, 0x2, PT ;  /* 0x000000020000780c */ /* 0x000fda0003f05270 */
[----:B------:R-:W-:Y:S05]  /*5ac0*/  @!P0 BRA `(.L_x_2993) ;  /* 0x0000000000388947 */ /* 0x000fea0003800000 */
[----:B------:R-:W-:-:S13]  /*5ad0*/  ISETP.NE.AND P0, PT, R0, 0x3, PT ;  /* 0x000000030000780c */ /* 0x000fda0003f05270 */
[----:B------:R-:W-:Y:S05]  /*5ae0*/  @!P0 BRA `(.L_x_2994) ;  /* 0x00000000001c8947 */ /* 0x000fea0003800000 */
[----:B------:R-:W-:-:S13]  /*5af0*/  ISETP.NE.AND P0, PT, R0, 0x4, PT ;  /* 0x000000040000780c */ /* 0x000fda0003f05270 */
[----:B------:R-:W-:Y:S05]  /*5b00*/  @P0 BRA `(.L_x_2991) ;  /* 0x0000000800f80947 */ /* 0x000fea0003800000 */
[----:B---3--:R-:W-:Y:S02]  /*5b10*/  IMAD.U32 R5, R5, 0x10000, RZ ;  /* 0x0001000005057824 */ /* 0x008fe400078e00ff */
[----:B------:R-:W-:-:S04]  /*5b20*/  IMAD.MOV.U32 R25, RZ, RZ, R23 ;  /* 0x000000ffff197224 */ /* 0x000fc800078e0017 */
[----:B------:R-:W0:Y:S02]  /*5b30*/  F2I.S64.TRUNC R4, R5 ;  /* 0x0000000500047311 */ /* 0x000e24000020d900 */
[----:B0-----:R0:W-:Y:S01]  /*5b40*/  STG.E.64 desc[UR36][R8.64], R4 ;  /* 0x0000000408007986 */ /* 0x0011e2000c101b24 */
[----:B------:R-:W-:Y:S05]  /*5b50*/  BRA `(.L_x_2992) ;  /* 0x0000000c00947947 */ /* 0x000fea0003800000 */
.L_x_2994:
[----:B---3--:R-:W-:Y:S02]  /*5b60*/  IMAD.U32 R5, R5, 0x10000, RZ ;  /* 0x0001000005057824 */ /* 0x008fe400078e00ff */
[----:B------:R-:W-:-:S04]  /*5b70*/  IMAD.MOV.U32 R25, RZ, RZ, R23 ;  /* 0x000000ffff197224 */ /* 0x000fc800078e0017 */
[----:B------:R-:W0:Y:S02]  /*5b80*/  F2I.FTZ.TRUNC.NTZ R5, R5 ;  /* 0x0000000500057305 */ /* 0x000e24000021f100 */
[----:B0-----:R0:W-:Y:S01]  /*5b90*/  STG.E desc[UR36][R8.64], R5 ;  /* 0x0000000508007986 */ /* 0x0011e2000c101924 */
[----:B------:R-:W-:Y:S05]  /*5ba0*/  BRA `(.L_x_2992) ;  /* 0x0000000c00807947 */ /* 0x000fea0003800000 */
.L_x_2993:
[----:B---3--:R-:W-:Y:S02]  /*5bb0*/  IMAD.U32 R5, R5, 0x10000, RZ ;  /* 0x0001000005057824 */ /* 0x008fe400078e00ff */
[----:B------:R-:W-:-:S04]  /*5bc0*/  IMAD.MOV.U32 R25, RZ, RZ, R23 ;  /* 0x000000ffff197224 */ /* 0x000fc800078e0017 */
[----:B------:R-:W0:Y:S02]  /*5bd0*/  F2I.FTZ.TRUNC.NTZ R5, R5 ;  /* 0x0000000500057305 */ /* 0x000e24000021f100 */
[----:B0-----:R0:W-:Y:S01]  /*5be0*/  STG.E.U16 desc[UR36][R8.64], R5 ;  /* 0x0000000508007986 */ /* 0x0011e2000c101524 */
[----:B------:R-:W-:Y:S05]  /*5bf0*/  BRA `(.L_x_2992) ;  /* 0x0000000c006c7947 */ /* 0x000fea0003800000 */
.L_x_2988:
[----:B------:R-:W-:-:S13]  /*5c00*/  ISETP.GT.AND P0, PT, R0, 0x6, PT ;  /* 0x000000060000780c */ /* 0x000fda0003f04270 */
[----:B------:R-:W-:Y:S05]  /*5c10*/  @P0 BRA `(.L_x_2995) ;  /* 0x0000000000340947 */ /* 0x000fea0003800000 */
[----:B------:R-:W-:-:S13]  /*5c20*/  ISETP.NE.AND P0, PT, R0, 0x5, PT ;  /* 0x000000050000780c */ /* 0x000fda0003f05270 */
[----:B------:R-:W-:Y:S05]  /*5c30*/  @!P0 BRA `(.L_x_2996) ;  /* 0x0000000000188947 */ /* 0x000fea0003800000 */
[----:B------:R-:W-:-:S13]  /*5c40*/  ISETP.NE.AND P0, PT, R0, 0x6, PT ;  /* 0x000000060000780c */ /* 0x000fda0003f05270 */
[----:B------:R-:W-:Y:S05]  /*5c50*/  @P0 BRA `(.L_x_2991) ;  /* 0x0000000800a40947 */ /* 0x000fea0003800000 */
[----:B---3--:R-:W-:Y:S02]  /*5c60*/  IMAD.U32 R5, R5, 0x10000, RZ ;  /* 0x0001000005057824 */ /* 0x008fe400078e00ff */
[----:B------:R-:W-:-:S03]  /*5c70*/  IMAD.MOV.U32 R25, RZ, RZ, R23 ;  /* 0x000000ffff197224 */ /* 0x000fc600078e0017 */
[----:B------:R0:W-:Y:S01]  /*5c80*/  STG.E desc[UR36][R8.64], R5 ;  /* 0x0000000508007986 */ /* 0x0001e2000c101924 */
[----:B------:R-:W-:Y:S05]  /*5c90*/  BRA `(.L_x_2992) ;  /* 0x0000000c00447947 */ /* 0x000fea0003800000 */
.L_x_2996:
[----:B---3--:R-:W-:Y:S02]  /*5ca0*/  IMAD.U32 R0, R5, 0x10000, RZ ;  /* 0x0001000005007824 */ /* 0x008fe400078e00ff */
[----:B------:R-:W-:-:S03]  /*5cb0*/  IMAD.MOV.U32 R25, RZ, RZ, R23 ;  /* 0x000000ffff197224 */ /* 0x000fc600078e0017 */
[----:B------:R-:W-:-:S05]  /*5cc0*/  F2FP.F16.F32.PACK_AB R0, RZ, R0 ;  /* 0x00000000ff00723e */ /* 0x000fca00000000ff */
[----:B------:R0:W-:Y:S01]  /*5cd0*/  STG.E.U16 desc[UR36][R8.64], R0 ;  /* 0x0000000008007986 */ /* 0x0001e2000c101524 */
[----:B------:R-:W-:Y:S05]  /*5ce0*/  BRA `(.L_x_2992) ;  /* 0x0000000c00307947 */ /* 0x000fea0003800000 */
.L_x_2995:
[----:B------:R-:W-:-:S13]  /*5cf0*/  ISETP.NE.AND P0, PT, R0, 0x7, PT ;  /* 0x000000070000780c */ /* 0x000fda0003f05270 */
[----:B------:R-:W-:Y:S05]  /*5d00*/  @!P0 BRA `(.L_x_2997) ;  /* 0x00000000003c8947 */ /* 0x000fea0003800000 */
[----:B------:R-:W-:-:S13]  /*5d10*/  ISETP.NE.AND P0, PT, R0, 0x8, PT ;  /* 0x000000080000780c */ /* 0x000fda0003f05270 */
[----:B------:R-:W-:Y:S05]  /*5d20*/  @!P0 BRA `(.L_x_2998) ;  /* 0x00000000001c8947 */ /* 0x000fea0003800000 */
[----:B------:R-:W-:-:S13]  /*5d30*/  ISETP.NE.AND P0, PT, R0, 0x9, PT ;  /* 0x000000090000780c */ /* 0x000fda0003f05270 */
[----:B------:R-:W-:Y:S05]  /*5d40*/  @P0 BRA `(.L_x_2991) ;  /* 0x0000000800680947 */ /* 0x000fea0003800000 */
[----:B---3--:R-:W-:Y:S02]  /*5d50*/  IMAD.U32 R4, R5, 0x10000, RZ ;  /* 0x0001000005047824 */ /* 0x008fe400078e00ff */
[----:B------:R-:W-:Y:S02]  /*5d60*/  IMAD.MOV.U32 R5, RZ, RZ, RZ ;  /* 0x000000ffff057224 */ /* 0x000fe400078e00ff */
[----:B------:R-:W-:-:S03]  /*5d70*/  IMAD.MOV.U32 R25, RZ, RZ, R23 ;  /* 0x000000ffff197224 */ /* 0x000fc600078e0017 */
[----:B------:R0:W-:Y:S01]  /*5d80*/  STG.E.64 desc[UR36][R8.64], R4 ;  /* 0x0000000408007986 */ /* 0x0001e2000c101b24 */
[----:B------:R-:W-:Y:S05]  /*5d90*/  BRA `(.L_x_2992) ;  /* 0x0000000c00047947 */ /* 0x000fea0003800000 */
.L_x_2998:
[----:B---3--:R-:W-:Y:S02]  /*5da0*/  IMAD.U32 R5, R5, 0x10000, RZ ;  /* 0x0001000005057824 */ /* 0x008fe400078e00ff */
[----:B------:R-:W-:-:S03]  /*5db0*/  IMAD.MOV.U32 R25, RZ, RZ, R23 ;  /* 0x000000ffff197224 */ /* 0x000fc600078e0017 */
[----:B------:R-:W-:-:S04]  /*5dc0*/  F2FP.F16.F32.PACK_AB R3, RZ, R5 ;  /* 0x00000005ff03723e */ /* 0x000fc800000000ff */
[----:B------:R-:W-:-:S05]  /*5dd0*/  PRMT R3, R3, 0x5410, RZ ;  /* 0x0000541003037816 */ /* 0x000fca00000000ff */
[----:B------:R0:W-:Y:S01]  /*5de0*/  STG.E desc[UR36][R8.64], R3 ;  /* 0x0000000308007986 */ /* 0x0001e2000c101924 */
[----:B------:R-:W-:Y:S05]  /*5df0*/  BRA `(.L_x_2992) ;  /* 0x0000000800ec7947 */ /* 0x000fea0003800000 */
.L_x_2997:
[----:B---3--:R-:W-:Y:S02]  /*5e00*/  IMAD.U32 R4, R5, 0x10000, RZ ;  /* 0x0001000005047824 */ /* 0x008fe400078e00ff */
[----:B------:R-:W-:Y:S02]  /*5e10*/  IMAD.MOV.U32 R25, RZ, RZ, R23 ;  /* 0x000000ffff197224 */ /* 0x000fe400078e0017 */
[----:B------:R-:W-:-:S06]  /*5e20*/  FMUL.FTZ R4, R4, 1 ;  /* 0x3f80000004047820 */ /* 0x000fcc0000410000 */
[----:B------:R-:W0:Y:S02]  /*5e30*/  F2F.F64.F32 R4, R4 ;  /* 0x0000000400047310 */ /* 0x000e240000201800 */
[----:B0-----:R0:W-:Y:S01]  /*5e40*/  STG.E.64 desc[UR36][R8.64], R4 ;  /* 0x0000000408007986 */ /* 0x0011e2000c101b24 */
[----:B------:R-:W-:Y:S05]  /*5e50*/  BRA `(.L_x_2992) ;  /* 0x0000000800d47947 */ /* 0x000fea0003800000 */
.L_x_2987:
        /* <DEDUP_REMOVED lines=10> */
[----:B------:R-:W-:-:S04]  /*5f00*/  FSETP.NEU.FTZ.AND P0, PT, R5, RZ, PT ;  /* 0x000000ff0500720b */ /* 0x000fc80003f1d000 */
[----:B------:R-:W-:-:S05]  /*5f10*/  SEL R3, RZ, 0x1, !P0 ;  /* 0x00000001ff037807 */ /* 0x000fca0004000000 */
[----:B------:R0:W-:Y:S01]  /*5f20*/  STG.E.U8 desc[UR36][R8.64], R3 ;  /* 0x0000000308007986 */ /* 0x0001e2000c101124 */
[----:B------:R-:W-:Y:S05]  /*5f30*/  BRA `(.L_x_2992) ;  /* 0x00000008009c7947 */ /* 0x000fea0003800000 */
.L_x_3001:
[----:B---3--:R-:W-:Y:S01]  /*5f40*/  IMAD.U32 R5, R5, 0x10000, RZ ;  /* 0x0001000005057824 */ /* 0x008fe200078e00ff */
[----:B------:R-:W-:Y:S01]  /*5f50*/  CS2R R6, SRZ ;  /* 0x0000000000067805 */ /* 0x000fe2000001ff00 */
[----:B------:R-:W-:Y:S02]  /*5f60*/  IMAD.MOV.U32 R25, RZ, RZ, R23 ;  /* 0x000000ffff197224 */ /* 0x000fe400078e0017 */
[----:B------:R-:W-:-:S06]  /*5f70*/  FMUL.FTZ R5, R5, 1 ;  /* 0x3f80000005057820 */ /* 0x000fcc0000410000 */
[----:B------:R-:W0:Y:S02]  /*5f80*/  F2F.F64.F32 R4, R5 ;  /* 0x0000000500047310 */ /* 0x000e240000201800 */
[----:B0-----:R0:W-:Y:S01]  /*5f90*/  STG.E.128 desc[UR36][R8.64], R4 ;  /* 0x0000000408007986 */ /* 0x0011e2000c101d24 */
[----:B------:R-:W-:Y:S05]  /*5fa0*/  BRA `(.L_x_2992) ;  /* 0x0000000800807947 */ /* 0x000fea0003800000 */
.L_x_3000:
[----:B------:R-:W-:-:S13]  /*5fb0*/  ISETP.NE.AND P0, PT, R0, 0xf, PT ;  /* 0x0000000f0000780c */ /* 0x000fda0003f05270 */
[----:B------:R-:W-:Y:S05]  /*5fc0*/  @!P0 BRA `(.L_x_3002) ;  /* 0x0000000000a88947 */ /* 0x000fea0003800000 */
[----:B------:R-:W-:-:S13]  /*5fd0*/  ISETP.NE.AND P0, PT, R0, 0x17, PT ;  /* 0x000000170000780c */ /* 0x000fda0003f05270 */
[----:B------:R-:W-:Y:S05]  /*5fe0*/  @!P0 BRA `(.L_x_3003) ;  /* 0x0000000000508947 */ /* 0x000fea0003800000 */
[----:B------:R-:W-:-:S13]  /*5ff0*/  ISETP.NE.AND P0, PT, R0, 0x18, PT ;  /* 0x000000180000780c */ /* 0x000fda0003f05270 */
[----:B------:R-:W-:Y:S05]  /*6000*/  @P0 BRA `(.L_x_2991) ;  /* 0x0000000400b80947 */ /* 0x000fea0003800000 */
        /* <DEDUP_REMOVED lines=13> */
.L_x_3005:
[----:B------:R-:W-:Y:S05]  /*60e0*/  BSYNC.RECONVERGENT B0 ;  /* 0x0000000000007941 */ /* 0x000fea0003800200 */
.L_x_3004:
[----:B------:R-:W-:Y:S01]  /*60f0*/  LOP3.LUT R5, R0, 0x80, R5, 0xf8, !PT ;  /* 0x0000008000057812 */ /* 0x000fe200078ef805 */
[----:B------:R-:W-:-:S04]  /*6100*/  IMAD.MOV.U32 R25, RZ, RZ, R23 ;  /* 0x000000ffff197224 */ /* 0x000fc800078e0017 */
[----:B------:R0:W-:Y:S01]  /*6110*/  STG.E.U8 desc[UR36][R8.64], R5 ;  /* 0x0000000508007986 */ /* 0x0001e2000c101124 */
[----:B------:R-:W-:Y:S05]  /*6120*/  BRA `(.L_x_2992) ;  /* 0x0000000800207947 */ /* 0x000fea0003800000 */
.L_x_3003:
[----:B---3--:R-:W-:Y:S01]  /*6130*/  IMAD.U32 R6, R5, 0x10000, RZ ;  /* 0x0001000005067824 */ /* 0x008fe200078e00ff */
        /* <DEDUP_REMOVED lines=14> */
.L_x_3007:
[----:B------:R-:W-:Y:S05]  /*6220*/  BSYNC.RECONVERGENT B0 ;  /* 0x0000000000007941 */ /* 0x000fea0003800200 */
.L_x_3006:
[----:B------:R-:W-:Y:S01]  /*6230*/  LOP3.LUT R5, R0, 0x80, R5, 0xf8, !PT ;  /* 0x0000008000057812 */ /* 0x000fe200078ef805 */
[----:B------:R-:W-:-:S04]  /*6240*/  IMAD.MOV.U32 R25, RZ, RZ, R23 ;  /* 0x000000ffff197224 */ /* 0x000fc800078e0017 */
[----:B------:R0:W-:Y:S01]  /*6250*/  STG.E.U8 desc[UR36][R8.64], R5 ;  /* 0x0000000508007986 */ /* 0x0001e2000c101124 */
[----:B------:R-:W-:Y:S05]  /*6260*/  BRA `(.L_x_2992) ;  /* 0x0000000400d07947 */ /* 0x000fea0003800000 */
.L_x_3002:
[----:B---3--:R0:W-:Y:S01]  /*6270*/  STG.E.U16 desc[UR36][R8.64], R5 ;  /* 0x0000000508007986 */ /* 0x0081e2000c101524 */
[----:B------:R-:W-:Y:S01]  /*6280*/  IMAD.MOV.U32 R25, RZ, RZ, R23 ;  /* 0x000000ffff197224 */ /* 0x000fe200078e0017 */
[----:B------:R-:W-:Y:S06]  /*6290*/  BRA `(.L_x_2992) ;  /* 0x0000000400c47947 */ /* 0x000fec0003800000 */
.L_x_2999:
        /* <DEDUP_REMOVED lines=10> */
[----:B------:R-:W0:Y:S02]  /*6340*/  F2I.FTZ.U32.TRUNC.NTZ R3, R3 ;  /* 0x0000000300037305 */ /* 0x000e24000021f000 */
[----:B0-----:R0:W-:Y:S01]  /*6350*/  STG.E.U16 desc[UR36][R8.64], R3 ;  /* 0x0000000308007986 */ /* 0x0011e2000c101524 */
[----:B------:R-:W-:Y:S05]  /*6360*/  BRA `(.L_x_2992) ;  /* 0x0000000400907947 */ /* 0x000fea0003800000 */
.L_x_3010:
        /* <DEDUP_REMOVED lines=13> */
.L_x_3013:
[----:B------:R-:W-:-:S04]  /*6440*/  SHF.R.U32.HI R0, RZ, 0x14, R3 ;  /* 0x00000014ff007819 */ /* 0x000fc80000011603 */
[----:B------:R-:W-:-:S04]  /*6450*/  LOP3.LUT R0, R0, 0x1, RZ, 0xc0, !PT ;  /* 0x0000000100007812 */ /* 0x000fc800078ec0ff */
[----:B------:R-:W-:-:S04]  /*6460*/  IADD3 R0, PT, PT, R3, 0x487ffff, R0 ;  /* 0x0487ffff03007810 */ /* 0x000fc80007ffe000 */
[----:B------:R-:W-:-:S04]  /*6470*/  SHF.R.U32.HI R0, RZ, 0x14, R0 ;  /* 0x00000014ff007819 */ /* 0x000fc80000011600 */
[----:B------:R-:W-:-:S07]  /*6480*/  LOP3.LUT R0, R0, 0xff, RZ, 0xc0, !PT ;  /* 0x000000ff00007812 */ /* 0x000fce00078ec0ff */
.L_x_3014:
[----:B------:R-:W-:-:S04]  /*6490*/  SHF.R.U32.HI R3, RZ, 0x18, R3 ;  /* 0x00000018ff037819 */ /* 0x000fc80000011603 */
[----:B------:R-:W-:-:S04]  /*64a0*/  LOP3.LUT R0, R0, 0x80, R3, 0xf8, !PT ;  /* 0x0000008000007812 */ /* 0x000fc800078ef803 */
[----:B------:R-:W-:-:S07]  /*64b0*/  PRMT R4, R0, 0x7610, R4 ;  /* 0x0000761000047816 */ /* 0x000fce0000000004 */
.L_x_3012:
[----:B------:R-:W-:Y:S05]  /*64c0*/  BSYNC.RECONVERGENT B0 ;  /* 0x0000000000007941 */ /* 0x000fea0003800200 */
.L_x_3011:
[----:B------:R4:W-:Y:S01]  /*64d0*/  STG.E.U8 desc[UR36][R8.64], R4 ;  /* 0x0000000408007986 */ /* 0x0009e2000c101124 */
[----:B------:R-:W-:Y:S01]  /*64e0*/  IMAD.MOV.U32 R25, RZ, RZ, R23 ;  /* 0x000000ffff197224 */ /* 0x000fe200078e0017 */
[----:B------:R-:W-:Y:S06]  /*64f0*/  BRA `(.L_x_2992) ;  /* 0x00000004002c7947 */ /* 0x000fec0003800000 */
.L_x_3009:
        /* <DEDUP_REMOVED lines=13> */
.L_x_3017:
[----:B------:R-:W-:-:S04]  /*65d0*/  SHF.R.U32.HI R0, RZ, 0x15, R3 ;  /* 0x00000015ff007819 */ /* 0x000fc80000011603 */
[----:B------:R-:W-:-:S04]  /*65e0*/  LOP3.LUT R0, R0, 0x1, RZ, 0xc0, !PT ;  /* 0x0000000100007812 */ /* 0x000fc800078ec0ff */
[----:B------:R-:W-:-:S04]  /*65f0*/  IADD3 R0, PT, PT, R3, 0x88fffff, R0 ;  /* 0x088fffff03007810 */ /* 0x000fc80007ffe000 */
[----:B------:R-:W-:-:S04]  /*6600*/  SHF.R.U32.HI R0, RZ, 0x15, R0 ;  /* 0x00000015ff007819 */ /* 0x000fc80000011600 */
[----:B------:R-:W-:-:S07]  /*6610*/  LOP3.LUT R0, R0, 0xff, RZ, 0xc0, !PT ;  /* 0x000000ff00007812 */ /* 0x000fce00078ec0ff */
.L_x_3018:
[----:B------:R-:W-:-:S04]  /*6620*/  SHF.R.U32.HI R3, RZ, 0x18, R3 ;  /* 0x00000018ff037819 */ /* 0x000fc80000011603 */
[----:B------:R-:W-:-:S04]  /*6630*/  LOP3.LUT R0, R0, 0x80, R3, 0xf8, !PT ;  /* 0x0000008000007812 */ /* 0x000fc800078ef803 */
[----:B------:R-:W-:-:S07]  /*6640*/  PRMT R4, R0, 0x7610, R4 ;  /* 0x0000761000047816 */ /* 0x000fce0000000004 */
.L_x_3016:
[----:B------:R-:W-:Y:S05]  /*6650*/  BSYNC.RECONVERGENT B0 ;  /* 0x0000000000007941 */ /* 0x000fea0003800200 */
.L_x_3015:
[----:B------:R3:W-:Y:S01]  /*6660*/  STG.E.U8 desc[UR36][R8.64], R4 ;  /* 0x0000000408007986 */ /* 0x0007e2000c101124 */
[----:B------:R-:W-:Y:S01]  /*6670*/  IMAD.MOV.U32 R25, RZ, RZ, R23 ;  /* 0x000000ffff197224 */ /* 0x000fe200078e0017 */
[----:B------:R-:W-:Y:S06]  /*6680*/  BRA `(.L_x_2992) ;  /* 0x0000000000c87947 */ /* 0x000fec0003800000 */
.L_x_3008:
[----:B------:R-:W-:-:S13]  /*6690*/  ISETP.NE.AND P0, PT, R0, 0x1c, PT ;  /* 0x0000001c0000780c */ /* 0x000fda0003f05270 */
[----:B------:R-:W-:Y:S05]  /*66a0*/  @!P0 BRA `(.L_x_3019) ;  /* 0x0000000000b08947 */ /* 0x000fea0003800000 */
[----:B------:R-:W-:-:S13]  /*66b0*/  ISETP.NE.AND P0, PT, R0, 0x1d, PT ;  /* 0x0000001d0000780c */ /* 0x000fda0003f05270 */
[----:B------:R-:W-:Y:S05]  /*66c0*/  @!P0 BRA `(.L_x_3020) ;  /* 0x0000000000948947 */ /* 0x000fea0003800000 */
[----:B------:R-:W-:-:S13]  /*66d0*/  ISETP.NE.AND P0, PT, R0, 0x2c, PT ;  /* 0x0000002c0000780c */ /* 0x000fda0003f05270 */
[----:B------:R-:W-:Y:S05]  /*66e0*/  @!P0 BRA `(.L_x_3021) ;  /* 0x0000000000488947 */ /* 0x000fea0003800000 */
.L_x_2991:
        /* <DEDUP_REMOVED lines=9> */
[----:B---3--:R-:W-:-:S02]  /*6780*/  IMAD.U32 R5, RZ, RZ, UR7 ;  /* 0x00000007ff057e24 */ /* 0x008fc4000f8e00ff */
[----:B-1----:R-:W-:Y:S02]  /*6790*/  IMAD.U32 R6, RZ, RZ, UR8 ;  /* 0x00000008ff067e24 */ /* 0x002fe4000f8e00ff */
[----:B------:R-:W-:Y:S02]  /*67a0*/  IMAD.U32 R7, RZ, RZ, UR9 ;  /* 0x00000009ff077e24 */ /* 0x000fe4000f8e00ff */
[----:B----4-:R-:W-:Y:S02]  /*67b0*/  IMAD.U32 R10, RZ, RZ, UR4 ;  /* 0x00000004ff0a7e24 */ /* 0x010fe4000f8e00ff */
[----:B------:R-:W-:-:S07]  /*67c0*/  IMAD.U32 R11, RZ, RZ, UR5 ;  /* 0x00000005ff0b7e24 */ /* 0x000fce000f8e00ff */
[----:B------:R-:W-:-:S07]  /*67d0*/  LEPC R20, `(.L_x_3022) ;  /* 0x000000001014794e */ /* 0x000fce0000000000 */
[----:B--2---:R-:W-:Y:S05]  /*67e0*/  CALL.ABS.NOINC R14 ;  /* 0x000000000e007343 */ /* 0x004fea0003c00000 */
.L_x_3022:
[----:B------:R-:W-:Y:S01]  /*67f0*/  IMAD.MOV.U32 R25, RZ, RZ, R23 ;  /* 0x000000ffff197224 */ /* 0x000fe200078e0017 */
[----:B------:R-:W-:Y:S06]  /*6800*/  BRA `(.L_x_2992) ;  /* 0x0000000000687947 */ /* 0x000fec0003800000 */
.L_x_3021:
[----:B---3--:R-:W-:Y:S02]  /*6810*/  IMAD.U32 R4, R5, 0x10000, RZ ;  /* 0x0001000005047824 */ /* 0x008fe400078e00ff */
        /* <DEDUP_REMOVED lines=16> */
.L_x_3020:
[----:B---3--:R-:W-:Y:S02]  /*6920*/  IMAD.U32 R5, R5, 0x10000, RZ ;  /* 0x0001000005057824 */ /* 0x008fe400078e00ff */
[----:B------:R-:W-:-:S04]  /*6930*/  IMAD.MOV.U32 R25, RZ, RZ, R23 ;  /* 0x000000ffff197224 */ /* 0x000fc800078e0017 */
[----:B------:R-:W0:Y:S02]  /*6940*/  F2I.U64.TRUNC R4, R5 ;  /* 0x0000000500047311 */ /* 0x000e24000020d800 */
[----:B0-----:R1:W-:Y:S01]  /*6950*/  STG.E.64 desc[UR36][R8.64], R4 ;  /* 0x0000000408007986 */ /* 0x0013e2000c101b24 */
[----:B------:R-:W-:Y:S05]  /*6960*/  BRA `(.L_x_2992) ;  /* 0x0000000000107947 */ /* 0x000fea0003800000 */
.L_x_3019:
[----:B---3--:R-:W-:Y:S02]  /*6970*/  IMAD.U32 R5, R5, 0x10000, RZ ;  /* 0x0001000005057824 */ /* 0x008fe400078e00ff */
[----:B------:R-:W-:-:S04]  /*6980*/  IMAD.MOV.U32 R25, RZ, RZ, R23 ;  /* 0x000000ffff197224 */ /* 0x000fc800078e0017 */
[----:B------:R-:W0:Y:S02]  /*6990*/  F2I.FTZ.U32.TRUNC.NTZ R5, R5 ;  /* 0x0000000500057305 */ /* 0x000e24000021f000 */
[----:B0-----:R0:W-:Y:S02]  /*69a0*/  STG.E desc[UR36][R8.64], R5 ;  /* 0x0000000508007986 */ /* 0x0011e4000c101924 */
.L_x_2992:
[----:B------:R-:W-:-:S13]  /*69b0*/  ISETP.GE.AND P0, PT, R25, R16, PT ;  /* 0x000000101900720c */ /* 0x000fda0003f06270 */
[----:B------:R-:W-:Y:S05]  /*69c0*/  @P0 BREAK.RELIABLE B6 ;  /* 0x0000000000060942 */ /* 0x000fea0003800100 */
[----:B------:R-:W-:Y:S05]  /*69d0*/  @P0 BRA `(.L_x_3023) ;  /* 0x0000001c00c00947 */ /* 0x000fea0003800000 */
[----:B------:R-:W5:Y:S01]  /*69e0*/  LDCU UR4, c[0x0][0x3a8] ;  /* 0x00007500ff0477ac */ /* 0x000f620008000800 */
[----:B01234-:R-:W0:Y:S01]  /*69f0*/  LDC.64 R8, c[0x0][0x388] ;  /* 0x0000e200ff087b82 */ /* 0x01fe220000000a00 */
        /* <DEDUP_REMOVED lines=20> */
.L_x_3027:
[----:B------:R-:W-:-:S06]  /*6b40*/  IMAD.U32 R5, R22, 0x10000, RZ ;  /* 0x0001000016057824 */ /* 0x000fcc00078e00ff */
[----:B------:R-:W0:Y:S02]  /*6b50*/  F2I.S64.TRUNC R4, R5 ;  /* 0x0000000500047311 */ /* 0x000e24000020d900 */
[----:B0-----:R0:W-:Y:S01]  /*6b60*/  STG.E.U8 desc[UR36][R8.64], R4 ;  /* 0x0000000408007986 */ /* 0x0011e2000c101124 */
[----:B------:R-:W-:Y:S05]  /*6b70*/  BRA `(.L_x_3029) ;  /* 0x0000000c006c7947 */ /* 0x000fea0003800000 */
.L_x_3026:
        /* <DEDUP_REMOVED lines=10> */
.L_x_3031:
[----:B------:R-:W-:-:S04]  /*6c20*/  IMAD.U32 R22, R22, 0x10000, RZ ;  /* 0x0001000016167824 */ /* 0x000fc800078e00ff */
[----:B------:R-:W0:Y:S02]  /*6c30*/  F2I.FTZ.TRUNC.NTZ R3, R22 ;  /* 0x0000001600037305 */ /* 0x000e24000021f100 */
[----:B0-----:R0:W-:Y:S01]  /*6c40*/  STG.E desc[UR36][R8.64], R3 ;  /* 0x0000000308007986 */ /* 0x0011e2000c101924 */
[----:B------:R-:W-:Y:S05]  /*6c50*/  BRA `(.L_x_3029) ;  /* 0x0000000c00347947 */ /* 0x000fea0003800000 */
.L_x_3030:
[----:B------:R-:W-:-:S04]  /*6c60*/  IMAD.U32 R22, R22, 0x10000, RZ ;  /* 0x0001000016167824 */ /* 0x000fc800078e00ff */
[----:B------:R-:W0:Y:S02]  /*6c70*/  F2I.FTZ.TRUNC.NTZ R3, R22 ;  /* 0x0000001600037305 */ /* 0x000e24000021f100 */
[----:B0-----:R0:W-:Y:S01]  /*6c80*/  STG.E.U16 desc[UR36][R8.64], R3 ;  /* 0x0000000308007986 */ /* 0x0011e2000c101524 */
[----:B------:R-:W-:Y:S05]  /*6c90*/  BRA `(.L_x_3029) ;  /* 0x0000000c00247947 */ /* 0x000fea0003800000 */
.L_x_3025:
        /* <DEDUP_REMOVED lines=9> */
.L_x_3033:
[----:B------:R-:W-:-:S05]  /*6d30*/  IMAD.U32 R0, R22, 0x10000, RZ ;  /* 0x0001000016007824 */ /* 0x000fca00078e00ff */
[----:B------:R-:W-:-:S05]  /*6d40*/  F2FP.F16.F32.PACK_AB R0, RZ, R0 ;  /* 0x00000000ff00723e */ /* 0x000fca00000000ff */
[----:B------:R0:W-:Y:S01]  /*6d50*/  STG.E.U16 desc[UR36][R8.64], R0 ;  /* 0x0000000008007986 */ /* 0x0001e2000c101524 */
[----:B------:R-:W-:Y:S05]  /*6d60*/  BRA `(.L_x_3029) ;  /* 0x0000000800f07947 */ /* 0x000fea0003800000 */
.L_x_3032:
        /* <DEDUP_REMOVED lines=10> */
.L_x_3035:
[----:B------:R-:W-:-:S05]  /*6e10*/  IMAD.U32 R22, R22, 0x10000, RZ ;  /* 0x0001000016167824 */ /* 0x000fca00078e00ff */
[----:B------:R-:W-:-:S04]  /*6e20*/  F2FP.F16.F32.PACK_AB R3, RZ, R22 ;  /* 0x00000016ff03723e */ /* 0x000fc800000000ff */
[----:B------:R-:W-:-:S05]  /*6e30*/  PRMT R3, R3, 0x5410, RZ ;  /* 0x0000541003037816 */ /* 0x000fca00000000ff */
[----:B------:R0:W-:Y:S01]  /*6e40*/  STG.E desc[UR36][R8.64], R3 ;  /* 0x0000000308007986 */ /* 0x0001e2000c101924 */
[----:B------:R-:W-:Y:S05]  /*6e50*/  BRA `(.L_x_3029) ;  /* 0x0000000800b47947 */ /* 0x000fea0003800000 */
.L_x_3034:
[----:B------:R-:W-:-:S04]  /*6e60*/  IMAD.U32 R4, R22, 0x10000, RZ ;  /* 0x0001000016047824 */ /* 0x000fc800078e00ff */
[----:B------:R-:W-:-:S06]  /*6e70*/  FMUL.FTZ R4, R4, 1 ;  /* 0x3f80000004047820 */ /* 0x000fcc0000410000 */
[----:B------:R-:W0:Y:S02]  /*6e80*/  F2F.F64.F32 R4, R4 ;  /* 0x0000000400047310 */ /* 0x000e240000201800 */
[----:B0-----:R0:W-:Y:S01]  /*6e90*/  STG.E.64 desc[UR36][R8.64], R4 ;  /* 0x0000000408007986 */ /* 0x0011e2000c101b24 */
[----:B------:R-:W-:Y:S05]  /*6ea0*/  BRA `(.L_x_3029) ;  /* 0x0000000800a07947 */ /* 0x000fea0003800000 */
.L_x_3024:
        /* <DEDUP_REMOVED lines=14> */
.L_x_3039:
        /* <DEDUP_REMOVED lines=17> */
.L_x_3042:
[----:B------:R-:W-:-:S04]  /*70a0*/  SHF.R.U32.HI R3, RZ, 0x18, R5 ;  /* 0x00000018ff037819 */ /* 0x000fc80000011605 */
[----:B------:R-:W-:-:S04]  /*70b0*/  LOP3.LUT R0, R0, 0x80, R3, 0xf8, !PT ;  /* 0x0000008000007812 */ /* 0x000fc800078ef803 */
[----:B------:R-:W-:-:S07]  /*70c0*/  PRMT R4, R0, 0x7610, R4 ;  /* 0x0000761000047816 */ /* 0x000fce0000000004 */
.L_x_3041:
[----:B------:R-:W-:Y:S05]  /*70d0*/  BSYNC.RECONVERGENT B0 ;  /* 0x0000000000007941 */ /* 0x000fea0003800200 */
.L_x_3040:
[----:B------:R0:W-:Y:S01]  /*70e0*/  STG.E.U8 desc[UR36][R8.64], R4 ;  /* 0x0000000408007986 */ /* 0x0001e2000c101124 */
[----:B------:R-:W-:Y:S05]  /*70f0*/  BRA `(.L_x_3029) ;  /* 0x00000008000c7947 */ /* 0x000fea0003800000 */
.L_x_3038:
        /* <DEDUP_REMOVED lines=17> */
.L_x_3045:
[----:B------:R-:W-:-:S04]  /*7210*/  SHF.R.U32.HI R3, RZ, 0x18, R5 ;  /* 0x00000018ff037819 */ /* 0x000fc80000011605 */
[----:B------:R-:W-:-:S04]  /*7220*/  LOP3.LUT R0, R0, 0x80, R3, 0xf8, !PT ;  /* 0x0000008000007812 */ /* 0x000fc800078ef803 */
[----:B------:R-:W-:-:S07]  /*7230*/  PRMT R4, R0, 0x7610, R4 ;  /* 0x0000761000047816 */ /* 0x000fce0000000004 */
.L_x_3044:
[----:B------:R-:W-:Y:S05]  /*7240*/  BSYNC.RECONVERGENT B0 ;  /* 0x0000000000007941 */ /* 0x000fea0003800200 */
.L_x_3043:
[----:B------:R0:W-:Y:S01]  /*7250*/  STG.E.U8 desc[UR36][R8.64], R4 ;  /* 0x0000000408007986 */ /* 0x0001e2000c101124 */
[----:B------:R-:W-:Y:S05]  /*7260*/  BRA `(.L_x_3029) ;  /* 0x0000000400b07947 */ /* 0x000fea0003800000 */
.L_x_3037:
        /* <DEDUP_REMOVED lines=22> */
.L_x_3047:
[----:B------:R-:W-:-:S06]  /*73d0*/  IMAD.U32 R4, R22, 0x10000, RZ ;  /* 0x0001000016047824 */ /* 0x000fcc00078e00ff */
[----:B------:R-:W0:Y:S02]  /*73e0*/  F2I.U64.TRUNC R4, R4 ;  /* 0x0000000400047311 */ /* 0x000e24000020d800 */
[----:B0-----:R0:W-:Y:S01]  /*73f0*/  STG.E.64 desc[UR36][R8.64], R4 ;  /* 0x0000000408007986 */ /* 0x0011e2000c101b24 */
[----:B------:R-:W-:Y:S05]  /*7400*/  BRA `(.L_x_3029) ;  /* 0x0000000400487947 */ /* 0x000fea0003800000 */
.L_x_3046:
[----:B------:R-:W-:-:S04]  /*7410*/  IMAD.U32 R22, R22, 0x10000, RZ ;  /* 0x0001000016167824 */ /* 0x000fc800078e00ff */
[----:B------:R-:W0:Y:S02]  /*7420*/  F2I.FTZ.U32.TRUNC.NTZ R3, R22 ;  /* 0x0000001600037305 */ /* 0x000e24000021f000 */
[----:B0-----:R0:W-:Y:S01]  /*7430*/  STG.E desc[UR36][R8.64], R3 ;  /* 0x0000000308007986 */ /* 0x0011e2000c101924 */
[----:B------:R-:W-:Y:S05]  /*7440*/  BRA `(.L_x_3029) ;  /* 0x0000000400387947 */ /* 0x000fea0003800000 */
.L_x_3036:
        /* <DEDUP_REMOVED lines=11> */
.L_x_3049:
[----:B------:R-:W-:Y:S01]  /*7500*/  IMAD.U32 R22, R22, 0x10000, RZ ;  /* 0x0001000016167824 */ /* 0x000fe200078e00ff */
[----:B------:R-:W-:-:S03]  /*7510*/  CS2R R6, SRZ ;  /* 0x0000000000067805 */ /* 0x000fc6000001ff00 */
[----:B------:R-:W-:-:S06]  /*7520*/  FMUL.FTZ R4, R22, 1 ;  /* 0x3f80000016047820 */ /* 0x000fcc0000410000 */
[----:B------:R-:W0:Y:S02]  /*7530*/  F2F.F64.F32 R4, R4 ;  /* 0x0000000400047310 */ /* 0x000e240000201800 */
[----:B0-----:R3:W-:Y:S01]  /*7540*/  STG.E.128 desc[UR36][R8.64], R4 ;  /* 0x0000000408007986 */ /* 0x0017e2000c101d24 */
[----:B------:R-:W-:Y:S05]  /*7550*/  BRA `(.L_x_3029) ;  /* 0x0000000000f47947 */ /* 0x000fea0003800000 */
.L_x_3048:
[----:B------:R-:W-:-:S13]  /*7560*/  ISETP.NE.AND P0, PT, R0, 0xf, PT ;  /* 0x0000000f0000780c */ /* 0x000fda0003f05270 */
[----:B------:R-:W-:Y:S05]  /*7570*/  @!P0 BRA `(.L_x_3050) ;  /* 0x0000000000e88947 */ /* 0x000fea0003800000 */
[----:B------:R-:W-:-:S13]  /*7580*/  ISETP.NE.AND P0, PT, R0, 0x17, PT ;  /* 0x000000170000780c */ /* 0x000fda0003f05270 */
[----:B------:R-:W-:Y:S05]  /*7590*/  @!P0 BRA `(.L_x_3051) ;  /* 0x0000000000908947 */ /* 0x000fea0003800000 */
[----:B------:R-:W-:-:S13]  /*75a0*/  ISETP.NE.AND P0, PT, R0, 0x18, PT ;  /* 0x000000180000780c */ /* 0x000fda0003f05270 */
[----:B------:R-:W-:Y:S05]  /*75b0*/  @!P0 BRA `(.L_x_3052) ;  /* 0x0000000000448947 */ /* 0x000fea0003800000 */
.L_x_3028:
        /* <DEDUP_REMOVED lines=16> */
.L_x_3053:
[----:B------:R-:W-:Y:S05]  /*76c0*/  BRA `(.L_x_3029) ;  /* 0x0000000000987947 */ /* 0x000fea0003800000 */
.L_x_3052:
        /* <DEDUP_REMOVED lines=13> */
.L_x_3055:
[----:B------:R-:W-:Y:S05]  /*77a0*/  BSYNC.RECONVERGENT B0 ;  /* 0x0000000000007941 */ /* 0x000fea0003800200 */
.L_x_3054:
[----:B------:R-:W-:-:S05]  /*77b0*/  LOP3.LUT R3, R0, 0x80, R3, 0xf8, !PT ;  /* 0x0000008000037812 */ /* 0x000fca00078ef803 */
[----:B------:R2:W-:Y:S01]  /*77c0*/  STG.E.U8 desc[UR36][R8.64], R3 ;  /* 0x0000000308007986 */ /* 0x0005e2000c101124 */
[----:B------:R-:W-:Y:S05]  /*77d0*/  BRA `(.L_x_3029) ;  /* 0x0000000000547947 */ /* 0x000fea0003800000 */
.L_x_3051:
        /* <DEDUP_REMOVED lines=12> */
.L_x_3057:
[----:B------:R-:W-:Y:S01]  /*78a0*/  IMAD.MOV.U32 R0, RZ, RZ, 0x7f ;  /* 0x0000007fff007424 */ /* 0x000fe200078e00ff */
[----:B------:R-:W-:-:S04]  /*78b0*/  ISETP.GT.U32.AND P0, PT, R4, 0x7f800000, PT ;  /* 0x7f8000000400780c */ /* 0x000fc80003f04070 */
[----:B------:R-:W-:-:S09]  /*78c0*/  SEL R0, R0, 0x7c, P0 ;  /* 0x0000007c00007807 */ /* 0x000fd20000000000 */
.L_x_3058:
[----:B------:R-:W-:Y:S05]  /*78d0*/  BSYNC.RECONVERGENT B0 ;  /* 0x0000000000007941 */ /* 0x000fea0003800200 */
.L_x_3056:
[----:B------:R-:W-:-:S04]  /*78e0*/  SHF.R.U32.HI R3, RZ, 0x18, R3 ;  /* 0x00000018ff037819 */ /* 0x000fc80000011603 */
[----:B------:R-:W-:-:S05]  /*78f0*/  LOP3.LUT R3, R0, 0x80, R3, 0xf8, !PT ;  /* 0x0000008000037812 */ /* 0x000fca00078ef803 */
[----:B------:R1:W-:Y:S01]  /*7900*/  STG.E.U8 desc[UR36][R8.64], R3 ;  /* 0x0000000308007986 */ /* 0x0003e2000c101124 */
[----:B------:R-:W-:Y:S05]  /*7910*/  BRA `(.L_x_3029) ;  /* 0x0000000000047947 */ /* 0x000fea0003800000 */
.L_x_3050:
[----:B------:R0:W-:Y:S02]  /*7920*/  STG.E.U16 desc[UR36][R8.64], R22 ;  /* 0x0000001608007986 */ /* 0x0001e4000c101524 */
.L_x_3029:
[----:B------:R-:W-:-:S07]  /*7930*/  VIADD R25, R25, 0x80 ;  /* 0x0000008019197836 */ /* 0x000fce0000000000 */
.L_x_2986:
[----:B------:R-:W-:-:S13]  /*7940*/  ISETP.GE.AND P0, PT, R25, R16, PT ;  /* 0x000000101900720c */ /* 0x000fda0003f06270 */
[----:B------:R-:W-:Y:S05]  /*7950*/  @P0 BREAK.RELIABLE B6 ;  /* 0x0000000000060942 */ /* 0x000fea0003800100 */
[----:B------:R-:W-:Y:S05]  /*7960*/  @P0 BRA `(.L_x_3023) ;  /* 0x0000000c00dc0947 */ /* 0x000fea0003800000 */
[----:B------:R-:W-:Y:S05]  /*7970*/  BSYNC.RELIABLE B6 ;  /* 0x0000000000067941 */ /* 0x000fea0003800100 */
.L_x_2985:
        /* <DEDUP_REMOVED lines=22> */
.L_x_3062:
[----:B------:R-:W-:-:S06]  /*7ae0*/  IMAD.U32 R5, R17, 0x10000, RZ ;  /* 0x0001000011057824 */ /* 0x000fcc00078e00ff */
[----:B------:R-:W0:Y:S02]  /*7af0*/  F2I.S64.TRUNC R4, R5 ;  /* 0x0000000500047311 */ /* 0x000e24000020d900 */
[----:B0-----:R0:W-:Y:S01]  /*7b00*/  STG.E.U8 desc[UR36][R8.64], R4 ;  /* 0x0000000408007986 */ /* 0x0011e2000c101124 */
[----:B------:R-:W-:Y:S05]  /*7b10*/  BRA `(.L_x_3064) ;  /* 0x0000000c006c7947 */ /* 0x000fea0003800000 */
.L_x_3061:
        /* <DEDUP_REMOVED lines=10> */
.L_x_3066:
[----:B------:R-:W-:-:S06]  /*7bc0*/  IMAD.U32 R17, R17, 0x10000, RZ ;  /* 0x0001000011117824 */ /* 0x000fcc00078e00ff */
[----:B------:R-:W0:Y:S02]  /*7bd0*/  F2I.FTZ.TRUNC.NTZ R17, R17 ;  /* 0x0000001100117305 */ /* 0x000e24000021f100 */
[----:B0-----:R0:W-:Y:S01]  /*7be0*/  STG.E desc[UR36][R8.64], R17 ;  /* 0x0000001108007986 */ /* 0x0011e2000c101924 */
[----:B------:R-:W-:Y:S05]  /*7bf0*/  BRA `(.L_x_3064) ;  /* 0x0000000c00347947 */ /* 0x000fea0003800000 */
.L_x_3065:
[----:B------:R-:W-:-:S06]  /*7c00*/  IMAD.U32 R17, R17, 0x10000, RZ ;  /* 0x0001000011117824 */ /* 0x000fcc00078e00ff */
[----:B------:R-:W0:Y:S02]  /*7c10*/  F2I.FTZ.TRUNC.NTZ R17, R17 ;  /* 0x0000001100117305 */ /* 0x000e24000021f100 */
[----:B0-----:R0:W-:Y:S01]  /*7c20*/  STG.E.U16 desc[UR36][R8.64], R17 ;  /* 0x0000001108007986 */ /* 0x0011e2000c101524 */
[----:B------:R-:W-:Y:S05]  /*7c30*/  BRA `(.L_x_3064) ;  /* 0x0000000c00247947 */ /* 0x000fea0003800000 */
.L_x_3060:
        /* <DEDUP_REMOVED lines=9> */
.L_x_3068:
[----:B------:R-:W-:-:S05]  /*7cd0*/  IMAD.U32 R0, R17, 0x10000, RZ ;  /* 0x0001000011007824 */ /* 0x000fca00078e00ff */
[----:B------:R-:W-:-:S05]  /*7ce0*/  F2FP.F16.F32.PACK_AB R0, RZ, R0 ;  /* 0x00000000ff00723e */ /* 0x000fca00000000ff */
[----:B------:R0:W-:Y:S01]  /*7cf0*/  STG.E.U16 desc[UR36][R8.64], R0 ;  /* 0x0000000008007986 */ /* 0x0001e2000c101524 */
[----:B------:R-:W-:Y:S05]  /*7d00*/  BRA `(.L_x_3064) ;  /* 0x0000000800f07947 */ /* 0x000fea0003800000 */
.L_x_3067:
        /* <DEDUP_REMOVED lines=10> */
.L_x_3070:
[----:B------:R-:W-:-:S05]  /*7db0*/  IMAD.U32 R17, R17, 0x10000, RZ ;  /* 0x0001000011117824 */ /* 0x000fca00078e00ff */
[----:B------:R-:W-:-:S04]  /*7dc0*/  F2FP.F16.F32.PACK_AB R3, RZ, R17 ;  /* 0x00000011ff03723e */ /* 0x000fc800000000ff */
[----:B------:R-:W-:-:S05]  /*7dd0*/  PRMT R3, R3, 0x5410, RZ ;  /* 0x0000541003037816 */ /* 0x000fca00000000ff */
[----:B------:R0:W-:Y:S01]  /*7de0*/  STG.E desc[UR36][R8.64], R3 ;  /* 0x0000000308007986 */ /* 0x0001e2000c101924 */
[----:B------:R-:W-:Y:S05]  /*7df0*/  BRA `(.L_x_3064) ;  /* 0x0000000800b47947 */ /* 0x000fea0003800000 */
.L_x_3069:
[----:B------:R-:W-:-:S04]  /*7e00*/  IMAD.U32 R4, R17, 0x10000, RZ ;  /* 0x0001000011047824 */ /* 0x000fc800078e00ff */
[----:B------:R-:W-:-:S06]  /*7e10*/  FMUL.FTZ R4, R4, 1 ;  /* 0x3f80000004047820 */ /* 0x000fcc0000410000 */
[----:B------:R-:W0:Y:S02]  /*7e20*/  F2F.F64.F32 R4, R4 ;  /* 0x0000000400047310 */ /* 0x000e240000201800 */
[----:B0-----:R0:W-:Y:S01]  /*7e30*/  STG.E.64 desc[UR36][R8.64], R4 ;  /* 0x0000000408007986 */ /* 0x0011e2000c101b24 */
[----:B------:R-:W-:Y:S05]  /*7e40*/  BRA `(.L_x_3064) ;  /* 0x0000000800a07947 */ /* 0x000fea0003800000 */
.L_x_3059:
        /* <DEDUP_REMOVED lines=14> */
.L_x_3074:
        /* <DEDUP_REMOVED lines=17> */
.L_x_3077:
[----:B------:R-:W-:-:S04]  /*8040*/  SHF.R.U32.HI R3, RZ, 0x18, R17 ;  /* 0x00000018ff037819 */ /* 0x000fc80000011611 */
[----:B------:R-:W-:-:S04]  /*8050*/  LOP3.LUT R0, R0, 0x80, R3, 0xf8, !PT ;  /* 0x0000008000007812 */ /* 0x000fc800078ef803 */
[----:B------:R-:W-:-:S07]  /*8060*/  PRMT R4, R0, 0x7610, R4 ;  /* 0x0000761000047816 */ /* 0x000fce0000000004 */
.L_x_3076:
[----:B------:R-:W-:Y:S05]  /*8070*/  BSYNC.RECONVERGENT B0 ;  /* 0x0000000000007941 */ /* 0x000fea0003800200 */
.L_x_3075:
[----:B------:R0:W-:Y:S01]  /*8080*/  STG.E.U8 desc[UR36][R8.64], R4 ;  /* 0x0000000408007986 */ /* 0x0001e2000c101124 */
[----:B------:R-:W-:Y:S05]  /*8090*/  BRA `(.L_x_3064) ;  /* 0x00000008000c7947 */ /* 0x000fea0003800000 */
.L_x_3073:
        /* <DEDUP_REMOVED lines=17> */
.L_x_3080:
[----:B------:R-:W-:-:S04]  /*81b0*/  SHF.R.U32.HI R3, RZ, 0x18, R17 ;  /* 0x00000018ff037819 */ /* 0x000fc80000011611 */
[----:B------:R-:W-:-:S04]  /*81c0*/  LOP3.LUT R0, R0, 0x80, R3, 0xf8, !PT ;  /* 0x0000008000007812 */ /* 0x000fc800078ef803 */
[----:B------:R-:W-:-:S07]  /*81d0*/  PRMT R4, R0, 0x7610, R4 ;  /* 0x0000761000047816 */ /* 0x000fce0000000004 */
.L_x_3079:
[----:B------:R-:W-:Y:S05]  /*81e0*/  BSYNC.RECONVERGENT B0 ;  /* 0x0000000000007941 */ /* 0x000fea0003800200 */
.L_x_3078:
[----:B------:R0:W-:Y:S01]  /*81f0*/  STG.E.U8 desc[UR36][R8.64], R4 ;  /* 0x0000000408007986 */ /* 0x0001e2000c101124 */
[----:B------:R-:W-:Y:S05]  /*8200*/  BRA `(.L_x_3064) ;  /* 0x0000000400b07947 */ /* 0x000fea0003800000 */
.L_x_3072:
        /* <DEDUP_REMOVED lines=22> */
.L_x_3082:
[----:B------:R-:W-:-:S06]  /*8370*/  IMAD.U32 R4, R17, 0x10000, RZ ;  /* 0x0001000011047824 */ /* 0x000fcc00078e00ff */
[----:B------:R-:W0:Y:S02]  /*8380*/  F2I.U64.TRUNC R4, R4 ;  /* 0x0000000400047311 */ /* 0x000e24000020d800 */
[----:B0-----:R0:W-:Y:S01]  /*8390*/  STG.E.64 desc[UR36][R8.64], R4 ;  /* 0x0000000408007986 */ /* 0x0011e2000c101b24 */
[----:B------:R-:W-:Y:S05]  /*83a0*/  BRA `(.L_x_3064) ;  /* 0x0000000400487947 */ /* 0x000fea0003800000 */
.L_x_3081:
[----:B------:R-:W-:-:S06]  /*83b0*/  IMAD.U32 R17, R17, 0x10000, RZ ;  /* 0x0001000011117824 */ /* 0x000fcc00078e00ff */
[----:B------:R-:W0:Y:S02]  /*83c0*/  F2I.FTZ.U32.TRUNC.NTZ R17, R17 ;  /* 0x0000001100117305 */ /* 0x000e24000021f000 */
[----:B0-----:R0:W-:Y:S01]  /*83d0*/  STG.E desc[UR36][R8.64], R17 ;  /* 0x0000001108007986 */ /* 0x0011e2000c101924 */
[----:B------:R-:W-:Y:S05]  /*83e0*/  BRA `(.L_x_3064) ;  /* 0x0000000400387947 */ /* 0x000fea0003800000 */
.L_x_3071:
        /* <DEDUP_REMOVED lines=11> */
.L_x_3084:
[----:B------:R-:W-:Y:S01]  /*84a0*/  IMAD.U32 R17, R17, 0x10000, RZ ;  /* 0x0001000011117824 */ /* 0x000fe200078e00ff */
[----:B------:R-:W-:-:S03]  /*84b0*/  CS2R R6, SRZ ;  /* 0x0000000000067805 */ /* 0x000fc6000001ff00 */
[----:B------:R-:W-:-:S06]  /*84c0*/  FMUL.FTZ R4, R17, 1 ;  /* 0x3f80000011047820 */ /* 0x000fcc0000410000 */
[----:B------:R-:W0:Y:S02]  /*84d0*/  F2F.F64.F32 R4, R4 ;  /* 0x0000000400047310 */ /* 0x000e240000201800 */
[----:B0-----:R4:W-:Y:S01]  /*84e0*/  STG.E.128 desc[UR36][R8.64], R4 ;  /* 0x0000000408007986 */ /* 0x0019e2000c101d24 */
[----:B------:R-:W-:Y:S05]  /*84f0*/  BRA `(.L_x_3064) ;  /* 0x0000000000f47947 */ /* 0x000fea0003800000 */
.L_x_3083:
[----:B------:R-:W-:-:S13]  /*8500*/  ISETP.NE.AND P0, PT, R0, 0xf, PT ;  /* 0x0000000f0000780c */ /* 0x000fda0003f05270 */
[----:B------:R-:W-:Y:S05]  /*8510*/  @!P0 BRA `(.L_x_3085) ;  /* 0x0000000000e88947 */ /* 0x000fea0003800000 */
[----:B------:R-:W-:-:S13]  /*8520*/  ISETP.NE.AND P0, PT, R0, 0x17, PT ;  /* 0x000000170000780c */ /* 0x000fda0003f05270 */
[----:B------:R-:W-:Y:S05]  /*8530*/  @!P0 BRA `(.L_x_3086) ;  /* 0x0000000000908947 */ /* 0x000fea0003800000 */
[----:B------:R-:W-:-:S13]  /*8540*/  ISETP.NE.AND P0, PT, R0, 0x18, PT ;  /* 0x000000180000780c */ /* 0x000fda0003f05270 */
[----:B------:R-:W-:Y:S05]  /*8550*/  @!P0 BRA `(.L_x_3087) ;  /* 0x0000000000448947 */ /* 0x000fea0003800000 */
.L_x_3063:
        /* <DEDUP_REMOVED lines=16> */
.L_x_3088:
[----:B------:R-:W-:Y:S05]  /*8660*/  BRA `(.L_x_3064) ;  /* 0x0000000000987947 */ /* 0x000fea0003800000 */
.L_x_3087:
        /* <DEDUP_REMOVED lines=13> */
.L_x_3090:
[----:B------:R-:W-:Y:S05]  /*8740*/  BSYNC.RECONVERGENT B0 ;  /* 0x0000000000007941 */ /* 0x000fea0003800200 */
.L_x_3089:
[----:B------:R-:W-:-:S05]  /*8750*/  LOP3.LUT R3, R0, 0x80, R3, 0xf8, !PT ;  /* 0x0000008000037812 */ /* 0x000fca00078ef803 */
[----:B------:R2:W-:Y:S01]  /*8760*/  STG.E.U8 desc[UR36][R8.64], R3 ;  /* 0x0000000308007986 */ /* 0x0005e2000c101124 */
[----:B------:R-:W-:Y:S05]  /*8770*/  BRA `(.L_x_3064) ;  /* 0x0000000000547947 */ /* 0x000fea0003800000 */
.L_x_3086:
        /* <DEDUP_REMOVED lines=12> */
.L_x_3092:
[----:B------:R-:W-:Y:S01]  /*8840*/  IMAD.MOV.U32 R0, RZ, RZ, 0x7f ;  /* 0x0000007fff007424 */ /* 0x000fe200078e00ff */
[----:B------:R-:W-:-:S04]  /*8850*/  ISETP.GT.U32.AND P0, PT, R4, 0x7f800000, PT ;  /* 0x7f8000000400780c */ /* 0x000fc80003f04070 */
[----:B------:R-:W-:-:S09]  /*8860*/  SEL R0, R0, 0x7c, P0 ;  /* 0x0000007c00007807 */ /* 0x000fd20000000000 */
.L_x_3093:
[----:B------:R-:W-:Y:S05]  /*8870*/  BSYNC.RECONVERGENT B0 ;  /* 0x0000000000007941 */ /* 0x000fea0003800200 */
.L_x_3091:
[----:B------:R-:W-:-:S04]  /*8880*/  SHF.R.U32.HI R3, RZ, 0x18, R3 ;  /* 0x00000018ff037819 */ /* 0x000fc80000011603 */
[----:B------:R-:W-:-:S05]  /*8890*/  LOP3.LUT R3, R0, 0x80, R3, 0xf8, !PT ;  /* 0x0000008000037812 */ /* 0x000fca00078ef803 */
[----:B------:R1:W-:Y:S01]  /*88a0*/  STG.E.U8 desc[UR36][R8.64], R3 ;  /* 0x0000000308007986 */ /* 0x0003e2000c101124 */
[----:B------:R-:W-:Y:S05]  /*88b0*/  BRA `(.L_x_3064) ;  /* 0x0000000000047947 */ /* 0x000fea0003800000 */
.L_x_3085:
[----:B------:R0:W-:Y:S02]  /*88c0*/  STG.E.U16 desc[UR36][R8.64], R17 ;  /* 0x0000001108007986 */ /* 0x0001e4000c101524 */
.L_x_3064:
[----:B------:R-:W-:-:S07]  /*88d0*/  VIADD R25, R25, 0x80 ;  /* 0x0000008019197836 */ /* 0x000fce0000000000 */
.L_x_3023:
[----:B------:R-:W-:Y:S05]  /*88e0*/  BSYNC.RECONVERGENT B7 ;  /* 0x0000000000077941 */ /* 0x000fea0003800200 */
.L_x_2984:
[----:B------:R-:W-:-:S13]  /*88f0*/  ISETP.GE.AND P0, PT, R25, R16, PT ;  /* 0x000000101900720c */ /* 0x000fda0003f06270 */
[----:B------:R-:W-:Y:S05]  /*8900*/  @P0 EXIT ;  /* 0x000000000000094d */ /* 0x000fea0003800000 */
[----:B01-34-:R-:W0:Y:S01]  /*8910*/  LDC.64 R4, c[0x0][0x388] ;  /* 0x0000e200ff047b82 */ /* 0x01be220000000a00 */
[----:B------:R-:W2:Y:S01]  /*8920*/  LDCU UR4, c[0x0][0x3a8] ;  /* 0x00007500ff0477ac */ /* 0x000ea20008000800 */
[----:B------:R-:W-:Y:S01]  /*8930*/  PRMT R0, R19, 0x9910, RZ ;  /* 0x0000991013007816 */ /* 0x000fe200000000ff */
[----:B------:R-:W-:-:S03]  /*8940*/  IMAD R2, R2, 0x200, R25 ;  /* 0x0000020002027824 */ /* 0x000fc600078e0219 */
[----:B------:R-:W-:Y:S01]  /*8950*/  ISETP.GT.AND P1, PT, R0, 0x9, PT ;  /* 0x000000090000780c */ /* 0x000fe20003f24270 */
[----:B--2---:R-:W-:-:S05]  /*8960*/  IMAD R3, R2, UR4, RZ ;  /* 0x0000000402037c24 */ /* 0x004fca000f8e02ff */
        /* <DEDUP_REMOVED lines=15> */
.L_x_3097:
[----:B------:R-:W-:-:S06]  /*8a60*/  IMAD.U32 R5, R18, 0x10000, RZ ;  /* 0x0001000012057824 */ /* 0x000fcc00078e00ff */
[----:B------:R-:W0:Y:S02]  /*8a70*/  F2I.S64.TRUNC R4, R5 ;  /* 0x0000000500047311 */ /* 0x000e24000020d900 */
[----:B0-----:R-:W-:Y:S01]  /*8a80*/  STG.E.U8 desc[UR36][R2.64], R4 ;  /* 0x0000000402007986 */ /* 0x001fe2000c101124 */
[----:B------:R-:W-:Y:S05]  /*8a90*/  EXIT ;  /* 0x000000000000794d */ /* 0x000fea0003800000 */
.L_x_3096:
        /* <DEDUP_REMOVED lines=10> */
.L_x_3100:
[----:B------:R-:W-:-:S04]  /*8b40*/  IMAD.U32 R18, R18, 0x10000, RZ ;  /* 0x0001000012127824 */ /* 0x000fc800078e00ff */
[----:B------:R-:W0:Y:S02]  /*8b50*/  F2I.FTZ.TRUNC.NTZ R5, R18 ;  /* 0x0000001200057305 */ /* 0x000e24000021f100 */
[----:B0-----:R-:W-:Y:S01]  /*8b60*/  STG.E desc[UR36][R2.64], R5 ;  /* 0x0000000502007986 */ /* 0x001fe2000c101924 */
[----:B------:R-:W-:Y:S05]  /*8b70*/  EXIT ;  /* 0x000000000000794d */ /* 0x000fea0003800000 */
.L_x_3099:
[----:B------:R-:W-:-:S04]  /*8b80*/  IMAD.U32 R18, R18, 0x10000, RZ ;  /* 0x0001000012127824 */ /* 0x000fc800078e00ff */
[----:B------:R-:W0:Y:S02]  /*8b90*/  F2I.FTZ.TRUNC.NTZ R5, R18 ;  /* 0x0000001200057305 */ /* 0x000e24000021f100 */
[----:B0-----:R-:W-:Y:S01]  /*8ba0*/  STG.E.U16 desc[UR36][R2.64], R5 ;  /* 0x0000000502007986 */ /* 0x001fe2000c101524 */
[----:B------:R-:W-:Y:S05]  /*8bb0*/  EXIT ;  /* 0x000000000000794d */ /* 0x000fea0003800000 */
.L_x_3095:
        /* <DEDUP_REMOVED lines=9> */
.L_x_3102:
[----:B------:R-:W-:-:S05]  /*8c50*/  IMAD.U32 R0, R18, 0x10000, RZ ;  /* 0x0001000012007824 */ /* 0x000fca00078e00ff */
[----:B------:R-:W-:-:S05]  /*8c60*/  F2FP.F16.F32.PACK_AB R0, RZ, R0 ;  /* 0x00000000ff00723e */ /* 0x000fca00000000ff */
[----:B------:R-:W-:Y:S01]  /*8c70*/  STG.E.U16 desc[UR36][R2.64], R0 ;  /* 0x0000000002007986 */ /* 0x000fe2000c101524 */
[----:B------:R-:W-:Y:S05]  /*8c80*/  EXIT ;  /* 0x000000000000794d */ /* 0x000fea0003800000 */
.L_x_3101:
        /* <DEDUP_REMOVED lines=10> */
.L_x_3104:
[----:B------:R-:W-:-:S05]  /*8d30*/  IMAD.U32 R18, R18, 0x10000, RZ ;  /* 0x0001000012127824 */ /* 0x000fca00078e00ff */
[----:B------:R-:W-:-:S04]  /*8d40*/  F2FP.F16.F32.PACK_AB R5, RZ, R18 ;  /* 0x00000012ff05723e */ /* 0x000fc800000000ff */
[----:B------:R-:W-:-:S05]  /*8d50*/  PRMT R5, R5, 0x5410, RZ ;  /* 0x0000541005057816 */ /* 0x000fca00000000ff */
[----:B------:R-:W-:Y:S01]  /*8d60*/  STG.E desc[UR36][R2.64], R5 ;  /* 0x0000000502007986 */ /* 0x000fe2000c101924 */
[----:B------:R-:W-:Y:S05]  /*8d70*/  EXIT ;  /* 0x000000000000794d */ /* 0x000fea0003800000 */
.L_x_3103:
[----:B------:R-:W-:-:S04]  /*8d80*/  IMAD.U32 R4, R18, 0x10000, RZ ;  /* 0x0001000012047824 */ /* 0x000fc800078e00ff */
[----:B------:R-:W-:-:S06]  /*8d90*/  FMUL.FTZ R4, R4, 1 ;  /* 0x3f80000004047820 */ /* 0x000fcc0000410000 */
[----:B------:R-:W0:Y:S02]  /*8da0*/  F2F.F64.F32 R4, R4 ;  /* 0x0000000400047310 */ /* 0x000e240000201800 */
[----:B0-----:R-:W-:Y:S01]  /*8db0*/  STG.E.64 desc[UR36][R2.64], R4 ;  /* 0x0000000402007986 */ /* 0x001fe2000c101b24 */
[----:B------:R-:W-:Y:S05]  /*8dc0*/  EXIT ;  /* 0x000000000000794d */ /* 0x000fea0003800000 */
.L_x_3094:
        /* <DEDUP_REMOVED lines=14> */
.L_x_3108:
        /* <DEDUP_REMOVED lines=18> */
.L_x_3111:
[----:B------:R-:W-:-:S04]  /*8fd0*/  SHF.R.U32.HI R5, RZ, 0x18, R5 ;  /* 0x00000018ff057819 */ /* 0x000fc80000011605 */
[----:B------:R-:W-:-:S07]  /*8fe0*/  LOP3.LUT R0, R0, 0x80, R5, 0xf8, !PT ;  /* 0x0000008000007812 */ /* 0x000fce00078ef805 */
.L_x_3110:
[----:B------:R-:W-:Y:S05]  /*8ff0*/  BSYNC.RECONVERGENT B0 ;  /* 0x0000000000007941 */ /* 0x000fea0003800200 */
.L_x_3109:
[----:B------:R-:W-:Y:S01]  /*9000*/  STG.E.U8 desc[UR36][R2.64], R0 ;  /* 0x0000000002007986 */ /* 0x000fe2000c101124 */
[----:B------:R-:W-:Y:S05]  /*9010*/  EXIT ;  /* 0x000000000000794d */ /* 0x000fea0003800000 */
.L_x_3107:
        /* <DEDUP_REMOVED lines=18> */
.L_x_3114:
[----:B------:R-:W-:-:S04]  /*9140*/  SHF.R.U32.HI R5, RZ, 0x18, R5 ;  /* 0x00000018ff057819 */ /* 0x000fc80000011605 */
[----:B------:R-:W-:-:S07]  /*9150*/  LOP3.LUT R0, R0, 0x80, R5, 0xf8, !PT ;  /* 0x0000008000007812 */ /* 0x000fce00078ef805 */
.L_x_3113:
[----:B------:R-:W-:Y:S05]  /*9160*/  BSYNC.RECONVERGENT B0 ;  /* 0x0000000000007941 */ /* 0x000fea0003800200 */
.L_x_3112:
[----:B------:R-:W-:Y:S01]  /*9170*/  STG.E.U8 desc[UR36][R2.64], R0 ;  /* 0x0000000002007986 */ /* 0x000fe2000c101124 */
[----:B------:R-:W-:Y:S05]  /*9180*/  EXIT ;  /* 0x000000000000794d */ /* 0x000fea0003800000 */
.L_x_3106:
        /* <DEDUP_REMOVED lines=22> */
.L_x_3116:
[----:B------:R-:W-:-:S06]  /*92f0*/  IMAD.U32 R4, R18, 0x10000, RZ ;  /* 0x0001000012047824 */ /* 0x000fcc00078e00ff */
[----:B------:R-:W0:Y:S02]  /*9300*/  F2I.U64.TRUNC R4, R4 ;  /* 0x0000000400047311 */ /* 0x000e24000020d800 */
[----:B0-----:R-:W-:Y:S01]  /*9310*/  STG.E.64 desc[UR36][R2.64], R4 ;  /* 0x0000000402007986 */ /* 0x001fe2000c101b24 */
[----:B------:R-:W-:Y:S05]  /*9320*/  EXIT ;  /* 0x000000000000794d */ /* 0x000fea0003800000 */
.L_x_3115:
[----:B------:R-:W-:-:S04]  /*9330*/  IMAD.U32 R18, R18, 0x10000, RZ ;  /* 0x0001000012127824 */ /* 0x000fc800078e00ff */
[----:B------:R-:W0:Y:S02]  /*9340*/  F2I.FTZ.U32.TRUNC.NTZ R5, R18 ;  /* 0x0000001200057305 */ /* 0x000e24000021f000 */
[----:B0-----:R-:W-:Y:S01]  /*9350*/  STG.E desc[UR36][R2.64], R5 ;  /* 0x0000000502007986 */ /* 0x001fe2000c101924 */
[----:B------:R-:W-:Y:S05]  /*9360*/  EXIT ;  /* 0x000000000000794d */ /* 0x000fea0003800000 */
.L_x_3105:
        /* <DEDUP_REMOVED lines=11> */
.L_x_3118:
[----:B------:R-:W-:Y:S01]  /*9420*/  IMAD.U32 R18, R18, 0x10000, RZ ;  /* 0x0001000012127824 */ /* 0x000fe200078e00ff */
[----:B------:R-:W-:-:S03]  /*9430*/  CS2R R6, SRZ ;  /* 0x0000000000067805 */ /* 0x000fc6000001ff00 */
[----:B------:R-:W-:-:S06]  /*9440*/  FMUL.FTZ R4, R18, 1 ;  /* 0x3f80000012047820 */ /* 0x000fcc0000410000 */
[----:B------:R-:W0:Y:S02]  /*9450*/  F2F.F64.F32 R4, R4 ;  /* 0x0000000400047310 */ /* 0x000e240000201800 */
[----:B0-----:R-:W-:Y:S01]  /*9460*/  STG.E.128 desc[UR36][R2.64], R4 ;  /* 0x0000000402007986 */ /* 0x001fe2000c101d24 */
[----:B------:R-:W-:Y:S05]  /*9470*/  EXIT ;  /* 0x000000000000794d */ /* 0x000fea0003800000 */
.L_x_3117:
[----:B------:R-:W-:-:S13]  /*9480*/  ISETP.NE.AND P0, PT, R0, 0xf, PT ;  /* 0x0000000f0000780c */ /* 0x000fda0003f05270 */
[----:B------:R-:W-:Y:S05]  /*9490*/  @!P0 BRA `(.L_x_3119) ;  /* 0x0000000000e88947 */ /* 0x000fea0003800000 */
[----:B------:R-:W-:-:S13]  /*94a0*/  ISETP.NE.AND P0, PT, R0, 0x17, PT ;  /* 0x000000170000780c */ /* 0x000fda0003f05270 */
[----:B------:R-:W-:Y:S05]  /*94b0*/  @!P0 BRA `(.L_x_3120) ;  /* 0x0000000000908947 */ /* 0x000fea0003800000 */
[----:B------:R-:W-:-:S13]  /*94c0*/  ISETP.NE.AND P0, PT, R0, 0x18, PT ;  /* 0x000000180000780c */ /* 0x000fda0003f05270 */
[----:B------:R-:W-:Y:S05]  /*94d0*/  @!P0 BRA `(.L_x_3121) ;  /* 0x0000000000448947 */ /* 0x000fea0003800000 */
.L_x_3098:
        /* <DEDUP_REMOVED lines=16> */
.L_x_3122:
[----:B------:R-:W-:Y:S05]  /*95e0*/  EXIT ;  /* 0x000000000000794d */ /* 0x000fea0003800000 */
.L_x_3121:
        /* <DEDUP_REMOVED lines=13> */
.L_x_3124:
[----:B------:R-:W-:Y:S05]  /*96c0*/  BSYNC.RECONVERGENT B0 ;  /* 0x0000000000007941 */ /* 0x000fea0003800200 */
.L_x_3123:
[----:B------:R-:W-:-:S05]  /*96d0*/  LOP3.LUT R5, R0, 0x80, R5, 0xf8, !PT ;  /* 0x0000008000057812 */ /* 0x000fca00078ef805 */
[----:B------:R-:W-:Y:S01]  /*96e0*/  STG.E.U8 desc[UR36][R2.64], R5 ;  /* 0x0000000502007986 */ /* 0x000fe2000c101124 */
[----:B------:R-:W-:Y:S05]  /*96f0*/  EXIT ;  /* 0x000000000000794d */ /* 0x000fea0003800000 */
.L_x_3120:
        /* <DEDUP_REMOVED lines=12> */
.L_x_3126:
[----:B------:R-:W-:Y:S01]  /*97c0*/  IMAD.MOV.U32 R0, RZ, RZ, 0x7f ;  /* 0x0000007fff007424 */ /* 0x000fe200078e00ff */
[----:B------:R-:W-:-:S04]  /*97d0*/  ISETP.GT.U32.AND P0, PT, R4, 0x7f800000, PT ;  /* 0x7f8000000400780c */ /* 0x000fc80003f04070 */
[----:B------:R-:W-:-:S09]  /*97e0*/  SEL R0, R0, 0x7c, P0 ;  /* 0x0000007c00007807 */ /* 0x000fd20000000000 */
.L_x_3127:
[----:B------:R-:W-:Y:S05]  /*97f0*/  BSYNC.RECONVERGENT B0 ;  /* 0x0000000000007941 */ /* 0x000fea0003800200 */
.L_x_3125:
[----:B------:R-:W-:-:S04]  /*9800*/  SHF.R.U32.HI R5, RZ, 0x18, R5 ;  /* 0x00000018ff057819 */ /* 0x000fc80000011605 */
[----:B------:R-:W-:-:S05]  /*9810*/  LOP3.LUT R5, R0, 0x80, R5, 0xf8, !PT ;  /* 0x0000008000057812 */ /* 0x000fca00078ef805 */
[----:B------:R-:W-:Y:S01]  /*9820*/  STG.E.U8 desc[UR36][R2.64], R5 ;  /* 0x0000000502007986 */ /* 0x000fe2000c101124 */
[----:B------:R-:W-:Y:S05]  /*9830*/  EXIT ;  /* 0x000000000000794d */ /* 0x000fea0003800000 */
.L_x_3119:
[----:B------:R-:W-:Y:S01]  /*9840*/  STG.E.U16 desc[UR36][R2.64], R18 ;  /* 0x0000001202007986 */ /* 0x000fe2000c101524 */
[----:B------:R-:W-:Y:S05]  /*9850*/  EXIT ;  /* 0x000000000000794d */ /* 0x000fea0003800000 */
.L_x_3128:
        /* <DEDUP_REMOVED lines=10> */
.L_x_49984:


//--------------------- .text._ZN2at6native18elementwise_kernelILi128ELi4EZNS0_22gpu_kernel_impl_nocastINS0_13AUnaryFunctorIN3c108BFloat16ES5_S5_ZZZNS0_16fmod_kernel_cudaERNS_18TensorIteratorBaseEENKUlvE0_clEvENKUlvE2_clEvEUlS5_S5_E_EEEEvS7_RKT_EUliE_EEviT1_ --------------------------
	.section	.text._ZN2at6native18elementwise_kernelILi128ELi4EZNS0_22gpu_kernel_impl_nocastINS0_13AUnaryFunctorIN3c108BFloat16ES5_S5_ZZZNS0_16fmod_kernel_cudaERNS_18TensorIteratorBaseEENKUlvE0_clEvENKUlvE2_clEvEUlS5_S5_E_EEEEvS7_RKT_EUliE_EEviT1_,"ax",@progbits
	.align	128
        .global         _ZN2at6native18elementwise_kernelILi128ELi4EZNS0_22gpu_kernel_impl_nocastINS0_13AUnaryFunctorIN3c108BFloat16ES5_S5_ZZZNS0_16fmod_kernel_cudaERNS_18TensorIteratorBaseEENKUlvE0_clEvENKUlvE2_clEvEUlS5_S5_E_EEEEvS7_RKT_EUliE_EEviT1_
        .type           _ZN2at6native18elementwise_kernelILi128ELi4EZNS0_22gpu_kernel_impl_nocastINS0_13AUnaryFunctorIN3c108BFloat16ES5_S5_ZZZNS0_16fmod_kernel_cudaERNS_18TensorIteratorBaseEENKUlvE0_clEvENKUlvE2_clEvEUlS5_S5_E_EEEEvS7_RKT_EUliE_EEviT1_,@function
        .size           _ZN2at6native18elementwise_kernelILi128ELi4EZNS0_22gpu_kernel_impl_nocastINS0_13AUnaryFunctorIN3c108BFloat16ES5_S5_ZZZNS0_16fmod_kernel_cudaERNS_18TensorIteratorBaseEENKUlvE0_clEvENKUlvE2_clEvEUlS5_S5_E_EEEEvS7_RKT_EUliE_EEviT1_,(.L_x_49985 - _ZN2at6native18elementwise_kernelILi128ELi4EZNS0_22gpu_kernel_impl_nocastINS0_13AUnaryFunctorIN3c108BFloat16ES5_S5_ZZZNS0_16fmod_kernel_cudaERNS_18TensorIteratorBaseEENKUlvE0_clEvENKUlvE2_clEvEUlS5_S5_E_EEEEvS7_RKT_EUliE_EEviT1_)
        .other          _ZN2at6native18elementwise_kernelILi128ELi4EZNS0_22gpu_kernel_impl_nocastINS0_13AUnaryFunctorIN3c108BFloat16ES5_S5_ZZZNS0_16fmod_kernel_cudaERNS_18TensorIteratorBaseEENKUlvE0_clEvENKUlvE2_clEvEUlS5_S5_E_EEEEvS7_RKT_EUliE_EEviT1_,@"STO_CUDA_ENTRY STV_DEFAULT"
_ZN2at6native18elementwise_kernelILi128ELi4EZNS0_22gpu_kernel_impl_nocastINS0_13AUnaryFunctorIN3c108BFloat16ES5_S5_ZZZNS0_16fmod_kernel_cudaERNS_18TensorIteratorBaseEENKUlvE0_clEvENKUlvE2_clEvEUlS5_S5_E_EEEEvS7_RKT_EUliE_EEviT1_:
.text._ZN2at6native18elementwise_kernelILi128ELi4EZNS0_22gpu_kernel_impl_nocastINS0_13AUnaryFunctorIN3c108BFloat16ES5_S5_ZZZNS0_16fmod_kernel_cudaERNS_18TensorIteratorBaseEENKUlvE0_clEvENKUlvE2_clEvEUlS5_S5_E_EEEEvS7_RKT_EUliE_EEviT1_:
        /* <DEDUP_REMOVED lines=17> */
[----:B----4-:R-:W-:-:S05]  /*0110*/  SHF.L.U32 R2, R0, 0x10, RZ ;  /* 0x0000001000027819 */ /* 0x010fca00000006ff */
[----:B------:R-:W-:Y:S01]  /*0120*/  FADD.FTZ R9, |R2|, -RZ ;  /* 0x800000ff02097221 */ /* 0x000fe20000010200 */
[----:B--2---:R-:W-:-:S04]  /*0130*/  SHF.L.U32 R7, R4, 0x10, RZ ;  /* 0x0000001004077819 */ /* 0x004fc800000006ff */
        /* <DEDUP_REMOVED lines=24> */
.L_x_3136:
[----:B------:R-:W-:Y:S01]  /*02c0*/  FSETP.GEU.FTZ.AND P0, PT, R6, -R4, PT ;  /* 0x800000040600720b */ /* 0x000fe20003f1e000 */
[----:B------:R-:W-:-:S12]  /*02d0*/  FADD.FTZ R8, R8, -1 ;  /* 0xbf80000008087421 */ /* 0x000fd80000010000 */
[----:B------:R-:W-:-:S07]  /*02e0*/  @!P0 FADD.FTZ R8, R8, -1 ;  /* 0xbf80000008088421 */ /* 0x000fce0000010000 */
.L_x_3135:
[----:B------:R-:W-:Y:S01]  /*02f0*/  FFMA.FTZ R9, -R4, R8, R9 ;  /* 0x0000000804097223 */ /* 0x000fe20000010109 */
[----:B------:R-:W-:Y:S06]  /*0300*/  BRA `(.L_x_3133) ;  /* 0x0000000000707947 */ /* 0x000fec0003800000 */
.L_x_3134:
        /* <DEDUP_REMOVED lines=13> */
.L_x_3138:
        /* <DEDUP_REMOVED lines=13> */
.L_x_3137:
[----:B0-----:R-:W-:-:S04]  /*04b0*/  FMUL.FTZ R4, R9, 1.1920928955078125e-07 ;  /* 0x3400000009047820 */ /* 0x001fc80000410000 */
[----:B------:R-:W-:-:S07]  /*04c0*/  FMUL.FTZ R9, R11, R4 ;  /* 0x000000040b097220 */ /* 0x000fce0000410000 */
.L_x_3133:
        /* <DEDUP_REMOVED lines=12> */
[----:B------:R-:W-:-:S05]  /*0590*/  SHF.L.U32 R2, R0, 0x10, RZ ;  /* 0x0000001000027819 */ /* 0x000fca00000006ff */
        /* <DEDUP_REMOVED lines=26> */
.L_x_3143:
[----:B------:R-:W-:Y:S01]  /*0740*/  FSETP.GEU.FTZ.AND P0, PT, R6, -R4, PT ;  /* 0x800000040600720b */ /* 0x000fe20003f1e000 */
[----:B------:R-:W-:-:S12]  /*0750*/  FADD.FTZ R8, R8, -1 ;  /* 0xbf80000008087421 */ /* 0x000fd80000010000 */
[----:B------:R-:W-:-:S07]  /*0760*/  @!P0 FADD.FTZ R8, R8, -1 ;  /* 0xbf80000008088421 */ /* 0x000fce0000010000 */
.L_x_3142:
[----:B------:R-:W-:Y:S01]  /*0770*/  FFMA.FTZ R9, -R4, R8, R9 ;  /* 0x0000000804097223 */ /* 0x000fe20000010109 */
[----:B------:R-:W-:Y:S06]  /*0780*/  BRA `(.L_x_3140) ;  /* 0x0000000000707947 */ /* 0x000fec0003800000 */
.L_x_3141:
        /* <DEDUP_REMOVED lines=13> */
.L_x_3145:
        /* <DEDUP_REMOVED lines=13> */
.L_x_3144:
[----:B0-----:R-:W-:-:S04]  /*0930*/  FMUL.FTZ R4, R9, 1.1920928955078125e-07 ;  /* 0x3400000009047820 */ /* 0x001fc80000410000 */
[----:B------:R-:W-:-:S07]  /*0940*/  FMUL.FTZ R9, R11, R4 ;  /* 0x000000040b097220 */ /* 0x000fce0000410000 */
.L_x_3140:
[----:B------:R-:W0:Y:S01]  /*0950*/  LDC.64 R4, c[0x0][0x580] ;  /* 0x00016000ff047b82 */ /* 0x000e220000000a00 */
[----:B------:R-:W-:Y:S01]  /*0960*/  FSETP.NAN.FTZ.AND P0, PT, |R9|, |R9|, PT ;  /* 0x400000090900720b */ /* 0x000fe20003f18200 */
[----:B------:R-:W-:Y:S01]  /*0970*/  VIADD R3, R3, 0x80 ;  /* 0x0000008003037836 */ /* 0x000fe20000000000 */
[----:B------:R-:W-:-:S04]  /*0980*/  LOP3.LUT R2, R9, 0x80000000, R2, 0xb8, !PT ;  /* 0x8000000009027812 */ /* 0x000fc800078eb802 */
[----:B------:R-:W-:-:S04]  /*0990*/  FSEL R2, R9, R2, P0 ;  /* 0x0000000209027208 */ /* 0x000fc80000000000 */
[----:B------:R-:W-:-:S05]  /*09a0*/  F2FP.BF16.F32.PACK_AB R2, RZ, R2 ;  /* 0x00000002ff02723e */ /* 0x000fca00000010ff */
[----:B0-----:R0:W-:Y:S02]  /*09b0*/  STG.E.U16 desc[UR6][R4.64], R2 ;  /* 0x0000000204007986 */ /* 0x0011e4000c101506 */
.L_x_3132:
[----:B------:R-:W-:-:S13]  /*09c0*/  ISETP.GE.AND P0, PT, R3, UR4, PT ;  /* 0x0000000403007c0c */ /* 0x000fda000bf06270 */
[----:B------:R-:W-:Y:S05]  /*09d0*/  @P0 BREAK.RELIABLE B1 ;  /* 0x0000000000010942 */ /* 0x000fea0003800100 */
[----:B------:R-:W-:Y:S05]  /*09e0*/  @P0 BRA `(.L_x_3139) ;  /* 0x0000000400300947 */ /* 0x000fea0003800000 */
[----:B------:R-:W-:Y:S05]  /*09f0*/  BSYNC.RELIABLE B1 ;  /* 0x0000000000017941 */ /* 0x000fea0003800100 */
.L_x_3131:
[----:B0-----:R-:W0:Y:S02]  /*0a00*/  LDC.64 R4, c[0x0][0x588] ;  /* 0x00016200ff047b82 */ /* 0x001e240000000a00 */
[----:B0-----:R-:W2:Y:S01]  /*0a10*/  LDG.E.U16 R4, desc[UR6][R4.64] ;  /* 0x0000000604047981 */ /* 0x001ea2000c1e1500 */
[----:B----4-:R-:W-:-:S05]  /*0a20*/  SHF.L.U32 R2, R0, 0x10, RZ ;  /* 0x0000001000027819 */ /* 0x010fca00000006ff */
[----:B------:R-:W-:Y:S01]  /*0a30*/  FADD.FTZ R9, |R2|, -RZ ;  /* 0x800000ff02097221 */ /* 0x000fe20000010200 */
[----:B--2---:R-:W-:-:S04]  /*0a40*/  SHF.L.U32 R7, R4, 0x10, RZ ;  /* 0x0000001004077819 */ /* 0x004fc800000006ff */
        /* <DEDUP_REMOVED lines=26> */
.L_x_3150:
[----:B------:R-:W-:Y:S01]  /*0bf0*/  FSETP.GEU.FTZ.AND P0, PT, R6, -R4, PT ;  /* 0x800000040600720b */ /* 0x000fe20003f1e000 */
[----:B------:R-:W-:-:S12]  /*0c00*/  FADD.FTZ R8, R8, -1 ;  /* 0xbf80000008087421 */ /* 0x000fd80000010000 */
[----:B------:R-:W-:-:S07]  /*0c10*/  @!P0 FADD.FTZ R8, R8, -1 ;  /* 0xbf80000008088421 */ /* 0x000fce0000010000 */
.L_x_3149:
[----:B------:R-:W-:Y:S05]  /*0c20*/  BSYNC.RECONVERGENT B3 ;  /* 0x0000000000037941 */ /* 0x000fea0003800200 */
.L_x_3148:
[----:B------:R-:W-:Y:S01]  /*0c30*/  FFMA.FTZ R9, -R4, R8, R9 ;  /* 0x0000000804097223 */ /* 0x000fe20000010109 */
[----:B------:R-:W-:Y:S06]  /*0c40*/  BRA `(.L_x_3151) ;  /* 0x0000000000787947 */ /* 0x000fec0003800000 */
.L_x_3147:
        /* <DEDUP_REMOVED lines=14> */
.L_x_3154:
        /* <DEDUP_REMOVED lines=13> */
.L_x_3153:
[----:B------:R-:W-:Y:S05]  /*0e00*/  BSYNC.RECONVERGENT B3 ;  /* 0x0000000000037941 */ /* 0x000fea0003800200 */
.L_x_3152:
[----:B0-----:R-:W-:-:S04]  /*0e10*/  FMUL.FTZ R4, R9, 1.1920928955078125e-07 ;  /* 0x3400000009047820 */ /* 0x001fc80000410000 */
[----:B------:R-:W-:-:S07]  /*0e20*/  FMUL.FTZ R9, R11, R4 ;  /* 0x000000040b097220 */ /* 0x000fce0000410000 */
.L_x_3151:
[----:B------:R-:W-:Y:S05]  /*0e30*/  BSYNC.RECONVERGENT B0 ;  /* 0x0000000000007941 */ /* 0x000fea0003800200 */
.L_x_3146:
[----:B------:R-:W0:Y:S01]  /*0e40*/  LDC.64 R4, c[0x0][0x580] ;  /* 0x00016000ff047b82 */ /* 0x000e220000000a00 */
[----:B------:R-:W-:Y:S01]  /*0e50*/  FSETP.NAN.FTZ.AND P0, PT, |R9|, |R9|, PT ;  /* 0x400000090900720b */ /* 0x000fe20003f18200 */
[----:B------:R-:W-:Y:S01]  /*0e60*/  VIADD R3, R3, 0x80 ;  /* 0x0000008003037836 */ /* 0x000fe20000000000 */
[----:B------:R-:W-:-:S04]  /*0e70*/  LOP3.LUT R2, R9, 0x80000000, R2, 0xb8, !PT ;  /* 0x8000000009027812 */ /* 0x000fc800078eb802 */
[----:B------:R-:W-:-:S04]  /*0e80*/  FSEL R2, R9, R2, P0 ;  /* 0x0000000209027208 */ /* 0x000fc80000000000 */
[----:B------:R-:W-:-:S05]  /*0e90*/  F2FP.BF16.F32.PACK_AB R2, RZ, R2 ;  /* 0x00000002ff02723e */ /* 0x000fca00000010ff */
[----:B0-----:R1:W-:Y:S02]  /*0ea0*/  STG.E.U16 desc[UR6][R4.64], R2 ;  /* 0x0000000204007986 */ /* 0x0013e4000c101506 */
.L_x_3139:
[----:B------:R-:W-:Y:S05]  /*0eb0*/  BSYNC.RECONVERGENT B2 ;  /* 0x0000000000027941 */ /* 0x000fea0003800200 */
.L_x_3130:
[----:B------:R-:W-:Y:S05]  /*0ec0*/  WARPSYNC.ALL ;  /* 0x0000000000007948 */ /* 0x000fea0003800000 */
[----:B------:R-:W-:-:S13]  /*0ed0*/  ISETP.GE.AND P0, PT, R3, UR4, PT ;  /* 0x0000000403007c0c */ /* 0x000fda000bf06270 */
[----:B------:R-:W-:Y:S05]  /*0ee0*/  @P0 EXIT ;  /* 0x000000000000094d */ /* 0x000fea0003800000 */
[----:B01----:R-:W0:Y:S02]  /*0ef0*/  LDC.64 R2, c[0x0][0x588] ;  /* 0x00016200ff027b82 */ /* 0x003e240000000a00 */
        /* <DEDUP_REMOVED lines=28> */
.L_x_3158:
[----:B------:R-:W-:Y:S01]  /*10c0*/  FSETP.GEU.FTZ.AND P0, PT, R4, -R2, PT ;  /* 0x800000020400720b */ /* 0x000fe20003f1e000 */
[----:B------:R-:W-:-:S12]  /*10d0*/  FADD.FTZ R6, R6, -1 ;  /* 0xbf80000006067421 */ /* 0x000fd80000010000 */
[----:B------:R-:W-:-:S07]  /*10e0*/  @!P0 FADD.FTZ R6, R6, -1 ;  /* 0xbf80000006068421 */ /* 0x000fce0000010000 */
.L_x_3157:
[----:B------:R-:W-:Y:S01]  /*10f0*/  FFMA.FTZ R7, -R2, R6, R7 ;  /* 0x0000000602077223 */ /* 0x000fe20000010107 */
[----:B------:R-:W-:Y:S06]  /*1100*/  BRA `(.L_x_3155) ;  /* 0x0000000000707947 */ /* 0x000fec0003800000 */
.L_x_3156:
        /* <DEDUP_REMOVED lines=13> */
.L_x_3160:
        /* <DEDUP_REMOVED lines=13> */
.L_x_3159:
[----:B0-----:R-:W-:-:S04]  /*12b0*/  FMUL.FTZ R2, R7, 1.1920928955078125e-07 ;  /* 0x3400000007027820 */ /* 0x001fc80000410000 */
[----:B------:R-:W-:-:S07]  /*12c0*/  FMUL.FTZ R7, R9, R2 ;  /* 0x0000000209077220 */ /* 0x000fce0000410000 */
.L_x_3155:
[----:B------:R-:W0:Y:S01]  /*12d0*/  LDC.64 R2, c[0x0][0x580] ;  /* 0x00016000ff027b82 */ /* 0x000e220000000a00 */
[C---:B------:R-:W-:Y:S02]  /*12e0*/  FSETP.NAN.FTZ.AND P0, PT, |R7|.reuse, |R7|, PT ;  /* 0x400000070700720b */ /* 0x040fe40003f18200 */
[----:B------:R-:W-:-:S04]  /*12f0*/  LOP3.LUT R0, R7, 0x80000000, R0, 0xb8, !PT ;  /* 0x8000000007007812 */ /* 0x000fc800078eb800 */
[----:B------:R-:W-:-:S04]  /*1300*/  FSEL R0, R7, R0, P0 ;  /* 0x0000000007007208 */ /* 0x000fc80000000000 */
[----:B------:R-:W-:-:S05]  /*1310*/  F2FP.BF16.F32.PACK_AB R0, RZ, R0 ;  /* 0x00000000ff00723e */ /* 0x000fca00000010ff */
[----:B0-----:R-:W-:Y:S01]  /*1320*/  STG.E.U16 desc[UR6][R2.64], R0 ;  /* 0x0000000002007986 */ /* 0x001fe2000c101506 */
[----:B------:R-:W-:Y:S05]  /*1330*/  EXIT ;  /* 0x000000000000794d */ /* 0x000fea0003800000 */
.L_x_3129:
        /* <DEDUP_REMOVED lines=306> */
.L_x_3164:
[----:B------:R-:W0:Y:S02]  /*2660*/  LDCU.64 UR8, c[0x0][0x588] ;  /* 0x0000b100ff0877ac */ /* 0x000e240008000a00 */
[----:B0-----:R-:W-:-:S04]  /*2670*/  IADD3 R8, P0, PT, R6, UR8, RZ ;  /* 0x0000000806087c10 */ /* 0x001fc8000ff1e0ff */
[----:B------:R-:W-:-:S05]  /*2680*/  IADD3.X R9, PT, PT, RZ, UR9, RZ, P0, !PT ;  /* 0x00000009ff097c10 */ /* 0x000fca00087fe4ff */
[----:B------:R-:W2:Y:S01]  /*2690*/  LDG.E.U16 R8, desc[UR6][R8.64] ;  /* 0x0000000608087981 */ /* 0x000ea2000c1e1500 */
[----:B----4-:R-:W-:Y:S01]  /*26a0*/  SHF.L.U32 R6, R0, 0x10, RZ ;  /* 0x0000001000067819 */ /* 0x010fe200000006ff */
[----:B------:R-:W-:Y:S04]  /*26b0*/  BSSY.RECONVERGENT B2, `(.L_x_3165) ;  /* 0x0000040000027945 */ /* 0x000fe80003800200 */
[----:B------:R-:W-:Y:S01]  /*26c0*/  FADD.FTZ R7, |R6|, -RZ ;  /* 0x800000ff06077221 */ /* 0x000fe20000010200 */
[----:B--2---:R-:W-:-:S05]  /*26d0*/  IMAD.U32 R11, R8, 0x10000, RZ ;  /* 0x00010000080b7824 */ /* 0x004fca00078e00ff */
        /* <DEDUP_REMOVED lines=28> */
.L_x_3169:
[----:B------:R-:W-:Y:S05]  /*28a0*/  BSYNC.RECONVERGENT B3 ;  /* 0x0000000000037941 */ /* 0x000fea0003800200 */
.L_x_3168:
[----:B------:R-:W-:Y:S01]  /*28b0*/  FFMA.FTZ R7, -R12, R8, R7 ;  /* 0x000000080c077223 */ /* 0x000fe20000010107 */
[----:B------:R-:W-:Y:S06]  /*28c0*/  BRA `(.L_x_3166) ;  /* 0x0000000000787947 */ /* 0x000fec0003800000 */
.L_x_3167:
        /* <DEDUP_REMOVED lines=14> */
.L_x_3172:
        /* <DEDUP_REMOVED lines=13> */
.L_x_3171:
[----:B------:R-:W-:Y:S05]  /*2a80*/  BSYNC.RECONVERGENT B3 ;  /* 0x0000000000037941 */ /* 0x000fea0003800200 */
.L_x_3170:
[----:B------:R-:W-:-:S04]  /*2a90*/  FMUL.FTZ R7, R7, 1.1920928955078125e-07 ;  /* 0x3400000007077820 */ /* 0x000fc80000410000 */
[----:B------:R-:W-:-:S07]  /*2aa0*/  FMUL.FTZ R7, R12, R7 ;  /* 0x000000070c077220 */ /* 0x000fce0000410000 */
.L_x_3166:
[----:B------:R-:W-:Y:S05]  /*2ab0*/  BSYNC.RECONVERGENT B2 ;  /* 0x0000000000027941 */ /* 0x000fea0003800200 */
.L_x_3165:
        /* <DEDUP_REMOVED lines=310> */
.L_x_3174:
[----:B------:R-:W1:Y:S02]  /*3e20*/  LDCU.64 UR8, c[0x0][0x588] ;  /* 0x0000b100ff0877ac */ /* 0x000e640008000a00 */
[----:B-1----:R-:W-:-:S04]  /*3e30*/  IADD3 R8, P0, PT, R6, UR8, RZ ;  /* 0x0000000806087c10 */ /* 0x002fc8000ff1e0ff */
[----:B------:R-:W-:-:S05]  /*3e40*/  IADD3.X R9, PT, PT, RZ, UR9, RZ, P0, !PT ;  /* 0x00000009ff097c10 */ /* 0x000fca00087fe4ff */
[----:B------:R-:W2:Y:S01]  /*3e50*/  LDG.E.U16 R8, desc[UR6][R8.64] ;  /* 0x0000000608087981 */ /* 0x000ea2000c1e1500 */
[----:B------:R-:W-:Y:S01]  /*3e60*/  SHF.L.U32 R6, R0, 0x10, RZ ;  /* 0x0000001000067819 */ /* 0x000fe200000006ff */
        /* <DEDUP_REMOVED lines=28> */
.L_x_3180:
[----:B------:R-:W-:Y:S01]  /*4030*/  FSETP.GEU.FTZ.AND P0, PT, R10, -R12, PT ;  /* 0x8000000c0a00720b */ /* 0x000fe20003f1e000 */
[----:B------:R-:W-:-:S12]  /*4040*/  FADD.FTZ R8, R8, -1 ;  /* 0xbf80000008087421 */ /* 0x000fd80000010000 */
[----:B------:R-:W-:-:S07]  /*4050*/  @!P0 FADD.FTZ R8, R8, -1 ;  /* 0xbf80000008088421 */ /* 0x000fce0000010000 */
.L_x_3179:
[----:B------:R-:W-:Y:S05]  /*4060*/  BSYNC.RECONVERGENT B3 ;  /* 0x0000000000037941 */ /* 0x000fea0003800200 */
.L_x_3178:
[----:B------:R-:W-:Y:S01]  /*4070*/  FFMA.FTZ R7, -R12, R8, R7 ;  /* 0x000000080c077223 */ /* 0x000fe20000010107 */
[----:B------:R-:W-:Y:S06]  /*4080*/  BRA `(.L_x_3176) ;  /* 0x0000000000787947 */ /* 0x000fec0003800000 */
.L_x_3177:
        /* <DEDUP_REMOVED lines=14> */
.L_x_3183:
        /* <DEDUP_REMOVED lines=13> */
.L_x_3182:
[----:B------:R-:W-:Y:S05]  /*4240*/  BSYNC.RECONVERGENT B3 ;  /* 0x0000000000037941 */ /* 0x000fea0003800200 */
.L_x_3181:
[----:B------:R-:W-:-:S04]  /*4250*/  FMUL.FTZ R7, R7, 1.1920928955078125e-07 ;  /* 0x3400000007077820 */ /* 0x000fc80000410000 */
[----:B------:R-:W-:-:S07]  /*4260*/  FMUL.FTZ R7, R12, R7 ;  /* 0x000000070c077220 */ /* 0x000fce0000410000 */
.L_x_3176:
[----:B------:R-:W-:Y:S05]  /*4270*/  BSYNC.RECONVERGENT B2 ;  /* 0x0000000000027941 */ /* 0x000fea0003800200 */
.L_x_3175:
        /* <DEDUP_REMOVED lines=9> */
.L_x_3163:
[----:B------:R-:W-:-:S13]  /*4310*/  ISETP.GE.AND P0, PT, R3, UR4, PT ;  /* 0x0000000403007c0c */ /* 0x000fda000bf06270 */
[----:B------:R-:W-:Y:S05]  /*4320*/  @P0 BREAK.RELIABLE B0 ;  /* 0x0000000000000942 */ /* 0x000fea0003800100 */
[----:B------:R-:W-:Y:S05]  /*4330*/  @P0 BRA `(.L_x_3173) ;  /* 0x0000001400e80947 */ /* 0x000fea0003800000 */
[----:B------:R-:W-:Y:S05]  /*4340*/  BSYNC.RELIABLE B0 ;  /* 0x0000000000007941 */ /* 0x000fea0003800100 */
.L_x_3162:
        /* <DEDUP_REMOVED lines=298> */
.L_x_3184:
[----:B------:R-:W1:Y:S02]  /*55f0*/  LDCU.64 UR8, c[0x0][0x588] ;  /* 0x0000b100ff0877ac */ /* 0x000e640008000a00 */
[----:B-1----:R-:W-:-:S04]  /*5600*/  IADD3 R8, P0, PT, R6, UR8, RZ ;  /* 0x0000000806087c10 */ /* 0x002fc8000ff1e0ff */
[----:B------:R-:W-:-:S05]  /*5610*/  IADD3.X R9, PT, PT, RZ, UR9, RZ, P0, !PT ;  /* 0x00000009ff097c10 */ /* 0x000fca00087fe4ff */
[----:B------:R-:W2:Y:S01]  /*5620*/  LDG.E.U16 R8, desc[UR6][R8.64] ;  /* 0x0000000608087981 */ /* 0x000ea2000c1e1500 */
[----:B----4-:R-:W-:Y:S01]  /*5630*/  SHF.L.U32 R6, R0, 0x10, RZ ;  /* 0x0000001000067819 */ /* 0x010fe200000006ff */
[----:B------:R-:W-:Y:S04]  /*5640*/  BSSY.RECONVERGENT B2, `(.L_x_3185) ;  /* 0x0000040000027945 */ /* 0x000fe80003800200 */
[----:B------:R-:W-:Y:S01]  /*5650*/  FADD.FTZ R7, |R6|, -RZ ;  /* 0x800000ff06077221 */ /* 0x000fe20000010200 */
[----:B--2---:R-:W-:-:S04]  /*5660*/  SHF.L.U32 R11, R8, 0x10, RZ ;  /* 0x00000010080b7819 */ /* 0x004fc800000006ff */
        /* <DEDUP_REMOVED lines=25> */
.L_x_3190:
[----:B------:R-:W-:Y:S01]  /*5800*/  FSETP.GEU.FTZ.AND P0, PT, R10, -R12, PT ;  /* 0x8000000c0a00720b */ /* 0x000fe20003f1e000 */
[----:B------:R-:W-:-:S12]  /*5810*/  FADD.FTZ R8, R8, -1 ;  /* 0xbf80000008087421 */ /* 0x000fd80000010000 */
[----:B------:R-:W-:-:S07]  /*5820*/  @!P0 FADD.FTZ R8, R8, -1 ;  /* 0xbf80000008088421 */ /* 0x000fce0000010000 */
.L_x_3189:
[----:B------:R-:W-:Y:S05]  /*5830*/  BSYNC.RECONVERGENT B3 ;  /* 0x0000000000037941 */ /* 0x000fea0003800200 */
.L_x_3188:
[----:B------:R-:W-:Y:S01]  /*5840*/  FFMA.FTZ R7, -R12, R8, R7 ;  /* 0x000000080c077223 */ /* 0x000fe20000010107 */
[----:B------:R-:W-:Y:S06]  /*5850*/  BRA `(.L_x_3186) ;  /* 0x0000000000787947 */ /* 0x000fec0003800000 */
.L_x_3187:
        /* <DEDUP_REMOVED lines=14> */
.L_x_3193:
        /* <DEDUP_REMOVED lines=13> */
.L_x_3192:
[----:B------:R-:W-:Y:S05]  /*5a10*/  BSYNC.RECONVERGENT B3 ;  /* 0x0000000000037941 */ /* 0x000fea0003800200 */
.L_x_3191:
[----:B------:R-:W-:-:S04]  /*5a20*/  FMUL.FTZ R7, R7, 1.1920928955078125e-07 ;  /* 0x3400000007077820 */ /* 0x000fc80000410000 */
[----:B------:R-:W-:-:S07]  /*5a30*/  FMUL.FTZ R7, R12, R7 ;  /* 0x000000070c077220 */ /* 0x000fce0000410000 */
.L_x_3186:
[----:B------:R-:W-:Y:S05]  /*5a40*/  BSYNC.RECONVERGENT B2 ;  /* 0x0000000000027941 */ /* 0x000fea0003800200 */
.L_x_3185:
        /* <DEDUP_REMOVED lines=9> */
.L_x_3173:
[----:B------:R-:W-:Y:S05]  /*5ae0*/  BSYNC.RECONVERGENT B1 ;  /* 0x0000000000017941 */ /* 0x000fea0003800200 */
.L_x_3161:
        /* <DEDUP_REMOVED lines=301> */
.L_x_3194:
[----:B------:R-:W1:Y:S02]  /*6dc0*/  LDCU.128 UR8, c[0x0][0x580] ;  /* 0x0000b000ff0877ac */ /* 0x000e640008000c00 */
[----:B-1----:R-:W-:-:S05]  /*6dd0*/  IADD3 R4, P0, PT, R4, UR10, RZ ;  /* 0x0000000a04047c10 */ /* 0x002fca000ff1e0ff */
[----:B------:R-:W-:-:S05]  /*6de0*/  IMAD.X R5, RZ, RZ, UR11, P0 ;  /* 0x0000000bff057e24 */ /* 0x000fca00080e06ff */
[----:B------:R-:W2:Y:S01]  /*6df0*/  LDG.E.U16 R4, desc[UR6][R4.64] ;  /* 0x0000000604047981 */ /* 0x000ea2000c1e1500 */
[----:B----4-:R-:W-:Y:S01]  /*6e00*/  SHF.L.U32 R0, R0, 0x10, RZ ;  /* 0x0000001000007819 */ /* 0x010fe200000006ff */
[----:B------:R-:W-:Y:S01]  /*6e10*/  BSSY.RECONVERGENT B1, `(.L_x_3195) ;  /* 0x0000042000017945 */ /* 0x000fe20003800200 */
[----:B------:R-:W-:-:S03]  /*6e20*/  IADD3 R2, P1, PT, R3, UR8, RZ ;  /* 0x0000000803027c10 */ /* 0x000fc6000ff3e0ff */
[----:B------:R-:W-:Y:S01]  /*6e30*/  FADD.FTZ R7, |R0|, -RZ ;  /* 0x800000ff00077221 */ /* 0x000fe20000010200 */
[----:B------:R-:W-:Y:S02]  /*6e40*/  IADD3.X R3, PT, PT, RZ, UR9, RZ, P1, !PT ;  /* 0x00000009ff037c10 */ /* 0x000fe40008ffe4ff */
        /* <DEDUP_REMOVED lines=26> */
.L_x_3200:
[----:B------:R-:W-:Y:S01]  /*6ff0*/  FSETP.GEU.FTZ.AND P0, PT, R6, -R8, PT ;  /* 0x800000080600720b */ /* 0x000fe20003f1e000 */
[----:B------:R-:W-:-:S12]  /*7000*/  FADD.FTZ R4, R4, -1 ;  /* 0xbf80000004047421 */ /* 0x000fd80000010000 */
[----:B------:R-:W-:-:S07]  /*7010*/  @!P0 FADD.FTZ R4, R4, -1 ;  /* 0xbf80000004048421 */ /* 0x000fce0000010000 */
.L_x_3199:
[----:B------:R-:W-:Y:S05]  /*7020*/  BSYNC.RECONVERGENT B2 ;  /* 0x0000000000027941 */ /* 0x000fea0003800200 */
.L_x_3198:
[----:B------:R-:W-:Y:S01]  /*7030*/  FFMA.FTZ R7, -R8, R4, R7 ;  /* 0x0000000408077223 */ /* 0x000fe20000010107 */
[----:B------:R-:W-:Y:S06]  /*7040*/  BRA `(.L_x_3196) ;  /* 0x0000000000787947 */ /* 0x000fec0003800000 */
.L_x_3197:
        /* <DEDUP_REMOVED lines=14> */
.L_x_3203:
        /* <DEDUP_REMOVED lines=13> */
.L_x_3202:
[----:B------:R-:W-:Y:S05]  /*7200*/  BSYNC.RECONVERGENT B2 ;  /* 0x0000000000027941 */ /* 0x000fea0003800200 */
.L_x_3201:
[----:B------:R-:W-:-:S04]  /*7210*/  FMUL.FTZ R7, R7, 1.1920928955078125e-07 ;  /* 0x3400000007077820 */ /* 0x000fc80000410000 */
[----:B------:R-:W-:-:S07]  /*7220*/  FMUL.FTZ R7, R8, R7 ;  /* 0x0000000708077220 */ /* 0x000fce0000410000 */
.L_x_3196:
[----:B------:R-:W-:Y:S05]  /*7230*/  BSYNC.RECONVERGENT B1 ;  /* 0x0000000000017941 */ /* 0x000fea0003800200 */
.L_x_3195:
[C---:B------:R-:W-:Y:S02]  /*7240*/  FSETP.NAN.FTZ.AND P0, PT, |R7|.reuse, |R7|, PT ;  /* 0x400000070700720b */ /* 0x040fe40003f18200 */
[----:B------:R-:W-:-:S04]  /*7250*/  LOP3.LUT R0, R7, 0x80000000, R0, 0xb8, !PT ;  /* 0x8000000007007812 */ /* 0x000fc800078eb800 */
[----:B------:R-:W-:-:S04]  /*7260*/  FSEL R0, R7, R0, P0 ;  /* 0x0000000007007208 */ /* 0x000fc80000000000 */
[----:B------:R-:W-:-:S05]  /*7270*/  F2FP.BF16.F32.PACK_AB R0, RZ, R0 ;  /* 0x00000000ff00723e */ /* 0x000fca00000010ff */
[----:B------:R-:W-:Y:S01]  /*7280*/  STG.E.U16 desc[UR6][R2.64], R0 ;  /* 0x0000000002007986 */ /* 0x000fe2000c101506 */
[----:B------:R-:W-:Y:S05]  /*7290*/  EXIT ;  /* 0x000000000000794d */ /* 0x000fea0003800000 */
.L_x_3204:
        /* <DEDUP_REMOVED lines=14> */
.L_x_49985:


//--------------------- .text._ZN2at6native27unrolled_elementwise_kernelINS0_13AUnaryFunctorIN3c108BFloat16ES4_S4_ZZZNS0_16fmod_kernel_cudaERNS_18TensorIteratorBaseEENKUlvE0_clEvENKUlvE2_clEvEUlS4_S4_E_EESt5arrayIPcLm2EELi4E23TrivialOffsetCalculatorILi1EjESF_NS0_6memory15LoadWithoutCastENSG_16StoreWithoutCastEEEviT_T0_T2_T3_T4_T5_ --------------------------
	.section	.text._ZN2at6native27unrolled_elementwise_kernelINS0_13AUnaryFunctorIN3c108BFloat16ES4_S4_ZZZNS0_16fmod_kernel_cudaERNS_18TensorIteratorBaseEENKUlvE0_clEvENKUlvE2_clEvEUlS4_S4_E_EESt5arrayIPcLm2EELi4E23TrivialOffsetCalculatorILi1EjESF_NS0_6memory15LoadWithoutCastENSG_16StoreWithoutCastEEEviT_T0_T2_T3_T4_T5_,"ax",@progbits
	.align	128
        .global         _ZN2at6native27unrolled_elementwise_kernelINS0_13AUnaryFunctorIN3c108BFloat16ES4_S4_ZZZNS0_16fmod_kernel_cudaERNS_18TensorIteratorBaseEENKUlvE0_clEvENKUlvE2_clEvEUlS4_S4_E_EESt5arrayIPcLm2EELi4E23TrivialOffsetCalculatorILi1EjESF_NS0_6memory15LoadWithoutCastENSG_16StoreWithoutCastEEEviT_T0_T2_T3_T4_T5_
        .type           _ZN2at6native27unrolled_elementwise_kernelINS0_13AUnaryFunctorIN3c108BFloat16ES4_S4_ZZZNS0_16fmod_kernel_cudaERNS_18TensorIteratorBaseEENKUlvE0_clEvENKUlvE2_clEvEUlS4_S4_E_EESt5arrayIPcLm2EELi4E23TrivialOffsetCalculatorILi1EjESF_NS0_6memory15LoadWithoutCastENSG_16StoreWithoutCastEEEviT_T0_T2_T3_T4_T5_,@function
        .size           _ZN2at6native27unrolled_elementwise_kernelINS0_13AUnaryFunctorIN3c108BFloat16ES4_S4_ZZZNS0_16fmod_kernel_cudaERNS_18TensorIteratorBaseEENKUlvE0_clEvENKUlvE2_clEvEUlS4_S4_E_EESt5arrayIPcLm2EELi4E23TrivialOffsetCalculatorILi1EjESF_NS0_6memory15LoadWithoutCastENSG_16StoreWithoutCastEEEviT_T0_T2_T3_T4_T5_,(.L_x_49986 - _ZN2at6native27unrolled_elementwise_kernelINS0_13AUnaryFunctorIN3c108BFloat16ES4_S4_ZZZNS0_16fmod_kernel_cudaERNS_18TensorIteratorBaseEENKUlvE0_clEvENKUlvE2_clEvEUlS4_S4_E_EESt5arrayIPcLm2EELi4E23TrivialOffsetCalculatorILi1EjESF_NS0_6memory15LoadWithoutCastENSG_16StoreWithoutCastEEEviT_T0_T2_T3_T4_T5_)
        .other          _ZN2at6native27unrolled_elementwise_kernelINS0_13AUnaryFunctorIN3c108BFloat16ES4_S4_ZZZNS0_16fmod_kernel_cudaERNS_18TensorIteratorBaseEENKUlvE0_clEvENKUlvE2_clEvEUlS4_S4_E_EESt5arrayIPcLm2EELi4E23TrivialOffsetCalculatorILi1EjESF_NS0_6memory15LoadWithoutCastENSG_16StoreWithoutCastEEEviT_T0_T2_T3_T4_T5_,@"STO_CUDA_ENTRY STV_DEFAULT"
_ZN2at6native27unrolled_elementwise_kernelINS0_13AUnaryFunctorIN3c108BFloat16ES4_S4_ZZZNS0_16fmod_kernel_cudaERNS_18TensorIteratorBaseEENKUlvE0_clEvENKUlvE2_clEvEUlS4_S4_E_EESt5arrayIPcLm2EELi4E23TrivialOffsetCalculatorILi1EjESF_NS0_6memory15LoadWithoutCastENSG_16StoreWithoutCastEEEviT_T0_T2_T3_T4_T5_:
.text._ZN2at6native27unrolled_elementwise_kernelINS0_13AUnaryFunctorIN3c108BFloat16ES4_S4_ZZZNS0_16fmod_kernel_cudaERNS_18TensorIteratorBaseEENKUlvE0_clEvENKUlvE2_clEvEUlS4_S4_E_EESt5arrayIPcLm2EELi4E23TrivialOffsetCalculatorILi1EjESF_NS0_6memory15LoadWithoutCastENSG_16StoreWithoutCastEEEviT_T0_T2_T3_T4_T5_:
        /* <DEDUP_REMOVED lines=40> */
[----:B-1----:R-:W-:-:S04]  /*0280*/  IMAD.U32 R4, R9, 0x10000, RZ ;  /* 0x0001000009047824 */ /* 0x002fc800078e00ff */
        /* <DEDUP_REMOVED lines=29> */
.L_x_3211:
[----:B------:R-:W-:Y:S05]  /*0460*/  BSYNC.RECONVERGENT B2 ;  /* 0x0000000000027941 */ /* 0x000fea0003800200 */
.L_x_3210:
[----:B------:R-:W-:Y:S01]  /*0470*/  FFMA.FTZ R5, -R14, R10, R5 ;  /* 0x0000000a0e057223 */ /* 0x000fe20000010105 */
[----:B------:R-:W-:Y:S06]  /*0480*/  BRA `(.L_x_3208) ;  /* 0x0000000000787947 */ /* 0x000fec0003800000 */
.L_x_3209:
        /* <DEDUP_REMOVED lines=14> */
.L_x_3214:
        /* <DEDUP_REMOVED lines=13> */
.L_x_3213:
[----:B------:R-:W-:Y:S05]  /*0640*/  BSYNC.RECONVERGENT B2 ;  /* 0x0000000000027941 */ /* 0x000fea0003800200 */
.L_x_3212:
[----:B------:R-:W-:-:S04]  /*0650*/  FMUL.FTZ R5, R5, 1.1920928955078125e-07 ;  /* 0x3400000005057820 */ /* 0x000fc80000410000 */
[----:B------:R-:W-:-:S07]  /*0660*/  FMUL.FTZ R5, R14, R5 ;  /* 0x000000050e057220 */ /* 0x000fce0000410000 */
.L_x_3208:
[----:B------:R-:W-:Y:S05]  /*0670*/  BSYNC.RECONVERGENT B0 ;  /* 0x0000000000007941 */ /* 0x000fea0003800200 */
.L_x_3207:
[C---:B------:R-:W-:Y:S02]  /*0680*/  FSETP.NAN.FTZ.AND P0, PT, |R5|.reuse, |R5|, PT ;  /* 0x400000050500720b */ /* 0x040fe40003f18200 */
[----:B------:R-:W-:-:S04]  /*0690*/  LOP3.LUT R4, R5, 0x80000000, R4, 0xb8, !PT ;  /* 0x8000000005047812 */ /* 0x000fc800078eb804 */
[----:B------:R-:W-:-:S04]  /*06a0*/  FSEL R4, R5, R4, P0 ;  /* 0x0000000405047208 */ /* 0x000fc80000000000 */
[----:B------:R-:W-:-:S07]  /*06b0*/  F2FP.BF16.F32.PACK_AB R4, RZ, R4 ;  /* 0x00000004ff04723e */ /* 0x000fce00000010ff */
.L_x_3206:
[----:B------:R-:W-:Y:S05]  /*06c0*/  BSYNC.RECONVERGENT B1 ;  /* 0x0000000000017941 */ /* 0x000fea0003800200 */
.L_x_3205:
[----:B------:R-:W-:Y:S01]  /*06d0*/  VIADD R5, R3, 0x80 ;  /* 0x0000008003057836 */ /* 0x000fe20000000000 */
[----:B------:R-:W-:Y:S04]  /*06e0*/  BSSY.RECONVERGENT B1, `(.L_x_3215) ;  /* 0x0000049000017945 */ /* 0x000fe80003800200 */
[----:B------:R-:W-:-:S13]  /*06f0*/  ISETP.GE.AND P0, PT, R5, R2, PT ;  /* 0x000000020500720c */ /* 0x000fda0003f06270 */
[----:B------:R-:W-:Y:S05]  /*0700*/  @P0 BRA `(.L_x_3216) ;  /* 0x0000000400180947 */ /* 0x000fea0003800000 */
[----:B-----5:R-:W-:Y:S01]  /*0710*/  SHF.L.U32 R13, R8, 0x10, RZ ;  /* 0x00000010080d7819 */ /* 0x020fe200000006ff */
[----:B-1----:R-:W-:Y:S01]  /*0720*/  IMAD.U32 R8, R9, 0x10000, RZ ;  /* 0x0001000009087824 */ /* 0x002fe200078e00ff */
[----:B------:R-:W-:Y:S03]  /*0730*/  BSSY.RECONVERGENT B0, `(.L_x_3217) ;  /* 0x000003f000007945 */ /* 0x000fe60003800200 */
        /* <DEDUP_REMOVED lines=26> */
.L_x_3222:
[----:B------:R-:W-:Y:S01]  /*08e0*/  FSETP.GEU.FTZ.AND P0, PT, R15, -R14, PT ;  /* 0x8000000e0f00720b */ /* 0x000fe20003f1e000 */
[----:B------:R-:W-:-:S12]  /*08f0*/  FADD.FTZ R10, R10, -1 ;  /* 0xbf8000000a0a7421 */ /* 0x000fd80000010000 */
[----:B------:R-:W-:-:S07]  /*0900*/  @!P0 FADD.FTZ R10, R10, -1 ;  /* 0xbf8000000a0a8421 */ /* 0x000fce0000010000 */
.L_x_3221:
[----:B------:R-:W-:Y:S05]  /*0910*/  BSYNC.RECONVERGENT B2 ;  /* 0x0000000000027941 */ /* 0x000fea0003800200 */
.L_x_3220:
[----:B------:R-:W-:Y:S01]  /*0920*/  FFMA.FTZ R11, -R14, R10, R11 ;  /* 0x0000000a0e0b7223 */ /* 0x000fe2000001010b */
[----:B------:R-:W-:Y:S06]  /*0930*/  BRA `(.L_x_3218) ;  /* 0x0000000000787947 */ /* 0x000fec0003800000 */
.L_x_3219:
        /* <DEDUP_REMOVED lines=14> */
.L_x_3225:
        /* <DEDUP_REMOVED lines=13> */
.L_x_3224:
[----:B------:R-:W-:Y:S05]  /*0af0*/  BSYNC.RECONVERGENT B2 ;  /* 0x0000000000027941 */ /* 0x000fea0003800200 */
.L_x_3223:
[----:B------:R-:W-:-:S04]  /*0b00*/  FMUL.FTZ R10, R11, 1.1920928955078125e-07 ;  /* 0x340000000b0a7820 */ /* 0x000fc80000410000 */
[----:B------:R-:W-:-:S07]  /*0b10*/  FMUL.FTZ R11, R15, R10 ;  /* 0x0000000a0f0b7220 */ /* 0x000fce0000410000 */
.L_x_3218:
[----:B------:R-:W-:Y:S05]  /*0b20*/  BSYNC.RECONVERGENT B0 ;  /* 0x0000000000007941 */ /* 0x000fea0003800200 */
.L_x_3217:
[C---:B------:R-:W-:Y:S02]  /*0b30*/  FSETP.NAN.FTZ.AND P0, PT, |R11|.reuse, |R11|, PT ;  /* 0x4000000b0b00720b */ /* 0x040fe40003f18200 */
[----:B------:R-:W-:-:S04]  /*0b40*/  LOP3.LUT R8, R11, 0x80000000, R8, 0xb8, !PT ;  /* 0x800000000b087812 */ /* 0x000fc800078eb808 */
[----:B------:R-:W-:-:S04]  /*0b50*/  FSEL R8, R11, R8, P0 ;  /* 0x000000080b087208 */ /* 0x000fc80000000000 */
[----:B------:R-:W-:-:S07]  /*0b60*/  F2FP.BF16.F32.PACK_AB R8, RZ, R8 ;  /* 0x00000008ff08723e */ /* 0x000fce00000010ff */
.L_x_3216:
[----:B------:R-:W-:Y:S05]  /*0b70*/  BSYNC.RECONVERGENT B1 ;  /* 0x0000000000017941 */ /* 0x000fea0003800200 */
.L_x_3215:
[----:B------:R-:W-:Y:S01]  /*0b80*/  IADD3 R11, PT, PT, R3, 0x100, RZ ;  /* 0x00000100030b7810 */ /* 0x000fe20007ffe0ff */
[----:B------:R-:W-:Y:S03]  /*0b90*/  BSSY.RECONVERGENT B1, `(.L_x_3226) ;  /* 0x0000049000017945 */ /* 0x000fe60003800200 */
[----:B------:R-:W-:-:S13]  /*0ba0*/  ISETP.GE.AND P0, PT, R11, R2, PT ;  /* 0x000000020b00720c */ /* 0x000fda0003f06270 */
[----:B------:R-:W-:Y:S05]  /*0bb0*/  @P0 BRA `(.L_x_3227) ;  /* 0x0000000400180947 */ /* 0x000fea0003800000 */
        /* <DEDUP_REMOVED lines=29> */
.L_x_3233:
[----:B------:R-:W-:Y:S01]  /*0d90*/  FSETP.GEU.FTZ.AND P0, PT, R13, -R15, PT ;  /* 0x8000000f0d00720b */ /* 0x000fe20003f1e000 */
[----:B------:R-:W-:-:S12]  /*0da0*/  FADD.FTZ R11, R11, -1 ;  /* 0xbf8000000b0b7421 */ /* 0x000fd80000010000 */
[----:B------:R-:W-:-:S07]  /*0db0*/  @!P0 FADD.FTZ R11, R11, -1 ;  /* 0xbf8000000b0b8421 */ /* 0x000fce0000010000 */
.L_x_3232:
[----:B------:R-:W-:Y:S05]  /*0dc0*/  BSYNC.RECONVERGENT B2 ;  /* 0x0000000000027941 */ /* 0x000fea0003800200 */
.L_x_3231:
[----:B------:R-:W-:Y:S01]  /*0dd0*/  FFMA.FTZ R10, -R15, R11, R10 ;  /* 0x0000000b0f0a7223 */ /* 0x000fe2000001010a */
[----:B------:R-:W-:Y:S06]  /*0de0*/  BRA `(.L_x_3229) ;  /* 0x0000000000787947 */ /* 0x000fec0003800000 */
.L_x_3230:
        /* <DEDUP_REMOVED lines=14> */
.L_x_3236:
        /* <DEDUP_REMOVED lines=13> */
.L_x_3235:
[----:B------:R-:W-:Y:S05]  /*0fa0*/  BSYNC.RECONVERGENT B2 ;  /* 0x0000000000027941 */ /* 0x000fea0003800200 */
.L_x_3234:
[----:B------:R-:W-:-:S04]  /*0fb0*/  FMUL.FTZ R10, R10, 1.1920928955078125e-07 ;  /* 0x340000000a0a7820 */ /* 0x000fc80000410000 */
[----:B------:R-:W-:-:S07]  /*0fc0*/  FMUL.FTZ R10, R15, R10 ;  /* 0x0000000a0f0a7220 */ /* 0x000fce0000410000 */
.L_x_3229:
[----:B------:R-:W-:Y:S05]  /*0fd0*/  BSYNC.RECONVERGENT B0 ;  /* 0x0000000000007941 */ /* 0x000fea0003800200 */
.L_x_3228:
[C---:B------:R-:W-:Y:S02]  /*0fe0*/  FSETP.NAN.FTZ.AND P0, PT, |R10|.reuse, |R10|, PT ;  /* 0x4000000a0a00720b */ /* 0x040fe40003f18200 */
[----:B------:R-:W-:-:S04]  /*0ff0*/  LOP3.LUT R7, R10, 0x80000000, R7, 0xb8, !PT ;  /* 0x800000000a077812 */ /* 0x000fc800078eb807 */
[----:B------:R-:W-:-:S04]  /*1000*/  FSEL R7, R10, R7, P0 ;  /* 0x000000070a077208 */ /* 0x000fc80000000000 */
[----:B------:R-:W-:-:S07]  /*1010*/  F2FP.BF16.F32.PACK_AB R7, RZ, R7 ;  /* 0x00000007ff07723e */ /* 0x000fce00000010ff */
.L_x_3227:
[----:B------:R-:W-:Y:S05]  /*1020*/  BSYNC.RECONVERGENT B1 ;  /* 0x0000000000017941 */ /* 0x000fea0003800200 */
.L_x_3226:
[----:B------:R-:W-:Y:S01]  /*1030*/  VIADD R11, R3, 0x180 ;  /* 0x00000180030b7836 */ /* 0x000fe20000000000 */
[----:B------:R-:W-:Y:S04]  /*1040*/  BSSY.RECONVERGENT B1, `(.L_x_3237) ;  /* 0x0000049000017945 */ /* 0x000fe80003800200 */
[----:B------:R-:W-:-:S13]  /*1050*/  ISETP.GE.AND P0, PT, R11, R2, PT ;  /* 0x000000020b00720c */ /* 0x000fda0003f06270 */
[----:B------:R-:W-:Y:S05]  /*1060*/  @P0 BRA `(.L_x_3238) ;  /* 0x0000000400180947 */ /* 0x000fea0003800000 */
[----:B-----5:R-:W-:Y:S01]  /*1070*/  IMAD.U32 R12, R6, 0x10000, RZ ;  /* 0x00010000060c7824 */ /* 0x020fe200078e00ff */
[----:B-1----:R-:W-:Y:S01]  /*1080*/  SHF.L.U32 R9, R9, 0x10, RZ ;  /* 0x0000001009097819 */ /* 0x002fe200000006ff */
        /* <DEDUP_REMOVED lines=9> */
[----:B------:R-:W1:Y:S02]  /*1120*/  MUFU.RCP R11, R15 ;  /* 0x0000000f000b7308 */ /* 0x000e640000001000 */
[----:B-1----:R-:W-:Y:S01]  /*1130*/  FMUL.FTZ R10, R6, R11 ;  /* 0x0000000b060a7220 */ /* 0x002fe20000410000 */
[----:B------:R-:W-:-:S05]  /*1140*/  FADD.FTZ R11, -R15, -RZ ;  /* 0x800000ff0f0b7221 */ /* 0x000fca0000010100 */
        /* <DEDUP_REMOVED lines=15> */
.L_x_3244:
[----:B------:R-:W-:Y:S01]  /*1240*/  FSETP.GEU.FTZ.AND P0, PT, R11, -R15, PT ;  /* 0x8000000f0b00720b */ /* 0x000fe20003f1e000 */
[----:B------:R-:W-:-:S12]  /*1250*/  FADD.FTZ R13, R13, -1 ;  /* 0xbf8000000d0d7421 */ /* 0x000fd80000010000 */
[----:B------:R-:W-:-:S07]  /*1260*/  @!P0 FADD.FTZ R13, R13, -1 ;  /* 0xbf8000000d0d8421 */ /* 0x000fce0000010000 */
.L_x_3243:
[----:B------:R-:W-:Y:S05]  /*1270*/  BSYNC.RECONVERGENT B2 ;  /* 0x0000000000027941 */ /* 0x000fea0003800200 */
.L_x_3242:
[----:B------:R-:W-:Y:S01]  /*1280*/  FFMA.FTZ R6, -R15, R13, R6 ;  /* 0x0000000d0f067223 */ /* 0x000fe20000010106 */
[----:B------:R-:W-:Y:S06]  /*1290*/  BRA `(.L_x_3240) ;  /* 0x0000000000787947 */ /* 0x000fec0003800000 */
.L_x_3241:
        /* <DEDUP_REMOVED lines=14> */
.L_x_3247:
        /* <DEDUP_REMOVED lines=13> */
.L_x_3246:
[----:B------:R-:W-:Y:S05]  /*1450*/  BSYNC.RECONVERGENT B2 ;  /* 0x0000000000027941 */ /* 0x000fea0003800200 */
.L_x_3245:
[----:B------:R-:W-:-:S04]  /*1460*/  FMUL.FTZ R11, R6, 1.1920928955078125e-07 ;  /* 0x34000000060b7820 */ /* 0x000fc80000410000 */
[----:B------:R-:W-:-:S07]  /*1470*/  FMUL.FTZ R6, R14, R11 ;  /* 0x0000000b0e067220 */ /* 0x000fce0000410000 */
.L_x_3240:
[----:B------:R-:W-:Y:S05]  /*1480*/  BSYNC.RECONVERGENT B0 ;  /* 0x0000000000007941 */ /* 0x000fea0003800200 */
.L_x_3239:
[C---:B------:R-:W-:Y:S02]  /*1490*/  FSETP.NAN.FTZ.AND P0, PT, |R6|.reuse, |R6|, PT ;  /* 0x400000060600720b */ /* 0x040fe40003f18200 */
[----:B------:R-:W-:-:S04]  /*14a0*/  LOP3.LUT R9, R6, 0x80000000, R9, 0xb8, !PT ;  /* 0x8000000006097812 */ /* 0x000fc800078eb809 */
[----:B------:R-:W-:-:S04]  /*14b0*/  FSEL R9, R6, R9, P0 ;  /* 0x0000000906097208 */ /* 0x000fc80000000000 */
[----:B------:R-:W-:-:S07]  /*14c0*/  F2FP.BF16.F32.PACK_AB R9, RZ, R9 ;  /* 0x00000009ff09723e */ /* 0x000fce00000010ff */
.L_x_3238:
[----:B------:R-:W-:Y:S05]  /*14d0*/  BSYNC.RECONVERGENT B1 ;  /* 0x0000000000017941 */ /* 0x000fea0003800200 */
.L_x_3237:
[----:B------:R-:W-:Y:S01]  /*14e0*/  ISETP.GE.AND P0, PT, R3, R2, PT ;  /* 0x000000020300720c */ /* 0x000fe20003f06270 */
[----:B------:R-:W-:Y:S04]  /*14f0*/  BSSY.RECONVERGENT B0, `(.L_x_3248) ;  /* 0x0000017000007945 */ /* 0x000fe80003800200 */
[----:B------:R-:W-:Y:S08]  /*1500*/  BSSY.RELIABLE B1, `(.L_x_3249) ;  /* 0x000000f000017945 */ /* 0x000ff00003800100 */
[----:B------:R-:W-:Y:S05]  /*1510*/  @P0 BRA `(.L_x_3250) ;  /* 0x0000000000340947 */ /* 0x000fea0003800000 */
[----:B------:R-:W2:Y:S01]  /*1520*/  LDC.64 R10, c[0x0][0x388] ;  /* 0x0000e200ff0a7b82 */ /* 0x000ea20000000a00 */
[----:B------:R-:W-:-:S04]  /*1530*/  IMAD R3, R0, 0x200, R3 ;  /* 0x0000020000037824 */ /* 0x000fc800078e0203 */
[----:B--2---:R-:W-:-:S04]  /*1540*/  IMAD.WIDE.U32 R10, R3, 0x2, R10 ;  /* 0x00000002030a7825 */ /* 0x004fc800078e000a */
[----:B------:R-:W-:Y:S01]  /*1550*/  IMAD.MOV.U32 R3, RZ, RZ, R5 ;  /* 0x000000ffff037224 */ /* 0x000fe200078e0005 */
[----:B------:R2:W-:Y:S04]  /*1560*/  STG.E.U16 desc[UR4][R10.64], R4 ;  /* 0x000000040a007986 */ /* 0x0005e8000c101504 */
[----:B------:R-:W-:-:S13]  /*1570*/  ISETP.GE.AND P0, PT, R3, R2, PT ;  /* 0x000000020300720c */ /* 0x000fda0003f06270 */
[----:B------:R-:W-:Y:S05]  /*1580*/  @P0 BREAK.RELIABLE B1 ;  /* 0x0000000000010942 */ /* 0x000fea0003800100 */
[----:B--2---:R-:W-:Y:S05]  /*1590*/  @P0 BRA `(.L_x_3251) ;  /* 0x0000000000300947 */ /* 0x004fea0003800000 */
[----:B------:R-:W2:Y:S01]  /*15a0*/  LDC.64 R4, c[0x0][0x388] ;  /* 0x0000e200ff047b82 */ /* 0x000ea20000000a00 */
[----:B------:R-:W-:Y:S01]  /*15b0*/  LEA R11, R0, R3, 0x9 ;  /* 0x00000003000b7211 */ /* 0x000fe200078e48ff */
[----:B------:R-:W-:-:S04]  /*15c0*/  VIADD R3, R3, 0x80 ;  /* 0x0000008003037836 */ /* 0x000fc80000000000 */
[----:B--2---:R-:W-:-:S05]  /*15d0*/  IMAD.WIDE.U32 R4, R11, 0x2, R4 ;  /* 0x000000020b047825 */ /* 0x004fca00078e0004 */
[----:B-----5:R2:W-:Y:S02]  /*15e0*/  STG.E.U16 desc[UR4][R4.64], R8 ;  /* 0x0000000804007986 */ /* 0x0205e4000c101504 */
.L_x_3250:
[----:B------:R-:W-:Y:S05]  /*15f0*/  BSYNC.RELIABLE B1 ;  /* 0x0000000000017941 */ /* 0x000fea0003800100 */
.L_x_3249:
[----:B------:R-:W-:-:S13]  /*1600*/  ISETP.GE.AND P0, PT, R3, R2, PT ;  /* 0x000000020300720c */ /* 0x000fda0003f06270 */
[----:B--2---:R-:W2:Y:S01]  /*1610*/  @!P0 LDC.64 R4, c[0x0][0x388] ;  /* 0x0000e200ff048b82 */ /* 0x004ea20000000a00 */
[----:B------:R-:W-:Y:S01]  /*1620*/  @!P0 IMAD R11, R0, 0x200, R3 ;  /* 0x00000200000b8824 */ /* 0x000fe200078e0203 */
[----:B------:R-:W-:-:S03]  /*1630*/  @!P0 IADD3 R3, PT, PT, R3, 0x80, RZ ;  /* 0x0000008003038810 */ /* 0x000fc60007ffe0ff */
[----:B--2---:R-:W-:-:S05]  /*1640*/  @!P0 IMAD.WIDE.U32 R4, R11, 0x2, R4 ;  /* 0x000000020b048825 */ /* 0x004fca00078e0004 */
[----:B-----5:R2:W-:Y:S02]  /*1650*/  @!P0 STG.E.U16 desc[UR4][R4.64], R7 ;  /* 0x0000000704008986 */ /* 0x0205e4000c101504 */
.L_x_3251:
[----:B------:R-:W-:Y:S05]  /*1660*/  BSYNC.RECONVERGENT B0 ;  /* 0x0000000000007941 */ /* 0x000fea0003800200 */
.L_x_3248:
[----:B------:R-:W-:Y:S05]  /*1670*/  WARPSYNC.ALL ;  /* 0x0000000000007948 */ /* 0x000fea0003800000 */
[----:B------:R-:W-:-:S13]  /*1680*/  ISETP.GE.AND P0, PT, R3, R2, PT ;  /* 0x000000020300720c */ /* 0x000fda0003f06270 */
[----:B------:R-:W-:Y:S05]  /*1690*/  @P0 EXIT ;  /* 0x000000000000094d */ /* 0x000fea0003800000 */
[----:B--2---:R-:W2:Y:S01]  /*16a0*/  LDC.64 R4, c[0x0][0x388] ;  /* 0x0000e200ff047b82 */ /* 0x004ea20000000a00 */
[----:B------:R-:W-:-:S04]  /*16b0*/  IMAD R3, R0, 0x200, R3 ;  /* 0x0000020000037824 */ /* 0x000fc800078e0203 */
[----:B--2---:R-:W-:-:S05]  /*16c0*/  IMAD.WIDE.U32 R2, R3, 0x2, R4 ;  /* 0x0000000203027825 */ /* 0x004fca00078e0004 */
[----:B-1----:R-:W-:Y:S01]  /*16d0*/  STG.E.U16 desc[UR4][R2.64], R9 ;  /* 0x0000000902007986 */ /* 0x002fe2000c101504 */
[----:B------:R-:W-:Y:S05]  /*16e0*/  EXIT ;  /* 0x000000000000794d */ /* 0x000fea0003800000 */
.L_x_3252:
        /* <DEDUP_REMOVED lines=9> */
.L_x_49986:


//--------------------- .text._ZN2at6native29vectorized_elementwise_kernelILi2ENS0_13AUnaryFunctorIN3c108BFloat16ES4_S4_ZZZNS0_16fmod_kernel_cudaERNS_18TensorIteratorBaseEENKUlvE0_clEvENKUlvE2_clEvEUlS4_S4_E_EESt5arrayIPcLm2EEEEviT0_T1_ --------------------------
	.section	.text._ZN2at6native29vectorized_elementwise_kernelILi2ENS0_13AUnaryFunctorIN3c108BFloat16ES4_S4_ZZZNS0_16fmod_kernel_cudaERNS_18TensorIteratorBaseEENKUlvE0_clEvENKUlvE2_clEvEUlS4_S4_E_EESt5arrayIPcLm2EEEEviT0_T1_,"ax",@progbits
	.align	128
        .global         _ZN2at6native29vectorized_elementwise_kernelILi2ENS0_13AUnaryFunctorIN3c108BFloat16ES4_S4_ZZZNS0_16fmod_kernel_cudaERNS_18TensorIteratorBaseEENKUlvE0_clEvENKUlvE2_clEvEUlS4_S4_E_EESt5arrayIPcLm2EEEEviT0_T1_
        .type           _ZN2at6native29vectorized_elementwise_kernelILi2ENS0_13AUnaryFunctorIN3c108BFloat16ES4_S4_ZZZNS0_16fmod_kernel_cudaERNS_18TensorIteratorBaseEENKUlvE0_clEvENKUlvE2_clEvEUlS4_S4_E_EESt5arrayIPcLm2EEEEviT0_T1_,@function
        .size           _ZN2at6native29vectorized_elementwise_kernelILi2ENS0_13AUnaryFunctorIN3c108BFloat16ES4_S4_ZZZNS0_16fmod_kernel_cudaERNS_18TensorIteratorBaseEENKUlvE0_clEvENKUlvE2_clEvEUlS4_S4_E_EESt5arrayIPcLm2EEEEviT0_T1_,(.L_x_49987 - _ZN2at6native29vectorized_elementwise_kernelILi2ENS0_13AUnaryFunctorIN3c108BFloat16ES4_S4_ZZZNS0_16fmod_kernel_cudaERNS_18TensorIteratorBaseEENKUlvE0_clEvENKUlvE2_clEvEUlS4_S4_E_EESt5arrayIPcLm2EEEEviT0_T1_)
        .other          _ZN2at6native29vectorized_elementwise_kernelILi2ENS0_13AUnaryFunctorIN3c108BFloat16ES4_S4_ZZZNS0_16fmod_kernel_cudaERNS_18TensorIteratorBaseEENKUlvE0_clEvENKUlvE2_clEvEUlS4_S4_E_EESt5arrayIPcLm2EEEEviT0_T1_,@"STO_CUDA_ENTRY STV_DEFAULT"
_ZN2at6native29vectorized_elementwise_kernelILi2ENS0_13AUnaryFunctorIN3c108BFloat16ES4_S4_ZZZNS0_16fmod_kernel_cudaERNS_18TensorIteratorBaseEENKUlvE0_clEvENKUlvE2_clEvEUlS4_S4_E_EESt5arrayIPcLm2EEEEviT0_T1_:
.text._ZN2at6native29vectorized_elementwise_kernelILi2ENS0_13AUnaryFunctorIN3c108BFloat16ES4_S4_ZZZNS0_16fmod_kernel_cudaERNS_18TensorIteratorBaseEENKUlvE0_clEvENKUlvE2_clEvEUlS4_S4_E_EESt5arrayIPcLm2EEEEviT0_T1_:
        /* <DEDUP_REMOVED lines=17> */
[----:B------:R-:W-:Y:S01]  /*0110*/  @!P5 IADD3 R22, PT, PT, R16, R20, RZ ;  /* 0x000000141016d210 */ /* 0x000fe20007ffe0ff */
[----:B------:R-:W-:Y:S01]  /*0120*/  @!P5 VIADD R20, R20, 0x80 ;  /* 0x000000801414d836 */ /* 0x000fe20000000000 */
[----:B------:R-:W-:Y:S01]  /*0130*/  PRMT R24, RZ, 0x7610, R24 ;  /* 0x00007610ff187816 */ /* 0x000fe20000000018 */
[----:B------:R-:W1:Y:S03]  /*0140*/  @!P5 LDC.64 R14, c[0x0][0x390] ;  /* 0x0000e400ff0edb82 */ /* 0x000e660000000a00 */
[----:B------:R-:W-:Y:S01]  /*0150*/  ISETP.GE.U32.AND P4, PT, R20, R17, PT ;  /* 0x000000111400720c */ /* 0x000fe20003f86070 */
[----:B0-----:R-:W-:-:S05]  /*0160*/  @!P6 IMAD.WIDE.U32 R2, R5, 0x2, R2 ;  /* 0x000000020502e825 */ /* 0x001fca00078e0002 */
[----:B------:R0:W5:Y:S07]  /*0170*/  @!P6 LDG.E.U16 R19, desc[UR4][R2.64] ;  /* 0x000000040213e981 */ /* 0x00016e000c1e1500 */
[----:B------:R-:W-:Y:S01]  /*0180*/  @!P4 IMAD.IADD R29, R16, 0x1, R20 ;  /* 0x00000001101dc824 */ /* 0x000fe200078e0214 */
[----:B------:R-:W-:Y:S01]  /*0190*/  @!P4 IADD3 R20, PT, PT, R20, 0x80, RZ ;  /* 0x000000801414c810 */ /* 0x000fe20007ffe0ff */
[----:B------:R-:W3:Y:S03]  /*01a0*/  @!P4 LDC.64 R12, c[0x0][0x390] ;  /* 0x0000e400ff0ccb82 */ /* 0x000ee60000000a00 */
[----:B------:R-:W-:-:S13]  /*01b0*/  ISETP.GE.U32.AND P3, PT, R20, R17, PT ;  /* 0x000000111400720c */ /* 0x000fda0003f66070 */
[----:B------:R-:W-:Y:S01]  /*01c0*/  @!P3 IMAD.IADD R27, R16, 0x1, R20 ;  /* 0x00000001101bb824 */ /* 0x000fe200078e0214 */
[----:B0-----:R-:W0:Y:S01]  /*01d0*/  @!P3 LDC.64 R2, c[0x0][0x390] ;  /* 0x0000e400ff02bb82 */ /* 0x001e220000000a00 */
[----:B------:R-:W-:-:S05]  /*01e0*/  @!P3 VIADD R20, R20, 0x80 ;  /* 0x000000801414b836 */ /* 0x000fca0000000000 */
[----:B------:R-:W-:-:S13]  /*01f0*/  ISETP.GE.U32.AND P2, PT, R20, R17, PT ;  /* 0x000000111400720c */ /* 0x000fda0003f46070 */
[----:B------:R-:W-:Y:S01]  /*0200*/  @!P2 IADD3 R25, PT, PT, R16, R20, RZ ;  /* 0x000000141019a210 */ /* 0x000fe20007ffe0ff */
[----:B------:R-:W-:Y:S01]  /*0210*/  @!P2 VIADD R20, R20, 0x80 ;  /* 0x000000801414a836 */ /* 0x000fe20000000000 */
[----:B------:R-:W4:Y:S04]  /*0220*/  @!P2 LDC.64 R4, c[0x0][0x390] ;  /* 0x0000e400ff04ab82 */ /* 0x000f280000000a00 */
[----:B------:R-:W-:-:S13]  /*0230*/  ISETP.GE.U32.AND P1, PT, R20, R17, PT ;  /* 0x000000111400720c */ /* 0x000fda0003f26070 */
[----:B------:R-:W-:Y:S01]  /*0240*/  @!P1 IMAD.IADD R23, R16, 0x1, R20 ;  /* 0x0000000110179824 */ /* 0x000fe200078e0214 */
[----:B------:R-:W-:Y:S01]  /*0250*/  @!P1 IADD3 R20, PT, PT, R20, 0x80, RZ ;  /* 0x0000008014149810 */ /* 0x000fe20007ffe0ff */
[----:B------:R-:W2:Y:S03]  /*0260*/  @!P1 LDC.64 R6, c[0x0][0x390] ;  /* 0x0000e400ff069b82 */ /* 0x000ea60000000a00 */
[----:B------:R-:W-:-:S13]  /*0270*/  ISETP.GE.U32.AND P0, PT, R20, R17, PT ;  /* 0x000000111400720c */ /* 0x000fda0003f06070 */
[----:B------:R-:W-:Y:S01]  /*0280*/  @!P0 IMAD.IADD R21, R16, 0x1, R20 ;  /* 0x0000000110158824 */ /* 0x000fe200078e0214 */
[----:B------:R-:W-:Y:S01]  /*0290*/  @!P0 IADD3 R20, PT, PT, R20, 0x80, RZ ;  /* 0x0000008014148810 */ /* 0x000fe20007ffe0ff */
[----:B------:R-:W1:Y:S03]  /*02a0*/  @!P0 LDC.64 R8, c[0x0][0x390] ;  /* 0x0000e400ff088b82 */ /* 0x000e660000000a00 */
        /* <DEDUP_REMOVED lines=58> */
.L_x_3260:
[----:B------:R-:W-:Y:S05]  /*0650*/  BSYNC.RECONVERGENT B2 ;  /* 0x0000000000027941 */ /* 0x000fea0003800200 */
.L_x_3259:
[----:B------:R-:W-:Y:S01]  /*0660*/  FFMA.FTZ R3, -R8, R4, R3 ;  /* 0x0000000408037223 */ /* 0x000fe20000010103 */
[----:B------:R-:W-:Y:S06]  /*0670*/  BRA `(.L_x_3257) ;  /* 0x0000000000787947 */ /* 0x000fec0003800000 */
.L_x_3258:
        /* <DEDUP_REMOVED lines=14> */
.L_x_3263:
        /* <DEDUP_REMOVED lines=13> */
.L_x_3262:
[----:B------:R-:W-:Y:S05]  /*0830*/  BSYNC.RECONVERGENT B2 ;  /* 0x0000000000027941 */ /* 0x000fea0003800200 */
.L_x_3261:
[----:B------:R-:W-:-:S04]  /*0840*/  FMUL.FTZ R4, R4, 1.1920928955078125e-07 ;  /* 0x3400000004047820 */ /* 0x000fc80000410000 */
[----:B------:R-:W-:-:S07]  /*0850*/  FMUL.FTZ R3, R3, R4 ;  /* 0x0000000403037220 */ /* 0x000fce0000410000 */
.L_x_3257:
[----:B------:R-:W-:Y:S05]  /*0860*/  BSYNC.RECONVERGENT B0 ;  /* 0x0000000000007941 */ /* 0x000fea0003800200 */
.L_x_3256:
[C---:B------:R-:W-:Y:S02]  /*0870*/  FSETP.NAN.FTZ.AND P0, PT, |R3|.reuse, |R3|, PT ;  /* 0x400000030300720b */ /* 0x040fe40003f18200 */
[----:B------:R-:W-:-:S04]  /*0880*/  LOP3.LUT R2, R3, 0x80000000, R2, 0xb8, !PT ;  /* 0x8000000003027812 */ /* 0x000fc800078eb802 */
[----:B------:R-:W-:-:S04]  /*0890*/  FSEL R3, R3, R2, P0 ;  /* 0x0000000203037208 */ /* 0x000fc80000000000 */
[----:B------:R-:W-:-:S07]  /*08a0*/  F2FP.BF16.F32.PACK_AB R3, RZ, R3 ;  /* 0x00000003ff03723e */ /* 0x000fce00000010ff */
.L_x_3255:
[----:B------:R-:W-:Y:S05]  /*08b0*/  BSYNC.RECONVERGENT B1 ;  /* 0x0000000000017941 */ /* 0x000fea0003800200 */
.L_x_3254:
[----:B------:R-:W-:Y:S01]  /*08c0*/  VIADD R2, R18, 0x80 ;  /* 0x0000008012027836 */ /* 0x000fe20000000000 */
[----:B------:R-:W-:Y:S04]  /*08d0*/  BSSY.RECONVERGENT B1, `(.L_x_3264) ;  /* 0x0000049000017945 */ /* 0x000fe80003800200 */
[----:B------:R-:W-:-:S13]  /*08e0*/  ISETP.GE.U32.AND P0, PT, R2, R17, PT ;  /* 0x000000110200720c */ /* 0x000fda0003f06070 */
[----:B------:R-:W-:Y:S05]  /*08f0*/  @P0 BRA `(.L_x_3265) ;  /* 0x0000000400180947 */ /* 0x000fea0003800000 */
[----:B------:R-:W-:Y:S01]  /*0900*/  IMAD.U32 R4, R0, 0x10000, RZ ;  /* 0x0001000000047824 */ /* 0x000fe200078e00ff */
[----:B0----5:R-:W-:Y:S01]  /*0910*/  SHF.L.U32 R9, R22, 0x10, RZ ;  /* 0x0000001016097819 */ /* 0x021fe200000006ff */
        /* <DEDUP_REMOVED lines=27> */
.L_x_3271:
[----:B------:R-:W-:Y:S01]  /*0ad0*/  FSETP.GEU.FTZ.AND P0, PT, R8, -R10, PT ;  /* 0x8000000a0800720b */ /* 0x000fe20003f1e000 */
[----:B------:R-:W-:-:S12]  /*0ae0*/  FADD.FTZ R6, R6, -1 ;  /* 0xbf80000006067421 */ /* 0x000fd80000010000 */
[----:B------:R-:W-:-:S07]  /*0af0*/  @!P0 FADD.FTZ R6, R6, -1 ;  /* 0xbf80000006068421 */ /* 0x000fce0000010000 */
.L_x_3270:
[----:B------:R-:W-:Y:S05]  /*0b00*/  BSYNC.RECONVERGENT B2 ;  /* 0x0000000000027941 */ /* 0x000fea0003800200 */
.L_x_3269:
[----:B------:R-:W-:Y:S01]  /*0b10*/  FFMA.FTZ R5, -R10, R6, R5 ;  /* 0x000000060a057223 */ /* 0x000fe20000010105 */
[----:B------:R-:W-:Y:S06]  /*0b20*/  BRA `(.L_x_3267) ;  /* 0x0000000000787947 */ /* 0x000fec0003800000 */
.L_x_3268:
        /* <DEDUP_REMOVED lines=14> */
.L_x_3274:
        /* <DEDUP_REMOVED lines=13> */
.L_x_3273:
[----:B------:R-:W-:Y:S05]  /*0ce0*/  BSYNC.RECONVERGENT B2 ;  /* 0x0000000000027941 */ /* 0x000fea0003800200 */
.L_x_3272:
[----:B------:R-:W-:-:S04]  /*0cf0*/  FMUL.FTZ R6, R6, 1.1920928955078125e-07 ;  /* 0x3400000006067820 */ /* 0x000fc80000410000 */
[----:B------:R-:W-:-:S07]  /*0d00*/  FMUL.FTZ R5, R5, R6 ;  /* 0x0000000605057220 */ /* 0x000fce0000410000 */
.L_x_3267:
[----:B------:R-:W-:Y:S05]  /*0d10*/  BSYNC.RECONVERGENT B0 ;  /* 0x0000000000007941 */ /* 0x000fea0003800200 */
.L_x_3266:
[C---:B------:R-:W-:Y:S02]  /*0d20*/  FSETP.NAN.FTZ.AND P0, PT, |R5|.reuse, |R5|, PT ;  /* 0x400000050500720b */ /* 0x040fe40003f18200 */
[----:B------:R-:W-:-:S04]  /*0d30*/  LOP3.LUT R4, R5, 0x80000000, R4, 0xb8, !PT ;  /* 0x8000000005047812 */ /* 0x000fc800078eb804 */
[----:B------:R-:W-:-:S04]  /*0d40*/  FSEL R4, R5, R4, P0 ;  /* 0x0000000405047208 */ /* 0x000fc80000000000 */
[----:B------:R-:W-:-:S07]  /*0d50*/  F2FP.BF16.F32.PACK_AB R4, RZ, R4 ;  /* 0x00000004ff04723e */ /* 0x000fce00000010ff */
.L_x_3265:
[----:B------:R-:W-:Y:S05]  /*0d60*/  BSYNC.RECONVERGENT B1 ;  /* 0x0000000000017941 */ /* 0x000fea0003800200 */
.L_x_3264:
[----:B------:R-:W-:Y:S01]  /*0d70*/  VIADD R6, R18, 0x100 ;  /* 0x0000010012067836 */ /* 0x000fe20000000000 */
[----:B------:R-:W-:Y:S04]  /*0d80*/  BSSY.RECONVERGENT B1, `(.L_x_3275) ;  /* 0x0000049000017945 */ /* 0x000fe80003800200 */
[----:B------:R-:W-:-:S13]  /*0d90*/  ISETP.GE.U32.AND P0, PT, R6, R17, PT ;  /* 0x000000110600720c */ /* 0x000fda0003f06070 */
        /* <DEDUP_REMOVED lines=30> */
.L_x_3282:
[----:B------:R-:W-:Y:S01]  /*0f80*/  FSETP.GEU.FTZ.AND P0, PT, R9, -R11, PT ;  /* 0x8000000b0900720b */ /* 0x000fe20003f1e000 */
[----:B------:R-:W-:-:S12]  /*0f90*/  FADD.FTZ R7, R7, -1 ;  /* 0xbf80000007077421 */ /* 0x000fd80000010000 */
[----:B------:R-:W-:-:S07]  /*0fa0*/  @!P0 FADD.FTZ R7, R7, -1 ;  /* 0xbf80000007078421 */ /* 0x000fce0000010000 */
.L_x_3281:
[----:B------:R-:W-:Y:S05]  /*0fb0*/  BSYNC.RECONVERGENT B2 ;  /* 0x0000000000027941 */ /* 0x000fea0003800200 */
.L_x_3280:
[----:B------:R-:W-:Y:S01]  /*0fc0*/  FFMA.FTZ R6, -R11, R7, R6 ;  /* 0x000000070b067223 */ /* 0x000fe20000010106 */
[----:B------:R-:W-:Y:S06]  /*0fd0*/  BRA `(.L_x_3278) ;  /* 0x0000000000787947 */ /* 0x000fec0003800000 */
.L_x_3279:
        /* <DEDUP_REMOVED lines=14> */
.L_x_3285:
        /* <DEDUP_REMOVED lines=13> */
.L_x_3284:
[----:B------:R-:W-:Y:S05]  /*1190*/  BSYNC.RECONVERGENT B2 ;  /* 0x0000000000027941 */ /* 0x000fea0003800200 */
.L_x_3283:
[----:B------:R-:W-:-:S04]  /*11a0*/  FMUL.FTZ R7, R7, 1.1920928955078125e-07 ;  /* 0x3400000007077820 */ /* 0x000fc80000410000 */
[----:B------:R-:W-:-:S07]  /*11b0*/  FMUL.FTZ R6, R6, R7 ;  /* 0x0000000706067220 */ /* 0x000fce0000410000 */
.L_x_3278:
[----:B------:R-:W-:Y:S05]  /*11c0*/  BSYNC.RECONVERGENT B0 ;  /* 0x0000000000007941 */ /* 0x000fea0003800200 */
.L_x_3277:
[C---:B------:R-:W-:Y:S02]  /*11d0*/  FSETP.NAN.FTZ.AND P0, PT, |R6|.reuse, |R6|, PT ;  /* 0x400000060600720b */ /* 0x040fe40003f18200 */
[----:B------:R-:W-:-:S04]  /*11e0*/  LOP3.LUT R5, R6, 0x80000000, R5, 0xb8, !PT ;  /* 0x8000000006057812 */ /* 0x000fc800078eb805 */
[----:B------:R-:W-:-:S04]  /*11f0*/  FSEL R5, R6, R5, P0 ;  /* 0x0000000506057208 */ /* 0x000fc80000000000 */
[----:B------:R-:W-:-:S07]  /*1200*/  F2FP.BF16.F32.PACK_AB R5, RZ, R5 ;  /* 0x00000005ff05723e */ /* 0x000fce00000010ff */
.L_x_3276:
[----:B------:R-:W-:Y:S05]  /*1210*/  BSYNC.RECONVERGENT B1 ;  /* 0x0000000000017941 */ /* 0x000fea0003800200 */
.L_x_3275:
[----:B------:R-:W-:Y:S01]  /*1220*/  IADD3 R6, PT, PT, R18, 0x180, RZ ;  /* 0x0000018012067810 */ /* 0x000fe20007ffe0ff */
[----:B------:R-:W-:Y:S03]  /*1230*/  BSSY.RECONVERGENT B1, `(.L_x_3286) ;  /* 0x0000049000017945 */ /* 0x000fe60003800200 */
[----:B------:R-:W-:-:S13]  /*1240*/  ISETP.GE.U32.AND P0, PT, R6, R17, PT ;  /* 0x000000110600720c */ /* 0x000fda0003f06070 */
[----:B------:R-:W-:Y:S05]  /*1250*/  @P0 BRA `(.L_x_3287) ;  /* 0x0000000400180947 */ /* 0x000fea0003800000 */
[----:B-----5:R-:W-:Y:S01]  /*1260*/  IMAD.U32 R23, R23, 0x10000, RZ ;  /* 0x0001000017177824 */ /* 0x020fe200078e00ff */
[----:B------:R-:W-:Y:S01]  /*1270*/  BSSY.RECONVERGENT B0, `(.L_x_3288) ;  /* 0x0000040000007945 */ /* 0x000fe20003800200 */
[----:B------:R-:W-:-:S04]  /*1280*/  IMAD.U32 R6, R0, 0x10000, RZ ;  /* 0x0001000000067824 */ /* 0x000fc800078e00ff */
        /* <DEDUP_REMOVED lines=26> */
.L_x_3293:
[----:B------:R-:W-:Y:S01]  /*1430*/  FSETP.GEU.FTZ.AND P0, PT, R10, -R22, PT ;  /* 0x800000160a00720b */ /* 0x000fe20003f1e000 */
[----:B------:R-:W-:-:S12]  /*1440*/  FADD.FTZ R8, R8, -1 ;  /* 0xbf80000008087421 */ /* 0x000fd80000010000 */
[----:B------:R-:W-:-:S07]  /*1450*/  @!P0 FADD.FTZ R8, R8, -1 ;  /* 0xbf80000008088421 */ /* 0x000fce0000010000 */
.L_x_3292:
[----:B------:R-:W-:Y:S05]  /*1460*/  BSYNC.RECONVERGENT B2 ;  /* 0x0000000000027941 */ /* 0x000fea0003800200 */
.L_x_3291:
[----:B------:R-:W-:Y:S01]  /*1470*/  FFMA.FTZ R7, -R22, R8, R7 ;  /* 0x0000000816077223 */ /* 0x000fe20000010107 */
[----:B------:R-:W-:Y:S06]  /*1480*/  BRA `(.L_x_3289) ;  /* 0x0000000000787947 */ /* 0x000fec0003800000 */
.L_x_3290:
        /* <DEDUP_REMOVED lines=14> */
.L_x_3296:
        /* <DEDUP_REMOVED lines=13> */
.L_x_3295:
[----:B------:R-:W-:Y:S05]  /*1640*/  BSYNC.RECONVERGENT B2 ;  /* 0x0000000000027941 */ /* 0x000fea0003800200 */
.L_x_3294:
[----:B------:R-:W-:-:S04]  /*1650*/  FMUL.FTZ R8, R8, 1.1920928955078125e-07 ;  /* 0x3400000008087820 */ /* 0x000fc80000410000 */
[----:B------:R-:W-:-:S07]  /*1660*/  FMUL.FTZ R7, R7, R8 ;  /* 0x0000000807077220 */ /* 0x000fce0000410000 */
.L_x_3289:
[----:B------:R-:W-:Y:S05]  /*1670*/  BSYNC.RECONVERGENT B0 ;  /* 0x0000000000007941 */ /* 0x000fea0003800200 */
.L_x_3288:
[C---:B------:R-:W-:Y:S02]  /*1680*/  FSETP.NAN.FTZ.AND P0, PT, |R7|.reuse, |R7|, PT ;  /* 0x400000070700720b */ /* 0x040fe40003f18200 */
[----:B------:R-:W-:-:S04]  /*1690*/  LOP3.LUT R6, R7, 0x80000000, R6, 0xb8, !PT ;  /* 0x8000000007067812 */ /* 0x000fc800078eb806 */
[----:B------:R-:W-:-:S04]  /*16a0*/  FSEL R6, R7, R6, P0 ;  /* 0x0000000607067208 */ /* 0x000fc80000000000 */
[----:B------:R-:W-:-:S07]  /*16b0*/  F2FP.BF16.F32.PACK_AB R6, RZ, R6 ;  /* 0x00000006ff06723e */ /* 0x000fce00000010ff */
.L_x_3287:
[----:B------:R-:W-:Y:S05]  /*16c0*/  BSYNC.RECONVERGENT B1 ;  /* 0x0000000000017941 */ /* 0x000fea0003800200 */
.L_x_3286:
        /* <DEDUP_REMOVED lines=33> */
.L_x_3304:
[----:B------:R-:W-:Y:S01]  /*18e0*/  FSETP.GEU.FTZ.AND P0, PT, R11, -R13, PT ;  /* 0x8000000d0b00720b */ /* 0x000fe20003f1e000 */
[----:B------:R-:W-:-:S12]  /*18f0*/  FADD.FTZ R9, R9, -1 ;  /* 0xbf80000009097421 */ /* 0x000fd80000010000 */
[----:B------:R-:W-:-:S07]  /*1900*/  @!P0 FADD.FTZ R9, R9, -1 ;  /* 0xbf80000009098421 */ /* 0x000fce0000010000 */
.L_x_3303:
[----:B------:R-:W-:Y:S05]  /*1910*/  BSYNC.RECONVERGENT B2 ;  /* 0x0000000000027941 */ /* 0x000fea0003800200 */
.L_x_3302:
[----:B------:R-:W-:Y:S01]  /*1920*/  FFMA.FTZ R8, -R13, R9, R8 ;  /* 0x000000090d087223 */ /* 0x000fe20000010108 */
[----:B------:R-:W-:Y:S06]  /*1930*/  BRA `(.L_x_3300) ;  /* 0x0000000000787947 */ /* 0x000fec0003800000 */
.L_x_3301:
        /* <DEDUP_REMOVED lines=14> */
.L_x_3307:
        /* <DEDUP_REMOVED lines=13> */
.L_x_3306:
[----:B------:R-:W-:Y:S05]  /*1af0*/  BSYNC.RECONVERGENT B2 ;  /* 0x0000000000027941 */ /* 0x000fea0003800200 */
.L_x_3305:
[----:B------:R-:W-:-:S04]  /*1b00*/  FMUL.FTZ R9, R9, 1.1920928955078125e-07 ;  /* 0x3400000009097820 */ /* 0x000fc80000410000 */
[----:B------:R-:W-:-:S07]  /*1b10*/  FMUL.FTZ R8, R8, R9 ;  /* 0x0000000908087220 */ /* 0x000fce0000410000 */
.L_x_3300:
[----:B------:R-:W-:Y:S05]  /*1b20*/  BSYNC.RECONVERGENT B0 ;  /* 0x0000000000007941 */ /* 0x000fea0003800200 */
.L_x_3299:
[C---:B------:R-:W-:Y:S02]  /*1b30*/  FSETP.NAN.FTZ.AND P0, PT, |R8|.reuse, |R8|, PT ;  /* 0x400000080800720b */ /* 0x040fe40003f18200 */
[----:B------:R-:W-:-:S04]  /*1b40*/  LOP3.LUT R7, R8, 0x80000000, R7, 0xb8, !PT ;  /* 0x8000000008077812 */ /* 0x000fc800078eb807 */
[----:B------:R-:W-:-:S04]  /*1b50*/  FSEL R7, R8, R7, P0 ;  /* 0x0000000708077208 */ /* 0x000fc80000000000 */
[----:B------:R-:W-:-:S07]  /*1b60*/  F2FP.BF16.F32.PACK_AB R7, RZ, R7 ;  /* 0x00000007ff07723e */ /* 0x000fce00000010ff */
.L_x_3298:
[----:B------:R-:W-:Y:S05]  /*1b70*/  BSYNC.RECONVERGENT B1 ;  /* 0x0000000000017941 */ /* 0x000fea0003800200 */
.L_x_3297:
        /* <DEDUP_REMOVED lines=33> */
.L_x_3315:
[----:B------:R-:W-:Y:S01]  /*1d90*/  FSETP.GEU.FTZ.AND P0, PT, R20, -R22, PT ;  /* 0x800000161400720b */ /* 0x000fe20003f1e000 */
[----:B------:R-:W-:-:S12]  /*1da0*/  FADD.FTZ R10, R10, -1 ;  /* 0xbf8000000a0a7421 */ /* 0x000fd80000010000 */
[----:B------:R-:W-:-:S07]  /*1db0*/  @!P0 FADD.FTZ R10, R10, -1 ;  /* 0xbf8000000a0a8421 */ /* 0x000fce0000010000 */
.L_x_3314:
[----:B------:R-:W-:Y:S05]  /*1dc0*/  BSYNC.RECONVERGENT B2 ;  /* 0x0000000000027941 */ /* 0x000fea0003800200 */
.L_x_3313:
[----:B------:R-:W-:Y:S01]  /*1dd0*/  FFMA.FTZ R9, -R22, R10, R9 ;  /* 0x0000000a16097223 */ /* 0x000fe20000010109 */
[----:B------:R-:W-:Y:S06]  /*1de0*/  BRA `(.L_x_3311) ;  /* 0x0000000000787947 */ /* 0x000fec0003800000 */
.L_x_3312:
        /* <DEDUP_REMOVED lines=14> */
.L_x_3318:
        /* <DEDUP_REMOVED lines=13> */
.L_x_3317:
[----:B------:R-:W-:Y:S05]  /*1fa0*/  BSYNC.RECONVERGENT B2 ;  /* 0x0000000000027941 */ /* 0x000fea0003800200 */
.L_x_3316:
[----:B------:R-:W-:-:S04]  /*1fb0*/  FMUL.FTZ R10, R10, 1.1920928955078125e-07 ;  /* 0x340000000a0a7820 */ /* 0x000fc80000410000 */
[----:B------:R-:W-:-:S07]  /*1fc0*/  FMUL.FTZ R9, R9, R10 ;  /* 0x0000000a09097220 */ /* 0x000fce0000410000 */
.L_x_3311:
[----:B------:R-:W-:Y:S05]  /*1fd0*/  BSYNC.RECONVERGENT B0 ;  /* 0x0000000000007941 */ /* 0x000fea0003800200 */
.L_x_3310:
[C---:B------:R-:W-:Y:S02]  /*1fe0*/  FSETP.NAN.FTZ.AND P0, PT, |R9|.reuse, |R9|, PT ;  /* 0x400000090900720b */ /* 0x040fe40003f18200 */
[----:B------:R-:W-:-:S04]  /*1ff0*/  LOP3.LUT R8, R9, 0x80000000, R8, 0xb8, !PT ;  /* 0x8000000009087812 */ /* 0x000fc800078eb808 */
[----:B------:R-:W-:-:S04]  /*2000*/  FSEL R8, R9, R8, P0 ;  /* 0x0000000809087208 */ /* 0x000fc80000000000 */
[----:B------:R-:W-:-:S07]  /*2010*/  F2FP.BF16.F32.PACK_AB R8, RZ, R8 ;  /* 0x00000008ff08723e */ /* 0x000fce00000010ff */
.L_x_3309:
[----:B------:R-:W-:Y:S05]  /*2020*/  BSYNC.RECONVERGENT B1 ;  /* 0x0000000000017941 */ /* 0x000fea0003800200 */
.L_x_3308:
[----:B------:R-:W-:Y:S01]  /*2030*/  IADD3 R10, PT, PT, R18, 0x300, RZ ;  /* 0x00000300120a7810 */ /* 0x000fe20007ffe0ff */
[----:B------:R-:W-:Y:S03]  /*2040*/  BSSY.RECONVERGENT B1, `(.L_x_3319) ;  /* 0x0000049000017945 */ /* 0x000fe60003800200 */
[----:B------:R-:W-:-:S13]  /*2050*/  ISETP.GE.U32.AND P0, PT, R10, R17, PT ;  /* 0x000000110a00720c */ /* 0x000fda0003f06070 */
[----:B------:R-:W-:Y:S05]  /*2060*/  @P0 BRA `(.L_x_3320) ;  /* 0x0000000400180947 */ /* 0x000fea0003800000 */
[----:B-----5:R-:W-:Y:S01]  /*2070*/  IMAD.U32 R20, R14, 0x10000, RZ ;  /* 0x000100000e147824 */ /* 0x020fe200078e00ff */
[----:B------:R-:W-:Y:S01]  /*2080*/  BSSY.RECONVERGENT B0, `(.L_x_3321) ;  /* 0x0000040000007945 */ /* 0x000fe20003800200 */
[----:B0-----:R-:W-:-:S04]  /*2090*/  IMAD.U32 R9, R0, 0x10000, RZ ;  /* 0x0001000000097824 */ /* 0x001fc800078e00ff */
        /* <DEDUP_REMOVED lines=26> */
.L_x_3326:
[----:B------:R-:W-:Y:S01]  /*2240*/  FSETP.GEU.FTZ.AND P0, PT, R14, -R15, PT ;  /* 0x8000000f0e00720b */ /* 0x000fe20003f1e000 */
[----:B------:R-:W-:-:S12]  /*2250*/  FADD.FTZ R11, R11, -1 ;  /* 0xbf8000000b0b7421 */ /* 0x000fd80000010000 */
[----:B------:R-:W-:-:S07]  /*2260*/  @!P0 FADD.FTZ R11, R11, -1 ;  /* 0xbf8000000b0b8421 */ /* 0x000fce0000010000 */
.L_x_3325:
[----:B------:R-:W-:Y:S05]  /*2270*/  BSYNC.RECONVERGENT B2 ;  /* 0x0000000000027941 */ /* 0x000fea0003800200 */
.L_x_3324:
[----:B------:R-:W-:Y:S01]  /*2280*/  FFMA.FTZ R10, -R15, R11, R10 ;  /* 0x0000000b0f0a7223 */ /* 0x000fe2000001010a */
[----:B------:R-:W-:Y:S06]  /*2290*/  BRA `(.L_x_3322) ;  /* 0x0000000000787947 */ /* 0x000fec0003800000 */
.L_x_3323:
        /* <DEDUP_REMOVED lines=14> */
.L_x_3329:
        /* <DEDUP_REMOVED lines=13> */
.L_x_3328:
[----:B------:R-:W-:Y:S05]  /*2450*/  BSYNC.RECONVERGENT B2 ;  /* 0x0000000000027941 */ /* 0x000fea0003800200 */
.L_x_3327:
[----:B------:R-:W-:-:S04]  /*2460*/  FMUL.FTZ R11, R11, 1.1920928955078125e-07 ;  /* 0x340000000b0b7820 */ /* 0x000fc80000410000 */
[----:B------:R-:W-:-:S07]  /*2470*/  FMUL.FTZ R10, R10, R11 ;  /* 0x0000000b0a0a7220 */ /* 0x000fce0000410000 */
.L_x_3322:
[----:B------:R-:W-:Y:S05]  /*2480*/  BSYNC.RECONVERGENT B0 ;  /* 0x0000000000007941 */ /* 0x000fea0003800200 */
.L_x_3321:
[C---:B------:R-:W-:Y:S02]  /*2490*/  FSETP.NAN.FTZ.AND P0, PT, |R10|.reuse, |R10|, PT ;  /* 0x4000000a0a00720b */ /* 0x040fe40003f18200 */
[----:B------:R-:W-:-:S04]  /*24a0*/  LOP3.LUT R9, R10, 0x80000000, R9, 0xb8, !PT ;  /* 0x800000000a097812 */ /* 0x000fc800078eb809 */
[----:B------:R-:W-:-:S04]  /*24b0*/  FSEL R9, R10, R9, P0 ;  /* 0x000000090a097208 */ /* 0x000fc80000000000 */
[----:B------:R-:W-:-:S07]  /*24c0*/  F2FP.BF16.F32.PACK_AB R9, RZ, R9 ;  /* 0x00000009ff09723e */ /* 0x000fce00000010ff */
.L_x_3320:
[----:B------:R-:W-:Y:S05]  /*24d0*/  BSYNC.RECONVERGENT B1 ;  /* 0x0000000000017941 */ /* 0x000fea0003800200 */
.L_x_3319:
        /* <DEDUP_REMOVED lines=33> */
.L_x_3337:
[----:B------:R-:W-:Y:S01]  /*26f0*/  FSETP.GEU.FTZ.AND P0, PT, R13, -R14, PT ;  /* 0x8000000e0d00720b */ /* 0x000fe20003f1e000 */
[----:B------:R-:W-:-:S12]  /*2700*/  FADD.FTZ R10, R10, -1 ;  /* 0xbf8000000a0a7421 */ /* 0x000fd80000010000 */
[----:B------:R-:W-:-:S07]  /*2710*/  @!P0 FADD.FTZ R10, R10, -1 ;  /* 0xbf8000000a0a8421 */ /* 0x000fce0000010000 */
.L_x_3336:
[----:B------:R-:W-:Y:S05]  /*2720*/  BSYNC.RECONVERGENT B2 ;  /* 0x0000000000027941 */ /* 0x000fea0003800200 */
.L_x_3335:
[----:B------:R-:W-:Y:S01]  /*2730*/  FFMA.FTZ R11, -R14, R10, R11 ;  /* 0x0000000a0e0b7223 */ /* 0x000fe2000001010b */
[----:B------:R-:W-:Y:S06]  /*2740*/  BRA `(.L_x_3333) ;  /* 0x0000000000787947 */ /* 0x000fec0003800000 */
.L_x_3334:
        /* <DEDUP_REMOVED lines=14> */
.L_x_3340:
        /* <DEDUP_REMOVED lines=13> */
.L_x_3339:
[----:B------:R-:W-:Y:S05]  /*2900*/  BSYNC.RECONVERGENT B2 ;  /* 0x0000000000027941 */ /* 0x000fea0003800200 */
.L_x_3338:
[----:B------:R-:W-:-:S04]  /*2910*/  FMUL.FTZ R11, R11, 1.1920928955078125e-07 ;  /* 0x340000000b0b7820 */ /* 0x000fc80000410000 */
[----:B------:R-:W-:-:S07]  /*2920*/  FMUL.FTZ R11, R10, R11 ;  /* 0x0000000b0a0b7220 */ /* 0x000fce0000410000 */
.L_x_3333:
[----:B------:R-:W-:Y:S05]  /*2930*/  BSYNC.RECONVERGENT B0 ;  /* 0x0000000000007941 */ /* 0x000fea0003800200 */
.L_x_3332:
[C---:B------:R-:W-:Y:S02]  /*2940*/  FSETP.NAN.FTZ.AND P0, PT, |R11|.reuse, |R11|, PT ;  /* 0x4000000b0b00720b */ /* 0x040fe40003f18200 */
[----:B------:R-:W-:-:S04]  /*2950*/  LOP3.LUT R0, R11, 0x80000000, R0, 0xb8, !PT ;  /* 0x800000000b007812 */ /* 0x000fc800078eb800 */
[----:B------:R-:W-:-:S04]  /*2960*/  FSEL R0, R11, R0, P0 ;  /* 0x000000000b007208 */ /* 0x000fc80000000000 */
[----:B------:R-:W-:-:S07]  /*2970*/  F2FP.BF16.F32.PACK_AB R0, RZ, R0 ;  /* 0x00000000ff00723e */ /* 0x000fce00000010ff */
.L_x_3331:
[----:B------:R-:W-:Y:S05]  /*2980*/  BSYNC.RECONVERGENT B1 ;  /* 0x0000000000017941 */ /* 0x000fea0003800200 */
.L_x_3330:
[----:B------:R-:W-:Y:S01]  /*2990*/  ISETP.GE.U32.AND P0, PT, R18, R17, PT ;  /* 0x000000111200720c */ /* 0x000fe20003f06070 */
[----:B------:R-:W-:Y:S04]  /*29a0*/  BSSY.RECONVERGENT B0, `(.L_x_3341) ;  /* 0x0000033000007945 */ /* 0x000fe80003800200 */
[----:B------:R-:W-:Y:S08]  /*29b0*/  BSSY.RELIABLE B1, `(.L_x_3342) ;  /* 0x000002b000017945 */ /* 0x000ff00003800100 */
[----:B------:R-:W-:Y:S05]  /*29c0*/  @P0 BRA `(.L_x_3343) ;  /* 0x0000000000300947 */ /* 0x000fea0003800000 */
[----:B0-----:R-:W0:Y:S01]  /*29d0*/  LDC.64 R10, c[0x0][0x388] ;  /* 0x0000e200ff0a7b82 */ /* 0x001e220000000a00 */
[----:B------:R-:W-:Y:S02]  /*29e0*/  IMAD.IADD R13, R16, 0x1, R18 ;  /* 0x00000001100d7824 */ /* 0x000fe400078e0212 */
[----:B------:R-:W-:-:S05]  /*29f0*/  IMAD.MOV.U32 R18, RZ, RZ, R2 ;  /* 0x000000ffff127224 */ /* 0x000fca00078e0002 */
[----:B------:R-:W-:Y:S01]  /*2a00*/  ISETP.GE.U32.AND P0, PT, R18, R17, PT ;  /* 0x000000111200720c */ /* 0x000fe20003f06070 */
[----:B0-----:R-:W-:-:S05]  /*2a10*/  IMAD.WIDE.U32 R10, R13, 0x2, R10 ;  /* 0x000000020d0a7825 */ /* 0x001fca00078e000a */
[----:B------:R0:W-:Y:S07]  /*2a20*/  STG.E.U16 desc[UR4][R10.64], R3 ;  /* 0x000000030a007986 */ /* 0x0001ee000c101504 */
[----:B------:R-:W-:Y:S05]  /*2a30*/  @P0 BRA `(.L_x_3344) ;  /* 0x0000000000300947 */ /* 0x000fea0003800000 */
[----:B0-----:R-:W0:Y:S01]  /*2a40*/  LDC.64 R2, c[0x0][0x388] ;  /* 0x0000e200ff027b82 */ /* 0x001e220000000a00 */
[----:B------:R-:W-:Y:S01]  /*2a50*/  IADD3 R11, PT, PT, R16, R18, RZ ;  /* 0x00000012100b7210 */ /* 0x000fe20007ffe0ff */
[----:B------:R-:W-:-:S04]  /*2a60*/  VIADD R18, R18, 0x80 ;  /* 0x0000008012127836 */ /* 0x000fc80000000000 */
[----:B0-----:R-:W-:-:S05]  /*2a70*/  IMAD.WIDE.U32 R2, R11, 0x2, R2 ;  /* 0x000000020b027825 */ /* 0x001fca00078e0002 */
[----:B------:R1:W-:Y:S02]  /*2a80*/  STG.E.U16 desc[UR4][R2.64], R4 ;  /* 0x0000000402007986 */ /* 0x0003e4000c101504 */
.L_x_3343:
[----:B------:R-:W-:-:S13]  /*2a90*/  ISETP.GE.U32.AND P0, PT, R18, R17, PT ;  /* 0x000000111200720c */ /* 0x000fda0003f06070 */
[----:B------:R-:W-:Y:S05]  /*2aa0*/  @P0 BRA `(.L_x_3345) ;  /* 0x0000000000300947 */ /* 0x000fea0003800000 */
[----:B-1----:R-:W1:Y:S01]  /*2ab0*/  LDC.64 R2, c[0x0][0x388] ;  /* 0x0000e200ff027b82 */ /* 0x002e620000000a00 */
[----:B0-----:R-:W-:Y:S01]  /*2ac0*/  IMAD.IADD R11, R16, 0x1, R18 ;  /* 0x00000001100b7824 */ /* 0x001fe200078e0212 */
[----:B------:R-:W-:-:S03]  /*2ad0*/  IADD3 R18, PT, PT, R18, 0x80, RZ ;  /* 0x0000008012127810 */ /* 0x000fc60007ffe0ff */
[----:B-1----:R-:W-:-:S05]  /*2ae0*/  IMAD.WIDE.U32 R2, R11, 0x2, R2 ;  /* 0x000000020b027825 */ /* 0x002fca00078e0002 */
[----:B------:R1:W-:Y:S02]  /*2af0*/  STG.E.U16 desc[UR4][R2.64], R5 ;  /* 0x0000000502007986 */ /* 0x0003e4000c101504 */
.L_x_3344:
[----:B------:R-:W-:-:S13]  /*2b00*/  ISETP.GE.U32.AND P0, PT, R18, R17, PT ;  /* 0x000000111200720c */ /* 0x000fda0003f06070 */
[----:B------:R-:W-:Y:S05]  /*2b10*/  @P0 BRA `(.L_x_3346) ;  /* 0x0000000000300947 */ /* 0x000fea0003800000 */
[----:B01----:R-:W0:Y:S01]  /*2b20*/  LDC.64 R2, c[0x0][0x388] ;  /* 0x0000e200ff027b82 */ /* 0x003e220000000a00 */
[----:B------:R-:W-:Y:S02]  /*2b30*/  IMAD.IADD R5, R16, 0x1, R18 ;  /* 0x0000000110057824 */ /* 0x000fe400078e0212 */
[----:B------:R-:W-:Y:S02]  /*2b40*/  VIADD R18, R18, 0x80 ;  /* 0x0000008012127836 */ /* 0x000fe40000000000 */
[----:B0-----:R-:W-:-:S05]  /*2b50*/  IMAD.WIDE.U32 R2, R5, 0x2, R2 ;  /* 0x0000000205027825 */ /* 0x001fca00078e0002 */
[----:B------:R2:W-:Y:S02]  /*2b60*/  STG.E.U16 desc[UR4][R2.64], R6 ;  /* 0x0000000602007986 */ /* 0x0005e4000c101504 */
.L_x_3345:
[----:B------:R-:W-:-:S13]  /*2b70*/  ISETP.GE.U32.AND P0, PT, R18, R17, PT ;  /* 0x000000111200720c */ /* 0x000fda0003f06070 */
[----:B------:R-:W-:Y:S05]  /*2b80*/  @P0 BRA `(.L_x_3347) ;  /* 0x0000000000340947 */ /* 0x000fea0003800000 */
[----:B-12---:R-:W1:Y:S01]  /*2b90*/  LDC.64 R2, c[0x0][0x388] ;  /* 0x0000e200ff027b82 */ /* 0x006e620000000a00 */
[----:B------:R-:W-:Y:S01]  /*2ba0*/  IADD3 R5, PT, PT, R16, R18, RZ ;  /* 0x0000001210057210 */ /* 0x000fe20007ffe0ff */
[----:B------:R-:W-:-:S04]  /*2bb0*/  VIADD R18, R18, 0x80 ;  /* 0x0000008012127836 */ /* 0x000fc80000000000 */
[----:B-1----:R-:W-:-:S05]  /*2bc0*/  IMAD.WIDE.U32 R2, R5, 0x2, R2 ;  /* 0x0000000205027825 */ /* 0x002fca00078e0002 */
[----:B------:R2:W-:Y:S02]  /*2bd0*/  STG.E.U16 desc[UR4][R2.64], R7 ;  /* 0x0000000702007986 */ /* 0x0005e4000c101504 */
.L_x_3346:
[----:B------:R-:W-:-:S13]  /*2be0*/  ISETP.GE.U32.AND P0, PT, R18, R17, PT ;  /* 0x000000111200720c */ /* 0x000fda0003f06070 */
[----:B------:R-:W-:Y:S05]  /*2bf0*/  @P0 BREAK.RELIABLE B1 ;  /* 0x0000000000010942 */ /* 0x000fea0003800100 */
[----:B------:R-:W-:Y:S05]  /*2c00*/  @P0 BRA `(.L_x_3348) ;  /* 0x0000000000300947 */ /* 0x000fea0003800000 */
[----:B012---:R-:W0:Y:S01]  /*2c10*/  LDC.64 R2, c[0x0][0x388] ;  /* 0x0000e200ff027b82 */ /* 0x007e220000000a00 */
[----:B------:R-:W-:Y:S01]  /*2c20*/  IMAD.IADD R5, R16, 0x1, R18 ;  /* 0x0000000110057824 */ /* 0x000fe200078e0212 */
[----:B------:R-:W-:-:S03]  /*2c30*/  IADD3 R18, PT, PT, R18, 0x80, RZ ;  /* 0x0000008012127810 */ /* 0x000fc60007ffe0ff */
[----:B0-----:R-:W-:-:S05]  /*2c40*/  IMAD.WIDE.U32 R2, R5, 0x2, R2 ;  /* 0x0000000205027825 */ /* 0x001fca00078e0002 */
[----:B------:R3:W-:Y:S02]  /*2c50*/  STG.E.U16 desc[UR4][R2.64], R8 ;  /* 0x0000000802007986 */ /* 0x0007e4000c101504 */
.L_x_3347:
[----:B------:R-:W-:Y:S05]  /*2c60*/  BSYNC.RELIABLE B1 ;  /* 0x0000000000017941 */ /* 0x000fea0003800100 */
.L_x_3342:
[----:B------:R-:W-:-:S13]  /*2c70*/  ISETP.GE.U32.AND P0, PT, R18, R17, PT ;  /* 0x000000111200720c */ /* 0x000fda0003f06070 */
[----:B-123--:R-:W1:Y:S01]  /*2c80*/  @!P0 LDC.64 R2, c[0x0][0x388] ;  /* 0x0000e200ff028b82 */ /* 0x00ee620000000a00 */
[----:B------:R-:W-:Y:S02]  /*2c90*/  @!P0 IMAD.IADD R5, R16, 0x1, R18 ;  /* 0x0000000110058824 */ /* 0x000fe400078e0212 */
[----:B------:R-:W-:Y:S02]  /*2ca0*/  @!P0 VIADD R18, R18, 0x80 ;  /* 0x0000008012128836 */ /* 0x000fe40000000000 */
[----:B-1----:R-:W-:-:S05]  /*2cb0*/  @!P0 IMAD.WIDE.U32 R2, R5, 0x2, R2 ;  /* 0x0000000205028825 */ /* 0x002fca00078e0002 */
[----:B------:R3:W-:Y:S02]  /*2cc0*/  @!P0 STG.E.U16 desc[UR4][R2.64], R9 ;  /* 0x0000000902008986 */ /* 0x0007e4000c101504 */
.L_x_3348:
[----:B------:R-:W-:Y:S05]  /*2cd0*/  BSYNC.RECONVERGENT B0 ;  /* 0x0000000000007941 */ /* 0x000fea0003800200 */
.L_x_3341:
[----:B------:R-:W-:Y:S05]  /*2ce0*/  WARPSYNC.ALL ;  /* 0x0000000000007948 */ /* 0x000fea0003800000 */
[----:B------:R-:W-:-:S13]  /*2cf0*/  ISETP.GE.U32.AND P0, PT, R18, R17, PT ;  /* 0x000000111200720c */ /* 0x000fda0003f06070 */
[----:B------:R-:W-:Y:S05]  /*2d00*/  @P0 EXIT ;  /* 0x000000000000094d */ /* 0x000fea0003800000 */
[----:B0123--:R-:W0:Y:S01]  /*2d10*/  LDC.64 R2, c[0x0][0x388] ;  /* 0x0000e200ff027b82 */ /* 0x00fe220000000a00 */
[----:B------:R-:W-:-:S05]  /*2d20*/  IADD3 R5, PT, PT, R16, R18, RZ ;  /* 0x0000001210057210 */ /* 0x000fca0007ffe0ff */
[----:B0-----:R-:W-:-:S05]  /*2d30*/  IMAD.WIDE.U32 R2, R5, 0x2, R2 ;  /* 0x0000000205027825 */ /* 0x001fca00078e0002 */
[----:B------:R-:W-:Y:S01]  /*2d40*/  STG.E.U16 desc[UR4][R2.64], R0 ;  /* 0x0000000002007986 */ /* 0x000fe2000c101504 */
[----:B------:R-:W-:Y:S05]  /*2d50*/  EXIT ;  /* 0x000000000000794d */ /* 0x000fea0003800000 */
.L_x_3253:
[----:B------:R-:W0:Y:S01]  /*2d60*/  S2R R2, SR_TID.X ;  /* 0x0000000000027919 */ /* 0x000e220000002100 */
[----:B------:R-:W1:Y:S02]  /*2d70*/  LDC.64 R4, c[0x0][0x390] ;  /* 0x0000e400ff047b82 */ /* 0x000e640000000a00 */
[----:B-1----:R-:W-:-:S04]  /*2d80*/  IMAD.WIDE.U32 R4, R16, 0x2, R4 ;  /* 0x0000000210047825 */ /* 0x002fc800078e0004 */
[----:B0-----:R-:W-:-:S05]  /*2d90*/  IMAD.WIDE.U32 R12, R2, 0x4, R4 ;  /* 0x00000004020c7825 */ /* 0x001fca00078e0004 */
[----:B------:R-:W3:Y:S04]  /*2da0*/  LDG.E R5, desc[UR4][R12.64] ;  /* 0x000000040c057981 */ /* 0x000ee8000c1e1900 */
[----:B------:R0:W5:Y:S04]  /*2db0*/  LDG.E R7, desc[UR4][R12.64+0x200] ;  /* 0x000200040c077981 */ /* 0x000168000c1e1900 */
[----:B------:R0:W5:Y:S04]  /*2dc0*/  LDG.E R10, desc[UR4][R12.64+0x400] ;  /* 0x000400040c0a7981 */ /* 0x000168000c1e1900 */
[----:B------:R0:W5:Y:S01]  /*2dd0*/  LDG.E R9, desc[UR4][R12.64+0x600] ;  /* 0x000600040c097981 */ /* 0x000162000c1e1900 */
[----:B--2---:R-:W-:Y:S01]  /*2de0*/  IMAD.U32 R3, R0, 0x10000, RZ ;  /* 0x0001000000037824 */ /* 0x004fe200078e00ff */
[----:B------:R-:W-:Y:S03]  /*2df0*/  BSSY.RECONVERGENT B0, `(.L_x_3349) ;  /* 0x0000045000007945 */ /* 0x000fe60003800200 */
[----:B------:R-:W-:-:S04]  /*2e00*/  FADD.FTZ R6, |R3|, -RZ ;  /* 0x800000ff03067221 */ /* 0x000fc80000010200 */
[----:B------:R-:W-:Y:S01]  /*2e10*/  IMAD.MOV.U32 R14, RZ, RZ, R6 ;  /* 0x000000ffff0e7224 */ /* 0x000fe200078e0006 */
[C---:B------:R-:W-:Y:S02]  /*2e20*/  LOP3.LUT R4, R6.reuse, 0x7fffff, RZ, 0xc0, !PT ;  /* 0x007fffff06047812 */ /* 0x040fe400078ec0ff */
[----:B------:R-:W-:Y:S02]  /*2e30*/  IADD3 R0, PT, PT, R6, 0xb800000, RZ ;  /* 0x0b80000006007810 */ /* 0x000fe40007ffe0ff */
[----:B------:R-:W-:Y:S01]  /*2e40*/  LOP3.LUT R4, R4, 0x3f800000, RZ, 0xfc, !PT ;  /* 0x3f80000004047812 */ /* 0x000fe200078efcff */
[C---:B---3--:R-:W-:Y:S01]  /*2e50*/  IMAD.U32 R8, R5.reuse, 0x10000, RZ ;  /* 0x0001000005087824 */ /* 0x048fe200078e00ff */
[----:B------:R-:W-:-:S04]  /*2e60*/  PRMT R5, R5, 0x7632, R5 ;  /* 0x0000763205057816 */ /* 0x000fc80000000005 */
[----:B------:R-:W-:-:S13]  /*2e70*/  FSETP.GEU.FTZ.AND P0, PT, |R3|, |R8|, PT ;  /* 0x400000080300720b */ /* 0x000fda0003f1e200 */
        /* <DEDUP_REMOVED lines=27> */
.L_x_3353:
[----:B------:R-:W-:Y:S05]  /*3030*/  BSYNC.RECONVERGENT B1 ;  /* 0x0000000000017941 */ /* 0x000fea0003800200 */
.L_x_3352:
[----:B------:R-:W-:Y:S01]  /*3040*/  FFMA.FTZ R14, -R11, R15, R6 ;  /* 0x0000000f0b0e7223 */ /* 0x000fe20000010106 */
[----:B------:R-:W-:Y:S06]  /*3050*/  BRA `(.L_x_3350) ;  /* 0x0000000000787947 */ /* 0x000fec0003800000 */
.L_x_3351:
[----:B------:R-:W-:Y:S01]  /*3060*/  LOP3.LUT R13, R11, 0xff800000, RZ, 0xc0, !PT ;  /* 0xff8000000b0d7812 */ /* 0x000fe200078ec0ff */
[----:B------:R-:W-:Y:S01]  /*3070*/  BSSY.RECONVERGENT B1, `(.L_x_3354) ;  /* 0x000001a000017945 */ /* 0x000fe20003800200 */
[----:B------:R-:W-:Y:S02]  /*3080*/  ISETP.GT.U32.AND P0, PT, R6, 0x7f7fffff, PT ;  /* 0x7f7fffff0600780c */ /* 0x000fe40003f04070 */
[----:B------:R-:W-:Y:S01]  /*3090*/  FSETP.GT.FTZ.AND P2, PT, |R8|, RZ, PT ;  /* 0x000000ff0800720b */ /* 0x000fe20003f54200 */
[----:B------:R-:W-:Y:S01]  /*30a0*/  IMAD.IADD R12, R0, 0x1, -R13 ;  /* 0x00000001000c7824 */ /* 0x000fe200078e0a0d */
[----:B------:R-:W-:Y:S01]  /*30b0*/  FSEL R8, R13, +QNAN , !P0 ;  /* 0x7fffffff0d087808 */ /* 0x000fe20004000000 */
[----:B------:R-:W-:-:S03]  /*30c0*/  IMAD.MOV.U32 R13, RZ, RZ, R4 ;  /* 0x000000ffff0d7224 */ /* 0x000fc600078e0004 */
[----:B------:R-:W-:Y:S02]  /*30d0*/  LOP3.LUT P1, R12, R12, 0xff800000, RZ, 0xc0, !PT ;  /* 0xff8000000c0c7812 */ /* 0x000fe4000782c0ff */
[----:B------:R-:W-:-:S11]  /*30e0*/  FSEL R8, R8, +QNAN , P2 ;  /* 0x7fffffff08087808 */ /* 0x000fd60001000000 */
[----:B------:R-:W-:Y:S05]  /*30f0*/  @!P1 BRA `(.L_x_3355) ;  /* 0x0000000000449947 */ /* 0x000fea0003800000 */
[----:B------:R-:W-:Y:S02]  /*3100*/  LOP3.LUT R11, R11, 0x7fffff, RZ, 0xc0, !PT ;  /* 0x007fffff0b0b7812 */ /* 0x000fe400078ec0ff */
[----:B------:R-:W-:Y:S02]  /*3110*/  MOV R13, R4 ;  /* 0x00000004000d7202 */ /* 0x000fe40000000f00 */
[----:B------:R-:W-:-:S04]  /*3120*/  LOP3.LUT R11, R11, 0x3f800000, RZ, 0xfc, !PT ;  /* 0x3f8000000b0b7812 */ /* 0x000fc800078efcff */
[----:B------:R0:W1:Y:S03]  /*3130*/  MUFU.RCP R14, R11 ;  /* 0x0000000b000e7308 */ /* 0x0000660000001000 */
.L_x_3356:
        /* <DEDUP_REMOVED lines=13> */
.L_x_3355:
[----:B------:R-:W-:Y:S05]  /*3210*/  BSYNC.RECONVERGENT B1 ;  /* 0x0000000000017941 */ /* 0x000fea0003800200 */
.L_x_3354:
[----:B0-----:R-:W-:-:S04]  /*3220*/  FMUL.FTZ R11, R13, 1.1920928955078125e-07 ;  /* 0x340000000d0b7820 */ /* 0x001fc80000410000 */
[----:B------:R-:W-:-:S07]  /*3230*/  FMUL.FTZ R14, R8, R11 ;  /* 0x0000000b080e7220 */ /* 0x000fce0000410000 */
.L_x_3350:
[----:B------:R-:W-:Y:S05]  /*3240*/  BSYNC.RECONVERGENT B0 ;  /* 0x0000000000007941 */ /* 0x000fea0003800200 */
.L_x_3349:
[----:B------:R-:W-:Y:S01]  /*3250*/  SHF.L.U32 R11, R5, 0x10, RZ ;  /* 0x00000010050b7819 */ /* 0x000fe200000006ff */
[----:B------:R-:W-:Y:S01]  /*3260*/  BSSY.RECONVERGENT B0, `(.L_x_3357) ;  /* 0x0000042000007945 */ /* 0x000fe20003800200 */
[----:B------:R-:W-:Y:S01]  /*3270*/  FSETP.NAN.FTZ.AND P0, PT, |R14|, |R14|, PT ;  /* 0x4000000e0e00720b */ /* 0x000fe20003f18200 */
[----:B------:R-:W-:Y:S01]  /*3280*/  IMAD.MOV.U32 R8, RZ, RZ, R6 ;  /* 0x000000ffff087224 */ /* 0x000fe200078e0006 */
[----:B------:R-:W-:Y:S02]  /*3290*/  FSETP.GEU.FTZ.AND P1, PT, R6, |R11|, PT ;  /* 0x4000000b0600720b */ /* 0x000fe40003f3e000 */
        /* <DEDUP_REMOVED lines=26> */
.L_x_3362:
[----:B------:R-:W-:Y:S01]  /*3440*/  FSETP.GEU.FTZ.AND P0, PT, R12, -R13, PT ;  /* 0x8000000d0c00720b */ /* 0x000fe20003f1e000 */
[----:B------:R-:W-:-:S12]  /*3450*/  FADD.FTZ R17, R17, -1 ;  /* 0xbf80000011117421 */ /* 0x000fd80000010000 */
[----:B------:R-:W-:-:S07]  /*3460*/  @!P0 FADD.FTZ R17, R17, -1 ;  /* 0xbf80000011118421 */ /* 0x000fce0000010000 */
.L_x_3361:
[----:B------:R-:W-:Y:S05]  /*3470*/  BSYNC.RECONVERGENT B1 ;  /* 0x0000000000017941 */ /* 0x000fea0003800200 */
.L_x_3360:
[----:B------:R-:W-:Y:S01]  /*3480*/  FFMA.FTZ R8, -R13, R17, R6 ;  /* 0x000000110d087223 */ /* 0x000fe20000010106 */
[----:B------:R-:W-:Y:S06]  /*3490*/  BRA `(.L_x_3358) ;  /* 0x0000000000787947 */ /* 0x000fec0003800000 */
.L_x_3359:
[----:B------:R-:W-:Y:S01]  /*34a0*/  LOP3.LUT R15, R13, 0xff800000, RZ, 0xc0, !PT ;  /* 0xff8000000d0f7812 */ /* 0x000fe200078ec0ff */
[----:B------:R-:W-:Y:S01]  /*34b0*/  BSSY.RECONVERGENT B1, `(.L_x_3363) ;  /* 0x000001a000017945 */ /* 0x000fe20003800200 */
[----:B------:R-:W-:Y:S02]  /*34c0*/  ISETP.GT.U32.AND P2, PT, R6, 0x7f7fffff, PT ;  /* 0x7f7fffff0600780c */ /* 0x000fe40003f44070 */
[----:B------:R-:W-:Y:S01]  /*34d0*/  FSETP.GT.FTZ.AND P1, PT, |R11|, RZ, PT ;  /* 0x000000ff0b00720b */ /* 0x000fe20003f34200 */
[----:B------:R-:W-:Y:S01]  /*34e0*/  IMAD.IADD R8, R0, 0x1, -R15 ;  /* 0x0000000100087824 */ /* 0x000fe200078e0a0f */
[----:B------:R-:W-:-:S04]  /*34f0*/  MOV R11, R4 ;  /* 0x00000004000b7202 */ /* 0x000fc80000000f00 */
[----:B------:R-:W-:Y:S02]  /*3500*/  LOP3.LUT P0, R12, R8, 0xff800000, RZ, 0xc0, !PT ;  /* 0xff800000080c7812 */ /* 0x000fe4000780c0ff */
[----:B------:R-:W-:-:S04]  /*3510*/  FSEL R8, R15, +QNAN , !P2 ;  /* 0x7fffffff0f087808 */ /* 0x000fc80005000000 */
[----:B------:R-:W-:-:S07]  /*3520*/  FSEL R8, R8, +QNAN , P1 ;  /* 0x7fffffff08087808 */ /* 0x000fce0000800000 */
[----:B------:R-:W-:Y:S05]  /*3530*/  @!P0 BRA `(.L_x_3364) ;  /* 0x0000000000448947 */ /* 0x000fea0003800000 */
[----:B------:R-:W-:Y:S01]  /*3540*/  LOP3.LUT R13, R13, 0x7fffff, RZ, 0xc0, !PT ;  /* 0x007fffff0d0d7812 */ /* 0x000fe200078ec0ff */
[----:B------:R-:W-:-:S03]  /*3550*/  IMAD.MOV.U32 R11, RZ, RZ, R4 ;  /* 0x000000ffff0b7224 */ /* 0x000fc600078e0004 */
[----:B------:R-:W-:-:S04]  /*3560*/  LOP3.LUT R13, R13, 0x3f800000, RZ, 0xfc, !PT ;  /* 0x3f8000000d0d7812 */ /* 0x000fc800078efcff */
[----:B------:R0:W1:Y:S03]  /*3570*/  MUFU.RCP R14, R13 ;  /* 0x0000000d000e7308 */ /* 0x0000660000001000 */
.L_x_3365:
        /* <DEDUP_REMOVED lines=13> */
.L_x_3364:
[----:B------:R-:W-:Y:S05]  /*3650*/  BSYNC.RECONVERGENT B1 ;  /* 0x0000000000017941 */ /* 0x000fea0003800200 */
.L_x_3363:
[----:B------:R-:W-:-:S04]  /*3660*/  FMUL.FTZ R11, R11, 1.1920928955078125e-07 ;  /* 0x340000000b0b7820 */ /* 0x000fc80000410000 */
[----:B------:R-:W-:-:S07]  /*3670*/  FMUL.FTZ R8, R8, R11 ;  /* 0x0000000b08087220 */ /* 0x000fce0000410000 */
.L_x_3358:
[----:B------:R-:W-:Y:S05]  /*3680*/  BSYNC.RECONVERGENT B0 ;  /* 0x0000000000007941 */ /* 0x000fea0003800200 */
.L_x_3357:
[C---:B0----5:R-:W-:Y:S01]  /*3690*/  IMAD.U32 R13, R7.reuse, 0x10000, RZ ;  /* 0x00010000070d7824 */ /* 0x061fe200078e00ff */
[C---:B------:R-:W-:Y:S01]  /*36a0*/  FSETP.NAN.FTZ.AND P0, PT, |R8|.reuse, |R8|, PT ;  /* 0x400000080800720b */ /* 0x040fe20003f18200 */
[----:B------:R-:W-:Y:S01]  /*36b0*/  BSSY.RECONVERGENT B0, `(.L_x_3366) ;  /* 0x0000042000007945 */ /* 0x000fe20003800200 */
[----:B------:R-:W-:Y:S01]  /*36c0*/  LOP3.LUT R11, R8, 0x80000000, R3, 0xb8, !PT ;  /* 0x80000000080b7812 */ /* 0x000fe200078eb803 */
[----:B------:R-:W-:Y:S01]  /*36d0*/  IMAD.MOV.U32 R12, RZ, RZ, R6 ;  /* 0x000000ffff0c7224 */ /* 0x000fe200078e0006 */
[----:B------:R-:W-:Y:S02]  /*36e0*/  FSETP.GEU.FTZ.AND P1, PT, R6, |R13|, PT ;  /* 0x4000000d0600720b */ /* 0x000fe40003f3e000 */
[----:B------:R-:W-:Y:S02]  /*36f0*/  PRMT R7, R7, 0x7632, R7 ;  /* 0x0000763207077816 */ /* 0x000fe40000000007 */
[----:B------:R-:W-:-:S09]  /*3700*/  FSEL R8, R8, R11, P0 ;  /* 0x0000000b08087208 */ /* 0x000fd20000000000 */
        /* <DEDUP_REMOVED lines=24> */
.L_x_3371:
[----:B------:R-:W-:Y:S01]  /*3890*/  FSETP.GEU.FTZ.AND P0, PT, R14, -R11, PT ;  /* 0x8000000b0e00720b */ /* 0x000fe20003f1e000 */
[----:B------:R-:W-:-:S12]  /*38a0*/  FADD.FTZ R17, R17, -1 ;  /* 0xbf80000011117421 */ /* 0x000fd80000010000 */
[----:B------:R-:W-:-:S07]  /*38b0*/  @!P0 FADD.FTZ R17, R17, -1 ;  /* 0xbf80000011118421 */ /* 0x000fce0000010000 */
.L_x_3370:
[----:B------:R-:W-:Y:S05]  /*38c0*/  BSYNC.RECONVERGENT B1 ;  /* 0x0000000000017941 */ /* 0x000fea0003800200 */
.L_x_3369:
[----:B------:R-:W-:Y:S01]  /*38d0*/  FFMA.FTZ R12, -R11, R17, R6 ;  /* 0x000000110b0c7223 */ /* 0x000fe20000010106 */
[----:B------:R-:W-:Y:S06]  /*38e0*/  BRA `(.L_x_3367) ;  /* 0x0000000000787947 */ /* 0x000fec0003800000 */
.L_x_3368:
[----:B------:R-:W-:Y:S01]  /*38f0*/  LOP3.LUT R11, R15, 0xff800000, RZ, 0xc0, !PT ;  /* 0xff8000000f0b7812 */ /* 0x000fe200078ec0ff */
[----:B------:R-:W-:Y:S01]  /*3900*/  BSSY.RECONVERGENT B1, `(.L_x_3372) ;  /* 0x000001a000017945 */ /* 0x000fe20003800200 */
[----:B------:R-:W-:Y:S02]  /*3910*/  ISETP.GT.U32.AND P2, PT, R6, 0x7f7fffff, PT ;  /* 0x7f7fffff0600780c */ /* 0x000fe40003f44070 */
[----:B------:R-:W-:Y:S02]  /*3920*/  IADD3 R12, PT, PT, R0, -R11, RZ ;  /* 0x8000000b000c7210 */ /* 0x000fe40007ffe0ff */
[----:B------:R-:W-:Y:S01]  /*3930*/  FSETP.GT.FTZ.AND P1, PT, |R13|, RZ, PT ;  /* 0x000000ff0d00720b */ /* 0x000fe20003f34200 */
[----:B------:R-:W-:Y:S01]  /*3940*/  IMAD.MOV.U32 R13, RZ, RZ, R4 ;  /* 0x000000ffff0d7224 */ /* 0x000fe200078e0004 */
        /* <DEDUP_REMOVED lines=8> */
.L_x_3374:
        /* <DEDUP_REMOVED lines=13> */
.L_x_3373:
[----:B------:R-:W-:Y:S05]  /*3aa0*/  BSYNC.RECONVERGENT B1 ;  /* 0x0000000000017941 */ /* 0x000fea0003800200 */
.L_x_3372:
[----:B------:R-:W-:-:S04]  /*3ab0*/  FMUL.FTZ R12, R13, 1.1920928955078125e-07 ;  /* 0x340000000d0c7820 */ /* 0x000fc80000410000 */
[----:B------:R-:W-:-:S07]  /*3ac0*/  FMUL.FTZ R12, R11, R12 ;  /* 0x0000000c0b0c7220 */ /* 0x000fce0000410000 */
.L_x_3367:
[----:B------:R-:W-:Y:S05]  /*3ad0*/  BSYNC.RECONVERGENT B0 ;  /* 0x0000000000007941 */ /* 0x000fea0003800200 */
.L_x_3366:
[----:B------:R-:W-:Y:S01]  /*3ae0*/  IMAD.U32 R11, R7, 0x10000, RZ ;  /* 0x00010000070b7824 */ /* 0x000fe200078e00ff */
[C---:B------:R-:W-:Y:S01]  /*3af0*/  FSETP.NAN.FTZ.AND P0, PT, |R12|.reuse, |R12|, PT ;  /* 0x4000000c0c00720b */ /* 0x040fe20003f18200 */
[----:B------:R-:W-:Y:S01]  /*3b00*/  BSSY.RECONVERGENT B0, `(.L_x_3375) ;  /* 0x0000041000007945 */ /* 0x000fe20003800200 */
[----:B------:R-:W-:Y:S02]  /*3b10*/  LOP3.LUT R7, R12, 0x80000000, R3, 0xb8, !PT ;  /* 0x800000000c077812 */ /* 0x000fe400078eb803 */
[----:B------:R-:W-:Y:S02]  /*3b20*/  FSETP.GEU.FTZ.AND P1, PT, R6, |R11|, PT ;  /* 0x4000000b0600720b */ /* 0x000fe40003f3e000 */
[----:B------:R-:W-:Y:S02]  /*3b30*/  MOV R14, R6 ;  /* 0x00000006000e7202 */ /* 0x000fe40000000f00 */
[----:B------:R-:W-:-:S09]  /*3b40*/  FSEL R7, R12, R7, P0 ;  /* 0x000000070c077208 */ /* 0x000fd20000000000 */
        /* <DEDUP_REMOVED lines=24> */
.L_x_3380:
[----:B------:R-:W-:Y:S01]  /*3cd0*/  FSETP.GEU.FTZ.AND P0, PT, R14, -R13, PT ;  /* 0x8000000d0e00720b */ /* 0x000fe20003f1e000 */
[----:B------:R-:W-:-:S12]  /*3ce0*/  FADD.FTZ R17, R17, -1 ;  /* 0xbf80000011117421 */ /* 0x000fd80000010000 */
[----:B------:R-:W-:-:S07]  /*3cf0*/  @!P0 FADD.FTZ R17, R17, -1 ;  /* 0xbf80000011118421 */ /* 0x000fce0000010000 */
.L_x_3379:
[----:B------:R-:W-:Y:S05]  /*3d00*/  BSYNC.RECONVERGENT B1 ;  /* 0x0000000000017941 */ /* 0x000fea0003800200 */
.L_x_3378:
[----:B------:R-:W-:Y:S01]  /*3d10*/  FFMA.FTZ R14, -R13, R17, R6 ;  /* 0x000000110d0e7223 */ /* 0x000fe20000010106 */
[----:B------:R-:W-:Y:S06]  /*3d20*/  BRA `(.L_x_3376) ;  /* 0x0000000000787947 */ /* 0x000fec0003800000 */
.L_x_3377:
[----:B0-----:R-:W-:Y:S01]  /*3d30*/  LOP3.LUT R15, R13, 0xff800000, RZ, 0xc0, !PT ;  /* 0xff8000000d0f7812 */ /* 0x001fe200078ec0ff */
[----:B------:R-:W-:Y:S01]  /*3d40*/  BSSY.RECONVERGENT B1, `(.L_x_3381) ;  /* 0x000001a000017945 */ /* 0x000fe20003800200 */
[----:B------:R-:W-:Y:S01]  /*3d50*/  ISETP.GT.U32.AND P2, PT, R6, 0x7f7fffff, PT ;  /* 0x7f7fffff0600780c */ /* 0x000fe20003f44070 */
[----:B------:R-:W-:Y:S01]  /*3d60*/  IMAD.MOV.U32 R14, RZ, RZ, R4 ;  /* 0x000000ffff0e7224 */ /* 0x000fe200078e0004 */
[----:B------:R-:W-:Y:S01]  /*3d70*/  FSETP.GT.FTZ.AND P1, PT, |R11|, RZ, PT ;  /* 0x000000ff0b00720b */ /* 0x000fe20003f34200 */
[----:B------:R-:W-:Y:S01]  /*3d80*/  IMAD.IADD R12, R0, 0x1, -R15 ;  /* 0x00000001000c7824 */ /* 0x000fe200078e0a0f */
[----:B------:R-:W-:-:S04]  /*3d90*/  FSEL R11, R15, +QNAN , !P2 ;  /* 0x7fffffff0f0b7808 */ /* 0x000fc80005000000 */
[----:B------:R-:W-:Y:S02]  /*3da0*/  LOP3.LUT P0, R12, R12, 0xff800000, RZ, 0xc0, !PT ;  /* 0xff8000000c0c7812 */ /* 0x000fe4000780c0ff */
[----:B------:R-:W-:-:S11]  /*3db0*/  FSEL R11, R11, +QNAN , P1 ;  /* 0x7fffffff0b0b7808 */ /* 0x000fd60000800000 */
[----:B------:R-:W-:Y:S05]  /*3dc0*/  @!P0 BRA `(.L_x_3382) ;  /* 0x0000000000448947 */ /* 0x000fea0003800000 */
[----:B------:R-:W-:Y:S02]  /*3dd0*/  LOP3.LUT R13, R13, 0x7fffff, RZ, 0xc0, !PT ;  /* 0x007fffff0d0d7812 */ /* 0x000fe400078ec0ff */
[----:B------:R-:W-:Y:S02]  /*3de0*/  MOV R14, R4 ;  /* 0x00000004000e7202 */ /* 0x000fe40000000f00 */
[----:B------:R-:W-:-:S04]  /*3df0*/  LOP3.LUT R13, R13, 0x3f800000, RZ, 0xfc, !PT ;  /* 0x3f8000000d0d7812 */ /* 0x000fc800078efcff */
[----:B------:R0:W1:Y:S03]  /*3e00*/  MUFU.RCP R15, R13 ;  /* 0x0000000d000f7308 */ /* 0x0000660000001000 */
.L_x_3383:
        /* <DEDUP_REMOVED lines=13> */
.L_x_3382:
[----:B------:R-:W-:Y:S05]  /*3ee0*/  BSYNC.RECONVERGENT B1 ;  /* 0x0000000000017941 */ /* 0x000fea0003800200 */
.L_x_3381:
[----:B------:R-:W-:-:S04]  /*3ef0*/  FMUL.FTZ R14, R14, 1.1920928955078125e-07 ;  /* 0x340000000e0e7820 */ /* 0x000fc80000410000 */
[----:B------:R-:W-:-:S07]  /*3f00*/  FMUL.FTZ R14, R11, R14 ;  /* 0x0000000e0b0e7220 */ /* 0x000fce0000410000 */
.L_x_3376:
[----:B------:R-:W-:Y:S05]  /*3f10*/  BSYNC.RECONVERGENT B0 ;  /* 0x0000000000007941 */ /* 0x000fea0003800200 */
.L_x_3375:
[----:B0-----:R-:W-:Y:S01]  /*3f20*/  SHF.L.U32 R13, R10, 0x10, RZ ;  /* 0x000000100a0d7819 */ /* 0x001fe200000006ff */
[----:B------:R-:W-:Y:S01]  /*3f30*/  BSSY.RECONVERGENT B0, `(.L_x_3384) ;  /* 0x0000043000007945 */ /* 0x000fe20003800200 */
[----:B------:R-:W-:Y:S01]  /*3f40*/  FSETP.NAN.FTZ.AND P0, PT, |R14|, |R14|, PT ;  /* 0x4000000e0e00720b */ /* 0x000fe20003f18200 */
[----:B------:R-:W-:Y:S01]  /*3f50*/  IMAD.MOV.U32 R12, RZ, RZ, R6 ;  /* 0x000000ffff0c7224 */ /* 0x000fe200078e0006 */
[----:B------:R-:W-:Y:S02]  /*3f60*/  FSETP.GEU.FTZ.AND P1, PT, R6, |R13|, PT ;  /* 0x4000000d0600720b */ /* 0x000fe40003f3e000 */
[----:B------:R-:W-:Y:S02]  /*3f70*/  LOP3.LUT R15, R14, 0x80000000, R3, 0xb8, !PT ;  /* 0x800000000e0f7812 */ /* 0x000fe400078eb803 */
[----:B------:R-:W-:Y:S02]  /*3f80*/  PRMT R11, R10, 0x7632, R11 ;  /* 0x000076320a0b7816 */ /* 0x000fe4000000000b */
        /* <DEDUP_REMOVED lines=25> */
.L_x_3389:
[----:B------:R-:W-:Y:S01]  /*4120*/  FSETP.GEU.FTZ.AND P0, PT, R14, -R15, PT ;  /* 0x8000000f0e00720b */ /* 0x000fe20003f1e000 */
[----:B------:R-:W-:-:S12]  /*4130*/  FADD.FTZ R19, R19, -1 ;  /* 0xbf80000013137421 */ /* 0x000fd80000010000 */
[----:B------:R-:W-:-:S07]  /*4140*/  @!P0 FADD.FTZ R19, R19, -1 ;  /* 0xbf80000013138421 */ /* 0x000fce0000010000 */
.L_x_3388:
[----:B------:R-:W-:Y:S05]  /*4150*/  BSYNC.RECONVERGENT B1 ;  /* 0x0000000000017941 */ /* 0x000fea0003800200 */
.L_x_3387:
[----:B------:R-:W-:Y:S01]  /*4160*/  FFMA.FTZ R12, -R15, R19, R6 ;  /* 0x000000130f0c7223 */ /* 0x000fe20000010106 */
[----:B------:R-:W-:Y:S06]  /*4170*/  BRA `(.L_x_3385) ;  /* 0x0000000000787947 */ /* 0x000fec0003800000 */
.L_x_3386:
        /* <DEDUP_REMOVED lines=14> */
.L_x_3392:
        /* <DEDUP_REMOVED lines=13> */
.L_x_3391:
[----:B------:R-:W-:Y:S05]  /*4330*/  BSYNC.RECONVERGENT B1 ;  /* 0x0000000000017941 */ /* 0x000fea0003800200 */
.L_x_3390:
[----:B------:R-:W-:-:S04]  /*4340*/  FMUL.FTZ R13, R13, 1.1920928955078125e-07 ;  /* 0x340000000d0d7820 */ /* 0x000fc80000410000 */
[----:B------:R-:W-:-:S07]  /*4350*/  FMUL.FTZ R12, R12, R13 ;  /* 0x0000000d0c0c7220 */ /* 0x000fce0000410000 */
.L_x_3385:
[----:B------:R-:W-:Y:S05]  /*4360*/  BSYNC.RECONVERGENT B0 ;  /* 0x0000000000007941 */ /* 0x000fea0003800200 */
.L_x_3384:
[----:B------:R-:W-:Y:S01]  /*4370*/  IMAD.U32 R13, R11, 0x10000, RZ ;  /* 0x000100000b0d7824 */ /* 0x000fe200078e00ff */
[C---:B------:R-:W-:Y:S01]  /*4380*/  FSETP.NAN.FTZ.AND P0, PT, |R12|.reuse, |R12|, PT ;  /* 0x4000000c0c00720b */ /* 0x040fe20003f18200 */
[----:B------:R-:W-:Y:S01]  /*4390*/  BSSY.RECONVERGENT B0, `(.L_x_3393) ;  /* 0x0000041000007945 */ /* 0x000fe20003800200 */
[----:B------:R-:W-:Y:S01]  /*43a0*/  LOP3.LUT R11, R12, 0x80000000, R3, 0xb8, !PT ;  /* 0x800000000c0b7812 */ /* 0x000fe200078eb803 */
[----:B------:R-:W-:Y:S01]  /*43b0*/  IMAD.MOV.U32 R14, RZ, RZ, R6 ;  /* 0x000000ffff0e7224 */ /* 0x000fe200078e0006 */
[----:B------:R-:W-:Y:S02]  /*43c0*/  FSETP.GEU.FTZ.AND P1, PT, R6, |R13|, PT ;  /* 0x4000000d0600720b */ /* 0x000fe40003f3e000 */
[----:B------:R-:W-:-:S11]  /*43d0*/  FSEL R11, R12, R11, P0 ;  /* 0x0000000b0c0b7208 */ /* 0x000fd60000000000 */
[----:B------:R-:W-:Y:S05]  /*43e0*/  @!P1 BRA `(.L_x_3394) ;  /* 0x0000000000ec9947 */ /* 0x000fea0003800000 */
[----:B0-----:R-:W-:-:S05]  /*43f0*/  FMUL.FTZ R15, |R13|, 8388608 ;  /* 0x4b0000000d0f7820 */ /* 0x001fca0000410200 */
        /* <DEDUP_REMOVED lines=22> */
.L_x_3398:
[----:B------:R-:W-:Y:S01]  /*4560*/  FSETP.GEU.FTZ.AND P0, PT, R14, -R15, PT ;  /* 0x8000000f0e00720b */ /* 0x000fe20003f1e000 */
[----:B------:R-:W-:-:S12]  /*4570*/  FADD.FTZ R19, R19, -1 ;  /* 0xbf80000013137421 */ /* 0x000fd80000010000 */
[----:B------:R-:W-:-:S07]  /*4580*/  @!P0 FADD.FTZ R19, R19, -1 ;  /* 0xbf80000013138421 */ /* 0x000fce0000010000 */
.L_x_3397:
[----:B------:R-:W-:Y:S05]  /*4590*/  BSYNC.RECONVERGENT B1 ;  /* 0x0000000000017941 */ /* 0x000fea0003800200 */
.L_x_3396:
[----:B------:R-:W-:Y:S01]  /*45a0*/  FFMA.FTZ R14, -R15, R19, R6 ;  /* 0x000000130f0e7223 */ /* 0x000fe20000010106 */
[----:B------:R-:W-:Y:S06]  /*45b0*/  BRA `(.L_x_3394) ;  /* 0x0000000000787947 */ /* 0x000fec0003800000 */
.L_x_3395:
        /* <DEDUP_REMOVED lines=14> */
.L_x_3401:
        /* <DEDUP_REMOVED lines=13> */
.L_x_3400:
[----:B------:R-:W-:Y:S05]  /*4770*/  BSYNC.RECONVERGENT B1 ;  /* 0x0000000000017941 */ /* 0x000fea0003800200 */
.L_x_3399:
[----:B------:R-:W-:-:S04]  /*4780*/  FMUL.FTZ R13, R13, 1.1920928955078125e-07 ;  /* 0x340000000d0d7820 */ /* 0x000fc80000410000 */
[----:B------:R-:W-:-:S07]  /*4790*/  FMUL.FTZ R14, R12, R13 ;  /* 0x0000000d0c0e7220 */ /* 0x000fce0000410000 */
.L_x_3394:
[----:B------:R-:W-:Y:S05]  /*47a0*/  BSYNC.RECONVERGENT B0 ;  /* 0x0000000000007941 */ /* 0x000fea0003800200 */
.L_x_3393:
[C---:B------:R-:W-:Y:S01]  /*47b0*/  IMAD.U32 R13, R9.reuse, 0x10000, RZ ;  /* 0x00010000090d7824 */ /* 0x040fe200078e00ff */
[C---:B------:R-:W-:Y:S01]  /*47c0*/  FSETP.NAN.FTZ.AND P0, PT, |R14|.reuse, |R14|, PT ;  /* 0x4000000e0e00720b */ /* 0x040fe20003f18200 */
[----:B------:R-:W-:Y:S01]  /*47d0*/  BSSY.RECONVERGENT B0, `(.L_x_3402) ;  /* 0x0000042000007945 */ /* 0x000fe20003800200 */
[----:B0-----:R-:W-:Y:S02]  /*47e0*/  LOP3.LUT R15, R14, 0x80000000, R3, 0xb8, !PT ;  /* 0x800000000e0f7812 */ /* 0x001fe400078eb803 */
[----:B------:R-:W-:Y:S02]  /*47f0*/  FSETP.GEU.FTZ.AND P1, PT, R6, |R13|, PT ;  /* 0x4000000d0600720b */ /* 0x000fe40003f3e000 */
[----:B------:R-:W-:Y:S02]  /*4800*/  FSEL R12, R14, R15, P0 ;  /* 0x0000000f0e0c7208 */ /* 0x000fe40000000000 */
[----:B------:R-:W-:Y:S02]  /*4810*/  PRMT R9, R9, 0x7632, R9 ;  /* 0x0000763209097816 */ /* 0x000fe40000000009 */
[----:B------:R-:W-:-:S07]  /*4820*/  MOV R14, R6 ;  /* 0x00000006000e7202 */ /* 0x000fce0000000f00 */
        /* <DEDUP_REMOVED lines=24> */
.L_x_3407:
[----:B------:R-:W-:Y:S01]  /*49b0*/  FSETP.GEU.FTZ.AND P0, PT, R18, -R15, PT ;  /* 0x8000000f1200720b */ /* 0x000fe20003f1e000 */
[----:B------:R-:W-:-:S12]  /*49c0*/  FADD.FTZ R19, R19, -1 ;  /* 0xbf80000013137421 */ /* 0x000fd80000010000 */
[----:B------:R-:W-:-:S07]  /*49d0*/  @!P0 FADD.FTZ R19, R19, -1 ;  /* 0xbf80000013138421 */ /* 0x000fce0000010000 */
.L_x_3406:
[----:B------:R-:W-:Y:S05]  /*49e0*/  BSYNC.RECONVERGENT B1 ;  /* 0x0000000000017941 */ /* 0x000fea0003800200 */
.L_x_3405:
[----:B------:R-:W-:Y:S01]  /*49f0*/  FFMA.FTZ R14, -R15, R19, R6 ;  /* 0x000000130f0e7223 */ /* 0x000fe20000010106 */
[----:B------:R-:W-:Y:S06]  /*4a00*/  BRA `(.L_x_3403) ;  /* 0x0000000000787947 */ /* 0x000fec0003800000 */
.L_x_3404:
        /* <DEDUP_REMOVED lines=14> */
.L_x_3410:
        /* <DEDUP_REMOVED lines=13> */
.L_x_3409:
[----:B------:R-:W-:Y:S05]  /*4bc0*/  BSYNC.RECONVERGENT B1 ;  /* 0x0000000000017941 */ /* 0x000fea0003800200 */
.L_x_3408:
[----:B0-----:R-:W-:-:S04]  /*4bd0*/  FMUL.FTZ R14, R17, 1.1920928955078125e-07 ;  /* 0x34000000110e7820 */ /* 0x001fc80000410000 */
[----:B------:R-:W-:-:S07]  /*4be0*/  FMUL.FTZ R14, R13, R14 ;  /* 0x0000000e0d0e7220 */ /* 0x000fce0000410000 */
.L_x_3403:
[----:B------:R-:W-:Y:S05]  /*4bf0*/  BSYNC.RECONVERGENT B0 ;  /* 0x0000000000007941 */ /* 0x000fea0003800200 */
.L_x_3402:
[----:B------:R-:W-:Y:S01]  /*4c00*/  SHF.L.U32 R13, R9, 0x10, RZ ;  /* 0x00000010090d7819 */ /* 0x000fe200000006ff */
[----:B------:R-:W-:Y:S01]  /*4c10*/  BSSY.RECONVERGENT B0, `(.L_x_3411) ;  /* 0x000003f000007945 */ /* 0x000fe20003800200 */
[----:B------:R-:W-:Y:S02]  /*4c20*/  FSETP.NAN.FTZ.AND P0, PT, |R14|, |R14|, PT ;  /* 0x4000000e0e00720b */ /* 0x000fe40003f18200 */
        /* <DEDUP_REMOVED lines=27> */
.L_x_3416:
[----:B------:R-:W-:Y:S01]  /*4de0*/  FSETP.GEU.FTZ.AND P0, PT, R4, -R15, PT ;  /* 0x8000000f0400720b */ /* 0x000fe20003f1e000 */
[----:B------:R-:W-:-:S12]  /*4df0*/  FADD.FTZ R19, R19, -1 ;  /* 0xbf80000013137421 */ /* 0x000fd80000010000 */
[----:B------:R-:W-:-:S07]  /*4e00*/  @!P0 FADD.FTZ R19, R19, -1 ;  /* 0xbf80000013138421 */ /* 0x000fce0000010000 */
.L_x_3415:
[----:B------:R-:W-:Y:S05]  /*4e10*/  BSYNC.RECONVERGENT B1 ;  /* 0x0000000000017941 */ /* 0x000fea0003800200 */
.L_x_3414:
[----:B------:R-:W-:Y:S01]  /*4e20*/  FFMA.FTZ R6, -R15, R19, R6 ;  /* 0x000000130f067223 */ /* 0x000fe20000010106 */
[----:B------:R-:W-:Y:S06]  /*4e30*/  BRA `(.L_x_3412) ;  /* 0x0000000000707947 */ /* 0x000fec0003800000 */
.L_x_3413:
[----:B------:R-:W-:Y:S01]  /*4e40*/  LOP3.LUT R17, R15, 0xff800000, RZ, 0xc0, !PT ;  /* 0xff8000000f117812 */ /* 0x000fe200078ec0ff */
[----:B------:R-:W-:Y:S01]  /*4e50*/  BSSY.RECONVERGENT B1, `(.L_x_3417) ;  /* 0x0000018000017945 */ /* 0x000fe20003800200 */
[----:B------:R-:W-:Y:S02]  /*4e60*/  ISETP.GT.U32.AND P2, PT, R6, 0x7f7fffff, PT ;  /* 0x7f7fffff0600780c */ /* 0x000fe40003f44070 */
[----:B------:R-:W-:Y:S01]  /*4e70*/  FSETP.GT.FTZ.AND P1, PT, |R13|, RZ, PT ;  /* 0x000000ff0d00720b */ /* 0x000fe20003f34200 */
[----:B------:R-:W-:Y:S01]  /*4e80*/  IMAD.IADD R0, R0, 0x1, -R17 ;  /* 0x0000000100007824 */ /* 0x000fe200078e0a11 */
[----:B------:R-:W-:-:S04]  /*4e90*/  FSEL R17, R17, +QNAN , !P2 ;  /* 0x7fffffff11117808 */ /* 0x000fc80005000000 */
[----:B------:R-:W-:Y:S02]  /*4ea0*/  LOP3.LUT P0, R0, R0, 0xff800000, RZ, 0xc0, !PT ;  /* 0xff80000000007812 */ /* 0x000fe4000780c0ff */
[----:B------:R-:W-:-:S11]  /*4eb0*/  FSEL R18, R17, +QNAN , P1 ;  /* 0x7fffffff11127808 */ /* 0x000fd60000800000 */
[----:B------:R-:W-:Y:S05]  /*4ec0*/  @!P0 BRA `(.L_x_3418) ;  /* 0x0000000000408947 */ /* 0x000fea0003800000 */
[----:B------:R-:W-:-:S04]  /*4ed0*/  LOP3.LUT R15, R15, 0x7fffff, RZ, 0xc0, !PT ;  /* 0x007fffff0f0f7812 */ /* 0x000fc800078ec0ff */
[----:B------:R-:W-:-:S04]  /*4ee0*/  LOP3.LUT R15, R15, 0x3f800000, RZ, 0xfc, !PT ;  /* 0x3f8000000f0f7812 */ /* 0x000fc800078efcff */
[----:B------:R0:W1:Y:S03]  /*4ef0*/  MUFU.RCP R6, R15 ;  /* 0x0000000f00067308 */ /* 0x0000660000001000 */
.L_x_3419:
        /* <DEDUP_REMOVED lines=13> */
.L_x_3418:
[----:B------:R-:W-:Y:S05]  /*4fd0*/  BSYNC.RECONVERGENT B1 ;  /* 0x0000000000017941 */ /* 0x000fea0003800200 */
.L_x_3417:
[----:B------:R-:W-:-:S04]  /*4fe0*/  FMUL.FTZ R13, R4, 1.1920928955078125e-07 ;  /* 0x34000000040d7820 */ /* 0x000fc80000410000 */
[----:B------:R-:W-:-:S07]  /*4ff0*/  FMUL.FTZ R6, R18, R13 ;  /* 0x0000000d12067220 */ /* 0x000fce0000410000 */
.L_x_3412:
[----:B------:R-:W-:Y:S05]  /*5000*/  BSYNC.RECONVERGENT B0 ;  /* 0x0000000000007941 */ /* 0x000fea0003800200 */
.L_x_3411:
[----:B0-----:R-:W0:Y:S01]  /*5010*/  LDC.64 R14, c[0x0][0x388] ;  /* 0x0000e200ff0e7b82 */ /* 0x001e220000000a00 */
        /* <DEDUP_REMOVED lines=14> */
.L_x_3420:
        /* <DEDUP_REMOVED lines=16> */
.L_x_49987:


//--------------------- .text._ZN2at6native29vectorized_elementwise_kernelILi4ENS0_13AUnaryFunctorIN3c108BFloat16ES4_S4_ZZZNS0_16fmod_kernel_cudaERNS_18TensorIteratorBaseEENKUlvE0_clEvENKUlvE2_clEvEUlS4_S4_E_EESt5arrayIPcLm2EEEEviT0_T1_ --------------------------
	.section	.text._ZN2at6native29vectorized_elementwise_kernelILi4ENS0_13AUnaryFunctorIN3c108BFloat16ES4_S4_ZZZNS0_16fmod_kernel_cudaERNS_18TensorIteratorBaseEENKUlvE0_clEvENKUlvE2_clEvEUlS4_S4_E_EESt5arrayIPcLm2EEEEviT0_T1_,"ax",@progbits
	.align	128
        .global         _ZN2at6native29vectorized_elementwise_kernelILi4ENS0_13AUnaryFunctorIN3c108BFloat16ES4_S4_ZZZNS0_16fmod_kernel_cudaERNS_18TensorIteratorBaseEENKUlvE0_clEvENKUlvE2_clEvEUlS4_S4_E_EESt5arrayIPcLm2EEEEviT0_T1_
        .type           _ZN2at6native29vectorized_elementwise_kernelILi4ENS0_13AUnaryFunctorIN3c108BFloat16ES4_S4_ZZZNS0_16fmod_kernel_cudaERNS_18TensorIteratorBaseEENKUlvE0_clEvENKUlvE2_clEvEUlS4_S4_E_EESt5arrayIPcLm2EEEEviT0_T1_,@function
        .size           _ZN2at6native29vectorized_elementwise_kernelILi4ENS0_13AUnaryFunctorIN3c108BFloat16ES4_S4_ZZZNS0_16fmod_kernel_cudaERNS_18TensorIteratorBaseEENKUlvE0_clEvENKUlvE2_clEvEUlS4_S4_E_EESt5arrayIPcLm2EEEEviT0_T1_,(.L_x_49988 - _ZN2at6native29vectorized_elementwise_kernelILi4ENS0_13AUnaryFunctorIN3c108BFloat16ES4_S4_ZZZNS0_16fmod_kernel_cudaERNS_18TensorIteratorBaseEENKUlvE0_clEvENKUlvE2_clEvEUlS4_S4_E_EESt5arrayIPcLm2EEEEviT0_T1_)
        .other          _ZN2at6native29vectorized_elementwise_kernelILi4ENS0_13AUnaryFunctorIN3c108BFloat16ES4_S4_ZZZNS0_16fmod_kernel_cudaERNS_18TensorIteratorBaseEENKUlvE0_clEvENKUlvE2_clEvEUlS4_S4_E_EESt5arrayIPcLm2EEEEviT0_T1_,@"STO_CUDA_ENTRY STV_DEFAULT"
_ZN2at6native29vectorized_elementwise_kernelILi4ENS0_13AUnaryFunctorIN3c108BFloat16ES4_S4_ZZZNS0_16fmod_kernel_cudaERNS_18TensorIteratorBaseEENKUlvE0_clEvENKUlvE2_clEvEUlS4_S4_E_EESt5arrayIPcLm2EEEEviT0_T1_:
.text._ZN2at6native29vectorized_elementwise_kernelILi4ENS0_13AUnaryFunctorIN3c108BFloat16ES4_S4_ZZZNS0_16fmod_kernel_cudaERNS_18TensorIteratorBaseEENKUlvE0_clEvENKUlvE2_clEvEUlS4_S4_E_EESt5arrayIPcLm2EEEEviT0_T1_:
        /* <DEDUP_REMOVED lines=101> */
.L_x_3428:
[----:B------:R-:W-:Y:S05]  /*0650*/  BSYNC.RECONVERGENT B2 ;  /* 0x0000000000027941 */ /* 0x000fea0003800200 */
.L_x_3427:
[----:B------:R-:W-:Y:S01]  /*0660*/  FFMA.FTZ R3, -R8, R4, R3 ;  /* 0x0000000408037223 */ /* 0x000fe20000010103 */
[----:B------:R-:W-:Y:S06]  /*0670*/  BRA `(.L_x_3425) ;  /* 0x0000000000787947 */ /* 0x000fec0003800000 */
.L_x_3426:
        /* <DEDUP_REMOVED lines=14> */
.L_x_3431:
        /* <DEDUP_REMOVED lines=13> */
.L_x_3430:
[----:B------:R-:W-:Y:S05]  /*0830*/  BSYNC.RECONVERGENT B2 ;  /* 0x0000000000027941 */ /* 0x000fea0003800200 */
.L_x_3429:
[----:B------:R-:W-:-:S04]  /*0840*/  FMUL.FTZ R4, R4, 1.1920928955078125e-07 ;  /* 0x3400000004047820 */ /* 0x000fc80000410000 */
[----:B------:R-:W-:-:S07]  /*0850*/  FMUL.FTZ R3, R3, R4 ;  /* 0x0000000403037220 */ /* 0x000fce0000410000 */
.L_x_3425:
[----:B------:R-:W-:Y:S05]  /*0860*/  BSYNC.RECONVERGENT B0 ;  /* 0x0000000000007941 */ /* 0x000fea0003800200 */
.L_x_3424:
[C---:B------:R-:W-:Y:S02]  /*0870*/  FSETP.NAN.FTZ.AND P0, PT, |R3|.reuse, |R3|, PT ;  /* 0x400000030300720b */ /* 0x040fe40003f18200 */
[----:B------:R-:W-:-:S04]  /*0880*/  LOP3.LUT R2, R3, 0x80000000, R2, 0xb8, !PT ;  /* 0x8000000003027812 */ /* 0x000fc800078eb802 */
[----:B------:R-:W-:-:S04]  /*0890*/  FSEL R3, R3, R2, P0 ;  /* 0x0000000203037208 */ /* 0x000fc80000000000 */
[----:B------:R-:W-:-:S07]  /*08a0*/  F2FP.BF16.F32.PACK_AB R3, RZ, R3 ;  /* 0x00000003ff03723e */ /* 0x000fce00000010ff */
.L_x_3423:
[----:B------:R-:W-:Y:S05]  /*08b0*/  BSYNC.RECONVERGENT B1 ;  /* 0x0000000000017941 */ /* 0x000fea0003800200 */
.L_x_3422:
        /* <DEDUP_REMOVED lines=33> */
.L_x_3439:
[----:B------:R-:W-:Y:S01]  /*0ad0*/  FSETP.GEU.FTZ.AND P0, PT, R8, -R10, PT ;  /* 0x8000000a0800720b */ /* 0x000fe20003f1e000 */
[----:B------:R-:W-:-:S12]  /*0ae0*/  FADD.FTZ R6, R6, -1 ;  /* 0xbf80000006067421 */ /* 0x000fd80000010000 */
[----:B------:R-:W-:-:S07]  /*0af0*/  @!P0 FADD.FTZ R6, R6, -1 ;  /* 0xbf80000006068421 */ /* 0x000fce0000010000 */
.L_x_3438:
[----:B------:R-:W-:Y:S05]  /*0b00*/  BSYNC.RECONVERGENT B2 ;  /* 0x0000000000027941 */ /* 0x000fea0003800200 */
.L_x_3437:
[----:B------:R-:W-:Y:S01]  /*0b10*/  FFMA.FTZ R5, -R10, R6, R5 ;  /* 0x000000060a057223 */ /* 0x000fe20000010105 */
[----:B------:R-:W-:Y:S06]  /*0b20*/  BRA `(.L_x_3435) ;  /* 0x0000000000787947 */ /* 0x000fec0003800000 */
.L_x_3436:
        /* <DEDUP_REMOVED lines=14> */
.L_x_3442:
        /* <DEDUP_REMOVED lines=13> */
.L_x_3441:
[----:B------:R-:W-:Y:S05]  /*0ce0*/  BSYNC.RECONVERGENT B2 ;  /* 0x0000000000027941 */ /* 0x000fea0003800200 */
.L_x_3440:
[----:B------:R-:W-:-:S04]  /*0cf0*/  FMUL.FTZ R6, R6, 1.1920928955078125e-07 ;  /* 0x3400000006067820 */ /* 0x000fc80000410000 */
[----:B------:R-:W-:-:S07]  /*0d00*/  FMUL.FTZ R5, R5, R6 ;  /* 0x0000000605057220 */ /* 0x000fce0000410000 */
.L_x_3435:
[----:B------:R-:W-:Y:S05]  /*0d10*/  BSYNC.RECONVERGENT B0 ;  /* 0x0000000000007941 */ /* 0x000fea0003800200 */
.L_x_3434:
[C---:B------:R-:W-:Y:S02]  /*0d20*/  FSETP.NAN.FTZ.AND P0, PT, |R5|.reuse, |R5|, PT ;  /* 0x400000050500720b */ /* 0x040fe40003f18200 */
[----:B------:R-:W-:-:S04]  /*0d30*/  LOP3.LUT R4, R5, 0x80000000, R4, 0xb8, !PT ;  /* 0x8000000005047812 */ /* 0x000fc800078eb804 */
[----:B------:R-:W-:-:S04]  /*0d40*/  FSEL R4, R5, R4, P0 ;  /* 0x0000000405047208 */ /* 0x000fc80000000000 */
[----:B------:R-:W-:-:S07]  /*0d50*/  F2FP.BF16.F32.PACK_AB R4, RZ, R4 ;  /* 0x00000004ff04723e */ /* 0x000fce00000010ff */
.L_x_3433:
[----:B------:R-:W-:Y:S05]  /*0d60*/  BSYNC.RECONVERGENT B1 ;  /* 0x0000000000017941 */ /* 0x000fea0003800200 */
.L_x_3432:
        /* <DEDUP_REMOVED lines=33> */
.L_x_3450:
[----:B------:R-:W-:Y:S01]  /*0f80*/  FSETP.GEU.FTZ.AND P0, PT, R9, -R11, PT ;  /* 0x8000000b0900720b */ /* 0x000fe20003f1e000 */
[----:B------:R-:W-:-:S12]  /*0f90*/  FADD.FTZ R7, R7, -1 ;  /* 0xbf80000007077421 */ /* 0x000fd80000010000 */
[----:B------:R-:W-:-:S07]  /*0fa0*/  @!P0 FADD.FTZ R7, R7, -1 ;  /* 0xbf80000007078421 */ /* 0x000fce0000010000 */
.L_x_3449:
[----:B------:R-:W-:Y:S05]  /*0fb0*/  BSYNC.RECONVERGENT B2 ;  /* 0x0000000000027941 */ /* 0x000fea0003800200 */
.L_x_3448:
[----:B------:R-:W-:Y:S01]  /*0fc0*/  FFMA.FTZ R6, -R11, R7, R6 ;  /* 0x000000070b067223 */ /* 0x000fe20000010106 */
[----:B------:R-:W-:Y:S06]  /*0fd0*/  BRA `(.L_x_3446) ;  /* 0x0000000000787947 */ /* 0x000fec0003800000 */
.L_x_3447:
        /* <DEDUP_REMOVED lines=14> */
.L_x_3453:
        /* <DEDUP_REMOVED lines=13> */
.L_x_3452:
[----:B------:R-:W-:Y:S05]  /*1190*/  BSYNC.RECONVERGENT B2 ;  /* 0x0000000000027941 */ /* 0x000fea0003800200 */
.L_x_3451:
[----:B------:R-:W-:-:S04]  /*11a0*/  FMUL.FTZ R7, R7, 1.1920928955078125e-07 ;  /* 0x3400000007077820 */ /* 0x000fc80000410000 */
[----:B------:R-:W-:-:S07]  /*11b0*/  FMUL.FTZ R6, R6, R7 ;  /* 0x0000000706067220 */ /* 0x000fce0000410000 */
.L_x_3446:
[----:B------:R-:W-:Y:S05]  /*11c0*/  BSYNC.RECONVERGENT B0 ;  /* 0x0000000000007941 */ /* 0x000fea0003800200 */
.L_x_3445:
[C---:B------:R-:W-:Y:S02]  /*11d0*/  FSETP.NAN.FTZ.AND P0, PT, |R6|.reuse, |R6|, PT ;  /* 0x400000060600720b */ /* 0x040fe40003f18200 */
[----:B------:R-:W-:-:S04]  /*11e0*/  LOP3.LUT R5, R6, 0x80000000, R5, 0xb8, !PT ;  /* 0x8000000006057812 */ /* 0x000fc800078eb805 */
[----:B------:R-:W-:-:S04]  /*11f0*/  FSEL R5, R6, R5, P0 ;  /* 0x0000000506057208 */ /* 0x000fc80000000000 */
[----:B------:R-:W-:-:S07]  /*1200*/  F2FP.BF16.F32.PACK_AB R5, RZ, R5 ;  /* 0x00000005ff05723e */ /* 0x000fce00000010ff */
.L_x_3444:
[----:B------:R-:W-:Y:S05]  /*1210*/  BSYNC.RECONVERGENT B1 ;  /* 0x0000000000017941 */ /* 0x000fea0003800200 */
.L_x_3443:
        /* <DEDUP_REMOVED lines=33> */
.L_x_3461:
[----:B------:R-:W-:Y:S01]  /*1430*/  FSETP.GEU.FTZ.AND P0, PT, R10, -R22, PT ;  /* 0x800000160a00720b */ /* 0x000fe20003f1e000 */
[----:B------:R-:W-:-:S12]  /*1440*/  FADD.FTZ R8, R8, -1 ;  /* 0xbf80000008087421 */ /* 0x000fd80000010000 */
[----:B------:R-:W-:-:S07]  /*1450*/  @!P0 FADD.FTZ R8, R8, -1 ;  /* 0xbf80000008088421 */ /* 0x000fce0000010000 */
.L_x_3460:
[----:B------:R-:W-:Y:S05]  /*1460*/  BSYNC.RECONVERGENT B2 ;  /* 0x0000000000027941 */ /* 0x000fea0003800200 */
.L_x_3459:
[----:B------:R-:W-:Y:S01]  /*1470*/  FFMA.FTZ R7, -R22, R8, R7 ;  /* 0x0000000816077223 */ /* 0x000fe20000010107 */
[----:B------:R-:W-:Y:S06]  /*1480*/  BRA `(.L_x_3457) ;  /* 0x0000000000787947 */ /* 0x000fec0003800000 */
.L_x_3458:
        /* <DEDUP_REMOVED lines=14> */
.L_x_3464:
        /* <DEDUP_REMOVED lines=13> */
.L_x_3463:
[----:B------:R-:W-:Y:S05]  /*1640*/  BSYNC.RECONVERGENT B2 ;  /* 0x0000000000027941 */ /* 0x000fea0003800200 */
.L_x_3462:
[----:B------:R-:W-:-:S04]  /*1650*/  FMUL.FTZ R8, R8, 1.1920928955078125e-07 ;  /* 0x3400000008087820 */ /* 0x000fc80000410000 */
[----:B------:R-:W-:-:S07]  /*1660*/  FMUL.FTZ R7, R7, R8 ;  /* 0x0000000807077220 */ /* 0x000fce0000410000 */
.L_x_3457:
[----:B------:R-:W-:Y:S05]  /*1670*/  BSYNC.RECONVERGENT B0 ;  /* 0x0000000000007941 */ /* 0x000fea0003800200 */
.L_x_3456:
[C---:B------:R-:W-:Y:S02]  /*1680*/  FSETP.NAN.FTZ.AND P0, PT, |R7|.reuse, |R7|, PT ;  /* 0x400000070700720b */ /* 0x040fe40003f18200 */
[----:B------:R-:W-:-:S04]  /*1690*/  LOP3.LUT R6, R7, 0x80000000, R6, 0xb8, !PT ;  /* 0x8000000007067812 */ /* 0x000fc800078eb806 */
[----:B------:R-:W-:-:S04]  /*16a0*/  FSEL R6, R7, R6, P0 ;  /* 0x0000000607067208 */ /* 0x000fc80000000000 */
[----:B------:R-:W-:-:S07]  /*16b0*/  F2FP.BF16.F32.PACK_AB R6, RZ, R6 ;  /* 0x00000006ff06723e */ /* 0x000fce00000010ff */
.L_x_3455:
[----:B------:R-:W-:Y:S05]  /*16c0*/  BSYNC.RECONVERGENT B1 ;  /* 0x0000000000017941 */ /* 0x000fea0003800200 */
.L_x_3454:
        /* <DEDUP_REMOVED lines=33> */
.L_x_3472:
[----:B------:R-:W-:Y:S01]  /*18e0*/  FSETP.GEU.FTZ.AND P0, PT, R11, -R13, PT ;  /* 0x8000000d0b00720b */ /* 0x000fe20003f1e000 */
[----:B------:R-:W-:-:S12]  /*18f0*/  FADD.FTZ R9, R9, -1 ;  /* 0xbf80000009097421 */ /* 0x000fd80000010000 */
[----:B------:R-:W-:-:S07]  /*1900*/  @!P0 FADD.FTZ R9, R9, -1 ;  /* 0xbf80000009098421 */ /* 0x000fce0000010000 */
.L_x_3471:
[----:B------:R-:W-:Y:S05]  /*1910*/  BSYNC.RECONVERGENT B2 ;  /* 0x0000000000027941 */ /* 0x000fea0003800200 */
.L_x_3470:
[----:B------:R-:W-:Y:S01]  /*1920*/  FFMA.FTZ R8, -R13, R9, R8 ;  /* 0x000000090d087223 */ /* 0x000fe20000010108 */
[----:B------:R-:W-:Y:S06]  /*1930*/  BRA `(.L_x_3468) ;  /* 0x0000000000787947 */ /* 0x000fec0003800000 */
.L_x_3469:
        /* <DEDUP_REMOVED lines=14> */
.L_x_3475:
        /* <DEDUP_REMOVED lines=13> */
.L_x_3474:
[----:B------:R-:W-:Y:S05]  /*1af0*/  BSYNC.RECONVERGENT B2 ;  /* 0x0000000000027941 */ /* 0x000fea0003800200 */
.L_x_3473:
[----:B------:R-:W-:-:S04]  /*1b00*/  FMUL.FTZ R9, R9, 1.1920928955078125e-07 ;  /* 0x3400000009097820 */ /* 0x000fc80000410000 */
[----:B------:R-:W-:-:S07]  /*1b10*/  FMUL.FTZ R8, R8, R9 ;  /* 0x0000000908087220 */ /* 0x000fce0000410000 */
.L_x_3468:
[----:B------:R-:W-:Y:S05]  /*1b20*/  BSYNC.RECONVERGENT B0 ;  /* 0x0000000000007941 */ /* 0x000fea0003800200 */
.L_x_3467:
[C---:B------:R-:W-:Y:S02]  /*1b30*/  FSETP.NAN.FTZ.AND P0, PT, |R8|.reuse, |R8|, PT ;  /* 0x400000080800720b */ /* 0x040fe40003f18200 */
[----:B------:R-:W-:-:S04]  /*1b40*/  LOP3.LUT R7, R8, 0x80000000, R7, 0xb8, !PT ;  /* 0x8000000008077812 */ /* 0x000fc800078eb807 */
[----:B------:R-:W-:-:S04]  /*1b50*/  FSEL R7, R8, R7, P0 ;  /* 0x0000000708077208 */ /* 0x000fc80000000000 */
[----:B------:R-:W-:-:S07]  /*1b60*/  F2FP.BF16.F32.PACK_AB R7, RZ, R7 ;  /* 0x00000007ff07723e */ /* 0x000fce00000010ff */
.L_x_3466:
[----:B------:R-:W-:Y:S05]  /*1b70*/  BSYNC.RECONVERGENT B1 ;  /* 0x0000000000017941 */ /* 0x000fea0003800200 */
.L_x_3465:
        /* <DEDUP_REMOVED lines=33> */
.L_x_3483:
[----:B------:R-:W-:Y:S01]  /*1d90*/  FSETP.GEU.FTZ.AND P0, PT, R20, -R22, PT ;  /* 0x800000161400720b */ /* 0x000fe20003f1e000 */
[----:B------:R-:W-:-:S12]  /*1da0*/  FADD.FTZ R10, R10, -1 ;  /* 0xbf8000000a0a7421 */ /* 0x000fd80000010000 */
[----:B------:R-:W-:-:S07]  /*1db0*/  @!P0 FADD.FTZ R10, R10, -1 ;  /* 0xbf8000000a0a8421 */ /* 0x000fce0000010000 */
.L_x_3482:
[----:B------:R-:W-:Y:S05]  /*1dc0*/  BSYNC.RECONVERGENT B2 ;  /* 0x0000000000027941 */ /* 0x000fea0003800200 */
.L_x_3481:
[----:B------:R-:W-:Y:S01]  /*1dd0*/  FFMA.FTZ R9, -R22, R10, R9 ;  /* 0x0000000a16097223 */ /* 0x000fe20000010109 */
[----:B------:R-:W-:Y:S06]  /*1de0*/  BRA `(.L_x_3479) ;  /* 0x0000000000787947 */ /* 0x000fec0003800000 */
.L_x_3480:
        /* <DEDUP_REMOVED lines=14> */
.L_x_3486:
        /* <DEDUP_REMOVED lines=13> */
.L_x_3485:
[----:B------:R-:W-:Y:S05]  /*1fa0*/  BSYNC.RECONVERGENT B2 ;  /* 0x0000000000027941 */ /* 0x000fea0003800200 */
.L_x_3484:
[----:B------:R-:W-:-:S04]  /*1fb0*/  FMUL.FTZ R10, R10, 1.1920928955078125e-07 ;  /* 0x340000000a0a7820 */ /* 0x000fc80000410000 */
[----:B------:R-:W-:-:S07]  /*1fc0*/  FMUL.FTZ R9, R9, R10 ;  /* 0x0000000a09097220 */ /* 0x000fce0000410000 */
.L_x_3479:
[----:B------:R-:W-:Y:S05]  /*1fd0*/  BSYNC.RECONVERGENT B0 ;  /* 0x0000000000007941 */ /* 0x000fea0003800200 */
.L_x_3478:
[C---:B------:R-:W-:Y:S02]  /*1fe0*/  FSETP.NAN.FTZ.AND P0, PT, |R9|.reuse, |R9|, PT ;  /* 0x400000090900720b */ /* 0x040fe40003f18200 */
[----:B------:R-:W-:-:S04]  /*1ff0*/  LOP3.LUT R8, R9, 0x80000000, R8, 0xb8, !PT ;  /* 0x8000000009087812 */ /* 0x000fc800078eb808 */
[----:B------:R-:W-:-:S04]  /*2000*/  FSEL R8, R9, R8, P0 ;  /* 0x0000000809087208 */ /* 0x000fc80000000000 */
[----:B------:R-:W-:-:S07]  /*2010*/  F2FP.BF16.F32.PACK_AB R8, RZ, R8 ;  /* 0x00000008ff08723e */ /* 0x000fce00000010ff */
.L_x_3477:
[----:B------:R-:W-:Y:S05]  /*2020*/  BSYNC.RECONVERGENT B1 ;  /* 0x0000000000017941 */ /* 0x000fea0003800200 */
.L_x_3476:
        /* <DEDUP_REMOVED lines=33> */
.L_x_3494:
[----:B------:R-:W-:Y:S01]  /*2240*/  FSETP.GEU.FTZ.AND P0, PT, R14, -R15, PT ;  /* 0x8000000f0e00720b */ /* 0x000fe20003f1e000 */
[----:B------:R-:W-:-:S12]  /*2250*/  FADD.FTZ R11, R11, -1 ;  /* 0xbf8000000b0b7421 */ /* 0x000fd80000010000 */
[----:B------:R-:W-:-:S07]  /*2260*/  @!P0 FADD.FTZ R11, R11, -1 ;  /* 0xbf8000000b0b8421 */ /* 0x000fce0000010000 */
.L_x_3493:
[----:B------:R-:W-:Y:S05]  /*2270*/  BSYNC.RECONVERGENT B2 ;  /* 0x0000000000027941 */ /* 0x000fea0003800200 */
.L_x_3492:
[----:B------:R-:W-:Y:S01]  /*2280*/  FFMA.FTZ R10, -R15, R11, R10 ;  /* 0x0000000b0f0a7223 */ /* 0x000fe2000001010a */
[----:B------:R-:W-:Y:S06]  /*2290*/  BRA `(.L_x_3490) ;  /* 0x0000000000787947 */ /* 0x000fec0003800000 */
.L_x_3491:
        /* <DEDUP_REMOVED lines=14> */
.L_x_3497:
        /* <DEDUP_REMOVED lines=13> */
.L_x_3496:
[----:B------:R-:W-:Y:S05]  /*2450*/  BSYNC.RECONVERGENT B2 ;  /* 0x0000000000027941 */ /* 0x000fea0003800200 */
.L_x_3495:
[----:B------:R-:W-:-:S04]  /*2460*/  FMUL.FTZ R11, R11, 1.1920928955078125e-07 ;  /* 0x340000000b0b7820 */ /* 0x000fc80000410000 */
[----:B------:R-:W-:-:S07]  /*2470*/  FMUL.FTZ R10, R10, R11 ;  /* 0x0000000b0a0a7220 */ /* 0x000fce0000410000 */
.L_x_3490:
[----:B------:R-:W-:Y:S05]  /*2480*/  BSYNC.RECONVERGENT B0 ;  /* 0x0000000000007941 */ /* 0x000fea0003800200 */
.L_x_3489:
[C---:B------:R-:W-:Y:S02]  /*2490*/  FSETP.NAN.FTZ.AND P0, PT, |R10|.reuse, |R10|, PT ;  /* 0x4000000a0a00720b */ /* 0x040fe40003f18200 */
[----:B------:R-:W-:-:S04]  /*24a0*/  LOP3.LUT R9, R10, 0x80000000, R9, 0xb8, !PT ;  /* 0x800000000a097812 */ /* 0x000fc800078eb809 */
[----:B------:R-:W-:-:S04]  /*24b0*/  FSEL R9, R10, R9, P0 ;  /* 0x000000090a097208 */ /* 0x000fc80000000000 */
[----:B------:R-:W-:-:S07]  /*24c0*/  F2FP.BF16.F32.PACK_AB R9, RZ, R9 ;  /* 0x00000009ff09723e */ /* 0x000fce00000010ff */
.L_x_3488:
[----:B------:R-:W-:Y:S05]  /*24d0*/  BSYNC.RECONVERGENT B1 ;  /* 0x0000000000017941 */ /* 0x000fea0003800200 */
.L_x_3487:
        /* <DEDUP_REMOVED lines=33> */
.L_x_3505:
[----:B------:R-:W-:Y:S01]  /*26f0*/  FSETP.GEU.FTZ.AND P0, PT, R13, -R14, PT ;  /* 0x8000000e0d00720b */ /* 0x000fe20003f1e000 */
[----:B------:R-:W-:-:S12]  /*2700*/  FADD.FTZ R10, R10, -1 ;  /* 0xbf8000000a0a7421 */ /* 0x000fd80000010000 */
[----:B------:R-:W-:-:S07]  /*2710*/  @!P0 FADD.FTZ R10, R10, -1 ;  /* 0xbf8000000a0a8421 */ /* 0x000fce0000010000 */
.L_x_3504:
[----:B------:R-:W-:Y:S05]  /*2720*/  BSYNC.RECONVERGENT B2 ;  /* 0x0000000000027941 */ /* 0x000fea0003800200 */
.L_x_3503:
[----:B------:R-:W-:Y:S01]  /*2730*/  FFMA.FTZ R11, -R14, R10, R11 ;  /* 0x0000000a0e0b7223 */ /* 0x000fe2000001010b */
[----:B------:R-:W-:Y:S06]  /*2740*/  BRA `(.L_x_3501) ;  /* 0x0000000000787947 */ /* 0x000fec0003800000 */
.L_x_3502:
        /* <DEDUP_REMOVED lines=14> */
.L_x_3508:
        /* <DEDUP_REMOVED lines=13> */
.L_x_3507:
[----:B------:R-:W-:Y:S05]  /*2900*/  BSYNC.RECONVERGENT B2 ;  /* 0x0000000000027941 */ /* 0x000fea0003800200 */
.L_x_3506:
[----:B------:R-:W-:-:S04]  /*2910*/  FMUL.FTZ R11, R11, 1.1920928955078125e-07 ;  /* 0x340000000b0b7820 */ /* 0x000fc80000410000 */
[----:B------:R-:W-:-:S07]  /*2920*/  FMUL.FTZ R11, R10, R11 ;  /* 0x0000000b0a0b7220 */ /* 0x000fce0000410000 */
.L_x_3501:
[----:B------:R-:W-:Y:S05]  /*2930*/  BSYNC.RECONVERGENT B0 ;  /* 0x0000000000007941 */ /* 0x000fea0003800200 */
.L_x_3500:
[C---:B------:R-:W-:Y:S02]  /*2940*/  FSETP.NAN.FTZ.AND P0, PT, |R11|.reuse, |R11|, PT ;  /* 0x4000000b0b00720b */ /* 0x040fe40003f18200 */
[----:B------:R-:W-:-:S04]  /*2950*/  LOP3.LUT R0, R11, 0x80000000, R0, 0xb8, !PT ;  /* 0x800000000b007812 */ /* 0x000fc800078eb800 */
[----:B------:R-:W-:-:S04]  /*2960*/  FSEL R0, R11, R0, P0 ;  /* 0x000000000b007208 */ /* 0x000fc80000000000 */
[----:B------:R-:W-:-:S07]  /*2970*/  F2FP.BF16.F32.PACK_AB R0, RZ, R0 ;  /* 0x00000000ff00723e */ /* 0x000fce00000010ff */
.L_x_3499:
[----:B------:R-:W-:Y:S05]  /*2980*/  BSYNC.RECONVERGENT B1 ;  /* 0x0000000000017941 */ /* 0x000fea0003800200 */
.L_x_3498:
        /* <DEDUP_REMOVED lines=16> */
.L_x_3511:
[----:B------:R-:W-:-:S13]  /*2a90*/  ISETP.GE.U32.AND P0, PT, R18, R17, PT ;  /* 0x000000111200720c */ /* 0x000fda0003f06070 */
[----:B------:R-:W-:Y:S05]  /*2aa0*/  @P0 BRA `(.L_x_3513) ;  /* 0x0000000000300947 */ /* 0x000fea0003800000 */
[----:B-1----:R-:W1:Y:S01]  /*2ab0*/  LDC.64 R2, c[0x0][0x388] ;  /* 0x0000e200ff027b82 */ /* 0x002e620000000a00 */
[----:B0-----:R-:W-:Y:S01]  /*2ac0*/  IMAD.IADD R11, R16, 0x1, R18 ;  /* 0x00000001100b7824 */ /* 0x001fe200078e0212 */
[----:B------:R-:W-:-:S03]  /*2ad0*/  IADD3 R18, PT, PT, R18, 0x80, RZ ;  /* 0x0000008012127810 */ /* 0x000fc60007ffe0ff */
[----:B-1----:R-:W-:-:S05]  /*2ae0*/  IMAD.WIDE.U32 R2, R11, 0x2, R2 ;  /* 0x000000020b027825 */ /* 0x002fca00078e0002 */
[----:B------:R1:W-:Y:S02]  /*2af0*/  STG.E.U16 desc[UR4][R2.64], R5 ;  /* 0x0000000502007986 */ /* 0x0003e4000c101504 */
.L_x_3512:
[----:B------:R-:W-:-:S13]  /*2b00*/  ISETP.GE.U32.AND P0, PT, R18, R17, PT ;  /* 0x000000111200720c */ /* 0x000fda0003f06070 */
[----:B------:R-:W-:Y:S05]  /*2b10*/  @P0 BRA `(.L_x_3514) ;  /* 0x0000000000300947 */ /* 0x000fea0003800000 */
[----:B01----:R-:W0:Y:S01]  /*2b20*/  LDC.64 R2, c[0x0][0x388] ;  /* 0x0000e200ff027b82 */ /* 0x003e220000000a00 */
[----:B------:R-:W-:Y:S02]  /*2b30*/  IMAD.IADD R5, R16, 0x1, R18 ;  /* 0x0000000110057824 */ /* 0x000fe400078e0212 */
[----:B------:R-:W-:Y:S02]  /*2b40*/  VIADD R18, R18, 0x80 ;  /* 0x0000008012127836 */ /* 0x000fe40000000000 */
[----:B0-----:R-:W-:-:S05]  /*2b50*/  IMAD.WIDE.U32 R2, R5, 0x2, R2 ;  /* 0x0000000205027825 */ /* 0x001fca00078e0002 */
[----:B------:R2:W-:Y:S02]  /*2b60*/  STG.E.U16 desc[UR4][R2.64], R6 ;  /* 0x0000000602007986 */ /* 0x0005e4000c101504 */
.L_x_3513:
[----:B------:R-:W-:-:S13]  /*2b70*/  ISETP.GE.U32.AND P0, PT, R18, R17, PT ;  /* 0x000000111200720c */ /* 0x000fda0003f06070 */
[----:B------:R-:W-:Y:S05]  /*2b80*/  @P0 BRA `(.L_x_3515) ;  /* 0x0000000000340947 */ /* 0x000fea0003800000 */
[----:B-12---:R-:W1:Y:S01]  /*2b90*/  LDC.64 R2, c[0x0][0x388] ;  /* 0x0000e200ff027b82 */ /* 0x006e620000000a00 */
[----:B------:R-:W-:Y:S01]  /*2ba0*/  IADD3 R5, PT, PT, R16, R18, RZ ;  /* 0x0000001210057210 */ /* 0x000fe20007ffe0ff */
[----:B------:R-:W-:-:S04]  /*2bb0*/  VIADD R18, R18, 0x80 ;  /* 0x0000008012127836 */ /* 0x000fc80000000000 */
[----:B-1----:R-:W-:-:S05]  /*2bc0*/  IMAD.WIDE.U32 R2, R5, 0x2, R2 ;  /* 0x0000000205027825 */ /* 0x002fca00078e0002 */
[----:B------:R2:W-:Y:S02]  /*2bd0*/  STG.E.U16 desc[UR4][R2.64], R7 ;  /* 0x0000000702007986 */ /* 0x0005e4000c101504 */
.L_x_3514:
        /* <DEDUP_REMOVED lines=8> */
.L_x_3515:
[----:B------:R-:W-:Y:S05]  /*2c60*/  BSYNC.RELIABLE B1 ;  /* 0x0000000000017941 */ /* 0x000fea0003800100 */
.L_x_3510:
[----:B------:R-:W-:-:S13]  /*2c70*/  ISETP.GE.U32.AND P0, PT, R18, R17, PT ;  /* 0x000000111200720c */ /* 0x000fda0003f06070 */
[----:B-123--:R-:W1:Y:S01]  /*2c80*/  @!P0 LDC.64 R2, c[0x0][0x388] ;  /* 0x0000e200ff028b82 */ /* 0x00ee620000000a00 */
[----:B------:R-:W-:Y:S02]  /*2c90*/  @!P0 IMAD.IADD R5, R16, 0x1, R18 ;  /* 0x0000000110058824 */ /* 0x000fe400078e0212 */
[----:B------:R-:W-:Y:S02]  /*2ca0*/  @!P0 VIADD R18, R18, 0x80 ;  /* 0x0000008012128836 */ /* 0x000fe40000000000 */
[----:B-1----:R-:W-:-:S05]  /*2cb0*/  @!P0 IMAD.WIDE.U32 R2, R5, 0x2, R2 ;  /* 0x0000000205028825 */ /* 0x002fca00078e0002 */
[----:B------:R3:W-:Y:S02]  /*2cc0*/  @!P0 STG.E.U16 desc[UR4][R2.64], R9 ;  /* 0x0000000902008986 */ /* 0x0007e4000c101504 */
.L_x_3516:
[----:B------:R-:W-:Y:S05]  /*2cd0*/  BSYNC.RECONVERGENT B0 ;  /* 0x0000000000007941 */ /* 0x000fea0003800200 */
.L_x_3509:
        /* <DEDUP_REMOVED lines=8> */
.L_x_3421:
        /* <DEDUP_REMOVED lines=43> */
.L_x_3521:
[----:B------:R-:W-:Y:S05]  /*3010*/  BSYNC.RECONVERGENT B1 ;  /* 0x0000000000017941 */ /* 0x000fea0003800200 */
.L_x_3520:
[----:B------:R-:W-:Y:S01]  /*3020*/  FFMA.FTZ R18, -R9, R11, R10 ;  /* 0x0000000b09127223 */ /* 0x000fe2000001010a */
[----:B------:R-:W-:Y:S06]  /*3030*/  BRA `(.L_x_3518) ;  /* 0x0000000000787947 */ /* 0x000fec0003800000 */
.L_x_3519:
[----:B------:R-:W-:Y:S01]  /*3040*/  LOP3.LUT R9, R11, 0xff800000, RZ, 0xc0, !PT ;  /* 0xff8000000b097812 */ /* 0x000fe200078ec0ff */
        /* <DEDUP_REMOVED lines=13> */
.L_x_3524:
        /* <DEDUP_REMOVED lines=13> */
.L_x_3523:
[----:B------:R-:W-:Y:S05]  /*31f0*/  BSYNC.RECONVERGENT B1 ;  /* 0x0000000000017941 */ /* 0x000fea0003800200 */
.L_x_3522:
[----:B------:R-:W-:-:S04]  /*3200*/  FMUL.FTZ R18, R13, 1.1920928955078125e-07 ;  /* 0x340000000d127820 */ /* 0x000fc80000410000 */
[----:B------:R-:W-:-:S07]  /*3210*/  FMUL.FTZ R18, R9, R18 ;  /* 0x0000001209127220 */ /* 0x000fce0000410000 */
.L_x_3518:
[----:B------:R-:W-:Y:S05]  /*3220*/  BSYNC.RECONVERGENT B0 ;  /* 0x0000000000007941 */ /* 0x000fea0003800200 */
.L_x_3517:
[----:B0-----:R-:W-:Y:S01]  /*3230*/  SHF.L.U32 R11, R4, 0x10, RZ ;  /* 0x00000010040b7819 */ /* 0x001fe200000006ff */
        /* <DEDUP_REMOVED lines=30> */
.L_x_3530:
[----:B------:R-:W-:Y:S01]  /*3420*/  FSETP.GEU.FTZ.AND P0, PT, R14, -R9, PT ;  /* 0x800000090e00720b */ /* 0x000fe20003f1e000 */
[----:B------:R-:W-:-:S12]  /*3430*/  FADD.FTZ R15, R15, -1 ;  /* 0xbf8000000f0f7421 */ /* 0x000fd80000010000 */
[----:B------:R-:W-:-:S07]  /*3440*/  @!P0 FADD.FTZ R15, R15, -1 ;  /* 0xbf8000000f0f8421 */ /* 0x000fce0000010000 */
.L_x_3529:
[----:B------:R-:W-:Y:S05]  /*3450*/  BSYNC.RECONVERGENT B1 ;  /* 0x0000000000017941 */ /* 0x000fea0003800200 */
.L_x_3528:
[----:B------:R-:W-:Y:S01]  /*3460*/  FFMA.FTZ R12, -R9, R15, R10 ;  /* 0x0000000f090c7223 */ /* 0x000fe2000001010a */
[----:B------:R-:W-:Y:S06]  /*3470*/  BRA `(.L_x_3526) ;  /* 0x0000000000787947 */ /* 0x000fec0003800000 */
.L_x_3527:
[----:B------:R-:W-:Y:S01]  /*3480*/  LOP3.LUT R9, R13, 0xff800000, RZ, 0xc0, !PT ;  /* 0xff8000000d097812 */ /* 0x000fe200078ec0ff */
[----:B------:R-:W-:Y:S01]  /*3490*/  BSSY.RECONVERGENT B1, `(.L_x_3531) ;  /* 0x000001a000017945 */ /* 0x000fe20003800200 */
[----:B------:R-:W-:Y:S02]  /*34a0*/  ISETP.GT.U32.AND P2, PT, R10, 0x7f7fffff, PT ;  /* 0x7f7fffff0a00780c */ /* 0x000fe40003f44070 */
[----:B------:R-:W-:Y:S01]  /*34b0*/  FSETP.GT.FTZ.AND P1, PT, |R11|, RZ, PT ;  /* 0x000000ff0b00720b */ /* 0x000fe20003f34200 */
[----:B------:R-:W-:Y:S01]  /*34c0*/  IMAD.IADD R12, R0, 0x1, -R9 ;  /* 0x00000001000c7824 */ /* 0x000fe200078e0a09 */
[----:B------:R-:W-:Y:S02]  /*34d0*/  FSEL R9, R9, +QNAN , !P2 ;  /* 0x7fffffff09097808 */ /* 0x000fe40005000000 */
[----:B------:R-:W-:Y:S02]  /*34e0*/  MOV R11, R8 ;  /* 0x00000008000b7202 */ /* 0x000fe40000000f00 */
[----:B------:R-:W-:-:S02]  /*34f0*/  LOP3.LUT P0, R12, R12, 0xff800000, RZ, 0xc0, !PT ;  /* 0xff8000000c0c7812 */ /* 0x000fc4000780c0ff */
[----:B------:R-:W-:-:S11]  /*3500*/  FSEL R9, R9, +QNAN , P1 ;  /* 0x7fffffff09097808 */ /* 0x000fd60000800000 */
[----:B------:R-:W-:Y:S05]  /*3510*/  @!P0 BRA `(.L_x_3532) ;  /* 0x0000000000448947 */ /* 0x000fea0003800000 */
[----:B------:R-:W-:Y:S01]  /*3520*/  LOP3.LUT R13, R13, 0x7fffff, RZ, 0xc0, !PT ;  /* 0x007fffff0d0d7812 */ /* 0x000fe200078ec0ff */
[----:B------:R-:W-:-:S03]  /*3530*/  IMAD.MOV.U32 R11, RZ, RZ, R8 ;  /* 0x000000ffff0b7224 */ /* 0x000fc600078e0008 */
[----:B------:R-:W-:-:S04]  /*3540*/  LOP3.LUT R13, R13, 0x3f800000, RZ, 0xfc, !PT ;  /* 0x3f8000000d0d7812 */ /* 0x000fc800078efcff */
[----:B------:R0:W1:Y:S03]  /*3550*/  MUFU.RCP R14, R13 ;  /* 0x0000000d000e7308 */ /* 0x0000660000001000 */
.L_x_3533:
        /* <DEDUP_REMOVED lines=13> */
.L_x_3532:
[----:B------:R-:W-:Y:S05]  /*3630*/  BSYNC.RECONVERGENT B1 ;  /* 0x0000000000017941 */ /* 0x000fea0003800200 */
.L_x_3531:
[----:B------:R-:W-:-:S04]  /*3640*/  FMUL.FTZ R12, R11, 1.1920928955078125e-07 ;  /* 0x340000000b0c7820 */ /* 0x000fc80000410000 */
[----:B------:R-:W-:-:S07]  /*3650*/  FMUL.FTZ R12, R9, R12 ;  /* 0x0000000c090c7220 */ /* 0x000fce0000410000 */
.L_x_3526:
[----:B------:R-:W-:Y:S05]  /*3660*/  BSYNC.RECONVERGENT B0 ;  /* 0x0000000000007941 */ /* 0x000fea0003800200 */
.L_x_3525:
[C---:B0-----:R-:W-:Y:S01]  /*3670*/  IMAD.U32 R13, R5.reuse, 0x10000, RZ ;  /* 0x00010000050d7824 */ /* 0x041fe200078e00ff */
[C---:B------:R-:W-:Y:S01]  /*3680*/  FSETP.NAN.FTZ.AND P0, PT, |R12|.reuse, |R12|, PT ;  /* 0x4000000c0c00720b */ /* 0x040fe20003f18200 */
[----:B------:R-:W-:Y:S01]  /*3690*/  BSSY.RECONVERGENT B0, `(.L_x_3534) ;  /* 0x0000042000007945 */ /* 0x000fe20003800200 */
[----:B------:R-:W-:Y:S02]  /*36a0*/  LOP3.LUT R11, R12, 0x80000000, R7, 0xb8, !PT ;  /* 0x800000000c0b7812 */ /* 0x000fe400078eb807 */
[----:B------:R-:W-:Y:S02]  /*36b0*/  FSETP.GEU.FTZ.AND P1, PT, R10, |R13|, PT ;  /* 0x4000000d0a00720b */ /* 0x000fe40003f3e000 */
[----:B------:R-:W-:Y:S02]  /*36c0*/  PRMT R9, R5, 0x7632, R9 ;  /* 0x0000763205097816 */ /* 0x000fe40000000009 */
[----:B------:R-:W-:Y:S01]  /*36d0*/  FSEL R5, R12, R11, P0 ;  /* 0x0000000b0c057208 */ /* 0x000fe20000000000 */
[----:B------:R-:W-:-:S08]  /*36e0*/  IMAD.MOV.U32 R12, RZ, RZ, R10 ;  /* 0x000000ffff0c7224 */ /* 0x000fd000078e000a */
        /* <DEDUP_REMOVED lines=24> */
.L_x_3539:
[----:B------:R-:W-:Y:S01]  /*3870*/  FSETP.GEU.FTZ.AND P0, PT, R14, -R11, PT ;  /* 0x8000000b0e00720b */ /* 0x000fe20003f1e000 */
[----:B------:R-:W-:-:S12]  /*3880*/  FADD.FTZ R17, R17, -1 ;  /* 0xbf80000011117421 */ /* 0x000fd80000010000 */
[----:B------:R-:W-:-:S07]  /*3890*/  @!P0 FADD.FTZ R17, R17, -1 ;  /* 0xbf80000011118421 */ /* 0x000fce0000010000 */
.L_x_3538:
[----:B------:R-:W-:Y:S05]  /*38a0*/  BSYNC.RECONVERGENT B1 ;  /* 0x0000000000017941 */ /* 0x000fea0003800200 */
.L_x_3537:
[----:B------:R-:W-:Y:S01]  /*38b0*/  FFMA.FTZ R12, -R11, R17, R10 ;  /* 0x000000110b0c7223 */ /* 0x000fe2000001010a */
[----:B------:R-:W-:Y:S06]  /*38c0*/  BRA `(.L_x_3535) ;  /* 0x0000000000787947 */ /* 0x000fec0003800000 */
.L_x_3536:
        /* <DEDUP_REMOVED lines=14> */
.L_x_3542:
        /* <DEDUP_REMOVED lines=13> */
.L_x_3541:
[----:B------:R-:W-:Y:S05]  /*3a80*/  BSYNC.RECONVERGENT B1 ;  /* 0x0000000000017941 */ /* 0x000fea0003800200 */
.L_x_3540:
[----:B------:R-:W-:-:S04]  /*3a90*/  FMUL.FTZ R12, R13, 1.1920928955078125e-07 ;  /* 0x340000000d0c7820 */ /* 0x000fc80000410000 */
[----:B------:R-:W-:-:S07]  /*3aa0*/  FMUL.FTZ R12, R11, R12 ;  /* 0x0000000c0b0c7220 */ /* 0x000fce0000410000 */
.L_x_3535:
[----:B------:R-:W-:Y:S05]  /*3ab0*/  BSYNC.RECONVERGENT B0 ;  /* 0x0000000000007941 */ /* 0x000fea0003800200 */
.L_x_3534:
        /* <DEDUP_REMOVED lines=31> */
.L_x_3548:
[----:B------:R-:W-:Y:S01]  /*3cb0*/  FSETP.GEU.FTZ.AND P0, PT, R14, -R13, PT ;  /* 0x8000000d0e00720b */ /* 0x000fe20003f1e000 */
[----:B------:R-:W-:-:S12]  /*3cc0*/  FADD.FTZ R17, R17, -1 ;  /* 0xbf80000011117421 */ /* 0x000fd80000010000 */
[----:B------:R-:W-:-:S07]  /*3cd0*/  @!P0 FADD.FTZ R17, R17, -1 ;  /* 0xbf80000011118421 */ /* 0x000fce0000010000 */
.L_x_3547:
[----:B------:R-:W-:Y:S05]  /*3ce0*/  BSYNC.RECONVERGENT B1 ;  /* 0x0000000000017941 */ /* 0x000fea0003800200 */
.L_x_3546:
[----:B------:R-:W-:Y:S01]  /*3cf0*/  FFMA.FTZ R14, -R13, R17, R10 ;  /* 0x000000110d0e7223 */ /* 0x000fe2000001010a */
[----:B------:R-:W-:Y:S06]  /*3d00*/  BRA `(.L_x_3544) ;  /* 0x0000000000787947 */ /* 0x000fec0003800000 */
.L_x_3545:
        /* <DEDUP_REMOVED lines=14> */
.L_x_3551:
        /* <DEDUP_REMOVED lines=13> */
.L_x_3550:
[----:B------:R-:W-:Y:S05]  /*3ec0*/  BSYNC.RECONVERGENT B1 ;  /* 0x0000000000017941 */ /* 0x000fea0003800200 */
.L_x_3549:
[----:B------:R-:W-:-:S04]  /*3ed0*/  FMUL.FTZ R14, R14, 1.1920928955078125e-07 ;  /* 0x340000000e0e7820 */ /* 0x000fc80000410000 */
[----:B------:R-:W-:-:S07]  /*3ee0*/  FMUL.FTZ R14, R11, R14 ;  /* 0x0000000e0b0e7220 */ /* 0x000fce0000410000 */
.L_x_3544:
[----:B------:R-:W-:Y:S05]  /*3ef0*/  BSYNC.RECONVERGENT B0 ;  /* 0x0000000000007941 */ /* 0x000fea0003800200 */
.L_x_3543:
[----:B0----5:R-:W-:Y:S01]  /*3f00*/  SHF.L.U32 R13, R2, 0x10, RZ ;  /* 0x00000010020d7819 */ /* 0x021fe200000006ff */
        /* <DEDUP_REMOVED lines=31> */
.L_x_3557:
[----:B------:R-:W-:Y:S01]  /*4100*/  FSETP.GEU.FTZ.AND P0, PT, R14, -R15, PT ;  /* 0x8000000f0e00720b */ /* 0x000fe20003f1e000 */
[----:B------:R-:W-:-:S12]  /*4110*/  FADD.FTZ R19, R19, -1 ;  /* 0xbf80000013137421 */ /* 0x000fd80000010000 */
[----:B------:R-:W-:-:S07]  /*4120*/  @!P0 FADD.FTZ R19, R19, -1 ;  /* 0xbf80000013138421 */ /* 0x000fce0000010000 */
.L_x_3556:
[----:B------:R-:W-:Y:S05]  /*4130*/  BSYNC.RECONVERGENT B1 ;  /* 0x0000000000017941 */ /* 0x000fea0003800200 */
.L_x_3555:
[----:B------:R-:W-:Y:S01]  /*4140*/  FFMA.FTZ R12, -R15, R19, R10 ;  /* 0x000000130f0c7223 */ /* 0x000fe2000001010a */
[----:B------:R-:W-:Y:S06]  /*4150*/  BRA `(.L_x_3553) ;  /* 0x0000000000787947 */ /* 0x000fec0003800000 */
.L_x_3554:
        /* <DEDUP_REMOVED lines=14> */
.L_x_3560:
        /* <DEDUP_REMOVED lines=13> */
.L_x_3559:
[----:B------:R-:W-:Y:S05]  /*4310*/  BSYNC.RECONVERGENT B1 ;  /* 0x0000000000017941 */ /* 0x000fea0003800200 */
.L_x_3558:
[----:B------:R-:W-:-:S04]  /*4320*/  FMUL.FTZ R13, R13, 1.1920928955078125e-07 ;  /* 0x340000000d0d7820 */ /* 0x000fc80000410000 */
[----:B------:R-:W-:-:S07]  /*4330*/  FMUL.FTZ R12, R12, R13 ;  /* 0x0000000d0c0c7220 */ /* 0x000fce0000410000 */
.L_x_3553:
[----:B------:R-:W-:Y:S05]  /*4340*/  BSYNC.RECONVERGENT B0 ;  /* 0x0000000000007941 */ /* 0x000fea0003800200 */
.L_x_3552:
        /* <DEDUP_REMOVED lines=31> */
.L_x_3566:
[----:B------:R-:W-:Y:S01]  /*4540*/  FSETP.GEU.FTZ.AND P0, PT, R14, -R15, PT ;  /* 0x8000000f0e00720b */ /* 0x000fe20003f1e000 */
[----:B------:R-:W-:-:S12]  /*4550*/  FADD.FTZ R19, R19, -1 ;  /* 0xbf80000013137421 */ /* 0x000fd80000010000 */
[----:B------:R-:W-:-:S07]  /*4560*/  @!P0 FADD.FTZ R19, R19, -1 ;  /* 0xbf80000013138421 */ /* 0x000fce0000010000 */
.L_x_3565:
[----:B------:R-:W-:Y:S05]  /*4570*/  BSYNC.RECONVERGENT B1 ;  /* 0x0000000000017941 */ /* 0x000fea0003800200 */
.L_x_3564:
[----:B------:R-:W-:Y:S01]  /*4580*/  FFMA.FTZ R14, -R15, R19, R10 ;  /* 0x000000130f0e7223 */ /* 0x000fe2000001010a */
[----:B------:R-:W-:Y:S06]  /*4590*/  BRA `(.L_x_3562) ;  /* 0x0000000000787947 */ /* 0x000fec0003800000 */
.L_x_3563:
        /* <DEDUP_REMOVED lines=14> */
.L_x_3569:
        /* <DEDUP_REMOVED lines=13> */
.L_x_3568:
[----:B------:R-:W-:Y:S05]  /*4750*/  BSYNC.RECONVERGENT B1 ;  /* 0x0000000000017941 */ /* 0x000fea0003800200 */
.L_x_3567:
[----:B------:R-:W-:-:S04]  /*4760*/  FMUL.FTZ R13, R13, 1.1920928955078125e-07 ;  /* 0x340000000d0d7820 */ /* 0x000fc80000410000 */
[----:B------:R-:W-:-:S07]  /*4770*/  FMUL.FTZ R14, R12, R13 ;  /* 0x0000000d0c0e7220 */ /* 0x000fce0000410000 */
.L_x_3562:
[----:B------:R-:W-:Y:S05]  /*4780*/  BSYNC.RECONVERGENT B0 ;  /* 0x0000000000007941 */ /* 0x000fea0003800200 */
.L_x_3561:
        /* <DEDUP_REMOVED lines=32> */
.L_x_3575:
[----:B------:R-:W-:Y:S01]  /*4990*/  FSETP.GEU.FTZ.AND P0, PT, R18, -R15, PT ;  /* 0x8000000f1200720b */ /* 0x000fe20003f1e000 */
[----:B------:R-:W-:-:S12]  /*49a0*/  FADD.FTZ R19, R19, -1 ;  /* 0xbf80000013137421 */ /* 0x000fd80000010000 */
[----:B------:R-:W-:-:S07]  /*49b0*/  @!P0 FADD.FTZ R19, R19, -1 ;  /* 0xbf80000013138421 */ /* 0x000fce0000010000 */
.L_x_3574:
[----:B------:R-:W-:Y:S05]  /*49c0*/  BSYNC.RECONVERGENT B1 ;  /* 0x0000000000017941 */ /* 0x000fea0003800200 */
.L_x_3573:
[----:B------:R-:W-:Y:S01]  /*49d0*/  FFMA.FTZ R14, -R15, R19, R10 ;  /* 0x000000130f0e7223 */ /* 0x000fe2000001010a */
[----:B------:R-:W-:Y:S06]  /*49e0*/  BRA `(.L_x_3571) ;  /* 0x0000000000787947 */ /* 0x000fec0003800000 */
.L_x_3572:
        /* <DEDUP_REMOVED lines=14> */
.L_x_3578:
        /* <DEDUP_REMOVED lines=13> */
.L_x_3577:
[----:B------:R-:W-:Y:S05]  /*4ba0*/  BSYNC.RECONVERGENT B1 ;  /* 0x0000000000017941 */ /* 0x000fea0003800200 */
.L_x_3576:
[----:B0-----:R-:W-:-:S04]  /*4bb0*/  FMUL.FTZ R14, R17, 1.1920928955078125e-07 ;  /* 0x34000000110e7820 */ /* 0x001fc80000410000 */
[----:B------:R-:W-:-:S07]  /*4bc0*/  FMUL.FTZ R14, R13, R14 ;  /* 0x0000000e0d0e7220 */ /* 0x000fce0000410000 */
.L_x_3571:
[----:B------:R-:W-:Y:S05]  /*4bd0*/  BSYNC.RECONVERGENT B0 ;  /* 0x0000000000007941 */ /* 0x000fea0003800200 */
.L_x_3570:
        /* <DEDUP_REMOVED lines=30> */
.L_x_3584:
[----:B------:R-:W-:Y:S01]  /*4dc0*/  FSETP.GEU.FTZ.AND P0, PT, R8, -R15, PT ;  /* 0x8000000f0800720b */ /* 0x000fe20003f1e000 */
[----:B------:R-:W-:-:S12]  /*4dd0*/  FADD.FTZ R19, R19, -1 ;  /* 0xbf80000013137421 */ /* 0x000fd80000010000 */
[----:B------:R-:W-:-:S07]  /*4de0*/  @!P0 FADD.FTZ R19, R19, -1 ;  /* 0xbf80000013138421 */ /* 0x000fce0000010000 */
.L_x_3583:
[----:B------:R-:W-:Y:S05]  /*4df0*/  BSYNC.RECONVERGENT B1 ;  /* 0x0000000000017941 */ /* 0x000fea0003800200 */
.L_x_3582:
[----:B------:R-:W-:Y:S01]  /*4e00*/  FFMA.FTZ R10, -R15, R19, R10 ;  /* 0x000000130f0a7223 */ /* 0x000fe2000001010a */
[----:B------:R-:W-:Y:S06]  /*4e10*/  BRA `(.L_x_3580) ;  /* 0x0000000000707947 */ /* 0x000fec0003800000 */
.L_x_3581:
        /* <DEDUP_REMOVED lines=12> */
.L_x_3587:
        /* <DEDUP_REMOVED lines=13> */
.L_x_3586:
[----:B------:R-:W-:Y:S05]  /*4fb0*/  BSYNC.RECONVERGENT B1 ;  /* 0x0000000000017941 */ /* 0x000fea0003800200 */
.L_x_3585:
[----:B------:R-:W-:-:S04]  /*4fc0*/  FMUL.FTZ R13, R8, 1.1920928955078125e-07 ;  /* 0x34000000080d7820 */ /* 0x000fc80000410000 */
[----:B------:R-:W-:-:S07]  /*4fd0*/  FMUL.FTZ R10, R18, R13 ;  /* 0x0000000d120a7220 */ /* 0x000fce0000410000 */
.L_x_3580:
[----:B------:R-:W-:Y:S05]  /*4fe0*/  BSYNC.RECONVERGENT B0 ;  /* 0x0000000000007941 */ /* 0x000fea0003800200 */
.L_x_3579:
[----:B0-----:R-:W0:Y:S01]  /*4ff0*/  LDC.64 R14, c[0x0][0x388] ;  /* 0x0000e200ff0e7b82 */ /* 0x001e220000000a00 */
        /* <DEDUP_REMOVED lines=12> */
.L_x_3588:
        /* <DEDUP_REMOVED lines=12> */
.L_x_49988:


//--------------------- .text._ZN2at6native29vectorized_elementwise_kernelILi8ENS0_13AUnaryFunctorIN3c108BFloat16ES4_S4_ZZZNS0_16fmod_kernel_cudaERNS_18TensorIteratorBaseEENKUlvE0_clEvENKUlvE2_clEvEUlS4_S4_E_EESt5arrayIPcLm2EEEEviT0_T1_ --------------------------
	.section	.text._ZN2at6native29vectorized_elementwise_kernelILi8ENS0_13AUnaryFunctorIN3c108BFloat16ES4_S4_ZZZNS0_16fmod_kernel_cudaERNS_18TensorIteratorBaseEENKUlvE0_clEvENKUlvE2_clEvEUlS4_S4_E_EESt5arrayIPcLm2EEEEviT0_T1_,"ax",@progbits
	.align	128
        .global         _ZN2at6native29vectorized_elementwise_kernelILi8ENS0_13AUnaryFunctorIN3c108BFloat16ES4_S4_ZZZNS0_16fmod_kernel_cudaERNS_18TensorIteratorBaseEENKUlvE0_clEvENKUlvE2_clEvEUlS4_S4_E_EESt5arrayIPcLm2EEEEviT0_T1_
        .type           _ZN2at6native29vectorized_elementwise_kernelILi8ENS0_13AUnaryFunctorIN3c108BFloat16ES4_S4_ZZZNS0_16fmod_kernel_cudaERNS_18TensorIteratorBaseEENKUlvE0_clEvENKUlvE2_clEvEUlS4_S4_E_EESt5arrayIPcLm2EEEEviT0_T1_,@function
        .size           _ZN2at6native29vectorized_elementwise_kernelILi8ENS0_13AUnaryFunctorIN3c108BFloat16ES4_S4_ZZZNS0_16fmod_kernel_cudaERNS_18TensorIteratorBaseEENKUlvE0_clEvENKUlvE2_clEvEUlS4_S4_E_EESt5arrayIPcLm2EEEEviT0_T1_,(.L_x_49989 - _ZN2at6native29vectorized_elementwise_kernelILi8ENS0_13AUnaryFunctorIN3c108BFloat16ES4_S4_ZZZNS0_16fmod_kernel_cudaERNS_18TensorIteratorBaseEENKUlvE0_clEvENKUlvE2_clEvEUlS4_S4_E_EESt5arrayIPcLm2EEEEviT0_T1_)
        .other          _ZN2at6native29vectorized_elementwise_kernelILi8ENS0_13AUnaryFunctorIN3c108BFloat16ES4_S4_ZZZNS0_16fmod_kernel_cudaERNS_18TensorIteratorBaseEENKUlvE0_clEvENKUlvE2_clEvEUlS4_S4_E_EESt5arrayIPcLm2EEEEviT0_T1_,@"STO_CUDA_ENTRY STV_DEFAULT"
_ZN2at6native29vectorized_elementwise_kernelILi8ENS0_13AUnaryFunctorIN3c108BFloat16ES4_S4_ZZZNS0_16fmod_kernel_cudaERNS_18TensorIteratorBaseEENKUlvE0_clEvENKUlvE2_clEvEUlS4_S4_E_EESt5arrayIPcLm2EEEEviT0_T1_:
.text._ZN2at6native29vectorized_elementwise_kernelILi8ENS0_13AUnaryFunctorIN3c108BFloat16ES4_S4_ZZZNS0_16fmod_kernel_cudaERNS_18TensorIteratorBaseEENKUlvE0_clEvENKUlvE2_clEvEUlS4_S4_E_EESt5arrayIPcLm2EEEEviT0_T1_:
[----:B------:R-:W-:Y:S01]  /*0000*/  LDC R1, c[0x0][0x37c] ;  /* 0x0000df00ff017b82 */ /* 0x000fe20000000800 */
[----:B------:R-:W-:Y:S05]  /*0010*/  EXIT ;  /* 0x000000000000794d */ /* 0x000fea0003800000 */
.L_x_3589:
        /* <DEDUP_REMOVED lines=14> */
.L_x_49989:


//--------------------- .text._ZN2at6native18elementwise_kernelILi128ELi4EZNS0_15gpu_kernel_implINS0_13BinaryFunctorIN3c104HalfES5_S5_ZZZNS0_16fmod_kernel_cudaERNS_18TensorIteratorBaseEENKUlvE0_clEvENKUlvE1_clEvEUlS5_S5_E_EEEEvS7_RKT_EUliE_EEviT1_ --------------------------
	.section	.text._ZN2at6native18elementwise_kernelILi128ELi4EZNS0_15gpu_kernel_implINS0_13BinaryFunctorIN3c104HalfES5_S5_ZZZNS0_16fmod_kernel_cudaERNS_18TensorIteratorBaseEENKUlvE0_clEvENKUlvE1_clEvEUlS5_S5_E_EEEEvS7_RKT_EUliE_EEviT1_,"ax",@progbits
	.align	128
        .global         _ZN2at6native18elementwise_kernelILi128ELi4EZNS0_15gpu_kernel_implINS0_13BinaryFunctorIN3c104HalfES5_S5_ZZZNS0_16fmod_kernel_cudaERNS_18TensorIteratorBaseEENKUlvE0_clEvENKUlvE1_clEvEUlS5_S5_E_EEEEvS7_RKT_EUliE_EEviT1_
        .type           _ZN2at6native18elementwise_kernelILi128ELi4EZNS0_15gpu_kernel_implINS0_13BinaryFunctorIN3c104HalfES5_S5_ZZZNS0_16fmod_kernel_cudaERNS_18TensorIteratorBaseEENKUlvE0_clEvENKUlvE1_clEvEUlS5_S5_E_EEEEvS7_RKT_EUliE_EEviT1_,@function
        .size           _ZN2at6native18elementwise_kernelILi128ELi4EZNS0_15gpu_kernel_implINS0_13BinaryFunctorIN3c104HalfES5_S5_ZZZNS0_16fmod_kernel_cudaERNS_18TensorIteratorBaseEENKUlvE0_clEvENKUlvE1_clEvEUlS5_S5_E_EEEEvS7_RKT_EUliE_EEviT1_,(.L_x_49990 - _ZN2at6native18elementwise_kernelILi128ELi4EZNS0_15gpu_kernel_implINS0_13BinaryFunctorIN3c104HalfES5_S5_ZZZNS0_16fmod_kernel_cudaERNS_18TensorIteratorBaseEENKUlvE0_clEvENKUlvE1_clEvEUlS5_S5_E_EEEEvS7_RKT_EUliE_EEviT1_)
        .other          _ZN2at6native18elementwise_kernelILi128ELi4EZNS0_15gpu_kernel_implINS0_13BinaryFunctorIN3c104HalfES5_S5_ZZZNS0_16fmod_kernel_cudaERNS_18TensorIteratorBaseEENKUlvE0_clEvENKUlvE1_clEvEUlS5_S5_E_EEEEvS7_RKT_EUliE_EEviT1_,@"STO_CUDA_ENTRY STV_DEFAULT"
_ZN2at6native18elementwise_kernelILi128ELi4EZNS0_15gpu_kernel_implINS0_13BinaryFunctorIN3c104HalfES5_S5_ZZZNS0_16fmod_kernel_cudaERNS_18TensorIteratorBaseEENKUlvE0_clEvENKUlvE1_clEvEUlS5_S5_E_EEEEvS7_RKT_EUliE_EEviT1_:
.text._ZN2at6native18elementwise_kernelILi128ELi4EZNS0_15gpu_kernel_implINS0_13BinaryFunctorIN3c104HalfES5_S5_ZZZNS0_16fmod_kernel_cudaERNS_18TensorIteratorBaseEENKUlvE0_clEvENKUlvE1_clEvEUlS5_S5_E_EEEEvS7_RKT_EUliE_EEviT1_:
        /* <DEDUP_REMOVED lines=371> */
.L_x_3592:
        /* <DEDUP_REMOVED lines=16> */
[----:B0-----:R-:W-:-:S04]  /*1830*/  F2FP.F16.F32.PACK_AB R0, RZ, R0 ;  /* 0x00000000ff00723e */ /* 0x001fc800000000ff */
[----:B------:R-:W-:Y:S01]  /*1840*/  PRMT R19, R0, 0x7610, R19 ;  /* 0x0000761000137816 */ /* 0x000fe20000000013 */
[----:B------:R-:W-:Y:S06]  /*1850*/  BRA `(.L_x_3598) ;  /* 0x0000000c00e87947 */ /* 0x000fec0003800000 */
.L_x_3596:
[----:B------:R-:W2:Y:S02]  /*1860*/  LDG.E.U8 R2, desc[UR36][R2.64] ;  /* 0x0000002402027981 */ /* 0x000ea4000c1e1100 */
[----:B--2---:R-:W-:-:S04]  /*1870*/  I2FP.F32.U32 R0, R2 ;  /* 0x0000000200007245 */ /* 0x004fc80000201000 */
[----:B------:R-:W-:-:S04]  /*1880*/  F2FP.F16.F32.PACK_AB R0, RZ, R0 ;  /* 0x00000000ff00723e */ /* 0x000fc800000000ff */
[----:B------:R-:W-:Y:S01]  /*1890*/  PRMT R19, R0, 0x7610, R19 ;  /* 0x0000761000137816 */ /* 0x000fe20000000013 */
[----:B------:R-:W-:Y:S06]  /*18a0*/  BRA `(.L_x_3598) ;  /* 0x0000000c00d47947 */ /* 0x000fec0003800000 */
.L_x_3595:
        /* <DEDUP_REMOVED lines=8> */
[----:B0-----:R-:W-:-:S04]  /*1930*/  F2FP.F16.F32.PACK_AB R0, RZ, R0 ;  /* 0x00000000ff00723e */ /* 0x001fc800000000ff */
[----:B------:R-:W-:Y:S01]  /*1940*/  PRMT R19, R0, 0x7610, R19 ;  /* 0x0000761000137816 */ /* 0x000fe20000000013 */
[----:B------:R-:W-:Y:S06]  /*1950*/  BRA `(.L_x_3598) ;  /* 0x0000000c00a87947 */ /* 0x000fec0003800000 */
.L_x_3600:
[----:B------:R-:W2:Y:S02]  /*1960*/  LDG.E R2, desc[UR36][R2.64] ;  /* 0x0000002402027981 */ /* 0x000ea4000c1e1900 */
[----:B--2---:R-:W-:-:S04]  /*1970*/  I2FP.F32.S32 R0, R2 ;  /* 0x0000000200007245 */ /* 0x004fc80000201400 */
[----:B------:R-:W-:-:S04]  /*1980*/  F2FP.F16.F32.PACK_AB R0, RZ, R0 ;  /* 0x00000000ff00723e */ /* 0x000fc800000000ff */
[----:B------:R-:W-:Y:S01]  /*1990*/  PRMT R19, R0, 0x7610, R19 ;  /* 0x0000761000137816 */ /* 0x000fe20000000013 */
[----:B------:R-:W-:Y:S06]  /*19a0*/  BRA `(.L_x_3598) ;  /* 0x0000000c00947947 */ /* 0x000fec0003800000 */
.L_x_3599:
[----:B------:R-:W2:Y:S02]  /*19b0*/  LDG.E.U16 R2, desc[UR36][R2.64] ;  /* 0x0000002402027981 */ /* 0x000ea4000c1e1500 */
[----:B--2---:R-:W0:Y:S02]  /*19c0*/  I2F.S16 R0, R2 ;  /* 0x0000000200007306 */ /* 0x004e240000101400 */
[----:B0-----:R-:W-:-:S04]  /*19d0*/  F2FP.F16.F32.PACK_AB R0, RZ, R0 ;  /* 0x00000000ff00723e */ /* 0x001fc800000000ff */
[----:B------:R-:W-:Y:S01]  /*19e0*/  PRMT R19, R0, 0x7610, R19 ;  /* 0x0000761000137816 */ /* 0x000fe20000000013 */
[----:B------:R-:W-:Y:S06]  /*19f0*/  BRA `(.L_x_3598) ;  /* 0x0000000c00807947 */ /* 0x000fec0003800000 */
.L_x_3594:
[----:B------:R-:W-:-:S09]  /*1a00*/  UISETP.GT.AND UP0, UPT, UR4, 0x6, UPT ;  /* 0x000000060400788c */ /* 0x000fd2000bf04270 */
[----:B------:R-:W-:Y:S05]  /*1a10*/  BRA.U UP0, `(.L_x_3601) ;  /* 0x0000000100247547 */ /* 0x000fea000b800000 */
[----:B------:R-:W-:-:S09]  /*1a20*/  UISETP.NE.AND UP0, UPT, UR4, 0x5, UPT ;  /* 0x000000050400788c */ /* 0x000fd2000bf05270 */
[----:B------:R-:W-:Y:S05]  /*1a30*/  BRA.U !UP0, `(.L_x_3602) ;  /* 0x0000000108147547 */ /* 0x000fea000b800000 */
[----:B------:R-:W-:-:S09]  /*1a40*/  UISETP.NE.AND UP0, UPT, UR4, 0x6, UPT ;  /* 0x000000060400788c */ /* 0x000fd2000bf05270 */
[----:B------:R-:W-:Y:S05]  /*1a50*/  BRA.U UP0, `(.L_x_3597) ;  /* 0x0000000900cc7547 */ /* 0x000fea000b800000 */
[----:B------:R-:W2:Y:S02]  /*1a60*/  LDG.E R2, desc[UR36][R2.64] ;  /* 0x0000002402027981 */ /* 0x000ea4000c1e1900 */
[----:B--2---:R-:W-:Y:S01]  /*1a70*/  F2FP.F16.F32.PACK_AB R19, RZ, R2 ;  /* 0x00000002ff13723e */ /* 0x004fe200000000ff */
[----:B------:R-:W-:Y:S06]  /*1a80*/  BRA `(.L_x_3598) ;  /* 0x0000000c005c7947 */ /* 0x000fec0003800000 */
.L_x_3602:
[----:B------:R0:W5:Y:S01]  /*1a90*/  LDG.E.U16 R19, desc[UR36][R2.64] ;  /* 0x0000002402137981 */ /* 0x000162000c1e1500 */
[----:B------:R-:W-:Y:S05]  /*1aa0*/  BRA `(.L_x_3598) ;  /* 0x0000000c00547947 */ /* 0x000fea0003800000 */
.L_x_3601:
[----:B------:R-:W-:-:S09]  /*1ab0*/  UISETP.NE.AND UP0, UPT, UR4, 0x7, UPT ;  /* 0x000000070400788c */ /* 0x000fd2000bf05270 */
[----:B------:R-:W-:Y:S05]  /*1ac0*/  BRA.U !UP0, `(.L_x_3603) ;  /* 0x0000000108247547 */ /* 0x000fea000b800000 */
[----:B------:R-:W-:-:S09]  /*1ad0*/  UISETP.NE.AND UP0, UPT, UR4, 0x8, UPT ;  /* 0x000000080400788c */ /* 0x000fd2000bf05270 */
[----:B------:R-:W-:Y:S05]  /*1ae0*/  BRA.U !UP0, `(.L_x_3604) ;  /* 0x0000000108147547 */ /* 0x000fea000b800000 */
[----:B------:R-:W-:-:S09]  /*1af0*/  UISETP.NE.AND UP0, UPT, UR4, 0x9, UPT ;  /* 0x000000090400788c */ /* 0x000fd2000bf05270 */
[----:B------:R-:W-:Y:S05]  /*1b00*/  BRA.U UP0, `(.L_x_3597) ;  /* 0x0000000900a07547 */ /* 0x000fea000b800000 */
[----:B------:R-:W2:Y:S02]  /*1b10*/  LDG.E R2, desc[UR36][R2.64] ;  /* 0x0000002402027981 */ /* 0x000ea4000c1e1900 */
[----:B--2---:R-:W-:Y:S01]  /*1b20*/  F2FP.F16.F32.PACK_AB R19, RZ, R2 ;  /* 0x00000002ff13723e */ /* 0x004fe200000000ff */
[----:B------:R-:W-:Y:S06]  /*1b30*/  BRA `(.L_x_3598) ;  /* 0x0000000c00307947 */ /* 0x000fec0003800000 */
.L_x_3604:
[----:B------:R1:W5:Y:S01]  /*1b40*/  LDG.E.U16 R19, desc[UR36][R2.64] ;  /* 0x0000002402137981 */ /* 0x000362000c1e1500 */
[----:B------:R-:W-:Y:S05]  /*1b50*/  BRA `(.L_x_3598) ;  /* 0x0000000c00287947 */ /* 0x000fea0003800000 */
.L_x_3603:
        /* <DEDUP_REMOVED lines=10> */
[----:B------:R-:W-:-:S04]  /*1c00*/  F2FP.F16.F32.PACK_AB R0, RZ, R0 ;  /* 0x00000000ff00723e */ /* 0x000fc800000000ff */
[----:B------:R-:W-:Y:S01]  /*1c10*/  PRMT R19, R0, 0x7610, R19 ;  /* 0x0000761000137816 */ /* 0x000fe20000000013 */
[----:B------:R-:W-:Y:S06]  /*1c20*/  BRA `(.L_x_3598) ;  /* 0x0000000800f47947 */ /* 0x000fec0003800000 */
.L_x_3593:
        /* <DEDUP_REMOVED lines=11> */
[----:B------:R-:W-:-:S04]  /*1ce0*/  F2FP.F16.F32.PACK_AB R0, RZ, R0 ;  /* 0x00000000ff00723e */ /* 0x000fc800000000ff */
[----:B------:R-:W-:Y:S01]  /*1cf0*/  PRMT R19, R0, 0x7610, R19 ;  /* 0x0000761000137816 */ /* 0x000fe20000000013 */
[----:B------:R-:W-:Y:S06]  /*1d00*/  BRA `(.L_x_3598) ;  /* 0x0000000800bc7947 */ /* 0x000fec0003800000 */
.L_x_3607:
        /* <DEDUP_REMOVED lines=13> */
.L_x_3606:
        /* <DEDUP_REMOVED lines=24> */
[----:B------:R-:W-:-:S04]  /*1f60*/  F2FP.F16.F32.PACK_AB R5, RZ, R5 ;  /* 0x00000005ff05723e */ /* 0x000fc800000000ff */
[----:B------:R-:W-:Y:S01]  /*1f70*/  PRMT R19, R5, 0x7610, R19 ;  /* 0x0000761005137816 */ /* 0x000fe20000000013 */
[----:B------:R-:W-:Y:S06]  /*1f80*/  BRA `(.L_x_3598) ;  /* 0x00000008001c7947 */ /* 0x000fec0003800000 */
.L_x_3609:
        /* <DEDUP_REMOVED lines=11> */
[----:B------:R-:W-:-:S04]  /*2040*/  F2FP.F16.F32.PACK_AB R0, RZ, R0 ;  /* 0x00000000ff00723e */ /* 0x000fc800000000ff */
[----:B------:R-:W-:Y:S01]  /*2050*/  PRMT R19, R0, 0x7610, R19 ;  /* 0x0000761000137816 */ /* 0x000fe20000000013 */
[----:B------:R-:W-:Y:S06]  /*2060*/  BRA `(.L_x_3598) ;  /* 0x0000000400e47947 */ /* 0x000fec0003800000 */
.L_x_3608:
[----:B------:R-:W2:Y:S02]  /*2070*/  LDG.E.U16 R0, desc[UR36][R2.64] ;  /* 0x0000002402007981 */ /* 0x000ea4000c1e1500 */
[----:B--2---:R-:W-:-:S05]  /*2080*/  IMAD.U32 R0, R0, 0x10000, RZ ;  /* 0x0001000000007824 */ /* 0x004fca00078e00ff */
[----:B------:R-:W-:-:S04]  /*2090*/  F2FP.F16.F32.PACK_AB R0, RZ, R0 ;  /* 0x00000000ff00723e */ /* 0x000fc800000000ff */
[----:B------:R-:W-:Y:S01]  /*20a0*/  PRMT R19, R0, 0x7610, R19 ;  /* 0x0000761000137816 */ /* 0x000fe20000000013 */
[----:B------:R-:W-:Y:S06]  /*20b0*/  BRA `(.L_x_3598) ;  /* 0x0000000400d07947 */ /* 0x000fec0003800000 */
.L_x_3605:
        /* <DEDUP_REMOVED lines=10> */
[----:B------:R-:W-:-:S04]  /*2160*/  F2FP.F16.F32.PACK_AB R0, RZ, R0 ;  /* 0x00000000ff00723e */ /* 0x000fc800000000ff */
[----:B------:R-:W-:Y:S01]  /*2170*/  PRMT R19, R0, 0x7610, R19 ;  /* 0x0000761000137816 */ /* 0x000fe20000000013 */
[----:B------:R-:W-:Y:S06]  /*2180*/  BRA `(.L_x_3598) ;  /* 0x00000004009c7947 */ /* 0x000fec0003800000 */
.L_x_3612:
        /* <DEDUP_REMOVED lines=21> */
.L_x_3616:
[----:B------:R-:W-:Y:S05]  /*22e0*/  BSYNC.RECONVERGENT B1 ;  /* 0x0000000000017941 */ /* 0x000fea0003800200 */
.L_x_3615:
[----:B------:R-:W-:Y:S01]  /*22f0*/  IMAD.SHL.U32 R0, R0, 0x100000, RZ ;  /* 0x0010000000007824 */ /* 0x000fe200078e00ff */
[----:B------:R-:W-:-:S04]  /*2300*/  LEA R2, R2, 0x3b800000, 0x17 ;  /* 0x3b80000002027811 */ /* 0x000fc800078eb8ff */
[----:B------:R-:W-:-:S07]  /*2310*/  LOP3.LUT R0, R2, R0, R7, 0xfe, !PT ;  /* 0x0000000002007212 */ /* 0x000fce00078efe07 */
.L_x_3614:
[----:B------:R-:W-:Y:S05]  /*2320*/  BSYNC.RECONVERGENT B0 ;  /* 0x0000000000007941 */ /* 0x000fea0003800200 */
.L_x_3613:
[----:B------:R-:W-:-:S04]  /*2330*/  F2FP.F16.F32.PACK_AB R0, RZ, R0 ;  /* 0x00000000ff00723e */ /* 0x000fc800000000ff */
[----:B------:R-:W-:Y:S01]  /*2340*/  PRMT R19, R0, 0x7610, R19 ;  /* 0x0000761000137816 */ /* 0x000fe20000000013 */
[----:B------:R-:W-:Y:S06]  /*2350*/  BRA `(.L_x_3598) ;  /* 0x0000000400287947 */ /* 0x000fec0003800000 */
.L_x_3611:
        /* <DEDUP_REMOVED lines=21> */
.L_x_3620:
[----:B------:R-:W-:Y:S05]  /*24b0*/  BSYNC.RECONVERGENT B1 ;  /* 0x0000000000017941 */ /* 0x000fea0003800200 */
.L_x_3619:
[----:B------:R-:W-:Y:S01]  /*24c0*/  IMAD.SHL.U32 R0, R0, 0x200000, RZ ;  /* 0x0020000000007824 */ /* 0x000fe200078e00ff */
[----:B------:R-:W-:-:S04]  /*24d0*/  LEA R2, R2, 0x37800000, 0x17 ;  /* 0x3780000002027811 */ /* 0x000fc800078eb8ff */
[----:B------:R-:W-:-:S07]  /*24e0*/  LOP3.LUT R0, R2, R0, R7, 0xfe, !PT ;  /* 0x0000000002007212 */ /* 0x000fce00078efe07 */
.L_x_3618:
[----:B------:R-:W-:Y:S05]  /*24f0*/  BSYNC.RECONVERGENT B0 ;  /* 0x0000000000007941 */ /* 0x000fea0003800200 */
.L_x_3617:
[----:B------:R-:W-:-:S04]  /*2500*/  F2FP.F16.F32.PACK_AB R0, RZ, R0 ;  /* 0x00000000ff00723e */ /* 0x000fc800000000ff */
[----:B------:R-:W-:Y:S01]  /*2510*/  PRMT R19, R0, 0x7610, R19 ;  /* 0x0000761000137816 */ /* 0x000fe20000000013 */
[----:B------:R-:W-:Y:S06]  /*2520*/  BRA `(.L_x_3598) ;  /* 0x0000000000b47947 */ /* 0x000fec0003800000 */
.L_x_3610:
[----:B------:R-:W-:-:S09]  /*2530*/  UISETP.NE.AND UP0, UPT, UR4, 0x1c, UPT ;  /* 0x0000001c0400788c */ /* 0x000fd2000bf05270 */
[----:B------:R-:W-:Y:S05]  /*2540*/  BRA.U !UP0, `(.L_x_3621) ;  /* 0x00000001089c7547 */ /* 0x000fea000b800000 */
[----:B------:R-:W-:-:S09]  /*2550*/  UISETP.NE.AND UP0, UPT, UR4, 0x1d, UPT ;  /* 0x0000001d0400788c */ /* 0x000fd2000bf05270 */
[----:B------:R-:W-:Y:S05]  /*2560*/  BRA.U !UP0, `(.L_x_3622) ;  /* 0x0000000108807547 */ /* 0x000fea000b800000 */
[----:B------:R-:W-:-:S09]  /*2570*/  UISETP.NE.AND UP0, UPT, UR4, 0x2c, UPT ;  /* 0x0000002c0400788c */ /* 0x000fd2000bf05270 */
[----:B------:R-:W-:Y:S05]  /*2580*/  BRA.U !UP0, `(.L_x_3623) ;  /* 0x0000000108487547 */ /* 0x000fea000b800000 */
.L_x_3597:
        /* <DEDUP_REMOVED lines=16> */
.L_x_3624:
[----:B------:R-:W-:Y:S01]  /*2690*/  PRMT R19, RZ, 0x7610, R19 ;  /* 0x00007610ff137816 */ /* 0x000fe20000000013 */
[----:B------:R-:W-:Y:S06]  /*26a0*/  BRA `(.L_x_3598) ;  /* 0x0000000000547947 */ /* 0x000fec0003800000 */
.L_x_3623:
        /* <DEDUP_REMOVED lines=8> */
.L_x_3626:
[----:B------:R-:W-:Y:S05]  /*2730*/  BSYNC.RECONVERGENT B0 ;  /* 0x0000000000007941 */ /* 0x000fea0003800200 */
.L_x_3625:
[----:B------:R-:W-:-:S04]  /*2740*/  F2FP.F16.F32.PACK_AB R0, RZ, R0 ;  /* 0x00000000ff00723e */ /* 0x000fc800000000ff */
[----:B------:R-:W-:Y:S01]  /*2750*/  PRMT R19, R0, 0x7610, R19 ;  /* 0x0000761000137816 */ /* 0x000fe20000000013 */
[----:B------:R-:W-:Y:S06]  /*2760*/  BRA `(.L_x_3598) ;  /* 0x0000000000247947 */ /* 0x000fec0003800000 */
.L_x_3622:
[----:B------:R-:W2:Y:S02]  /*2770*/  LDG.E.64 R2, desc[UR36][R2.64] ;  /* 0x0000002402027981 */ /* 0x000ea4000c1e1b00 */
[----:B--2---:R-:W0:Y:S02]  /*2780*/  I2F.U64 R0, R2 ;  /* 0x0000000200007312 */ /* 0x004e240000301000 */
[----:B0-----:R-:W-:-:S04]  /*2790*/  F2FP.F16.F32.PACK_AB R0, RZ, R0 ;  /* 0x00000000ff00723e */ /* 0x001fc800000000ff */
[----:B------:R-:W-:Y:S01]  /*27a0*/  PRMT R19, R0, 0x7610, R19 ;  /* 0x0000761000137816 */ /* 0x000fe20000000013 */
[----:B------:R-:W-:Y:S06]  /*27b0*/  BRA `(.L_x_3598) ;  /* 0x0000000000107947 */ /* 0x000fec0003800000 */
.L_x_3621:
[----:B------:R-:W2:Y:S02]  /*27c0*/  LDG.E R2, desc[UR36][R2.64] ;  /* 0x0000002402027981 */ /* 0x000ea4000c1e1900 */
[----:B--2---:R-:W-:-:S04]  /*27d0*/  I2FP.F32.U32 R0, R2 ;  /* 0x0000000200007245 */ /* 0x004fc80000201000 */
[----:B------:R-:W-:-:S04]  /*27e0*/  F2FP.F16.F32.PACK_AB R0, RZ, R0 ;  /* 0x00000000ff00723e */ /* 0x000fc800000000ff */
[----:B------:R-:W-:-:S07]  /*27f0*/  PRMT R19, R0, 0x7610, R19 ;  /* 0x0000761000137816 */ /* 0x000fce0000000013 */
.L_x_3598:
[----:B------:R-:W0:Y:S01]  /*2800*/  LDCU.64 UR6, c[0x0][0x5f8] ;  /* 0x0000bf00ff0677ac */ /* 0x000e220008000a00 */
[----:B------:R-:W-:-:S04]  /*2810*/  UPRMT UR4, UR42, 0x9910, URZ ;  /* 0x000099102a047896 */ /* 0x000fc800080000ff */
[----:B------:R-:W-:Y:S01]  /*2820*/  UISETP.GT.AND UP0, UPT, UR4, 0x9, UPT ;  /* 0x000000090400788c */ /* 0x000fe2000bf04270 */
[----:B01----:R-:W-:-:S05]  /*2830*/  IADD3 R2, P0, PT, R18, UR6, RZ ;  /* 0x0000000612027c10 */ /* 0x003fca000ff1e0ff */
        /* <DEDUP_REMOVED lines=12> */
[----:B0-----:R-:W-:Y:S01]  /*2900*/  F2FP.F16.F32.PACK_AB R0, RZ, R0 ;  /* 0x00000000ff00723e */ /* 0x001fe200000000ff */
[----:B------:R-:W-:Y:S06]  /*2910*/  BRA `(.L_x_3632) ;  /* 0x0000000c00ac7947 */ /* 0x000fec0003800000 */
.L_x_3630:
[----:B------:R-:W2:Y:S02]  /*2920*/  LDG.E.U8 R2, desc[UR36][R2.64] ;  /* 0x0000002402027981 */ /* 0x000ea4000c1e1100 */
[----:B--2---:R-:W-:-:S04]  /*2930*/  I2FP.F32.U32 R0, R2 ;  /* 0x0000000200007245 */ /* 0x004fc80000201000 */
[----:B------:R-:W-:Y:S01]  /*2940*/  F2FP.F16.F32.PACK_AB R0, RZ, R0 ;  /* 0x00000000ff00723e */ /* 0x000fe200000000ff */
[----:B------:R-:W-:Y:S06]  /*2950*/  BRA `(.L_x_3632) ;  /* 0x0000000c009c7947 */ /* 0x000fec0003800000 */
.L_x_3629:
        /* <DEDUP_REMOVED lines=8> */
[----:B0-----:R-:W-:Y:S01]  /*29e0*/  F2FP.F16.F32.PACK_AB R0, RZ, R0 ;  /* 0x00000000ff00723e */ /* 0x001fe200000000ff */
[----:B------:R-:W-:Y:S06]  /*29f0*/  BRA `(.L_x_3632) ;  /* 0x0000000c00747947 */ /* 0x000fec0003800000 */
.L_x_3634:
[----:B------:R-:W2:Y:S02]  /*2a00*/  LDG.E R2, desc[UR36][R2.64] ;  /* 0x0000002402027981 */ /* 0x000ea4000c1e1900 */
[----:B--2---:R-:W-:-:S04]  /*2a10*/  I2FP.F32.S32 R0, R2 ;  /* 0x0000000200007245 */ /* 0x004fc80000201400 */
[----:B------:R-:W-:Y:S01]  /*2a20*/  F2FP.F16.F32.PACK_AB R0, RZ, R0 ;  /* 0x00000000ff00723e */ /* 0x000fe200000000ff */
[----:B------:R-:W-:Y:S06]  /*2a30*/  BRA `(.L_x_3632) ;  /* 0x0000000c00647947 */ /* 0x000fec0003800000 */
.L_x_3633:
[----:B------:R-:W2:Y:S02]  /*2a40*/  LDG.E.U16 R2, desc[UR36][R2.64] ;  /* 0x0000002402027981 */ /* 0x000ea4000c1e1500 */
[----:B--2---:R-:W0:Y:S02]  /*2a50*/  I2F.S16 R0, R2 ;  /* 0x0000000200007306 */ /* 0x004e240000101400 */
[----:B0-----:R-:W-:Y:S01]  /*2a60*/  F2FP.F16.F32.PACK_AB R0, RZ, R0 ;  /* 0x00000000ff00723e */ /* 0x001fe200000000ff */
[----:B------:R-:W-:Y:S06]  /*2a70*/  BRA `(.L_x_3632) ;  /* 0x0000000c00547947 */ /* 0x000fec0003800000 */
.L_x_3628:
        /* <DEDUP_REMOVED lines=9> */
.L_x_3636:
[----:B------:R1:W5:Y:S01]  /*2b10*/  LDG.E.U16 R0, desc[UR36][R2.64] ;  /* 0x0000002402007981 */ /* 0x000362000c1e1500 */
[----:B------:R-:W-:Y:S05]  /*2b20*/  BRA `(.L_x_3632) ;  /* 0x0000000c00287947 */ /* 0x000fea0003800000 */
.L_x_3635:
        /* <DEDUP_REMOVED lines=9> */
.L_x_3638:
[----:B------:R0:W5:Y:S01]  /*2bc0*/  LDG.E.U16 R0, desc[UR36][R2.64] ;  /* 0x0000002402007981 */ /* 0x000162000c1e1500 */
[----:B------:R-:W-:Y:S05]  /*2bd0*/  BRA `(.L_x_3632) ;  /* 0x0000000800fc7947 */ /* 0x000fea0003800000 */
.L_x_3637:
        /* <DEDUP_REMOVED lines=10> */
[----:B------:R-:W-:Y:S01]  /*2c80*/  F2FP.F16.F32.PACK_AB R0, RZ, R0 ;  /* 0x00000000ff00723e */ /* 0x000fe200000000ff */
[----:B------:R-:W-:Y:S06]  /*2c90*/  BRA `(.L_x_3632) ;  /* 0x0000000800cc7947 */ /* 0x000fec0003800000 */
.L_x_3627:
        /* <DEDUP_REMOVED lines=11> */
[----:B------:R-:W-:Y:S01]  /*2d50*/  F2FP.F16.F32.PACK_AB R0, RZ, R0 ;  /* 0x00000000ff00723e */ /* 0x000fe200000000ff */
[----:B------:R-:W-:Y:S06]  /*2d60*/  BRA `(.L_x_3632) ;  /* 0x0000000800987947 */ /* 0x000fec0003800000 */
.L_x_3641:
        /* <DEDUP_REMOVED lines=12> */
.L_x_3640:
        /* <DEDUP_REMOVED lines=27> */
.L_x_3643:
        /* <DEDUP_REMOVED lines=11> */
[----:B------:R-:W-:Y:S01]  /*3090*/  F2FP.F16.F32.PACK_AB R0, RZ, R0 ;  /* 0x00000000ff00723e */ /* 0x000fe200000000ff */
[----:B------:R-:W-:Y:S06]  /*30a0*/  BRA `(.L_x_3632) ;  /* 0x0000000400c87947 */ /* 0x000fec0003800000 */
.L_x_3642:
[----:B------:R-:W2:Y:S02]  /*30b0*/  LDG.E.U16 R0, desc[UR36][R2.64] ;  /* 0x0000002402007981 */ /* 0x000ea4000c1e1500 */
[----:B--2---:R-:W-:-:S05]  /*30c0*/  IMAD.U32 R0, R0, 0x10000, RZ ;  /* 0x0001000000007824 */ /* 0x004fca00078e00ff */
[----:B------:R-:W-:Y:S01]  /*30d0*/  F2FP.F16.F32.PACK_AB R0, RZ, R0 ;  /* 0x00000000ff00723e */ /* 0x000fe200000000ff */
[----:B------:R-:W-:Y:S06]  /*30e0*/  BRA `(.L_x_3632) ;  /* 0x0000000400b87947 */ /* 0x000fec0003800000 */
.L_x_3639:
        /* <DEDUP_REMOVED lines=10> */
[----:B------:R-:W-:Y:S01]  /*3190*/  F2FP.F16.F32.PACK_AB R0, RZ, R0 ;  /* 0x00000000ff00723e */ /* 0x000fe200000000ff */
[----:B------:R-:W-:Y:S06]  /*31a0*/  BRA `(.L_x_3632) ;  /* 0x0000000400887947 */ /* 0x000fec0003800000 */
.L_x_3646:
        /* <DEDUP_REMOVED lines=21> */
.L_x_3650:
[----:B------:R-:W-:Y:S05]  /*3300*/  BSYNC.RECONVERGENT B1 ;  /* 0x0000000000017941 */ /* 0x000fea0003800200 */
.L_x_3649:
[----:B------:R-:W-:Y:S02]  /*3310*/  SHF.L.U32 R0, R0, 0x14, RZ ;  /* 0x0000001400007819 */ /* 0x000fe400000006ff */
[----:B------:R-:W-:-:S04]  /*3320*/  LEA R2, R2, 0x3b800000, 0x17 ;  /* 0x3b80000002027811 */ /* 0x000fc800078eb8ff */
[----:B------:R-:W-:-:S07]  /*3330*/  LOP3.LUT R0, R2, R0, R7, 0xfe, !PT ;  /* 0x0000000002007212 */ /* 0x000fce00078efe07 */
.L_x_3648:
[----:B------:R-:W-:Y:S05]  /*3340*/  BSYNC.RECONVERGENT B0 ;  /* 0x0000000000007941 */ /* 0x000fea0003800200 */
.L_x_3647:
[----:B------:R-:W-:Y:S01]  /*3350*/  F2FP.F16.F32.PACK_AB R0, RZ, R0 ;  /* 0x00000000ff00723e */ /* 0x000fe200000000ff */
[----:B------:R-:W-:Y:S06]  /*3360*/  BRA `(.L_x_3632) ;  /* 0x0000000400187947 */ /* 0x000fec0003800000 */
.L_x_3645:
        /* <DEDUP_REMOVED lines=21> */
.L_x_3654:
[----:B------:R-:W-:Y:S05]  /*34c0*/  BSYNC.RECONVERGENT B1 ;  /* 0x0000000000017941 */ /* 0x000fea0003800200 */
.L_x_3653:
[----:B------:R-:W-:Y:S01]  /*34d0*/  IMAD.SHL.U32 R0, R0, 0x200000, RZ ;  /* 0x0020000000007824 */ /* 0x000fe200078e00ff */
[----:B------:R-:W-:-:S04]  /*34e0*/  LEA R2, R2, 0x37800000, 0x17 ;  /* 0x3780000002027811 */ /* 0x000fc800078eb8ff */
[----:B------:R-:W-:-:S07]  /*34f0*/  LOP3.LUT R0, R2, R0, R7, 0xfe, !PT ;  /* 0x0000000002007212 */ /* 0x000fce00078efe07 */
.L_x_3652:
[----:B------:R-:W-:Y:S05]  /*3500*/  BSYNC.RECONVERGENT B0 ;  /* 0x0000000000007941 */ /* 0x000fea0003800200 */
.L_x_3651:
[----:B------:R-:W-:Y:S01]  /*3510*/  F2FP.F16.F32.PACK_AB R0, RZ, R0 ;  /* 0x00000000ff00723e */ /* 0x000fe200000000ff */
[----:B------:R-:W-:Y:S06]  /*3520*/  BRA `(.L_x_3632) ;  /* 0x0000000000a87947 */ /* 0x000fec0003800000 */
.L_x_3644:
[----:B------:R-:W-:-:S09]  /*3530*/  UISETP.NE.AND UP0, UPT, UR4, 0x1c, UPT ;  /* 0x0000001c0400788c */ /* 0x000fd2000bf05270 */
[----:B------:R-:W-:Y:S05]  /*3540*/  BRA.U !UP0, `(.L_x_3655) ;  /* 0x0000000108947547 */ /* 0x000fea000b800000 */
[----:B------:R-:W-:-:S09]  /*3550*/  UISETP.NE.AND UP0, UPT, UR4, 0x1d, UPT ;  /* 0x0000001d0400788c */ /* 0x000fd2000bf05270 */
[----:B------:R-:W-:Y:S05]  /*3560*/  BRA.U !UP0, `(.L_x_3656) ;  /* 0x00000001087c7547 */ /* 0x000fea000b800000 */
[----:B------:R-:W-:-:S09]  /*3570*/  UISETP.NE.AND UP0, UPT, UR4, 0x2c, UPT ;  /* 0x0000002c0400788c */ /* 0x000fd2000bf05270 */
[----:B------:R-:W-:Y:S05]  /*3580*/  BRA.U !UP0, `(.L_x_3657) ;  /* 0x0000000108487547 */ /* 0x000fea000b800000 */
.L_x_3631:
        /* <DEDUP_REMOVED lines=16> */
.L_x_3658:
[----:B------:R-:W-:Y:S01]  /*3690*/  PRMT R0, RZ, 0x7610, R0 ;  /* 0x00007610ff007816 */ /* 0x000fe20000000000 */
[----:B------:R-:W-:Y:S06]  /*36a0*/  BRA `(.L_x_3632) ;  /* 0x0000000000487947 */ /* 0x000fec0003800000 */
.L_x_3657:
        /* <DEDUP_REMOVED lines=8> */
.L_x_3660:
[----:B------:R-:W-:Y:S05]  /*3730*/  BSYNC.RECONVERGENT B0 ;  /* 0x0000000000007941 */ /* 0x000fea0003800200 */
.L_x_3659:
[----:B------:R-:W-:Y:S01]  /*3740*/  F2FP.F16.F32.PACK_AB R0, RZ, R0 ;  /* 0x00000000ff00723e */ /* 0x000fe200000000ff */
[----:B------:R-:W-:Y:S06]  /*3750*/  BRA `(.L_x_3632) ;  /* 0x00000000001c7947 */ /* 0x000fec0003800000 */
.L_x_3656:
[----:B------:R-:W2:Y:S02]  /*3760*/  LDG.E.64 R2, desc[UR36][R2.64] ;  /* 0x0000002402027981 */ /* 0x000ea4000c1e1b00 */
[----:B--2---:R-:W0:Y:S02]  /*3770*/  I2F.U64 R0, R2 ;  /* 0x0000000200007312 */ /* 0x004e240000301000 */
[----:B0-----:R-:W-:Y:S01]  /*3780*/  F2FP.F16.F32.PACK_AB R0, RZ, R0 ;  /* 0x00000000ff00723e */ /* 0x001fe200000000ff */
[----:B------:R-:W-:Y:S06]  /*3790*/  BRA `(.L_x_3632) ;  /* 0x00000000000c7947 */ /* 0x000fec0003800000 */
.L_x_3655:
[----:B------:R-:W2:Y:S02]  /*37a0*/  LDG.E R2, desc[UR36][R2.64] ;  /* 0x0000002402027981 */ /* 0x000ea4000c1e1900 */
[----:B--2---:R-:W-:-:S04]  /*37b0*/  I2FP.F32.U32 R0, R2 ;  /* 0x0000000200007245 */ /* 0x004fc80000201000 */
[----:B------:R-:W-:-:S07]  /*37c0*/  F2FP.F16.F32.PACK_AB R0, RZ, R0 ;  /* 0x00000000ff00723e */ /* 0x000fce00000000ff */
.L_x_3632:
[----:B-----5:R-:W-:Y:S01]  /*37d0*/  HADD2.F32 R19, -RZ, R19.H0_H0 ;  /* 0x20000013ff137230 */ /* 0x020fe20000004100 */
[----:B------:R-:W-:Y:S01]  /*37e0*/  BSSY.RECONVERGENT B0, `(.L_x_3661) ;  /* 0x0000040000007945 */ /* 0x000fe20003800200 */
[----:B------:R-:W-:-:S03]  /*37f0*/  HADD2.F32 R4, -RZ, R0.H0_H0 ;  /* 0x20000000ff047230 */ /* 0x000fc60000004100 */
[C---:B------:R-:W-:Y:S02]  /*3800*/  FADD.FTZ R0, |R19|.reuse, -RZ ;  /* 0x800000ff13007221 */ /* 0x040fe40000010200 */
[----:B------:R-:W-:-:S13]  /*3810*/  FSETP.GEU.FTZ.AND P0, PT, |R19|, |R4|, PT ;  /* 0x400000041300720b */ /* 0x000fda0003f1e200 */
[----:B------:R-:W-:Y:S05]  /*3820*/  @!P0 BRA `(.L_x_3662) ;  /* 0x0000000000ec8947 */ /* 0x000fea0003800000 */
[----:B------:R-:W-:-:S05]  /*3830*/  FMUL.FTZ R5, |R4|, 8388608 ;  /* 0x4b00000004057820 */ /* 0x000fca0000410200 */
[----:B------:R-:W-:-:S13]  /*3840*/  FSETP.GTU.FTZ.AND P0, PT, R0, R5, PT ;  /* 0x000000050000720b */ /* 0x000fda0003f1c000 */
[----:B------:R-:W-:Y:S05]  /*3850*/  @P0 BRA `(.L_x_3663) ;  /* 0x0000000000680947 */ /* 0x000fea0003800000 */
[----:B------:R-:W-:Y:S01]  /*3860*/  FADD.FTZ R7, |R4|, -RZ ;  /* 0x800000ff04077221 */ /* 0x000fe20000010200 */
[----:B------:R-:W-:Y:S03]  /*3870*/  BSSY.RECONVERGENT B1, `(.L_x_3664) ;  /* 0x0000016000017945 */ /* 0x000fe60003800200 */
[----:B01----:R-:W0:Y:S02]  /*3880*/  MUFU.RCP R3, R7 ;  /* 0x0000000700037308 */ /* 0x003e240000001000 */
        /* <DEDUP_REMOVED lines=20> */
.L_x_3665:
[----:B------:R-:W-:Y:S05]  /*39d0*/  BSYNC.RECONVERGENT B1 ;  /* 0x0000000000017941 */ /* 0x000fea0003800200 */
.L_x_3664:
[----:B------:R-:W-:Y:S01]  /*39e0*/  FFMA.FTZ R0, -R7, R5, R0 ;  /* 0x0000000507007223 */ /* 0x000fe20000010100 */
[----:B------:R-:W-:Y:S06]  /*39f0*/  BRA `(.L_x_3662) ;  /* 0x0000000000787947 */ /* 0x000fec0003800000 */
.L_x_3663:
        /* <DEDUP_REMOVED lines=14> */
.L_x_3668:
        /* <DEDUP_REMOVED lines=13> */
.L_x_3667:
[----:B------:R-:W-:Y:S05]  /*3bb0*/  BSYNC.RECONVERGENT B1 ;  /* 0x0000000000017941 */ /* 0x000fea0003800200 */
.L_x_3666:
[----:B------:R-:W-:-:S04]  /*3bc0*/  FMUL.FTZ R3, R0, 1.1920928955078125e-07 ;  /* 0x3400000000037820 */ /* 0x000fc80000410000 */
[----:B------:R-:W-:-:S07]  /*3bd0*/  FMUL.FTZ R0, R6, R3 ;  /* 0x0000000306007220 */ /* 0x000fce0000410000 */
.L_x_3662:
[----:B------:R-:W-:Y:S05]  /*3be0*/  BSYNC.RECONVERGENT B0 ;  /* 0x0000000000007941 */ /* 0x000fea0003800200 */
.L_x_3661:
[----:B------:R-:W0:Y:S01]  /*3bf0*/  LDCU.64 UR6, c[0x0][0x5e8] ;  /* 0x0000bd00ff0677ac */ /* 0x000e220008000a00 */
[C---:B------:R-:W-:Y:S02]  /*3c00*/  FSETP.NAN.FTZ.AND P0, PT, |R0|.reuse, |R0|, PT ;  /* 0x400000000000720b */ /* 0x040fe40003f18200 */
[----:B------:R-:W-:Y:S01]  /*3c10*/  LOP3.LUT R19, R0, 0x80000000, R19, 0xb8, !PT ;  /* 0x8000000000137812 */ /* 0x000fe200078eb813 */
[----:B------:R-:W-:-:S03]  /*3c20*/  UPRMT UR4, UR43, 0x9910, URZ ;  /* 0x000099102b047896 */ /* 0x000fc600080000ff */
[----:B------:R-:W-:Y:S01]  /*3c30*/  FSEL R19, R0, R19, P0 ;  /* 0x0000001300137208 */ /* 0x000fe20000000000 */
[----:B------:R-:W-:-:S03]  /*3c40*/  UISETP.GT.AND UP0, UPT, UR4, 0x9, UPT ;  /* 0x000000090400788c */ /* 0x000fc6000bf04270 */
[----:B------:R-:W-:Y:S02]  /*3c50*/  F2FP.F16.F32.PACK_AB R19, RZ, R19 ;  /* 0x00000013ff13723e */ /* 0x000fe400000000ff */
[----:B01----:R-:W-:-:S05]  /*3c60*/  IADD3 R2, P1, PT, R16, UR6, RZ ;  /* 0x0000000610027c10 */ /* 0x003fca000ff3e0ff */
        /* <DEDUP_REMOVED lines=10> */
[----:B------:R-:W-:-:S04]  /*3d10*/  HADD2.F32 R0, -RZ, R19.H0_H0 ;  /* 0x20000013ff007230 */ /* 0x000fc80000004100 */
[----:B------:R-:W0:Y:S02]  /*3d20*/  F2I.FTZ.TRUNC.NTZ R5, R0 ;  /* 0x0000000000057305 */ /* 0x000e24000021f100 */
[----:B0-----:R0:W-:Y:S01]  /*3d30*/  STG.E.U8 desc[UR36][R2.64], R5 ;  /* 0x0000000502007986 */ /* 0x0011e2000c101124 */
[----:B------:R-:W-:Y:S05]  /*3d40*/  BRA `(.L_x_3674) ;  /* 0x0000000c00807947 */ /* 0x000fea0003800000 */
.L_x_3672:
[----:B------:R-:W-:-:S06]  /*3d50*/  HADD2.F32 R5, -RZ, R19.H0_H0 ;  /* 0x20000013ff057230 */ /* 0x000fcc0000004100 */
[----:B------:R-:W0:Y:S02]  /*3d60*/  F2I.S64.TRUNC R4, R5 ;  /* 0x0000000500047311 */ /* 0x000e24000020d900 */
[----:B0-----:R0:W-:Y:S01]  /*3d70*/  STG.E.U8 desc[UR36][R2.64], R4 ;  /* 0x0000000402007986 */ /* 0x0011e2000c101124 */
[----:B------:R-:W-:Y:S05]  /*3d80*/  BRA `(.L_x_3674) ;  /* 0x0000000c00707947 */ /* 0x000fea0003800000 */
.L_x_3671:
[----:B------:R-:W-:-:S09]  /*3d90*/  UISETP.NE.AND UP0, UPT, UR4, 0x2, UPT ;  /* 0x000000020400788c */ /* 0x000fd2000bf05270 */
[----:B------:R-:W-:Y:S05]  /*3da0*/  BRA.U !UP0, `(.L_x_3675) ;  /* 0x0000000108307547 */ /* 0x000fea000b800000 */
[----:B------:R-:W-:-:S09]  /*3db0*/  UISETP.NE.AND UP0, UPT, UR4, 0x3, UPT ;  /* 0x000000030400788c */ /* 0x000fd2000bf05270 */
[----:B------:R-:W-:Y:S05]  /*3dc0*/  BRA.U !UP0, `(.L_x_3676) ;  /* 0x0000000108187547 */ /* 0x000fea000b800000 */
[----:B------:R-:W-:-:S09]  /*3dd0*/  UISETP.NE.AND UP0, UPT, UR4, 0x4, UPT ;  /* 0x000000040400788c */ /* 0x000fd2000bf05270 */
[----:B------:R-:W-:Y:S05]  /*3de0*/  BRA.U UP0, `(.L_x_3673) ;  /* 0x0000000900b87547 */ /* 0x000fea000b800000 */
[----:B------:R-:W-:-:S06]  /*3df0*/  HADD2.F32 R4, -RZ, R19.H0_H0 ;  /* 0x20000013ff047230 */ /* 0x000fcc0000004100 */
[----:B------:R-:W0:Y:S02]  /*3e00*/  F2I.S64.TRUNC R4, R4 ;  /* 0x0000000400047311 */ /* 0x000e24000020d900 */
[----:B0-----:R0:W-:Y:S01]  /*3e10*/  STG.E.64 desc[UR36][R2.64], R4 ;  /* 0x0000000402007986 */ /* 0x0011e2000c101b24 */
[----:B------:R-:W-:Y:S05]  /*3e20*/  BRA `(.L_x_3674) ;  /* 0x0000000c00487947 */ /* 0x000fea0003800000 */
.L_x_3676:
[----:B------:R-:W-:-:S06]  /*3e30*/  HADD2.F32 R19, -RZ, R19.H0_H0 ;  /* 0x20000013ff137230 */ /* 0x000fcc0000004100 */
[----:B------:R-:W0:Y:S02]  /*3e40*/  F2I.FTZ.TRUNC.NTZ R19, R19 ;  /* 0x0000001300137305 */ /* 0x000e24000021f100 */
[----:B0-----:R0:W-:Y:S01]  /*3e50*/  STG.E desc[UR36][R2.64], R19 ;  /* 0x0000001302007986 */ /* 0x0011e2000c101924 */
[----:B------:R-:W-:Y:S05]  /*3e60*/  BRA `(.L_x_3674) ;  /* 0x0000000c00387947 */ /* 0x000fea0003800000 */
.L_x_3675:
[----:B------:R-:W-:-:S06]  /*3e70*/  HADD2.F32 R19, -RZ, R19.H0_H0 ;  /* 0x20000013ff137230 */ /* 0x000fcc0000004100 */
[----:B------:R-:W0:Y:S02]  /*3e80*/  F2I.FTZ.TRUNC.NTZ R19, R19 ;  /* 0x0000001300137305 */ /* 0x000e24000021f100 */
[----:B0-----:R0:W-:Y:S01]  /*3e90*/  STG.E.U16 desc[UR36][R2.64], R19 ;  /* 0x0000001302007986 */ /* 0x0011e2000c101524 */
[----:B------:R-:W-:Y:S05]  /*3ea0*/  BRA `(.L_x_3674) ;  /* 0x0000000c00287947 */ /* 0x000fea0003800000 */
.L_x_3670:
[----:B------:R-:W-:-:S09]  /*3eb0*/  UISETP.GT.AND UP0, UPT, UR4, 0x6, UPT ;  /* 0x000000060400788c */ /* 0x000fd2000bf04270 */
[----:B------:R-:W-:Y:S05]  /*3ec0*/  BRA.U UP0, `(.L_x_3677) ;  /* 0x0000000100247547 */ /* 0x000fea000b800000 */
[----:B------:R-:W-:-:S09]  /*3ed0*/  UISETP.NE.AND UP0, UPT, UR4, 0x5, UPT ;  /* 0x000000050400788c */ /* 0x000fd2000bf05270 */
[----:B------:R-:W-:Y:S05]  /*3ee0*/  BRA.U !UP0, `(.L_x_3678) ;  /* 0x0000000108147547 */ /* 0x000fea000b800000 */
[----:B------:R-:W-:-:S09]  /*3ef0*/  UISETP.NE.AND UP0, UPT, UR4, 0x6, UPT ;  /* 0x000000060400788c */ /* 0x000fd2000bf05270 */
[----:B------:R-:W-:Y:S05]  /*3f00*/  BRA.U UP0, `(.L_x_3673) ;  /* 0x0000000900707547 */ /* 0x000fea000b800000 */
[----:B------:R-:W-:-:S05]  /*3f10*/  HADD2.F32 R19, -RZ, R19.H0_H0 ;  /* 0x20000013ff137230 */ /* 0x000fca0000004100 */
[----:B------:R0:W-:Y:S01]  /*3f20*/  STG.E desc[UR36][R2.64], R19 ;  /* 0x0000001302007986 */ /* 0x0001e2000c101924 */
[----:B------:R-:W-:Y:S05]  /*3f30*/  BRA `(.L_x_3674) ;  /* 0x0000000c00047947 */ /* 0x000fea0003800000 */
.L_x_3678:
[----:B------:R0:W-:Y:S01]  /*3f40*/  STG.E.U16 desc[UR36][R2.64], R19 ;  /* 0x0000001302007986 */ /* 0x0001e2000c101524 */
[----:B------:R-:W-:Y:S05]  /*3f50*/  BRA `(.L_x_3674) ;  /* 0x0000000800fc7947 */ /* 0x000fea0003800000 */
.L_x_3677:
[----:B------:R-:W-:-:S09]  /*3f60*/  UISETP.NE.AND UP0, UPT, UR4, 0x7, UPT ;  /* 0x000000070400788c */ /* 0x000fd2000bf05270 */
[----:B------:R-:W-:Y:S05]  /*3f70*/  BRA.U !UP0, `(.L_x_3679) ;  /* 0x0000000108347547 */ /* 0x000fea000b800000 */
[----:B------:R-:W-:-:S09]  /*3f80*/  UISETP.NE.AND UP0, UPT, UR4, 0x8, UPT ;  /* 0x000000080400788c */ /* 0x000fd2000bf05270 */
[----:B------:R-:W-:Y:S05]  /*3f90*/  BRA.U !UP0, `(.L_x_3680) ;  /* 0x0000000108187547 */ /* 0x000fea000b800000 */
[----:B------:R-:W-:-:S09]  /*3fa0*/  UISETP.NE.AND UP0, UPT, UR4, 0x9, UPT ;  /* 0x000000090400788c */ /* 0x000fd2000bf05270 */
[----:B------:R-:W-:Y:S05]  /*3fb0*/  BRA.U UP0, `(.L_x_3673) ;  /* 0x0000000900447547 */ /* 0x000fea000b800000 */
[----:B------:R-:W-:Y:S02]  /*3fc0*/  HADD2.F32 R4, -RZ, R19.H0_H0 ;  /* 0x20000013ff047230 */ /* 0x000fe40000004100 */
[----:B------:R-:W-:-:S05]  /*3fd0*/  IMAD.MOV.U32 R5, RZ, RZ, RZ ;  /* 0x000000ffff057224 */ /* 0x000fca00078e00ff */
[----:B------:R0:W-:Y:S01]  /*3fe0*/  STG.E.64 desc[UR36][R2.64], R4 ;  /* 0x0000000402007986 */ /* 0x0001e2000c101b24 */
[----:B------:R-:W-:Y:S05]  /*3ff0*/  BRA `(.L_x_3674) ;  /* 0x0000000800d47947 */ /* 0x000fea0003800000 */
.L_x_3680:
[----:B------:R-:W-:-:S05]  /*4000*/  HADD2.F32 R0, -RZ, R19.H0_H0 ;  /* 0x20000013ff007230 */ /* 0x000fca0000004100 */
[----:B------:R-:W-:-:S04]  /*4010*/  F2FP.F16.F32.PACK_AB R0, RZ, R0 ;  /* 0x00000000ff00723e */ /* 0x000fc800000000ff */
[----:B------:R-:W-:-:S05]  /*4020*/  PRMT R0, R0, 0x5410, RZ ;  /* 0x0000541000007816 */ /* 0x000fca00000000ff */
[----:B------:R0:W-:Y:S01]  /*4030*/  STG.E desc[UR36][R2.64], R0 ;  /* 0x0000000002007986 */ /* 0x0001e2000c101924 */
[----:B------:R-:W-:Y:S05]  /*4040*/  BRA `(.L_x_3674) ;  /* 0x0000000800c07947 */ /* 0x000fea0003800000 */
.L_x_3679:
[----:B------:R-:W-:-:S05]  /*4050*/  HADD2.F32 R4, -RZ, R19.H0_H0 ;  /* 0x20000013ff047230 */ /* 0x000fca0000004100 */
[----:B------:R-:W-:-:S06]  /*4060*/  FMUL.FTZ R4, R4, 1 ;  /* 0x3f80000004047820 */ /* 0x000fcc0000410000 */
[----:B------:R-:W0:Y:S02]  /*4070*/  F2F.F64.F32 R4, R4 ;  /* 0x0000000400047310 */ /* 0x000e240000201800 */
[----:B0-----:R0:W-:Y:S01]  /*4080*/  STG.E.64 desc[UR36][R2.64], R4 ;  /* 0x0000000402007986 */ /* 0x0011e2000c101b24 */
[----:B------:R-:W-:Y:S05]  /*4090*/  BRA `(.L_x_3674) ;  /* 0x0000000800ac7947 */ /* 0x000fea0003800000 */
.L_x_3669:
        /* <DEDUP_REMOVED lines=8> */
[----:B------:R-:W-:-:S05]  /*4120*/  HADD2.F32 R19, -RZ, R19.H0_H0 ;  /* 0x20000013ff137230 */ /* 0x000fca0000004100 */
[----:B------:R-:W-:-:S04]  /*4130*/  FSETP.NEU.FTZ.AND P0, PT, R19, RZ, PT ;  /* 0x000000ff1300720b */ /* 0x000fc80003f1d000 */
[----:B------:R-:W-:-:S05]  /*4140*/  SEL R5, RZ, 0x1, !P0 ;  /* 0x00000001ff057807 */ /* 0x000fca0004000000 */
[----:B------:R0:W-:Y:S01]  /*4150*/  STG.E.U8 desc[UR36][R2.64], R5 ;  /* 0x0000000502007986 */ /* 0x0001e2000c101124 */
[----:B------:R-:W-:Y:S05]  /*4160*/  BRA `(.L_x_3674) ;  /* 0x0000000800787947 */ /* 0x000fea0003800000 */
.L_x_3683:
[----:B------:R-:W-:Y:S01]  /*4170*/  HADD2.F32 R19, -RZ, R19.H0_H0 ;  /* 0x20000013ff137230 */ /* 0x000fe20000004100 */
[----:B------:R-:W-:-:S04]  /*4180*/  CS2R R6, SRZ ;  /* 0x0000000000067805 */ /* 0x000fc8000001ff00 */
[----:B------:R-:W-:-:S06]  /*4190*/  FMUL.FTZ R4, R19, 1 ;  /* 0x3f80000013047820 */ /* 0x000fcc0000410000 */
[----:B------:R-:W0:Y:S02]  /*41a0*/  F2F.F64.F32 R4, R4 ;  /* 0x0000000400047310 */ /* 0x000e240000201800 */
[----:B0-----:R0:W-:Y:S01]  /*41b0*/  STG.E.128 desc[UR36][R2.64], R4 ;  /* 0x0000000402007986 */ /* 0x0011e2000c101d24 */
[----:B------:R-:W-:Y:S05]  /*41c0*/  BRA `(.L_x_3674) ;  /* 0x0000000800607947 */ /* 0x000fea0003800000 */
.L_x_3682:
[----:B------:R-:W-:-:S09]  /*41d0*/  UISETP.NE.AND UP0, UPT, UR4, 0xf, UPT ;  /* 0x0000000f0400788c */ /* 0x000fd2000bf05270 */
[----:B------:R-:W-:Y:S05]  /*41e0*/  BRA.U !UP0, `(.L_x_3684) ;  /* 0x0000000108a07547 */ /* 0x000fea000b800000 */
[----:B------:R-:W-:-:S09]  /*41f0*/  UISETP.NE.AND UP0, UPT, UR4, 0x17, UPT ;  /* 0x000000170400788c */ /* 0x000fd2000bf05270 */
[----:B------:R-:W-:Y:S05]  /*4200*/  BRA.U !UP0, `(.L_x_3685) ;  /* 0x00000001084c7547 */ /* 0x000fea000b800000 */
[----:B------:R-:W-:-:S09]  /*4210*/  UISETP.NE.AND UP0, UPT, UR4, 0x18, UPT ;  /* 0x000000180400788c */ /* 0x000fd2000bf05270 */
[----:B------:R-:W-:Y:S05]  /*4220*/  BRA.U UP0, `(.L_x_3673) ;  /* 0x0000000500a87547 */ /* 0x000fea000b800000 */
[----:B------:R-:W-:Y:S01]  /*4230*/  HADD2.F32 R19, -RZ, R19.H0_H0 ;  /* 0x20000013ff137230 */ /* 0x000fe20000004100 */
[----:B------:R-:W-:Y:S01]  /*4240*/  BSSY.RECONVERGENT B0, `(.L_x_3686) ;  /* 0x000000c000007945 */ /* 0x000fe20003800200 */
[----:B------:R-:W-:-:S03]  /*4250*/  HFMA2 R0, -RZ, RZ, 0, 7.569789886474609375e-06 ;  /* 0x0000007fff007431 */ /* 0x000fc600000001ff */
        /* <DEDUP_REMOVED lines=10> */
.L_x_3687:
[----:B------:R-:W-:Y:S05]  /*4300*/  BSYNC.RECONVERGENT B0 ;  /* 0x0000000000007941 */ /* 0x000fea0003800200 */
.L_x_3686:
[----:B------:R-:W-:-:S05]  /*4310*/  LOP3.LUT R5, R0, 0x80, R5, 0xf8, !PT ;  /* 0x0000008000057812 */ /* 0x000fca00078ef805 */
[----:B------:R0:W-:Y:S01]  /*4320*/  STG.E.U8 desc[UR36][R2.64], R5 ;  /* 0x0000000502007986 */ /* 0x0001e2000c101124 */
[----:B------:R-:W-:Y:S05]  /*4330*/  BRA `(.L_x_3674) ;  /* 0x0000000800047947 */ /* 0x000fea0003800000 */
.L_x_3685:
[----:B------:R-:W-:Y:S01]  /*4340*/  HADD2.F32 R19, -RZ, R19.H0_H0 ;  /* 0x20000013ff137230 */ /* 0x000fe20000004100 */
        /* <DEDUP_REMOVED lines=14> */
.L_x_3689:
[----:B------:R-:W-:Y:S05]  /*4430*/  BSYNC.RECONVERGENT B0 ;  /* 0x0000000000007941 */ /* 0x000fea0003800200 */
.L_x_3688:
[----:B------:R-:W-:-:S05]  /*4440*/  LOP3.LUT R5, R0, 0x80, R5, 0xf8, !PT ;  /* 0x0000008000057812 */ /* 0x000fca00078ef805 */
[----:B------:R0:W-:Y:S01]  /*4450*/  STG.E.U8 desc[UR36][R2.64], R5 ;  /* 0x0000000502007986 */ /* 0x0001e2000c101124 */
[----:B------:R-:W-:Y:S05]  /*4460*/  BRA `(.L_x_3674) ;  /* 0x0000000400b87947 */ /* 0x000fea0003800000 */
.L_x_3684:
[----:B------:R-:W-:-:S05]  /*4470*/  HADD2.F32 R0, -RZ, R19.H0_H0 ;  /* 0x20000013ff007230 */ /* 0x000fca0000004100 */
[----:B------:R-:W-:-:S05]  /*4480*/  F2FP.BF16.F32.PACK_AB R0, RZ, R0 ;  /* 0x00000000ff00723e */ /* 0x000fca00000010ff */
[----:B------:R0:W-:Y:S01]  /*4490*/  STG.E.U16 desc[UR36][R2.64], R0 ;  /* 0x0000000002007986 */ /* 0x0001e2000c101524 */
[----:B------:R-:W-:Y:S05]  /*44a0*/  BRA `(.L_x_3674) ;  /* 0x0000000400a87947 */ /* 0x000fea0003800000 */
.L_x_3681:
        /* <DEDUP_REMOVED lines=8> */
[----:B------:R-:W-:-:S06]  /*4530*/  HADD2.F32 R5, -RZ, R19.H0_H0 ;  /* 0x20000013ff057230 */ /* 0x000fcc0000004100 */
[----:B------:R-:W0:Y:S02]  /*4540*/  F2I.FTZ.U32.TRUNC.NTZ R5, R5 ;  /* 0x0000000500057305 */ /* 0x000e24000021f000 */
[----:B0-----:R0:W-:Y:S01]  /*4550*/  STG.E.U16 desc[UR36][R2.64], R5 ;  /* 0x0000000502007986 */ /* 0x0011e2000c101524 */
[----:B------:R-:W-:Y:S05]  /*4560*/  BRA `(.L_x_3674) ;  /* 0x0000000400787947 */ /* 0x000fea0003800000 */
.L_x_3692:
[----:B------:R-:W-:Y:S01]  /*4570*/  HADD2.F32 R5, -RZ, R19.H0_H0 ;  /* 0x20000013ff057230 */ /* 0x000fe20000004100 */
        /* <DEDUP_REMOVED lines=12> */
.L_x_3695:
[----:B------:R-:W-:-:S04]  /*4640*/  SHF.R.U32.HI R0, RZ, 0x14, R5 ;  /* 0x00000014ff007819 */ /* 0x000fc80000011605 */
[----:B------:R-:W-:-:S04]  /*4650*/  LOP3.LUT R0, R0, 0x1, RZ, 0xc0, !PT ;  /* 0x0000000100007812 */ /* 0x000fc800078ec0ff */
[----:B------:R-:W-:-:S04]  /*4660*/  IADD3 R0, PT, PT, R5, 0x487ffff, R0 ;  /* 0x0487ffff05007810 */ /* 0x000fc80007ffe000 */
[----:B------:R-:W-:-:S04]  /*4670*/  SHF.R.U32.HI R0, RZ, 0x14, R0 ;  /* 0x00000014ff007819 */ /* 0x000fc80000011600 */
[----:B------:R-:W-:-:S07]  /*4680*/  LOP3.LUT R4, R0, 0xff, RZ, 0xc0, !PT ;  /* 0x000000ff00047812 */ /* 0x000fce00078ec0ff */
.L_x_3696:
[----:B------:R-:W-:-:S04]  /*4690*/  SHF.R.U32.HI R5, RZ, 0x18, R5 ;  /* 0x00000018ff057819 */ /* 0x000fc80000011605 */
[----:B------:R-:W-:-:S04]  /*46a0*/  LOP3.LUT R4, R4, 0x80, R5, 0xf8, !PT ;  /* 0x0000008004047812 */ /* 0x000fc800078ef805 */
[----:B------:R-:W-:-:S07]  /*46b0*/  PRMT R0, R4, 0x7610, R0 ;  /* 0x0000761004007816 */ /* 0x000fce0000000000 */
.L_x_3694:
[----:B------:R-:W-:Y:S05]  /*46c0*/  BSYNC.RECONVERGENT B0 ;  /* 0x0000000000007941 */ /* 0x000fea0003800200 */
.L_x_3693:
[----:B------:R4:W-:Y:S01]  /*46d0*/  STG.E.U8 desc[UR36][R2.64], R0 ;  /* 0x0000000002007986 */ /* 0x0009e2000c101124 */
[----:B------:R-:W-:Y:S05]  /*46e0*/  BRA `(.L_x_3674) ;  /* 0x0000000400187947 */ /* 0x000fea0003800000 */
.L_x_3691:
        /* <DEDUP_REMOVED lines=13> */
.L_x_3699:
[----:B------:R-:W-:-:S04]  /*47c0*/  SHF.R.U32.HI R0, RZ, 0x15, R5 ;  /* 0x00000015ff007819 */ /* 0x000fc80000011605 */
[----:B------:R-:W-:-:S04]  /*47d0*/  LOP3.LUT R0, R0, 0x1, RZ, 0xc0, !PT ;  /* 0x0000000100007812 */ /* 0x000fc800078ec0ff */
[----:B------:R-:W-:-:S04]  /*47e0*/  IADD3 R0, PT, PT, R5, 0x88fffff, R0 ;  /* 0x088fffff05007810 */ /* 0x000fc80007ffe000 */
[----:B------:R-:W-:-:S04]  /*47f0*/  SHF.R.U32.HI R0, RZ, 0x15, R0 ;  /* 0x00000015ff007819 */ /* 0x000fc80000011600 */
[----:B------:R-:W-:-:S07]  /*4800*/  LOP3.LUT R4, R0, 0xff, RZ, 0xc0, !PT ;  /* 0x000000ff00047812 */ /* 0x000fce00078ec0ff */
.L_x_3700:
[----:B------:R-:W-:-:S04]  /*4810*/  SHF.R.U32.HI R5, RZ, 0x18, R5 ;  /* 0x00000018ff057819 */ /* 0x000fc80000011605 */
[----:B------:R-:W-:-:S04]  /*4820*/  LOP3.LUT R4, R4, 0x80, R5, 0xf8, !PT ;  /* 0x0000008004047812 */ /* 0x000fc800078ef805 */
[----:B------:R-:W-:-:S07]  /*4830*/  PRMT R0, R4, 0x7610, R0 ;  /* 0x0000761004007816 */ /* 0x000fce0000000000 */
.L_x_3698:
[----:B------:R-:W-:Y:S05]  /*4840*/  BSYNC.RECONVERGENT B0 ;  /* 0x0000000000007941 */ /* 0x000fea0003800200 */
.L_x_3697:
[----:B------:R3:W-:Y:S01]  /*4850*/  STG.E.U8 desc[UR36][R2.64], R0 ;  /* 0x0000000002007986 */ /* 0x0007e2000c101124 */
[----:B------:R-:W-:Y:S05]  /*4860*/  BRA `(.L_x_3674) ;  /* 0x0000000000b87947 */ /* 0x000fea0003800000 */
.L_x_3690:
[----:B------:R-:W-:-:S09]  /*4870*/  UISETP.NE.AND UP0, UPT, UR4, 0x1c, UPT ;  /* 0x0000001c0400788c */ /* 0x000fd2000bf05270 */
[----:B------:R-:W-:Y:S05]  /*4880*/  BRA.U !UP0, `(.L_x_3701) ;  /* 0x0000000108a47547 */ /* 0x000fea000b800000 */
[----:B------:R-:W-:-:S09]  /*4890*/  UISETP.NE.AND UP0, UPT, UR4, 0x1d, UPT ;  /* 0x0000001d0400788c */ /* 0x000fd2000bf05270 */
[----:B------:R-:W-:Y:S05]  /*48a0*/  BRA.U !UP0, `(.L_x_3702) ;  /* 0x00000001088c7547 */ /* 0x000fea000b800000 */
[----:B------:R-:W-:-:S09]  /*48b0*/  UISETP.NE.AND UP0, UPT, UR4, 0x2c, UPT ;  /* 0x0000002c0400788c */ /* 0x000fd2000bf05270 */
[----:B------:R-:W-:Y:S05]  /*48c0*/  BRA.U !UP0, `(.L_x_3703) ;  /* 0x0000000108447547 */ /* 0x000fea000b800000 */
.L_x_3673:
[----:B------:R-:W-:Y:S01]  /*48d0*/  MOV R0, 0x0 ;  /* 0x0000000000007802 */ /* 0x000fe20000000f00 */
[----:B------:R-:W0:Y:S01]  /*48e0*/  LDCU.64 UR6, c[0x4][0x178] ;  /* 0x01002f00ff0677ac */ /* 0x000e220008000a00 */
[----:B------:R-:W-:Y:S02]  /*48f0*/  HFMA2 R13, -RZ, RZ, 0, 0 ;  /* 0x00000000ff0d7431 */ /* 0x000fe400000001ff */
[----:B------:R-:W-:Y:S01]  /*4900*/  IMAD.MOV.U32 R8, RZ, RZ, 0x65 ;  /* 0x00000065ff087424 */ /* 0x000fe200078e00ff */
[----:B------:R1:W2:Y:S01]  /*4910*/  LDC.64 R2, c[0x4][R0] ;  /* 0x0100000000027b82 */ /* 0x0002a20000000a00 */
[----:B------:R-:W3:Y:S01]  /*4920*/  LDCU.64 UR8, c[0x4][0x180] ;  /* 0x01003000ff0877ac */ /* 0x000ee20008000a00 */
[----:B------:R-:W-:Y:S01]  /*4930*/  IMAD.MOV.U32 R12, RZ, RZ, 0x1 ;  /* 0x00000001ff0c7424 */ /* 0x000fe200078e00ff */
[----:B------:R-:W4:Y:S01]  /*4940*/  LDCU.64 UR4, c[0x4][0x80] ;  /* 0x01001000ff0477ac */ /* 0x000f220008000a00 */
[----:B0-----:R-:W-:Y:S02]  /*4950*/  IMAD.U32 R4, RZ, RZ, UR6 ;  /* 0x00000006ff047e24 */ /* 0x001fe4000f8e00ff */
[----:B------:R-:W-:Y:S01]  /*4960*/  IMAD.U32 R5, RZ, RZ, UR7 ;  /* 0x00000007ff057e24 */ /* 0x000fe2000f8e00ff */
[----:B---3--:R-:W-:Y:S01]  /*4970*/  MOV R6, UR8 ;  /* 0x0000000800067c02 */ /* 0x008fe20008000f00 */
[----:B------:R-:W-:-:S02]  /*4980*/  IMAD.U32 R7, RZ, RZ, UR9 ;  /* 0x00000009ff077e24 */ /* 0x000fc4000f8e00ff */
[----:B----4-:R-:W-:Y:S02]  /*4990*/  IMAD.U32 R10, RZ, RZ, UR4 ;  /* 0x00000004ff0a7e24 */ /* 0x010fe4000f8e00ff */
[----:B-1----:R-:W-:-:S07]  /*49a0*/  IMAD.U32 R11, RZ, RZ, UR5 ;  /* 0x00000005ff0b7e24 */ /* 0x002fce000f8e00ff */
[----:B------:R-:W-:-:S07]  /*49b0*/  LEPC R20, `(.L_x_3704) ;  /* 0x000000001014794e */ /* 0x000fce0000000000 */
[----:B--2---:R-:W-:Y:S05]  /*49c0*/  CALL.ABS.NOINC R2 ;  /* 0x0000000002007343 */ /* 0x004fea0003c00000 */
.L_x_3704:
[----:B------:R-:W-:Y:S05]  /*49d0*/  BRA `(.L_x_3674) ;  /* 0x00000000005c7947 */ /* 0x000fea0003800000 */
.L_x_3703:
[----:B------:R-:W-:Y:S02]  /*49e0*/  HADD2.F32 R19, -RZ, R19.H0_H0 ;  /* 0x20000013ff137230 */ /* 0x000fe40000004100 */
        /* <DEDUP_REMOVED lines=15> */
.L_x_3702:
[----:B------:R-:W-:-:S06]  /*4ae0*/  HADD2.F32 R4, -RZ, R19.H0_H0 ;  /* 0x20000013ff047230 */ /* 0x000fcc0000004100 */
[----:B------:R-:W0:Y:S02]  /*4af0*/  F2I.U64.TRUNC R4, R4 ;  /* 0x0000000400047311 */ /* 0x000e24000020d800 */
[----:B0-----:R1:W-:Y:S01]  /*4b00*/  STG.E.64 desc[UR36][R2.64], R4 ;  /* 0x0000000402007986 */ /* 0x0013e2000c101b24 */
[----:B------:R-:W-:Y:S05]  /*4b10*/  BRA `(.L_x_3674) ;  /* 0x00000000000c7947 */ /* 0x000fea0003800000 */
.L_x_3701:
[----:B------:R-:W-:-:S06]  /*4b20*/  HADD2.F32 R19, -RZ, R19.H0_H0 ;  /* 0x20000013ff137230 */ /* 0x000fcc0000004100 */
[----:B------:R-:W0:Y:S02]  /*4b30*/  F2I.FTZ.U32.TRUNC.NTZ R19, R19 ;  /* 0x0000001300137305 */ /* 0x000e24000021f000 */
[----:B0-----:R0:W-:Y:S02]  /*4b40*/  STG.E desc[UR36][R2.64], R19 ;  /* 0x0000001302007986 */ /* 0x0011e4000c101924 */
.L_x_3674:
[----:B------:R-:W-:-:S07]  /*4b50*/  VIADD R17, R17, 0x80 ;  /* 0x0000008011117836 */ /* 0x000fce0000000000 */
.L_x_3591:
[----:B------:R-:W-:Y:S05]  /*4b60*/  BSYNC.RECONVERGENT B6 ;  /* 0x0000000000067941 */ /* 0x000fea0003800200 */
.L_x_3590:
[----:B------:R-:W5:Y:S01]  /*4b70*/  LDCU UR4, c[0x0][0x380] ;  /* 0x00007000ff0477ac */ /* 0x000f620008000800 */
[----:B------:R-:W-:Y:S01]  /*4b80*/  BSSY.RECONVERGENT B6, `(.L_x_3705) ;  /* 0x00004a7000067945 */ /* 0x000fe20003800200 */
[----:B-----5:R-:W-:-:S13]  /*4b90*/  ISETP.GE.AND P0, PT, R17, UR4, PT ;  /* 0x0000000411007c0c */ /* 0x020fda000bf06270 */
[----:B------:R-:W-:Y:S05]  /*4ba0*/  @P0 BRA `(.L_x_3706) ;  /* 0x0000004800900947 */ /* 0x000fea0003800000 */
[----:B------:R-:W5:Y:S01]  /*4bb0*/  LDCU UR4, c[0x0][0x388] ;  /* 0x00007100ff0477ac */ /* 0x000f620008000800 */
[----:B------:R-:W-:Y:S02]  /*4bc0*/  HFMA2 R18, -RZ, RZ, 0, 0 ;  /* 0x00000000ff127431 */ /* 0x000fe400000001ff */
        /* <DEDUP_REMOVED lines=351> */
[----:B0-----:R-:W-:-:S07]  /*61c0*/  IMAD R18, R5, UR4, R18 ;  /* 0x0000000405127c24 */ /* 0x001fce000f8e0212 */
.L_x_3707:
        /* <DEDUP_REMOVED lines=19> */
.L_x_3711:
[----:B------:R-:W2:Y:S02]  /*6300*/  LDG.E.U8 R2, desc[UR36][R2.64] ;  /* 0x0000002402027981 */ /* 0x000ea4000c1e1100 */
[----:B--2---:R-:W-:-:S04]  /*6310*/  I2FP.F32.U32 R0, R2 ;  /* 0x0000000200007245 */ /* 0x004fc80000201000 */
[----:B------:R-:W-:-:S04]  /*6320*/  F2FP.F16.F32.PACK_AB R0, RZ, R0 ;  /* 0x00000000ff00723e */ /* 0x000fc800000000ff */
[----:B------:R-:W-:Y:S01]  /*6330*/  PRMT R19, R0, 0x7610, R19 ;  /* 0x0000761000137816 */ /* 0x000fe20000000013 */
[----:B------:R-:W-:Y:S06]  /*6340*/  BRA `(.L_x_3713) ;  /* 0x0000000c00d47947 */ /* 0x000fec0003800000 */
.L_x_3710:
        /* <DEDUP_REMOVED lines=11> */
.L_x_3715:
[----:B------:R-:W2:Y:S02]  /*6400*/  LDG.E R2, desc[UR36][R2.64] ;  /* 0x0000002402027981 */ /* 0x000ea4000c1e1900 */
[----:B--2---:R-:W-:-:S04]  /*6410*/  I2FP.F32.S32 R0, R2 ;  /* 0x0000000200007245 */ /* 0x004fc80000201400 */
[----:B------:R-:W-:-:S04]  /*6420*/  F2FP.F16.F32.PACK_AB R0, RZ, R0 ;  /* 0x00000000ff00723e */ /* 0x000fc800000000ff */
[----:B------:R-:W-:Y:S01]  /*6430*/  PRMT R19, R0, 0x7610, R19 ;  /* 0x0000761000137816 */ /* 0x000fe20000000013 */
[----:B------:R-:W-:Y:S06]  /*6440*/  BRA `(.L_x_3713) ;  /* 0x0000000c00947947 */ /* 0x000fec0003800000 */
.L_x_3714:
[----:B------:R-:W2:Y:S02]  /*6450*/  LDG.E.U16 R2, desc[UR36][R2.64] ;  /* 0x0000002402027981 */ /* 0x000ea4000c1e1500 */
[----:B--2---:R-:W0:Y:S02]  /*6460*/  I2F.S16 R0, R2 ;  /* 0x0000000200007306 */ /* 0x004e240000101400 */
[----:B0-----:R-:W-:-:S04]  /*6470*/  F2FP.F16.F32.PACK_AB R0, RZ, R0 ;  /* 0x00000000ff00723e */ /* 0x001fc800000000ff */
[----:B------:R-:W-:Y:S01]  /*6480*/  PRMT R19, R0, 0x7610, R19 ;  /* 0x0000761000137816 */ /* 0x000fe20000000013 */
[----:B------:R-:W-:Y:S06]  /*6490*/  BRA `(.L_x_3713) ;  /* 0x0000000c00807947 */ /* 0x000fec0003800000 */
.L_x_3709:
        /* <DEDUP_REMOVED lines=9> */
.L_x_3717:
[----:B------:R1:W5:Y:S01]  /*6530*/  LDG.E.U16 R19, desc[UR36][R2.64] ;  /* 0x0000002402137981 */ /* 0x000362000c1e1500 */
[----:B------:R-:W-:Y:S05]  /*6540*/  BRA `(.L_x_3713) ;  /* 0x0000000c00547947 */ /* 0x000fea0003800000 */
.L_x_3716:
        /* <DEDUP_REMOVED lines=9> */
.L_x_3719:
[----:B------:R0:W5:Y:S01]  /*65e0*/  LDG.E.U16 R19, desc[UR36][R2.64] ;  /* 0x0000002402137981 */ /* 0x000162000c1e1500 */
[----:B------:R-:W-:Y:S05]  /*65f0*/  BRA `(.L_x_3713) ;  /* 0x0000000c00287947 */ /* 0x000fea0003800000 */
.L_x_3718:
        /* <DEDUP_REMOVED lines=13> */
.L_x_3708:
        /* <DEDUP_REMOVED lines=14> */
.L_x_3722:
        /* <DEDUP_REMOVED lines=13> */
.L_x_3721:
        /* <DEDUP_REMOVED lines=13> */
[----:B------:R-:W-:-:S04]  /*6950*/  VIADDMNMX.U32 R5, R5, R6, 0x4, !PT ;  /* 0x0000000405057446 */ /* 0x000fc80007800006 */
[----:B------:R-:W-:-:S04]  /*6960*/  IADD3 R5, PT, PT, R5, -0x4, RZ ;  /* 0xfffffffc05057810 */ /* 0x000fc80007ffe0ff */
[C---:B------:R-:W-:Y:S01]  /*6970*/  SHF.L.U32 R6, R4.reuse, R5, RZ ;  /* 0x0000000504067219 */ /* 0x040fe200000006ff */
[----:B------:R-:W-:Y:S02]  /*6980*/  IMAD.SHL.U32 R7, R5, 0x800000, RZ ;  /* 0x0080000005077824 */ /* 0x000fe400078e00ff */
        /* <DEDUP_REMOVED lines=10> */
.L_x_3724:
        /* <DEDUP_REMOVED lines=11> */
[----:B------:R-:W-:-:S04]  /*6ae0*/  F2FP.F16.F32.PACK_AB R0, RZ, R0 ;  /* 0x00000000ff00723e */ /* 0x000fc800000000ff */
[----:B------:R-:W-:Y:S01]  /*6af0*/  PRMT R19, R0, 0x7610, R19 ;  /* 0x0000761000137816 */ /* 0x000fe20000000013 */
[----:B------:R-:W-:Y:S06]  /*6b00*/  BRA `(.L_x_3713) ;  /* 0x0000000400e47947 */ /* 0x000fec0003800000 */
.L_x_3723:
[----:B------:R-:W2:Y:S02]  /*6b10*/  LDG.E.U16 R0, desc[UR36][R2.64] ;  /* 0x0000002402007981 */ /* 0x000ea4000c1e1500 */
[----:B--2---:R-:W-:-:S05]  /*6b20*/  IMAD.U32 R0, R0, 0x10000, RZ ;  /* 0x0001000000007824 */ /* 0x004fca00078e00ff */
[----:B------:R-:W-:-:S04]  /*6b30*/  F2FP.F16.F32.PACK_AB R0, RZ, R0 ;  /* 0x00000000ff00723e */ /* 0x000fc800000000ff */
[----:B------:R-:W-:Y:S01]  /*6b40*/  PRMT R19, R0, 0x7610, R19 ;  /* 0x0000761000137816 */ /* 0x000fe20000000013 */
[----:B------:R-:W-:Y:S06]  /*6b50*/  BRA `(.L_x_3713) ;  /* 0x0000000400d07947 */ /* 0x000fec0003800000 */
.L_x_3720:
        /* <DEDUP_REMOVED lines=13> */
.L_x_3727:
        /* <DEDUP_REMOVED lines=21> */
.L_x_3731:
[----:B------:R-:W-:Y:S05]  /*6d80*/  BSYNC.RECONVERGENT B1 ;  /* 0x0000000000017941 */ /* 0x000fea0003800200 */
.L_x_3730:
[----:B------:R-:W-:Y:S01]  /*6d90*/  IMAD.SHL.U32 R0, R0, 0x100000, RZ ;  /* 0x0010000000007824 */ /* 0x000fe200078e00ff */
[----:B------:R-:W-:-:S04]  /*6da0*/  LEA R2, R2, 0x3b800000, 0x17 ;  /* 0x3b80000002027811 */ /* 0x000fc800078eb8ff */
[----:B------:R-:W-:-:S07]  /*6db0*/  LOP3.LUT R0, R2, R0, R7, 0xfe, !PT ;  /* 0x0000000002007212 */ /* 0x000fce00078efe07 */
.L_x_3729:
[----:B------:R-:W-:Y:S05]  /*6dc0*/  BSYNC.RECONVERGENT B0 ;  /* 0x0000000000007941 */ /* 0x000fea0003800200 */
.L_x_3728:
[----:B------:R-:W-:-:S04]  /*6dd0*/  F2FP.F16.F32.PACK_AB R0, RZ, R0 ;  /* 0x00000000ff00723e */ /* 0x000fc800000000ff */
[----:B------:R-:W-:Y:S01]  /*6de0*/  PRMT R19, R0, 0x7610, R19 ;  /* 0x0000761000137816 */ /* 0x000fe20000000013 */
[----:B------:R-:W-:Y:S06]  /*6df0*/  BRA `(.L_x_3713) ;  /* 0x0000000400287947 */ /* 0x000fec0003800000 */
.L_x_3726:
        /* <DEDUP_REMOVED lines=21> */
.L_x_3735:
[----:B------:R-:W-:Y:S05]  /*6f50*/  BSYNC.RECONVERGENT B1 ;  /* 0x0000000000017941 */ /* 0x000fea0003800200 */
.L_x_3734:
[----:B------:R-:W-:Y:S01]  /*6f60*/  IMAD.SHL.U32 R0, R0, 0x200000, RZ ;  /* 0x0020000000007824 */ /* 0x000fe200078e00ff */
[----:B------:R-:W-:-:S04]  /*6f70*/  LEA R2, R2, 0x37800000, 0x17 ;  /* 0x3780000002027811 */ /* 0x000fc800078eb8ff */
[----:B------:R-:W-:-:S07]  /*6f80*/  LOP3.LUT R0, R2, R0, R7, 0xfe, !PT ;  /* 0x0000000002007212 */ /* 0x000fce00078efe07 */
.L_x_3733:
[----:B------:R-:W-:Y:S05]  /*6f90*/  BSYNC.RECONVERGENT B0 ;  /* 0x0000000000007941 */ /* 0x000fea0003800200 */
.L_x_3732:
[----:B------:R-:W-:-:S04]  /*6fa0*/  F2FP.F16.F32.PACK_AB R0, RZ, R0 ;  /* 0x00000000ff00723e */ /* 0x000fc800000000ff */
[----:B------:R-:W-:Y:S01]  /*6fb0*/  PRMT R19, R0, 0x7610, R19 ;  /* 0x0000761000137816 */ /* 0x000fe20000000013 */
[----:B------:R-:W-:Y:S06]  /*6fc0*/  BRA `(.L_x_3713) ;  /* 0x0000000000b47947 */ /* 0x000fec0003800000 */
.L_x_3725:
        /* <DEDUP_REMOVED lines=14> */
.L_x_3739:
[----:B------:R-:W-:Y:S05]  /*70b0*/  BSYNC.RECONVERGENT B0 ;  /* 0x0000000000007941 */ /* 0x000fea0003800200 */
.L_x_3738:
[----:B------:R-:W-:-:S04]  /*70c0*/  F2FP.F16.F32.PACK_AB R0, RZ, R0 ;  /* 0x00000000ff00723e */ /* 0x000fc800000000ff */
[----:B------:R-:W-:Y:S01]  /*70d0*/  PRMT R19, R0, 0x7610, R19 ;  /* 0x0000761000137816 */ /* 0x000fe20000000013 */
[----:B------:R-:W-:Y:S06]  /*70e0*/  BRA `(.L_x_3713) ;  /* 0x00000000006c7947 */ /* 0x000fec0003800000 */
.L_x_3712:
        /* <DEDUP_REMOVED lines=12> */
[----:B---3--:R-:W-:Y:S01]  /*71b0*/  IMAD.U32 R10, RZ, RZ, UR8 ;  /* 0x00000008ff0a7e24 */ /* 0x008fe2000f8e00ff */
[----:B------:R-:W-:-:S07]  /*71c0*/  MOV R11, UR9 ;  /* 0x00000009000b7c02 */ /* 0x000fce0008000f00 */
[----:B------:R-:W-:-:S07]  /*71d0*/  LEPC R20, `(.L_x_3740) ;  /* 0x000000001014794e */ /* 0x000fce0000000000 */
[----:B--2---:R-:W-:Y:S05]  /*71e0*/  CALL.ABS.NOINC R2 ;  /* 0x0000000002007343 */ /* 0x004fea0003c00000 */
.L_x_3740:
[----:B------:R-:W-:Y:S01]  /*71f0*/  PRMT R19, RZ, 0x7610, R19 ;  /* 0x00007610ff137816 */ /* 0x000fe20000000013 */
[----:B------:R-:W-:Y:S06]  /*7200*/  BRA `(.L_x_3713) ;  /* 0x0000000000247947 */ /* 0x000fec0003800000 */
.L_x_3737:
[----:B------:R-:W2:Y:S02]  /*7210*/  LDG.E.64 R2, desc[UR36][R2.64] ;  /* 0x0000002402027981 */ /* 0x000ea4000c1e1b00 */
[----:B--2---:R-:W0:Y:S02]  /*7220*/  I2F.U64 R0, R2 ;  /* 0x0000000200007312 */ /* 0x004e240000301000 */
[----:B0-----:R-:W-:-:S04]  /*7230*/  F2FP.F16.F32.PACK_AB R0, RZ, R0 ;  /* 0x00000000ff00723e */ /* 0x001fc800000000ff */
[----:B------:R-:W-:Y:S01]  /*7240*/  PRMT R19, R0, 0x7610, R19 ;  /* 0x0000761000137816 */ /* 0x000fe20000000013 */
[----:B------:R-:W-:Y:S06]  /*7250*/  BRA `(.L_x_3713) ;  /* 0x0000000000107947 */ /* 0x000fec0003800000 */
.L_x_3736:
[----:B------:R-:W2:Y:S02]  /*7260*/  LDG.E R2, desc[UR36][R2.64] ;  /* 0x0000002402027981 */ /* 0x000ea4000c1e1900 */
[----:B--2---:R-:W-:-:S04]  /*7270*/  I2FP.F32.U32 R0, R2 ;  /* 0x0000000200007245 */ /* 0x004fc80000201000 */
[----:B------:R-:W-:-:S04]  /*7280*/  F2FP.F16.F32.PACK_AB R0, RZ, R0 ;  /* 0x00000000ff00723e */ /* 0x000fc800000000ff */
[----:B------:R-:W-:-:S07]  /*7290*/  PRMT R19, R0, 0x7610, R19 ;  /* 0x0000761000137816 */ /* 0x000fce0000000013 */
.L_x_3713:
        /* <DEDUP_REMOVED lines=18> */
.L_x_3744:
[----:B------:R-:W2:Y:S02]  /*73c0*/  LDG.E.U8 R2, desc[UR36][R2.64] ;  /* 0x0000002402027981 */ /* 0x000ea4000c1e1100 */
[----:B--2---:R-:W-:-:S04]  /*73d0*/  I2FP.F32.U32 R0, R2 ;  /* 0x0000000200007245 */ /* 0x004fc80000201000 */
[----:B------:R-:W-:Y:S01]  /*73e0*/  F2FP.F16.F32.PACK_AB R0, RZ, R0 ;  /* 0x00000000ff00723e */ /* 0x000fe200000000ff */
[----:B------:R-:W-:Y:S06]  /*73f0*/  BRA `(.L_x_3746) ;  /* 0x0000000c009c7947 */ /* 0x000fec0003800000 */
.L_x_3743:
        /* <DEDUP_REMOVED lines=10> */
.L_x_3748:
[----:B------:R-:W2:Y:S02]  /*74a0*/  LDG.E R2, desc[UR36][R2.64] ;  /* 0x0000002402027981 */ /* 0x000ea4000c1e1900 */
[----:B--2---:R-:W-:-:S04]  /*74b0*/  I2FP.F32.S32 R0, R2 ;  /* 0x0000000200007245 */ /* 0x004fc80000201400 */
[----:B------:R-:W-:Y:S01]  /*74c0*/  F2FP.F16.F32.PACK_AB R0, RZ, R0 ;  /* 0x00000000ff00723e */ /* 0x000fe200000000ff */
[----:B------:R-:W-:Y:S06]  /*74d0*/  BRA `(.L_x_3746) ;  /* 0x0000000c00647947 */ /* 0x000fec0003800000 */
.L_x_3747:
[----:B------:R-:W2:Y:S02]  /*74e0*/  LDG.E.U16 R2, desc[UR36][R2.64] ;  /* 0x0000002402027981 */ /* 0x000ea4000c1e1500 */
[----:B--2---:R-:W0:Y:S02]  /*74f0*/  I2F.S16 R0, R2 ;  /* 0x0000000200007306 */ /* 0x004e240000101400 */
[----:B0-----:R-:W-:Y:S01]  /*7500*/  F2FP.F16.F32.PACK_AB R0, RZ, R0 ;  /* 0x00000000ff00723e */ /* 0x001fe200000000ff */
[----:B------:R-:W-:Y:S06]  /*7510*/  BRA `(.L_x_3746) ;  /* 0x0000000c00547947 */ /* 0x000fec0003800000 */
.L_x_3742:
        /* <DEDUP_REMOVED lines=9> */
.L_x_3750:
[----:B------:R1:W5:Y:S01]  /*75b0*/  LDG.E.U16 R0, desc[UR36][R2.64] ;  /* 0x0000002402007981 */ /* 0x000362000c1e1500 */
[----:B------:R-:W-:Y:S05]  /*75c0*/  BRA `(.L_x_3746) ;  /* 0x0000000c00287947 */ /* 0x000fea0003800000 */
.L_x_3749:
        /* <DEDUP_REMOVED lines=9> */
.L_x_3752:
[----:B------:R0:W5:Y:S01]  /*7660*/  LDG.E.U16 R0, desc[UR36][R2.64] ;  /* 0x0000002402007981 */ /* 0x000162000c1e1500 */
[----:B------:R-:W-:Y:S05]  /*7670*/  BRA `(.L_x_3746) ;  /* 0x0000000800fc7947 */ /* 0x000fea0003800000 */
.L_x_3751:
        /* <DEDUP_REMOVED lines=12> */
.L_x_3741:
        /* <DEDUP_REMOVED lines=13> */
.L_x_3755:
        /* <DEDUP_REMOVED lines=12> */
.L_x_3754:
        /* <DEDUP_REMOVED lines=27> */
.L_x_3757:
        /* <DEDUP_REMOVED lines=11> */
[----:B------:R-:W-:Y:S01]  /*7b30*/  F2FP.F16.F32.PACK_AB R0, RZ, R0 ;  /* 0x00000000ff00723e */ /* 0x000fe200000000ff */
[----:B------:R-:W-:Y:S06]  /*7b40*/  BRA `(.L_x_3746) ;  /* 0x0000000400c87947 */ /* 0x000fec0003800000 */
.L_x_3756:
[----:B------:R-:W2:Y:S02]  /*7b50*/  LDG.E.U16 R0, desc[UR36][R2.64] ;  /* 0x0000002402007981 */ /* 0x000ea4000c1e1500 */
[----:B--2---:R-:W-:-:S05]  /*7b60*/  IMAD.U32 R0, R0, 0x10000, RZ ;  /* 0x0001000000007824 */ /* 0x004fca00078e00ff */
[----:B------:R-:W-:Y:S01]  /*7b70*/  F2FP.F16.F32.PACK_AB R0, RZ, R0 ;  /* 0x00000000ff00723e */ /* 0x000fe200000000ff */
[----:B------:R-:W-:Y:S06]  /*7b80*/  BRA `(.L_x_3746) ;  /* 0x0000000400b87947 */ /* 0x000fec0003800000 */
.L_x_3753:
        /* <DEDUP_REMOVED lines=12> */
.L_x_3760:
        /* <DEDUP_REMOVED lines=21> */
.L_x_3764:
[----:B------:R-:W-:Y:S05]  /*7da0*/  BSYNC.RECONVERGENT B1 ;  /* 0x0000000000017941 */ /* 0x000fea0003800200 */
.L_x_3763:
[----:B------:R-:W-:Y:S01]  /*7db0*/  IMAD.SHL.U32 R0, R0, 0x100000, RZ ;  /* 0x0010000000007824 */ /* 0x000fe200078e00ff */
[----:B------:R-:W-:-:S04]  /*7dc0*/  LEA R2, R2, 0x3b800000, 0x17 ;  /* 0x3b80000002027811 */ /* 0x000fc800078eb8ff */
[----:B------:R-:W-:-:S07]  /*7dd0*/  LOP3.LUT R0, R2, R0, R7, 0xfe, !PT ;  /* 0x0000000002007212 */ /* 0x000fce00078efe07 */
.L_x_3762:
[----:B------:R-:W-:Y:S05]  /*7de0*/  BSYNC.RECONVERGENT B0 ;  /* 0x0000000000007941 */ /* 0x000fea0003800200 */
.L_x_3761:
[----:B------:R-:W-:Y:S01]  /*7df0*/  F2FP.F16.F32.PACK_AB R0, RZ, R0 ;  /* 0x00000000ff00723e */ /* 0x000fe200000000ff */
[----:B------:R-:W-:Y:S06]  /*7e00*/  BRA `(.L_x_3746) ;  /* 0x0000000400187947 */ /* 0x000fec0003800000 */
.L_x_3759:
        /* <DEDUP_REMOVED lines=21> */
.L_x_3768:
[----:B------:R-:W-:Y:S05]  /*7f60*/  BSYNC.RECONVERGENT B1 ;  /* 0x0000000000017941 */ /* 0x000fea0003800200 */
.L_x_3767:
[----:B------:R-:W-:Y:S01]  /*7f70*/  IMAD.SHL.U32 R0, R0, 0x200000, RZ ;  /* 0x0020000000007824 */ /* 0x000fe200078e00ff */
[----:B------:R-:W-:-:S04]  /*7f80*/  LEA R2, R2, 0x37800000, 0x17 ;  /* 0x3780000002027811 */ /* 0x000fc800078eb8ff */
[----:B------:R-:W-:-:S07]  /*7f90*/  LOP3.LUT R0, R2, R0, R7, 0xfe, !PT ;  /* 0x0000000002007212 */ /* 0x000fce00078efe07 */
.L_x_3766:
[----:B------:R-:W-:Y:S05]  /*7fa0*/  BSYNC.RECONVERGENT B0 ;  /* 0x0000000000007941 */ /* 0x000fea0003800200 */
.L_x_3765:
[----:B------:R-:W-:Y:S01]  /*7fb0*/  F2FP.F16.F32.PACK_AB R0, RZ, R0 ;  /* 0x00000000ff00723e */ /* 0x000fe200000000ff */
[----:B------:R-:W-:Y:S06]  /*7fc0*/  BRA `(.L_x_3746) ;  /* 0x0000000000a87947 */ /* 0x000fec0003800000 */
.L_x_3758:
        /* <DEDUP_REMOVED lines=8> */
[----:B------:R-:W-:Y:S02]  /*8050*/  MOV R0, 0x400000 ;  /* 0x0040000000007802 */ /* 0x000fe40000000f00 */
[----:B--2---:R-:W-:-:S13]  /*8060*/  ISETP.NE.AND P0, PT, R2, RZ, PT ;  /* 0x000000ff0200720c */ /* 0x004fda0003f05270 */
[----:B------:R-:W-:Y:S05]  /*8070*/  @!P0 BRA `(.L_x_3772) ;  /* 0x00000000000c8947 */ /* 0x000fea0003800000 */
[----:B------:R-:W-:-:S13]  /*8080*/  ISETP.NE.AND P0, PT, R2, 0xff, PT ;  /* 0x000000ff0200780c */ /* 0x000fda0003f05270 */
[----:B------:R-:W-:Y:S02]  /*8090*/  @!P0 IMAD.MOV.U32 R0, RZ, RZ, 0x7f800001 ;  /* 0x7f800001ff008424 */ /* 0x000fe400078e00ff */
[----:B------:R-:W-:-:S07]  /*80a0*/  @P0 IMAD.SHL.U32 R0, R2, 0x800000, RZ ;  /* 0x0080000002000824 */ /* 0x000fce00078e00ff */
.L_x_3772:
[----:B------:R-:W-:Y:S05]  /*80b0*/  BSYNC.RECONVERGENT B0 ;  /* 0x0000000000007941 */ /* 0x000fea0003800200 */
.L_x_3771:
[----:B------:R-:W-:Y:S01]  /*80c0*/  F2FP.F16.F32.PACK_AB R0, RZ, R0 ;  /* 0x00000000ff00723e */ /* 0x000fe200000000ff */
[----:B------:R-:W-:Y:S06]  /*80d0*/  BRA `(.L_x_3746) ;  /* 0x0000000000647947 */ /* 0x000fec0003800000 */
.L_x_3745:
        /* <DEDUP_REMOVED lines=15> */
[----:B--2--5:R-:W-:Y:S05]  /*81d0*/  CALL.ABS.NOINC R2 ;  /* 0x0000000002007343 */ /* 0x024fea0003c00000 */
.L_x_3773:
[----:B------:R-:W-:Y:S01]  /*81e0*/  PRMT R0, RZ, 0x7610, R0 ;  /* 0x00007610ff007816 */ /* 0x000fe20000000000 */
[----:B------:R-:W-:Y:S06]  /*81f0*/  BRA `(.L_x_3746) ;  /* 0x00000000001c7947 */ /* 0x000fec0003800000 */
.L_x_3770:
[----:B------:R-:W2:Y:S02]  /*8200*/  LDG.E.64 R2, desc[UR36][R2.64] ;  /* 0x0000002402027981 */ /* 0x000ea4000c1e1b00 */
[----:B--2---:R-:W0:Y:S02]  /*8210*/  I2F.U64 R0, R2 ;  /* 0x0000000200007312 */ /* 0x004e240000301000 */
[----:B0-----:R-:W-:Y:S01]  /*8220*/  F2FP.F16.F32.PACK_AB R0, RZ, R0 ;  /* 0x00000000ff00723e */ /* 0x001fe200000000ff */
[----:B------:R-:W-:Y:S06]  /*8230*/  BRA `(.L_x_3746) ;  /* 0x00000000000c7947 */ /* 0x000fec0003800000 */
.L_x_3769:
[----:B------:R-:W2:Y:S02]  /*8240*/  LDG.E R2, desc[UR36][R2.64] ;  /* 0x0000002402027981 */ /* 0x000ea4000c1e1900 */
[----:B--2---:R-:W-:-:S04]  /*8250*/  I2FP.F32.U32 R0, R2 ;  /* 0x0000000200007245 */ /* 0x004fc80000201000 */
[----:B------:R-:W-:-:S07]  /*8260*/  F2FP.F16.F32.PACK_AB R0, RZ, R0 ;  /* 0x00000000ff00723e */ /* 0x000fce00000000ff */
.L_x_3746:
        /* <DEDUP_REMOVED lines=29> */
.L_x_3779:
[----:B------:R-:W-:Y:S01]  /*8440*/  FSETP.GEU.FTZ.AND P0, PT, R3, -R7, PT ;  /* 0x800000070300720b */ /* 0x000fe20003f1e000 */
[----:B------:R-:W-:-:S12]  /*8450*/  FADD.FTZ R5, R5, -1 ;  /* 0xbf80000005057421 */ /* 0x000fd80000010000 */
[----:B------:R-:W-:-:S07]  /*8460*/  @!P0 FADD.FTZ R5, R5, -1 ;  /* 0xbf80000005058421 */ /* 0x000fce0000010000 */
.L_x_3778:
[----:B------:R-:W-:Y:S05]  /*8470*/  BSYNC.RECONVERGENT B1 ;  /* 0x0000000000017941 */ /* 0x000fea0003800200 */
.L_x_3777:
[----:B------:R-:W-:Y:S01]  /*8480*/  FFMA.FTZ R0, -R7, R5, R0 ;  /* 0x0000000507007223 */ /* 0x000fe20000010100 */
[----:B------:R-:W-:Y:S06]  /*8490*/  BRA `(.L_x_3775) ;  /* 0x0000000000787947 */ /* 0x000fec0003800000 */
.L_x_3776:
        /* <DEDUP_REMOVED lines=14> */
.L_x_3782:
        /* <DEDUP_REMOVED lines=13> */
.L_x_3781:
[----:B------:R-:W-:Y:S05]  /*8650*/  BSYNC.RECONVERGENT B1 ;  /* 0x0000000000017941 */ /* 0x000fea0003800200 */
.L_x_3780:
[----:B------:R-:W-:-:S04]  /*8660*/  FMUL.FTZ R3, R0, 1.1920928955078125e-07 ;  /* 0x3400000000037820 */ /* 0x000fc80000410000 */
[----:B------:R-:W-:-:S07]  /*8670*/  FMUL.FTZ R0, R6, R3 ;  /* 0x0000000306007220 */ /* 0x000fce0000410000 */
.L_x_3775:
[----:B------:R-:W-:Y:S05]  /*8680*/  BSYNC.RECONVERGENT B0 ;  /* 0x0000000000007941 */ /* 0x000fea0003800200 */
.L_x_3774:
        /* <DEDUP_REMOVED lines=22> */
.L_x_3786:
[----:B------:R-:W-:-:S06]  /*87f0*/  HADD2.F32 R5, -RZ, R19.H0_H0 ;  /* 0x20000013ff057230 */ /* 0x000fcc0000004100 */
[----:B------:R-:W0:Y:S02]  /*8800*/  F2I.S64.TRUNC R4, R5 ;  /* 0x0000000500047311 */ /* 0x000e24000020d900 */
[----:B0-----:R0:W-:Y:S01]  /*8810*/  STG.E.U8 desc[UR36][R2.64], R4 ;  /* 0x0000000402007986 */ /* 0x0011e2000c101124 */
[----:B------:R-:W-:Y:S05]  /*8820*/  BRA `(.L_x_3788) ;  /* 0x0000000c006c7947 */ /* 0x000fea0003800000 */
.L_x_3785:
        /* <DEDUP_REMOVED lines=10> */
.L_x_3790:
[----:B------:R-:W-:-:S06]  /*88d0*/  HADD2.F32 R19, -RZ, R19.H0_H0 ;  /* 0x20000013ff137230 */ /* 0x000fcc0000004100 */
[----:B------:R-:W0:Y:S02]  /*88e0*/  F2I.FTZ.TRUNC.NTZ R19, R19 ;  /* 0x0000001300137305 */ /* 0x000e24000021f100 */
[----:B0-----:R0:W-:Y:S01]  /*88f0*/  STG.E desc[UR36][R2.64], R19 ;  /* 0x0000001302007986 */ /* 0x0011e2000c101924 */
[----:B------:R-:W-:Y:S05]  /*8900*/  BRA `(.L_x_3788) ;  /* 0x0000000c00347947 */ /* 0x000fea0003800000 */
.L_x_3789:
[----:B------:R-:W-:-:S06]  /*8910*/  HADD2.F32 R19, -RZ, R19.H0_H0 ;  /* 0x20000013ff137230 */ /* 0x000fcc0000004100 */
[----:B------:R-:W0:Y:S02]  /*8920*/  F2I.FTZ.TRUNC.NTZ R19, R19 ;  /* 0x0000001300137305 */ /* 0x000e24000021f100 */
[----:B0-----:R0:W-:Y:S01]  /*8930*/  STG.E.U16 desc[UR36][R2.64], R19 ;  /* 0x0000001302007986 */ /* 0x0011e2000c101524 */
[----:B------:R-:W-:Y:S05]  /*8940*/  BRA `(.L_x_3788) ;  /* 0x0000000c00247947 */ /* 0x000fea0003800000 */
.L_x_3784:
        /* <DEDUP_REMOVED lines=9> */
.L_x_3792:
[----:B------:R0:W-:Y:S01]  /*89e0*/  STG.E.U16 desc[UR36][R2.64], R19 ;  /* 0x0000001302007986 */ /* 0x0001e2000c101524 */
[----:B------:R-:W-:Y:S05]  /*89f0*/  BRA `(.L_x_3788) ;  /* 0x0000000800f87947 */ /* 0x000fea0003800000 */
.L_x_3791:
[----:B------:R-:W-:-:S09]  /*8a00*/  UISETP.NE.AND UP0, UPT, UR4, 0x7, UPT ;  /* 0x000000070400788c */ /* 0x000fd2000bf05270 */
[----:B------:R-:W-:Y:S05]  /*8a10*/  BRA.U !UP0, `(.L_x_3793) ;  /* 0x0000000108347547 */ /* 0x000fea000b800000 */
[----:B------:R-:W-:-:S09]  /*8a20*/  UISETP.NE.AND UP0, UPT, UR4, 0x8, UPT ;  /* 0x000000080400788c */ /* 0x000fd2000bf05270 */
[----:B------:R-:W-:Y:S05]  /*8a30*/  BRA.U !UP0, `(.L_x_3794) ;  /* 0x0000000108187547 */ /* 0x000fea000b800000 */
[----:B------:R-:W-:-:S09]  /*8a40*/  UISETP.NE.AND UP0, UPT, UR4, 0x9, UPT ;  /* 0x000000090400788c */ /* 0x000fd2000bf05270 */
[----:B------:R-:W-:Y:S05]  /*8a50*/  BRA.U UP0, `(.L_x_3787) ;  /* 0x0000000500fc7547 */ /* 0x000fea000b800000 */
[----:B------:R-:W-:Y:S01]  /*8a60*/  HADD2.F32 R4, -RZ, R19.H0_H0 ;  /* 0x20000013ff047230 */ /* 0x000fe20000004100 */
[----:B------:R-:W-:-:S05]  /*8a70*/  MOV R5, RZ ;  /* 0x000000ff00057202 */ /* 0x000fca0000000f00 */
[----:B------:R0:W-:Y:S01]  /*8a80*/  STG.E.64 desc[UR36][R2.64], R4 ;  /* 0x0000000402007986 */ /* 0x0001e2000c101b24 */
[----:B------:R-:W-:Y:S05]  /*8a90*/  BRA `(.L_x_3788) ;  /* 0x0000000800d07947 */ /* 0x000fea0003800000 */
.L_x_3794:
[----:B------:R-:W-:-:S05]  /*8aa0*/  HADD2.F32 R0, -RZ, R19.H0_H0 ;  /* 0x20000013ff007230 */ /* 0x000fca0000004100 */
[----:B------:R-:W-:-:S04]  /*8ab0*/  F2FP.F16.F32.PACK_AB R0, RZ, R0 ;  /* 0x00000000ff00723e */ /* 0x000fc800000000ff */
[----:B------:R-:W-:-:S05]  /*8ac0*/  PRMT R0, R0, 0x5410, RZ ;  /* 0x0000541000007816 */ /* 0x000fca00000000ff */
[----:B------:R0:W-:Y:S01]  /*8ad0*/  STG.E desc[UR36][R2.64], R0 ;  /* 0x0000000002007986 */ /* 0x0001e2000c101924 */
[----:B------:R-:W-:Y:S05]  /*8ae0*/  BRA `(.L_x_3788) ;  /* 0x0000000800bc7947 */ /* 0x000fea0003800000 */
.L_x_3793:
[----:B------:R-:W-:-:S05]  /*8af0*/  HADD2.F32 R4, -RZ, R19.H0_H0 ;  /* 0x20000013ff047230 */ /* 0x000fca0000004100 */
[----:B------:R-:W-:-:S06]  /*8b00*/  FMUL.FTZ R4, R4, 1 ;  /* 0x3f80000004047820 */ /* 0x000fcc0000410000 */
[----:B------:R-:W0:Y:S02]  /*8b10*/  F2F.F64.F32 R4, R4 ;  /* 0x0000000400047310 */ /* 0x000e240000201800 */
[----:B0-----:R0:W-:Y:S01]  /*8b20*/  STG.E.64 desc[UR36][R2.64], R4 ;  /* 0x0000000402007986 */ /* 0x0011e2000c101b24 */
[----:B------:R-:W-:Y:S05]  /*8b30*/  BRA `(.L_x_3788) ;  /* 0x0000000800a87947 */ /* 0x000fea0003800000 */
.L_x_3783:
        /* <DEDUP_REMOVED lines=14> */
.L_x_3798:
[----:B------:R-:W-:Y:S01]  /*8c20*/  HADD2.F32 R5, -RZ, R19.H0_H0 ;  /* 0x20000013ff057230 */ /* 0x000fe20000004100 */
        /* <DEDUP_REMOVED lines=17> */
.L_x_3801:
[----:B------:R-:W-:-:S04]  /*8d40*/  SHF.R.U32.HI R5, RZ, 0x18, R5 ;  /* 0x00000018ff057819 */ /* 0x000fc80000011605 */
[----:B------:R-:W-:-:S07]  /*8d50*/  LOP3.LUT R0, R0, 0x80, R5, 0xf8, !PT ;  /* 0x0000008000007812 */ /* 0x000fce00078ef805 */
.L_x_3800:
[----:B------:R-:W-:Y:S05]  /*8d60*/  BSYNC.RECONVERGENT B0 ;  /* 0x0000000000007941 */ /* 0x000fea0003800200 */
.L_x_3799:
[----:B------:R0:W-:Y:S01]  /*8d70*/  STG.E.U8 desc[UR36][R2.64], R0 ;  /* 0x0000000002007986 */ /* 0x0001e2000c101124 */
[----:B------:R-:W-:Y:S05]  /*8d80*/  BRA `(.L_x_3788) ;  /* 0x0000000800147947 */ /* 0x000fea0003800000 */
.L_x_3797:
        /* <DEDUP_REMOVED lines=18> */
.L_x_3804:
[----:B------:R-:W-:-:S04]  /*8eb0*/  SHF.R.U32.HI R5, RZ, 0x18, R5 ;  /* 0x00000018ff057819 */ /* 0x000fc80000011605 */
[----:B------:R-:W-:-:S07]  /*8ec0*/  LOP3.LUT R0, R0, 0x80, R5, 0xf8, !PT ;  /* 0x0000008000007812 */ /* 0x000fce00078ef805 */
.L_x_3803:
[----:B------:R-:W-:Y:S05]  /*8ed0*/  BSYNC.RECONVERGENT B0 ;  /* 0x0000000000007941 */ /* 0x000fea0003800200 */
.L_x_3802:
[----:B------:R0:W-:Y:S01]  /*8ee0*/  STG.E.U8 desc[UR36][R2.64], R0 ;  /* 0x0000000002007986 */ /* 0x0001e2000c101124 */
[----:B------:R-:W-:Y:S05]  /*8ef0*/  BRA `(.L_x_3788) ;  /* 0x0000000400b87947 */ /* 0x000fea0003800000 */
.L_x_3796:
[----:B------:R-:W-:-:S09]  /*8f00*/  UISETP.NE.AND UP0, UPT, UR4, 0x1c, UPT ;  /* 0x0000001c0400788c */ /* 0x000fd2000bf05270 */
[----:B------:R-:W-:Y:S05]  /*8f10*/  BRA.U !UP0, `(.L_x_3805) ;  /* 0x0000000108607547 */ /* 0x000fea000b800000 */
[----:B------:R-:W-:-:S09]  /*8f20*/  UISETP.NE.AND UP0, UPT, UR4, 0x1d, UPT ;  /* 0x0000001d0400788c */ /* 0x000fd2000bf05270 */
[----:B------:R-:W-:Y:S05]  /*8f30*/  BRA.U !UP0, `(.L_x_3806) ;  /* 0x0000000108487547 */ /* 0x000fea000b800000 */
[----:B------:R-:W-:-:S09]  /*8f40*/  UISETP.NE.AND UP0, UPT, UR4, 0x2c, UPT ;  /* 0x0000002c0400788c */ /* 0x000fd2000bf05270 */
[----:B------:R-:W-:Y:S05]  /*8f50*/  BRA.U UP0, `(.L_x_3787) ;  /* 0x0000000100bc7547 */ /* 0x000fea000b800000 */
[----:B------:R-:W-:Y:S02]  /*8f60*/  HADD2.F32 R19, -RZ, R19.H0_H0 ;  /* 0x20000013ff137230 */ /* 0x000fe40000004100 */
[----:B------:R-:W-:-:S03]  /*8f70*/  HFMA2 R5, -RZ, RZ, 0, 1.5199184417724609375e-05 ;  /* 0x000000ffff057431 */ /* 0x000fc600000001ff */
        /* <DEDUP_REMOVED lines=14> */
.L_x_3806:
[----:B------:R-:W-:-:S06]  /*9060*/  HADD2.F32 R4, -RZ, R19.H0_H0 ;  /* 0x20000013ff047230 */ /* 0x000fcc0000004100 */
[----:B------:R-:W0:Y:S02]  /*9070*/  F2I.U64.TRUNC R4, R4 ;  /* 0x0000000400047311 */ /* 0x000e24000020d800 */
[----:B0-----:R0:W-:Y:S01]  /*9080*/  STG.E.64 desc[UR36][R2.64], R4 ;  /* 0x0000000402007986 */ /* 0x0011e2000c101b24 */
[----:B------:R-:W-:Y:S05]  /*9090*/  BRA `(.L_x_3788) ;  /* 0x0000000400507947 */ /* 0x000fea0003800000 */
.L_x_3805:
[----:B------:R-:W-:-:S06]  /*90a0*/  HADD2.F32 R19, -RZ, R19.H0_H0 ;  /* 0x20000013ff137230 */ /* 0x000fcc0000004100 */
[----:B------:R-:W0:Y:S02]  /*90b0*/  F2I.FTZ.U32.TRUNC.NTZ R19, R19 ;  /* 0x0000001300137305 */ /* 0x000e24000021f000 */
[----:B0-----:R0:W-:Y:S01]  /*90c0*/  STG.E desc[UR36][R2.64], R19 ;  /* 0x0000001302007986 */ /* 0x0011e2000c101924 */
[----:B------:R-:W-:Y:S05]  /*90d0*/  BRA `(.L_x_3788) ;  /* 0x0000000400407947 */ /* 0x000fea0003800000 */
.L_x_3795:
        /* <DEDUP_REMOVED lines=11> */
.L_x_3808:
[----:B------:R-:W-:Y:S01]  /*9190*/  HADD2.F32 R19, -RZ, R19.H0_H0 ;  /* 0x20000013ff137230 */ /* 0x000fe20000004100 */
[----:B------:R-:W-:-:S04]  /*91a0*/  CS2R R6, SRZ ;  /* 0x0000000000067805 */ /* 0x000fc8000001ff00 */
[----:B------:R-:W-:-:S06]  /*91b0*/  FMUL.FTZ R4, R19, 1 ;  /* 0x3f80000013047820 */ /* 0x000fcc0000410000 */
[----:B------:R-:W0:Y:S02]  /*91c0*/  F2F.F64.F32 R4, R4 ;  /* 0x0000000400047310 */ /* 0x000e240000201800 */
[----:B0-----:R4:W-:Y:S01]  /*91d0*/  STG.E.128 desc[UR36][R2.64], R4 ;  /* 0x0000000402007986 */ /* 0x0019e2000c101d24 */
[----:B------:R-:W-:Y:S05]  /*91e0*/  BRA `(.L_x_3788) ;  /* 0x0000000000fc7947 */ /* 0x000fea0003800000 */
.L_x_3807:
[----:B------:R-:W-:-:S09]  /*91f0*/  UISETP.NE.AND UP0, UPT, UR4, 0xf, UPT ;  /* 0x0000000f0400788c */ /* 0x000fd2000bf05270 */
[----:B------:R-:W-:Y:S05]  /*9200*/  BRA.U !UP0, `(.L_x_3809) ;  /* 0x0000000108e87547 */ /* 0x000fea000b800000 */
[----:B------:R-:W-:-:S09]  /*9210*/  UISETP.NE.AND UP0, UPT, UR4, 0x17, UPT ;  /* 0x000000170400788c */ /* 0x000fd2000bf05270 */
[----:B------:R-:W-:Y:S05]  /*9220*/  BRA.U !UP0, `(.L_x_3810) ;  /* 0x0000000108907547 */ /* 0x000fea000b800000 */
[----:B------:R-:W-:-:S09]  /*9230*/  UISETP.NE.AND UP0, UPT, UR4, 0x18, UPT ;  /* 0x000000180400788c */ /* 0x000fd2000bf05270 */
[----:B------:R-:W-:Y:S05]  /*9240*/  BRA.U !UP0, `(.L_x_3811) ;  /* 0x0000000108447547 */ /* 0x000fea000b800000 */
.L_x_3787:
[----:B------:R-:W-:Y:S01]  /*9250*/  MOV R0, 0x0 ;  /* 0x0000000000007802 */ /* 0x000fe20000000f00 */
[----:B------:R-:W0:Y:S01]  /*9260*/  LDCU.64 UR4, c[0x4][0x178] ;  /* 0x01002f00ff0477ac */ /* 0x000e220008000a00 */
[----:B------:R-:W-:Y:S02]  /*9270*/  HFMA2 R8, -RZ, RZ, 0, 6.020069122314453125e-06 ;  /* 0x00000065ff087431 */ /* 0x000fe400000001ff */
[----:B------:R-:W-:Y:S01]  /*9280*/  IMAD.MOV.U32 R12, RZ, RZ, 0x1 ;  /* 0x00000001ff0c7424 */ /* 0x000fe200078e00ff */
[----:B------:R1:W2:Y:S01]  /*9290*/  LDC.64 R2, c[0x4][R0] ;  /* 0x0100000000027b82 */ /* 0x0002a20000000a00 */
[----:B------:R-:W3:Y:S01]  /*92a0*/  LDCU.64 UR6, c[0x4][0x180] ;  /* 0x01003000ff0677ac */ /* 0x000ee20008000a00 */
[----:B------:R-:W-:Y:S01]  /*92b0*/  IMAD.MOV.U32 R13, RZ, RZ, RZ ;  /* 0x000000ffff0d7224 */ /* 0x000fe200078e00ff */
[----:B------:R-:W4:Y:S01]  /*92c0*/  LDCU.64 UR8, c[0x4][0x80] ;  /* 0x01001000ff0877ac */ /* 0x000f220008000a00 */
[----:B0-----:R-:W-:Y:S01]  /*92d0*/  IMAD.U32 R4, RZ, RZ, UR4 ;  /* 0x00000004ff047e24 */ /* 0x001fe2000f8e00ff */
[----:B------:R-:W-:Y:S01]  /*92e0*/  MOV R5, UR5 ;  /* 0x0000000500057c02 */ /* 0x000fe20008000f00 */
[----:B---3--:R-:W-:-:S02]  /*92f0*/  IMAD.U32 R6, RZ, RZ, UR6 ;  /* 0x00000006ff067e24 */ /* 0x008fc4000f8e00ff */
[----:B------:R-:W-:Y:S02]  /*9300*/  IMAD.U32 R7, RZ, RZ, UR7 ;  /* 0x00000007ff077e24 */ /* 0x000fe4000f8e00ff */
[----:B----4-:R-:W-:Y:S02]  /*9310*/  IMAD.U32 R10, RZ, RZ, UR8 ;  /* 0x00000008ff0a7e24 */ /* 0x010fe4000f8e00ff */
[----:B-1----:R-:W-:-:S07]  /*9320*/  IMAD.U32 R11, RZ, RZ, UR9 ;  /* 0x00000009ff0b7e24 */ /* 0x002fce000f8e00ff */
[----:B------:R-:W-:-:S07]  /*9330*/  LEPC R20, `(.L_x_3812) ;  /* 0x000000001014794e */ /* 0x000fce0000000000 */
[----:B--2---:R-:W-:Y:S05]  /*9340*/  CALL.ABS.NOINC R2 ;  /* 0x0000000002007343 */ /* 0x004fea0003c00000 */
.L_x_3812:
[----:B------:R-:W-:Y:S05]  /*9350*/  BRA `(.L_x_3788) ;  /* 0x0000000000a07947 */ /* 0x000fea0003800000 */
.L_x_3811:
[----:B------:R-:W-:Y:S01]  /*9360*/  HADD2.F32 R19, -RZ, R19.H0_H0 ;  /* 0x20000013ff137230 */ /* 0x000fe20000004100 */
        /* <DEDUP_REMOVED lines=12> */
.L_x_3814:
[----:B------:R-:W-:Y:S05]  /*9430*/  BSYNC.RECONVERGENT B0 ;  /* 0x0000000000007941 */ /* 0x000fea0003800200 */
.L_x_3813:
[----:B------:R-:W-:-:S05]  /*9440*/  LOP3.LUT R5, R0, 0x80, R5, 0xf8, !PT ;  /* 0x0000008000057812 */ /* 0x000fca00078ef805 */
[----:B------:R2:W-:Y:S01]  /*9450*/  STG.E.U8 desc[UR36][R2.64], R5 ;  /* 0x0000000502007986 */ /* 0x0005e2000c101124 */
[----:B------:R-:W-:Y:S05]  /*9460*/  BRA `(.L_x_3788) ;  /* 0x00000000005c7947 */ /* 0x000fea0003800000 */
.L_x_3810:
[----:B------:R-:W-:Y:S01]  /*9470*/  HADD2.F32 R5, -RZ, R19.H0_H0 ;  /* 0x20000013ff057230 */ /* 0x000fe20000004100 */
        /* <DEDUP_REMOVED lines=11> */
.L_x_3816:
[----:B------:R-:W-:Y:S01]  /*9530*/  IMAD.MOV.U32 R0, RZ, RZ, 0x7f ;  /* 0x0000007fff007424 */ /* 0x000fe200078e00ff */
[----:B------:R-:W-:-:S04]  /*9540*/  ISETP.GT.U32.AND P0, PT, R4, 0x7f800000, PT ;  /* 0x7f8000000400780c */ /* 0x000fc80003f04070 */
[----:B------:R-:W-:-:S09]  /*9550*/  SEL R0, R0, 0x7c, P0 ;  /* 0x0000007c00007807 */ /* 0x000fd20000000000 */
.L_x_3817:
[----:B------:R-:W-:Y:S05]  /*9560*/  BSYNC.RECONVERGENT B0 ;  /* 0x0000000000007941 */ /* 0x000fea0003800200 */
.L_x_3815:
[----:B------:R-:W-:-:S04]  /*9570*/  SHF.R.U32.HI R5, RZ, 0x18, R5 ;  /* 0x00000018ff057819 */ /* 0x000fc80000011605 */
[----:B------:R-:W-:-:S05]  /*9580*/  LOP3.LUT R5, R0, 0x80, R5, 0xf8, !PT ;  /* 0x0000008000057812 */ /* 0x000fca00078ef805 */
[----:B------:R1:W-:Y:S01]  /*9590*/  STG.E.U8 desc[UR36][R2.64], R5 ;  /* 0x0000000502007986 */ /* 0x0003e2000c101124 */
[----:B------:R-:W-:Y:S05]  /*95a0*/  BRA `(.L_x_3788) ;  /* 0x00000000000c7947 */ /* 0x000fea0003800000 */
.L_x_3809:
[----:B------:R-:W-:-:S05]  /*95b0*/  HADD2.F32 R0, -RZ, R19.H0_H0 ;  /* 0x20000013ff007230 */ /* 0x000fca0000004100 */
[----:B------:R-:W-:-:S05]  /*95c0*/  F2FP.BF16.F32.PACK_AB R0, RZ, R0 ;  /* 0x00000000ff00723e */ /* 0x000fca00000010ff */
[----:B------:R0:W-:Y:S02]  /*95d0*/  STG.E.U16 desc[UR36][R2.64], R0 ;  /* 0x0000000002007986 */ /* 0x0001e4000c101524 */
.L_x_3788:
[----:B------:R-:W-:-:S07]  /*95e0*/  IADD3 R17, PT, PT, R17, 0x80, RZ ;  /* 0x0000008011117810 */ /* 0x000fce0007ffe0ff */
.L_x_3706:
[----:B------:R-:W-:Y:S05]  /*95f0*/  BSYNC.RECONVERGENT B6 ;  /* 0x0000000000067941 */ /* 0x000fea0003800200 */
.L_x_3705:
[----:B------:R-:W5:Y:S01]  /*9600*/  LDCU UR4, c[0x0][0x380] ;  /* 0x00007000ff0477ac */ /* 0x000f620008000800 */
[----:B------:R-:W-:Y:S01]  /*9610*/  BSSY.RECONVERGENT B6, `(.L_x_3818) ;  /* 0x00004a7000067945 */ /* 0x000fe20003800200 */
[----:B-----5:R-:W-:-:S13]  /*9620*/  ISETP.GE.AND P0, PT, R17, UR4, PT ;  /* 0x0000000411007c0c */ /* 0x020fda000bf06270 */
[----:B------:R-:W-:Y:S05]  /*9630*/  @P0 BRA `(.L_x_3819) ;  /* 0x0000004800900947 */ /* 0x000fea0003800000 */
        /* <DEDUP_REMOVED lines=13> */
[----:B------:R-:W-:-:S04]  /*9710*/  SHF.R.U32.HI R3, RZ, UR5, R2 ;  /* 0x00000005ff037c19 */ /* 0x000fc80008011602 */
[----:B------:R-:W-:-:S05]  /*9720*/  IADD3 R18, PT, PT, -R3, RZ, RZ ;  /* 0x000000ff03127210 */ /* 0x000fca0007ffe1ff */
        /* <DEDUP_REMOVED lines=339> */
.L_x_3820:
        /* <DEDUP_REMOVED lines=19> */
.L_x_3824:
[----:B------:R-:W2:Y:S02]  /*ad90*/  LDG.E.U8 R2, desc[UR36][R2.64] ;  /* 0x0000002402027981 */ /* 0x000ea4000c1e1100 */
[----:B--2---:R-:W-:-:S04]  /*ada0*/  I2FP.F32.U32 R0, R2 ;  /* 0x0000000200007245 */ /* 0x004fc80000201000 */
[----:B------:R-:W-:-:S04]  /*adb0*/  F2FP.F16.F32.PACK_AB R0, RZ, R0 ;  /* 0x00000000ff00723e */ /* 0x000fc800000000ff */
[----:B------:R-:W-:Y:S01]  /*adc0*/  PRMT R19, R0, 0x7610, R19 ;  /* 0x0000761000137816 */ /* 0x000fe20000000013 */
[----:B------:R-:W-:Y:S06]  /*add0*/  BRA `(.L_x_3826) ;  /* 0x0000000c00d47947 */ /* 0x000fec0003800000 */
.L_x_3823:
        /* <DEDUP_REMOVED lines=11> */
.L_x_3828:
[----:B------:R-:W2:Y:S02]  /*ae90*/  LDG.E R2, desc[UR36][R2.64] ;  /* 0x0000002402027981 */ /* 0x000ea4000c1e1900 */
[----:B--2---:R-:W-:-:S04]  /*aea0*/  I2FP.F32.S32 R0, R2 ;  /* 0x0000000200007245 */ /* 0x004fc80000201400 */
[----:B------:R-:W-:-:S04]  /*aeb0*/  F2FP.F16.F32.PACK_AB R0, RZ, R0 ;  /* 0x00000000ff00723e */ /* 0x000fc800000000ff */
[----:B------:R-:W-:Y:S01]  /*aec0*/  PRMT R19, R0, 0x7610, R19 ;  /* 0x0000761000137816 */ /* 0x000fe20000000013 */
[----:B------:R-:W-:Y:S06]  /*aed0*/  BRA `(.L_x_3826) ;  /* 0x0000000c00947947 */ /* 0x000fec0003800000 */
.L_x_3827:
[----:B------:R-:W2:Y:S02]  /*aee0*/  LDG.E.U16 R2, desc[UR36][R2.64] ;  /* 0x0000002402027981 */ /* 0x000ea4000c1e1500 */
[----:B--2---:R-:W0:Y:S02]  /*aef0*/  I2F.S16 R0, R2 ;  /* 0x0000000200007306 */ /* 0x004e240000101400 */
[----:B0-----:R-:W-:-:S04]  /*af00*/  F2FP.F16.F32.PACK_AB R0, RZ, R0 ;  /* 0x00000000ff00723e */ /* 0x001fc800000000ff */
[----:B------:R-:W-:Y:S01]  /*af10*/  PRMT R19, R0, 0x7610, R19 ;  /* 0x0000761000137816 */ /* 0x000fe20000000013 */
[----:B------:R-:W-:Y:S06]  /*af20*/  BRA `(.L_x_3826) ;  /* 0x0000000c00807947 */ /* 0x000fec0003800000 */
.L_x_3822:
        /* <DEDUP_REMOVED lines=9> */
.L_x_3830:
[----:B------:R0:W5:Y:S01]  /*afc0*/  LDG.E.U16 R19, desc[UR36][R2.64] ;  /* 0x0000002402137981 */ /* 0x000162000c1e1500 */
[----:B------:R-:W-:Y:S05]  /*afd0*/  BRA `(.L_x_3826) ;  /* 0x0000000c00547947 */ /* 0x000fea0003800000 */
.L_x_3829:
        /* <DEDUP_REMOVED lines=9> */
.L_x_3832:
[----:B------:R1:W5:Y:S01]  /*b070*/  LDG.E.U16 R19, desc[UR36][R2.64] ;  /* 0x0000002402137981 */ /* 0x000362000c1e1500 */
[----:B------:R-:W-:Y:S05]  /*b080*/  BRA `(.L_x_3826) ;  /* 0x0000000c00287947 */ /* 0x000fea0003800000 */
.L_x_3831:
        /* <DEDUP_REMOVED lines=13> */
.L_x_3821:
        /* <DEDUP_REMOVED lines=14> */
.L_x_3835:
        /* <DEDUP_REMOVED lines=13> */
.L_x_3834:
        /* <DEDUP_REMOVED lines=27> */
.L_x_3837:
        /* <DEDUP_REMOVED lines=14> */
.L_x_3836:
[----:B------:R-:W2:Y:S02]  /*b5a0*/  LDG.E.U16 R0, desc[UR36][R2.64] ;  /* 0x0000002402007981 */ /* 0x000ea4000c1e1500 */
[----:B--2---:R-:W-:-:S05]  /*b5b0*/  IMAD.U32 R0, R0, 0x10000, RZ ;  /* 0x0001000000007824 */ /* 0x004fca00078e00ff */
[----:B------:R-:W-:-:S04]  /*b5c0*/  F2FP.F16.F32.PACK_AB R0, RZ, R0 ;  /* 0x00000000ff00723e */ /* 0x000fc800000000ff */
[----:B------:R-:W-:Y:S01]  /*b5d0*/  PRMT R19, R0, 0x7610, R19 ;  /* 0x0000761000137816 */ /* 0x000fe20000000013 */
[----:B------:R-:W-:Y:S06]  /*b5e0*/  BRA `(.L_x_3826) ;  /* 0x0000000400d07947 */ /* 0x000fec0003800000 */
.L_x_3833:
        /* <DEDUP_REMOVED lines=13> */
.L_x_3840:
        /* <DEDUP_REMOVED lines=21> */
.L_x_3844:
[----:B------:R-:W-:Y:S05]  /*b810*/  BSYNC.RECONVERGENT B1 ;  /* 0x0000000000017941 */ /* 0x000fea0003800200 */
.L_x_3843:
[----:B------:R-:W-:Y:S01]  /*b820*/  IMAD.SHL.U32 R0, R0, 0x100000, RZ ;  /* 0x0010000000007824 */ /* 0x000fe200078e00ff */
[----:B------:R-:W-:-:S04]  /*b830*/  LEA R2, R2, 0x3b800000, 0x17 ;  /* 0x3b80000002027811 */ /* 0x000fc800078eb8ff */
[----:B------:R-:W-:-:S07]  /*b840*/  LOP3.LUT R0, R2, R0, R7, 0xfe, !PT ;  /* 0x0000000002007212 */ /* 0x000fce00078efe07 */
.L_x_3842:
[----:B------:R-:W-:Y:S05]  /*b850*/  BSYNC.RECONVERGENT B0 ;  /* 0x0000000000007941 */ /* 0x000fea0003800200 */
.L_x_3841:
[----:B------:R-:W-:-:S04]  /*b860*/  F2FP.F16.F32.PACK_AB R0, RZ, R0 ;  /* 0x00000000ff00723e */ /* 0x000fc800000000ff */
[----:B------:R-:W-:Y:S01]  /*b870*/  PRMT R19, R0, 0x7610, R19 ;  /* 0x0000761000137816 */ /* 0x000fe20000000013 */
[----:B------:R-:W-:Y:S06]  /*b880*/  BRA `(.L_x_3826) ;  /* 0x0000000400287947 */ /* 0x000fec0003800000 */
.L_x_3839:
        /* <DEDUP_REMOVED lines=21> */
.L_x_3848:
[----:B------:R-:W-:Y:S05]  /*b9e0*/  BSYNC.RECONVERGENT B1 ;  /* 0x0000000000017941 */ /* 0x000fea0003800200 */
.L_x_3847:
[----:B------:R-:W-:Y:S01]  /*b9f0*/  IMAD.SHL.U32 R0, R0, 0x200000, RZ ;  /* 0x0020000000007824 */ /* 0x000fe200078e00ff */
[----:B------:R-:W-:-:S04]  /*ba00*/  LEA R2, R2, 0x37800000, 0x17 ;  /* 0x3780000002027811 */ /* 0x000fc800078eb8ff */
[----:B------:R-:W-:-:S07]  /*ba10*/  LOP3.LUT R0, R2, R0, R7, 0xfe, !PT ;  /* 0x0000000002007212 */ /* 0x000fce00078efe07 */
.L_x_3846:
[----:B------:R-:W-:Y:S05]  /*ba20*/  BSYNC.RECONVERGENT B0 ;  /* 0x0000000000007941 */ /* 0x000fea0003800200 */
.L_x_3845:
[----:B------:R-:W-:-:S04]  /*ba30*/  F2FP.F16.F32.PACK_AB R0, RZ, R0 ;  /* 0x00000000ff00723e */ /* 0x000fc800000000ff */
[----:B------:R-:W-:Y:S01]  /*ba40*/  PRMT R19, R0, 0x7610, R19 ;  /* 0x0000761000137816 */ /* 0x000fe20000000013 */
[----:B------:R-:W-:Y:S06]  /*ba50*/  BRA `(.L_x_3826) ;  /* 0x0000000000b47947 */ /* 0x000fec0003800000 */
.L_x_3838:
        /* <DEDUP_REMOVED lines=14> */
.L_x_3852:
[----:B------:R-:W-:Y:S05]  /*bb40*/  BSYNC.RECONVERGENT B0 ;  /* 0x0000000000007941 */ /* 0x000fea0003800200 */
.L_x_3851:
[----:B------:R-:W-:-:S04]  /*bb50*/  F2FP.F16.F32.PACK_AB R0, RZ, R0 ;  /* 0x00000000ff00723e */ /* 0x000fc800000000ff */
[----:B------:R-:W-:Y:S01]  /*bb60*/  PRMT R19, R0, 0x7610, R19 ;  /* 0x0000761000137816 */ /* 0x000fe20000000013 */
[----:B------:R-:W-:Y:S06]  /*bb70*/  BRA `(.L_x_3826) ;  /* 0x00000000006c7947 */ /* 0x000fec0003800000 */
.L_x_3825:
        /* <DEDUP_REMOVED lines=16> */
.L_x_3853:
[----:B------:R-:W-:Y:S01]  /*bc80*/  PRMT R19, RZ, 0x7610, R19 ;  /* 0x00007610ff137816 */ /* 0x000fe20000000013 */
[----:B------:R-:W-:Y:S06]  /*bc90*/  BRA `(.L_x_3826) ;  /* 0x0000000000247947 */ /* 0x000fec0003800000 */
.L_x_3850:
[----:B------:R-:W2:Y:S02]  /*bca0*/  LDG.E.64 R2, desc[UR36][R2.64] ;  /* 0x0000002402027981 */ /* 0x000ea4000c1e1b00 */
[----:B--2---:R-:W0:Y:S02]  /*bcb0*/  I2F.U64 R0, R2 ;  /* 0x0000000200007312 */ /* 0x004e240000301000 */
[----:B0-----:R-:W-:-:S04]  /*bcc0*/  F2FP.F16.F32.PACK_AB R0, RZ, R0 ;  /* 0x00000000ff00723e */ /* 0x001fc800000000ff */
[----:B------:R-:W-:Y:S01]  /*bcd0*/  PRMT R19, R0, 0x7610, R19 ;  /* 0x0000761000137816 */ /* 0x000fe20000000013 */
[----:B------:R-:W-:Y:S06]  /*bce0*/  BRA `(.L_x_3826) ;  /* 0x0000000000107947 */ /* 0x000fec0003800000 */
.L_x_3849:
[----:B------:R-:W2:Y:S02]  /*bcf0*/  LDG.E R2, desc[UR36][R2.64] ;  /* 0x0000002402027981 */ /* 0x000ea4000c1e1900 */
[----:B--2---:R-:W-:-:S04]  /*bd00*/  I2FP.F32.U32 R0, R2 ;  /* 0x0000000200007245 */ /* 0x004fc80000201000 */
[----:B------:R-:W-:-:S04]  /*bd10*/  F2FP.F16.F32.PACK_AB R0, RZ, R0 ;  /* 0x00000000ff00723e */ /* 0x000fc800000000ff */
[----:B------:R-:W-:-:S07]  /*bd20*/  PRMT R19, R0, 0x7610, R19 ;  /* 0x0000761000137816 */ /* 0x000fce0000000013 */
.L_x_3826:
        /* <DEDUP_REMOVED lines=18> */
.L_x_3857:
[----:B------:R-:W2:Y:S02]  /*be50*/  LDG.E.U8 R2, desc[UR36][R2.64] ;  /* 0x0000002402027981 */ /* 0x000ea4000c1e1100 */
[----:B--2---:R-:W-:-:S04]  /*be60*/  I2FP.F32.U32 R0, R2 ;  /* 0x0000000200007245 */ /* 0x004fc80000201000 */
[----:B------:R-:W-:Y:S01]  /*be70*/  F2FP.F16.F32.PACK_AB R0, RZ, R0 ;  /* 0x00000000ff00723e */ /* 0x000fe200000000ff */
[----:B------:R-:W-:Y:S06]  /*be80*/  BRA `(.L_x_3859) ;  /* 0x0000000c009c7947 */ /* 0x000fec0003800000 */
.L_x_3856:
        /* <DEDUP_REMOVED lines=10> */
.L_x_3861:
[----:B------:R-:W2:Y:S02]  /*bf30*/  LDG.E R2, desc[UR36][R2.64] ;  /* 0x0000002402027981 */ /* 0x000ea4000c1e1900 */
[----:B--2---:R-:W-:-:S04]  /*bf40*/  I2FP.F32.S32 R0, R2 ;  /* 0x0000000200007245 */ /* 0x004fc80000201400 */
[----:B------:R-:W-:Y:S01]  /*bf50*/  F2FP.F16.F32.PACK_AB R0, RZ, R0 ;  /* 0x00000000ff00723e */ /* 0x000fe200000000ff */
[----:B------:R-:W-:Y:S06]  /*bf60*/  BRA `(.L_x_3859) ;  /* 0x0000000c00647947 */ /* 0x000fec0003800000 */
.L_x_3860:
[----:B------:R-:W2:Y:S02]  /*bf70*/  LDG.E.U16 R2, desc[UR36][R2.64] ;  /* 0x0000002402027981 */ /* 0x000ea4000c1e1500 */
[----:B--2---:R-:W0:Y:S02]  /*bf80*/  I2F.S16 R0, R2 ;  /* 0x0000000200007306 */ /* 0x004e240000101400 */
[----:B0-----:R-:W-:Y:S01]  /*bf90*/  F2FP.F16.F32.PACK_AB R0, RZ, R0 ;  /* 0x00000000ff00723e */ /* 0x001fe200000000ff */
[----:B------:R-:W-:Y:S06]  /*bfa0*/  BRA `(.L_x_3859) ;  /* 0x0000000c00547947 */ /* 0x000fec0003800000 */
.L_x_3855:
        /* <DEDUP_REMOVED lines=9> */
.L_x_3863:
[----:B------:R1:W5:Y:S01]  /*c040*/  LDG.E.U16 R0, desc[UR36][R2.64] ;  /* 0x0000002402007981 */ /* 0x000362000c1e1500 */
[----:B------:R-:W-:Y:S05]  /*c050*/  BRA `(.L_x_3859) ;  /* 0x0000000c00287947 */ /* 0x000fea0003800000 */
.L_x_3862:
        /* <DEDUP_REMOVED lines=9> */
.L_x_3865:
[----:B------:R0:W5:Y:S01]  /*c0f0*/  LDG.E.U16 R0, desc[UR36][R2.64] ;  /* 0x0000002402007981 */ /* 0x000162000c1e1500 */
[----:B------:R-:W-:Y:S05]  /*c100*/  BRA `(.L_x_3859) ;  /* 0x0000000800fc7947 */ /* 0x000fea0003800000 */
.L_x_3864:
        /* <DEDUP_REMOVED lines=12> */
.L_x_3854:
        /* <DEDUP_REMOVED lines=13> */
.L_x_3868:
        /* <DEDUP_REMOVED lines=12> */
.L_x_3867:
        /* <DEDUP_REMOVED lines=27> */
.L_x_3870:
        /* <DEDUP_REMOVED lines=13> */
.L_x_3869:
[----:B------:R-:W2:Y:S02]  /*c5e0*/  LDG.E.U16 R0, desc[UR36][R2.64] ;  /* 0x0000002402007981 */ /* 0x000ea4000c1e1500 */
[----:B--2---:R-:W-:-:S05]  /*c5f0*/  IMAD.U32 R0, R0, 0x10000, RZ ;  /* 0x0001000000007824 */ /* 0x004fca00078e00ff */
[----:B------:R-:W-:Y:S01]  /*c600*/  F2FP.F16.F32.PACK_AB R0, RZ, R0 ;  /* 0x00000000ff00723e */ /* 0x000fe200000000ff */
[----:B------:R-:W-:Y:S06]  /*c610*/  BRA `(.L_x_3859) ;  /* 0x0000000400b87947 */ /* 0x000fec0003800000 */
.L_x_3866:
        /* <DEDUP_REMOVED lines=12> */
.L_x_3873:
        /* <DEDUP_REMOVED lines=21> */
.L_x_3877:
[----:B------:R-:W-:Y:S05]  /*c830*/  BSYNC.RECONVERGENT B1 ;  /* 0x0000000000017941 */ /* 0x000fea0003800200 */
.L_x_3876:
[----:B------:R-:W-:Y:S01]  /*c840*/  IMAD.SHL.U32 R0, R0, 0x100000, RZ ;  /* 0x0010000000007824 */ /* 0x000fe200078e00ff */
[----:B------:R-:W-:-:S04]  /*c850*/  LEA R2, R2, 0x3b800000, 0x17 ;  /* 0x3b80000002027811 */ /* 0x000fc800078eb8ff */
[----:B------:R-:W-:-:S07]  /*c860*/  LOP3.LUT R0, R2, R0, R7, 0xfe, !PT ;  /* 0x0000000002007212 */ /* 0x000fce00078efe07 */
.L_x_3875:
[----:B------:R-:W-:Y:S05]  /*c870*/  BSYNC.RECONVERGENT B0 ;  /* 0x0000000000007941 */ /* 0x000fea0003800200 */
.L_x_3874:
[----:B------:R-:W-:Y:S01]  /*c880*/  F2FP.F16.F32.PACK_AB R0, RZ, R0 ;  /* 0x00000000ff00723e */ /* 0x000fe200000000ff */
[----:B------:R-:W-:Y:S06]  /*c890*/  BRA `(.L_x_3859) ;  /* 0x0000000400187947 */ /* 0x000fec0003800000 */
.L_x_3872:
        /* <DEDUP_REMOVED lines=21> */
.L_x_3881:
[----:B------:R-:W-:Y:S05]  /*c9f0*/  BSYNC.RECONVERGENT B1 ;  /* 0x0000000000017941 */ /* 0x000fea0003800200 */
.L_x_3880:
[----:B------:R-:W-:Y:S01]  /*ca00*/  IMAD.SHL.U32 R0, R0, 0x200000, RZ ;  /* 0x0020000000007824 */ /* 0x000fe200078e00ff */
[----:B------:R-:W-:-:S04]  /*ca10*/  LEA R2, R2, 0x37800000, 0x17 ;  /* 0x3780000002027811 */ /* 0x000fc800078eb8ff */
[----:B------:R-:W-:-:S07]  /*ca20*/  LOP3.LUT R0, R2, R0, R7, 0xfe, !PT ;  /* 0x0000000002007212 */ /* 0x000fce00078efe07 */
.L_x_3879:
[----:B------:R-:W-:Y:S05]  /*ca30*/  BSYNC.RECONVERGENT B0 ;  /* 0x0000000000007941 */ /* 0x000fea0003800200 */
.L_x_3878:
[----:B------:R-:W-:Y:S01]  /*ca40*/  F2FP.F16.F32.PACK_AB R0, RZ, R0 ;  /* 0x00000000ff00723e */ /* 0x000fe200000000ff */
[----:B------:R-:W-:Y:S06]  /*ca50*/  BRA `(.L_x_3859) ;  /* 0x0000000000a87947 */ /* 0x000fec0003800000 */
.L_x_3871:
        /* <DEDUP_REMOVED lines=14> */
.L_x_3885:
[----:B------:R-:W-:Y:S05]  /*cb40*/  BSYNC.RECONVERGENT B0 ;  /* 0x0000000000007941 */ /* 0x000fea0003800200 */
.L_x_3884:
[----:B------:R-:W-:Y:S01]  /*cb50*/  F2FP.F16.F32.PACK_AB R0, RZ, R0 ;  /* 0x00000000ff00723e */ /* 0x000fe200000000ff */
[----:B------:R-:W-:Y:S06]  /*cb60*/  BRA `(.L_x_3859) ;  /* 0x0000000000647947 */ /* 0x000fec0003800000 */
.L_x_3858:
        /* <DEDUP_REMOVED lines=16> */
.L_x_3886:
[----:B------:R-:W-:Y:S01]  /*cc70*/  PRMT R0, RZ, 0x7610, R0 ;  /* 0x00007610ff007816 */ /* 0x000fe20000000000 */
[----:B------:R-:W-:Y:S06]  /*cc80*/  BRA `(.L_x_3859) ;  /* 0x00000000001c7947 */ /* 0x000fec0003800000 */
.L_x_3883:
[----:B------:R-:W2:Y:S02]  /*cc90*/  LDG.E.64 R2, desc[UR36][R2.64] ;  /* 0x0000002402027981 */ /* 0x000ea4000c1e1b00 */
[----:B--2---:R-:W0:Y:S02]  /*cca0*/  I2F.U64 R0, R2 ;  /* 0x0000000200007312 */ /* 0x004e240000301000 */
[----:B0-----:R-:W-:Y:S01]  /*ccb0*/  F2FP.F16.F32.PACK_AB R0, RZ, R0 ;  /* 0x00000000ff00723e */ /* 0x001fe200000000ff */
[----:B------:R-:W-:Y:S06]  /*ccc0*/  BRA `(.L_x_3859) ;  /* 0x00000000000c7947 */ /* 0x000fec0003800000 */
.L_x_3882:
[----:B------:R-:W2:Y:S02]  /*ccd0*/  LDG.E R2, desc[UR36][R2.64] ;  /* 0x0000002402027981 */ /* 0x000ea4000c1e1900 */
[----:B--2---:R-:W-:-:S04]  /*cce0*/  I2FP.F32.U32 R0, R2 ;  /* 0x0000000200007245 */ /* 0x004fc80000201000 */
[----:B------:R-:W-:-:S07]  /*ccf0*/  F2FP.F16.F32.PACK_AB R0, RZ, R0 ;  /* 0x00000000ff00723e */ /* 0x000fce00000000ff */
.L_x_3859:
        /* <DEDUP_REMOVED lines=29> */
.L_x_3892:
[----:B------:R-:W-:Y:S01]  /*ced0*/  FSETP.GEU.FTZ.AND P0, PT, R3, -R7, PT ;  /* 0x800000070300720b */ /* 0x000fe20003f1e000 */
[----:B------:R-:W-:-:S12]  /*cee0*/  FADD.FTZ R5, R5, -1 ;  /* 0xbf80000005057421 */ /* 0x000fd80000010000 */
[----:B------:R-:W-:-:S07]  /*cef0*/  @!P0 FADD.FTZ R5, R5, -1 ;  /* 0xbf80000005058421 */ /* 0x000fce0000010000 */
.L_x_3891:
[----:B------:R-:W-:Y:S05]  /*cf00*/  BSYNC.RECONVERGENT B1 ;  /* 0x0000000000017941 */ /* 0x000fea0003800200 */
.L_x_3890:
[----:B------:R-:W-:Y:S01]  /*cf10*/  FFMA.FTZ R0, -R7, R5, R0 ;  /* 0x0000000507007223 */ /* 0x000fe20000010100 */
[----:B------:R-:W-:Y:S06]  /*cf20*/  BRA `(.L_x_3888) ;  /* 0x0000000000787947 */ /* 0x000fec0003800000 */
.L_x_3889:
        /* <DEDUP_REMOVED lines=14> */
.L_x_3895:
        /* <DEDUP_REMOVED lines=13> */
.L_x_3894:
[----:B------:R-:W-:Y:S05]  /*d0e0*/  BSYNC.RECONVERGENT B1 ;  /* 0x0000000000017941 */ /* 0x000fea0003800200 */
.L_x_3893:
[----:B------:R-:W-:-:S04]  /*d0f0*/  FMUL.FTZ R3, R0, 1.1920928955078125e-07 ;  /* 0x3400000000037820 */ /* 0x000fc80000410000 */
[----:B------:R-:W-:-:S07]  /*d100*/  FMUL.FTZ R0, R6, R3 ;  /* 0x0000000306007220 */ /* 0x000fce0000410000 */
.L_x_3888:
[----:B------:R-:W-:Y:S05]  /*d110*/  BSYNC.RECONVERGENT B0 ;  /* 0x0000000000007941 */ /* 0x000fea0003800200 */
.L_x_3887:
        /* <DEDUP_REMOVED lines=22> */
.L_x_3899:
[----:B------:R-:W-:-:S06]  /*d280*/  HADD2.F32 R5, -RZ, R19.H0_H0 ;  /* 0x20000013ff057230 */ /* 0x000fcc0000004100 */
[----:B------:R-:W0:Y:S02]  /*d290*/  F2I.S64.TRUNC R4, R5 ;  /* 0x0000000500047311 */ /* 0x000e24000020d900 */
[----:B0-----:R0:W-:Y:S01]  /*d2a0*/  STG.E.U8 desc[UR36][R2.64], R4 ;  /* 0x0000000402007986 */ /* 0x0011e2000c101124 */
[----:B------:R-:W-:Y:S05]  /*d2b0*/  BRA `(.L_x_3901) ;  /* 0x0000000c006c7947 */ /* 0x000fea0003800000 */
.L_x_3898:
        /* <DEDUP_REMOVED lines=10> */
.L_x_3903:
[----:B------:R-:W-:-:S06]  /*d360*/  HADD2.F32 R19, -RZ, R19.H0_H0 ;  /* 0x20000013ff137230 */ /* 0x000fcc0000004100 */
[----:B------:R-:W0:Y:S02]  /*d370*/  F2I.FTZ.TRUNC.NTZ R19, R19 ;  /* 0x0000001300137305 */ /* 0x000e24000021f100 */
[----:B0-----:R0:W-:Y:S01]  /*d380*/  STG.E desc[UR36][R2.64], R19 ;  /* 0x0000001302007986 */ /* 0x0011e2000c101924 */
[----:B------:R-:W-:Y:S05]  /*d390*/  BRA `(.L_x_3901) ;  /* 0x0000000c00347947 */ /* 0x000fea0003800000 */
.L_x_3902:
[----:B------:R-:W-:-:S06]  /*d3a0*/  HADD2.F32 R19, -RZ, R19.H0_H0 ;  /* 0x20000013ff137230 */ /* 0x000fcc0000004100 */
[----:B------:R-:W0:Y:S02]  /*d3b0*/  F2I.FTZ.TRUNC.NTZ R19, R19 ;  /* 0x0000001300137305 */ /* 0x000e24000021f100 */
[----:B0-----:R0:W-:Y:S01]  /*d3c0*/  STG.E.U16 desc[UR36][R2.64], R19 ;  /* 0x0000001302007986 */ /* 0x0011e2000c101524 */
[----:B------:R-:W-:Y:S05]  /*d3d0*/  BRA `(.L_x_3901) ;  /* 0x0000000c00247947 */ /* 0x000fea0003800000 */
.L_x_3897:
        /* <DEDUP_REMOVED lines=9> */
.L_x_3905:
[----:B------:R0:W-:Y:S01]  /*d470*/  STG.E.U16 desc[UR36][R2.64], R19 ;  /* 0x0000001302007986 */ /* 0x0001e2000c101524 */
[----:B------:R-:W-:Y:S05]  /*d480*/  BRA `(.L_x_3901) ;  /* 0x0000000800f87947 */ /* 0x000fea0003800000 */
.L_x_3904:
        /* <DEDUP_REMOVED lines=10> */
.L_x_3907:
[----:B------:R-:W-:-:S05]  /*d530*/  HADD2.F32 R0, -RZ, R19.H0_H0 ;  /* 0x20000013ff007230 */ /* 0x000fca0000004100 */
[----:B------:R-:W-:-:S04]  /*d540*/  F2FP.F16.F32.PACK_AB R0, RZ, R0 ;  /* 0x00000000ff00723e */ /* 0x000fc800000000ff */
[----:B------:R-:W-:-:S05]  /*d550*/  PRMT R0, R0, 0x5410, RZ ;  /* 0x0000541000007816 */ /* 0x000fca00000000ff */
[----:B------:R0:W-:Y:S01]  /*d560*/  STG.E desc[UR36][R2.64], R0 ;  /* 0x0000000002007986 */ /* 0x0001e2000c101924 */
[----:B------:R-:W-:Y:S05]  /*d570*/  BRA `(.L_x_3901) ;  /* 0x0000000800bc7947 */ /* 0x000fea0003800000 */
.L_x_3906:
[----:B------:R-:W-:-:S05]  /*d580*/  HADD2.F32 R4, -RZ, R19.H0_H0 ;  /* 0x20000013ff047230 */ /* 0x000fca0000004100 */
[----:B------:R-:W-:-:S06]  /*d590*/  FMUL.FTZ R4, R4, 1 ;  /* 0x3f80000004047820 */ /* 0x000fcc0000410000 */
[----:B------:R-:W0:Y:S02]  /*d5a0*/  F2F.F64.F32 R4, R4 ;  /* 0x0000000400047310 */ /* 0x000e240000201800 */
[----:B0-----:R0:W-:Y:S01]  /*d5b0*/  STG.E.64 desc[UR36][R2.64], R4 ;  /* 0x0000000402007986 */ /* 0x0011e2000c101b24 */
[----:B------:R-:W-:Y:S05]  /*d5c0*/  BRA `(.L_x_3901) ;  /* 0x0000000800a87947 */ /* 0x000fea0003800000 */
.L_x_3896:
        /* <DEDUP_REMOVED lines=14> */
.L_x_3911:
        /* <DEDUP_REMOVED lines=18> */
.L_x_3914:
[----:B------:R-:W-:-:S04]  /*d7d0*/  SHF.R.U32.HI R5, RZ, 0x18, R5 ;  /* 0x00000018ff057819 */ /* 0x000fc80000011605 */
[----:B------:R-:W-:-:S07]  /*d7e0*/  LOP3.LUT R0, R0, 0x80, R5, 0xf8, !PT ;  /* 0x0000008000007812 */ /* 0x000fce00078ef805 */
.L_x_3913:
[----:B------:R-:W-:Y:S05]  /*d7f0*/  BSYNC.RECONVERGENT B0 ;  /* 0x0000000000007941 */ /* 0x000fea0003800200 */
.L_x_3912:
[----:B------:R0:W-:Y:S01]  /*d800*/  STG.E.U8 desc[UR36][R2.64], R0 ;  /* 0x0000000002007986 */ /* 0x0001e2000c101124 */
[----:B------:R-:W-:Y:S05]  /*d810*/  BRA `(.L_x_3901) ;  /* 0x0000000800147947 */ /* 0x000fea0003800000 */
.L_x_3910:
        /* <DEDUP_REMOVED lines=18> */
.L_x_3917:
[----:B------:R-:W-:-:S04]  /*d940*/  SHF.R.U32.HI R5, RZ, 0x18, R5 ;  /* 0x00000018ff057819 */ /* 0x000fc80000011605 */
[----:B------:R-:W-:-:S07]  /*d950*/  LOP3.LUT R0, R0, 0x80, R5, 0xf8, !PT ;  /* 0x0000008000007812 */ /* 0x000fce00078ef805 */
.L_x_3916:
[----:B------:R-:W-:Y:S05]  /*d960*/  BSYNC.RECONVERGENT B0 ;  /* 0x0000000000007941 */ /* 0x000fea0003800200 */
.L_x_3915:
[----:B------:R0:W-:Y:S01]  /*d970*/  STG.E.U8 desc[UR36][R2.64], R0 ;  /* 0x0000000002007986 */ /* 0x0001e2000c101124 */
[----:B------:R-:W-:Y:S05]  /*d980*/  BRA `(.L_x_3901) ;  /* 0x0000000400b87947 */ /* 0x000fea0003800000 */
.L_x_3909:
[----:B------:R-:W-:-:S09]  /*d990*/  UISETP.NE.AND UP0, UPT, UR4, 0x1c, UPT ;  /* 0x0000001c0400788c */ /* 0x000fd2000bf05270 */
[----:B------:R-:W-:Y:S05]  /*d9a0*/  BRA.U !UP0, `(.L_x_3918) ;  /* 0x0000000108607547 */ /* 0x000fea000b800000 */
[----:B------:R-:W-:-:S09]  /*d9b0*/  UISETP.NE.AND UP0, UPT, UR4, 0x1d, UPT ;  /* 0x0000001d0400788c */ /* 0x000fd2000bf05270 */
[----:B------:R-:W-:Y:S05]  /*d9c0*/  BRA.U !UP0, `(.L_x_3919) ;  /* 0x0000000108487547 */ /* 0x000fea000b800000 */
[----:B------:R-:W-:-:S09]  /*d9d0*/  UISETP.NE.AND UP0, UPT, UR4, 0x2c, UPT ;  /* 0x0000002c0400788c */ /* 0x000fd2000bf05270 */
[----:B------:R-:W-:Y:S05]  /*d9e0*/  BRA.U UP0, `(.L_x_3900) ;  /* 0x0000000100bc7547 */ /* 0x000fea000b800000 */
        /* <DEDUP_REMOVED lines=16> */
.L_x_3919:
[----:B------:R-:W-:-:S06]  /*daf0*/  HADD2.F32 R4, -RZ, R19.H0_H0 ;  /* 0x20000013ff047230 */ /* 0x000fcc0000004100 */
[----:B------:R-:W0:Y:S02]  /*db00*/  F2I.U64.TRUNC R4, R4 ;  /* 0x0000000400047311 */ /* 0x000e24000020d800 */
[----:B0-----:R0:W-:Y:S01]  /*db10*/  STG.E.64 desc[UR36][R2.64], R4 ;  /* 0x0000000402007986 */ /* 0x0011e2000c101b24 */
[----:B------:R-:W-:Y:S05]  /*db20*/  BRA `(.L_x_3901) ;  /* 0x0000000400507947 */ /* 0x000fea0003800000 */
.L_x_3918:
[----:B------:R-:W-:-:S06]  /*db30*/  HADD2.F32 R19, -RZ, R19.H0_H0 ;  /* 0x20000013ff137230 */ /* 0x000fcc0000004100 */
[----:B------:R-:W0:Y:S02]  /*db40*/  F2I.FTZ.U32.TRUNC.NTZ R19, R19 ;  /* 0x0000001300137305 */ /* 0x000e24000021f000 */
[----:B0-----:R0:W-:Y:S01]  /*db50*/  STG.E desc[UR36][R2.64], R19 ;  /* 0x0000001302007986 */ /* 0x0011e2000c101924 */
[----:B------:R-:W-:Y:S05]  /*db60*/  BRA `(.L_x_3901) ;  /* 0x0000000400407947 */ /* 0x000fea0003800000 */
.L_x_3908:
        /* <DEDUP_REMOVED lines=11> */
.L_x_3921:
[----:B------:R-:W-:Y:S01]  /*dc20*/  HADD2.F32 R19, -RZ, R19.H0_H0 ;  /* 0x20000013ff137230 */ /* 0x000fe20000004100 */
[----:B------:R-:W-:-:S04]  /*dc30*/  CS2R R6, SRZ ;  /* 0x0000000000067805 */ /* 0x000fc8000001ff00 */
[----:B------:R-:W-:-:S06]  /*dc40*/  FMUL.FTZ R4, R19, 1 ;  /* 0x3f80000013047820 */ /* 0x000fcc0000410000 */
[----:B------:R-:W0:Y:S02]  /*dc50*/  F2F.F64.F32 R4, R4 ;  /* 0x0000000400047310 */ /* 0x000e240000201800 */
[----:B0-----:R1:W-:Y:S01]  /*dc60*/  STG.E.128 desc[UR36][R2.64], R4 ;  /* 0x0000000402007986 */ /* 0x0013e2000c101d24 */
[----:B------:R-:W-:Y:S05]  /*dc70*/  BRA `(.L_x_3901) ;  /* 0x0000000000fc7947 */ /* 0x000fea0003800000 */
.L_x_3920:
[----:B------:R-:W-:-:S09]  /*dc80*/  UISETP.NE.AND UP0, UPT, UR4, 0xf, UPT ;  /* 0x0000000f0400788c */ /* 0x000fd2000bf05270 */
[----:B------:R-:W-:Y:S05]  /*dc90*/  BRA.U !UP0, `(.L_x_3922) ;  /* 0x0000000108e87547 */ /* 0x000fea000b800000 */
[----:B------:R-:W-:-:S09]  /*dca0*/  UISETP.NE.AND UP0, UPT, UR4, 0x17, UPT ;  /* 0x000000170400788c */ /* 0x000fd2000bf05270 */
[----:B------:R-:W-:Y:S05]  /*dcb0*/  BRA.U !UP0, `(.L_x_3923) ;  /* 0x0000000108907547 */ /* 0x000fea000b800000 */
[----:B------:R-:W-:-:S09]  /*dcc0*/  UISETP.NE.AND UP0, UPT, UR4, 0x18, UPT ;  /* 0x000000180400788c */ /* 0x000fd2000bf05270 */
[----:B------:R-:W-:Y:S05]  /*dcd0*/  BRA.U !UP0, `(.L_x_3924) ;  /* 0x0000000108447547 */ /* 0x000fea000b800000 */
.L_x_3900:
        /* <DEDUP_REMOVED lines=9> */
[----:B------:R-:W-:-:S02]  /*dd70*/  IMAD.U32 R5, RZ, RZ, UR5 ;  /* 0x00000005ff057e24 */ /* 0x000fc4000f8e00ff */
[----:B---3--:R-:W-:Y:S01]  /*dd80*/  IMAD.U32 R6, RZ, RZ, UR6 ;  /* 0x00000006ff067e24 */ /* 0x008fe2000f8e00ff */
[----:B------:R-:W-:Y:S01]  /*dd90*/  MOV R7, UR7 ;  /* 0x0000000700077c02 */ /* 0x000fe20008000f00 */
[----:B----4-:R-:W-:Y:S02]  /*dda0*/  IMAD.U32 R10, RZ, RZ, UR8 ;  /* 0x00000008ff0a7e24 */ /* 0x010fe4000f8e00ff */
[----:B-1----:R-:W-:-:S07]  /*ddb0*/  IMAD.U32 R11, RZ, RZ, UR9 ;  /* 0x00000009ff0b7e24 */ /* 0x002fce000f8e00ff */
[----:B------:R-:W-:-:S07]  /*ddc0*/  LEPC R20, `(.L_x_3925) ;  /* 0x000000001014794e */ /* 0x000fce0000000000 */
[----:B--2---:R-:W-:Y:S05]  /*ddd0*/  CALL.ABS.NOINC R2 ;  /* 0x0000000002007343 */ /* 0x004fea0003c00000 */
.L_x_3925:
[----:B------:R-:W-:Y:S05]  /*dde0*/  BRA `(.L_x_3901) ;  /* 0x0000000000a07947 */ /* 0x000fea0003800000 */
.L_x_3924:
        /* <DEDUP_REMOVED lines=13> */
.L_x_3927:
[----:B------:R-:W-:Y:S05]  /*dec0*/  BSYNC.RECONVERGENT B0 ;  /* 0x0000000000007941 */ /* 0x000fea0003800200 */
.L_x_3926:
[----:B------:R-:W-:-:S05]  /*ded0*/  LOP3.LUT R5, R0, 0x80, R5, 0xf8, !PT ;  /* 0x0000008000057812 */ /* 0x000fca00078ef805 */
[----:B------:R3:W-:Y:S01]  /*dee0*/  STG.E.U8 desc[UR36][R2.64], R5 ;  /* 0x0000000502007986 */ /* 0x0007e2000c101124 */
[----:B------:R-:W-:Y:S05]  /*def0*/  BRA `(.L_x_3901) ;  /* 0x00000000005c7947 */ /* 0x000fea0003800000 */
.L_x_3923:
        /* <DEDUP_REMOVED lines=12> */
.L_x_3929:
[----:B------:R-:W-:Y:S01]  /*dfc0*/  IMAD.MOV.U32 R0, RZ, RZ, 0x7f ;  /* 0x0000007fff007424 */ /* 0x000fe200078e00ff */
[----:B------:R-:W-:-:S04]  /*dfd0*/  ISETP.GT.U32.AND P0, PT, R4, 0x7f800000, PT ;  /* 0x7f8000000400780c */ /* 0x000fc80003f04070 */
[----:B------:R-:W-:-:S09]  /*dfe0*/  SEL R0, R0, 0x7c, P0 ;  /* 0x0000007c00007807 */ /* 0x000fd20000000000 */
.L_x_3930:
[----:B------:R-:W-:Y:S05]  /*dff0*/  BSYNC.RECONVERGENT B0 ;  /* 0x0000000000007941 */ /* 0x000fea0003800200 */
.L_x_3928:
[----:B------:R-:W-:-:S04]  /*e000*/  SHF.R.U32.HI R5, RZ, 0x18, R5 ;  /* 0x00000018ff057819 */ /* 0x000fc80000011605 */
[----:B------:R-:W-:-:S05]  /*e010*/  LOP3.LUT R5, R0, 0x80, R5, 0xf8, !PT ;  /* 0x0000008000057812 */ /* 0x000fca00078ef805 */
[----:B------:R2:W-:Y:S01]  /*e020*/  STG.E.U8 desc[UR36][R2.64], R5 ;  /* 0x0000000502007986 */ /* 0x0005e2000c101124 */
[----:B------:R-:W-:Y:S05]  /*e030*/  BRA `(.L_x_3901) ;  /* 0x00000000000c7947 */ /* 0x000fea0003800000 */
.L_x_3922:
[----:B------:R-:W-:-:S05]  /*e040*/  HADD2.F32 R0, -RZ, R19.H0_H0 ;  /* 0x20000013ff007230 */ /* 0x000fca0000004100 */
[----:B------:R-:W-:-:S05]  /*e050*/  F2FP.BF16.F32.PACK_AB R0, RZ, R0 ;  /* 0x00000000ff00723e */ /* 0x000fca00000010ff */
[----:B------:R4:W-:Y:S02]  /*e060*/  STG.E.U16 desc[UR36][R2.64], R0 ;  /* 0x0000000002007986 */ /* 0x0009e4000c101524 */
.L_x_3901:
[----:B------:R-:W-:-:S07]  /*e070*/  VIADD R17, R17, 0x80 ;  /* 0x0000008011117836 */ /* 0x000fce0000000000 */
.L_x_3819:
[----:B------:R-:W-:Y:S05]  /*e080*/  BSYNC.RECONVERGENT B6 ;  /* 0x0000000000067941 */ /* 0x000fea0003800200 */
.L_x_3818:
[----:B------:R-:W5:Y:S02]  /*e090*/  LDCU UR4, c[0x0][0x380] ;  /* 0x00007000ff0477ac */ /* 0x000f640008000800 */
[----:B-----5:R-:W-:-:S13]  /*e0a0*/  ISETP.GE.AND P0, PT, R17, UR4, PT ;  /* 0x0000000411007c0c */ /* 0x020fda000bf06270 */
[----:B------:R-:W-:Y:S05]  /*e0b0*/  @P0 EXIT ;  /* 0x000000000000094d */ /* 0x000fea0003800000 */
[----:B------:R-:W5:Y:S01]  /*e0c0*/  LDCU UR4, c[0x0][0x388] ;  /* 0x00007100ff0477ac */ /* 0x000f620008000800 */
[----:B------:R-:W-:Y:S01]  /*e0d0*/  IMAD.MOV.U32 R18, RZ, RZ, RZ ;  /* 0x000000ffff127224 */ /* 0x000fe200078e00ff */
[----:B0--34-:R-:W-:Y:S01]  /*e0e0*/  MOV R0, RZ ;  /* 0x000000ff00007202 */ /* 0x019fe20000000f00 */
        /* <DEDUP_REMOVED lines=342> */
[----:B------:R-:W2:Y:S03]  /*f650*/  LDCU.64 UR8, c[0x0][0x5d8] ;  /* 0x0000bb00ff0877ac */ /* 0x000ea60008000a00 */
        /* <DEDUP_REMOVED lines=8> */
.L_x_3931:
[----:B------:R-:W0:Y:S01]  /*f6e0*/  LDCU.64 UR6, c[0x0][0x5e8] ;  /* 0x0000bd00ff0677ac */ /* 0x000e220008000a00 */
[----:B------:R-:W1:Y:S01]  /*f6f0*/  LDCU.64 UR8, c[0x0][0x5f0] ;  /* 0x0000be00ff0877ac */ /* 0x000e620008000a00 */
[----:B------:R-:W-:-:S04]  /*f700*/  UPRMT UR4, UR39, 0x9910, URZ ;  /* 0x0000991027047896 */ /* 0x000fc800080000ff */
[----:B------:R-:W-:Y:S01]  /*f710*/  UISETP.GT.AND UP0, UPT, UR4, 0x9, UPT ;  /* 0x000000090400788c */ /* 0x000fe2000bf04270 */
[----:B0-----:R-:W-:Y:S02]  /*f720*/  IADD3 R16, P0, PT, R16, UR6, RZ ;  /* 0x0000000610107c10 */ /* 0x001fe4000ff1e0ff */
[----:B-12---:R-:W-:-:S03]  /*f730*/  IADD3 R2, P1, PT, R0, UR8, RZ ;  /* 0x0000000800027c10 */ /* 0x006fc6000ff3e0ff */
[----:B------:R-:W-:Y:S02]  /*f740*/  IMAD.X R17, RZ, RZ, UR7, P0 ;  /* 0x00000007ff117e24 */ /* 0x000fe400080e06ff */
        /* <DEDUP_REMOVED lines=15> */
.L_x_3935:
[----:B------:R-:W2:Y:S02]  /*f840*/  LDG.E.U8 R2, desc[UR36][R2.64] ;  /* 0x0000002402027981 */ /* 0x000ea4000c1e1100 */
[----:B--2---:R-:W-:-:S04]  /*f850*/  I2FP.F32.U32 R0, R2 ;  /* 0x0000000200007245 */ /* 0x004fc80000201000 */
[----:B------:R-:W-:-:S04]  /*f860*/  F2FP.F16.F32.PACK_AB R0, RZ, R0 ;  /* 0x00000000ff00723e */ /* 0x000fc800000000ff */
[----:B------:R-:W-:Y:S01]  /*f870*/  PRMT R19, R0, 0x7610, R19 ;  /* 0x0000761000137816 */ /* 0x000fe20000000013 */
[----:B------:R-:W-:Y:S06]  /*f880*/  BRA `(.L_x_3937) ;  /* 0x0000000c00d47947 */ /* 0x000fec0003800000 */
.L_x_3934:
        /* <DEDUP_REMOVED lines=11> */
.L_x_3939:
[----:B------:R-:W2:Y:S02]  /*f940*/  LDG.E R2, desc[UR36][R2.64] ;  /* 0x0000002402027981 */ /* 0x000ea4000c1e1900 */
[----:B--2---:R-:W-:-:S04]  /*f950*/  I2FP.F32.S32 R0, R2 ;  /* 0x0000000200007245 */ /* 0x004fc80000201400 */
[----:B------:R-:W-:-:S04]  /*f960*/  F2FP.F16.F32.PACK_AB R0, RZ, R0 ;  /* 0x00000000ff00723e */ /* 0x000fc800000000ff */
[----:B------:R-:W-:Y:S01]  /*f970*/  PRMT R19, R0, 0x7610, R19 ;  /* 0x0000761000137816 */ /* 0x000fe20000000013 */
[----:B------:R-:W-:Y:S06]  /*f980*/  BRA `(.L_x_3937) ;  /* 0x0000000c00947947 */ /* 0x000fec0003800000 */
.L_x_3938:
[----:B------:R-:W2:Y:S02]  /*f990*/  LDG.E.U16 R2, desc[UR36][R2.64] ;  /* 0x0000002402027981 */ /* 0x000ea4000c1e1500 */
[----:B--2---:R-:W0:Y:S02]  /*f9a0*/  I2F.S16 R0, R2 ;  /* 0x0000000200007306 */ /* 0x004e240000101400 */
[----:B0-----:R-:W-:-:S04]  /*f9b0*/  F2FP.F16.F32.PACK_AB R0, RZ, R0 ;  /* 0x00000000ff00723e */ /* 0x001fc800000000ff */
[----:B------:R-:W-:Y:S01]  /*f9c0*/  PRMT R19, R0, 0x7610, R19 ;  /* 0x0000761000137816 */ /* 0x000fe20000000013 */
[----:B------:R-:W-:Y:S06]  /*f9d0*/  BRA `(.L_x_3937) ;  /* 0x0000000c00807947 */ /* 0x000fec0003800000 */
.L_x_3933:
        /* <DEDUP_REMOVED lines=9> */
.L_x_3941:
[----:B------:R0:W5:Y:S01]  /*fa70*/  LDG.E.U16 R19, desc[UR36][R2.64] ;  /* 0x0000002402137981 */ /* 0x000162000c1e1500 */
[----:B------:R-:W-:Y:S05]  /*fa80*/  BRA `(.L_x_3937) ;  /* 0x0000000c00547947 */ /* 0x000fea0003800000 */
.L_x_3940:
        /* <DEDUP_REMOVED lines=9> */
.L_x_3943:
[----:B------:R1:W5:Y:S01]  /*fb20*/  LDG.E.U16 R19, desc[UR36][R2.64] ;  /* 0x0000002402137981 */ /* 0x000362000c1e1500 */
[----:B------:R-:W-:Y:S05]  /*fb30*/  BRA `(.L_x_3937) ;  /* 0x0000000c00287947 */ /* 0x000fea0003800000 */
.L_x_3942:
        /* <DEDUP_REMOVED lines=13> */
.L_x_3932:
        /* <DEDUP_REMOVED lines=14> */
.L_x_3946:
        /* <DEDUP_REMOVED lines=13> */
.L_x_3945:
        /* <DEDUP_REMOVED lines=24> */
[----:B------:R-:W-:-:S04]  /*ff40*/  F2FP.F16.F32.PACK_AB R5, RZ, R5 ;  /* 0x00000005ff05723e */ /* 0x000fc800000000ff */
[----:B------:R-:W-:Y:S01]  /*ff50*/  PRMT R19, R5, 0x7610, R19 ;  /* 0x0000761005137816 */ /* 0x000fe20000000013 */
[----:B------:R-:W-:Y:S06]  /*ff60*/  BRA `(.L_x_3937) ;  /* 0x00000008001c7947 */ /* 0x000fec0003800000 */
.L_x_3948:
        /* <DEDUP_REMOVED lines=14> */
.L_x_3947:
[----:B------:R-:W2:Y:S02]  /*10050*/  LDG.E.U16 R0, desc[UR36][R2.64] ;  /* 0x0000002402007981 */ /* 0x000ea4000c1e1500 */
[----:B--2---:R-:W-:-:S05]  /*10060*/  IMAD.U32 R0, R0, 0x10000, RZ ;  /* 0x0001000000007824 */ /* 0x004fca00078e00ff */
[----:B------:R-:W-:-:S04]  /*10070*/  F2FP.F16.F32.PACK_AB R0, RZ, R0 ;  /* 0x00000000ff00723e */ /* 0x000fc800000000ff */
[----:B------:R-:W-:Y:S01]  /*10080*/  PRMT R19, R0, 0x7610, R19 ;  /* 0x0000761000137816 */ /* 0x000fe20000000013 */
[----:B------:R-:W-:Y:S06]  /*10090*/  BRA `(.L_x_3937) ;  /* 0x0000000400d07947 */ /* 0x000fec0003800000 */
.L_x_3944:
        /* <DEDUP_REMOVED lines=13> */
.L_x_3951:
        /* <DEDUP_REMOVED lines=21> */
.L_x_3955:
[----:B------:R-:W-:Y:S05]  /*102c0*/  BSYNC.RECONVERGENT B1 ;  /* 0x0000000000017941 */ /* 0x000fea0003800200 */
.L_x_3954:
[----:B------:R-:W-:Y:S01]  /*102d0*/  IMAD.SHL.U32 R0, R0, 0x100000, RZ ;  /* 0x0010000000007824 */ /* 0x000fe200078e00ff */
[----:B------:R-:W-:-:S04]  /*102e0*/  LEA R2, R2, 0x3b800000, 0x17 ;  /* 0x3b80000002027811 */ /* 0x000fc800078eb8ff */
[----:B------:R-:W-:-:S07]  /*102f0*/  LOP3.LUT R0, R2, R0, R7, 0xfe, !PT ;  /* 0x0000000002007212 */ /* 0x000fce00078efe07 */
.L_x_3953:
[----:B------:R-:W-:Y:S05]  /*10300*/  BSYNC.RECONVERGENT B0 ;  /* 0x0000000000007941 */ /* 0x000fea0003800200 */
.L_x_3952:
[----:B------:R-:W-:-:S04]  /*10310*/  F2FP.F16.F32.PACK_AB R0, RZ, R0 ;  /* 0x00000000ff00723e */ /* 0x000fc800000000ff */
[----:B------:R-:W-:Y:S01]  /*10320*/  PRMT R19, R0, 0x7610, R19 ;  /* 0x0000761000137816 */ /* 0x000fe20000000013 */
[----:B------:R-:W-:Y:S06]  /*10330*/  BRA `(.L_x_3937) ;  /* 0x0000000400287947 */ /* 0x000fec0003800000 */
.L_x_3950:
        /* <DEDUP_REMOVED lines=21> */
.L_x_3959:
[----:B------:R-:W-:Y:S05]  /*10490*/  BSYNC.RECONVERGENT B1 ;  /* 0x0000000000017941 */ /* 0x000fea0003800200 */
.L_x_3958:
[----:B------:R-:W-:Y:S01]  /*104a0*/  IMAD.SHL.U32 R0, R0, 0x200000, RZ ;  /* 0x0020000000007824 */ /* 0x000fe200078e00ff */
[----:B------:R-:W-:-:S04]  /*104b0*/  LEA R2, R2, 0x37800000, 0x17 ;  /* 0x3780000002027811 */ /* 0x000fc800078eb8ff */
[----:B------:R-:W-:-:S07]  /*104c0*/  LOP3.LUT R0, R2, R0, R7, 0xfe, !PT ;  /* 0x0000000002007212 */ /* 0x000fce00078efe07 */
.L_x_3957:
[----:B------:R-:W-:Y:S05]  /*104d0*/  BSYNC.RECONVERGENT B0 ;  /* 0x0000000000007941 */ /* 0x000fea0003800200 */
.L_x_3956:
[----:B------:R-:W-:-:S04]  /*104e0*/  F2FP.F16.F32.PACK_AB R0, RZ, R0 ;  /* 0x00000000ff00723e */ /* 0x000fc800000000ff */
[----:B------:R-:W-:Y:S01]  /*104f0*/  PRMT R19, R0, 0x7610, R19 ;  /* 0x0000761000137816 */ /* 0x000fe20000000013 */
[----:B------:R-:W-:Y:S06]  /*10500*/  BRA `(.L_x_3937) ;  /* 0x0000000000b47947 */ /* 0x000fec0003800000 */
.L_x_3949:
        /* <DEDUP_REMOVED lines=14> */
.L_x_3963:
[----:B------:R-:W-:Y:S05]  /*105f0*/  BSYNC.RECONVERGENT B0 ;  /* 0x0000000000007941 */ /* 0x000fea0003800200 */
.L_x_3962:
[----:B------:R-:W-:-:S04]  /*10600*/  F2FP.F16.F32.PACK_AB R0, RZ, R0 ;  /* 0x00000000ff00723e */ /* 0x000fc800000000ff */
[----:B------:R-:W-:Y:S01]  /*10610*/  PRMT R19, R0, 0x7610, R19 ;  /* 0x0000761000137816 */ /* 0x000fe20000000013 */
[----:B------:R-:W-:Y:S06]  /*10620*/  BRA `(.L_x_3937) ;  /* 0x00000000006c7947 */ /* 0x000fec0003800000 */
.L_x_3936:
        /* <DEDUP_REMOVED lines=16> */
.L_x_3964:
[----:B------:R-:W-:Y:S01]  /*10730*/  PRMT R19, RZ, 0x7610, R19 ;  /* 0x00007610ff137816 */ /* 0x000fe20000000013 */
[----:B------:R-:W-:Y:S06]  /*10740*/  BRA `(.L_x_3937) ;  /* 0x0000000000247947 */ /* 0x000fec0003800000 */
.L_x_3961:
[----:B------:R-:W2:Y:S02]  /*10750*/  LDG.E.64 R2, desc[UR36][R2.64] ;  /* 0x0000002402027981 */ /* 0x000ea4000c1e1b00 */
[----:B--2---:R-:W0:Y:S02]  /*10760*/  I2F.U64 R0, R2 ;  /* 0x0000000200007312 */ /* 0x004e240000301000 */
[----:B0-----:R-:W-:-:S04]  /*10770*/  F2FP.F16.F32.PACK_AB R0, RZ, R0 ;  /* 0x00000000ff00723e */ /* 0x001fc800000000ff */
[----:B------:R-:W-:Y:S01]  /*10780*/  PRMT R19, R0, 0x7610, R19 ;  /* 0x0000761000137816 */ /* 0x000fe20000000013 */
[----:B------:R-:W-:Y:S06]  /*10790*/  BRA `(.L_x_3937) ;  /* 0x0000000000107947 */ /* 0x000fec0003800000 */
.L_x_3960:
[----:B------:R-:W2:Y:S02]  /*107a0*/  LDG.E R2, desc[UR36][R2.64] ;  /* 0x0000002402027981 */ /* 0x000ea4000c1e1900 */
[----:B--2---:R-:W-:-:S04]  /*107b0*/  I2FP.F32.U32 R0, R2 ;  /* 0x0000000200007245 */ /* 0x004fc80000201000 */
[----:B------:R-:W-:-:S04]  /*107c0*/  F2FP.F16.F32.PACK_AB R0, RZ, R0 ;  /* 0x00000000ff00723e */ /* 0x000fc800000000ff */
[----:B------:R-:W-:-:S07]  /*107d0*/  PRMT R19, R0, 0x7610, R19 ;  /* 0x0000761000137816 */ /* 0x000fce0000000013 */
.L_x_3937:
        /* <DEDUP_REMOVED lines=18> */
.L_x_3968:
[----:B------:R-:W2:Y:S02]  /*10900*/  LDG.E.U8 R2, desc[UR36][R2.64] ;  /* 0x0000002402027981 */ /* 0x000ea4000c1e1100 */
[----:B--2---:R-:W-:-:S04]  /*10910*/  I2FP.F32.U32 R0, R2 ;  /* 0x0000000200007245 */ /* 0x004fc80000201000 */
[----:B------:R-:W-:Y:S01]  /*10920*/  F2FP.F16.F32.PACK_AB R0, RZ, R0 ;  /* 0x00000000ff00723e */ /* 0x000fe200000000ff */
[----:B------:R-:W-:Y:S06]  /*10930*/  BRA `(.L_x_3970) ;  /* 0x0000000c009c7947 */ /* 0x000fec0003800000 */
.L_x_3967:
        /* <DEDUP_REMOVED lines=10> */
.L_x_3972:
[----:B------:R-:W2:Y:S02]  /*109e0*/  LDG.E R2, desc[UR36][R2.64] ;  /* 0x0000002402027981 */ /* 0x000ea4000c1e1900 */
[----:B--2---:R-:W-:-:S04]  /*109f0*/  I2FP.F32.S32 R0, R2 ;  /* 0x0000000200007245 */ /* 0x004fc80000201400 */
[----:B------:R-:W-:Y:S01]  /*10a00*/  F2FP.F16.F32.PACK_AB R0, RZ, R0 ;  /* 0x00000000ff00723e */ /* 0x000fe200000000ff */
[----:B------:R-:W-:Y:S06]  /*10a10*/  BRA `(.L_x_3970) ;  /* 0x0000000c00647947 */ /* 0x000fec0003800000 */
.L_x_3971:
[----:B------:R-:W2:Y:S02]  /*10a20*/  LDG.E.U16 R2, desc[UR36][R2.64] ;  /* 0x0000002402027981 */ /* 0x000ea4000c1e1500 */
[----:B--2---:R-:W0:Y:S02]  /*10a30*/  I2F.S16 R0, R2 ;  /* 0x0000000200007306 */ /* 0x004e240000101400 */
[----:B0-----:R-:W-:Y:S01]  /*10a40*/  F2FP.F16.F32.PACK_AB R0, RZ, R0 ;  /* 0x00000000ff00723e */ /* 0x001fe200000000ff */
[----:B------:R-:W-:Y:S06]  /*10a50*/  BRA `(.L_x_3970) ;  /* 0x0000000c00547947 */ /* 0x000fec0003800000 */
.L_x_3966:
        /* <DEDUP_REMOVED lines=9> */
.L_x_3974:
[----:B------:R0:W5:Y:S01]  /*10af0*/  LDG.E.U16 R0, desc[UR36][R2.64] ;  /* 0x0000002402007981 */ /* 0x000162000c1e1500 */
[----:B------:R-:W-:Y:S05]  /*10b00*/  BRA `(.L_x_3970) ;  /* 0x0000000c00287947 */ /* 0x000fea0003800000 */
.L_x_3973:
        /* <DEDUP_REMOVED lines=9> */
.L_x_3976:
[----:B------:R1:W5:Y:S01]  /*10ba0*/  LDG.E.U16 R0, desc[UR36][R2.64] ;  /* 0x0000002402007981 */ /* 0x000362000c1e1500 */
[----:B------:R-:W-:Y:S05]  /*10bb0*/  BRA `(.L_x_3970) ;  /* 0x0000000800fc7947 */ /* 0x000fea0003800000 */
.L_x_3975:
        /* <DEDUP_REMOVED lines=12> */
.L_x_3965:
        /* <DEDUP_REMOVED lines=13> */
.L_x_3979:
        /* <DEDUP_REMOVED lines=12> */
.L_x_3978:
        /* <DEDUP_REMOVED lines=27> */
.L_x_3981:
        /* <DEDUP_REMOVED lines=13> */
.L_x_3980:
[----:B------:R-:W2:Y:S02]  /*11090*/  LDG.E.U16 R0, desc[UR36][R2.64] ;  /* 0x0000002402007981 */ /* 0x000ea4000c1e1500 */
[----:B--2---:R-:W-:-:S05]  /*110a0*/  IMAD.U32 R0, R0, 0x10000, RZ ;  /* 0x0001000000007824 */ /* 0x004fca00078e00ff */
[----:B------:R-:W-:Y:S01]  /*110b0*/  F2FP.F16.F32.PACK_AB R0, RZ, R0 ;  /* 0x00000000ff00723e */ /* 0x000fe200000000ff */
[----:B------:R-:W-:Y:S06]  /*110c0*/  BRA `(.L_x_3970) ;  /* 0x0000000400b87947 */ /* 0x000fec0003800000 */
.L_x_3977:
        /* <DEDUP_REMOVED lines=12> */
.L_x_3984:
        /* <DEDUP_REMOVED lines=21> */
.L_x_3988:
[----:B------:R-:W-:Y:S05]  /*112e0*/  BSYNC.RECONVERGENT B1 ;  /* 0x0000000000017941 */ /* 0x000fea0003800200 */
.L_x_3987:
[----:B------:R-:W-:Y:S01]  /*112f0*/  IMAD.SHL.U32 R0, R0, 0x100000, RZ ;  /* 0x0010000000007824 */ /* 0x000fe200078e00ff */
[----:B------:R-:W-:-:S04]  /*11300*/  LEA R2, R2, 0x3b800000, 0x17 ;  /* 0x3b80000002027811 */ /* 0x000fc800078eb8ff */
[----:B------:R-:W-:-:S07]  /*11310*/  LOP3.LUT R0, R2, R0, R7, 0xfe, !PT ;  /* 0x0000000002007212 */ /* 0x000fce00078efe07 */
.L_x_3986:
[----:B------:R-:W-:Y:S05]  /*11320*/  BSYNC.RECONVERGENT B0 ;  /* 0x0000000000007941 */ /* 0x000fea0003800200 */
.L_x_3985:
[----:B------:R-:W-:Y:S01]  /*11330*/  F2FP.F16.F32.PACK_AB R0, RZ, R0 ;  /* 0x00000000ff00723e */ /* 0x000fe200000000ff */
[----:B------:R-:W-:Y:S06]  /*11340*/  BRA `(.L_x_3970) ;  /* 0x0000000400187947 */ /* 0x000fec0003800000 */
.L_x_3983:
        /* <DEDUP_REMOVED lines=21> */
.L_x_3992:
[----:B------:R-:W-:Y:S05]  /*114a0*/  BSYNC.RECONVERGENT B1 ;  /* 0x0000000000017941 */ /* 0x000fea0003800200 */
.L_x_3991:
[----:B------:R-:W-:Y:S01]  /*114b0*/  IMAD.SHL.U32 R0, R0, 0x200000, RZ ;  /* 0x0020000000007824 */ /* 0x000fe200078e00ff */
[----:B------:R-:W-:-:S04]  /*114c0*/  LEA R2, R2, 0x37800000, 0x17 ;  /* 0x3780000002027811 */ /* 0x000fc800078eb8ff */
[----:B------:R-:W-:-:S07]  /*114d0*/  LOP3.LUT R0, R2, R0, R7, 0xfe, !PT ;  /* 0x0000000002007212 */ /* 0x000fce00078efe07 */
.L_x_3990:
[----:B------:R-:W-:Y:S05]  /*114e0*/  BSYNC.RECONVERGENT B0 ;  /* 0x0000000000007941 */ /* 0x000fea0003800200 */
.L_x_3989:
[----:B------:R-:W-:Y:S01]  /*114f0*/  F2FP.F16.F32.PACK_AB R0, RZ, R0 ;  /* 0x00000000ff00723e */ /* 0x000fe200000000ff */
[----:B------:R-:W-:Y:S06]  /*11500*/  BRA `(.L_x_3970) ;  /* 0x0000000000a87947 */ /* 0x000fec0003800000 */
.L_x_3982:
        /* <DEDUP_REMOVED lines=14> */
.L_x_3996:
[----:B------:R-:W-:Y:S05]  /*115f0*/  BSYNC.RECONVERGENT B0 ;  /* 0x0000000000007941 */ /* 0x000fea0003800200 */
.L_x_3995:
[----:B------:R-:W-:Y:S01]  /*11600*/  F2FP.F16.F32.PACK_AB R0, RZ, R0 ;  /* 0x00000000ff00723e */ /* 0x000fe200000000ff */
[----:B------:R-:W-:Y:S06]  /*11610*/  BRA `(.L_x_3970) ;  /* 0x0000000000647947 */ /* 0x000fec0003800000 */
.L_x_3969:
        /* <DEDUP_REMOVED lines=15> */
[----:B--2--5:R-:W-:Y:S05]  /*11710*/  CALL.ABS.NOINC R2 ;  /* 0x0000000002007343 */ /* 0x024fea0003c00000 */
.L_x_3997:
[----:B------:R-:W-:Y:S01]  /*11720*/  PRMT R0, RZ, 0x7610, R0 ;  /* 0x00007610ff007816 */ /* 0x000fe20000000000 */
[----:B------:R-:W-:Y:S06]  /*11730*/  BRA `(.L_x_3970) ;  /* 0x00000000001c7947 */ /* 0x000fec0003800000 */
.L_x_3994:
[----:B------:R-:W2:Y:S02]  /*11740*/  LDG.E.64 R2, desc[UR36][R2.64] ;  /* 0x0000002402027981 */ /* 0x000ea4000c1e1b00 */
[----:B--2---:R-:W0:Y:S02]  /*11750*/  I2F.U64 R0, R2 ;  /* 0x0000000200007312 */ /* 0x004e240000301000 */
[----:B0-----:R-:W-:Y:S01]  /*11760*/  F2FP.F16.F32.PACK_AB R0, RZ, R0 ;  /* 0x00000000ff00723e */ /* 0x001fe200000000ff */
[----:B------:R-:W-:Y:S06]  /*11770*/  BRA `(.L_x_3970) ;  /* 0x00000000000c7947 */ /* 0x000fec0003800000 */
.L_x_3993:
[----:B------:R-:W2:Y:S02]  /*11780*/  LDG.E R2, desc[UR36][R2.64] ;  /* 0x0000002402027981 */ /* 0x000ea4000c1e1900 */
[----:B--2---:R-:W-:-:S04]  /*11790*/  I2FP.F32.U32 R0, R2 ;  /* 0x0000000200007245 */ /* 0x004fc80000201000 */
[----:B------:R-:W-:-:S07]  /*117a0*/  F2FP.F16.F32.PACK_AB R0, RZ, R0 ;  /* 0x00000000ff00723e */ /* 0x000fce00000000ff */
.L_x_3970:
        /* <DEDUP_REMOVED lines=29> */
.L_x_4003:
[----:B------:R-:W-:Y:S01]  /*11980*/  FSETP.GEU.FTZ.AND P0, PT, R3, -R7, PT ;  /* 0x800000070300720b */ /* 0x000fe20003f1e000 */
[----:B------:R-:W-:-:S12]  /*11990*/  FADD.FTZ R5, R5, -1 ;  /* 0xbf80000005057421 */ /* 0x000fd80000010000 */
[----:B------:R-:W-:-:S07]  /*119a0*/  @!P0 FADD.FTZ R5, R5, -1 ;  /* 0xbf80000005058421 */ /* 0x000fce0000010000 */
.L_x_4002:
[----:B------:R-:W-:Y:S05]  /*119b0*/  BSYNC.RECONVERGENT B1 ;  /* 0x0000000000017941 */ /* 0x000fea0003800200 */
.L_x_4001:
[----:B------:R-:W-:Y:S01]  /*119c0*/  FFMA.FTZ R0, -R7, R5, R0 ;  /* 0x0000000507007223 */ /* 0x000fe20000010100 */
[----:B------:R-:W-:Y:S06]  /*119d0*/  BRA `(.L_x_3999) ;  /* 0x0000000000787947 */ /* 0x000fec0003800000 */
.L_x_4000:
        /* <DEDUP_REMOVED lines=14> */
.L_x_4006:
        /* <DEDUP_REMOVED lines=13> */
.L_x_4005:
[----:B------:R-:W-:Y:S05]  /*11b90*/  BSYNC.RECONVERGENT B1 ;  /* 0x0000000000017941 */ /* 0x000fea0003800200 */
.L_x_4004:
[----:B------:R-:W-:-:S04]  /*11ba0*/  FMUL.FTZ R3, R0, 1.1920928955078125e-07 ;  /* 0x3400000000037820 */ /* 0x000fc80000410000 */
[----:B------:R-:W-:-:S07]  /*11bb0*/  FMUL.FTZ R0, R6, R3 ;  /* 0x0000000306007220 */ /* 0x000fce0000410000 */
.L_x_3999:
[----:B------:R-:W-:Y:S05]  /*11bc0*/  BSYNC.RECONVERGENT B0 ;  /* 0x0000000000007941 */ /* 0x000fea0003800200 */
.L_x_3998:
[----:B------:R-:W-:Y:S01]  /*11bd0*/  UPRMT UR4, UR43, 0x9910, URZ ;  /* 0x000099102b047896 */ /* 0x000fe200080000ff */
[C---:B------:R-:W-:Y:S02]  /*11be0*/  FSETP.NAN.FTZ.AND P0, PT, |R0|.reuse, |R0|, PT ;  /* 0x400000000000720b */ /* 0x040fe40003f18200 */
[----:B------:R-:W-:Y:S01]  /*11bf0*/  LOP3.LUT R19, R0, 0x80000000, R19, 0xb8, !PT ;  /* 0x8000000000137812 */ /* 0x000fe200078eb813 */
[----:B------:R-:W-:-:S03]  /*11c00*/  UISETP.GT.AND UP0, UPT, UR4, 0x9, UPT ;  /* 0x000000090400788c */ /* 0x000fc6000bf04270 */
[----:B------:R-:W-:-:S04]  /*11c10*/  FSEL R19, R0, R19, P0 ;  /* 0x0000001300137208 */ /* 0x000fc80000000000 */
[----:B------:R-:W-:Y:S02]  /*11c20*/  F2FP.F16.F32.PACK_AB R19, RZ, R19 ;  /* 0x00000013ff13723e */ /* 0x000fe400000000ff */
        /* <DEDUP_REMOVED lines=10> */
[----:B01----:R-:W0:Y:S02]  /*11cd0*/  F2I.FTZ.TRUNC.NTZ R3, R0 ;  /* 0x0000000000037305 */ /* 0x003e24000021f100 */
[----:B0-----:R-:W-:Y:S01]  /*11ce0*/  STG.E.U8 desc[UR36][R16.64], R3 ;  /* 0x0000000310007986 */ /* 0x001fe2000c101124 */
[----:B------:R-:W-:Y:S05]  /*11cf0*/  EXIT ;  /* 0x000000000000794d */ /* 0x000fea0003800000 */
.L_x_4010:
[----:B01----:R-:W-:-:S06]  /*11d00*/  HADD2.F32 R3, -RZ, R19.H0_H0 ;  /* 0x20000013ff037230 */ /* 0x003fcc0000004100 */
[----:B------:R-:W0:Y:S02]  /*11d10*/  F2I.S64.TRUNC R2, R3 ;  /* 0x0000000300027311 */ /* 0x000e24000020d900 */
[----:B0-----:R-:W-:Y:S01]  /*11d20*/  STG.E.U8 desc[UR36][R16.64], R2 ;  /* 0x0000000210007986 */ /* 0x001fe2000c101124 */
[----:B------:R-:W-:Y:S05]  /*11d30*/  EXIT ;  /* 0x000000000000794d */ /* 0x000fea0003800000 */
.L_x_4009:
[----:B------:R-:W-:-:S09]  /*11d40*/  UISETP.NE.AND UP0, UPT, UR4, 0x2, UPT ;  /* 0x000000020400788c */ /* 0x000fd2000bf05270 */
[----:B------:R-:W-:Y:S05]  /*11d50*/  BRA.U !UP0, `(.L_x_4012) ;  /* 0x0000000108307547 */ /* 0x000fea000b800000 */
[----:B------:R-:W-:-:S09]  /*11d60*/  UISETP.NE.AND UP0, UPT, UR4, 0x3, UPT ;  /* 0x000000030400788c */ /* 0x000fd2000bf05270 */
[----:B------:R-:W-:Y:S05]  /*11d70*/  BRA.U !UP0, `(.L_x_4013) ;  /* 0x0000000108187547 */ /* 0x000fea000b800000 */
[----:B------:R-:W-:-:S09]  /*11d80*/  UISETP.NE.AND UP0, UPT, UR4, 0x4, UPT ;  /* 0x000000040400788c */ /* 0x000fd2000bf05270 */
[----:B------:R-:W-:Y:S05]  /*11d90*/  BRA.U UP0, `(.L_x_4011) ;  /* 0x0000000900707547 */ /* 0x000fea000b800000 */
[----:B01----:R-:W-:-:S06]  /*11da0*/  HADD2.F32 R2, -RZ, R19.H0_H0 ;  /* 0x20000013ff027230 */ /* 0x003fcc0000004100 */
[----:B------:R-:W0:Y:S02]  /*11db0*/  F2I.S64.TRUNC R2, R2 ;  /* 0x0000000200027311 */ /* 0x000e24000020d900 */
[----:B0-----:R-:W-:Y:S01]  /*11dc0*/  STG.E.64 desc[UR36][R16.64], R2 ;  /* 0x0000000210007986 */ /* 0x001fe2000c101b24 */
[----:B------:R-:W-:Y:S05]  /*11dd0*/  EXIT ;  /* 0x000000000000794d */ /* 0x000fea0003800000 */
.L_x_4013:
[----:B------:R-:W-:-:S06]  /*11de0*/  HADD2.F32 R19, -RZ, R19.H0_H0 ;  /* 0x20000013ff137230 */ /* 0x000fcc0000004100 */
[----:B------:R-:W2:Y:S02]  /*11df0*/  F2I.FTZ.TRUNC.NTZ R19, R19 ;  /* 0x0000001300137305 */ /* 0x000ea4000021f100 */
[----:B--2---:R-:W-:Y:S01]  /*11e00*/  STG.E desc[UR36][R16.64], R19 ;  /* 0x0000001310007986 */ /* 0x004fe2000c101924 */
[----:B------:R-:W-:Y:S05]  /*11e10*/  EXIT ;  /* 0x000000000000794d */ /* 0x000fea0003800000 */
.L_x_4012:
[----:B------:R-:W-:-:S06]  /*11e20*/  HADD2.F32 R19, -RZ, R19.H0_H0 ;  /* 0x20000013ff137230 */ /* 0x000fcc0000004100 */
[----:B------:R-:W2:Y:S02]  /*11e30*/  F2I.FTZ.TRUNC.NTZ R19, R19 ;  /* 0x0000001300137305 */ /* 0x000ea4000021f100 */
[----:B--2---:R-:W-:Y:S01]  /*11e40*/  STG.E.U16 desc[UR36][R16.64], R19 ;  /* 0x0000001310007986 */ /* 0x004fe2000c101524 */
[----:B------:R-:W-:Y:S05]  /*11e50*/  EXIT ;  /* 0x000000000000794d */ /* 0x000fea0003800000 */
.L_x_4008:
[----:B------:R-:W-:-:S09]  /*11e60*/  UISETP.GT.AND UP0, UPT, UR4, 0x6, UPT ;  /* 0x000000060400788c */ /* 0x000fd2000bf04270 */
[----:B------:R-:W-:Y:S05]  /*11e70*/  BRA.U UP0, `(.L_x_4014) ;  /* 0x0000000100247547 */ /* 0x000fea000b800000 */
[----:B------:R-:W-:-:S09]  /*11e80*/  UISETP.NE.AND UP0, UPT, UR4, 0x5, UPT ;  /* 0x000000050400788c */ /* 0x000fd2000bf05270 */
[----:B------:R-:W-:Y:S05]  /*11e90*/  BRA.U !UP0, `(.L_x_4015) ;  /* 0x0000000108147547 */ /* 0x000fea000b800000 */
[----:B------:R-:W-:-:S09]  /*11ea0*/  UISETP.NE.AND UP0, UPT, UR4, 0x6, UPT ;  /* 0x000000060400788c */ /* 0x000fd2000bf05270 */
[----:B------:R-:W-:Y:S05]  /*11eb0*/  BRA.U UP0, `(.L_x_4011) ;  /* 0x0000000900287547 */ /* 0x000fea000b800000 */
[----:B------:R-:W-:-:S05]  /*11ec0*/  HADD2.F32 R19, -RZ, R19.H0_H0 ;  /* 0x20000013ff137230 */ /* 0x000fca0000004100 */
[----:B------:R-:W-:Y:S01]  /*11ed0*/  STG.E desc[UR36][R16.64], R19 ;  /* 0x0000001310007986 */ /* 0x000fe2000c101924 */
[----:B------:R-:W-:Y:S05]  /*11ee0*/  EXIT ;  /* 0x000000000000794d */ /* 0x000fea0003800000 */
.L_x_4015:
[----:B------:R-:W-:Y:S01]  /*11ef0*/  STG.E.U16 desc[UR36][R16.64], R19 ;  /* 0x0000001310007986 */ /* 0x000fe2000c101524 */
[----:B------:R-:W-:Y:S05]  /*11f00*/  EXIT ;  /* 0x000000000000794d */ /* 0x000fea0003800000 */
.L_x_4014:
[----:B------:R-:W-:-:S09]  /*11f10*/  UISETP.NE.AND UP0, UPT, UR4, 0x7, UPT ;  /* 0x000000070400788c */ /* 0x000fd2000bf05270 */
[----:B------:R-:W-:Y:S05]  /*11f20*/  BRA.U !UP0, `(.L_x_4016) ;  /* 0x0000000108347547 */ /* 0x000fea000b800000 */
[----:B------:R-:W-:-:S09]  /*11f30*/  UISETP.NE.AND UP0, UPT, UR4, 0x8, UPT ;  /* 0x000000080400788c */ /* 0x000fd2000bf05270 */
[----:B------:R-:W-:Y:S05]  /*11f40*/  BRA.U !UP0, `(.L_x_4017) ;  /* 0x0000000108187547 */ /* 0x000fea000b800000 */
[----:B------:R-:W-:-:S09]  /*11f50*/  UISETP.NE.AND UP0, UPT, UR4, 0x9, UPT ;  /* 0x000000090400788c */ /* 0x000fd2000bf05270 */
[----:B------:R-:W-:Y:S05]  /*11f60*/  BRA.U UP0, `(.L_x_4011) ;  /* 0x0000000500fc7547 */ /* 0x000fea000b800000 */
[----:B01----:R-:W-:Y:S02]  /*11f70*/  HADD2.F32 R2, -RZ, R19.H0_H0 ;  /* 0x20000013ff027230 */ /* 0x003fe40000004100 */
[----:B------:R-:W-:-:S05]  /*11f80*/  IMAD.MOV.U32 R3, RZ, RZ, RZ ;  /* 0x000000ffff037224 */ /* 0x000fca00078e00ff */
[----:B------:R-:W-:Y:S01]  /*11f90*/  STG.E.64 desc[UR36][R16.64], R2 ;  /* 0x0000000210007986 */ /* 0x000fe2000c101b24 */
[----:B------:R-:W-:Y:S05]  /*11fa0*/  EXIT ;  /* 0x000000000000794d */ /* 0x000fea0003800000 */
.L_x_4017:
[----:B------:R-:W-:-:S05]  /*11fb0*/  HADD2.F32 R0, -RZ, R19.H0_H0 ;  /* 0x20000013ff007230 */ /* 0x000fca0000004100 */
[----:B------:R-:W-:-:S04]  /*11fc0*/  F2FP.F16.F32.PACK_AB R0, RZ, R0 ;  /* 0x00000000ff00723e */ /* 0x000fc800000000ff */
[----:B------:R-:W-:-:S05]  /*11fd0*/  PRMT R0, R0, 0x5410, RZ ;  /* 0x0000541000007816 */ /* 0x000fca00000000ff */
[----:B------:R-:W-:Y:S01]  /*11fe0*/  STG.E desc[UR36][R16.64], R0 ;  /* 0x0000000010007986 */ /* 0x000fe2000c101924 */
[----:B------:R-:W-:Y:S05]  /*11ff0*/  EXIT ;  /* 0x000000000000794d */ /* 0x000fea0003800000 */
.L_x_4016:
[----:B01----:R-:W-:-:S05]  /*12000*/  HADD2.F32 R2, -RZ, R19.H0_H0 ;  /* 0x20000013ff027230 */ /* 0x003fca0000004100 */
[----:B------:R-:W-:-:S06]  /*12010*/  FMUL.FTZ R2, R2, 1 ;  /* 0x3f80000002027820 */ /* 0x000fcc0000410000 */
[----:B------:R-:W0:Y:S02]  /*12020*/  F2F.F64.F32 R2, R2 ;  /* 0x0000000200027310 */ /* 0x000e240000201800 */
[----:B0-----:R-:W-:Y:S01]  /*12030*/  STG.E.64 desc[UR36][R16.64], R2 ;  /* 0x0000000210007986 */ /* 0x001fe2000c101b24 */
[----:B------:R-:W-:Y:S05]  /*12040*/  EXIT ;  /* 0x000000000000794d */ /* 0x000fea0003800000 */
.L_x_4007:
        /* <DEDUP_REMOVED lines=10> */
[----:B01----:R-:W-:-:S06]  /*120f0*/  HADD2.F32 R3, -RZ, R19.H0_H0 ;  /* 0x20000013ff037230 */ /* 0x003fcc0000004100 */
[----:B------:R-:W0:Y:S02]  /*12100*/  F2I.FTZ.U32.TRUNC.NTZ R3, R3 ;  /* 0x0000000300037305 */ /* 0x000e24000021f000 */
[----:B0-----:R-:W-:Y:S01]  /*12110*/  STG.E.U16 desc[UR36][R16.64], R3 ;  /* 0x0000000310007986 */ /* 0x001fe2000c101524 */
[----:B------:R-:W-:Y:S05]  /*12120*/  EXIT ;  /* 0x000000000000794d */ /* 0x000fea0003800000 */
.L_x_4021:
[----:B01----:R-:W-:Y:S01]  /*12130*/  HADD2.F32 R3, -RZ, R19.H0_H0 ;  /* 0x20000013ff037230 */ /* 0x003fe20000004100 */
        /* <DEDUP_REMOVED lines=16> */
.L_x_4024:
[----:B------:R-:W-:-:S04]  /*12240*/  SHF.R.U32.HI R3, RZ, 0x18, R3 ;  /* 0x00000018ff037819 */ /* 0x000fc80000011603 */
[----:B------:R-:W-:-:S04]  /*12250*/  LOP3.LUT R0, R0, 0x80, R3, 0xf8, !PT ;  /* 0x0000008000007812 */ /* 0x000fc800078ef803 */
[----:B------:R-:W-:-:S07]  /*12260*/  PRMT R8, R0, 0x7610, R8 ;  /* 0x0000761000087816 */ /* 0x000fce0000000008 */
.L_x_4023:
[----:B------:R-:W-:Y:S05]  /*12270*/  BSYNC.RECONVERGENT B0 ;  /* 0x0000000000007941 */ /* 0x000fea0003800200 */
.L_x_4022:
[----:B------:R-:W-:Y:S01]  /*12280*/  STG.E.U8 desc[UR36][R16.64], R8 ;  /* 0x0000000810007986 */ /* 0x000fe2000c101124 */
[----:B------:R-:W-:Y:S05]  /*12290*/  EXIT ;  /* 0x000000000000794d */ /* 0x000fea0003800000 */
.L_x_4020:
        /* <DEDUP_REMOVED lines=17> */
.L_x_4027:
[----:B------:R-:W-:-:S04]  /*123b0*/  SHF.R.U32.HI R3, RZ, 0x18, R3 ;  /* 0x00000018ff037819 */ /* 0x000fc80000011603 */
[----:B------:R-:W-:-:S04]  /*123c0*/  LOP3.LUT R0, R0, 0x80, R3, 0xf8, !PT ;  /* 0x0000008000007812 */ /* 0x000fc800078ef803 */
[----:B------:R-:W-:-:S07]  /*123d0*/  PRMT R8, R0, 0x7610, R8 ;  /* 0x0000761000087816 */ /* 0x000fce0000000008 */
.L_x_4026:
[----:B------:R-:W-:Y:S05]  /*123e0*/  BSYNC.RECONVERGENT B0 ;  /* 0x0000000000007941 */ /* 0x000fea0003800200 */
.L_x_4025:
[----:B------:R-:W-:Y:S01]  /*123f0*/  STG.E.U8 desc[UR36][R16.64], R8 ;  /* 0x0000000810007986 */ /* 0x000fe2000c101124 */
[----:B------:R-:W-:Y:S05]  /*12400*/  EXIT ;  /* 0x000000000000794d */ /* 0x000fea0003800000 */
.L_x_4019:
[----:B------:R-:W-:-:S09]  /*12410*/  UISETP.NE.AND UP0, UPT, UR4, 0x1c, UPT ;  /* 0x0000001c0400788c */ /* 0x000fd2000bf05270 */
[----:B------:R-:W-:Y:S05]  /*12420*/  BRA.U !UP0, `(.L_x_4028) ;  /* 0x0000000108607547 */ /* 0x000fea000b800000 */
[----:B------:R-:W-:-:S09]  /*12430*/  UISETP.NE.AND UP0, UPT, UR4, 0x1d, UPT ;  /* 0x0000001d0400788c */ /* 0x000fd2000bf05270 */
[----:B------:R-:W-:Y:S05]  /*12440*/  BRA.U !UP0, `(.L_x_4029) ;  /* 0x0000000108487547 */ /* 0x000fea000b800000 */
[----:B------:R-:W-:-:S09]  /*12450*/  UISETP.NE.AND UP0, UPT, UR4, 0x2c, UPT ;  /* 0x0000002c0400788c */ /* 0x000fd2000bf05270 */
[----:B------:R-:W-:Y:S05]  /*12460*/  BRA.U UP0, `(.L_x_4011) ;  /* 0x0000000100bc7547 */ /* 0x000fea000b800000 */
[----:B------:R-:W-:Y:S02]  /*12470*/  HADD2.F32 R19, -RZ, R19.H0_H0 ;  /* 0x20000013ff137230 */ /* 0x000fe40000004100 */
[----:B01----:R-:W-:-:S03]  /*12480*/  IMAD.MOV.U32 R3, RZ, RZ, 0xff ;  /* 0x000000ffff037424 */ /* 0x003fc600078e00ff */
[----:B------:R-:W-:-:S04]  /*12490*/  SHF.R.U32.HI R4, RZ, 0x17, R19 ;  /* 0x00000017ff047819 */ /* 0x000fc80000011613 */
[----:B------:R-:W-:-:S04]  /*124a0*/  LOP3.LUT R2, R4, 0xff, RZ, 0xc0, !PT ;  /* 0x000000ff04027812 */ /* 0x000fc800078ec0ff */
[----:B------:R-:W-:-:S13]  /*124b0*/  ISETP.NE.AND P1, PT, R2, 0xff, PT ;  /* 0x000000ff0200780c */ /* 0x000fda0003f25270 */
[--C-:B------:R-:W-:Y:S02]  /*124c0*/  @P1 SHF.R.U32.HI R0, RZ, 0x16, R19.reuse ;  /* 0x00000016ff001819 */ /* 0x100fe40000011613 */
[----:B------:R-:W-:Y:S02]  /*124d0*/  @P1 LOP3.LUT P0, RZ, R2, 0x3fffff, R19, 0xf8, !PT ;  /* 0x003fffff02ff1812 */ /* 0x000fe4000780f813 */
        /* <DEDUP_REMOVED lines=9> */
.L_x_4029:
[----:B01----:R-:W-:-:S06]  /*12570*/  HADD2.F32 R2, -RZ, R19.H0_H0 ;  /* 0x20000013ff027230 */ /* 0x003fcc0000004100 */
[----:B------:R-:W0:Y:S02]  /*12580*/  F2I.U64.TRUNC R2, R2 ;  /* 0x0000000200027311 */ /* 0x000e24000020d800 */
[----:B0-----:R-:W-:Y:S01]  /*12590*/  STG.E.64 desc[UR36][R16.64], R2 ;  /* 0x0000000210007986 */ /* 0x001fe2000c101b24 */
[----:B------:R-:W-:Y:S05]  /*125a0*/  EXIT ;  /* 0x000000000000794d */ /* 0x000fea0003800000 */
.L_x_4028:
[----:B------:R-:W-:-:S06]  /*125b0*/  HADD2.F32 R19, -RZ, R19.H0_H0 ;  /* 0x20000013ff137230 */ /* 0x000fcc0000004100 */
[----:B------:R-:W2:Y:S02]  /*125c0*/  F2I.FTZ.U32.TRUNC.NTZ R19, R19 ;  /* 0x0000001300137305 */ /* 0x000ea4000021f000 */
[----:B--2---:R-:W-:Y:S01]  /*125d0*/  STG.E desc[UR36][R16.64], R19 ;  /* 0x0000001310007986 */ /* 0x004fe2000c101924 */
[----:B------:R-:W-:Y:S05]  /*125e0*/  EXIT ;  /* 0x000000000000794d */ /* 0x000fea0003800000 */
.L_x_4018:
        /* <DEDUP_REMOVED lines=8> */
[----:B01----:R-:W-:-:S05]  /*12670*/  SEL R3, RZ, 0x1, !P0 ;  /* 0x00000001ff037807 */ /* 0x003fca0004000000 */
[----:B------:R-:W-:Y:S01]  /*12680*/  STG.E.U8 desc[UR36][R16.64], R3 ;  /* 0x0000000310007986 */ /* 0x000fe2000c101124 */
[----:B------:R-:W-:Y:S05]  /*12690*/  EXIT ;  /* 0x000000000000794d */ /* 0x000fea0003800000 */
.L_x_4031:
[----:B------:R-:W-:Y:S01]  /*126a0*/  HADD2.F32 R19, -RZ, R19.H0_H0 ;  /* 0x20000013ff137230 */ /* 0x000fe20000004100 */
[----:B0-----:R-:W-:-:S04]  /*126b0*/  CS2R R6, SRZ ;  /* 0x0000000000067805 */ /* 0x001fc8000001ff00 */
[----:B------:R-:W-:-:S06]  /*126c0*/  FMUL.FTZ R4, R19, 1 ;  /* 0x3f80000013047820 */ /* 0x000fcc0000410000 */
[----:B------:R-:W0:Y:S02]  /*126d0*/  F2F.F64.F32 R4, R4 ;  /* 0x0000000400047310 */ /* 0x000e240000201800 */
[----:B0-----:R-:W-:Y:S01]  /*126e0*/  STG.E.128 desc[UR36][R16.64], R4 ;  /* 0x0000000410007986 */ /* 0x001fe2000c101d24 */
[----:B------:R-:W-:Y:S05]  /*126f0*/  EXIT ;  /* 0x000000000000794d */ /* 0x000fea0003800000 */
.L_x_4030:
[----:B------:R-:W-:-:S09]  /*12700*/  UISETP.NE.AND UP0, UPT, UR4, 0xf, UPT ;  /* 0x0000000f0400788c */ /* 0x000fd2000bf05270 */
[----:B------:R-:W-:Y:S05]  /*12710*/  BRA.U !UP0, `(.L_x_4032) ;  /* 0x0000000108e87547 */ /* 0x000fea000b800000 */
[----:B------:R-:W-:-:S09]  /*12720*/  UISETP.NE.AND UP0, UPT, UR4, 0x17, UPT ;  /* 0x000000170400788c */ /* 0x000fd2000bf05270 */
[----:B------:R-:W-:Y:S05]  /*12730*/  BRA.U !UP0, `(.L_x_4033) ;  /* 0x0000000108907547 */ /* 0x000fea000b800000 */
[----:B------:R-:W-:-:S09]  /*12740*/  UISETP.NE.AND UP0, UPT, UR4, 0x18, UPT ;  /* 0x000000180400788c */ /* 0x000fd2000bf05270 */
[----:B------:R-:W-:Y:S05]  /*12750*/  BRA.U !UP0, `(.L_x_4034) ;  /* 0x0000000108447547 */ /* 0x000fea000b800000 */
.L_x_4011:
[----:B------:R-:W-:Y:S01]  /*12760*/  MOV R0, 0x0 ;  /* 0x0000000000007802 */ /* 0x000fe20000000f00 */
[----:B------:R-:W2:Y:S01]  /*12770*/  LDCU.64 UR4, c[0x4][0x178] ;  /* 0x01002f00ff0477ac */ /* 0x000ea20008000a00 */
[----:B------:R-:W-:Y:S02]  /*12780*/  HFMA2 R12, -RZ, RZ, 0, 5.9604644775390625e-08 ;  /* 0x00000001ff0c7431 */ /* 0x000fe400000001ff */
[----:B------:R-:W-:Y:S01]  /*12790*/  IMAD.MOV.U32 R8, RZ, RZ, 0x65 ;  /* 0x00000065ff087424 */ /* 0x000fe200078e00ff */
[----:B01----:R0:W1:Y:S01]  /*127a0*/  LDC.64 R2, c[0x4][R0] ;  /* 0x0100000000027b82 */ /* 0x0030620000000a00 */
[----:B------:R-:W3:Y:S01]  /*127b0*/  LDCU.64 UR6, c[0x4][0x180] ;  /* 0x01003000ff0677ac */ /* 0x000ee20008000a00 */
[----:B------:R-:W-:Y:S01]  /*127c0*/  IMAD.MOV.U32 R13, RZ, RZ, RZ ;  /* 0x000000ffff0d7224 */ /* 0x000fe200078e00ff */
[----:B------:R-:W4:Y:S01]  /*127d0*/  LDCU.64 UR8, c[0x4][0x80] ;  /* 0x01001000ff0877ac */ /* 0x000f220008000a00 */
[----:B--2---:R-:W-:Y:S02]  /*127e0*/  IMAD.U32 R4, RZ, RZ, UR4 ;  /* 0x00000004ff047e24 */ /* 0x004fe4000f8e00ff */
[----:B------:R-:W-:Y:S01]  /*127f0*/  IMAD.U32 R5, RZ, RZ, UR5 ;  /* 0x00000005ff057e24 */ /* 0x000fe2000f8e00ff */
[----:B---3--:R-:W-:Y:S01]  /*12800*/  MOV R6, UR6 ;  /* 0x0000000600067c02 */ /* 0x008fe20008000f00 */
[----:B------:R-:W-:-:S02]  /*12810*/  IMAD.U32 R7, RZ, RZ, UR7 ;  /* 0x00000007ff077e24 */ /* 0x000fc4000f8e00ff */
[----:B----4-:R-:W-:Y:S02]  /*12820*/  IMAD.U32 R10, RZ, RZ, UR8 ;  /* 0x00000008ff0a7e24 */ /* 0x010fe4000f8e00ff */
[----:B0-----:R-:W-:-:S07]  /*12830*/  IMAD.U32 R11, RZ, RZ, UR9 ;  /* 0x00000009ff0b7e24 */ /* 0x001fce000f8e00ff */
[----:B------:R-:W-:-:S07]  /*12840*/  LEPC R20, `(.L_x_4035) ;  /* 0x000000001014794e */ /* 0x000fce0000000000 */
[----:B-1----:R-:W-:Y:S05]  /*12850*/  CALL.ABS.NOINC R2 ;  /* 0x0000000002007343 */ /* 0x002fea0003c00000 */
.L_x_4035:
[----:B------:R-:W-:Y:S05]  /*12860*/  EXIT ;  /* 0x000000000000794d */ /* 0x000fea0003800000 */
.L_x_4034:
[----:B------:R-:W-:Y:S01]  /*12870*/  HADD2.F32 R19, -RZ, R19.H0_H0 ;  /* 0x20000013ff137230 */ /* 0x000fe20000004100 */
[----:B------:R-:W-:Y:S01]  /*12880*/  BSSY.RECONVERGENT B0, `(.L_x_4036) ;  /* 0x000000c000007945 */ /* 0x000fe20003800200 */
[----:B------:R-:W-:-:S03]  /*12890*/  IMAD.MOV.U32 R0, RZ, RZ, 0x7f ;  /* 0x0000007fff007424 */ /* 0x000fc600078e00ff */
[----:B01----:R-:W-:Y:S02]  /*128a0*/  LOP3.LUT R2, R19, 0x7fffffff, RZ, 0xc0, !PT ;  /* 0x7fffffff13027812 */ /* 0x003fe400078ec0ff */
        /* <DEDUP_REMOVED lines=9> */
.L_x_4037:
[----:B------:R-:W-:Y:S05]  /*12940*/  BSYNC.RECONVERGENT B0 ;  /* 0x0000000000007941 */ /* 0x000fea0003800200 */
.L_x_4036:
[----:B------:R-:W-:-:S05]  /*12950*/  LOP3.LUT R3, R0, 0x80, R3, 0xf8, !PT ;  /* 0x0000008000037812 */ /* 0x000fca00078ef803 */
[----:B------:R-:W-:Y:S01]  /*12960*/  STG.E.U8 desc[UR36][R16.64], R3 ;  /* 0x0000000310007986 */ /* 0x000fe2000c101124 */
[----:B------:R-:W-:Y:S05]  /*12970*/  EXIT ;  /* 0x000000000000794d */ /* 0x000fea0003800000 */
.L_x_4033:
[----:B01----:R-:W-:Y:S01]  /*12980*/  HADD2.F32 R3, -RZ, R19.H0_H0 ;  /* 0x20000013ff037230 */ /* 0x003fe20000004100 */
        /* <DEDUP_REMOVED lines=11> */
.L_x_4039:
[----:B------:R-:W-:Y:S01]  /*12a40*/  IMAD.MOV.U32 R0, RZ, RZ, 0x7f ;  /* 0x0000007fff007424 */ /* 0x000fe200078e00ff */
[----:B------:R-:W-:-:S04]  /*12a50*/  ISETP.GT.U32.AND P0, PT, R2, 0x7f800000, PT ;  /* 0x7f8000000200780c */ /* 0x000fc80003f04070 */
[----:B------:R-:W-:-:S09]  /*12a60*/  SEL R0, R0, 0x7c, P0 ;  /* 0x0000007c00007807 */ /* 0x000fd20000000000 */
.L_x_4040:
[----:B------:R-:W-:Y:S05]  /*12a70*/  BSYNC.RECONVERGENT B0 ;  /* 0x0000000000007941 */ /* 0x000fea0003800200 */
.L_x_4038:
[----:B------:R-:W-:-:S04]  /*12a80*/  SHF.R.U32.HI R3, RZ, 0x18, R3 ;  /* 0x00000018ff037819 */ /* 0x000fc80000011603 */
[----:B------:R-:W-:-:S05]  /*12a90*/  LOP3.LUT R3, R0, 0x80, R3, 0xf8, !PT ;  /* 0x0000008000037812 */ /* 0x000fca00078ef803 */
[----:B------:R-:W-:Y:S01]  /*12aa0*/  STG.E.U8 desc[UR36][R16.64], R3 ;  /* 0x0000000310007986 */ /* 0x000fe2000c101124 */
[----:B------:R-:W-:Y:S05]  /*12ab0*/  EXIT ;  /* 0x000000000000794d */ /* 0x000fea0003800000 */
.L_x_4032:
[----:B------:R-:W-:-:S05]  /*12ac0*/  HADD2.F32 R0, -RZ, R19.H0_H0 ;  /* 0x20000013ff007230 */ /* 0x000fca0000004100 */
[----:B------:R-:W-:-:S05]  /*12ad0*/  F2FP.BF16.F32.PACK_AB R0, RZ, R0 ;  /* 0x00000000ff00723e */ /* 0x000fca00000010ff */
[----:B------:R-:W-:Y:S01]  /*12ae0*/  STG.E.U16 desc[UR36][R16.64], R0 ;  /* 0x0000000010007986 */ /* 0x000fe2000c101524 */
[----:B------:R-:W-:Y:S05]  /*12af0*/  EXIT ;  /* 0x000000000000794d */ /* 0x000fea0003800000 */
.L_x_4041:
        /* <DEDUP_REMOVED lines=16> */
.L_x_49990:


//--------------------- .text._ZN2at6native27unrolled_elementwise_kernelINS0_13BinaryFunctorIN3c104HalfES4_S4_ZZZNS0_16fmod_kernel_cudaERNS_18TensorIteratorBaseEENKUlvE0_clEvENKUlvE1_clEvEUlS4_S4_E_EESt5arrayIPcLm3EELi4E23TrivialOffsetCalculatorILi2EjESE_ILi1EjENS0_6memory12LoadWithCastILi2EEENSH_13StoreWithCastILi1EEEEEviT_T0_T2_T3_T4_T5_ --------------------------
	.section	.text._ZN2at6native27unrolled_elementwise_kernelINS0_13BinaryFunctorIN3c104HalfES4_S4_ZZZNS0_16fmod_kernel_cudaERNS_18TensorIteratorBaseEENKUlvE0_clEvENKUlvE1_clEvEUlS4_S4_E_EESt5arrayIPcLm3EELi4E23TrivialOffsetCalculatorILi2EjESE_ILi1EjENS0_6memory12LoadWithCastILi2EEENSH_13StoreWithCastILi1EEEEEviT_T0_T2_T3_T4_T5_,"ax",@progbits
	.align	128
        .global         _ZN2at6native27unrolled_elementwise_kernelINS0_13BinaryFunctorIN3c104HalfES4_S4_ZZZNS0_16fmod_kernel_cudaERNS_18TensorIteratorBaseEENKUlvE0_clEvENKUlvE1_clEvEUlS4_S4_E_EESt5arrayIPcLm3EELi4E23TrivialOffsetCalculatorILi2EjESE_ILi1EjENS0_6memory12LoadWithCastILi2EEENSH_13StoreWithCastILi1EEEEEviT_T0_T2_T3_T4_T5_
        .type           _ZN2at6native27unrolled_elementwise_kernelINS0_13BinaryFunctorIN3c104HalfES4_S4_ZZZNS0_16fmod_kernel_cudaERNS_18TensorIteratorBaseEENKUlvE0_clEvENKUlvE1_clEvEUlS4_S4_E_EESt5arrayIPcLm3EELi4E23TrivialOffsetCalculatorILi2EjESE_ILi1EjENS0_6memory12LoadWithCastILi2EEENSH_13StoreWithCastILi1EEEEEviT_T0_T2_T3_T4_T5_,@function
        .size           _ZN2at6native27unrolled_elementwise_kernelINS0_13BinaryFunctorIN3c104HalfES4_S4_ZZZNS0_16fmod_kernel_cudaERNS_18TensorIteratorBaseEENKUlvE0_clEvENKUlvE1_clEvEUlS4_S4_E_EESt5arrayIPcLm3EELi4E23TrivialOffsetCalculatorILi2EjESE_ILi1EjENS0_6memory12LoadWithCastILi2EEENSH_13StoreWithCastILi1EEEEEviT_T0_T2_T3_T4_T5_,(.L_x_49991 - _ZN2at6native27unrolled_elementwise_kernelINS0_13BinaryFunctorIN3c104HalfES4_S4_ZZZNS0_16fmod_kernel_cudaERNS_18TensorIteratorBaseEENKUlvE0_clEvENKUlvE1_clEvEUlS4_S4_E_EESt5arrayIPcLm3EELi4E23TrivialOffsetCalculatorILi2EjESE_ILi1EjENS0_6memory12LoadWithCastILi2EEENSH_13StoreWithCastILi1EEEEEviT_T0_T2_T3_T4_T5_)
        .other          _ZN2at6native27unrolled_elementwise_kernelINS0_13BinaryFunctorIN3c104HalfES4_S4_ZZZNS0_16fmod_kernel_cudaERNS_18TensorIteratorBaseEENKUlvE0_clEvENKUlvE1_clEvEUlS4_S4_E_EESt5arrayIPcLm3EELi4E23TrivialOffsetCalculatorILi2EjESE_ILi1EjENS0_6memory12LoadWithCastILi2EEENSH_13StoreWithCastILi1EEEEEviT_T0_T2_T3_T4_T5_,@"STO_CUDA_ENTRY STV_DEFAULT"
_ZN2at6native27unrolled_elementwise_kernelINS0_13BinaryFunctorIN3c104HalfES4_S4_ZZZNS0_16fmod_kernel_cudaERNS_18TensorIteratorBaseEENKUlvE0_clEvENKUlvE1_clEvEUlS4_S4_E_EESt5arrayIPcLm3EELi4E23TrivialOffsetCalculatorILi2EjESE_ILi1EjENS0_6memory12LoadWithCastILi2EEENSH_13StoreWithCastILi1EEEEEviT_T0_T2_T3_T4_T5_:
.text._ZN2at6native27unrolled_elementwise_kernelINS0_13BinaryFunctorIN3c104HalfES4_S4_ZZZNS0_16fmod_kernel_cudaERNS_18TensorIteratorBaseEENKUlvE0_clEvENKUlvE1_clEvEUlS4_S4_E_EESt5arrayIPcLm3EELi4E23TrivialOffsetCalculatorILi2EjESE_ILi1EjENS0_6memory12LoadWithCastILi2EEENSH_13StoreWithCastILi1EEEEEviT_T0_T2_T3_T4_T5_:
        /* <DEDUP_REMOVED lines=36> */
.L_x_4047:
[----:B------:R-:W2:Y:S02]  /*0240*/  LDG.E.U8 R2, desc[UR36][R2.64] ;  /* 0x0000002402027981 */ /* 0x000ea4000c1e1100 */
[----:B--2---:R-:W-:-:S04]  /*0250*/  I2FP.F32.U32 R0, R2 ;  /* 0x0000000200007245 */ /* 0x004fc80000201000 */
[----:B------:R-:W-:-:S04]  /*0260*/  F2FP.F16.F32.PACK_AB R0, RZ, R0 ;  /* 0x00000000ff00723e */ /* 0x000fc800000000ff */
[----:B------:R-:W-:Y:S01]  /*0270*/  PRMT R24, R0, 0x7610, R24 ;  /* 0x0000761000187816 */ /* 0x000fe20000000018 */
[----:B------:R-:W-:Y:S06]  /*0280*/  BRA `(.L_x_4049) ;  /* 0x0000000c00d47947 */ /* 0x000fec0003800000 */
.L_x_4046:
        /* <DEDUP_REMOVED lines=11> */
.L_x_4051:
[----:B------:R-:W2:Y:S02]  /*0340*/  LDG.E R2, desc[UR36][R2.64] ;  /* 0x0000002402027981 */ /* 0x000ea4000c1e1900 */
[----:B--2---:R-:W-:-:S04]  /*0350*/  I2FP.F32.S32 R0, R2 ;  /* 0x0000000200007245 */ /* 0x004fc80000201400 */
[----:B------:R-:W-:-:S04]  /*0360*/  F2FP.F16.F32.PACK_AB R0, RZ, R0 ;  /* 0x00000000ff00723e */ /* 0x000fc800000000ff */
[----:B------:R-:W-:Y:S01]  /*0370*/  PRMT R24, R0, 0x7610, R24 ;  /* 0x0000761000187816 */ /* 0x000fe20000000018 */
[----:B------:R-:W-:Y:S06]  /*0380*/  BRA `(.L_x_4049) ;  /* 0x0000000c00947947 */ /* 0x000fec0003800000 */
.L_x_4050:
[----:B------:R-:W2:Y:S02]  /*0390*/  LDG.E.U16 R2, desc[UR36][R2.64] ;  /* 0x0000002402027981 */ /* 0x000ea4000c1e1500 */
[----:B--2---:R-:W0:Y:S02]  /*03a0*/  I2F.S16 R0, R2 ;  /* 0x0000000200007306 */ /* 0x004e240000101400 */
[----:B0-----:R-:W-:-:S04]  /*03b0*/  F2FP.F16.F32.PACK_AB R0, RZ, R0 ;  /* 0x00000000ff00723e */ /* 0x001fc800000000ff */
[----:B------:R-:W-:Y:S01]  /*03c0*/  PRMT R24, R0, 0x7610, R24 ;  /* 0x0000761000187816 */ /* 0x000fe20000000018 */
[----:B------:R-:W-:Y:S06]  /*03d0*/  BRA `(.L_x_4049) ;  /* 0x0000000c00807947 */ /* 0x000fec0003800000 */
.L_x_4045:
        /* <DEDUP_REMOVED lines=9> */
.L_x_4053:
[----:B------:R1:W5:Y:S01]  /*0470*/  LDG.E.U16 R24, desc[UR36][R2.64] ;  /* 0x0000002402187981 */ /* 0x000362000c1e1500 */
[----:B------:R-:W-:Y:S05]  /*0480*/  BRA `(.L_x_4049) ;  /* 0x0000000c00547947 */ /* 0x000fea0003800000 */
.L_x_4052:
        /* <DEDUP_REMOVED lines=9> */
.L_x_4055:
[----:B------:R0:W5:Y:S01]  /*0520*/  LDG.E.U16 R24, desc[UR36][R2.64] ;  /* 0x0000002402187981 */ /* 0x000162000c1e1500 */
[----:B------:R-:W-:Y:S05]  /*0530*/  BRA `(.L_x_4049) ;  /* 0x0000000c00287947 */ /* 0x000fea0003800000 */
.L_x_4054:
        /* <DEDUP_REMOVED lines=13> */
.L_x_4044:
        /* <DEDUP_REMOVED lines=14> */
.L_x_4058:
        /* <DEDUP_REMOVED lines=13> */
.L_x_4057:
        /* <DEDUP_REMOVED lines=27> */
.L_x_4060:
        /* <DEDUP_REMOVED lines=14> */
.L_x_4059:
[----:B------:R-:W2:Y:S02]  /*0a50*/  LDG.E.U16 R0, desc[UR36][R2.64] ;  /* 0x0000002402007981 */ /* 0x000ea4000c1e1500 */
[----:B--2---:R-:W-:-:S05]  /*0a60*/  IMAD.U32 R0, R0, 0x10000, RZ ;  /* 0x0001000000007824 */ /* 0x004fca00078e00ff */
[----:B------:R-:W-:-:S04]  /*0a70*/  F2FP.F16.F32.PACK_AB R0, RZ, R0 ;  /* 0x00000000ff00723e */ /* 0x000fc800000000ff */
[----:B------:R-:W-:Y:S01]  /*0a80*/  PRMT R24, R0, 0x7610, R24 ;  /* 0x0000761000187816 */ /* 0x000fe20000000018 */
[----:B------:R-:W-:Y:S06]  /*0a90*/  BRA `(.L_x_4049) ;  /* 0x0000000400d07947 */ /* 0x000fec0003800000 */
.L_x_4056:
        /* <DEDUP_REMOVED lines=13> */
.L_x_4063:
        /* <DEDUP_REMOVED lines=21> */
.L_x_4067:
[----:B------:R-:W-:Y:S05]  /*0cc0*/  BSYNC.RECONVERGENT B1 ;  /* 0x0000000000017941 */ /* 0x000fea0003800200 */
.L_x_4066:
[----:B------:R-:W-:Y:S01]  /*0cd0*/  IMAD.SHL.U32 R0, R0, 0x100000, RZ ;  /* 0x0010000000007824 */ /* 0x000fe200078e00ff */
[----:B------:R-:W-:-:S04]  /*0ce0*/  LEA R2, R2, 0x3b800000, 0x17 ;  /* 0x3b80000002027811 */ /* 0x000fc800078eb8ff */
[----:B------:R-:W-:-:S07]  /*0cf0*/  LOP3.LUT R0, R2, R0, R7, 0xfe, !PT ;  /* 0x0000000002007212 */ /* 0x000fce00078efe07 */
.L_x_4065:
[----:B------:R-:W-:Y:S05]  /*0d00*/  BSYNC.RECONVERGENT B0 ;  /* 0x0000000000007941 */ /* 0x000fea0003800200 */
.L_x_4064:
[----:B------:R-:W-:-:S04]  /*0d10*/  F2FP.F16.F32.PACK_AB R0, RZ, R0 ;  /* 0x00000000ff00723e */ /* 0x000fc800000000ff */
[----:B------:R-:W-:Y:S01]  /*0d20*/  PRMT R24, R0, 0x7610, R24 ;  /* 0x0000761000187816 */ /* 0x000fe20000000018 */
[----:B------:R-:W-:Y:S06]  /*0d30*/  BRA `(.L_x_4049) ;  /* 0x0000000400287947 */ /* 0x000fec0003800000 */
.L_x_4062:
        /* <DEDUP_REMOVED lines=21> */
.L_x_4071:
[----:B------:R-:W-:Y:S05]  /*0e90*/  BSYNC.RECONVERGENT B1 ;  /* 0x0000000000017941 */ /* 0x000fea0003800200 */
.L_x_4070:
[----:B------:R-:W-:Y:S01]  /*0ea0*/  IMAD.SHL.U32 R0, R0, 0x200000, RZ ;  /* 0x0020000000007824 */ /* 0x000fe200078e00ff */
[----:B------:R-:W-:-:S04]  /*0eb0*/  LEA R2, R2, 0x37800000, 0x17 ;  /* 0x3780000002027811 */ /* 0x000fc800078eb8ff */
[----:B------:R-:W-:-:S07]  /*0ec0*/  LOP3.LUT R0, R2, R0, R7, 0xfe, !PT ;  /* 0x0000000002007212 */ /* 0x000fce00078efe07 */
.L_x_4069:
[----:B------:R-:W-:Y:S05]  /*0ed0*/  BSYNC.RECONVERGENT B0 ;  /* 0x0000000000007941 */ /* 0x000fea0003800200 */
.L_x_4068:
[----:B------:R-:W-:-:S04]  /*0ee0*/  F2FP.F16.F32.PACK_AB R0, RZ, R0 ;  /* 0x00000000ff00723e */ /* 0x000fc800000000ff */
[----:B------:R-:W-:Y:S01]  /*0ef0*/  PRMT R24, R0, 0x7610, R24 ;  /* 0x0000761000187816 */ /* 0x000fe20000000018 */
[----:B------:R-:W-:Y:S06]  /*0f00*/  BRA `(.L_x_4049) ;  /* 0x0000000000b47947 */ /* 0x000fec0003800000 */
.L_x_4061:
[----:B------:R-:W-:-:S09]  /*0f10*/  UISETP.NE.AND UP0, UPT, UR4, 0x1c, UPT ;  /* 0x0000001c0400788c */ /* 0x000fd2000bf05270 */
[----:B------:R-:W-:Y:S05]  /*0f20*/  BRA.U !UP0, `(.L_x_4072) ;  /* 0x00000001089c7547 */ /* 0x000fea000b800000 */
[----:B------:R-:W-:-:S09]  /*0f30*/  UISETP.NE.AND UP0, UPT, UR4, 0x1d, UPT ;  /* 0x0000001d0400788c */ /* 0x000fd2000bf05270 */
[----:B------:R-:W-:Y:S05]  /*0f40*/  BRA.U !UP0, `(.L_x_4073) ;  /* 0x0000000108807547 */ /* 0x000fea000b800000 */
[----:B------:R-:W-:-:S09]  /*0f50*/  UISETP.NE.AND UP0, UPT, UR4, 0x2c, UPT ;  /* 0x0000002c0400788c */ /* 0x000fd2000bf05270 */
[----:B------:R-:W-:Y:S05]  /*0f60*/  BRA.U !UP0, `(.L_x_4074) ;  /* 0x0000000108487547 */ /* 0x000fea000b800000 */
.L_x_4048:
        /* <DEDUP_REMOVED lines=16> */
.L_x_4075:
[----:B------:R-:W-:Y:S01]  /*1070*/  PRMT R24, RZ, 0x7610, R24 ;  /* 0x00007610ff187816 */ /* 0x000fe20000000018 */
[----:B------:R-:W-:Y:S06]  /*1080*/  BRA `(.L_x_4049) ;  /* 0x0000000000547947 */ /* 0x000fec0003800000 */
.L_x_4074:
        /* <DEDUP_REMOVED lines=8> */
.L_x_4077:
[----:B------:R-:W-:Y:S05]  /*1110*/  BSYNC.RECONVERGENT B0 ;  /* 0x0000000000007941 */ /* 0x000fea0003800200 */
.L_x_4076:
[----:B------:R-:W-:-:S04]  /*1120*/  F2FP.F16.F32.PACK_AB R0, RZ, R0 ;  /* 0x00000000ff00723e */ /* 0x000fc800000000ff */
[----:B------:R-:W-:Y:S01]  /*1130*/  PRMT R24, R0, 0x7610, R24 ;  /* 0x0000761000187816 */ /* 0x000fe20000000018 */
[----:B------:R-:W-:Y:S06]  /*1140*/  BRA `(.L_x_4049) ;  /* 0x0000000000247947 */ /* 0x000fec0003800000 */
.L_x_4073:
[----:B------:R-:W2:Y:S02]  /*1150*/  LDG.E.64 R2, desc[UR36][R2.64] ;  /* 0x0000002402027981 */ /* 0x000ea4000c1e1b00 */
[----:B--2---:R-:W0:Y:S02]  /*1160*/  I2F.U64 R0, R2 ;  /* 0x0000000200007312 */ /* 0x004e240000301000 */
[----:B0-----:R-:W-:-:S04]  /*1170*/  F2FP.F16.F32.PACK_AB R0, RZ, R0 ;  /* 0x00000000ff00723e */ /* 0x001fc800000000ff */
[----:B------:R-:W-:Y:S01]  /*1180*/  PRMT R24, R0, 0x7610, R24 ;  /* 0x0000761000187816 */ /* 0x000fe20000000018 */
[----:B------:R-:W-:Y:S06]  /*1190*/  BRA `(.L_x_4049) ;  /* 0x0000000000107947 */ /* 0x000fec0003800000 */
.L_x_4072:
[----:B------:R-:W2:Y:S02]  /*11a0*/  LDG.E R2, desc[UR36][R2.64] ;  /* 0x0000002402027981 */ /* 0x000ea4000c1e1900 */
[----:B--2---:R-:W-:-:S04]  /*11b0*/  I2FP.F32.U32 R0, R2 ;  /* 0x0000000200007245 */ /* 0x004fc80000201000 */
[----:B------:R-:W-:-:S04]  /*11c0*/  F2FP.F16.F32.PACK_AB R0, RZ, R0 ;  /* 0x00000000ff00723e */ /* 0x000fc800000000ff */
[----:B------:R-:W-:-:S07]  /*11d0*/  PRMT R24, R0, 0x7610, R24 ;  /* 0x0000761000187816 */ /* 0x000fce0000000018 */
.L_x_4049:
[----:B01----:R-:W0:Y:S01]  /*11e0*/  LDC.64 R2, c[0x0][0x398] ;  /* 0x0000e600ff027b82 */ /* 0x003e220000000a00 */
        /* <DEDUP_REMOVED lines=20> */
.L_x_4081:
[----:B------:R-:W2:Y:S02]  /*1330*/  LDG.E.U8 R2, desc[UR36][R2.64] ;  /* 0x0000002402027981 */ /* 0x000ea4000c1e1100 */
[----:B--2---:R-:W-:-:S04]  /*1340*/  I2FP.F32.U32 R0, R2 ;  /* 0x0000000200007245 */ /* 0x004fc80000201000 */
[----:B------:R-:W-:-:S04]  /*1350*/  F2FP.F16.F32.PACK_AB R0, RZ, R0 ;  /* 0x00000000ff00723e */ /* 0x000fc800000000ff */
[----:B------:R-:W-:Y:S01]  /*1360*/  PRMT R23, R0, 0x7610, R23 ;  /* 0x0000761000177816 */ /* 0x000fe20000000017 */
[----:B------:R-:W-:Y:S06]  /*1370*/  BRA `(.L_x_4083) ;  /* 0x0000000c00d47947 */ /* 0x000fec0003800000 */
.L_x_4080:
        /* <DEDUP_REMOVED lines=11> */
.L_x_4085:
[----:B------:R-:W2:Y:S02]  /*1430*/  LDG.E R2, desc[UR36][R2.64] ;  /* 0x0000002402027981 */ /* 0x000ea4000c1e1900 */
[----:B--2---:R-:W-:-:S04]  /*1440*/  I2FP.F32.S32 R0, R2 ;  /* 0x0000000200007245 */ /* 0x004fc80000201400 */
[----:B------:R-:W-:-:S04]  /*1450*/  F2FP.F16.F32.PACK_AB R0, RZ, R0 ;  /* 0x00000000ff00723e */ /* 0x000fc800000000ff */
[----:B------:R-:W-:Y:S01]  /*1460*/  PRMT R23, R0, 0x7610, R23 ;  /* 0x0000761000177816 */ /* 0x000fe20000000017 */
[----:B------:R-:W-:Y:S06]  /*1470*/  BRA `(.L_x_4083) ;  /* 0x0000000c00947947 */ /* 0x000fec0003800000 */
.L_x_4084:
[----:B------:R-:W2:Y:S02]  /*1480*/  LDG.E.U16 R2, desc[UR36][R2.64] ;  /* 0x0000002402027981 */ /* 0x000ea4000c1e1500 */
[----:B--2---:R-:W0:Y:S02]  /*1490*/  I2F.S16 R0, R2 ;  /* 0x0000000200007306 */ /* 0x004e240000101400 */
[----:B0-----:R-:W-:-:S04]  /*14a0*/  F2FP.F16.F32.PACK_AB R0, RZ, R0 ;  /* 0x00000000ff00723e */ /* 0x001fc800000000ff */
[----:B------:R-:W-:Y:S01]  /*14b0*/  PRMT R23, R0, 0x7610, R23 ;  /* 0x0000761000177816 */ /* 0x000fe20000000017 */
[----:B------:R-:W-:Y:S06]  /*14c0*/  BRA `(.L_x_4083) ;  /* 0x0000000c00807947 */ /* 0x000fec0003800000 */
.L_x_4079:
        /* <DEDUP_REMOVED lines=9> */
.L_x_4087:
[----:B------:R1:W5:Y:S01]  /*1560*/  LDG.E.U16 R23, desc[UR36][R2.64] ;  /* 0x0000002402177981 */ /* 0x000362000c1e1500 */
[----:B------:R-:W-:Y:S05]  /*1570*/  BRA `(.L_x_4083) ;  /* 0x0000000c00547947 */ /* 0x000fea0003800000 */
.L_x_4086:
        /* <DEDUP_REMOVED lines=9> */
.L_x_4089:
[----:B------:R0:W5:Y:S01]  /*1610*/  LDG.E.U16 R23, desc[UR36][R2.64] ;  /* 0x0000002402177981 */ /* 0x000162000c1e1500 */
[----:B------:R-:W-:Y:S05]  /*1620*/  BRA `(.L_x_4083) ;  /* 0x0000000c00287947 */ /* 0x000fea0003800000 */
.L_x_4088:
        /* <DEDUP_REMOVED lines=13> */
.L_x_4078:
        /* <DEDUP_REMOVED lines=14> */
.L_x_4092:
        /* <DEDUP_REMOVED lines=13> */
.L_x_4091:
        /* <DEDUP_REMOVED lines=27> */
.L_x_4094:
        /* <DEDUP_REMOVED lines=14> */
.L_x_4093:
[----:B------:R-:W2:Y:S02]  /*1b40*/  LDG.E.U16 R0, desc[UR36][R2.64] ;  /* 0x0000002402007981 */ /* 0x000ea4000c1e1500 */
[----:B--2---:R-:W-:-:S05]  /*1b50*/  IMAD.U32 R0, R0, 0x10000, RZ ;  /* 0x0001000000007824 */ /* 0x004fca00078e00ff */
[----:B------:R-:W-:-:S04]  /*1b60*/  F2FP.F16.F32.PACK_AB R0, RZ, R0 ;  /* 0x00000000ff00723e */ /* 0x000fc800000000ff */
[----:B------:R-:W-:Y:S01]  /*1b70*/  PRMT R23, R0, 0x7610, R23 ;  /* 0x0000761000177816 */ /* 0x000fe20000000017 */
[----:B------:R-:W-:Y:S06]  /*1b80*/  BRA `(.L_x_4083) ;  /* 0x0000000400d07947 */ /* 0x000fec0003800000 */
.L_x_4090:
        /* <DEDUP_REMOVED lines=13> */
.L_x_4097:
        /* <DEDUP_REMOVED lines=21> */
.L_x_4101:
[----:B------:R-:W-:Y:S05]  /*1db0*/  BSYNC.RECONVERGENT B1 ;  /* 0x0000000000017941 */ /* 0x000fea0003800200 */
.L_x_4100:
[----:B------:R-:W-:Y:S01]  /*1dc0*/  IMAD.SHL.U32 R0, R0, 0x100000, RZ ;  /* 0x0010000000007824 */ /* 0x000fe200078e00ff */
[----:B------:R-:W-:-:S04]  /*1dd0*/  LEA R2, R2, 0x3b800000, 0x17 ;  /* 0x3b80000002027811 */ /* 0x000fc800078eb8ff */
[----:B------:R-:W-:-:S07]  /*1de0*/  LOP3.LUT R0, R2, R0, R7, 0xfe, !PT ;  /* 0x0000000002007212 */ /* 0x000fce00078efe07 */
.L_x_4099:
[----:B------:R-:W-:Y:S05]  /*1df0*/  BSYNC.RECONVERGENT B0 ;  /* 0x0000000000007941 */ /* 0x000fea0003800200 */
.L_x_4098:
[----:B------:R-:W-:-:S04]  /*1e00*/  F2FP.F16.F32.PACK_AB R0, RZ, R0 ;  /* 0x00000000ff00723e */ /* 0x000fc800000000ff */
[----:B------:R-:W-:Y:S01]  /*1e10*/  PRMT R23, R0, 0x7610, R23 ;  /* 0x0000761000177816 */ /* 0x000fe20000000017 */
[----:B------:R-:W-:Y:S06]  /*1e20*/  BRA `(.L_x_4083) ;  /* 0x0000000400287947 */ /* 0x000fec0003800000 */
.L_x_4096:
        /* <DEDUP_REMOVED lines=21> */
.L_x_4105:
[----:B------:R-:W-:Y:S05]  /*1f80*/  BSYNC.RECONVERGENT B1 ;  /* 0x0000000000017941 */ /* 0x000fea0003800200 */
.L_x_4104:
[----:B------:R-:W-:Y:S01]  /*1f90*/  IMAD.SHL.U32 R0, R0, 0x200000, RZ ;  /* 0x0020000000007824 */ /* 0x000fe200078e00ff */
[----:B------:R-:W-:-:S04]  /*1fa0*/  LEA R2, R2, 0x37800000, 0x17 ;  /* 0x3780000002027811 */ /* 0x000fc800078eb8ff */
[----:B------:R-:W-:-:S07]  /*1fb0*/  LOP3.LUT R0, R2, R0, R7, 0xfe, !PT ;  /* 0x0000000002007212 */ /* 0x000fce00078efe07 */
.L_x_4103:
[----:B------:R-:W-:Y:S05]  /*1fc0*/  BSYNC.RECONVERGENT B0 ;  /* 0x0000000000007941 */ /* 0x000fea0003800200 */
.L_x_4102:
[----:B------:R-:W-:-:S04]  /*1fd0*/  F2FP.F16.F32.PACK_AB R0, RZ, R0 ;  /* 0x00000000ff00723e */ /* 0x000fc800000000ff */
[----:B------:R-:W-:Y:S01]  /*1fe0*/  PRMT R23, R0, 0x7610, R23 ;  /* 0x0000761000177816 */ /* 0x000fe20000000017 */
[----:B------:R-:W-:Y:S06]  /*1ff0*/  BRA `(.L_x_4083) ;  /* 0x0000000000b47947 */ /* 0x000fec0003800000 */
.L_x_4095:
[----:B------:R-:W-:-:S09]  /*2000*/  UISETP.NE.AND UP0, UPT, UR4, 0x1c, UPT ;  /* 0x0000001c0400788c */ /* 0x000fd2000bf05270 */
[----:B------:R-:W-:Y:S05]  /*2010*/  BRA.U !UP0, `(.L_x_4106) ;  /* 0x00000001089c7547 */ /* 0x000fea000b800000 */
[----:B------:R-:W-:-:S09]  /*2020*/  UISETP.NE.AND UP0, UPT, UR4, 0x1d, UPT ;  /* 0x0000001d0400788c */ /* 0x000fd2000bf05270 */
[----:B------:R-:W-:Y:S05]  /*2030*/  BRA.U !UP0, `(.L_x_4107) ;  /* 0x0000000108807547 */ /* 0x000fea000b800000 */
[----:B------:R-:W-:-:S09]  /*2040*/  UISETP.NE.AND UP0, UPT, UR4, 0x2c, UPT ;  /* 0x0000002c0400788c */ /* 0x000fd2000bf05270 */
[----:B------:R-:W-:Y:S05]  /*2050*/  BRA.U !UP0, `(.L_x_4108) ;  /* 0x0000000108487547 */ /* 0x000fea000b800000 */
.L_x_4082:
        /* <DEDUP_REMOVED lines=16> */
.L_x_4109:
[----:B------:R-:W-:Y:S01]  /*2160*/  PRMT R23, RZ, 0x7610, R23 ;  /* 0x00007610ff177816 */ /* 0x000fe20000000017 */
[----:B------:R-:W-:Y:S06]  /*2170*/  BRA `(.L_x_4083) ;  /* 0x0000000000547947 */ /* 0x000fec0003800000 */
.L_x_4108:
        /* <DEDUP_REMOVED lines=8> */
.L_x_4111:
[----:B------:R-:W-:Y:S05]  /*2200*/  BSYNC.RECONVERGENT B0 ;  /* 0x0000000000007941 */ /* 0x000fea0003800200 */
.L_x_4110:
[----:B------:R-:W-:-:S04]  /*2210*/  F2FP.F16.F32.PACK_AB R0, RZ, R0 ;  /* 0x00000000ff00723e */ /* 0x000fc800000000ff */
[----:B------:R-:W-:Y:S01]  /*2220*/  PRMT R23, R0, 0x7610, R23 ;  /* 0x0000761000177816 */ /* 0x000fe20000000017 */
[----:B------:R-:W-:Y:S06]  /*2230*/  BRA `(.L_x_4083) ;  /* 0x0000000000247947 */ /* 0x000fec0003800000 */
.L_x_4107:
[----:B------:R-:W2:Y:S02]  /*2240*/  LDG.E.64 R2, desc[UR36][R2.64] ;  /* 0x0000002402027981 */ /* 0x000ea4000c1e1b00 */
[----:B--2---:R-:W0:Y:S02]  /*2250*/  I2F.U64 R0, R2 ;  /* 0x0000000200007312 */ /* 0x004e240000301000 */
[----:B0-----:R-:W-:-:S04]  /*2260*/  F2FP.F16.F32.PACK_AB R0, RZ, R0 ;  /* 0x00000000ff00723e */ /* 0x001fc800000000ff */
[----:B------:R-:W-:Y:S01]  /*2270*/  PRMT R23, R0, 0x7610, R23 ;  /* 0x0000761000177816 */ /* 0x000fe20000000017 */
[----:B------:R-:W-:Y:S06]  /*2280*/  BRA `(.L_x_4083) ;  /* 0x0000000000107947 */ /* 0x000fec0003800000 */
.L_x_4106:
[----:B------:R-:W2:Y:S02]  /*2290*/  LDG.E R2, desc[UR36][R2.64] ;  /* 0x0000002402027981 */ /* 0x000ea4000c1e1900 */
[----:B--2---:R-:W-:-:S04]  /*22a0*/  I2FP.F32.U32 R0, R2 ;  /* 0x0000000200007245 */ /* 0x004fc80000201000 */
[----:B------:R-:W-:-:S04]  /*22b0*/  F2FP.F16.F32.PACK_AB R0, RZ, R0 ;  /* 0x00000000ff00723e */ /* 0x000fc800000000ff */
[----:B------:R-:W-:-:S07]  /*22c0*/  PRMT R23, R0, 0x7610, R23 ;  /* 0x0000761000177816 */ /* 0x000fce0000000017 */
.L_x_4083:
[----:B------:R-:W-:-:S07]  /*22d0*/  VIADD R26, R22, 0x80 ;  /* 0x00000080161a7836 */ /* 0x000fce0000000000 */
.L_x_4043:
[----:B------:R-:W-:Y:S05]  /*22e0*/  BSYNC.RECONVERGENT B6 ;  /* 0x0000000000067941 */ /* 0x000fea0003800200 */
.L_x_4042:
[----:B------:R-:W-:Y:S01]  /*22f0*/  ISETP.GE.AND P0, PT, R26, R25, PT ;  /* 0x000000191a00720c */ /* 0x000fe20003f06270 */
[----:B------:R-:W-:Y:S01]  /*2300*/  BSSY.RECONVERGENT B6, `(.L_x_4112) ;  /* 0x0000224000067945 */ /* 0x000fe20003800200 */
[----:B------:R-:W-:Y:S02]  /*2310*/  PRMT R19, RZ, 0x7610, R19 ;  /* 0x00007610ff137816 */ /* 0x000fe40000000013 */
[----:B------:R-:W-:-:S09]  /*2320*/  PRMT R18, RZ, 0x7610, R18 ;  /* 0x00007610ff127816 */ /* 0x000fd20000000012 */
[----:B------:R-:W-:Y:S05]  /*2330*/  @P0 BRA `(.L_x_4113) ;  /* 0x0000002000800947 */ /* 0x000fea0003800000 */
[----:B01----:R-:W0:Y:S01]  /*2340*/  LDC.64 R2, c[0x0][0x390] ;  /* 0x0000e400ff027b82 */ /* 0x003e220000000a00 */
        /* <DEDUP_REMOVED lines=21> */
.L_x_4117:
[----:B------:R-:W2:Y:S02]  /*24a0*/  LDG.E.U8 R2, desc[UR36][R2.64] ;  /* 0x0000002402027981 */ /* 0x000ea4000c1e1100 */
[----:B--2---:R-:W-:-:S04]  /*24b0*/  I2FP.F32.U32 R0, R2 ;  /* 0x0000000200007245 */ /* 0x004fc80000201000 */
[----:B------:R-:W-:-:S04]  /*24c0*/  F2FP.F16.F32.PACK_AB R0, RZ, R0 ;  /* 0x00000000ff00723e */ /* 0x000fc800000000ff */
[----:B------:R-:W-:Y:S01]  /*24d0*/  PRMT R19, R0, 0x7610, R19 ;  /* 0x0000761000137816 */ /* 0x000fe20000000013 */
[----:B------:R-:W-:Y:S06]  /*24e0*/  BRA `(.L_x_4119) ;  /* 0x0000000c00d47947 */ /* 0x000fec0003800000 */
.L_x_4116:
        /* <DEDUP_REMOVED lines=11> */
.L_x_4121:
[----:B------:R-:W2:Y:S02]  /*25a0*/  LDG.E R2, desc[UR36][R2.64] ;  /* 0x0000002402027981 */ /* 0x000ea4000c1e1900 */
[----:B--2---:R-:W-:-:S04]  /*25b0*/  I2FP.F32.S32 R0, R2 ;  /* 0x0000000200007245 */ /* 0x004fc80000201400 */
[----:B------:R-:W-:-:S04]  /*25c0*/  F2FP.F16.F32.PACK_AB R0, RZ, R0 ;  /* 0x00000000ff00723e */ /* 0x000fc800000000ff */
[----:B------:R-:W-:Y:S01]  /*25d0*/  PRMT R19, R0, 0x7610, R19 ;  /* 0x0000761000137816 */ /* 0x000fe20000000013 */
[----:B------:R-:W-:Y:S06]  /*25e0*/  BRA `(.L_x_4119) ;  /* 0x0000000c00947947 */ /* 0x000fec0003800000 */
.L_x_4120:
[----:B------:R-:W2:Y:S02]  /*25f0*/  LDG.E.U16 R2, desc[UR36][R2.64] ;  /* 0x0000002402027981 */ /* 0x000ea4000c1e1500 */
[----:B--2---:R-:W0:Y:S02]  /*2600*/  I2F.S16 R0, R2 ;  /* 0x0000000200007306 */ /* 0x004e240000101400 */
[----:B0-----:R-:W-:-:S04]  /*2610*/  F2FP.F16.F32.PACK_AB R0, RZ, R0 ;  /* 0x00000000ff00723e */ /* 0x001fc800000000ff */
[----:B------:R-:W-:Y:S01]  /*2620*/  PRMT R19, R0, 0x7610, R19 ;  /* 0x0000761000137816 */ /* 0x000fe20000000013 */
[----:B------:R-:W-:Y:S06]  /*2630*/  BRA `(.L_x_4119) ;  /* 0x0000000c00807947 */ /* 0x000fec0003800000 */
.L_x_4115:
        /* <DEDUP_REMOVED lines=9> */
.L_x_4123:
[----:B------:R1:W5:Y:S01]  /*26d0*/  LDG.E.U16 R19, desc[UR36][R2.64] ;  /* 0x0000002402137981 */ /* 0x000362000c1e1500 */
[----:B------:R-:W-:Y:S05]  /*26e0*/  BRA `(.L_x_4119) ;  /* 0x0000000c00547947 */ /* 0x000fea0003800000 */
.L_x_4122:
        /* <DEDUP_REMOVED lines=9> */
.L_x_4125:
[----:B------:R0:W5:Y:S01]  /*2780*/  LDG.E.U16 R19, desc[UR36][R2.64] ;  /* 0x0000002402137981 */ /* 0x000162000c1e1500 */
[----:B------:R-:W-:Y:S05]  /*2790*/  BRA `(.L_x_4119) ;  /* 0x0000000c00287947 */ /* 0x000fea0003800000 */
.L_x_4124:
        /* <DEDUP_REMOVED lines=13> */
.L_x_4114:
        /* <DEDUP_REMOVED lines=14> */
.L_x_4128:
        /* <DEDUP_REMOVED lines=13> */
.L_x_4127:
        /* <DEDUP_REMOVED lines=27> */
.L_x_4130:
        /* <DEDUP_REMOVED lines=14> */
.L_x_4129:
[----:B------:R-:W2:Y:S02]  /*2cb0*/  LDG.E.U16 R0, desc[UR36][R2.64] ;  /* 0x0000002402007981 */ /* 0x000ea4000c1e1500 */
[----:B--2---:R-:W-:-:S05]  /*2cc0*/  IMAD.U32 R0, R0, 0x10000, RZ ;  /* 0x0001000000007824 */ /* 0x004fca00078e00ff */
[----:B------:R-:W-:-:S04]  /*2cd0*/  F2FP.F16.F32.PACK_AB R0, RZ, R0 ;  /* 0x00000000ff00723e */ /* 0x000fc800000000ff */
[----:B------:R-:W-:Y:S01]  /*2ce0*/  PRMT R19, R0, 0x7610, R19 ;  /* 0x0000761000137816 */ /* 0x000fe20000000013 */
[----:B------:R-:W-:Y:S06]  /*2cf0*/  BRA `(.L_x_4119) ;  /* 0x0000000400d07947 */ /* 0x000fec0003800000 */
.L_x_4126:
        /* <DEDUP_REMOVED lines=13> */
.L_x_4133:
        /* <DEDUP_REMOVED lines=21> */
.L_x_4137:
[----:B------:R-:W-:Y:S05]  /*2f20*/  BSYNC.RECONVERGENT B1 ;  /* 0x0000000000017941 */ /* 0x000fea0003800200 */
.L_x_4136:
[----:B------:R-:W-:Y:S01]  /*2f30*/  IMAD.SHL.U32 R0, R0, 0x100000, RZ ;  /* 0x0010000000007824 */ /* 0x000fe200078e00ff */
[----:B------:R-:W-:-:S04]  /*2f40*/  LEA R2, R2, 0x3b800000, 0x17 ;  /* 0x3b80000002027811 */ /* 0x000fc800078eb8ff */
[----:B------:R-:W-:-:S07]  /*2f50*/  LOP3.LUT R0, R2, R0, R7, 0xfe, !PT ;  /* 0x0000000002007212 */ /* 0x000fce00078efe07 */
.L_x_4135:
[----:B------:R-:W-:Y:S05]  /*2f60*/  BSYNC.RECONVERGENT B0 ;  /* 0x0000000000007941 */ /* 0x000fea0003800200 */
.L_x_4134:
[----:B------:R-:W-:-:S04]  /*2f70*/  F2FP.F16.F32.PACK_AB R0, RZ, R0 ;  /* 0x00000000ff00723e */ /* 0x000fc800000000ff */
[----:B------:R-:W-:Y:S01]  /*2f80*/  PRMT R19, R0, 0x7610, R19 ;  /* 0x0000761000137816 */ /* 0x000fe20000000013 */
[----:B------:R-:W-:Y:S06]  /*2f90*/  BRA `(.L_x_4119) ;  /* 0x0000000400287947 */ /* 0x000fec0003800000 */
.L_x_4132:
        /* <DEDUP_REMOVED lines=21> */
.L_x_4141:
[----:B------:R-:W-:Y:S05]  /*30f0*/  BSYNC.RECONVERGENT B1 ;  /* 0x0000000000017941 */ /* 0x000fea0003800200 */
.L_x_4140:
[----:B------:R-:W-:Y:S01]  /*3100*/  IMAD.SHL.U32 R0, R0, 0x200000, RZ ;  /* 0x0020000000007824 */ /* 0x000fe200078e00ff */
[----:B------:R-:W-:-:S04]  /*3110*/  LEA R2, R2, 0x37800000, 0x17 ;  /* 0x3780000002027811 */ /* 0x000fc800078eb8ff */
[----:B------:R-:W-:-:S07]  /*3120*/  LOP3.LUT R0, R2, R0, R7, 0xfe, !PT ;  /* 0x0000000002007212 */ /* 0x000fce00078efe07 */
.L_x_4139:
[----:B------:R-:W-:Y:S05]  /*3130*/  BSYNC.RECONVERGENT B0 ;  /* 0x0000000000007941 */ /* 0x000fea0003800200 */
.L_x_4138:
[----:B------:R-:W-:-:S04]  /*3140*/  F2FP.F16.F32.PACK_AB R0, RZ, R0 ;  /* 0x00000000ff00723e */ /* 0x000fc800000000ff */
[----:B------:R-:W-:Y:S01]  /*3150*/  PRMT R19, R0, 0x7610, R19 ;  /* 0x0000761000137816 */ /* 0x000fe20000000013 */
[----:B------:R-:W-:Y:S06]  /*3160*/  BRA `(.L_x_4119) ;  /* 0x0000000000b47947 */ /* 0x000fec0003800000 */
.L_x_4131:
        /* <DEDUP_REMOVED lines=14> */
.L_x_4145:
[----:B------:R-:W-:Y:S05]  /*3250*/  BSYNC.RECONVERGENT B0 ;  /* 0x0000000000007941 */ /* 0x000fea0003800200 */
.L_x_4144:
[----:B------:R-:W-:-:S04]  /*3260*/  F2FP.F16.F32.PACK_AB R0, RZ, R0 ;  /* 0x00000000ff00723e */ /* 0x000fc800000000ff */
[----:B------:R-:W-:Y:S01]  /*3270*/  PRMT R19, R0, 0x7610, R19 ;  /* 0x0000761000137816 */ /* 0x000fe20000000013 */
[----:B------:R-:W-:Y:S06]  /*3280*/  BRA `(.L_x_4119) ;  /* 0x00000000006c7947 */ /* 0x000fec0003800000 */
.L_x_4118:
        /* <DEDUP_REMOVED lines=16> */
.L_x_4146:
[----:B------:R-:W-:Y:S01]  /*3390*/  PRMT R19, RZ, 0x7610, R19 ;  /* 0x00007610ff137816 */ /* 0x000fe20000000013 */
[----:B------:R-:W-:Y:S06]  /*33a0*/  BRA `(.L_x_4119) ;  /* 0x0000000000247947 */ /* 0x000fec0003800000 */
.L_x_4143:
[----:B------:R-:W2:Y:S02]  /*33b0*/  LDG.E.64 R2, desc[UR36][R2.64] ;  /* 0x0000002402027981 */ /* 0x000ea4000c1e1b00 */
[----:B--2---:R-:W0:Y:S02]  /*33c0*/  I2F.U64 R0, R2 ;  /* 0x0000000200007312 */ /* 0x004e240000301000 */
[----:B0-----:R-:W-:-:S04]  /*33d0*/  F2FP.F16.F32.PACK_AB R0, RZ, R0 ;  /* 0x00000000ff00723e */ /* 0x001fc800000000ff */
[----:B------:R-:W-:Y:S01]  /*33e0*/  PRMT R19, R0, 0x7610, R19 ;  /* 0x0000761000137816 */ /* 0x000fe20000000013 */
[----:B------:R-:W-:Y:S06]  /*33f0*/  BRA `(.L_x_4119) ;  /* 0x0000000000107947 */ /* 0x000fec0003800000 */
.L_x_4142:
[----:B------:R-:W2:Y:S02]  /*3400*/  LDG.E R2, desc[UR36][R2.64] ;  /* 0x0000002402027981 */ /* 0x000ea4000c1e1900 */
[----:B--2---:R-:W-:-:S04]  /*3410*/  I2FP.F32.U32 R0, R2 ;  /* 0x0000000200007245 */ /* 0x004fc80000201000 */
[----:B------:R-:W-:-:S04]  /*3420*/  F2FP.F16.F32.PACK_AB R0, RZ, R0 ;  /* 0x00000000ff00723e */ /* 0x000fc800000000ff */
[----:B------:R-:W-:-:S07]  /*3430*/  PRMT R19, R0, 0x7610, R19 ;  /* 0x0000761000137816 */ /* 0x000fce0000000013 */
.L_x_4119:
        /* <DEDUP_REMOVED lines=21> */
.L_x_4150:
[----:B------:R-:W2:Y:S02]  /*3590*/  LDG.E.U8 R2, desc[UR36][R2.64] ;  /* 0x0000002402027981 */ /* 0x000ea4000c1e1100 */
[----:B--2---:R-:W-:-:S04]  /*35a0*/  I2FP.F32.U32 R0, R2 ;  /* 0x0000000200007245 */ /* 0x004fc80000201000 */
[----:B------:R-:W-:-:S04]  /*35b0*/  F2FP.F16.F32.PACK_AB R0, RZ, R0 ;  /* 0x00000000ff00723e */ /* 0x000fc800000000ff */
[----:B------:R-:W-:Y:S01]  /*35c0*/  PRMT R18, R0, 0x7610, R18 ;  /* 0x0000761000127816 */ /* 0x000fe20000000012 */
[----:B------:R-:W-:Y:S06]  /*35d0*/  BRA `(.L_x_4152) ;  /* 0x0000000c00d47947 */ /* 0x000fec0003800000 */
.L_x_4149:
        /* <DEDUP_REMOVED lines=11> */
.L_x_4154:
[----:B------:R-:W2:Y:S02]  /*3690*/  LDG.E R2, desc[UR36][R2.64] ;  /* 0x0000002402027981 */ /* 0x000ea4000c1e1900 */
[----:B--2---:R-:W-:-:S04]  /*36a0*/  I2FP.F32.S32 R0, R2 ;  /* 0x0000000200007245 */ /* 0x004fc80000201400 */
[----:B------:R-:W-:-:S04]  /*36b0*/  F2FP.F16.F32.PACK_AB R0, RZ, R0 ;  /* 0x00000000ff00723e */ /* 0x000fc800000000ff */
[----:B------:R-:W-:Y:S01]  /*36c0*/  PRMT R18, R0, 0x7610, R18 ;  /* 0x0000761000127816 */ /* 0x000fe20000000012 */
[----:B------:R-:W-:Y:S06]  /*36d0*/  BRA `(.L_x_4152) ;  /* 0x0000000c00947947 */ /* 0x000fec0003800000 */
.L_x_4153:
[----:B------:R-:W2:Y:S02]  /*36e0*/  LDG.E.U16 R2, desc[UR36][R2.64] ;  /* 0x0000002402027981 */ /* 0x000ea4000c1e1500 */
[----:B--2---:R-:W0:Y:S02]  /*36f0*/  I2F.S16 R0, R2 ;  /* 0x0000000200007306 */ /* 0x004e240000101400 */
[----:B0-----:R-:W-:-:S04]  /*3700*/  F2FP.F16.F32.PACK_AB R0, RZ, R0 ;  /* 0x00000000ff00723e */ /* 0x001fc800000000ff */
[----:B------:R-:W-:Y:S01]  /*3710*/  PRMT R18, R0, 0x7610, R18 ;  /* 0x0000761000127816 */ /* 0x000fe20000000012 */
[----:B------:R-:W-:Y:S06]  /*3720*/  BRA `(.L_x_4152) ;  /* 0x0000000c00807947 */ /* 0x000fec0003800000 */
.L_x_4148:
        /* <DEDUP_REMOVED lines=9> */
.L_x_4156:
[----:B------:R1:W5:Y:S01]  /*37c0*/  LDG.E.U16 R18, desc[UR36][R2.64] ;  /* 0x0000002402127981 */ /* 0x000362000c1e1500 */
[----:B------:R-:W-:Y:S05]  /*37d0*/  BRA `(.L_x_4152) ;  /* 0x0000000c00547947 */ /* 0x000fea0003800000 */
.L_x_4155:
        /* <DEDUP_REMOVED lines=9> */
.L_x_4158:
[----:B------:R0:W5:Y:S01]  /*3870*/  LDG.E.U16 R18, desc[UR36][R2.64] ;  /* 0x0000002402127981 */ /* 0x000162000c1e1500 */
[----:B------:R-:W-:Y:S05]  /*3880*/  BRA `(.L_x_4152) ;  /* 0x0000000c00287947 */ /* 0x000fea0003800000 */
.L_x_4157:
        /* <DEDUP_REMOVED lines=13> */
.L_x_4147:
        /* <DEDUP_REMOVED lines=14> */
.L_x_4161:
        /* <DEDUP_REMOVED lines=13> */
.L_x_4160:
        /* <DEDUP_REMOVED lines=27> */
.L_x_4163:
        /* <DEDUP_REMOVED lines=14> */
.L_x_4162:
[----:B------:R-:W2:Y:S02]  /*3da0*/  LDG.E.U16 R0, desc[UR36][R2.64] ;  /* 0x0000002402007981 */ /* 0x000ea4000c1e1500 */
[----:B--2---:R-:W-:-:S05]  /*3db0*/  IMAD.U32 R0, R0, 0x10000, RZ ;  /* 0x0001000000007824 */ /* 0x004fca00078e00ff */
[----:B------:R-:W-:-:S04]  /*3dc0*/  F2FP.F16.F32.PACK_AB R0, RZ, R0 ;  /* 0x00000000ff00723e */ /* 0x000fc800000000ff */
[----:B------:R-:W-:Y:S01]  /*3dd0*/  PRMT R18, R0, 0x7610, R18 ;  /* 0x0000761000127816 */ /* 0x000fe20000000012 */
[----:B------:R-:W-:Y:S06]  /*3de0*/  BRA `(.L_x_4152) ;  /* 0x0000000400d07947 */ /* 0x000fec0003800000 */
.L_x_4159:
        /* <DEDUP_REMOVED lines=13> */
.L_x_4166:
        /* <DEDUP_REMOVED lines=21> */
.L_x_4170:
[----:B------:R-:W-:Y:S05]  /*4010*/  BSYNC.RECONVERGENT B1 ;  /* 0x0000000000017941 */ /* 0x000fea0003800200 */
.L_x_4169:
[----:B------:R-:W-:Y:S01]  /*4020*/  IMAD.SHL.U32 R0, R0, 0x100000, RZ ;  /* 0x0010000000007824 */ /* 0x000fe200078e00ff */
[----:B------:R-:W-:-:S04]  /*4030*/  LEA R2, R2, 0x3b800000, 0x17 ;  /* 0x3b80000002027811 */ /* 0x000fc800078eb8ff */
[----:B------:R-:W-:-:S07]  /*4040*/  LOP3.LUT R0, R2, R0, R7, 0xfe, !PT ;  /* 0x0000000002007212 */ /* 0x000fce00078efe07 */
.L_x_4168:
[----:B------:R-:W-:Y:S05]  /*4050*/  BSYNC.RECONVERGENT B0 ;  /* 0x0000000000007941 */ /* 0x000fea0003800200 */
.L_x_4167:
[----:B------:R-:W-:-:S04]  /*4060*/  F2FP.F16.F32.PACK_AB R0, RZ, R0 ;  /* 0x00000000ff00723e */ /* 0x000fc800000000ff */
[----:B------:R-:W-:Y:S01]  /*4070*/  PRMT R18, R0, 0x7610, R18 ;  /* 0x0000761000127816 */ /* 0x000fe20000000012 */
[----:B------:R-:W-:Y:S06]  /*4080*/  BRA `(.L_x_4152) ;  /* 0x0000000400287947 */ /* 0x000fec0003800000 */
.L_x_4165:
        /* <DEDUP_REMOVED lines=21> */
.L_x_4174:
[----:B------:R-:W-:Y:S05]  /*41e0*/  BSYNC.RECONVERGENT B1 ;  /* 0x0000000000017941 */ /* 0x000fea0003800200 */
.L_x_4173:
[----:B------:R-:W-:Y:S01]  /*41f0*/  IMAD.SHL.U32 R0, R0, 0x200000, RZ ;  /* 0x0020000000007824 */ /* 0x000fe200078e00ff */
[----:B------:R-:W-:-:S04]  /*4200*/  LEA R2, R2, 0x37800000, 0x17 ;  /* 0x3780000002027811 */ /* 0x000fc800078eb8ff */
[----:B------:R-:W-:-:S07]  /*4210*/  LOP3.LUT R0, R2, R0, R7, 0xfe, !PT ;  /* 0x0000000002007212 */ /* 0x000fce00078efe07 */
.L_x_4172:
[----:B------:R-:W-:Y:S05]  /*4220*/  BSYNC.RECONVERGENT B0 ;  /* 0x0000000000007941 */ /* 0x000fea0003800200 */
.L_x_4171:
[----:B------:R-:W-:-:S04]  /*4230*/  F2FP.F16.F32.PACK_AB R0, RZ, R0 ;  /* 0x00000000ff00723e */ /* 0x000fc800000000ff */
[----:B------:R-:W-:Y:S01]  /*4240*/  PRMT R18, R0, 0x7610, R18 ;  /* 0x0000761000127816 */ /* 0x000fe20000000012 */
[----:B------:R-:W-:Y:S06]  /*4250*/  BRA `(.L_x_4152) ;  /* 0x0000000000b47947 */ /* 0x000fec0003800000 */
.L_x_4164:
        /* <DEDUP_REMOVED lines=14> */
.L_x_4178:
[----:B------:R-:W-:Y:S05]  /*4340*/  BSYNC.RECONVERGENT B0 ;  /* 0x0000000000007941 */ /* 0x000fea0003800200 */
.L_x_4177:
[----:B------:R-:W-:-:S04]  /*4350*/  F2FP.F16.F32.PACK_AB R0, RZ, R0 ;  /* 0x00000000ff00723e */ /* 0x000fc800000000ff */
[----:B------:R-:W-:Y:S01]  /*4360*/  PRMT R18, R0, 0x7610, R18 ;  /* 0x0000761000127816 */ /* 0x000fe20000000012 */
[----:B------:R-:W-:Y:S06]  /*4370*/  BRA `(.L_x_4152) ;  /* 0x00000000006c7947 */ /* 0x000fec0003800000 */
.L_x_4151:
        /* <DEDUP_REMOVED lines=16> */
.L_x_4179:
[----:B------:R-:W-:Y:S01]  /*4480*/  PRMT R18, RZ, 0x7610, R18 ;  /* 0x00007610ff127816 */ /* 0x000fe20000000012 */
[----:B------:R-:W-:Y:S06]  /*4490*/  BRA `(.L_x_4152) ;  /* 0x0000000000247947 */ /* 0x000fec0003800000 */
.L_x_4176:
[----:B------:R-:W2:Y:S02]  /*44a0*/  LDG.E.64 R2, desc[UR36][R2.64] ;  /* 0x0000002402027981 */ /* 0x000ea4000c1e1b00 */
[----:B--2---:R-:W0:Y:S02]  /*44b0*/  I2F.U64 R0, R2 ;  /* 0x0000000200007312 */ /* 0x004e240000301000 */
[----:B0-----:R-:W-:-:S04]  /*44c0*/  F2FP.F16.F32.PACK_AB R0, RZ, R0 ;  /* 0x00000000ff00723e */ /* 0x001fc800000000ff */
[----:B------:R-:W-:Y:S01]  /*44d0*/  PRMT R18, R0, 0x7610, R18 ;  /* 0x0000761000127816 */ /* 0x000fe20000000012 */
[----:B------:R-:W-:Y:S06]  /*44e0*/  BRA `(.L_x_4152) ;  /* 0x0000000000107947 */ /* 0x000fec0003800000 */
.L_x_4175:
[----:B------:R-:W2:Y:S02]  /*44f0*/  LDG.E R2, desc[UR36][R2.64] ;  /* 0x0000002402027981 */ /* 0x000ea4000c1e1900 */
[----:B--2---:R-:W-:-:S04]  /*4500*/  I2FP.F32.U32 R0, R2 ;  /* 0x0000000200007245 */ /* 0x004fc80000201000 */
[----:B------:R-:W-:-:S04]  /*4510*/  F2FP.F16.F32.PACK_AB R0, RZ, R0 ;  /* 0x00000000ff00723e */ /* 0x000fc800000000ff */
[----:B------:R-:W-:-:S07]  /*4520*/  PRMT R18, R0, 0x7610, R18 ;  /* 0x0000761000127816 */ /* 0x000fce0000000012 */
.L_x_4152:
[----:B------:R-:W-:-:S07]  /*4530*/  VIADD R26, R26, 0x80 ;  /* 0x000000801a1a7836 */ /* 0x000fce0000000000 */
.L_x_4113:
[----:B------:R-:W-:Y:S05]  /*4540*/  BSYNC.RECONVERGENT B6 ;  /* 0x0000000000067941 */ /* 0x000fea0003800200 */
.L_x_4112:
[----:B------:R-:W-:Y:S01]  /*4550*/  ISETP.GE.AND P0, PT, R26, R25, PT ;  /* 0x000000191a00720c */ /* 0x000fe20003f06270 */
[----:B------:R-:W-:Y:S01]  /*4560*/  BSSY.RECONVERGENT B6, `(.L_x_4180) ;  /* 0x0000226000067945 */ /* 0x000fe20003800200 */
[----:B------:R-:W-:Y:S02]  /*4570*/  PRMT R17, RZ, 0x7610, R17 ;  /* 0x00007610ff117816 */ /* 0x000fe40000000011 */
[----:B------:R-:W-:-:S09]  /*4580*/  PRMT R16, RZ, 0x7610, R16 ;  /* 0x00007610ff107816 */ /* 0x000fd20000000010 */
[----:B------:R-:W-:Y:S05]  /*4590*/  @P0 BRA `(.L_x_4181) ;  /* 0x0000002000880947 */ /* 0x000fea0003800000 */
[----:B------:R-:W2:Y:S01]  /*45a0*/  LDC.64 R4, c[0x0][0x390] ;  /* 0x0000e400ff047b82 */ /* 0x000ea20000000a00 */
[----:B------:R-:W3:Y:S01]  /*45b0*/  LDCU UR5, c[0x0][0x3a8] ;  /* 0x00007500ff0577ac */ /* 0x000ee20008000800 */
[----:B01----:R-:W-:Y:S01]  /*45c0*/  IMAD R2, R27, 0x200, R26 ;  /* 0x000002001b027824 */ /* 0x003fe200078e021a */
[----:B------:R-:W-:-:S04]  /*45d0*/  UPRMT UR4, UR38, 0x9910, URZ ;  /* 0x0000991026047896 */ /* 0x000fc800080000ff */
[----:B------:R-:W-:Y:S01]  /*45e0*/  UISETP.GT.AND UP0, UPT, UR4, 0x9, UPT ;  /* 0x000000090400788c */ /* 0x000fe2000bf04270 */
[----:B---3--:R-:W-:-:S05]  /*45f0*/  IMAD R3, R2, UR5, RZ ;  /* 0x0000000502037c24 */ /* 0x008fca000f8e02ff */
[----:B--2---:R-:W-:-:S05]  /*4600*/  IADD3 R4, P0, PT, R3, R4, RZ ;  /* 0x0000000403047210 */ /* 0x004fca0007f1e0ff */
        /* <DEDUP_REMOVED lines=15> */
.L_x_4185:
[----:B------:R-:W2:Y:S02]  /*4700*/  LDG.E.U8 R4, desc[UR36][R4.64] ;  /* 0x0000002404047981 */ /* 0x000ea4000c1e1100 */
[----:B--2---:R-:W-:-:S04]  /*4710*/  I2FP.F32.U32 R0, R4 ;  /* 0x0000000400007245 */ /* 0x004fc80000201000 */
[----:B------:R-:W-:-:S04]  /*4720*/  F2FP.F16.F32.PACK_AB R0, RZ, R0 ;  /* 0x00000000ff00723e */ /* 0x000fc800000000ff */
[----:B------:R-:W-:Y:S01]  /*4730*/  PRMT R17, R0, 0x7610, R17 ;  /* 0x0000761000117816 */ /* 0x000fe20000000011 */
[----:B------:R-:W-:Y:S06]  /*4740*/  BRA `(.L_x_4187) ;  /* 0x0000000c00d87947 */ /* 0x000fec0003800000 */
.L_x_4184:
        /* <DEDUP_REMOVED lines=11> */
.L_x_4189:
[----:B------:R-:W2:Y:S02]  /*4800*/  LDG.E R4, desc[UR36][R4.64] ;  /* 0x0000002404047981 */ /* 0x000ea4000c1e1900 */
[----:B--2---:R-:W-:-:S04]  /*4810*/  I2FP.F32.S32 R0, R4 ;  /* 0x0000000400007245 */ /* 0x004fc80000201400 */
[----:B------:R-:W-:-:S04]  /*4820*/  F2FP.F16.F32.PACK_AB R0, RZ, R0 ;  /* 0x00000000ff00723e */ /* 0x000fc800000000ff */
[----:B------:R-:W-:Y:S01]  /*4830*/  PRMT R17, R0, 0x7610, R17 ;  /* 0x0000761000117816 */ /* 0x000fe20000000011 */
[----:B------:R-:W-:Y:S06]  /*4840*/  BRA `(.L_x_4187) ;  /* 0x0000000c00987947 */ /* 0x000fec0003800000 */
.L_x_4188:
[----:B------:R-:W2:Y:S02]  /*4850*/  LDG.E.U16 R4, desc[UR36][R4.64] ;  /* 0x0000002404047981 */ /* 0x000ea4000c1e1500 */
[----:B--2---:R-:W0:Y:S02]  /*4860*/  I2F.S16 R0, R4 ;  /* 0x0000000400007306 */ /* 0x004e240000101400 */
[----:B0-----:R-:W-:-:S04]  /*4870*/  F2FP.F16.F32.PACK_AB R0, RZ, R0 ;  /* 0x00000000ff00723e */ /* 0x001fc800000000ff */
[----:B------:R-:W-:Y:S01]  /*4880*/  PRMT R17, R0, 0x7610, R17 ;  /* 0x0000761000117816 */ /* 0x000fe20000000011 */
[----:B------:R-:W-:Y:S06]  /*4890*/  BRA `(.L_x_4187) ;  /* 0x0000000c00847947 */ /* 0x000fec0003800000 */
.L_x_4183:
        /* <DEDUP_REMOVED lines=9> */
.L_x_4191:
[----:B------:R1:W5:Y:S01]  /*4930*/  LDG.E.U16 R17, desc[UR36][R4.64] ;  /* 0x0000002404117981 */ /* 0x000362000c1e1500 */
[----:B------:R-:W-:Y:S05]  /*4940*/  BRA `(.L_x_4187) ;  /* 0x0000000c00587947 */ /* 0x000fea0003800000 */
.L_x_4190:
        /* <DEDUP_REMOVED lines=9> */
.L_x_4193:
[----:B------:R0:W5:Y:S01]  /*49e0*/  LDG.E.U16 R17, desc[UR36][R4.64] ;  /* 0x0000002404117981 */ /* 0x000162000c1e1500 */
[----:B------:R-:W-:Y:S05]  /*49f0*/  BRA `(.L_x_4187) ;  /* 0x0000000c002c7947 */ /* 0x000fea0003800000 */
.L_x_4192:
        /* <DEDUP_REMOVED lines=13> */
.L_x_4182:
        /* <DEDUP_REMOVED lines=14> */
.L_x_4196:
        /* <DEDUP_REMOVED lines=13> */
.L_x_4195:
        /* <DEDUP_REMOVED lines=27> */
.L_x_4198:
        /* <DEDUP_REMOVED lines=12> */
[----:B------:R-:W-:-:S04]  /*4ef0*/  F2FP.F16.F32.PACK_AB R0, RZ, R0 ;  /* 0x00000000ff00723e */ /* 0x000fc800000000ff */
[----:B------:R-:W-:Y:S01]  /*4f00*/  PRMT R17, R0, 0x7610, R17 ;  /* 0x0000761000117816 */ /* 0x000fe20000000011 */
[----:B------:R-:W-:Y:S06]  /*4f10*/  BRA `(.L_x_4187) ;  /* 0x0000000400e47947 */ /* 0x000fec0003800000 */
.L_x_4197:
[----:B------:R-:W2:Y:S02]  /*4f20*/  LDG.E.U16 R0, desc[UR36][R4.64] ;  /* 0x0000002404007981 */ /* 0x000ea4000c1e1500 */
[----:B--2---:R-:W-:-:S05]  /*4f30*/  IMAD.U32 R0, R0, 0x10000, RZ ;  /* 0x0001000000007824 */ /* 0x004fca00078e00ff */
[----:B------:R-:W-:-:S04]  /*4f40*/  F2FP.F16.F32.PACK_AB R0, RZ, R0 ;  /* 0x00000000ff00723e */ /* 0x000fc800000000ff */
[----:B------:R-:W-:Y:S01]  /*4f50*/  PRMT R17, R0, 0x7610, R17 ;  /* 0x0000761000117816 */ /* 0x000fe20000000011 */
[----:B------:R-:W-:Y:S06]  /*4f60*/  BRA `(.L_x_4187) ;  /* 0x0000000400d07947 */ /* 0x000fec0003800000 */
.L_x_4194:
        /* <DEDUP_REMOVED lines=13> */
.L_x_4201:
        /* <DEDUP_REMOVED lines=21> */
.L_x_4205:
[----:B------:R-:W-:Y:S05]  /*5190*/  BSYNC.RECONVERGENT B1 ;  /* 0x0000000000017941 */ /* 0x000fea0003800200 */
.L_x_4204:
[----:B------:R-:W-:Y:S01]  /*51a0*/  IMAD.SHL.U32 R0, R0, 0x100000, RZ ;  /* 0x0010000000007824 */ /* 0x000fe200078e00ff */
[----:B------:R-:W-:-:S04]  /*51b0*/  LEA R3, R3, 0x3b800000, 0x17 ;  /* 0x3b80000003037811 */ /* 0x000fc800078eb8ff */
[----:B------:R-:W-:-:S07]  /*51c0*/  LOP3.LUT R0, R3, R0, R7, 0xfe, !PT ;  /* 0x0000000003007212 */ /* 0x000fce00078efe07 */
.L_x_4203:
[----:B------:R-:W-:Y:S05]  /*51d0*/  BSYNC.RECONVERGENT B0 ;  /* 0x0000000000007941 */ /* 0x000fea0003800200 */
.L_x_4202:
[----:B------:R-:W-:-:S04]  /*51e0*/  F2FP.F16.F32.PACK_AB R0, RZ, R0 ;  /* 0x00000000ff00723e */ /* 0x000fc800000000ff */
[----:B------:R-:W-:Y:S01]  /*51f0*/  PRMT R17, R0, 0x7610, R17 ;  /* 0x0000761000117816 */ /* 0x000fe20000000011 */
[----:B------:R-:W-:Y:S06]  /*5200*/  BRA `(.L_x_4187) ;  /* 0x0000000400287947 */ /* 0x000fec0003800000 */
.L_x_4200:
        /* <DEDUP_REMOVED lines=21> */
.L_x_4209:
[----:B------:R-:W-:Y:S05]  /*5360*/  BSYNC.RECONVERGENT B1 ;  /* 0x0000000000017941 */ /* 0x000fea0003800200 */
.L_x_4208:
[----:B------:R-:W-:Y:S01]  /*5370*/  IMAD.SHL.U32 R0, R0, 0x200000, RZ ;  /* 0x0020000000007824 */ /* 0x000fe200078e00ff */
[----:B------:R-:W-:-:S04]  /*5380*/  LEA R3, R3, 0x37800000, 0x17 ;  /* 0x3780000003037811 */ /* 0x000fc800078eb8ff */
[----:B------:R-:W-:-:S07]  /*5390*/  LOP3.LUT R0, R3, R0, R7, 0xfe, !PT ;  /* 0x0000000003007212 */ /* 0x000fce00078efe07 */
.L_x_4207:
[----:B------:R-:W-:Y:S05]  /*53a0*/  BSYNC.RECONVERGENT B0 ;  /* 0x0000000000007941 */ /* 0x000fea0003800200 */
.L_x_4206:
[----:B------:R-:W-:-:S04]  /*53b0*/  F2FP.F16.F32.PACK_AB R0, RZ, R0 ;  /* 0x00000000ff00723e */ /* 0x000fc800000000ff */
[----:B------:R-:W-:Y:S01]  /*53c0*/  PRMT R17, R0, 0x7610, R17 ;  /* 0x0000761000117816 */ /* 0x000fe20000000011 */
[----:B------:R-:W-:Y:S06]  /*53d0*/  BRA `(.L_x_4187) ;  /* 0x0000000000b47947 */ /* 0x000fec0003800000 */
.L_x_4199:
        /* <DEDUP_REMOVED lines=14> */
.L_x_4213:
[----:B------:R-:W-:Y:S05]  /*54c0*/  BSYNC.RECONVERGENT B0 ;  /* 0x0000000000007941 */ /* 0x000fea0003800200 */
.L_x_4212:
[----:B------:R-:W-:-:S04]  /*54d0*/  F2FP.F16.F32.PACK_AB R0, RZ, R0 ;  /* 0x00000000ff00723e */ /* 0x000fc800000000ff */
[----:B------:R-:W-:Y:S01]  /*54e0*/  PRMT R17, R0, 0x7610, R17 ;  /* 0x0000761000117816 */ /* 0x000fe20000000011 */
[----:B------:R-:W-:Y:S06]  /*54f0*/  BRA `(.L_x_4187) ;  /* 0x00000000006c7947 */ /* 0x000fec0003800000 */
.L_x_4186:
        /* <DEDUP_REMOVED lines=16> */
.L_x_4214:
[----:B------:R-:W-:Y:S01]  /*5600*/  PRMT R17, RZ, 0x7610, R17 ;  /* 0x00007610ff117816 */ /* 0x000fe20000000011 */
[----:B------:R-:W-:Y:S06]  /*5610*/  BRA `(.L_x_4187) ;  /* 0x0000000000247947 */ /* 0x000fec0003800000 */
.L_x_4211:
[----:B------:R-:W2:Y:S02]  /*5620*/  LDG.E.64 R4, desc[UR36][R4.64] ;  /* 0x0000002404047981 */ /* 0x000ea4000c1e1b00 */
[----:B--2---:R-:W0:Y:S02]  /*5630*/  I2F.U64 R0, R4 ;  /* 0x0000000400007312 */ /* 0x004e240000301000 */
[----:B0-----:R-:W-:-:S04]  /*5640*/  F2FP.F16.F32.PACK_AB R0, RZ, R0 ;  /* 0x00000000ff00723e */ /* 0x001fc800000000ff */
[----:B------:R-:W-:Y:S01]  /*5650*/  PRMT R17, R0, 0x7610, R17 ;  /* 0x0000761000117816 */ /* 0x000fe20000000011 */
[----:B------:R-:W-:Y:S06]  /*5660*/  BRA `(.L_x_4187) ;  /* 0x0000000000107947 */ /* 0x000fec0003800000 */
.L_x_4210:
[----:B------:R-:W2:Y:S02]  /*5670*/  LDG.E R4, desc[UR36][R4.64] ;  /* 0x0000002404047981 */ /* 0x000ea4000c1e1900 */
[----:B--2---:R-:W-:-:S04]  /*5680*/  I2FP.F32.U32 R0, R4 ;  /* 0x0000000400007245 */ /* 0x004fc80000201000 */
[----:B------:R-:W-:-:S04]  /*5690*/  F2FP.F16.F32.PACK_AB R0, RZ, R0 ;  /* 0x00000000ff00723e */ /* 0x000fc800000000ff */
[----:B------:R-:W-:-:S07]  /*56a0*/  PRMT R17, R0, 0x7610, R17 ;  /* 0x0000761000117816 */ /* 0x000fce0000000011 */
.L_x_4187:
[----:B------:R-:W2:Y:S01]  /*56b0*/  LDCU.U8 UR6, c[0x0][0x3a5] ;  /* 0x000074a0ff0677ac */ /* 0x000ea20008000000 */
[----:B01----:R-:W0:Y:S01]  /*56c0*/  LDC.64 R4, c[0x0][0x398] ;  /* 0x0000e600ff047b82 */ /* 0x003e220000000a00 */
[----:B------:R-:W1:Y:S01]  /*56d0*/  LDCU UR5, c[0x0][0x3ac] ;  /* 0x00007580ff0577ac */ /* 0x000e620008000800 */
[----:B--2---:R-:W-:-:S04]  /*56e0*/  UPRMT UR4, UR6, 0x9910, URZ ;  /* 0x0000991006047896 */ /* 0x004fc800080000ff */
        /* <DEDUP_REMOVED lines=18> */
.L_x_4218:
[----:B------:R-:W2:Y:S02]  /*5810*/  LDG.E.U8 R2, desc[UR36][R2.64] ;  /* 0x0000002402027981 */ /* 0x000ea4000c1e1100 */
[----:B--2---:R-:W-:-:S04]  /*5820*/  I2FP.F32.U32 R0, R2 ;  /* 0x0000000200007245 */ /* 0x004fc80000201000 */
[----:B------:R-:W-:-:S04]  /*5830*/  F2FP.F16.F32.PACK_AB R0, RZ, R0 ;  /* 0x00000000ff00723e */ /* 0x000fc800000000ff */
[----:B------:R-:W-:Y:S01]  /*5840*/  PRMT R16, R0, 0x7610, R16 ;  /* 0x0000761000107816 */ /* 0x000fe20000000010 */
[----:B------:R-:W-:Y:S06]  /*5850*/  BRA `(.L_x_4220) ;  /* 0x0000000c00d47947 */ /* 0x000fec0003800000 */
.L_x_4217:
        /* <DEDUP_REMOVED lines=11> */
.L_x_4222:
[----:B------:R-:W2:Y:S02]  /*5910*/  LDG.E R2, desc[UR36][R2.64] ;  /* 0x0000002402027981 */ /* 0x000ea4000c1e1900 */
[----:B--2---:R-:W-:-:S04]  /*5920*/  I2FP.F32.S32 R0, R2 ;  /* 0x0000000200007245 */ /* 0x004fc80000201400 */
[----:B------:R-:W-:-:S04]  /*5930*/  F2FP.F16.F32.PACK_AB R0, RZ, R0 ;  /* 0x00000000ff00723e */ /* 0x000fc800000000ff */
[----:B------:R-:W-:Y:S01]  /*5940*/  PRMT R16, R0, 0x7610, R16 ;  /* 0x0000761000107816 */ /* 0x000fe20000000010 */
[----:B------:R-:W-:Y:S06]  /*5950*/  BRA `(.L_x_4220) ;  /* 0x0000000c00947947 */ /* 0x000fec0003800000 */
.L_x_4221:
[----:B------:R-:W2:Y:S02]  /*5960*/  LDG.E.U16 R2, desc[UR36][R2.64] ;  /* 0x0000002402027981 */ /* 0x000ea4000c1e1500 */
[----:B--2---:R-:W0:Y:S02]  /*5970*/  I2F.S16 R0, R2 ;  /* 0x0000000200007306 */ /* 0x004e240000101400 */
[----:B0-----:R-:W-:-:S04]  /*5980*/  F2FP.F16.F32.PACK_AB R0, RZ, R0 ;  /* 0x00000000ff00723e */ /* 0x001fc800000000ff */
[----:B------:R-:W-:Y:S01]  /*5990*/  PRMT R16, R0, 0x7610, R16 ;  /* 0x0000761000107816 */ /* 0x000fe20000000010 */
[----:B------:R-:W-:Y:S06]  /*59a0*/  BRA `(.L_x_4220) ;  /* 0x0000000c00807947 */ /* 0x000fec0003800000 */
.L_x_4216:
        /* <DEDUP_REMOVED lines=9> */
.L_x_4224:
[----:B------:R1:W5:Y:S01]  /*5a40*/  LDG.E.U16 R16, desc[UR36][R2.64] ;  /* 0x0000002402107981 */ /* 0x000362000c1e1500 */
[----:B------:R-:W-:Y:S05]  /*5a50*/  BRA `(.L_x_4220) ;  /* 0x0000000c00547947 */ /* 0x000fea0003800000 */
.L_x_4223:
        /* <DEDUP_REMOVED lines=9> */
.L_x_4226:
[----:B------:R0:W5:Y:S01]  /*5af0*/  LDG.E.U16 R16, desc[UR36][R2.64] ;  /* 0x0000002402107981 */ /* 0x000162000c1e1500 */
[----:B------:R-:W-:Y:S05]  /*5b00*/  BRA `(.L_x_4220) ;  /* 0x0000000c00287947 */ /* 0x000fea0003800000 */
.L_x_4225:
        /* <DEDUP_REMOVED lines=13> */
.L_x_4215:
        /* <DEDUP_REMOVED lines=14> */
.L_x_4229:
        /* <DEDUP_REMOVED lines=13> */
.L_x_4228:
        /* <DEDUP_REMOVED lines=27> */
.L_x_4231:
        /* <DEDUP_REMOVED lines=14> */
.L_x_4230:
[----:B------:R-:W2:Y:S02]  /*6020*/  LDG.E.U16 R0, desc[UR36][R2.64] ;  /* 0x0000002402007981 */ /* 0x000ea4000c1e1500 */
[----:B--2---:R-:W-:-:S05]  /*6030*/  IMAD.U32 R0, R0, 0x10000, RZ ;  /* 0x0001000000007824 */ /* 0x004fca00078e00ff */
[----:B------:R-:W-:-:S04]  /*6040*/  F2FP.F16.F32.PACK_AB R0, RZ, R0 ;  /* 0x00000000ff00723e */ /* 0x000fc800000000ff */
[----:B------:R-:W-:Y:S01]  /*6050*/  PRMT R16, R0, 0x7610, R16 ;  /* 0x0000761000107816 */ /* 0x000fe20000000010 */
[----:B------:R-:W-:Y:S06]  /*6060*/  BRA `(.L_x_4220) ;  /* 0x0000000400d07947 */ /* 0x000fec0003800000 */
.L_x_4227:
        /* <DEDUP_REMOVED lines=13> */
.L_x_4234:
        /* <DEDUP_REMOVED lines=21> */
.L_x_4238:
[----:B------:R-:W-:Y:S05]  /*6290*/  BSYNC.RECONVERGENT B1 ;  /* 0x0000000000017941 */ /* 0x000fea0003800200 */
.L_x_4237:
[----:B------:R-:W-:Y:S01]  /*62a0*/  IMAD.SHL.U32 R0, R0, 0x100000, RZ ;  /* 0x0010000000007824 */ /* 0x000fe200078e00ff */
[----:B------:R-:W-:-:S04]  /*62b0*/  LEA R2, R2, 0x3b800000, 0x17 ;  /* 0x3b80000002027811 */ /* 0x000fc800078eb8ff */
[----:B------:R-:W-:-:S07]  /*62c0*/  LOP3.LUT R0, R2, R0, R7, 0xfe, !PT ;  /* 0x0000000002007212 */ /* 0x000fce00078efe07 */
.L_x_4236:
[----:B------:R-:W-:Y:S05]  /*62d0*/  BSYNC.RECONVERGENT B0 ;  /* 0x0000000000007941 */ /* 0x000fea0003800200 */
.L_x_4235:
[----:B------:R-:W-:-:S04]  /*62e0*/  F2FP.F16.F32.PACK_AB R0, RZ, R0 ;  /* 0x00000000ff00723e */ /* 0x000fc800000000ff */
[----:B------:R-:W-:Y:S01]  /*62f0*/  PRMT R16, R0, 0x7610, R16 ;  /* 0x0000761000107816 */ /* 0x000fe20000000010 */
[----:B------:R-:W-:Y:S06]  /*6300*/  BRA `(.L_x_4220) ;  /* 0x0000000400287947 */ /* 0x000fec0003800000 */
.L_x_4233:
        /* <DEDUP_REMOVED lines=21> */
.L_x_4242:
[----:B------:R-:W-:Y:S05]  /*6460*/  BSYNC.RECONVERGENT B1 ;  /* 0x0000000000017941 */ /* 0x000fea0003800200 */
.L_x_4241:
[----:B------:R-:W-:Y:S01]  /*6470*/  IMAD.SHL.U32 R0, R0, 0x200000, RZ ;  /* 0x0020000000007824 */ /* 0x000fe200078e00ff */
[----:B------:R-:W-:-:S04]  /*6480*/  LEA R2, R2, 0x37800000, 0x17 ;  /* 0x3780000002027811 */ /* 0x000fc800078eb8ff */
[----:B------:R-:W-:-:S07]  /*6490*/  LOP3.LUT R0, R2, R0, R7, 0xfe, !PT ;  /* 0x0000000002007212 */ /* 0x000fce00078efe07 */
.L_x_4240:
[----:B------:R-:W-:Y:S05]  /*64a0*/  BSYNC.RECONVERGENT B0 ;  /* 0x0000000000007941 */ /* 0x000fea0003800200 */
.L_x_4239:
[----:B------:R-:W-:-:S04]  /*64b0*/  F2FP.F16.F32.PACK_AB R0, RZ, R0 ;  /* 0x00000000ff00723e */ /* 0x000fc800000000ff */
[----:B------:R-:W-:Y:S01]  /*64c0*/  PRMT R16, R0, 0x7610, R16 ;  /* 0x0000761000107816 */ /* 0x000fe20000000010 */
[----:B------:R-:W-:Y:S06]  /*64d0*/  BRA `(.L_x_4220) ;  /* 0x0000000000b47947 */ /* 0x000fec0003800000 */
.L_x_4232:
        /* <DEDUP_REMOVED lines=14> */
.L_x_4246:
[----:B------:R-:W-:Y:S05]  /*65c0*/  BSYNC.RECONVERGENT B0 ;  /* 0x0000000000007941 */ /* 0x000fea0003800200 */
.L_x_4245:
[----:B------:R-:W-:-:S04]  /*65d0*/  F2FP.F16.F32.PACK_AB R0, RZ, R0 ;  /* 0x00000000ff00723e */ /* 0x000fc800000000ff */
[----:B------:R-:W-:Y:S01]  /*65e0*/  PRMT R16, R0, 0x7610, R16 ;  /* 0x0000761000107816 */ /* 0x000fe20000000010 */
[----:B------:R-:W-:Y:S06]  /*65f0*/  BRA `(.L_x_4220) ;  /* 0x00000000006c7947 */ /* 0x000fec0003800000 */
.L_x_4219:
        /* <DEDUP_REMOVED lines=16> */
.L_x_4247:
[----:B------:R-:W-:Y:S01]  /*6700*/  PRMT R16, RZ, 0x7610, R16 ;  /* 0x00007610ff107816 */ /* 0x000fe20000000010 */
[----:B------:R-:W-:Y:S06]  /*6710*/  BRA `(.L_x_4220) ;  /* 0x0000000000247947 */ /* 0x000fec0003800000 */
.L_x_4244:
[----:B------:R-:W2:Y:S02]  /*6720*/  LDG.E.64 R2, desc[UR36][R2.64] ;  /* 0x0000002402027981 */ /* 0x000ea4000c1e1b00 */
[----:B--2---:R-:W0:Y:S02]  /*6730*/  I2F.U64 R0, R2 ;  /* 0x0000000200007312 */ /* 0x004e240000301000 */
[----:B0-----:R-:W-:-:S04]  /*6740*/  F2FP.F16.F32.PACK_AB R0, RZ, R0 ;  /* 0x00000000ff00723e */ /* 0x001fc800000000ff */
[----:B------:R-:W-:Y:S01]  /*6750*/  PRMT R16, R0, 0x7610, R16 ;  /* 0x0000761000107816 */ /* 0x000fe20000000010 */
[----:B------:R-:W-:Y:S06]  /*6760*/  BRA `(.L_x_4220) ;  /* 0x0000000000107947 */ /* 0x000fec0003800000 */
.L_x_4243:
[----:B------:R-:W2:Y:S02]  /*6770*/  LDG.E R2, desc[UR36][R2.64] ;  /* 0x0000002402027981 */ /* 0x000ea4000c1e1900 */
[----:B--2---:R-:W-:-:S04]  /*6780*/  I2FP.F32.U32 R0, R2 ;  /* 0x0000000200007245 */ /* 0x004fc80000201000 */
[----:B------:R-:W-:-:S04]  /*6790*/  F2FP.F16.F32.PACK_AB R0, RZ, R0 ;  /* 0x00000000ff00723e */ /* 0x000fc800000000ff */
[----:B------:R-:W-:-:S07]  /*67a0*/  PRMT R16, R0, 0x7610, R16 ;  /* 0x0000761000107816 */ /* 0x000fce0000000010 */
.L_x_4220:
[----:B------:R-:W-:-:S07]  /*67b0*/  VIADD R26, R26, 0x80 ;  /* 0x000000801a1a7836 */ /* 0x000fce0000000000 */
.L_x_4181:
[----:B------:R-:W-:Y:S05]  /*67c0*/  BSYNC.RECONVERGENT B6 ;  /* 0x0000000000067941 */ /* 0x000fea0003800200 */
.L_x_4180:
[----:B------:R-:W-:Y:S01]  /*67d0*/  ISETP.GE.AND P0, PT, R26, R25, PT ;  /* 0x000000191a00720c */ /* 0x000fe20003f06270 */
[----:B------:R-:W-:Y:S01]  /*67e0*/  BSSY.RECONVERGENT B6, `(.L_x_4248) ;  /* 0x0000215000067945 */ /* 0x000fe20003800200 */
[----:B01----:R-:W-:Y:S02]  /*67f0*/  PRMT R2, RZ, 0x7610, R2 ;  /* 0x00007610ff027816 */ /* 0x003fe40000000002 */
[----:B------:R-:W-:-:S09]  /*6800*/  PRMT R0, RZ, 0x7610, R0 ;  /* 0x00007610ff007816 */ /* 0x000fd20000000000 */
[----:B------:R-:W-:Y:S05]  /*6810*/  @P0 BRA `(.L_x_4249) ;  /* 0x0000002000440947 */ /* 0x000fea0003800000 */
        /* <DEDUP_REMOVED lines=22> */
.L_x_4253:
[----:B------:R-:W2:Y:S02]  /*6980*/  LDG.E.U8 R4, desc[UR36][R4.64] ;  /* 0x0000002404047981 */ /* 0x000ea4000c1e1100 */
[----:B--2---:R-:W-:-:S04]  /*6990*/  I2FP.F32.U32 R0, R4 ;  /* 0x0000000400007245 */ /* 0x004fc80000201000 */
[----:B------:R-:W-:-:S04]  /*69a0*/  F2FP.F16.F32.PACK_AB R0, RZ, R0 ;  /* 0x00000000ff00723e */ /* 0x000fc800000000ff */
[----:B------:R-:W-:Y:S01]  /*69b0*/  PRMT R2, R0, 0x7610, R2 ;  /* 0x0000761000027816 */ /* 0x000fe20000000002 */
[----:B------:R-:W-:Y:S06]  /*69c0*/  BRA `(.L_x_4255) ;  /* 0x0000000c00d47947 */ /* 0x000fec0003800000 */
.L_x_4252:
        /* <DEDUP_REMOVED lines=11> */
.L_x_4257:
[----:B------:R-:W2:Y:S02]  /*6a80*/  LDG.E R4, desc[UR36][R4.64] ;  /* 0x0000002404047981 */ /* 0x000ea4000c1e1900 */
[----:B--2---:R-:W-:-:S04]  /*6a90*/  I2FP.F32.S32 R0, R4 ;  /* 0x0000000400007245 */ /* 0x004fc80000201400 */
[----:B------:R-:W-:-:S04]  /*6aa0*/  F2FP.F16.F32.PACK_AB R0, RZ, R0 ;  /* 0x00000000ff00723e */ /* 0x000fc800000000ff */
[----:B------:R-:W-:Y:S01]  /*6ab0*/  PRMT R2, R0, 0x7610, R2 ;  /* 0x0000761000027816 */ /* 0x000fe20000000002 */
[----:B------:R-:W-:Y:S06]  /*6ac0*/  BRA `(.L_x_4255) ;  /* 0x0000000c00947947 */ /* 0x000fec0003800000 */
.L_x_4256:
[----:B------:R-:W2:Y:S02]  /*6ad0*/  LDG.E.U16 R4, desc[UR36][R4.64] ;  /* 0x0000002404047981 */ /* 0x000ea4000c1e1500 */
[----:B--2---:R-:W0:Y:S02]  /*6ae0*/  I2F.S16 R0, R4 ;  /* 0x0000000400007306 */ /* 0x004e240000101400 */
[----:B0-----:R-:W-:-:S04]  /*6af0*/  F2FP.F16.F32.PACK_AB R0, RZ, R0 ;  /* 0x00000000ff00723e */ /* 0x001fc800000000ff */
[----:B------:R-:W-:Y:S01]  /*6b00*/  PRMT R2, R0, 0x7610, R2 ;  /* 0x0000761000027816 */ /* 0x000fe20000000002 */
[----:B------:R-:W-:Y:S06]  /*6b10*/  BRA `(.L_x_4255) ;  /* 0x0000000c00807947 */ /* 0x000fec0003800000 */
.L_x_4251:
        /* <DEDUP_REMOVED lines=9> */
.L_x_4259:
[----:B------:R0:W5:Y:S01]  /*6bb0*/  LDG.E.U16 R2, desc[UR36][R4.64] ;  /* 0x0000002404027981 */ /* 0x000162000c1e1500 */
[----:B------:R-:W-:Y:S05]  /*6bc0*/  BRA `(.L_x_4255) ;  /* 0x0000000c00547947 */ /* 0x000fea0003800000 */
.L_x_4258:
        /* <DEDUP_REMOVED lines=9> */
.L_x_4261:
[----:B------:R1:W5:Y:S01]  /*6c60*/  LDG.E.U16 R2, desc[UR36][R4.64] ;  /* 0x0000002404027981 */ /* 0x000362000c1e1500 */
[----:B------:R-:W-:Y:S05]  /*6c70*/  BRA `(.L_x_4255) ;  /* 0x0000000c00287947 */ /* 0x000fea0003800000 */
.L_x_4260:
        /* <DEDUP_REMOVED lines=13> */
.L_x_4250:
        /* <DEDUP_REMOVED lines=14> */
.L_x_4264:
        /* <DEDUP_REMOVED lines=13> */
.L_x_4263:
        /* <DEDUP_REMOVED lines=27> */
.L_x_4266:
        /* <DEDUP_REMOVED lines=14> */
.L_x_4265:
[----:B------:R-:W2:Y:S02]  /*7190*/  LDG.E.U16 R0, desc[UR36][R4.64] ;  /* 0x0000002404007981 */ /* 0x000ea4000c1e1500 */
[----:B--2---:R-:W-:-:S05]  /*71a0*/  IMAD.U32 R0, R0, 0x10000, RZ ;  /* 0x0001000000007824 */ /* 0x004fca00078e00ff */
[----:B------:R-:W-:-:S04]  /*71b0*/  F2FP.F16.F32.PACK_AB R0, RZ, R0 ;  /* 0x00000000ff00723e */ /* 0x000fc800000000ff */
[----:B------:R-:W-:Y:S01]  /*71c0*/  PRMT R2, R0, 0x7610, R2 ;  /* 0x0000761000027816 */ /* 0x000fe20000000002 */
[----:B------:R-:W-:Y:S06]  /*71d0*/  BRA `(.L_x_4255) ;  /* 0x0000000400d07947 */ /* 0x000fec0003800000 */
.L_x_4262:
        /* <DEDUP_REMOVED lines=13> */
.L_x_4269:
        /* <DEDUP_REMOVED lines=21> */
.L_x_4273:
[----:B------:R-:W-:Y:S05]  /*7400*/  BSYNC.RECONVERGENT B1 ;  /* 0x0000000000017941 */ /* 0x000fea0003800200 */
.L_x_4272:
[----:B------:R-:W-:Y:S01]  /*7410*/  IMAD.SHL.U32 R0, R0, 0x100000, RZ ;  /* 0x0010000000007824 */ /* 0x000fe200078e00ff */
[----:B------:R-:W-:-:S04]  /*7420*/  LEA R2, R2, 0x3b800000, 0x17 ;  /* 0x3b80000002027811 */ /* 0x000fc800078eb8ff */
[----:B------:R-:W-:-:S07]  /*7430*/  LOP3.LUT R0, R2, R0, R7, 0xfe, !PT ;  /* 0x0000000002007212 */ /* 0x000fce00078efe07 */
.L_x_4271:
[----:B------:R-:W-:Y:S05]  /*7440*/  BSYNC.RECONVERGENT B0 ;  /* 0x0000000000007941 */ /* 0x000fea0003800200 */
.L_x_4270:
[----:B------:R-:W-:-:S04]  /*7450*/  F2FP.F16.F32.PACK_AB R0, RZ, R0 ;  /* 0x00000000ff00723e */ /* 0x000fc800000000ff */
[----:B------:R-:W-:Y:S01]  /*7460*/  PRMT R2, R0, 0x7610, R2 ;  /* 0x0000761000027816 */ /* 0x000fe20000000002 */
[----:B------:R-:W-:Y:S06]  /*7470*/  BRA `(.L_x_4255) ;  /* 0x0000000400287947 */ /* 0x000fec0003800000 */
.L_x_4268:
        /* <DEDUP_REMOVED lines=21> */
.L_x_4277:
[----:B------:R-:W-:Y:S05]  /*75d0*/  BSYNC.RECONVERGENT B1 ;  /* 0x0000000000017941 */ /* 0x000fea0003800200 */
.L_x_4276:
[----:B------:R-:W-:Y:S01]  /*75e0*/  IMAD.SHL.U32 R0, R0, 0x200000, RZ ;  /* 0x0020000000007824 */ /* 0x000fe200078e00ff */
[----:B------:R-:W-:-:S04]  /*75f0*/  LEA R2, R2, 0x37800000, 0x17 ;  /* 0x3780000002027811 */ /* 0x000fc800078eb8ff */
[----:B------:R-:W-:-:S07]  /*7600*/  LOP3.LUT R0, R2, R0, R7, 0xfe, !PT ;  /* 0x0000000002007212 */ /* 0x000fce00078efe07 */
.L_x_4275:
[----:B------:R-:W-:Y:S05]  /*7610*/  BSYNC.RECONVERGENT B0 ;  /* 0x0000000000007941 */ /* 0x000fea0003800200 */
.L_x_4274:
[----:B------:R-:W-:-:S04]  /*7620*/  F2FP.F16.F32.PACK_AB R0, RZ, R0 ;  /* 0x00000000ff00723e */ /* 0x000fc800000000ff */
[----:B------:R-:W-:Y:S01]  /*7630*/  PRMT R2, R0, 0x7610, R2 ;  /* 0x0000761000027816 */ /* 0x000fe20000000002 */
[----:B------:R-:W-:Y:S06]  /*7640*/  BRA `(.L_x_4255) ;  /* 0x0000000000b47947 */ /* 0x000fec0003800000 */
.L_x_4267:
        /* <DEDUP_REMOVED lines=14> */
.L_x_4281:
[----:B------:R-:W-:Y:S05]  /*7730*/  BSYNC.RECONVERGENT B0 ;  /* 0x0000000000007941 */ /* 0x000fea0003800200 */
.L_x_4280:
[----:B------:R-:W-:-:S04]  /*7740*/  F2FP.F16.F32.PACK_AB R0, RZ, R0 ;  /* 0x00000000ff00723e */ /* 0x000fc800000000ff */
[----:B------:R-:W-:Y:S01]  /*7750*/  PRMT R2, R0, 0x7610, R2 ;  /* 0x0000761000027816 */ /* 0x000fe20000000002 */
[----:B------:R-:W-:Y:S06]  /*7760*/  BRA `(.L_x_4255) ;  /* 0x00000000006c7947 */ /* 0x000fec0003800000 */
.L_x_4254:
        /* <DEDUP_REMOVED lines=16> */
.L_x_4282:
[----:B------:R-:W-:Y:S01]  /*7870*/  PRMT R2, RZ, 0x7610, R2 ;  /* 0x00007610ff027816 */ /* 0x000fe20000000002 */
[----:B------:R-:W-:Y:S06]  /*7880*/  BRA `(.L_x_4255) ;  /* 0x0000000000247947 */ /* 0x000fec0003800000 */
.L_x_4279:
[----:B------:R-:W2:Y:S02]  /*7890*/  LDG.E.64 R4, desc[UR36][R4.64] ;  /* 0x0000002404047981 */ /* 0x000ea4000c1e1b00 */
[----:B--2---:R-:W0:Y:S02]  /*78a0*/  I2F.U64 R0, R4 ;  /* 0x0000000400007312 */ /* 0x004e240000301000 */
[----:B0-----:R-:W-:-:S04]  /*78b0*/  F2FP.F16.F32.PACK_AB R0, RZ, R0 ;  /* 0x00000000ff00723e */ /* 0x001fc800000000ff */
[----:B------:R-:W-:Y:S01]  /*78c0*/  PRMT R2, R0, 0x7610, R2 ;  /* 0x0000761000027816 */ /* 0x000fe20000000002 */
[----:B------:R-:W-:Y:S06]  /*78d0*/  BRA `(.L_x_4255) ;  /* 0x0000000000107947 */ /* 0x000fec0003800000 */
.L_x_4278:
[----:B------:R-:W2:Y:S02]  /*78e0*/  LDG.E R4, desc[UR36][R4.64] ;  /* 0x0000002404047981 */ /* 0x000ea4000c1e1900 */
[----:B--2---:R-:W-:-:S04]  /*78f0*/  I2FP.F32.U32 R0, R4 ;  /* 0x0000000400007245 */ /* 0x004fc80000201000 */
[----:B------:R-:W-:-:S04]  /*7900*/  F2FP.F16.F32.PACK_AB R0, RZ, R0 ;  /* 0x00000000ff00723e */ /* 0x000fc800000000ff */
[----:B------:R-:W-:-:S07]  /*7910*/  PRMT R2, R0, 0x7610, R2 ;  /* 0x0000761000027816 */ /* 0x000fce0000000002 */
.L_x_4255:
        /* <DEDUP_REMOVED lines=21> */
.L_x_4286:
[----:B------:R-:W2:Y:S02]  /*7a70*/  LDG.E.U8 R4, desc[UR36][R4.64] ;  /* 0x0000002404047981 */ /* 0x000ea4000c1e1100 */
[----:B--2---:R-:W-:-:S04]  /*7a80*/  I2FP.F32.U32 R0, R4 ;  /* 0x0000000400007245 */ /* 0x004fc80000201000 */
[----:B------:R-:W-:Y:S01]  /*7a90*/  F2FP.F16.F32.PACK_AB R0, RZ, R0 ;  /* 0x00000000ff00723e */ /* 0x000fe200000000ff */
[----:B------:R-:W-:Y:S06]  /*7aa0*/  BRA `(.L_x_4249) ;  /* 0x0000000c00a07947 */ /* 0x000fec0003800000 */
.L_x_4285:
        /* <DEDUP_REMOVED lines=10> */
.L_x_4289:
[----:B------:R-:W2:Y:S02]  /*7b50*/  LDG.E R4, desc[UR36][R4.64] ;  /* 0x0000002404047981 */ /* 0x000ea4000c1e1900 */
[----:B--2---:R-:W-:-:S04]  /*7b60*/  I2FP.F32.S32 R0, R4 ;  /* 0x0000000400007245 */ /* 0x004fc80000201400 */
[----:B------:R-:W-:Y:S01]  /*7b70*/  F2FP.F16.F32.PACK_AB R0, RZ, R0 ;  /* 0x00000000ff00723e */ /* 0x000fe200000000ff */
[----:B------:R-:W-:Y:S06]  /*7b80*/  BRA `(.L_x_4249) ;  /* 0x0000000c00687947 */ /* 0x000fec0003800000 */
.L_x_4288:
[----:B------:R-:W2:Y:S02]  /*7b90*/  LDG.E.U16 R4, desc[UR36][R4.64] ;  /* 0x0000002404047981 */ /* 0x000ea4000c1e1500 */
[----:B--2---:R-:W0:Y:S02]  /*7ba0*/  I2F.S16 R0, R4 ;  /* 0x0000000400007306 */ /* 0x004e240000101400 */
[----:B0-----:R-:W-:Y:S01]  /*7bb0*/  F2FP.F16.F32.PACK_AB R0, RZ, R0 ;  /* 0x00000000ff00723e */ /* 0x001fe200000000ff */
[----:B------:R-:W-:Y:S06]  /*7bc0*/  BRA `(.L_x_4249) ;  /* 0x0000000c00587947 */ /* 0x000fec0003800000 */
.L_x_4284:
        /* <DEDUP_REMOVED lines=9> */
.L_x_4291:
[----:B------:R0:W5:Y:S01]  /*7c60*/  LDG.E.U16 R0, desc[UR36][R4.64] ;  /* 0x0000002404007981 */ /* 0x000162000c1e1500 */
[----:B------:R-:W-:Y:S05]  /*7c70*/  BRA `(.L_x_4249) ;  /* 0x0000000c002c7947 */ /* 0x000fea0003800000 */
.L_x_4290:
        /* <DEDUP_REMOVED lines=9> */
.L_x_4293:
[----:B------:R1:W5:Y:S01]  /*7d10*/  LDG.E.U16 R0, desc[UR36][R4.64] ;  /* 0x0000002404007981 */ /* 0x000362000c1e1500 */
[----:B------:R-:W-:Y:S05]  /*7d20*/  BRA `(.L_x_4249) ;  /* 0x0000000c00007947 */ /* 0x000fea0003800000 */
.L_x_4292:
        /* <DEDUP_REMOVED lines=12> */
.L_x_4283:
        /* <DEDUP_REMOVED lines=13> */
.L_x_4296:
        /* <DEDUP_REMOVED lines=12> */
.L_x_4295:
        /* <DEDUP_REMOVED lines=27> */
.L_x_4298:
        /* <DEDUP_REMOVED lines=12> */
[----:B------:R-:W-:Y:S01]  /*81f0*/  F2FP.F16.F32.PACK_AB R0, RZ, R0 ;  /* 0x00000000ff00723e */ /* 0x000fe200000000ff */
[----:B------:R-:W-:Y:S06]  /*8200*/  BRA `(.L_x_4249) ;  /* 0x0000000400c87947 */ /* 0x000fec0003800000 */
.L_x_4297:
[----:B------:R-:W2:Y:S02]  /*8210*/  LDG.E.U16 R0, desc[UR36][R4.64] ;  /* 0x0000002404007981 */ /* 0x000ea4000c1e1500 */
[----:B--2---:R-:W-:-:S05]  /*8220*/  IMAD.U32 R0, R0, 0x10000, RZ ;  /* 0x0001000000007824 */ /* 0x004fca00078e00ff */
[----:B------:R-:W-:Y:S01]  /*8230*/  F2FP.F16.F32.PACK_AB R0, RZ, R0 ;  /* 0x00000000ff00723e */ /* 0x000fe200000000ff */
[----:B------:R-:W-:Y:S06]  /*8240*/  BRA `(.L_x_4249) ;  /* 0x0000000400b87947 */ /* 0x000fec0003800000 */
.L_x_4294:
        /* <DEDUP_REMOVED lines=12> */
.L_x_4301:
        /* <DEDUP_REMOVED lines=21> */
.L_x_4305:
[----:B------:R-:W-:Y:S05]  /*8460*/  BSYNC.RECONVERGENT B1 ;  /* 0x0000000000017941 */ /* 0x000fea0003800200 */
.L_x_4304:
[----:B------:R-:W-:Y:S01]  /*8470*/  IMAD.SHL.U32 R0, R0, 0x100000, RZ ;  /* 0x0010000000007824 */ /* 0x000fe200078e00ff */
[----:B------:R-:W-:-:S04]  /*8480*/  LEA R3, R3, 0x3b800000, 0x17 ;  /* 0x3b80000003037811 */ /* 0x000fc800078eb8ff */
[----:B------:R-:W-:-:S07]  /*8490*/  LOP3.LUT R0, R3, R0, R7, 0xfe, !PT ;  /* 0x0000000003007212 */ /* 0x000fce00078efe07 */
.L_x_4303:
[----:B------:R-:W-:Y:S05]  /*84a0*/  BSYNC.RECONVERGENT B0 ;  /* 0x0000000000007941 */ /* 0x000fea0003800200 */
.L_x_4302:
[----:B------:R-:W-:Y:S01]  /*84b0*/  F2FP.F16.F32.PACK_AB R0, RZ, R0 ;  /* 0x00000000ff00723e */ /* 0x000fe200000000ff */
[----:B------:R-:W-:Y:S06]  /*84c0*/  BRA `(.L_x_4249) ;  /* 0x0000000400187947 */ /* 0x000fec0003800000 */
.L_x_4300:
        /* <DEDUP_REMOVED lines=21> */
.L_x_4309:
[----:B------:R-:W-:Y:S05]  /*8620*/  BSYNC.RECONVERGENT B1 ;  /* 0x0000000000017941 */ /* 0x000fea0003800200 */
.L_x_4308:
[----:B------:R-:W-:Y:S01]  /*8630*/  IMAD.SHL.U32 R0, R0, 0x200000, RZ ;  /* 0x0020000000007824 */ /* 0x000fe200078e00ff */
[----:B------:R-:W-:-:S04]  /*8640*/  LEA R3, R3, 0x37800000, 0x17 ;  /* 0x3780000003037811 */ /* 0x000fc800078eb8ff */
[----:B------:R-:W-:-:S07]  /*8650*/  LOP3.LUT R0, R3, R0, R7, 0xfe, !PT ;  /* 0x0000000003007212 */ /* 0x000fce00078efe07 */
.L_x_4307:
[----:B------:R-:W-:Y:S05]  /*8660*/  BSYNC.RECONVERGENT B0 ;  /* 0x0000000000007941 */ /* 0x000fea0003800200 */
.L_x_4306:
[----:B------:R-:W-:Y:S01]  /*8670*/  F2FP.F16.F32.PACK_AB R0, RZ, R0 ;  /* 0x00000000ff00723e */ /* 0x000fe200000000ff */
[----:B------:R-:W-:Y:S06]  /*8680*/  BRA `(.L_x_4249) ;  /* 0x0000000000a87947 */ /* 0x000fec0003800000 */
.L_x_4299:
        /* <DEDUP_REMOVED lines=14> */
.L_x_4313:
[----:B------:R-:W-:Y:S05]  /*8770*/  BSYNC.RECONVERGENT B0 ;  /* 0x0000000000007941 */ /* 0x000fea0003800200 */
.L_x_4312:
[----:B------:R-:W-:Y:S01]  /*8780*/  F2FP.F16.F32.PACK_AB R0, RZ, R0 ;  /* 0x00000000ff00723e */ /* 0x000fe200000000ff */
[----:B------:R-:W-:Y:S06]  /*8790*/  BRA `(.L_x_4249) ;  /* 0x0000000000647947 */ /* 0x000fec0003800000 */
.L_x_4287:
        /* <DEDUP_REMOVED lines=16> */
.L_x_4314:
[----:B------:R-:W-:Y:S01]  /*88a0*/  PRMT R0, RZ, 0x7610, R0 ;  /* 0x00007610ff007816 */ /* 0x000fe20000000000 */
[----:B------:R-:W-:Y:S06]  /*88b0*/  BRA `(.L_x_4249) ;  /* 0x00000000001c7947 */ /* 0x000fec0003800000 */
.L_x_4311:
[----:B------:R-:W2:Y:S02]  /*88c0*/  LDG.E.64 R4, desc[UR36][R4.64] ;  /* 0x0000002404047981 */ /* 0x000ea4000c1e1b00 */
[----:B--2---:R-:W0:Y:S02]  /*88d0*/  I2F.U64 R0, R4 ;  /* 0x0000000400007312 */ /* 0x004e240000301000 */
[----:B0-----:R-:W-:Y:S01]  /*88e0*/  F2FP.F16.F32.PACK_AB R0, RZ, R0 ;  /* 0x00000000ff00723e */ /* 0x001fe200000000ff */
[----:B------:R-:W-:Y:S06]  /*88f0*/  BRA `(.L_x_4249) ;  /* 0x00000000000c7947 */ /* 0x000fec0003800000 */
.L_x_4310:
[----:B------:R-:W2:Y:S02]  /*8900*/  LDG.E R4, desc[UR36][R4.64] ;  /* 0x0000002404047981 */ /* 0x000ea4000c1e1900 */
[----:B--2---:R-:W-:-:S04]  /*8910*/  I2FP.F32.U32 R0, R4 ;  /* 0x0000000400007245 */ /* 0x004fc80000201000 */
[----:B------:R-:W-:-:S07]  /*8920*/  F2FP.F16.F32.PACK_AB R0, RZ, R0 ;  /* 0x00000000ff00723e */ /* 0x000fce00000000ff */
.L_x_4249:
[----:B------:R-:W-:Y:S05]  /*8930*/  BSYNC.RECONVERGENT B6 ;  /* 0x0000000000067941 */ /* 0x000fea0003800200 */
.L_x_4248:
[----:B------:R-:W-:Y:S01]  /*8940*/  ISETP.GE.AND P0, PT, R22, R25, PT ;  /* 0x000000191600720c */ /* 0x000fe20003f06270 */
[----:B------:R-:W-:-:S12]  /*8950*/  BSSY.RECONVERGENT B1, `(.L_x_4315) ;  /* 0x0000048000017945 */ /* 0x000fd80003800200 */
[----:B------:R-:W-:Y:S05]  /*8960*/  @P0 BRA `(.L_x_4316) ;  /* 0x0000000400180947 */ /* 0x000fea0003800000 */
        /* <DEDUP_REMOVED lines=32> */
.L_x_4321:
[----:B------:R-:W-:Y:S05]  /*8b70*/  BSYNC.RECONVERGENT B2 ;  /* 0x0000000000027941 */ /* 0x000fea0003800200 */
.L_x_4320:
[----:B------:R-:W-:Y:S01]  /*8b80*/  FFMA.FTZ R3, -R8, R4, R3 ;  /* 0x0000000408037223 */ /* 0x000fe20000010103 */
[----:B------:R-:W-:Y:S06]  /*8b90*/  BRA `(.L_x_4318) ;  /* 0x0000000000787947 */ /* 0x000fec0003800000 */
.L_x_4319:
        /* <DEDUP_REMOVED lines=14> */
.L_x_4324:
        /* <DEDUP_REMOVED lines=13> */
.L_x_4323:
[----:B------:R-:W-:Y:S05]  /*8d50*/  BSYNC.RECONVERGENT B2 ;  /* 0x0000000000027941 */ /* 0x000fea0003800200 */
.L_x_4322:
[----:B------:R-:W-:-:S04]  /*8d60*/  FMUL.FTZ R3, R3, 1.1920928955078125e-07 ;  /* 0x3400000003037820 */ /* 0x000fc80000410000 */
[----:B------:R-:W-:-:S07]  /*8d70*/  FMUL.FTZ R3, R8, R3 ;  /* 0x0000000308037220 */ /* 0x000fce0000410000 */
.L_x_4318:
[----:B------:R-:W-:Y:S05]  /*8d80*/  BSYNC.RECONVERGENT B0 ;  /* 0x0000000000007941 */ /* 0x000fea0003800200 */
.L_x_4317:
[C---:B------:R-:W-:Y:S02]  /*8d90*/  FSETP.NAN.FTZ.AND P0, PT, |R3|.reuse, |R3|, PT ;  /* 0x400000030300720b */ /* 0x040fe40003f18200 */
[----:B------:R-:W-:-:S04]  /*8da0*/  LOP3.LUT R24, R3, 0x80000000, R24, 0xb8, !PT ;  /* 0x8000000003187812 */ /* 0x000fc800078eb818 */
[----:B01----:R-:W-:-:S04]  /*8db0*/  FSEL R4, R3, R24, P0 ;  /* 0x0000001803047208 */ /* 0x003fc80000000000 */
[----:B------:R-:W-:-:S07]  /*8dc0*/  F2FP.F16.F32.PACK_AB R4, RZ, R4 ;  /* 0x00000004ff04723e */ /* 0x000fce00000000ff */
.L_x_4316:
[----:B------:R-:W-:Y:S05]  /*8dd0*/  BSYNC.RECONVERGENT B1 ;  /* 0x0000000000017941 */ /* 0x000fea0003800200 */
.L_x_4315:
[----:B-----5:R-:W-:Y:S01]  /*8de0*/  VIADD R24, R22, 0x80 ;  /* 0x0000008016187836 */ /* 0x020fe20000000000 */
[----:B------:R-:W-:Y:S04]  /*8df0*/  BSSY.RECONVERGENT B1, `(.L_x_4325) ;  /* 0x0000049000017945 */ /* 0x000fe80003800200 */
[----:B------:R-:W-:-:S13]  /*8e00*/  ISETP.GE.AND P0, PT, R24, R25, PT ;  /* 0x000000191800720c */ /* 0x000fda0003f06270 */
[----:B------:R-:W-:Y:S05]  /*8e10*/  @P0 BRA `(.L_x_4326) ;  /* 0x0000000400180947 */ /* 0x000fea0003800000 */
[----:B------:R-:W-:Y:S01]  /*8e20*/  HADD2.F32 R19, -RZ, R19.H0_H0 ;  /* 0x20000013ff137230 */ /* 0x000fe20000004100 */
        /* <DEDUP_REMOVED lines=10> */
[----:B------:R-:W2:Y:S01]  /*8ed0*/  MUFU.RCP R3, R7 ;  /* 0x0000000700037308 */ /* 0x000ea20000001000 */
[----:B01----:R-:W-:Y:S01]  /*8ee0*/  FADD.FTZ R5, -R7, -RZ ;  /* 0x800000ff07057221 */ /* 0x003fe20000010100 */
[----:B--2---:R-:W-:-:S06]  /*8ef0*/  FMUL.FTZ R3, R6, R3 ;  /* 0x0000000306037220 */ /* 0x004fcc0000410000 */
        /* <DEDUP_REMOVED lines=15> */
.L_x_4332:
[----:B------:R-:W-:Y:S01]  /*8ff0*/  FSETP.GEU.FTZ.AND P0, PT, R8, -R7, PT ;  /* 0x800000070800720b */ /* 0x000fe20003f1e000 */
[----:B------:R-:W-:-:S12]  /*9000*/  FADD.FTZ R3, R3, -1 ;  /* 0xbf80000003037421 */ /* 0x000fd80000010000 */
[----:B------:R-:W-:-:S07]  /*9010*/  @!P0 FADD.FTZ R3, R3, -1 ;  /* 0xbf80000003038421 */ /* 0x000fce0000010000 */
.L_x_4331:
[----:B------:R-:W-:Y:S05]  /*9020*/  BSYNC.RECONVERGENT B2 ;  /* 0x0000000000027941 */ /* 0x000fea0003800200 */
.L_x_4330:
[----:B------:R-:W-:Y:S01]  /*9030*/  FFMA.FTZ R6, -R7, R3, R6 ;  /* 0x0000000307067223 */ /* 0x000fe20000010106 */
[----:B------:R-:W-:Y:S06]  /*9040*/  BRA `(.L_x_4328) ;  /* 0x0000000000787947 */ /* 0x000fec0003800000 */
.L_x_4329:
[----:B------:R-:W-:Y:S01]  /*9050*/  LOP3.LUT R9, R7, 0xff800000, RZ, 0xc0, !PT ;  /* 0xff80000007097812 */ /* 0x000fe200078ec0ff */
[----:B------:R-:W-:Y:S01]  /*9060*/  BSSY.RECONVERGENT B2, `(.L_x_4333) ;  /* 0x000001a000027945 */ /* 0x000fe20003800200 */
[C---:B------:R-:W-:Y:S02]  /*9070*/  ISETP.GT.U32.AND P0, PT, R6.reuse, 0x7f7fffff, PT ;  /* 0x7f7fffff0600780c */ /* 0x040fe40003f04070 */
[C---:B------:R-:W-:Y:S02]  /*9080*/  IADD3 R3, PT, PT, R6.reuse, 0xb800000, -R9 ;  /* 0x0b80000006037810 */ /* 0x040fe40007ffe809 */
[----:B------:R-:W-:Y:S02]  /*9090*/  LOP3.LUT R6, R6, 0x7fffff, RZ, 0xc0, !PT ;  /* 0x007fffff06067812 */ /* 0x000fe400078ec0ff */
[----:B01----:R-:W-:Y:S02]  /*90a0*/  LOP3.LUT P1, R5, R3, 0xff800000, RZ, 0xc0, !PT ;  /* 0xff80000003057812 */ /* 0x003fe4000782c0ff */
        /* <DEDUP_REMOVED lines=8> */
.L_x_4335:
        /* <DEDUP_REMOVED lines=13> */
.L_x_4334:
[----:B------:R-:W-:Y:S05]  /*9200*/  BSYNC.RECONVERGENT B2 ;  /* 0x0000000000027941 */ /* 0x000fea0003800200 */
.L_x_4333:
[----:B------:R-:W-:-:S04]  /*9210*/  FMUL.FTZ R6, R6, 1.1920928955078125e-07 ;  /* 0x3400000006067820 */ /* 0x000fc80000410000 */
[----:B------:R-:W-:-:S07]  /*9220*/  FMUL.FTZ R6, R9, R6 ;  /* 0x0000000609067220 */ /* 0x000fce0000410000 */
.L_x_4328:
[----:B------:R-:W-:Y:S05]  /*9230*/  BSYNC.RECONVERGENT B0 ;  /* 0x0000000000007941 */ /* 0x000fea0003800200 */
.L_x_4327:
[C---:B------:R-:W-:Y:S02]  /*9240*/  FSETP.NAN.FTZ.AND P0, PT, |R6|.reuse, |R6|, PT ;  /* 0x400000060600720b */ /* 0x040fe40003f18200 */
[----:B------:R-:W-:-:S04]  /*9250*/  LOP3.LUT R19, R6, 0x80000000, R19, 0xb8, !PT ;  /* 0x8000000006137812 */ /* 0x000fc800078eb813 */
[----:B------:R-:W-:-:S04]  /*9260*/  FSEL R19, R6, R19, P0 ;  /* 0x0000001306137208 */ /* 0x000fc80000000000 */
[----:B------:R-:W-:-:S07]  /*9270*/  F2FP.F16.F32.PACK_AB R19, RZ, R19 ;  /* 0x00000013ff13723e */ /* 0x000fce00000000ff */
.L_x_4326:
[----:B------:R-:W-:Y:S05]  /*9280*/  BSYNC.RECONVERGENT B1 ;  /* 0x0000000000017941 */ /* 0x000fea0003800200 */
.L_x_4325:
[----:B------:R-:W-:Y:S01]  /*9290*/  VIADD R6, R22, 0x100 ;  /* 0x0000010016067836 */ /* 0x000fe20000000000 */
        /* <DEDUP_REMOVED lines=32> */
.L_x_4343:
[----:B------:R-:W-:Y:S01]  /*94a0*/  FSETP.GEU.FTZ.AND P0, PT, R8, -R7, PT ;  /* 0x800000070800720b */ /* 0x000fe20003f1e000 */
[----:B------:R-:W-:-:S12]  /*94b0*/  FADD.FTZ R3, R3, -1 ;  /* 0xbf80000003037421 */ /* 0x000fd80000010000 */
[----:B------:R-:W-:-:S07]  /*94c0*/  @!P0 FADD.FTZ R3, R3, -1 ;  /* 0xbf80000003038421 */ /* 0x000fce0000010000 */
.L_x_4342:
[----:B------:R-:W-:Y:S05]  /*94d0*/  BSYNC.RECONVERGENT B2 ;  /* 0x0000000000027941 */ /* 0x000fea0003800200 */
.L_x_4341:
[----:B------:R-:W-:Y:S01]  /*94e0*/  FFMA.FTZ R6, -R7, R3, R6 ;  /* 0x0000000307067223 */ /* 0x000fe20000010106 */
[----:B------:R-:W-:Y:S06]  /*94f0*/  BRA `(.L_x_4339) ;  /* 0x0000000000787947 */ /* 0x000fec0003800000 */
.L_x_4340:
        /* <DEDUP_REMOVED lines=14> */
.L_x_4346:
        /* <DEDUP_REMOVED lines=13> */
.L_x_4345:
[----:B------:R-:W-:Y:S05]  /*96b0*/  BSYNC.RECONVERGENT B2 ;  /* 0x0000000000027941 */ /* 0x000fea0003800200 */
.L_x_4344:
[----:B------:R-:W-:-:S04]  /*96c0*/  FMUL.FTZ R6, R6, 1.1920928955078125e-07 ;  /* 0x3400000006067820 */ /* 0x000fc80000410000 */
[----:B------:R-:W-:-:S07]  /*96d0*/  FMUL.FTZ R6, R9, R6 ;  /* 0x0000000609067220 */ /* 0x000fce0000410000 */
.L_x_4339:
[----:B------:R-:W-:Y:S05]  /*96e0*/  BSYNC.RECONVERGENT B0 ;  /* 0x0000000000007941 */ /* 0x000fea0003800200 */
.L_x_4338:
[C---:B------:R-:W-:Y:S02]  /*96f0*/  FSETP.NAN.FTZ.AND P0, PT, |R6|.reuse, |R6|, PT ;  /* 0x400000060600720b */ /* 0x040fe40003f18200 */
[----:B------:R-:W-:-:S04]  /*9700*/  LOP3.LUT R17, R6, 0x80000000, R17, 0xb8, !PT ;  /* 0x8000000006117812 */ /* 0x000fc800078eb811 */
[----:B------:R-:W-:-:S04]  /*9710*/  FSEL R17, R6, R17, P0 ;  /* 0x0000001106117208 */ /* 0x000fc80000000000 */
[----:B------:R-:W-:-:S07]  /*9720*/  F2FP.F16.F32.PACK_AB R17, RZ, R17 ;  /* 0x00000011ff11723e */ /* 0x000fce00000000ff */
.L_x_4337:
[----:B------:R-:W-:Y:S05]  /*9730*/  BSYNC.RECONVERGENT B1 ;  /* 0x0000000000017941 */ /* 0x000fea0003800200 */
.L_x_4336:
        /* <DEDUP_REMOVED lines=16> */
[----:B------:R-:W-:Y:S01]  /*9840*/  FADD.FTZ R6, -R8, -RZ ;  /* 0x800000ff08067221 */ /* 0x000fe20000010100 */
[----:B--2---:R-:W-:-:S06]  /*9850*/  FMUL.FTZ R0, R3, R0 ;  /* 0x0000000003007220 */ /* 0x004fcc0000410000 */
[----:B------:R-:W2:Y:S02]  /*9860*/  FRND.TRUNC R0, R0 ;  /* 0x0000000000007307 */ /* 0x000ea4000020d000 */
[----:B--2---:R-:W-:-:S05]  /*9870*/  FFMA R6, R0, R6, R3 ;  /* 0x0000000600067223 */ /* 0x004fca0000000003 */
[----:B------:R-:W-:-:S13]  /*9880*/  ISETP.GE.U32.AND P0, PT, R6, R8, PT ;  /* 0x000000080600720c */ /* 0x000fda0003f06070 */
[----:B------:R-:W-:Y:S05]  /*9890*/  @!P0 BRA `(.L_x_4353) ;  /* 0x0000000000388947 */ /* 0x000fea0003800000 */
[----:B------:R-:W-:-:S13]  /*98a0*/  ISETP.GT.U32.AND P0, PT, R6, -0x80000000, PT ;  /* 0x800000000600780c */ /* 0x000fda0003f04070 */
[----:B------:R-:W-:Y:S05]  /*98b0*/  @P0 BRA `(.L_x_4354) ;  /* 0x0000000000240947 */ /* 0x000fea0003800000 */
[----:B01----:R-:W-:Y:S01]  /*98c0*/  FADD.FTZ R5, |R7|, |R7| ;  /* 0x4000000707057221 */ /* 0x003fe20000010200 */
        /* <DEDUP_REMOVED lines=8> */
.L_x_4354:
[----:B------:R-:W-:Y:S01]  /*9950*/  FSETP.GEU.FTZ.AND P0, PT, R6, -R8, PT ;  /* 0x800000080600720b */ /* 0x000fe20003f1e000 */
[----:B------:R-:W-:-:S12]  /*9960*/  FADD.FTZ R0, R0, -1 ;  /* 0xbf80000000007421 */ /* 0x000fd80000010000 */
[----:B------:R-:W-:-:S07]  /*9970*/  @!P0 FADD.FTZ R0, R0, -1 ;  /* 0xbf80000000008421 */ /* 0x000fce0000010000 */
.L_x_4353:
[----:B------:R-:W-:Y:S05]  /*9980*/  BSYNC.RECONVERGENT B2 ;  /* 0x0000000000027941 */ /* 0x000fea0003800200 */
.L_x_4352:
[----:B------:R-:W-:Y:S01]  /*9990*/  FFMA.FTZ R3, -R8, R0, R3 ;  /* 0x0000000008037223 */ /* 0x000fe20000010103 */
[----:B------:R-:W-:Y:S06]  /*99a0*/  BRA `(.L_x_4350) ;  /* 0x0000000000787947 */ /* 0x000fec0003800000 */
.L_x_4351:
        /* <DEDUP_REMOVED lines=14> */
.L_x_4357:
        /* <DEDUP_REMOVED lines=13> */
.L_x_4356:
[----:B------:R-:W-:Y:S05]  /*9b60*/  BSYNC.RECONVERGENT B2 ;  /* 0x0000000000027941 */ /* 0x000fea0003800200 */
.L_x_4355:
[----:B------:R-:W-:-:S04]  /*9b70*/  FMUL.FTZ R3, R3, 1.1920928955078125e-07 ;  /* 0x3400000003037820 */ /* 0x000fc80000410000 */
[----:B------:R-:W-:-:S07]  /*9b80*/  FMUL.FTZ R3, R8, R3 ;  /* 0x0000000308037220 */ /* 0x000fce0000410000 */
.L_x_4350:
[----:B------:R-:W-:Y:S05]  /*9b90*/  BSYNC.RECONVERGENT B0 ;  /* 0x0000000000007941 */ /* 0x000fea0003800200 */
.L_x_4349:
[C---:B------:R-:W-:Y:S02]  /*9ba0*/  FSETP.NAN.FTZ.AND P0, PT, |R3|.reuse, |R3|, PT ;  /* 0x400000030300720b */ /* 0x040fe40003f18200 */
[----:B------:R-:W-:-:S04]  /*9bb0*/  LOP3.LUT R2, R3, 0x80000000, R2, 0xb8, !PT ;  /* 0x8000000003027812 */ /* 0x000fc800078eb802 */
[----:B------:R-:W-:-:S04]  /*9bc0*/  FSEL R18, R3, R2, P0 ;  /* 0x0000000203127208 */ /* 0x000fc80000000000 */
[----:B------:R-:W-:-:S07]  /*9bd0*/  F2FP.F16.F32.PACK_AB R18, RZ, R18 ;  /* 0x00000012ff12723e */ /* 0x000fce00000000ff */
.L_x_4348:
[----:B------:R-:W-:Y:S05]  /*9be0*/  BSYNC.RECONVERGENT B1 ;  /* 0x0000000000017941 */ /* 0x000fea0003800200 */
.L_x_4347:
[----:B------:R-:W2:Y:S01]  /*9bf0*/  LDC.U8 R16, c[0x0][0x3b0] ;  /* 0x0000ec00ff107b82 */ /* 0x000ea20000000000 */
[----:B------:R-:W-:Y:S01]  /*9c00*/  ISETP.GE.AND P0, PT, R22, R25, PT ;  /* 0x000000191600720c */ /* 0x000fe20003f06270 */
[----:B------:R-:W-:Y:S04]  /*9c10*/  BSSY.RECONVERGENT B7, `(.L_x_4358) ;  /* 0x0000302000077945 */ /* 0x000fe80003800200 */
[----:B------:R-:W-:Y:S08]  /*9c20*/  BSSY.RELIABLE B6, `(.L_x_4359) ;  /* 0x000020a000067945 */ /* 0x000ff00003800100 */
[----:B------:R-:W-:Y:S05]  /*9c30*/  @P0 BRA `(.L_x_4360) ;  /* 0x0000002000140947 */ /* 0x000fea0003800000 */
[----:B------:R-:W0:Y:S01]  /*9c40*/  LDCU UR4, c[0x0][0x3b4] ;  /* 0x00007680ff0477ac */ /* 0x000e220008000800 */
[----:B------:R-:W3:Y:S01]  /*9c50*/  LDC.64 R2, c[0x0][0x388] ;  /* 0x0000e200ff027b82 */ /* 0x000ee20000000a00 */
[----:B------:R-:W-:Y:S01]  /*9c60*/  IMAD R0, R27, 0x200, R22 ;  /* 0x000002001b007824 */ /* 0x000fe200078e0216 */
[----:B--2---:R-:W-:-:S03]  /*9c70*/  PRMT R6, R16, 0x9910, RZ ;  /* 0x0000991010067816 */ /* 0x004fc600000000ff */
[----:B01----:R-:W-:Y:S02]  /*9c80*/  IMAD R5, R0, UR4, RZ ;  /* 0x0000000400057c24 */ /* 0x003fe4000f8e02ff */
        /* <DEDUP_REMOVED lines=13> */
[----:B------:R-:W-:Y:S02]  /*9d60*/  HADD2.F32 R4, -RZ, R4.H0_H0 ;  /* 0x20000004ff047230 */ /* 0x000fe40000004100 */
[----:B------:R-:W-:Y:S02]  /*9d70*/  IMAD.MOV.U32 R22, RZ, RZ, R24 ;  /* 0x000000ffff167224 */ /* 0x000fe400078e0018 */
[----:B------:R-:W0:Y:S02]  /*9d80*/  F2I.FTZ.TRUNC.NTZ R5, R4 ;  /* 0x0000000400057305 */ /* 0x000e24000021f100 */
[----:B0-----:R0:W-:Y:S01]  /*9d90*/  STG.E.U8 desc[UR36][R2.64], R5 ;  /* 0x0000000502007986 */ /* 0x0011e2000c101124 */
[----:B------:R-:W-:Y:S05]  /*9da0*/  BRA `(.L_x_4366) ;  /* 0x0000000c00d47947 */ /* 0x000fea0003800000 */
.L_x_4364:
[----:B------:R-:W-:Y:S02]  /*9db0*/  HADD2.F32 R5, -RZ, R4.H0_H0 ;  /* 0x20000004ff057230 */ /* 0x000fe40000004100 */
[----:B------:R-:W-:-:S04]  /*9dc0*/  IMAD.MOV.U32 R22, RZ, RZ, R24 ;  /* 0x000000ffff167224 */ /* 0x000fc800078e0018 */
[----:B------:R-:W0:Y:S02]  /*9dd0*/  F2I.S64.TRUNC R4, R5 ;  /* 0x0000000500047311 */ /* 0x000e24000020d900 */
[----:B0-----:R0:W-:Y:S01]  /*9de0*/  STG.E.U8 desc[UR36][R2.64], R4 ;  /* 0x0000000402007986 */ /* 0x0011e2000c101124 */
[----:B------:R-:W-:Y:S05]  /*9df0*/  BRA `(.L_x_4366) ;  /* 0x0000000c00c07947 */ /* 0x000fea0003800000 */
.L_x_4363:
[----:B------:R-:W-:-:S13]  /*9e00*/  ISETP.NE.AND P0, PT, R0, 0x2, PT ;  /* 0x000000020000780c */ /* 0x000fda0003f05270 */
[----:B------:R-:W-:Y:S05]  /*9e10*/  @!P0 BRA `(.L_x_4367) ;  /* 0x0000000000388947 */ /* 0x000fea0003800000 */
[----:B------:R-:W-:-:S13]  /*9e20*/  ISETP.NE.AND P0, PT, R0, 0x3, PT ;  /* 0x000000030000780c */ /* 0x000fda0003f05270 */
[----:B------:R-:W-:Y:S05]  /*9e30*/  @!P0 BRA `(.L_x_4368) ;  /* 0x00000000001c8947 */ /* 0x000fea0003800000 */
[----:B------:R-:W-:-:S13]  /*9e40*/  ISETP.NE.AND P0, PT, R0, 0x4, PT ;  /* 0x000000040000780c */ /* 0x000fda0003f05270 */
[----:B------:R-:W-:Y:S05]  /*9e50*/  @P0 BRA `(.L_x_4365) ;  /* 0x0000000800f80947 */ /* 0x000fea0003800000 */
[----:B------:R-:W-:Y:S02]  /*9e60*/  HADD2.F32 R4, -RZ, R4.H0_H0 ;  /* 0x20000004ff047230 */ /* 0x000fe40000004100 */
[----:B------:R-:W-:-:S04]  /*9e70*/  IMAD.MOV.U32 R22, RZ, RZ, R24 ;  /* 0x000000ffff167224 */ /* 0x000fc800078e0018 */
[----:B------:R-:W0:Y:S02]  /*9e80*/  F2I.S64.TRUNC R4, R4 ;  /* 0x0000000400047311 */ /* 0x000e24000020d900 */
[----:B0-----:R0:W-:Y:S01]  /*9e90*/  STG.E.64 desc[UR36][R2.64], R4 ;  /* 0x0000000402007986 */ /* 0x0011e2000c101b24 */
[----:B------:R-:W-:Y:S05]  /*9ea0*/  BRA `(.L_x_4366) ;  /* 0x0000000c00947947 */ /* 0x000fea0003800000 */
.L_x_4368:
[----:B------:R-:W-:Y:S02]  /*9eb0*/  HADD2.F32 R4, -RZ, R4.H0_H0 ;  /* 0x20000004ff047230 */ /* 0x000fe40000004100 */
[----:B------:R-:W-:Y:S02]  /*9ec0*/  IMAD.MOV.U32 R22, RZ, RZ, R24 ;  /* 0x000000ffff167224 */ /* 0x000fe400078e0018 */
[----:B------:R-:W0:Y:S02]  /*9ed0*/  F2I.FTZ.TRUNC.NTZ R5, R4 ;  /* 0x0000000400057305 */ /* 0x000e24000021f100 */
[----:B0-----:R0:W-:Y:S01]  /*9ee0*/  STG.E desc[UR36][R2.64], R5 ;  /* 0x0000000502007986 */ /* 0x0011e2000c101924 */
[----:B------:R-:W-:Y:S05]  /*9ef0*/  BRA `(.L_x_4366) ;  /* 0x0000000c00807947 */ /* 0x000fea0003800000 */
.L_x_4367:
[----:B------:R-:W-:Y:S02]  /*9f00*/  HADD2.F32 R4, -RZ, R4.H0_H0 ;  /* 0x20000004ff047230 */ /* 0x000fe40000004100 */
[----:B------:R-:W-:Y:S02]  /*9f10*/  IMAD.MOV.U32 R22, RZ, RZ, R24 ;  /* 0x000000ffff167224 */ /* 0x000fe400078e0018 */
[----:B------:R-:W0:Y:S02]  /*9f20*/  F2I.FTZ.TRUNC.NTZ R5, R4 ;  /* 0x0000000400057305 */ /* 0x000e24000021f100 */
[----:B0-----:R0:W-:Y:S01]  /*9f30*/  STG.E.U16 desc[UR36][R2.64], R5 ;  /* 0x0000000502007986 */ /* 0x0011e2000c101524 */
[----:B------:R-:W-:Y:S05]  /*9f40*/  BRA `(.L_x_4366) ;  /* 0x0000000c006c7947 */ /* 0x000fea0003800000 */
.L_x_4362:
[----:B------:R-:W-:-:S13]  /*9f50*/  ISETP.GT.AND P0, PT, R0, 0x6, PT ;  /* 0x000000060000780c */ /* 0x000fda0003f04270 */
[----:B------:R-:W-:Y:S05]  /*9f60*/  @P0 BRA `(.L_x_4369) ;  /* 0x00000000002c0947 */ /* 0x000fea0003800000 */
[----:B------:R-:W-:-:S13]  /*9f70*/  ISETP.NE.AND P0, PT, R0, 0x5, PT ;  /* 0x000000050000780c */ /* 0x000fda0003f05270 */
[----:B------:R-:W-:Y:S05]  /*9f80*/  @!P0 BRA `(.L_x_4370) ;  /* 0x0000000000188947 */ /* 0x000fea0003800000 */
[----:B------:R-:W-:-:S13]  /*9f90*/  ISETP.NE.AND P0, PT, R0, 0x6, PT ;  /* 0x000000060000780c */ /* 0x000fda0003f05270 */
[----:B------:R-:W-:Y:S05]  /*9fa0*/  @P0 BRA `(.L_x_4365) ;  /* 0x0000000800a40947 */ /* 0x000fea0003800000 */
[----:B------:R-:W-:Y:S02]  /*9fb0*/  HADD2.F32 R5, -RZ, R4.H0_H0 ;  /* 0x20000004ff057230 */ /* 0x000fe40000004100 */
[----:B------:R-:W-:-:S03]  /*9fc0*/  IMAD.MOV.U32 R22, RZ, RZ, R24 ;  /* 0x000000ffff167224 */ /* 0x000fc600078e0018 */
[----:B------:R0:W-:Y:S01]  /*9fd0*/  STG.E desc[UR36][R2.64], R5 ;  /* 0x0000000502007986 */ /* 0x0001e2000c101924 */
[----:B------:R-:W-:Y:S05]  /*9fe0*/  BRA `(.L_x_4366) ;  /* 0x0000000c00447947 */ /* 0x000fea0003800000 */
.L_x_4370:
[----:B------:R0:W-:Y:S01]  /*9ff0*/  STG.E.U16 desc[UR36][R2.64], R4 ;  /* 0x0000000402007986 */ /* 0x0001e2000c101524 */
[----:B------:R-:W-:Y:S01]  /*a000*/  IMAD.MOV.U32 R22, RZ, RZ, R24 ;  /* 0x000000ffff167224 */ /* 0x000fe200078e0018 */
[----:B------:R-:W-:Y:S06]  /*a010*/  BRA `(.L_x_4366) ;  /* 0x0000000c00387947 */ /* 0x000fec0003800000 */
.L_x_4369:
[----:B------:R-:W-:-:S13]  /*a020*/  ISETP.NE.AND P0, PT, R0, 0x7, PT ;  /* 0x000000070000780c */ /* 0x000fda0003f05270 */
[----:B------:R-:W-:Y:S05]  /*a030*/  @!P0 BRA `(.L_x_4371) ;  /* 0x00000000003c8947 */ /* 0x000fea0003800000 */
[----:B------:R-:W-:-:S13]  /*a040*/  ISETP.NE.AND P0, PT, R0, 0x8, PT ;  /* 0x000000080000780c */ /* 0x000fda0003f05270 */
[----:B------:R-:W-:Y:S05]  /*a050*/  @!P0 BRA `(.L_x_4372) ;  /* 0x00000000001c8947 */ /* 0x000fea0003800000 */
[----:B------:R-:W-:-:S13]  /*a060*/  ISETP.NE.AND P0, PT, R0, 0x9, PT ;  /* 0x000000090000780c */ /* 0x000fda0003f05270 */
[----:B------:R-:W-:Y:S05]  /*a070*/  @P0 BRA `(.L_x_4365) ;  /* 0x0000000800700947 */ /* 0x000fea0003800000 */
[----:B------:R-:W-:Y:S02]  /*a080*/  HADD2.F32 R4, -RZ, R4.H0_H0 ;  /* 0x20000004ff047230 */ /* 0x000fe40000004100 */
[----:B------:R-:W-:Y:S02]  /*a090*/  IMAD.MOV.U32 R5, RZ, RZ, RZ ;  /* 0x000000ffff057224 */ /* 0x000fe400078e00ff */
[----:B------:R-:W-:-:S03]  /*a0a0*/  IMAD.MOV.U32 R22, RZ, RZ, R24 ;  /* 0x000000ffff167224 */ /* 0x000fc600078e0018 */
[----:B------:R0:W-:Y:S01]  /*a0b0*/  STG.E.64 desc[UR36][R2.64], R4 ;  /* 0x0000000402007986 */ /* 0x0001e2000c101b24 */
[----:B------:R-:W-:Y:S05]  /*a0c0*/  BRA `(.L_x_4366) ;  /* 0x0000000c000c7947 */ /* 0x000fea0003800000 */
.L_x_4372:
[----:B------:R-:W-:Y:S02]  /*a0d0*/  HADD2.F32 R0, -RZ, R4.H0_H0 ;  /* 0x20000004ff007230 */ /* 0x000fe40000004100 */
[----:B------:R-:W-:-:S03]  /*a0e0*/  IMAD.MOV.U32 R22, RZ, RZ, R24 ;  /* 0x000000ffff167224 */ /* 0x000fc600078e0018 */
[----:B------:R-:W-:-:S04]  /*a0f0*/  F2FP.F16.F32.PACK_AB R0, RZ, R0 ;  /* 0x00000000ff00723e */ /* 0x000fc800000000ff */
[----:B------:R-:W-:-:S05]  /*a100*/  PRMT R0, R0, 0x5410, RZ ;  /* 0x0000541000007816 */ /* 0x000fca00000000ff */
[----:B------:R0:W-:Y:S01]  /*a110*/  STG.E desc[UR36][R2.64], R0 ;  /* 0x0000000002007986 */ /* 0x0001e2000c101924 */
[----:B------:R-:W-:Y:S05]  /*a120*/  BRA `(.L_x_4366) ;  /* 0x0000000800f47947 */ /* 0x000fea0003800000 */
.L_x_4371:
[----:B------:R-:W-:Y:S02]  /*a130*/  HADD2.F32 R4, -RZ, R4.H0_H0 ;  /* 0x20000004ff047230 */ /* 0x000fe40000004100 */
[----:B------:R-:W-:-:S03]  /*a140*/  IMAD.MOV.U32 R22, RZ, RZ, R24 ;  /* 0x000000ffff167224 */ /* 0x000fc600078e0018 */
[----:B------:R-:W-:-:S06]  /*a150*/  FMUL.FTZ R4, R4, 1 ;  /* 0x3f80000004047820 */ /* 0x000fcc0000410000 */
[----:B------:R-:W0:Y:S02]  /*a160*/  F2F.F64.F32 R4, R4 ;  /* 0x0000000400047310 */ /* 0x000e240000201800 */
[----:B0-----:R0:W-:Y:S01]  /*a170*/  STG.E.64 desc[UR36][R2.64], R4 ;  /* 0x0000000402007986 */ /* 0x0011e2000c101b24 */
[----:B------:R-:W-:Y:S05]  /*a180*/  BRA `(.L_x_4366) ;  /* 0x0000000800dc7947 */ /* 0x000fea0003800000 */
.L_x_4361:
        /* <DEDUP_REMOVED lines=10> */
[----:B------:R-:W-:-:S04]  /*a230*/  FSETP.NEU.FTZ.AND P0, PT, R4, RZ, PT ;  /* 0x000000ff0400720b */ /* 0x000fc80003f1d000 */
[----:B------:R-:W-:-:S05]  /*a240*/  SEL R5, RZ, 0x1, !P0 ;  /* 0x00000001ff057807 */ /* 0x000fca0004000000 */
[----:B------:R0:W-:Y:S01]  /*a250*/  STG.E.U8 desc[UR36][R2.64], R5 ;  /* 0x0000000502007986 */ /* 0x0001e2000c101124 */
[----:B------:R-:W-:Y:S05]  /*a260*/  BRA `(.L_x_4366) ;  /* 0x0000000800a47947 */ /* 0x000fea0003800000 */
.L_x_4375:
[----:B------:R-:W-:Y:S01]  /*a270*/  HADD2.F32 R4, -RZ, R4.H0_H0 ;  /* 0x20000004ff047230 */ /* 0x000fe20000004100 */
[----:B------:R-:W-:Y:S01]  /*a280*/  CS2R R6, SRZ ;  /* 0x0000000000067805 */ /* 0x000fe2000001ff00 */
[----:B------:R-:W-:-:S03]  /*a290*/  IMAD.MOV.U32 R22, RZ, RZ, R24 ;  /* 0x000000ffff167224 */ /* 0x000fc600078e0018 */
[----:B------:R-:W-:-:S06]  /*a2a0*/  FMUL.FTZ R4, R4, 1 ;  /* 0x3f80000004047820 */ /* 0x000fcc0000410000 */
[----:B------:R-:W0:Y:S02]  /*a2b0*/  F2F.F64.F32 R4, R4 ;  /* 0x0000000400047310 */ /* 0x000e240000201800 */
[----:B0-----:R0:W-:Y:S01]  /*a2c0*/  STG.E.128 desc[UR36][R2.64], R4 ;  /* 0x0000000402007986 */ /* 0x0011e2000c101d24 */
[----:B------:R-:W-:Y:S05]  /*a2d0*/  BRA `(.L_x_4366) ;  /* 0x0000000800887947 */ /* 0x000fea0003800000 */
.L_x_4374:
[----:B------:R-:W-:-:S13]  /*a2e0*/  ISETP.NE.AND P0, PT, R0, 0xf, PT ;  /* 0x0000000f0000780c */ /* 0x000fda0003f05270 */
[----:B------:R-:W-:Y:S05]  /*a2f0*/  @!P0 BRA `(.L_x_4376) ;  /* 0x0000000000a88947 */ /* 0x000fea0003800000 */
[----:B------:R-:W-:-:S13]  /*a300*/  ISETP.NE.AND P0, PT, R0, 0x17, PT ;  /* 0x000000170000780c */ /* 0x000fda0003f05270 */
[----:B------:R-:W-:Y:S05]  /*a310*/  @!P0 BRA `(.L_x_4377) ;  /* 0x0000000000508947 */ /* 0x000fea0003800000 */
[----:B------:R-:W-:-:S13]  /*a320*/  ISETP.NE.AND P0, PT, R0, 0x18, PT ;  /* 0x000000180000780c */ /* 0x000fda0003f05270 */
[----:B------:R-:W-:Y:S05]  /*a330*/  @P0 BRA `(.L_x_4365) ;  /* 0x0000000400c00947 */ /* 0x000fea0003800000 */
[----:B------:R-:W-:Y:S01]  /*a340*/  HADD2.F32 R7, -RZ, R4.H0_H0 ;  /* 0x20000004ff077230 */ /* 0x000fe20000004100 */
        /* <DEDUP_REMOVED lines=12> */
.L_x_4379:
[----:B------:R-:W-:Y:S05]  /*a410*/  BSYNC.RECONVERGENT B0 ;  /* 0x0000000000007941 */ /* 0x000fea0003800200 */
.L_x_4378:
[----:B------:R-:W-:Y:S01]  /*a420*/  LOP3.LUT R5, R0, 0x80, R5, 0xf8, !PT ;  /* 0x0000008000057812 */ /* 0x000fe200078ef805 */
[----:B------:R-:W-:-:S04]  /*a430*/  IMAD.MOV.U32 R22, RZ, RZ, R24 ;  /* 0x000000ffff167224 */ /* 0x000fc800078e0018 */
[----:B------:R0:W-:Y:S01]  /*a440*/  STG.E.U8 desc[UR36][R2.64], R5 ;  /* 0x0000000502007986 */ /* 0x0001e2000c101124 */
[----:B------:R-:W-:Y:S05]  /*a450*/  BRA `(.L_x_4366) ;  /* 0x0000000800287947 */ /* 0x000fea0003800000 */
.L_x_4377:
        /* <DEDUP_REMOVED lines=15> */
.L_x_4381:
[----:B------:R-:W-:Y:S05]  /*a550*/  BSYNC.RECONVERGENT B0 ;  /* 0x0000000000007941 */ /* 0x000fea0003800200 */
.L_x_4380:
[----:B------:R-:W-:Y:S01]  /*a560*/  LOP3.LUT R5, R0, 0x80, R5, 0xf8, !PT ;  /* 0x0000008000057812 */ /* 0x000fe200078ef805 */
[----:B------:R-:W-:-:S04]  /*a570*/  IMAD.MOV.U32 R22, RZ, RZ, R24 ;  /* 0x000000ffff167224 */ /* 0x000fc800078e0018 */
[----:B------:R0:W-:Y:S01]  /*a580*/  STG.E.U8 desc[UR36][R2.64], R5 ;  /* 0x0000000502007986 */ /* 0x0001e2000c101124 */
[----:B------:R-:W-:Y:S05]  /*a590*/  BRA `(.L_x_4366) ;  /* 0x0000000400d87947 */ /* 0x000fea0003800000 */
.L_x_4376:
[----:B------:R-:W-:Y:S02]  /*a5a0*/  HADD2.F32 R0, -RZ, R4.H0_H0 ;  /* 0x20000004ff007230 */ /* 0x000fe40000004100 */
[----:B------:R-:W-:-:S03]  /*a5b0*/  IMAD.MOV.U32 R22, RZ, RZ, R24 ;  /* 0x000000ffff167224 */ /* 0x000fc600078e0018 */
[----:B------:R-:W-:-:S05]  /*a5c0*/  F2FP.BF16.F32.PACK_AB R0, RZ, R0 ;  /* 0x00000000ff00723e */ /* 0x000fca00000010ff */
[----:B------:R0:W-:Y:S01]  /*a5d0*/  STG.E.U16 desc[UR36][R2.64], R0 ;  /* 0x0000000002007986 */ /* 0x0001e2000c101524 */
[----:B------:R-:W-:Y:S05]  /*a5e0*/  BRA `(.L_x_4366) ;  /* 0x0000000400c47947 */ /* 0x000fea0003800000 */
.L_x_4373:
        /* <DEDUP_REMOVED lines=10> */
[----:B------:R-:W0:Y:S02]  /*a690*/  F2I.FTZ.U32.TRUNC.NTZ R5, R5 ;  /* 0x0000000500057305 */ /* 0x000e24000021f000 */
[----:B0-----:R1:W-:Y:S01]  /*a6a0*/  STG.E.U16 desc[UR36][R2.64], R5 ;  /* 0x0000000502007986 */ /* 0x0013e2000c101524 */
[----:B------:R-:W-:Y:S05]  /*a6b0*/  BRA `(.L_x_4366) ;  /* 0x0000000400907947 */ /* 0x000fea0003800000 */
.L_x_4384:
        /* <DEDUP_REMOVED lines=13> */
.L_x_4387:
[----:B------:R-:W-:-:S04]  /*a790*/  SHF.R.U32.HI R0, RZ, 0x14, R5 ;  /* 0x00000014ff007819 */ /* 0x000fc80000011605 */
[----:B------:R-:W-:-:S04]  /*a7a0*/  LOP3.LUT R0, R0, 0x1, RZ, 0xc0, !PT ;  /* 0x0000000100007812 */ /* 0x000fc800078ec0ff */
[----:B------:R-:W-:-:S04]  /*a7b0*/  IADD3 R0, PT, PT, R5, 0x487ffff, R0 ;  /* 0x0487ffff05007810 */ /* 0x000fc80007ffe000 */
[----:B------:R-:W-:-:S04]  /*a7c0*/  SHF.R.U32.HI R0, RZ, 0x14, R0 ;  /* 0x00000014ff007819 */ /* 0x000fc80000011600 */
[----:B------:R-:W-:-:S07]  /*a7d0*/  LOP3.LUT R4, R0, 0xff, RZ, 0xc0, !PT ;  /* 0x000000ff00047812 */ /* 0x000fce00078ec0ff */
.L_x_4388:
[----:B------:R-:W-:-:S04]  /*a7e0*/  SHF.R.U32.HI R5, RZ, 0x18, R5 ;  /* 0x00000018ff057819 */ /* 0x000fc80000011605 */
[----:B------:R-:W-:-:S04]  /*a7f0*/  LOP3.LUT R4, R4, 0x80, R5, 0xf8, !PT ;  /* 0x0000008004047812 */ /* 0x000fc800078ef805 */
[----:B------:R-:W-:-:S07]  /*a800*/  PRMT R0, R4, 0x7610, R0 ;  /* 0x0000761004007816 */ /* 0x000fce0000000000 */
.L_x_4386:
[----:B------:R-:W-:Y:S05]  /*a810*/  BSYNC.RECONVERGENT B0 ;  /* 0x0000000000007941 */ /* 0x000fea0003800200 */
.L_x_4385:
[----:B------:R2:W-:Y:S01]  /*a820*/  STG.E.U8 desc[UR36][R2.64], R0 ;  /* 0x0000000002007986 */ /* 0x0005e2000c101124 */
[----:B------:R-:W-:Y:S01]  /*a830*/  IMAD.MOV.U32 R22, RZ, RZ, R24 ;  /* 0x000000ffff167224 */ /* 0x000fe200078e0018 */
[----:B------:R-:W-:Y:S06]  /*a840*/  BRA `(.L_x_4366) ;  /* 0x00000004002c7947 */ /* 0x000fec0003800000 */
.L_x_4383:
        /* <DEDUP_REMOVED lines=13> */
.L_x_4391:
[----:B------:R-:W-:-:S04]  /*a920*/  SHF.R.U32.HI R0, RZ, 0x15, R5 ;  /* 0x00000015ff007819 */ /* 0x000fc80000011605 */
[----:B------:R-:W-:-:S04]  /*a930*/  LOP3.LUT R0, R0, 0x1, RZ, 0xc0, !PT ;  /* 0x0000000100007812 */ /* 0x000fc800078ec0ff */
[----:B------:R-:W-:-:S04]  /*a940*/  IADD3 R0, PT, PT, R5, 0x88fffff, R0 ;  /* 0x088fffff05007810 */ /* 0x000fc80007ffe000 */
[----:B------:R-:W-:-:S04]  /*a950*/  SHF.R.U32.HI R0, RZ, 0x15, R0 ;  /* 0x00000015ff007819 */ /* 0x000fc80000011600 */
[----:B------:R-:W-:-:S07]  /*a960*/  LOP3.LUT R4, R0, 0xff, RZ, 0xc0, !PT ;  /* 0x000000ff00047812 */ /* 0x000fce00078ec0ff */
.L_x_4392:
[----:B------:R-:W-:-:S04]  /*a970*/  SHF.R.U32.HI R5, RZ, 0x18, R5 ;  /* 0x00000018ff057819 */ /* 0x000fc80000011605 */
[----:B------:R-:W-:-:S04]  /*a980*/  LOP3.LUT R4, R4, 0x80, R5, 0xf8, !PT ;  /* 0x0000008004047812 */ /* 0x000fc800078ef805 */
[----:B------:R-:W-:-:S07]  /*a990*/  PRMT R0, R4, 0x7610, R0 ;  /* 0x0000761004007816 */ /* 0x000fce0000000000 */
.L_x_4390:
[----:B------:R-:W-:Y:S05]  /*a9a0*/  BSYNC.RECONVERGENT B0 ;  /* 0x0000000000007941 */ /* 0x000fea0003800200 */
.L_x_4389:
[----:B------:R0:W-:Y:S01]  /*a9b0*/  STG.E.U8 desc[UR36][R2.64], R0 ;  /* 0x0000000002007986 */ /* 0x0001e2000c101124 */
[----:B------:R-:W-:Y:S01]  /*a9c0*/  IMAD.MOV.U32 R22, RZ, RZ, R24 ;  /* 0x000000ffff167224 */ /* 0x000fe200078e0018 */
[----:B------:R-:W-:Y:S06]  /*a9d0*/  BRA `(.L_x_4366) ;  /* 0x0000000000c87947 */ /* 0x000fec0003800000 */
.L_x_4382:
[----:B------:R-:W-:-:S13]  /*a9e0*/  ISETP.NE.AND P0, PT, R0, 0x1c, PT ;  /* 0x0000001c0000780c */ /* 0x000fda0003f05270 */
[----:B------:R-:W-:Y:S05]  /*a9f0*/  @!P0 BRA `(.L_x_4393) ;  /* 0x0000000000b08947 */ /* 0x000fea0003800000 */
[----:B------:R-:W-:-:S13]  /*aa00*/  ISETP.NE.AND P0, PT, R0, 0x1d, PT ;  /* 0x0000001d0000780c */ /* 0x000fda0003f05270 */
[----:B------:R-:W-:Y:S05]  /*aa10*/  @!P0 BRA `(.L_x_4394) ;  /* 0x0000000000948947 */ /* 0x000fea0003800000 */
[----:B------:R-:W-:-:S13]  /*aa20*/  ISETP.NE.AND P0, PT, R0, 0x2c, PT ;  /* 0x0000002c0000780c */ /* 0x000fda0003f05270 */
[----:B------:R-:W-:Y:S05]  /*aa30*/  @!P0 BRA `(.L_x_4395) ;  /* 0x0000000000488947 */ /* 0x000fea0003800000 */
.L_x_4365:
        /* <DEDUP_REMOVED lines=16> */
.L_x_4396:
[----:B------:R-:W-:Y:S01]  /*ab40*/  IMAD.MOV.U32 R22, RZ, RZ, R24 ;  /* 0x000000ffff167224 */ /* 0x000fe200078e0018 */
[----:B------:R-:W-:Y:S06]  /*ab50*/  BRA `(.L_x_4366) ;  /* 0x0000000000687947 */ /* 0x000fec0003800000 */
.L_x_4395:
[----:B------:R-:W-:Y:S02]  /*ab60*/  HADD2.F32 R5, -RZ, R4.H0_H0 ;  /* 0x20000004ff057230 */ /* 0x000fe40000004100 */
        /* <DEDUP_REMOVED lines=16> */
.L_x_4394:
[----:B------:R-:W-:Y:S02]  /*ac70*/  HADD2.F32 R4, -RZ, R4.H0_H0 ;  /* 0x20000004ff047230 */ /* 0x000fe40000004100 */
[----:B------:R-:W-:-:S04]  /*ac80*/  IMAD.MOV.U32 R22, RZ, RZ, R24 ;  /* 0x000000ffff167224 */ /* 0x000fc800078e0018 */
[----:B------:R-:W0:Y:S02]  /*ac90*/  F2I.U64.TRUNC R4, R4 ;  /* 0x0000000400047311 */ /* 0x000e24000020d800 */
[----:B0-----:R4:W-:Y:S01]  /*aca0*/  STG.E.64 desc[UR36][R2.64], R4 ;  /* 0x0000000402007986 */ /* 0x0019e2000c101b24 */
[----:B------:R-:W-:Y:S05]  /*acb0*/  BRA `(.L_x_4366) ;  /* 0x0000000000107947 */ /* 0x000fea0003800000 */
.L_x_4393:
[----:B------:R-:W-:Y:S02]  /*acc0*/  HADD2.F32 R4, -RZ, R4.H0_H0 ;  /* 0x20000004ff047230 */ /* 0x000fe40000004100 */
[----:B------:R-:W-:Y:S02]  /*acd0*/  IMAD.MOV.U32 R22, RZ, RZ, R24 ;  /* 0x000000ffff167224 */ /* 0x000fe400078e0018 */
[----:B------:R-:W0:Y:S02]  /*ace0*/  F2I.FTZ.U32.TRUNC.NTZ R5, R4 ;  /* 0x0000000400057305 */ /* 0x000e24000021f000 */
[----:B0-----:R3:W-:Y:S03]  /*acf0*/  STG.E desc[UR36][R2.64], R5 ;  /* 0x0000000502007986 */ /* 0x0017e6000c101924 */
.L_x_4366:
        /* <DEDUP_REMOVED lines=21> */
[----:B------:R-:W-:-:S06]  /*ae50*/  HADD2.F32 R19, -RZ, R19.H0_H0 ;  /* 0x20000013ff137230 */ /* 0x000fcc0000004100 */
[----:B------:R-:W0:Y:S02]  /*ae60*/  F2I.FTZ.TRUNC.NTZ R19, R19 ;  /* 0x0000001300137305 */ /* 0x000e24000021f100 */
[----:B0-----:R0:W-:Y:S01]  /*ae70*/  STG.E.U8 desc[UR36][R2.64], R19 ;  /* 0x0000001302007986 */ /* 0x0011e2000c101124 */
[----:B------:R-:W-:Y:S05]  /*ae80*/  BRA `(.L_x_4403) ;  /* 0x0000000c007c7947 */ /* 0x000fea0003800000 */
.L_x_4401:
[----:B------:R-:W-:-:S06]  /*ae90*/  HADD2.F32 R5, -RZ, R19.H0_H0 ;  /* 0x20000013ff057230 */ /* 0x000fcc0000004100 */
[----:B------:R-:W0:Y:S02]  /*aea0*/  F2I.S64.TRUNC R4, R5 ;  /* 0x0000000500047311 */ /* 0x000e24000020d900 */
[----:B0-----:R0:W-:Y:S01]  /*aeb0*/  STG.E.U8 desc[UR36][R2.64], R4 ;  /* 0x0000000402007986 */ /* 0x0011e2000c101124 */
[----:B------:R-:W-:Y:S05]  /*aec0*/  BRA `(.L_x_4403) ;  /* 0x0000000c006c7947 */ /* 0x000fea0003800000 */
.L_x_4400:
[----:B------:R-:W-:-:S13]  /*aed0*/  ISETP.NE.AND P0, PT, R0, 0x2, PT ;  /* 0x000000020000780c */ /* 0x000fda0003f05270 */
[----:B------:R-:W-:Y:S05]  /*aee0*/  @!P0 BRA `(.L_x_4404) ;  /* 0x0000000000308947 */ /* 0x000fea0003800000 */
[----:B------:R-:W-:-:S13]  /*aef0*/  ISETP.NE.AND P0, PT, R0, 0x3, PT ;  /* 0x000000030000780c */ /* 0x000fda0003f05270 */
[----:B------:R-:W-:Y:S05]  /*af00*/  @!P0 BRA `(.L_x_4405) ;  /* 0x0000000000188947 */ /* 0x000fea0003800000 */
[----:B------:R-:W-:-:S13]  /*af10*/  ISETP.NE.AND P0, PT, R0, 0x4, PT ;  /* 0x000000040000780c */ /* 0x000fda0003f05270 */
[----:B------:R-:W-:Y:S05]  /*af20*/  @P0 BRA `(.L_x_4402) ;  /* 0x0000000800700947 */ /* 0x000fea0003800000 */
[----:B------:R-:W-:-:S06]  /*af30*/  HADD2.F32 R4, -RZ, R19.H0_H0 ;  /* 0x20000013ff047230 */ /* 0x000fcc0000004100 */
[----:B------:R-:W0:Y:S02]  /*af40*/  F2I.S64.TRUNC R4, R4 ;  /* 0x0000000400047311 */ /* 0x000e24000020d900 */
[----:B0-----:R0:W-:Y:S01]  /*af50*/  STG.E.64 desc[UR36][R2.64], R4 ;  /* 0x0000000402007986 */ /* 0x0011e2000c101b24 */
[----:B------:R-:W-:Y:S05]  /*af60*/  BRA `(.L_x_4403) ;  /* 0x0000000c00447947 */ /* 0x000fea0003800000 */
.L_x_4405:
[----:B------:R-:W-:-:S06]  /*af70*/  HADD2.F32 R19, -RZ, R19.H0_H0 ;  /* 0x20000013ff137230 */ /* 0x000fcc0000004100 */
[----:B------:R-:W0:Y:S02]  /*af80*/  F2I.FTZ.TRUNC.NTZ R19, R19 ;  /* 0x0000001300137305 */ /* 0x000e24000021f100 */
[----:B0-----:R0:W-:Y:S01]  /*af90*/  STG.E desc[UR36][R2.64], R19 ;  /* 0x0000001302007986 */ /* 0x0011e2000c101924 */
[----:B------:R-:W-:Y:S05]  /*afa0*/  BRA `(.L_x_4403) ;  /* 0x0000000c00347947 */ /* 0x000fea0003800000 */
.L_x_4404:
[----:B------:R-:W-:-:S06]  /*afb0*/  HADD2.F32 R19, -RZ, R19.H0_H0 ;  /* 0x20000013ff137230 */ /* 0x000fcc0000004100 */
[----:B------:R-:W0:Y:S02]  /*afc0*/  F2I.FTZ.TRUNC.NTZ R19, R19 ;  /* 0x0000001300137305 */ /* 0x000e24000021f100 */
[----:B0-----:R0:W-:Y:S01]  /*afd0*/  STG.E.U16 desc[UR36][R2.64], R19 ;  /* 0x0000001302007986 */ /* 0x0011e2000c101524 */
[----:B------:R-:W-:Y:S05]  /*afe0*/  BRA `(.L_x_4403) ;  /* 0x0000000c00247947 */ /* 0x000fea0003800000 */
.L_x_4399:
[----:B------:R-:W-:-:S13]  /*aff0*/  ISETP.GT.AND P0, PT, R0, 0x6, PT ;  /* 0x000000060000780c */ /* 0x000fda0003f04270 */
[----:B------:R-:W-:Y:S05]  /*b000*/  @P0 BRA `(.L_x_4406) ;  /* 0x0000000000240947 */ /* 0x000fea0003800000 */
[----:B------:R-:W-:-:S13]  /*b010*/  ISETP.NE.AND P0, PT, R0, 0x5, PT ;  /* 0x000000050000780c */ /* 0x000fda0003f05270 */
[----:B------:R-:W-:Y:S05]  /*b020*/  @!P0 BRA `(.L_x_4407) ;  /* 0x0000000000148947 */ /* 0x000fea0003800000 */
[----:B------:R-:W-:-:S13]  /*b030*/  ISETP.NE.AND P0, PT, R0, 0x6, PT ;  /* 0x000000060000780c */ /* 0x000fda0003f05270 */
[----:B------:R-:W-:Y:S05]  /*b040*/  @P0 BRA `(.L_x_4402) ;  /* 0x0000000800280947 */ /* 0x000fea0003800000 */
[----:B------:R-:W-:-:S05]  /*b050*/  HADD2.F32 R19, -RZ, R19.H0_H0 ;  /* 0x20000013ff137230 */ /* 0x000fca0000004100 */
[----:B------:R1:W-:Y:S01]  /*b060*/  STG.E desc[UR36][R2.64], R19 ;  /* 0x0000001302007986 */ /* 0x0003e2000c101924 */
[----:B------:R-:W-:Y:S05]  /*b070*/  BRA `(.L_x_4403) ;  /* 0x0000000c00007947 */ /* 0x000fea0003800000 */
.L_x_4407:
[----:B------:R0:W-:Y:S01]  /*b080*/  STG.E.U16 desc[UR36][R2.64], R19 ;  /* 0x0000001302007986 */ /* 0x0001e2000c101524 */
[----:B------:R-:W-:Y:S05]  /*b090*/  BRA `(.L_x_4403) ;  /* 0x0000000800f87947 */ /* 0x000fea0003800000 */
.L_x_4406:
[----:B------:R-:W-:-:S13]  /*b0a0*/  ISETP.NE.AND P0, PT, R0, 0x7, PT ;  /* 0x000000070000780c */ /* 0x000fda0003f05270 */
[----:B------:R-:W-:Y:S05]  /*b0b0*/  @!P0 BRA `(.L_x_4408) ;  /* 0x0000000000348947 */ /* 0x000fea0003800000 */
[----:B------:R-:W-:-:S13]  /*b0c0*/  ISETP.NE.AND P0, PT, R0, 0x8, PT ;  /* 0x000000080000780c */ /* 0x000fda0003f05270 */
[----:B------:R-:W-:Y:S05]  /*b0d0*/  @!P0 BRA `(.L_x_4409) ;  /* 0x0000000000188947 */ /* 0x000fea0003800000 */
[----:B------:R-:W-:-:S13]  /*b0e0*/  ISETP.NE.AND P0, PT, R0, 0x9, PT ;  /* 0x000000090000780c */ /* 0x000fda0003f05270 */
[----:B------:R-:W-:Y:S05]  /*b0f0*/  @P0 BRA `(.L_x_4402) ;  /* 0x0000000400fc0947 */ /* 0x000fea0003800000 */
[----:B------:R-:W-:Y:S02]  /*b100*/  HADD2.F32 R4, -RZ, R19.H0_H0 ;  /* 0x20000013ff047230 */ /* 0x000fe40000004100 */
[----:B------:R-:W-:-:S05]  /*b110*/  IMAD.MOV.U32 R5, RZ, RZ, RZ ;  /* 0x000000ffff057224 */ /* 0x000fca00078e00ff */
[----:B------:R2:W-:Y:S01]  /*b120*/  STG.E.64 desc[UR36][R2.64], R4 ;  /* 0x0000000402007986 */ /* 0x0005e2000c101b24 */
[----:B------:R-:W-:Y:S05]  /*b130*/  BRA `(.L_x_4403) ;  /* 0x0000000800d07947 */ /* 0x000fea0003800000 */
.L_x_4409:
[----:B------:R-:W-:-:S05]  /*b140*/  HADD2.F32 R0, -RZ, R19.H0_H0 ;  /* 0x20000013ff007230 */ /* 0x000fca0000004100 */
[----:B------:R-:W-:-:S04]  /*b150*/  F2FP.F16.F32.PACK_AB R0, RZ, R0 ;  /* 0x00000000ff00723e */ /* 0x000fc800000000ff */
[----:B------:R-:W-:-:S05]  /*b160*/  PRMT R0, R0, 0x5410, RZ ;  /* 0x0000541000007816 */ /* 0x000fca00000000ff */
[----:B------:R3:W-:Y:S01]  /*b170*/  STG.E desc[UR36][R2.64], R0 ;  /* 0x0000000002007986 */ /* 0x0007e2000c101924 */
[----:B------:R-:W-:Y:S05]  /*b180*/  BRA `(.L_x_4403) ;  /* 0x0000000800bc7947 */ /* 0x000fea0003800000 */
.L_x_4408:
[----:B------:R-:W-:-:S05]  /*b190*/  HADD2.F32 R4, -RZ, R19.H0_H0 ;  /* 0x20000013ff047230 */ /* 0x000fca0000004100 */
[----:B------:R-:W-:-:S06]  /*b1a0*/  FMUL.FTZ R4, R4, 1 ;  /* 0x3f80000004047820 */ /* 0x000fcc0000410000 */
[----:B------:R-:W0:Y:S02]  /*b1b0*/  F2F.F64.F32 R4, R4 ;  /* 0x0000000400047310 */ /* 0x000e240000201800 */
[----:B0-----:R4:W-:Y:S01]  /*b1c0*/  STG.E.64 desc[UR36][R2.64], R4 ;  /* 0x0000000402007986 */ /* 0x0019e2000c101b24 */
[----:B------:R-:W-:Y:S05]  /*b1d0*/  BRA `(.L_x_4403) ;  /* 0x0000000800a87947 */ /* 0x000fea0003800000 */
.L_x_4398:
        /* <DEDUP_REMOVED lines=10> */
[----:B------:R-:W-:-:S06]  /*b280*/  HADD2.F32 R5, -RZ, R19.H0_H0 ;  /* 0x20000013ff057230 */ /* 0x000fcc0000004100 */
[----:B------:R-:W0:Y:S02]  /*b290*/  F2I.FTZ.U32.TRUNC.NTZ R5, R5 ;  /* 0x0000000500057305 */ /* 0x000e24000021f000 */
[----:B0-----:R0:W-:Y:S01]  /*b2a0*/  STG.E.U16 desc[UR36][R2.64], R5 ;  /* 0x0000000502007986 */ /* 0x0011e2000c101524 */
[----:B------:R-:W-:Y:S05]  /*b2b0*/  BRA `(.L_x_4403) ;  /* 0x0000000800707947 */ /* 0x000fea0003800000 */
.L_x_4413:
        /* <DEDUP_REMOVED lines=18> */
.L_x_4416:
[----:B------:R-:W-:-:S04]  /*b3e0*/  SHF.R.U32.HI R5, RZ, 0x18, R5 ;  /* 0x00000018ff057819 */ /* 0x000fc80000011605 */
[----:B------:R-:W-:-:S07]  /*b3f0*/  LOP3.LUT R0, R0, 0x80, R5, 0xf8, !PT ;  /* 0x0000008000007812 */ /* 0x000fce00078ef805 */
.L_x_4415:
[----:B------:R-:W-:Y:S05]  /*b400*/  BSYNC.RECONVERGENT B0 ;  /* 0x0000000000007941 */ /* 0x000fea0003800200 */
.L_x_4414:
[----:B------:R0:W-:Y:S01]  /*b410*/  STG.E.U8 desc[UR36][R2.64], R0 ;  /* 0x0000000002007986 */ /* 0x0001e2000c101124 */
[----:B------:R-:W-:Y:S05]  /*b420*/  BRA `(.L_x_4403) ;  /* 0x0000000800147947 */ /* 0x000fea0003800000 */
.L_x_4412:
        /* <DEDUP_REMOVED lines=18> */
.L_x_4419:
[----:B------:R-:W-:-:S04]  /*b550*/  SHF.R.U32.HI R5, RZ, 0x18, R5 ;  /* 0x00000018ff057819 */ /* 0x000fc80000011605 */
[----:B------:R-:W-:-:S07]  /*b560*/  LOP3.LUT R0, R0, 0x80, R5, 0xf8, !PT ;  /* 0x0000008000007812 */ /* 0x000fce00078ef805 */
.L_x_4418:
[----:B------:R-:W-:Y:S05]  /*b570*/  BSYNC.RECONVERGENT B0 ;  /* 0x0000000000007941 */ /* 0x000fea0003800200 */
.L_x_4417:
[----:B------:R0:W-:Y:S01]  /*b580*/  STG.E.U8 desc[UR36][R2.64], R0 ;  /* 0x0000000002007986 */ /* 0x0001e2000c101124 */
[----:B------:R-:W-:Y:S05]  /*b590*/  BRA `(.L_x_4403) ;  /* 0x0000000400b87947 */ /* 0x000fea0003800000 */
.L_x_4411:
[----:B------:R-:W-:-:S13]  /*b5a0*/  ISETP.NE.AND P0, PT, R0, 0x1c, PT ;  /* 0x0000001c0000780c */ /* 0x000fda0003f05270 */
[----:B------:R-:W-:Y:S05]  /*b5b0*/  @!P0 BRA `(.L_x_4420) ;  /* 0x0000000000608947 */ /* 0x000fea0003800000 */
[----:B------:R-:W-:-:S13]  /*b5c0*/  ISETP.NE.AND P0, PT, R0, 0x1d, PT ;  /* 0x0000001d0000780c */ /* 0x000fda0003f05270 */
[----:B------:R-:W-:Y:S05]  /*b5d0*/  @!P0 BRA `(.L_x_4421) ;  /* 0x0000000000488947 */ /* 0x000fea0003800000 */
[----:B------:R-:W-:-:S13]  /*b5e0*/  ISETP.NE.AND P0, PT, R0, 0x2c, PT ;  /* 0x0000002c0000780c */ /* 0x000fda0003f05270 */
[----:B------:R-:W-:Y:S05]  /*b5f0*/  @P0 BRA `(.L_x_4402) ;  /* 0x0000000000bc0947 */ /* 0x000fea0003800000 */
        /* <DEDUP_REMOVED lines=16> */
.L_x_4421:
[----:B------:R-:W-:-:S06]  /*b700*/  HADD2.F32 R4, -RZ, R19.H0_H0 ;  /* 0x20000013ff047230 */ /* 0x000fcc0000004100 */
[----:B------:R-:W0:Y:S02]  /*b710*/  F2I.U64.TRUNC R4, R4 ;  /* 0x0000000400047311 */ /* 0x000e24000020d800 */
[----:B0-----:R0:W-:Y:S01]  /*b720*/  STG.E.64 desc[UR36][R2.64], R4 ;  /* 0x0000000402007986 */ /* 0x0011e2000c101b24 */
[----:B------:R-:W-:Y:S05]  /*b730*/  BRA `(.L_x_4403) ;  /* 0x0000000400507947 */ /* 0x000fea0003800000 */
.L_x_4420:
[----:B------:R-:W-:-:S06]  /*b740*/  HADD2.F32 R19, -RZ, R19.H0_H0 ;  /* 0x20000013ff137230 */ /* 0x000fcc0000004100 */
[----:B------:R-:W0:Y:S02]  /*b750*/  F2I.FTZ.U32.TRUNC.NTZ R19, R19 ;  /* 0x0000001300137305 */ /* 0x000e24000021f000 */
[----:B0-----:R0:W-:Y:S01]  /*b760*/  STG.E desc[UR36][R2.64], R19 ;  /* 0x0000001302007986 */ /* 0x0011e2000c101924 */
[----:B------:R-:W-:Y:S05]  /*b770*/  BRA `(.L_x_4403) ;  /* 0x0000000400407947 */ /* 0x000fea0003800000 */
.L_x_4410:
[----:B------:R-:W-:-:S13]  /*b780*/  ISETP.GT.AND P0, PT, R0, 0xe, PT ;  /* 0x0000000e0000780c */ /* 0x000fda0003f04270 */
[----:B------:R-:W-:Y:S05]  /*b790*/  @P0 BRA `(.L_x_4422) ;  /* 0x00000000003c0947 */ /* 0x000fea0003800000 */
[----:B------:R-:W-:-:S13]  /*b7a0*/  ISETP.NE.AND P0, PT, R0, 0xa, PT ;  /* 0x0000000a0000780c */ /* 0x000fda0003f05270 */
[----:B------:R-:W-:Y:S05]  /*b7b0*/  @!P0 BRA `(.L_x_4423) ;  /* 0x00000000001c8947 */ /* 0x000fea0003800000 */
[----:B------:R-:W-:-:S13]  /*b7c0*/  ISETP.NE.AND P0, PT, R0, 0xb, PT ;  /* 0x0000000b0000780c */ /* 0x000fda0003f05270 */
[----:B------:R-:W-:Y:S05]  /*b7d0*/  @P0 BRA `(.L_x_4402) ;  /* 0x0000000000440947 */ /* 0x000fea0003800000 */
[----:B------:R-:W-:-:S05]  /*b7e0*/  HADD2.F32 R19, -RZ, R19.H0_H0 ;  /* 0x20000013ff137230 */ /* 0x000fca0000004100 */
[----:B------:R-:W-:-:S04]  /*b7f0*/  FSETP.NEU.FTZ.AND P0, PT, R19, RZ, PT ;  /* 0x000000ff1300720b */ /* 0x000fc80003f1d000 */
[----:B------:R-:W-:-:S05]  /*b800*/  SEL R5, RZ, 0x1, !P0 ;  /* 0x00000001ff057807 */ /* 0x000fca0004000000 */
[----:B------:R0:W-:Y:S01]  /*b810*/  STG.E.U8 desc[UR36][R2.64], R5 ;  /* 0x0000000502007986 */ /* 0x0001e2000c101124 */
[----:B------:R-:W-:Y:S05]  /*b820*/  BRA `(.L_x_4403) ;  /* 0x0000000400147947 */ /* 0x000fea0003800000 */
.L_x_4423:
[----:B------:R-:W-:Y:S01]  /*b830*/  HADD2.F32 R19, -RZ, R19.H0_H0 ;  /* 0x20000013ff137230 */ /* 0x000fe20000004100 */
[----:B------:R-:W-:-:S04]  /*b840*/  CS2R R6, SRZ ;  /* 0x0000000000067805 */ /* 0x000fc8000001ff00 */
[----:B------:R-:W-:-:S06]  /*b850*/  FMUL.FTZ R4, R19, 1 ;  /* 0x3f80000013047820 */ /* 0x000fcc0000410000 */
[----:B------:R-:W0:Y:S02]  /*b860*/  F2F.F64.F32 R4, R4 ;  /* 0x0000000400047310 */ /* 0x000e240000201800 */
[----:B0-----:R0:W-:Y:S01]  /*b870*/  STG.E.128 desc[UR36][R2.64], R4 ;  /* 0x0000000402007986 */ /* 0x0011e2000c101d24 */
[----:B------:R-:W-:Y:S05]  /*b880*/  BRA `(.L_x_4403) ;  /* 0x0000000000fc7947 */ /* 0x000fea0003800000 */
.L_x_4422:
[----:B------:R-:W-:-:S13]  /*b890*/  ISETP.NE.AND P0, PT, R0, 0xf, PT ;  /* 0x0000000f0000780c */ /* 0x000fda0003f05270 */
[----:B------:R-:W-:Y:S05]  /*b8a0*/  @!P0 BRA `(.L_x_4424) ;  /* 0x0000000000e88947 */ /* 0x000fea0003800000 */
[----:B------:R-:W-:-:S13]  /*b8b0*/  ISETP.NE.AND P0, PT, R0, 0x17, PT ;  /* 0x000000170000780c */ /* 0x000fda0003f05270 */
[----:B------:R-:W-:Y:S05]  /*b8c0*/  @!P0 BRA `(.L_x_4425) ;  /* 0x0000000000908947 */ /* 0x000fea0003800000 */
[----:B------:R-:W-:-:S13]  /*b8d0*/  ISETP.NE.AND P0, PT, R0, 0x18, PT ;  /* 0x000000180000780c */ /* 0x000fda0003f05270 */
[----:B------:R-:W-:Y:S05]  /*b8e0*/  @!P0 BRA `(.L_x_4426) ;  /* 0x0000000000448947 */ /* 0x000fea0003800000 */
.L_x_4402:
        /* <DEDUP_REMOVED lines=16> */
.L_x_4427:
[----:B------:R-:W-:Y:S05]  /*b9f0*/  BRA `(.L_x_4403) ;  /* 0x0000000000a07947 */ /* 0x000fea0003800000 */
.L_x_4426:
        /* <DEDUP_REMOVED lines=13> */
.L_x_4429:
[----:B------:R-:W-:Y:S05]  /*bad0*/  BSYNC.RECONVERGENT B0 ;  /* 0x0000000000007941 */ /* 0x000fea0003800200 */
.L_x_4428:
[----:B------:R-:W-:-:S05]  /*bae0*/  LOP3.LUT R5, R0, 0x80, R5, 0xf8, !PT ;  /* 0x0000008000057812 */ /* 0x000fca00078ef805 */
[----:B------:R0:W-:Y:S01]  /*baf0*/  STG.E.U8 desc[UR36][R2.64], R5 ;  /* 0x0000000502007986 */ /* 0x0001e2000c101124 */
[----:B------:R-:W-:Y:S05]  /*bb00*/  BRA `(.L_x_4403) ;  /* 0x00000000005c7947 */ /* 0x000fea0003800000 */
.L_x_4425:
        /* <DEDUP_REMOVED lines=12> */
.L_x_4431:
[----:B------:R-:W-:Y:S01]  /*bbd0*/  IMAD.MOV.U32 R0, RZ, RZ, 0x7f ;  /* 0x0000007fff007424 */ /* 0x000fe200078e00ff */
[----:B------:R-:W-:-:S04]  /*bbe0*/  ISETP.GT.U32.AND P0, PT, R4, 0x7f800000, PT ;  /* 0x7f8000000400780c */ /* 0x000fc80003f04070 */
[----:B------:R-:W-:-:S09]  /*bbf0*/  SEL R0, R0, 0x7c, P0 ;  /* 0x0000007c00007807 */ /* 0x000fd20000000000 */
.L_x_4432:
[----:B------:R-:W-:Y:S05]  /*bc00*/  BSYNC.RECONVERGENT B0 ;  /* 0x0000000000007941 */ /* 0x000fea0003800200 */
.L_x_4430:
[----:B------:R-:W-:-:S04]  /*bc10*/  SHF.R.U32.HI R5, RZ, 0x18, R5 ;  /* 0x00000018ff057819 */ /* 0x000fc80000011605 */
[----:B------:R-:W-:-:S05]  /*bc20*/  LOP3.LUT R5, R0, 0x80, R5, 0xf8, !PT ;  /* 0x0000008000057812 */ /* 0x000fca00078ef805 */
[----:B------:R0:W-:Y:S01]  /*bc30*/  STG.E.U8 desc[UR36][R2.64], R5 ;  /* 0x0000000502007986 */ /* 0x0001e2000c101124 */
[----:B------:R-:W-:Y:S05]  /*bc40*/  BRA `(.L_x_4403) ;  /* 0x00000000000c7947 */ /* 0x000fea0003800000 */
.L_x_4424:
[----:B------:R-:W-:-:S05]  /*bc50*/  HADD2.F32 R0, -RZ, R19.H0_H0 ;  /* 0x20000013ff007230 */ /* 0x000fca0000004100 */
[----:B------:R-:W-:-:S05]  /*bc60*/  F2FP.BF16.F32.PACK_AB R0, RZ, R0 ;  /* 0x00000000ff00723e */ /* 0x000fca00000010ff */
[----:B------:R0:W-:Y:S02]  /*bc70*/  STG.E.U16 desc[UR36][R2.64], R0 ;  /* 0x0000000002007986 */ /* 0x0001e4000c101524 */
.L_x_4403:
[----:B------:R-:W-:-:S07]  /*bc80*/  VIADD R22, R22, 0x80 ;  /* 0x0000008016167836 */ /* 0x000fce0000000000 */
.L_x_4360:
[----:B------:R-:W-:-:S13]  /*bc90*/  ISETP.GE.AND P0, PT, R22, R25, PT ;  /* 0x000000191600720c */ /* 0x000fda0003f06270 */
[----:B------:R-:W-:Y:S05]  /*bca0*/  @P0 BREAK.RELIABLE B6 ;  /* 0x0000000000060942 */ /* 0x000fea0003800100 */
[----:B------:R-:W-:Y:S05]  /*bcb0*/  @P0 BRA `(.L_x_4397) ;  /* 0x0000000c00dc0947 */ /* 0x000fea0003800000 */
[----:B------:R-:W-:Y:S05]  /*bcc0*/  BSYNC.RELIABLE B6 ;  /* 0x0000000000067941 */ /* 0x000fea0003800100 */
.L_x_4359:
        /* <DEDUP_REMOVED lines=22> */
.L_x_4436:
[----:B------:R-:W-:-:S06]  /*be30*/  HADD2.F32 R5, -RZ, R17.H0_H0 ;  /* 0x20000011ff057230 */ /* 0x000fcc0000004100 */
[----:B------:R-:W0:Y:S02]  /*be40*/  F2I.S64.TRUNC R4, R5 ;  /* 0x0000000500047311 */ /* 0x000e24000020d900 */
[----:B0-----:R0:W-:Y:S01]  /*be50*/  STG.E.U8 desc[UR36][R2.64], R4 ;  /* 0x0000000402007986 */ /* 0x0011e2000c101124 */
[----:B------:R-:W-:Y:S05]  /*be60*/  BRA `(.L_x_4438) ;  /* 0x0000000c006c7947 */ /* 0x000fea0003800000 */
.L_x_4435:
        /* <DEDUP_REMOVED lines=10> */
.L_x_4440:
[----:B------:R-:W-:-:S06]  /*bf10*/  HADD2.F32 R17, -RZ, R17.H0_H0 ;  /* 0x20000011ff117230 */ /* 0x000fcc0000004100 */
[----:B------:R-:W0:Y:S02]  /*bf20*/  F2I.FTZ.TRUNC.NTZ R17, R17 ;  /* 0x0000001100117305 */ /* 0x000e24000021f100 */
[----:B0-----:R0:W-:Y:S01]  /*bf30*/  STG.E desc[UR36][R2.64], R17 ;  /* 0x0000001102007986 */ /* 0x0011e2000c101924 */
[----:B------:R-:W-:Y:S05]  /*bf40*/  BRA `(.L_x_4438) ;  /* 0x0000000c00347947 */ /* 0x000fea0003800000 */
.L_x_4439:
[----:B------:R-:W-:-:S06]  /*bf50*/  HADD2.F32 R17, -RZ, R17.H0_H0 ;  /* 0x20000011ff117230 */ /* 0x000fcc0000004100 */
[----:B------:R-:W0:Y:S02]  /*bf60*/  F2I.FTZ.TRUNC.NTZ R17, R17 ;  /* 0x0000001100117305 */ /* 0x000e24000021f100 */
[----:B0-----:R0:W-:Y:S01]  /*bf70*/  STG.E.U16 desc[UR36][R2.64], R17 ;  /* 0x0000001102007986 */ /* 0x0011e2000c101524 */
[----:B------:R-:W-:Y:S05]  /*bf80*/  BRA `(.L_x_4438) ;  /* 0x0000000c00247947 */ /* 0x000fea0003800000 */
.L_x_4434:
        /* <DEDUP_REMOVED lines=9> */
.L_x_4442:
[----:B------:R0:W-:Y:S01]  /*c020*/  STG.E.U16 desc[UR36][R2.64], R17 ;  /* 0x0000001102007986 */ /* 0x0001e2000c101524 */
[----:B------:R-:W-:Y:S05]  /*c030*/  BRA `(.L_x_4438) ;  /* 0x0000000800f87947 */ /* 0x000fea0003800000 */
.L_x_4441:
        /* <DEDUP_REMOVED lines=10> */
.L_x_4444:
[----:B------:R-:W-:-:S05]  /*c0e0*/  HADD2.F32 R0, -RZ, R17.H0_H0 ;  /* 0x20000011ff007230 */ /* 0x000fca0000004100 */
[----:B------:R-:W-:-:S04]  /*c0f0*/  F2FP.F16.F32.PACK_AB R0, RZ, R0 ;  /* 0x00000000ff00723e */ /* 0x000fc800000000ff */
[----:B------:R-:W-:-:S05]  /*c100*/  PRMT R0, R0, 0x5410, RZ ;  /* 0x0000541000007816 */ /* 0x000fca00000000ff */
[----:B------:R0:W-:Y:S01]  /*c110*/  STG.E desc[UR36][R2.64], R0 ;  /* 0x0000000002007986 */ /* 0x0001e2000c101924 */
[----:B------:R-:W-:Y:S05]  /*c120*/  BRA `(.L_x_4438) ;  /* 0x0000000800bc7947 */ /* 0x000fea0003800000 */
.L_x_4443:
[----:B------:R-:W-:-:S05]  /*c130*/  HADD2.F32 R4, -RZ, R17.H0_H0 ;  /* 0x20000011ff047230 */ /* 0x000fca0000004100 */
[----:B------:R-:W-:-:S06]  /*c140*/  FMUL.FTZ R4, R4, 1 ;  /* 0x3f80000004047820 */ /* 0x000fcc0000410000 */
[----:B------:R-:W0:Y:S02]  /*c150*/  F2F.F64.F32 R4, R4 ;  /* 0x0000000400047310 */ /* 0x000e240000201800 */
[----:B0-----:R0:W-:Y:S01]  /*c160*/  STG.E.64 desc[UR36][R2.64], R4 ;  /* 0x0000000402007986 */ /* 0x0011e2000c101b24 */
[----:B------:R-:W-:Y:S05]  /*c170*/  BRA `(.L_x_4438) ;  /* 0x0000000800a87947 */ /* 0x000fea0003800000 */
.L_x_4433:
        /* <DEDUP_REMOVED lines=14> */
.L_x_4448:
        /* <DEDUP_REMOVED lines=18> */
.L_x_4451:
[----:B------:R-:W-:-:S04]  /*c380*/  SHF.R.U32.HI R5, RZ, 0x18, R5 ;  /* 0x00000018ff057819 */ /* 0x000fc80000011605 */
[----:B------:R-:W-:-:S07]  /*c390*/  LOP3.LUT R0, R0, 0x80, R5, 0xf8, !PT ;  /* 0x0000008000007812 */ /* 0x000fce00078ef805 */
.L_x_4450:
[----:B------:R-:W-:Y:S05]  /*c3a0*/  BSYNC.RECONVERGENT B0 ;  /* 0x0000000000007941 */ /* 0x000fea0003800200 */
.L_x_4449:
[----:B------:R0:W-:Y:S01]  /*c3b0*/  STG.E.U8 desc[UR36][R2.64], R0 ;  /* 0x0000000002007986 */ /* 0x0001e2000c101124 */
[----:B------:R-:W-:Y:S05]  /*c3c0*/  BRA `(.L_x_4438) ;  /* 0x0000000800147947 */ /* 0x000fea0003800000 */
.L_x_4447:
        /* <DEDUP_REMOVED lines=18> */
.L_x_4454:
[----:B------:R-:W-:-:S04]  /*c4f0*/  SHF.R.U32.HI R5, RZ, 0x18, R5 ;  /* 0x00000018ff057819 */ /* 0x000fc80000011605 */
[----:B------:R-:W-:-:S07]  /*c500*/  LOP3.LUT R0, R0, 0x80, R5, 0xf8, !PT ;  /* 0x0000008000007812 */ /* 0x000fce00078ef805 */
.L_x_4453:
[----:B------:R-:W-:Y:S05]  /*c510*/  BSYNC.RECONVERGENT B0 ;  /* 0x0000000000007941 */ /* 0x000fea0003800200 */
.L_x_4452:
[----:B------:R0:W-:Y:S01]  /*c520*/  STG.E.U8 desc[UR36][R2.64], R0 ;  /* 0x0000000002007986 */ /* 0x0001e2000c101124 */
[----:B------:R-:W-:Y:S05]  /*c530*/  BRA `(.L_x_4438) ;  /* 0x0000000400b87947 */ /* 0x000fea0003800000 */
.L_x_4446:
        /* <DEDUP_REMOVED lines=22> */
.L_x_4456:
[----:B------:R-:W-:-:S06]  /*c6a0*/  HADD2.F32 R4, -RZ, R17.H0_H0 ;  /* 0x20000011ff047230 */ /* 0x000fcc0000004100 */
[----:B------:R-:W0:Y:S02]  /*c6b0*/  F2I.U64.TRUNC R4, R4 ;  /* 0x0000000400047311 */ /* 0x000e24000020d800 */
[----:B0-----:R0:W-:Y:S01]  /*c6c0*/  STG.E.64 desc[UR36][R2.64], R4 ;  /* 0x0000000402007986 */ /* 0x0011e2000c101b24 */
[----:B------:R-:W-:Y:S05]  /*c6d0*/  BRA `(.L_x_4438) ;  /* 0x0000000400507947 */ /* 0x000fea0003800000 */
.L_x_4455:
[----:B------:R-:W-:-:S06]  /*c6e0*/  HADD2.F32 R17, -RZ, R17.H0_H0 ;  /* 0x20000011ff117230 */ /* 0x000fcc0000004100 */
[----:B------:R-:W0:Y:S02]  /*c6f0*/  F2I.FTZ.U32.TRUNC.NTZ R17, R17 ;  /* 0x0000001100117305 */ /* 0x000e24000021f000 */
[----:B0-----:R0:W-:Y:S01]  /*c700*/  STG.E desc[UR36][R2.64], R17 ;  /* 0x0000001102007986 */ /* 0x0011e2000c101924 */
[----:B------:R-:W-:Y:S05]  /*c710*/  BRA `(.L_x_4438) ;  /* 0x0000000400407947 */ /* 0x000fea0003800000 */
.L_x_4445:
        /* <DEDUP_REMOVED lines=11> */
.L_x_4458:
[----:B------:R-:W-:Y:S01]  /*c7d0*/  HADD2.F32 R17, -RZ, R17.H0_H0 ;  /* 0x20000011ff117230 */ /* 0x000fe20000004100 */
[----:B------:R-:W-:-:S04]  /*c7e0*/  CS2R R6, SRZ ;  /* 0x0000000000067805 */ /* 0x000fc8000001ff00 */
[----:B------:R-:W-:-:S06]  /*c7f0*/  FMUL.FTZ R4, R17, 1 ;  /* 0x3f80000011047820 */ /* 0x000fcc0000410000 */
[----:B------:R-:W0:Y:S02]  /*c800*/  F2F.F64.F32 R4, R4 ;  /* 0x0000000400047310 */ /* 0x000e240000201800 */
[----:B0-----:R4:W-:Y:S01]  /*c810*/  STG.E.128 desc[UR36][R2.64], R4 ;  /* 0x0000000402007986 */ /* 0x0019e2000c101d24 */
[----:B------:R-:W-:Y:S05]  /*c820*/  BRA `(.L_x_4438) ;  /* 0x0000000000fc7947 */ /* 0x000fea0003800000 */
.L_x_4457:
[----:B------:R-:W-:-:S13]  /*c830*/  ISETP.NE.AND P0, PT, R0, 0xf, PT ;  /* 0x0000000f0000780c */ /* 0x000fda0003f05270 */
[----:B------:R-:W-:Y:S05]  /*c840*/  @!P0 BRA `(.L_x_4459) ;  /* 0x0000000000e88947 */ /* 0x000fea0003800000 */
[----:B------:R-:W-:-:S13]  /*c850*/  ISETP.NE.AND P0, PT, R0, 0x17, PT ;  /* 0x000000170000780c */ /* 0x000fda0003f05270 */
[----:B------:R-:W-:Y:S05]  /*c860*/  @!P0 BRA `(.L_x_4460) ;  /* 0x0000000000908947 */ /* 0x000fea0003800000 */
[----:B------:R-:W-:-:S13]  /*c870*/  ISETP.NE.AND P0, PT, R0, 0x18, PT ;  /* 0x000000180000780c */ /* 0x000fda0003f05270 */
[----:B------:R-:W-:Y:S05]  /*c880*/  @!P0 BRA `(.L_x_4461) ;  /* 0x0000000000448947 */ /* 0x000fea0003800000 */
.L_x_4437:
        /* <DEDUP_REMOVED lines=16> */
.L_x_4462:
[----:B------:R-:W-:Y:S05]  /*c990*/  BRA `(.L_x_4438) ;  /* 0x0000000000a07947 */ /* 0x000fea0003800000 */
.L_x_4461:
        /* <DEDUP_REMOVED lines=13> */
.L_x_4464:
[----:B------:R-:W-:Y:S05]  /*ca70*/  BSYNC.RECONVERGENT B0 ;  /* 0x0000000000007941 */ /* 0x000fea0003800200 */
.L_x_4463:
[----:B------:R-:W-:-:S05]  /*ca80*/  LOP3.LUT R5, R0, 0x80, R5, 0xf8, !PT ;  /* 0x0000008000057812 */ /* 0x000fca00078ef805 */
[----:B------:R1:W-:Y:S01]  /*ca90*/  STG.E.U8 desc[UR36][R2.64], R5 ;  /* 0x0000000502007986 */ /* 0x0003e2000c101124 */
[----:B------:R-:W-:Y:S05]  /*caa0*/  BRA `(.L_x_4438) ;  /* 0x00000000005c7947 */ /* 0x000fea0003800000 */
.L_x_4460:
        /* <DEDUP_REMOVED lines=12> */
.L_x_4466:
[----:B------:R-:W-:Y:S01]  /*cb70*/  IMAD.MOV.U32 R0, RZ, RZ, 0x7f ;  /* 0x0000007fff007424 */ /* 0x000fe200078e00ff */
[----:B------:R-:W-:-:S04]  /*cb80*/  ISETP.GT.U32.AND P0, PT, R4, 0x7f800000, PT ;  /* 0x7f8000000400780c */ /* 0x000fc80003f04070 */
[----:B------:R-:W-:-:S09]  /*cb90*/  SEL R0, R0, 0x7c, P0 ;  /* 0x0000007c00007807 */ /* 0x000fd20000000000 */
.L_x_4467:
[----:B------:R-:W-:Y:S05]  /*cba0*/  BSYNC.RECONVERGENT B0 ;  /* 0x0000000000007941 */ /* 0x000fea0003800200 */
.L_x_4465:
[----:B------:R-:W-:-:S04]  /*cbb0*/  SHF.R.U32.HI R5, RZ, 0x18, R5 ;  /* 0x00000018ff057819 */ /* 0x000fc80000011605 */
[----:B------:R-:W-:-:S05]  /*cbc0*/  LOP3.LUT R5, R0, 0x80, R5, 0xf8, !PT ;  /* 0x0000008000057812 */ /* 0x000fca00078ef805 */
[----:B------:R0:W-:Y:S01]  /*cbd0*/  STG.E.U8 desc[UR36][R2.64], R5 ;  /* 0x0000000502007986 */ /* 0x0001e2000c101124 */
[----:B------:R-:W-:Y:S05]  /*cbe0*/  BRA `(.L_x_4438) ;  /* 0x00000000000c7947 */ /* 0x000fea0003800000 */
.L_x_4459:
[----:B------:R-:W-:-:S05]  /*cbf0*/  HADD2.F32 R0, -RZ, R17.H0_H0 ;  /* 0x20000011ff007230 */ /* 0x000fca0000004100 */
[----:B------:R-:W-:-:S05]  /*cc00*/  F2FP.BF16.F32.PACK_AB R0, RZ, R0 ;  /* 0x00000000ff00723e */ /* 0x000fca00000010ff */
[----:B------:R2:W-:Y:S02]  /*cc10*/  STG.E.U16 desc[UR36][R2.64], R0 ;  /* 0x0000000002007986 */ /* 0x0005e4000c101524 */
.L_x_4438:
[----:B------:R-:W-:-:S07]  /*cc20*/  VIADD R22, R22, 0x80 ;  /* 0x0000008016167836 */ /* 0x000fce0000000000 */
.L_x_4397:
[----:B------:R-:W-:Y:S05]  /*cc30*/  BSYNC.RECONVERGENT B7 ;  /* 0x0000000000077941 */ /* 0x000fea0003800200 */
.L_x_4358:
[----:B------:R-:W-:-:S13]  /*cc40*/  ISETP.GE.AND P0, PT, R22, R25, PT ;  /* 0x000000191600720c */ /* 0x000fda0003f06270 */
[----:B------:R-:W-:Y:S05]  /*cc50*/  @P0 EXIT ;  /* 0x000000000000094d */ /* 0x000fea0003800000 */
[----:B01234-:R-:W0:Y:S01]  /*cc60*/  LDC.64 R2, c[0x0][0x388] ;  /* 0x0000e200ff027b82 */ /* 0x01fe220000000a00 */
        /* <DEDUP_REMOVED lines=16> */
[----:B------:R-:W-:-:S04]  /*cd70*/  HADD2.F32 R18, -RZ, R18.H0_H0 ;  /* 0x20000012ff127230 */ /* 0x000fc80000004100 */
[----:B------:R-:W0:Y:S02]  /*cd80*/  F2I.FTZ.TRUNC.NTZ R5, R18 ;  /* 0x0000001200057305 */ /* 0x000e24000021f100 */
[----:B0-----:R-:W-:Y:S01]  /*cd90*/  STG.E.U8 desc[UR36][R2.64], R5 ;  /* 0x0000000502007986 */ /* 0x001fe2000c101124 */
[----:B------:R-:W-:Y:S05]  /*cda0*/  EXIT ;  /* 0x000000000000794d */ /* 0x000fea0003800000 */
.L_x_4471:
[----:B------:R-:W-:-:S06]  /*cdb0*/  HADD2.F32 R5, -RZ, R18.H0_H0 ;  /* 0x20000012ff057230 */ /* 0x000fcc0000004100 */
[----:B------:R-:W0:Y:S02]  /*cdc0*/  F2I.S64.TRUNC R4, R5 ;  /* 0x0000000500047311 */ /* 0x000e24000020d900 */
[----:B0-----:R-:W-:Y:S01]  /*cdd0*/  STG.E.U8 desc[UR36][R2.64], R4 ;  /* 0x0000000402007986 */ /* 0x001fe2000c101124 */
[----:B------:R-:W-:Y:S05]  /*cde0*/  EXIT ;  /* 0x000000000000794d */ /* 0x000fea0003800000 */
.L_x_4470:
        /* <DEDUP_REMOVED lines=8> */
[----:B0-----:R-:W-:Y:S01]  /*ce70*/  STG.E.64 desc[UR36][R2.64], R4 ;  /* 0x0000000402007986 */ /* 0x001fe2000c101b24 */
[----:B------:R-:W-:Y:S05]  /*ce80*/  EXIT ;  /* 0x000000000000794d */ /* 0x000fea0003800000 */
.L_x_4474:
[----:B------:R-:W-:-:S04]  /*ce90*/  HADD2.F32 R18, -RZ, R18.H0_H0 ;  /* 0x20000012ff127230 */ /* 0x000fc80000004100 */
[----:B------:R-:W0:Y:S02]  /*cea0*/  F2I.FTZ.TRUNC.NTZ R5, R18 ;  /* 0x0000001200057305 */ /* 0x000e24000021f100 */
[----:B0-----:R-:W-:Y:S01]  /*ceb0*/  STG.E desc[UR36][R2.64], R5 ;  /* 0x0000000502007986 */ /* 0x001fe2000c101924 */
[----:B------:R-:W-:Y:S05]  /*cec0*/  EXIT ;  /* 0x000000000000794d */ /* 0x000fea0003800000 */
.L_x_4473:
[----:B------:R-:W-:-:S04]  /*ced0*/  HADD2.F32 R18, -RZ, R18.H0_H0 ;  /* 0x20000012ff127230 */ /* 0x000fc80000004100 */
[----:B------:R-:W0:Y:S02]  /*cee0*/  F2I.FTZ.TRUNC.NTZ R5, R18 ;  /* 0x0000001200057305 */ /* 0x000e24000021f100 */
[----:B0-----:R-:W-:Y:S01]  /*cef0*/  STG.E.U16 desc[UR36][R2.64], R5 ;  /* 0x0000000502007986 */ /* 0x001fe2000c101524 */
[----:B------:R-:W-:Y:S05]  /*cf00*/  EXIT ;  /* 0x000000000000794d */ /* 0x000fea0003800000 */
.L_x_4469:
[----:B------:R-:W-:-:S13]  /*cf10*/  ISETP.GT.AND P0, PT, R0, 0x6, PT ;  /* 0x000000060000780c */ /* 0x000fda0003f04270 */
[----:B------:R-:W-:Y:S05]  /*cf20*/  @P0 BRA `(.L_x_4475) ;  /* 0x0000000000240947 */ /* 0x000fea0003800000 */
[----:B------:R-:W-:-:S13]  /*cf30*/  ISETP.NE.AND P0, PT, R0, 0x5, PT ;  /* 0x000000050000780c */ /* 0x000fda0003f05270 */
[----:B------:R-:W-:Y:S05]  /*cf40*/  @!P0 BRA `(.L_x_4476) ;  /* 0x0000000000148947 */ /* 0x000fea0003800000 */
[----:B------:R-:W-:-:S13]  /*cf50*/  ISETP.NE.AND P0, PT, R0, 0x6, PT ;  /* 0x000000060000780c */ /* 0x000fda0003f05270 */
[----:B------:R-:W-:Y:S05]  /*cf60*/  @P0 BRA `(.L_x_4472) ;  /* 0x0000000800280947 */ /* 0x000fea0003800000 */
[----:B------:R-:W-:-:S05]  /*cf70*/  HADD2.F32 R5, -RZ, R18.H0_H0 ;  /* 0x20000012ff057230 */ /* 0x000fca0000004100 */
[----:B------:R-:W-:Y:S01]  /*cf80*/  STG.E desc[UR36][R2.64], R5 ;  /* 0x0000000502007986 */ /* 0x000fe2000c101924 */
[----:B------:R-:W-:Y:S05]  /*cf90*/  EXIT ;  /* 0x000000000000794d */ /* 0x000fea0003800000 */
.L_x_4476:
[----:B------:R-:W-:Y:S01]  /*cfa0*/  STG.E.U16 desc[UR36][R2.64], R18 ;  /* 0x0000001202007986 */ /* 0x000fe2000c101524 */
[----:B------:R-:W-:Y:S05]  /*cfb0*/  EXIT ;  /* 0x000000000000794d */ /* 0x000fea0003800000 */
.L_x_4475:
        /* <DEDUP_REMOVED lines=8> */
[----:B------:R-:W-:Y:S01]  /*d040*/  STG.E.64 desc[UR36][R2.64], R18 ;  /* 0x0000001202007986 */ /* 0x000fe2000c101b24 */
[----:B------:R-:W-:Y:S05]  /*d050*/  EXIT ;  /* 0x000000000000794d */ /* 0x000fea0003800000 */
.L_x_4478:
[----:B------:R-:W-:-:S05]  /*d060*/  HADD2.F32 R0, -RZ, R18.H0_H0 ;  /* 0x20000012ff007230 */ /* 0x000fca0000004100 */
[----:B------:R-:W-:-:S04]  /*d070*/  F2FP.F16.F32.PACK_AB R0, RZ, R0 ;  /* 0x00000000ff00723e */ /* 0x000fc800000000ff */
[----:B------:R-:W-:-:S05]  /*d080*/  PRMT R0, R0, 0x5410, RZ ;  /* 0x0000541000007816 */ /* 0x000fca00000000ff */
[----:B------:R-:W-:Y:S01]  /*d090*/  STG.E desc[UR36][R2.64], R0 ;  /* 0x0000000002007986 */ /* 0x000fe2000c101924 */
[----:B------:R-:W-:Y:S05]  /*d0a0*/  EXIT ;  /* 0x000000000000794d */ /* 0x000fea0003800000 */
.L_x_4477:
[----:B------:R-:W-:-:S05]  /*d0b0*/  HADD2.F32 R4, -RZ, R18.H0_H0 ;  /* 0x20000012ff047230 */ /* 0x000fca0000004100 */
[----:B------:R-:W-:-:S06]  /*d0c0*/  FMUL.FTZ R4, R4, 1 ;  /* 0x3f80000004047820 */ /* 0x000fcc0000410000 */
[----:B------:R-:W0:Y:S02]  /*d0d0*/  F2F.F64.F32 R4, R4 ;  /* 0x0000000400047310 */ /* 0x000e240000201800 */
[----:B0-----:R-:W-:Y:S01]  /*d0e0*/  STG.E.64 desc[UR36][R2.64], R4 ;  /* 0x0000000402007986 */ /* 0x001fe2000c101b24 */
[----:B------:R-:W-:Y:S05]  /*d0f0*/  EXIT ;  /* 0x000000000000794d */ /* 0x000fea0003800000 */
.L_x_4468:
        /* <DEDUP_REMOVED lines=12> */
[----:B0-----:R-:W-:Y:S01]  /*d1c0*/  STG.E.U16 desc[UR36][R2.64], R5 ;  /* 0x0000000502007986 */ /* 0x001fe2000c101524 */
[----:B------:R-:W-:Y:S05]  /*d1d0*/  EXIT ;  /* 0x000000000000794d */ /* 0x000fea0003800000 */
.L_x_4482:
        /* <DEDUP_REMOVED lines=18> */
.L_x_4485:
[----:B------:R-:W-:-:S04]  /*d300*/  SHF.R.U32.HI R5, RZ, 0x18, R5 ;  /* 0x00000018ff057819 */ /* 0x000fc80000011605 */
[----:B------:R-:W-:-:S07]  /*d310*/  LOP3.LUT R0, R0, 0x80, R5, 0xf8, !PT ;  /* 0x0000008000007812 */ /* 0x000fce00078ef805 */
.L_x_4484:
[----:B------:R-:W-:Y:S05]  /*d320*/  BSYNC.RECONVERGENT B0 ;  /* 0x0000000000007941 */ /* 0x000fea0003800200 */
.L_x_4483:
[----:B------:R-:W-:Y:S01]  /*d330*/  STG.E.U8 desc[UR36][R2.64], R0 ;  /* 0x0000000002007986 */ /* 0x000fe2000c101124 */
[----:B------:R-:W-:Y:S05]  /*d340*/  EXIT ;  /* 0x000000000000794d */ /* 0x000fea0003800000 */
.L_x_4481:
        /* <DEDUP_REMOVED lines=18> */
.L_x_4488:
[----:B------:R-:W-:-:S04]  /*d470*/  SHF.R.U32.HI R5, RZ, 0x18, R5 ;  /* 0x00000018ff057819 */ /* 0x000fc80000011605 */
[----:B------:R-:W-:-:S07]  /*d480*/  LOP3.LUT R0, R0, 0x80, R5, 0xf8, !PT ;  /* 0x0000008000007812 */ /* 0x000fce00078ef805 */
.L_x_4487:
[----:B------:R-:W-:Y:S05]  /*d490*/  BSYNC.RECONVERGENT B0 ;  /* 0x0000000000007941 */ /* 0x000fea0003800200 */
.L_x_4486:
[----:B------:R-:W-:Y:S01]  /*d4a0*/  STG.E.U8 desc[UR36][R2.64], R0 ;  /* 0x0000000002007986 */ /* 0x000fe2000c101124 */
[----:B------:R-:W-:Y:S05]  /*d4b0*/  EXIT ;  /* 0x000000000000794d */ /* 0x000fea0003800000 */
.L_x_4480:
[----:B------:R-:W-:-:S13]  /*d4c0*/  ISETP.NE.AND P0, PT, R0, 0x1c, PT ;  /* 0x0000001c0000780c */ /* 0x000fda0003f05270 */
[----:B------:R-:W-:Y:S05]  /*d4d0*/  @!P0 BRA `(.L_x_4489) ;  /* 0x0000000000608947 */ /* 0x000fea0003800000 */
[----:B------:R-:W-:-:S13]  /*d4e0*/  ISETP.NE.AND P0, PT, R0, 0x1d, PT ;  /* 0x0000001d0000780c */ /* 0x000fda0003f05270 */
[----:B------:R-:W-:Y:S05]  /*d4f0*/  @!P0 BRA `(.L_x_4490) ;  /* 0x0000000000488947 */ /* 0x000fea0003800000 */
[----:B------:R-:W-:-:S13]  /*d500*/  ISETP.NE.AND P0, PT, R0, 0x2c, PT ;  /* 0x0000002c0000780c */ /* 0x000fda0003f05270 */
[----:B------:R-:W-:Y:S05]  /*d510*/  @P0 BRA `(.L_x_4472) ;  /* 0x0000000000bc0947 */ /* 0x000fea0003800000 */
[----:B------:R-:W-:-:S05]  /*d520*/  HADD2.F32 R5, -RZ, R18.H0_H0 ;  /* 0x20000012ff057230 */ /* 0x000fca0000004100 */
        /* <DEDUP_REMOVED lines=15> */
.L_x_4490:
[----:B------:R-:W-:-:S06]  /*d620*/  HADD2.F32 R4, -RZ, R18.H0_H0 ;  /* 0x20000012ff047230 */ /* 0x000fcc0000004100 */
[----:B------:R-:W0:Y:S02]  /*d630*/  F2I.U64.TRUNC R4, R4 ;  /* 0x0000000400047311 */ /* 0x000e24000020d800 */
[----:B0-----:R-:W-:Y:S01]  /*d640*/  STG.E.64 desc[UR36][R2.64], R4 ;  /* 0x0000000402007986 */ /* 0x001fe2000c101b24 */
[----:B------:R-:W-:Y:S05]  /*d650*/  EXIT ;  /* 0x000000000000794d */ /* 0x000fea0003800000 */
.L_x_4489:
[----:B------:R-:W-:-:S04]  /*d660*/  HADD2.F32 R18, -RZ, R18.H0_H0 ;  /* 0x20000012ff127230 */ /* 0x000fc80000004100 */
[----:B------:R-:W0:Y:S02]  /*d670*/  F2I.FTZ.U32.TRUNC.NTZ R5, R18 ;  /* 0x0000001200057305 */ /* 0x000e24000021f000 */
[----:B0-----:R-:W-:Y:S01]  /*d680*/  STG.E desc[UR36][R2.64], R5 ;  /* 0x0000000502007986 */ /* 0x001fe2000c101924 */
[----:B------:R-:W-:Y:S05]  /*d690*/  EXIT ;  /* 0x000000000000794d */ /* 0x000fea0003800000 */
.L_x_4479:
        /* <DEDUP_REMOVED lines=9> */
[----:B------:R-:W-:Y:S01]  /*d730*/  STG.E.U8 desc[UR36][R2.64], R5 ;  /* 0x0000000502007986 */ /* 0x000fe2000c101124 */
[----:B------:R-:W-:Y:S05]  /*d740*/  EXIT ;  /* 0x000000000000794d */ /* 0x000fea0003800000 */
.L_x_4492:
[----:B------:R-:W-:Y:S01]  /*d750*/  HADD2.F32 R18, -RZ, R18.H0_H0 ;  /* 0x20000012ff127230 */ /* 0x000fe20000004100 */
[----:B------:R-:W-:-:S04]  /*d760*/  CS2R R6, SRZ ;  /* 0x0000000000067805 */ /* 0x000fc8000001ff00 */
[----:B------:R-:W-:-:S06]  /*d770*/  FMUL.FTZ R4, R18, 1 ;  /* 0x3f80000012047820 */ /* 0x000fcc0000410000 */
[----:B------:R-:W0:Y:S02]  /*d780*/  F2F.F64.F32 R4, R4 ;  /* 0x0000000400047310 */ /* 0x000e240000201800 */
[----:B0-----:R-:W-:Y:S01]  /*d790*/  STG.E.128 desc[UR36][R2.64], R4 ;  /* 0x0000000402007986 */ /* 0x001fe2000c101d24 */
[----:B------:R-:W-:Y:S05]  /*d7a0*/  EXIT ;  /* 0x000000000000794d */ /* 0x000fea0003800000 */
.L_x_4491:
[----:B------:R-:W-:-:S13]  /*d7b0*/  ISETP.NE.AND P0, PT, R0, 0xf, PT ;  /* 0x0000000f0000780c */ /* 0x000fda0003f05270 */
[----:B------:R-:W-:Y:S05]  /*d7c0*/  @!P0 BRA `(.L_x_4493) ;  /* 0x0000000000e88947 */ /* 0x000fea0003800000 */
[----:B------:R-:W-:-:S13]  /*d7d0*/  ISETP.NE.AND P0, PT, R0, 0x17, PT ;  /* 0x000000170000780c */ /* 0x000fda0003f05270 */
[----:B------:R-:W-:Y:S05]  /*d7e0*/  @!P0 BRA `(.L_x_4494) ;  /* 0x0000000000908947 */ /* 0x000fea0003800000 */
[----:B------:R-:W-:-:S13]  /*d7f0*/  ISETP.NE.AND P0, PT, R0, 0x18, PT ;  /* 0x000000180000780c */ /* 0x000fda0003f05270 */
[----:B------:R-:W-:Y:S05]  /*d800*/  @!P0 BRA `(.L_x_4495) ;  /* 0x0000000000448947 */ /* 0x000fea0003800000 */
.L_x_4472:
        /* <DEDUP_REMOVED lines=16> */
.L_x_4496:
[----:B------:R-:W-:Y:S05]  /*d910*/  EXIT ;  /* 0x000000000000794d */ /* 0x000fea0003800000 */
.L_x_4495:
        /* <DEDUP_REMOVED lines=13> */
.L_x_4498:
[----:B------:R-:W-:Y:S05]  /*d9f0*/  BSYNC.RECONVERGENT B0 ;  /* 0x0000000000007941 */ /* 0x000fea0003800200 */
.L_x_4497:
[----:B------:R-:W-:-:S05]  /*da00*/  LOP3.LUT R5, R0, 0x80, R5, 0xf8, !PT ;  /* 0x0000008000057812 */ /* 0x000fca00078ef805 */
[----:B------:R-:W-:Y:S01]  /*da10*/  STG.E.U8 desc[UR36][R2.64], R5 ;  /* 0x0000000502007986 */ /* 0x000fe2000c101124 */
[----:B------:R-:W-:Y:S05]  /*da20*/  EXIT ;  /* 0x000000000000794d */ /* 0x000fea0003800000 */
.L_x_4494:
        /* <DEDUP_REMOVED lines=12> */
.L_x_4500:
[----:B------:R-:W-:Y:S01]  /*daf0*/  IMAD.MOV.U32 R0, RZ, RZ, 0x7f ;  /* 0x0000007fff007424 */ /* 0x000fe200078e00ff */
[----:B------:R-:W-:-:S04]  /*db00*/  ISETP.GT.U32.AND P0, PT, R4, 0x7f800000, PT ;  /* 0x7f8000000400780c */ /* 0x000fc80003f04070 */
[----:B------:R-:W-:-:S09]  /*db10*/  SEL R0, R0, 0x7c, P0 ;  /* 0x0000007c00007807 */ /* 0x000fd20000000000 */
.L_x_4501:
[----:B------:R-:W-:Y:S05]  /*db20*/  BSYNC.RECONVERGENT B0 ;  /* 0x0000000000007941 */ /* 0x000fea0003800200 */
.L_x_4499:
[----:B------:R-:W-:-:S04]  /*db30*/  SHF.R.U32.HI R5, RZ, 0x18, R5 ;  /* 0x00000018ff057819 */ /* 0x000fc80000011605 */
[----:B------:R-:W-:-:S05]  /*db40*/  LOP3.LUT R5, R0, 0x80, R5, 0xf8, !PT ;  /* 0x0000008000057812 */ /* 0x000fca00078ef805 */
[----:B------:R-:W-:Y:S01]  /*db50*/  STG.E.U8 desc[UR36][R2.64], R5 ;  /* 0x0000000502007986 */ /* 0x000fe2000c101124 */
[----:B------:R-:W-:Y:S05]  /*db60*/  EXIT ;  /* 0x000000000000794d */ /* 0x000fea0003800000 */
.L_x_4493:
[----:B------:R-:W-:-:S05]  /*db70*/  HADD2.F32 R0, -RZ, R18.H0_H0 ;  /* 0x20000012ff007230 */ /* 0x000fca0000004100 */
[----:B------:R-:W-:-:S05]  /*db80*/  F2FP.BF16.F32.PACK_AB R0, RZ, R0 ;  /* 0x00000000ff00723e */ /* 0x000fca00000010ff */
[----:B------:R-:W-:Y:S01]  /*db90*/  STG.E.U16 desc[UR36][R2.64], R0 ;  /* 0x0000000002007986 */ /* 0x000fe2000c101524 */
[----:B------:R-:W-:Y:S05]  /*dba0*/  EXIT ;  /* 0x000000000000794d */ /* 0x000fea0003800000 */
.L_x_4502:
        /* <DEDUP_REMOVED lines=13> */
.L_x_49991:


//--------------------- .text._ZN2at6native18elementwise_kernelILi128ELi4EZNS0_22gpu_kernel_impl_nocastINS0_13BinaryFunctorIN3c104HalfES5_S5_ZZZNS0_16fmod_kernel_cudaERNS_18TensorIteratorBaseEENKUlvE0_clEvENKUlvE1_clEvEUlS5_S5_E_EEEEvS7_RKT_EUliE_EEviT1_ --------------------------
	.section	.text._ZN2at6native18elementwise_kernelILi128ELi4EZNS0_22gpu_kernel_impl_nocastINS0_13BinaryFunctorIN3c104HalfES5_S5_ZZZNS0_16fmod_kernel_cudaERNS_18TensorIteratorBaseEENKUlvE0_clEvENKUlvE1_clEvEUlS5_S5_E_EEEEvS7_RKT_EUliE_EEviT1_,"ax",@progbits
	.align	128
        .global         _ZN2at6native18elementwise_kernelILi128ELi4EZNS0_22gpu_kernel_impl_nocastINS0_13BinaryFunctorIN3c104HalfES5_S5_ZZZNS0_16fmod_kernel_cudaERNS_18TensorIteratorBaseEENKUlvE0_clEvENKUlvE1_clEvEUlS5_S5_E_EEEEvS7_RKT_EUliE_EEviT1_
        .type           _ZN2at6native18elementwise_kernelILi128ELi4EZNS0_22gpu_kernel_impl_nocastINS0_13BinaryFunctorIN3c104HalfES5_S5_ZZZNS0_16fmod_kernel_cudaERNS_18TensorIteratorBaseEENKUlvE0_clEvENKUlvE1_clEvEUlS5_S5_E_EEEEvS7_RKT_EUliE_EEviT1_,@function
        .size           _ZN2at6native18elementwise_kernelILi128ELi4EZNS0_22gpu_kernel_impl_nocastINS0_13BinaryFunctorIN3c104HalfES5_S5_ZZZNS0_16fmod_kernel_cudaERNS_18TensorIteratorBaseEENKUlvE0_clEvENKUlvE1_clEvEUlS5_S5_E_EEEEvS7_RKT_EUliE_EEviT1_,(.L_x_49992 - _ZN2at6native18elementwise_kernelILi128ELi4EZNS0_22gpu_kernel_impl_nocastINS0_13BinaryFunctorIN3c104HalfES5_S5_ZZZNS0_16fmod_kernel_cudaERNS_18TensorIteratorBaseEENKUlvE0_clEvENKUlvE1_clEvEUlS5_S5_E_EEEEvS7_RKT_EUliE_EEviT1_)
        .other          _ZN2at6native18elementwise_kernelILi128ELi4EZNS0_22gpu_kernel_impl_nocastINS0_13BinaryFunctorIN3c104HalfES5_S5_ZZZNS0_16fmod_kernel_cudaERNS_18TensorIteratorBaseEENKUlvE0_clEvENKUlvE1_clEvEUlS5_S5_E_EEEEvS7_RKT_EUliE_EEviT1_,@"STO_CUDA_ENTRY STV_DEFAULT"
_ZN2at6native18elementwise_kernelILi128ELi4EZNS0_22gpu_kernel_impl_nocastINS0_13BinaryFunctorIN3c104HalfES5_S5_ZZZNS0_16fmod_kernel_cudaERNS_18TensorIteratorBaseEENKUlvE0_clEvENKUlvE1_clEvEUlS5_S5_E_EEEEvS7_RKT_EUliE_EEviT1_:
.text._ZN2at6native18elementwise_kernelILi128ELi4EZNS0_22gpu_kernel_impl_nocastINS0_13BinaryFunctorIN3c104HalfES5_S5_ZZZNS0_16fmod_kernel_cudaERNS_18TensorIteratorBaseEENKUlvE0_clEvENKUlvE1_clEvEUlS5_S5_E_EEEEvS7_RKT_EUliE_EEviT1_:
        /* <DEDUP_REMOVED lines=18> */
[----:B--2---:R-:W-:-:S05]  /*0120*/  HADD2.F32 R0, -RZ, R0.H0_H0 ;  /* 0x20000000ff007230 */ /* 0x004fca0000004100 */
[----:B------:R-:W-:Y:S01]  /*0130*/  FADD.FTZ R11, |R0|, -RZ ;  /* 0x800000ff000b7221 */ /* 0x000fe20000010200 */
[----:B---3--:R-:W-:-:S05]  /*0140*/  HADD2.F32 R9, -RZ, R6.H0_H0 ;  /* 0x20000006ff097230 */ /* 0x008fca0000004100 */
        /* <DEDUP_REMOVED lines=24> */
.L_x_4510:
[----:B------:R-:W-:Y:S01]  /*02d0*/  FSETP.GEU.FTZ.AND P0, PT, R6, -R2, PT ;  /* 0x800000020600720b */ /* 0x000fe20003f1e000 */
[----:B------:R-:W-:-:S12]  /*02e0*/  FADD.FTZ R4, R4, -1 ;  /* 0xbf80000004047421 */ /* 0x000fd80000010000 */
[----:B------:R-:W-:-:S07]  /*02f0*/  @!P0 FADD.FTZ R4, R4, -1 ;  /* 0xbf80000004048421 */ /* 0x000fce0000010000 */
.L_x_4509:
[----:B------:R-:W-:Y:S01]  /*0300*/  FFMA.FTZ R11, -R2, R4, R11 ;  /* 0x00000004020b7223 */ /* 0x000fe2000001010b */
[----:B------:R-:W-:Y:S06]  /*0310*/  BRA `(.L_x_4507) ;  /* 0x0000000000707947 */ /* 0x000fec0003800000 */
.L_x_4508:
        /* <DEDUP_REMOVED lines=13> */
.L_x_4512:
        /* <DEDUP_REMOVED lines=13> */
.L_x_4511:
[----:B0-----:R-:W-:-:S04]  /*04c0*/  FMUL.FTZ R2, R11, 1.1920928955078125e-07 ;  /* 0x340000000b027820 */ /* 0x001fc80000410000 */
[----:B------:R-:W-:-:S07]  /*04d0*/  FMUL.FTZ R11, R9, R2 ;  /* 0x00000002090b7220 */ /* 0x000fce0000410000 */
.L_x_4507:
[----:B------:R-:W0:Y:S01]  /*04e0*/  LDC.64 R4, c[0x0][0x5e8] ;  /* 0x00017a00ff047b82 */ /* 0x000e220000000a00 */
[C---:B------:R-:W-:Y:S02]  /*04f0*/  FSETP.NAN.FTZ.AND P0, PT, |R11|.reuse, |R11|, PT ;  /* 0x4000000b0b00720b */ /* 0x040fe40003f18200 */
[----:B------:R-:W-:Y:S02]  /*0500*/  LOP3.LUT R0, R11, 0x80000000, R0, 0xb8, !PT ;  /* 0x800000000b007812 */ /* 0x000fe400078eb800 */
[----:B------:R-:W-:Y:S02]  /*0510*/  IADD3 R3, PT, PT, R3, 0x80, RZ ;  /* 0x0000008003037810 */ /* 0x000fe40007ffe0ff */
[----:B------:R-:W-:Y:S02]  /*0520*/  FSEL R0, R11, R0, P0 ;  /* 0x000000000b007208 */ /* 0x000fe40000000000 */
[----:B------:R-:W-:Y:S02]  /*0530*/  ISETP.GE.AND P0, PT, R3, UR4, PT ;  /* 0x0000000403007c0c */ /* 0x000fe4000bf06270 */
[----:B------:R-:W-:-:S11]  /*0540*/  F2FP.F16.F32.PACK_AB R0, RZ, R0 ;  /* 0x00000000ff00723e */ /* 0x000fd600000000ff */
[----:B------:R-:W-:Y:S05]  /*0550*/  @P0 BREAK.RELIABLE B1 ;  /* 0x0000000000010942 */ /* 0x000fea0003800100 */
[----:B0-----:R0:W-:Y:S01]  /*0560*/  STG.E.U16 desc[UR6][R4.64], R0 ;  /* 0x0000000004007986 */ /* 0x0011e2000c101506 */
[----:B------:R-:W-:Y:S05]  /*0570*/  @P0 BRA `(.L_x_4513) ;  /* 0x0000000800600947 */ /* 0x000fea0003800000 */
[----:B0-----:R-:W0:Y:S08]  /*0580*/  LDC.64 R4, c[0x0][0x5f0] ;  /* 0x00017c00ff047b82 */ /* 0x001e300000000a00 */
        /* <DEDUP_REMOVED lines=30> */
.L_x_4517:
[----:B------:R-:W-:Y:S01]  /*0770*/  FSETP.GEU.FTZ.AND P0, PT, R6, -R2, PT ;  /* 0x800000020600720b */ /* 0x000fe20003f1e000 */
[----:B------:R-:W-:-:S12]  /*0780*/  FADD.FTZ R4, R4, -1 ;  /* 0xbf80000004047421 */ /* 0x000fd80000010000 */
[----:B------:R-:W-:-:S07]  /*0790*/  @!P0 FADD.FTZ R4, R4, -1 ;  /* 0xbf80000004048421 */ /* 0x000fce0000010000 */
.L_x_4516:
[----:B------:R-:W-:Y:S01]  /*07a0*/  FFMA.FTZ R11, -R2, R4, R11 ;  /* 0x00000004020b7223 */ /* 0x000fe2000001010b */
[----:B------:R-:W-:Y:S06]  /*07b0*/  BRA `(.L_x_4514) ;  /* 0x0000000000707947 */ /* 0x000fec0003800000 */
.L_x_4515:
        /* <DEDUP_REMOVED lines=13> */
.L_x_4519:
        /* <DEDUP_REMOVED lines=13> */
.L_x_4518:
[----:B0-----:R-:W-:-:S04]  /*0960*/  FMUL.FTZ R2, R11, 1.1920928955078125e-07 ;  /* 0x340000000b027820 */ /* 0x001fc80000410000 */
[----:B------:R-:W-:-:S07]  /*0970*/  FMUL.FTZ R11, R9, R2 ;  /* 0x00000002090b7220 */ /* 0x000fce0000410000 */
.L_x_4514:
[----:B------:R-:W0:Y:S01]  /*0980*/  LDC.64 R4, c[0x0][0x5e8] ;  /* 0x00017a00ff047b82 */ /* 0x000e220000000a00 */
[C---:B------:R-:W-:Y:S02]  /*0990*/  FSETP.NAN.FTZ.AND P0, PT, |R11|.reuse, |R11|, PT ;  /* 0x4000000b0b00720b */ /* 0x040fe40003f18200 */
[----:B------:R-:W-:Y:S02]  /*09a0*/  LOP3.LUT R0, R11, 0x80000000, R0, 0xb8, !PT ;  /* 0x800000000b007812 */ /* 0x000fe400078eb800 */
[----:B------:R-:W-:Y:S02]  /*09b0*/  IADD3 R3, PT, PT, R3, 0x80, RZ ;  /* 0x0000008003037810 */ /* 0x000fe40007ffe0ff */
[----:B------:R-:W-:-:S04]  /*09c0*/  FSEL R0, R11, R0, P0 ;  /* 0x000000000b007208 */ /* 0x000fc80000000000 */
[----:B------:R-:W-:-:S05]  /*09d0*/  F2FP.F16.F32.PACK_AB R0, RZ, R0 ;  /* 0x00000000ff00723e */ /* 0x000fca00000000ff */
[----:B0-----:R0:W-:Y:S02]  /*09e0*/  STG.E.U16 desc[UR6][R4.64], R0 ;  /* 0x0000000004007986 */ /* 0x0011e4000c101506 */
.L_x_4506:
[----:B------:R-:W-:-:S13]  /*09f0*/  ISETP.GE.AND P0, PT, R3, UR4, PT ;  /* 0x0000000403007c0c */ /* 0x000fda000bf06270 */
[----:B------:R-:W-:Y:S05]  /*0a00*/  @P0 BREAK.RELIABLE B1 ;  /* 0x0000000000010942 */ /* 0x000fea0003800100 */
[----:B------:R-:W-:Y:S05]  /*0a10*/  @P0 BRA `(.L_x_4513) ;  /* 0x0000000400380947 */ /* 0x000fea0003800000 */
[----:B------:R-:W-:Y:S05]  /*0a20*/  BSYNC.RELIABLE B1 ;  /* 0x0000000000017941 */ /* 0x000fea0003800100 */
.L_x_4505:
        /* <DEDUP_REMOVED lines=33> */
.L_x_4524:
[----:B------:R-:W-:Y:S01]  /*0c40*/  FSETP.GEU.FTZ.AND P0, PT, R6, -R2, PT ;  /* 0x800000020600720b */ /* 0x000fe20003f1e000 */
[----:B------:R-:W-:-:S12]  /*0c50*/  FADD.FTZ R4, R4, -1 ;  /* 0xbf80000004047421 */ /* 0x000fd80000010000 */
[----:B------:R-:W-:-:S07]  /*0c60*/  @!P0 FADD.FTZ R4, R4, -1 ;  /* 0xbf80000004048421 */ /* 0x000fce0000010000 */
.L_x_4523:
[----:B------:R-:W-:Y:S05]  /*0c70*/  BSYNC.RECONVERGENT B3 ;  /* 0x0000000000037941 */ /* 0x000fea0003800200 */
.L_x_4522:
[----:B------:R-:W-:Y:S01]  /*0c80*/  FFMA.FTZ R11, -R2, R4, R11 ;  /* 0x00000004020b7223 */ /* 0x000fe2000001010b */
[----:B------:R-:W-:Y:S06]  /*0c90*/  BRA `(.L_x_4525) ;  /* 0x0000000000787947 */ /* 0x000fec0003800000 */
.L_x_4521:
        /* <DEDUP_REMOVED lines=14> */
.L_x_4528:
        /* <DEDUP_REMOVED lines=13> */
.L_x_4527:
[----:B------:R-:W-:Y:S05]  /*0e50*/  BSYNC.RECONVERGENT B3 ;  /* 0x0000000000037941 */ /* 0x000fea0003800200 */
.L_x_4526:
[----:B0-----:R-:W-:-:S04]  /*0e60*/  FMUL.FTZ R2, R11, 1.1920928955078125e-07 ;  /* 0x340000000b027820 */ /* 0x001fc80000410000 */
[----:B------:R-:W-:-:S07]  /*0e70*/  FMUL.FTZ R11, R9, R2 ;  /* 0x00000002090b7220 */ /* 0x000fce0000410000 */
.L_x_4525:
[----:B------:R-:W-:Y:S05]  /*0e80*/  BSYNC.RECONVERGENT B0 ;  /* 0x0000000000007941 */ /* 0x000fea0003800200 */
.L_x_4520:
[----:B------:R-:W0:Y:S01]  /*0e90*/  LDC.64 R4, c[0x0][0x5e8] ;  /* 0x00017a00ff047b82 */ /* 0x000e220000000a00 */
[C---:B------:R-:W-:Y:S02]  /*0ea0*/  FSETP.NAN.FTZ.AND P0, PT, |R11|.reuse, |R11|, PT ;  /* 0x4000000b0b00720b */ /* 0x040fe40003f18200 */
[----:B------:R-:W-:Y:S02]  /*0eb0*/  LOP3.LUT R0, R11, 0x80000000, R0, 0xb8, !PT ;  /* 0x800000000b007812 */ /* 0x000fe400078eb800 */
[----:B------:R-:W-:Y:S02]  /*0ec0*/  IADD3 R3, PT, PT, R3, 0x80, RZ ;  /* 0x0000008003037810 */ /* 0x000fe40007ffe0ff */
[----:B------:R-:W-:-:S04]  /*0ed0*/  FSEL R0, R11, R0, P0 ;  /* 0x000000000b007208 */ /* 0x000fc80000000000 */
[----:B------:R-:W-:-:S05]  /*0ee0*/  F2FP.F16.F32.PACK_AB R0, RZ, R0 ;  /* 0x00000000ff00723e */ /* 0x000fca00000000ff */
[----:B0-----:R1:W-:Y:S02]  /*0ef0*/  STG.E.U16 desc[UR6][R4.64], R0 ;  /* 0x0000000004007986 */ /* 0x0013e4000c101506 */
.L_x_4513:
[----:B------:R-:W-:Y:S05]  /*0f00*/  BSYNC.RECONVERGENT B2 ;  /* 0x0000000000027941 */ /* 0x000fea0003800200 */
.L_x_4504:
[----:B------:R-:W-:Y:S05]  /*0f10*/  WARPSYNC.ALL ;  /* 0x0000000000007948 */ /* 0x000fea0003800000 */
[----:B------:R-:W-:-:S13]  /*0f20*/  ISETP.GE.AND P0, PT, R3, UR4, PT ;  /* 0x0000000403007c0c */ /* 0x000fda000bf06270 */
[----:B------:R-:W-:Y:S05]  /*0f30*/  @P0 EXIT ;  /* 0x000000000000094d */ /* 0x000fea0003800000 */
[----:B------:R-:W2:Y:S08]  /*0f40*/  LDC.64 R2, c[0x0][0x5f0] ;  /* 0x00017c00ff027b82 */ /* 0x000eb00000000a00 */
[----:B01----:R-:W0:Y:S01]  /*0f50*/  LDC.64 R4, c[0x0][0x5f8] ;  /* 0x00017e00ff047b82 */ /* 0x003e220000000a00 */
[----:B--2---:R-:W2:Y:S04]  /*0f60*/  LDG.E.U16 R0, desc[UR6][R2.64] ;  /* 0x0000000602007981 */ /* 0x004ea8000c1e1500 */
[----:B0-----:R-:W3:Y:S01]  /*0f70*/  LDG.E.U16 R4, desc[UR6][R4.64] ;  /* 0x0000000604047981 */ /* 0x001ee2000c1e1500 */
        /* <DEDUP_REMOVED lines=27> */
.L_x_4532:
[----:B------:R-:W-:Y:S01]  /*1130*/  FSETP.GEU.FTZ.AND P0, PT, R4, -R2, PT ;  /* 0x800000020400720b */ /* 0x000fe20003f1e000 */
[----:B------:R-:W-:-:S12]  /*1140*/  FADD.FTZ R6, R6, -1 ;  /* 0xbf80000006067421 */ /* 0x000fd80000010000 */
[----:B------:R-:W-:-:S07]  /*1150*/  @!P0 FADD.FTZ R6, R6, -1 ;  /* 0xbf80000006068421 */ /* 0x000fce0000010000 */
.L_x_4531:
[----:B------:R-:W-:Y:S01]  /*1160*/  FFMA.FTZ R9, -R2, R6, R9 ;  /* 0x0000000602097223 */ /* 0x000fe20000010109 */
[----:B------:R-:W-:Y:S06]  /*1170*/  BRA `(.L_x_4529) ;  /* 0x0000000000707947 */ /* 0x000fec0003800000 */
.L_x_4530:
        /* <DEDUP_REMOVED lines=13> */
.L_x_4534:
        /* <DEDUP_REMOVED lines=13> */
.L_x_4533:
[----:B------:R-:W-:-:S04]  /*1320*/  FMUL.FTZ R9, R9, 1.1920928955078125e-07 ;  /* 0x3400000009097820 */ /* 0x000fc80000410000 */
[----:B------:R-:W-:-:S07]  /*1330*/  FMUL.FTZ R9, R10, R9 ;  /* 0x000000090a097220 */ /* 0x000fce0000410000 */
.L_x_4529:
[----:B0-----:R-:W0:Y:S01]  /*1340*/  LDC.64 R2, c[0x0][0x5e8] ;  /* 0x00017a00ff027b82 */ /* 0x001e220000000a00 */
[C---:B------:R-:W-:Y:S02]  /*1350*/  FSETP.NAN.FTZ.AND P0, PT, |R9|.reuse, |R9|, PT ;  /* 0x400000090900720b */ /* 0x040fe40003f18200 */
[----:B------:R-:W-:-:S04]  /*1360*/  LOP3.LUT R0, R9, 0x80000000, R0, 0xb8, !PT ;  /* 0x8000000009007812 */ /* 0x000fc800078eb800 */
[----:B------:R-:W-:-:S04]  /*1370*/  FSEL R0, R9, R0, P0 ;  /* 0x0000000009007208 */ /* 0x000fc80000000000 */
[----:B------:R-:W-:-:S05]  /*1380*/  F2FP.F16.F32.PACK_AB R0, RZ, R0 ;  /* 0x00000000ff00723e */ /* 0x000fca00000000ff */
[----:B0-----:R-:W-:Y:S01]  /*1390*/  STG.E.U16 desc[UR6][R2.64], R0 ;  /* 0x0000000002007986 */ /* 0x001fe2000c101506 */
[----:B------:R-:W-:Y:S05]  /*13a0*/  EXIT ;  /* 0x000000000000794d */ /* 0x000fea0003800000 */
.L_x_4503:
        /* <DEDUP_REMOVED lines=356> */
.L_x_4538:
        /* <DEDUP_REMOVED lines=8> */
[----:B--2---:R-:W-:Y:S02]  /*2a70*/  HADD2.F32 R4, -RZ, R4.H0_H0 ;  /* 0x20000004ff047230 */ /* 0x004fe40000004100 */
[----:B---3--:R-:W-:-:S03]  /*2a80*/  HADD2.F32 R13, -RZ, R8.H0_H0 ;  /* 0x20000008ff0d7230 */ /* 0x008fc60000004100 */
        /* <DEDUP_REMOVED lines=29> */
.L_x_4543:
[----:B------:R-:W-:Y:S05]  /*2c60*/  BSYNC.RECONVERGENT B3 ;  /* 0x0000000000037941 */ /* 0x000fea0003800200 */
.L_x_4542:
[----:B------:R-:W-:Y:S01]  /*2c70*/  FFMA.FTZ R11, -R10, R6, R11 ;  /* 0x000000060a0b7223 */ /* 0x000fe2000001010b */
[----:B------:R-:W-:Y:S06]  /*2c80*/  BRA `(.L_x_4540) ;  /* 0x0000000000787947 */ /* 0x000fec0003800000 */
.L_x_4541:
        /* <DEDUP_REMOVED lines=14> */
.L_x_4546:
        /* <DEDUP_REMOVED lines=13> */
.L_x_4545:
[----:B------:R-:W-:Y:S05]  /*2e40*/  BSYNC.RECONVERGENT B3 ;  /* 0x0000000000037941 */ /* 0x000fea0003800200 */
.L_x_4544:
[----:B------:R-:W-:-:S04]  /*2e50*/  FMUL.FTZ R11, R11, 1.1920928955078125e-07 ;  /* 0x340000000b0b7820 */ /* 0x000fc80000410000 */
[----:B------:R-:W-:-:S07]  /*2e60*/  FMUL.FTZ R11, R10, R11 ;  /* 0x0000000b0a0b7220 */ /* 0x000fce0000410000 */
.L_x_4540:
[----:B------:R-:W-:Y:S05]  /*2e70*/  BSYNC.RECONVERGENT B2 ;  /* 0x0000000000027941 */ /* 0x000fea0003800200 */
.L_x_4539:
[----:B------:R-:W1:Y:S01]  /*2e80*/  LDCU.64 UR8, c[0x0][0x5e8] ;  /* 0x0000bd00ff0877ac */ /* 0x000e620008000a00 */
[C---:B------:R-:W-:Y:S02]  /*2e90*/  FSETP.NAN.FTZ.AND P0, PT, |R11|.reuse, |R11|, PT ;  /* 0x4000000b0b00720b */ /* 0x040fe40003f18200 */
[----:B------:R-:W-:Y:S02]  /*2ea0*/  LOP3.LUT R4, R11, 0x80000000, R4, 0xb8, !PT ;  /* 0x800000000b047812 */ /* 0x000fe400078eb804 */
[----:B------:R-:W-:Y:S02]  /*2eb0*/  IADD3 R3, PT, PT, R3, 0x80, RZ ;  /* 0x0000008003037810 */ /* 0x000fe40007ffe0ff */
[----:B------:R-:W-:-:S04]  /*2ec0*/  FSEL R11, R11, R4, P0 ;  /* 0x000000040b0b7208 */ /* 0x000fc80000000000 */
[----:B------:R-:W-:Y:S02]  /*2ed0*/  F2FP.F16.F32.PACK_AB R11, RZ, R11 ;  /* 0x0000000bff0b723e */ /* 0x000fe400000000ff */
        /* <DEDUP_REMOVED lines=354> */
.L_x_4548:
        /* <DEDUP_REMOVED lines=36> */
.L_x_4554:
[----:B------:R-:W-:Y:S01]  /*4740*/  FSETP.GEU.FTZ.AND P0, PT, R8, -R10, PT ;  /* 0x8000000a0800720b */ /* 0x000fe20003f1e000 */
[----:B------:R-:W-:-:S12]  /*4750*/  FADD.FTZ R6, R6, -1 ;  /* 0xbf80000006067421 */ /* 0x000fd80000010000 */
[----:B------:R-:W-:-:S07]  /*4760*/  @!P0 FADD.FTZ R6, R6, -1 ;  /* 0xbf80000006068421 */ /* 0x000fce0000010000 */
.L_x_4553:
[----:B------:R-:W-:Y:S05]  /*4770*/  BSYNC.RECONVERGENT B3 ;  /* 0x0000000000037941 */ /* 0x000fea0003800200 */
.L_x_4552:
[----:B------:R-:W-:Y:S01]  /*4780*/  FFMA.FTZ R11, -R10, R6, R11 ;  /* 0x000000060a0b7223 */ /* 0x000fe2000001010b */
[----:B------:R-:W-:Y:S06]  /*4790*/  BRA `(.L_x_4550) ;  /* 0x0000000000787947 */ /* 0x000fec0003800000 */
.L_x_4551:
        /* <DEDUP_REMOVED lines=14> */
.L_x_4557:
        /* <DEDUP_REMOVED lines=13> */
.L_x_4556:
[----:B------:R-:W-:Y:S05]  /*4950*/  BSYNC.RECONVERGENT B3 ;  /* 0x0000000000037941 */ /* 0x000fea0003800200 */
.L_x_4555:
[----:B------:R-:W-:-:S04]  /*4960*/  FMUL.FTZ R11, R11, 1.1920928955078125e-07 ;  /* 0x340000000b0b7820 */ /* 0x000fc80000410000 */
[----:B------:R-:W-:-:S07]  /*4970*/  FMUL.FTZ R11, R10, R11 ;  /* 0x0000000b0a0b7220 */ /* 0x000fce0000410000 */
.L_x_4550:
[----:B------:R-:W-:Y:S05]  /*4980*/  BSYNC.RECONVERGENT B2 ;  /* 0x0000000000027941 */ /* 0x000fea0003800200 */
.L_x_4549:
[----:B------:R-:W1:Y:S01]  /*4990*/  LDCU.64 UR8, c[0x0][0x5e8] ;  /* 0x0000bd00ff0877ac */ /* 0x000e620008000a00 */
[C---:B------:R-:W-:Y:S02]  /*49a0*/  FSETP.NAN.FTZ.AND P0, PT, |R11|.reuse, |R11|, PT ;  /* 0x4000000b0b00720b */ /* 0x040fe40003f18200 */
[----:B------:R-:W-:Y:S02]  /*49b0*/  LOP3.LUT R4, R11, 0x80000000, R4, 0xb8, !PT ;  /* 0x800000000b047812 */ /* 0x000fe400078eb804 */
[----:B------:R-:W-:Y:S02]  /*49c0*/  IADD3 R3, PT, PT, R3, 0x80, RZ ;  /* 0x0000008003037810 */ /* 0x000fe40007ffe0ff */
[----:B------:R-:W-:-:S04]  /*49d0*/  FSEL R11, R11, R4, P0 ;  /* 0x000000040b0b7208 */ /* 0x000fc80000000000 */
[----:B------:R-:W-:Y:S02]  /*49e0*/  F2FP.F16.F32.PACK_AB R11, RZ, R11 ;  /* 0x0000000bff0b723e */ /* 0x000fe400000000ff */
[----:B-1----:R-:W-:-:S04]  /*49f0*/  IADD3 R4, P0, PT, R5, UR8, RZ ;  /* 0x0000000805047c10 */ /* 0x002fc8000ff1e0ff */
[----:B------:R-:W-:-:S05]  /*4a00*/  IADD3.X R5, PT, PT, RZ, UR9, RZ, P0, !PT ;  /* 0x00000009ff057c10 */ /* 0x000fca00087fe4ff */
[----:B------:R1:W-:Y:S04]  /*4a10*/  STG.E.U16 desc[UR6][R4.64], R11 ;  /* 0x0000000b04007986 */ /* 0x0003e8000c101506 */
.L_x_4537:
[----:B------:R-:W-:-:S13]  /*4a20*/  ISETP.GE.AND P0, PT, R3, UR4, PT ;  /* 0x0000000403007c0c */ /* 0x000fda000bf06270 */
[----:B------:R-:W-:Y:S05]  /*4a30*/  @P0 BREAK.RELIABLE B0 ;  /* 0x0000000000000942 */ /* 0x000fea0003800100 */
[----:B------:R-:W-:Y:S05]  /*4a40*/  @P0 BRA `(.L_x_4547) ;  /* 0x0000001800bc0947 */ /* 0x000fea0003800000 */
[----:B------:R-:W-:Y:S05]  /*4a50*/  BSYNC.RELIABLE B0 ;  /* 0x0000000000007941 */ /* 0x000fea0003800100 */
.L_x_4536:
        /* <DEDUP_REMOVED lines=348> */
.L_x_4558:
        /* <DEDUP_REMOVED lines=36> */
.L_x_4564:
[----:B------:R-:W-:Y:S01]  /*6260*/  FSETP.GEU.FTZ.AND P0, PT, R8, -R10, PT ;  /* 0x8000000a0800720b */ /* 0x000fe20003f1e000 */
[----:B------:R-:W-:-:S12]  /*6270*/  FADD.FTZ R6, R6, -1 ;  /* 0xbf80000006067421 */ /* 0x000fd80000010000 */
[----:B------:R-:W-:-:S07]  /*6280*/  @!P0 FADD.FTZ R6, R6, -1 ;  /* 0xbf80000006068421 */ /* 0x000fce0000010000 */
.L_x_4563:
[----:B------:R-:W-:Y:S05]  /*6290*/  BSYNC.RECONVERGENT B3 ;  /* 0x0000000000037941 */ /* 0x000fea0003800200 */
.L_x_4562:
[----:B------:R-:W-:Y:S01]  /*62a0*/  FFMA.FTZ R11, -R10, R6, R11 ;  /* 0x000000060a0b7223 */ /* 0x000fe2000001010b */
[----:B------:R-:W-:Y:S06]  /*62b0*/  BRA `(.L_x_4560) ;  /* 0x0000000000787947 */ /* 0x000fec0003800000 */
.L_x_4561:
        /* <DEDUP_REMOVED lines=14> */
.L_x_4567:
        /* <DEDUP_REMOVED lines=13> */
.L_x_4566:
[----:B------:R-:W-:Y:S05]  /*6470*/  BSYNC.RECONVERGENT B3 ;  /* 0x0000000000037941 */ /* 0x000fea0003800200 */
.L_x_4565:
[----:B------:R-:W-:-:S04]  /*6480*/  FMUL.FTZ R11, R11, 1.1920928955078125e-07 ;  /* 0x340000000b0b7820 */ /* 0x000fc80000410000 */
[----:B------:R-:W-:-:S07]  /*6490*/  FMUL.FTZ R11, R10, R11 ;  /* 0x0000000b0a0b7220 */ /* 0x000fce0000410000 */
.L_x_4560:
[----:B------:R-:W-:Y:S05]  /*64a0*/  BSYNC.RECONVERGENT B2 ;  /* 0x0000000000027941 */ /* 0x000fea0003800200 */
.L_x_4559:
        /* <DEDUP_REMOVED lines=9> */
.L_x_4547:
[----:B------:R-:W-:Y:S05]  /*6540*/  BSYNC.RECONVERGENT B1 ;  /* 0x0000000000017941 */ /* 0x000fea0003800200 */
.L_x_4535:
        /* <DEDUP_REMOVED lines=351> */
.L_x_4568:
        /* <DEDUP_REMOVED lines=10> */
[----:B------:R-:W-:Y:S01]  /*7be0*/  IADD3.X R3, PT, PT, RZ, UR5, RZ, P1, !PT ;  /* 0x00000005ff037c10 */ /* 0x000fe20008ffe4ff */
[----:B---3--:R-:W-:-:S02]  /*7bf0*/  HADD2.F32 R0, -RZ, R0.H0_H0 ;  /* 0x20000000ff007230 */ /* 0x008fc40000004100 */
[----:B----4-:R-:W-:-:S03]  /*7c00*/  HADD2.F32 R11, -RZ, R6.H0_H0 ;  /* 0x20000006ff0b7230 */ /* 0x010fc60000004100 */
        /* <DEDUP_REMOVED lines=26> */
.L_x_4574:
[----:B------:R-:W-:Y:S01]  /*7db0*/  FSETP.GEU.FTZ.AND P0, PT, R6, -R8, PT ;  /* 0x800000080600720b */ /* 0x000fe20003f1e000 */
[----:B------:R-:W-:-:S12]  /*7dc0*/  FADD.FTZ R4, R4, -1 ;  /* 0xbf80000004047421 */ /* 0x000fd80000010000 */
[----:B------:R-:W-:-:S07]  /*7dd0*/  @!P0 FADD.FTZ R4, R4, -1 ;  /* 0xbf80000004048421 */ /* 0x000fce0000010000 */
.L_x_4573:
[----:B------:R-:W-:Y:S05]  /*7de0*/  BSYNC.RECONVERGENT B2 ;  /* 0x0000000000027941 */ /* 0x000fea0003800200 */
.L_x_4572:
[----:B------:R-:W-:Y:S01]  /*7df0*/  FFMA.FTZ R9, -R8, R4, R9 ;  /* 0x0000000408097223 */ /* 0x000fe20000010109 */
[----:B------:R-:W-:Y:S06]  /*7e00*/  BRA `(.L_x_4570) ;  /* 0x0000000000787947 */ /* 0x000fec0003800000 */
.L_x_4571:
        /* <DEDUP_REMOVED lines=14> */
.L_x_4577:
        /* <DEDUP_REMOVED lines=13> */
.L_x_4576:
[----:B------:R-:W-:Y:S05]  /*7fc0*/  BSYNC.RECONVERGENT B2 ;  /* 0x0000000000027941 */ /* 0x000fea0003800200 */
.L_x_4575:
[----:B------:R-:W-:-:S04]  /*7fd0*/  FMUL.FTZ R9, R9, 1.1920928955078125e-07 ;  /* 0x3400000009097820 */ /* 0x000fc80000410000 */
[----:B------:R-:W-:-:S07]  /*7fe0*/  FMUL.FTZ R9, R8, R9 ;  /* 0x0000000908097220 */ /* 0x000fce0000410000 */
.L_x_4570:
[----:B------:R-:W-:Y:S05]  /*7ff0*/  BSYNC.RECONVERGENT B1 ;  /* 0x0000000000017941 */ /* 0x000fea0003800200 */
.L_x_4569:
[C---:B------:R-:W-:Y:S02]  /*8000*/  FSETP.NAN.FTZ.AND P0, PT, |R9|.reuse, |R9|, PT ;  /* 0x400000090900720b */ /* 0x040fe40003f18200 */
[----:B------:R-:W-:-:S04]  /*8010*/  LOP3.LUT R0, R9, 0x80000000, R0, 0xb8, !PT ;  /* 0x8000000009007812 */ /* 0x000fc800078eb800 */
[----:B------:R-:W-:-:S04]  /*8020*/  FSEL R0, R9, R0, P0 ;  /* 0x0000000009007208 */ /* 0x000fc80000000000 */
[----:B------:R-:W-:-:S05]  /*8030*/  F2FP.F16.F32.PACK_AB R0, RZ, R0 ;  /* 0x00000000ff00723e */ /* 0x000fca00000000ff */
[----:B------:R-:W-:Y:S01]  /*8040*/  STG.E.U16 desc[UR6][R2.64], R0 ;  /* 0x0000000002007986 */ /* 0x000fe2000c101506 */
[----:B------:R-:W-:Y:S05]  /*8050*/  EXIT ;  /* 0x000000000000794d */ /* 0x000fea0003800000 */
.L_x_4578:
        /* <DEDUP_REMOVED lines=10> */
.L_x_49992:


//--------------------- .text._ZN2at6native27unrolled_elementwise_kernelINS0_13BinaryFunctorIN3c104HalfES4_S4_ZZZNS0_16fmod_kernel_cudaERNS_18TensorIteratorBaseEENKUlvE0_clEvENKUlvE1_clEvEUlS4_S4_E_EESt5arrayIPcLm3EELi4E23TrivialOffsetCalculatorILi2EjESE_ILi1EjENS0_6memory15LoadWithoutCastENSH_16StoreWithoutCastEEEviT_T0_T2_T3_T4_T5_ --------------------------
	.section	.text._ZN2at6native27unrolled_elementwise_kernelINS0_13BinaryFunctorIN3c104HalfES4_S4_ZZZNS0_16fmod_kernel_cudaERNS_18TensorIteratorBaseEENKUlvE0_clEvENKUlvE1_clEvEUlS4_S4_E_EESt5arrayIPcLm3EELi4E23TrivialOffsetCalculatorILi2EjESE_ILi1EjENS0_6memory15LoadWithoutCastENSH_16StoreWithoutCastEEEviT_T0_T2_T3_T4_T5_,"ax",@progbits
	.align	128
        .global         _ZN2at6native27unrolled_elementwise_kernelINS0_13BinaryFunctorIN3c104HalfES4_S4_ZZZNS0_16fmod_kernel_cudaERNS_18TensorIteratorBaseEENKUlvE0_clEvENKUlvE1_clEvEUlS4_S4_E_EESt5arrayIPcLm3EELi4E23TrivialOffsetCalculatorILi2EjESE_ILi1EjENS0_6memory15LoadWithoutCastENSH_16StoreWithoutCastEEEviT_T0_T2_T3_T4_T5_
        .type           _ZN2at6native27unrolled_elementwise_kernelINS0_13BinaryFunctorIN3c104HalfES4_S4_ZZZNS0_16fmod_kernel_cudaERNS_18TensorIteratorBaseEENKUlvE0_clEvENKUlvE1_clEvEUlS4_S4_E_EESt5arrayIPcLm3EELi4E23TrivialOffsetCalculatorILi2EjESE_ILi1EjENS0_6memory15LoadWithoutCastENSH_16StoreWithoutCastEEEviT_T0_T2_T3_T4_T5_,@function
        .size           _ZN2at6native27unrolled_elementwise_kernelINS0_13BinaryFunctorIN3c104HalfES4_S4_ZZZNS0_16fmod_kernel_cudaERNS_18TensorIteratorBaseEENKUlvE0_clEvENKUlvE1_clEvEUlS4_S4_E_EESt5arrayIPcLm3EELi4E23TrivialOffsetCalculatorILi2EjESE_ILi1EjENS0_6memory15LoadWithoutCastENSH_16StoreWithoutCastEEEviT_T0_T2_T3_T4_T5_,(.L_x_49993 - _ZN2at6native27unrolled_elementwise_kernelINS0_13BinaryFunctorIN3c104HalfES4_S4_ZZZNS0_16fmod_kernel_cudaERNS_18TensorIteratorBaseEENKUlvE0_clEvENKUlvE1_clEvEUlS4_S4_E_EESt5arrayIPcLm3EELi4E23TrivialOffsetCalculatorILi2EjESE_ILi1EjENS0_6memory15LoadWithoutCastENSH_16StoreWithoutCastEEEviT_T0_T2_T3_T4_T5_)
        .other          _ZN2at6native27unrolled_elementwise_kernelINS0_13BinaryFunctorIN3c104HalfES4_S4_ZZZNS0_16fmod_kernel_cudaERNS_18TensorIteratorBaseEENKUlvE0_clEvENKUlvE1_clEvEUlS4_S4_E_EESt5arrayIPcLm3EELi4E23TrivialOffsetCalculatorILi2EjESE_ILi1EjENS0_6memory15LoadWithoutCastENSH_16StoreWithoutCastEEEviT_T0_T2_T3_T4_T5_,@"STO_CUDA_ENTRY STV_DEFAULT"
_ZN2at6native27unrolled_elementwise_kernelINS0_13BinaryFunctorIN3c104HalfES4_S4_ZZZNS0_16fmod_kernel_cudaERNS_18TensorIteratorBaseEENKUlvE0_clEvENKUlvE1_clEvEUlS4_S4_E_EESt5arrayIPcLm3EELi4E23TrivialOffsetCalculatorILi2EjESE_ILi1EjENS0_6memory15LoadWithoutCastENSH_16StoreWithoutCastEEEviT_T0_T2_T3_T4_T5_:
.text._ZN2at6native27unrolled_elementwise_kernelINS0_13BinaryFunctorIN3c104HalfES4_S4_ZZZNS0_16fmod_kernel_cudaERNS_18TensorIteratorBaseEENKUlvE0_clEvENKUlvE1_clEvEUlS4_S4_E_EESt5arrayIPcLm3EELi4E23TrivialOffsetCalculatorILi2EjESE_ILi1EjENS0_6memory15LoadWithoutCastENSH_16StoreWithoutCastEEEviT_T0_T2_T3_T4_T5_:
        /* <DEDUP_REMOVED lines=24> */
[----:B------:R-:W-:Y:S01]  /*0180*/  @!P1 LEA R27, R0, R25, 0x9 ;  /* 0x00000019001b9211 */ /* 0x000fe200078e48ff */
[----:B------:R-:W-:Y:S01]  /*0190*/  @!P1 VIADD R25, R25, 0x80 ;  /* 0x0000008019199836 */ /* 0x000fe20000000000 */
[----:B-1----:R-:W-:Y:S02]  /*01a0*/  PRMT R13, RZ, 0x7610, R13 ;  /* 0x00007610ff0d7816 */ /* 0x002fe4000000000d */
[----:B------:R-:W-:Y:S01]  /*01b0*/  PRMT R12, RZ, 0x7610, R12 ;  /* 0x00007610ff0c7816 */ /* 0x000fe2000000000c */
[----:B----4-:R-:W-:Y:S01]  /*01c0*/  @!P1 IMAD.WIDE.U32 R16, R27, 0x2, R16 ;  /* 0x000000021b109825 */ /* 0x010fe200078e0010 */
[----:B------:R-:W-:-:S04]  /*01d0*/  ISETP.GE.AND P3, PT, R25, R18, PT ;  /* 0x000000121900720c */ /* 0x000fc80003f66270 */
[----:B------:R1:W5:Y:S09]  /*01e0*/  @!P1 LDG.E.U16 R22, desc[UR4][R16.64] ;  /* 0x0000000410169981 */ /* 0x000372000c1e1500 */
[----:B------:R-:W-:Y:S01]  /*01f0*/  @!P3 IMAD R23, R0, 0x200, R25 ;  /* 0x000002000017b824 */ /* 0x000fe200078e0219 */
[----:B------:R-:W-:Y:S01]  /*0200*/  @!P3 IADD3 R25, PT, PT, R25, 0x80, RZ ;  /* 0x000000801919b810 */ /* 0x000fe20007ffe0ff */
[----:B0-----:R-:W-:Y:S01]  /*0210*/  @!P0 IMAD.WIDE.U32 R14, R21, 0x2, R14 ;  /* 0x00000002150e8825 */ /* 0x001fe200078e000e */
[----:B------:R-:W-:-:S02]  /*0220*/  PRMT R21, RZ, 0x7610, R21 ;  /* 0x00007610ff157816 */ /* 0x000fc40000000015 */
        /* <DEDUP_REMOVED lines=8> */
[----:B------:R-:W-:-:S04]  /*02b0*/  @!P2 IMAD R25, R0, 0x200, R25 ;  /* 0x000002000019a824 */ /* 0x000fc800078e0219 */
        /* <DEDUP_REMOVED lines=41> */
.L_x_4585:
[----:B------:R-:W-:Y:S05]  /*0550*/  BSYNC.RECONVERGENT B2 ;  /* 0x0000000000027941 */ /* 0x000fea0003800200 */
.L_x_4584:
[----:B------:R-:W-:Y:S01]  /*0560*/  FFMA.FTZ R3, -R6, R2, R3 ;  /* 0x0000000206037223 */ /* 0x000fe20000010103 */
[----:B------:R-:W-:Y:S06]  /*0570*/  BRA `(.L_x_4582) ;  /* 0x0000000000787947 */ /* 0x000fec0003800000 */
.L_x_4583:
        /* <DEDUP_REMOVED lines=14> */
.L_x_4588:
        /* <DEDUP_REMOVED lines=13> */
.L_x_4587:
[----:B------:R-:W-:Y:S05]  /*0730*/  BSYNC.RECONVERGENT B2 ;  /* 0x0000000000027941 */ /* 0x000fea0003800200 */
.L_x_4586:
[----:B------:R-:W-:-:S04]  /*0740*/  FMUL.FTZ R2, R3, 1.1920928955078125e-07 ;  /* 0x3400000003027820 */ /* 0x000fc80000410000 */
[----:B------:R-:W-:-:S07]  /*0750*/  FMUL.FTZ R3, R7, R2 ;  /* 0x0000000207037220 */ /* 0x000fce0000410000 */
.L_x_4582:
[----:B------:R-:W-:Y:S05]  /*0760*/  BSYNC.RECONVERGENT B0 ;  /* 0x0000000000007941 */ /* 0x000fea0003800200 */
.L_x_4581:
[C---:B------:R-:W-:Y:S02]  /*0770*/  FSETP.NAN.FTZ.AND P0, PT, |R3|.reuse, |R3|, PT ;  /* 0x400000030300720b */ /* 0x040fe40003f18200 */
[----:B------:R-:W-:-:S04]  /*0780*/  LOP3.LUT R20, R3, 0x80000000, R20, 0xb8, !PT ;  /* 0x8000000003147812 */ /* 0x000fc800078eb814 */
[----:B------:R-:W-:-:S04]  /*0790*/  FSEL R2, R3, R20, P0 ;  /* 0x0000001403027208 */ /* 0x000fc80000000000 */
[----:B------:R-:W-:-:S07]  /*07a0*/  F2FP.F16.F32.PACK_AB R2, RZ, R2 ;  /* 0x00000002ff02723e */ /* 0x000fce00000000ff */
.L_x_4580:
[----:B------:R-:W-:Y:S05]  /*07b0*/  BSYNC.RECONVERGENT B1 ;  /* 0x0000000000017941 */ /* 0x000fea0003800200 */
.L_x_4579:
[----:B------:R-:W-:Y:S01]  /*07c0*/  VIADD R3, R19, 0x80 ;  /* 0x0000008013037836 */ /* 0x000fe20000000000 */
[----:B------:R-:W-:Y:S04]  /*07d0*/  BSSY.RECONVERGENT B1, `(.L_x_4589) ;  /* 0x0000049000017945 */ /* 0x000fe80003800200 */
[----:B------:R-:W-:-:S13]  /*07e0*/  ISETP.GE.AND P0, PT, R3, R18, PT ;  /* 0x000000120300720c */ /* 0x000fda0003f06270 */
[----:B------:R-:W-:Y:S05]  /*07f0*/  @P0 BRA `(.L_x_4590) ;  /* 0x0000000400180947 */ /* 0x000fea0003800000 */
[----:B-----5:R-:W-:Y:S01]  /*0800*/  HADD2.F32 R22, -RZ, R22.H0_H0 ;  /* 0x20000016ff167230 */ /* 0x020fe20000004100 */
[----:B------:R-:W-:Y:S01]  /*0810*/  BSSY.RECONVERGENT B0, `(.L_x_4591) ;  /* 0x0000040000007945 */ /* 0x000fe20003800200 */
[----:B------:R-:W-:-:S03]  /*0820*/  HADD2.F32 R25, -RZ, R25.H0_H0 ;  /* 0x20000019ff197230 */ /* 0x000fc60000004100 */
[C---:B------:R-:W-:Y:S02]  /*0830*/  FADD.FTZ R5, |R22|.reuse, -RZ ;  /* 0x800000ff16057221 */ /* 0x040fe40000010200 */
        /* <DEDUP_REMOVED lines=25> */
.L_x_4596:
[----:B------:R-:W-:Y:S01]  /*09d0*/  FSETP.GEU.FTZ.AND P0, PT, R7, -R8, PT ;  /* 0x800000080700720b */ /* 0x000fe20003f1e000 */
[----:B------:R-:W-:-:S12]  /*09e0*/  FADD.FTZ R4, R4, -1 ;  /* 0xbf80000004047421 */ /* 0x000fd80000010000 */
[----:B------:R-:W-:-:S07]  /*09f0*/  @!P0 FADD.FTZ R4, R4, -1 ;  /* 0xbf80000004048421 */ /* 0x000fce0000010000 */
.L_x_4595:
[----:B------:R-:W-:Y:S05]  /*0a00*/  BSYNC.RECONVERGENT B2 ;  /* 0x0000000000027941 */ /* 0x000fea0003800200 */
.L_x_4594:
[----:B------:R-:W-:Y:S01]  /*0a10*/  FFMA.FTZ R5, -R8, R4, R5 ;  /* 0x0000000408057223 */ /* 0x000fe20000010105 */
[----:B------:R-:W-:Y:S06]  /*0a20*/  BRA `(.L_x_4592) ;  /* 0x0000000000787947 */ /* 0x000fec0003800000 */
.L_x_4593:
        /* <DEDUP_REMOVED lines=14> */
.L_x_4599:
        /* <DEDUP_REMOVED lines=13> */
.L_x_4598:
[----:B------:R-:W-:Y:S05]  /*0be0*/  BSYNC.RECONVERGENT B2 ;  /* 0x0000000000027941 */ /* 0x000fea0003800200 */
.L_x_4597:
[----:B------:R-:W-:-:S04]  /*0bf0*/  FMUL.FTZ R4, R5, 1.1920928955078125e-07 ;  /* 0x3400000005047820 */ /* 0x000fc80000410000 */
[----:B------:R-:W-:-:S07]  /*0c00*/  FMUL.FTZ R5, R9, R4 ;  /* 0x0000000409057220 */ /* 0x000fce0000410000 */
.L_x_4592:
[----:B------:R-:W-:Y:S05]  /*0c10*/  BSYNC.RECONVERGENT B0 ;  /* 0x0000000000007941 */ /* 0x000fea0003800200 */
.L_x_4591:
[C---:B------:R-:W-:Y:S02]  /*0c20*/  FSETP.NAN.FTZ.AND P0, PT, |R5|.reuse, |R5|, PT ;  /* 0x400000050500720b */ /* 0x040fe40003f18200 */
[----:B------:R-:W-:-:S04]  /*0c30*/  LOP3.LUT R22, R5, 0x80000000, R22, 0xb8, !PT ;  /* 0x8000000005167812 */ /* 0x000fc800078eb816 */
[----:B------:R-:W-:-:S04]  /*0c40*/  FSEL R4, R5, R22, P0 ;  /* 0x0000001605047208 */ /* 0x000fc80000000000 */
[----:B------:R-:W-:-:S07]  /*0c50*/  F2FP.F16.F32.PACK_AB R4, RZ, R4 ;  /* 0x00000004ff04723e */ /* 0x000fce00000000ff */
.L_x_4590:
[----:B------:R-:W-:Y:S05]  /*0c60*/  BSYNC.RECONVERGENT B1 ;  /* 0x0000000000017941 */ /* 0x000fea0003800200 */
.L_x_4589:
        /* <DEDUP_REMOVED lines=33> */
.L_x_4607:
[----:B------:R-:W-:Y:S01]  /*0e80*/  FSETP.GEU.FTZ.AND P0, PT, R8, -R10, PT ;  /* 0x8000000a0800720b */ /* 0x000fe20003f1e000 */
[----:B------:R-:W-:-:S12]  /*0e90*/  FADD.FTZ R6, R6, -1 ;  /* 0xbf80000006067421 */ /* 0x000fd80000010000 */
[----:B------:R-:W-:-:S07]  /*0ea0*/  @!P0 FADD.FTZ R6, R6, -1 ;  /* 0xbf80000006068421 */ /* 0x000fce0000010000 */
.L_x_4606:
[----:B------:R-:W-:Y:S05]  /*0eb0*/  BSYNC.RECONVERGENT B2 ;  /* 0x0000000000027941 */ /* 0x000fea0003800200 */
.L_x_4605:
[----:B------:R-:W-:Y:S01]  /*0ec0*/  FFMA.FTZ R5, -R10, R6, R5 ;  /* 0x000000060a057223 */ /* 0x000fe20000010105 */
[----:B------:R-:W-:Y:S06]  /*0ed0*/  BRA `(.L_x_4603) ;  /* 0x0000000000787947 */ /* 0x000fec0003800000 */
.L_x_4604:
        /* <DEDUP_REMOVED lines=14> */
.L_x_4610:
        /* <DEDUP_REMOVED lines=13> */
.L_x_4609:
[----:B------:R-:W-:Y:S05]  /*1090*/  BSYNC.RECONVERGENT B2 ;  /* 0x0000000000027941 */ /* 0x000fea0003800200 */
.L_x_4608:
[----:B------:R-:W-:-:S04]  /*10a0*/  FMUL.FTZ R5, R5, 1.1920928955078125e-07 ;  /* 0x3400000005057820 */ /* 0x000fc80000410000 */
[----:B------:R-:W-:-:S07]  /*10b0*/  FMUL.FTZ R5, R10, R5 ;  /* 0x000000050a057220 */ /* 0x000fce0000410000 */
.L_x_4603:
[----:B------:R-:W-:Y:S05]  /*10c0*/  BSYNC.RECONVERGENT B0 ;  /* 0x0000000000007941 */ /* 0x000fea0003800200 */
.L_x_4602:
[C---:B------:R-:W-:Y:S02]  /*10d0*/  FSETP.NAN.FTZ.AND P0, PT, |R5|.reuse, |R5|, PT ;  /* 0x400000050500720b */ /* 0x040fe40003f18200 */
[----:B------:R-:W-:-:S04]  /*10e0*/  LOP3.LUT R24, R5, 0x80000000, R24, 0xb8, !PT ;  /* 0x8000000005187812 */ /* 0x000fc800078eb818 */
[----:B------:R-:W-:-:S04]  /*10f0*/  FSEL R5, R5, R24, P0 ;  /* 0x0000001805057208 */ /* 0x000fc80000000000 */
[----:B------:R-:W-:-:S07]  /*1100*/  F2FP.F16.F32.PACK_AB R5, RZ, R5 ;  /* 0x00000005ff05723e */ /* 0x000fce00000000ff */
.L_x_4601:
[----:B------:R-:W-:Y:S05]  /*1110*/  BSYNC.RECONVERGENT B1 ;  /* 0x0000000000017941 */ /* 0x000fea0003800200 */
.L_x_4600:
        /* <DEDUP_REMOVED lines=33> */
.L_x_4618:
[----:B------:R-:W-:Y:S01]  /*1330*/  FSETP.GEU.FTZ.AND P0, PT, R9, -R11, PT ;  /* 0x8000000b0900720b */ /* 0x000fe20003f1e000 */
[----:B------:R-:W-:-:S12]  /*1340*/  FADD.FTZ R7, R7, -1 ;  /* 0xbf80000007077421 */ /* 0x000fd80000010000 */
[----:B------:R-:W-:-:S07]  /*1350*/  @!P0 FADD.FTZ R7, R7, -1 ;  /* 0xbf80000007078421 */ /* 0x000fce0000010000 */
.L_x_4617:
[----:B------:R-:W-:Y:S05]  /*1360*/  BSYNC.RECONVERGENT B2 ;  /* 0x0000000000027941 */ /* 0x000fea0003800200 */
.L_x_4616:
[----:B------:R-:W-:Y:S01]  /*1370*/  FFMA.FTZ R6, -R11, R7, R6 ;  /* 0x000000070b067223 */ /* 0x000fe20000010106 */
[----:B------:R-:W-:Y:S06]  /*1380*/  BRA `(.L_x_4614) ;  /* 0x0000000000787947 */ /* 0x000fec0003800000 */
.L_x_4615:
        /* <DEDUP_REMOVED lines=14> */
.L_x_4621:
        /* <DEDUP_REMOVED lines=13> */
.L_x_4620:
[----:B------:R-:W-:Y:S05]  /*1540*/  BSYNC.RECONVERGENT B2 ;  /* 0x0000000000027941 */ /* 0x000fea0003800200 */
.L_x_4619:
[----:B------:R-:W-:-:S04]  /*1550*/  FMUL.FTZ R6, R6, 1.1920928955078125e-07 ;  /* 0x3400000006067820 */ /* 0x000fc80000410000 */
[----:B------:R-:W-:-:S07]  /*1560*/  FMUL.FTZ R6, R11, R6 ;  /* 0x000000060b067220 */ /* 0x000fce0000410000 */
.L_x_4614:
[----:B------:R-:W-:Y:S05]  /*1570*/  BSYNC.RECONVERGENT B0 ;  /* 0x0000000000007941 */ /* 0x000fea0003800200 */
.L_x_4613:
[C---:B------:R-:W-:Y:S02]  /*1580*/  FSETP.NAN.FTZ.AND P0, PT, |R6|.reuse, |R6|, PT ;  /* 0x400000060600720b */ /* 0x040fe40003f18200 */
[----:B------:R-:W-:-:S04]  /*1590*/  LOP3.LUT R13, R6, 0x80000000, R13, 0xb8, !PT ;  /* 0x80000000060d7812 */ /* 0x000fc800078eb80d */
[----:B------:R-:W-:-:S04]  /*15a0*/  FSEL R13, R6, R13, P0 ;  /* 0x0000000d060d7208 */ /* 0x000fc80000000000 */
[----:B------:R-:W-:-:S07]  /*15b0*/  F2FP.F16.F32.PACK_AB R13, RZ, R13 ;  /* 0x0000000dff0d723e */ /* 0x000fce00000000ff */
.L_x_4612:
[----:B------:R-:W-:Y:S05]  /*15c0*/  BSYNC.RECONVERGENT B1 ;  /* 0x0000000000017941 */ /* 0x000fea0003800200 */
.L_x_4611:
        /* <DEDUP_REMOVED lines=17> */
.L_x_4624:
[----:B------:R-:W-:Y:S05]  /*16e0*/  BSYNC.RELIABLE B1 ;  /* 0x0000000000017941 */ /* 0x000fea0003800100 */
.L_x_4623:
[----:B------:R-:W-:-:S13]  /*16f0*/  ISETP.GE.AND P0, PT, R19, R18, PT ;  /* 0x000000121300720c */ /* 0x000fda0003f06270 */
[----:B-1----:R-:W1:Y:S01]  /*1700*/  @!P0 LDC.64 R2, c[0x0][0x388] ;  /* 0x0000e200ff028b82 */ /* 0x002e620000000a00 */
[----:B------:R-:W-:Y:S01]  /*1710*/  @!P0 LEA R7, R0, R19, 0x9 ;  /* 0x0000001300078211 */ /* 0x000fe200078e48ff */
[----:B------:R-:W-:-:S04]  /*1720*/  @!P0 VIADD R19, R19, 0x80 ;  /* 0x0000008013138836 */ /* 0x000fc80000000000 */
[----:B-1----:R-:W-:-:S05]  /*1730*/  @!P0 IMAD.WIDE.U32 R2, R7, 0x2, R2 ;  /* 0x0000000207028825 */ /* 0x002fca00078e0002 */
[----:B------:R2:W-:Y:S02]  /*1740*/  @!P0 STG.E.U16 desc[UR4][R2.64], R5 ;  /* 0x0000000502008986 */ /* 0x0005e4000c101504 */
.L_x_4625:
[----:B------:R-:W-:Y:S05]  /*1750*/  BSYNC.RECONVERGENT B0 ;  /* 0x0000000000007941 */ /* 0x000fea0003800200 */
.L_x_4622:
[----:B------:R-:W-:Y:S05]  /*1760*/  WARPSYNC.ALL ;  /* 0x0000000000007948 */ /* 0x000fea0003800000 */
[----:B------:R-:W-:-:S13]  /*1770*/  ISETP.GE.AND P0, PT, R19, R18, PT ;  /* 0x000000121300720c */ /* 0x000fda0003f06270 */
[----:B------:R-:W-:Y:S05]  /*1780*/  @P0 EXIT ;  /* 0x000000000000094d */ /* 0x000fea0003800000 */
[----:B-12---:R-:W1:Y:S01]  /*1790*/  LDC.64 R2, c[0x0][0x388] ;  /* 0x0000e200ff027b82 */ /* 0x006e620000000a00 */
[----:B------:R-:W-:-:S05]  /*17a0*/  LEA R19, R0, R19, 0x9 ;  /* 0x0000001300137211 */ /* 0x000fca00078e48ff */
[----:B-1----:R-:W-:-:S05]  /*17b0*/  IMAD.WIDE.U32 R2, R19, 0x2, R2 ;  /* 0x0000000213027825 */ /* 0x002fca00078e0002 */
[----:B-----5:R-:W-:Y:S01]  /*17c0*/  STG.E.U16 desc[UR4][R2.64], R13 ;  /* 0x0000000d02007986 */ /* 0x020fe2000c101504 */
[----:B------:R-:W-:Y:S05]  /*17d0*/  EXIT ;  /* 0x000000000000794d */ /* 0x000fea0003800000 */
.L_x_4626:
        /* <DEDUP_REMOVED lines=10> */
.L_x_49993:


//--------------------- .text._ZN2at6native29vectorized_elementwise_kernelILi2ENS0_13BinaryFunctorIN3c104HalfES4_S4_ZZZNS0_16fmod_kernel_cudaERNS_18TensorIteratorBaseEENKUlvE0_clEvENKUlvE1_clEvEUlS4_S4_E_EESt5arrayIPcLm3EEEEviT0_T1_ --------------------------
	.section	.text._ZN2at6native29vectorized_elementwise_kernelILi2ENS0_13BinaryFunctorIN3c104HalfES4_S4_ZZZNS0_16fmod_kernel_cudaERNS_18TensorIteratorBaseEENKUlvE0_clEvENKUlvE1_clEvEUlS4_S4_E_EESt5arrayIPcLm3EEEEviT0_T1_,"ax",@progbits
	.align	128
        .global         _ZN2at6native29vectorized_elementwise_kernelILi2ENS0_13BinaryFunctorIN3c104HalfES4_S4_ZZZNS0_16fmod_kernel_cudaERNS_18TensorIteratorBaseEENKUlvE0_clEvENKUlvE1_clEvEUlS4_S4_E_EESt5arrayIPcLm3EEEEviT0_T1_
        .type           _ZN2at6native29vectorized_elementwise_kernelILi2ENS0_13BinaryFunctorIN3c104HalfES4_S4_ZZZNS0_16fmod_kernel_cudaERNS_18TensorIteratorBaseEENKUlvE0_clEvENKUlvE1_clEvEUlS4_S4_E_EESt5arrayIPcLm3EEEEviT0_T1_,@function
        .size           _ZN2at6native29vectorized_elementwise_kernelILi2ENS0_13BinaryFunctorIN3c104HalfES4_S4_ZZZNS0_16fmod_kernel_cudaERNS_18TensorIteratorBaseEENKUlvE0_clEvENKUlvE1_clEvEUlS4_S4_E_EESt5arrayIPcLm3EEEEviT0_T1_,(.L_x_49994 - _ZN2at6native29vectorized_elementwise_kernelILi2ENS0_13BinaryFunctorIN3c104HalfES4_S4_ZZZNS0_16fmod_kernel_cudaERNS_18TensorIteratorBaseEENKUlvE0_clEvENKUlvE1_clEvEUlS4_S4_E_EESt5arrayIPcLm3EEEEviT0_T1_)
        .other          _ZN2at6native29vectorized_elementwise_kernelILi2ENS0_13BinaryFunctorIN3c104HalfES4_S4_ZZZNS0_16fmod_kernel_cudaERNS_18TensorIteratorBaseEENKUlvE0_clEvENKUlvE1_clEvEUlS4_S4_E_EESt5arrayIPcLm3EEEEviT0_T1_,@"STO_CUDA_ENTRY STV_DEFAULT"
_ZN2at6native29vectorized_elementwise_kernelILi2ENS0_13BinaryFunctorIN3c104HalfES4_S4_ZZZNS0_16fmod_kernel_cudaERNS_18TensorIteratorBaseEENKUlvE0_clEvENKUlvE1_clEvEUlS4_S4_E_EESt5arrayIPcLm3EEEEviT0_T1_:
.text._ZN2at6native29vectorized_elementwise_kernelILi2ENS0_13BinaryFunctorIN3c104HalfES4_S4_ZZZNS0_16fmod_kernel_cudaERNS_18TensorIteratorBaseEENKUlvE0_clEvENKUlvE1_clEvEUlS4_S4_E_EESt5arrayIPcLm3EEEEviT0_T1_:
        /* <DEDUP_REMOVED lines=18> */
[----:B------:R-:W-:Y:S02]  /*0120*/  @!P3 IADD3 R26, PT, PT, R6, 0x80, RZ ;  /* 0x00000080061ab810 */ /* 0x000fe40007ffe0ff */
[----:B------:R-:W-:-:S02]  /*0130*/  @!P3 IADD3 R7, PT, PT, R4, R6, RZ ;  /* 0x000000060407b210 */ /* 0x000fc40007ffe0ff */
[----:B------:R-:W-:-:S03]  /*0140*/  ISETP.GE.U32.AND P0, PT, R26, R5, PT ;  /* 0x000000051a00720c */ /* 0x000fc60003f06070 */
[----:B------:R-:W0:Y:S01]  /*0150*/  LDC.64 R18, c[0x0][0x390] ;  /* 0x0000e400ff127b82 */ /* 0x000e220000000a00 */
[----:B-1----:R-:W-:-:S04]  /*0160*/  @!P3 IMAD.WIDE.U32 R10, R7, 0x2, R10 ;  /* 0x00000002070ab825 */ /* 0x002fc800078e000a */
[----:B--2---:R-:W-:Y:S01]  /*0170*/  @!P3 IMAD.WIDE.U32 R14, R7, 0x2, R14 ;  /* 0x00000002070eb825 */ /* 0x004fe200078e000e */
[----:B------:R-:W-:Y:S02]  /*0180*/  PRMT R7, RZ, 0x7610, R7 ;  /* 0x00007610ff077816 */ /* 0x000fe40000000007 */
[----:B------:R-:W1:Y:S02]  /*0190*/  LDC.64 R28, c[0x0][0x390] ;  /* 0x0000e400ff1c7b82 */ /* 0x000e640000000a00 */
[----:B------:R2:W5:Y:S01]  /*01a0*/  @!P3 LDG.E.U16 R8, desc[UR4][R14.64] ;  /* 0x000000040e08b981 */ /* 0x000562000c1e1500 */
[----:B------:R-:W-:Y:S02]  /*01b0*/  @!P0 IMAD.IADD R17, R4, 0x1, R26 ;  /* 0x0000000104118824 */ /* 0x000fe400078e021a */
[----:B------:R-:W-:Y:S01]  /*01c0*/  @!P0 VIADD R26, R26, 0x80 ;  /* 0x000000801a1a8836 */ /* 0x000fe20000000000 */
[----:B------:R4:W5:Y:S04]  /*01d0*/  @!P3 LDG.E.U16 R7, desc[UR4][R10.64] ;  /* 0x000000040a07b981 */ /* 0x000968000c1e1500 */
[----:B------:R-:W-:Y:S01]  /*01e0*/  ISETP.GE.U32.AND P1, PT, R26, R5, PT ;  /* 0x000000051a00720c */ /* 0x000fe20003f26070 */
[----:B--2---:R-:W2:-:S12]  /*01f0*/  LDC.64 R14, c[0x0][0x390] ;  /* 0x0000e400ff0e7b82 */ /* 0x004e980000000a00 */
[----:B------:R-:W-:Y:S02]  /*0200*/  @!P1 IMAD.IADD R9, R4, 0x1, R26 ;  /* 0x0000000104099824 */ /* 0x000fe400078e021a */
[----:B------:R-:W-:-:S05]  /*0210*/  @!P1 VIADD R26, R26, 0x80 ;  /* 0x000000801a1a9836 */ /* 0x000fca0000000000 */
[----:B------:R-:W-:Y:S01]  /*0220*/  ISETP.GE.U32.AND P2, PT, R26, R5, PT ;  /* 0x000000051a00720c */ /* 0x000fe20003f46070 */
[----:B---3--:R-:W-:-:S12]  /*0230*/  @!P0 IMAD.WIDE.U32 R22, R17, 0x2, R22 ;  /* 0x0000000211168825 */ /* 0x008fd800078e0016 */
[----:B------:R-:W-:Y:S01]  /*0240*/  @!P2 IADD3 R27, PT, PT, R4, R26, RZ ;  /* 0x0000001a041ba210 */ /* 0x000fe20007ffe0ff */
[----:B------:R-:W-:-:S05]  /*0250*/  @!P2 VIADD R26, R26, 0x80 ;  /* 0x000000801a1aa836 */ /* 0x000fca0000000000 */
[----:B------:R-:W-:Y:S01]  /*0260*/  ISETP.GE.U32.AND P3, PT, R26, R5, PT ;  /* 0x000000051a00720c */ /* 0x000fe20003f66070 */
[----:B----4-:R-:W-:Y:S01]  /*0270*/  @!P0 IMAD.WIDE.U32 R12, R17, 0x2, R12 ;  /* 0x00000002110c8825 */ /* 0x010fe200078e000c */
[----:B------:R-:W-:Y:S01]  /*0280*/  PRMT R11, RZ, 0x7610, R11 ;  /* 0x00007610ff0b7816 */ /* 0x000fe2000000000b */
        /* <DEDUP_REMOVED lines=8> */
[----:B0-----:R-:W-:Y:S01]  /*0310*/  @!P3 IMAD.IADD R3, R4, 0x1, R26 ;  /* 0x000000010403b824 */ /* 0x001fe200078e021a */
[----:B------:R-:W-:Y:S01]  /*0320*/  @!P3 IADD3 R26, PT, PT, R26, 0x80, RZ ;  /* 0x000000801a1ab810 */ /* 0x000fe20007ffe0ff */
[----:B----4-:R-:W0:Y:S03]  /*0330*/  LDC.64 R12, c[0x0][0x398] ;  /* 0x0000e600ff0c7b82 */ /* 0x010e260000000a00 */
[----:B------:R-:W-:-:S05]  /*0340*/  ISETP.GE.U32.AND P0, PT, R26, R5, PT ;  /* 0x000000051a00720c */ /* 0x000fca0003f06070 */
        /* <DEDUP_REMOVED lines=79> */
.L_x_4634:
[----:B------:R-:W-:Y:S05]  /*0840*/  BSYNC.RECONVERGENT B2 ;  /* 0x0000000000027941 */ /* 0x000fea0003800200 */
.L_x_4633:
[----:B------:R-:W-:Y:S01]  /*0850*/  FFMA.FTZ R8, -R13, R17, R8 ;  /* 0x000000110d087223 */ /* 0x000fe20000010108 */
[----:B------:R-:W-:Y:S06]  /*0860*/  BRA `(.L_x_4631) ;  /* 0x0000000000807947 */ /* 0x000fec0003800000 */
.L_x_4632:
        /* <DEDUP_REMOVED lines=15> */
.L_x_4637:
        /* <DEDUP_REMOVED lines=14> */
.L_x_4636:
[----:B------:R-:W-:Y:S05]  /*0a40*/  BSYNC.RECONVERGENT B2 ;  /* 0x0000000000027941 */ /* 0x000fea0003800200 */
.L_x_4635:
[----:B------:R-:W-:-:S04]  /*0a50*/  FMUL.FTZ R15, R15, 1.1920928955078125e-07 ;  /* 0x340000000f0f7820 */ /* 0x000fc80000410000 */
[----:B------:R-:W-:-:S07]  /*0a60*/  FMUL.FTZ R8, R8, R15 ;  /* 0x0000000f08087220 */ /* 0x000fce0000410000 */
.L_x_4631:
[----:B------:R-:W-:Y:S05]  /*0a70*/  BSYNC.RECONVERGENT B0 ;  /* 0x0000000000007941 */ /* 0x000fea0003800200 */
.L_x_4630:
[C---:B------:R-:W-:Y:S02]  /*0a80*/  FSETP.NAN.FTZ.AND P0, PT, |R8|.reuse, |R8|, PT ;  /* 0x400000080800720b */ /* 0x040fe40003f18200 */
[----:B------:R-:W-:-:S04]  /*0a90*/  LOP3.LUT R7, R8, 0x80000000, R7, 0xb8, !PT ;  /* 0x8000000008077812 */ /* 0x000fc800078eb807 */
[----:B------:R-:W-:-:S04]  /*0aa0*/  FSEL R7, R8, R7, P0 ;  /* 0x0000000708077208 */ /* 0x000fc80000000000 */
[----:B------:R-:W-:-:S07]  /*0ab0*/  F2FP.F16.F32.PACK_AB R7, RZ, R7 ;  /* 0x00000007ff07723e */ /* 0x000fce00000000ff */
.L_x_4629:
[----:B------:R-:W-:Y:S05]  /*0ac0*/  BSYNC.RECONVERGENT B1 ;  /* 0x0000000000017941 */ /* 0x000fea0003800200 */
.L_x_4628:
[----:B-----5:R-:W-:Y:S01]  /*0ad0*/  IADD3 R8, PT, PT, R6, 0x80, RZ ;  /* 0x0000008006087810 */ /* 0x020fe20007ffe0ff */
[----:B------:R-:W-:Y:S03]  /*0ae0*/  BSSY.RECONVERGENT B1, `(.L_x_4638) ;  /* 0x000004b000017945 */ /* 0x000fe60003800200 */
[----:B------:R-:W-:-:S13]  /*0af0*/  ISETP.GE.U32.AND P0, PT, R8, R5, PT ;  /* 0x000000050800720c */ /* 0x000fda0003f06070 */
[----:B------:R-:W-:Y:S05]  /*0b00*/  @P0 BRA `(.L_x_4639) ;  /* 0x0000000400200947 */ /* 0x000fea0003800000 */
[----:B------:R-:W-:Y:S01]  /*0b10*/  HADD2.F32 R9, -RZ, R9.H0_H0 ;  /* 0x20000009ff097230 */ /* 0x000fe20000004100 */
[----:B------:R-:W-:Y:S01]  /*0b20*/  BSSY.RECONVERGENT B0, `(.L_x_4640) ;  /* 0x0000042000007945 */ /* 0x000fe20003800200 */
[----:B0-----:R-:W-:-:S03]  /*0b30*/  HADD2.F32 R12, -RZ, R10.H0_H0 ;  /* 0x2000000aff0c7230 */ /* 0x001fc60000004100 */
        /* <DEDUP_REMOVED lines=26> */
.L_x_4645:
[----:B------:R-:W-:Y:S01]  /*0ce0*/  FSETP.GEU.FTZ.AND P0, PT, R15, -R17, PT ;  /* 0x800000110f00720b */ /* 0x000fe20003f1e000 */
[----:B------:R-:W-:-:S12]  /*0cf0*/  FADD.FTZ R13, R13, -1 ;  /* 0xbf8000000d0d7421 */ /* 0x000fd80000010000 */
[----:B------:R-:W-:-:S07]  /*0d00*/  @!P0 FADD.FTZ R13, R13, -1 ;  /* 0xbf8000000d0d8421 */ /* 0x000fce0000010000 */
.L_x_4644:
[----:B------:R-:W-:Y:S05]  /*0d10*/  BSYNC.RECONVERGENT B2 ;  /* 0x0000000000027941 */ /* 0x000fea0003800200 */
.L_x_4643:
[----:B------:R-:W-:Y:S01]  /*0d20*/  FFMA.FTZ R10, -R17, R13, R10 ;  /* 0x0000000d110a7223 */ /* 0x000fe2000001010a */
[----:B------:R-:W-:Y:S06]  /*0d30*/  BRA `(.L_x_4641) ;  /* 0x0000000000807947 */ /* 0x000fec0003800000 */
.L_x_4642:
        /* <DEDUP_REMOVED lines=15> */
.L_x_4648:
        /* <DEDUP_REMOVED lines=14> */
.L_x_4647:
[----:B------:R-:W-:Y:S05]  /*0f10*/  BSYNC.RECONVERGENT B2 ;  /* 0x0000000000027941 */ /* 0x000fea0003800200 */
.L_x_4646:
[----:B------:R-:W-:-:S04]  /*0f20*/  FMUL.FTZ R15, R15, 1.1920928955078125e-07 ;  /* 0x340000000f0f7820 */ /* 0x000fc80000410000 */
[----:B------:R-:W-:-:S07]  /*0f30*/  FMUL.FTZ R10, R10, R15 ;  /* 0x0000000f0a0a7220 */ /* 0x000fce0000410000 */
.L_x_4641:
[----:B------:R-:W-:Y:S05]  /*0f40*/  BSYNC.RECONVERGENT B0 ;  /* 0x0000000000007941 */ /* 0x000fea0003800200 */
.L_x_4640:
[C---:B------:R-:W-:Y:S02]  /*0f50*/  FSETP.NAN.FTZ.AND P0, PT, |R10|.reuse, |R10|, PT ;  /* 0x4000000a0a00720b */ /* 0x040fe40003f18200 */
[----:B------:R-:W-:-:S04]  /*0f60*/  LOP3.LUT R9, R10, 0x80000000, R9, 0xb8, !PT ;  /* 0x800000000a097812 */ /* 0x000fc800078eb809 */
[----:B------:R-:W-:-:S04]  /*0f70*/  FSEL R9, R10, R9, P0 ;  /* 0x000000090a097208 */ /* 0x000fc80000000000 */
[----:B------:R-:W-:-:S07]  /*0f80*/  F2FP.F16.F32.PACK_AB R9, RZ, R9 ;  /* 0x00000009ff09723e */ /* 0x000fce00000000ff */
.L_x_4639:
[----:B------:R-:W-:Y:S05]  /*0f90*/  BSYNC.RECONVERGENT B1 ;  /* 0x0000000000017941 */ /* 0x000fea0003800200 */
.L_x_4638:
[----:B------:R-:W-:Y:S01]  /*0fa0*/  VIADD R10, R6, 0x100 ;  /* 0x00000100060a7836 */ /* 0x000fe20000000000 */
[----:B------:R-:W-:Y:S04]  /*0fb0*/  BSSY.RECONVERGENT B1, `(.L_x_4649) ;  /* 0x000004b000017945 */ /* 0x000fe80003800200 */
[----:B------:R-:W-:-:S13]  /*0fc0*/  ISETP.GE.U32.AND P0, PT, R10, R5, PT ;  /* 0x000000050a00720c */ /* 0x000fda0003f06070 */
        /* <DEDUP_REMOVED lines=30> */
.L_x_4656:
[----:B------:R-:W-:Y:S01]  /*11b0*/  FSETP.GEU.FTZ.AND P0, PT, R13, -R17, PT ;  /* 0x800000110d00720b */ /* 0x000fe20003f1e000 */
[----:B------:R-:W-:-:S12]  /*11c0*/  FADD.FTZ R15, R15, -1 ;  /* 0xbf8000000f0f7421 */ /* 0x000fd80000010000 */
[----:B------:R-:W-:-:S07]  /*11d0*/  @!P0 FADD.FTZ R15, R15, -1 ;  /* 0xbf8000000f0f8421 */ /* 0x000fce0000010000 */
.L_x_4655:
[----:B------:R-:W-:Y:S05]  /*11e0*/  BSYNC.RECONVERGENT B2 ;  /* 0x0000000000027941 */ /* 0x000fea0003800200 */
.L_x_4654:
[----:B------:R-:W-:Y:S01]  /*11f0*/  FFMA.FTZ R10, -R17, R15, R10 ;  /* 0x0000000f110a7223 */ /* 0x000fe2000001010a */
[----:B------:R-:W-:Y:S06]  /*1200*/  BRA `(.L_x_4652) ;  /* 0x0000000000807947 */ /* 0x000fec0003800000 */
.L_x_4653:
        /* <DEDUP_REMOVED lines=11> */
[----:B------:R-:W-:Y:S02]  /*12c0*/  LOP3.LUT R12, R13, 0x7fffff, RZ, 0xc0, !PT ;  /* 0x007fffff0d0c7812 */ /* 0x000fe400078ec0ff */
[----:B------:R-:W-:Y:S02]  /*12d0*/  MOV R16, R15 ;  /* 0x0000000f00107202 */ /* 0x000fe40000000f00 */
[----:B------:R-:W-:-:S04]  /*12e0*/  LOP3.LUT R12, R12, 0x3f800000, RZ, 0xfc, !PT ;  /* 0x3f8000000c0c7812 */ /* 0x000fc800078efcff */
[----:B------:R0:W1:Y:S03]  /*12f0*/  MUFU.RCP R13, R12 ;  /* 0x0000000c000d7308 */ /* 0x0000660000001000 */
.L_x_4659:
        /* <DEDUP_REMOVED lines=14> */
.L_x_4658:
[----:B------:R-:W-:Y:S05]  /*13e0*/  BSYNC.RECONVERGENT B2 ;  /* 0x0000000000027941 */ /* 0x000fea0003800200 */
.L_x_4657:
[----:B------:R-:W-:-:S04]  /*13f0*/  FMUL.FTZ R15, R15, 1.1920928955078125e-07 ;  /* 0x340000000f0f7820 */ /* 0x000fc80000410000 */
[----:B------:R-:W-:-:S07]  /*1400*/  FMUL.FTZ R10, R10, R15 ;  /* 0x0000000f0a0a7220 */ /* 0x000fce0000410000 */
.L_x_4652:
[----:B------:R-:W-:Y:S05]  /*1410*/  BSYNC.RECONVERGENT B0 ;  /* 0x0000000000007941 */ /* 0x000fea0003800200 */
.L_x_4651:
[C---:B------:R-:W-:Y:S02]  /*1420*/  FSETP.NAN.FTZ.AND P0, PT, |R10|.reuse, |R10|, PT ;  /* 0x4000000a0a00720b */ /* 0x040fe40003f18200 */
[----:B------:R-:W-:-:S04]  /*1430*/  LOP3.LUT R11, R10, 0x80000000, R11, 0xb8, !PT ;  /* 0x800000000a0b7812 */ /* 0x000fc800078eb80b */
[----:B------:R-:W-:-:S04]  /*1440*/  FSEL R10, R10, R11, P0 ;  /* 0x0000000b0a0a7208 */ /* 0x000fc80000000000 */
[----:B------:R-:W-:-:S07]  /*1450*/  F2FP.F16.F32.PACK_AB R10, RZ, R10 ;  /* 0x0000000aff0a723e */ /* 0x000fce00000000ff */
.L_x_4650:
[----:B------:R-:W-:Y:S05]  /*1460*/  BSYNC.RECONVERGENT B1 ;  /* 0x0000000000017941 */ /* 0x000fea0003800200 */
.L_x_4649:
[----:B0-----:R-:W-:Y:S01]  /*1470*/  VIADD R12, R6, 0x180 ;  /* 0x00000180060c7836 */ /* 0x001fe20000000000 */
        /* <DEDUP_REMOVED lines=32> */
.L_x_4667:
[----:B------:R-:W-:Y:S01]  /*1680*/  FSETP.GEU.FTZ.AND P0, PT, R14, -R15, PT ;  /* 0x8000000f0e00720b */ /* 0x000fe20003f1e000 */
[----:B------:R-:W-:-:S12]  /*1690*/  FADD.FTZ R11, R11, -1 ;  /* 0xbf8000000b0b7421 */ /* 0x000fd80000010000 */
[----:B------:R-:W-:-:S07]  /*16a0*/  @!P0 FADD.FTZ R11, R11, -1 ;  /* 0xbf8000000b0b8421 */ /* 0x000fce0000010000 */
.L_x_4666:
[----:B------:R-:W-:Y:S05]  /*16b0*/  BSYNC.RECONVERGENT B2 ;  /* 0x0000000000027941 */ /* 0x000fea0003800200 */
.L_x_4665:
[----:B------:R-:W-:Y:S01]  /*16c0*/  FFMA.FTZ R12, -R15, R11, R12 ;  /* 0x0000000b0f0c7223 */ /* 0x000fe2000001010c */
[----:B------:R-:W-:Y:S06]  /*16d0*/  BRA `(.L_x_4663) ;  /* 0x0000000000847947 */ /* 0x000fec0003800000 */
.L_x_4664:
        /* <DEDUP_REMOVED lines=12> */
[----:B------:R-:W-:Y:S02]  /*17a0*/  LOP3.LUT R12, R13, 0x7fffff, RZ, 0xc0, !PT ;  /* 0x007fffff0d0c7812 */ /* 0x000fe400078ec0ff */
[----:B------:R-:W-:Y:S01]  /*17b0*/  MOV R16, R14 ;  /* 0x0000000e00107202 */ /* 0x000fe20000000f00 */
[----:B------:R-:W-:Y:S01]  /*17c0*/  IMAD.MOV.U32 R14, RZ, RZ, R15 ;  /* 0x000000ffff0e7224 */ /* 0x000fe200078e000f */
[----:B------:R-:W-:-:S04]  /*17d0*/  LOP3.LUT R12, R12, 0x3f800000, RZ, 0xfc, !PT ;  /* 0x3f8000000c0c7812 */ /* 0x000fc800078efcff */
[----:B------:R0:W1:Y:S03]  /*17e0*/  MUFU.RCP R13, R12 ;  /* 0x0000000c000d7308 */ /* 0x0000660000001000 */
.L_x_4670:
        /* <DEDUP_REMOVED lines=13> */
.L_x_4669:
[----:B------:R-:W-:Y:S05]  /*18c0*/  BSYNC.RECONVERGENT B2 ;  /* 0x0000000000027941 */ /* 0x000fea0003800200 */
.L_x_4668:
[----:B------:R-:W-:-:S04]  /*18d0*/  FMUL.FTZ R16, R16, 1.1920928955078125e-07 ;  /* 0x3400000010107820 */ /* 0x000fc80000410000 */
[----:B0-----:R-:W-:-:S07]  /*18e0*/  FMUL.FTZ R12, R11, R16 ;  /* 0x000000100b0c7220 */ /* 0x001fce0000410000 */
.L_x_4663:
[----:B------:R-:W-:Y:S05]  /*18f0*/  BSYNC.RECONVERGENT B0 ;  /* 0x0000000000007941 */ /* 0x000fea0003800200 */
.L_x_4662:
[C---:B------:R-:W-:Y:S02]  /*1900*/  FSETP.NAN.FTZ.AND P0, PT, |R12|.reuse, |R12|, PT ;  /* 0x4000000c0c00720b */ /* 0x040fe40003f18200 */
[----:B------:R-:W-:-:S04]  /*1910*/  LOP3.LUT R21, R12, 0x80000000, R21, 0xb8, !PT ;  /* 0x800000000c157812 */ /* 0x000fc800078eb815 */
[----:B------:R-:W-:-:S04]  /*1920*/  FSEL R11, R12, R21, P0 ;  /* 0x000000150c0b7208 */ /* 0x000fc80000000000 */
[----:B------:R-:W-:-:S07]  /*1930*/  F2FP.F16.F32.PACK_AB R11, RZ, R11 ;  /* 0x0000000bff0b723e */ /* 0x000fce00000000ff */
.L_x_4661:
[----:B------:R-:W-:Y:S05]  /*1940*/  BSYNC.RECONVERGENT B1 ;  /* 0x0000000000017941 */ /* 0x000fea0003800200 */
.L_x_4660:
        /* <DEDUP_REMOVED lines=33> */
.L_x_4678:
[----:B------:R-:W-:Y:S01]  /*1b60*/  FSETP.GEU.FTZ.AND P0, PT, R13, -R17, PT ;  /* 0x800000110d00720b */ /* 0x000fe20003f1e000 */
[----:B------:R-:W-:-:S12]  /*1b70*/  FADD.FTZ R15, R15, -1 ;  /* 0xbf8000000f0f7421 */ /* 0x000fd80000010000 */
[----:B------:R-:W-:-:S07]  /*1b80*/  @!P0 FADD.FTZ R15, R15, -1 ;  /* 0xbf8000000f0f8421 */ /* 0x000fce0000010000 */
.L_x_4677:
[----:B------:R-:W-:Y:S05]  /*1b90*/  BSYNC.RECONVERGENT B2 ;  /* 0x0000000000027941 */ /* 0x000fea0003800200 */
.L_x_4676:
[----:B------:R-:W-:Y:S01]  /*1ba0*/  FFMA.FTZ R0, -R17, R15, R0 ;  /* 0x0000000f11007223 */ /* 0x000fe20000010100 */
[----:B------:R-:W-:Y:S06]  /*1bb0*/  BRA `(.L_x_4674) ;  /* 0x0000000000787947 */ /* 0x000fec0003800000 */
.L_x_4675:
        /* <DEDUP_REMOVED lines=14> */
.L_x_4681:
        /* <DEDUP_REMOVED lines=13> */
.L_x_4680:
[----:B------:R-:W-:Y:S05]  /*1d70*/  BSYNC.RECONVERGENT B2 ;  /* 0x0000000000027941 */ /* 0x000fea0003800200 */
.L_x_4679:
[----:B------:R-:W-:-:S04]  /*1d80*/  FMUL.FTZ R13, R14, 1.1920928955078125e-07 ;  /* 0x340000000e0d7820 */ /* 0x000fc80000410000 */
[----:B------:R-:W-:-:S07]  /*1d90*/  FMUL.FTZ R0, R0, R13 ;  /* 0x0000000d00007220 */ /* 0x000fce0000410000 */
.L_x_4674:
[----:B------:R-:W-:Y:S05]  /*1da0*/  BSYNC.RECONVERGENT B0 ;  /* 0x0000000000007941 */ /* 0x000fea0003800200 */
.L_x_4673:
[C---:B------:R-:W-:Y:S02]  /*1db0*/  FSETP.NAN.FTZ.AND P0, PT, |R0|.reuse, |R0|, PT ;  /* 0x400000000000720b */ /* 0x040fe40003f18200 */
[----:B------:R-:W-:-:S04]  /*1dc0*/  LOP3.LUT R25, R0, 0x80000000, R25, 0xb8, !PT ;  /* 0x8000000000197812 */ /* 0x000fc800078eb819 */
[----:B------:R-:W-:-:S04]  /*1dd0*/  FSEL R0, R0, R25, P0 ;  /* 0x0000001900007208 */ /* 0x000fc80000000000 */
[----:B------:R-:W-:-:S07]  /*1de0*/  F2FP.F16.F32.PACK_AB R0, RZ, R0 ;  /* 0x00000000ff00723e */ /* 0x000fce00000000ff */
.L_x_4672:
[----:B------:R-:W-:Y:S05]  /*1df0*/  BSYNC.RECONVERGENT B1 ;  /* 0x0000000000017941 */ /* 0x000fea0003800200 */
.L_x_4671:
        /* <DEDUP_REMOVED lines=33> */
.L_x_4689:
[----:B------:R-:W-:Y:S01]  /*2010*/  FSETP.GEU.FTZ.AND P0, PT, R13, -R17, PT ;  /* 0x800000110d00720b */ /* 0x000fe20003f1e000 */
[----:B------:R-:W-:-:S12]  /*2020*/  FADD.FTZ R15, R15, -1 ;  /* 0xbf8000000f0f7421 */ /* 0x000fd80000010000 */
[----:B------:R-:W-:-:S07]  /*2030*/  @!P0 FADD.FTZ R15, R15, -1 ;  /* 0xbf8000000f0f8421 */ /* 0x000fce0000010000 */
.L_x_4688:
[----:B------:R-:W-:Y:S05]  /*2040*/  BSYNC.RECONVERGENT B2 ;  /* 0x0000000000027941 */ /* 0x000fea0003800200 */
.L_x_4687:
[----:B------:R-:W-:Y:S01]  /*2050*/  FFMA.FTZ R2, -R17, R15, R2 ;  /* 0x0000000f11027223 */ /* 0x000fe20000010102 */
[----:B------:R-:W-:Y:S06]  /*2060*/  BRA `(.L_x_4685) ;  /* 0x0000000000787947 */ /* 0x000fec0003800000 */
.L_x_4686:
        /* <DEDUP_REMOVED lines=14> */
.L_x_4692:
        /* <DEDUP_REMOVED lines=13> */
.L_x_4691:
[----:B------:R-:W-:Y:S05]  /*2220*/  BSYNC.RECONVERGENT B2 ;  /* 0x0000000000027941 */ /* 0x000fea0003800200 */
.L_x_4690:
[----:B------:R-:W-:-:S04]  /*2230*/  FMUL.FTZ R13, R14, 1.1920928955078125e-07 ;  /* 0x340000000e0d7820 */ /* 0x000fc80000410000 */
[----:B------:R-:W-:-:S07]  /*2240*/  FMUL.FTZ R2, R2, R13 ;  /* 0x0000000d02027220 */ /* 0x000fce0000410000 */
.L_x_4685:
[----:B------:R-:W-:Y:S05]  /*2250*/  BSYNC.RECONVERGENT B0 ;  /* 0x0000000000007941 */ /* 0x000fea0003800200 */
.L_x_4684:
[C---:B------:R-:W-:Y:S02]  /*2260*/  FSETP.NAN.FTZ.AND P0, PT, |R2|.reuse, |R2|, PT ;  /* 0x400000020200720b */ /* 0x040fe40003f18200 */
[----:B------:R-:W-:-:S04]  /*2270*/  LOP3.LUT R3, R2, 0x80000000, R3, 0xb8, !PT ;  /* 0x8000000002037812 */ /* 0x000fc800078eb803 */
[----:B------:R-:W-:-:S04]  /*2280*/  FSEL R2, R2, R3, P0 ;  /* 0x0000000302027208 */ /* 0x000fc80000000000 */
[----:B------:R-:W-:-:S07]  /*2290*/  F2FP.F16.F32.PACK_AB R2, RZ, R2 ;  /* 0x00000002ff02723e */ /* 0x000fce00000000ff */
.L_x_4683:
[----:B------:R-:W-:Y:S05]  /*22a0*/  BSYNC.RECONVERGENT B1 ;  /* 0x0000000000017941 */ /* 0x000fea0003800200 */
.L_x_4682:
        /* <DEDUP_REMOVED lines=33> */
.L_x_4700:
[----:B------:R-:W-:Y:S01]  /*24c0*/  FSETP.GEU.FTZ.AND P0, PT, R14, -R15, PT ;  /* 0x8000000f0e00720b */ /* 0x000fe20003f1e000 */
[----:B------:R-:W-:-:S12]  /*24d0*/  FADD.FTZ R3, R3, -1 ;  /* 0xbf80000003037421 */ /* 0x000fd80000010000 */
[----:B------:R-:W-:-:S07]  /*24e0*/  @!P0 FADD.FTZ R3, R3, -1 ;  /* 0xbf80000003038421 */ /* 0x000fce0000010000 */
.L_x_4699:
[----:B------:R-:W-:Y:S05]  /*24f0*/  BSYNC.RECONVERGENT B2 ;  /* 0x0000000000027941 */ /* 0x000fea0003800200 */
.L_x_4698:
[----:B------:R-:W-:Y:S01]  /*2500*/  FFMA.FTZ R12, -R15, R3, R12 ;  /* 0x000000030f0c7223 */ /* 0x000fe2000001010c */
[----:B------:R-:W-:Y:S06]  /*2510*/  BRA `(.L_x_4696) ;  /* 0x0000000000787947 */ /* 0x000fec0003800000 */
.L_x_4697:
        /* <DEDUP_REMOVED lines=14> */
.L_x_4703:
        /* <DEDUP_REMOVED lines=13> */
.L_x_4702:
[----:B------:R-:W-:Y:S05]  /*26d0*/  BSYNC.RECONVERGENT B2 ;  /* 0x0000000000027941 */ /* 0x000fea0003800200 */
.L_x_4701:
[----:B------:R-:W-:-:S04]  /*26e0*/  FMUL.FTZ R12, R12, 1.1920928955078125e-07 ;  /* 0x340000000c0c7820 */ /* 0x000fc80000410000 */
[----:B------:R-:W-:-:S07]  /*26f0*/  FMUL.FTZ R12, R3, R12 ;  /* 0x0000000c030c7220 */ /* 0x000fce0000410000 */
.L_x_4696:
[----:B------:R-:W-:Y:S05]  /*2700*/  BSYNC.RECONVERGENT B0 ;  /* 0x0000000000007941 */ /* 0x000fea0003800200 */
.L_x_4695:
[C---:B------:R-:W-:Y:S02]  /*2710*/  FSETP.NAN.FTZ.AND P0, PT, |R12|.reuse, |R12|, PT ;  /* 0x4000000c0c00720b */ /* 0x040fe40003f18200 */
[----:B------:R-:W-:-:S04]  /*2720*/  LOP3.LUT R27, R12, 0x80000000, R27, 0xb8, !PT ;  /* 0x800000000c1b7812 */ /* 0x000fc800078eb81b */
[----:B------:R-:W-:-:S04]  /*2730*/  FSEL R3, R12, R27, P0 ;  /* 0x0000001b0c037208 */ /* 0x000fc80000000000 */
[----:B------:R-:W-:-:S07]  /*2740*/  F2FP.F16.F32.PACK_AB R3, RZ, R3 ;  /* 0x00000003ff03723e */ /* 0x000fce00000000ff */
.L_x_4694:
[----:B------:R-:W-:Y:S05]  /*2750*/  BSYNC.RECONVERGENT B1 ;  /* 0x0000000000017941 */ /* 0x000fea0003800200 */
.L_x_4693:
        /* <DEDUP_REMOVED lines=33> */
.L_x_4711:
[----:B------:R-:W-:Y:S01]  /*2970*/  FSETP.GEU.FTZ.AND P0, PT, R15, -R17, PT ;  /* 0x800000110f00720b */ /* 0x000fe20003f1e000 */
[----:B------:R-:W-:-:S12]  /*2980*/  FADD.FTZ R13, R13, -1 ;  /* 0xbf8000000d0d7421 */ /* 0x000fd80000010000 */
[----:B------:R-:W-:-:S07]  /*2990*/  @!P0 FADD.FTZ R13, R13, -1 ;  /* 0xbf8000000d0d8421 */ /* 0x000fce0000010000 */
.L_x_4710:
[----:B------:R-:W-:Y:S05]  /*29a0*/  BSYNC.RECONVERGENT B2 ;  /* 0x0000000000027941 */ /* 0x000fea0003800200 */
.L_x_4709:
[----:B------:R-:W-:Y:S01]  /*29b0*/  FFMA.FTZ R12, -R17, R13, R12 ;  /* 0x0000000d110c7223 */ /* 0x000fe2000001010c */
[----:B------:R-:W-:Y:S06]  /*29c0*/  BRA `(.L_x_4707) ;  /* 0x0000000000787947 */ /* 0x000fec0003800000 */
.L_x_4708:
        /* <DEDUP_REMOVED lines=14> */
.L_x_4714:
        /* <DEDUP_REMOVED lines=13> */
.L_x_4713:
[----:B------:R-:W-:Y:S05]  /*2b80*/  BSYNC.RECONVERGENT B2 ;  /* 0x0000000000027941 */ /* 0x000fea0003800200 */
.L_x_4712:
[----:B------:R-:W-:-:S04]  /*2b90*/  FMUL.FTZ R13, R13, 1.1920928955078125e-07 ;  /* 0x340000000d0d7820 */ /* 0x000fc80000410000 */
[----:B------:R-:W-:-:S07]  /*2ba0*/  FMUL.FTZ R12, R12, R13 ;  /* 0x0000000d0c0c7220 */ /* 0x000fce0000410000 */
.L_x_4707:
[----:B------:R-:W-:Y:S05]  /*2bb0*/  BSYNC.RECONVERGENT B0 ;  /* 0x0000000000007941 */ /* 0x000fea0003800200 */
.L_x_4706:
[C---:B------:R-:W-:Y:S02]  /*2bc0*/  FSETP.NAN.FTZ.AND P0, PT, |R12|.reuse, |R12|, PT ;  /* 0x4000000c0c00720b */ /* 0x040fe40003f18200 */
[----:B------:R-:W-:-:S04]  /*2bd0*/  LOP3.LUT R23, R12, 0x80000000, R23, 0xb8, !PT ;  /* 0x800000000c177812 */ /* 0x000fc800078eb817 */
[----:B------:R-:W-:-:S04]  /*2be0*/  FSEL R12, R12, R23, P0 ;  /* 0x000000170c0c7208 */ /* 0x000fc80000000000 */
[----:B------:R-:W-:-:S07]  /*2bf0*/  F2FP.F16.F32.PACK_AB R12, RZ, R12 ;  /* 0x0000000cff0c723e */ /* 0x000fce00000000ff */
.L_x_4705:
[----:B------:R-:W-:Y:S05]  /*2c00*/  BSYNC.RECONVERGENT B1 ;  /* 0x0000000000017941 */ /* 0x000fea0003800200 */
.L_x_4704:
        /* <DEDUP_REMOVED lines=16> */
.L_x_4717:
[----:B------:R-:W-:-:S13]  /*2d10*/  ISETP.GE.U32.AND P0, PT, R6, R5, PT ;  /* 0x000000050600720c */ /* 0x000fda0003f06070 */
[----:B------:R-:W-:Y:S05]  /*2d20*/  @P0 BRA `(.L_x_4719) ;  /* 0x0000000000300947 */ /* 0x000fea0003800000 */
[----:B-1----:R-:W1:Y:S01]  /*2d30*/  LDC.64 R8, c[0x0][0x388] ;  /* 0x0000e200ff087b82 */ /* 0x002e620000000a00 */
[----:B------:R-:W-:Y:S01]  /*2d40*/  IMAD.IADD R7, R4, 0x1, R6 ;  /* 0x0000000104077824 */ /* 0x000fe200078e0206 */
[----:B------:R-:W-:-:S03]  /*2d50*/  IADD3 R6, PT, PT, R6, 0x80, RZ ;  /* 0x0000008006067810 */ /* 0x000fc60007ffe0ff */
[----:B-1----:R-:W-:-:S05]  /*2d60*/  IMAD.WIDE.U32 R8, R7, 0x2, R8 ;  /* 0x0000000207087825 */ /* 0x002fca00078e0008 */
[----:B------:R2:W-:Y:S02]  /*2d70*/  STG.E.U16 desc[UR4][R8.64], R10 ;  /* 0x0000000a08007986 */ /* 0x0005e4000c101504 */
.L_x_4718:
[----:B------:R-:W-:-:S13]  /*2d80*/  ISETP.GE.U32.AND P0, PT, R6, R5, PT ;  /* 0x000000050600720c */ /* 0x000fda0003f06070 */
[----:B------:R-:W-:Y:S05]  /*2d90*/  @P0 BRA `(.L_x_4720) ;  /* 0x0000000000300947 */ /* 0x000fea0003800000 */
[----:B--2---:R-:W2:Y:S01]  /*2da0*/  LDC.64 R8, c[0x0][0x388] ;  /* 0x0000e200ff087b82 */ /* 0x004ea20000000a00 */
[----:B-1----:R-:W-:Y:S02]  /*2db0*/  IMAD.IADD R7, R4, 0x1, R6 ;  /* 0x0000000104077824 */ /* 0x002fe400078e0206 */
[----:B------:R-:W-:Y:S02]  /*2dc0*/  VIADD R6, R6, 0x80 ;  /* 0x0000008006067836 */ /* 0x000fe40000000000 */
[----:B--2---:R-:W-:-:S05]  /*2dd0*/  IMAD.WIDE.U32 R8, R7, 0x2, R8 ;  /* 0x0000000207087825 */ /* 0x004fca00078e0008 */
[----:B------:R2:W-:Y:S02]  /*2de0*/  STG.E.U16 desc[UR4][R8.64], R11 ;  /* 0x0000000b08007986 */ /* 0x0005e4000c101504 */
.L_x_4719:
[----:B------:R-:W-:-:S13]  /*2df0*/  ISETP.GE.U32.AND P0, PT, R6, R5, PT ;  /* 0x000000050600720c */ /* 0x000fda0003f06070 */
[----:B------:R-:W-:Y:S05]  /*2e00*/  @P0 BRA `(.L_x_4721) ;  /* 0x0000000000340947 */ /* 0x000fea0003800000 */
[----:B-12---:R-:W1:Y:S01]  /*2e10*/  LDC.64 R8, c[0x0][0x388] ;  /* 0x0000e200ff087b82 */ /* 0x006e620000000a00 */
[----:B------:R-:W-:Y:S01]  /*2e20*/  IADD3 R7, PT, PT, R4, R6, RZ ;  /* 0x0000000604077210 */ /* 0x000fe20007ffe0ff */
[----:B------:R-:W-:-:S04]  /*2e30*/  VIADD R6, R6, 0x80 ;  /* 0x0000008006067836 */ /* 0x000fc80000000000 */
[----:B-1----:R-:W-:-:S05]  /*2e40*/  IMAD.WIDE.U32 R8, R7, 0x2, R8 ;  /* 0x0000000207087825 */ /* 0x002fca00078e0008 */
[----:B------:R3:W-:Y:S02]  /*2e50*/  STG.E.U16 desc[UR4][R8.64], R0 ;  /* 0x0000000008007986 */ /* 0x0007e4000c101504 */
.L_x_4720:
[----:B------:R-:W-:-:S13]  /*2e60*/  ISETP.GE.U32.AND P0, PT, R6, R5, PT ;  /* 0x000000050600720c */ /* 0x000fda0003f06070 */
[----:B------:R-:W-:Y:S05]  /*2e70*/  @P0 BREAK.RELIABLE B1 ;  /* 0x0000000000010942 */ /* 0x000fea0003800100 */
[----:B------:R-:W-:Y:S05]  /*2e80*/  @P0 BRA `(.L_x_4722) ;  /* 0x0000000000300947 */ /* 0x000fea0003800000 */
[----:B--23--:R-:W2:Y:S01]  /*2e90*/  LDC.64 R8, c[0x0][0x388] ;  /* 0x0000e200ff087b82 */ /* 0x00cea20000000a00 */
[----:B-1----:R-:W-:Y:S01]  /*2ea0*/  IMAD.IADD R7, R4, 0x1, R6 ;  /* 0x0000000104077824 */ /* 0x002fe200078e0206 */
[----:B------:R-:W-:-:S03]  /*2eb0*/  IADD3 R6, PT, PT, R6, 0x80, RZ ;  /* 0x0000008006067810 */ /* 0x000fc60007ffe0ff */
[----:B--2---:R-:W-:-:S05]  /*2ec0*/  IMAD.WIDE.U32 R8, R7, 0x2, R8 ;  /* 0x0000000207087825 */ /* 0x004fca00078e0008 */
[----:B------:R3:W-:Y:S02]  /*2ed0*/  STG.E.U16 desc[UR4][R8.64], R2 ;  /* 0x0000000208007986 */ /* 0x0007e4000c101504 */
.L_x_4721:
[----:B------:R-:W-:Y:S05]  /*2ee0*/  BSYNC.RELIABLE B1 ;  /* 0x0000000000017941 */ /* 0x000fea0003800100 */
.L_x_4716:
[----:B------:R-:W-:-:S13]  /*2ef0*/  ISETP.GE.U32.AND P0, PT, R6, R5, PT ;  /* 0x000000050600720c */ /* 0x000fda0003f06070 */
[----:B-123--:R-:W1:Y:S01]  /*2f00*/  @!P0 LDC.64 R8, c[0x0][0x388] ;  /* 0x0000e200ff088b82 */ /* 0x00ee620000000a00 */
[----:B------:R-:W-:Y:S02]  /*2f10*/  @!P0 IMAD.IADD R7, R4, 0x1, R6 ;  /* 0x0000000104078824 */ /* 0x000fe400078e0206 */
[----:B------:R-:W-:Y:S02]  /*2f20*/  @!P0 VIADD R6, R6, 0x80 ;  /* 0x0000008006068836 */ /* 0x000fe40000000000 */
[----:B-1----:R-:W-:-:S05]  /*2f30*/  @!P0 IMAD.WIDE.U32 R8, R7, 0x2, R8 ;  /* 0x0000000207088825 */ /* 0x002fca00078e0008 */
[----:B------:R4:W-:Y:S02]  /*2f40*/  @!P0 STG.E.U16 desc[UR4][R8.64], R3 ;  /* 0x0000000308008986 */ /* 0x0009e4000c101504 */
.L_x_4722:
[----:B------:R-:W-:Y:S05]  /*2f50*/  BSYNC.RECONVERGENT B0 ;  /* 0x0000000000007941 */ /* 0x000fea0003800200 */
.L_x_4715:
        /* <DEDUP_REMOVED lines=8> */
.L_x_4627:
        /* <DEDUP_REMOVED lines=16> */
[----:B--2---:R-:W-:-:S02]  /*30e0*/  HADD2.F32 R11, -RZ, R10.H0_H0 ;  /* 0x2000000aff0b7230 */ /* 0x004fc40000004100 */
[----:B---3--:R-:W-:-:S05]  /*30f0*/  HADD2.F32 R16, -RZ, R9.H0_H0 ;  /* 0x20000009ff107230 */ /* 0x008fca0000004100 */
[C---:B------:R-:W-:Y:S01]  /*3100*/  FSETP.GEU.FTZ.AND P0, PT, |R11|.reuse, |R16|, PT ;  /* 0x400000100b00720b */ /* 0x040fe20003f1e200 */
[----:B------:R-:W-:-:S12]  /*3110*/  FADD.FTZ R17, |R11|, -RZ ;  /* 0x800000ff0b117221 */ /* 0x000fd80000010200 */
        /* <DEDUP_REMOVED lines=27> */
.L_x_4727:
[----:B------:R-:W-:Y:S05]  /*32d0*/  BSYNC.RECONVERGENT B1 ;  /* 0x0000000000017941 */ /* 0x000fea0003800200 */
.L_x_4726:
[----:B------:R-:W-:Y:S01]  /*32e0*/  FFMA.FTZ R17, -R12, R18, R17 ;  /* 0x000000120c117223 */ /* 0x000fe20000010111 */
[----:B------:R-:W-:Y:S06]  /*32f0*/  BRA `(.L_x_4724) ;  /* 0x0000000000787947 */ /* 0x000fec0003800000 */
.L_x_4725:
        /* <DEDUP_REMOVED lines=14> */
.L_x_4730:
        /* <DEDUP_REMOVED lines=13> */
.L_x_4729:
[----:B------:R-:W-:Y:S05]  /*34b0*/  BSYNC.RECONVERGENT B1 ;  /* 0x0000000000017941 */ /* 0x000fea0003800200 */
.L_x_4728:
[----:B------:R-:W-:-:S04]  /*34c0*/  FMUL.FTZ R17, R17, 1.1920928955078125e-07 ;  /* 0x3400000011117820 */ /* 0x000fc80000410000 */
[----:B------:R-:W-:-:S07]  /*34d0*/  FMUL.FTZ R17, R12, R17 ;  /* 0x000000110c117220 */ /* 0x000fce0000410000 */
.L_x_4724:
[----:B------:R-:W-:Y:S05]  /*34e0*/  BSYNC.RECONVERGENT B0 ;  /* 0x0000000000007941 */ /* 0x000fea0003800200 */
.L_x_4723:
[----:B------:R-:W-:Y:S01]  /*34f0*/  HADD2.F32 R10, -RZ, R10.H1_H1 ;  /* 0x3000000aff0a7230 */ /* 0x000fe20000004100 */
[C---:B------:R-:W-:Y:S01]  /*3500*/  FSETP.NAN.FTZ.AND P0, PT, |R17|.reuse, |R17|, PT ;  /* 0x400000111100720b */ /* 0x040fe20003f18200 */
[----:B------:R-:W-:Y:S01]  /*3510*/  HADD2.F32 R13, -RZ, R9.H1_H1 ;  /* 0x30000009ff0d7230 */ /* 0x000fe20000004100 */
[C---:B------:R-:W-:Y:S01]  /*3520*/  LOP3.LUT R12, R17.reuse, 0x80000000, R11, 0xb8, !PT ;  /* 0x80000000110c7812 */ /* 0x040fe200078eb80b */
[----:B------:R-:W-:Y:S03]  /*3530*/  BSSY.RECONVERGENT B0, `(.L_x_4731) ;  /* 0x0000040000007945 */ /* 0x000fe60003800200 */
[C---:B------:R-:W-:Y:S02]  /*3540*/  FSETP.GEU.FTZ.AND P1, PT, |R10|.reuse, |R13|, PT ;  /* 0x4000000d0a00720b */ /* 0x040fe40003f3e200 */
[----:B------:R-:W-:Y:S01]  /*3550*/  FSEL R9, R17, R12, P0 ;  /* 0x0000000c11097208 */ /* 0x000fe20000000000 */
[----:B------:R-:W-:-:S10]  /*3560*/  FADD.FTZ R12, |R10|, -RZ ;  /* 0x800000ff0a0c7221 */ /* 0x000fd40000010200 */
        /* <DEDUP_REMOVED lines=24> */
.L_x_4736:
[----:B------:R-:W-:Y:S01]  /*36f0*/  FSETP.GEU.FTZ.AND P0, PT, R16, -R11, PT ;  /* 0x8000000b1000720b */ /* 0x000fe20003f1e000 */
[----:B------:R-:W-:-:S12]  /*3700*/  FADD.FTZ R17, R17, -1 ;  /* 0xbf80000011117421 */ /* 0x000fd80000010000 */
[----:B------:R-:W-:-:S07]  /*3710*/  @!P0 FADD.FTZ R17, R17, -1 ;  /* 0xbf80000011118421 */ /* 0x000fce0000010000 */
.L_x_4735:
[----:B------:R-:W-:Y:S05]  /*3720*/  BSYNC.RECONVERGENT B1 ;  /* 0x0000000000017941 */ /* 0x000fea0003800200 */
.L_x_4734:
[----:B------:R-:W-:Y:S01]  /*3730*/  FFMA.FTZ R12, -R11, R17, R12 ;  /* 0x000000110b0c7223 */ /* 0x000fe2000001010c */
[----:B------:R-:W-:Y:S06]  /*3740*/  BRA `(.L_x_4732) ;  /* 0x0000000000787947 */ /* 0x000fec0003800000 */
.L_x_4733:
        /* <DEDUP_REMOVED lines=14> */
.L_x_4739:
        /* <DEDUP_REMOVED lines=13> */
.L_x_4738:
[----:B------:R-:W-:Y:S05]  /*3900*/  BSYNC.RECONVERGENT B1 ;  /* 0x0000000000017941 */ /* 0x000fea0003800200 */
.L_x_4737:
[----:B0-----:R-:W-:-:S04]  /*3910*/  FMUL.FTZ R11, R12, 1.1920928955078125e-07 ;  /* 0x340000000c0b7820 */ /* 0x001fc80000410000 */
[----:B------:R-:W-:-:S07]  /*3920*/  FMUL.FTZ R12, R18, R11 ;  /* 0x0000000b120c7220 */ /* 0x000fce0000410000 */
.L_x_4732:
[----:B------:R-:W-:Y:S05]  /*3930*/  BSYNC.RECONVERGENT B0 ;  /* 0x0000000000007941 */ /* 0x000fea0003800200 */
.L_x_4731:
[----:B-----5:R-:W-:Y:S01]  /*3940*/  HADD2.F32 R11, -RZ, R7.H0_H0 ;  /* 0x20000007ff0b7230 */ /* 0x020fe20000004100 */
[C---:B------:R-:W-:Y:S01]  /*3950*/  FSETP.NAN.FTZ.AND P0, PT, |R12|.reuse, |R12|, PT ;  /* 0x4000000c0c00720b */ /* 0x040fe20003f18200 */
[----:B0-----:R-:W-:Y:S01]  /*3960*/  HADD2.F32 R14, -RZ, R8.H0_H0 ;  /* 0x20000008ff0e7230 */ /* 0x001fe20000004100 */
        /* <DEDUP_REMOVED lines=29> */
.L_x_4745:
[----:B------:R-:W-:Y:S01]  /*3b40*/  FSETP.GEU.FTZ.AND P0, PT, R17, -R12, PT ;  /* 0x8000000c1100720b */ /* 0x000fe20003f1e000 */
[----:B------:R-:W-:-:S12]  /*3b50*/  FADD.FTZ R18, R18, -1 ;  /* 0xbf80000012127421 */ /* 0x000fd80000010000 */
[----:B------:R-:W-:-:S07]  /*3b60*/  @!P0 FADD.FTZ R18, R18, -1 ;  /* 0xbf80000012128421 */ /* 0x000fce0000010000 */
.L_x_4744:
[----:B------:R-:W-:Y:S05]  /*3b70*/  BSYNC.RECONVERGENT B1 ;  /* 0x0000000000017941 */ /* 0x000fea0003800200 */
.L_x_4743:
[----:B------:R-:W-:Y:S01]  /*3b80*/  FFMA.FTZ R13, -R12, R18, R13 ;  /* 0x000000120c0d7223 */ /* 0x000fe2000001010d */
[----:B------:R-:W-:Y:S06]  /*3b90*/  BRA `(.L_x_4741) ;  /* 0x0000000000787947 */ /* 0x000fec0003800000 */
.L_x_4742:
        /* <DEDUP_REMOVED lines=14> */
.L_x_4748:
        /* <DEDUP_REMOVED lines=13> */
.L_x_4747:
[----:B------:R-:W-:Y:S05]  /*3d50*/  BSYNC.RECONVERGENT B1 ;  /* 0x0000000000017941 */ /* 0x000fea0003800200 */
.L_x_4746:
[----:B------:R-:W-:-:S04]  /*3d60*/  FMUL.FTZ R13, R13, 1.1920928955078125e-07 ;  /* 0x340000000d0d7820 */ /* 0x000fc80000410000 */
[----:B------:R-:W-:-:S07]  /*3d70*/  FMUL.FTZ R13, R12, R13 ;  /* 0x0000000d0c0d7220 */ /* 0x000fce0000410000 */
.L_x_4741:
[----:B------:R-:W-:Y:S05]  /*3d80*/  BSYNC.RECONVERGENT B0 ;  /* 0x0000000000007941 */ /* 0x000fea0003800200 */
.L_x_4740:
        /* <DEDUP_REMOVED lines=17> */
[----:B0-----:R-:W0:Y:S02]  /*3ea0*/  FRND.TRUNC R16, R11 ;  /* 0x0000000b00107307 */ /* 0x001e24000020d000 */
        /* <DEDUP_REMOVED lines=14> */
.L_x_4754:
[----:B------:R-:W-:Y:S01]  /*3f90*/  FSETP.GEU.FTZ.AND P0, PT, R14, -R8, PT ;  /* 0x800000080e00720b */ /* 0x000fe20003f1e000 */
[----:B------:R-:W-:-:S12]  /*3fa0*/  FADD.FTZ R16, R16, -1 ;  /* 0xbf80000010107421 */ /* 0x000fd80000010000 */
[----:B------:R-:W-:-:S07]  /*3fb0*/  @!P0 FADD.FTZ R16, R16, -1 ;  /* 0xbf80000010108421 */ /* 0x000fce0000010000 */
.L_x_4753:
[----:B------:R-:W-:Y:S05]  /*3fc0*/  BSYNC.RECONVERGENT B1 ;  /* 0x0000000000017941 */ /* 0x000fea0003800200 */
.L_x_4752:
[----:B------:R-:W-:Y:S01]  /*3fd0*/  FFMA.FTZ R13, -R8, R16, R13 ;  /* 0x00000010080d7223 */ /* 0x000fe2000001010d */
[----:B------:R-:W-:Y:S06]  /*3fe0*/  BRA `(.L_x_4750) ;  /* 0x0000000000787947 */ /* 0x000fec0003800000 */
.L_x_4751:
        /* <DEDUP_REMOVED lines=14> */
.L_x_4757:
[----:B0-----:R-:W-:-:S04]  /*40d0*/  VIMNMX.U32 R16, PT, PT, R11, 0xb800000, PT ;  /* 0x0b8000000b107848 */ /* 0x001fc80003fe0000 */
[C---:B------:R-:W-:Y:S01]  /*40e0*/  IADD3 R11, PT, PT, -R16.reuse, R11, RZ ;  /* 0x0000000b100b7210 */ /* 0x040fe20007ffe1ff */
[----:B------:R-:W-:-:S03]  /*40f0*/  IMAD.IADD R13, R16, 0x1, R13 ;  /* 0x00000001100d7824 */ /* 0x000fc600078e020d */
[----:B------:R-:W-:Y:S01]  /*4100*/  ISETP.NE.AND P1, PT, R11, RZ, PT ;  /* 0x000000ff0b00720c */ /* 0x000fe20003f25270 */
[----:B--2---:R-:W-:-:S04]  /*4110*/  FMUL.FTZ R15, R14, R13 ;  /* 0x0000000d0e0f7220 */ /* 0x004fc80000410000 */
        /* <DEDUP_REMOVED lines=8> */
.L_x_4756:
[----:B------:R-:W-:Y:S05]  /*41a0*/  BSYNC.RECONVERGENT B1 ;  /* 0x0000000000017941 */ /* 0x000fea0003800200 */
.L_x_4755:
[----:B-1----:R-:W-:-:S04]  /*41b0*/  FMUL.FTZ R8, R13, 1.1920928955078125e-07 ;  /* 0x340000000d087820 */ /* 0x002fc80000410000 */
[----:B------:R-:W-:-:S07]  /*41c0*/  FMUL.FTZ R13, R19, R8 ;  /* 0x00000008130d7220 */ /* 0x000fce0000410000 */
.L_x_4750:
[----:B------:R-:W-:Y:S05]  /*41d0*/  BSYNC.RECONVERGENT B0 ;  /* 0x0000000000007941 */ /* 0x000fea0003800200 */
.L_x_4749:
[----:B------:R-:W-:Y:S01]  /*41e0*/  HADD2.F32 R11, -RZ, R5.H0_H0 ;  /* 0x20000005ff0b7230 */ /* 0x000fe20000004100 */
[C---:B------:R-:W-:Y:S01]  /*41f0*/  FSETP.NAN.FTZ.AND P0, PT, |R13|.reuse, |R13|, PT ;  /* 0x4000000d0d00720b */ /* 0x040fe20003f18200 */
[----:B------:R-:W-:Y:S01]  /*4200*/  HADD2.F32 R14, -RZ, R6.H0_H0 ;  /* 0x20000006ff0e7230 */ /* 0x000fe20000004100 */
[----:B------:R-:W-:Y:S01]  /*4210*/  LOP3.LUT R8, R13, 0x80000000, R12, 0xb8, !PT ;  /* 0x800000000d087812 */ /* 0x000fe200078eb80c */
[----:B------:R-:W-:Y:S03]  /*4220*/  BSSY.RECONVERGENT B0, `(.L_x_4758) ;  /* 0x0000040000007945 */ /* 0x000fe60003800200 */
[----:B------:R-:W-:Y:S02]  /*4230*/  FSETP.GEU.FTZ.AND P1, PT, |R11|, |R14|, PT ;  /* 0x4000000e0b00720b */ /* 0x000fe40003f3e200 */
[----:B------:R-:W-:Y:S01]  /*4240*/  FSEL R8, R13, R8, P0 ;  /* 0x000000080d087208 */ /* 0x000fe20000000000 */
[----:B------:R-:W-:-:S10]  /*4250*/  FADD.FTZ R13, |R11|, -RZ ;  /* 0x800000ff0b0d7221 */ /* 0x000fd40000010200 */
        /* <DEDUP_REMOVED lines=24> */
.L_x_4763:
[----:B------:R-:W-:Y:S01]  /*43e0*/  FSETP.GEU.FTZ.AND P0, PT, R17, -R12, PT ;  /* 0x8000000c1100720b */ /* 0x000fe20003f1e000 */
[----:B------:R-:W-:-:S12]  /*43f0*/  FADD.FTZ R18, R18, -1 ;  /* 0xbf80000012127421 */ /* 0x000fd80000010000 */
[----:B------:R-:W-:-:S07]  /*4400*/  @!P0 FADD.FTZ R18, R18, -1 ;  /* 0xbf80000012128421 */ /* 0x000fce0000010000 */
.L_x_4762:
[----:B------:R-:W-:Y:S05]  /*4410*/  BSYNC.RECONVERGENT B1 ;  /* 0x0000000000017941 */ /* 0x000fea0003800200 */
.L_x_4761:
[----:B------:R-:W-:Y:S01]  /*4420*/  FFMA.FTZ R13, -R12, R18, R13 ;  /* 0x000000120c0d7223 */ /* 0x000fe2000001010d */
[----:B------:R-:W-:Y:S06]  /*4430*/  BRA `(.L_x_4759) ;  /* 0x0000000000787947 */ /* 0x000fec0003800000 */
.L_x_4760:
        /* <DEDUP_REMOVED lines=14> */
.L_x_4766:
        /* <DEDUP_REMOVED lines=13> */
.L_x_4765:
[----:B------:R-:W-:Y:S05]  /*45f0*/  BSYNC.RECONVERGENT B1 ;  /* 0x0000000000017941 */ /* 0x000fea0003800200 */
.L_x_4764:
[----:B------:R-:W-:-:S04]  /*4600*/  FMUL.FTZ R13, R13, 1.1920928955078125e-07 ;  /* 0x340000000d0d7820 */ /* 0x000fc80000410000 */
[----:B------:R-:W-:-:S07]  /*4610*/  FMUL.FTZ R13, R12, R13 ;  /* 0x0000000d0c0d7220 */ /* 0x000fce0000410000 */
.L_x_4759:
[----:B------:R-:W-:Y:S05]  /*4620*/  BSYNC.RECONVERGENT B0 ;  /* 0x0000000000007941 */ /* 0x000fea0003800200 */
.L_x_4758:
        /* <DEDUP_REMOVED lines=32> */
.L_x_4772:
[----:B------:R-:W-:Y:S01]  /*4830*/  FSETP.GEU.FTZ.AND P0, PT, R14, -R6, PT ;  /* 0x800000060e00720b */ /* 0x000fe20003f1e000 */
[----:B------:R-:W-:-:S12]  /*4840*/  FADD.FTZ R16, R16, -1 ;  /* 0xbf80000010107421 */ /* 0x000fd80000010000 */
[----:B------:R-:W-:-:S07]  /*4850*/  @!P0 FADD.FTZ R16, R16, -1 ;  /* 0xbf80000010108421 */ /* 0x000fce0000010000 */
.L_x_4771:
[----:B------:R-:W-:Y:S05]  /*4860*/  BSYNC.RECONVERGENT B1 ;  /* 0x0000000000017941 */ /* 0x000fea0003800200 */
.L_x_4770:
[----:B------:R-:W-:Y:S01]  /*4870*/  FFMA.FTZ R13, -R6, R16, R13 ;  /* 0x00000010060d7223 */ /* 0x000fe2000001010d */
[----:B------:R-:W-:Y:S06]  /*4880*/  BRA `(.L_x_4768) ;  /* 0x0000000000787947 */ /* 0x000fec0003800000 */
.L_x_4769:
        /* <DEDUP_REMOVED lines=14> */
.L_x_4775:
        /* <DEDUP_REMOVED lines=13> */
.L_x_4774:
[----:B------:R-:W-:Y:S05]  /*4a40*/  BSYNC.RECONVERGENT B1 ;  /* 0x0000000000017941 */ /* 0x000fea0003800200 */
.L_x_4773:
[----:B-1----:R-:W-:-:S04]  /*4a50*/  FMUL.FTZ R6, R13, 1.1920928955078125e-07 ;  /* 0x340000000d067820 */ /* 0x002fc80000410000 */
[----:B------:R-:W-:-:S07]  /*4a60*/  FMUL.FTZ R13, R19, R6 ;  /* 0x00000006130d7220 */ /* 0x000fce0000410000 */
.L_x_4768:
[----:B------:R-:W-:Y:S05]  /*4a70*/  BSYNC.RECONVERGENT B0 ;  /* 0x0000000000007941 */ /* 0x000fea0003800200 */
.L_x_4767:
        /* <DEDUP_REMOVED lines=32> */
.L_x_4781:
[----:B------:R-:W-:Y:S01]  /*4c80*/  FSETP.GEU.FTZ.AND P0, PT, R17, -R12, PT ;  /* 0x8000000c1100720b */ /* 0x000fe20003f1e000 */
[----:B------:R-:W-:-:S12]  /*4c90*/  FADD.FTZ R18, R18, -1 ;  /* 0xbf80000012127421 */ /* 0x000fd80000010000 */
[----:B------:R-:W-:-:S07]  /*4ca0*/  @!P0 FADD.FTZ R18, R18, -1 ;  /* 0xbf80000012128421 */ /* 0x000fce0000010000 */
.L_x_4780:
[----:B------:R-:W-:Y:S05]  /*4cb0*/  BSYNC.RECONVERGENT B1 ;  /* 0x0000000000017941 */ /* 0x000fea0003800200 */
.L_x_4779:
[----:B------:R-:W-:Y:S01]  /*4cc0*/  FFMA.FTZ R13, -R12, R18, R13 ;  /* 0x000000120c0d7223 */ /* 0x000fe2000001010d */
[----:B------:R-:W-:Y:S06]  /*4cd0*/  BRA `(.L_x_4777) ;  /* 0x0000000000787947 */ /* 0x000fec0003800000 */
.L_x_4778:
        /* <DEDUP_REMOVED lines=14> */
.L_x_4784:
        /* <DEDUP_REMOVED lines=13> */
.L_x_4783:
[----:B------:R-:W-:Y:S05]  /*4e90*/  BSYNC.RECONVERGENT B1 ;  /* 0x0000000000017941 */ /* 0x000fea0003800200 */
.L_x_4782:
[----:B------:R-:W-:-:S04]  /*4ea0*/  FMUL.FTZ R13, R13, 1.1920928955078125e-07 ;  /* 0x340000000d0d7820 */ /* 0x000fc80000410000 */
[----:B------:R-:W-:-:S07]  /*4eb0*/  FMUL.FTZ R13, R12, R13 ;  /* 0x0000000d0c0d7220 */ /* 0x000fce0000410000 */
.L_x_4777:
[----:B------:R-:W-:Y:S05]  /*4ec0*/  BSYNC.RECONVERGENT B0 ;  /* 0x0000000000007941 */ /* 0x000fea0003800200 */
.L_x_4776:
[----:B------:R-:W-:Y:S01]  /*4ed0*/  HADD2.F32 R2, -RZ, R2.H1_H1 ;  /* 0x30000002ff027230 */ /* 0x000fe20000004100 */
[C---:B------:R-:W-:Y:S01]  /*4ee0*/  FSETP.NAN.FTZ.AND P0, PT, |R13|.reuse, |R13|, PT ;  /* 0x4000000d0d00720b */ /* 0x040fe20003f18200 */
[----:B------:R-:W-:Y:S01]  /*4ef0*/  HADD2.F32 R15, -RZ, R3.H1_H1 ;  /* 0x30000003ff0f7230 */ /* 0x000fe20000004100 */
[C---:B------:R-:W-:Y:S01]  /*4f00*/  LOP3.LUT R12, R13.reuse, 0x80000000, R11, 0xb8, !PT ;  /* 0x800000000d0c7812 */ /* 0x040fe200078eb80b */
[----:B------:R-:W-:Y:S01]  /*4f10*/  BSSY.RECONVERGENT B0, `(.L_x_4785) ;  /* 0x0000040000007945 */ /* 0x000fe20003800200 */
[C---:B------:R-:W-:Y:S02]  /*4f20*/  FADD.FTZ R14, |R2|.reuse, -RZ ;  /* 0x800000ff020e7221 */ /* 0x040fe40000010200 */
[----:B------:R-:W-:Y:S02]  /*4f30*/  FSETP.GEU.FTZ.AND P1, PT, |R2|, |R15|, PT ;  /* 0x4000000f0200720b */ /* 0x000fe40003f3e200 */
[----:B------:R-:W-:-:S11]  /*4f40*/  FSEL R3, R13, R12, P0 ;  /* 0x0000000c0d037208 */ /* 0x000fd60000000000 */
        /* <DEDUP_REMOVED lines=24> */
.L_x_4790:
[----:B------:R-:W-:Y:S01]  /*50d0*/  FSETP.GEU.FTZ.AND P0, PT, R16, -R11, PT ;  /* 0x8000000b1000720b */ /* 0x000fe20003f1e000 */
[----:B------:R-:W-:-:S12]  /*50e0*/  FADD.FTZ R17, R17, -1 ;  /* 0xbf80000011117421 */ /* 0x000fd80000010000 */
[----:B------:R-:W-:-:S07]  /*50f0*/  @!P0 FADD.FTZ R17, R17, -1 ;  /* 0xbf80000011118421 */ /* 0x000fce0000010000 */
.L_x_4789:
[----:B------:R-:W-:Y:S05]  /*5100*/  BSYNC.RECONVERGENT B1 ;  /* 0x0000000000017941 */ /* 0x000fea0003800200 */
.L_x_4788:
[----:B------:R-:W-:Y:S01]  /*5110*/  FFMA.FTZ R14, -R11, R17, R14 ;  /* 0x000000110b0e7223 */ /* 0x000fe2000001010e */
[----:B------:R-:W-:Y:S06]  /*5120*/  BRA `(.L_x_4786) ;  /* 0x0000000000787947 */ /* 0x000fec0003800000 */
.L_x_4787:
        /* <DEDUP_REMOVED lines=14> */
.L_x_4793:
[----:B------:R-:W-:-:S04]  /*5210*/  VIMNMX.U32 R15, PT, PT, R12, 0xb800000, PT ;  /* 0x0b8000000c0f7848 */ /* 0x000fc80003fe0000 */
[C---:B------:R-:W-:Y:S01]  /*5220*/  IADD3 R12, PT, PT, -R15.reuse, R12, RZ ;  /* 0x0000000c0f0c7210 */ /* 0x040fe20007ffe1ff */
[----:B------:R-:W-:-:S03]  /*5230*/  IMAD.IADD R14, R15, 0x1, R14 ;  /* 0x000000010f0e7824 */ /* 0x000fc600078e020e */
[----:B------:R-:W-:Y:S01]  /*5240*/  ISETP.NE.AND P1, PT, R12, RZ, PT ;  /* 0x000000ff0c00720c */ /* 0x000fe20003f25270 */
[----:B0-2---:R-:W-:-:S04]  /*5250*/  FMUL.FTZ R16, R13, R14 ;  /* 0x0000000e0d107220 */ /* 0x005fc80000410000 */
        /* <DEDUP_REMOVED lines=8> */
.L_x_4792:
[----:B------:R-:W-:Y:S05]  /*52e0*/  BSYNC.RECONVERGENT B1 ;  /* 0x0000000000017941 */ /* 0x000fea0003800200 */
.L_x_4791:
[----:B-1----:R-:W-:-:S04]  /*52f0*/  FMUL.FTZ R11, R14, 1.1920928955078125e-07 ;  /* 0x340000000e0b7820 */ /* 0x002fc80000410000 */
[----:B------:R-:W-:-:S07]  /*5300*/  FMUL.FTZ R14, R18, R11 ;  /* 0x0000000b120e7220 */ /* 0x000fce0000410000 */
.L_x_4786:
[----:B------:R-:W-:Y:S05]  /*5310*/  BSYNC.RECONVERGENT B0 ;  /* 0x0000000000007941 */ /* 0x000fea0003800200 */
.L_x_4785:
[----:B------:R-:W1:Y:S01]  /*5320*/  LDC.64 R12, c[0x0][0x388] ;  /* 0x0000e200ff0c7b82 */ /* 0x000e620000000a00 */
[C---:B------:R-:W-:Y:S02]  /*5330*/  FSETP.NAN.FTZ.AND P0, PT, |R14|.reuse, |R14|, PT ;  /* 0x4000000e0e00720b */ /* 0x040fe40003f18200 */
[----:B------:R-:W-:Y:S02]  /*5340*/  LOP3.LUT R11, R14, 0x80000000, R2, 0xb8, !PT ;  /* 0x800000000e0b7812 */ /* 0x000fe400078eb802 */
[----:B------:R-:W-:Y:S02]  /*5350*/  F2FP.F16.F32.PACK_AB R9, R10, R9 ;  /* 0x000000090a09723e */ /* 0x000fe400000000ff */
[----:B------:R-:W-:Y:S02]  /*5360*/  FSEL R14, R14, R11, P0 ;  /* 0x0000000b0e0e7208 */ /* 0x000fe40000000000 */
[----:B------:R-:W-:Y:S02]  /*5370*/  F2FP.F16.F32.PACK_AB R7, R8, R7 ;  /* 0x000000070807723e */ /* 0x000fe400000000ff */
[----:B------:R-:W-:-:S02]  /*5380*/  F2FP.F16.F32.PACK_AB R5, R6, R5 ;  /* 0x000000050605723e */ /* 0x000fc400000000ff */
[----:B------:R-:W-:Y:S01]  /*5390*/  F2FP.F16.F32.PACK_AB R3, R14, R3 ;  /* 0x000000030e03723e */ /* 0x000fe200000000ff */
[----:B-1----:R-:W-:-:S04]  /*53a0*/  IMAD.WIDE.U32 R12, R4, 0x2, R12 ;  /* 0x00000002040c7825 */ /* 0x002fc800078e000c */
[----:B------:R-:W-:-:S05]  /*53b0*/  IMAD.WIDE.U32 R12, R0, 0x4, R12 ;  /* 0x00000004000c7825 */ /* 0x000fca00078e000c */
[----:B------:R-:W-:Y:S04]  /*53c0*/  STG.E desc[UR4][R12.64], R9 ;  /* 0x000000090c007986 */ /* 0x000fe8000c101904 */
[----:B------:R-:W-:Y:S04]  /*53d0*/  STG.E desc[UR4][R12.64+0x200], R7 ;  /* 0x000200070c007986 */ /* 0x000fe8000c101904 */
[----:B------:R-:W-:Y:S04]  /*53e0*/  STG.E desc[UR4][R12.64+0x400], R5 ;  /* 0x000400050c007986 */ /* 0x000fe8000c101904 */
[----:B------:R-:W-:Y:S01]  /*53f0*/  STG.E desc[UR4][R12.64+0x600], R3 ;  /* 0x000600030c007986 */ /* 0x000fe2000c101904 */
[----:B------:R-:W-:Y:S05]  /*5400*/  EXIT ;  /* 0x000000000000794d */ /* 0x000fea0003800000 */
.L_x_4794:
        /* <DEDUP_REMOVED lines=15> */
.L_x_49994:


//--------------------- .text._ZN2at6native29vectorized_elementwise_kernelILi4ENS0_13BinaryFunctorIN3c104HalfES4_S4_ZZZNS0_16fmod_kernel_cudaERNS_18TensorIteratorBaseEENKUlvE0_clEvENKUlvE1_clEvEUlS4_S4_E_EESt5arrayIPcLm3EEEEviT0_T1_ --------------------------
	.section	.text._ZN2at6native29vectorized_elementwise_kernelILi4ENS0_13BinaryFunctorIN3c104HalfES4_S4_ZZZNS0_16fmod_kernel_cudaERNS_18TensorIteratorBaseEENKUlvE0_clEvENKUlvE1_clEvEUlS4_S4_E_EESt5arrayIPcLm3EEEEviT0_T1_,"ax",@progbits
	.align	128
        .global         _ZN2at6native29vectorized_elementwise_kernelILi4ENS0_13BinaryFunctorIN3c104HalfES4_S4_ZZZNS0_16fmod_kernel_cudaERNS_18TensorIteratorBaseEENKUlvE0_clEvENKUlvE1_clEvEUlS4_S4_E_EESt5arrayIPcLm3EEEEviT0_T1_
        .type           _ZN2at6native29vectorized_elementwise_kernelILi4ENS0_13BinaryFunctorIN3c104HalfES4_S4_ZZZNS0_16fmod_kernel_cudaERNS_18TensorIteratorBaseEENKUlvE0_clEvENKUlvE1_clEvEUlS4_S4_E_EESt5arrayIPcLm3EEEEviT0_T1_,@function
        .size           _ZN2at6native29vectorized_elementwise_kernelILi4ENS0_13BinaryFunctorIN3c104HalfES4_S4_ZZZNS0_16fmod_kernel_cudaERNS_18TensorIteratorBaseEENKUlvE0_clEvENKUlvE1_clEvEUlS4_S4_E_EESt5arrayIPcLm3EEEEviT0_T1_,(.L_x_49995 - _ZN2at6native29vectorized_elementwise_kernelILi4ENS0_13BinaryFunctorIN3c104HalfES4_S4_ZZZNS0_16fmod_kernel_cudaERNS_18TensorIteratorBaseEENKUlvE0_clEvENKUlvE1_clEvEUlS4_S4_E_EESt5arrayIPcLm3EEEEviT0_T1_)
        .other          _ZN2at6native29vectorized_elementwise_kernelILi4ENS0_13BinaryFunctorIN3c104HalfES4_S4_ZZZNS0_16fmod_kernel_cudaERNS_18TensorIteratorBaseEENKUlvE0_clEvENKUlvE1_clEvEUlS4_S4_E_EESt5arrayIPcLm3EEEEviT0_T1_,@"STO_CUDA_ENTRY STV_DEFAULT"
_ZN2at6native29vectorized_elementwise_kernelILi4ENS0_13BinaryFunctorIN3c104HalfES4_S4_ZZZNS0_16fmod_kernel_cudaERNS_18TensorIteratorBaseEENKUlvE0_clEvENKUlvE1_clEvEUlS4_S4_E_EESt5arrayIPcLm3EEEEviT0_T1_:
.text._ZN2at6native29vectorized_elementwise_kernelILi4ENS0_13BinaryFunctorIN3c104HalfES4_S4_ZZZNS0_16fmod_kernel_cudaERNS_18TensorIteratorBaseEENKUlvE0_clEvENKUlvE1_clEvEUlS4_S4_E_EESt5arrayIPcLm3EEEEviT0_T1_:
        /* <DEDUP_REMOVED lines=132> */
.L_x_4802:
[----:B------:R-:W-:Y:S05]  /*0840*/  BSYNC.RECONVERGENT B2 ;  /* 0x0000000000027941 */ /* 0x000fea0003800200 */
.L_x_4801:
[----:B------:R-:W-:Y:S01]  /*0850*/  FFMA.FTZ R8, -R13, R17, R8 ;  /* 0x000000110d087223 */ /* 0x000fe20000010108 */
[----:B------:R-:W-:Y:S06]  /*0860*/  BRA `(.L_x_4799) ;  /* 0x0000000000807947 */ /* 0x000fec0003800000 */
.L_x_4800:
        /* <DEDUP_REMOVED lines=15> */
.L_x_4805:
        /* <DEDUP_REMOVED lines=14> */
.L_x_4804:
[----:B------:R-:W-:Y:S05]  /*0a40*/  BSYNC.RECONVERGENT B2 ;  /* 0x0000000000027941 */ /* 0x000fea0003800200 */
.L_x_4803:
[----:B------:R-:W-:-:S04]  /*0a50*/  FMUL.FTZ R15, R15, 1.1920928955078125e-07 ;  /* 0x340000000f0f7820 */ /* 0x000fc80000410000 */
[----:B------:R-:W-:-:S07]  /*0a60*/  FMUL.FTZ R8, R8, R15 ;  /* 0x0000000f08087220 */ /* 0x000fce0000410000 */
.L_x_4799:
[----:B------:R-:W-:Y:S05]  /*0a70*/  BSYNC.RECONVERGENT B0 ;  /* 0x0000000000007941 */ /* 0x000fea0003800200 */
.L_x_4798:
[C---:B------:R-:W-:Y:S02]  /*0a80*/  FSETP.NAN.FTZ.AND P0, PT, |R8|.reuse, |R8|, PT ;  /* 0x400000080800720b */ /* 0x040fe40003f18200 */
[----:B------:R-:W-:-:S04]  /*0a90*/  LOP3.LUT R7, R8, 0x80000000, R7, 0xb8, !PT ;  /* 0x8000000008077812 */ /* 0x000fc800078eb807 */
[----:B------:R-:W-:-:S04]  /*0aa0*/  FSEL R7, R8, R7, P0 ;  /* 0x0000000708077208 */ /* 0x000fc80000000000 */
[----:B------:R-:W-:-:S07]  /*0ab0*/  F2FP.F16.F32.PACK_AB R7, RZ, R7 ;  /* 0x00000007ff07723e */ /* 0x000fce00000000ff */
.L_x_4797:
[----:B------:R-:W-:Y:S05]  /*0ac0*/  BSYNC.RECONVERGENT B1 ;  /* 0x0000000000017941 */ /* 0x000fea0003800200 */
.L_x_4796:
        /* <DEDUP_REMOVED lines=33> */
.L_x_4813:
[----:B------:R-:W-:Y:S01]  /*0ce0*/  FSETP.GEU.FTZ.AND P0, PT, R15, -R17, PT ;  /* 0x800000110f00720b */ /* 0x000fe20003f1e000 */
[----:B------:R-:W-:-:S12]  /*0cf0*/  FADD.FTZ R13, R13, -1 ;  /* 0xbf8000000d0d7421 */ /* 0x000fd80000010000 */
[----:B------:R-:W-:-:S07]  /*0d00*/  @!P0 FADD.FTZ R13, R13, -1 ;  /* 0xbf8000000d0d8421 */ /* 0x000fce0000010000 */
.L_x_4812:
[----:B------:R-:W-:Y:S05]  /*0d10*/  BSYNC.RECONVERGENT B2 ;  /* 0x0000000000027941 */ /* 0x000fea0003800200 */
.L_x_4811:
[----:B------:R-:W-:Y:S01]  /*0d20*/  FFMA.FTZ R10, -R17, R13, R10 ;  /* 0x0000000d110a7223 */ /* 0x000fe2000001010a */
[----:B------:R-:W-:Y:S06]  /*0d30*/  BRA `(.L_x_4809) ;  /* 0x0000000000807947 */ /* 0x000fec0003800000 */
.L_x_4810:
        /* <DEDUP_REMOVED lines=15> */
.L_x_4816:
        /* <DEDUP_REMOVED lines=14> */
.L_x_4815:
[----:B------:R-:W-:Y:S05]  /*0f10*/  BSYNC.RECONVERGENT B2 ;  /* 0x0000000000027941 */ /* 0x000fea0003800200 */
.L_x_4814:
[----:B------:R-:W-:-:S04]  /*0f20*/  FMUL.FTZ R15, R15, 1.1920928955078125e-07 ;  /* 0x340000000f0f7820 */ /* 0x000fc80000410000 */
[----:B------:R-:W-:-:S07]  /*0f30*/  FMUL.FTZ R10, R10, R15 ;  /* 0x0000000f0a0a7220 */ /* 0x000fce0000410000 */
.L_x_4809:
[----:B------:R-:W-:Y:S05]  /*0f40*/  BSYNC.RECONVERGENT B0 ;  /* 0x0000000000007941 */ /* 0x000fea0003800200 */
.L_x_4808:
[C---:B------:R-:W-:Y:S02]  /*0f50*/  FSETP.NAN.FTZ.AND P0, PT, |R10|.reuse, |R10|, PT ;  /* 0x4000000a0a00720b */ /* 0x040fe40003f18200 */
[----:B------:R-:W-:-:S04]  /*0f60*/  LOP3.LUT R9, R10, 0x80000000, R9, 0xb8, !PT ;  /* 0x800000000a097812 */ /* 0x000fc800078eb809 */
[----:B------:R-:W-:-:S04]  /*0f70*/  FSEL R9, R10, R9, P0 ;  /* 0x000000090a097208 */ /* 0x000fc80000000000 */
[----:B------:R-:W-:-:S07]  /*0f80*/  F2FP.F16.F32.PACK_AB R9, RZ, R9 ;  /* 0x00000009ff09723e */ /* 0x000fce00000000ff */
.L_x_4807:
[----:B------:R-:W-:Y:S05]  /*0f90*/  BSYNC.RECONVERGENT B1 ;  /* 0x0000000000017941 */ /* 0x000fea0003800200 */
.L_x_4806:
        /* <DEDUP_REMOVED lines=33> */
.L_x_4824:
[----:B------:R-:W-:Y:S01]  /*11b0*/  FSETP.GEU.FTZ.AND P0, PT, R13, -R17, PT ;  /* 0x800000110d00720b */ /* 0x000fe20003f1e000 */
[----:B------:R-:W-:-:S12]  /*11c0*/  FADD.FTZ R15, R15, -1 ;  /* 0xbf8000000f0f7421 */ /* 0x000fd80000010000 */
[----:B------:R-:W-:-:S07]  /*11d0*/  @!P0 FADD.FTZ R15, R15, -1 ;  /* 0xbf8000000f0f8421 */ /* 0x000fce0000010000 */
.L_x_4823:
[----:B------:R-:W-:Y:S05]  /*11e0*/  BSYNC.RECONVERGENT B2 ;  /* 0x0000000000027941 */ /* 0x000fea0003800200 */
.L_x_4822:
[----:B------:R-:W-:Y:S01]  /*11f0*/  FFMA.FTZ R10, -R17, R15, R10 ;  /* 0x0000000f110a7223 */ /* 0x000fe2000001010a */
[----:B------:R-:W-:Y:S06]  /*1200*/  BRA `(.L_x_4820) ;  /* 0x0000000000807947 */ /* 0x000fec0003800000 */
.L_x_4821:
        /* <DEDUP_REMOVED lines=15> */
.L_x_4827:
        /* <DEDUP_REMOVED lines=14> */
.L_x_4826:
[----:B------:R-:W-:Y:S05]  /*13e0*/  BSYNC.RECONVERGENT B2 ;  /* 0x0000000000027941 */ /* 0x000fea0003800200 */
.L_x_4825:
[----:B------:R-:W-:-:S04]  /*13f0*/  FMUL.FTZ R15, R15, 1.1920928955078125e-07 ;  /* 0x340000000f0f7820 */ /* 0x000fc80000410000 */
[----:B------:R-:W-:-:S07]  /*1400*/  FMUL.FTZ R10, R10, R15 ;  /* 0x0000000f0a0a7220 */ /* 0x000fce0000410000 */
.L_x_4820:
[----:B------:R-:W-:Y:S05]  /*1410*/  BSYNC.RECONVERGENT B0 ;  /* 0x0000000000007941 */ /* 0x000fea0003800200 */
.L_x_4819:
[C---:B------:R-:W-:Y:S02]  /*1420*/  FSETP.NAN.FTZ.AND P0, PT, |R10|.reuse, |R10|, PT ;  /* 0x4000000a0a00720b */ /* 0x040fe40003f18200 */
[----:B------:R-:W-:-:S04]  /*1430*/  LOP3.LUT R11, R10, 0x80000000, R11, 0xb8, !PT ;  /* 0x800000000a0b7812 */ /* 0x000fc800078eb80b */
[----:B------:R-:W-:-:S04]  /*1440*/  FSEL R10, R10, R11, P0 ;  /* 0x0000000b0a0a7208 */ /* 0x000fc80000000000 */
[----:B------:R-:W-:-:S07]  /*1450*/  F2FP.F16.F32.PACK_AB R10, RZ, R10 ;  /* 0x0000000aff0a723e */ /* 0x000fce00000000ff */
.L_x_4818:
[----:B------:R-:W-:Y:S05]  /*1460*/  BSYNC.RECONVERGENT B1 ;  /* 0x0000000000017941 */ /* 0x000fea0003800200 */
.L_x_4817:
        /* <DEDUP_REMOVED lines=33> */
.L_x_4835:
[----:B------:R-:W-:Y:S01]  /*1680*/  FSETP.GEU.FTZ.AND P0, PT, R14, -R15, PT ;  /* 0x8000000f0e00720b */ /* 0x000fe20003f1e000 */
[----:B------:R-:W-:-:S12]  /*1690*/  FADD.FTZ R11, R11, -1 ;  /* 0xbf8000000b0b7421 */ /* 0x000fd80000010000 */
[----:B------:R-:W-:-:S07]  /*16a0*/  @!P0 FADD.FTZ R11, R11, -1 ;  /* 0xbf8000000b0b8421 */ /* 0x000fce0000010000 */
.L_x_4834:
[----:B------:R-:W-:Y:S05]  /*16b0*/  BSYNC.RECONVERGENT B2 ;  /* 0x0000000000027941 */ /* 0x000fea0003800200 */
.L_x_4833:
[----:B------:R-:W-:Y:S01]  /*16c0*/  FFMA.FTZ R12, -R15, R11, R12 ;  /* 0x0000000b0f0c7223 */ /* 0x000fe2000001010c */
[----:B------:R-:W-:Y:S06]  /*16d0*/  BRA `(.L_x_4831) ;  /* 0x0000000000847947 */ /* 0x000fec0003800000 */
.L_x_4832:
        /* <DEDUP_REMOVED lines=17> */
.L_x_4838:
        /* <DEDUP_REMOVED lines=13> */
.L_x_4837:
[----:B------:R-:W-:Y:S05]  /*18c0*/  BSYNC.RECONVERGENT B2 ;  /* 0x0000000000027941 */ /* 0x000fea0003800200 */
.L_x_4836:
[----:B------:R-:W-:-:S04]  /*18d0*/  FMUL.FTZ R16, R16, 1.1920928955078125e-07 ;  /* 0x3400000010107820 */ /* 0x000fc80000410000 */
[----:B0-----:R-:W-:-:S07]  /*18e0*/  FMUL.FTZ R12, R11, R16 ;  /* 0x000000100b0c7220 */ /* 0x001fce0000410000 */
.L_x_4831:
[----:B------:R-:W-:Y:S05]  /*18f0*/  BSYNC.RECONVERGENT B0 ;  /* 0x0000000000007941 */ /* 0x000fea0003800200 */
.L_x_4830:
[C---:B------:R-:W-:Y:S02]  /*1900*/  FSETP.NAN.FTZ.AND P0, PT, |R12|.reuse, |R12|, PT ;  /* 0x4000000c0c00720b */ /* 0x040fe40003f18200 */
[----:B------:R-:W-:-:S04]  /*1910*/  LOP3.LUT R21, R12, 0x80000000, R21, 0xb8, !PT ;  /* 0x800000000c157812 */ /* 0x000fc800078eb815 */
[----:B------:R-:W-:-:S04]  /*1920*/  FSEL R11, R12, R21, P0 ;  /* 0x000000150c0b7208 */ /* 0x000fc80000000000 */
[----:B------:R-:W-:-:S07]  /*1930*/  F2FP.F16.F32.PACK_AB R11, RZ, R11 ;  /* 0x0000000bff0b723e */ /* 0x000fce00000000ff */
.L_x_4829:
[----:B------:R-:W-:Y:S05]  /*1940*/  BSYNC.RECONVERGENT B1 ;  /* 0x0000000000017941 */ /* 0x000fea0003800200 */
.L_x_4828:
        /* <DEDUP_REMOVED lines=33> */
.L_x_4846:
[----:B------:R-:W-:Y:S01]  /*1b60*/  FSETP.GEU.FTZ.AND P0, PT, R13, -R17, PT ;  /* 0x800000110d00720b */ /* 0x000fe20003f1e000 */
[----:B------:R-:W-:-:S12]  /*1b70*/  FADD.FTZ R15, R15, -1 ;  /* 0xbf8000000f0f7421 */ /* 0x000fd80000010000 */
[----:B------:R-:W-:-:S07]  /*1b80*/  @!P0 FADD.FTZ R15, R15, -1 ;  /* 0xbf8000000f0f8421 */ /* 0x000fce0000010000 */
.L_x_4845:
[----:B------:R-:W-:Y:S05]  /*1b90*/  BSYNC.RECONVERGENT B2 ;  /* 0x0000000000027941 */ /* 0x000fea0003800200 */
.L_x_4844:
[----:B------:R-:W-:Y:S01]  /*1ba0*/  FFMA.FTZ R0, -R17, R15, R0 ;  /* 0x0000000f11007223 */ /* 0x000fe20000010100 */
[----:B------:R-:W-:Y:S06]  /*1bb0*/  BRA `(.L_x_4842) ;  /* 0x0000000000787947 */ /* 0x000fec0003800000 */
.L_x_4843:
        /* <DEDUP_REMOVED lines=14> */
.L_x_4849:
        /* <DEDUP_REMOVED lines=13> */
.L_x_4848:
[----:B------:R-:W-:Y:S05]  /*1d70*/  BSYNC.RECONVERGENT B2 ;  /* 0x0000000000027941 */ /* 0x000fea0003800200 */
.L_x_4847:
[----:B------:R-:W-:-:S04]  /*1d80*/  FMUL.FTZ R13, R14, 1.1920928955078125e-07 ;  /* 0x340000000e0d7820 */ /* 0x000fc80000410000 */
[----:B------:R-:W-:-:S07]  /*1d90*/  FMUL.FTZ R0, R0, R13 ;  /* 0x0000000d00007220 */ /* 0x000fce0000410000 */
.L_x_4842:
[----:B------:R-:W-:Y:S05]  /*1da0*/  BSYNC.RECONVERGENT B0 ;  /* 0x0000000000007941 */ /* 0x000fea0003800200 */
.L_x_4841:
[C---:B------:R-:W-:Y:S02]  /*1db0*/  FSETP.NAN.FTZ.AND P0, PT, |R0|.reuse, |R0|, PT ;  /* 0x400000000000720b */ /* 0x040fe40003f18200 */
[----:B------:R-:W-:-:S04]  /*1dc0*/  LOP3.LUT R25, R0, 0x80000000, R25, 0xb8, !PT ;  /* 0x8000000000197812 */ /* 0x000fc800078eb819 */
[----:B------:R-:W-:-:S04]  /*1dd0*/  FSEL R0, R0, R25, P0 ;  /* 0x0000001900007208 */ /* 0x000fc80000000000 */
[----:B------:R-:W-:-:S07]  /*1de0*/  F2FP.F16.F32.PACK_AB R0, RZ, R0 ;  /* 0x00000000ff00723e */ /* 0x000fce00000000ff */
.L_x_4840:
[----:B------:R-:W-:Y:S05]  /*1df0*/  BSYNC.RECONVERGENT B1 ;  /* 0x0000000000017941 */ /* 0x000fea0003800200 */
.L_x_4839:
        /* <DEDUP_REMOVED lines=33> */
.L_x_4857:
[----:B------:R-:W-:Y:S01]  /*2010*/  FSETP.GEU.FTZ.AND P0, PT, R13, -R17, PT ;  /* 0x800000110d00720b */ /* 0x000fe20003f1e000 */
[----:B------:R-:W-:-:S12]  /*2020*/  FADD.FTZ R15, R15, -1 ;  /* 0xbf8000000f0f7421 */ /* 0x000fd80000010000 */
[----:B------:R-:W-:-:S07]  /*2030*/  @!P0 FADD.FTZ R15, R15, -1 ;  /* 0xbf8000000f0f8421 */ /* 0x000fce0000010000 */
.L_x_4856:
[----:B------:R-:W-:Y:S05]  /*2040*/  BSYNC.RECONVERGENT B2 ;  /* 0x0000000000027941 */ /* 0x000fea0003800200 */
.L_x_4855:
[----:B------:R-:W-:Y:S01]  /*2050*/  FFMA.FTZ R2, -R17, R15, R2 ;  /* 0x0000000f11027223 */ /* 0x000fe20000010102 */
[----:B------:R-:W-:Y:S06]  /*2060*/  BRA `(.L_x_4853) ;  /* 0x0000000000787947 */ /* 0x000fec0003800000 */
.L_x_4854:
        /* <DEDUP_REMOVED lines=14> */
.L_x_4860:
        /* <DEDUP_REMOVED lines=13> */
.L_x_4859:
[----:B------:R-:W-:Y:S05]  /*2220*/  BSYNC.RECONVERGENT B2 ;  /* 0x0000000000027941 */ /* 0x000fea0003800200 */
.L_x_4858:
[----:B------:R-:W-:-:S04]  /*2230*/  FMUL.FTZ R13, R14, 1.1920928955078125e-07 ;  /* 0x340000000e0d7820 */ /* 0x000fc80000410000 */
[----:B------:R-:W-:-:S07]  /*2240*/  FMUL.FTZ R2, R2, R13 ;  /* 0x0000000d02027220 */ /* 0x000fce0000410000 */
.L_x_4853:
[----:B------:R-:W-:Y:S05]  /*2250*/  BSYNC.RECONVERGENT B0 ;  /* 0x0000000000007941 */ /* 0x000fea0003800200 */
.L_x_4852:
[C---:B------:R-:W-:Y:S02]  /*2260*/  FSETP.NAN.FTZ.AND P0, PT, |R2|.reuse, |R2|, PT ;  /* 0x400000020200720b */ /* 0x040fe40003f18200 */
[----:B------:R-:W-:-:S04]  /*2270*/  LOP3.LUT R3, R2, 0x80000000, R3, 0xb8, !PT ;  /* 0x8000000002037812 */ /* 0x000fc800078eb803 */
[----:B------:R-:W-:-:S04]  /*2280*/  FSEL R2, R2, R3, P0 ;  /* 0x0000000302027208 */ /* 0x000fc80000000000 */
[----:B------:R-:W-:-:S07]  /*2290*/  F2FP.F16.F32.PACK_AB R2, RZ, R2 ;  /* 0x00000002ff02723e */ /* 0x000fce00000000ff */
.L_x_4851:
[----:B------:R-:W-:Y:S05]  /*22a0*/  BSYNC.RECONVERGENT B1 ;  /* 0x0000000000017941 */ /* 0x000fea0003800200 */
.L_x_4850:
        /* <DEDUP_REMOVED lines=33> */
.L_x_4868:
[----:B------:R-:W-:Y:S01]  /*24c0*/  FSETP.GEU.FTZ.AND P0, PT, R14, -R15, PT ;  /* 0x8000000f0e00720b */ /* 0x000fe20003f1e000 */
[----:B------:R-:W-:-:S12]  /*24d0*/  FADD.FTZ R3, R3, -1 ;  /* 0xbf80000003037421 */ /* 0x000fd80000010000 */
[----:B------:R-:W-:-:S07]  /*24e0*/  @!P0 FADD.FTZ R3, R3, -1 ;  /* 0xbf80000003038421 */ /* 0x000fce0000010000 */
.L_x_4867:
[----:B------:R-:W-:Y:S05]  /*24f0*/  BSYNC.RECONVERGENT B2 ;  /* 0x0000000000027941 */ /* 0x000fea0003800200 */
.L_x_4866:
[----:B------:R-:W-:Y:S01]  /*2500*/  FFMA.FTZ R12, -R15, R3, R12 ;  /* 0x000000030f0c7223 */ /* 0x000fe2000001010c */
[----:B------:R-:W-:Y:S06]  /*2510*/  BRA `(.L_x_4864) ;  /* 0x0000000000787947 */ /* 0x000fec0003800000 */
.L_x_4865:
        /* <DEDUP_REMOVED lines=14> */
.L_x_4871:
        /* <DEDUP_REMOVED lines=13> */
.L_x_4870:
[----:B------:R-:W-:Y:S05]  /*26d0*/  BSYNC.RECONVERGENT B2 ;  /* 0x0000000000027941 */ /* 0x000fea0003800200 */
.L_x_4869:
[----:B------:R-:W-:-:S04]  /*26e0*/  FMUL.FTZ R12, R12, 1.1920928955078125e-07 ;  /* 0x340000000c0c7820 */ /* 0x000fc80000410000 */
[----:B------:R-:W-:-:S07]  /*26f0*/  FMUL.FTZ R12, R3, R12 ;  /* 0x0000000c030c7220 */ /* 0x000fce0000410000 */
.L_x_4864:
[----:B------:R-:W-:Y:S05]  /*2700*/  BSYNC.RECONVERGENT B0 ;  /* 0x0000000000007941 */ /* 0x000fea0003800200 */
.L_x_4863:
[C---:B------:R-:W-:Y:S02]  /*2710*/  FSETP.NAN.FTZ.AND P0, PT, |R12|.reuse, |R12|, PT ;  /* 0x4000000c0c00720b */ /* 0x040fe40003f18200 */
[----:B------:R-:W-:-:S04]  /*2720*/  LOP3.LUT R27, R12, 0x80000000, R27, 0xb8, !PT ;  /* 0x800000000c1b7812 */ /* 0x000fc800078eb81b */
[----:B------:R-:W-:-:S04]  /*2730*/  FSEL R3, R12, R27, P0 ;  /* 0x0000001b0c037208 */ /* 0x000fc80000000000 */
[----:B------:R-:W-:-:S07]  /*2740*/  F2FP.F16.F32.PACK_AB R3, RZ, R3 ;  /* 0x00000003ff03723e */ /* 0x000fce00000000ff */
.L_x_4862:
[----:B------:R-:W-:Y:S05]  /*2750*/  BSYNC.RECONVERGENT B1 ;  /* 0x0000000000017941 */ /* 0x000fea0003800200 */
.L_x_4861:
        /* <DEDUP_REMOVED lines=33> */
.L_x_4879:
[----:B------:R-:W-:Y:S01]  /*2970*/  FSETP.GEU.FTZ.AND P0, PT, R15, -R17, PT ;  /* 0x800000110f00720b */ /* 0x000fe20003f1e000 */
[----:B------:R-:W-:-:S12]  /*2980*/  FADD.FTZ R13, R13, -1 ;  /* 0xbf8000000d0d7421 */ /* 0x000fd80000010000 */
[----:B------:R-:W-:-:S07]  /*2990*/  @!P0 FADD.FTZ R13, R13, -1 ;  /* 0xbf8000000d0d8421 */ /* 0x000fce0000010000 */
.L_x_4878:
[----:B------:R-:W-:Y:S05]  /*29a0*/  BSYNC.RECONVERGENT B2 ;  /* 0x0000000000027941 */ /* 0x000fea0003800200 */
.L_x_4877:
[----:B------:R-:W-:Y:S01]  /*29b0*/  FFMA.FTZ R12, -R17, R13, R12 ;  /* 0x0000000d110c7223 */ /* 0x000fe2000001010c */
[----:B------:R-:W-:Y:S06]  /*29c0*/  BRA `(.L_x_4875) ;  /* 0x0000000000787947 */ /* 0x000fec0003800000 */
.L_x_4876:
        /* <DEDUP_REMOVED lines=14> */
.L_x_4882:
        /* <DEDUP_REMOVED lines=13> */
.L_x_4881:
[----:B------:R-:W-:Y:S05]  /*2b80*/  BSYNC.RECONVERGENT B2 ;  /* 0x0000000000027941 */ /* 0x000fea0003800200 */
.L_x_4880:
[----:B------:R-:W-:-:S04]  /*2b90*/  FMUL.FTZ R13, R13, 1.1920928955078125e-07 ;  /* 0x340000000d0d7820 */ /* 0x000fc80000410000 */
[----:B------:R-:W-:-:S07]  /*2ba0*/  FMUL.FTZ R12, R12, R13 ;  /* 0x0000000d0c0c7220 */ /* 0x000fce0000410000 */
.L_x_4875:
[----:B------:R-:W-:Y:S05]  /*2bb0*/  BSYNC.RECONVERGENT B0 ;  /* 0x0000000000007941 */ /* 0x000fea0003800200 */
.L_x_4874:
[C---:B------:R-:W-:Y:S02]  /*2bc0*/  FSETP.NAN.FTZ.AND P0, PT, |R12|.reuse, |R12|, PT ;  /* 0x4000000c0c00720b */ /* 0x040fe40003f18200 */
[----:B------:R-:W-:-:S04]  /*2bd0*/  LOP3.LUT R23, R12, 0x80000000, R23, 0xb8, !PT ;  /* 0x800000000c177812 */ /* 0x000fc800078eb817 */
[----:B------:R-:W-:-:S04]  /*2be0*/  FSEL R12, R12, R23, P0 ;  /* 0x000000170c0c7208 */ /* 0x000fc80000000000 */
[----:B------:R-:W-:-:S07]  /*2bf0*/  F2FP.F16.F32.PACK_AB R12, RZ, R12 ;  /* 0x0000000cff0c723e */ /* 0x000fce00000000ff */
.L_x_4873:
[----:B------:R-:W-:Y:S05]  /*2c00*/  BSYNC.RECONVERGENT B1 ;  /* 0x0000000000017941 */ /* 0x000fea0003800200 */
.L_x_4872:
        /* <DEDUP_REMOVED lines=16> */
.L_x_4885:
[----:B------:R-:W-:-:S13]  /*2d10*/  ISETP.GE.U32.AND P0, PT, R6, R5, PT ;  /* 0x000000050600720c */ /* 0x000fda0003f06070 */
[----:B------:R-:W-:Y:S05]  /*2d20*/  @P0 BRA `(.L_x_4887) ;  /* 0x0000000000300947 */ /* 0x000fea0003800000 */
[----:B-1----:R-:W1:Y:S01]  /*2d30*/  LDC.64 R8, c[0x0][0x388] ;  /* 0x0000e200ff087b82 */ /* 0x002e620000000a00 */
[----:B------:R-:W-:Y:S01]  /*2d40*/  IMAD.IADD R7, R4, 0x1, R6 ;  /* 0x0000000104077824 */ /* 0x000fe200078e0206 */
[----:B------:R-:W-:-:S03]  /*2d50*/  IADD3 R6, PT, PT, R6, 0x80, RZ ;  /* 0x0000008006067810 */ /* 0x000fc60007ffe0ff */
[----:B-1----:R-:W-:-:S05]  /*2d60*/  IMAD.WIDE.U32 R8, R7, 0x2, R8 ;  /* 0x0000000207087825 */ /* 0x002fca00078e0008 */
[----:B------:R2:W-:Y:S02]  /*2d70*/  STG.E.U16 desc[UR4][R8.64], R10 ;  /* 0x0000000a08007986 */ /* 0x0005e4000c101504 */
.L_x_4886:
[----:B------:R-:W-:-:S13]  /*2d80*/  ISETP.GE.U32.AND P0, PT, R6, R5, PT ;  /* 0x000000050600720c */ /* 0x000fda0003f06070 */
[----:B------:R-:W-:Y:S05]  /*2d90*/  @P0 BRA `(.L_x_4888) ;  /* 0x0000000000300947 */ /* 0x000fea0003800000 */
[----:B--2---:R-:W2:Y:S01]  /*2da0*/  LDC.64 R8, c[0x0][0x388] ;  /* 0x0000e200ff087b82 */ /* 0x004ea20000000a00 */
[----:B-1----:R-:W-:Y:S02]  /*2db0*/  IMAD.IADD R7, R4, 0x1, R6 ;  /* 0x0000000104077824 */ /* 0x002fe400078e0206 */
[----:B------:R-:W-:Y:S02]  /*2dc0*/  VIADD R6, R6, 0x80 ;  /* 0x0000008006067836 */ /* 0x000fe40000000000 */
[----:B--2---:R-:W-:-:S05]  /*2dd0*/  IMAD.WIDE.U32 R8, R7, 0x2, R8 ;  /* 0x0000000207087825 */ /* 0x004fca00078e0008 */
[----:B------:R2:W-:Y:S02]  /*2de0*/  STG.E.U16 desc[UR4][R8.64], R11 ;  /* 0x0000000b08007986 */ /* 0x0005e4000c101504 */
.L_x_4887:
[----:B------:R-:W-:-:S13]  /*2df0*/  ISETP.GE.U32.AND P0, PT, R6, R5, PT ;  /* 0x000000050600720c */ /* 0x000fda0003f06070 */
[----:B------:R-:W-:Y:S05]  /*2e00*/  @P0 BRA `(.L_x_4889) ;  /* 0x0000000000340947 */ /* 0x000fea0003800000 */
[----:B-12---:R-:W1:Y:S01]  /*2e10*/  LDC.64 R8, c[0x0][0x388] ;  /* 0x0000e200ff087b82 */ /* 0x006e620000000a00 */
[----:B------:R-:W-:Y:S01]  /*2e20*/  IADD3 R7, PT, PT, R4, R6, RZ ;  /* 0x0000000604077210 */ /* 0x000fe20007ffe0ff */
[----:B------:R-:W-:-:S04]  /*2e30*/  VIADD R6, R6, 0x80 ;  /* 0x0000008006067836 */ /* 0x000fc80000000000 */
[----:B-1----:R-:W-:-:S05]  /*2e40*/  IMAD.WIDE.U32 R8, R7, 0x2, R8 ;  /* 0x0000000207087825 */ /* 0x002fca00078e0008 */
[----:B------:R3:W-:Y:S02]  /*2e50*/  STG.E.U16 desc[UR4][R8.64], R0 ;  /* 0x0000000008007986 */ /* 0x0007e4000c101504 */
.L_x_4888:
        /* <DEDUP_REMOVED lines=8> */
.L_x_4889:
[----:B------:R-:W-:Y:S05]  /*2ee0*/  BSYNC.RELIABLE B1 ;  /* 0x0000000000017941 */ /* 0x000fea0003800100 */
.L_x_4884:
[----:B------:R-:W-:-:S13]  /*2ef0*/  ISETP.GE.U32.AND P0, PT, R6, R5, PT ;  /* 0x000000050600720c */ /* 0x000fda0003f06070 */
[----:B-123--:R-:W1:Y:S01]  /*2f00*/  @!P0 LDC.64 R8, c[0x0][0x388] ;  /* 0x0000e200ff088b82 */ /* 0x00ee620000000a00 */
[----:B------:R-:W-:Y:S02]  /*2f10*/  @!P0 IMAD.IADD R7, R4, 0x1, R6 ;  /* 0x0000000104078824 */ /* 0x000fe400078e0206 */
[----:B------:R-:W-:Y:S02]  /*2f20*/  @!P0 VIADD R6, R6, 0x80 ;  /* 0x0000008006068836 */ /* 0x000fe40000000000 */
[----:B-1----:R-:W-:-:S05]  /*2f30*/  @!P0 IMAD.WIDE.U32 R8, R7, 0x2, R8 ;  /* 0x0000000207088825 */ /* 0x002fca00078e0008 */
[----:B------:R4:W-:Y:S02]  /*2f40*/  @!P0 STG.E.U16 desc[UR4][R8.64], R3 ;  /* 0x0000000308008986 */ /* 0x0009e4000c101504 */
.L_x_4890:
[----:B------:R-:W-:Y:S05]  /*2f50*/  BSYNC.RECONVERGENT B0 ;  /* 0x0000000000007941 */ /* 0x000fea0003800200 */
.L_x_4883:
        /* <DEDUP_REMOVED lines=8> */
.L_x_4795:
        /* <DEDUP_REMOVED lines=43> */
.L_x_4895:
[----:B------:R-:W-:Y:S05]  /*3290*/  BSYNC.RECONVERGENT B1 ;  /* 0x0000000000017941 */ /* 0x000fea0003800200 */
.L_x_4894:
[----:B------:R-:W-:Y:S01]  /*32a0*/  FFMA.FTZ R17, -R12, R18, R17 ;  /* 0x000000120c117223 */ /* 0x000fe20000010111 */
[----:B------:R-:W-:Y:S06]  /*32b0*/  BRA `(.L_x_4892) ;  /* 0x0000000000787947 */ /* 0x000fec0003800000 */
.L_x_4893:
        /* <DEDUP_REMOVED lines=14> */
.L_x_4898:
        /* <DEDUP_REMOVED lines=13> */
.L_x_4897:
[----:B------:R-:W-:Y:S05]  /*3470*/  BSYNC.RECONVERGENT B1 ;  /* 0x0000000000017941 */ /* 0x000fea0003800200 */
.L_x_4896:
[----:B------:R-:W-:-:S04]  /*3480*/  FMUL.FTZ R17, R17, 1.1920928955078125e-07 ;  /* 0x3400000011117820 */ /* 0x000fc80000410000 */
[----:B------:R-:W-:-:S07]  /*3490*/  FMUL.FTZ R17, R12, R17 ;  /* 0x000000110c117220 */ /* 0x000fce0000410000 */
.L_x_4892:
[----:B------:R-:W-:Y:S05]  /*34a0*/  BSYNC.RECONVERGENT B0 ;  /* 0x0000000000007941 */ /* 0x000fea0003800200 */
.L_x_4891:
        /* <DEDUP_REMOVED lines=32> */
.L_x_4904:
[----:B------:R-:W-:Y:S01]  /*36b0*/  FSETP.GEU.FTZ.AND P0, PT, R16, -R8, PT ;  /* 0x800000081000720b */ /* 0x000fe20003f1e000 */
[----:B------:R-:W-:-:S12]  /*36c0*/  FADD.FTZ R12, R12, -1 ;  /* 0xbf8000000c0c7421 */ /* 0x000fd80000010000 */
[----:B------:R-:W-:-:S07]  /*36d0*/  @!P0 FADD.FTZ R12, R12, -1 ;  /* 0xbf8000000c0c8421 */ /* 0x000fce0000010000 */
.L_x_4903:
[----:B------:R-:W-:Y:S05]  /*36e0*/  BSYNC.RECONVERGENT B1 ;  /* 0x0000000000017941 */ /* 0x000fea0003800200 */
.L_x_4902:
[----:B------:R-:W-:Y:S01]  /*36f0*/  FFMA.FTZ R15, -R8, R12, R15 ;  /* 0x0000000c080f7223 */ /* 0x000fe2000001010f */
[----:B------:R-:W-:Y:S06]  /*3700*/  BRA `(.L_x_4900) ;  /* 0x0000000000787947 */ /* 0x000fec0003800000 */
.L_x_4901:
        /* <DEDUP_REMOVED lines=14> */
.L_x_4907:
        /* <DEDUP_REMOVED lines=13> */
.L_x_4906:
[----:B------:R-:W-:Y:S05]  /*38c0*/  BSYNC.RECONVERGENT B1 ;  /* 0x0000000000017941 */ /* 0x000fea0003800200 */
.L_x_4905:
[----:B------:R-:W-:-:S04]  /*38d0*/  FMUL.FTZ R15, R15, 1.1920928955078125e-07 ;  /* 0x340000000f0f7820 */ /* 0x000fc80000410000 */
[----:B------:R-:W-:-:S07]  /*38e0*/  FMUL.FTZ R15, R18, R15 ;  /* 0x0000000f120f7220 */ /* 0x000fce0000410000 */
.L_x_4900:
[----:B------:R-:W-:Y:S05]  /*38f0*/  BSYNC.RECONVERGENT B0 ;  /* 0x0000000000007941 */ /* 0x000fea0003800200 */
.L_x_4899:
[----:B------:R-:W-:Y:S01]  /*3900*/  HADD2.F32 R12, -RZ, R11.H0_H0 ;  /* 0x2000000bff0c7230 */ /* 0x000fe20000004100 */
[C---:B------:R-:W-:Y:S01]  /*3910*/  FSETP.NAN.FTZ.AND P0, PT, |R15|.reuse, |R15|, PT ;  /* 0x4000000f0f00720b */ /* 0x040fe20003f18200 */
[----:B------:R-:W-:Y:S01]  /*3920*/  HADD2.F32 R13, -RZ, R9.H0_H0 ;  /* 0x20000009ff0d7230 */ /* 0x000fe20000004100 */
[C---:B0-----:R-:W-:Y:S01]  /*3930*/  LOP3.LUT R8, R15.reuse, 0x80000000, R10, 0xb8, !PT ;  /* 0x800000000f087812 */ /* 0x041fe200078eb80a */
        /* <DEDUP_REMOVED lines=28> */
.L_x_4913:
[----:B------:R-:W-:Y:S01]  /*3b00*/  FSETP.GEU.FTZ.AND P0, PT, R17, -R10, PT ;  /* 0x8000000a1100720b */ /* 0x000fe20003f1e000 */
[----:B------:R-:W-:-:S12]  /*3b10*/  FADD.FTZ R14, R14, -1 ;  /* 0xbf8000000e0e7421 */ /* 0x000fd80000010000 */
[----:B------:R-:W-:-:S07]  /*3b20*/  @!P0 FADD.FTZ R14, R14, -1 ;  /* 0xbf8000000e0e8421 */ /* 0x000fce0000010000 */
.L_x_4912:
[----:B------:R-:W-:Y:S05]  /*3b30*/  BSYNC.RECONVERGENT B1 ;  /* 0x0000000000017941 */ /* 0x000fea0003800200 */
.L_x_4911:
[----:B------:R-:W-:Y:S01]  /*3b40*/  FFMA.FTZ R15, -R10, R14, R15 ;  /* 0x0000000e0a0f7223 */ /* 0x000fe2000001010f */
[----:B------:R-:W-:Y:S06]  /*3b50*/  BRA `(.L_x_4909) ;  /* 0x0000000000787947 */ /* 0x000fec0003800000 */
.L_x_4910:
        /* <DEDUP_REMOVED lines=14> */
.L_x_4916:
        /* <DEDUP_REMOVED lines=13> */
.L_x_4915:
[----:B------:R-:W-:Y:S05]  /*3d10*/  BSYNC.RECONVERGENT B1 ;  /* 0x0000000000017941 */ /* 0x000fea0003800200 */
.L_x_4914:
[----:B------:R-:W-:-:S04]  /*3d20*/  FMUL.FTZ R15, R15, 1.1920928955078125e-07 ;  /* 0x340000000f0f7820 */ /* 0x000fc80000410000 */
[----:B------:R-:W-:-:S07]  /*3d30*/  FMUL.FTZ R15, R10, R15 ;  /* 0x0000000f0a0f7220 */ /* 0x000fce0000410000 */
.L_x_4909:
[----:B------:R-:W-:Y:S05]  /*3d40*/  BSYNC.RECONVERGENT B0 ;  /* 0x0000000000007941 */ /* 0x000fea0003800200 */
.L_x_4908:
[----:B------:R-:W-:Y:S01]  /*3d50*/  HADD2.F32 R11, -RZ, R11.H1_H1 ;  /* 0x3000000bff0b7230 */ /* 0x000fe20000004100 */
[C---:B------:R-:W-:Y:S01]  /*3d60*/  FSETP.NAN.FTZ.AND P0, PT, |R15|.reuse, |R15|, PT ;  /* 0x4000000f0f00720b */ /* 0x040fe20003f18200 */
[----:B------:R-:W-:Y:S01]  /*3d70*/  HADD2.F32 R10, -RZ, R9.H1_H1 ;  /* 0x30000009ff0a7230 */ /* 0x000fe20000004100 */
[----:B------:R-:W-:Y:S01]  /*3d80*/  LOP3.LUT R12, R15, 0x80000000, R12, 0xb8, !PT ;  /* 0x800000000f0c7812 */ /* 0x000fe200078eb80c */
        /* <DEDUP_REMOVED lines=28> */
.L_x_4922:
[----:B------:R-:W-:Y:S01]  /*3f50*/  FSETP.GEU.FTZ.AND P0, PT, R17, -R12, PT ;  /* 0x8000000c1100720b */ /* 0x000fe20003f1e000 */
[----:B------:R-:W-:-:S12]  /*3f60*/  FADD.FTZ R14, R14, -1 ;  /* 0xbf8000000e0e7421 */ /* 0x000fd80000010000 */
[----:B------:R-:W-:-:S07]  /*3f70*/  @!P0 FADD.FTZ R14, R14, -1 ;  /* 0xbf8000000e0e8421 */ /* 0x000fce0000010000 */
.L_x_4921:
[----:B------:R-:W-:Y:S05]  /*3f80*/  BSYNC.RECONVERGENT B1 ;  /* 0x0000000000017941 */ /* 0x000fea0003800200 */
.L_x_4920:
[----:B------:R-:W-:Y:S01]  /*3f90*/  FFMA.FTZ R13, -R12, R14, R13 ;  /* 0x0000000e0c0d7223 */ /* 0x000fe2000001010d */
[----:B------:R-:W-:Y:S06]  /*3fa0*/  BRA `(.L_x_4918) ;  /* 0x0000000000787947 */ /* 0x000fec0003800000 */
.L_x_4919:
        /* <DEDUP_REMOVED lines=14> */
.L_x_4925:
        /* <DEDUP_REMOVED lines=13> */
.L_x_4924:
[----:B------:R-:W-:Y:S05]  /*4160*/  BSYNC.RECONVERGENT B1 ;  /* 0x0000000000017941 */ /* 0x000fea0003800200 */
.L_x_4923:
[----:B------:R-:W-:-:S04]  /*4170*/  FMUL.FTZ R13, R13, 1.1920928955078125e-07 ;  /* 0x340000000d0d7820 */ /* 0x000fc80000410000 */
[----:B------:R-:W-:-:S07]  /*4180*/  FMUL.FTZ R13, R18, R13 ;  /* 0x0000000d120d7220 */ /* 0x000fce0000410000 */
.L_x_4918:
[----:B------:R-:W-:Y:S05]  /*4190*/  BSYNC.RECONVERGENT B0 ;  /* 0x0000000000007941 */ /* 0x000fea0003800200 */
.L_x_4917:
[----:B0----5:R-:W-:Y:S01]  /*41a0*/  HADD2.F32 R12, -RZ, R6.H0_H0 ;  /* 0x20000006ff0c7230 */ /* 0x021fe20000004100 */
[C---:B------:R-:W-:Y:S01]  /*41b0*/  FSETP.NAN.FTZ.AND P0, PT, |R13|.reuse, |R13|, PT ;  /* 0x4000000d0d00720b */ /* 0x040fe20003f18200 */
[----:B------:R-:W-:Y:S01]  /*41c0*/  HADD2.F32 R15, -RZ, R2.H0_H0 ;  /* 0x20000002ff0f7230 */ /* 0x000fe20000004100 */
        /* <DEDUP_REMOVED lines=29> */
.L_x_4931:
[----:B------:R-:W-:Y:S01]  /*43a0*/  FSETP.GEU.FTZ.AND P0, PT, R18, -R11, PT ;  /* 0x8000000b1200720b */ /* 0x000fe20003f1e000 */
[----:B------:R-:W-:-:S12]  /*43b0*/  FADD.FTZ R13, R13, -1 ;  /* 0xbf8000000d0d7421 */ /* 0x000fd80000010000 */
[----:B------:R-:W-:-:S07]  /*43c0*/  @!P0 FADD.FTZ R13, R13, -1 ;  /* 0xbf8000000d0d8421 */ /* 0x000fce0000010000 */
.L_x_4930:
[----:B------:R-:W-:Y:S05]  /*43d0*/  BSYNC.RECONVERGENT B1 ;  /* 0x0000000000017941 */ /* 0x000fea0003800200 */
.L_x_4929:
[----:B------:R-:W-:Y:S01]  /*43e0*/  FFMA.FTZ R14, -R11, R13, R14 ;  /* 0x0000000d0b0e7223 */ /* 0x000fe2000001010e */
[----:B------:R-:W-:Y:S06]  /*43f0*/  BRA `(.L_x_4927) ;  /* 0x0000000000787947 */ /* 0x000fec0003800000 */
.L_x_4928:
        /* <DEDUP_REMOVED lines=14> */
.L_x_4934:
        /* <DEDUP_REMOVED lines=13> */
.L_x_4933:
[----:B------:R-:W-:Y:S05]  /*45b0*/  BSYNC.RECONVERGENT B1 ;  /* 0x0000000000017941 */ /* 0x000fea0003800200 */
.L_x_4932:
[----:B------:R-:W-:-:S04]  /*45c0*/  FMUL.FTZ R14, R14, 1.1920928955078125e-07 ;  /* 0x340000000e0e7820 */ /* 0x000fc80000410000 */
[----:B------:R-:W-:-:S07]  /*45d0*/  FMUL.FTZ R14, R11, R14 ;  /* 0x0000000e0b0e7220 */ /* 0x000fce0000410000 */
.L_x_4927:
[----:B------:R-:W-:Y:S05]  /*45e0*/  BSYNC.RECONVERGENT B0 ;  /* 0x0000000000007941 */ /* 0x000fea0003800200 */
.L_x_4926:
[----:B------:R-:W-:Y:S01]  /*45f0*/  HADD2.F32 R6, -RZ, R6.H1_H1 ;  /* 0x30000006ff067230 */ /* 0x000fe20000004100 */
[C---:B------:R-:W-:Y:S01]  /*4600*/  FSETP.NAN.FTZ.AND P0, PT, |R14|.reuse, |R14|, PT ;  /* 0x4000000e0e00720b */ /* 0x040fe20003f18200 */
[----:B0-----:R-:W-:Y:S01]  /*4610*/  HADD2.F32 R13, -RZ, R2.H1_H1 ;  /* 0x30000002ff0d7230 */ /* 0x001fe20000004100 */
[----:B------:R-:W-:Y:S01]  /*4620*/  LOP3.LUT R11, R14, 0x80000000, R12, 0xb8, !PT ;  /* 0x800000000e0b7812 */ /* 0x000fe200078eb80c */
[----:B------:R-:W-:Y:S03]  /*4630*/  BSSY.RECONVERGENT B0, `(.L_x_4935) ;  /* 0x0000040000007945 */ /* 0x000fe60003800200 */
[----:B------:R-:W-:Y:S02]  /*4640*/  FSETP.GEU.FTZ.AND P1, PT, |R6|, |R13|, PT ;  /* 0x4000000d0600720b */ /* 0x000fe40003f3e200 */
        /* <DEDUP_REMOVED lines=26> */
.L_x_4940:
[----:B------:R-:W-:Y:S01]  /*47f0*/  FSETP.GEU.FTZ.AND P0, PT, R16, -R11, PT ;  /* 0x8000000b1000720b */ /* 0x000fe20003f1e000 */
[----:B------:R-:W-:-:S12]  /*4800*/  FADD.FTZ R17, R17, -1 ;  /* 0xbf80000011117421 */ /* 0x000fd80000010000 */
[----:B------:R-:W-:-:S07]  /*4810*/  @!P0 FADD.FTZ R17, R17, -1 ;  /* 0xbf80000011118421 */ /* 0x000fce0000010000 */
.L_x_4939:
[----:B------:R-:W-:Y:S05]  /*4820*/  BSYNC.RECONVERGENT B1 ;  /* 0x0000000000017941 */ /* 0x000fea0003800200 */
.L_x_4938:
[----:B------:R-:W-:Y:S01]  /*4830*/  FFMA.FTZ R14, -R11, R17, R14 ;  /* 0x000000110b0e7223 */ /* 0x000fe2000001010e */
[----:B------:R-:W-:Y:S06]  /*4840*/  BRA `(.L_x_4936) ;  /* 0x0000000000787947 */ /* 0x000fec0003800000 */
.L_x_4937:
        /* <DEDUP_REMOVED lines=14> */
.L_x_4943:
        /* <DEDUP_REMOVED lines=13> */
.L_x_4942:
[----:B------:R-:W-:Y:S05]  /*4a00*/  BSYNC.RECONVERGENT B1 ;  /* 0x0000000000017941 */ /* 0x000fea0003800200 */
.L_x_4941:
[----:B0-----:R-:W-:-:S04]  /*4a10*/  FMUL.FTZ R11, R14, 1.1920928955078125e-07 ;  /* 0x340000000e0b7820 */ /* 0x001fc80000410000 */
[----:B------:R-:W-:-:S07]  /*4a20*/  FMUL.FTZ R14, R18, R11 ;  /* 0x0000000b120e7220 */ /* 0x000fce0000410000 */
.L_x_4936:
[----:B------:R-:W-:Y:S05]  /*4a30*/  BSYNC.RECONVERGENT B0 ;  /* 0x0000000000007941 */ /* 0x000fea0003800200 */
.L_x_4935:
[----:B------:R-:W-:Y:S01]  /*4a40*/  HADD2.F32 R12, -RZ, R7.H0_H0 ;  /* 0x20000007ff0c7230 */ /* 0x000fe20000004100 */
[C---:B------:R-:W-:Y:S01]  /*4a50*/  FSETP.NAN.FTZ.AND P0, PT, |R14|.reuse, |R14|, PT ;  /* 0x4000000e0e00720b */ /* 0x040fe20003f18200 */
[----:B------:R-:W-:Y:S01]  /*4a60*/  HADD2.F32 R13, -RZ, R3.H0_H0 ;  /* 0x20000003ff0d7230 */ /* 0x000fe20000004100 */
        /* <DEDUP_REMOVED lines=29> */
.L_x_4949:
[----:B------:R-:W-:Y:S01]  /*4c40*/  FSETP.GEU.FTZ.AND P0, PT, R17, -R6, PT ;  /* 0x800000061100720b */ /* 0x000fe20003f1e000 */
[----:B------:R-:W-:-:S12]  /*4c50*/  FADD.FTZ R14, R14, -1 ;  /* 0xbf8000000e0e7421 */ /* 0x000fd80000010000 */
[----:B------:R-:W-:-:S07]  /*4c60*/  @!P0 FADD.FTZ R14, R14, -1 ;  /* 0xbf8000000e0e8421 */ /* 0x000fce0000010000 */
.L_x_4948:
[----:B------:R-:W-:Y:S05]  /*4c70*/  BSYNC.RECONVERGENT B1 ;  /* 0x0000000000017941 */ /* 0x000fea0003800200 */
.L_x_4947:
[----:B------:R-:W-:Y:S01]  /*4c80*/  FFMA.FTZ R15, -R6, R14, R15 ;  /* 0x0000000e060f7223 */ /* 0x000fe2000001010f */
[----:B------:R-:W-:Y:S06]  /*4c90*/  BRA `(.L_x_4945) ;  /* 0x0000000000787947 */ /* 0x000fec0003800000 */
.L_x_4946:
        /* <DEDUP_REMOVED lines=14> */
.L_x_4952:
        /* <DEDUP_REMOVED lines=13> */
.L_x_4951:
[----:B------:R-:W-:Y:S05]  /*4e50*/  BSYNC.RECONVERGENT B1 ;  /* 0x0000000000017941 */ /* 0x000fea0003800200 */
.L_x_4950:
[----:B------:R-:W-:-:S04]  /*4e60*/  FMUL.FTZ R15, R15, 1.1920928955078125e-07 ;  /* 0x340000000f0f7820 */ /* 0x000fc80000410000 */
[----:B------:R-:W-:-:S07]  /*4e70*/  FMUL.FTZ R15, R6, R15 ;  /* 0x0000000f060f7220 */ /* 0x000fce0000410000 */
.L_x_4945:
[----:B------:R-:W-:Y:S05]  /*4e80*/  BSYNC.RECONVERGENT B0 ;  /* 0x0000000000007941 */ /* 0x000fea0003800200 */
.L_x_4944:
[----:B------:R-:W-:Y:S01]  /*4e90*/  HADD2.F32 R7, -RZ, R7.H1_H1 ;  /* 0x30000007ff077230 */ /* 0x000fe20000004100 */
[C---:B------:R-:W-:Y:S01]  /*4ea0*/  FSETP.NAN.FTZ.AND P0, PT, |R15|.reuse, |R15|, PT ;  /* 0x4000000f0f00720b */ /* 0x040fe20003f18200 */
[----:B------:R-:W-:Y:S01]  /*4eb0*/  HADD2.F32 R6, -RZ, R3.H1_H1 ;  /* 0x30000003ff067230 */ /* 0x000fe20000004100 */
        /* <DEDUP_REMOVED lines=29> */
.L_x_4958:
[----:B------:R-:W-:Y:S01]  /*5090*/  FSETP.GEU.FTZ.AND P0, PT, R17, -R12, PT ;  /* 0x8000000c1100720b */ /* 0x000fe20003f1e000 */
[----:B------:R-:W-:-:S12]  /*50a0*/  FADD.FTZ R16, R16, -1 ;  /* 0xbf80000010107421 */ /* 0x000fd80000010000 */
[----:B------:R-:W-:-:S07]  /*50b0*/  @!P0 FADD.FTZ R16, R16, -1 ;  /* 0xbf80000010108421 */ /* 0x000fce0000010000 */
.L_x_4957:
[----:B------:R-:W-:Y:S05]  /*50c0*/  BSYNC.RECONVERGENT B1 ;  /* 0x0000000000017941 */ /* 0x000fea0003800200 */
.L_x_4956:
[----:B------:R-:W-:Y:S01]  /*50d0*/  FFMA.FTZ R15, -R12, R16, R15 ;  /* 0x000000100c0f7223 */ /* 0x000fe2000001010f */
[----:B------:R-:W-:Y:S06]  /*50e0*/  BRA `(.L_x_4954) ;  /* 0x0000000000787947 */ /* 0x000fec0003800000 */
.L_x_4955:
        /* <DEDUP_REMOVED lines=14> */
.L_x_4961:
        /* <DEDUP_REMOVED lines=13> */
.L_x_4960:
[----:B------:R-:W-:Y:S05]  /*52a0*/  BSYNC.RECONVERGENT B1 ;  /* 0x0000000000017941 */ /* 0x000fea0003800200 */
.L_x_4959:
[----:B------:R-:W-:-:S04]  /*52b0*/  FMUL.FTZ R15, R15, 1.1920928955078125e-07 ;  /* 0x340000000f0f7820 */ /* 0x000fc80000410000 */
[----:B------:R-:W-:-:S07]  /*52c0*/  FMUL.FTZ R15, R18, R15 ;  /* 0x0000000f120f7220 */ /* 0x000fce0000410000 */
.L_x_4954:
[----:B------:R-:W-:Y:S05]  /*52d0*/  BSYNC.RECONVERGENT B0 ;  /* 0x0000000000007941 */ /* 0x000fea0003800200 */
.L_x_4953:
[----:B0-----:R-:W0:Y:S01]  /*52e0*/  LDC.64 R12, c[0x0][0x388] ;  /* 0x0000e200ff0c7b82 */ /* 0x001e220000000a00 */
[----:B------:R-:W-:Y:S02]  /*52f0*/  FSETP.NAN.FTZ.AND P0, PT, |R15|, |R15|, PT ;  /* 0x4000000f0f00720b */ /* 0x000fe40003f18200 */
[----:B------:R-:W-:Y:S02]  /*5300*/  F2FP.F16.F32.PACK_AB R8, R8, R5 ;  /* 0x000000050808723e */ /* 0x000fe400000000ff */
[----:B------:R-:W-:Y:S02]  /*5310*/  F2FP.F16.F32.PACK_AB R9, R10, R9 ;  /* 0x000000090a09723e */ /* 0x000fe400000000ff */
[----:B------:R-:W-:Y:S01]  /*5320*/  F2FP.F16.F32.PACK_AB R2, R11, R2 ;  /* 0x000000020b02723e */ /* 0x000fe200000000ff */
[----:B0-----:R-:W-:Y:S01]  /*5330*/  IMAD.WIDE.U32 R12, R4, 0x2, R12 ;  /* 0x00000002040c7825 */ /* 0x001fe200078e000c */
[----:B------:R-:W-:-:S04]  /*5340*/  LOP3.LUT R4, R15, 0x80000000, R7, 0xb8, !PT ;  /* 0x800000000f047812 */ /* 0x000fc800078eb807 */
[----:B------:R-:W-:Y:S01]  /*5350*/  FSEL R4, R15, R4, P0 ;  /* 0x000000040f047208 */ /* 0x000fe20000000000 */
[----:B------:R-:W-:-:S03]  /*5360*/  IMAD.WIDE.U32 R12, R0, 0x8, R12 ;  /* 0x00000008000c7825 */ /* 0x000fc600078e000c */
[----:B------:R-:W-:Y:S02]  /*5370*/  F2FP.F16.F32.PACK_AB R3, R4, R3 ;  /* 0x000000030403723e */ /* 0x000fe400000000ff */
[----:B------:R-:W-:Y:S04]  /*5380*/  STG.E.64 desc[UR4][R12.64], R8 ;  /* 0x000000080c007986 */ /* 0x000fe8000c101b04 */
[----:B------:R-:W-:Y:S01]  /*5390*/  STG.E.64 desc[UR4][R12.64+0x400], R2 ;  /* 0x000400020c007986 */ /* 0x000fe2000c101b04 */
[----:B------:R-:W-:Y:S05]  /*53a0*/  EXIT ;  /* 0x000000000000794d */ /* 0x000fea0003800000 */
.L_x_4962:
        /* <DEDUP_REMOVED lines=13> */
.L_x_49995:


//--------------------- .text._ZN2at6native29vectorized_elementwise_kernelILi8ENS0_13BinaryFunctorIN3c104HalfES4_S4_ZZZNS0_16fmod_kernel_cudaERNS_18TensorIteratorBaseEENKUlvE0_clEvENKUlvE1_clEvEUlS4_S4_E_EESt5arrayIPcLm3EEEEviT0_T1_ --------------------------
	.section	.text._ZN2at6native29vectorized_elementwise_kernelILi8ENS0_13BinaryFunctorIN3c104HalfES4_S4_ZZZNS0_16fmod_kernel_cudaERNS_18TensorIteratorBaseEENKUlvE0_clEvENKUlvE1_clEvEUlS4_S4_E_EESt5arrayIPcLm3EEEEviT0_T1_,"ax",@progbits
	.align	128
        .global         _ZN2at6native29vectorized_elementwise_kernelILi8ENS0_13BinaryFunctorIN3c104HalfES4_S4_ZZZNS0_16fmod_kernel_cudaERNS_18TensorIteratorBaseEENKUlvE0_clEvENKUlvE1_clEvEUlS4_S4_E_EESt5arrayIPcLm3EEEEviT0_T1_
        .type           _ZN2at6native29vectorized_elementwise_kernelILi8ENS0_13BinaryFunctorIN3c104HalfES4_S4_ZZZNS0_16fmod_kernel_cudaERNS_18TensorIteratorBaseEENKUlvE0_clEvENKUlvE1_clEvEUlS4_S4_E_EESt5arrayIPcLm3EEEEviT0_T1_,@function
        .size           _ZN2at6native29vectorized_elementwise_kernelILi8ENS0_13BinaryFunctorIN3c104HalfES4_S4_ZZZNS0_16fmod_kernel_cudaERNS_18TensorIteratorBaseEENKUlvE0_clEvENKUlvE1_clEvEUlS4_S4_E_EESt5arrayIPcLm3EEEEviT0_T1_,(.L_x_49996 - _ZN2at6native29vectorized_elementwise_kernelILi8ENS0_13BinaryFunctorIN3c104HalfES4_S4_ZZZNS0_16fmod_kernel_cudaERNS_18TensorIteratorBaseEENKUlvE0_clEvENKUlvE1_clEvEUlS4_S4_E_EESt5arrayIPcLm3EEEEviT0_T1_)
        .other          _ZN2at6native29vectorized_elementwise_kernelILi8ENS0_13BinaryFunctorIN3c104HalfES4_S4_ZZZNS0_16fmod_kernel_cudaERNS_18TensorIteratorBaseEENKUlvE0_clEvENKUlvE1_clEvEUlS4_S4_E_EESt5arrayIPcLm3EEEEviT0_T1_,@"STO_CUDA_ENTRY STV_DEFAULT"
_ZN2at6native29vectorized_elementwise_kernelILi8ENS0_13BinaryFunctorIN3c104HalfES4_S4_ZZZNS0_16fmod_kernel_cudaERNS_18TensorIteratorBaseEENKUlvE0_clEvENKUlvE1_clEvEUlS4_S4_E_EESt5arrayIPcLm3EEEEviT0_T1_:
.text._ZN2at6native29vectorized_elementwise_kernelILi8ENS0_13BinaryFunctorIN3c104HalfES4_S4_ZZZNS0_16fmod_kernel_cudaERNS_18TensorIteratorBaseEENKUlvE0_clEvENKUlvE1_clEvEUlS4_S4_E_EESt5arrayIPcLm3EEEEviT0_T1_:
[----:B------:R-:W-:Y:S01]  /*0000*/  LDC R1, c[0x0][0x37c] ;  /* 0x0000df00ff017b82 */ /* 0x000fe20000000800 */
[----:B------:R-:W-:Y:S05]  /*0010*/  EXIT ;  /* 0x000000000000794d */ /* 0x000fea0003800000 */
.L_x_4963:
        /* <DEDUP_REMOVED lines=14> */
.L_x_49996:


//--------------------- .text._ZN2at6native18elementwise_kernelILi128ELi4EZNS0_15gpu_kernel_implINS0_13BUnaryFunctorIN3c104HalfES5_S5_ZZZNS0_16fmod_kernel_cudaERNS_18TensorIteratorBaseEENKUlvE0_clEvENKUlvE1_clEvEUlS5_S5_E_EEEEvS7_RKT_EUliE_EEviT1_ --------------------------
	.section	.text._ZN2at6native18elementwise_kernelILi128ELi4EZNS0_15gpu_kernel_implINS0_13BUnaryFunctorIN3c104HalfES5_S5_ZZZNS0_16fmod_kernel_cudaERNS_18TensorIteratorBaseEENKUlvE0_clEvENKUlvE1_clEvEUlS5_S5_E_EEEEvS7_RKT_EUliE_EEviT1_,"ax",@progbits
	.align	128
        .global         _ZN2at6native18elementwise_kernelILi128ELi4EZNS0_15gpu_kernel_implINS0_13BUnaryFunctorIN3c104HalfES5_S5_ZZZNS0_16fmod_kernel_cudaERNS_18TensorIteratorBaseEENKUlvE0_clEvENKUlvE1_clEvEUlS5_S5_E_EEEEvS7_RKT_EUliE_EEviT1_
        .type           _ZN2at6native18elementwise_kernelILi128ELi4EZNS0_15gpu_kernel_implINS0_13BUnaryFunctorIN3c104HalfES5_S5_ZZZNS0_16fmod_kernel_cudaERNS_18TensorIteratorBaseEENKUlvE0_clEvENKUlvE1_clEvEUlS5_S5_E_EEEEvS7_RKT_EUliE_EEviT1_,@function
        .size           _ZN2at6native18elementwise_kernelILi128ELi4EZNS0_15gpu_kernel_implINS0_13BUnaryFunctorIN3c104HalfES5_S5_ZZZNS0_16fmod_kernel_cudaERNS_18TensorIteratorBaseEENKUlvE0_clEvENKUlvE1_clEvEUlS5_S5_E_EEEEvS7_RKT_EUliE_EEviT1_,(.L_x_49997 - _ZN2at6native18elementwise_kernelILi128ELi4EZNS0_15gpu_kernel_implINS0_13BUnaryFunctorIN3c104HalfES5_S5_ZZZNS0_16fmod_kernel_cudaERNS_18TensorIteratorBaseEENKUlvE0_clEvENKUlvE1_clEvEUlS5_S5_E_EEEEvS7_RKT_EUliE_EEviT1_)
        .other          _ZN2at6native18elementwise_kernelILi128ELi4EZNS0_15gpu_kernel_implINS0_13BUnaryFunctorIN3c104HalfES5_S5_ZZZNS0_16fmod_kernel_cudaERNS_18TensorIteratorBaseEENKUlvE0_clEvENKUlvE1_clEvEUlS5_S5_E_EEEEvS7_RKT_EUliE_EEviT1_,@"STO_CUDA_ENTRY STV_DEFAULT"
_ZN2at6native18elementwise_kernelILi128ELi4EZNS0_15gpu_kernel_implINS0_13BUnaryFunctorIN3c104HalfES5_S5_ZZZNS0_16fmod_kernel_cudaERNS_18TensorIteratorBaseEENKUlvE0_clEvENKUlvE1_clEvEUlS5_S5_E_EEEEvS7_RKT_EUliE_EEviT1_:
.text._ZN2at6native18elementwise_kernelILi128ELi4EZNS0_15gpu_kernel_implINS0_13BUnaryFunctorIN3c104HalfES5_S5_ZZZNS0_16fmod_kernel_cudaERNS_18TensorIteratorBaseEENKUlvE0_clEvENKUlvE1_clEvEUlS5_S5_E_EEEEvS7_RKT_EUliE_EEviT1_:
        /* <DEDUP_REMOVED lines=16> */
[----:B0-----:R-:W-:Y:S05]  /*0100*/  @P0 BRA `(.L_x_4965) ;  /* 0x0000003400940947 */ /* 0x001fea0003800000 */
[----:B------:R-:W-:Y:S01]  /*0110*/  UISETP.NE.AND UP0, UPT, UR39, URZ, UPT ;  /* 0x000000ff2700728c */ /* 0x000fe2000bf05270 */
[----:B------:R-:W-:Y:S02]  /*0120*/  IMAD.MOV.U32 R0, RZ, RZ, RZ ;  /* 0x000000ffff007224 */ /* 0x000fe400078e00ff */
[----:B------:R-:W-:-:S06]  /*0130*/  IMAD.MOV.U32 R16, RZ, RZ, RZ ;  /* 0x000000ffff107224 */ /* 0x000fcc00078e00ff */
[----:B------:R-:W-:Y:S05]  /*0140*/  BRA.U !UP0, `(.L_x_4966) ;  /* 0x0000001108a87547 */ /* 0x000fea000b800000 */
[----:B------:R-:W0:Y:S01]  /*0150*/  LDCU.64 UR4, c[0x0][0x390] ;  /* 0x00007200ff0477ac */ /* 0x000e220008000a00 */
[----:B------:R-:W-:Y:S01]  /*0160*/  HFMA2 R16, -RZ, RZ, 0, 0 ;  /* 0x00000000ff107431 */ /* 0x000fe200000001ff */
[----:B------:R-:W1:Y:S01]  /*0170*/  LDCU UR6, c[0x0][0x38c] ;  /* 0x00007180ff0677ac */ /* 0x000e620008000800 */
[----:B------:R-:W2:Y:S01]  /*0180*/  LDCU.64 UR8, c[0x0][0x4b8] ;  /* 0x00009700ff0877ac */ /* 0x000ea20008000a00 */
[----:B------:R-:W-:Y:S02]  /*0190*/  UISETP.NE.AND UP0, UPT, UR40, URZ, UPT ;  /* 0x000000ff2800728c */ /* 0x000fe4000bf05270 */
[----:B0-----:R-:W-:-:S05]  /*01a0*/  IMAD.HI.U32 R2, R17, UR4, R16 ;  /* 0x0000000411027c27 */ /* 0x001fca000f8e0010 */
[----:B------:R-:W-:-:S05]  /*01b0*/  SHF.R.U32.HI R3, RZ, UR5, R2 ;  /* 0x00000005ff037c19 */ /* 0x000fca0008011602 */
[----:B------:R-:W-:-:S04]  /*01c0*/  IMAD.MOV R0, RZ, RZ, -R3 ;  /* 0x000000ffff007224 */ /* 0x000fc800078e0a03 */
[----:B-1----:R-:W-:-:S04]  /*01d0*/  IMAD R0, R0, UR6, R17 ;  /* 0x0000000600007c24 */ /* 0x002fc8000f8e0211 */
[C---:B--2---:R-:W-:Y:S02]  /*01e0*/  IMAD R16, R0.reuse, UR8, RZ ;  /* 0x0000000800107c24 */ /* 0x044fe4000f8e02ff */
        /* <DEDUP_REMOVED lines=27> */
[----:B------:R-:W-:Y:S01]  /*03a0*/  MOV R2, RZ ;  /* 0x000000ff00027202 */ /* 0x000fe20000000f00 */
[----:B------:R-:W1:Y:S01]  /*03b0*/  LDCU UR4, c[0x0][0x3b8] ;  /* 0x00007700ff0477ac */ /* 0x000e620008000800 */
[----:B------:R-:W2:Y:S01]  /*03c0*/  LDCU.64 UR8, c[0x0][0x4d0] ;  /* 0x00009a00ff0877ac */ /* 0x000ea20008000a00 */
[----:B------:R-:W-:Y:S02]  /*03d0*/  UISETP.NE.AND UP0, UPT, UR38, 0x4, UPT ;  /* 0x000000042600788c */ /* 0x000fe4000bf05270 */
[----:B0-----:R-:W-:-:S05]  /*03e0*/  IMAD.HI.U32 R4, R3, UR7, R2 ;  /* 0x0000000703047c27 */ /* 0x001fca000f8e0002 */
[----:B-1----:R-:W-:-:S05]  /*03f0*/  SHF.R.U32.HI R5, RZ, UR4, R4 ;  /* 0x00000004ff057c19 */ /* 0x002fca0008011604 */
[----:B------:R-:W-:-:S04]  /*0400*/  IMAD.MOV R2, RZ, RZ, -R5 ;  /* 0x000000ffff027224 */ /* 0x000fc800078e0a05 */
        /* <DEDUP_REMOVED lines=10> */
[----:B------:R-:W-:-:S04]  /*04b0*/  SHF.R.U32.HI R3, RZ, UR5, R2 ;  /* 0x00000005ff037c19 */ /* 0x000fc80008011602 */
[----:B------:R-:W-:-:S05]  /*04c0*/  IADD3 R4, PT, PT, -R3, RZ, RZ ;  /* 0x000000ff03047210 */ /* 0x000fca0007ffe1ff */
        /* <DEDUP_REMOVED lines=17> */
[----:B------:R-:W-:Y:S01]  /*05e0*/  HFMA2 R4, -RZ, RZ, 0, 0 ;  /* 0x00000000ff047431 */ /* 0x000fe200000001ff */
[----:B------:R-:W1:Y:S01]  /*05f0*/  LDCU UR6, c[0x0][0x3d4] ;  /* 0x00007a80ff0677ac */ /* 0x000e620008000800 */
[----:B------:R-:W2:Y:S01]  /*0600*/  LDCU.64 UR8, c[0x0][0x4e8] ;  /* 0x00009d00ff0877ac */ /* 0x000ea20008000a00 */
[----:B------:R-:W-:Y:S02]  /*0610*/  UISETP.NE.AND UP0, UPT, UR38, 0x7, UPT ;  /* 0x000000072600788c */ /* 0x000fe4000bf05270 */
        /* <DEDUP_REMOVED lines=214> */
[----:B------:R-:W2:Y:S03]  /*1380*/  LDCU.64 UR8, c[0x0][0x578] ;  /* 0x0000af00ff0877ac */ /* 0x000ea60008000a00 */
[----:B0-----:R-:W-:-:S05]  /*1390*/  IMAD.HI.U32 R2, R5, UR4, R4 ;  /* 0x0000000405027c27 */ /* 0x001fca000f8e0004 */
[----:B------:R-:W-:-:S05]  /*13a0*/  SHF.R.U32.HI R2, RZ, UR5, R2 ;  /* 0x00000005ff027c19 */ /* 0x000fca0008011602 */
[----:B------:R-:W-:-:S04]  /*13b0*/  IMAD.MOV R3, RZ, RZ, -R2 ;  /* 0x000000ffff037224 */ /* 0x000fc800078e0a02 */
[----:B-1----:R-:W-:-:S04]  /*13c0*/  IMAD R5, R3, UR6, R5 ;  /* 0x0000000603057c24 */ /* 0x002fc8000f8e0205 */
[C---:B--2---:R-:W-:Y:S02]  /*13d0*/  IMAD R16, R5.reuse, UR8, R16 ;  /* 0x0000000805107c24 */ /* 0x044fe4000f8e0210 */
[----:B------:R-:W-:-:S07]  /*13e0*/  IMAD R0, R5, UR9, R0 ;  /* 0x0000000905007c24 */ /* 0x000fce000f8e0200 */
.L_x_4966:
        /* <DEDUP_REMOVED lines=18> */
.L_x_4970:
[----:B------:R-:W2:Y:S02]  /*1510*/  LDG.E.U8 R2, desc[UR36][R2.64] ;  /* 0x0000002402027981 */ /* 0x000ea4000c1e1100 */
[----:B--2---:R-:W-:-:S04]  /*1520*/  I2FP.F32.U32 R0, R2 ;  /* 0x0000000200007245 */ /* 0x004fc80000201000 */
[----:B------:R-:W-:Y:S01]  /*1530*/  F2FP.F16.F32.PACK_AB R0, RZ, R0 ;  /* 0x00000000ff00723e */ /* 0x000fe200000000ff */
[----:B------:R-:W-:Y:S06]  /*1540*/  BRA `(.L_x_4972) ;  /* 0x0000000c009c7947 */ /* 0x000fec0003800000 */
.L_x_4969:
        /* <DEDUP_REMOVED lines=10> */
.L_x_4974:
[----:B------:R-:W2:Y:S02]  /*15f0*/  LDG.E R2, desc[UR36][R2.64] ;  /* 0x0000002402027981 */ /* 0x000ea4000c1e1900 */
[----:B--2---:R-:W-:-:S04]  /*1600*/  I2FP.F32.S32 R0, R2 ;  /* 0x0000000200007245 */ /* 0x004fc80000201400 */
[----:B------:R-:W-:Y:S01]  /*1610*/  F2FP.F16.F32.PACK_AB R0, RZ, R0 ;  /* 0x00000000ff00723e */ /* 0x000fe200000000ff */
[----:B------:R-:W-:Y:S06]  /*1620*/  BRA `(.L_x_4972) ;  /* 0x0000000c00647947 */ /* 0x000fec0003800000 */
.L_x_4973:
[----:B------:R-:W2:Y:S02]  /*1630*/  LDG.E.U16 R2, desc[UR36][R2.64] ;  /* 0x0000002402027981 */ /* 0x000ea4000c1e1500 */
[----:B--2---:R-:W0:Y:S02]  /*1640*/  I2F.S16 R0, R2 ;  /* 0x0000000200007306 */ /* 0x004e240000101400 */
[----:B0-----:R-:W-:Y:S01]  /*1650*/  F2FP.F16.F32.PACK_AB R0, RZ, R0 ;  /* 0x00000000ff00723e */ /* 0x001fe200000000ff */
[----:B------:R-:W-:Y:S06]  /*1660*/  BRA `(.L_x_4972) ;  /* 0x0000000c00547947 */ /* 0x000fec0003800000 */
.L_x_4968:
        /* <DEDUP_REMOVED lines=9> */
.L_x_4976:
[----:B------:R0:W5:Y:S01]  /*1700*/  LDG.E.U16 R0, desc[UR36][R2.64] ;  /* 0x0000002402007981 */ /* 0x000162000c1e1500 */
[----:B------:R-:W-:Y:S05]  /*1710*/  BRA `(.L_x_4972) ;  /* 0x0000000c00287947 */ /* 0x000fea0003800000 */
.L_x_4975:
        /* <DEDUP_REMOVED lines=9> */
.L_x_4978:
[----:B------:R1:W5:Y:S01]  /*17b0*/  LDG.E.U16 R0, desc[UR36][R2.64] ;  /* 0x0000002402007981 */ /* 0x000362000c1e1500 */
[----:B------:R-:W-:Y:S05]  /*17c0*/  BRA `(.L_x_4972) ;  /* 0x0000000800fc7947 */ /* 0x000fea0003800000 */
.L_x_4977:
        /* <DEDUP_REMOVED lines=12> */
.L_x_4967:
        /* <DEDUP_REMOVED lines=13> */
.L_x_4981:
        /* <DEDUP_REMOVED lines=12> */
.L_x_4980:
        /* <DEDUP_REMOVED lines=27> */
.L_x_4983:
        /* <DEDUP_REMOVED lines=13> */
.L_x_4982:
[----:B------:R-:W2:Y:S02]  /*1ca0*/  LDG.E.U16 R0, desc[UR36][R2.64] ;  /* 0x0000002402007981 */ /* 0x000ea4000c1e1500 */
[----:B--2---:R-:W-:-:S04]  /*1cb0*/  SHF.L.U32 R0, R0, 0x10, RZ ;  /* 0x0000001000007819 */ /* 0x004fc800000006ff */
[----:B------:R-:W-:Y:S01]  /*1cc0*/  F2FP.F16.F32.PACK_AB R0, RZ, R0 ;  /* 0x00000000ff00723e */ /* 0x000fe200000000ff */
[----:B------:R-:W-:Y:S06]  /*1cd0*/  BRA `(.L_x_4972) ;  /* 0x0000000400b87947 */ /* 0x000fec0003800000 */
.L_x_4979:
        /* <DEDUP_REMOVED lines=12> */
.L_x_4986:
        /* <DEDUP_REMOVED lines=21> */
.L_x_4990:
[----:B------:R-:W-:Y:S05]  /*1ef0*/  BSYNC.RECONVERGENT B1 ;  /* 0x0000000000017941 */ /* 0x000fea0003800200 */
.L_x_4989:
[----:B------:R-:W-:Y:S01]  /*1f00*/  IMAD.SHL.U32 R0, R0, 0x100000, RZ ;  /* 0x0010000000007824 */ /* 0x000fe200078e00ff */
[----:B------:R-:W-:-:S04]  /*1f10*/  LEA R2, R2, 0x3b800000, 0x17 ;  /* 0x3b80000002027811 */ /* 0x000fc800078eb8ff */
[----:B------:R-:W-:-:S07]  /*1f20*/  LOP3.LUT R0, R2, R0, R7, 0xfe, !PT ;  /* 0x0000000002007212 */ /* 0x000fce00078efe07 */
.L_x_4988:
[----:B------:R-:W-:Y:S05]  /*1f30*/  BSYNC.RECONVERGENT B0 ;  /* 0x0000000000007941 */ /* 0x000fea0003800200 */
.L_x_4987:
[----:B------:R-:W-:Y:S01]  /*1f40*/  F2FP.F16.F32.PACK_AB R0, RZ, R0 ;  /* 0x00000000ff00723e */ /* 0x000fe200000000ff */
[----:B------:R-:W-:Y:S06]  /*1f50*/  BRA `(.L_x_4972) ;  /* 0x0000000400187947 */ /* 0x000fec0003800000 */
.L_x_4985:
        /* <DEDUP_REMOVED lines=21> */
.L_x_4994:
[----:B------:R-:W-:Y:S05]  /*20b0*/  BSYNC.RECONVERGENT B1 ;  /* 0x0000000000017941 */ /* 0x000fea0003800200 */
.L_x_4993:
[----:B------:R-:W-:Y:S01]  /*20c0*/  IMAD.SHL.U32 R0, R0, 0x200000, RZ ;  /* 0x0020000000007824 */ /* 0x000fe200078e00ff */
[----:B------:R-:W-:-:S04]  /*20d0*/  LEA R2, R2, 0x37800000, 0x17 ;  /* 0x3780000002027811 */ /* 0x000fc800078eb8ff */
[----:B------:R-:W-:-:S07]  /*20e0*/  LOP3.LUT R0, R2, R0, R7, 0xfe, !PT ;  /* 0x0000000002007212 */ /* 0x000fce00078efe07 */
.L_x_4992:
[----:B------:R-:W-:Y:S05]  /*20f0*/  BSYNC.RECONVERGENT B0 ;  /* 0x0000000000007941 */ /* 0x000fea0003800200 */
.L_x_4991:
[----:B------:R-:W-:Y:S01]  /*2100*/  F2FP.F16.F32.PACK_AB R0, RZ, R0 ;  /* 0x00000000ff00723e */ /* 0x000fe200000000ff */
[----:B------:R-:W-:Y:S06]  /*2110*/  BRA `(.L_x_4972) ;  /* 0x0000000000a87947 */ /* 0x000fec0003800000 */
.L_x_4984:
[----:B------:R-:W-:-:S09]  /*2120*/  UISETP.NE.AND UP0, UPT, UR4, 0x1c, UPT ;  /* 0x0000001c0400788c */ /* 0x000fd2000bf05270 */
[----:B------:R-:W-:Y:S05]  /*2130*/  BRA.U !UP0, `(.L_x_4995) ;  /* 0x0000000108947547 */ /* 0x000fea000b800000 */
[----:B------:R-:W-:-:S09]  /*2140*/  UISETP.NE.AND UP0, UPT, UR4, 0x1d, UPT ;  /* 0x0000001d0400788c */ /* 0x000fd2000bf05270 */
[----:B------:R-:W-:Y:S05]  /*2150*/  BRA.U !UP0, `(.L_x_4996) ;  /* 0x00000001087c7547 */ /* 0x000fea000b800000 */
[----:B------:R-:W-:-:S09]  /*2160*/  UISETP.NE.AND UP0, UPT, UR4, 0x2c, UPT ;  /* 0x0000002c0400788c */ /* 0x000fd2000bf05270 */
[----:B------:R-:W-:Y:S05]  /*2170*/  BRA.U !UP0, `(.L_x_4997) ;  /* 0x0000000108487547 */ /* 0x000fea000b800000 */
.L_x_4971:
        /* <DEDUP_REMOVED lines=16> */
.L_x_4998:
[----:B------:R-:W-:Y:S01]  /*2280*/  PRMT R0, RZ, 0x7610, R0 ;  /* 0x00007610ff007816 */ /* 0x000fe20000000000 */
[----:B------:R-:W-:Y:S06]  /*2290*/  BRA `(.L_x_4972) ;  /* 0x0000000000487947 */ /* 0x000fec0003800000 */
.L_x_4997:
        /* <DEDUP_REMOVED lines=8> */
.L_x_5000:
[----:B------:R-:W-:Y:S05]  /*2320*/  BSYNC.RECONVERGENT B0 ;  /* 0x0000000000007941 */ /* 0x000fea0003800200 */
.L_x_4999:
[----:B------:R-:W-:Y:S01]  /*2330*/  F2FP.F16.F32.PACK_AB R0, RZ, R0 ;  /* 0x00000000ff00723e */ /* 0x000fe200000000ff */
[----:B------:R-:W-:Y:S06]  /*2340*/  BRA `(.L_x_4972) ;  /* 0x00000000001c7947 */ /* 0x000fec0003800000 */
.L_x_4996:
[----:B------:R-:W2:Y:S02]  /*2350*/  LDG.E.64 R2, desc[UR36][R2.64] ;  /* 0x0000002402027981 */ /* 0x000ea4000c1e1b00 */
[----:B--2---:R-:W0:Y:S02]  /*2360*/  I2F.U64 R0, R2 ;  /* 0x0000000200007312 */ /* 0x004e240000301000 */
[----:B0-----:R-:W-:Y:S01]  /*2370*/  F2FP.F16.F32.PACK_AB R0, RZ, R0 ;  /* 0x00000000ff00723e */ /* 0x001fe200000000ff */
[----:B------:R-:W-:Y:S06]  /*2380*/  BRA `(.L_x_4972) ;  /* 0x00000000000c7947 */ /* 0x000fec0003800000 */
.L_x_4995:
[----:B------:R-:W2:Y:S02]  /*2390*/  LDG.E R2, desc[UR36][R2.64] ;  /* 0x0000002402027981 */ /* 0x000ea4000c1e1900 */
[----:B--2---:R-:W-:-:S04]  /*23a0*/  I2FP.F32.U32 R0, R2 ;  /* 0x0000000200007245 */ /* 0x004fc80000201000 */
[----:B------:R-:W-:-:S07]  /*23b0*/  F2FP.F16.F32.PACK_AB R0, RZ, R0 ;  /* 0x00000000ff00723e */ /* 0x000fce00000000ff */
.L_x_4972:
[----:B01----:R-:W0:Y:S01]  /*23c0*/  LDC.U16 R3, c[0x0][0x592] ;  /* 0x00016480ff037b82 */ /* 0x003e220000000400 */
[----:B-----5:R-:W-:Y:S01]  /*23d0*/  HADD2.F32 R0, -RZ, R0.H0_H0 ;  /* 0x20000000ff007230 */ /* 0x020fe20000004100 */
[----:B------:R-:W-:Y:S04]  /*23e0*/  BSSY.RECONVERGENT B0, `(.L_x_5001) ;  /* 0x0000040000007945 */ /* 0x000fe80003800200 */
[----:B------:R-:W-:Y:S01]  /*23f0*/  FADD.FTZ R5, |R0|, -RZ ;  /* 0x800000ff00057221 */ /* 0x000fe20000010200 */
[----:B0-----:R-:W-:-:S05]  /*2400*/  HADD2.F32 R3, -RZ, R3.H0_H0 ;  /* 0x20000003ff037230 */ /* 0x001fca0000004100 */
        /* <DEDUP_REMOVED lines=28> */
.L_x_5005:
[----:B------:R-:W-:Y:S05]  /*25d0*/  BSYNC.RECONVERGENT B1 ;  /* 0x0000000000017941 */ /* 0x000fea0003800200 */
.L_x_5004:
[----:B------:R-:W-:Y:S01]  /*25e0*/  FFMA.FTZ R5, -R2, R4, R5 ;  /* 0x0000000402057223 */ /* 0x000fe20000010105 */
[----:B------:R-:W-:Y:S06]  /*25f0*/  BRA `(.L_x_5002) ;  /* 0x0000000000787947 */ /* 0x000fec0003800000 */
.L_x_5003:
        /* <DEDUP_REMOVED lines=14> */
.L_x_5008:
        /* <DEDUP_REMOVED lines=13> */
.L_x_5007:
[----:B------:R-:W-:Y:S05]  /*27b0*/  BSYNC.RECONVERGENT B1 ;  /* 0x0000000000017941 */ /* 0x000fea0003800200 */
.L_x_5006:
[----:B0-----:R-:W-:-:S04]  /*27c0*/  FMUL.FTZ R2, R5, 1.1920928955078125e-07 ;  /* 0x3400000005027820 */ /* 0x001fc80000410000 */
[----:B------:R-:W-:-:S07]  /*27d0*/  FMUL.FTZ R5, R9, R2 ;  /* 0x0000000209057220 */ /* 0x000fce0000410000 */
.L_x_5002:
[----:B------:R-:W-:Y:S05]  /*27e0*/  BSYNC.RECONVERGENT B0 ;  /* 0x0000000000007941 */ /* 0x000fea0003800200 */
.L_x_5001:
[----:B------:R-:W0:Y:S01]  /*27f0*/  LDCU.64 UR6, c[0x0][0x580] ;  /* 0x0000b000ff0677ac */ /* 0x000e220008000a00 */
[C---:B------:R-:W-:Y:S02]  /*2800*/  FSETP.NAN.FTZ.AND P0, PT, |R5|.reuse, |R5|, PT ;  /* 0x400000050500720b */ /* 0x040fe40003f18200 */
[----:B------:R-:W-:Y:S01]  /*2810*/  LOP3.LUT R0, R5, 0x80000000, R0, 0xb8, !PT ;  /* 0x8000000005007812 */ /* 0x000fe200078eb800 */
[----:B------:R-:W-:-:S03]  /*2820*/  UPRMT UR4, UR41, 0x9910, URZ ;  /* 0x0000991029047896 */ /* 0x000fc600080000ff */
[----:B------:R-:W-:Y:S01]  /*2830*/  FSEL R0, R5, R0, P0 ;  /* 0x0000000005007208 */ /* 0x000fe20000000000 */
[----:B------:R-:W-:-:S03]  /*2840*/  UISETP.GT.AND UP0, UPT, UR4, 0x9, UPT ;  /* 0x000000090400788c */ /* 0x000fc6000bf04270 */
[----:B------:R-:W-:Y:S02]  /*2850*/  F2FP.F16.F32.PACK_AB R0, RZ, R0 ;  /* 0x00000000ff00723e */ /* 0x000fe400000000ff */
        /* <DEDUP_REMOVED lines=15> */
.L_x_5012:
[----:B------:R-:W-:-:S06]  /*2950*/  HADD2.F32 R5, -RZ, R0.H0_H0 ;  /* 0x20000000ff057230 */ /* 0x000fcc0000004100 */
[----:B------:R-:W0:Y:S02]  /*2960*/  F2I.S64.TRUNC R4, R5 ;  /* 0x0000000500047311 */ /* 0x000e24000020d900 */
[----:B0-----:R0:W-:Y:S01]  /*2970*/  STG.E.U8 desc[UR36][R2.64], R4 ;  /* 0x0000000402007986 */ /* 0x0011e2000c101124 */
[----:B------:R-:W-:Y:S05]  /*2980*/  BRA `(.L_x_5014) ;  /* 0x0000000c00707947 */ /* 0x000fea0003800000 */
.L_x_5011:
        /* <DEDUP_REMOVED lines=10> */
.L_x_5016:
[----:B------:R-:W-:-:S04]  /*2a30*/  HADD2.F32 R0, -RZ, R0.H0_H0 ;  /* 0x20000000ff007230 */ /* 0x000fc80000004100 */
[----:B------:R-:W0:Y:S02]  /*2a40*/  F2I.FTZ.TRUNC.NTZ R5, R0 ;  /* 0x0000000000057305 */ /* 0x000e24000021f100 */
[----:B0-----:R0:W-:Y:S01]  /*2a50*/  STG.E desc[UR36][R2.64], R5 ;  /* 0x0000000502007986 */ /* 0x0011e2000c101924 */
[----:B------:R-:W-:Y:S05]  /*2a60*/  BRA `(.L_x_5014) ;  /* 0x0000000c00387947 */ /* 0x000fea0003800000 */
.L_x_5015:
[----:B------:R-:W-:-:S04]  /*2a70*/  HADD2.F32 R0, -RZ, R0.H0_H0 ;  /* 0x20000000ff007230 */ /* 0x000fc80000004100 */
[----:B------:R-:W0:Y:S02]  /*2a80*/  F2I.FTZ.TRUNC.NTZ R5, R0 ;  /* 0x0000000000057305 */ /* 0x000e24000021f100 */
[----:B0-----:R0:W-:Y:S01]  /*2a90*/  STG.E.U16 desc[UR36][R2.64], R5 ;  /* 0x0000000502007986 */ /* 0x0011e2000c101524 */
[----:B------:R-:W-:Y:S05]  /*2aa0*/  BRA `(.L_x_5014) ;  /* 0x0000000c00287947 */ /* 0x000fea0003800000 */
.L_x_5010:
        /* <DEDUP_REMOVED lines=9> */
.L_x_5018:
[----:B------:R0:W-:Y:S01]  /*2b40*/  STG.E.U16 desc[UR36][R2.64], R0 ;  /* 0x0000000002007986 */ /* 0x0001e2000c101524 */
[----:B------:R-:W-:Y:S05]  /*2b50*/  BRA `(.L_x_5014) ;  /* 0x0000000800fc7947 */ /* 0x000fea0003800000 */
.L_x_5017:
        /* <DEDUP_REMOVED lines=10> */
.L_x_5020:
[----:B------:R-:W-:-:S05]  /*2c00*/  HADD2.F32 R0, -RZ, R0.H0_H0 ;  /* 0x20000000ff007230 */ /* 0x000fca0000004100 */
[----:B------:R-:W-:-:S04]  /*2c10*/  F2FP.F16.F32.PACK_AB R0, RZ, R0 ;  /* 0x00000000ff00723e */ /* 0x000fc800000000ff */
[----:B------:R-:W-:-:S05]  /*2c20*/  PRMT R0, R0, 0x5410, RZ ;  /* 0x0000541000007816 */ /* 0x000fca00000000ff */
[----:B------:R0:W-:Y:S01]  /*2c30*/  STG.E desc[UR36][R2.64], R0 ;  /* 0x0000000002007986 */ /* 0x0001e2000c101924 */
[----:B------:R-:W-:Y:S05]  /*2c40*/  BRA `(.L_x_5014) ;  /* 0x0000000800c07947 */ /* 0x000fea0003800000 */
.L_x_5019:
[----:B------:R-:W-:-:S05]  /*2c50*/  HADD2.F32 R4, -RZ, R0.H0_H0 ;  /* 0x20000000ff047230 */ /* 0x000fca0000004100 */
[----:B------:R-:W-:-:S06]  /*2c60*/  FMUL.FTZ R4, R4, 1 ;  /* 0x3f80000004047820 */ /* 0x000fcc0000410000 */
[----:B------:R-:W0:Y:S02]  /*2c70*/  F2F.F64.F32 R4, R4 ;  /* 0x0000000400047310 */ /* 0x000e240000201800 */
[----:B0-----:R0:W-:Y:S01]  /*2c80*/  STG.E.64 desc[UR36][R2.64], R4 ;  /* 0x0000000402007986 */ /* 0x0011e2000c101b24 */
[----:B------:R-:W-:Y:S05]  /*2c90*/  BRA `(.L_x_5014) ;  /* 0x0000000800ac7947 */ /* 0x000fea0003800000 */
.L_x_5009:
        /* <DEDUP_REMOVED lines=13> */
.L_x_5023:
[----:B------:R-:W-:Y:S01]  /*2d70*/  HADD2.F32 R0, -RZ, R0.H0_H0 ;  /* 0x20000000ff007230 */ /* 0x000fe20000004100 */
[----:B------:R-:W-:-:S04]  /*2d80*/  CS2R R6, SRZ ;  /* 0x0000000000067805 */ /* 0x000fc8000001ff00 */
[----:B------:R-:W-:-:S04]  /*2d90*/  FMUL.FTZ R0, R0, 1 ;  /* 0x3f80000000007820 */ /* 0x000fc80000410000 */
[----:B------:R-:W0:Y:S02]  /*2da0*/  F2F.F64.F32 R4, R0 ;  /* 0x0000000000047310 */ /* 0x000e240000201800 */
[----:B0-----:R0:W-:Y:S01]  /*2db0*/  STG.E.128 desc[UR36][R2.64], R4 ;  /* 0x0000000402007986 */ /* 0x0011e2000c101d24 */
[----:B------:R-:W-:Y:S05]  /*2dc0*/  BRA `(.L_x_5014) ;  /* 0x0000000800607947 */ /* 0x000fea0003800000 */
.L_x_5022:
        /* <DEDUP_REMOVED lines=19> */
.L_x_5027:
[----:B------:R-:W-:Y:S05]  /*2f00*/  BSYNC.RECONVERGENT B0 ;  /* 0x0000000000007941 */ /* 0x000fea0003800200 */
.L_x_5026:
[----:B------:R-:W-:-:S05]  /*2f10*/  LOP3.LUT R5, R0, 0x80, R5, 0xf8, !PT ;  /* 0x0000008000057812 */ /* 0x000fca00078ef805 */
[----:B------:R0:W-:Y:S01]  /*2f20*/  STG.E.U8 desc[UR36][R2.64], R5 ;  /* 0x0000000502007986 */ /* 0x0001e2000c101124 */
[----:B------:R-:W-:Y:S05]  /*2f30*/  BRA `(.L_x_5014) ;  /* 0x0000000800047947 */ /* 0x000fea0003800000 */
.L_x_5025:
[----:B------:R-:W-:Y:S01]  /*2f40*/  HADD2.F32 R7, -RZ, R0.H0_H0 ;  /* 0x20000000ff077230 */ /* 0x000fe20000004100 */
        /* <DEDUP_REMOVED lines=14> */
.L_x_5029:
[----:B------:R-:W-:Y:S05]  /*3030*/  BSYNC.RECONVERGENT B0 ;  /* 0x0000000000007941 */ /* 0x000fea0003800200 */
.L_x_5028:
[----:B------:R-:W-:-:S05]  /*3040*/  LOP3.LUT R5, R0, 0x80, R5, 0xf8, !PT ;  /* 0x0000008000057812 */ /* 0x000fca00078ef805 */
[----:B------:R0:W-:Y:S01]  /*3050*/  STG.E.U8 desc[UR36][R2.64], R5 ;  /* 0x0000000502007986 */ /* 0x0001e2000c101124 */
[----:B------:R-:W-:Y:S05]  /*3060*/  BRA `(.L_x_5014) ;  /* 0x0000000400b87947 */ /* 0x000fea0003800000 */
.L_x_5024:
[----:B------:R-:W-:-:S05]  /*3070*/  HADD2.F32 R0, -RZ, R0.H0_H0 ;  /* 0x20000000ff007230 */ /* 0x000fca0000004100 */
[----:B------:R-:W-:-:S05]  /*3080*/  F2FP.BF16.F32.PACK_AB R0, RZ, R0 ;  /* 0x00000000ff00723e */ /* 0x000fca00000010ff */
[----:B------:R0:W-:Y:S01]  /*3090*/  STG.E.U16 desc[UR36][R2.64], R0 ;  /* 0x0000000002007986 */ /* 0x0001e2000c101524 */
[----:B------:R-:W-:Y:S05]  /*30a0*/  BRA `(.L_x_5014) ;  /* 0x0000000400a87947 */ /* 0x000fea0003800000 */
.L_x_5021:
        /* <DEDUP_REMOVED lines=12> */
.L_x_5032:
        /* <DEDUP_REMOVED lines=13> */
.L_x_5035:
[----:B------:R-:W-:-:S04]  /*3240*/  SHF.R.U32.HI R0, RZ, 0x14, R5 ;  /* 0x00000014ff007819 */ /* 0x000fc80000011605 */
[----:B------:R-:W-:-:S04]  /*3250*/  LOP3.LUT R0, R0, 0x1, RZ, 0xc0, !PT ;  /* 0x0000000100007812 */ /* 0x000fc800078ec0ff */
[----:B------:R-:W-:-:S04]  /*3260*/  IADD3 R0, PT, PT, R5, 0x487ffff, R0 ;  /* 0x0487ffff05007810 */ /* 0x000fc80007ffe000 */
[----:B------:R-:W-:-:S04]  /*3270*/  SHF.R.U32.HI R0, RZ, 0x14, R0 ;  /* 0x00000014ff007819 */ /* 0x000fc80000011600 */
[----:B------:R-:W-:-:S07]  /*3280*/  LOP3.LUT R4, R0, 0xff, RZ, 0xc0, !PT ;  /* 0x000000ff00047812 */ /* 0x000fce00078ec0ff */
.L_x_5036:
[----:B------:R-:W-:-:S04]  /*3290*/  SHF.R.U32.HI R5, RZ, 0x18, R5 ;  /* 0x00000018ff057819 */ /* 0x000fc80000011605 */
[----:B------:R-:W-:-:S04]  /*32a0*/  LOP3.LUT R4, R4, 0x80, R5, 0xf8, !PT ;  /* 0x0000008004047812 */ /* 0x000fc800078ef805 */
[----:B------:R-:W-:-:S07]  /*32b0*/  PRMT R0, R4, 0x7610, R0 ;  /* 0x0000761004007816 */ /* 0x000fce0000000000 */
.L_x_5034:
[----:B------:R-:W-:Y:S05]  /*32c0*/  BSYNC.RECONVERGENT B0 ;  /* 0x0000000000007941 */ /* 0x000fea0003800200 */
.L_x_5033:
[----:B------:R1:W-:Y:S01]  /*32d0*/  STG.E.U8 desc[UR36][R2.64], R0 ;  /* 0x0000000002007986 */ /* 0x0003e2000c101124 */
[----:B------:R-:W-:Y:S05]  /*32e0*/  BRA `(.L_x_5014) ;  /* 0x0000000400187947 */ /* 0x000fea0003800000 */
.L_x_5031:
        /* <DEDUP_REMOVED lines=13> */
.L_x_5039:
[----:B------:R-:W-:-:S04]  /*33c0*/  SHF.R.U32.HI R0, RZ, 0x15, R5 ;  /* 0x00000015ff007819 */ /* 0x000fc80000011605 */
[----:B------:R-:W-:-:S04]  /*33d0*/  LOP3.LUT R0, R0, 0x1, RZ, 0xc0, !PT ;  /* 0x0000000100007812 */ /* 0x000fc800078ec0ff */
[----:B------:R-:W-:-:S04]  /*33e0*/  IADD3 R0, PT, PT, R5, 0x88fffff, R0 ;  /* 0x088fffff05007810 */ /* 0x000fc80007ffe000 */
[----:B------:R-:W-:-:S04]  /*33f0*/  SHF.R.U32.HI R0, RZ, 0x15, R0 ;  /* 0x00000015ff007819 */ /* 0x000fc80000011600 */
[----:B------:R-:W-:-:S07]  /*3400*/  LOP3.LUT R4, R0, 0xff, RZ, 0xc0, !PT ;  /* 0x000000ff00047812 */ /* 0x000fce00078ec0ff */
.L_x_5040:
[----:B------:R-:W-:-:S04]  /*3410*/  SHF.R.U32.HI R5, RZ, 0x18, R5 ;  /* 0x00000018ff057819 */ /* 0x000fc80000011605 */
[----:B------:R-:W-:-:S04]  /*3420*/  LOP3.LUT R4, R4, 0x80, R5, 0xf8, !PT ;  /* 0x0000008004047812 */ /* 0x000fc800078ef805 */
[----:B------:R-:W-:-:S07]  /*3430*/  PRMT R0, R4, 0x7610, R0 ;  /* 0x0000761004007816 */ /* 0x000fce0000000000 */
.L_x_5038:
[----:B------:R-:W-:Y:S05]  /*3440*/  BSYNC.RECONVERGENT B0 ;  /* 0x0000000000007941 */ /* 0x000fea0003800200 */
.L_x_5037:
[----:B------:R2:W-:Y:S01]  /*3450*/  STG.E.U8 desc[UR36][R2.64], R0 ;  /* 0x0000000002007986 */ /* 0x0005e2000c101124 */
[----:B------:R-:W-:Y:S05]  /*3460*/  BRA `(.L_x_5014) ;  /* 0x0000000000b87947 */ /* 0x000fea0003800000 */
.L_x_5030:
[----:B------:R-:W-:-:S09]  /*3470*/  UISETP.NE.AND UP0, UPT, UR4, 0x1c, UPT ;  /* 0x0000001c0400788c */ /* 0x000fd2000bf05270 */
[----:B------:R-:W-:Y:S05]  /*3480*/  BRA.U !UP0, `(.L_x_5041) ;  /* 0x0000000108a47547 */ /* 0x000fea000b800000 */
[----:B------:R-:W-:-:S09]  /*3490*/  UISETP.NE.AND UP0, UPT, UR4, 0x1d, UPT ;  /* 0x0000001d0400788c */ /* 0x000fd2000bf05270 */
[----:B------:R-:W-:Y:S05]  /*34a0*/  BRA.U !UP0, `(.L_x_5042) ;  /* 0x00000001088c7547 */ /* 0x000fea000b800000 */
[----:B------:R-:W-:-:S09]  /*34b0*/  UISETP.NE.AND UP0, UPT, UR4, 0x2c, UPT ;  /* 0x0000002c0400788c */ /* 0x000fd2000bf05270 */
[----:B------:R-:W-:Y:S05]  /*34c0*/  BRA.U !UP0, `(.L_x_5043) ;  /* 0x0000000108447547 */ /* 0x000fea000b800000 */
.L_x_5013:
        /* <DEDUP_REMOVED lines=8> */
[----:B0-----:R-:W-:Y:S01]  /*3550*/  MOV R4, UR6 ;  /* 0x0000000600047c02 */ /* 0x001fe20008000f00 */
[----:B------:R-:W-:-:S02]  /*3560*/  IMAD.U32 R5, RZ, RZ, UR7 ;  /* 0x00000007ff057e24 */ /* 0x000fc4000f8e00ff */
[----:B---3--:R-:W-:Y:S01]  /*3570*/  IMAD.U32 R6, RZ, RZ, UR8 ;  /* 0x00000008ff067e24 */ /* 0x008fe2000f8e00ff */
[----:B------:R-:W-:Y:S01]  /*3580*/  MOV R7, UR9 ;  /* 0x0000000900077c02 */ /* 0x000fe20008000f00 */
[----:B----4-:R-:W-:Y:S02]  /*3590*/  IMAD.U32 R10, RZ, RZ, UR4 ;  /* 0x00000004ff0a7e24 */ /* 0x010fe4000f8e00ff */
[----:B-1----:R-:W-:-:S07]  /*35a0*/  IMAD.U32 R11, RZ, RZ, UR5 ;  /* 0x00000005ff0b7e24 */ /* 0x002fce000f8e00ff */
[----:B------:R-:W-:-:S07]  /*35b0*/  LEPC R20, `(.L_x_5044) ;  /* 0x000000001014794e */ /* 0x000fce0000000000 */
[----:B--2---:R-:W-:Y:S05]  /*35c0*/  CALL.ABS.NOINC R2 ;  /* 0x0000000002007343 */ /* 0x004fea0003c00000 */
.L_x_5044:
[----:B------:R-:W-:Y:S05]  /*35d0*/  BRA `(.L_x_5014) ;  /* 0x00000000005c7947 */ /* 0x000fea0003800000 */
.L_x_5043:
[----:B------:R-:W-:-:S05]  /*35e0*/  HADD2.F32 R5, -RZ, R0.H0_H0 ;  /* 0x20000000ff057230 */ /* 0x000fca0000004100 */
        /* <DEDUP_REMOVED lines=15> */
.L_x_5042:
[----:B------:R-:W-:-:S06]  /*36e0*/  HADD2.F32 R4, -RZ, R0.H0_H0 ;  /* 0x20000000ff047230 */ /* 0x000fcc0000004100 */
[----:B------:R-:W0:Y:S02]  /*36f0*/  F2I.U64.TRUNC R4, R4 ;  /* 0x0000000400047311 */ /* 0x000e24000020d800 */
[----:B0-----:R0:W-:Y:S01]  /*3700*/  STG.E.64 desc[UR36][R2.64], R4 ;  /* 0x0000000402007986 */ /* 0x0011e2000c101b24 */
[----:B------:R-:W-:Y:S05]  /*3710*/  BRA `(.L_x_5014) ;  /* 0x00000000000c7947 */ /* 0x000fea0003800000 */
.L_x_5041:
[----:B------:R-:W-:-:S04]  /*3720*/  HADD2.F32 R0, -RZ, R0.H0_H0 ;  /* 0x20000000ff007230 */ /* 0x000fc80000004100 */
[----:B------:R-:W0:Y:S02]  /*3730*/  F2I.FTZ.U32.TRUNC.NTZ R5, R0 ;  /* 0x0000000000057305 */ /* 0x000e24000021f000 */
[----:B0-----:R3:W-:Y:S02]  /*3740*/  STG.E desc[UR36][R2.64], R5 ;  /* 0x0000000502007986 */ /* 0x0017e4000c101924 */
.L_x_5014:
[----:B------:R-:W-:-:S07]  /*3750*/  VIADD R17, R17, 0x80 ;  /* 0x0000008011117836 */ /* 0x000fce0000000000 */
.L_x_4965:
[----:B------:R-:W-:Y:S05]  /*3760*/  BSYNC.RECONVERGENT B6 ;  /* 0x0000000000067941 */ /* 0x000fea0003800200 */
.L_x_4964:
[----:B------:R-:W5:Y:S01]  /*3770*/  LDCU UR4, c[0x0][0x380] ;  /* 0x00007000ff0477ac */ /* 0x000f620008000800 */
[----:B------:R-:W-:Y:S01]  /*3780*/  BSSY.RECONVERGENT B6, `(.L_x_5045) ;  /* 0x0000368000067945 */ /* 0x000fe20003800200 */
[----:B-----5:R-:W-:-:S13]  /*3790*/  ISETP.GE.AND P0, PT, R17, UR4, PT ;  /* 0x0000000411007c0c */ /* 0x020fda000bf06270 */
[----:B------:R-:W-:Y:S05]  /*37a0*/  @P0 BRA `(.L_x_5046) ;  /* 0x0000003400940947 */ /* 0x000fea0003800000 */
[----:B------:R-:W5:Y:S01]  /*37b0*/  LDCU UR4, c[0x0][0x388] ;  /* 0x00007100ff0477ac */ /* 0x000f620008000800 */
[----:B------:R-:W-:Y:S02]  /*37c0*/  HFMA2 R16, -RZ, RZ, 0, 0 ;  /* 0x00000000ff107431 */ /* 0x000fe400000001ff */
[----:B012---:R-:W-:Y:S01]  /*37d0*/  IMAD.MOV.U32 R0, RZ, RZ, RZ ;  /* 0x000000ffff007224 */ /* 0x007fe200078e00ff */
[----:B-----5:R-:W-:-:S09]  /*37e0*/  UISETP.NE.AND UP0, UPT, UR4, URZ, UPT ;  /* 0x000000ff0400728c */ /* 0x020fd2000bf05270 */
        /* <DEDUP_REMOVED lines=299> */
.L_x_5047:
        /* <DEDUP_REMOVED lines=18> */
.L_x_5051:
[----:B------:R-:W2:Y:S02]  /*4bc0*/  LDG.E.U8 R2, desc[UR36][R2.64] ;  /* 0x0000002402027981 */ /* 0x000ea4000c1e1100 */
[----:B--2---:R-:W-:-:S04]  /*4bd0*/  I2FP.F32.U32 R0, R2 ;  /* 0x0000000200007245 */ /* 0x004fc80000201000 */
[----:B------:R-:W-:Y:S01]  /*4be0*/  F2FP.F16.F32.PACK_AB R0, RZ, R0 ;  /* 0x00000000ff00723e */ /* 0x000fe200000000ff */
[----:B------:R-:W-:Y:S06]  /*4bf0*/  BRA `(.L_x_5053) ;  /* 0x0000000c009c7947 */ /* 0x000fec0003800000 */
.L_x_5050:
        /* <DEDUP_REMOVED lines=10> */
.L_x_5055:
[----:B------:R-:W2:Y:S02]  /*4ca0*/  LDG.E R2, desc[UR36][R2.64] ;  /* 0x0000002402027981 */ /* 0x000ea4000c1e1900 */
[----:B--2---:R-:W-:-:S04]  /*4cb0*/  I2FP.F32.S32 R0, R2 ;  /* 0x0000000200007245 */ /* 0x004fc80000201400 */
[----:B------:R-:W-:Y:S01]  /*4cc0*/  F2FP.F16.F32.PACK_AB R0, RZ, R0 ;  /* 0x00000000ff00723e */ /* 0x000fe200000000ff */
[----:B------:R-:W-:Y:S06]  /*4cd0*/  BRA `(.L_x_5053) ;  /* 0x0000000c00647947 */ /* 0x000fec0003800000 */
.L_x_5054:
[----:B------:R-:W2:Y:S02]  /*4ce0*/  LDG.E.U16 R2, desc[UR36][R2.64] ;  /* 0x0000002402027981 */ /* 0x000ea4000c1e1500 */
[----:B--2---:R-:W0:Y:S02]  /*4cf0*/  I2F.S16 R0, R2 ;  /* 0x0000000200007306 */ /* 0x004e240000101400 */
[----:B0-----:R-:W-:Y:S01]  /*4d00*/  F2FP.F16.F32.PACK_AB R0, RZ, R0 ;  /* 0x00000000ff00723e */ /* 0x001fe200000000ff */
[----:B------:R-:W-:Y:S06]  /*4d10*/  BRA `(.L_x_5053) ;  /* 0x0000000c00547947 */ /* 0x000fec0003800000 */
.L_x_5049:
        /* <DEDUP_REMOVED lines=9> */
.L_x_5057:
[----:B------:R0:W5:Y:S01]  /*4db0*/  LDG.E.U16 R0, desc[UR36][R2.64] ;  /* 0x0000002402007981 */ /* 0x000162000c1e1500 */
[----:B------:R-:W-:Y:S05]  /*4dc0*/  BRA `(.L_x_5053) ;  /* 0x0000000c00287947 */ /* 0x000fea0003800000 */
.L_x_5056:
        /* <DEDUP_REMOVED lines=9> */
.L_x_5059:
[----:B------:R1:W5:Y:S01]  /*4e60*/  LDG.E.U16 R0, desc[UR36][R2.64] ;  /* 0x0000002402007981 */ /* 0x000362000c1e1500 */
[----:B------:R-:W-:Y:S05]  /*4e70*/  BRA `(.L_x_5053) ;  /* 0x0000000800fc7947 */ /* 0x000fea0003800000 */
.L_x_5058:
        /* <DEDUP_REMOVED lines=12> */
.L_x_5048:
        /* <DEDUP_REMOVED lines=13> */
.L_x_5062:
        /* <DEDUP_REMOVED lines=12> */
.L_x_5061:
        /* <DEDUP_REMOVED lines=27> */
.L_x_5064:
        /* <DEDUP_REMOVED lines=13> */
.L_x_5063:
[----:B------:R-:W2:Y:S02]  /*5350*/  LDG.E.U16 R0, desc[UR36][R2.64] ;  /* 0x0000002402007981 */ /* 0x000ea4000c1e1500 */
[----:B--2---:R-:W-:-:S05]  /*5360*/  IMAD.U32 R0, R0, 0x10000, RZ ;  /* 0x0001000000007824 */ /* 0x004fca00078e00ff */
[----:B------:R-:W-:Y:S01]  /*5370*/  F2FP.F16.F32.PACK_AB R0, RZ, R0 ;  /* 0x00000000ff00723e */ /* 0x000fe200000000ff */
[----:B------:R-:W-:Y:S06]  /*5380*/  BRA `(.L_x_5053) ;  /* 0x0000000400b87947 */ /* 0x000fec0003800000 */
.L_x_5060:
        /* <DEDUP_REMOVED lines=12> */
.L_x_5067:
        /* <DEDUP_REMOVED lines=21> */
.L_x_5071:
[----:B------:R-:W-:Y:S05]  /*55a0*/  BSYNC.RECONVERGENT B1 ;  /* 0x0000000000017941 */ /* 0x000fea0003800200 */
.L_x_5070:
[----:B------:R-:W-:Y:S02]  /*55b0*/  SHF.L.U32 R0, R0, 0x14, RZ ;  /* 0x0000001400007819 */ /* 0x000fe400000006ff */
[----:B------:R-:W-:-:S04]  /*55c0*/  LEA R2, R2, 0x3b800000, 0x17 ;  /* 0x3b80000002027811 */ /* 0x000fc800078eb8ff */
[----:B------:R-:W-:-:S07]  /*55d0*/  LOP3.LUT R0, R2, R0, R7, 0xfe, !PT ;  /* 0x0000000002007212 */ /* 0x000fce00078efe07 */
.L_x_5069:
[----:B------:R-:W-:Y:S05]  /*55e0*/  BSYNC.RECONVERGENT B0 ;  /* 0x0000000000007941 */ /* 0x000fea0003800200 */
.L_x_5068:
[----:B------:R-:W-:Y:S01]  /*55f0*/  F2FP.F16.F32.PACK_AB R0, RZ, R0 ;  /* 0x00000000ff00723e */ /* 0x000fe200000000ff */
[----:B------:R-:W-:Y:S06]  /*5600*/  BRA `(.L_x_5053) ;  /* 0x0000000400187947 */ /* 0x000fec0003800000 */
.L_x_5066:
        /* <DEDUP_REMOVED lines=21> */
.L_x_5075:
[----:B------:R-:W-:Y:S05]  /*5760*/  BSYNC.RECONVERGENT B1 ;  /* 0x0000000000017941 */ /* 0x000fea0003800200 */
.L_x_5074:
[----:B------:R-:W-:Y:S01]  /*5770*/  IMAD.SHL.U32 R0, R0, 0x200000, RZ ;  /* 0x0020000000007824 */ /* 0x000fe200078e00ff */
[----:B------:R-:W-:-:S04]  /*5780*/  LEA R2, R2, 0x37800000, 0x17 ;  /* 0x3780000002027811 */ /* 0x000fc800078eb8ff */
[----:B------:R-:W-:-:S07]  /*5790*/  LOP3.LUT R0, R2, R0, R7, 0xfe, !PT ;  /* 0x0000000002007212 */ /* 0x000fce00078efe07 */
.L_x_5073:
[----:B------:R-:W-:Y:S05]  /*57a0*/  BSYNC.RECONVERGENT B0 ;  /* 0x0000000000007941 */ /* 0x000fea0003800200 */
.L_x_5072:
[----:B------:R-:W-:Y:S01]  /*57b0*/  F2FP.F16.F32.PACK_AB R0, RZ, R0 ;  /* 0x00000000ff00723e */ /* 0x000fe200000000ff */
[----:B------:R-:W-:Y:S06]  /*57c0*/  BRA `(.L_x_5053) ;  /* 0x0000000000a87947 */ /* 0x000fec0003800000 */
.L_x_5065:
        /* <DEDUP_REMOVED lines=14> */
.L_x_5079:
[----:B------:R-:W-:Y:S05]  /*58b0*/  BSYNC.RECONVERGENT B0 ;  /* 0x0000000000007941 */ /* 0x000fea0003800200 */
.L_x_5078:
[----:B------:R-:W-:Y:S01]  /*58c0*/  F2FP.F16.F32.PACK_AB R0, RZ, R0 ;  /* 0x00000000ff00723e */ /* 0x000fe200000000ff */
[----:B------:R-:W-:Y:S06]  /*58d0*/  BRA `(.L_x_5053) ;  /* 0x0000000000647947 */ /* 0x000fec0003800000 */
.L_x_5052:
        /* <DEDUP_REMOVED lines=10> */
[----:B-1----:R-:W-:Y:S01]  /*5980*/  IMAD.U32 R6, RZ, RZ, UR6 ;  /* 0x00000006ff067e24 */ /* 0x002fe2000f8e00ff */
[----:B------:R-:W-:Y:S01]  /*5990*/  MOV R7, UR7 ;  /* 0x0000000700077c02 */ /* 0x000fe20008000f00 */
[----:B---3--:R-:W-:Y:S02]  /*59a0*/  IMAD.U32 R10, RZ, RZ, UR8 ;  /* 0x00000008ff0a7e24 */ /* 0x008fe4000f8e00ff */
[----:B------:R-:W-:-:S07]  /*59b0*/  IMAD.U32 R11, RZ, RZ, UR9 ;  /* 0x00000009ff0b7e24 */ /* 0x000fce000f8e00ff */
[----:B------:R-:W-:-:S07]  /*59c0*/  LEPC R20, `(.L_x_5080) ;  /* 0x000000001014794e */ /* 0x000fce0000000000 */
[----:B--2---:R-:W-:Y:S05]  /*59d0*/  CALL.ABS.NOINC R2 ;  /* 0x0000000002007343 */ /* 0x004fea0003c00000 */
.L_x_5080:
[----:B------:R-:W-:Y:S01]  /*59e0*/  PRMT R0, RZ, 0x7610, R0 ;  /* 0x00007610ff007816 */ /* 0x000fe20000000000 */
[----:B------:R-:W-:Y:S06]  /*59f0*/  BRA `(.L_x_5053) ;  /* 0x00000000001c7947 */ /* 0x000fec0003800000 */
.L_x_5077:
[----:B------:R-:W2:Y:S02]  /*5a00*/  LDG.E.64 R2, desc[UR36][R2.64] ;  /* 0x0000002402027981 */ /* 0x000ea4000c1e1b00 */
[----:B--2---:R-:W0:Y:S02]  /*5a10*/  I2F.U64 R0, R2 ;  /* 0x0000000200007312 */ /* 0x004e240000301000 */
[----:B0-----:R-:W-:Y:S01]  /*5a20*/  F2FP.F16.F32.PACK_AB R0, RZ, R0 ;  /* 0x00000000ff00723e */ /* 0x001fe200000000ff */
[----:B------:R-:W-:Y:S06]  /*5a30*/  BRA `(.L_x_5053) ;  /* 0x00000000000c7947 */ /* 0x000fec0003800000 */
.L_x_5076:
[----:B------:R-:W2:Y:S02]  /*5a40*/  LDG.E R2, desc[UR36][R2.64] ;  /* 0x0000002402027981 */ /* 0x000ea4000c1e1900 */
[----:B--2---:R-:W-:-:S04]  /*5a50*/  I2FP.F32.U32 R0, R2 ;  /* 0x0000000200007245 */ /* 0x004fc80000201000 */
[----:B------:R-:W-:-:S07]  /*5a60*/  F2FP.F16.F32.PACK_AB R0, RZ, R0 ;  /* 0x00000000ff00723e */ /* 0x000fce00000000ff */
.L_x_5053:
        /* <DEDUP_REMOVED lines=30> */
.L_x_5086:
[----:B------:R-:W-:Y:S01]  /*5c50*/  FSETP.GEU.FTZ.AND P0, PT, R4, -R6, PT ;  /* 0x800000060400720b */ /* 0x000fe20003f1e000 */
[----:B------:R-:W-:-:S12]  /*5c60*/  FADD.FTZ R2, R2, -1 ;  /* 0xbf80000002027421 */ /* 0x000fd80000010000 */
[----:B------:R-:W-:-:S07]  /*5c70*/  @!P0 FADD.FTZ R2, R2, -1 ;  /* 0xbf80000002028421 */ /* 0x000fce0000010000 */
.L_x_5085:
[----:B------:R-:W-:Y:S05]  /*5c80*/  BSYNC.RECONVERGENT B1 ;  /* 0x0000000000017941 */ /* 0x000fea0003800200 */
.L_x_5084:
[----:B------:R-:W-:Y:S01]  /*5c90*/  FFMA.FTZ R3, -R6, R2, R3 ;  /* 0x0000000206037223 */ /* 0x000fe20000010103 */
[----:B------:R-:W-:Y:S06]  /*5ca0*/  BRA `(.L_x_5082) ;  /* 0x0000000000787947 */ /* 0x000fec0003800000 */
.L_x_5083:
        /* <DEDUP_REMOVED lines=14> */
.L_x_5089:
        /* <DEDUP_REMOVED lines=13> */
.L_x_5088:
[----:B------:R-:W-:Y:S05]  /*5e60*/  BSYNC.RECONVERGENT B1 ;  /* 0x0000000000017941 */ /* 0x000fea0003800200 */
.L_x_5087:
[----:B------:R-:W-:-:S04]  /*5e70*/  FMUL.FTZ R2, R3, 1.1920928955078125e-07 ;  /* 0x3400000003027820 */ /* 0x000fc80000410000 */
[----:B------:R-:W-:-:S07]  /*5e80*/  FMUL.FTZ R3, R7, R2 ;  /* 0x0000000207037220 */ /* 0x000fce0000410000 */
.L_x_5082:
[----:B------:R-:W-:Y:S05]  /*5e90*/  BSYNC.RECONVERGENT B0 ;  /* 0x0000000000007941 */ /* 0x000fea0003800200 */
.L_x_5081:
[----:B------:R-:W1:Y:S01]  /*5ea0*/  LDCU.64 UR6, c[0x0][0x580] ;  /* 0x0000b000ff0677ac */ /* 0x000e620008000a00 */
[C---:B------:R-:W-:Y:S02]  /*5eb0*/  FSETP.NAN.FTZ.AND P0, PT, |R3|.reuse, |R3|, PT ;  /* 0x400000030300720b */ /* 0x040fe40003f18200 */
[----:B------:R-:W-:Y:S01]  /*5ec0*/  LOP3.LUT R0, R3, 0x80000000, R0, 0xb8, !PT ;  /* 0x8000000003007812 */ /* 0x000fe200078eb800 */
[----:B------:R-:W-:-:S03]  /*5ed0*/  UPRMT UR4, UR41, 0x9910, URZ ;  /* 0x0000991029047896 */ /* 0x000fc600080000ff */
[----:B------:R-:W-:Y:S01]  /*5ee0*/  FSEL R0, R3, R0, P0 ;  /* 0x0000000003007208 */ /* 0x000fe20000000000 */
[----:B------:R-:W-:-:S03]  /*5ef0*/  UISETP.GT.AND UP0, UPT, UR4, 0x9, UPT ;  /* 0x000000090400788c */ /* 0x000fc6000bf04270 */
[----:B------:R-:W-:Y:S02]  /*5f00*/  F2FP.F16.F32.PACK_AB R0, RZ, R0 ;  /* 0x00000000ff00723e */ /* 0x000fe400000000ff */
[----:B-1----:R-:W-:-:S05]  /*5f10*/  IADD3 R2, P1, PT, R16, UR6, RZ ;  /* 0x0000000610027c10 */ /* 0x002fca000ff3e0ff */
        /* <DEDUP_REMOVED lines=11> */
[----:B------:R-:W1:Y:S02]  /*5fd0*/  F2I.FTZ.TRUNC.NTZ R5, R0 ;  /* 0x0000000000057305 */ /* 0x000e64000021f100 */
[----:B-1----:R1:W-:Y:S01]  /*5fe0*/  STG.E.U8 desc[UR36][R2.64], R5 ;  /* 0x0000000502007986 */ /* 0x0023e2000c101124 */
[----:B------:R-:W-:Y:S05]  /*5ff0*/  BRA `(.L_x_5095) ;  /* 0x0000000c007c7947 */ /* 0x000fea0003800000 */
.L_x_5093:
[----:B------:R-:W-:-:S06]  /*6000*/  HADD2.F32 R5, -RZ, R0.H0_H0 ;  /* 0x20000000ff057230 */ /* 0x000fcc0000004100 */
[----:B------:R-:W1:Y:S02]  /*6010*/  F2I.S64.TRUNC R4, R5 ;  /* 0x0000000500047311 */ /* 0x000e64000020d900 */
[----:B-1----:R1:W-:Y:S01]  /*6020*/  STG.E.U8 desc[UR36][R2.64], R4 ;  /* 0x0000000402007986 */ /* 0x0023e2000c101124 */
[----:B------:R-:W-:Y:S05]  /*6030*/  BRA `(.L_x_5095) ;  /* 0x0000000c006c7947 */ /* 0x000fea0003800000 */
.L_x_5092:
[----:B------:R-:W-:-:S09]  /*6040*/  UISETP.NE.AND UP0, UPT, UR4, 0x2, UPT ;  /* 0x000000020400788c */ /* 0x000fd2000bf05270 */
[----:B------:R-:W-:Y:S05]  /*6050*/  BRA.U !UP0, `(.L_x_5096) ;  /* 0x0000000108307547 */ /* 0x000fea000b800000 */
[----:B------:R-:W-:-:S09]  /*6060*/  UISETP.NE.AND UP0, UPT, UR4, 0x3, UPT ;  /* 0x000000030400788c */ /* 0x000fd2000bf05270 */
[----:B------:R-:W-:Y:S05]  /*6070*/  BRA.U !UP0, `(.L_x_5097) ;  /* 0x0000000108187547 */ /* 0x000fea000b800000 */
[----:B------:R-:W-:-:S09]  /*6080*/  UISETP.NE.AND UP0, UPT, UR4, 0x4, UPT ;  /* 0x000000040400788c */ /* 0x000fd2000bf05270 */
[----:B------:R-:W-:Y:S05]  /*6090*/  BRA.U UP0, `(.L_x_5094) ;  /* 0x0000000900707547 */ /* 0x000fea000b800000 */
[----:B------:R-:W-:-:S06]  /*60a0*/  HADD2.F32 R4, -RZ, R0.H0_H0 ;  /* 0x20000000ff047230 */ /* 0x000fcc0000004100 */
[----:B------:R-:W1:Y:S02]  /*60b0*/  F2I.S64.TRUNC R4, R4 ;  /* 0x0000000400047311 */ /* 0x000e64000020d900 */
[----:B-1----:R1:W-:Y:S01]  /*60c0*/  STG.E.64 desc[UR36][R2.64], R4 ;  /* 0x0000000402007986 */ /* 0x0023e2000c101b24 */
[----:B------:R-:W-:Y:S05]  /*60d0*/  BRA `(.L_x_5095) ;  /* 0x0000000c00447947 */ /* 0x000fea0003800000 */
.L_x_5097:
[----:B------:R-:W-:-:S04]  /*60e0*/  HADD2.F32 R0, -RZ, R0.H0_H0 ;  /* 0x20000000ff007230 */ /* 0x000fc80000004100 */
[----:B------:R-:W1:Y:S02]  /*60f0*/  F2I.FTZ.TRUNC.NTZ R5, R0 ;  /* 0x0000000000057305 */ /* 0x000e64000021f100 */
[----:B-1----:R1:W-:Y:S01]  /*6100*/  STG.E desc[UR36][R2.64], R5 ;  /* 0x0000000502007986 */ /* 0x0023e2000c101924 */
[----:B------:R-:W-:Y:S05]  /*6110*/  BRA `(.L_x_5095) ;  /* 0x0000000c00347947 */ /* 0x000fea0003800000 */
.L_x_5096:
[----:B------:R-:W-:-:S04]  /*6120*/  HADD2.F32 R0, -RZ, R0.H0_H0 ;  /* 0x20000000ff007230 */ /* 0x000fc80000004100 */
[----:B------:R-:W1:Y:S02]  /*6130*/  F2I.FTZ.TRUNC.NTZ R5, R0 ;  /* 0x0000000000057305 */ /* 0x000e64000021f100 */
[----:B-1----:R1:W-:Y:S01]  /*6140*/  STG.E.U16 desc[UR36][R2.64], R5 ;  /* 0x0000000502007986 */ /* 0x0023e2000c101524 */
[----:B------:R-:W-:Y:S05]  /*6150*/  BRA `(.L_x_5095) ;  /* 0x0000000c00247947 */ /* 0x000fea0003800000 */
.L_x_5091:
        /* <DEDUP_REMOVED lines=9> */
.L_x_5099:
[----:B------:R1:W-:Y:S01]  /*61f0*/  STG.E.U16 desc[UR36][R2.64], R0 ;  /* 0x0000000002007986 */ /* 0x0003e2000c101524 */
[----:B------:R-:W-:Y:S05]  /*6200*/  BRA `(.L_x_5095) ;  /* 0x0000000800f87947 */ /* 0x000fea0003800000 */
.L_x_5098:
        /* <DEDUP_REMOVED lines=10> */
.L_x_5101:
[----:B------:R-:W-:-:S05]  /*62b0*/  HADD2.F32 R0, -RZ, R0.H0_H0 ;  /* 0x20000000ff007230 */ /* 0x000fca0000004100 */
[----:B------:R-:W-:-:S04]  /*62c0*/  F2FP.F16.F32.PACK_AB R0, RZ, R0 ;  /* 0x00000000ff00723e */ /* 0x000fc800000000ff */
[----:B------:R-:W-:-:S05]  /*62d0*/  PRMT R0, R0, 0x5410, RZ ;  /* 0x0000541000007816 */ /* 0x000fca00000000ff */
[----:B------:R1:W-:Y:S01]  /*62e0*/  STG.E desc[UR36][R2.64], R0 ;  /* 0x0000000002007986 */ /* 0x0003e2000c101924 */
[----:B------:R-:W-:Y:S05]  /*62f0*/  BRA `(.L_x_5095) ;  /* 0x0000000800bc7947 */ /* 0x000fea0003800000 */
.L_x_5100:
[----:B------:R-:W-:-:S05]  /*6300*/  HADD2.F32 R4, -RZ, R0.H0_H0 ;  /* 0x20000000ff047230 */ /* 0x000fca0000004100 */
[----:B------:R-:W-:-:S06]  /*6310*/  FMUL.FTZ R4, R4, 1 ;  /* 0x3f80000004047820 */ /* 0x000fcc0000410000 */
[----:B------:R-:W1:Y:S02]  /*6320*/  F2F.F64.F32 R4, R4 ;  /* 0x0000000400047310 */ /* 0x000e640000201800 */
[----:B-1----:R1:W-:Y:S01]  /*6330*/  STG.E.64 desc[UR36][R2.64], R4 ;  /* 0x0000000402007986 */ /* 0x0023e2000c101b24 */
[----:B------:R-:W-:Y:S05]  /*6340*/  BRA `(.L_x_5095) ;  /* 0x0000000800a87947 */ /* 0x000fea0003800000 */
.L_x_5090:
        /* <DEDUP_REMOVED lines=11> */
[----:B------:R-:W1:Y:S02]  /*6400*/  F2I.FTZ.U32.TRUNC.NTZ R5, R5 ;  /* 0x0000000500057305 */ /* 0x000e64000021f000 */
[----:B-1----:R1:W-:Y:S01]  /*6410*/  STG.E.U16 desc[UR36][R2.64], R5 ;  /* 0x0000000502007986 */ /* 0x0023e2000c101524 */
[----:B------:R-:W-:Y:S05]  /*6420*/  BRA `(.L_x_5095) ;  /* 0x0000000800707947 */ /* 0x000fea0003800000 */
.L_x_5105:
        /* <DEDUP_REMOVED lines=18> */
.L_x_5108:
[----:B------:R-:W-:-:S04]  /*6550*/  SHF.R.U32.HI R5, RZ, 0x18, R5 ;  /* 0x00000018ff057819 */ /* 0x000fc80000011605 */
[----:B------:R-:W-:-:S07]  /*6560*/  LOP3.LUT R0, R0, 0x80, R5, 0xf8, !PT ;  /* 0x0000008000007812 */ /* 0x000fce00078ef805 */
.L_x_5107:
[----:B------:R-:W-:Y:S05]  /*6570*/  BSYNC.RECONVERGENT B0 ;  /* 0x0000000000007941 */ /* 0x000fea0003800200 */
.L_x_5106:
[----:B------:R4:W-:Y:S01]  /*6580*/  STG.E.U8 desc[UR36][R2.64], R0 ;  /* 0x0000000002007986 */ /* 0x0009e2000c101124 */
[----:B------:R-:W-:Y:S05]  /*6590*/  BRA `(.L_x_5095) ;  /* 0x0000000800147947 */ /* 0x000fea0003800000 */
.L_x_5104:
[----:B------:R-:W-:Y:S01]  /*65a0*/  HADD2.F32 R5, -RZ, R0.H0_H0 ;  /* 0x20000000ff057230 */ /* 0x000fe20000004100 */
        /* <DEDUP_REMOVED lines=17> */
.L_x_5111:
[----:B------:R-:W-:-:S04]  /*66c0*/  SHF.R.U32.HI R5, RZ, 0x18, R5 ;  /* 0x00000018ff057819 */ /* 0x000fc80000011605 */
[----:B------:R-:W-:-:S07]  /*66d0*/  LOP3.LUT R0, R0, 0x80, R5, 0xf8, !PT ;  /* 0x0000008000007812 */ /* 0x000fce00078ef805 */
.L_x_5110:
[----:B------:R-:W-:Y:S05]  /*66e0*/  BSYNC.RECONVERGENT B0 ;  /* 0x0000000000007941 */ /* 0x000fea0003800200 */
.L_x_5109:
[----:B------:R1:W-:Y:S01]  /*66f0*/  STG.E.U8 desc[UR36][R2.64], R0 ;  /* 0x0000000002007986 */ /* 0x0003e2000c101124 */
[----:B------:R-:W-:Y:S05]  /*6700*/  BRA `(.L_x_5095) ;  /* 0x0000000400b87947 */ /* 0x000fea0003800000 */
.L_x_5103:
[----:B------:R-:W-:-:S09]  /*6710*/  UISETP.NE.AND UP0, UPT, UR4, 0x1c, UPT ;  /* 0x0000001c0400788c */ /* 0x000fd2000bf05270 */
[----:B------:R-:W-:Y:S05]  /*6720*/  BRA.U !UP0, `(.L_x_5112) ;  /* 0x0000000108607547 */ /* 0x000fea000b800000 */
[----:B------:R-:W-:-:S09]  /*6730*/  UISETP.NE.AND UP0, UPT, UR4, 0x1d, UPT ;  /* 0x0000001d0400788c */ /* 0x000fd2000bf05270 */
[----:B------:R-:W-:Y:S05]  /*6740*/  BRA.U !UP0, `(.L_x_5113) ;  /* 0x0000000108487547 */ /* 0x000fea000b800000 */
[----:B------:R-:W-:-:S09]  /*6750*/  UISETP.NE.AND UP0, UPT, UR4, 0x2c, UPT ;  /* 0x0000002c0400788c */ /* 0x000fd2000bf05270 */
[----:B------:R-:W-:Y:S05]  /*6760*/  BRA.U UP0, `(.L_x_5094) ;  /* 0x0000000100bc7547 */ /* 0x000fea000b800000 */
        /* <DEDUP_REMOVED lines=16> */
.L_x_5113:
[----:B------:R-:W-:-:S06]  /*6870*/  HADD2.F32 R4, -RZ, R0.H0_H0 ;  /* 0x20000000ff047230 */ /* 0x000fcc0000004100 */
[----:B------:R-:W1:Y:S02]  /*6880*/  F2I.U64.TRUNC R4, R4 ;  /* 0x0000000400047311 */ /* 0x000e64000020d800 */
[----:B-1----:R2:W-:Y:S01]  /*6890*/  STG.E.64 desc[UR36][R2.64], R4 ;  /* 0x0000000402007986 */ /* 0x0025e2000c101b24 */
[----:B------:R-:W-:Y:S05]  /*68a0*/  BRA `(.L_x_5095) ;  /* 0x0000000400507947 */ /* 0x000fea0003800000 */
.L_x_5112:
[----:B------:R-:W-:-:S04]  /*68b0*/  HADD2.F32 R0, -RZ, R0.H0_H0 ;  /* 0x20000000ff007230 */ /* 0x000fc80000004100 */
[----:B------:R-:W1:Y:S02]  /*68c0*/  F2I.FTZ.U32.TRUNC.NTZ R5, R0 ;  /* 0x0000000000057305 */ /* 0x000e64000021f000 */
[----:B-1----:R1:W-:Y:S01]  /*68d0*/  STG.E desc[UR36][R2.64], R5 ;  /* 0x0000000502007986 */ /* 0x0023e2000c101924 */
[----:B------:R-:W-:Y:S05]  /*68e0*/  BRA `(.L_x_5095) ;  /* 0x0000000400407947 */ /* 0x000fea0003800000 */
.L_x_5102:
        /* <DEDUP_REMOVED lines=11> */
.L_x_5115:
[----:B------:R-:W-:Y:S01]  /*69a0*/  HADD2.F32 R0, -RZ, R0.H0_H0 ;  /* 0x20000000ff007230 */ /* 0x000fe20000004100 */
[----:B------:R-:W-:-:S04]  /*69b0*/  CS2R R6, SRZ ;  /* 0x0000000000067805 */ /* 0x000fc8000001ff00 */
[----:B------:R-:W-:-:S04]  /*69c0*/  FMUL.FTZ R0, R0, 1 ;  /* 0x3f80000000007820 */ /* 0x000fc80000410000 */
[----:B------:R-:W1:Y:S02]  /*69d0*/  F2F.F64.F32 R4, R0 ;  /* 0x0000000000047310 */ /* 0x000e640000201800 */
[----:B-1----:R1:W-:Y:S01]  /*69e0*/  STG.E.128 desc[UR36][R2.64], R4 ;  /* 0x0000000402007986 */ /* 0x0023e2000c101d24 */
[----:B------:R-:W-:Y:S05]  /*69f0*/  BRA `(.L_x_5095) ;  /* 0x0000000000fc7947 */ /* 0x000fea0003800000 */
.L_x_5114:
[----:B------:R-:W-:-:S09]  /*6a00*/  UISETP.NE.AND UP0, UPT, UR4, 0xf, UPT ;  /* 0x0000000f0400788c */ /* 0x000fd2000bf05270 */
[----:B------:R-:W-:Y:S05]  /*6a10*/  BRA.U !UP0, `(.L_x_5116) ;  /* 0x0000000108e87547 */ /* 0x000fea000b800000 */
[----:B------:R-:W-:-:S09]  /*6a20*/  UISETP.NE.AND UP0, UPT, UR4, 0x17, UPT ;  /* 0x000000170400788c */ /* 0x000fd2000bf05270 */
[----:B------:R-:W-:Y:S05]  /*6a30*/  BRA.U !UP0, `(.L_x_5117) ;  /* 0x0000000108907547 */ /* 0x000fea000b800000 */
[----:B------:R-:W-:-:S09]  /*6a40*/  UISETP.NE.AND UP0, UPT, UR4, 0x18, UPT ;  /* 0x000000180400788c */ /* 0x000fd2000bf05270 */
[----:B------:R-:W-:Y:S05]  /*6a50*/  BRA.U !UP0, `(.L_x_5118) ;  /* 0x0000000108447547 */ /* 0x000fea000b800000 */
.L_x_5094:
[----:B------:R-:W-:Y:S01]  /*6a60*/  MOV R0, 0x0 ;  /* 0x0000000000007802 */ /* 0x000fe20000000f00 */
[----:B------:R-:W1:Y:S01]  /*6a70*/  LDCU.64 UR4, c[0x4][0x178] ;  /* 0x01002f00ff0477ac */ /* 0x000e620008000a00 */
[----:B0-----:R-:W-:Y:S02]  /*6a80*/  HFMA2 R8, -RZ, RZ, 0, 6.020069122314453125e-06 ;  /* 0x00000065ff087431 */ /* 0x001fe400000001ff */
[----:B------:R-:W-:Y:S01]  /*6a90*/  IMAD.MOV.U32 R12, RZ, RZ, 0x1 ;  /* 0x00000001ff0c7424 */ /* 0x000fe200078e00ff */
[----:B------:R0:W2:Y:S01]  /*6aa0*/  LDC.64 R2, c[0x4][R0] ;  /* 0x0100000000027b82 */ /* 0x0000a20000000a00 */
[----:B------:R-:W3:Y:S01]  /*6ab0*/  LDCU.64 UR6, c[0x4][0x180] ;  /* 0x01003000ff0677ac */ /* 0x000ee20008000a00 */
[----:B------:R-:W-:Y:S01]  /*6ac0*/  IMAD.MOV.U32 R13, RZ, RZ, RZ ;  /* 0x000000ffff0d7224 */ /* 0x000fe200078e00ff */
[----:B------:R-:W4:Y:S01]  /*6ad0*/  LDCU.64 UR8, c[0x4][0x80] ;  /* 0x01001000ff0877ac */ /* 0x000f220008000a00 */
[----:B-1----:R-:W-:Y:S01]  /*6ae0*/  MOV R4, UR4 ;  /* 0x0000000400047c02 */ /* 0x002fe20008000f00 */
[----:B------:R-:W-:-:S02]  /*6af0*/  IMAD.U32 R5, RZ, RZ, UR5 ;  /* 0x00000005ff057e24 */ /* 0x000fc4000f8e00ff */
[----:B---3--:R-:W-:Y:S01]  /*6b00*/  IMAD.U32 R6, RZ, RZ, UR6 ;  /* 0x00000006ff067e24 */ /* 0x008fe2000f8e00ff */
[----:B------:R-:W-:Y:S01]  /*6b10*/  MOV R7, UR7 ;  /* 0x0000000700077c02 */ /* 0x000fe20008000f00 */
[----:B----4-:R-:W-:Y:S02]  /*6b20*/  IMAD.U32 R10, RZ, RZ, UR8 ;  /* 0x00000008ff0a7e24 */ /* 0x010fe4000f8e00ff */
[----:B0-----:R-:W-:-:S07]  /*6b30*/  IMAD.U32 R11, RZ, RZ, UR9 ;  /* 0x00000009ff0b7e24 */ /* 0x001fce000f8e00ff */
[----:B------:R-:W-:-:S07]  /*6b40*/  LEPC R20, `(.L_x_5119) ;  /* 0x000000001014794e */ /* 0x000fce0000000000 */
[----:B--2---:R-:W-:Y:S05]  /*6b50*/  CALL.ABS.NOINC R2 ;  /* 0x0000000002007343 */ /* 0x004fea0003c00000 */
.L_x_5119:
[----:B------:R-:W-:Y:S05]  /*6b60*/  BRA `(.L_x_5095) ;  /* 0x0000000000a07947 */ /* 0x000fea0003800000 */
.L_x_5118:
[----:B------:R-:W-:Y:S01]  /*6b70*/  HADD2.F32 R7, -RZ, R0.H0_H0 ;  /* 0x20000000ff077230 */ /* 0x000fe20000004100 */
        /* <DEDUP_REMOVED lines=12> */
.L_x_5121:
[----:B------:R-:W-:Y:S05]  /*6c40*/  BSYNC.RECONVERGENT B0 ;  /* 0x0000000000007941 */ /* 0x000fea0003800200 */
.L_x_5120:
[----:B------:R-:W-:-:S05]  /*6c50*/  LOP3.LUT R5, R0, 0x80, R5, 0xf8, !PT ;  /* 0x0000008000057812 */ /* 0x000fca00078ef805 */
[----:B------:R1:W-:Y:S01]  /*6c60*/  STG.E.U8 desc[UR36][R2.64], R5 ;  /* 0x0000000502007986 */ /* 0x0003e2000c101124 */
[----:B------:R-:W-:Y:S05]  /*6c70*/  BRA `(.L_x_5095) ;  /* 0x00000000005c7947 */ /* 0x000fea0003800000 */
.L_x_5117:
        /* <DEDUP_REMOVED lines=12> */
.L_x_5123:
[----:B------:R-:W-:Y:S01]  /*6d40*/  IMAD.MOV.U32 R0, RZ, RZ, 0x7f ;  /* 0x0000007fff007424 */ /* 0x000fe200078e00ff */
[----:B------:R-:W-:-:S04]  /*6d50*/  ISETP.GT.U32.AND P0, PT, R4, 0x7f800000, PT ;  /* 0x7f8000000400780c */ /* 0x000fc80003f04070 */
[----:B------:R-:W-:-:S09]  /*6d60*/  SEL R0, R0, 0x7c, P0 ;  /* 0x0000007c00007807 */ /* 0x000fd20000000000 */
.L_x_5124:
[----:B------:R-:W-:Y:S05]  /*6d70*/  BSYNC.RECONVERGENT B0 ;  /* 0x0000000000007941 */ /* 0x000fea0003800200 */
.L_x_5122:
[----:B------:R-:W-:-:S04]  /*6d80*/  SHF.R.U32.HI R5, RZ, 0x18, R5 ;  /* 0x00000018ff057819 */ /* 0x000fc80000011605 */
[----:B------:R-:W-:-:S05]  /*6d90*/  LOP3.LUT R5, R0, 0x80, R5, 0xf8, !PT ;  /* 0x0000008000057812 */ /* 0x000fca00078ef805 */
[----:B------:R1:W-:Y:S01]  /*6da0*/  STG.E.U8 desc[UR36][R2.64], R5 ;  /* 0x0000000502007986 */ /* 0x0003e2000c101124 */
[----:B------:R-:W-:Y:S05]  /*6db0*/  BRA `(.L_x_5095) ;  /* 0x00000000000c7947 */ /* 0x000fea0003800000 */
.L_x_5116:
[----:B------:R-:W-:-:S05]  /*6dc0*/  HADD2.F32 R0, -RZ, R0.H0_H0 ;  /* 0x20000000ff007230 */ /* 0x000fca0000004100 */
[----:B------:R-:W-:-:S05]  /*6dd0*/  F2FP.BF16.F32.PACK_AB R0, RZ, R0 ;  /* 0x00000000ff00723e */ /* 0x000fca00000010ff */
[----:B------:R1:W-:Y:S02]  /*6de0*/  STG.E.U16 desc[UR36][R2.64], R0 ;  /* 0x0000000002007986 */ /* 0x0003e4000c101524 */
.L_x_5095:
[----:B------:R-:W-:-:S07]  /*6df0*/  VIADD R17, R17, 0x80 ;  /* 0x0000008011117836 */ /* 0x000fce0000000000 */
.L_x_5046:
[----:B------:R-:W-:Y:S05]  /*6e00*/  BSYNC.RECONVERGENT B6 ;  /* 0x0000000000067941 */ /* 0x000fea0003800200 */
.L_x_5045:
[----:B------:R-:W5:Y:S01]  /*6e10*/  LDCU UR4, c[0x0][0x380] ;  /* 0x00007000ff0477ac */ /* 0x000f620008000800 */
[----:B------:R-:W-:Y:S01]  /*6e20*/  BSSY.RECONVERGENT B6, `(.L_x_5125) ;  /* 0x0000368000067945 */ /* 0x000fe20003800200 */
[----:B-----5:R-:W-:-:S13]  /*6e30*/  ISETP.GE.AND P0, PT, R17, UR4, PT ;  /* 0x0000000411007c0c */ /* 0x020fda000bf06270 */
[----:B------:R-:W-:Y:S05]  /*6e40*/  @P0 BRA `(.L_x_5126) ;  /* 0x0000003400940947 */ /* 0x000fea0003800000 */
[----:B------:R-:W5:Y:S01]  /*6e50*/  LDCU UR4, c[0x0][0x388] ;  /* 0x00007100ff0477ac */ /* 0x000f620008000800 */
[----:B012-4-:R-:W-:Y:S02]  /*6e60*/  HFMA2 R0, -RZ, RZ, 0, 0 ;  /* 0x00000000ff007431 */ /* 0x017fe400000001ff */
[----:B------:R-:W-:Y:S01]  /*6e70*/  IMAD.MOV.U32 R16, RZ, RZ, RZ ;  /* 0x000000ffff107224 */ /* 0x000fe200078e00ff */
[----:B-----5:R-:W-:-:S09]  /*6e80*/  UISETP.NE.AND UP0, UPT, UR4, URZ, UPT ;  /* 0x000000ff0400728c */ /* 0x020fd2000bf05270 */
[----:B------:R-:W-:Y:S05]  /*6e90*/  BRA.U !UP0, `(.L_x_5127) ;  /* 0x0000001108a87547 */ /* 0x000fea000b800000 */
[----:B------:R-:W3:Y:S01]  /*6ea0*/  LDCU.64 UR4, c[0x0][0x390] ;  /* 0x00007200ff0477ac */ /* 0x000ee20008000a00 */
[----:B------:R-:W-:Y:S01]  /*6eb0*/  IMAD.MOV.U32 R16, RZ, RZ, RZ ;  /* 0x000000ffff107224 */ /* 0x000fe200078e00ff */
[----:B------:R-:W0:Y:S01]  /*6ec0*/  LDCU UR6, c[0x0][0x38c] ;  /* 0x00007180ff0677ac */ /* 0x000e220008000800 */
[----:B------:R-:W1:Y:S01]  /*6ed0*/  LDCU.64 UR8, c[0x0][0x4b8] ;  /* 0x00009700ff0877ac */ /* 0x000e620008000a00 */
[----:B------:R-:W-:Y:S01]  /*6ee0*/  UISETP.NE.AND UP0, UPT, UR40, URZ, UPT ;  /* 0x000000ff2800728c */ /* 0x000fe2000bf05270 */
[----:B---3--:R-:W-:-:S05]  /*6ef0*/  IMAD.HI.U32 R2, R17, UR4, R16 ;  /* 0x0000000411027c27 */ /* 0x008fca000f8e0010 */
[----:B------:R-:W-:-:S04]  /*6f00*/  SHF.R.U32.HI R3, RZ, UR5, R2 ;  /* 0x00000005ff037c19 */ /* 0x000fc80008011602 */
[----:B------:R-:W-:-:S05]  /*6f10*/  IADD3 R0, PT, PT, -R3, RZ, RZ ;  /* 0x000000ff03007210 */ /* 0x000fca0007ffe1ff */
        /* <DEDUP_REMOVED lines=285> */
[----:B------:R-:W-:-:S04]  /*80f0*/  SHF.R.U32.HI R2, RZ, UR5, R2 ;  /* 0x00000005ff027c19 */ /* 0x000fc80008011602 */
[----:B------:R-:W-:-:S05]  /*8100*/  IADD3 R3, PT, PT, -R2, RZ, RZ ;  /* 0x000000ff02037210 */ /* 0x000fca0007ffe1ff */
[----:B-1----:R-:W-:-:S04]  /*8110*/  IMAD R5, R3, UR6, R5 ;  /* 0x0000000603057c24 */ /* 0x002fc8000f8e0205 */
[C---:B--2---:R-:W-:Y:S02]  /*8120*/  IMAD R16, R5.reuse, UR8, R16 ;  /* 0x0000000805107c24 */ /* 0x044fe4000f8e0210 */
[----:B------:R-:W-:-:S07]  /*8130*/  IMAD R0, R5, UR9, R0 ;  /* 0x0000000905007c24 */ /* 0x000fce000f8e0200 */
.L_x_5127:
        /* <DEDUP_REMOVED lines=18> */
.L_x_5131:
[----:B------:R-:W2:Y:S02]  /*8260*/  LDG.E.U8 R2, desc[UR36][R2.64] ;  /* 0x0000002402027981 */ /* 0x000ea4000c1e1100 */
[----:B--2---:R-:W-:-:S04]  /*8270*/  I2FP.F32.U32 R0, R2 ;  /* 0x0000000200007245 */ /* 0x004fc80000201000 */
[----:B------:R-:W-:Y:S01]  /*8280*/  F2FP.F16.F32.PACK_AB R0, RZ, R0 ;  /* 0x00000000ff00723e */ /* 0x000fe200000000ff */
[----:B------:R-:W-:Y:S06]  /*8290*/  BRA `(.L_x_5133) ;  /* 0x0000000c009c7947 */ /* 0x000fec0003800000 */
.L_x_5130:
        /* <DEDUP_REMOVED lines=10> */
.L_x_5135:
[----:B------:R-:W2:Y:S02]  /*8340*/  LDG.E R2, desc[UR36][R2.64] ;  /* 0x0000002402027981 */ /* 0x000ea4000c1e1900 */
[----:B--2---:R-:W-:-:S04]  /*8350*/  I2FP.F32.S32 R0, R2 ;  /* 0x0000000200007245 */ /* 0x004fc80000201400 */
[----:B------:R-:W-:Y:S01]  /*8360*/  F2FP.F16.F32.PACK_AB R0, RZ, R0 ;  /* 0x00000000ff00723e */ /* 0x000fe200000000ff */
[----:B------:R-:W-:Y:S06]  /*8370*/  BRA `(.L_x_5133) ;  /* 0x0000000c00647947 */ /* 0x000fec0003800000 */
.L_x_5134:
[----:B------:R-:W2:Y:S02]  /*8380*/  LDG.E.U16 R2, desc[UR36][R2.64] ;  /* 0x0000002402027981 */ /* 0x000ea4000c1e1500 */
[----:B--2---:R-:W0:Y:S02]  /*8390*/  I2F.S16 R0, R2 ;  /* 0x0000000200007306 */ /* 0x004e240000101400 */
[----:B0-----:R-:W-:Y:S01]  /*83a0*/  F2FP.F16.F32.PACK_AB R0, RZ, R0 ;  /* 0x00000000ff00723e */ /* 0x001fe200000000ff */
[----:B------:R-:W-:Y:S06]  /*83b0*/  BRA `(.L_x_5133) ;  /* 0x0000000c00547947 */ /* 0x000fec0003800000 */
.L_x_5129:
        /* <DEDUP_REMOVED lines=9> */
.L_x_5137:
[----:B------:R0:W5:Y:S01]  /*8450*/  LDG.E.U16 R0, desc[UR36][R2.64] ;  /* 0x0000002402007981 */ /* 0x000162000c1e1500 */
[----:B------:R-:W-:Y:S05]  /*8460*/  BRA `(.L_x_5133) ;  /* 0x0000000c00287947 */ /* 0x000fea0003800000 */
.L_x_5136:
        /* <DEDUP_REMOVED lines=9> */
.L_x_5139:
[----:B------:R1:W5:Y:S01]  /*8500*/  LDG.E.U16 R0, desc[UR36][R2.64] ;  /* 0x0000002402007981 */ /* 0x000362000c1e1500 */
[----:B------:R-:W-:Y:S05]  /*8510*/  BRA `(.L_x_5133) ;  /* 0x0000000800fc7947 */ /* 0x000fea0003800000 */
.L_x_5138:
        /* <DEDUP_REMOVED lines=12> */
.L_x_5128:
        /* <DEDUP_REMOVED lines=13> */
.L_x_5142:
        /* <DEDUP_REMOVED lines=12> */
.L_x_5141:
        /* <DEDUP_REMOVED lines=27> */
.L_x_5144:
        /* <DEDUP_REMOVED lines=13> */
.L_x_5143:
[----:B------:R-:W2:Y:S02]  /*89f0*/  LDG.E.U16 R0, desc[UR36][R2.64] ;  /* 0x0000002402007981 */ /* 0x000ea4000c1e1500 */
[----:B--2---:R-:W-:-:S05]  /*8a00*/  IMAD.U32 R0, R0, 0x10000, RZ ;  /* 0x0001000000007824 */ /* 0x004fca00078e00ff */
[----:B------:R-:W-:Y:S01]  /*8a10*/  F2FP.F16.F32.PACK_AB R0, RZ, R0 ;  /* 0x00000000ff00723e */ /* 0x000fe200000000ff */
[----:B------:R-:W-:Y:S06]  /*8a20*/  BRA `(.L_x_5133) ;  /* 0x0000000400b87947 */ /* 0x000fec0003800000 */
.L_x_5140:
        /* <DEDUP_REMOVED lines=12> */
.L_x_5147:
        /* <DEDUP_REMOVED lines=21> */
.L_x_5151:
[----:B------:R-:W-:Y:S05]  /*8c40*/  BSYNC.RECONVERGENT B1 ;  /* 0x0000000000017941 */ /* 0x000fea0003800200 */
.L_x_5150:
[----:B------:R-:W-:Y:S01]  /*8c50*/  IMAD.SHL.U32 R0, R0, 0x100000, RZ ;  /* 0x0010000000007824 */ /* 0x000fe200078e00ff */
[----:B------:R-:W-:-:S04]  /*8c60*/  LEA R2, R2, 0x3b800000, 0x17 ;  /* 0x3b80000002027811 */ /* 0x000fc800078eb8ff */
[----:B------:R-:W-:-:S07]  /*8c70*/  LOP3.LUT R0, R2, R0, R7, 0xfe, !PT ;  /* 0x0000000002007212 */ /* 0x000fce00078efe07 */
.L_x_5149:
[----:B------:R-:W-:Y:S05]  /*8c80*/  BSYNC.RECONVERGENT B0 ;  /* 0x0000000000007941 */ /* 0x000fea0003800200 */
.L_x_5148:
[----:B------:R-:W-:Y:S01]  /*8c90*/  F2FP.F16.F32.PACK_AB R0, RZ, R0 ;  /* 0x00000000ff00723e */ /* 0x000fe200000000ff */
[----:B------:R-:W-:Y:S06]  /*8ca0*/  BRA `(.L_x_5133) ;  /* 0x0000000400187947 */ /* 0x000fec0003800000 */
.L_x_5146:
        /* <DEDUP_REMOVED lines=21> */
.L_x_5155:
[----:B------:R-:W-:Y:S05]  /*8e00*/  BSYNC.RECONVERGENT B1 ;  /* 0x0000000000017941 */ /* 0x000fea0003800200 */
.L_x_5154:
[----:B------:R-:W-:Y:S02]  /*8e10*/  SHF.L.U32 R0, R0, 0x15, RZ ;  /* 0x0000001500007819 */ /* 0x000fe400000006ff */
[----:B------:R-:W-:-:S04]  /*8e20*/  LEA R2, R2, 0x37800000, 0x17 ;  /* 0x3780000002027811 */ /* 0x000fc800078eb8ff */
[----:B------:R-:W-:-:S07]  /*8e30*/  LOP3.LUT R0, R2, R0, R7, 0xfe, !PT ;  /* 0x0000000002007212 */ /* 0x000fce00078efe07 */
.L_x_5153:
[----:B------:R-:W-:Y:S05]  /*8e40*/  BSYNC.RECONVERGENT B0 ;  /* 0x0000000000007941 */ /* 0x000fea0003800200 */
.L_x_5152:
[----:B------:R-:W-:Y:S01]  /*8e50*/  F2FP.F16.F32.PACK_AB R0, RZ, R0 ;  /* 0x00000000ff00723e */ /* 0x000fe200000000ff */
[----:B------:R-:W-:Y:S06]  /*8e60*/  BRA `(.L_x_5133) ;  /* 0x0000000000a87947 */ /* 0x000fec0003800000 */
.L_x_5145:
        /* <DEDUP_REMOVED lines=14> */
.L_x_5159:
[----:B------:R-:W-:Y:S05]  /*8f50*/  BSYNC.RECONVERGENT B0 ;  /* 0x0000000000007941 */ /* 0x000fea0003800200 */
.L_x_5158:
[----:B------:R-:W-:Y:S01]  /*8f60*/  F2FP.F16.F32.PACK_AB R0, RZ, R0 ;  /* 0x00000000ff00723e */ /* 0x000fe200000000ff */
[----:B------:R-:W-:Y:S06]  /*8f70*/  BRA `(.L_x_5133) ;  /* 0x0000000000647947 */ /* 0x000fec0003800000 */
.L_x_5132:
        /* <DEDUP_REMOVED lines=12> */
[----:B---3--:R-:W-:Y:S01]  /*9040*/  IMAD.U32 R10, RZ, RZ, UR8 ;  /* 0x00000008ff0a7e24 */ /* 0x008fe2000f8e00ff */
[----:B------:R-:W-:-:S07]  /*9050*/  MOV R11, UR9 ;  /* 0x00000009000b7c02 */ /* 0x000fce0008000f00 */
[----:B------:R-:W-:-:S07]  /*9060*/  LEPC R20, `(.L_x_5160) ;  /* 0x000000001014794e */ /* 0x000fce0000000000 */
[----:B--2---:R-:W-:Y:S05]  /*9070*/  CALL.ABS.NOINC R2 ;  /* 0x0000000002007343 */ /* 0x004fea0003c00000 */
.L_x_5160:
[----:B------:R-:W-:Y:S01]  /*9080*/  PRMT R0, RZ, 0x7610, R0 ;  /* 0x00007610ff007816 */ /* 0x000fe20000000000 */
[----:B------:R-:W-:Y:S06]  /*9090*/  BRA `(.L_x_5133) ;  /* 0x00000000001c7947 */ /* 0x000fec0003800000 */
.L_x_5157:
[----:B------:R-:W2:Y:S02]  /*90a0*/  LDG.E.64 R2, desc[UR36][R2.64] ;  /* 0x0000002402027981 */ /* 0x000ea4000c1e1b00 */
[----:B--2---:R-:W0:Y:S02]  /*90b0*/  I2F.U64 R0, R2 ;  /* 0x0000000200007312 */ /* 0x004e240000301000 */
[----:B0-----:R-:W-:Y:S01]  /*90c0*/  F2FP.F16.F32.PACK_AB R0, RZ, R0 ;  /* 0x00000000ff00723e */ /* 0x001fe200000000ff */
[----:B------:R-:W-:Y:S06]  /*90d0*/  BRA `(.L_x_5133) ;  /* 0x00000000000c7947 */ /* 0x000fec0003800000 */
.L_x_5156:
[----:B------:R-:W2:Y:S02]  /*90e0*/  LDG.E R2, desc[UR36][R2.64] ;  /* 0x0000002402027981 */ /* 0x000ea4000c1e1900 */
[----:B--2---:R-:W-:-:S04]  /*90f0*/  I2FP.F32.U32 R0, R2 ;  /* 0x0000000200007245 */ /* 0x004fc80000201000 */
[----:B------:R-:W-:-:S07]  /*9100*/  F2FP.F16.F32.PACK_AB R0, RZ, R0 ;  /* 0x00000000ff00723e */ /* 0x000fce00000000ff */
.L_x_5133:
        /* <DEDUP_REMOVED lines=30> */
.L_x_5166:
[----:B------:R-:W-:Y:S01]  /*92f0*/  FSETP.GEU.FTZ.AND P0, PT, R4, -R6, PT ;  /* 0x800000060400720b */ /* 0x000fe20003f1e000 */
[----:B------:R-:W-:-:S12]  /*9300*/  FADD.FTZ R2, R2, -1 ;  /* 0xbf80000002027421 */ /* 0x000fd80000010000 */
[----:B------:R-:W-:-:S07]  /*9310*/  @!P0 FADD.FTZ R2, R2, -1 ;  /* 0xbf80000002028421 */ /* 0x000fce0000010000 */
.L_x_5165:
[----:B------:R-:W-:Y:S05]  /*9320*/  BSYNC.RECONVERGENT B1 ;  /* 0x0000000000017941 */ /* 0x000fea0003800200 */
.L_x_5164:
[----:B------:R-:W-:Y:S01]  /*9330*/  FFMA.FTZ R3, -R6, R2, R3 ;  /* 0x0000000206037223 */ /* 0x000fe20000010103 */
[----:B------:R-:W-:Y:S06]  /*9340*/  BRA `(.L_x_5162) ;  /* 0x0000000000787947 */ /* 0x000fec0003800000 */
.L_x_5163:
        /* <DEDUP_REMOVED lines=14> */
.L_x_5169:
        /* <DEDUP_REMOVED lines=13> */
.L_x_5168:
[----:B------:R-:W-:Y:S05]  /*9500*/  BSYNC.RECONVERGENT B1 ;  /* 0x0000000000017941 */ /* 0x000fea0003800200 */
.L_x_5167:
[----:B------:R-:W-:-:S04]  /*9510*/  FMUL.FTZ R2, R3, 1.1920928955078125e-07 ;  /* 0x3400000003027820 */ /* 0x000fc80000410000 */
[----:B------:R-:W-:-:S07]  /*9520*/  FMUL.FTZ R3, R7, R2 ;  /* 0x0000000207037220 */ /* 0x000fce0000410000 */
.L_x_5162:
[----:B------:R-:W-:Y:S05]  /*9530*/  BSYNC.RECONVERGENT B0 ;  /* 0x0000000000007941 */ /* 0x000fea0003800200 */
.L_x_5161:
[----:B------:R-:W1:Y:S01]  /*9540*/  LDCU.64 UR6, c[0x0][0x580] ;  /* 0x0000b000ff0677ac */ /* 0x000e620008000a00 */
[C---:B------:R-:W-:Y:S02]  /*9550*/  FSETP.NAN.FTZ.AND P0, PT, |R3|.reuse, |R3|, PT ;  /* 0x400000030300720b */ /* 0x040fe40003f18200 */
[----:B------:R-:W-:Y:S01]  /*9560*/  LOP3.LUT R0, R3, 0x80000000, R0, 0xb8, !PT ;  /* 0x8000000003007812 */ /* 0x000fe200078eb800 */
[----:B------:R-:W-:-:S03]  /*9570*/  UPRMT UR4, UR41, 0x9910, URZ ;  /* 0x0000991029047896 */ /* 0x000fc600080000ff */
[----:B------:R-:W-:Y:S01]  /*9580*/  FSEL R0, R3, R0, P0 ;  /* 0x0000000003007208 */ /* 0x000fe20000000000 */
[----:B------:R-:W-:-:S03]  /*9590*/  UISETP.GT.AND UP0, UPT, UR4, 0x9, UPT ;  /* 0x000000090400788c */ /* 0x000fc6000bf04270 */
[----:B------:R-:W-:Y:S02]  /*95a0*/  F2FP.F16.F32.PACK_AB R0, RZ, R0 ;  /* 0x00000000ff00723e */ /* 0x000fe400000000ff */
[----:B-1----:R-:W-:-:S04]  /*95b0*/  IADD3 R2, P1, PT, R16, UR6, RZ ;  /* 0x0000000610027c10 */ /* 0x002fc8000ff3e0ff */
        /* <DEDUP_REMOVED lines=14> */
.L_x_5173:
[----:B------:R-:W-:-:S06]  /*96a0*/  HADD2.F32 R5, -RZ, R0.H0_H0 ;  /* 0x20000000ff057230 */ /* 0x000fcc0000004100 */
[----:B------:R-:W1:Y:S02]  /*96b0*/  F2I.S64.TRUNC R4, R5 ;  /* 0x0000000500047311 */ /* 0x000e64000020d900 */
[----:B-1----:R4:W-:Y:S01]  /*96c0*/  STG.E.U8 desc[UR36][R2.64], R4 ;  /* 0x0000000402007986 */ /* 0x0029e2000c101124 */
[----:B------:R-:W-:Y:S05]  /*96d0*/  BRA `(.L_x_5175) ;  /* 0x0000000c006c7947 */ /* 0x000fea0003800000 */
.L_x_5172:
        /* <DEDUP_REMOVED lines=10> */
.L_x_5177:
[----:B------:R-:W-:-:S04]  /*9780*/  HADD2.F32 R0, -RZ, R0.H0_H0 ;  /* 0x20000000ff007230 */ /* 0x000fc80000004100 */
[----:B------:R-:W1:Y:S02]  /*9790*/  F2I.FTZ.TRUNC.NTZ R5, R0 ;  /* 0x0000000000057305 */ /* 0x000e64000021f100 */
[----:B-1----:R3:W-:Y:S01]  /*97a0*/  STG.E desc[UR36][R2.64], R5 ;  /* 0x0000000502007986 */ /* 0x0027e2000c101924 */
[----:B------:R-:W-:Y:S05]  /*97b0*/  BRA `(.L_x_5175) ;  /* 0x0000000c00347947 */ /* 0x000fea0003800000 */
.L_x_5176:
[----:B------:R-:W-:-:S04]  /*97c0*/  HADD2.F32 R0, -RZ, R0.H0_H0 ;  /* 0x20000000ff007230 */ /* 0x000fc80000004100 */
[----:B------:R-:W1:Y:S02]  /*97d0*/  F2I.FTZ.TRUNC.NTZ R5, R0 ;  /* 0x0000000000057305 */ /* 0x000e64000021f100 */
[----:B-1----:R1:W-:Y:S01]  /*97e0*/  STG.E.U16 desc[UR36][R2.64], R5 ;  /* 0x0000000502007986 */ /* 0x0023e2000c101524 */
[----:B------:R-:W-:Y:S05]  /*97f0*/  BRA `(.L_x_5175) ;  /* 0x0000000c00247947 */ /* 0x000fea0003800000 */
.L_x_5171:
        /* <DEDUP_REMOVED lines=9> */
.L_x_5179:
[----:B------:R1:W-:Y:S01]  /*9890*/  STG.E.U16 desc[UR36][R2.64], R0 ;  /* 0x0000000002007986 */ /* 0x0003e2000c101524 */
[----:B------:R-:W-:Y:S05]  /*98a0*/  BRA `(.L_x_5175) ;  /* 0x0000000800f87947 */ /* 0x000fea0003800000 */
.L_x_5178:
        /* <DEDUP_REMOVED lines=10> */
.L_x_5181:
[----:B------:R-:W-:-:S05]  /*9950*/  HADD2.F32 R0, -RZ, R0.H0_H0 ;  /* 0x20000000ff007230 */ /* 0x000fca0000004100 */
[----:B------:R-:W-:-:S04]  /*9960*/  F2FP.F16.F32.PACK_AB R0, RZ, R0 ;  /* 0x00000000ff00723e */ /* 0x000fc800000000ff */
[----:B------:R-:W-:-:S05]  /*9970*/  PRMT R0, R0, 0x5410, RZ ;  /* 0x0000541000007816 */ /* 0x000fca00000000ff */
[----:B------:R1:W-:Y:S01]  /*9980*/  STG.E desc[UR36][R2.64], R0 ;  /* 0x0000000002007986 */ /* 0x0003e2000c101924 */
[----:B------:R-:W-:Y:S05]  /*9990*/  BRA `(.L_x_5175) ;  /* 0x0000000800bc7947 */ /* 0x000fea0003800000 */
.L_x_5180:
[----:B------:R-:W-:-:S05]  /*99a0*/  HADD2.F32 R4, -RZ, R0.H0_H0 ;  /* 0x20000000ff047230 */ /* 0x000fca0000004100 */
[----:B------:R-:W-:-:S06]  /*99b0*/  FMUL.FTZ R4, R4, 1 ;  /* 0x3f80000004047820 */ /* 0x000fcc0000410000 */
[----:B------:R-:W1:Y:S02]  /*99c0*/  F2F.F64.F32 R4, R4 ;  /* 0x0000000400047310 */ /* 0x000e640000201800 */
[----:B-1----:R1:W-:Y:S01]  /*99d0*/  STG.E.64 desc[UR36][R2.64], R4 ;  /* 0x0000000402007986 */ /* 0x0023e2000c101b24 */
[----:B------:R-:W-:Y:S05]  /*99e0*/  BRA `(.L_x_5175) ;  /* 0x0000000800a87947 */ /* 0x000fea0003800000 */
.L_x_5170:
        /* <DEDUP_REMOVED lines=14> */
.L_x_5185:
        /* <DEDUP_REMOVED lines=18> */
.L_x_5188:
[----:B------:R-:W-:-:S04]  /*9bf0*/  SHF.R.U32.HI R5, RZ, 0x18, R5 ;  /* 0x00000018ff057819 */ /* 0x000fc80000011605 */
[----:B------:R-:W-:-:S07]  /*9c00*/  LOP3.LUT R0, R0, 0x80, R5, 0xf8, !PT ;  /* 0x0000008000007812 */ /* 0x000fce00078ef805 */
.L_x_5187:
[----:B------:R-:W-:Y:S05]  /*9c10*/  BSYNC.RECONVERGENT B0 ;  /* 0x0000000000007941 */ /* 0x000fea0003800200 */
.L_x_5186:
[----:B------:R1:W-:Y:S01]  /*9c20*/  STG.E.U8 desc[UR36][R2.64], R0 ;  /* 0x0000000002007986 */ /* 0x0003e2000c101124 */
[----:B------:R-:W-:Y:S05]  /*9c30*/  BRA `(.L_x_5175) ;  /* 0x0000000800147947 */ /* 0x000fea0003800000 */
.L_x_5184:
        /* <DEDUP_REMOVED lines=18> */
.L_x_5191:
[----:B------:R-:W-:-:S04]  /*9d60*/  SHF.R.U32.HI R5, RZ, 0x18, R5 ;  /* 0x00000018ff057819 */ /* 0x000fc80000011605 */
[----:B------:R-:W-:-:S07]  /*9d70*/  LOP3.LUT R0, R0, 0x80, R5, 0xf8, !PT ;  /* 0x0000008000007812 */ /* 0x000fce00078ef805 */
.L_x_5190:
[----:B------:R-:W-:Y:S05]  /*9d80*/  BSYNC.RECONVERGENT B0 ;  /* 0x0000000000007941 */ /* 0x000fea0003800200 */
.L_x_5189:
[----:B------:R1:W-:Y:S01]  /*9d90*/  STG.E.U8 desc[UR36][R2.64], R0 ;  /* 0x0000000002007986 */ /* 0x0003e2000c101124 */
[----:B------:R-:W-:Y:S05]  /*9da0*/  BRA `(.L_x_5175) ;  /* 0x0000000400b87947 */ /* 0x000fea0003800000 */
.L_x_5183:
        /* <DEDUP_REMOVED lines=22> */
.L_x_5193:
[----:B------:R-:W-:-:S06]  /*9f10*/  HADD2.F32 R4, -RZ, R0.H0_H0 ;  /* 0x20000000ff047230 */ /* 0x000fcc0000004100 */
[----:B------:R-:W1:Y:S02]  /*9f20*/  F2I.U64.TRUNC R4, R4 ;  /* 0x0000000400047311 */ /* 0x000e64000020d800 */
[----:B-1----:R1:W-:Y:S01]  /*9f30*/  STG.E.64 desc[UR36][R2.64], R4 ;  /* 0x0000000402007986 */ /* 0x0023e2000c101b24 */
[----:B------:R-:W-:Y:S05]  /*9f40*/  BRA `(.L_x_5175) ;  /* 0x0000000400507947 */ /* 0x000fea0003800000 */
.L_x_5192:
[----:B------:R-:W-:-:S04]  /*9f50*/  HADD2.F32 R0, -RZ, R0.H0_H0 ;  /* 0x20000000ff007230 */ /* 0x000fc80000004100 */
[----:B------:R-:W1:Y:S02]  /*9f60*/  F2I.FTZ.U32.TRUNC.NTZ R5, R0 ;  /* 0x0000000000057305 */ /* 0x000e64000021f000 */
[----:B-1----:R1:W-:Y:S01]  /*9f70*/  STG.E desc[UR36][R2.64], R5 ;  /* 0x0000000502007986 */ /* 0x0023e2000c101924 */
[----:B------:R-:W-:Y:S05]  /*9f80*/  BRA `(.L_x_5175) ;  /* 0x0000000400407947 */ /* 0x000fea0003800000 */
.L_x_5182:
        /* <DEDUP_REMOVED lines=11> */
.L_x_5195:
[----:B------:R-:W-:Y:S01]  /*a040*/  HADD2.F32 R0, -RZ, R0.H0_H0 ;  /* 0x20000000ff007230 */ /* 0x000fe20000004100 */
[----:B------:R-:W-:-:S04]  /*a050*/  CS2R R6, SRZ ;  /* 0x0000000000067805 */ /* 0x000fc8000001ff00 */
[----:B------:R-:W-:-:S04]  /*a060*/  FMUL.FTZ R0, R0, 1 ;  /* 0x3f80000000007820 */ /* 0x000fc80000410000 */
[----:B------:R-:W1:Y:S02]  /*a070*/  F2F.F64.F32 R4, R0 ;  /* 0x0000000000047310 */ /* 0x000e640000201800 */
[----:B-1----:R1:W-:Y:S01]  /*a080*/  STG.E.128 desc[UR36][R2.64], R4 ;  /* 0x0000000402007986 */ /* 0x0023e2000c101d24 */
[----:B------:R-:W-:Y:S05]  /*a090*/  BRA `(.L_x_5175) ;  /* 0x0000000000fc7947 */ /* 0x000fea0003800000 */
.L_x_5194:
[----:B------:R-:W-:-:S09]  /*a0a0*/  UISETP.NE.AND UP0, UPT, UR4, 0xf, UPT ;  /* 0x0000000f0400788c */ /* 0x000fd2000bf05270 */
[----:B------:R-:W-:Y:S05]  /*a0b0*/  BRA.U !UP0, `(.L_x_5196) ;  /* 0x0000000108e87547 */ /* 0x000fea000b800000 */
[----:B------:R-:W-:-:S09]  /*a0c0*/  UISETP.NE.AND UP0, UPT, UR4, 0x17, UPT ;  /* 0x000000170400788c */ /* 0x000fd2000bf05270 */
[----:B------:R-:W-:Y:S05]  /*a0d0*/  BRA.U !UP0, `(.L_x_5197) ;  /* 0x0000000108907547 */ /* 0x000fea000b800000 */
[----:B------:R-:W-:-:S09]  /*a0e0*/  UISETP.NE.AND UP0, UPT, UR4, 0x18, UPT ;  /* 0x000000180400788c */ /* 0x000fd2000bf05270 */
[----:B------:R-:W-:Y:S05]  /*a0f0*/  BRA.U !UP0, `(.L_x_5198) ;  /* 0x0000000108447547 */ /* 0x000fea000b800000 */
.L_x_5174:
[----:B------:R-:W-:Y:S01]  /*a100*/  MOV R0, 0x0 ;  /* 0x0000000000007802 */ /* 0x000fe20000000f00 */
[----:B------:R-:W1:Y:S01]  /*a110*/  LDCU.64 UR4, c[0x4][0x178] ;  /* 0x01002f00ff0477ac */ /* 0x000e620008000a00 */
[----:B------:R-:W-:Y:S02]  /*a120*/  HFMA2 R13, -RZ, RZ, 0, 0 ;  /* 0x00000000ff0d7431 */ /* 0x000fe400000001ff */
[----:B0-----:R-:W-:Y:S01]  /*a130*/  IMAD.MOV.U32 R8, RZ, RZ, 0x65 ;  /* 0x00000065ff087424 */ /* 0x001fe200078e00ff */
[----:B------:R0:W2:Y:S01]  /*a140*/  LDC.64 R2, c[0x4][R0] ;  /* 0x0100000000027b82 */ /* 0x0000a20000000a00 */
        /* <DEDUP_REMOVED lines=11> */
.L_x_5199:
[----:B------:R-:W-:Y:S05]  /*a200*/  BRA `(.L_x_5175) ;  /* 0x0000000000a07947 */ /* 0x000fea0003800000 */
.L_x_5198:
        /* <DEDUP_REMOVED lines=13> */
.L_x_5201:
[----:B------:R-:W-:Y:S05]  /*a2e0*/  BSYNC.RECONVERGENT B0 ;  /* 0x0000000000007941 */ /* 0x000fea0003800200 */
.L_x_5200:
[----:B------:R-:W-:-:S05]  /*a2f0*/  LOP3.LUT R5, R0, 0x80, R5, 0xf8, !PT ;  /* 0x0000008000057812 */ /* 0x000fca00078ef805 */
[----:B------:R1:W-:Y:S01]  /*a300*/  STG.E.U8 desc[UR36][R2.64], R5 ;  /* 0x0000000502007986 */ /* 0x0003e2000c101124 */
[----:B------:R-:W-:Y:S05]  /*a310*/  BRA `(.L_x_5175) ;  /* 0x00000000005c7947 */ /* 0x000fea0003800000 */
.L_x_5197:
        /* <DEDUP_REMOVED lines=12> */
.L_x_5203:
[----:B------:R-:W-:Y:S01]  /*a3e0*/  IMAD.MOV.U32 R0, RZ, RZ, 0x7f ;  /* 0x0000007fff007424 */ /* 0x000fe200078e00ff */
[----:B------:R-:W-:-:S04]  /*a3f0*/  ISETP.GT.U32.AND P0, PT, R4, 0x7f800000, PT ;  /* 0x7f8000000400780c */ /* 0x000fc80003f04070 */
[----:B------:R-:W-:-:S09]  /*a400*/  SEL R0, R0, 0x7c, P0 ;  /* 0x0000007c00007807 */ /* 0x000fd20000000000 */
.L_x_5204:
[----:B------:R-:W-:Y:S05]  /*a410*/  BSYNC.RECONVERGENT B0 ;  /* 0x0000000000007941 */ /* 0x000fea0003800200 */
.L_x_5202:
[----:B------:R-:W-:-:S04]  /*a420*/  SHF.R.U32.HI R5, RZ, 0x18, R5 ;  /* 0x00000018ff057819 */ /* 0x000fc80000011605 */
[----:B------:R-:W-:-:S05]  /*a430*/  LOP3.LUT R5, R0, 0x80, R5, 0xf8, !PT ;  /* 0x0000008000057812 */ /* 0x000fca00078ef805 */
[----:B------:R1:W-:Y:S01]  /*a440*/  STG.E.U8 desc[UR36][R2.64], R5 ;  /* 0x0000000502007986 */ /* 0x0003e2000c101124 */
[----:B------:R-:W-:Y:S05]  /*a450*/  BRA `(.L_x_5175) ;  /* 0x00000000000c7947 */ /* 0x000fea0003800000 */
.L_x_5196:
[----:B------:R-:W-:-:S05]  /*a460*/  HADD2.F32 R0, -RZ, R0.H0_H0 ;  /* 0x20000000ff007230 */ /* 0x000fca0000004100 */
[----:B------:R-:W-:-:S05]  /*a470*/  F2FP.BF16.F32.PACK_AB R0, RZ, R0 ;  /* 0x00000000ff00723e */ /* 0x000fca00000010ff */
[----:B------:R1:W-:Y:S02]  /*a480*/  STG.E.U16 desc[UR36][R2.64], R0 ;  /* 0x0000000002007986 */ /* 0x0003e4000c101524 */
.L_x_5175:
[----:B------:R-:W-:-:S07]  /*a490*/  IADD3 R17, PT, PT, R17, 0x80, RZ ;  /* 0x0000008011117810 */ /* 0x000fce0007ffe0ff */
.L_x_5126:
[----:B------:R-:W-:Y:S05]  /*a4a0*/  BSYNC.RECONVERGENT B6 ;  /* 0x0000000000067941 */ /* 0x000fea0003800200 */
.L_x_5125:
[----:B------:R-:W5:Y:S02]  /*a4b0*/  LDCU UR4, c[0x0][0x380] ;  /* 0x00007000ff0477ac */ /* 0x000f640008000800 */
[----:B-----5:R-:W-:-:S13]  /*a4c0*/  ISETP.GE.AND P0, PT, R17, UR4, PT ;  /* 0x0000000411007c0c */ /* 0x020fda000bf06270 */
[----:B------:R-:W-:Y:S05]  /*a4d0*/  @P0 EXIT ;  /* 0x000000000000094d */ /* 0x000fea0003800000 */
[----:B------:R-:W5:Y:S01]  /*a4e0*/  LDCU UR4, c[0x0][0x388] ;  /* 0x00007100ff0477ac */ /* 0x000f620008000800 */
[----:B012-4-:R-:W-:Y:S02]  /*a4f0*/  IMAD.MOV.U32 R0, RZ, RZ, RZ ;  /* 0x000000ffff007224 */ /* 0x017fe400078e00ff */
[----:B------:R-:W-:Y:S01]  /*a500*/  IMAD.MOV.U32 R16, RZ, RZ, RZ ;  /* 0x000000ffff107224 */ /* 0x000fe200078e00ff */
[----:B-----5:R-:W-:-:S09]  /*a510*/  UISETP.NE.AND UP0, UPT, UR4, URZ, UPT ;  /* 0x000000ff0400728c */ /* 0x020fd2000bf05270 */
[----:B------:R-:W-:Y:S05]  /*a520*/  BRA.U !UP0, `(.L_x_5205) ;  /* 0x0000001108a87547 */ /* 0x000fea000b800000 */
[----:B------:R-:W3:Y:S01]  /*a530*/  LDCU.64 UR4, c[0x0][0x390] ;  /* 0x00007200ff0477ac */ /* 0x000ee20008000a00 */
[----:B------:R-:W-:Y:S01]  /*a540*/  MOV R16, RZ ;  /* 0x000000ff00107202 */ /* 0x000fe20000000f00 */
[----:B------:R-:W0:Y:S01]  /*a550*/  LDCU UR6, c[0x0][0x38c] ;  /* 0x00007180ff0677ac */ /* 0x000e220008000800 */
[----:B------:R-:W1:Y:S01]  /*a560*/  LDCU.64 UR8, c[0x0][0x4b8] ;  /* 0x00009700ff0877ac */ /* 0x000e620008000a00 */
[----:B------:R-:W-:Y:S02]  /*a570*/  UISETP.NE.AND UP0, UPT, UR40, URZ, UPT ;  /* 0x000000ff2800728c */ /* 0x000fe4000bf05270 */
[----:B---3--:R-:W-:-:S05]  /*a580*/  IMAD.HI.U32 R2, R17, UR4, R16 ;  /* 0x0000000411027c27 */ /* 0x008fca000f8e0010 */
        /* <DEDUP_REMOVED lines=292> */
.L_x_5205:
[----:B------:R-:W0:Y:S01]  /*b7d0*/  LDCU.128 UR8, c[0x0][0x580] ;  /* 0x0000b000ff0877ac */ /* 0x000e220008000c00 */
[----:B------:R-:W-:-:S04]  /*b7e0*/  UPRMT UR4, UR42, 0x9910, URZ ;  /* 0x000099102a047896 */ /* 0x000fc800080000ff */
[----:B------:R-:W-:Y:S01]  /*b7f0*/  UISETP.GT.AND UP0, UPT, UR4, 0x9, UPT ;  /* 0x000000090400788c */ /* 0x000fe2000bf04270 */
[----:B0-----:R-:W-:Y:S02]  /*b800*/  IADD3 R16, P0, PT, R16, UR8, RZ ;  /* 0x0000000810107c10 */ /* 0x001fe4000ff1e0ff */
        /* <DEDUP_REMOVED lines=16> */
.L_x_5209:
[----:B------:R-:W2:Y:S02]  /*b910*/  LDG.E.U8 R2, desc[UR36][R2.64] ;  /* 0x0000002402027981 */ /* 0x000ea4000c1e1100 */
[----:B--2---:R-:W-:-:S04]  /*b920*/  I2FP.F32.U32 R0, R2 ;  /* 0x0000000200007245 */ /* 0x004fc80000201000 */
[----:B------:R-:W-:Y:S01]  /*b930*/  F2FP.F16.F32.PACK_AB R0, RZ, R0 ;  /* 0x00000000ff00723e */ /* 0x000fe200000000ff */
[----:B------:R-:W-:Y:S06]  /*b940*/  BRA `(.L_x_5211) ;  /* 0x0000000c009c7947 */ /* 0x000fec0003800000 */
.L_x_5208:
        /* <DEDUP_REMOVED lines=10> */
.L_x_5213:
[----:B------:R-:W2:Y:S02]  /*b9f0*/  LDG.E R2, desc[UR36][R2.64] ;  /* 0x0000002402027981 */ /* 0x000ea4000c1e1900 */
[----:B--2---:R-:W-:-:S04]  /*ba00*/  I2FP.F32.S32 R0, R2 ;  /* 0x0000000200007245 */ /* 0x004fc80000201400 */
[----:B------:R-:W-:Y:S01]  /*ba10*/  F2FP.F16.F32.PACK_AB R0, RZ, R0 ;  /* 0x00000000ff00723e */ /* 0x000fe200000000ff */
[----:B------:R-:W-:Y:S06]  /*ba20*/  BRA `(.L_x_5211) ;  /* 0x0000000c00647947 */ /* 0x000fec0003800000 */
.L_x_5212:
[----:B------:R-:W2:Y:S02]  /*ba30*/  LDG.E.U16 R2, desc[UR36][R2.64] ;  /* 0x0000002402027981 */ /* 0x000ea4000c1e1500 */
[----:B--2---:R-:W0:Y:S02]  /*ba40*/  I2F.S16 R0, R2 ;  /* 0x0000000200007306 */ /* 0x004e240000101400 */
[----:B0-----:R-:W-:Y:S01]  /*ba50*/  F2FP.F16.F32.PACK_AB R0, RZ, R0 ;  /* 0x00000000ff00723e */ /* 0x001fe200000000ff */
[----:B------:R-:W-:Y:S06]  /*ba60*/  BRA `(.L_x_5211) ;  /* 0x0000000c00547947 */ /* 0x000fec0003800000 */
.L_x_5207:
        /* <DEDUP_REMOVED lines=9> */
.L_x_5215:
[----:B------:R1:W5:Y:S01]  /*bb00*/  LDG.E.U16 R0, desc[UR36][R2.64] ;  /* 0x0000002402007981 */ /* 0x000362000c1e1500 */
[----:B------:R-:W-:Y:S05]  /*bb10*/  BRA `(.L_x_5211) ;  /* 0x0000000c00287947 */ /* 0x000fea0003800000 */
.L_x_5214:
        /* <DEDUP_REMOVED lines=9> */
.L_x_5217:
[----:B------:R0:W5:Y:S01]  /*bbb0*/  LDG.E.U16 R0, desc[UR36][R2.64] ;  /* 0x0000002402007981 */ /* 0x000162000c1e1500 */
[----:B------:R-:W-:Y:S05]  /*bbc0*/  BRA `(.L_x_5211) ;  /* 0x0000000800fc7947 */ /* 0x000fea0003800000 */
.L_x_5216:
        /* <DEDUP_REMOVED lines=12> */
.L_x_5206:
        /* <DEDUP_REMOVED lines=13> */
.L_x_5220:
        /* <DEDUP_REMOVED lines=12> */
.L_x_5219:
        /* <DEDUP_REMOVED lines=16> */
[----:B------:R-:W-:Y:S01]  /*bf20*/  IMAD.SHL.U32 R7, R5, 0x800000, RZ ;  /* 0x0080000005077824 */ /* 0x000fe200078e00ff */
[----:B------:R-:W-:-:S04]  /*bf30*/  IADD3 R5, PT, PT, R4, 0x1000000, RZ ;  /* 0x0100000004057810 */ /* 0x000fc80007ffe0ff */
        /* <DEDUP_REMOVED lines=9> */
.L_x_5222:
        /* <DEDUP_REMOVED lines=13> */
.L_x_5221:
[----:B------:R-:W2:Y:S02]  /*c0a0*/  LDG.E.U16 R0, desc[UR36][R2.64] ;  /* 0x0000002402007981 */ /* 0x000ea4000c1e1500 */
[----:B--2---:R-:W-:-:S04]  /*c0b0*/  SHF.L.U32 R0, R0, 0x10, RZ ;  /* 0x0000001000007819 */ /* 0x004fc800000006ff */
[----:B------:R-:W-:Y:S01]  /*c0c0*/  F2FP.F16.F32.PACK_AB R0, RZ, R0 ;  /* 0x00000000ff00723e */ /* 0x000fe200000000ff */
[----:B------:R-:W-:Y:S06]  /*c0d0*/  BRA `(.L_x_5211) ;  /* 0x0000000400b87947 */ /* 0x000fec0003800000 */
.L_x_5218:
        /* <DEDUP_REMOVED lines=12> */
.L_x_5225:
        /* <DEDUP_REMOVED lines=21> */
.L_x_5229:
[----:B------:R-:W-:Y:S05]  /*c2f0*/  BSYNC.RECONVERGENT B1 ;  /* 0x0000000000017941 */ /* 0x000fea0003800200 */
.L_x_5228:
[----:B------:R-:W-:Y:S01]  /*c300*/  IMAD.SHL.U32 R0, R0, 0x100000, RZ ;  /* 0x0010000000007824 */ /* 0x000fe200078e00ff */
[----:B------:R-:W-:-:S04]  /*c310*/  LEA R2, R2, 0x3b800000, 0x17 ;  /* 0x3b80000002027811 */ /* 0x000fc800078eb8ff */
[----:B------:R-:W-:-:S07]  /*c320*/  LOP3.LUT R0, R2, R0, R7, 0xfe, !PT ;  /* 0x0000000002007212 */ /* 0x000fce00078efe07 */
.L_x_5227:
[----:B------:R-:W-:Y:S05]  /*c330*/  BSYNC.RECONVERGENT B0 ;  /* 0x0000000000007941 */ /* 0x000fea0003800200 */
.L_x_5226:
[----:B------:R-:W-:Y:S01]  /*c340*/  F2FP.F16.F32.PACK_AB R0, RZ, R0 ;  /* 0x00000000ff00723e */ /* 0x000fe200000000ff */
[----:B------:R-:W-:Y:S06]  /*c350*/  BRA `(.L_x_5211) ;  /* 0x0000000400187947 */ /* 0x000fec0003800000 */
.L_x_5224:
        /* <DEDUP_REMOVED lines=21> */
.L_x_5233:
[----:B------:R-:W-:Y:S05]  /*c4b0*/  BSYNC.RECONVERGENT B1 ;  /* 0x0000000000017941 */ /* 0x000fea0003800200 */
.L_x_5232:
[----:B------:R-:W-:Y:S02]  /*c4c0*/  SHF.L.U32 R0, R0, 0x15, RZ ;  /* 0x0000001500007819 */ /* 0x000fe400000006ff */
[----:B------:R-:W-:-:S04]  /*c4d0*/  LEA R2, R2, 0x37800000, 0x17 ;  /* 0x3780000002027811 */ /* 0x000fc800078eb8ff */
[----:B------:R-:W-:-:S07]  /*c4e0*/  LOP3.LUT R0, R2, R0, R7, 0xfe, !PT ;  /* 0x0000000002007212 */ /* 0x000fce00078efe07 */
.L_x_5231:
[----:B------:R-:W-:Y:S05]  /*c4f0*/  BSYNC.RECONVERGENT B0 ;  /* 0x0000000000007941 */ /* 0x000fea0003800200 */
.L_x_5230:
[----:B------:R-:W-:Y:S01]  /*c500*/  F2FP.F16.F32.PACK_AB R0, RZ, R0 ;  /* 0x00000000ff00723e */ /* 0x000fe200000000ff */
[----:B------:R-:W-:Y:S06]  /*c510*/  BRA `(.L_x_5211) ;  /* 0x0000000000a87947 */ /* 0x000fec0003800000 */
.L_x_5223:
        /* <DEDUP_REMOVED lines=14> */
.L_x_5237:
[----:B------:R-:W-:Y:S05]  /*c600*/  BSYNC.RECONVERGENT B0 ;  /* 0x0000000000007941 */ /* 0x000fea0003800200 */
.L_x_5236:
[----:B------:R-:W-:Y:S01]  /*c610*/  F2FP.F16.F32.PACK_AB R0, RZ, R0 ;  /* 0x00000000ff00723e */ /* 0x000fe200000000ff */
[----:B------:R-:W-:Y:S06]  /*c620*/  BRA `(.L_x_5211) ;  /* 0x0000000000647947 */ /* 0x000fec0003800000 */
.L_x_5210:
[----:B------:R-:W-:Y:S01]  /*c630*/  MOV R0, 0x0 ;  /* 0x0000000000007802 */ /* 0x000fe20000000f00 */
[----:B------:R-:W0:Y:S01]  /*c640*/  LDCU.64 UR4, c[0x4][0x178] ;  /* 0x01002f00ff0477ac */ /* 0x000e220008000a00 */
[----:B------:R-:W-:Y:S02]  /*c650*/  HFMA2 R8, -RZ, RZ, 0, 4.64916229248046875e-06 ;  /* 0x0000004eff087431 */ /* 0x000fe400000001ff */
[----:B------:R-:W-:Y:S01]  /*c660*/  IMAD.MOV.U32 R12, RZ, RZ, 0x1 ;  /* 0x00000001ff0c7424 */ /* 0x000fe200078e00ff */
[----:B------:R1:W2:Y:S01]  /*c670*/  LDC.64 R2, c[0x4][R0] ;  /* 0x0100000000027b82 */ /* 0x0002a20000000a00 */
[----:B------:R-:W3:Y:S01]  /*c680*/  LDCU.64 UR6, c[0x4][0x180] ;  /* 0x01003000ff0677ac */ /* 0x000ee20008000a00 */
[----:B------:R-:W-:Y:S01]  /*c690*/  MOV R13, RZ ;  /* 0x000000ff000d7202 */ /* 0x000fe20000000f00 */
[----:B------:R-:W4:Y:S01]  /*c6a0*/  LDCU.64 UR8, c[0x4][0x78] ;  /* 0x01000f00ff0877ac */ /* 0x000f220008000a00 */
[----:B0-----:R-:W-:Y:S01]  /*c6b0*/  MOV R4, UR4 ;  /* 0x0000000400047c02 */ /* 0x001fe20008000f00 */
[----:B------:R-:W-:Y:S01]  /*c6c0*/  IMAD.U32 R5, RZ, RZ, UR5 ;  /* 0x00000005ff057e24 */ /* 0x000fe2000f8e00ff */
[----:B---3--:R-:W-:Y:S01]  /*c6d0*/  MOV R6, UR6 ;  /* 0x0000000600067c02 */ /* 0x008fe20008000f00 */
[----:B------:R-:W-:Y:S01]  /*c6e0*/  IMAD.U32 R7, RZ, RZ, UR7 ;  /* 0x00000007ff077e24 */ /* 0x000fe2000f8e00ff */
[----:B----4-:R-:W-:Y:S01]  /*c6f0*/  MOV R10, UR8 ;  /* 0x00000008000a7c02 */ /* 0x010fe20008000f00 */
[----:B-1----:R-:W-:-:S07]  /*c700*/  IMAD.U32 R11, RZ, RZ, UR9 ;  /* 0x00000009ff0b7e24 */ /* 0x002fce000f8e00ff */
[----:B------:R-:W-:-:S07]  /*c710*/  LEPC R20, `(.L_x_5238) ;  /* 0x000000001014794e */ /* 0x000fce0000000000 */
[----:B--2---:R-:W-:Y:S05]  /*c720*/  CALL.ABS.NOINC R2 ;  /* 0x0000000002007343 */ /* 0x004fea0003c00000 */
.L_x_5238:
[----:B------:R-:W-:Y:S01]  /*c730*/  PRMT R0, RZ, 0x7610, R0 ;  /* 0x00007610ff007816 */ /* 0x000fe20000000000 */
[----:B------:R-:W-:Y:S06]  /*c740*/  BRA `(.L_x_5211) ;  /* 0x00000000001c7947 */ /* 0x000fec0003800000 */
.L_x_5235:
[----:B------:R-:W2:Y:S02]  /*c750*/  LDG.E.64 R2, desc[UR36][R2.64] ;  /* 0x0000002402027981 */ /* 0x000ea4000c1e1b00 */
[----:B--2---:R-:W0:Y:S02]  /*c760*/  I2F.U64 R0, R2 ;  /* 0x0000000200007312 */ /* 0x004e240000301000 */
[----:B0-----:R-:W-:Y:S01]  /*c770*/  F2FP.F16.F32.PACK_AB R0, RZ, R0 ;  /* 0x00000000ff00723e */ /* 0x001fe200000000ff */
[----:B------:R-:W-:Y:S06]  /*c780*/  BRA `(.L_x_5211) ;  /* 0x00000000000c7947 */ /* 0x000fec0003800000 */
.L_x_5234:
[----:B------:R-:W2:Y:S02]  /*c790*/  LDG.E R2, desc[UR36][R2.64] ;  /* 0x0000002402027981 */ /* 0x000ea4000c1e1900 */
[----:B--2---:R-:W-:-:S04]  /*c7a0*/  I2FP.F32.U32 R0, R2 ;  /* 0x0000000200007245 */ /* 0x004fc80000201000 */
[----:B------:R-:W-:-:S07]  /*c7b0*/  F2FP.F16.F32.PACK_AB R0, RZ, R0 ;  /* 0x00000000ff00723e */ /* 0x000fce00000000ff */
.L_x_5211:
        /* <DEDUP_REMOVED lines=30> */
.L_x_5244:
[----:B------:R-:W-:Y:S01]  /*c9a0*/  FSETP.GEU.FTZ.AND P0, PT, R4, -R6, PT ;  /* 0x800000060400720b */ /* 0x000fe20003f1e000 */
[----:B------:R-:W-:-:S12]  /*c9b0*/  FADD.FTZ R2, R2, -1 ;  /* 0xbf80000002027421 */ /* 0x000fd80000010000 */
[----:B------:R-:W-:-:S07]  /*c9c0*/  @!P0 FADD.FTZ R2, R2, -1 ;  /* 0xbf80000002028421 */ /* 0x000fce0000010000 */
.L_x_5243:
[----:B------:R-:W-:Y:S05]  /*c9d0*/  BSYNC.RECONVERGENT B1 ;  /* 0x0000000000017941 */ /* 0x000fea0003800200 */
.L_x_5242:
[----:B------:R-:W-:Y:S01]  /*c9e0*/  FFMA.FTZ R3, -R6, R2, R3 ;  /* 0x0000000206037223 */ /* 0x000fe20000010103 */
[----:B------:R-:W-:Y:S06]  /*c9f0*/  BRA `(.L_x_5240) ;  /* 0x0000000000787947 */ /* 0x000fec0003800000 */
.L_x_5241:
        /* <DEDUP_REMOVED lines=14> */
.L_x_5247:
        /* <DEDUP_REMOVED lines=13> */
.L_x_5246:
[----:B------:R-:W-:Y:S05]  /*cbb0*/  BSYNC.RECONVERGENT B1 ;  /* 0x0000000000017941 */ /* 0x000fea0003800200 */
.L_x_5245:
[----:B------:R-:W-:-:S04]  /*cbc0*/  FMUL.FTZ R2, R3, 1.1920928955078125e-07 ;  /* 0x3400000003027820 */ /* 0x000fc80000410000 */
[----:B------:R-:W-:-:S07]  /*cbd0*/  FMUL.FTZ R3, R7, R2 ;  /* 0x0000000207037220 */ /* 0x000fce0000410000 */
.L_x_5240:
[----:B------:R-:W-:Y:S05]  /*cbe0*/  BSYNC.RECONVERGENT B0 ;  /* 0x0000000000007941 */ /* 0x000fea0003800200 */
.L_x_5239:
        /* <DEDUP_REMOVED lines=17> */
[----:B-1----:R-:W-:Y:S01]  /*cd00*/  STG.E.U8 desc[UR36][R16.64], R3 ;  /* 0x0000000310007986 */ /* 0x002fe2000c101124 */
[----:B------:R-:W-:Y:S05]  /*cd10*/  EXIT ;  /* 0x000000000000794d */ /* 0x000fea0003800000 */
.L_x_5251:
[----:B------:R-:W-:-:S06]  /*cd20*/  HADD2.F32 R3, -RZ, R0.H0_H0 ;  /* 0x20000000ff037230 */ /* 0x000fcc0000004100 */
[----:B------:R-:W1:Y:S02]  /*cd30*/  F2I.S64.TRUNC R2, R3 ;  /* 0x0000000300027311 */ /* 0x000e64000020d900 */
[----:B-1----:R-:W-:Y:S01]  /*cd40*/  STG.E.U8 desc[UR36][R16.64], R2 ;  /* 0x0000000210007986 */ /* 0x002fe2000c101124 */
[----:B------:R-:W-:Y:S05]  /*cd50*/  EXIT ;  /* 0x000000000000794d */ /* 0x000fea0003800000 */
.L_x_5250:
        /* <DEDUP_REMOVED lines=8> */
[----:B-1----:R-:W-:Y:S01]  /*cde0*/  STG.E.64 desc[UR36][R16.64], R2 ;  /* 0x0000000210007986 */ /* 0x002fe2000c101b24 */
[----:B------:R-:W-:Y:S05]  /*cdf0*/  EXIT ;  /* 0x000000000000794d */ /* 0x000fea0003800000 */
.L_x_5254:
[----:B------:R-:W-:-:S04]  /*ce00*/  HADD2.F32 R0, -RZ, R0.H0_H0 ;  /* 0x20000000ff007230 */ /* 0x000fc80000004100 */
[----:B------:R-:W1:Y:S02]  /*ce10*/  F2I.FTZ.TRUNC.NTZ R3, R0 ;  /* 0x0000000000037305 */ /* 0x000e64000021f100 */
[----:B-1----:R-:W-:Y:S01]  /*ce20*/  STG.E desc[UR36][R16.64], R3 ;  /* 0x0000000310007986 */ /* 0x002fe2000c101924 */
[----:B------:R-:W-:Y:S05]  /*ce30*/  EXIT ;  /* 0x000000000000794d */ /* 0x000fea0003800000 */
.L_x_5253:
[----:B------:R-:W-:-:S04]  /*ce40*/  HADD2.F32 R0, -RZ, R0.H0_H0 ;  /* 0x20000000ff007230 */ /* 0x000fc80000004100 */
[----:B------:R-:W1:Y:S02]  /*ce50*/  F2I.FTZ.TRUNC.NTZ R3, R0 ;  /* 0x0000000000037305 */ /* 0x000e64000021f100 */
[----:B-1----:R-:W-:Y:S01]  /*ce60*/  STG.E.U16 desc[UR36][R16.64], R3 ;  /* 0x0000000310007986 */ /* 0x002fe2000c101524 */
[----:B------:R-:W-:Y:S05]  /*ce70*/  EXIT ;  /* 0x000000000000794d */ /* 0x000fea0003800000 */
.L_x_5249:
        /* <DEDUP_REMOVED lines=9> */
.L_x_5256:
[----:B------:R-:W-:Y:S01]  /*cf10*/  STG.E.U16 desc[UR36][R16.64], R0 ;  /* 0x0000000010007986 */ /* 0x000fe2000c101524 */
[----:B------:R-:W-:Y:S05]  /*cf20*/  EXIT ;  /* 0x000000000000794d */ /* 0x000fea0003800000 */
.L_x_5255:
        /* <DEDUP_REMOVED lines=8> */
[----:B------:R-:W-:Y:S01]  /*cfb0*/  STG.E.64 desc[UR36][R16.64], R2 ;  /* 0x0000000210007986 */ /* 0x000fe2000c101b24 */
[----:B------:R-:W-:Y:S05]  /*cfc0*/  EXIT ;  /* 0x000000000000794d */ /* 0x000fea0003800000 */
.L_x_5258:
[----:B------:R-:W-:-:S05]  /*cfd0*/  HADD2.F32 R0, -RZ, R0.H0_H0 ;  /* 0x20000000ff007230 */ /* 0x000fca0000004100 */
[----:B------:R-:W-:-:S04]  /*cfe0*/  F2FP.F16.F32.PACK_AB R0, RZ, R0 ;  /* 0x00000000ff00723e */ /* 0x000fc800000000ff */
[----:B------:R-:W-:-:S05]  /*cff0*/  PRMT R0, R0, 0x5410, RZ ;  /* 0x0000541000007816 */ /* 0x000fca00000000ff */
[----:B------:R-:W-:Y:S01]  /*d000*/  STG.E desc[UR36][R16.64], R0 ;  /* 0x0000000010007986 */ /* 0x000fe2000c101924 */
[----:B------:R-:W-:Y:S05]  /*d010*/  EXIT ;  /* 0x000000000000794d */ /* 0x000fea0003800000 */
.L_x_5257:
[----:B------:R-:W-:-:S05]  /*d020*/  HADD2.F32 R2, -RZ, R0.H0_H0 ;  /* 0x20000000ff027230 */ /* 0x000fca0000004100 */
[----:B------:R-:W-:-:S06]  /*d030*/  FMUL.FTZ R2, R2, 1 ;  /* 0x3f80000002027820 */ /* 0x000fcc0000410000 */
[----:B------:R-:W1:Y:S02]  /*d040*/  F2F.F64.F32 R2, R2 ;  /* 0x0000000200027310 */ /* 0x000e640000201800 */
[----:B-1----:R-:W-:Y:S01]  /*d050*/  STG.E.64 desc[UR36][R16.64], R2 ;  /* 0x0000000210007986 */ /* 0x002fe2000c101b24 */
[----:B------:R-:W-:Y:S05]  /*d060*/  EXIT ;  /* 0x000000000000794d */ /* 0x000fea0003800000 */
.L_x_5248:
        /* <DEDUP_REMOVED lines=12> */
[----:B-1----:R-:W-:Y:S01]  /*d130*/  STG.E.U16 desc[UR36][R16.64], R3 ;  /* 0x0000000310007986 */ /* 0x002fe2000c101524 */
[----:B------:R-:W-:Y:S05]  /*d140*/  EXIT ;  /* 0x000000000000794d */ /* 0x000fea0003800000 */
.L_x_5262:
[----:B------:R-:W-:Y:S01]  /*d150*/  HADD2.F32 R3, -RZ, R0.H0_H0 ;  /* 0x20000000ff037230 */ /* 0x000fe20000004100 */
[----:B------:R-:W-:Y:S01]  /*d160*/  BSSY.RECONVERGENT B0, `(.L_x_5263) ;  /* 0x0000013000007945 */ /* 0x000fe20003800200 */
[----:B0-----:R-:W-:-:S03]  /*d170*/  HFMA2 R8, -RZ, RZ, 0, 7.62939453125e-06 ;  /* 0x00000080ff087431 */ /* 0x001fc600000001ff */
        /* <DEDUP_REMOVED lines=14> */
.L_x_5265:
[----:B------:R-:W-:-:S04]  /*d260*/  SHF.R.U32.HI R3, RZ, 0x18, R3 ;  /* 0x00000018ff037819 */ /* 0x000fc80000011603 */
[----:B------:R-:W-:-:S04]  /*d270*/  LOP3.LUT R0, R0, 0x80, R3, 0xf8, !PT ;  /* 0x0000008000007812 */ /* 0x000fc800078ef803 */
[----:B------:R-:W-:-:S07]  /*d280*/  PRMT R8, R0, 0x7610, R8 ;  /* 0x0000761000087816 */ /* 0x000fce0000000008 */
.L_x_5264:
[----:B------:R-:W-:Y:S05]  /*d290*/  BSYNC.RECONVERGENT B0 ;  /* 0x0000000000007941 */ /* 0x000fea0003800200 */
.L_x_5263:
[----:B------:R-:W-:Y:S01]  /*d2a0*/  STG.E.U8 desc[UR36][R16.64], R8 ;  /* 0x0000000810007986 */ /* 0x000fe2000c101124 */
[----:B------:R-:W-:Y:S05]  /*d2b0*/  EXIT ;  /* 0x000000000000794d */ /* 0x000fea0003800000 */
.L_x_5261:
[----:B------:R-:W-:Y:S01]  /*d2c0*/  HADD2.F32 R3, -RZ, R0.H0_H0 ;  /* 0x20000000ff037230 */ /* 0x000fe20000004100 */
[----:B------:R-:W-:Y:S01]  /*d2d0*/  BSSY.RECONVERGENT B0, `(.L_x_5266) ;  /* 0x0000013000007945 */ /* 0x000fe20003800200 */
[----:B0-----:R-:W-:-:S03]  /*d2e0*/  IMAD.MOV.U32 R8, RZ, RZ, 0x80 ;  /* 0x00000080ff087424 */ /* 0x001fc600078e00ff */
        /* <DEDUP_REMOVED lines=14> */
.L_x_5268:
[----:B------:R-:W-:-:S04]  /*d3d0*/  SHF.R.U32.HI R3, RZ, 0x18, R3 ;  /* 0x00000018ff037819 */ /* 0x000fc80000011603 */
[----:B------:R-:W-:-:S04]  /*d3e0*/  LOP3.LUT R0, R0, 0x80, R3, 0xf8, !PT ;  /* 0x0000008000007812 */ /* 0x000fc800078ef803 */
[----:B------:R-:W-:-:S07]  /*d3f0*/  PRMT R8, R0, 0x7610, R8 ;  /* 0x0000761000087816 */ /* 0x000fce0000000008 */
.L_x_5267:
[----:B------:R-:W-:Y:S05]  /*d400*/  BSYNC.RECONVERGENT B0 ;  /* 0x0000000000007941 */ /* 0x000fea0003800200 */
.L_x_5266:
[----:B------:R-:W-:Y:S01]  /*d410*/  STG.E.U8 desc[UR36][R16.64], R8 ;  /* 0x0000000810007986 */ /* 0x000fe2000c101124 */
[----:B------:R-:W-:Y:S05]  /*d420*/  EXIT ;  /* 0x000000000000794d */ /* 0x000fea0003800000 */
.L_x_5260:
        /* <DEDUP_REMOVED lines=18> */
[----:B------:R-:W-:-:S05]  /*d550*/  @!P0 IADD3 R0, PT, PT, R4, RZ, RZ ;  /* 0x000000ff04008210 */ /* 0x000fca0007ffe0ff */
[----:B------:R-:W-:-:S05]  /*d560*/  @P1 IMAD.MOV.U32 R3, RZ, RZ, R0 ;  /* 0x000000ffff031224 */ /* 0x000fca00078e0000 */
[----:B------:R-:W-:Y:S01]  /*d570*/  STG.E.U8 desc[UR36][R16.64], R3 ;  /* 0x0000000310007986 */ /* 0x000fe2000c101124 */
[----:B------:R-:W-:Y:S05]  /*d580*/  EXIT ;  /* 0x000000000000794d */ /* 0x000fea0003800000 */
.L_x_5270:
[----:B------:R-:W-:-:S06]  /*d590*/  HADD2.F32 R2, -RZ, R0.H0_H0 ;  /* 0x20000000ff027230 */ /* 0x000fcc0000004100 */
[----:B------:R-:W1:Y:S02]  /*d5a0*/  F2I.U64.TRUNC R2, R2 ;  /* 0x0000000200027311 */ /* 0x000e64000020d800 */
[----:B-1----:R-:W-:Y:S01]  /*d5b0*/  STG.E.64 desc[UR36][R16.64], R2 ;  /* 0x0000000210007986 */ /* 0x002fe2000c101b24 */
[----:B------:R-:W-:Y:S05]  /*d5c0*/  EXIT ;  /* 0x000000000000794d */ /* 0x000fea0003800000 */
.L_x_5269:
[----:B------:R-:W-:-:S04]  /*d5d0*/  HADD2.F32 R0, -RZ, R0.H0_H0 ;  /* 0x20000000ff007230 */ /* 0x000fc80000004100 */
[----:B------:R-:W1:Y:S02]  /*d5e0*/  F2I.FTZ.U32.TRUNC.NTZ R3, R0 ;  /* 0x0000000000037305 */ /* 0x000e64000021f000 */
[----:B-1----:R-:W-:Y:S01]  /*d5f0*/  STG.E desc[UR36][R16.64], R3 ;  /* 0x0000000310007986 */ /* 0x002fe2000c101924 */
[----:B------:R-:W-:Y:S05]  /*d600*/  EXIT ;  /* 0x000000000000794d */ /* 0x000fea0003800000 */
.L_x_5259:
        /* <DEDUP_REMOVED lines=9> */
[----:B------:R-:W-:Y:S01]  /*d6a0*/  STG.E.U8 desc[UR36][R16.64], R3 ;  /* 0x0000000310007986 */ /* 0x000fe2000c101124 */
[----:B------:R-:W-:Y:S05]  /*d6b0*/  EXIT ;  /* 0x000000000000794d */ /* 0x000fea0003800000 */
.L_x_5272:
[----:B------:R-:W-:Y:S01]  /*d6c0*/  HADD2.F32 R0, -RZ, R0.H0_H0 ;  /* 0x20000000ff007230 */ /* 0x000fe20000004100 */
[----:B------:R-:W-:-:S04]  /*d6d0*/  CS2R R6, SRZ ;  /* 0x0000000000067805 */ /* 0x000fc8000001ff00 */
[----:B------:R-:W-:-:S04]  /*d6e0*/  FMUL.FTZ R0, R0, 1 ;  /* 0x3f80000000007820 */ /* 0x000fc80000410000 */
[----:B------:R-:W1:Y:S02]  /*d6f0*/  F2F.F64.F32 R4, R0 ;  /* 0x0000000000047310 */ /* 0x000e640000201800 */
[----:B-1----:R-:W-:Y:S01]  /*d700*/  STG.E.128 desc[UR36][R16.64], R4 ;  /* 0x0000000410007986 */ /* 0x002fe2000c101d24 */
[----:B------:R-:W-:Y:S05]  /*d710*/  EXIT ;  /* 0x000000000000794d */ /* 0x000fea0003800000 */
.L_x_5271:
[----:B------:R-:W-:-:S09]  /*d720*/  UISETP.NE.AND UP0, UPT, UR4, 0xf, UPT ;  /* 0x0000000f0400788c */ /* 0x000fd2000bf05270 */
[----:B------:R-:W-:Y:S05]  /*d730*/  BRA.U !UP0, `(.L_x_5273) ;  /* 0x0000000108e87547 */ /* 0x000fea000b800000 */
[----:B------:R-:W-:-:S09]  /*d740*/  UISETP.NE.AND UP0, UPT, UR4, 0x17, UPT ;  /* 0x000000170400788c */ /* 0x000fd2000bf05270 */
[----:B------:R-:W-:Y:S05]  /*d750*/  BRA.U !UP0, `(.L_x_5274) ;  /* 0x0000000108907547 */ /* 0x000fea000b800000 */
[----:B------:R-:W-:-:S09]  /*d760*/  UISETP.NE.AND UP0, UPT, UR4, 0x18, UPT ;  /* 0x000000180400788c */ /* 0x000fd2000bf05270 */
[----:B------:R-:W-:Y:S05]  /*d770*/  BRA.U !UP0, `(.L_x_5275) ;  /* 0x0000000108447547 */ /* 0x000fea000b800000 */
.L_x_5252:
[----:B------:R-:W-:Y:S01]  /*d780*/  MOV R0, 0x0 ;  /* 0x0000000000007802 */ /* 0x000fe20000000f00 */
[----:B------:R-:W1:Y:S01]  /*d790*/  LDCU.64 UR4, c[0x4][0x178] ;  /* 0x01002f00ff0477ac */ /* 0x000e620008000a00 */
[----:B0-----:R-:W-:Y:S02]  /*d7a0*/  HFMA2 R8, -RZ, RZ, 0, 6.020069122314453125e-06 ;  /* 0x00000065ff087431 */ /* 0x001fe400000001ff */
[----:B------:R-:W-:Y:S01]  /*d7b0*/  IMAD.MOV.U32 R12, RZ, RZ, 0x1 ;  /* 0x00000001ff0c7424 */ /* 0x000fe200078e00ff */
[----:B------:R0:W2:Y:S01]  /*d7c0*/  LDC.64 R2, c[0x4][R0] ;  /* 0x0100000000027b82 */ /* 0x0000a20000000a00 */
[----:B------:R-:W3:Y:S01]  /*d7d0*/  LDCU.64 UR6, c[0x4][0x180] ;  /* 0x01003000ff0677ac */ /* 0x000ee20008000a00 */
[----:B------:R-:W-:Y:S01]  /*d7e0*/  MOV R13, RZ ;  /* 0x000000ff000d7202 */ /* 0x000fe20000000f00 */
[----:B------:R-:W4:Y:S01]  /*d7f0*/  LDCU.64 UR8, c[0x4][0x80] ;  /* 0x01001000ff0877ac */ /* 0x000f220008000a00 */
[----:B-1----:R-:W-:Y:S01]  /*d800*/  MOV R4, UR4 ;  /* 0x0000000400047c02 */ /* 0x002fe20008000f00 */
[----:B------:R-:W-:Y:S01]  /*d810*/  IMAD.U32 R5, RZ, RZ, UR5 ;  /* 0x00000005ff057e24 */ /* 0x000fe2000f8e00ff */
[----:B---3--:R-:W-:Y:S01]  /*d820*/  MOV R6, UR6 ;  /* 0x0000000600067c02 */ /* 0x008fe20008000f00 */
[----:B------:R-:W-:Y:S01]  /*d830*/  IMAD.U32 R7, RZ, RZ, UR7 ;  /* 0x00000007ff077e24 */ /* 0x000fe2000f8e00ff */
[----:B----4-:R-:W-:Y:S01]  /*d840*/  MOV R10, UR8 ;  /* 0x00000008000a7c02 */ /* 0x010fe20008000f00 */
[----:B0-----:R-:W-:-:S07]  /*d850*/  IMAD.U32 R11, RZ, RZ, UR9 ;  /* 0x00000009ff0b7e24 */ /* 0x001fce000f8e00ff */
[----:B------:R-:W-:-:S07]  /*d860*/  LEPC R20, `(.L_x_5276) ;  /* 0x000000001014794e */ /* 0x000fce0000000000 */
[----:B--2---:R-:W-:Y:S05]  /*d870*/  CALL.ABS.NOINC R2 ;  /* 0x0000000002007343 */ /* 0x004fea0003c00000 */
.L_x_5276:
[----:B------:R-:W-:Y:S05]  /*d880*/  EXIT ;  /* 0x000000000000794d */ /* 0x000fea0003800000 */
.L_x_5275:
        /* <DEDUP_REMOVED lines=13> */
.L_x_5278:
[----:B------:R-:W-:Y:S05]  /*d960*/  BSYNC.RECONVERGENT B0 ;  /* 0x0000000000007941 */ /* 0x000fea0003800200 */
.L_x_5277:
[----:B------:R-:W-:-:S05]  /*d970*/  LOP3.LUT R3, R0, 0x80, R3, 0xf8, !PT ;  /* 0x0000008000037812 */ /* 0x000fca00078ef803 */
[----:B------:R-:W-:Y:S01]  /*d980*/  STG.E.U8 desc[UR36][R16.64], R3 ;  /* 0x0000000310007986 */ /* 0x000fe2000c101124 */
[----:B------:R-:W-:Y:S05]  /*d990*/  EXIT ;  /* 0x000000000000794d */ /* 0x000fea0003800000 */
.L_x_5274:
        /* <DEDUP_REMOVED lines=12> */
.L_x_5280:
[----:B------:R-:W-:Y:S01]  /*da60*/  HFMA2 R0, -RZ, RZ, 0, 7.569789886474609375e-06 ;  /* 0x0000007fff007431 */ /* 0x000fe200000001ff */
[----:B------:R-:W-:-:S04]  /*da70*/  ISETP.GT.U32.AND P0, PT, R2, 0x7f800000, PT ;  /* 0x7f8000000200780c */ /* 0x000fc80003f04070 */
[----:B------:R-:W-:-:S09]  /*da80*/  SEL R0, R0, 0x7c, P0 ;  /* 0x0000007c00007807 */ /* 0x000fd20000000000 */
.L_x_5281:
[----:B------:R-:W-:Y:S05]  /*da90*/  BSYNC.RECONVERGENT B0 ;  /* 0x0000000000007941 */ /* 0x000fea0003800200 */
.L_x_5279:
[----:B------:R-:W-:-:S04]  /*daa0*/  SHF.R.U32.HI R3, RZ, 0x18, R3 ;  /* 0x00000018ff037819 */ /* 0x000fc80000011603 */
[----:B------:R-:W-:-:S05]  /*dab0*/  LOP3.LUT R3, R0, 0x80, R3, 0xf8, !PT ;  /* 0x0000008000037812 */ /* 0x000fca00078ef803 */
[----:B------:R-:W-:Y:S01]  /*dac0*/  STG.E.U8 desc[UR36][R16.64], R3 ;  /* 0x0000000310007986 */ /* 0x000fe2000c101124 */
[----:B------:R-:W-:Y:S05]  /*dad0*/  EXIT ;  /* 0x000000000000794d */ /* 0x000fea0003800000 */
.L_x_5273:
[----:B------:R-:W-:-:S05]  /*dae0*/  HADD2.F32 R0, -RZ, R0.H0_H0 ;  /* 0x20000000ff007230 */ /* 0x000fca0000004100 */
[----:B------:R-:W-:-:S05]  /*daf0*/  F2FP.BF16.F32.PACK_AB R0, RZ, R0 ;  /* 0x00000000ff00723e */ /* 0x000fca00000010ff */
[----:B------:R-:W-:Y:S01]  /*db00*/  STG.E.U16 desc[UR36][R16.64], R0 ;  /* 0x0000000010007986 */ /* 0x000fe2000c101524 */
[----:B------:R-:W-:Y:S05]  /*db10*/  EXIT ;  /* 0x000000000000794d */ /* 0x000fea0003800000 */
.L_x_5282:
        /* <DEDUP_REMOVED lines=14> */
.L_x_49997:


//--------------------- .text._ZN2at6native27unrolled_elementwise_kernelINS0_13BUnaryFunctorIN3c104HalfES4_S4_ZZZNS0_16fmod_kernel_cudaERNS_18TensorIteratorBaseEENKUlvE0_clEvENKUlvE1_clEvEUlS4_S4_E_EESt5arrayIPcLm2EELi4E23TrivialOffsetCalculatorILi1EjESF_NS0_6memory12LoadWithCastILi1EEENSG_13StoreWithCastILi1EEEEEviT_T0_T2_T3_T4_T5_ --------------------------
	.section	.text._ZN2at6native27unrolled_elementwise_kernelINS0_13BUnaryFunctorIN3c104HalfES4_S4_ZZZNS0_16fmod_kernel_cudaERNS_18TensorIteratorBaseEENKUlvE0_clEvENKUlvE1_clEvEUlS4_S4_E_EESt5arrayIPcLm2EELi4E23TrivialOffsetCalculatorILi1EjESF_NS0_6memory12LoadWithCastILi1EEENSG_13StoreWithCastILi1EEEEEviT_T0_T2_T3_T4_T5_,"ax",@progbits
	.align	128
        .global         _ZN2at6native27unrolled_elementwise_kernelINS0_13BUnaryFunctorIN3c104HalfES4_S4_ZZZNS0_16fmod_kernel_cudaERNS_18TensorIteratorBaseEENKUlvE0_clEvENKUlvE1_clEvEUlS4_S4_E_EESt5arrayIPcLm2EELi4E23TrivialOffsetCalculatorILi1EjESF_NS0_6memory12LoadWithCastILi1EEENSG_13StoreWithCastILi1EEEEEviT_T0_T2_T3_T4_T5_
        .type           _ZN2at6native27unrolled_elementwise_kernelINS0_13BUnaryFunctorIN3c104HalfES4_S4_ZZZNS0_16fmod_kernel_cudaERNS_18TensorIteratorBaseEENKUlvE0_clEvENKUlvE1_clEvEUlS4_S4_E_EESt5arrayIPcLm2EELi4E23TrivialOffsetCalculatorILi1EjESF_NS0_6memory12LoadWithCastILi1EEENSG_13StoreWithCastILi1EEEEEviT_T0_T2_T3_T4_T5_,@function
        .size           _ZN2at6native27unrolled_elementwise_kernelINS0_13BUnaryFunctorIN3c104HalfES4_S4_ZZZNS0_16fmod_kernel_cudaERNS_18TensorIteratorBaseEENKUlvE0_clEvENKUlvE1_clEvEUlS4_S4_E_EESt5arrayIPcLm2EELi4E23TrivialOffsetCalculatorILi1EjESF_NS0_6memory12LoadWithCastILi1EEENSG_13StoreWithCastILi1EEEEEviT_T0_T2_T3_T4_T5_,(.L_x_49998 - _ZN2at6native27unrolled_elementwise_kernelINS0_13BUnaryFunctorIN3c104HalfES4_S4_ZZZNS0_16fmod_kernel_cudaERNS_18TensorIteratorBaseEENKUlvE0_clEvENKUlvE1_clEvEUlS4_S4_E_EESt5arrayIPcLm2EELi4E23TrivialOffsetCalculatorILi1EjESF_NS0_6memory12LoadWithCastILi1EEENSG_13StoreWithCastILi1EEEEEviT_T0_T2_T3_T4_T5_)
        .other          _ZN2at6native27unrolled_elementwise_kernelINS0_13BUnaryFunctorIN3c104HalfES4_S4_ZZZNS0_16fmod_kernel_cudaERNS_18TensorIteratorBaseEENKUlvE0_clEvENKUlvE1_clEvEUlS4_S4_E_EESt5arrayIPcLm2EELi4E23TrivialOffsetCalculatorILi1EjESF_NS0_6memory12LoadWithCastILi1EEENSG_13StoreWithCastILi1EEEEEviT_T0_T2_T3_T4_T5_,@"STO_CUDA_ENTRY STV_DEFAULT"
_ZN2at6native27unrolled_elementwise_kernelINS0_13BUnaryFunctorIN3c104HalfES4_S4_ZZZNS0_16fmod_kernel_cudaERNS_18TensorIteratorBaseEENKUlvE0_clEvENKUlvE1_clEvEUlS4_S4_E_EESt5arrayIPcLm2EELi4E23TrivialOffsetCalculatorILi1EjESF_NS0_6memory12LoadWithCastILi1EEENSG_13StoreWithCastILi1EEEEEviT_T0_T2_T3_T4_T5_:
.text._ZN2at6native27unrolled_elementwise_kernelINS0_13BUnaryFunctorIN3c104HalfES4_S4_ZZZNS0_16fmod_kernel_cudaERNS_18TensorIteratorBaseEENKUlvE0_clEvENKUlvE1_clEvEUlS4_S4_E_EESt5arrayIPcLm2EELi4E23TrivialOffsetCalculatorILi1EjESF_NS0_6memory12LoadWithCastILi1EEENSG_13StoreWithCastILi1EEEEEviT_T0_T2_T3_T4_T5_:
        /* <DEDUP_REMOVED lines=34> */
.L_x_5288:
[----:B------:R-:W2:Y:S02]  /*0220*/  LDG.E.U8 R2, desc[UR36][R2.64] ;  /* 0x0000002402027981 */ /* 0x000ea4000c1e1100 */
[----:B--2---:R-:W-:-:S04]  /*0230*/  I2FP.F32.U32 R0, R2 ;  /* 0x0000000200007245 */ /* 0x004fc80000201000 */
[----:B------:R-:W-:-:S04]  /*0240*/  F2FP.F16.F32.PACK_AB R0, RZ, R0 ;  /* 0x00000000ff00723e */ /* 0x000fc800000000ff */
[----:B------:R-:W-:Y:S01]  /*0250*/  PRMT R18, R0, 0x7610, R18 ;  /* 0x0000761000127816 */ /* 0x000fe20000000012 */
[----:B------:R-:W-:Y:S06]  /*0260*/  BRA `(.L_x_5290) ;  /* 0x0000000c00d47947 */ /* 0x000fec0003800000 */
.L_x_5287:
        /* <DEDUP_REMOVED lines=11> */
.L_x_5292:
[----:B------:R-:W2:Y:S02]  /*0320*/  LDG.E R2, desc[UR36][R2.64] ;  /* 0x0000002402027981 */ /* 0x000ea4000c1e1900 */
[----:B--2---:R-:W-:-:S04]  /*0330*/  I2FP.F32.S32 R0, R2 ;  /* 0x0000000200007245 */ /* 0x004fc80000201400 */
[----:B------:R-:W-:-:S04]  /*0340*/  F2FP.F16.F32.PACK_AB R0, RZ, R0 ;  /* 0x00000000ff00723e */ /* 0x000fc800000000ff */
[----:B------:R-:W-:Y:S01]  /*0350*/  PRMT R18, R0, 0x7610, R18 ;  /* 0x0000761000127816 */ /* 0x000fe20000000012 */
[----:B------:R-:W-:Y:S06]  /*0360*/  BRA `(.L_x_5290) ;  /* 0x0000000c00947947 */ /* 0x000fec0003800000 */
.L_x_5291:
[----:B------:R-:W2:Y:S02]  /*0370*/  LDG.E.U16 R2, desc[UR36][R2.64] ;  /* 0x0000002402027981 */ /* 0x000ea4000c1e1500 */
[----:B--2---:R-:W0:Y:S02]  /*0380*/  I2F.S16 R0, R2 ;  /* 0x0000000200007306 */ /* 0x004e240000101400 */
[----:B0-----:R-:W-:-:S04]  /*0390*/  F2FP.F16.F32.PACK_AB R0, RZ, R0 ;  /* 0x00000000ff00723e */ /* 0x001fc800000000ff */
[----:B------:R-:W-:Y:S01]  /*03a0*/  PRMT R18, R0, 0x7610, R18 ;  /* 0x0000761000127816 */ /* 0x000fe20000000012 */
[----:B------:R-:W-:Y:S06]  /*03b0*/  BRA `(.L_x_5290) ;  /* 0x0000000c00807947 */ /* 0x000fec0003800000 */
.L_x_5286:
        /* <DEDUP_REMOVED lines=9> */
.L_x_5294:
[----:B------:R1:W5:Y:S01]  /*0450*/  LDG.E.U16 R18, desc[UR36][R2.64] ;  /* 0x0000002402127981 */ /* 0x000362000c1e1500 */
[----:B------:R-:W-:Y:S05]  /*0460*/  BRA `(.L_x_5290) ;  /* 0x0000000c00547947 */ /* 0x000fea0003800000 */
.L_x_5293:
        /* <DEDUP_REMOVED lines=9> */
.L_x_5296:
[----:B------:R0:W5:Y:S01]  /*0500*/  LDG.E.U16 R18, desc[UR36][R2.64] ;  /* 0x0000002402127981 */ /* 0x000162000c1e1500 */
[----:B------:R-:W-:Y:S05]  /*0510*/  BRA `(.L_x_5290) ;  /* 0x0000000c00287947 */ /* 0x000fea0003800000 */
.L_x_5295:
        /* <DEDUP_REMOVED lines=13> */
.L_x_5285:
        /* <DEDUP_REMOVED lines=14> */
.L_x_5299:
        /* <DEDUP_REMOVED lines=13> */
.L_x_5298:
        /* <DEDUP_REMOVED lines=27> */
.L_x_5301:
        /* <DEDUP_REMOVED lines=14> */
.L_x_5300:
[----:B------:R-:W2:Y:S02]  /*0a30*/  LDG.E.U16 R0, desc[UR36][R2.64] ;  /* 0x0000002402007981 */ /* 0x000ea4000c1e1500 */
[----:B--2---:R-:W-:-:S05]  /*0a40*/  IMAD.U32 R0, R0, 0x10000, RZ ;  /* 0x0001000000007824 */ /* 0x004fca00078e00ff */
[----:B------:R-:W-:-:S04]  /*0a50*/  F2FP.F16.F32.PACK_AB R0, RZ, R0 ;  /* 0x00000000ff00723e */ /* 0x000fc800000000ff */
[----:B------:R-:W-:Y:S01]  /*0a60*/  PRMT R18, R0, 0x7610, R18 ;  /* 0x0000761000127816 */ /* 0x000fe20000000012 */
[----:B------:R-:W-:Y:S06]  /*0a70*/  BRA `(.L_x_5290) ;  /* 0x0000000400d07947 */ /* 0x000fec0003800000 */
.L_x_5297:
        /* <DEDUP_REMOVED lines=13> */
.L_x_5304:
        /* <DEDUP_REMOVED lines=21> */
.L_x_5308:
[----:B------:R-:W-:Y:S05]  /*0ca0*/  BSYNC.RECONVERGENT B1 ;  /* 0x0000000000017941 */ /* 0x000fea0003800200 */
.L_x_5307:
[----:B------:R-:W-:Y:S01]  /*0cb0*/  IMAD.SHL.U32 R0, R0, 0x100000, RZ ;  /* 0x0010000000007824 */ /* 0x000fe200078e00ff */
[----:B------:R-:W-:-:S04]  /*0cc0*/  LEA R2, R2, 0x3b800000, 0x17 ;  /* 0x3b80000002027811 */ /* 0x000fc800078eb8ff */
[----:B------:R-:W-:-:S07]  /*0cd0*/  LOP3.LUT R0, R2, R0, R7, 0xfe, !PT ;  /* 0x0000000002007212 */ /* 0x000fce00078efe07 */
.L_x_5306:
[----:B------:R-:W-:Y:S05]  /*0ce0*/  BSYNC.RECONVERGENT B0 ;  /* 0x0000000000007941 */ /* 0x000fea0003800200 */
.L_x_5305:
[----:B------:R-:W-:-:S04]  /*0cf0*/  F2FP.F16.F32.PACK_AB R0, RZ, R0 ;  /* 0x00000000ff00723e */ /* 0x000fc800000000ff */
[----:B------:R-:W-:Y:S01]  /*0d00*/  PRMT R18, R0, 0x7610, R18 ;  /* 0x0000761000127816 */ /* 0x000fe20000000012 */
[----:B------:R-:W-:Y:S06]  /*0d10*/  BRA `(.L_x_5290) ;  /* 0x0000000400287947 */ /* 0x000fec0003800000 */
.L_x_5303:
        /* <DEDUP_REMOVED lines=21> */
.L_x_5312:
[----:B------:R-:W-:Y:S05]  /*0e70*/  BSYNC.RECONVERGENT B1 ;  /* 0x0000000000017941 */ /* 0x000fea0003800200 */
.L_x_5311:
[----:B------:R-:W-:Y:S01]  /*0e80*/  IMAD.SHL.U32 R0, R0, 0x200000, RZ ;  /* 0x0020000000007824 */ /* 0x000fe200078e00ff */
[----:B------:R-:W-:-:S04]  /*0e90*/  LEA R2, R2, 0x37800000, 0x17 ;  /* 0x3780000002027811 */ /* 0x000fc800078eb8ff */
[----:B------:R-:W-:-:S07]  /*0ea0*/  LOP3.LUT R0, R2, R0, R7, 0xfe, !PT ;  /* 0x0000000002007212 */ /* 0x000fce00078efe07 */
.L_x_5310:
[----:B------:R-:W-:Y:S05]  /*0eb0*/  BSYNC.RECONVERGENT B0 ;  /* 0x0000000000007941 */ /* 0x000fea0003800200 */
.L_x_5309:
[----:B------:R-:W-:-:S04]  /*0ec0*/  F2FP.F16.F32.PACK_AB R0, RZ, R0 ;  /* 0x00000000ff00723e */ /* 0x000fc800000000ff */
[----:B------:R-:W-:Y:S01]  /*0ed0*/  PRMT R18, R0, 0x7610, R18 ;  /* 0x0000761000127816 */ /* 0x000fe20000000012 */
[----:B------:R-:W-:Y:S06]  /*0ee0*/  BRA `(.L_x_5290) ;  /* 0x0000000000b47947 */ /* 0x000fec0003800000 */
.L_x_5302:
[----:B------:R-:W-:-:S09]  /*0ef0*/  UISETP.NE.AND UP0, UPT, UR4, 0x1c, UPT ;  /* 0x0000001c0400788c */ /* 0x000fd2000bf05270 */
[----:B------:R-:W-:Y:S05]  /*0f00*/  BRA.U !UP0, `(.L_x_5313) ;  /* 0x00000001089c7547 */ /* 0x000fea000b800000 */
[----:B------:R-:W-:-:S09]  /*0f10*/  UISETP.NE.AND UP0, UPT, UR4, 0x1d, UPT ;  /* 0x0000001d0400788c */ /* 0x000fd2000bf05270 */
[----:B------:R-:W-:Y:S05]  /*0f20*/  BRA.U !UP0, `(.L_x_5314) ;  /* 0x0000000108807547 */ /* 0x000fea000b800000 */
[----:B------:R-:W-:-:S09]  /*0f30*/  UISETP.NE.AND UP0, UPT, UR4, 0x2c, UPT ;  /* 0x0000002c0400788c */ /* 0x000fd2000bf05270 */
[----:B------:R-:W-:Y:S05]  /*0f40*/  BRA.U !UP0, `(.L_x_5315) ;  /* 0x0000000108487547 */ /* 0x000fea000b800000 */
.L_x_5289:
        /* <DEDUP_REMOVED lines=16> */
.L_x_5316:
[----:B------:R-:W-:Y:S01]  /*1050*/  PRMT R18, RZ, 0x7610, R18 ;  /* 0x00007610ff127816 */ /* 0x000fe20000000012 */
[----:B------:R-:W-:Y:S06]  /*1060*/  BRA `(.L_x_5290) ;  /* 0x0000000000547947 */ /* 0x000fec0003800000 */
.L_x_5315:
        /* <DEDUP_REMOVED lines=8> */
.L_x_5318:
[----:B------:R-:W-:Y:S05]  /*10f0*/  BSYNC.RECONVERGENT B0 ;  /* 0x0000000000007941 */ /* 0x000fea0003800200 */
.L_x_5317:
[----:B------:R-:W-:-:S04]  /*1100*/  F2FP.F16.F32.PACK_AB R0, RZ, R0 ;  /* 0x00000000ff00723e */ /* 0x000fc800000000ff */
[----:B------:R-:W-:Y:S01]  /*1110*/  PRMT R18, R0, 0x7610, R18 ;  /* 0x0000761000127816 */ /* 0x000fe20000000012 */
[----:B------:R-:W-:Y:S06]  /*1120*/  BRA `(.L_x_5290) ;  /* 0x0000000000247947 */ /* 0x000fec0003800000 */
.L_x_5314:
[----:B------:R-:W2:Y:S02]  /*1130*/  LDG.E.64 R2, desc[UR36][R2.64] ;  /* 0x0000002402027981 */ /* 0x000ea4000c1e1b00 */
[----:B--2---:R-:W0:Y:S02]  /*1140*/  I2F.U64 R0, R2 ;  /* 0x0000000200007312 */ /* 0x004e240000301000 */
[----:B0-----:R-:W-:-:S04]  /*1150*/  F2FP.F16.F32.PACK_AB R0, RZ, R0 ;  /* 0x00000000ff00723e */ /* 0x001fc800000000ff */
[----:B------:R-:W-:Y:S01]  /*1160*/  PRMT R18, R0, 0x7610, R18 ;  /* 0x0000761000127816 */ /* 0x000fe20000000012 */
[----:B------:R-:W-:Y:S06]  /*1170*/  BRA `(.L_x_5290) ;  /* 0x0000000000107947 */ /* 0x000fec0003800000 */
.L_x_5313:
[----:B------:R-:W2:Y:S02]  /*1180*/  LDG.E R2, desc[UR36][R2.64] ;  /* 0x0000002402027981 */ /* 0x000ea4000c1e1900 */
[----:B--2---:R-:W-:-:S04]  /*1190*/  I2FP.F32.U32 R0, R2 ;  /* 0x0000000200007245 */ /* 0x004fc80000201000 */
[----:B------:R-:W-:-:S04]  /*11a0*/  F2FP.F16.F32.PACK_AB R0, RZ, R0 ;  /* 0x00000000ff00723e */ /* 0x000fc800000000ff */
[----:B------:R-:W-:-:S07]  /*11b0*/  PRMT R18, R0, 0x7610, R18 ;  /* 0x0000761000127816 */ /* 0x000fce0000000012 */
.L_x_5290:
[----:B------:R-:W-:-:S07]  /*11c0*/  VIADD R23, R19, 0x80 ;  /* 0x0000008013177836 */ /* 0x000fce0000000000 */
.L_x_5284:
[----:B------:R-:W-:Y:S05]  /*11d0*/  BSYNC.RECONVERGENT B6 ;  /* 0x0000000000067941 */ /* 0x000fea0003800200 */
.L_x_5283:
[----:B------:R-:W-:Y:S01]  /*11e0*/  ISETP.GE.AND P0, PT, R23, R16, PT ;  /* 0x000000101700720c */ /* 0x000fe20003f06270 */
[----:B------:R-:W-:Y:S01]  /*11f0*/  BSSY.RECONVERGENT B6, `(.L_x_5319) ;  /* 0x0000114000067945 */ /* 0x000fe20003800200 */
[----:B------:R-:W-:-:S11]  /*1200*/  PRMT R22, RZ, 0x7610, R22 ;  /* 0x00007610ff167816 */ /* 0x000fd60000000016 */
        /* <DEDUP_REMOVED lines=23> */
.L_x_5324:
[----:B------:R-:W2:Y:S02]  /*1380*/  LDG.E.U8 R2, desc[UR36][R2.64] ;  /* 0x0000002402027981 */ /* 0x000ea4000c1e1100 */
[----:B--2---:R-:W-:-:S04]  /*1390*/  I2FP.F32.U32 R0, R2 ;  /* 0x0000000200007245 */ /* 0x004fc80000201000 */
[----:B------:R-:W-:-:S04]  /*13a0*/  F2FP.F16.F32.PACK_AB R0, RZ, R0 ;  /* 0x00000000ff00723e */ /* 0x000fc800000000ff */
[----:B------:R-:W-:Y:S01]  /*13b0*/  PRMT R22, R0, 0x7610, R22 ;  /* 0x0000761000167816 */ /* 0x000fe20000000016 */
[----:B------:R-:W-:Y:S06]  /*13c0*/  BRA `(.L_x_5326) ;  /* 0x0000000c00d47947 */ /* 0x000fec0003800000 */
.L_x_5323:
        /* <DEDUP_REMOVED lines=11> */
.L_x_5328:
[----:B------:R-:W2:Y:S02]  /*1480*/  LDG.E R2, desc[UR36][R2.64] ;  /* 0x0000002402027981 */ /* 0x000ea4000c1e1900 */
[----:B--2---:R-:W-:-:S04]  /*1490*/  I2FP.F32.S32 R0, R2 ;  /* 0x0000000200007245 */ /* 0x004fc80000201400 */
[----:B------:R-:W-:-:S04]  /*14a0*/  F2FP.F16.F32.PACK_AB R0, RZ, R0 ;  /* 0x00000000ff00723e */ /* 0x000fc800000000ff */
[----:B------:R-:W-:Y:S01]  /*14b0*/  PRMT R22, R0, 0x7610, R22 ;  /* 0x0000761000167816 */ /* 0x000fe20000000016 */
[----:B------:R-:W-:Y:S06]  /*14c0*/  BRA `(.L_x_5326) ;  /* 0x0000000c00947947 */ /* 0x000fec0003800000 */
.L_x_5327:
[----:B------:R-:W2:Y:S02]  /*14d0*/  LDG.E.U16 R2, desc[UR36][R2.64] ;  /* 0x0000002402027981 */ /* 0x000ea4000c1e1500 */
[----:B--2---:R-:W0:Y:S02]  /*14e0*/  I2F.S16 R0, R2 ;  /* 0x0000000200007306 */ /* 0x004e240000101400 */
[----:B0-----:R-:W-:-:S04]  /*14f0*/  F2FP.F16.F32.PACK_AB R0, RZ, R0 ;  /* 0x00000000ff00723e */ /* 0x001fc800000000ff */
[----:B------:R-:W-:Y:S01]  /*1500*/  PRMT R22, R0, 0x7610, R22 ;  /* 0x0000761000167816 */ /* 0x000fe20000000016 */
[----:B------:R-:W-:Y:S06]  /*1510*/  BRA `(.L_x_5326) ;  /* 0x0000000c00807947 */ /* 0x000fec0003800000 */
.L_x_5322:
        /* <DEDUP_REMOVED lines=9> */
.L_x_5330:
[----:B------:R0:W5:Y:S01]  /*15b0*/  LDG.E.U16 R22, desc[UR36][R2.64] ;  /* 0x0000002402167981 */ /* 0x000162000c1e1500 */
[----:B------:R-:W-:Y:S05]  /*15c0*/  BRA `(.L_x_5326) ;  /* 0x0000000c00547947 */ /* 0x000fea0003800000 */
.L_x_5329:
        /* <DEDUP_REMOVED lines=9> */
.L_x_5332:
[----:B------:R1:W5:Y:S01]  /*1660*/  LDG.E.U16 R22, desc[UR36][R2.64] ;  /* 0x0000002402167981 */ /* 0x000362000c1e1500 */
[----:B------:R-:W-:Y:S05]  /*1670*/  BRA `(.L_x_5326) ;  /* 0x0000000c00287947 */ /* 0x000fea0003800000 */
.L_x_5331:
        /* <DEDUP_REMOVED lines=13> */
.L_x_5321:
        /* <DEDUP_REMOVED lines=14> */
.L_x_5335:
        /* <DEDUP_REMOVED lines=13> */
.L_x_5334:
        /* <DEDUP_REMOVED lines=27> */
.L_x_5337:
        /* <DEDUP_REMOVED lines=14> */
.L_x_5336:
[----:B------:R-:W2:Y:S02]  /*1b90*/  LDG.E.U16 R0, desc[UR36][R2.64] ;  /* 0x0000002402007981 */ /* 0x000ea4000c1e1500 */
[----:B--2---:R-:W-:-:S05]  /*1ba0*/  IMAD.U32 R0, R0, 0x10000, RZ ;  /* 0x0001000000007824 */ /* 0x004fca00078e00ff */
[----:B------:R-:W-:-:S04]  /*1bb0*/  F2FP.F16.F32.PACK_AB R0, RZ, R0 ;  /* 0x00000000ff00723e */ /* 0x000fc800000000ff */
[----:B------:R-:W-:Y:S01]  /*1bc0*/  PRMT R22, R0, 0x7610, R22 ;  /* 0x0000761000167816 */ /* 0x000fe20000000016 */
[----:B------:R-:W-:Y:S06]  /*1bd0*/  BRA `(.L_x_5326) ;  /* 0x0000000400d07947 */ /* 0x000fec0003800000 */
.L_x_5333:
        /* <DEDUP_REMOVED lines=13> */
.L_x_5340:
        /* <DEDUP_REMOVED lines=21> */
.L_x_5344:
[----:B------:R-:W-:Y:S05]  /*1e00*/  BSYNC.RECONVERGENT B1 ;  /* 0x0000000000017941 */ /* 0x000fea0003800200 */
.L_x_5343:
[----:B------:R-:W-:Y:S01]  /*1e10*/  IMAD.SHL.U32 R0, R0, 0x100000, RZ ;  /* 0x0010000000007824 */ /* 0x000fe200078e00ff */
[----:B------:R-:W-:-:S04]  /*1e20*/  LEA R2, R2, 0x3b800000, 0x17 ;  /* 0x3b80000002027811 */ /* 0x000fc800078eb8ff */
[----:B------:R-:W-:-:S07]  /*1e30*/  LOP3.LUT R0, R2, R0, R7, 0xfe, !PT ;  /* 0x0000000002007212 */ /* 0x000fce00078efe07 */
.L_x_5342:
[----:B------:R-:W-:Y:S05]  /*1e40*/  BSYNC.RECONVERGENT B0 ;  /* 0x0000000000007941 */ /* 0x000fea0003800200 */
.L_x_5341:
[----:B------:R-:W-:-:S04]  /*1e50*/  F2FP.F16.F32.PACK_AB R0, RZ, R0 ;  /* 0x00000000ff00723e */ /* 0x000fc800000000ff */
[----:B------:R-:W-:Y:S01]  /*1e60*/  PRMT R22, R0, 0x7610, R22 ;  /* 0x0000761000167816 */ /* 0x000fe20000000016 */
[----:B------:R-:W-:Y:S06]  /*1e70*/  BRA `(.L_x_5326) ;  /* 0x0000000400287947 */ /* 0x000fec0003800000 */
.L_x_5339:
        /* <DEDUP_REMOVED lines=21> */
.L_x_5348:
[----:B------:R-:W-:Y:S05]  /*1fd0*/  BSYNC.RECONVERGENT B1 ;  /* 0x0000000000017941 */ /* 0x000fea0003800200 */
.L_x_5347:
[----:B------:R-:W-:Y:S01]  /*1fe0*/  IMAD.SHL.U32 R0, R0, 0x200000, RZ ;  /* 0x0020000000007824 */ /* 0x000fe200078e00ff */
[----:B------:R-:W-:-:S04]  /*1ff0*/  LEA R2, R2, 0x37800000, 0x17 ;  /* 0x3780000002027811 */ /* 0x000fc800078eb8ff */
[----:B------:R-:W-:-:S07]  /*2000*/  LOP3.LUT R0, R2, R0, R7, 0xfe, !PT ;  /* 0x0000000002007212 */ /* 0x000fce00078efe07 */
.L_x_5346:
[----:B------:R-:W-:Y:S05]  /*2010*/  BSYNC.RECONVERGENT B0 ;  /* 0x0000000000007941 */ /* 0x000fea0003800200 */
.L_x_5345:
[----:B------:R-:W-:-:S04]  /*2020*/  F2FP.F16.F32.PACK_AB R0, RZ, R0 ;  /* 0x00000000ff00723e */ /* 0x000fc800000000ff */
[----:B------:R-:W-:Y:S01]  /*2030*/  PRMT R22, R0, 0x7610, R22 ;  /* 0x0000761000167816 */ /* 0x000fe20000000016 */
[----:B------:R-:W-:Y:S06]  /*2040*/  BRA `(.L_x_5326) ;  /* 0x0000000000b47947 */ /* 0x000fec0003800000 */
.L_x_5338:
        /* <DEDUP_REMOVED lines=14> */
.L_x_5352:
[----:B------:R-:W-:Y:S05]  /*2130*/  BSYNC.RECONVERGENT B0 ;  /* 0x0000000000007941 */ /* 0x000fea0003800200 */
.L_x_5351:
[----:B------:R-:W-:-:S04]  /*2140*/  F2FP.F16.F32.PACK_AB R0, RZ, R0 ;  /* 0x00000000ff00723e */ /* 0x000fc800000000ff */
[----:B------:R-:W-:Y:S01]  /*2150*/  PRMT R22, R0, 0x7610, R22 ;  /* 0x0000761000167816 */ /* 0x000fe20000000016 */
[----:B------:R-:W-:Y:S06]  /*2160*/  BRA `(.L_x_5326) ;  /* 0x00000000006c7947 */ /* 0x000fec0003800000 */
.L_x_5325:
        /* <DEDUP_REMOVED lines=16> */
.L_x_5353:
[----:B------:R-:W-:Y:S01]  /*2270*/  PRMT R22, RZ, 0x7610, R22 ;  /* 0x00007610ff167816 */ /* 0x000fe20000000016 */
[----:B------:R-:W-:Y:S06]  /*2280*/  BRA `(.L_x_5326) ;  /* 0x0000000000247947 */ /* 0x000fec0003800000 */
.L_x_5350:
[----:B------:R-:W2:Y:S02]  /*2290*/  LDG.E.64 R2, desc[UR36][R2.64] ;  /* 0x0000002402027981 */ /* 0x000ea4000c1e1b00 */
[----:B--2---:R-:W0:Y:S02]  /*22a0*/  I2F.U64 R0, R2 ;  /* 0x0000000200007312 */ /* 0x004e240000301000 */
[----:B0-----:R-:W-:-:S04]  /*22b0*/  F2FP.F16.F32.PACK_AB R0, RZ, R0 ;  /* 0x00000000ff00723e */ /* 0x001fc800000000ff */
[----:B------:R-:W-:Y:S01]  /*22c0*/  PRMT R22, R0, 0x7610, R22 ;  /* 0x0000761000167816 */ /* 0x000fe20000000016 */
[----:B------:R-:W-:Y:S06]  /*22d0*/  BRA `(.L_x_5326) ;  /* 0x0000000000107947 */ /* 0x000fec0003800000 */
.L_x_5349:
[----:B------:R-:W2:Y:S02]  /*22e0*/  LDG.E R2, desc[UR36][R2.64] ;  /* 0x0000002402027981 */ /* 0x000ea4000c1e1900 */
[----:B--2---:R-:W-:-:S04]  /*22f0*/  I2FP.F32.U32 R0, R2 ;  /* 0x0000000200007245 */ /* 0x004fc80000201000 */
[----:B------:R-:W-:-:S04]  /*2300*/  F2FP.F16.F32.PACK_AB R0, RZ, R0 ;  /* 0x00000000ff00723e */ /* 0x000fc800000000ff */
[----:B------:R-:W-:-:S07]  /*2310*/  PRMT R22, R0, 0x7610, R22 ;  /* 0x0000761000167816 */ /* 0x000fce0000000016 */
.L_x_5326:
[----:B------:R-:W-:-:S07]  /*2320*/  VIADD R23, R23, 0x80 ;  /* 0x0000008017177836 */ /* 0x000fce0000000000 */
.L_x_5320:
[----:B------:R-:W-:Y:S05]  /*2330*/  BSYNC.RECONVERGENT B6 ;  /* 0x0000000000067941 */ /* 0x000fea0003800200 */
.L_x_5319:
        /* <DEDUP_REMOVED lines=26> */
.L_x_5359:
[----:B------:R-:W2:Y:S02]  /*24e0*/  LDG.E.U8 R2, desc[UR36][R2.64] ;  /* 0x0000002402027981 */ /* 0x000ea4000c1e1100 */
[----:B--2---:R-:W-:-:S04]  /*24f0*/  I2FP.F32.U32 R0, R2 ;  /* 0x0000000200007245 */ /* 0x004fc80000201000 */
[----:B------:R-:W-:-:S04]  /*2500*/  F2FP.F16.F32.PACK_AB R0, RZ, R0 ;  /* 0x00000000ff00723e */ /* 0x000fc800000000ff */
[----:B------:R-:W-:Y:S01]  /*2510*/  PRMT R24, R0, 0x7610, R24 ;  /* 0x0000761000187816 */ /* 0x000fe20000000018 */
[----:B------:R-:W-:Y:S06]  /*2520*/  BRA `(.L_x_5361) ;  /* 0x0000000c00d47947 */ /* 0x000fec0003800000 */
.L_x_5358:
        /* <DEDUP_REMOVED lines=11> */
.L_x_5363:
[----:B------:R-:W2:Y:S02]  /*25e0*/  LDG.E R2, desc[UR36][R2.64] ;  /* 0x0000002402027981 */ /* 0x000ea4000c1e1900 */
[----:B--2---:R-:W-:-:S04]  /*25f0*/  I2FP.F32.S32 R0, R2 ;  /* 0x0000000200007245 */ /* 0x004fc80000201400 */
[----:B------:R-:W-:-:S04]  /*2600*/  F2FP.F16.F32.PACK_AB R0, RZ, R0 ;  /* 0x00000000ff00723e */ /* 0x000fc800000000ff */
[----:B------:R-:W-:Y:S01]  /*2610*/  PRMT R24, R0, 0x7610, R24 ;  /* 0x0000761000187816 */ /* 0x000fe20000000018 */
[----:B------:R-:W-:Y:S06]  /*2620*/  BRA `(.L_x_5361) ;  /* 0x0000000c00947947 */ /* 0x000fec0003800000 */
.L_x_5362:
[----:B------:R-:W2:Y:S02]  /*2630*/  LDG.E.U16 R2, desc[UR36][R2.64] ;  /* 0x0000002402027981 */ /* 0x000ea4000c1e1500 */
[----:B--2---:R-:W0:Y:S02]  /*2640*/  I2F.S16 R0, R2 ;  /* 0x0000000200007306 */ /* 0x004e240000101400 */
[----:B0-----:R-:W-:-:S04]  /*2650*/  F2FP.F16.F32.PACK_AB R0, RZ, R0 ;  /* 0x00000000ff00723e */ /* 0x001fc800000000ff */
[----:B------:R-:W-:Y:S01]  /*2660*/  PRMT R24, R0, 0x7610, R24 ;  /* 0x0000761000187816 */ /* 0x000fe20000000018 */
[----:B------:R-:W-:Y:S06]  /*2670*/  BRA `(.L_x_5361) ;  /* 0x0000000c00807947 */ /* 0x000fec0003800000 */
.L_x_5357:
        /* <DEDUP_REMOVED lines=9> */
.L_x_5365:
[----:B------:R0:W5:Y:S01]  /*2710*/  LDG.E.U16 R24, desc[UR36][R2.64] ;  /* 0x0000002402187981 */ /* 0x000162000c1e1500 */
[----:B------:R-:W-:Y:S05]  /*2720*/  BRA `(.L_x_5361) ;  /* 0x0000000c00547947 */ /* 0x000fea0003800000 */
.L_x_5364:
        /* <DEDUP_REMOVED lines=9> */
.L_x_5367:
[----:B------:R1:W5:Y:S01]  /*27c0*/  LDG.E.U16 R24, desc[UR36][R2.64] ;  /* 0x0000002402187981 */ /* 0x000362000c1e1500 */
[----:B------:R-:W-:Y:S05]  /*27d0*/  BRA `(.L_x_5361) ;  /* 0x0000000c00287947 */ /* 0x000fea0003800000 */
.L_x_5366:
        /* <DEDUP_REMOVED lines=13> */
.L_x_5356:
        /* <DEDUP_REMOVED lines=14> */
.L_x_5370:
        /* <DEDUP_REMOVED lines=13> */
.L_x_5369:
        /* <DEDUP_REMOVED lines=27> */
.L_x_5372:
        /* <DEDUP_REMOVED lines=14> */
.L_x_5371:
[----:B------:R-:W2:Y:S02]  /*2cf0*/  LDG.E.U16 R0, desc[UR36][R2.64] ;  /* 0x0000002402007981 */ /* 0x000ea4000c1e1500 */
[----:B--2---:R-:W-:-:S05]  /*2d00*/  IMAD.U32 R0, R0, 0x10000, RZ ;  /* 0x0001000000007824 */ /* 0x004fca00078e00ff */
[----:B------:R-:W-:-:S04]  /*2d10*/  F2FP.F16.F32.PACK_AB R0, RZ, R0 ;  /* 0x00000000ff00723e */ /* 0x000fc800000000ff */
[----:B------:R-:W-:Y:S01]  /*2d20*/  PRMT R24, R0, 0x7610, R24 ;  /* 0x0000761000187816 */ /* 0x000fe20000000018 */
[----:B------:R-:W-:Y:S06]  /*2d30*/  BRA `(.L_x_5361) ;  /* 0x0000000400d07947 */ /* 0x000fec0003800000 */
.L_x_5368:
        /* <DEDUP_REMOVED lines=13> */
.L_x_5375:
        /* <DEDUP_REMOVED lines=21> */
.L_x_5379:
[----:B------:R-:W-:Y:S05]  /*2f60*/  BSYNC.RECONVERGENT B1 ;  /* 0x0000000000017941 */ /* 0x000fea0003800200 */
.L_x_5378:
[----:B------:R-:W-:Y:S01]  /*2f70*/  IMAD.SHL.U32 R0, R0, 0x100000, RZ ;  /* 0x0010000000007824 */ /* 0x000fe200078e00ff */
[----:B------:R-:W-:-:S04]  /*2f80*/  LEA R2, R2, 0x3b800000, 0x17 ;  /* 0x3b80000002027811 */ /* 0x000fc800078eb8ff */
[----:B------:R-:W-:-:S07]  /*2f90*/  LOP3.LUT R0, R2, R0, R7, 0xfe, !PT ;  /* 0x0000000002007212 */ /* 0x000fce00078efe07 */
.L_x_5377:
[----:B------:R-:W-:Y:S05]  /*2fa0*/  BSYNC.RECONVERGENT B0 ;  /* 0x0000000000007941 */ /* 0x000fea0003800200 */
.L_x_5376:
[----:B------:R-:W-:-:S04]  /*2fb0*/  F2FP.F16.F32.PACK_AB R0, RZ, R0 ;  /* 0x00000000ff00723e */ /* 0x000fc800000000ff */
[----:B------:R-:W-:Y:S01]  /*2fc0*/  PRMT R24, R0, 0x7610, R24 ;  /* 0x0000761000187816 */ /* 0x000fe20000000018 */
[----:B------:R-:W-:Y:S06]  /*2fd0*/  BRA `(.L_x_5361) ;  /* 0x0000000400287947 */ /* 0x000fec0003800000 */
.L_x_5374:
        /* <DEDUP_REMOVED lines=21> */
.L_x_5383:
[----:B------:R-:W-:Y:S05]  /*3130*/  BSYNC.RECONVERGENT B1 ;  /* 0x0000000000017941 */ /* 0x000fea0003800200 */
.L_x_5382:
[----:B------:R-:W-:Y:S01]  /*3140*/  IMAD.SHL.U32 R0, R0, 0x200000, RZ ;  /* 0x0020000000007824 */ /* 0x000fe200078e00ff */
[----:B------:R-:W-:-:S04]  /*3150*/  LEA R2, R2, 0x37800000, 0x17 ;  /* 0x3780000002027811 */ /* 0x000fc800078eb8ff */
[----:B------:R-:W-:-:S07]  /*3160*/  LOP3.LUT R0, R2, R0, R7, 0xfe, !PT ;  /* 0x0000000002007212 */ /* 0x000fce00078efe07 */
.L_x_5381:
[----:B------:R-:W-:Y:S05]  /*3170*/  BSYNC.RECONVERGENT B0 ;  /* 0x0000000000007941 */ /* 0x000fea0003800200 */
.L_x_5380:
[----:B------:R-:W-:-:S04]  /*3180*/  F2FP.F16.F32.PACK_AB R0, RZ, R0 ;  /* 0x00000000ff00723e */ /* 0x000fc800000000ff */
[----:B------:R-:W-:Y:S01]  /*3190*/  PRMT R24, R0, 0x7610, R24 ;  /* 0x0000761000187816 */ /* 0x000fe20000000018 */
[----:B------:R-:W-:Y:S06]  /*31a0*/  BRA `(.L_x_5361) ;  /* 0x0000000000b47947 */ /* 0x000fec0003800000 */
.L_x_5373:
        /* <DEDUP_REMOVED lines=14> */
.L_x_5387:
[----:B------:R-:W-:Y:S05]  /*3290*/  BSYNC.RECONVERGENT B0 ;  /* 0x0000000000007941 */ /* 0x000fea0003800200 */
.L_x_5386:
[----:B------:R-:W-:-:S04]  /*32a0*/  F2FP.F16.F32.PACK_AB R0, RZ, R0 ;  /* 0x00000000ff00723e */ /* 0x000fc800000000ff */
[----:B------:R-:W-:Y:S01]  /*32b0*/  PRMT R24, R0, 0x7610, R24 ;  /* 0x0000761000187816 */ /* 0x000fe20000000018 */
[----:B------:R-:W-:Y:S06]  /*32c0*/  BRA `(.L_x_5361) ;  /* 0x00000000006c7947 */ /* 0x000fec0003800000 */
.L_x_5360:
        /* <DEDUP_REMOVED lines=16> */
.L_x_5388:
[----:B------:R-:W-:Y:S01]  /*33d0*/  PRMT R24, RZ, 0x7610, R24 ;  /* 0x00007610ff187816 */ /* 0x000fe20000000018 */
[----:B------:R-:W-:Y:S06]  /*33e0*/  BRA `(.L_x_5361) ;  /* 0x0000000000247947 */ /* 0x000fec0003800000 */
.L_x_5385:
[----:B------:R-:W2:Y:S02]  /*33f0*/  LDG.E.64 R2, desc[UR36][R2.64] ;  /* 0x0000002402027981 */ /* 0x000ea4000c1e1b00 */
[----:B--2---:R-:W0:Y:S02]  /*3400*/  I2F.U64 R0, R2 ;  /* 0x0000000200007312 */ /* 0x004e240000301000 */
[----:B0-----:R-:W-:-:S04]  /*3410*/  F2FP.F16.F32.PACK_AB R0, RZ, R0 ;  /* 0x00000000ff00723e */ /* 0x001fc800000000ff */
[----:B------:R-:W-:Y:S01]  /*3420*/  PRMT R24, R0, 0x7610, R24 ;  /* 0x0000761000187816 */ /* 0x000fe20000000018 */
[----:B------:R-:W-:Y:S06]  /*3430*/  BRA `(.L_x_5361) ;  /* 0x0000000000107947 */ /* 0x000fec0003800000 */
.L_x_5384:
[----:B------:R-:W2:Y:S02]  /*3440*/  LDG.E R2, desc[UR36][R2.64] ;  /* 0x0000002402027981 */ /* 0x000ea4000c1e1900 */
[----:B--2---:R-:W-:-:S04]  /*3450*/  I2FP.F32.U32 R0, R2 ;  /* 0x0000000200007245 */ /* 0x004fc80000201000 */
[----:B------:R-:W-:-:S04]  /*3460*/  F2FP.F16.F32.PACK_AB R0, RZ, R0 ;  /* 0x00000000ff00723e */ /* 0x000fc800000000ff */
[----:B------:R-:W-:-:S07]  /*3470*/  PRMT R24, R0, 0x7610, R24 ;  /* 0x0000761000187816 */ /* 0x000fce0000000018 */
.L_x_5361:
[----:B------:R-:W-:-:S07]  /*3480*/  VIADD R23, R23, 0x80 ;  /* 0x0000008017177836 */ /* 0x000fce0000000000 */
.L_x_5355:
[----:B------:R-:W-:Y:S05]  /*3490*/  BSYNC.RECONVERGENT B6 ;  /* 0x0000000000067941 */ /* 0x000fea0003800200 */
.L_x_5354:
        /* <DEDUP_REMOVED lines=25> */
.L_x_5394:
[----:B------:R-:W2:Y:S02]  /*3630*/  LDG.E.U8 R2, desc[UR36][R2.64] ;  /* 0x0000002402027981 */ /* 0x000ea4000c1e1100 */
[----:B--2---:R-:W-:-:S04]  /*3640*/  I2FP.F32.U32 R0, R2 ;  /* 0x0000000200007245 */ /* 0x004fc80000201000 */
[----:B------:R-:W-:Y:S01]  /*3650*/  F2FP.F16.F32.PACK_AB R0, RZ, R0 ;  /* 0x00000000ff00723e */ /* 0x000fe200000000ff */
[----:B------:R-:W-:Y:S06]  /*3660*/  BRA `(.L_x_5390) ;  /* 0x0000000c009c7947 */ /* 0x000fec0003800000 */
.L_x_5393:
        /* <DEDUP_REMOVED lines=10> */
.L_x_5397:
[----:B------:R-:W2:Y:S02]  /*3710*/  LDG.E R2, desc[UR36][R2.64] ;  /* 0x0000002402027981 */ /* 0x000ea4000c1e1900 */
[----:B--2---:R-:W-:-:S04]  /*3720*/  I2FP.F32.S32 R0, R2 ;  /* 0x0000000200007245 */ /* 0x004fc80000201400 */
[----:B------:R-:W-:Y:S01]  /*3730*/  F2FP.F16.F32.PACK_AB R0, RZ, R0 ;  /* 0x00000000ff00723e */ /* 0x000fe200000000ff */
[----:B------:R-:W-:Y:S06]  /*3740*/  BRA `(.L_x_5390) ;  /* 0x0000000c00647947 */ /* 0x000fec0003800000 */
.L_x_5396:
[----:B------:R-:W2:Y:S02]  /*3750*/  LDG.E.U16 R2, desc[UR36][R2.64] ;  /* 0x0000002402027981 */ /* 0x000ea4000c1e1500 */
[----:B--2---:R-:W0:Y:S02]  /*3760*/  I2F.S16 R0, R2 ;  /* 0x0000000200007306 */ /* 0x004e240000101400 */
[----:B0-----:R-:W-:Y:S01]  /*3770*/  F2FP.F16.F32.PACK_AB R0, RZ, R0 ;  /* 0x00000000ff00723e */ /* 0x001fe200000000ff */
[----:B------:R-:W-:Y:S06]  /*3780*/  BRA `(.L_x_5390) ;  /* 0x0000000c00547947 */ /* 0x000fec0003800000 */
.L_x_5392:
        /* <DEDUP_REMOVED lines=9> */
.L_x_5399:
[----:B------:R2:W5:Y:S01]  /*3820*/  LDG.E.U16 R0, desc[UR36][R2.64] ;  /* 0x0000002402007981 */ /* 0x000562000c1e1500 */
[----:B------:R-:W-:Y:S05]  /*3830*/  BRA `(.L_x_5390) ;  /* 0x0000000c00287947 */ /* 0x000fea0003800000 */
.L_x_5398:
        /* <DEDUP_REMOVED lines=9> */
.L_x_5401:
[----:B------:R3:W5:Y:S01]  /*38d0*/  LDG.E.U16 R0, desc[UR36][R2.64] ;  /* 0x0000002402007981 */ /* 0x000762000c1e1500 */
[----:B------:R-:W-:Y:S05]  /*38e0*/  BRA `(.L_x_5390) ;  /* 0x0000000800fc7947 */ /* 0x000fea0003800000 */
.L_x_5400:
        /* <DEDUP_REMOVED lines=12> */
.L_x_5391:
        /* <DEDUP_REMOVED lines=13> */
.L_x_5404:
        /* <DEDUP_REMOVED lines=12> */
.L_x_5403:
        /* <DEDUP_REMOVED lines=27> */
.L_x_5406:
        /* <DEDUP_REMOVED lines=13> */
.L_x_5405:
[----:B------:R-:W2:Y:S02]  /*3dc0*/  LDG.E.U16 R0, desc[UR36][R2.64] ;  /* 0x0000002402007981 */ /* 0x000ea4000c1e1500 */
[----:B--2---:R-:W-:-:S05]  /*3dd0*/  IMAD.U32 R0, R0, 0x10000, RZ ;  /* 0x0001000000007824 */ /* 0x004fca00078e00ff */
[----:B------:R-:W-:Y:S01]  /*3de0*/  F2FP.F16.F32.PACK_AB R0, RZ, R0 ;  /* 0x00000000ff00723e */ /* 0x000fe200000000ff */
[----:B------:R-:W-:Y:S06]  /*3df0*/  BRA `(.L_x_5390) ;  /* 0x0000000400b87947 */ /* 0x000fec0003800000 */
.L_x_5402:
        /* <DEDUP_REMOVED lines=12> */
.L_x_5409:
        /* <DEDUP_REMOVED lines=21> */
.L_x_5413:
[----:B------:R-:W-:Y:S05]  /*4010*/  BSYNC.RECONVERGENT B1 ;  /* 0x0000000000017941 */ /* 0x000fea0003800200 */
.L_x_5412:
[----:B------:R-:W-:Y:S01]  /*4020*/  IMAD.SHL.U32 R0, R0, 0x100000, RZ ;  /* 0x0010000000007824 */ /* 0x000fe200078e00ff */
[----:B------:R-:W-:-:S04]  /*4030*/  LEA R2, R2, 0x3b800000, 0x17 ;  /* 0x3b80000002027811 */ /* 0x000fc800078eb8ff */
[----:B------:R-:W-:-:S07]  /*4040*/  LOP3.LUT R0, R2, R0, R7, 0xfe, !PT ;  /* 0x0000000002007212 */ /* 0x000fce00078efe07 */
.L_x_5411:
[----:B------:R-:W-:Y:S05]  /*4050*/  BSYNC.RECONVERGENT B0 ;  /* 0x0000000000007941 */ /* 0x000fea0003800200 */
.L_x_5410:
[----:B------:R-:W-:Y:S01]  /*4060*/  F2FP.F16.F32.PACK_AB R0, RZ, R0 ;  /* 0x00000000ff00723e */ /* 0x000fe200000000ff */
[----:B------:R-:W-:Y:S06]  /*4070*/  BRA `(.L_x_5390) ;  /* 0x0000000400187947 */ /* 0x000fec0003800000 */
.L_x_5408:
        /* <DEDUP_REMOVED lines=21> */
.L_x_5417:
[----:B------:R-:W-:Y:S05]  /*41d0*/  BSYNC.RECONVERGENT B1 ;  /* 0x0000000000017941 */ /* 0x000fea0003800200 */
.L_x_5416:
[----:B------:R-:W-:Y:S01]  /*41e0*/  IMAD.SHL.U32 R0, R0, 0x200000, RZ ;  /* 0x0020000000007824 */ /* 0x000fe200078e00ff */
[----:B------:R-:W-:-:S04]  /*41f0*/  LEA R2, R2, 0x37800000, 0x17 ;  /* 0x3780000002027811 */ /* 0x000fc800078eb8ff */
[----:B------:R-:W-:-:S07]  /*4200*/  LOP3.LUT R0, R2, R0, R7, 0xfe, !PT ;  /* 0x0000000002007212 */ /* 0x000fce00078efe07 */
.L_x_5415:
[----:B------:R-:W-:Y:S05]  /*4210*/  BSYNC.RECONVERGENT B0 ;  /* 0x0000000000007941 */ /* 0x000fea0003800200 */
.L_x_5414:
[----:B------:R-:W-:Y:S01]  /*4220*/  F2FP.F16.F32.PACK_AB R0, RZ, R0 ;  /* 0x00000000ff00723e */ /* 0x000fe200000000ff */
[----:B------:R-:W-:Y:S06]  /*4230*/  BRA `(.L_x_5390) ;  /* 0x0000000000a87947 */ /* 0x000fec0003800000 */
.L_x_5407:
        /* <DEDUP_REMOVED lines=14> */
.L_x_5421:
[----:B------:R-:W-:Y:S05]  /*4320*/  BSYNC.RECONVERGENT B0 ;  /* 0x0000000000007941 */ /* 0x000fea0003800200 */
.L_x_5420:
[----:B------:R-:W-:Y:S01]  /*4330*/  F2FP.F16.F32.PACK_AB R0, RZ, R0 ;  /* 0x00000000ff00723e */ /* 0x000fe200000000ff */
[----:B------:R-:W-:Y:S06]  /*4340*/  BRA `(.L_x_5390) ;  /* 0x0000000000647947 */ /* 0x000fec0003800000 */
.L_x_5395:
        /* <DEDUP_REMOVED lines=16> */
.L_x_5422:
[----:B------:R-:W-:Y:S01]  /*4450*/  PRMT R0, RZ, 0x7610, R0 ;  /* 0x00007610ff007816 */ /* 0x000fe20000000000 */
[----:B------:R-:W-:Y:S06]  /*4460*/  BRA `(.L_x_5390) ;  /* 0x00000000001c7947 */ /* 0x000fec0003800000 */
.L_x_5419:
[----:B------:R-:W2:Y:S02]  /*4470*/  LDG.E.64 R2, desc[UR36][R2.64] ;  /* 0x0000002402027981 */ /* 0x000ea4000c1e1b00 */
[----:B--2---:R-:W0:Y:S02]  /*4480*/  I2F.U64 R0, R2 ;  /* 0x0000000200007312 */ /* 0x004e240000301000 */
[----:B0-----:R-:W-:Y:S01]  /*4490*/  F2FP.F16.F32.PACK_AB R0, RZ, R0 ;  /* 0x00000000ff00723e */ /* 0x001fe200000000ff */
[----:B------:R-:W-:Y:S06]  /*44a0*/  BRA `(.L_x_5390) ;  /* 0x00000000000c7947 */ /* 0x000fec0003800000 */
.L_x_5418:
[----:B------:R-:W2:Y:S02]  /*44b0*/  LDG.E R2, desc[UR36][R2.64] ;  /* 0x0000002402027981 */ /* 0x000ea4000c1e1900 */
[----:B--2---:R-:W-:-:S04]  /*44c0*/  I2FP.F32.U32 R0, R2 ;  /* 0x0000000200007245 */ /* 0x004fc80000201000 */
[----:B------:R-:W-:-:S07]  /*44d0*/  F2FP.F16.F32.PACK_AB R0, RZ, R0 ;  /* 0x00000000ff00723e */ /* 0x000fce00000000ff */
.L_x_5390:
[----:B------:R-:W-:Y:S05]  /*44e0*/  BSYNC.RECONVERGENT B6 ;  /* 0x0000000000067941 */ /* 0x000fea0003800200 */
.L_x_5389:
[----:B------:R-:W-:Y:S01]  /*44f0*/  ISETP.GE.AND P0, PT, R19, R16, PT ;  /* 0x000000101300720c */ /* 0x000fe20003f06270 */
[----:B------:R-:W-:-:S12]  /*4500*/  BSSY.RECONVERGENT B1, `(.L_x_5423) ;  /* 0x0000049000017945 */ /* 0x000fd80003800200 */
[----:B------:R-:W-:Y:S05]  /*4510*/  @P0 BRA `(.L_x_5424) ;  /* 0x00000004001c0947 */ /* 0x000fea0003800000 */
[----:B0123--:R-:W0:Y:S01]  /*4520*/  LDC.U16 R3, c[0x0][0x386] ;  /* 0x0000e180ff037b82 */ /* 0x00fe220000000400 */
        /* <DEDUP_REMOVED lines=32> */
.L_x_5429:
[----:B------:R-:W-:Y:S05]  /*4730*/  BSYNC.RECONVERGENT B2 ;  /* 0x0000000000027941 */ /* 0x000fea0003800200 */
.L_x_5428:
[----:B------:R-:W-:Y:S01]  /*4740*/  FFMA.FTZ R5, -R2, R4, R5 ;  /* 0x0000000402057223 */ /* 0x000fe20000010105 */
[----:B------:R-:W-:Y:S06]  /*4750*/  BRA `(.L_x_5426) ;  /* 0x0000000000787947 */ /* 0x000fec0003800000 */
.L_x_5427:
        /* <DEDUP_REMOVED lines=14> */
.L_x_5432:
        /* <DEDUP_REMOVED lines=13> */
.L_x_5431:
[----:B------:R-:W-:Y:S05]  /*4910*/  BSYNC.RECONVERGENT B2 ;  /* 0x0000000000027941 */ /* 0x000fea0003800200 */
.L_x_5430:
[----:B0-----:R-:W-:-:S04]  /*4920*/  FMUL.FTZ R2, R5, 1.1920928955078125e-07 ;  /* 0x3400000005027820 */ /* 0x001fc80000410000 */
[----:B------:R-:W-:-:S07]  /*4930*/  FMUL.FTZ R5, R9, R2 ;  /* 0x0000000209057220 */ /* 0x000fce0000410000 */
.L_x_5426:
[----:B------:R-:W-:Y:S05]  /*4940*/  BSYNC.RECONVERGENT B0 ;  /* 0x0000000000007941 */ /* 0x000fea0003800200 */
.L_x_5425:
[C---:B------:R-:W-:Y:S02]  /*4950*/  FSETP.NAN.FTZ.AND P0, PT, |R5|.reuse, |R5|, PT ;  /* 0x400000050500720b */ /* 0x040fe40003f18200 */
[----:B------:R-:W-:-:S04]  /*4960*/  LOP3.LUT R18, R5, 0x80000000, R18, 0xb8, !PT ;  /* 0x8000000005127812 */ /* 0x000fc800078eb812 */
[----:B------:R-:W-:-:S04]  /*4970*/  FSEL R4, R5, R18, P0 ;  /* 0x0000001205047208 */ /* 0x000fc80000000000 */
[----:B------:R-:W-:-:S07]  /*4980*/  F2FP.F16.F32.PACK_AB R4, RZ, R4 ;  /* 0x00000004ff04723e */ /* 0x000fce00000000ff */
.L_x_5424:
[----:B------:R-:W-:Y:S05]  /*4990*/  BSYNC.RECONVERGENT B1 ;  /* 0x0000000000017941 */ /* 0x000fea0003800200 */
.L_x_5423:
[----:B------:R-:W-:Y:S01]  /*49a0*/  VIADD R23, R19, 0x80 ;  /* 0x0000008013177836 */ /* 0x000fe20000000000 */
[----:B------:R-:W-:Y:S04]  /*49b0*/  BSSY.RECONVERGENT B1, `(.L_x_5433) ;  /* 0x000004a000017945 */ /* 0x000fe80003800200 */
[----:B------:R-:W-:-:S13]  /*49c0*/  ISETP.GE.AND P0, PT, R23, R16, PT ;  /* 0x000000101700720c */ /* 0x000fda0003f06270 */
        /* <DEDUP_REMOVED lines=31> */
.L_x_5440:
[----:B------:R-:W-:Y:S01]  /*4bc0*/  FSETP.GEU.FTZ.AND P0, PT, R5, -R8, PT ;  /* 0x800000080500720b */ /* 0x000fe20003f1e000 */
[----:B------:R-:W-:-:S12]  /*4bd0*/  FADD.FTZ R2, R2, -1 ;  /* 0xbf80000002027421 */ /* 0x000fd80000010000 */
[----:B------:R-:W-:-:S07]  /*4be0*/  @!P0 FADD.FTZ R2, R2, -1 ;  /* 0xbf80000002028421 */ /* 0x000fce0000010000 */
.L_x_5439:
[----:B------:R-:W-:Y:S05]  /*4bf0*/  BSYNC.RECONVERGENT B2 ;  /* 0x0000000000027941 */ /* 0x000fea0003800200 */
.L_x_5438:
[----:B------:R-:W-:Y:S01]  /*4c00*/  FFMA.FTZ R3, -R8, R2, R3 ;  /* 0x0000000208037223 */ /* 0x000fe20000010103 */
[----:B------:R-:W-:Y:S06]  /*4c10*/  BRA `(.L_x_5436) ;  /* 0x0000000000787947 */ /* 0x000fec0003800000 */
.L_x_5437:
        /* <DEDUP_REMOVED lines=14> */
.L_x_5443:
        /* <DEDUP_REMOVED lines=13> */
.L_x_5442:
[----:B------:R-:W-:Y:S05]  /*4dd0*/  BSYNC.RECONVERGENT B2 ;  /* 0x0000000000027941 */ /* 0x000fea0003800200 */
.L_x_5441:
[----:B------:R-:W-:-:S04]  /*4de0*/  FMUL.FTZ R3, R3, 1.1920928955078125e-07 ;  /* 0x3400000003037820 */ /* 0x000fc80000410000 */
[----:B------:R-:W-:-:S07]  /*4df0*/  FMUL.FTZ R3, R8, R3 ;  /* 0x0000000308037220 */ /* 0x000fce0000410000 */
.L_x_5436:
[----:B------:R-:W-:Y:S05]  /*4e00*/  BSYNC.RECONVERGENT B0 ;  /* 0x0000000000007941 */ /* 0x000fea0003800200 */
.L_x_5435:
[C---:B------:R-:W-:Y:S02]  /*4e10*/  FSETP.NAN.FTZ.AND P0, PT, |R3|.reuse, |R3|, PT ;  /* 0x400000030300720b */ /* 0x040fe40003f18200 */
[----:B------:R-:W-:-:S04]  /*4e20*/  LOP3.LUT R22, R3, 0x80000000, R22, 0xb8, !PT ;  /* 0x8000000003167812 */ /* 0x000fc800078eb816 */
[----:B------:R-:W-:-:S04]  /*4e30*/  FSEL R25, R3, R22, P0 ;  /* 0x0000001603197208 */ /* 0x000fc80000000000 */
[----:B------:R-:W-:-:S07]  /*4e40*/  F2FP.F16.F32.PACK_AB R25, RZ, R25 ;  /* 0x00000019ff19723e */ /* 0x000fce00000000ff */
.L_x_5434:
[----:B------:R-:W-:Y:S05]  /*4e50*/  BSYNC.RECONVERGENT B1 ;  /* 0x0000000000017941 */ /* 0x000fea0003800200 */
.L_x_5433:
[----:B0123--:R-:W-:Y:S01]  /*4e60*/  VIADD R3, R19, 0x100 ;  /* 0x0000010013037836 */ /* 0x00ffe20000000000 */
[----:B------:R-:W-:Y:S04]  /*4e70*/  BSSY.RECONVERGENT B1, `(.L_x_5444) ;  /* 0x000004a000017945 */ /* 0x000fe80003800200 */
[----:B------:R-:W-:-:S13]  /*4e80*/  ISETP.GE.AND P0, PT, R3, R16, PT ;  /* 0x000000100300720c */ /* 0x000fda0003f06270 */
[----:B------:R-:W-:Y:S05]  /*4e90*/  @P0 BRA `(.L_x_5445) ;  /* 0x00000004001c0947 */ /* 0x000fea0003800000 */
[----:B------:R-:W0:Y:S01]  /*4ea0*/  LDC.U16 R2, c[0x0][0x386] ;  /* 0x0000e180ff027b82 */ /* 0x000e220000000400 */
        /* <DEDUP_REMOVED lines=29> */
.L_x_5451:
[----:B------:R-:W-:Y:S01]  /*5080*/  FSETP.GEU.FTZ.AND P0, PT, R5, -R8, PT ;  /* 0x800000080500720b */ /* 0x000fe20003f1e000 */
[----:B------:R-:W-:-:S12]  /*5090*/  FADD.FTZ R2, R2, -1 ;  /* 0xbf80000002027421 */ /* 0x000fd80000010000 */
[----:B------:R-:W-:-:S07]  /*50a0*/  @!P0 FADD.FTZ R2, R2, -1 ;  /* 0xbf80000002028421 */ /* 0x000fce0000010000 */
.L_x_5450:
[----:B------:R-:W-:Y:S05]  /*50b0*/  BSYNC.RECONVERGENT B2 ;  /* 0x0000000000027941 */ /* 0x000fea0003800200 */
.L_x_5449:
[----:B------:R-:W-:Y:S01]  /*50c0*/  FFMA.FTZ R3, -R8, R2, R3 ;  /* 0x0000000208037223 */ /* 0x000fe20000010103 */
[----:B------:R-:W-:Y:S06]  /*50d0*/  BRA `(.L_x_5447) ;  /* 0x0000000000787947 */ /* 0x000fec0003800000 */
.L_x_5448:
        /* <DEDUP_REMOVED lines=14> */
.L_x_5454:
        /* <DEDUP_REMOVED lines=13> */
.L_x_5453:
[----:B------:R-:W-:Y:S05]  /*5290*/  BSYNC.RECONVERGENT B2 ;  /* 0x0000000000027941 */ /* 0x000fea0003800200 */
.L_x_5452:
[----:B------:R-:W-:-:S04]  /*52a0*/  FMUL.FTZ R3, R3, 1.1920928955078125e-07 ;  /* 0x3400000003037820 */ /* 0x000fc80000410000 */
[----:B------:R-:W-:-:S07]  /*52b0*/  FMUL.FTZ R3, R8, R3 ;  /* 0x0000000308037220 */ /* 0x000fce0000410000 */
.L_x_5447:
[----:B------:R-:W-:Y:S05]  /*52c0*/  BSYNC.RECONVERGENT B0 ;  /* 0x0000000000007941 */ /* 0x000fea0003800200 */
.L_x_5446:
[C---:B------:R-:W-:Y:S02]  /*52d0*/  FSETP.NAN.FTZ.AND P0, PT, |R3|.reuse, |R3|, PT ;  /* 0x400000030300720b */ /* 0x040fe40003f18200 */
[----:B------:R-:W-:-:S04]  /*52e0*/  LOP3.LUT R24, R3, 0x80000000, R24, 0xb8, !PT ;  /* 0x8000000003187812 */ /* 0x000fc800078eb818 */
[----:B------:R-:W-:-:S04]  /*52f0*/  FSEL R24, R3, R24, P0 ;  /* 0x0000001803187208 */ /* 0x000fc80000000000 */
[----:B------:R-:W-:-:S07]  /*5300*/  F2FP.F16.F32.PACK_AB R24, RZ, R24 ;  /* 0x00000018ff18723e */ /* 0x000fce00000000ff */
.L_x_5445:
[----:B------:R-:W-:Y:S05]  /*5310*/  BSYNC.RECONVERGENT B1 ;  /* 0x0000000000017941 */ /* 0x000fea0003800200 */
.L_x_5444:
[----:B------:R-:W-:Y:S01]  /*5320*/  VIADD R3, R19, 0x180 ;  /* 0x0000018013037836 */ /* 0x000fe20000000000 */
[----:B------:R-:W-:Y:S04]  /*5330*/  BSSY.RECONVERGENT B1, `(.L_x_5455) ;  /* 0x000004a000017945 */ /* 0x000fe80003800200 */
[----:B------:R-:W-:-:S13]  /*5340*/  ISETP.GE.AND P0, PT, R3, R16, PT ;  /* 0x000000100300720c */ /* 0x000fda0003f06270 */
[----:B------:R-:W-:Y:S05]  /*5350*/  @P0 BRA `(.L_x_5456) ;  /* 0x00000004001c0947 */ /* 0x000fea0003800000 */
[----:B------:R-:W1:Y:S01]  /*5360*/  LDC.U16 R2, c[0x0][0x386] ;  /* 0x0000e180ff027b82 */ /* 0x000e620000000400 */
[----:B-----5:R-:W-:Y:S01]  /*5370*/  HADD2.F32 R0, -RZ, R0.H0_H0 ;  /* 0x20000000ff007230 */ /* 0x020fe20000004100 */
[----:B------:R-:W-:Y:S04]  /*5380*/  BSSY.RECONVERGENT B0, `(.L_x_5457) ;  /* 0x0000040000007945 */ /* 0x000fe80003800200 */
[----:B------:R-:W-:Y:S01]  /*5390*/  FADD.FTZ R3, |R0|, -RZ ;  /* 0x800000ff00037221 */ /* 0x000fe20000010200 */
[----:B-1----:R-:W-:-:S05]  /*53a0*/  HADD2.F32 R6, -RZ, R2.H0_H0 ;  /* 0x20000002ff067230 */ /* 0x002fca0000004100 */
        /* <DEDUP_REMOVED lines=25> */
.L_x_5462:
[----:B------:R-:W-:Y:S01]  /*5540*/  FSETP.GEU.FTZ.AND P0, PT, R5, -R8, PT ;  /* 0x800000080500720b */ /* 0x000fe20003f1e000 */
[----:B------:R-:W-:-:S12]  /*5550*/  FADD.FTZ R2, R2, -1 ;  /* 0xbf80000002027421 */ /* 0x000fd80000010000 */
[----:B------:R-:W-:-:S07]  /*5560*/  @!P0 FADD.FTZ R2, R2, -1 ;  /* 0xbf80000002028421 */ /* 0x000fce0000010000 */
.L_x_5461:
[----:B------:R-:W-:Y:S05]  /*5570*/  BSYNC.RECONVERGENT B2 ;  /* 0x0000000000027941 */ /* 0x000fea0003800200 */
.L_x_5460:
[----:B------:R-:W-:Y:S01]  /*5580*/  FFMA.FTZ R3, -R8, R2, R3 ;  /* 0x0000000208037223 */ /* 0x000fe20000010103 */
[----:B------:R-:W-:Y:S06]  /*5590*/  BRA `(.L_x_5458) ;  /* 0x0000000000787947 */ /* 0x000fec0003800000 */
.L_x_5459:
        /* <DEDUP_REMOVED lines=14> */
.L_x_5465:
        /* <DEDUP_REMOVED lines=13> */
.L_x_5464:
[----:B------:R-:W-:Y:S05]  /*5750*/  BSYNC.RECONVERGENT B2 ;  /* 0x0000000000027941 */ /* 0x000fea0003800200 */
.L_x_5463:
[----:B------:R-:W-:-:S04]  /*5760*/  FMUL.FTZ R3, R3, 1.1920928955078125e-07 ;  /* 0x3400000003037820 */ /* 0x000fc80000410000 */
[----:B------:R-:W-:-:S07]  /*5770*/  FMUL.FTZ R3, R8, R3 ;  /* 0x0000000308037220 */ /* 0x000fce0000410000 */
.L_x_5458:
[----:B------:R-:W-:Y:S05]  /*5780*/  BSYNC.RECONVERGENT B0 ;  /* 0x0000000000007941 */ /* 0x000fea0003800200 */
.L_x_5457:
[C---:B------:R-:W-:Y:S02]  /*5790*/  FSETP.NAN.FTZ.AND P0, PT, |R3|.reuse, |R3|, PT ;  /* 0x400000030300720b */ /* 0x040fe40003f18200 */
[----:B------:R-:W-:-:S04]  /*57a0*/  LOP3.LUT R0, R3, 0x80000000, R0, 0xb8, !PT ;  /* 0x8000000003007812 */ /* 0x000fc800078eb800 */
[----:B------:R-:W-:-:S04]  /*57b0*/  FSEL R22, R3, R0, P0 ;  /* 0x0000000003167208 */ /* 0x000fc80000000000 */
[----:B------:R-:W-:-:S07]  /*57c0*/  F2FP.F16.F32.PACK_AB R22, RZ, R22 ;  /* 0x00000016ff16723e */ /* 0x000fce00000000ff */
.L_x_5456:
[----:B------:R-:W-:Y:S05]  /*57d0*/  BSYNC.RECONVERGENT B1 ;  /* 0x0000000000017941 */ /* 0x000fea0003800200 */
.L_x_5455:
[----:B-----5:R-:W1:Y:S01]  /*57e0*/  LDC.U8 R18, c[0x0][0x3a4] ;  /* 0x0000e900ff127b82 */ /* 0x020e620000000000 */
[----:B------:R-:W-:Y:S01]  /*57f0*/  ISETP.GE.AND P0, PT, R19, R16, PT ;  /* 0x000000101300720c */ /* 0x000fe20003f06270 */
[----:B------:R-:W-:Y:S04]  /*5800*/  BSSY.RECONVERGENT B7, `(.L_x_5466) ;  /* 0x0000302000077945 */ /* 0x000fe80003800200 */
[----:B------:R-:W-:Y:S08]  /*5810*/  BSSY.RELIABLE B6, `(.L_x_5467) ;  /* 0x000020a000067945 */ /* 0x000ff00003800100 */
[----:B------:R-:W-:Y:S05]  /*5820*/  @P0 BRA `(.L_x_5468) ;  /* 0x0000002000140947 */ /* 0x000fea0003800000 */
[----:B------:R-:W2:Y:S01]  /*5830*/  LDCU UR4, c[0x0][0x3a8] ;  /* 0x00007500ff0477ac */ /* 0x000ea20008000800 */
[----:B------:R-:W3:Y:S01]  /*5840*/  LDC.64 R2, c[0x0][0x388] ;  /* 0x0000e200ff027b82 */ /* 0x000ee20000000a00 */
[----:B------:R-:W-:Y:S01]  /*5850*/  IMAD R0, R17, 0x200, R19 ;  /* 0x0000020011007824 */ /* 0x000fe200078e0213 */
[----:B-1----:R-:W-:-:S03]  /*5860*/  PRMT R6, R18, 0x9910, RZ ;  /* 0x0000991012067816 */ /* 0x002fc600000000ff */
[----:B--2---:R-:W-:Y:S02]  /*5870*/  IMAD R5, R0, UR4, RZ ;  /* 0x0000000400057c24 */ /* 0x004fe4000f8e02ff */
        /* <DEDUP_REMOVED lines=15> */
[----:B------:R-:W1:Y:S02]  /*5970*/  F2I.FTZ.TRUNC.NTZ R5, R4 ;  /* 0x0000000400057305 */ /* 0x000e64000021f100 */
[----:B-1----:R1:W-:Y:S01]  /*5980*/  STG.E.U8 desc[UR36][R2.64], R5 ;  /* 0x0000000502007986 */ /* 0x0023e2000c101124 */
[----:B------:R-:W-:Y:S05]  /*5990*/  BRA `(.L_x_5474) ;  /* 0x0000000c00d47947 */ /* 0x000fea0003800000 */
.L_x_5472:
[----:B------:R-:W-:Y:S02]  /*59a0*/  HADD2.F32 R5, -RZ, R4.H0_H0 ;  /* 0x20000004ff057230 */ /* 0x000fe40000004100 */
[----:B------:R-:W-:-:S04]  /*59b0*/  IMAD.MOV.U32 R19, RZ, RZ, R23 ;  /* 0x000000ffff137224 */ /* 0x000fc800078e0017 */
[----:B------:R-:W1:Y:S02]  /*59c0*/  F2I.S64.TRUNC R4, R5 ;  /* 0x0000000500047311 */ /* 0x000e64000020d900 */
[----:B-1----:R1:W-:Y:S01]  /*59d0*/  STG.E.U8 desc[UR36][R2.64], R4 ;  /* 0x0000000402007986 */ /* 0x0023e2000c101124 */
[----:B------:R-:W-:Y:S05]  /*59e0*/  BRA `(.L_x_5474) ;  /* 0x0000000c00c07947 */ /* 0x000fea0003800000 */
.L_x_5471:
        /* <DEDUP_REMOVED lines=8> */
[----:B------:R-:W1:Y:S02]  /*5a70*/  F2I.S64.TRUNC R4, R4 ;  /* 0x0000000400047311 */ /* 0x000e64000020d900 */
[----:B-1----:R1:W-:Y:S01]  /*5a80*/  STG.E.64 desc[UR36][R2.64], R4 ;  /* 0x0000000402007986 */ /* 0x0023e2000c101b24 */
[----:B------:R-:W-:Y:S05]  /*5a90*/  BRA `(.L_x_5474) ;  /* 0x0000000c00947947 */ /* 0x000fea0003800000 */
.L_x_5476:
[----:B------:R-:W-:Y:S02]  /*5aa0*/  HADD2.F32 R4, -RZ, R4.H0_H0 ;  /* 0x20000004ff047230 */ /* 0x000fe40000004100 */
[----:B------:R-:W-:Y:S02]  /*5ab0*/  IMAD.MOV.U32 R19, RZ, RZ, R23 ;  /* 0x000000ffff137224 */ /* 0x000fe400078e0017 */
[----:B------:R-:W1:Y:S02]  /*5ac0*/  F2I.FTZ.TRUNC.NTZ R5, R4 ;  /* 0x0000000400057305 */ /* 0x000e64000021f100 */
[----:B-1----:R1:W-:Y:S01]  /*5ad0*/  STG.E desc[UR36][R2.64], R5 ;  /* 0x0000000502007986 */ /* 0x0023e2000c101924 */
[----:B------:R-:W-:Y:S05]  /*5ae0*/  BRA `(.L_x_5474) ;  /* 0x0000000c00807947 */ /* 0x000fea0003800000 */
.L_x_5475:
[----:B------:R-:W-:Y:S02]  /*5af0*/  HADD2.F32 R4, -RZ, R4.H0_H0 ;  /* 0x20000004ff047230 */ /* 0x000fe40000004100 */
[----:B------:R-:W-:Y:S02]  /*5b00*/  IMAD.MOV.U32 R19, RZ, RZ, R23 ;  /* 0x000000ffff137224 */ /* 0x000fe400078e0017 */
[----:B------:R-:W1:Y:S02]  /*5b10*/  F2I.FTZ.TRUNC.NTZ R5, R4 ;  /* 0x0000000400057305 */ /* 0x000e64000021f100 */
[----:B-1----:R1:W-:Y:S01]  /*5b20*/  STG.E.U16 desc[UR36][R2.64], R5 ;  /* 0x0000000502007986 */ /* 0x0023e2000c101524 */
[----:B------:R-:W-:Y:S05]  /*5b30*/  BRA `(.L_x_5474) ;  /* 0x0000000c006c7947 */ /* 0x000fea0003800000 */
.L_x_5470:
        /* <DEDUP_REMOVED lines=10> */
.L_x_5478:
[----:B------:R1:W-:Y:S01]  /*5be0*/  STG.E.U16 desc[UR36][R2.64], R4 ;  /* 0x0000000402007986 */ /* 0x0003e2000c101524 */
[----:B------:R-:W-:Y:S01]  /*5bf0*/  IMAD.MOV.U32 R19, RZ, RZ, R23 ;  /* 0x000000ffff137224 */ /* 0x000fe200078e0017 */
[----:B------:R-:W-:Y:S06]  /*5c00*/  BRA `(.L_x_5474) ;  /* 0x0000000c00387947 */ /* 0x000fec0003800000 */
.L_x_5477:
        /* <DEDUP_REMOVED lines=11> */
.L_x_5480:
[----:B------:R-:W-:Y:S02]  /*5cc0*/  HADD2.F32 R0, -RZ, R4.H0_H0 ;  /* 0x20000004ff007230 */ /* 0x000fe40000004100 */
[----:B------:R-:W-:-:S03]  /*5cd0*/  IMAD.MOV.U32 R19, RZ, RZ, R23 ;  /* 0x000000ffff137224 */ /* 0x000fc600078e0017 */
[----:B------:R-:W-:-:S04]  /*5ce0*/  F2FP.F16.F32.PACK_AB R0, RZ, R0 ;  /* 0x00000000ff00723e */ /* 0x000fc800000000ff */
[----:B------:R-:W-:-:S05]  /*5cf0*/  PRMT R0, R0, 0x5410, RZ ;  /* 0x0000541000007816 */ /* 0x000fca00000000ff */
[----:B------:R1:W-:Y:S01]  /*5d00*/  STG.E desc[UR36][R2.64], R0 ;  /* 0x0000000002007986 */ /* 0x0003e2000c101924 */
[----:B------:R-:W-:Y:S05]  /*5d10*/  BRA `(.L_x_5474) ;  /* 0x0000000800f47947 */ /* 0x000fea0003800000 */
.L_x_5479:
[----:B------:R-:W-:Y:S02]  /*5d20*/  HADD2.F32 R4, -RZ, R4.H0_H0 ;  /* 0x20000004ff047230 */ /* 0x000fe40000004100 */
[----:B------:R-:W-:-:S03]  /*5d30*/  IMAD.MOV.U32 R19, RZ, RZ, R23 ;  /* 0x000000ffff137224 */ /* 0x000fc600078e0017 */
[----:B------:R-:W-:-:S06]  /*5d40*/  FMUL.FTZ R4, R4, 1 ;  /* 0x3f80000004047820 */ /* 0x000fcc0000410000 */
[----:B------:R-:W1:Y:S02]  /*5d50*/  F2F.F64.F32 R4, R4 ;  /* 0x0000000400047310 */ /* 0x000e640000201800 */
[----:B-1----:R1:W-:Y:S01]  /*5d60*/  STG.E.64 desc[UR36][R2.64], R4 ;  /* 0x0000000402007986 */ /* 0x0023e2000c101b24 */
[----:B------:R-:W-:Y:S05]  /*5d70*/  BRA `(.L_x_5474) ;  /* 0x0000000800dc7947 */ /* 0x000fea0003800000 */
.L_x_5469:
        /* <DEDUP_REMOVED lines=14> */
.L_x_5483:
[----:B------:R-:W-:Y:S01]  /*5e60*/  HADD2.F32 R4, -RZ, R4.H0_H0 ;  /* 0x20000004ff047230 */ /* 0x000fe20000004100 */
[----:B------:R-:W-:Y:S01]  /*5e70*/  CS2R R6, SRZ ;  /* 0x0000000000067805 */ /* 0x000fe2000001ff00 */
[----:B------:R-:W-:-:S03]  /*5e80*/  IMAD.MOV.U32 R19, RZ, RZ, R23 ;  /* 0x000000ffff137224 */ /* 0x000fc600078e0017 */
[----:B------:R-:W-:-:S06]  /*5e90*/  FMUL.FTZ R4, R4, 1 ;  /* 0x3f80000004047820 */ /* 0x000fcc0000410000 */
[----:B------:R-:W1:Y:S02]  /*5ea0*/  F2F.F64.F32 R4, R4 ;  /* 0x0000000400047310 */ /* 0x000e640000201800 */
[----:B-1----:R1:W-:Y:S01]  /*5eb0*/  STG.E.128 desc[UR36][R2.64], R4 ;  /* 0x0000000402007986 */ /* 0x0023e2000c101d24 */
[----:B------:R-:W-:Y:S05]  /*5ec0*/  BRA `(.L_x_5474) ;  /* 0x0000000800887947 */ /* 0x000fea0003800000 */
.L_x_5482:
        /* <DEDUP_REMOVED lines=19> */
.L_x_5487:
[----:B------:R-:W-:Y:S05]  /*6000*/  BSYNC.RECONVERGENT B0 ;  /* 0x0000000000007941 */ /* 0x000fea0003800200 */
.L_x_5486:
[----:B------:R-:W-:Y:S01]  /*6010*/  LOP3.LUT R5, R0, 0x80, R5, 0xf8, !PT ;  /* 0x0000008000057812 */ /* 0x000fe200078ef805 */
[----:B------:R-:W-:-:S04]  /*6020*/  IMAD.MOV.U32 R19, RZ, RZ, R23 ;  /* 0x000000ffff137224 */ /* 0x000fc800078e0017 */
[----:B------:R1:W-:Y:S01]  /*6030*/  STG.E.U8 desc[UR36][R2.64], R5 ;  /* 0x0000000502007986 */ /* 0x0003e2000c101124 */
[----:B------:R-:W-:Y:S05]  /*6040*/  BRA `(.L_x_5474) ;  /* 0x0000000800287947 */ /* 0x000fea0003800000 */
.L_x_5485:
        /* <DEDUP_REMOVED lines=15> */
.L_x_5489:
[----:B------:R-:W-:Y:S05]  /*6140*/  BSYNC.RECONVERGENT B0 ;  /* 0x0000000000007941 */ /* 0x000fea0003800200 */
.L_x_5488:
[----:B------:R-:W-:Y:S01]  /*6150*/  LOP3.LUT R5, R0, 0x80, R5, 0xf8, !PT ;  /* 0x0000008000057812 */ /* 0x000fe200078ef805 */
[----:B------:R-:W-:-:S04]  /*6160*/  IMAD.MOV.U32 R19, RZ, RZ, R23 ;  /* 0x000000ffff137224 */ /* 0x000fc800078e0017 */
[----:B------:R1:W-:Y:S01]  /*6170*/  STG.E.U8 desc[UR36][R2.64], R5 ;  /* 0x0000000502007986 */ /* 0x0003e2000c101124 */
[----:B------:R-:W-:Y:S05]  /*6180*/  BRA `(.L_x_5474) ;  /* 0x0000000400d87947 */ /* 0x000fea0003800000 */
.L_x_5484:
[----:B------:R-:W-:Y:S02]  /*6190*/  HADD2.F32 R0, -RZ, R4.H0_H0 ;  /* 0x20000004ff007230 */ /* 0x000fe40000004100 */
[----:B------:R-:W-:-:S03]  /*61a0*/  IMAD.MOV.U32 R19, RZ, RZ, R23 ;  /* 0x000000ffff137224 */ /* 0x000fc600078e0017 */
[----:B------:R-:W-:-:S05]  /*61b0*/  F2FP.BF16.F32.PACK_AB R0, RZ, R0 ;  /* 0x00000000ff00723e */ /* 0x000fca00000010ff */
[----:B------:R1:W-:Y:S01]  /*61c0*/  STG.E.U16 desc[UR36][R2.64], R0 ;  /* 0x0000000002007986 */ /* 0x0003e2000c101524 */
[----:B------:R-:W-:Y:S05]  /*61d0*/  BRA `(.L_x_5474) ;  /* 0x0000000400c47947 */ /* 0x000fea0003800000 */
.L_x_5481:
        /* <DEDUP_REMOVED lines=10> */
[----:B------:R-:W1:Y:S02]  /*6280*/  F2I.FTZ.U32.TRUNC.NTZ R5, R5 ;  /* 0x0000000500057305 */ /* 0x000e64000021f000 */
[----:B-1----:R1:W-:Y:S01]  /*6290*/  STG.E.U16 desc[UR36][R2.64], R5 ;  /* 0x0000000502007986 */ /* 0x0023e2000c101524 */
[----:B------:R-:W-:Y:S05]  /*62a0*/  BRA `(.L_x_5474) ;  /* 0x0000000400907947 */ /* 0x000fea0003800000 */
.L_x_5492:
        /* <DEDUP_REMOVED lines=13> */
.L_x_5495:
[----:B------:R-:W-:-:S04]  /*6380*/  SHF.R.U32.HI R0, RZ, 0x14, R5 ;  /* 0x00000014ff007819 */ /* 0x000fc80000011605 */
[----:B------:R-:W-:-:S04]  /*6390*/  LOP3.LUT R0, R0, 0x1, RZ, 0xc0, !PT ;  /* 0x0000000100007812 */ /* 0x000fc800078ec0ff */
[----:B------:R-:W-:-:S04]  /*63a0*/  IADD3 R0, PT, PT, R5, 0x487ffff, R0 ;  /* 0x0487ffff05007810 */ /* 0x000fc80007ffe000 */
[----:B------:R-:W-:-:S04]  /*63b0*/  SHF.R.U32.HI R0, RZ, 0x14, R0 ;  /* 0x00000014ff007819 */ /* 0x000fc80000011600 */
[----:B------:R-:W-:-:S07]  /*63c0*/  LOP3.LUT R4, R0, 0xff, RZ, 0xc0, !PT ;  /* 0x000000ff00047812 */ /* 0x000fce00078ec0ff */
.L_x_5496:
[----:B------:R-:W-:-:S04]  /*63d0*/  SHF.R.U32.HI R5, RZ, 0x18, R5 ;  /* 0x00000018ff057819 */ /* 0x000fc80000011605 */
[----:B------:R-:W-:-:S04]  /*63e0*/  LOP3.LUT R4, R4, 0x80, R5, 0xf8, !PT ;  /* 0x0000008004047812 */ /* 0x000fc800078ef805 */
[----:B------:R-:W-:-:S07]  /*63f0*/  PRMT R0, R4, 0x7610, R0 ;  /* 0x0000761004007816 */ /* 0x000fce0000000000 */
.L_x_5494:
[----:B------:R-:W-:Y:S05]  /*6400*/  BSYNC.RECONVERGENT B0 ;  /* 0x0000000000007941 */ /* 0x000fea0003800200 */
.L_x_5493:
[----:B------:R1:W-:Y:S01]  /*6410*/  STG.E.U8 desc[UR36][R2.64], R0 ;  /* 0x0000000002007986 */ /* 0x0003e2000c101124 */
[----:B------:R-:W-:Y:S01]  /*6420*/  IMAD.MOV.U32 R19, RZ, RZ, R23 ;  /* 0x000000ffff137224 */ /* 0x000fe200078e0017 */
[----:B------:R-:W-:Y:S06]  /*6430*/  BRA `(.L_x_5474) ;  /* 0x00000004002c7947 */ /* 0x000fec0003800000 */
.L_x_5491:
        /* <DEDUP_REMOVED lines=13> */
.L_x_5499:
[----:B------:R-:W-:-:S04]  /*6510*/  SHF.R.U32.HI R0, RZ, 0x15, R5 ;  /* 0x00000015ff007819 */ /* 0x000fc80000011605 */
[----:B------:R-:W-:-:S04]  /*6520*/  LOP3.LUT R0, R0, 0x1, RZ, 0xc0, !PT ;  /* 0x0000000100007812 */ /* 0x000fc800078ec0ff */
[----:B------:R-:W-:-:S04]  /*6530*/  IADD3 R0, PT, PT, R5, 0x88fffff, R0 ;  /* 0x088fffff05007810 */ /* 0x000fc80007ffe000 */
[----:B------:R-:W-:-:S04]  /*6540*/  SHF.R.U32.HI R0, RZ, 0x15, R0 ;  /* 0x00000015ff007819 */ /* 0x000fc80000011600 */
[----:B------:R-:W-:-:S07]  /*6550*/  LOP3.LUT R4, R0, 0xff, RZ, 0xc0, !PT ;  /* 0x000000ff00047812 */ /* 0x000fce00078ec0ff */
.L_x_5500:
[----:B------:R-:W-:-:S04]  /*6560*/  SHF.R.U32.HI R5, RZ, 0x18, R5 ;  /* 0x00000018ff057819 */ /* 0x000fc80000011605 */
[----:B------:R-:W-:-:S04]  /*6570*/  LOP3.LUT R4, R4, 0x80, R5, 0xf8, !PT ;  /* 0x0000008004047812 */ /* 0x000fc800078ef805 */
[----:B------:R-:W-:-:S07]  /*6580*/  PRMT R0, R4, 0x7610, R0 ;  /* 0x0000761004007816 */ /* 0x000fce0000000000 */
.L_x_5498:
[----:B------:R-:W-:Y:S05]  /*6590*/  BSYNC.RECONVERGENT B0 ;  /* 0x0000000000007941 */ /* 0x000fea0003800200 */
.L_x_5497:
[----:B------:R4:W-:Y:S01]  /*65a0*/  STG.E.U8 desc[UR36][R2.64], R0 ;  /* 0x0000000002007986 */ /* 0x0009e2000c101124 */
[----:B------:R-:W-:Y:S01]  /*65b0*/  IMAD.MOV.U32 R19, RZ, RZ, R23 ;  /* 0x000000ffff137224 */ /* 0x000fe200078e0017 */
[----:B------:R-:W-:Y:S06]  /*65c0*/  BRA `(.L_x_5474) ;  /* 0x0000000000c87947 */ /* 0x000fec0003800000 */
.L_x_5490:
[----:B------:R-:W-:-:S13]  /*65d0*/  ISETP.NE.AND P0, PT, R0, 0x1c, PT ;  /* 0x0000001c0000780c */ /* 0x000fda0003f05270 */
[----:B------:R-:W-:Y:S05]  /*65e0*/  @!P0 BRA `(.L_x_5501) ;  /* 0x0000000000b08947 */ /* 0x000fea0003800000 */
[----:B------:R-:W-:-:S13]  /*65f0*/  ISETP.NE.AND P0, PT, R0, 0x1d, PT ;  /* 0x0000001d0000780c */ /* 0x000fda0003f05270 */
[----:B------:R-:W-:Y:S05]  /*6600*/  @!P0 BRA `(.L_x_5502) ;  /* 0x0000000000948947 */ /* 0x000fea0003800000 */
[----:B------:R-:W-:-:S13]  /*6610*/  ISETP.NE.AND P0, PT, R0, 0x2c, PT ;  /* 0x0000002c0000780c */ /* 0x000fda0003f05270 */
[----:B------:R-:W-:Y:S05]  /*6620*/  @!P0 BRA `(.L_x_5503) ;  /* 0x0000000000488947 */ /* 0x000fea0003800000 */
.L_x_5473:
[----:B------:R-:W-:Y:S01]  /*6630*/  MOV R2, 0x0 ;  /* 0x0000000000027802 */ /* 0x000fe20000000f00 */
[----:B------:R-:W1:Y:S01]  /*6640*/  LDCU.64 UR6, c[0x4][0x178] ;  /* 0x01002f00ff0677ac */ /* 0x000e620008000a00 */
[----:B------:R-:W-:Y:S02]  /*6650*/  IMAD.MOV.U32 R8, RZ, RZ, 0x65 ;  /* 0x00000065ff087424 */ /* 0x000fe400078e00ff */
[----:B------:R-:W-:Y:S01]  /*6660*/  IMAD.MOV.U32 R12, RZ, RZ, 0x1 ;  /* 0x00000001ff0c7424 */ /* 0x000fe200078e00ff */
[----:B------:R-:W2:Y:S01]  /*6670*/  LDCU.64 UR8, c[0x4][0x180] ;  /* 0x01003000ff0877ac */ /* 0x000ea20008000a00 */
[----:B------:R-:W3:Y:S01]  /*6680*/  LDC.64 R2, c[0x4][R2] ;  /* 0x0100000002027b82 */ /* 0x000ee20000000a00 */
[----:B------:R-:W-:Y:S01]  /*6690*/  IMAD.MOV.U32 R13, RZ, RZ, RZ ;  /* 0x000000ffff0d7224 */ /* 0x000fe200078e00ff */
[----:B------:R-:W0:Y:S01]  /*66a0*/  LDCU.64 UR4, c[0x4][0x80] ;  /* 0x01001000ff0477ac */ /* 0x000e220008000a00 */
[----:B-1----:R-:W-:Y:S02]  /*66b0*/  IMAD.U32 R4, RZ, RZ, UR6 ;  /* 0x00000006ff047e24 */ /* 0x002fe4000f8e00ff */
[----:B------:R-:W-:-:S02]  /*66c0*/  IMAD.U32 R5, RZ, RZ, UR7 ;  /* 0x00000007ff057e24 */ /* 0x000fc4000f8e00ff */
[----:B--2---:R-:W-:Y:S02]  /*66d0*/  IMAD.U32 R6, RZ, RZ, UR8 ;  /* 0x00000008ff067e24 */ /* 0x004fe4000f8e00ff */
[----:B------:R-:W-:Y:S02]  /*66e0*/  IMAD.U32 R7, RZ, RZ, UR9 ;  /* 0x00000009ff077e24 */ /* 0x000fe4000f8e00ff */
[----:B0-----:R-:W-:Y:S02]  /*66f0*/  IMAD.U32 R10, RZ, RZ, UR4 ;  /* 0x00000004ff0a7e24 */ /* 0x001fe4000f8e00ff */
[----:B------:R-:W-:-:S07]  /*6700*/  IMAD.U32 R11, RZ, RZ, UR5 ;  /* 0x00000005ff0b7e24 */ /* 0x000fce000f8e00ff */
[----:B------:R-:W-:-:S07]  /*6710*/  LEPC R20, `(.L_x_5504) ;  /* 0x000000001014794e */ /* 0x000fce0000000000 */
[----:B---3--:R-:W-:Y:S05]  /*6720*/  CALL.ABS.NOINC R2 ;  /* 0x0000000002007343 */ /* 0x008fea0003c00000 */
.L_x_5504:
[----:B------:R-:W-:Y:S01]  /*6730*/  IMAD.MOV.U32 R19, RZ, RZ, R23 ;  /* 0x000000ffff137224 */ /* 0x000fe200078e0017 */
[----:B------:R-:W-:Y:S06]  /*6740*/  BRA `(.L_x_5474) ;  /* 0x0000000000687947 */ /* 0x000fec0003800000 */
.L_x_5503:
        /* <DEDUP_REMOVED lines=17> */
.L_x_5502:
[----:B------:R-:W-:Y:S02]  /*6860*/  HADD2.F32 R4, -RZ, R4.H0_H0 ;  /* 0x20000004ff047230 */ /* 0x000fe40000004100 */
[----:B------:R-:W-:-:S04]  /*6870*/  IMAD.MOV.U32 R19, RZ, RZ, R23 ;  /* 0x000000ffff137224 */ /* 0x000fc800078e0017 */
[----:B------:R-:W1:Y:S02]  /*6880*/  F2I.U64.TRUNC R4, R4 ;  /* 0x0000000400047311 */ /* 0x000e64000020d800 */
[----:B-1----:R2:W-:Y:S01]  /*6890*/  STG.E.64 desc[UR36][R2.64], R4 ;  /* 0x0000000402007986 */ /* 0x0025e2000c101b24 */
[----:B------:R-:W-:Y:S05]  /*68a0*/  BRA `(.L_x_5474) ;  /* 0x0000000000107947 */ /* 0x000fea0003800000 */
.L_x_5501:
[----:B------:R-:W-:Y:S02]  /*68b0*/  HADD2.F32 R4, -RZ, R4.H0_H0 ;  /* 0x20000004ff047230 */ /* 0x000fe40000004100 */
[----:B------:R-:W-:Y:S02]  /*68c0*/  IMAD.MOV.U32 R19, RZ, RZ, R23 ;  /* 0x000000ffff137224 */ /* 0x000fe400078e0017 */
[----:B------:R-:W1:Y:S02]  /*68d0*/  F2I.FTZ.U32.TRUNC.NTZ R5, R4 ;  /* 0x0000000400057305 */ /* 0x000e64000021f000 */
[----:B-1----:R1:W-:Y:S03]  /*68e0*/  STG.E desc[UR36][R2.64], R5 ;  /* 0x0000000502007986 */ /* 0x0023e6000c101924 */
.L_x_5474:
[----:B------:R-:W-:-:S13]  /*68f0*/  ISETP.GE.AND P0, PT, R19, R16, PT ;  /* 0x000000101300720c */ /* 0x000fda0003f06270 */
[----:B------:R-:W-:Y:S05]  /*6900*/  @P0 BREAK.RELIABLE B6 ;  /* 0x0000000000060942 */ /* 0x000fea0003800100 */
[----:B------:R-:W-:Y:S05]  /*6910*/  @P0 BRA `(.L_x_5505) ;  /* 0x0000001c00c00947 */ /* 0x000fea0003800000 */
[----:B------:R-:W5:Y:S01]  /*6920*/  LDCU UR4, c[0x0][0x3a8] ;  /* 0x00007500ff0477ac */ /* 0x000f620008000800 */
[----:B-1234-:R-:W1:Y:S01]  /*6930*/  LDC.64 R2, c[0x0][0x388] ;  /* 0x0000e200ff027b82 */ /* 0x01ee620000000a00 */
[----:B------:R-:W-:Y:S01]  /*6940*/  IMAD R0, R17, 0x200, R19 ;  /* 0x0000020011007824 */ /* 0x000fe200078e0213 */
[----:B------:R-:W-:-:S03]  /*6950*/  PRMT R4, R18, 0x9910, RZ ;  /* 0x0000991012047816 */ /* 0x000fc600000000ff */
        /* <DEDUP_REMOVED lines=15> */
[----:B------:R-:W1:Y:S02]  /*6a50*/  F2I.FTZ.TRUNC.NTZ R25, R25 ;  /* 0x0000001900197305 */ /* 0x000e64000021f100 */
[----:B-1----:R1:W-:Y:S01]  /*6a60*/  STG.E.U8 desc[UR36][R2.64], R25 ;  /* 0x0000001902007986 */ /* 0x0023e2000c101124 */
[----:B------:R-:W-:Y:S05]  /*6a70*/  BRA `(.L_x_5511) ;  /* 0x0000000c007c7947 */ /* 0x000fea0003800000 */
.L_x_5509:
[----:B------:R-:W-:-:S06]  /*6a80*/  HADD2.F32 R5, -RZ, R25.H0_H0 ;  /* 0x20000019ff057230 */ /* 0x000fcc0000004100 */
[----:B------:R-:W1:Y:S02]  /*6a90*/  F2I.S64.TRUNC R4, R5 ;  /* 0x0000000500047311 */ /* 0x000e64000020d900 */
[----:B-1----:R1:W-:Y:S01]  /*6aa0*/  STG.E.U8 desc[UR36][R2.64], R4 ;  /* 0x0000000402007986 */ /* 0x0023e2000c101124 */
[----:B------:R-:W-:Y:S05]  /*6ab0*/  BRA `(.L_x_5511) ;  /* 0x0000000c006c7947 */ /* 0x000fea0003800000 */
.L_x_5508:
[----:B------:R-:W-:-:S13]  /*6ac0*/  ISETP.NE.AND P0, PT, R0, 0x2, PT ;  /* 0x000000020000780c */ /* 0x000fda0003f05270 */
[----:B------:R-:W-:Y:S05]  /*6ad0*/  @!P0 BRA `(.L_x_5512) ;  /* 0x0000000000308947 */ /* 0x000fea0003800000 */
[----:B------:R-:W-:-:S13]  /*6ae0*/  ISETP.NE.AND P0, PT, R0, 0x3, PT ;  /* 0x000000030000780c */ /* 0x000fda0003f05270 */
[----:B------:R-:W-:Y:S05]  /*6af0*/  @!P0 BRA `(.L_x_5513) ;  /* 0x0000000000188947 */ /* 0x000fea0003800000 */
[----:B------:R-:W-:-:S13]  /*6b00*/  ISETP.NE.AND P0, PT, R0, 0x4, PT ;  /* 0x000000040000780c */ /* 0x000fda0003f05270 */
[----:B------:R-:W-:Y:S05]  /*6b10*/  @P0 BRA `(.L_x_5510) ;  /* 0x0000000800700947 */ /* 0x000fea0003800000 */
[----:B------:R-:W-:-:S06]  /*6b20*/  HADD2.F32 R4, -RZ, R25.H0_H0 ;  /* 0x20000019ff047230 */ /* 0x000fcc0000004100 */
[----:B------:R-:W1:Y:S02]  /*6b30*/  F2I.S64.TRUNC R4, R4 ;  /* 0x0000000400047311 */ /* 0x000e64000020d900 */
[----:B-1----:R1:W-:Y:S01]  /*6b40*/  STG.E.64 desc[UR36][R2.64], R4 ;  /* 0x0000000402007986 */ /* 0x0023e2000c101b24 */
[----:B------:R-:W-:Y:S05]  /*6b50*/  BRA `(.L_x_5511) ;  /* 0x0000000c00447947 */ /* 0x000fea0003800000 */
.L_x_5513:
[----:B------:R-:W-:-:S06]  /*6b60*/  HADD2.F32 R25, -RZ, R25.H0_H0 ;  /* 0x20000019ff197230 */ /* 0x000fcc0000004100 */
[----:B------:R-:W1:Y:S02]  /*6b70*/  F2I.FTZ.TRUNC.NTZ R25, R25 ;  /* 0x0000001900197305 */ /* 0x000e64000021f100 */
[----:B-1----:R1:W-:Y:S01]  /*6b80*/  STG.E desc[UR36][R2.64], R25 ;  /* 0x0000001902007986 */ /* 0x0023e2000c101924 */
[----:B------:R-:W-:Y:S05]  /*6b90*/  BRA `(.L_x_5511) ;  /* 0x0000000c00347947 */ /* 0x000fea0003800000 */
.L_x_5512:
[----:B------:R-:W-:-:S06]  /*6ba0*/  HADD2.F32 R25, -RZ, R25.H0_H0 ;  /* 0x20000019ff197230 */ /* 0x000fcc0000004100 */
[----:B------:R-:W1:Y:S02]  /*6bb0*/  F2I.FTZ.TRUNC.NTZ R25, R25 ;  /* 0x0000001900197305 */ /* 0x000e64000021f100 */
[----:B-1----:R1:W-:Y:S01]  /*6bc0*/  STG.E.U16 desc[UR36][R2.64], R25 ;  /* 0x0000001902007986 */ /* 0x0023e2000c101524 */
[----:B------:R-:W-:Y:S05]  /*6bd0*/  BRA `(.L_x_5511) ;  /* 0x0000000c00247947 */ /* 0x000fea0003800000 */
.L_x_5507:
        /* <DEDUP_REMOVED lines=9> */
.L_x_5515:
[----:B------:R1:W-:Y:S01]  /*6c70*/  STG.E.U16 desc[UR36][R2.64], R25 ;  /* 0x0000001902007986 */ /* 0x0003e2000c101524 */
[----:B------:R-:W-:Y:S05]  /*6c80*/  BRA `(.L_x_5511) ;  /* 0x0000000800f87947 */ /* 0x000fea0003800000 */
.L_x_5514:
        /* <DEDUP_REMOVED lines=10> */
.L_x_5517:
[----:B------:R-:W-:-:S05]  /*6d30*/  HADD2.F32 R0, -RZ, R25.H0_H0 ;  /* 0x20000019ff007230 */ /* 0x000fca0000004100 */
[----:B------:R-:W-:-:S04]  /*6d40*/  F2FP.F16.F32.PACK_AB R0, RZ, R0 ;  /* 0x00000000ff00723e */ /* 0x000fc800000000ff */
[----:B------:R-:W-:-:S05]  /*6d50*/  PRMT R0, R0, 0x5410, RZ ;  /* 0x0000541000007816 */ /* 0x000fca00000000ff */
[----:B------:R1:W-:Y:S01]  /*6d60*/  STG.E desc[UR36][R2.64], R0 ;  /* 0x0000000002007986 */ /* 0x0003e2000c101924 */
[----:B------:R-:W-:Y:S05]  /*6d70*/  BRA `(.L_x_5511) ;  /* 0x0000000800bc7947 */ /* 0x000fea0003800000 */
.L_x_5516:
[----:B------:R-:W-:-:S05]  /*6d80*/  HADD2.F32 R4, -RZ, R25.H0_H0 ;  /* 0x20000019ff047230 */ /* 0x000fca0000004100 */
[----:B------:R-:W-:-:S06]  /*6d90*/  FMUL.FTZ R4, R4, 1 ;  /* 0x3f80000004047820 */ /* 0x000fcc0000410000 */
[----:B------:R-:W1:Y:S02]  /*6da0*/  F2F.F64.F32 R4, R4 ;  /* 0x0000000400047310 */ /* 0x000e640000201800 */
[----:B-1----:R1:W-:Y:S01]  /*6db0*/  STG.E.64 desc[UR36][R2.64], R4 ;  /* 0x0000000402007986 */ /* 0x0023e2000c101b24 */
[----:B------:R-:W-:Y:S05]  /*6dc0*/  BRA `(.L_x_5511) ;  /* 0x0000000800a87947 */ /* 0x000fea0003800000 */
.L_x_5506:
        /* <DEDUP_REMOVED lines=11> */
[----:B------:R-:W1:Y:S02]  /*6e80*/  F2I.FTZ.U32.TRUNC.NTZ R5, R5 ;  /* 0x0000000500057305 */ /* 0x000e64000021f000 */
[----:B-1----:R1:W-:Y:S01]  /*6e90*/  STG.E.U16 desc[UR36][R2.64], R5 ;  /* 0x0000000502007986 */ /* 0x0023e2000c101524 */
[----:B------:R-:W-:Y:S05]  /*6ea0*/  BRA `(.L_x_5511) ;  /* 0x0000000800707947 */ /* 0x000fea0003800000 */
.L_x_5521:
        /* <DEDUP_REMOVED lines=18> */
.L_x_5524:
[----:B------:R-:W-:-:S04]  /*6fd0*/  SHF.R.U32.HI R5, RZ, 0x18, R5 ;  /* 0x00000018ff057819 */ /* 0x000fc80000011605 */
[----:B------:R-:W-:-:S07]  /*6fe0*/  LOP3.LUT R0, R0, 0x80, R5, 0xf8, !PT ;  /* 0x0000008000007812 */ /* 0x000fce00078ef805 */
.L_x_5523:
[----:B------:R-:W-:Y:S05]  /*6ff0*/  BSYNC.RECONVERGENT B0 ;  /* 0x0000000000007941 */ /* 0x000fea0003800200 */
.L_x_5522:
[----:B------:R1:W-:Y:S01]  /*7000*/  STG.E.U8 desc[UR36][R2.64], R0 ;  /* 0x0000000002007986 */ /* 0x0003e2000c101124 */
[----:B------:R-:W-:Y:S05]  /*7010*/  BRA `(.L_x_5511) ;  /* 0x0000000800147947 */ /* 0x000fea0003800000 */
.L_x_5520:
        /* <DEDUP_REMOVED lines=18> */
.L_x_5527:
[----:B------:R-:W-:-:S04]  /*7140*/  SHF.R.U32.HI R5, RZ, 0x18, R5 ;  /* 0x00000018ff057819 */ /* 0x000fc80000011605 */
[----:B------:R-:W-:-:S07]  /*7150*/  LOP3.LUT R0, R0, 0x80, R5, 0xf8, !PT ;  /* 0x0000008000007812 */ /* 0x000fce00078ef805 */
.L_x_5526:
[----:B------:R-:W-:Y:S05]  /*7160*/  BSYNC.RECONVERGENT B0 ;  /* 0x0000000000007941 */ /* 0x000fea0003800200 */
.L_x_5525:
[----:B------:R4:W-:Y:S01]  /*7170*/  STG.E.U8 desc[UR36][R2.64], R0 ;  /* 0x0000000002007986 */ /* 0x0009e2000c101124 */
[----:B------:R-:W-:Y:S05]  /*7180*/  BRA `(.L_x_5511) ;  /* 0x0000000400b87947 */ /* 0x000fea0003800000 */
.L_x_5519:
        /* <DEDUP_REMOVED lines=22> */
.L_x_5529:
[----:B------:R-:W-:-:S06]  /*72f0*/  HADD2.F32 R4, -RZ, R25.H0_H0 ;  /* 0x20000019ff047230 */ /* 0x000fcc0000004100 */
[----:B------:R-:W1:Y:S02]  /*7300*/  F2I.U64.TRUNC R4, R4 ;  /* 0x0000000400047311 */ /* 0x000e64000020d800 */
[----:B-1----:R1:W-:Y:S01]  /*7310*/  STG.E.64 desc[UR36][R2.64], R4 ;  /* 0x0000000402007986 */ /* 0x0023e2000c101b24 */
[----:B------:R-:W-:Y:S05]  /*7320*/  BRA `(.L_x_5511) ;  /* 0x0000000400507947 */ /* 0x000fea0003800000 */
.L_x_5528:
[----:B------:R-:W-:-:S06]  /*7330*/  HADD2.F32 R25, -RZ, R25.H0_H0 ;  /* 0x20000019ff197230 */ /* 0x000fcc0000004100 */
[----:B------:R-:W1:Y:S02]  /*7340*/  F2I.FTZ.U32.TRUNC.NTZ R25, R25 ;  /* 0x0000001900197305 */ /* 0x000e64000021f000 */
[----:B-1----:R3:W-:Y:S01]  /*7350*/  STG.E desc[UR36][R2.64], R25 ;  /* 0x0000001902007986 */ /* 0x0027e2000c101924 */
[----:B------:R-:W-:Y:S05]  /*7360*/  BRA `(.L_x_5511) ;  /* 0x0000000400407947 */ /* 0x000fea0003800000 */
.L_x_5518:
        /* <DEDUP_REMOVED lines=11> */
.L_x_5531:
[----:B------:R-:W-:Y:S01]  /*7420*/  HADD2.F32 R25, -RZ, R25.H0_H0 ;  /* 0x20000019ff197230 */ /* 0x000fe20000004100 */
[----:B------:R-:W-:-:S04]  /*7430*/  CS2R R6, SRZ ;  /* 0x0000000000067805 */ /* 0x000fc8000001ff00 */
[----:B------:R-:W-:-:S06]  /*7440*/  FMUL.FTZ R4, R25, 1 ;  /* 0x3f80000019047820 */ /* 0x000fcc0000410000 */
[----:B------:R-:W1:Y:S02]  /*7450*/  F2F.F64.F32 R4, R4 ;  /* 0x0000000400047310 */ /* 0x000e640000201800 */
[----:B-1----:R1:W-:Y:S01]  /*7460*/  STG.E.128 desc[UR36][R2.64], R4 ;  /* 0x0000000402007986 */ /* 0x0023e2000c101d24 */
[----:B------:R-:W-:Y:S05]  /*7470*/  BRA `(.L_x_5511) ;  /* 0x0000000000fc7947 */ /* 0x000fea0003800000 */
.L_x_5530:
[----:B------:R-:W-:-:S13]  /*7480*/  ISETP.NE.AND P0, PT, R0, 0xf, PT ;  /* 0x0000000f0000780c */ /* 0x000fda0003f05270 */
[----:B------:R-:W-:Y:S05]  /*7490*/  @!P0 BRA `(.L_x_5532) ;  /* 0x0000000000e88947 */ /* 0x000fea0003800000 */
[----:B------:R-:W-:-:S13]  /*74a0*/  ISETP.NE.AND P0, PT, R0, 0x17, PT ;  /* 0x000000170000780c */ /* 0x000fda0003f05270 */
[----:B------:R-:W-:Y:S05]  /*74b0*/  @!P0 BRA `(.L_x_5533) ;  /* 0x0000000000908947 */ /* 0x000fea0003800000 */
[----:B------:R-:W-:-:S13]  /*74c0*/  ISETP.NE.AND P0, PT, R0, 0x18, PT ;  /* 0x000000180000780c */ /* 0x000fda0003f05270 */
[----:B------:R-:W-:Y:S05]  /*74d0*/  @!P0 BRA `(.L_x_5534) ;  /* 0x0000000000448947 */ /* 0x000fea0003800000 */
.L_x_5510:
        /* <DEDUP_REMOVED lines=16> */
.L_x_5535:
[----:B------:R-:W-:Y:S05]  /*75e0*/  BRA `(.L_x_5511) ;  /* 0x0000000000a07947 */ /* 0x000fea0003800000 */
.L_x_5534:
        /* <DEDUP_REMOVED lines=13> */
.L_x_5537:
[----:B------:R-:W-:Y:S05]  /*76c0*/  BSYNC.RECONVERGENT B0 ;  /* 0x0000000000007941 */ /* 0x000fea0003800200 */
.L_x_5536:
[----:B------:R-:W-:-:S05]  /*76d0*/  LOP3.LUT R5, R0, 0x80, R5, 0xf8, !PT ;  /* 0x0000008000057812 */ /* 0x000fca00078ef805 */
[----:B------:R1:W-:Y:S01]  /*76e0*/  STG.E.U8 desc[UR36][R2.64], R5 ;  /* 0x0000000502007986 */ /* 0x0003e2000c101124 */
[----:B------:R-:W-:Y:S05]  /*76f0*/  BRA `(.L_x_5511) ;  /* 0x00000000005c7947 */ /* 0x000fea0003800000 */
.L_x_5533:
        /* <DEDUP_REMOVED lines=12> */
.L_x_5539:
[----:B------:R-:W-:Y:S01]  /*77c0*/  IMAD.MOV.U32 R0, RZ, RZ, 0x7f ;  /* 0x0000007fff007424 */ /* 0x000fe200078e00ff */
[----:B------:R-:W-:-:S04]  /*77d0*/  ISETP.GT.U32.AND P0, PT, R4, 0x7f800000, PT ;  /* 0x7f8000000400780c */ /* 0x000fc80003f04070 */
[----:B------:R-:W-:-:S09]  /*77e0*/  SEL R0, R0, 0x7c, P0 ;  /* 0x0000007c00007807 */ /* 0x000fd20000000000 */
.L_x_5540:
[----:B------:R-:W-:Y:S05]  /*77f0*/  BSYNC.RECONVERGENT B0 ;  /* 0x0000000000007941 */ /* 0x000fea0003800200 */
.L_x_5538:
[----:B------:R-:W-:-:S04]  /*7800*/  SHF.R.U32.HI R5, RZ, 0x18, R5 ;  /* 0x00000018ff057819 */ /* 0x000fc80000011605 */
[----:B------:R-:W-:-:S05]  /*7810*/  LOP3.LUT R5, R0, 0x80, R5, 0xf8, !PT ;  /* 0x0000008000057812 */ /* 0x000fca00078ef805 */
[----:B------:R1:W-:Y:S01]  /*7820*/  STG.E.U8 desc[UR36][R2.64], R5 ;  /* 0x0000000502007986 */ /* 0x0003e2000c101124 */
[----:B------:R-:W-:Y:S05]  /*7830*/  BRA `(.L_x_5511) ;  /* 0x00000000000c7947 */ /* 0x000fea0003800000 */
.L_x_5532:
[----:B------:R-:W-:-:S05]  /*7840*/  HADD2.F32 R0, -RZ, R25.H0_H0 ;  /* 0x20000019ff007230 */ /* 0x000fca0000004100 */
[----:B------:R-:W-:-:S05]  /*7850*/  F2FP.BF16.F32.PACK_AB R0, RZ, R0 ;  /* 0x00000000ff00723e */ /* 0x000fca00000010ff */
[----:B------:R1:W-:Y:S02]  /*7860*/  STG.E.U16 desc[UR36][R2.64], R0 ;  /* 0x0000000002007986 */ /* 0x0003e4000c101524 */
.L_x_5511:
[----:B------:R-:W-:-:S07]  /*7870*/  VIADD R19, R19, 0x80 ;  /* 0x0000008013137836 */ /* 0x000fce0000000000 */
.L_x_5468:
[----:B------:R-:W-:-:S13]  /*7880*/  ISETP.GE.AND P0, PT, R19, R16, PT ;  /* 0x000000101300720c */ /* 0x000fda0003f06270 */
[----:B------:R-:W-:Y:S05]  /*7890*/  @P0 BREAK.RELIABLE B6 ;  /* 0x0000000000060942 */ /* 0x000fea0003800100 */
[----:B------:R-:W-:Y:S05]  /*78a0*/  @P0 BRA `(.L_x_5505) ;  /* 0x0000000c00dc0947 */ /* 0x000fea0003800000 */
[----:B------:R-:W-:Y:S05]  /*78b0*/  BSYNC.RELIABLE B6 ;  /* 0x0000000000067941 */ /* 0x000fea0003800100 */
.L_x_5467:
        /* <DEDUP_REMOVED lines=19> */
[----:B------:R-:W1:Y:S02]  /*79f0*/  F2I.FTZ.TRUNC.NTZ R5, R24 ;  /* 0x0000001800057305 */ /* 0x000e64000021f100 */
[----:B-1----:R1:W-:Y:S01]  /*7a00*/  STG.E.U8 desc[UR36][R2.64], R5 ;  /* 0x0000000502007986 */ /* 0x0023e2000c101124 */
[----:B------:R-:W-:Y:S05]  /*7a10*/  BRA `(.L_x_5546) ;  /* 0x0000000c007c7947 */ /* 0x000fea0003800000 */
.L_x_5544:
[----:B------:R-:W-:-:S06]  /*7a20*/  HADD2.F32 R5, -RZ, R24.H0_H0 ;  /* 0x20000018ff057230 */ /* 0x000fcc0000004100 */
[----:B------:R-:W1:Y:S02]  /*7a30*/  F2I.S64.TRUNC R4, R5 ;  /* 0x0000000500047311 */ /* 0x000e64000020d900 */
[----:B-1----:R1:W-:Y:S01]  /*7a40*/  STG.E.U8 desc[UR36][R2.64], R4 ;  /* 0x0000000402007986 */ /* 0x0023e2000c101124 */
[----:B------:R-:W-:Y:S05]  /*7a50*/  BRA `(.L_x_5546) ;  /* 0x0000000c006c7947 */ /* 0x000fea0003800000 */
.L_x_5543:
        /* <DEDUP_REMOVED lines=10> */
.L_x_5548:
[----:B------:R-:W-:-:S04]  /*7b00*/  HADD2.F32 R24, -RZ, R24.H0_H0 ;  /* 0x20000018ff187230 */ /* 0x000fc80000004100 */
[----:B------:R-:W1:Y:S02]  /*7b10*/  F2I.FTZ.TRUNC.NTZ R5, R24 ;  /* 0x0000001800057305 */ /* 0x000e64000021f100 */
[----:B-1----:R1:W-:Y:S01]  /*7b20*/  STG.E desc[UR36][R2.64], R5 ;  /* 0x0000000502007986 */ /* 0x0023e2000c101924 */
[----:B------:R-:W-:Y:S05]  /*7b30*/  BRA `(.L_x_5546) ;  /* 0x0000000c00347947 */ /* 0x000fea0003800000 */
.L_x_5547:
[----:B------:R-:W-:-:S04]  /*7b40*/  HADD2.F32 R24, -RZ, R24.H0_H0 ;  /* 0x20000018ff187230 */ /* 0x000fc80000004100 */
[----:B------:R-:W1:Y:S02]  /*7b50*/  F2I.FTZ.TRUNC.NTZ R5, R24 ;  /* 0x0000001800057305 */ /* 0x000e64000021f100 */
[----:B-1----:R1:W-:Y:S01]  /*7b60*/  STG.E.U16 desc[UR36][R2.64], R5 ;  /* 0x0000000502007986 */ /* 0x0023e2000c101524 */
[----:B------:R-:W-:Y:S05]  /*7b70*/  BRA `(.L_x_5546) ;  /* 0x0000000c00247947 */ /* 0x000fea0003800000 */
.L_x_5542:
        /* <DEDUP_REMOVED lines=9> */
.L_x_5550:
[----:B------:R1:W-:Y:S01]  /*7c10*/  STG.E.U16 desc[UR36][R2.64], R24 ;  /* 0x0000001802007986 */ /* 0x0003e2000c101524 */
[----:B------:R-:W-:Y:S05]  /*7c20*/  BRA `(.L_x_5546) ;  /* 0x0000000800f87947 */ /* 0x000fea0003800000 */
.L_x_5549:
        /* <DEDUP_REMOVED lines=10> */
.L_x_5552:
[----:B------:R-:W-:-:S05]  /*7cd0*/  HADD2.F32 R0, -RZ, R24.H0_H0 ;  /* 0x20000018ff007230 */ /* 0x000fca0000004100 */
[----:B------:R-:W-:-:S04]  /*7ce0*/  F2FP.F16.F32.PACK_AB R0, RZ, R0 ;  /* 0x00000000ff00723e */ /* 0x000fc800000000ff */
[----:B------:R-:W-:-:S05]  /*7cf0*/  PRMT R0, R0, 0x5410, RZ ;  /* 0x0000541000007816 */ /* 0x000fca00000000ff */
[----:B------:R3:W-:Y:S01]  /*7d00*/  STG.E desc[UR36][R2.64], R0 ;  /* 0x0000000002007986 */ /* 0x0007e2000c101924 */
[----:B------:R-:W-:Y:S05]  /*7d10*/  BRA `(.L_x_5546) ;  /* 0x0000000800bc7947 */ /* 0x000fea0003800000 */
.L_x_5551:
[----:B------:R-:W-:-:S05]  /*7d20*/  HADD2.F32 R4, -RZ, R24.H0_H0 ;  /* 0x20000018ff047230 */ /* 0x000fca0000004100 */
[----:B------:R-:W-:-:S06]  /*7d30*/  FMUL.FTZ R4, R4, 1 ;  /* 0x3f80000004047820 */ /* 0x000fcc0000410000 */
[----:B------:R-:W1:Y:S02]  /*7d40*/  F2F.F64.F32 R4, R4 ;  /* 0x0000000400047310 */ /* 0x000e640000201800 */
[----:B-1----:R1:W-:Y:S01]  /*7d50*/  STG.E.64 desc[UR36][R2.64], R4 ;  /* 0x0000000402007986 */ /* 0x0023e2000c101b24 */
[----:B------:R-:W-:Y:S05]  /*7d60*/  BRA `(.L_x_5546) ;  /* 0x0000000800a87947 */ /* 0x000fea0003800000 */
.L_x_5541:
        /* <DEDUP_REMOVED lines=14> */
.L_x_5556:
        /* <DEDUP_REMOVED lines=18> */
.L_x_5559:
[----:B------:R-:W-:-:S04]  /*7f70*/  SHF.R.U32.HI R5, RZ, 0x18, R5 ;  /* 0x00000018ff057819 */ /* 0x000fc80000011605 */
[----:B------:R-:W-:-:S07]  /*7f80*/  LOP3.LUT R0, R0, 0x80, R5, 0xf8, !PT ;  /* 0x0000008000007812 */ /* 0x000fce00078ef805 */
.L_x_5558:
[----:B------:R-:W-:Y:S05]  /*7f90*/  BSYNC.RECONVERGENT B0 ;  /* 0x0000000000007941 */ /* 0x000fea0003800200 */
.L_x_5557:
[----:B------:R1:W-:Y:S01]  /*7fa0*/  STG.E.U8 desc[UR36][R2.64], R0 ;  /* 0x0000000002007986 */ /* 0x0003e2000c101124 */
[----:B------:R-:W-:Y:S05]  /*7fb0*/  BRA `(.L_x_5546) ;  /* 0x0000000800147947 */ /* 0x000fea0003800000 */
.L_x_5555:
        /* <DEDUP_REMOVED lines=18> */
.L_x_5562:
[----:B------:R-:W-:-:S04]  /*80e0*/  SHF.R.U32.HI R5, RZ, 0x18, R5 ;  /* 0x00000018ff057819 */ /* 0x000fc80000011605 */
[----:B------:R-:W-:-:S07]  /*80f0*/  LOP3.LUT R0, R0, 0x80, R5, 0xf8, !PT ;  /* 0x0000008000007812 */ /* 0x000fce00078ef805 */
.L_x_5561:
[----:B------:R-:W-:Y:S05]  /*8100*/  BSYNC.RECONVERGENT B0 ;  /* 0x0000000000007941 */ /* 0x000fea0003800200 */
.L_x_5560:
[----:B------:R1:W-:Y:S01]  /*8110*/  STG.E.U8 desc[UR36][R2.64], R0 ;  /* 0x0000000002007986 */ /* 0x0003e2000c101124 */
[----:B------:R-:W-:Y:S05]  /*8120*/  BRA `(.L_x_5546) ;  /* 0x0000000400b87947 */ /* 0x000fea0003800000 */
.L_x_5554:
        /* <DEDUP_REMOVED lines=22> */
.L_x_5564:
[----:B------:R-:W-:-:S06]  /*8290*/  HADD2.F32 R4, -RZ, R24.H0_H0 ;  /* 0x20000018ff047230 */ /* 0x000fcc0000004100 */
[----:B------:R-:W1:Y:S02]  /*82a0*/  F2I.U64.TRUNC R4, R4 ;  /* 0x0000000400047311 */ /* 0x000e64000020d800 */
[----:B-1----:R1:W-:Y:S01]  /*82b0*/  STG.E.64 desc[UR36][R2.64], R4 ;  /* 0x0000000402007986 */ /* 0x0023e2000c101b24 */
[----:B------:R-:W-:Y:S05]  /*82c0*/  BRA `(.L_x_5546) ;  /* 0x0000000400507947 */ /* 0x000fea0003800000 */
.L_x_5563:
[----:B------:R-:W-:-:S04]  /*82d0*/  HADD2.F32 R24, -RZ, R24.H0_H0 ;  /* 0x20000018ff187230 */ /* 0x000fc80000004100 */
[----:B------:R-:W1:Y:S02]  /*82e0*/  F2I.FTZ.U32.TRUNC.NTZ R5, R24 ;  /* 0x0000001800057305 */ /* 0x000e64000021f000 */
[----:B-1----:R1:W-:Y:S01]  /*82f0*/  STG.E desc[UR36][R2.64], R5 ;  /* 0x0000000502007986 */ /* 0x0023e2000c101924 */
[----:B------:R-:W-:Y:S05]  /*8300*/  BRA `(.L_x_5546) ;  /* 0x0000000400407947 */ /* 0x000fea0003800000 */
.L_x_5553:
        /* <DEDUP_REMOVED lines=11> */
.L_x_5566:
[----:B------:R-:W-:Y:S01]  /*83c0*/  HADD2.F32 R24, -RZ, R24.H0_H0 ;  /* 0x20000018ff187230 */ /* 0x000fe20000004100 */
[----:B------:R-:W-:-:S04]  /*83d0*/  CS2R R6, SRZ ;  /* 0x0000000000067805 */ /* 0x000fc8000001ff00 */
[----:B------:R-:W-:-:S06]  /*83e0*/  FMUL.FTZ R4, R24, 1 ;  /* 0x3f80000018047820 */ /* 0x000fcc0000410000 */
[----:B------:R-:W1:Y:S02]  /*83f0*/  F2F.F64.F32 R4, R4 ;  /* 0x0000000400047310 */ /* 0x000e640000201800 */
[----:B-1----:R1:W-:Y:S01]  /*8400*/  STG.E.128 desc[UR36][R2.64], R4 ;  /* 0x0000000402007986 */ /* 0x0023e2000c101d24 */
[----:B------:R-:W-:Y:S05]  /*8410*/  BRA `(.L_x_5546) ;  /* 0x0000000000fc7947 */ /* 0x000fea0003800000 */
.L_x_5565:
[----:B------:R-:W-:-:S13]  /*8420*/  ISETP.NE.AND P0, PT, R0, 0xf, PT ;  /* 0x0000000f0000780c */ /* 0x000fda0003f05270 */
[----:B------:R-:W-:Y:S05]  /*8430*/  @!P0 BRA `(.L_x_5567) ;  /* 0x0000000000e88947 */ /* 0x000fea0003800000 */
[----:B------:R-:W-:-:S13]  /*8440*/  ISETP.NE.AND P0, PT, R0, 0x17, PT ;  /* 0x000000170000780c */ /* 0x000fda0003f05270 */
[----:B------:R-:W-:Y:S05]  /*8450*/  @!P0 BRA `(.L_x_5568) ;  /* 0x0000000000908947 */ /* 0x000fea0003800000 */
[----:B------:R-:W-:-:S13]  /*8460*/  ISETP.NE.AND P0, PT, R0, 0x18, PT ;  /* 0x000000180000780c */ /* 0x000fda0003f05270 */
[----:B------:R-:W-:Y:S05]  /*8470*/  @!P0 BRA `(.L_x_5569) ;  /* 0x0000000000448947 */ /* 0x000fea0003800000 */
.L_x_5545:
        /* <DEDUP_REMOVED lines=16> */
.L_x_5570:
[----:B------:R-:W-:Y:S05]  /*8580*/  BRA `(.L_x_5546) ;  /* 0x0000000000a07947 */ /* 0x000fea0003800000 */
.L_x_5569:
        /* <DEDUP_REMOVED lines=13> */
.L_x_5572:
[----:B------:R-:W-:Y:S05]  /*8660*/  BSYNC.RECONVERGENT B0 ;  /* 0x0000000000007941 */ /* 0x000fea0003800200 */
.L_x_5571:
[----:B------:R-:W-:-:S05]  /*8670*/  LOP3.LUT R5, R0, 0x80, R5, 0xf8, !PT ;  /* 0x0000008000057812 */ /* 0x000fca00078ef805 */
[----:B------:R1:W-:Y:S01]  /*8680*/  STG.E.U8 desc[UR36][R2.64], R5 ;  /* 0x0000000502007986 */ /* 0x0003e2000c101124 */
[----:B------:R-:W-:Y:S05]  /*8690*/  BRA `(.L_x_5546) ;  /* 0x00000000005c7947 */ /* 0x000fea0003800000 */
.L_x_5568:
        /* <DEDUP_REMOVED lines=12> */
.L_x_5574:
[----:B------:R-:W-:Y:S01]  /*8760*/  IMAD.MOV.U32 R0, RZ, RZ, 0x7f ;  /* 0x0000007fff007424 */ /* 0x000fe200078e00ff */
[----:B------:R-:W-:-:S04]  /*8770*/  ISETP.GT.U32.AND P0, PT, R4, 0x7f800000, PT ;  /* 0x7f8000000400780c */ /* 0x000fc80003f04070 */
[----:B------:R-:W-:-:S09]  /*8780*/  SEL R0, R0, 0x7c, P0 ;  /* 0x0000007c00007807 */ /* 0x000fd20000000000 */
.L_x_5575:
[----:B------:R-:W-:Y:S05]  /*8790*/  BSYNC.RECONVERGENT B0 ;  /* 0x0000000000007941 */ /* 0x000fea0003800200 */
.L_x_5573:
[----:B------:R-:W-:-:S04]  /*87a0*/  SHF.R.U32.HI R5, RZ, 0x18, R5 ;  /* 0x00000018ff057819 */ /* 0x000fc80000011605 */
[----:B------:R-:W-:-:S05]  /*87b0*/  LOP3.LUT R5, R0, 0x80, R5, 0xf8, !PT ;  /* 0x0000008000057812 */ /* 0x000fca00078ef805 */
[----:B------:R1:W-:Y:S01]  /*87c0*/  STG.E.U8 desc[UR36][R2.64], R5 ;  /* 0x0000000502007986 */ /* 0x0003e2000c101124 */
[----:B------:R-:W-:Y:S05]  /*87d0*/  BRA `(.L_x_5546) ;  /* 0x00000000000c7947 */ /* 0x000fea0003800000 */
.L_x_5567:
[----:B------:R-:W-:-:S05]  /*87e0*/  HADD2.F32 R0, -RZ, R24.H0_H0 ;  /* 0x20000018ff007230 */ /* 0x000fca0000004100 */
[----:B------:R-:W-:-:S05]  /*87f0*/  F2FP.BF16.F32.PACK_AB R0, RZ, R0 ;  /* 0x00000000ff00723e */ /* 0x000fca00000010ff */
[----:B------:R1:W-:Y:S02]  /*8800*/  STG.E.U16 desc[UR36][R2.64], R0 ;  /* 0x0000000002007986 */ /* 0x0003e4000c101524 */
.L_x_5546:
[----:B------:R-:W-:-:S07]  /*8810*/  VIADD R19, R19, 0x80 ;  /* 0x0000008013137836 */ /* 0x000fce0000000000 */
.L_x_5505:
[----:B------:R-:W-:Y:S05]  /*8820*/  BSYNC.RECONVERGENT B7 ;  /* 0x0000000000077941 */ /* 0x000fea0003800200 */
.L_x_5466:
[----:B------:R-:W-:-:S13]  /*8830*/  ISETP.GE.AND P0, PT, R19, R16, PT ;  /* 0x000000101300720c */ /* 0x000fda0003f06270 */
[----:B------:R-:W-:Y:S05]  /*8840*/  @P0 EXIT ;  /* 0x000000000000094d */ /* 0x000fea0003800000 */
[----:B-1234-:R-:W1:Y:S01]  /*8850*/  LDC.64 R2, c[0x0][0x388] ;  /* 0x0000e200ff027b82 */ /* 0x01ee620000000a00 */
[----:B------:R-:W2:Y:S01]  /*8860*/  LDCU UR4, c[0x0][0x3a8] ;  /* 0x00007500ff0477ac */ /* 0x000ea20008000800 */
[----:B------:R-:W-:Y:S01]  /*8870*/  PRMT R0, R18, 0x9910, RZ ;  /* 0x0000991012007816 */ /* 0x000fe200000000ff */
[----:B------:R-:W-:-:S03]  /*8880*/  IMAD R17, R17, 0x200, R19 ;  /* 0x0000020011117824 */ /* 0x000fc600078e0213 */
[----:B------:R-:W-:Y:S01]  /*8890*/  ISETP.GT.AND P1, PT, R0, 0x9, PT ;  /* 0x000000090000780c */ /* 0x000fe20003f24270 */
[----:B--2---:R-:W-:-:S05]  /*88a0*/  IMAD R17, R17, UR4, RZ ;  /* 0x0000000411117c24 */ /* 0x004fca000f8e02ff */
[----:B-1----:R-:W-:-:S05]  /*88b0*/  IADD3 R2, P0, PT, R17, R2, RZ ;  /* 0x0000000211027210 */ /* 0x002fca0007f1e0ff */
        /* <DEDUP_REMOVED lines=12> */
[----:B-1----:R-:W-:Y:S01]  /*8980*/  STG.E.U8 desc[UR36][R2.64], R5 ;  /* 0x0000000502007986 */ /* 0x002fe2000c101124 */
[----:B------:R-:W-:Y:S05]  /*8990*/  EXIT ;  /* 0x000000000000794d */ /* 0x000fea0003800000 */
.L_x_5579:
[----:B------:R-:W-:-:S06]  /*89a0*/  HADD2.F32 R5, -RZ, R22.H0_H0 ;  /* 0x20000016ff057230 */ /* 0x000fcc0000004100 */
[----:B------:R-:W1:Y:S02]  /*89b0*/  F2I.S64.TRUNC R4, R5 ;  /* 0x0000000500047311 */ /* 0x000e64000020d900 */
[----:B-1----:R-:W-:Y:S01]  /*89c0*/  STG.E.U8 desc[UR36][R2.64], R4 ;  /* 0x0000000402007986 */ /* 0x002fe2000c101124 */
[----:B------:R-:W-:Y:S05]  /*89d0*/  EXIT ;  /* 0x000000000000794d */ /* 0x000fea0003800000 */
.L_x_5578:
        /* <DEDUP_REMOVED lines=8> */
[----:B-1----:R-:W-:Y:S01]  /*8a60*/  STG.E.64 desc[UR36][R2.64], R4 ;  /* 0x0000000402007986 */ /* 0x002fe2000c101b24 */
[----:B------:R-:W-:Y:S05]  /*8a70*/  EXIT ;  /* 0x000000000000794d */ /* 0x000fea0003800000 */
.L_x_5582:
[----:B------:R-:W-:-:S04]  /*8a80*/  HADD2.F32 R22, -RZ, R22.H0_H0 ;  /* 0x20000016ff167230 */ /* 0x000fc80000004100 */
[----:B------:R-:W1:Y:S02]  /*8a90*/  F2I.FTZ.TRUNC.NTZ R5, R22 ;  /* 0x0000001600057305 */ /* 0x000e64000021f100 */
[----:B-1----:R-:W-:Y:S01]  /*8aa0*/  STG.E desc[UR36][R2.64], R5 ;  /* 0x0000000502007986 */ /* 0x002fe2000c101924 */
[----:B------:R-:W-:Y:S05]  /*8ab0*/  EXIT ;  /* 0x000000000000794d */ /* 0x000fea0003800000 */
.L_x_5581:
[----:B------:R-:W-:-:S04]  /*8ac0*/  HADD2.F32 R22, -RZ, R22.H0_H0 ;  /* 0x20000016ff167230 */ /* 0x000fc80000004100 */
[----:B------:R-:W1:Y:S02]  /*8ad0*/  F2I.FTZ.TRUNC.NTZ R5, R22 ;  /* 0x0000001600057305 */ /* 0x000e64000021f100 */
[----:B-1----:R-:W-:Y:S01]  /*8ae0*/  STG.E.U16 desc[UR36][R2.64], R5 ;  /* 0x0000000502007986 */ /* 0x002fe2000c101524 */
[----:B------:R-:W-:Y:S05]  /*8af0*/  EXIT ;  /* 0x000000000000794d */ /* 0x000fea0003800000 */
.L_x_5577:
        /* <DEDUP_REMOVED lines=9> */
.L_x_5584:
[----:B------:R-:W-:Y:S01]  /*8b90*/  STG.E.U16 desc[UR36][R2.64], R22 ;  /* 0x0000001602007986 */ /* 0x000fe2000c101524 */
[----:B------:R-:W-:Y:S05]  /*8ba0*/  EXIT ;  /* 0x000000000000794d */ /* 0x000fea0003800000 */
.L_x_5583:
        /* <DEDUP_REMOVED lines=10> */
.L_x_5586:
[----:B------:R-:W-:-:S05]  /*8c50*/  HADD2.F32 R0, -RZ, R22.H0_H0 ;  /* 0x20000016ff007230 */ /* 0x000fca0000004100 */
[----:B------:R-:W-:-:S04]  /*8c60*/  F2FP.F16.F32.PACK_AB R0, RZ, R0 ;  /* 0x00000000ff00723e */ /* 0x000fc800000000ff */
[----:B------:R-:W-:-:S05]  /*8c70*/  PRMT R0, R0, 0x5410, RZ ;  /* 0x0000541000007816 */ /* 0x000fca00000000ff */
[----:B------:R-:W-:Y:S01]  /*8c80*/  STG.E desc[UR36][R2.64], R0 ;  /* 0x0000000002007986 */ /* 0x000fe2000c101924 */
[----:B------:R-:W-:Y:S05]  /*8c90*/  EXIT ;  /* 0x000000000000794d */ /* 0x000fea0003800000 */
.L_x_5585:
[----:B------:R-:W-:-:S05]  /*8ca0*/  HADD2.F32 R4, -RZ, R22.H0_H0 ;  /* 0x20000016ff047230 */ /* 0x000fca0000004100 */
[----:B------:R-:W-:-:S06]  /*8cb0*/  FMUL.FTZ R4, R4, 1 ;  /* 0x3f80000004047820 */ /* 0x000fcc0000410000 */
[----:B------:R-:W1:Y:S02]  /*8cc0*/  F2F.F64.F32 R4, R4 ;  /* 0x0000000400047310 */ /* 0x000e640000201800 */
[----:B-1----:R-:W-:Y:S01]  /*8cd0*/  STG.E.64 desc[UR36][R2.64], R4 ;  /* 0x0000000402007986 */ /* 0x002fe2000c101b24 */
[----:B------:R-:W-:Y:S05]  /*8ce0*/  EXIT ;  /* 0x000000000000794d */ /* 0x000fea0003800000 */
.L_x_5576:
        /* <DEDUP_REMOVED lines=12> */
[----:B-1----:R-:W-:Y:S01]  /*8db0*/  STG.E.U16 desc[UR36][R2.64], R5 ;  /* 0x0000000502007986 */ /* 0x002fe2000c101524 */
[----:B------:R-:W-:Y:S05]  /*8dc0*/  EXIT ;  /* 0x000000000000794d */ /* 0x000fea0003800000 */
.L_x_5590:
        /* <DEDUP_REMOVED lines=18> */
.L_x_5593:
[----:B------:R-:W-:-:S04]  /*8ef0*/  SHF.R.U32.HI R5, RZ, 0x18, R5 ;  /* 0x00000018ff057819 */ /* 0x000fc80000011605 */
[----:B------:R-:W-:-:S07]  /*8f00*/  LOP3.LUT R0, R0, 0x80, R5, 0xf8, !PT ;  /* 0x0000008000007812 */ /* 0x000fce00078ef805 */
.L_x_5592:
[----:B------:R-:W-:Y:S05]  /*8f10*/  BSYNC.RECONVERGENT B0 ;  /* 0x0000000000007941 */ /* 0x000fea0003800200 */
.L_x_5591:
[----:B------:R-:W-:Y:S01]  /*8f20*/  STG.E.U8 desc[UR36][R2.64], R0 ;  /* 0x0000000002007986 */ /* 0x000fe2000c101124 */
[----:B------:R-:W-:Y:S05]  /*8f30*/  EXIT ;  /* 0x000000000000794d */ /* 0x000fea0003800000 */
.L_x_5589:
        /* <DEDUP_REMOVED lines=18> */
.L_x_5596:
[----:B------:R-:W-:-:S04]  /*9060*/  SHF.R.U32.HI R5, RZ, 0x18, R5 ;  /* 0x00000018ff057819 */ /* 0x000fc80000011605 */
[----:B------:R-:W-:-:S07]  /*9070*/  LOP3.LUT R0, R0, 0x80, R5, 0xf8, !PT ;  /* 0x0000008000007812 */ /* 0x000fce00078ef805 */
.L_x_5595:
[----:B------:R-:W-:Y:S05]  /*9080*/  BSYNC.RECONVERGENT B0 ;  /* 0x0000000000007941 */ /* 0x000fea0003800200 */
.L_x_5594:
[----:B------:R-:W-:Y:S01]  /*9090*/  STG.E.U8 desc[UR36][R2.64], R0 ;  /* 0x0000000002007986 */ /* 0x000fe2000c101124 */
[----:B------:R-:W-:Y:S05]  /*90a0*/  EXIT ;  /* 0x000000000000794d */ /* 0x000fea0003800000 */
.L_x_5588:
        /* <DEDUP_REMOVED lines=22> */
.L_x_5598:
[----:B------:R-:W-:-:S06]  /*9210*/  HADD2.F32 R4, -RZ, R22.H0_H0 ;  /* 0x20000016ff047230 */ /* 0x000fcc0000004100 */
[----:B------:R-:W1:Y:S02]  /*9220*/  F2I.U64.TRUNC R4, R4 ;  /* 0x0000000400047311 */ /* 0x000e64000020d800 */
[----:B-1----:R-:W-:Y:S01]  /*9230*/  STG.E.64 desc[UR36][R2.64], R4 ;  /* 0x0000000402007986 */ /* 0x002fe2000c101b24 */
[----:B------:R-:W-:Y:S05]  /*9240*/  EXIT ;  /* 0x000000000000794d */ /* 0x000fea0003800000 */
.L_x_5597:
[----:B------:R-:W-:-:S04]  /*9250*/  HADD2.F32 R22, -RZ, R22.H0_H0 ;  /* 0x20000016ff167230 */ /* 0x000fc80000004100 */
[----:B------:R-:W1:Y:S02]  /*9260*/  F2I.FTZ.U32.TRUNC.NTZ R5, R22 ;  /* 0x0000001600057305 */ /* 0x000e64000021f000 */
[----:B-1----:R-:W-:Y:S01]  /*9270*/  STG.E desc[UR36][R2.64], R5 ;  /* 0x0000000502007986 */ /* 0x002fe2000c101924 */
[----:B------:R-:W-:Y:S05]  /*9280*/  EXIT ;  /* 0x000000000000794d */ /* 0x000fea0003800000 */
.L_x_5587:
        /* <DEDUP_REMOVED lines=11> */
.L_x_5600:
[----:B------:R-:W-:Y:S01]  /*9340*/  HADD2.F32 R22, -RZ, R22.H0_H0 ;  /* 0x20000016ff167230 */ /* 0x000fe20000004100 */
[----:B------:R-:W-:-:S04]  /*9350*/  CS2R R6, SRZ ;  /* 0x0000000000067805 */ /* 0x000fc8000001ff00 */
[----:B------:R-:W-:-:S06]  /*9360*/  FMUL.FTZ R4, R22, 1 ;  /* 0x3f80000016047820 */ /* 0x000fcc0000410000 */
[----:B------:R-:W1:Y:S02]  /*9370*/  F2F.F64.F32 R4, R4 ;  /* 0x0000000400047310 */ /* 0x000e640000201800 */
[----:B-1----:R-:W-:Y:S01]  /*9380*/  STG.E.128 desc[UR36][R2.64], R4 ;  /* 0x0000000402007986 */ /* 0x002fe2000c101d24 */
[----:B------:R-:W-:Y:S05]  /*9390*/  EXIT ;  /* 0x000000000000794d */ /* 0x000fea0003800000 */
.L_x_5599:
[----:B------:R-:W-:-:S13]  /*93a0*/  ISETP.NE.AND P0, PT, R0, 0xf, PT ;  /* 0x0000000f0000780c */ /* 0x000fda0003f05270 */
[----:B------:R-:W-:Y:S05]  /*93b0*/  @!P0 BRA `(.L_x_5601) ;  /* 0x0000000000e88947 */ /* 0x000fea0003800000 */
[----:B------:R-:W-:-:S13]  /*93c0*/  ISETP.NE.AND P0, PT, R0, 0x17, PT ;  /* 0x000000170000780c */ /* 0x000fda0003f05270 */
[----:B------:R-:W-:Y:S05]  /*93d0*/  @!P0 BRA `(.L_x_5602) ;  /* 0x0000000000908947 */ /* 0x000fea0003800000 */
[----:B------:R-:W-:-:S13]  /*93e0*/  ISETP.NE.AND P0, PT, R0, 0x18, PT ;  /* 0x000000180000780c */ /* 0x000fda0003f05270 */
[----:B------:R-:W-:Y:S05]  /*93f0*/  @!P0 BRA `(.L_x_5603) ;  /* 0x0000000000448947 */ /* 0x000fea0003800000 */
.L_x_5580:
[----:B------:R-:W-:Y:S01]  /*9400*/  MOV R0, 0x0 ;  /* 0x0000000000007802 */ /* 0x000fe20000000f00 */
[----:B------:R-:W1:Y:S01]  /*9410*/  LDCU.64 UR4, c[0x4][0x178] ;  /* 0x01002f00ff0477ac */ /* 0x000e620008000a00 */
[----:B------:R-:W-:Y:S02]  /*9420*/  IMAD.MOV.U32 R8, RZ, RZ, 0x65 ;  /* 0x00000065ff087424 */ /* 0x000fe400078e00ff */
[----:B------:R2:W3:Y:S01]  /*9430*/  LDC.64 R2, c[0x4][R0] ;  /* 0x0100000000027b82 */ /* 0x0004e20000000a00 */
[----:B------:R-:W4:Y:S01]  /*9440*/  LDCU.64 UR6, c[0x4][0x180] ;  /* 0x01003000ff0677ac */ /* 0x000f220008000a00 */
[----:B------:R-:W-:Y:S02]  /*9450*/  IMAD.MOV.U32 R12, RZ, RZ, 0x1 ;  /* 0x00000001ff0c7424 */ /* 0x000fe400078e00ff */
[----:B------:R-:W-:Y:S01]  /*9460*/  IMAD.MOV.U32 R13, RZ, RZ, RZ ;  /* 0x000000ffff0d7224 */ /* 0x000fe200078e00ff */
[----:B------:R-:W0:Y:S01]  /*9470*/  LDCU.64 UR8, c[0x4][0x80] ;  /* 0x01001000ff0877ac */ /* 0x000e220008000a00 */
[----:B-1----:R-:W-:-:S02]  /*9480*/  IMAD.U32 R4, RZ, RZ, UR4 ;  /* 0x00000004ff047e24 */ /* 0x002fc4000f8e00ff */
[----:B------:R-:W-:Y:S02]  /*9490*/  IMAD.U32 R5, RZ, RZ, UR5 ;  /* 0x00000005ff057e24 */ /* 0x000fe4000f8e00ff */
[----:B----4-:R-:W-:Y:S02]  /*94a0*/  IMAD.U32 R6, RZ, RZ, UR6 ;  /* 0x00000006ff067e24 */ /* 0x010fe4000f8e00ff */
[----:B------:R-:W-:Y:S02]  /*94b0*/  IMAD.U32 R7, RZ, RZ, UR7 ;  /* 0x00000007ff077e24 */ /* 0x000fe4000f8e00ff */
[----:B0-----:R-:W-:Y:S02]  /*94c0*/  IMAD.U32 R10, RZ, RZ, UR8 ;  /* 0x00000008ff0a7e24 */ /* 0x001fe4000f8e00ff */
[----:B--2---:R-:W-:-:S07]  /*94d0*/  IMAD.U32 R11, RZ, RZ, UR9 ;  /* 0x00000009ff0b7e24 */ /* 0x004fce000f8e00ff */
[----:B------:R-:W-:-:S07]  /*94e0*/  LEPC R20, `(.L_x_5604) ;  /* 0x000000001014794e */ /* 0x000fce0000000000 */
[----:B---3--:R-:W-:Y:S05]  /*94f0*/  CALL.ABS.NOINC R2 ;  /* 0x0000000002007343 */ /* 0x008fea0003c00000 */
.L_x_5604:
[----:B------:R-:W-:Y:S05]  /*9500*/  EXIT ;  /* 0x000000000000794d */ /* 0x000fea0003800000 */
.L_x_5603:
        /* <DEDUP_REMOVED lines=13> */
.L_x_5606:
[----:B------:R-:W-:Y:S05]  /*95e0*/  BSYNC.RECONVERGENT B0 ;  /* 0x0000000000007941 */ /* 0x000fea0003800200 */
.L_x_5605:
[----:B------:R-:W-:-:S05]  /*95f0*/  LOP3.LUT R5, R0, 0x80, R5, 0xf8, !PT ;  /* 0x0000008000057812 */ /* 0x000fca00078ef805 */
[----:B------:R-:W-:Y:S01]  /*9600*/  STG.E.U8 desc[UR36][R2.64], R5 ;  /* 0x0000000502007986 */ /* 0x000fe2000c101124 */
[----:B------:R-:W-:Y:S05]  /*9610*/  EXIT ;  /* 0x000000000000794d */ /* 0x000fea0003800000 */
.L_x_5602:
        /* <DEDUP_REMOVED lines=12> */
.L_x_5608:
[----:B------:R-:W-:Y:S01]  /*96e0*/  IMAD.MOV.U32 R0, RZ, RZ, 0x7f ;  /* 0x0000007fff007424 */ /* 0x000fe200078e00ff */
[----:B------:R-:W-:-:S04]  /*96f0*/  ISETP.GT.U32.AND P0, PT, R4, 0x7f800000, PT ;  /* 0x7f8000000400780c */ /* 0x000fc80003f04070 */
[----:B------:R-:W-:-:S09]  /*9700*/  SEL R0, R0, 0x7c, P0 ;  /* 0x0000007c00007807 */ /* 0x000fd20000000000 */
.L_x_5609:
[----:B------:R-:W-:Y:S05]  /*9710*/  BSYNC.RECONVERGENT B0 ;  /* 0x0000000000007941 */ /* 0x000fea0003800200 */
.L_x_5607:
[----:B------:R-:W-:-:S04]  /*9720*/  SHF.R.U32.HI R5, RZ, 0x18, R5 ;  /* 0x00000018ff057819 */ /* 0x000fc80000011605 */
[----:B------:R-:W-:-:S05]  /*9730*/  LOP3.LUT R5, R0, 0x80, R5, 0xf8, !PT ;  /* 0x0000008000057812 */ /* 0x000fca00078ef805 */
[----:B------:R-:W-:Y:S01]  /*9740*/  STG.E.U8 desc[UR36][R2.64], R5 ;  /* 0x0000000502007986 */ /* 0x000fe2000c101124 */
[----:B------:R-:W-:Y:S05]  /*9750*/  EXIT ;  /* 0x000000000000794d */ /* 0x000fea0003800000 */
.L_x_5601:
[----:B------:R-:W-:-:S05]  /*9760*/  HADD2.F32 R0, -RZ, R22.H0_H0 ;  /* 0x20000016ff007230 */ /* 0x000fca0000004100 */
[----:B------:R-:W-:-:S05]  /*9770*/  F2FP.BF16.F32.PACK_AB R0, RZ, R0 ;  /* 0x00000000ff00723e */ /* 0x000fca00000010ff */
[----:B------:R-:W-:Y:S01]  /*9780*/  STG.E.U16 desc[UR36][R2.64], R0 ;  /* 0x0000000002007986 */ /* 0x000fe2000c101524 */
[----:B------:R-:W-:Y:S05]  /*9790*/  EXIT ;  /* 0x000000000000794d */ /* 0x000fea0003800000 */
.L_x_5610:
        /* <DEDUP_REMOVED lines=14> */
.L_x_49998:


//--------------------- .text._ZN2at6native18elementwise_kernelILi128ELi4EZNS0_22gpu_kernel_impl_nocastINS0_13BUnaryFunctorIN3c104HalfES5_S5_ZZZNS0_16fmod_kernel_cudaERNS_18TensorIteratorBaseEENKUlvE0_clEvENKUlvE1_clEvEUlS5_S5_E_EEEEvS7_RKT_EUliE_EEviT1_ --------------------------
	.section	.text._ZN2at6native18elementwise_kernelILi128ELi4EZNS0_22gpu_kernel_impl_nocastINS0_13BUnaryFunctorIN3c104HalfES5_S5_ZZZNS0_16fmod_kernel_cudaERNS_18TensorIteratorBaseEENKUlvE0_clEvENKUlvE1_clEvEUlS5_S5_E_EEEEvS7_RKT_EUliE_EEviT1_,"ax",@progbits
	.align	128
        .global         _ZN2at6native18elementwise_kernelILi128ELi4EZNS0_22gpu_kernel_impl_nocastINS0_13BUnaryFunctorIN3c104HalfES5_S5_ZZZNS0_16fmod_kernel_cudaERNS_18TensorIteratorBaseEENKUlvE0_clEvENKUlvE1_clEvEUlS5_S5_E_EEEEvS7_RKT_EUliE_EEviT1_
        .type           _ZN2at6native18elementwise_kernelILi128ELi4EZNS0_22gpu_kernel_impl_nocastINS0_13BUnaryFunctorIN3c104HalfES5_S5_ZZZNS0_16fmod_kernel_cudaERNS_18TensorIteratorBaseEENKUlvE0_clEvENKUlvE1_clEvEUlS5_S5_E_EEEEvS7_RKT_EUliE_EEviT1_,@function
        .size           _ZN2at6native18elementwise_kernelILi128ELi4EZNS0_22gpu_kernel_impl_nocastINS0_13BUnaryFunctorIN3c104HalfES5_S5_ZZZNS0_16fmod_kernel_cudaERNS_18TensorIteratorBaseEENKUlvE0_clEvENKUlvE1_clEvEUlS5_S5_E_EEEEvS7_RKT_EUliE_EEviT1_,(.L_x_49999 - _ZN2at6native18elementwise_kernelILi128ELi4EZNS0_22gpu_kernel_impl_nocastINS0_13BUnaryFunctorIN3c104HalfES5_S5_ZZZNS0_16fmod_kernel_cudaERNS_18TensorIteratorBaseEENKUlvE0_clEvENKUlvE1_clEvEUlS5_S5_E_EEEEvS7_RKT_EUliE_EEviT1_)
        .other          _ZN2at6native18elementwise_kernelILi128ELi4EZNS0_22gpu_kernel_impl_nocastINS0_13BUnaryFunctorIN3c104HalfES5_S5_ZZZNS0_16fmod_kernel_cudaERNS_18TensorIteratorBaseEENKUlvE0_clEvENKUlvE1_clEvEUlS5_S5_E_EEEEvS7_RKT_EUliE_EEviT1_,@"STO_CUDA_ENTRY STV_DEFAULT"
_ZN2at6native18elementwise_kernelILi128ELi4EZNS0_22gpu_kernel_impl_nocastINS0_13BUnaryFunctorIN3c104HalfES5_S5_ZZZNS0_16fmod_kernel_cudaERNS_18TensorIteratorBaseEENKUlvE0_clEvENKUlvE1_clEvEUlS5_S5_E_EEEEvS7_RKT_EUliE_EEviT1_:
.text._ZN2at6native18elementwise_kernelILi128ELi4EZNS0_22gpu_kernel_impl_nocastINS0_13BUnaryFunctorIN3c104HalfES5_S5_ZZZNS0_16fmod_kernel_cudaERNS_18TensorIteratorBaseEENKUlvE0_clEvENKUlvE1_clEvEUlS5_S5_E_EEEEvS7_RKT_EUliE_EEviT1_:
        /* <DEDUP_REMOVED lines=15> */
[----:B0-----:R-:W2:Y:S06]  /*00f0*/  LDG.E.U16 R0, desc[UR6][R4.64] ;  /* 0x0000000604007981 */ /* 0x001eac000c1e1500 */
[----:B------:R-:W0:Y:S02]  /*0100*/  LDC.U16 R7, c[0x0][0x592] ;  /* 0x00016480ff077b82 */ /* 0x000e240000000400 */
[----:B0-----:R-:W-:-:S02]  /*0110*/  HADD2.F32 R7, -RZ, R7.H0_H0 ;  /* 0x20000007ff077230 */ /* 0x001fc40000004100 */
[----:B--2---:R-:W-:-:S05]  /*0120*/  HADD2.F32 R0, -RZ, R0.H0_H0 ;  /* 0x20000000ff007230 */ /* 0x004fca0000004100 */
        /* <DEDUP_REMOVED lines=25> */
.L_x_5618:
[----:B------:R-:W-:Y:S01]  /*02c0*/  FSETP.GEU.FTZ.AND P0, PT, R6, -R2, PT ;  /* 0x800000020600720b */ /* 0x000fe20003f1e000 */
[----:B------:R-:W-:-:S12]  /*02d0*/  FADD.FTZ R4, R4, -1 ;  /* 0xbf80000004047421 */ /* 0x000fd80000010000 */
[----:B------:R-:W-:-:S07]  /*02e0*/  @!P0 FADD.FTZ R4, R4, -1 ;  /* 0xbf80000004048421 */ /* 0x000fce0000010000 */
.L_x_5617:
[----:B------:R-:W-:Y:S01]  /*02f0*/  FFMA.FTZ R9, -R2, R4, R9 ;  /* 0x0000000402097223 */ /* 0x000fe20000010109 */
[----:B------:R-:W-:Y:S06]  /*0300*/  BRA `(.L_x_5615) ;  /* 0x0000000000707947 */ /* 0x000fec0003800000 */
.L_x_5616:
        /* <DEDUP_REMOVED lines=13> */
.L_x_5620:
        /* <DEDUP_REMOVED lines=13> */
.L_x_5619:
[----:B------:R-:W-:-:S04]  /*04b0*/  FMUL.FTZ R9, R9, 1.1920928955078125e-07 ;  /* 0x3400000009097820 */ /* 0x000fc80000410000 */
[----:B------:R-:W-:-:S07]  /*04c0*/  FMUL.FTZ R9, R10, R9 ;  /* 0x000000090a097220 */ /* 0x000fce0000410000 */
.L_x_5615:
[----:B------:R-:W1:Y:S01]  /*04d0*/  LDC.64 R4, c[0x0][0x580] ;  /* 0x00016000ff047b82 */ /* 0x000e620000000a00 */
[C---:B------:R-:W-:Y:S02]  /*04e0*/  FSETP.NAN.FTZ.AND P0, PT, |R9|.reuse, |R9|, PT ;  /* 0x400000090900720b */ /* 0x040fe40003f18200 */
[----:B------:R-:W-:Y:S02]  /*04f0*/  LOP3.LUT R0, R9, 0x80000000, R0, 0xb8, !PT ;  /* 0x8000000009007812 */ /* 0x000fe400078eb800 */
[----:B------:R-:W-:Y:S02]  /*0500*/  IADD3 R3, PT, PT, R3, 0x80, RZ ;  /* 0x0000008003037810 */ /* 0x000fe40007ffe0ff */
[----:B------:R-:W-:Y:S02]  /*0510*/  FSEL R0, R9, R0, P0 ;  /* 0x0000000009007208 */ /* 0x000fe40000000000 */
[----:B------:R-:W-:Y:S02]  /*0520*/  ISETP.GE.AND P0, PT, R3, UR4, PT ;  /* 0x0000000403007c0c */ /* 0x000fe4000bf06270 */
[----:B------:R-:W-:-:S11]  /*0530*/  F2FP.F16.F32.PACK_AB R0, RZ, R0 ;  /* 0x00000000ff00723e */ /* 0x000fd600000000ff */
[----:B------:R-:W-:Y:S05]  /*0540*/  @P0 BREAK.RELIABLE B1 ;  /* 0x0000000000010942 */ /* 0x000fea0003800100 */
[----:B-1----:R1:W-:Y:S01]  /*0550*/  STG.E.U16 desc[UR6][R4.64], R0 ;  /* 0x0000000004007986 */ /* 0x0023e2000c101506 */
[----:B------:R-:W-:Y:S05]  /*0560*/  @P0 BRA `(.L_x_5621) ;  /* 0x0000000800580947 */ /* 0x000fea0003800000 */
[----:B-1----:R-:W1:Y:S02]  /*0570*/  LDC.64 R4, c[0x0][0x588] ;  /* 0x00016200ff047b82 */ /* 0x002e640000000a00 */
[----:B-1----:R-:W2:Y:S06]  /*0580*/  LDG.E.U16 R0, desc[UR6][R4.64] ;  /* 0x0000000604007981 */ /* 0x002eac000c1e1500 */
[----:B0-----:R-:W0:Y:S02]  /*0590*/  LDC.U16 R2, c[0x0][0x592] ;  /* 0x00016480ff027b82 */ /* 0x001e240000000400 */
        /* <DEDUP_REMOVED lines=27> */
.L_x_5625:
[----:B------:R-:W-:Y:S01]  /*0750*/  FSETP.GEU.FTZ.AND P0, PT, R4, -R5, PT ;  /* 0x800000050400720b */ /* 0x000fe20003f1e000 */
[----:B------:R-:W-:-:S12]  /*0760*/  FADD.FTZ R2, R2, -1 ;  /* 0xbf80000002027421 */ /* 0x000fd80000010000 */
[----:B------:R-:W-:-:S07]  /*0770*/  @!P0 FADD.FTZ R2, R2, -1 ;  /* 0xbf80000002028421 */ /* 0x000fce0000010000 */
.L_x_5624:
[----:B------:R-:W-:Y:S01]  /*0780*/  FFMA.FTZ R7, -R5, R2, R7 ;  /* 0x0000000205077223 */ /* 0x000fe20000010107 */
[----:B------:R-:W-:Y:S06]  /*0790*/  BRA `(.L_x_5622) ;  /* 0x0000000000707947 */ /* 0x000fec0003800000 */
.L_x_5623:
        /* <DEDUP_REMOVED lines=13> */
.L_x_5627:
        /* <DEDUP_REMOVED lines=13> */
.L_x_5626:
[----:B------:R-:W-:-:S04]  /*0940*/  FMUL.FTZ R7, R7, 1.1920928955078125e-07 ;  /* 0x3400000007077820 */ /* 0x000fc80000410000 */
[----:B------:R-:W-:-:S07]  /*0950*/  FMUL.FTZ R7, R8, R7 ;  /* 0x0000000708077220 */ /* 0x000fce0000410000 */
.L_x_5622:
[----:B------:R-:W1:Y:S01]  /*0960*/  LDC.64 R4, c[0x0][0x580] ;  /* 0x00016000ff047b82 */ /* 0x000e620000000a00 */
[C---:B------:R-:W-:Y:S02]  /*0970*/  FSETP.NAN.FTZ.AND P0, PT, |R7|.reuse, |R7|, PT ;  /* 0x400000070700720b */ /* 0x040fe40003f18200 */
[----:B------:R-:W-:Y:S02]  /*0980*/  LOP3.LUT R0, R7, 0x80000000, R0, 0xb8, !PT ;  /* 0x8000000007007812 */ /* 0x000fe400078eb800 */
[----:B------:R-:W-:Y:S02]  /*0990*/  IADD3 R3, PT, PT, R3, 0x80, RZ ;  /* 0x0000008003037810 */ /* 0x000fe40007ffe0ff */
[----:B------:R-:W-:-:S04]  /*09a0*/  FSEL R0, R7, R0, P0 ;  /* 0x0000000007007208 */ /* 0x000fc80000000000 */
[----:B------:R-:W-:-:S05]  /*09b0*/  F2FP.F16.F32.PACK_AB R0, RZ, R0 ;  /* 0x00000000ff00723e */ /* 0x000fca00000000ff */
[----:B-1----:R1:W-:Y:S02]  /*09c0*/  STG.E.U16 desc[UR6][R4.64], R0 ;  /* 0x0000000004007986 */ /* 0x0023e4000c101506 */
.L_x_5614:
[----:B------:R-:W-:-:S13]  /*09d0*/  ISETP.GE.AND P0, PT, R3, UR4, PT ;  /* 0x0000000403007c0c */ /* 0x000fda000bf06270 */
[----:B------:R-:W-:Y:S05]  /*09e0*/  @P0 BREAK.RELIABLE B1 ;  /* 0x0000000000010942 */ /* 0x000fea0003800100 */
[----:B------:R-:W-:Y:S05]  /*09f0*/  @P0 BRA `(.L_x_5621) ;  /* 0x0000000400340947 */ /* 0x000fea0003800000 */
[----:B------:R-:W-:Y:S05]  /*0a00*/  BSYNC.RELIABLE B1 ;  /* 0x0000000000017941 */ /* 0x000fea0003800100 */
.L_x_5613:
[----:B-1----:R-:W1:Y:S02]  /*0a10*/  LDC.64 R4, c[0x0][0x588] ;  /* 0x00016200ff047b82 */ /* 0x002e640000000a00 */
[----:B-1----:R-:W2:Y:S06]  /*0a20*/  LDG.E.U16 R0, desc[UR6][R4.64] ;  /* 0x0000000604007981 */ /* 0x002eac000c1e1500 */
[----:B------:R-:W1:Y:S02]  /*0a30*/  LDC.U16 R2, c[0x0][0x592] ;  /* 0x00016480ff027b82 */ /* 0x000e640000000400 */
[----:B-1----:R-:W-:-:S02]  /*0a40*/  HADD2.F32 R9, -RZ, R2.H0_H0 ;  /* 0x20000002ff097230 */ /* 0x002fc40000004100 */
[----:B--2---:R-:W-:-:S05]  /*0a50*/  HADD2.F32 R0, -RZ, R0.H0_H0 ;  /* 0x20000000ff007230 */ /* 0x004fca0000004100 */
[C---:B------:R-:W-:Y:S01]  /*0a60*/  FSETP.GEU.FTZ.AND P0, PT, |R0|.reuse, |R9|, PT ;  /* 0x400000090000720b */ /* 0x040fe20003f1e200 */
[----:B------:R-:W-:-:S12]  /*0a70*/  FADD.FTZ R7, |R0|, -RZ ;  /* 0x800000ff00077221 */ /* 0x000fd80000010200 */
[----:B------:R-:W-:Y:S05]  /*0a80*/  @!P0 BRA `(.L_x_5628) ;  /* 0x0000000000f48947 */ /* 0x000fea0003800000 */
[----:B------:R-:W-:Y:S01]  /*0a90*/  FMUL.FTZ R6, |R9|, 8388608 ;  /* 0x4b00000009067820 */ /* 0x000fe20000410200 */
[----:B------:R-:W-:Y:S04]  /*0aa0*/  BSSY.RECONVERGENT B0, `(.L_x_5628) ;  /* 0x000003b000007945 */ /* 0x000fe80003800200 */
        /* <DEDUP_REMOVED lines=22> */
.L_x_5632:
[----:B------:R-:W-:Y:S01]  /*0c10*/  FSETP.GEU.FTZ.AND P0, PT, R4, -R5, PT ;  /* 0x800000050400720b */ /* 0x000fe20003f1e000 */
[----:B------:R-:W-:-:S12]  /*0c20*/  FADD.FTZ R2, R2, -1 ;  /* 0xbf80000002027421 */ /* 0x000fd80000010000 */
[----:B------:R-:W-:-:S07]  /*0c30*/  @!P0 FADD.FTZ R2, R2, -1 ;  /* 0xbf80000002028421 */ /* 0x000fce0000010000 */
.L_x_5631:
[----:B------:R-:W-:Y:S05]  /*0c40*/  BSYNC.RECONVERGENT B3 ;  /* 0x0000000000037941 */ /* 0x000fea0003800200 */
.L_x_5630:
[----:B------:R-:W-:Y:S01]  /*0c50*/  FFMA.FTZ R7, -R5, R2, R7 ;  /* 0x0000000205077223 */ /* 0x000fe20000010107 */
[----:B------:R-:W-:Y:S06]  /*0c60*/  BRA `(.L_x_5633) ;  /* 0x0000000000787947 */ /* 0x000fec0003800000 */
.L_x_5629:
        /* <DEDUP_REMOVED lines=14> */
.L_x_5636:
        /* <DEDUP_REMOVED lines=13> */
.L_x_5635:
[----:B------:R-:W-:Y:S05]  /*0e20*/  BSYNC.RECONVERGENT B3 ;  /* 0x0000000000037941 */ /* 0x000fea0003800200 */
.L_x_5634:
[----:B------:R-:W-:-:S04]  /*0e30*/  FMUL.FTZ R7, R7, 1.1920928955078125e-07 ;  /* 0x3400000007077820 */ /* 0x000fc80000410000 */
[----:B------:R-:W-:-:S07]  /*0e40*/  FMUL.FTZ R7, R8, R7 ;  /* 0x0000000708077220 */ /* 0x000fce0000410000 */
.L_x_5633:
[----:B------:R-:W-:Y:S05]  /*0e50*/  BSYNC.RECONVERGENT B0 ;  /* 0x0000000000007941 */ /* 0x000fea0003800200 */
.L_x_5628:
[----:B------:R-:W1:Y:S01]  /*0e60*/  LDC.64 R4, c[0x0][0x580] ;  /* 0x00016000ff047b82 */ /* 0x000e620000000a00 */
[C---:B------:R-:W-:Y:S02]  /*0e70*/  FSETP.NAN.FTZ.AND P0, PT, |R7|.reuse, |R7|, PT ;  /* 0x400000070700720b */ /* 0x040fe40003f18200 */
[----:B------:R-:W-:Y:S02]  /*0e80*/  LOP3.LUT R0, R7, 0x80000000, R0, 0xb8, !PT ;  /* 0x8000000007007812 */ /* 0x000fe400078eb800 */
[----:B------:R-:W-:Y:S02]  /*0e90*/  IADD3 R3, PT, PT, R3, 0x80, RZ ;  /* 0x0000008003037810 */ /* 0x000fe40007ffe0ff */
[----:B------:R-:W-:-:S04]  /*0ea0*/  FSEL R0, R7, R0, P0 ;  /* 0x0000000007007208 */ /* 0x000fc80000000000 */
[----:B------:R-:W-:-:S05]  /*0eb0*/  F2FP.F16.F32.PACK_AB R0, RZ, R0 ;  /* 0x00000000ff00723e */ /* 0x000fca00000000ff */
[----:B-1----:R2:W-:Y:S02]  /*0ec0*/  STG.E.U16 desc[UR6][R4.64], R0 ;  /* 0x0000000004007986 */ /* 0x0025e4000c101506 */
.L_x_5621:
[----:B------:R-:W-:Y:S05]  /*0ed0*/  BSYNC.RECONVERGENT B2 ;  /* 0x0000000000027941 */ /* 0x000fea0003800200 */
.L_x_5612:
[----:B------:R-:W-:Y:S05]  /*0ee0*/  WARPSYNC.ALL ;  /* 0x0000000000007948 */ /* 0x000fea0003800000 */
[----:B------:R-:W-:-:S13]  /*0ef0*/  ISETP.GE.AND P0, PT, R3, UR4, PT ;  /* 0x0000000403007c0c */ /* 0x000fda000bf06270 */
[----:B------:R-:W-:Y:S05]  /*0f00*/  @P0 EXIT ;  /* 0x000000000000094d */ /* 0x000fea0003800000 */
[----:B0-----:R-:W1:Y:S02]  /*0f10*/  LDC.64 R2, c[0x0][0x588] ;  /* 0x00016200ff027b82 */ /* 0x001e640000000a00 */
[----:B-12---:R-:W2:Y:S06]  /*0f20*/  LDG.E.U16 R0, desc[UR6][R2.64] ;  /* 0x0000000602007981 */ /* 0x006eac000c1e1500 */
        /* <DEDUP_REMOVED lines=28> */
.L_x_5640:
[----:B------:R-:W-:Y:S01]  /*10f0*/  FSETP.GEU.FTZ.AND P0, PT, R3, -R6, PT ;  /* 0x800000060300720b */ /* 0x000fe20003f1e000 */
[----:B------:R-:W-:-:S12]  /*1100*/  FADD.FTZ R2, R2, -1 ;  /* 0xbf80000002027421 */ /* 0x000fd80000010000 */
[----:B------:R-:W-:-:S07]  /*1110*/  @!P0 FADD.FTZ R2, R2, -1 ;  /* 0xbf80000002028421 */ /* 0x000fce0000010000 */
.L_x_5639:
[----:B------:R-:W-:Y:S01]  /*1120*/  FFMA.FTZ R5, -R6, R2, R5 ;  /* 0x0000000206057223 */ /* 0x000fe20000010105 */
[----:B------:R-:W-:Y:S06]  /*1130*/  BRA `(.L_x_5637) ;  /* 0x0000000000707947 */ /* 0x000fec0003800000 */
.L_x_5638:
        /* <DEDUP_REMOVED lines=13> */
.L_x_5642:
        /* <DEDUP_REMOVED lines=13> */
.L_x_5641:
[----:B------:R-:W-:-:S04]  /*12e0*/  FMUL.FTZ R5, R5, 1.1920928955078125e-07 ;  /* 0x3400000005057820 */ /* 0x000fc80000410000 */
[----:B------:R-:W-:-:S07]  /*12f0*/  FMUL.FTZ R5, R6, R5 ;  /* 0x0000000506057220 */ /* 0x000fce0000410000 */
.L_x_5637:
[----:B------:R-:W1:Y:S01]  /*1300*/  LDC.64 R2, c[0x0][0x580] ;  /* 0x00016000ff027b82 */ /* 0x000e620000000a00 */
[C---:B------:R-:W-:Y:S02]  /*1310*/  FSETP.NAN.FTZ.AND P0, PT, |R5|.reuse, |R5|, PT ;  /* 0x400000050500720b */ /* 0x040fe40003f18200 */
[----:B------:R-:W-:-:S04]  /*1320*/  LOP3.LUT R0, R5, 0x80000000, R0, 0xb8, !PT ;  /* 0x8000000005007812 */ /* 0x000fc800078eb800 */
[----:B------:R-:W-:-:S04]  /*1330*/  FSEL R0, R5, R0, P0 ;  /* 0x0000000005007208 */ /* 0x000fc80000000000 */
[----:B------:R-:W-:-:S05]  /*1340*/  F2FP.F16.F32.PACK_AB R0, RZ, R0 ;  /* 0x00000000ff00723e */ /* 0x000fca00000000ff */
[----:B-1----:R-:W-:Y:S01]  /*1350*/  STG.E.U16 desc[UR6][R2.64], R0 ;  /* 0x0000000002007986 */ /* 0x002fe2000c101506 */
[----:B------:R-:W-:Y:S05]  /*1360*/  EXIT ;  /* 0x000000000000794d */ /* 0x000fea0003800000 */
.L_x_5611:
        /* <DEDUP_REMOVED lines=9> */
[----:B------:R-:W-:Y:S01]  /*1400*/  MOV R5, R3 ;  /* 0x0000000300057202 */ /* 0x000fe20000000f00 */
[----:B------:R-:W-:Y:S01]  /*1410*/  IMAD.MOV.U32 R4, RZ, RZ, RZ ;  /* 0x000000ffff047224 */ /* 0x000fe200078e00ff */
[----:B------:R-:W-:Y:S01]  /*1420*/  ISETP.NE.AND P0, PT, R2, RZ, PT ;  /* 0x000000ff0200720c */ /* 0x000fe20003f05270 */
[----:B------:R-:W1:Y:S01]  /*1430*/  LDCU UR5, c[0x0][0x38c] ;  /* 0x00007180ff0577ac */ /* 0x000e620008000800 */
        /* <DEDUP_REMOVED lines=280> */
[----:B-1----:R-:W-:Y:S02]  /*25c0*/  SHF.R.U32.HI R11, RZ, UR5, R10 ;  /* 0x00000005ff0b7c19 */ /* 0x002fe4000801160a */
[----:B------:R-:W-:-:S05]  /*25d0*/  @P0 MOV R10, RZ ;  /* 0x000000ff000a0202 */ /* 0x000fca0000000f00 */
[----:B------:R-:W1:Y:S01]  /*25e0*/  @P0 LDC.64 R8, c[0x0][0x578] ;  /* 0x00015e00ff080b82 */ /* 0x000e620000000a00 */
[--C-:B------:R-:W-:Y:S02]  /*25f0*/  IMAD.MOV R13, RZ, RZ, -R11.reuse ;  /* 0x000000ffff0d7224 */ /* 0x100fe400078e0a0b */
        /* <DEDUP_REMOVED lines=9> */
.L_x_5646:
[----:B------:R-:W0:Y:S02]  /*2690*/  LDCU.64 UR8, c[0x0][0x588] ;  /* 0x0000b100ff0877ac */ /* 0x000e240008000a00 */
[----:B0-----:R-:W-:-:S04]  /*26a0*/  IADD3 R6, P0, PT, R4, UR8, RZ ;  /* 0x0000000804067c10 */ /* 0x001fc8000ff1e0ff */
[----:B------:R-:W-:-:S05]  /*26b0*/  IADD3.X R7, PT, PT, RZ, UR9, RZ, P0, !PT ;  /* 0x00000009ff077c10 */ /* 0x000fca00087fe4ff */
[----:B------:R-:W2:Y:S01]  /*26c0*/  LDG.E.U16 R4, desc[UR6][R6.64] ;  /* 0x0000000606047981 */ /* 0x000ea2000c1e1500 */
[----:B------:R-:W0:Y:S01]  /*26d0*/  LDC.U16 R8, c[0x0][0x592] ;  /* 0x00016480ff087b82 */ /* 0x000e220000000400 */
[----:B------:R-:W-:Y:S01]  /*26e0*/  BSSY.RECONVERGENT B2, `(.L_x_5647) ;  /* 0x0000041000027945 */ /* 0x000fe20003800200 */
[----:B0-----:R-:W-:Y:S02]  /*26f0*/  HADD2.F32 R8, -RZ, R8.H0_H0 ;  /* 0x20000008ff087230 */ /* 0x001fe40000004100 */
[----:B--2---:R-:W-:-:S05]  /*2700*/  HADD2.F32 R4, -RZ, R4.H0_H0 ;  /* 0x20000004ff047230 */ /* 0x004fca0000004100 */
        /* <DEDUP_REMOVED lines=29> */
.L_x_5651:
[----:B------:R-:W-:Y:S05]  /*28e0*/  BSYNC.RECONVERGENT B3 ;  /* 0x0000000000037941 */ /* 0x000fea0003800200 */
.L_x_5650:
[----:B------:R-:W-:Y:S01]  /*28f0*/  FFMA.FTZ R9, -R10, R6, R9 ;  /* 0x000000060a097223 */ /* 0x000fe20000010109 */
[----:B------:R-:W-:Y:S06]  /*2900*/  BRA `(.L_x_5648) ;  /* 0x0000000000787947 */ /* 0x000fec0003800000 */
.L_x_5649:
        /* <DEDUP_REMOVED lines=14> */
.L_x_5654:
        /* <DEDUP_REMOVED lines=13> */
.L_x_5653:
[----:B------:R-:W-:Y:S05]  /*2ac0*/  BSYNC.RECONVERGENT B3 ;  /* 0x0000000000037941 */ /* 0x000fea0003800200 */
.L_x_5652:
[----:B------:R-:W-:-:S04]  /*2ad0*/  FMUL.FTZ R9, R9, 1.1920928955078125e-07 ;  /* 0x3400000009097820 */ /* 0x000fc80000410000 */
[----:B------:R-:W-:-:S07]  /*2ae0*/  FMUL.FTZ R9, R10, R9 ;  /* 0x000000090a097220 */ /* 0x000fce0000410000 */
.L_x_5648:
[----:B------:R-:W-:Y:S05]  /*2af0*/  BSYNC.RECONVERGENT B2 ;  /* 0x0000000000027941 */ /* 0x000fea0003800200 */
.L_x_5647:
[----:B------:R-:W1:Y:S01]  /*2b00*/  LDCU.64 UR8, c[0x0][0x580] ;  /* 0x0000b000ff0877ac */ /* 0x000e620008000a00 */
[----:B------:R-:W-:Y:S01]  /*2b10*/  FSETP.NAN.FTZ.AND P0, PT, |R9|, |R9|, PT ;  /* 0x400000090900720b */ /* 0x000fe20003f18200 */
[----:B------:R-:W-:Y:S01]  /*2b20*/  VIADD R3, R3, 0x80 ;  /* 0x0000008003037836 */ /* 0x000fe20000000000 */
[----:B------:R-:W-:-:S04]  /*2b30*/  LOP3.LUT R4, R9, 0x80000000, R4, 0xb8, !PT ;  /* 0x8000000009047812 */ /* 0x000fc800078eb804 */
        /* <DEDUP_REMOVED lines=287> */
[----:B------:R-:W-:Y:S01]  /*3d30*/  IMAD.MOV.U32 R6, RZ, RZ, RZ ;  /* 0x000000ffff067224 */ /* 0x000fe200078e00ff */
[----:B------:R-:W2:Y:S01]  /*3d40*/  LDCU UR5, c[0x0][0x4a8] ;  /* 0x00009500ff0577ac */ /* 0x000ea20008000800 */
[----:B------:R-:W3:Y:S09]  /*3d50*/  LDCU.64 UR10, c[0x0][0x570] ;  /* 0x0000ae00ff0a77ac */ /* 0x000ef20008000a00 */
[----:B------:R-:W4:Y:S01]  /*3d60*/  @P0 LDC.64 R14, c[0x0][0x4b0] ;  /* 0x00012c00ff0e0b82 */ /* 0x000f220000000a00 */
[----:B-1----:R-:W-:-:S07]  /*3d70*/  IMAD.HI.U32 R10, R7, UR9, R6 ;  /* 0x00000009070a7c27 */ /* 0x002fce000f8e0006 */
[----:B------:R-:W1:Y:S01]  /*3d80*/  @P0 LDC R17, c[0x0][0x4ac] ;  /* 0x00012b00ff110b82 */ /* 0x000e620000000800 */
[----:B--2---:R-:W-:Y:S02]  /*3d90*/  SHF.R.U32.HI R11, RZ, UR5, R10 ;  /* 0x00000005ff0b7c19 */ /* 0x004fe4000801160a */
[----:B------:R-:W-:Y:S02]  /*3da0*/  @P0 MOV R10, RZ ;  /* 0x000000ff000a0202 */ /* 0x000fe40000000f00 */
[----:B------:R-:W-:-:S03]  /*3db0*/  IADD3 R13, PT, PT, -R11, RZ, RZ ;  /* 0x000000ff0b0d7210 */ /* 0x000fc60007ffe1ff */
[----:B------:R-:W2:Y:S01]  /*3dc0*/  @P0 LDC.64 R8, c[0x0][0x578] ;  /* 0x00015e00ff080b82 */ /* 0x000ea20000000a00 */
[----:B----4-:R-:W-:-:S05]  /*3dd0*/  @P0 IMAD.HI.U32 R6, R11, R14, R10 ;  /* 0x0000000e0b060227 */ /* 0x010fca00078e000a */
[----:B------:R-:W-:Y:S01]  /*3de0*/  @P0 SHF.R.U32.HI R10, RZ, R15, R6 ;  /* 0x0000000fff0a0219 */ /* 0x000fe20000011606 */
[----:B------:R-:W-:-:S03]  /*3df0*/  IMAD R6, R13, UR8, R7 ;  /* 0x000000080d067c24 */ /* 0x000fc6000f8e0207 */
[----:B------:R-:W-:Y:S01]  /*3e00*/  @P0 IADD3 R10, PT, PT, -R10, RZ, RZ ;  /* 0x000000ff0a0a0210 */ /* 0x000fe20007ffe1ff */
[C---:B---3--:R-:W-:Y:S02]  /*3e10*/  IMAD R5, R6.reuse, UR10, R5 ;  /* 0x0000000a06057c24 */ /* 0x048fe4000f8e0205 */
[----:B------:R-:W-:Y:S02]  /*3e20*/  IMAD R4, R6, UR11, R4 ;  /* 0x0000000b06047c24 */ /* 0x000fe4000f8e0204 */
[----:B-1----:R-:W-:-:S04]  /*3e30*/  @P0 IMAD R10, R17, R10, R11 ;  /* 0x0000000a110a0224 */ /* 0x002fc800078e020b */
[C---:B--2---:R-:W-:Y:S02]  /*3e40*/  @P0 IMAD R5, R10.reuse, R8, R5 ;  /* 0x000000080a050224 */ /* 0x044fe400078e0205 */
[----:B------:R-:W-:-:S07]  /*3e50*/  @P0 IMAD R4, R10, R9, R4 ;  /* 0x000000090a040224 */ /* 0x000fce00078e0204 */
.L_x_5656:
[----:B------:R-:W1:Y:S02]  /*3e60*/  LDCU.64 UR8, c[0x0][0x588] ;  /* 0x0000b100ff0877ac */ /* 0x000e640008000a00 */
[----:B-1----:R-:W-:-:S04]  /*3e70*/  IADD3 R6, P0, PT, R4, UR8, RZ ;  /* 0x0000000804067c10 */ /* 0x002fc8000ff1e0ff */
[----:B------:R-:W-:-:S05]  /*3e80*/  IADD3.X R7, PT, PT, RZ, UR9, RZ, P0, !PT ;  /* 0x00000009ff077c10 */ /* 0x000fca00087fe4ff */
[----:B------:R-:W2:Y:S01]  /*3e90*/  LDG.E.U16 R4, desc[UR6][R6.64] ;  /* 0x0000000606047981 */ /* 0x000ea2000c1e1500 */
[----:B------:R-:W1:Y:S01]  /*3ea0*/  LDC.U16 R8, c[0x0][0x592] ;  /* 0x00016480ff087b82 */ /* 0x000e620000000400 */
[----:B------:R-:W-:Y:S01]  /*3eb0*/  BSSY.RECONVERGENT B2, `(.L_x_5657) ;  /* 0x0000041000027945 */ /* 0x000fe20003800200 */
[----:B-1----:R-:W-:Y:S02]  /*3ec0*/  HADD2.F32 R8, -RZ, R8.H0_H0 ;  /* 0x20000008ff087230 */ /* 0x002fe40000004100 */
[----:B--2---:R-:W-:-:S05]  /*3ed0*/  HADD2.F32 R4, -RZ, R4.H0_H0 ;  /* 0x20000004ff047230 */ /* 0x004fca0000004100 */
        /* <DEDUP_REMOVED lines=26> */
.L_x_5662:
[----:B------:R-:W-:Y:S01]  /*4080*/  FSETP.GEU.FTZ.AND P0, PT, R7, -R10, PT ;  /* 0x8000000a0700720b */ /* 0x000fe20003f1e000 */
[----:B------:R-:W-:-:S12]  /*4090*/  FADD.FTZ R6, R6, -1 ;  /* 0xbf80000006067421 */ /* 0x000fd80000010000 */
[----:B------:R-:W-:-:S07]  /*40a0*/  @!P0 FADD.FTZ R6, R6, -1 ;  /* 0xbf80000006068421 */ /* 0x000fce0000010000 */
.L_x_5661:
[----:B------:R-:W-:Y:S05]  /*40b0*/  BSYNC.RECONVERGENT B3 ;  /* 0x0000000000037941 */ /* 0x000fea0003800200 */
.L_x_5660:
[----:B------:R-:W-:Y:S01]  /*40c0*/  FFMA.FTZ R9, -R10, R6, R9 ;  /* 0x000000060a097223 */ /* 0x000fe20000010109 */
[----:B------:R-:W-:Y:S06]  /*40d0*/  BRA `(.L_x_5658) ;  /* 0x0000000000787947 */ /* 0x000fec0003800000 */
.L_x_5659:
        /* <DEDUP_REMOVED lines=14> */
.L_x_5665:
        /* <DEDUP_REMOVED lines=13> */
.L_x_5664:
[----:B------:R-:W-:Y:S05]  /*4290*/  BSYNC.RECONVERGENT B3 ;  /* 0x0000000000037941 */ /* 0x000fea0003800200 */
.L_x_5663:
[----:B------:R-:W-:-:S04]  /*42a0*/  FMUL.FTZ R9, R9, 1.1920928955078125e-07 ;  /* 0x3400000009097820 */ /* 0x000fc80000410000 */
[----:B------:R-:W-:-:S07]  /*42b0*/  FMUL.FTZ R9, R10, R9 ;  /* 0x000000090a097220 */ /* 0x000fce0000410000 */
.L_x_5658:
[----:B------:R-:W-:Y:S05]  /*42c0*/  BSYNC.RECONVERGENT B2 ;  /* 0x0000000000027941 */ /* 0x000fea0003800200 */
.L_x_5657:
[----:B------:R-:W1:Y:S01]  /*42d0*/  LDCU.64 UR8, c[0x0][0x580] ;  /* 0x0000b000ff0877ac */ /* 0x000e620008000a00 */
[----:B------:R-:W-:Y:S01]  /*42e0*/  FSETP.NAN.FTZ.AND P0, PT, |R9|, |R9|, PT ;  /* 0x400000090900720b */ /* 0x000fe20003f18200 */
[----:B------:R-:W-:Y:S01]  /*42f0*/  VIADD R3, R3, 0x80 ;  /* 0x0000008003037836 */ /* 0x000fe20000000000 */
[----:B------:R-:W-:-:S04]  /*4300*/  LOP3.LUT R4, R9, 0x80000000, R4, 0xb8, !PT ;  /* 0x8000000009047812 */ /* 0x000fc800078eb804 */
[----:B------:R-:W-:-:S04]  /*4310*/  FSEL R9, R9, R4, P0 ;  /* 0x0000000409097208 */ /* 0x000fc80000000000 */
[----:B------:R-:W-:Y:S02]  /*4320*/  F2FP.F16.F32.PACK_AB R9, RZ, R9 ;  /* 0x00000009ff09723e */ /* 0x000fe400000000ff */
[----:B-1----:R-:W-:-:S04]  /*4330*/  IADD3 R4, P0, PT, R5, UR8, RZ ;  /* 0x0000000805047c10 */ /* 0x002fc8000ff1e0ff */
[----:B------:R-:W-:-:S05]  /*4340*/  IADD3.X R5, PT, PT, RZ, UR9, RZ, P0, !PT ;  /* 0x00000009ff057c10 */ /* 0x000fca00087fe4ff */
[----:B------:R1:W-:Y:S04]  /*4350*/  STG.E.U16 desc[UR6][R4.64], R9 ;  /* 0x0000000904007986 */ /* 0x0003e8000c101506 */
.L_x_5645:
[----:B------:R-:W-:-:S13]  /*4360*/  ISETP.GE.AND P0, PT, R3, UR4, PT ;  /* 0x0000000403007c0c */ /* 0x000fda000bf06270 */
[----:B------:R-:W-:Y:S05]  /*4370*/  @P0 BREAK.RELIABLE B0 ;  /* 0x0000000000000942 */ /* 0x000fea0003800100 */
[----:B------:R-:W-:Y:S05]  /*4380*/  @P0 BRA `(.L_x_5655) ;  /* 0x0000001400ec0947 */ /* 0x000fea0003800000 */
[----:B------:R-:W-:Y:S05]  /*4390*/  BSYNC.RELIABLE B0 ;  /* 0x0000000000007941 */ /* 0x000fea0003800100 */
.L_x_5644:
        /* <DEDUP_REMOVED lines=298> */
.L_x_5666:
        /* <DEDUP_REMOVED lines=34> */
.L_x_5672:
[----:B------:R-:W-:Y:S01]  /*5860*/  FSETP.GEU.FTZ.AND P0, PT, R7, -R10, PT ;  /* 0x8000000a0700720b */ /* 0x000fe20003f1e000 */
[----:B------:R-:W-:-:S12]  /*5870*/  FADD.FTZ R6, R6, -1 ;  /* 0xbf80000006067421 */ /* 0x000fd80000010000 */
[----:B------:R-:W-:-:S07]  /*5880*/  @!P0 FADD.FTZ R6, R6, -1 ;  /* 0xbf80000006068421 */ /* 0x000fce0000010000 */
.L_x_5671:
[----:B------:R-:W-:Y:S05]  /*5890*/  BSYNC.RECONVERGENT B3 ;  /* 0x0000000000037941 */ /* 0x000fea0003800200 */
.L_x_5670:
[----:B------:R-:W-:Y:S01]  /*58a0*/  FFMA.FTZ R9, -R10, R6, R9 ;  /* 0x000000060a097223 */ /* 0x000fe20000010109 */
[----:B------:R-:W-:Y:S06]  /*58b0*/  BRA `(.L_x_5668) ;  /* 0x0000000000787947 */ /* 0x000fec0003800000 */
.L_x_5669:
        /* <DEDUP_REMOVED lines=14> */
.L_x_5675:
        /* <DEDUP_REMOVED lines=13> */
.L_x_5674:
[----:B------:R-:W-:Y:S05]  /*5a70*/  BSYNC.RECONVERGENT B3 ;  /* 0x0000000000037941 */ /* 0x000fea0003800200 */
.L_x_5673:
[----:B------:R-:W-:-:S04]  /*5a80*/  FMUL.FTZ R9, R9, 1.1920928955078125e-07 ;  /* 0x3400000009097820 */ /* 0x000fc80000410000 */
[----:B------:R-:W-:-:S07]  /*5a90*/  FMUL.FTZ R9, R10, R9 ;  /* 0x000000090a097220 */ /* 0x000fce0000410000 */
.L_x_5668:
[----:B------:R-:W-:Y:S05]  /*5aa0*/  BSYNC.RECONVERGENT B2 ;  /* 0x0000000000027941 */ /* 0x000fea0003800200 */
.L_x_5667:
        /* <DEDUP_REMOVED lines=9> */
.L_x_5655:
[----:B------:R-:W-:Y:S05]  /*5b40*/  BSYNC.RECONVERGENT B1 ;  /* 0x0000000000017941 */ /* 0x000fea0003800200 */
.L_x_5643:
        /* <DEDUP_REMOVED lines=291> */
[----:B0-----:R-:W0:Y:S02]  /*6d80*/  @P0 LDC.64 R12, c[0x0][0x578] ;  /* 0x00015e00ff0c0b82 */ /* 0x001e240000000a00 */
[----:B------:R-:W-:Y:S02]  /*6d90*/  IMAD R4, R4, UR8, R5 ;  /* 0x0000000804047c24 */ /* 0x000fe4000f8e0205 */
[----:B---3--:R-:W-:-:S05]  /*6da0*/  @P0 IMAD.HI.U32 R0, R7, R8, R6 ;  /* 0x0000000807000227 */ /* 0x008fca00078e0006 */
[----:B------:R-:W-:Y:S01]  /*6db0*/  @P0 SHF.R.U32.HI R0, RZ, R9, R0 ;  /* 0x00000009ff000219 */ /* 0x000fe20000011600 */
[C---:B--2---:R-:W-:Y:S02]  /*6dc0*/  IMAD R3, R4.reuse, UR4, R3 ;  /* 0x0000000404037c24 */ /* 0x044fe4000f8e0203 */
[----:B------:R-:W-:Y:S01]  /*6dd0*/  IMAD R2, R4, UR5, R2 ;  /* 0x0000000504027c24 */ /* 0x000fe2000f8e0202 */
[----:B------:R-:W-:-:S05]  /*6de0*/  @P0 IADD3 R6, PT, PT, -R0, RZ, RZ ;  /* 0x000000ff00060210 */ /* 0x000fca0007ffe1ff */
[----:B-1----:R-:W-:-:S04]  /*6df0*/  @P0 IMAD R6, R11, R6, R7 ;  /* 0x000000060b060224 */ /* 0x002fc800078e0207 */
[C---:B0-----:R-:W-:Y:S02]  /*6e00*/  @P0 IMAD R3, R6.reuse, R12, R3 ;  /* 0x0000000c06030224 */ /* 0x041fe400078e0203 */
[----:B------:R-:W-:-:S07]  /*6e10*/  @P0 IMAD R2, R6, R13, R2 ;  /* 0x0000000d06020224 */ /* 0x000fce00078e0202 */
.L_x_5676:
[----:B------:R-:W1:Y:S02]  /*6e20*/  LDCU.128 UR8, c[0x0][0x580] ;  /* 0x0000b000ff0877ac */ /* 0x000e640008000c00 */
[----:B-1----:R-:W-:-:S04]  /*6e30*/  IADD3 R4, P0, PT, R2, UR10, RZ ;  /* 0x0000000a02047c10 */ /* 0x002fc8000ff1e0ff */
[----:B------:R-:W-:-:S05]  /*6e40*/  IADD3.X R5, PT, PT, RZ, UR11, RZ, P0, !PT ;  /* 0x0000000bff057c10 */ /* 0x000fca00087fe4ff */
[----:B------:R-:W2:Y:S01]  /*6e50*/  LDG.E.U16 R0, desc[UR6][R4.64] ;  /* 0x0000000604007981 */ /* 0x000ea2000c1e1500 */
[----:B------:R-:W1:Y:S01]  /*6e60*/  LDC.U16 R2, c[0x0][0x592] ;  /* 0x00016480ff027b82 */ /* 0x000e620000000400 */
[----:B------:R-:W-:Y:S01]  /*6e70*/  BSSY.RECONVERGENT B1, `(.L_x_5677) ;  /* 0x0000043000017945 */ /* 0x000fe20003800200 */
[----:B-1----:R-:W-:Y:S01]  /*6e80*/  HADD2.F32 R6, -RZ, R2.H0_H0 ;  /* 0x20000002ff067230 */ /* 0x002fe20000004100 */
[----:B------:R-:W-:-:S04]  /*6e90*/  IADD3 R2, P1, PT, R3, UR8, RZ ;  /* 0x0000000803027c10 */ /* 0x000fc8000ff3e0ff */
[----:B------:R-:W-:Y:S01]  /*6ea0*/  IADD3.X R3, PT, PT, RZ, UR9, RZ, P1, !PT ;  /* 0x00000009ff037c10 */ /* 0x000fe20008ffe4ff */
        /* <DEDUP_REMOVED lines=27> */
.L_x_5682:
[----:B------:R-:W-:Y:S01]  /*7060*/  FSETP.GEU.FTZ.AND P0, PT, R5, -R8, PT ;  /* 0x800000080500720b */ /* 0x000fe20003f1e000 */
[----:B------:R-:W-:-:S12]  /*7070*/  FADD.FTZ R4, R4, -1 ;  /* 0xbf80000004047421 */ /* 0x000fd80000010000 */
[----:B------:R-:W-:-:S07]  /*7080*/  @!P0 FADD.FTZ R4, R4, -1 ;  /* 0xbf80000004048421 */ /* 0x000fce0000010000 */
.L_x_5681:
[----:B------:R-:W-:Y:S05]  /*7090*/  BSYNC.RECONVERGENT B2 ;  /* 0x0000000000027941 */ /* 0x000fea0003800200 */
.L_x_5680:
[----:B------:R-:W-:Y:S01]  /*70a0*/  FFMA.FTZ R7, -R8, R4, R7 ;  /* 0x0000000408077223 */ /* 0x000fe20000010107 */
[----:B------:R-:W-:Y:S06]  /*70b0*/  BRA `(.L_x_5678) ;  /* 0x0000000000787947 */ /* 0x000fec0003800000 */
.L_x_5679:
        /* <DEDUP_REMOVED lines=14> */
.L_x_5685:
        /* <DEDUP_REMOVED lines=13> */
.L_x_5684:
[----:B------:R-:W-:Y:S05]  /*7270*/  BSYNC.RECONVERGENT B2 ;  /* 0x0000000000027941 */ /* 0x000fea0003800200 */
.L_x_5683:
[----:B------:R-:W-:-:S04]  /*7280*/  FMUL.FTZ R7, R7, 1.1920928955078125e-07 ;  /* 0x3400000007077820 */ /* 0x000fc80000410000 */
[----:B------:R-:W-:-:S07]  /*7290*/  FMUL.FTZ R7, R8, R7 ;  /* 0x0000000708077220 */ /* 0x000fce0000410000 */
.L_x_5678:
[----:B------:R-:W-:Y:S05]  /*72a0*/  BSYNC.RECONVERGENT B1 ;  /* 0x0000000000017941 */ /* 0x000fea0003800200 */
.L_x_5677:
[C---:B------:R-:W-:Y:S02]  /*72b0*/  FSETP.NAN.FTZ.AND P0, PT, |R7|.reuse, |R7|, PT ;  /* 0x400000070700720b */ /* 0x040fe40003f18200 */
[----:B------:R-:W-:-:S04]  /*72c0*/  LOP3.LUT R0, R7, 0x80000000, R0, 0xb8, !PT ;  /* 0x8000000007007812 */ /* 0x000fc800078eb800 */
[----:B------:R-:W-:-:S04]  /*72d0*/  FSEL R0, R7, R0, P0 ;  /* 0x0000000007007208 */ /* 0x000fc80000000000 */
[----:B------:R-:W-:-:S05]  /*72e0*/  F2FP.F16.F32.PACK_AB R0, RZ, R0 ;  /* 0x00000000ff00723e */ /* 0x000fca00000000ff */
[----:B------:R-:W-:Y:S01]  /*72f0*/  STG.E.U16 desc[UR6][R2.64], R0 ;  /* 0x0000000002007986 */ /* 0x000fe2000c101506 */
[----:B------:R-:W-:Y:S05]  /*7300*/  EXIT ;  /* 0x000000000000794d */ /* 0x000fea0003800000 */
.L_x_5686:
        /* <DEDUP_REMOVED lines=15> */
.L_x_49999:


//--------------------- .text._ZN2at6native27unrolled_elementwise_kernelINS0_13BUnaryFunctorIN3c104HalfES4_S4_ZZZNS0_16fmod_kernel_cudaERNS_18TensorIteratorBaseEENKUlvE0_clEvENKUlvE1_clEvEUlS4_S4_E_EESt5arrayIPcLm2EELi4E23TrivialOffsetCalculatorILi1EjESF_NS0_6memory15LoadWithoutCastENSG_16StoreWithoutCastEEEviT_T0_T2_T3_T4_T5_ --------------------------
	.section	.text._ZN2at6native27unrolled_elementwise_kernelINS0_13BUnaryFunctorIN3c104HalfES4_S4_ZZZNS0_16fmod_kernel_cudaERNS_18TensorIteratorBaseEENKUlvE0_clEvENKUlvE1_clEvEUlS4_S4_E_EESt5arrayIPcLm2EELi4E23TrivialOffsetCalculatorILi1EjESF_NS0_6memory15LoadWithoutCastENSG_16StoreWithoutCastEEEviT_T0_T2_T3_T4_T5_,"ax",@progbits
	.align	128
        .global         _ZN2at6native27unrolled_elementwise_kernelINS0_13BUnaryFunctorIN3c104HalfES4_S4_ZZZNS0_16fmod_kernel_cudaERNS_18TensorIteratorBaseEENKUlvE0_clEvENKUlvE1_clEvEUlS4_S4_E_EESt5arrayIPcLm2EELi4E23TrivialOffsetCalculatorILi1EjESF_NS0_6memory15LoadWithoutCastENSG_16StoreWithoutCastEEEviT_T0_T2_T3_T4_T5_
        .type           _ZN2at6native27unrolled_elementwise_kernelINS0_13BUnaryFunctorIN3c104HalfES4_S4_ZZZNS0_16fmod_kernel_cudaERNS_18TensorIteratorBaseEENKUlvE0_clEvENKUlvE1_clEvEUlS4_S4_E_EESt5arrayIPcLm2EELi4E23TrivialOffsetCalculatorILi1EjESF_NS0_6memory15LoadWithoutCastENSG_16StoreWithoutCastEEEviT_T0_T2_T3_T4_T5_,@function
        .size           _ZN2at6native27unrolled_elementwise_kernelINS0_13BUnaryFunctorIN3c104HalfES4_S4_ZZZNS0_16fmod_kernel_cudaERNS_18TensorIteratorBaseEENKUlvE0_clEvENKUlvE1_clEvEUlS4_S4_E_EESt5arrayIPcLm2EELi4E23TrivialOffsetCalculatorILi1EjESF_NS0_6memory15LoadWithoutCastENSG_16StoreWithoutCastEEEviT_T0_T2_T3_T4_T5_,(.L_x_50000 - _ZN2at6native27unrolled_elementwise_kernelINS0_13BUnaryFunctorIN3c104HalfES4_S4_ZZZNS0_16fmod_kernel_cudaERNS_18TensorIteratorBaseEENKUlvE0_clEvENKUlvE1_clEvEUlS4_S4_E_EESt5arrayIPcLm2EELi4E23TrivialOffsetCalculatorILi1EjESF_NS0_6memory15LoadWithoutCastENSG_16StoreWithoutCastEEEviT_T0_T2_T3_T4_T5_)
        .other          _ZN2at6native27unrolled_elementwise_kernelINS0_13BUnaryFunctorIN3c104HalfES4_S4_ZZZNS0_16fmod_kernel_cudaERNS_18TensorIteratorBaseEENKUlvE0_clEvENKUlvE1_clEvEUlS4_S4_E_EESt5arrayIPcLm2EELi4E23TrivialOffsetCalculatorILi1EjESF_NS0_6memory15LoadWithoutCastENSG_16StoreWithoutCastEEEviT_T0_T2_T3_T4_T5_,@"STO_CUDA_ENTRY STV_DEFAULT"
_ZN2at6native27unrolled_elementwise_kernelINS0_13BUnaryFunctorIN3c104HalfES4_S4_ZZZNS0_16fmod_kernel_cudaERNS_18TensorIteratorBaseEENKUlvE0_clEvENKUlvE1_clEvEUlS4_S4_E_EESt5arrayIPcLm2EELi4E23TrivialOffsetCalculatorILi1EjESF_NS0_6memory15LoadWithoutCastENSG_16StoreWithoutCastEEEviT_T0_T2_T3_T4_T5_:
.text._ZN2at6native27unrolled_elementwise_kernelINS0_13BUnaryFunctorIN3c104HalfES4_S4_ZZZNS0_16fmod_kernel_cudaERNS_18TensorIteratorBaseEENKUlvE0_clEvENKUlvE1_clEvEUlS4_S4_E_EESt5arrayIPcLm2EELi4E23TrivialOffsetCalculatorILi1EjESF_NS0_6memory15LoadWithoutCastENSG_16StoreWithoutCastEEEviT_T0_T2_T3_T4_T5_:
[----:B------:R-:W-:Y:S01]  /*0000*/  LDC R1, c[0x0][0x37c] ;  /* 0x0000df00ff017b82 */ /* 0x000fe20000000800 */
[----:B------:R-:W0:Y:S07]  /*0010*/  S2R R0, SR_CTAID.X ;  /* 0x0000000000007919 */ /* 0x000e2e0000002500 */
[----:B------:R-:W0:Y:S01]  /*0020*/  LDC R3, c[0x0][0x380] ;  /* 0x0000e000ff037b82 */ /* 0x000e220000000800 */
[----:B------:R-:W1:Y:S01]  /*0030*/  LDCU.64 UR4, c[0x0][0x358] ;  /* 0x00006b00ff0477ac */ /* 0x000e620008000a00 */
        /* <DEDUP_REMOVED lines=8> */
[----:B------:R-:W-:Y:S01]  /*00c0*/  @!P1 LEA R17, R0, R13, 0x9 ;  /* 0x0000000d00119211 */ /* 0x000fe200078e48ff */
[----:B------:R-:W-:Y:S01]  /*00d0*/  @!P1 VIADD R13, R13, 0x80 ;  /* 0x000000800d0d9836 */ /* 0x000fe20000000000 */
[----:B------:R-:W2:Y:S04]  /*00e0*/  @!P1 LDC.64 R10, c[0x0][0x390] ;  /* 0x0000e400ff0a9b82 */ /* 0x000ea80000000a00 */
[----:B------:R-:W-:Y:S01]  /*00f0*/  ISETP.GE.AND P3, PT, R13, R2, PT ;  /* 0x000000020d00720c */ /* 0x000fe20003f66270 */
[----:B0-----:R-:W-:-:S12]  /*0100*/  @!P0 IMAD.WIDE.U32 R4, R15, 0x2, R4 ;  /* 0x000000020f048825 */ /* 0x001fd800078e0004 */
[----:B------:R-:W-:Y:S01]  /*0110*/  @!P3 IMAD R19, R0, 0x200, R13 ;  /* 0x000002000013b824 */ /* 0x000fe200078e020d */
[----:B------:R-:W-:Y:S01]  /*0120*/  @!P3 IADD3 R13, PT, PT, R13, 0x80, RZ ;  /* 0x000000800d0db810 */ /* 0x000fe20007ffe0ff */
[----:B------:R-:W0:Y:S03]  /*0130*/  @!P3 LDC.64 R8, c[0x0][0x390] ;  /* 0x0000e400ff08bb82 */ /* 0x000e260000000a00 */
[----:B------:R-:W-:Y:S01]  /*0140*/  ISETP.GE.AND P2, PT, R13, R2, PT ;  /* 0x000000020d00720c */ /* 0x000fe20003f46270 */
[----:B--2---:R-:W-:-:S12]  /*0150*/  @!P1 IMAD.WIDE.U32 R10, R17, 0x2, R10 ;  /* 0x00000002110a9825 */ /* 0x004fd800078e000a */
[----:B------:R-:W2:Y:S01]  /*0160*/  @!P2 LDC.64 R6, c[0x0][0x390] ;  /* 0x0000e400ff06ab82 */ /* 0x000ea20000000a00 */
[----:B------:R-:W-:Y:S02]  /*0170*/  @!P2 IMAD R13, R0, 0x200, R13 ;  /* 0x00000200000da824 */ /* 0x000fe400078e020d */
[--C-:B0-----:R-:W-:Y:S01]  /*0180*/  @!P3 IMAD.WIDE.U32 R14, R19, 0x2, R8.reuse ;  /* 0x00000002130eb825 */ /* 0x101fe200078e0008 */
[----:B------:R-:W-:Y:S02]  /*0190*/  PRMT R8, RZ, 0x7610, R8 ;  /* 0x00007610ff087816 */ /* 0x000fe40000000008 */
[----:B------:R-:W-:-:S04]  /*01a0*/  PRMT R9, RZ, 0x7610, R9 ;  /* 0x00007610ff097816 */ /* 0x000fc80000000009 */
[----:B-1----:R0:W5:Y:S04]  /*01b0*/  @!P1 LDG.E.U16 R8, desc[UR4][R10.64] ;  /* 0x000000040a089981 */ /* 0x002168000c1e1500 */
[----:B------:R0:W5:Y:S01]  /*01c0*/  @!P0 LDG.E.U16 R9, desc[UR4][R4.64] ;  /* 0x0000000404098981 */ /* 0x000162000c1e1500 */
[--C-:B--2---:R-:W-:Y:S01]  /*01d0*/  @!P2 IMAD.WIDE.U32 R12, R13, 0x2, R6.reuse ;  /* 0x000000020d0ca825 */ /* 0x104fe200078e0006 */
[----:B------:R-:W-:Y:S02]  /*01e0*/  PRMT R7, RZ, 0x7610, R7 ;  /* 0x00007610ff077816 */ /* 0x000fe40000000007 */
[----:B------:R-:W-:-:S04]  /*01f0*/  PRMT R6, RZ, 0x7610, R6 ;  /* 0x00007610ff067816 */ /* 0x000fc80000000006 */
[----:B------:R0:W5:Y:S04]  /*0200*/  @!P3 LDG.E.U16 R7, desc[UR4][R14.64] ;  /* 0x000000040e07b981 */ /* 0x000168000c1e1500 */
[----:B------:R0:W5:Y:S01]  /*0210*/  @!P2 LDG.E.U16 R6, desc[UR4][R12.64] ;  /* 0x000000040c06a981 */ /* 0x000162000c1e1500 */
[----:B------:R-:W-:Y:S01]  /*0220*/  ISETP.GE.AND P0, PT, R3, R2, PT ;  /* 0x000000020300720c */ /* 0x000fe20003f06270 */
[----:B------:R-:W-:-:S12]  /*0230*/  BSSY.RECONVERGENT B1, `(.L_x_5687) ;  /* 0x0000049000017945 */ /* 0x000fd80003800200 */
[----:B0-----:R-:W-:Y:S05]  /*0240*/  @P0 BRA `(.L_x_5688) ;  /* 0x00000004001c0947 */ /* 0x001fea0003800000 */
        /* <DEDUP_REMOVED lines=33> */
.L_x_5693:
[----:B------:R-:W-:Y:S05]  /*0460*/  BSYNC.RECONVERGENT B2 ;  /* 0x0000000000027941 */ /* 0x000fea0003800200 */
.L_x_5692:
[----:B------:R-:W-:Y:S01]  /*0470*/  FFMA.FTZ R10, -R9, R11, R10 ;  /* 0x0000000b090a7223 */ /* 0x000fe2000001010a */
[----:B------:R-:W-:Y:S06]  /*0480*/  BRA `(.L_x_5690) ;  /* 0x0000000000787947 */ /* 0x000fec0003800000 */
.L_x_5691:
        /* <DEDUP_REMOVED lines=14> */
.L_x_5696:
        /* <DEDUP_REMOVED lines=13> */
.L_x_5695:
[----:B------:R-:W-:Y:S05]  /*0640*/  BSYNC.RECONVERGENT B2 ;  /* 0x0000000000027941 */ /* 0x000fea0003800200 */
.L_x_5694:
[----:B------:R-:W-:-:S04]  /*0650*/  FMUL.FTZ R10, R10, 1.1920928955078125e-07 ;  /* 0x340000000a0a7820 */ /* 0x000fc80000410000 */
[----:B------:R-:W-:-:S07]  /*0660*/  FMUL.FTZ R10, R15, R10 ;  /* 0x0000000a0f0a7220 */ /* 0x000fce0000410000 */
.L_x_5690:
[----:B------:R-:W-:Y:S05]  /*0670*/  BSYNC.RECONVERGENT B0 ;  /* 0x0000000000007941 */ /* 0x000fea0003800200 */
.L_x_5689:
[C---:B------:R-:W-:Y:S02]  /*0680*/  FSETP.NAN.FTZ.AND P0, PT, |R10|.reuse, |R10|, PT ;  /* 0x4000000a0a00720b */ /* 0x040fe40003f18200 */
[----:B------:R-:W-:-:S04]  /*0690*/  LOP3.LUT R5, R10, 0x80000000, R4, 0xb8, !PT ;  /* 0x800000000a057812 */ /* 0x000fc800078eb804 */
[----:B------:R-:W-:-:S04]  /*06a0*/  FSEL R4, R10, R5, P0 ;  /* 0x000000050a047208 */ /* 0x000fc80000000000 */
[----:B------:R-:W-:-:S07]  /*06b0*/  F2FP.F16.F32.PACK_AB R4, RZ, R4 ;  /* 0x00000004ff04723e */ /* 0x000fce00000000ff */
.L_x_5688:
[----:B------:R-:W-:Y:S05]  /*06c0*/  BSYNC.RECONVERGENT B1 ;  /* 0x0000000000017941 */ /* 0x000fea0003800200 */
.L_x_5687:
[----:B------:R-:W-:Y:S01]  /*06d0*/  VIADD R5, R3, 0x80 ;  /* 0x0000008003057836 */ /* 0x000fe20000000000 */
[----:B------:R-:W-:Y:S04]  /*06e0*/  BSSY.RECONVERGENT B1, `(.L_x_5697) ;  /* 0x000004a000017945 */ /* 0x000fe80003800200 */
[----:B------:R-:W-:-:S13]  /*06f0*/  ISETP.GE.AND P0, PT, R5, R2, PT ;  /* 0x000000020500720c */ /* 0x000fda0003f06270 */
[----:B------:R-:W-:Y:S05]  /*0700*/  @P0 BRA `(.L_x_5698) ;  /* 0x00000004001c0947 */ /* 0x000fea0003800000 */
[----:B0----5:R-:W0:Y:S01]  /*0710*/  LDC.U16 R9, c[0x0][0x386] ;  /* 0x0000e180ff097b82 */ /* 0x021e220000000400 */
        /* <DEDUP_REMOVED lines=29> */
.L_x_5704:
[----:B------:R-:W-:Y:S01]  /*08f0*/  FSETP.GEU.FTZ.AND P0, PT, R11, -R14, PT ;  /* 0x8000000e0b00720b */ /* 0x000fe20003f1e000 */
[----:B------:R-:W-:-:S12]  /*0900*/  FADD.FTZ R10, R10, -1 ;  /* 0xbf8000000a0a7421 */ /* 0x000fd80000010000 */
[----:B------:R-:W-:-:S07]  /*0910*/  @!P0 FADD.FTZ R10, R10, -1 ;  /* 0xbf8000000a0a8421 */ /* 0x000fce0000010000 */
.L_x_5703:
[----:B------:R-:W-:Y:S05]  /*0920*/  BSYNC.RECONVERGENT B2 ;  /* 0x0000000000027941 */ /* 0x000fea0003800200 */
.L_x_5702:
[----:B------:R-:W-:Y:S01]  /*0930*/  FFMA.FTZ R9, -R14, R10, R9 ;  /* 0x0000000a0e097223 */ /* 0x000fe20000010109 */
[----:B------:R-:W-:Y:S06]  /*0940*/  BRA `(.L_x_5700) ;  /* 0x0000000000787947 */ /* 0x000fec0003800000 */
.L_x_5701:
        /* <DEDUP_REMOVED lines=14> */
.L_x_5707:
        /* <DEDUP_REMOVED lines=13> */
.L_x_5706:
[----:B------:R-:W-:Y:S05]  /*0b00*/  BSYNC.RECONVERGENT B2 ;  /* 0x0000000000027941 */ /* 0x000fea0003800200 */
.L_x_5705:
[----:B------:R-:W-:-:S04]  /*0b10*/  FMUL.FTZ R9, R9, 1.1920928955078125e-07 ;  /* 0x3400000009097820 */ /* 0x000fc80000410000 */
[----:B------:R-:W-:-:S07]  /*0b20*/  FMUL.FTZ R9, R14, R9 ;  /* 0x000000090e097220 */ /* 0x000fce0000410000 */
.L_x_5700:
[----:B------:R-:W-:Y:S05]  /*0b30*/  BSYNC.RECONVERGENT B0 ;  /* 0x0000000000007941 */ /* 0x000fea0003800200 */
.L_x_5699:
[C---:B------:R-:W-:Y:S02]  /*0b40*/  FSETP.NAN.FTZ.AND P0, PT, |R9|.reuse, |R9|, PT ;  /* 0x400000090900720b */ /* 0x040fe40003f18200 */
[----:B------:R-:W-:-:S04]  /*0b50*/  LOP3.LUT R8, R9, 0x80000000, R8, 0xb8, !PT ;  /* 0x8000000009087812 */ /* 0x000fc800078eb808 */
[----:B------:R-:W-:-:S04]  /*0b60*/  FSEL R8, R9, R8, P0 ;  /* 0x0000000809087208 */ /* 0x000fc80000000000 */
[----:B------:R-:W-:-:S07]  /*0b70*/  F2FP.F16.F32.PACK_AB R8, RZ, R8 ;  /* 0x00000008ff08723e */ /* 0x000fce00000000ff */
.L_x_5698:
[----:B------:R-:W-:Y:S05]  /*0b80*/  BSYNC.RECONVERGENT B1 ;  /* 0x0000000000017941 */ /* 0x000fea0003800200 */
.L_x_5697:
[----:B0----5:R-:W-:Y:S01]  /*0b90*/  VIADD R9, R3, 0x100 ;  /* 0x0000010003097836 */ /* 0x021fe20000000000 */
[----:B------:R-:W-:Y:S04]  /*0ba0*/  BSSY.RECONVERGENT B1, `(.L_x_5708) ;  /* 0x000004a000017945 */ /* 0x000fe80003800200 */
[----:B------:R-:W-:-:S13]  /*0bb0*/  ISETP.GE.AND P0, PT, R9, R2, PT ;  /* 0x000000020900720c */ /* 0x000fda0003f06270 */
[----:B------:R-:W-:Y:S05]  /*0bc0*/  @P0 BRA `(.L_x_5709) ;  /* 0x00000004001c0947 */ /* 0x000fea0003800000 */
[----:B------:R-:W0:Y:S01]  /*0bd0*/  LDC.U16 R9, c[0x0][0x386] ;  /* 0x0000e180ff097b82 */ /* 0x000e220000000400 */
[----:B------:R-:W-:Y:S01]  /*0be0*/  HADD2.F32 R7, -RZ, R7.H0_H0 ;  /* 0x20000007ff077230 */ /* 0x000fe20000004100 */
        /* <DEDUP_REMOVED lines=28> */
.L_x_5715:
[----:B------:R-:W-:Y:S01]  /*0db0*/  FSETP.GEU.FTZ.AND P0, PT, R11, -R13, PT ;  /* 0x8000000d0b00720b */ /* 0x000fe20003f1e000 */
[----:B------:R-:W-:-:S12]  /*0dc0*/  FADD.FTZ R9, R9, -1 ;  /* 0xbf80000009097421 */ /* 0x000fd80000010000 */
[----:B------:R-:W-:-:S07]  /*0dd0*/  @!P0 FADD.FTZ R9, R9, -1 ;  /* 0xbf80000009098421 */ /* 0x000fce0000010000 */
.L_x_5714:
[----:B------:R-:W-:Y:S05]  /*0de0*/  BSYNC.RECONVERGENT B2 ;  /* 0x0000000000027941 */ /* 0x000fea0003800200 */
.L_x_5713:
[----:B------:R-:W-:Y:S01]  /*0df0*/  FFMA.FTZ R10, -R13, R9, R10 ;  /* 0x000000090d0a7223 */ /* 0x000fe2000001010a */
[----:B------:R-:W-:Y:S06]  /*0e00*/  BRA `(.L_x_5711) ;  /* 0x0000000000787947 */ /* 0x000fec0003800000 */
.L_x_5712:
        /* <DEDUP_REMOVED lines=14> */
.L_x_5718:
        /* <DEDUP_REMOVED lines=13> */
.L_x_5717:
[----:B------:R-:W-:Y:S05]  /*0fc0*/  BSYNC.RECONVERGENT B2 ;  /* 0x0000000000027941 */ /* 0x000fea0003800200 */
.L_x_5716:
[----:B------:R-:W-:-:S04]  /*0fd0*/  FMUL.FTZ R9, R10, 1.1920928955078125e-07 ;  /* 0x340000000a097820 */ /* 0x000fc80000410000 */
[----:B------:R-:W-:-:S07]  /*0fe0*/  FMUL.FTZ R10, R14, R9 ;  /* 0x000000090e0a7220 */ /* 0x000fce0000410000 */
.L_x_5711:
[----:B------:R-:W-:Y:S05]  /*0ff0*/  BSYNC.RECONVERGENT B0 ;  /* 0x0000000000007941 */ /* 0x000fea0003800200 */
.L_x_5710:
[C---:B------:R-:W-:Y:S02]  /*1000*/  FSETP.NAN.FTZ.AND P0, PT, |R10|.reuse, |R10|, PT ;  /* 0x4000000a0a00720b */ /* 0x040fe40003f18200 */
[----:B------:R-:W-:-:S04]  /*1010*/  LOP3.LUT R7, R10, 0x80000000, R7, 0xb8, !PT ;  /* 0x800000000a077812 */ /* 0x000fc800078eb807 */
[----:B------:R-:W-:-:S04]  /*1020*/  FSEL R7, R10, R7, P0 ;  /* 0x000000070a077208 */ /* 0x000fc80000000000 */
[----:B------:R-:W-:-:S07]  /*1030*/  F2FP.F16.F32.PACK_AB R7, RZ, R7 ;  /* 0x00000007ff07723e */ /* 0x000fce00000000ff */
.L_x_5709:
[----:B------:R-:W-:Y:S05]  /*1040*/  BSYNC.RECONVERGENT B1 ;  /* 0x0000000000017941 */ /* 0x000fea0003800200 */
.L_x_5708:
[----:B------:R-:W-:Y:S01]  /*1050*/  VIADD R9, R3, 0x180 ;  /* 0x0000018003097836 */ /* 0x000fe20000000000 */
[----:B------:R-:W-:Y:S04]  /*1060*/  BSSY.RECONVERGENT B1, `(.L_x_5719) ;  /* 0x000004a000017945 */ /* 0x000fe80003800200 */
[----:B------:R-:W-:-:S13]  /*1070*/  ISETP.GE.AND P0, PT, R9, R2, PT ;  /* 0x000000020900720c */ /* 0x000fda0003f06270 */
[----:B------:R-:W-:Y:S05]  /*1080*/  @P0 BRA `(.L_x_5720) ;  /* 0x00000004001c0947 */ /* 0x000fea0003800000 */
[----:B------:R-:W1:Y:S01]  /*1090*/  LDC.U16 R9, c[0x0][0x386] ;  /* 0x0000e180ff097b82 */ /* 0x000e620000000400 */
[----:B------:R-:W-:Y:S01]  /*10a0*/  HADD2.F32 R6, -RZ, R6.H0_H0 ;  /* 0x20000006ff067230 */ /* 0x000fe20000004100 */
[----:B------:R-:W-:Y:S01]  /*10b0*/  BSSY.RECONVERGENT B0, `(.L_x_5721) ;  /* 0x0000040000007945 */ /* 0x000fe20003800200 */
[----:B-1----:R-:W-:-:S03]  /*10c0*/  HADD2.F32 R12, -RZ, R9.H0_H0 ;  /* 0x20000009ff0c7230 */ /* 0x002fc60000004100 */
        /* <DEDUP_REMOVED lines=26> */
.L_x_5726:
[----:B------:R-:W-:Y:S01]  /*1270*/  FSETP.GEU.FTZ.AND P0, PT, R11, -R14, PT ;  /* 0x8000000e0b00720b */ /* 0x000fe20003f1e000 */
[----:B------:R-:W-:-:S12]  /*1280*/  FADD.FTZ R10, R10, -1 ;  /* 0xbf8000000a0a7421 */ /* 0x000fd80000010000 */
[----:B------:R-:W-:-:S07]  /*1290*/  @!P0 FADD.FTZ R10, R10, -1 ;  /* 0xbf8000000a0a8421 */ /* 0x000fce0000010000 */
.L_x_5725:
[----:B------:R-:W-:Y:S05]  /*12a0*/  BSYNC.RECONVERGENT B2 ;  /* 0x0000000000027941 */ /* 0x000fea0003800200 */
.L_x_5724:
[----:B------:R-:W-:Y:S01]  /*12b0*/  FFMA.FTZ R9, -R14, R10, R9 ;  /* 0x0000000a0e097223 */ /* 0x000fe20000010109 */
[----:B------:R-:W-:Y:S06]  /*12c0*/  BRA `(.L_x_5722) ;  /* 0x0000000000787947 */ /* 0x000fec0003800000 */
.L_x_5723:
        /* <DEDUP_REMOVED lines=14> */
.L_x_5729:
        /* <DEDUP_REMOVED lines=13> */
.L_x_5728:
[----:B------:R-:W-:Y:S05]  /*1480*/  BSYNC.RECONVERGENT B2 ;  /* 0x0000000000027941 */ /* 0x000fea0003800200 */
.L_x_5727:
[----:B------:R-:W-:-:S04]  /*1490*/  FMUL.FTZ R9, R9, 1.1920928955078125e-07 ;  /* 0x3400000009097820 */ /* 0x000fc80000410000 */
[----:B------:R-:W-:-:S07]  /*14a0*/  FMUL.FTZ R9, R14, R9 ;  /* 0x000000090e097220 */ /* 0x000fce0000410000 */
.L_x_5722:
[----:B------:R-:W-:Y:S05]  /*14b0*/  BSYNC.RECONVERGENT B0 ;  /* 0x0000000000007941 */ /* 0x000fea0003800200 */
.L_x_5721:
[C---:B------:R-:W-:Y:S02]  /*14c0*/  FSETP.NAN.FTZ.AND P0, PT, |R9|.reuse, |R9|, PT ;  /* 0x400000090900720b */ /* 0x040fe40003f18200 */
[----:B------:R-:W-:-:S04]  /*14d0*/  LOP3.LUT R6, R9, 0x80000000, R6, 0xb8, !PT ;  /* 0x8000000009067812 */ /* 0x000fc800078eb806 */
[----:B------:R-:W-:-:S04]  /*14e0*/  FSEL R6, R9, R6, P0 ;  /* 0x0000000609067208 */ /* 0x000fc80000000000 */
[----:B------:R-:W-:-:S07]  /*14f0*/  F2FP.F16.F32.PACK_AB R6, RZ, R6 ;  /* 0x00000006ff06723e */ /* 0x000fce00000000ff */
.L_x_5720:
[----:B------:R-:W-:Y:S05]  /*1500*/  BSYNC.RECONVERGENT B1 ;  /* 0x0000000000017941 */ /* 0x000fea0003800200 */
.L_x_5719:
[----:B------:R-:W-:Y:S01]  /*1510*/  ISETP.GE.AND P0, PT, R3, R2, PT ;  /* 0x000000020300720c */ /* 0x000fe20003f06270 */
[----:B------:R-:W-:Y:S04]  /*1520*/  BSSY.RECONVERGENT B0, `(.L_x_5730) ;  /* 0x0000017000007945 */ /* 0x000fe80003800200 */
[----:B------:R-:W-:Y:S08]  /*1530*/  BSSY.RELIABLE B1, `(.L_x_5731) ;  /* 0x000000f000017945 */ /* 0x000ff00003800100 */
[----:B------:R-:W-:Y:S05]  /*1540*/  @P0 BRA `(.L_x_5732) ;  /* 0x0000000000340947 */ /* 0x000fea0003800000 */
[----:B------:R-:W1:Y:S01]  /*1550*/  LDC.64 R10, c[0x0][0x388] ;  /* 0x0000e200ff0a7b82 */ /* 0x000e620000000a00 */
[----:B------:R-:W-:-:S04]  /*1560*/  IMAD R3, R0, 0x200, R3 ;  /* 0x0000020000037824 */ /* 0x000fc800078e0203 */
[----:B-1----:R-:W-:-:S04]  /*1570*/  IMAD.WIDE.U32 R10, R3, 0x2, R10 ;  /* 0x00000002030a7825 */ /* 0x002fc800078e000a */
[----:B------:R-:W-:Y:S01]  /*1580*/  IMAD.MOV.U32 R3, RZ, RZ, R5 ;  /* 0x000000ffff037224 */ /* 0x000fe200078e0005 */
[----:B------:R1:W-:Y:S04]  /*1590*/  STG.E.U16 desc[UR4][R10.64], R4 ;  /* 0x000000040a007986 */ /* 0x0003e8000c101504 */
[----:B------:R-:W-:-:S13]  /*15a0*/  ISETP.GE.AND P0, PT, R3, R2, PT ;  /* 0x000000020300720c */ /* 0x000fda0003f06270 */
[----:B------:R-:W-:Y:S05]  /*15b0*/  @P0 BREAK.RELIABLE B1 ;  /* 0x0000000000010942 */ /* 0x000fea0003800100 */
[----:B-1----:R-:W-:Y:S05]  /*15c0*/  @P0 BRA `(.L_x_5733) ;  /* 0x0000000000300947 */ /* 0x002fea0003800000 */
[----:B------:R-:W1:Y:S01]  /*15d0*/  LDC.64 R4, c[0x0][0x388] ;  /* 0x0000e200ff047b82 */ /* 0x000e620000000a00 */
[----:B------:R-:W-:Y:S01]  /*15e0*/  LEA R9, R0, R3, 0x9 ;  /* 0x0000000300097211 */ /* 0x000fe200078e48ff */
[----:B------:R-:W-:-:S04]  /*15f0*/  VIADD R3, R3, 0x80 ;  /* 0x0000008003037836 */ /* 0x000fc80000000000 */
[----:B-1----:R-:W-:-:S05]  /*1600*/  IMAD.WIDE.U32 R4, R9, 0x2, R4 ;  /* 0x0000000209047825 */ /* 0x002fca00078e0004 */
[----:B------:R1:W-:Y:S02]  /*1610*/  STG.E.U16 desc[UR4][R4.64], R8 ;  /* 0x0000000804007986 */ /* 0x0003e4000c101504 */
.L_x_5732:
[----:B------:R-:W-:Y:S05]  /*1620*/  BSYNC.RELIABLE B1 ;  /* 0x0000000000017941 */ /* 0x000fea0003800100 */
.L_x_5731:
[----:B------:R-:W-:-:S13]  /*1630*/  ISETP.GE.AND P0, PT, R3, R2, PT ;  /* 0x000000020300720c */ /* 0x000fda0003f06270 */
[----:B-1----:R-:W1:Y:S01]  /*1640*/  @!P0 LDC.64 R4, c[0x0][0x388] ;  /* 0x0000e200ff048b82 */ /* 0x002e620000000a00 */
[----:B------:R-:W-:Y:S01]  /*1650*/  @!P0 LEA R9, R0, R3, 0x9 ;  /* 0x0000000300098211 */ /* 0x000fe200078e48ff */
[----:B------:R-:W-:-:S04]  /*1660*/  @!P0 VIADD R3, R3, 0x80 ;  /* 0x0000008003038836 */ /* 0x000fc80000000000 */
[----:B-1----:R-:W-:-:S05]  /*1670*/  @!P0 IMAD.WIDE.U32 R4, R9, 0x2, R4 ;  /* 0x0000000209048825 */ /* 0x002fca00078e0004 */
[----:B------:R1:W-:Y:S02]  /*1680*/  @!P0 STG.E.U16 desc[UR4][R4.64], R7 ;  /* 0x0000000704008986 */ /* 0x0003e4000c101504 */
.L_x_5733:
[----:B------:R-:W-:Y:S05]  /*1690*/  BSYNC.RECONVERGENT B0 ;  /* 0x0000000000007941 */ /* 0x000fea0003800200 */
.L_x_5730:
[----:B------:R-:W-:Y:S05]  /*16a0*/  WARPSYNC.ALL ;  /* 0x0000000000007948 */ /* 0x000fea0003800000 */
[----:B------:R-:W-:-:S13]  /*16b0*/  ISETP.GE.AND P0, PT, R3, R2, PT ;  /* 0x000000020300720c */ /* 0x000fda0003f06270 */
[----:B------:R-:W-:Y:S05]  /*16c0*/  @P0 EXIT ;  /* 0x000000000000094d */ /* 0x000fea0003800000 */
[----:B-1----:R-:W1:Y:S01]  /*16d0*/  LDC.64 R4, c[0x0][0x388] ;  /* 0x0000e200ff047b82 */ /* 0x002e620000000a00 */
[----:B------:R-:W-:-:S05]  /*16e0*/  LEA R3, R0, R3, 0x9 ;  /* 0x0000000300037211 */ /* 0x000fca00078e48ff */
[----:B-1----:R-:W-:-:S05]  /*16f0*/  IMAD.WIDE.U32 R2, R3, 0x2, R4 ;  /* 0x0000000203027825 */ /* 0x002fca00078e0004 */
[----:B------:R-:W-:Y:S01]  /*1700*/  STG.E.U16 desc[UR4][R2.64], R6 ;  /* 0x0000000602007986 */ /* 0x000fe2000c101504 */
[----:B------:R-:W-:Y:S05]  /*1710*/  EXIT ;  /* 0x000000000000794d */ /* 0x000fea0003800000 */
.L_x_5734:
        /* <DEDUP_REMOVED lines=14> */
.L_x_50000:


//--------------------- .text._ZN2at6native29vectorized_elementwise_kernelILi2ENS0_13BUnaryFunctorIN3c104HalfES4_S4_ZZZNS0_16fmod_kernel_cudaERNS_18TensorIteratorBaseEENKUlvE0_clEvENKUlvE1_clEvEUlS4_S4_E_EESt5arrayIPcLm2EEEEviT0_T1_ --------------------------
	.section	.text._ZN2at6native29vectorized_elementwise_kernelILi2ENS0_13BUnaryFunctorIN3c104HalfES4_S4_ZZZNS0_16fmod_kernel_cudaERNS_18TensorIteratorBaseEENKUlvE0_clEvENKUlvE1_clEvEUlS4_S4_E_EESt5arrayIPcLm2EEEEviT0_T1_,"ax",@progbits
	.align	128
        .global         _ZN2at6native29vectorized_elementwise_kernelILi2ENS0_13BUnaryFunctorIN3c104HalfES4_S4_ZZZNS0_16fmod_kernel_cudaERNS_18TensorIteratorBaseEENKUlvE0_clEvENKUlvE1_clEvEUlS4_S4_E_EESt5arrayIPcLm2EEEEviT0_T1_
        .type           _ZN2at6native29vectorized_elementwise_kernelILi2ENS0_13BUnaryFunctorIN3c104HalfES4_S4_ZZZNS0_16fmod_kernel_cudaERNS_18TensorIteratorBaseEENKUlvE0_clEvENKUlvE1_clEvEUlS4_S4_E_EESt5arrayIPcLm2EEEEviT0_T1_,@function
        .size           _ZN2at6native29vectorized_elementwise_kernelILi2ENS0_13BUnaryFunctorIN3c104HalfES4_S4_ZZZNS0_16fmod_kernel_cudaERNS_18TensorIteratorBaseEENKUlvE0_clEvENKUlvE1_clEvEUlS4_S4_E_EESt5arrayIPcLm2EEEEviT0_T1_,(.L_x_50001 - _ZN2at6native29vectorized_elementwise_kernelILi2ENS0_13BUnaryFunctorIN3c104HalfES4_S4_ZZZNS0_16fmod_kernel_cudaERNS_18TensorIteratorBaseEENKUlvE0_clEvENKUlvE1_clEvEUlS4_S4_E_EESt5arrayIPcLm2EEEEviT0_T1_)
        .other          _ZN2at6native29vectorized_elementwise_kernelILi2ENS0_13BUnaryFunctorIN3c104HalfES4_S4_ZZZNS0_16fmod_kernel_cudaERNS_18TensorIteratorBaseEENKUlvE0_clEvENKUlvE1_clEvEUlS4_S4_E_EESt5arrayIPcLm2EEEEviT0_T1_,@"STO_CUDA_ENTRY STV_DEFAULT"
_ZN2at6native29vectorized_elementwise_kernelILi2ENS0_13BUnaryFunctorIN3c104HalfES4_S4_ZZZNS0_16fmod_kernel_cudaERNS_18TensorIteratorBaseEENKUlvE0_clEvENKUlvE1_clEvEUlS4_S4_E_EESt5arrayIPcLm2EEEEviT0_T1_:
.text._ZN2at6native29vectorized_elementwise_kernelILi2ENS0_13BUnaryFunctorIN3c104HalfES4_S4_ZZZNS0_16fmod_kernel_cudaERNS_18TensorIteratorBaseEENKUlvE0_clEvENKUlvE1_clEvEUlS4_S4_E_EESt5arrayIPcLm2EEEEviT0_T1_:
        /* <DEDUP_REMOVED lines=18> */
[----:B------:R-:W1:Y:S04]  /*0120*/  @!P5 LDC.64 R12, c[0x0][0x390] ;  /* 0x0000e400ff0cdb82 */ /* 0x000e680000000a00 */
[----:B------:R-:W-:Y:S01]  /*0130*/  ISETP.GE.U32.AND P4, PT, R25, R16, PT ;  /* 0x000000101900720c */ /* 0x000fe20003f86070 */
[----:B0-----:R-:W-:-:S05]  /*0140*/  @!P6 IMAD.WIDE.U32 R2, R5, 0x2, R2 ;  /* 0x000000020502e825 */ /* 0x001fca00078e0002 */
[----:B------:R0:W5:Y:S07]  /*0150*/  @!P6 LDG.E.U16 R18, desc[UR4][R2.64] ;  /* 0x000000040212e981 */ /* 0x00016e000c1e1500 */
[----:B------:R-:W-:Y:S01]  /*0160*/  @!P4 IMAD.IADD R29, R0, 0x1, R25 ;  /* 0x00000001001dc824 */ /* 0x000fe200078e0219 */
[----:B------:R-:W2:Y:S01]  /*0170*/  @!P4 LDC.64 R14, c[0x0][0x390] ;  /* 0x0000e400ff0ecb82 */ /* 0x000ea20000000a00 */
[----:B------:R-:W-:-:S05]  /*0180*/  @!P4 VIADD R25, R25, 0x80 ;  /* 0x000000801919c836 */ /* 0x000fca0000000000 */
[----:B------:R-:W-:-:S13]  /*0190*/  ISETP.GE.U32.AND P3, PT, R25, R16, PT ;  /* 0x000000101900720c */ /* 0x000fda0003f66070 */
        /* <DEDUP_REMOVED lines=16> */
[----:B------:R-:W3:Y:S01]  /*02a0*/  @!P6 LDC.64 R8, c[0x0][0x390] ;  /* 0x0000e400ff08eb82 */ /* 0x000ee20000000a00 */
[----:B-1----:R-:W-:Y:S01]  /*02b0*/  @!P5 IMAD.WIDE.U32 R12, R20, 0x2, R12 ;  /* 0x00000002140cd825 */ /* 0x002fe200078e000c */
[----:B------:R-:W-:-:S03]  /*02c0*/  PRMT R20, RZ, 0x7610, R20 ;  /* 0x00007610ff147816 */ /* 0x000fc60000000014 */
[----:B------:R-:W-:Y:S01]  /*02d0*/  @!P6 IMAD.IADD R25, R0, 0x1, R25 ;  /* 0x000000010019e824 */ /* 0x000fe200078e0219 */
[----:B------:R-:W-:Y:S01]  /*02e0*/  PRMT R22, RZ, 0x7610, R22 ;  /* 0x00007610ff167816 */ /* 0x000fe20000000016 */
[----:B0-----:R-:W-:Y:S01]  /*02f0*/  @!P2 IMAD.WIDE.U32 R2, R23, 0x2, R2 ;  /* 0x000000021702a825 */ /* 0x001fe200078e0002 */
[----:B------:R0:W5:Y:S01]  /*0300*/  @!P5 LDG.E.U16 R20, desc[UR4][R12.64] ;  /* 0x000000040c14d981 */ /* 0x000162000c1e1500 */
[----:B------:R-:W-:Y:S02]  /*0310*/  PRMT R23, RZ, 0x7610, R23 ;  /* 0x00007610ff177816 */ /* 0x000fe40000000017 */
[----:B----4-:R-:W-:Y:S01]  /*0320*/  @!P1 IMAD.WIDE.U32 R4, R19, 0x2, R4 ;  /* 0x0000000213049825 */ /* 0x010fe200078e0004 */
[----:B------:R-:W-:-:S03]  /*0330*/  PRMT R19, RZ, 0x7610, R19 ;  /* 0x00007610ff137816 */ /* 0x000fc60000000013 */
[----:B--2---:R-:W-:Y:S01]  /*0340*/  @!P0 IMAD.WIDE.U32 R6, R21, 0x2, R6 ;  /* 0x0000000215068825 */ /* 0x004fe200078e0006 */
[----:B------:R-:W-:Y:S02]  /*0350*/  PRMT R21, RZ, 0x7610, R21 ;  /* 0x00007610ff157816 */ /* 0x000fe40000000015 */
[----:B0-----:R-:W-:Y:S01]  /*0360*/  PRMT R12, RZ, 0x7610, R12 ;  /* 0x00007610ff0c7816 */ /* 0x001fe2000000000c */
[----:B------:R-:W-:Y:S01]  /*0370*/  @!P4 IMAD.WIDE.U32 R14, R29, 0x2, R14 ;  /* 0x000000021d0ec825 */ /* 0x000fe200078e000e */
[----:B------:R0:W5:Y:S03]  /*0380*/  @!P1 LDG.E.U16 R19, desc[UR4][R4.64] ;  /* 0x0000000404139981 */ /* 0x000166000c1e1500 */
[----:B---3--:R-:W-:Y:S01]  /*0390*/  @!P3 IMAD.WIDE.U32 R10, R27, 0x2, R10 ;  /* 0x000000021b0ab825 */ /* 0x008fe200078e000a */
[----:B------:R0:W5:Y:S03]  /*03a0*/  @!P4 LDG.E.U16 R22, desc[UR4][R14.64] ;  /* 0x000000040e16c981 */ /* 0x000166000c1e1500 */
[----:B------:R-:W-:Y:S01]  /*03b0*/  @!P6 IMAD.WIDE.U32 R8, R25, 0x2, R8 ;  /* 0x000000021908e825 */ /* 0x000fe200078e0008 */
[----:B------:R0:W5:Y:S04]  /*03c0*/  @!P3 LDG.E.U16 R23, desc[UR4][R10.64] ;  /* 0x000000040a17b981 */ /* 0x000168000c1e1500 */
[----:B------:R0:W5:Y:S04]  /*03d0*/  @!P2 LDG.E.U16 R21, desc[UR4][R2.64] ;  /* 0x000000040215a981 */ /* 0x000168000c1e1500 */
[----:B------:R0:W5:Y:S01]  /*03e0*/  @!P6 LDG.E.U16 R12, desc[UR4][R8.64] ;  /* 0x00000004080ce981 */ /* 0x000162000c1e1500 */
[----:B------:R-:W-:-:S06]  /*03f0*/  PRMT R13, RZ, 0x7610, R13 ;  /* 0x00007610ff0d7816 */ /* 0x000fcc000000000d */
[----:B------:R0:W5:Y:S01]  /*0400*/  @!P0 LDG.E.U16 R13, desc[UR4][R6.64] ;  /* 0x00000004060d8981 */ /* 0x000162000c1e1500 */
[----:B------:R-:W-:Y:S01]  /*0410*/  ISETP.GE.U32.AND P0, PT, R17, R16, PT ;  /* 0x000000101100720c */ /* 0x000fe20003f06070 */
        /* <DEDUP_REMOVED lines=35> */
.L_x_5742:
[----:B------:R-:W-:Y:S05]  /*0650*/  BSYNC.RECONVERGENT B2 ;  /* 0x0000000000027941 */ /* 0x000fea0003800200 */
.L_x_5741:
[----:B------:R-:W-:Y:S01]  /*0660*/  FFMA.FTZ R5, -R2, R4, R5 ;  /* 0x0000000402057223 */ /* 0x000fe20000010105 */
[----:B------:R-:W-:Y:S06]  /*0670*/  BRA `(.L_x_5739) ;  /* 0x0000000000787947 */ /* 0x000fec0003800000 */
.L_x_5740:
        /* <DEDUP_REMOVED lines=14> */
.L_x_5745:
        /* <DEDUP_REMOVED lines=13> */
.L_x_5744:
[----:B------:R-:W-:Y:S05]  /*0830*/  BSYNC.RECONVERGENT B2 ;  /* 0x0000000000027941 */ /* 0x000fea0003800200 */
.L_x_5743:
[----:B------:R-:W-:-:S04]  /*0840*/  FMUL.FTZ R5, R5, 1.1920928955078125e-07 ;  /* 0x3400000005057820 */ /* 0x000fc80000410000 */
[----:B------:R-:W-:-:S07]  /*0850*/  FMUL.FTZ R5, R2, R5 ;  /* 0x0000000502057220 */ /* 0x000fce0000410000 */
.L_x_5739:
[----:B------:R-:W-:Y:S05]  /*0860*/  BSYNC.RECONVERGENT B0 ;  /* 0x0000000000007941 */ /* 0x000fea0003800200 */
.L_x_5738:
[C---:B------:R-:W-:Y:S02]  /*0870*/  FSETP.NAN.FTZ.AND P0, PT, |R5|.reuse, |R5|, PT ;  /* 0x400000050500720b */ /* 0x040fe40003f18200 */
[----:B------:R-:W-:-:S04]  /*0880*/  LOP3.LUT R18, R5, 0x80000000, R18, 0xb8, !PT ;  /* 0x8000000005127812 */ /* 0x000fc800078eb812 */
[----:B------:R-:W-:-:S04]  /*0890*/  FSEL R2, R5, R18, P0 ;  /* 0x0000001205027208 */ /* 0x000fc80000000000 */
[----:B------:R-:W-:-:S07]  /*08a0*/  F2FP.F16.F32.PACK_AB R2, RZ, R2 ;  /* 0x00000002ff02723e */ /* 0x000fce00000000ff */
.L_x_5737:
[----:B------:R-:W-:Y:S05]  /*08b0*/  BSYNC.RECONVERGENT B1 ;  /* 0x0000000000017941 */ /* 0x000fea0003800200 */
.L_x_5736:
[----:B------:R-:W-:Y:S01]  /*08c0*/  VIADD R3, R17, 0x80 ;  /* 0x0000008011037836 */ /* 0x000fe20000000000 */
[----:B------:R-:W-:Y:S04]  /*08d0*/  BSSY.RECONVERGENT B1, `(.L_x_5746) ;  /* 0x000004a000017945 */ /* 0x000fe80003800200 */
[----:B------:R-:W-:-:S13]  /*08e0*/  ISETP.GE.U32.AND P0, PT, R3, R16, PT ;  /* 0x000000100300720c */ /* 0x000fda0003f06070 */
[----:B------:R-:W-:Y:S05]  /*08f0*/  @P0 BRA `(.L_x_5747) ;  /* 0x00000004001c0947 */ /* 0x000fea0003800000 */
[----:B0-----:R-:W0:Y:S01]  /*0900*/  LDC.U16 R4, c[0x0][0x386] ;  /* 0x0000e180ff047b82 */ /* 0x001e220000000400 */
        /* <DEDUP_REMOVED lines=29> */
.L_x_5753:
[----:B------:R-:W-:Y:S01]  /*0ae0*/  FSETP.GEU.FTZ.AND P0, PT, R6, -R8, PT ;  /* 0x800000080600720b */ /* 0x000fe20003f1e000 */
[----:B------:R-:W-:-:S12]  /*0af0*/  FADD.FTZ R4, R4, -1 ;  /* 0xbf80000004047421 */ /* 0x000fd80000010000 */
[----:B------:R-:W-:-:S07]  /*0b00*/  @!P0 FADD.FTZ R4, R4, -1 ;  /* 0xbf80000004048421 */ /* 0x000fce0000010000 */
.L_x_5752:
[----:B------:R-:W-:Y:S05]  /*0b10*/  BSYNC.RECONVERGENT B2 ;  /* 0x0000000000027941 */ /* 0x000fea0003800200 */
.L_x_5751:
[----:B------:R-:W-:Y:S01]  /*0b20*/  FFMA.FTZ R5, -R8, R4, R5 ;  /* 0x0000000408057223 */ /* 0x000fe20000010105 */
[----:B------:R-:W-:Y:S06]  /*0b30*/  BRA `(.L_x_5749) ;  /* 0x0000000000787947 */ /* 0x000fec0003800000 */
.L_x_5750:
        /* <DEDUP_REMOVED lines=14> */
.L_x_5756:
        /* <DEDUP_REMOVED lines=13> */
.L_x_5755:
[----:B------:R-:W-:Y:S05]  /*0cf0*/  BSYNC.RECONVERGENT B2 ;  /* 0x0000000000027941 */ /* 0x000fea0003800200 */
.L_x_5754:
[----:B------:R-:W-:-:S04]  /*0d00*/  FMUL.FTZ R5, R5, 1.1920928955078125e-07 ;  /* 0x3400000005057820 */ /* 0x000fc80000410000 */
[----:B------:R-:W-:-:S07]  /*0d10*/  FMUL.FTZ R5, R4, R5 ;  /* 0x0000000504057220 */ /* 0x000fce0000410000 */
.L_x_5749:
[----:B------:R-:W-:Y:S05]  /*0d20*/  BSYNC.RECONVERGENT B0 ;  /* 0x0000000000007941 */ /* 0x000fea0003800200 */
.L_x_5748:
[C---:B------:R-:W-:Y:S02]  /*0d30*/  FSETP.NAN.FTZ.AND P0, PT, |R5|.reuse, |R5|, PT ;  /* 0x400000050500720b */ /* 0x040fe40003f18200 */
[----:B------:R-:W-:-:S04]  /*0d40*/  LOP3.LUT R20, R5, 0x80000000, R20, 0xb8, !PT ;  /* 0x8000000005147812 */ /* 0x000fc800078eb814 */
[----:B------:R-:W-:-:S04]  /*0d50*/  FSEL R4, R5, R20, P0 ;  /* 0x0000001405047208 */ /* 0x000fc80000000000 */
[----:B------:R-:W-:-:S07]  /*0d60*/  F2FP.F16.F32.PACK_AB R4, RZ, R4 ;  /* 0x00000004ff04723e */ /* 0x000fce00000000ff */
.L_x_5747:
[----:B------:R-:W-:Y:S05]  /*0d70*/  BSYNC.RECONVERGENT B1 ;  /* 0x0000000000017941 */ /* 0x000fea0003800200 */
.L_x_5746:
[----:B------:R-:W-:Y:S01]  /*0d80*/  VIADD R5, R17, 0x100 ;  /* 0x0000010011057836 */ /* 0x000fe20000000000 */
[----:B------:R-:W-:Y:S04]  /*0d90*/  BSSY.RECONVERGENT B1, `(.L_x_5757) ;  /* 0x000004a000017945 */ /* 0x000fe80003800200 */
[----:B------:R-:W-:-:S13]  /*0da0*/  ISETP.GE.U32.AND P0, PT, R5, R16, PT ;  /* 0x000000100500720c */ /* 0x000fda0003f06070 */
[----:B------:R-:W-:Y:S05]  /*0db0*/  @P0 BRA `(.L_x_5758) ;  /* 0x00000004001c0947 */ /* 0x000fea0003800000 */
[----:B------:R-:W1:Y:S01]  /*0dc0*/  LDC.U16 R5, c[0x0][0x386] ;  /* 0x0000e180ff057b82 */ /* 0x000e620000000400 */
[----:B-----5:R-:W-:Y:S01]  /*0dd0*/  HADD2.F32 R22, -RZ, R22.H0_H0 ;  /* 0x20000016ff167230 */ /* 0x020fe20000004100 */
[----:B------:R-:W-:Y:S01]  /*0de0*/  BSSY.RECONVERGENT B0, `(.L_x_5759) ;  /* 0x0000040000007945 */ /* 0x000fe20003800200 */
[----:B-1----:R-:W-:-:S03]  /*0df0*/  HADD2.F32 R8, -RZ, R5.H0_H0 ;  /* 0x20000005ff087230 */ /* 0x002fc60000004100 */
        /* <DEDUP_REMOVED lines=26> */
.L_x_5764:
[----:B------:R-:W-:Y:S01]  /*0fa0*/  FSETP.GEU.FTZ.AND P0, PT, R7, -R10, PT ;  /* 0x8000000a0700720b */ /* 0x000fe20003f1e000 */
[----:B------:R-:W-:-:S12]  /*0fb0*/  FADD.FTZ R6, R6, -1 ;  /* 0xbf80000006067421 */ /* 0x000fd80000010000 */
[----:B------:R-:W-:-:S07]  /*0fc0*/  @!P0 FADD.FTZ R6, R6, -1 ;  /* 0xbf80000006068421 */ /* 0x000fce0000010000 */
.L_x_5763:
[----:B------:R-:W-:Y:S05]  /*0fd0*/  BSYNC.RECONVERGENT B2 ;  /* 0x0000000000027941 */ /* 0x000fea0003800200 */
.L_x_5762:
[----:B------:R-:W-:Y:S01]  /*0fe0*/  FFMA.FTZ R5, -R10, R6, R5 ;  /* 0x000000060a057223 */ /* 0x000fe20000010105 */
[----:B------:R-:W-:Y:S06]  /*0ff0*/  BRA `(.L_x_5760) ;  /* 0x0000000000787947 */ /* 0x000fec0003800000 */
.L_x_5761:
        /* <DEDUP_REMOVED lines=14> */
.L_x_5767:
        /* <DEDUP_REMOVED lines=13> */
.L_x_5766:
[----:B------:R-:W-:Y:S05]  /*11b0*/  BSYNC.RECONVERGENT B2 ;  /* 0x0000000000027941 */ /* 0x000fea0003800200 */
.L_x_5765:
[----:B------:R-:W-:-:S04]  /*11c0*/  FMUL.FTZ R6, R6, 1.1920928955078125e-07 ;  /* 0x3400000006067820 */ /* 0x000fc80000410000 */
[----:B------:R-:W-:-:S07]  /*11d0*/  FMUL.FTZ R5, R5, R6 ;  /* 0x0000000605057220 */ /* 0x000fce0000410000 */
.L_x_5760:
[----:B------:R-:W-:Y:S05]  /*11e0*/  BSYNC.RECONVERGENT B0 ;  /* 0x0000000000007941 */ /* 0x000fea0003800200 */
.L_x_5759:
[C---:B------:R-:W-:Y:S02]  /*11f0*/  FSETP.NAN.FTZ.AND P0, PT, |R5|.reuse, |R5|, PT ;  /* 0x400000050500720b */ /* 0x040fe40003f18200 */
[----:B------:R-:W-:-:S04]  /*1200*/  LOP3.LUT R22, R5, 0x80000000, R22, 0xb8, !PT ;  /* 0x8000000005167812 */ /* 0x000fc800078eb816 */
[----:B------:R-:W-:-:S04]  /*1210*/  FSEL R5, R5, R22, P0 ;  /* 0x0000001605057208 */ /* 0x000fc80000000000 */
[----:B------:R-:W-:-:S07]  /*1220*/  F2FP.F16.F32.PACK_AB R5, RZ, R5 ;  /* 0x00000005ff05723e */ /* 0x000fce00000000ff */
.L_x_5758:
[----:B------:R-:W-:Y:S05]  /*1230*/  BSYNC.RECONVERGENT B1 ;  /* 0x0000000000017941 */ /* 0x000fea0003800200 */
.L_x_5757:
[----:B------:R-:W-:Y:S01]  /*1240*/  IADD3 R7, PT, PT, R17, 0x180, RZ ;  /* 0x0000018011077810 */ /* 0x000fe20007ffe0ff */
[----:B------:R-:W-:Y:S03]  /*1250*/  BSSY.RECONVERGENT B1, `(.L_x_5768) ;  /* 0x000004a000017945 */ /* 0x000fe60003800200 */
        /* <DEDUP_REMOVED lines=32> */
.L_x_5775:
[----:B------:R-:W-:Y:S01]  /*1460*/  FSETP.GEU.FTZ.AND P0, PT, R8, -R11, PT ;  /* 0x8000000b0800720b */ /* 0x000fe20003f1e000 */
[----:B------:R-:W-:-:S12]  /*1470*/  FADD.FTZ R7, R7, -1 ;  /* 0xbf80000007077421 */ /* 0x000fd80000010000 */
[----:B------:R-:W-:-:S07]  /*1480*/  @!P0 FADD.FTZ R7, R7, -1 ;  /* 0xbf80000007078421 */ /* 0x000fce0000010000 */
.L_x_5774:
[----:B------:R-:W-:Y:S05]  /*1490*/  BSYNC.RECONVERGENT B2 ;  /* 0x0000000000027941 */ /* 0x000fea0003800200 */
.L_x_5773:
[----:B------:R-:W-:Y:S01]  /*14a0*/  FFMA.FTZ R6, -R11, R7, R6 ;  /* 0x000000070b067223 */ /* 0x000fe20000010106 */
[----:B------:R-:W-:Y:S06]  /*14b0*/  BRA `(.L_x_5771) ;  /* 0x0000000000787947 */ /* 0x000fec0003800000 */
.L_x_5772:
        /* <DEDUP_REMOVED lines=14> */
.L_x_5778:
        /* <DEDUP_REMOVED lines=13> */
.L_x_5777:
[----:B------:R-:W-:Y:S05]  /*1670*/  BSYNC.RECONVERGENT B2 ;  /* 0x0000000000027941 */ /* 0x000fea0003800200 */
.L_x_5776:
[----:B------:R-:W-:-:S04]  /*1680*/  FMUL.FTZ R7, R7, 1.1920928955078125e-07 ;  /* 0x3400000007077820 */ /* 0x000fc80000410000 */
[----:B------:R-:W-:-:S07]  /*1690*/  FMUL.FTZ R6, R6, R7 ;  /* 0x0000000706067220 */ /* 0x000fce0000410000 */
.L_x_5771:
[----:B------:R-:W-:Y:S05]  /*16a0*/  BSYNC.RECONVERGENT B0 ;  /* 0x0000000000007941 */ /* 0x000fea0003800200 */
.L_x_5770:
[C---:B------:R-:W-:Y:S02]  /*16b0*/  FSETP.NAN.FTZ.AND P0, PT, |R6|.reuse, |R6|, PT ;  /* 0x400000060600720b */ /* 0x040fe40003f18200 */
[----:B------:R-:W-:-:S04]  /*16c0*/  LOP3.LUT R23, R6, 0x80000000, R23, 0xb8, !PT ;  /* 0x8000000006177812 */ /* 0x000fc800078eb817 */
[----:B------:R-:W-:-:S04]  /*16d0*/  FSEL R6, R6, R23, P0 ;  /* 0x0000001706067208 */ /* 0x000fc80000000000 */
[----:B------:R-:W-:-:S07]  /*16e0*/  F2FP.F16.F32.PACK_AB R6, RZ, R6 ;  /* 0x00000006ff06723e */ /* 0x000fce00000000ff */
.L_x_5769:
[----:B------:R-:W-:Y:S05]  /*16f0*/  BSYNC.RECONVERGENT B1 ;  /* 0x0000000000017941 */ /* 0x000fea0003800200 */
.L_x_5768:
[----:B------:R-:W-:Y:S01]  /*1700*/  VIADD R7, R17, 0x200 ;  /* 0x0000020011077836 */ /* 0x000fe20000000000 */
[----:B------:R-:W-:Y:S04]  /*1710*/  BSSY.RECONVERGENT B1, `(.L_x_5779) ;  /* 0x000004a000017945 */ /* 0x000fe80003800200 */
[----:B------:R-:W-:-:S13]  /*1720*/  ISETP.GE.U32.AND P0, PT, R7, R16, PT ;  /* 0x000000100700720c */ /* 0x000fda0003f06070 */
        /* <DEDUP_REMOVED lines=31> */
.L_x_5786:
[----:B------:R-:W-:Y:S01]  /*1920*/  FSETP.GEU.FTZ.AND P0, PT, R9, -R11, PT ;  /* 0x8000000b0900720b */ /* 0x000fe20003f1e000 */
[----:B------:R-:W-:-:S12]  /*1930*/  FADD.FTZ R7, R7, -1 ;  /* 0xbf80000007077421 */ /* 0x000fd80000010000 */
[----:B------:R-:W-:-:S07]  /*1940*/  @!P0 FADD.FTZ R7, R7, -1 ;  /* 0xbf80000007078421 */ /* 0x000fce0000010000 */
.L_x_5785:
[----:B------:R-:W-:Y:S05]  /*1950*/  BSYNC.RECONVERGENT B2 ;  /* 0x0000000000027941 */ /* 0x000fea0003800200 */
.L_x_5784:
[----:B------:R-:W-:Y:S01]  /*1960*/  FFMA.FTZ R8, -R11, R7, R8 ;  /* 0x000000070b087223 */ /* 0x000fe20000010108 */
[----:B------:R-:W-:Y:S06]  /*1970*/  BRA `(.L_x_5782) ;  /* 0x0000000000787947 */ /* 0x000fec0003800000 */
.L_x_5783:
        /* <DEDUP_REMOVED lines=14> */
.L_x_5789:
        /* <DEDUP_REMOVED lines=13> */
.L_x_5788:
[----:B------:R-:W-:Y:S05]  /*1b30*/  BSYNC.RECONVERGENT B2 ;  /* 0x0000000000027941 */ /* 0x000fea0003800200 */
.L_x_5787:
[----:B------:R-:W-:-:S04]  /*1b40*/  FMUL.FTZ R8, R8, 1.1920928955078125e-07 ;  /* 0x3400000008087820 */ /* 0x000fc80000410000 */
[----:B------:R-:W-:-:S07]  /*1b50*/  FMUL.FTZ R8, R7, R8 ;  /* 0x0000000807087220 */ /* 0x000fce0000410000 */
.L_x_5782:
[----:B------:R-:W-:Y:S05]  /*1b60*/  BSYNC.RECONVERGENT B0 ;  /* 0x0000000000007941 */ /* 0x000fea0003800200 */
.L_x_5781:
[C---:B------:R-:W-:Y:S02]  /*1b70*/  FSETP.NAN.FTZ.AND P0, PT, |R8|.reuse, |R8|, PT ;  /* 0x400000080800720b */ /* 0x040fe40003f18200 */
[----:B------:R-:W-:-:S04]  /*1b80*/  LOP3.LUT R21, R8, 0x80000000, R21, 0xb8, !PT ;  /* 0x8000000008157812 */ /* 0x000fc800078eb815 */
[----:B------:R-:W-:-:S04]  /*1b90*/  FSEL R7, R8, R21, P0 ;  /* 0x0000001508077208 */ /* 0x000fc80000000000 */
[----:B------:R-:W-:-:S07]  /*1ba0*/  F2FP.F16.F32.PACK_AB R7, RZ, R7 ;  /* 0x00000007ff07723e */ /* 0x000fce00000000ff */
.L_x_5780:
[----:B------:R-:W-:Y:S05]  /*1bb0*/  BSYNC.RECONVERGENT B1 ;  /* 0x0000000000017941 */ /* 0x000fea0003800200 */
.L_x_5779:
[----:B------:R-:W-:Y:S01]  /*1bc0*/  VIADD R9, R17, 0x280 ;  /* 0x0000028011097836 */ /* 0x000fe20000000000 */
[----:B------:R-:W-:Y:S04]  /*1bd0*/  BSSY.RECONVERGENT B1, `(.L_x_5790) ;  /* 0x000004a000017945 */ /* 0x000fe80003800200 */
[----:B------:R-:W-:-:S13]  /*1be0*/  ISETP.GE.U32.AND P0, PT, R9, R16, PT ;  /* 0x000000100900720c */ /* 0x000fda0003f06070 */
[----:B------:R-:W-:Y:S05]  /*1bf0*/  @P0 BRA `(.L_x_5791) ;  /* 0x00000004001c0947 */ /* 0x000fea0003800000 */
[----:B------:R-:W0:Y:S01]  /*1c00*/  LDC.U16 R8, c[0x0][0x386] ;  /* 0x0000e180ff087b82 */ /* 0x000e220000000400 */
[----:B-----5:R-:W-:Y:S01]  /*1c10*/  HADD2.F32 R19, -RZ, R19.H0_H0 ;  /* 0x20000013ff137230 */ /* 0x020fe20000004100 */
        /* <DEDUP_REMOVED lines=28> */
.L_x_5797:
[----:B------:R-:W-:Y:S01]  /*1de0*/  FSETP.GEU.FTZ.AND P0, PT, R10, -R15, PT ;  /* 0x8000000f0a00720b */ /* 0x000fe20003f1e000 */
[----:B------:R-:W-:-:S12]  /*1df0*/  FADD.FTZ R9, R9, -1 ;  /* 0xbf80000009097421 */ /* 0x000fd80000010000 */
[----:B------:R-:W-:-:S07]  /*1e00*/  @!P0 FADD.FTZ R9, R9, -1 ;  /* 0xbf80000009098421 */ /* 0x000fce0000010000 */
.L_x_5796:
[----:B------:R-:W-:Y:S05]  /*1e10*/  BSYNC.RECONVERGENT B2 ;  /* 0x0000000000027941 */ /* 0x000fea0003800200 */
.L_x_5795:
[----:B------:R-:W-:Y:S01]  /*1e20*/  FFMA.FTZ R8, -R15, R9, R8 ;  /* 0x000000090f087223 */ /* 0x000fe20000010108 */
[----:B------:R-:W-:Y:S06]  /*1e30*/  BRA `(.L_x_5793) ;  /* 0x0000000000787947 */ /* 0x000fec0003800000 */
.L_x_5794:
        /* <DEDUP_REMOVED lines=14> */
.L_x_5800:
        /* <DEDUP_REMOVED lines=13> */
.L_x_5799:
[----:B------:R-:W-:Y:S05]  /*1ff0*/  BSYNC.RECONVERGENT B2 ;  /* 0x0000000000027941 */ /* 0x000fea0003800200 */
.L_x_5798:
[----:B------:R-:W-:-:S04]  /*2000*/  FMUL.FTZ R9, R9, 1.1920928955078125e-07 ;  /* 0x3400000009097820 */ /* 0x000fc80000410000 */
[----:B------:R-:W-:-:S07]  /*2010*/  FMUL.FTZ R8, R8, R9 ;  /* 0x0000000908087220 */ /* 0x000fce0000410000 */
.L_x_5793:
[----:B------:R-:W-:Y:S05]  /*2020*/  BSYNC.RECONVERGENT B0 ;  /* 0x0000000000007941 */ /* 0x000fea0003800200 */
.L_x_5792:
[C---:B------:R-:W-:Y:S02]  /*2030*/  FSETP.NAN.FTZ.AND P0, PT, |R8|.reuse, |R8|, PT ;  /* 0x400000080800720b */ /* 0x040fe40003f18200 */
[----:B------:R-:W-:-:S04]  /*2040*/  LOP3.LUT R19, R8, 0x80000000, R19, 0xb8, !PT ;  /* 0x8000000008137812 */ /* 0x000fc800078eb813 */
[----:B------:R-:W-:-:S04]  /*2050*/  FSEL R8, R8, R19, P0 ;  /* 0x0000001308087208 */ /* 0x000fc80000000000 */
[----:B------:R-:W-:-:S07]  /*2060*/  F2FP.F16.F32.PACK_AB R8, RZ, R8 ;  /* 0x00000008ff08723e */ /* 0x000fce00000000ff */
.L_x_5791:
[----:B------:R-:W-:Y:S05]  /*2070*/  BSYNC.RECONVERGENT B1 ;  /* 0x0000000000017941 */ /* 0x000fea0003800200 */
.L_x_5790:
[----:B------:R-:W-:Y:S01]  /*2080*/  VIADD R9, R17, 0x300 ;  /* 0x0000030011097836 */ /* 0x000fe20000000000 */
[----:B------:R-:W-:Y:S04]  /*2090*/  BSSY.RECONVERGENT B1, `(.L_x_5801) ;  /* 0x000004a000017945 */ /* 0x000fe80003800200 */
[----:B------:R-:W-:-:S13]  /*20a0*/  ISETP.GE.U32.AND P0, PT, R9, R16, PT ;  /* 0x000000100900720c */ /* 0x000fda0003f06070 */
[----:B------:R-:W-:Y:S05]  /*20b0*/  @P0 BRA `(.L_x_5802) ;  /* 0x00000004001c0947 */ /* 0x000fea0003800000 */
[----:B------:R-:W1:Y:S01]  /*20c0*/  LDC.U16 R9, c[0x0][0x386] ;  /* 0x0000e180ff097b82 */ /* 0x000e620000000400 */
[----:B-----5:R-:W-:Y:S01]  /*20d0*/  HADD2.F32 R13, -RZ, R13.H0_H0 ;  /* 0x2000000dff0d7230 */ /* 0x020fe20000004100 */
[----:B------:R-:W-:Y:S04]  /*20e0*/  BSSY.RECONVERGENT B0, `(.L_x_5803) ;  /* 0x0000040000007945 */ /* 0x000fe80003800200 */
[----:B0-----:R-:W-:Y:S01]  /*20f0*/  FADD.FTZ R10, |R13|, -RZ ;  /* 0x800000ff0d0a7221 */ /* 0x001fe20000010200 */
[----:B-1----:R-:W-:-:S05]  /*2100*/  HADD2.F32 R14, -RZ, R9.H0_H0 ;  /* 0x20000009ff0e7230 */ /* 0x002fca0000004100 */
        /* <DEDUP_REMOVED lines=25> */
.L_x_5808:
[----:B------:R-:W-:Y:S01]  /*22a0*/  FSETP.GEU.FTZ.AND P0, PT, R11, -R15, PT ;  /* 0x8000000f0b00720b */ /* 0x000fe20003f1e000 */
[----:B------:R-:W-:-:S12]  /*22b0*/  FADD.FTZ R9, R9, -1 ;  /* 0xbf80000009097421 */ /* 0x000fd80000010000 */
[----:B------:R-:W-:-:S07]  /*22c0*/  @!P0 FADD.FTZ R9, R9, -1 ;  /* 0xbf80000009098421 */ /* 0x000fce0000010000 */
.L_x_5807:
[----:B------:R-:W-:Y:S05]  /*22d0*/  BSYNC.RECONVERGENT B2 ;  /* 0x0000000000027941 */ /* 0x000fea0003800200 */
.L_x_5806:
[----:B------:R-:W-:Y:S01]  /*22e0*/  FFMA.FTZ R10, -R15, R9, R10 ;  /* 0x000000090f0a7223 */ /* 0x000fe2000001010a */
[----:B------:R-:W-:Y:S06]  /*22f0*/  BRA `(.L_x_5804) ;  /* 0x0000000000787947 */ /* 0x000fec0003800000 */
.L_x_5805:
        /* <DEDUP_REMOVED lines=14> */
.L_x_5811:
        /* <DEDUP_REMOVED lines=13> */
.L_x_5810:
[----:B------:R-:W-:Y:S05]  /*24b0*/  BSYNC.RECONVERGENT B2 ;  /* 0x0000000000027941 */ /* 0x000fea0003800200 */
.L_x_5809:
[----:B------:R-:W-:-:S04]  /*24c0*/  FMUL.FTZ R10, R10, 1.1920928955078125e-07 ;  /* 0x340000000a0a7820 */ /* 0x000fc80000410000 */
[----:B------:R-:W-:-:S07]  /*24d0*/  FMUL.FTZ R10, R9, R10 ;  /* 0x0000000a090a7220 */ /* 0x000fce0000410000 */
.L_x_5804:
[----:B------:R-:W-:Y:S05]  /*24e0*/  BSYNC.RECONVERGENT B0 ;  /* 0x0000000000007941 */ /* 0x000fea0003800200 */
.L_x_5803:
[C---:B------:R-:W-:Y:S02]  /*24f0*/  FSETP.NAN.FTZ.AND P0, PT, |R10|.reuse, |R10|, PT ;  /* 0x4000000a0a00720b */ /* 0x040fe40003f18200 */
[----:B------:R-:W-:-:S04]  /*2500*/  LOP3.LUT R13, R10, 0x80000000, R13, 0xb8, !PT ;  /* 0x800000000a0d7812 */ /* 0x000fc800078eb80d */
[----:B------:R-:W-:-:S04]  /*2510*/  FSEL R9, R10, R13, P0 ;  /* 0x0000000d0a097208 */ /* 0x000fc80000000000 */
[----:B------:R-:W-:-:S07]  /*2520*/  F2FP.F16.F32.PACK_AB R9, RZ, R9 ;  /* 0x00000009ff09723e */ /* 0x000fce00000000ff */
.L_x_5802:
[----:B------:R-:W-:Y:S05]  /*2530*/  BSYNC.RECONVERGENT B1 ;  /* 0x0000000000017941 */ /* 0x000fea0003800200 */
.L_x_5801:
[----:B0-----:R-:W-:Y:S01]  /*2540*/  IADD3 R11, PT, PT, R17, 0x380, RZ ;  /* 0x00000380110b7810 */ /* 0x001fe20007ffe0ff */
[----:B------:R-:W-:Y:S03]  /*2550*/  BSSY.RECONVERGENT B1, `(.L_x_5812) ;  /* 0x000004a000017945 */ /* 0x000fe60003800200 */
        /* <DEDUP_REMOVED lines=32> */
.L_x_5819:
[----:B------:R-:W-:Y:S01]  /*2760*/  FSETP.GEU.FTZ.AND P0, PT, R13, -R18, PT ;  /* 0x800000120d00720b */ /* 0x000fe20003f1e000 */
[----:B------:R-:W-:-:S12]  /*2770*/  FADD.FTZ R10, R10, -1 ;  /* 0xbf8000000a0a7421 */ /* 0x000fd80000010000 */
[----:B------:R-:W-:-:S07]  /*2780*/  @!P0 FADD.FTZ R10, R10, -1 ;  /* 0xbf8000000a0a8421 */ /* 0x000fce0000010000 */
.L_x_5818:
[----:B------:R-:W-:Y:S05]  /*2790*/  BSYNC.RECONVERGENT B2 ;  /* 0x0000000000027941 */ /* 0x000fea0003800200 */
.L_x_5817:
[----:B------:R-:W-:Y:S01]  /*27a0*/  FFMA.FTZ R11, -R18, R10, R11 ;  /* 0x0000000a120b7223 */ /* 0x000fe2000001010b */
[----:B------:R-:W-:Y:S06]  /*27b0*/  BRA `(.L_x_5815) ;  /* 0x0000000000787947 */ /* 0x000fec0003800000 */
.L_x_5816:
        /* <DEDUP_REMOVED lines=14> */
.L_x_5822:
        /* <DEDUP_REMOVED lines=13> */
.L_x_5821:
[----:B------:R-:W-:Y:S05]  /*2970*/  BSYNC.RECONVERGENT B2 ;  /* 0x0000000000027941 */ /* 0x000fea0003800200 */
.L_x_5820:
[----:B------:R-:W-:-:S04]  /*2980*/  FMUL.FTZ R11, R11, 1.1920928955078125e-07 ;  /* 0x340000000b0b7820 */ /* 0x000fc80000410000 */
[----:B------:R-:W-:-:S07]  /*2990*/  FMUL.FTZ R11, R10, R11 ;  /* 0x0000000b0a0b7220 */ /* 0x000fce0000410000 */
.L_x_5815:
[----:B------:R-:W-:Y:S05]  /*29a0*/  BSYNC.RECONVERGENT B0 ;  /* 0x0000000000007941 */ /* 0x000fea0003800200 */
.L_x_5814:
[C---:B------:R-:W-:Y:S02]  /*29b0*/  FSETP.NAN.FTZ.AND P0, PT, |R11|.reuse, |R11|, PT ;  /* 0x4000000b0b00720b */ /* 0x040fe40003f18200 */
[----:B------:R-:W-:-:S04]  /*29c0*/  LOP3.LUT R12, R11, 0x80000000, R12, 0xb8, !PT ;  /* 0x800000000b0c7812 */ /* 0x000fc800078eb80c */
[----:B------:R-:W-:-:S04]  /*29d0*/  FSEL R10, R11, R12, P0 ;  /* 0x0000000c0b0a7208 */ /* 0x000fc80000000000 */
[----:B------:R-:W-:-:S07]  /*29e0*/  F2FP.F16.F32.PACK_AB R10, RZ, R10 ;  /* 0x0000000aff0a723e */ /* 0x000fce00000000ff */
.L_x_5813:
[----:B------:R-:W-:Y:S05]  /*29f0*/  BSYNC.RECONVERGENT B1 ;  /* 0x0000000000017941 */ /* 0x000fea0003800200 */
.L_x_5812:
[----:B------:R-:W-:Y:S01]  /*2a00*/  ISETP.GE.U32.AND P0, PT, R17, R16, PT ;  /* 0x000000101100720c */ /* 0x000fe20003f06070 */
[----:B------:R-:W-:Y:S04]  /*2a10*/  BSSY.RECONVERGENT B0, `(.L_x_5823) ;  /* 0x0000033000007945 */ /* 0x000fe80003800200 */
[----:B------:R-:W-:Y:S08]  /*2a20*/  BSSY.RELIABLE B1, `(.L_x_5824) ;  /* 0x000002b000017945 */ /* 0x000ff00003800100 */
[----:B------:R-:W-:Y:S05]  /*2a30*/  @P0 BRA `(.L_x_5825) ;  /* 0x0000000000300947 */ /* 0x000fea0003800000 */
[----:B-----5:R-:W1:Y:S01]  /*2a40*/  LDC.64 R12, c[0x0][0x388] ;  /* 0x0000e200ff0c7b82 */ /* 0x020e620000000a00 */
        /* <DEDUP_REMOVED lines=11> */
.L_x_5825:
[----:B------:R-:W-:-:S13]  /*2b00*/  ISETP.GE.U32.AND P0, PT, R17, R16, PT ;  /* 0x000000101100720c */ /* 0x000fda0003f06070 */
[----:B------:R-:W-:Y:S05]  /*2b10*/  @P0 BRA `(.L_x_5827) ;  /* 0x0000000000300947 */ /* 0x000fea0003800000 */
[----:B-1----:R-:W1:Y:S01]  /*2b20*/  LDC.64 R2, c[0x0][0x388] ;  /* 0x0000e200ff027b82 */ /* 0x002e620000000a00 */
[----:B------:R-:W-:Y:S01]  /*2b30*/  IMAD.IADD R11, R0, 0x1, R17 ;  /* 0x00000001000b7824 */ /* 0x000fe200078e0211 */
[----:B------:R-:W-:-:S03]  /*2b40*/  IADD3 R17, PT, PT, R17, 0x80, RZ ;  /* 0x0000008011117810 */ /* 0x000fc60007ffe0ff */
[----:B-1----:R-:W-:-:S05]  /*2b50*/  IMAD.WIDE.U32 R2, R11, 0x2, R2 ;  /* 0x000000020b027825 */ /* 0x002fca00078e0002 */
[----:B------:R2:W-:Y:S02]  /*2b60*/  STG.E.U16 desc[UR4][R2.64], R5 ;  /* 0x0000000502007986 */ /* 0x0005e4000c101504 */
.L_x_5826:
[----:B------:R-:W-:-:S13]  /*2b70*/  ISETP.GE.U32.AND P0, PT, R17, R16, PT ;  /* 0x000000101100720c */ /* 0x000fda0003f06070 */
[----:B------:R-:W-:Y:S05]  /*2b80*/  @P0 BRA `(.L_x_5828) ;  /* 0x0000000000300947 */ /* 0x000fea0003800000 */
[----:B-12---:R-:W1:Y:S01]  /*2b90*/  LDC.64 R2, c[0x0][0x388] ;  /* 0x0000e200ff027b82 */ /* 0x006e620000000a00 */
[----:B------:R-:W-:Y:S02]  /*2ba0*/  IMAD.IADD R5, R0, 0x1, R17 ;  /* 0x0000000100057824 */ /* 0x000fe400078e0211 */
[----:B------:R-:W-:Y:S02]  /*2bb0*/  VIADD R17, R17, 0x80 ;  /* 0x0000008011117836 */ /* 0x000fe40000000000 */
[----:B-1----:R-:W-:-:S05]  /*2bc0*/  IMAD.WIDE.U32 R2, R5, 0x2, R2 ;  /* 0x0000000205027825 */ /* 0x002fca00078e0002 */
[----:B------:R2:W-:Y:S02]  /*2bd0*/  STG.E.U16 desc[UR4][R2.64], R6 ;  /* 0x0000000602007986 */ /* 0x0005e4000c101504 */
.L_x_5827:
[----:B------:R-:W-:-:S13]  /*2be0*/  ISETP.GE.U32.AND P0, PT, R17, R16, PT ;  /* 0x000000101100720c */ /* 0x000fda0003f06070 */
[----:B------:R-:W-:Y:S05]  /*2bf0*/  @P0 BRA `(.L_x_5829) ;  /* 0x0000000000340947 */ /* 0x000fea0003800000 */
[----:B-12---:R-:W1:Y:S01]  /*2c00*/  LDC.64 R2, c[0x0][0x388] ;  /* 0x0000e200ff027b82 */ /* 0x006e620000000a00 */
[----:B------:R-:W-:Y:S01]  /*2c10*/  IMAD.IADD R5, R0, 0x1, R17 ;  /* 0x0000000100057824 */ /* 0x000fe200078e0211 */
[----:B------:R-:W-:-:S03]  /*2c20*/  IADD3 R17, PT, PT, R17, 0x80, RZ ;  /* 0x0000008011117810 */ /* 0x000fc60007ffe0ff */
[----:B-1----:R-:W-:-:S05]  /*2c30*/  IMAD.WIDE.U32 R2, R5, 0x2, R2 ;  /* 0x0000000205027825 */ /* 0x002fca00078e0002 */
[----:B------:R3:W-:Y:S02]  /*2c40*/  STG.E.U16 desc[UR4][R2.64], R7 ;  /* 0x0000000702007986 */ /* 0x0007e4000c101504 */
.L_x_5828:
        /* <DEDUP_REMOVED lines=8> */
.L_x_5829:
[----:B------:R-:W-:Y:S05]  /*2cd0*/  BSYNC.RELIABLE B1 ;  /* 0x0000000000017941 */ /* 0x000fea0003800100 */
.L_x_5824:
[----:B------:R-:W-:-:S13]  /*2ce0*/  ISETP.GE.U32.AND P0, PT, R17, R16, PT ;  /* 0x000000101100720c */ /* 0x000fda0003f06070 */
[----:B-123--:R-:W1:Y:S01]  /*2cf0*/  @!P0 LDC.64 R2, c[0x0][0x388] ;  /* 0x0000e200ff028b82 */ /* 0x00ee620000000a00 */
[----:B------:R-:W-:Y:S01]  /*2d00*/  @!P0 IMAD.IADD R5, R0, 0x1, R17 ;  /* 0x0000000100058824 */ /* 0x000fe200078e0211 */
[----:B------:R-:W-:-:S03]  /*2d10*/  @!P0 IADD3 R17, PT, PT, R17, 0x80, RZ ;  /* 0x0000008011118810 */ /* 0x000fc60007ffe0ff */
[----:B-1----:R-:W-:-:S05]  /*2d20*/  @!P0 IMAD.WIDE.U32 R2, R5, 0x2, R2 ;  /* 0x0000000205028825 */ /* 0x002fca00078e0002 */
[----:B------:R4:W-:Y:S02]  /*2d30*/  @!P0 STG.E.U16 desc[UR4][R2.64], R9 ;  /* 0x0000000902008986 */ /* 0x0009e4000c101504 */
.L_x_5830:
[----:B------:R-:W-:Y:S05]  /*2d40*/  BSYNC.RECONVERGENT B0 ;  /* 0x0000000000007941 */ /* 0x000fea0003800200 */
.L_x_5823:
        /* <DEDUP_REMOVED lines=8> */
.L_x_5735:
[----:B------:R-:W0:Y:S01]  /*2dd0*/  S2R R11, SR_TID.X ;  /* 0x00000000000b7919 */ /* 0x000e220000002100 */
[----:B------:R-:W1:Y:S02]  /*2de0*/  LDC.64 R2, c[0x0][0x390] ;  /* 0x0000e400ff027b82 */ /* 0x000e640000000a00 */
[----:B-1----:R-:W-:-:S04]  /*2df0*/  IMAD.WIDE.U32 R2, R0, 0x2, R2 ;  /* 0x0000000200027825 */ /* 0x002fc800078e0002 */
[----:B0-----:R-:W-:-:S05]  /*2e00*/  IMAD.WIDE.U32 R2, R11, 0x4, R2 ;  /* 0x000000040b027825 */ /* 0x001fca00078e0002 */
[----:B------:R-:W2:Y:S01]  /*2e10*/  LDG.E R12, desc[UR4][R2.64] ;  /* 0x00000004020c7981 */ /* 0x000ea2000c1e1900 */
[----:B------:R-:W0:Y:S01]  /*2e20*/  LDC.U16 R9, c[0x0][0x386] ;  /* 0x0000e180ff097b82 */ /* 0x000e220000000400 */
[----:B------:R-:W-:Y:S02]  /*2e30*/  BSSY.RECONVERGENT B0, `(.L_x_5831) ;  /* 0x0000044000007945 */ /* 0x000fe40003800200 */
[----:B------:R-:W5:Y:S04]  /*2e40*/  LDG.E R14, desc[UR4][R2.64+0x200] ;  /* 0x00020004020e7981 */ /* 0x000f68000c1e1900 */
[----:B------:R-:W5:Y:S04]  /*2e50*/  LDG.E R15, desc[UR4][R2.64+0x400] ;  /* 0x00040004020f7981 */ /* 0x000f68000c1e1900 */
[----:B------:R1:W5:Y:S01]  /*2e60*/  LDG.E R10, desc[UR4][R2.64+0x600] ;  /* 0x00060004020a7981 */ /* 0x000362000c1e1900 */
[----:B0-----:R-:W-:-:S05]  /*2e70*/  HADD2.F32 R9, -RZ, R9.H0_H0 ;  /* 0x20000009ff097230 */ /* 0x001fca0000004100 */
[C---:B------:R-:W-:Y:S01]  /*2e80*/  FMUL.FTZ R8, |R9|.reuse, 8388608 ;  /* 0x4b00000009087820 */ /* 0x040fe20000410200 */
[C---:B------:R-:W-:Y:S01]  /*2e90*/  FADD.FTZ R5, |R9|.reuse, -RZ ;  /* 0x800000ff09057221 */ /* 0x040fe20000010200 */
[----:B------:R-:W-:-:S03]  /*2ea0*/  FADD.FTZ R4, |R9|, |R9| ;  /* 0x4000000909047221 */ /* 0x000fc60000010200 */
[C---:B------:R-:W-:Y:S01]  /*2eb0*/  LOP3.LUT R7, R8.reuse, 0x7fffff, RZ, 0xc0, !PT ;  /* 0x007fffff08077812 */ /* 0x040fe200078ec0ff */
[----:B-1----:R-:W-:Y:S01]  /*2ec0*/  FADD.FTZ R3, -R5, -RZ ;  /* 0x800000ff05037221 */ /* 0x002fe20000010100 */
[----:B------:R-:W-:Y:S02]  /*2ed0*/  LOP3.LUT R2, R8, 0xff800000, RZ, 0xc0, !PT ;  /* 0xff80000008027812 */ /* 0x000fe400078ec0ff */
[----:B------:R-:W-:-:S04]  /*2ee0*/  LOP3.LUT R7, R7, 0x3f800000, RZ, 0xfc, !PT ;  /* 0x3f80000007077812 */ /* 0x000fc800078efcff */
[----:B------:R0:W1:Y:S01]  /*2ef0*/  MUFU.RCP R6, R7 ;  /* 0x0000000700067308 */ /* 0x0000620000001000 */
[----:B--2---:R-:W-:-:S05]  /*2f00*/  HADD2.F32 R16, -RZ, R12.H0_H0 ;  /* 0x2000000cff107230 */ /* 0x004fca0000004100 */
[C---:B------:R-:W-:Y:S01]  /*2f10*/  FSETP.GEU.FTZ.AND P0, PT, |R16|.reuse, |R9|, PT ;  /* 0x400000091000720b */ /* 0x040fe20003f1e200 */
[----:B------:R-:W-:-:S12]  /*2f20*/  FADD.FTZ R20, |R16|, -RZ ;  /* 0x800000ff10147221 */ /* 0x000fd80000010200 */
        /* <DEDUP_REMOVED lines=23> */
.L_x_5835:
[----:B------:R-:W-:Y:S05]  /*30a0*/  BSYNC.RECONVERGENT B1 ;  /* 0x0000000000017941 */ /* 0x000fea0003800200 */
.L_x_5834:
[----:B------:R-:W-:Y:S01]  /*30b0*/  FFMA.FTZ R20, -R5, R13, R20 ;  /* 0x0000000d05147223 */ /* 0x000fe20000010114 */
[----:B------:R-:W-:Y:S06]  /*30c0*/  BRA `(.L_x_5832) ;  /* 0x0000000000687947 */ /* 0x000fec0003800000 */
.L_x_5833:
        /* <DEDUP_REMOVED lines=10> */
.L_x_5838:
        /* <DEDUP_REMOVED lines=13> */
.L_x_5837:
[----:B------:R-:W-:Y:S05]  /*3240*/  BSYNC.RECONVERGENT B1 ;  /* 0x0000000000017941 */ /* 0x000fea0003800200 */
.L_x_5836:
[----:B------:R-:W-:-:S04]  /*3250*/  FMUL.FTZ R20, R20, 1.1920928955078125e-07 ;  /* 0x3400000014147820 */ /* 0x000fc80000410000 */
[----:B------:R-:W-:-:S07]  /*3260*/  FMUL.FTZ R20, R13, R20 ;  /* 0x000000140d147220 */ /* 0x000fce0000410000 */
.L_x_5832:
[----:B------:R-:W-:Y:S05]  /*3270*/  BSYNC.RECONVERGENT B0 ;  /* 0x0000000000007941 */ /* 0x000fea0003800200 */
.L_x_5831:
[----:B------:R-:W-:Y:S01]  /*3280*/  HADD2.F32 R18, -RZ, R12.H1_H1 ;  /* 0x3000000cff127230 */ /* 0x000fe20000004100 */
        /* <DEDUP_REMOVED lines=26> */
.L_x_5844:
[----:B------:R-:W-:Y:S01]  /*3430*/  FSETP.GEU.FTZ.AND P0, PT, R16, -R5, PT ;  /* 0x800000051000720b */ /* 0x000fe20003f1e000 */
[----:B------:R-:W-:-:S12]  /*3440*/  FADD.FTZ R13, R13, -1 ;  /* 0xbf8000000d0d7421 */ /* 0x000fd80000010000 */
[----:B------:R-:W-:-:S07]  /*3450*/  @!P0 FADD.FTZ R13, R13, -1 ;  /* 0xbf8000000d0d8421 */ /* 0x000fce0000010000 */
.L_x_5843:
[----:B------:R-:W-:Y:S05]  /*3460*/  BSYNC.RECONVERGENT B1 ;  /* 0x0000000000017941 */ /* 0x000fea0003800200 */
.L_x_5842:
[----:B------:R-:W-:Y:S01]  /*3470*/  FFMA.FTZ R20, -R5, R13, R20 ;  /* 0x0000000d05147223 */ /* 0x000fe20000010114 */
[----:B------:R-:W-:Y:S06]  /*3480*/  BRA `(.L_x_5840) ;  /* 0x0000000000687947 */ /* 0x000fec0003800000 */
.L_x_5841:
        /* <DEDUP_REMOVED lines=10> */
.L_x_5847:
        /* <DEDUP_REMOVED lines=13> */
.L_x_5846:
[----:B------:R-:W-:Y:S05]  /*3600*/  BSYNC.RECONVERGENT B1 ;  /* 0x0000000000017941 */ /* 0x000fea0003800200 */
.L_x_5845:
[----:B------:R-:W-:-:S04]  /*3610*/  FMUL.FTZ R20, R20, 1.1920928955078125e-07 ;  /* 0x3400000014147820 */ /* 0x000fc80000410000 */
[----:B------:R-:W-:-:S07]  /*3620*/  FMUL.FTZ R20, R13, R20 ;  /* 0x000000140d147220 */ /* 0x000fce0000410000 */
.L_x_5840:
[----:B------:R-:W-:Y:S05]  /*3630*/  BSYNC.RECONVERGENT B0 ;  /* 0x0000000000007941 */ /* 0x000fea0003800200 */
.L_x_5839:
[----:B-----5:R-:W-:Y:S01]  /*3640*/  HADD2.F32 R16, -RZ, R14.H0_H0 ;  /* 0x2000000eff107230 */ /* 0x020fe20000004100 */
        /* <DEDUP_REMOVED lines=26> */
.L_x_5853:
[----:B------:R-:W-:Y:S01]  /*37f0*/  FSETP.GEU.FTZ.AND P0, PT, R18, -R5, PT ;  /* 0x800000051200720b */ /* 0x000fe20003f1e000 */
[----:B------:R-:W-:-:S12]  /*3800*/  FADD.FTZ R17, R17, -1 ;  /* 0xbf80000011117421 */ /* 0x000fd80000010000 */
[----:B------:R-:W-:-:S07]  /*3810*/  @!P0 FADD.FTZ R17, R17, -1 ;  /* 0xbf80000011118421 */ /* 0x000fce0000010000 */
.L_x_5852:
[----:B------:R-:W-:Y:S05]  /*3820*/  BSYNC.RECONVERGENT B1 ;  /* 0x0000000000017941 */ /* 0x000fea0003800200 */
.L_x_5851:
[----:B------:R-:W-:Y:S01]  /*3830*/  FFMA.FTZ R20, -R5, R17, R20 ;  /* 0x0000001105147223 */ /* 0x000fe20000010114 */
[----:B------:R-:W-:Y:S06]  /*3840*/  BRA `(.L_x_5849) ;  /* 0x0000000000687947 */ /* 0x000fec0003800000 */
.L_x_5850:
        /* <DEDUP_REMOVED lines=10> */
.L_x_5856:
        /* <DEDUP_REMOVED lines=13> */
.L_x_5855:
[----:B------:R-:W-:Y:S05]  /*39c0*/  BSYNC.RECONVERGENT B1 ;  /* 0x0000000000017941 */ /* 0x000fea0003800200 */
.L_x_5854:
[----:B------:R-:W-:-:S04]  /*39d0*/  FMUL.FTZ R20, R20, 1.1920928955078125e-07 ;  /* 0x3400000014147820 */ /* 0x000fc80000410000 */
[----:B------:R-:W-:-:S07]  /*39e0*/  FMUL.FTZ R20, R17, R20 ;  /* 0x0000001411147220 */ /* 0x000fce0000410000 */
.L_x_5849:
[----:B------:R-:W-:Y:S05]  /*39f0*/  BSYNC.RECONVERGENT B0 ;  /* 0x0000000000007941 */ /* 0x000fea0003800200 */
.L_x_5848:
        /* <DEDUP_REMOVED lines=27> */
.L_x_5862:
[----:B------:R-:W-:Y:S01]  /*3bb0*/  FSETP.GEU.FTZ.AND P0, PT, R22, -R5, PT ;  /* 0x800000051600720b */ /* 0x000fe20003f1e000 */
[----:B------:R-:W-:-:S12]  /*3bc0*/  FADD.FTZ R16, R16, -1 ;  /* 0xbf80000010107421 */ /* 0x000fd80000010000 */
[----:B------:R-:W-:-:S07]  /*3bd0*/  @!P0 FADD.FTZ R16, R16, -1 ;  /* 0xbf80000010108421 */ /* 0x000fce0000010000 */
.L_x_5861:
[----:B------:R-:W-:Y:S05]  /*3be0*/  BSYNC.RECONVERGENT B1 ;  /* 0x0000000000017941 */ /* 0x000fea0003800200 */
.L_x_5860:
[----:B------:R-:W-:Y:S01]  /*3bf0*/  FFMA.FTZ R20, -R5, R16, R20 ;  /* 0x0000001005147223 */ /* 0x000fe20000010114 */
[----:B------:R-:W-:Y:S06]  /*3c00*/  BRA `(.L_x_5858) ;  /* 0x0000000000687947 */ /* 0x000fec0003800000 */
.L_x_5859:
        /* <DEDUP_REMOVED lines=10> */
.L_x_5865:
        /* <DEDUP_REMOVED lines=13> */
.L_x_5864:
[----:B------:R-:W-:Y:S05]  /*3d80*/  BSYNC.RECONVERGENT B1 ;  /* 0x0000000000017941 */ /* 0x000fea0003800200 */
.L_x_5863:
[----:B------:R-:W-:-:S04]  /*3d90*/  FMUL.FTZ R17, R20, 1.1920928955078125e-07 ;  /* 0x3400000014117820 */ /* 0x000fc80000410000 */
[----:B------:R-:W-:-:S07]  /*3da0*/  FMUL.FTZ R20, R16, R17 ;  /* 0x0000001110147220 */ /* 0x000fce0000410000 */
.L_x_5858:
[----:B------:R-:W-:Y:S05]  /*3db0*/  BSYNC.RECONVERGENT B0 ;  /* 0x0000000000007941 */ /* 0x000fea0003800200 */
.L_x_5857:
[----:B------:R-:W-:Y:S01]  /*3dc0*/  HADD2.F32 R16, -RZ, R15.H0_H0 ;  /* 0x2000000fff107230 */ /* 0x000fe20000004100 */
        /* <DEDUP_REMOVED lines=26> */
.L_x_5871:
[----:B------:R-:W-:Y:S01]  /*3f70*/  FSETP.GEU.FTZ.AND P0, PT, R22, -R5, PT ;  /* 0x800000051600720b */ /* 0x000fe20003f1e000 */
[----:B------:R-:W-:-:S12]  /*3f80*/  FADD.FTZ R18, R18, -1 ;  /* 0xbf80000012127421 */ /* 0x000fd80000010000 */
[----:B------:R-:W-:-:S07]  /*3f90*/  @!P0 FADD.FTZ R18, R18, -1 ;  /* 0xbf80000012128421 */ /* 0x000fce0000010000 */
.L_x_5870:
[----:B------:R-:W-:Y:S05]  /*3fa0*/  BSYNC.RECONVERGENT B1 ;  /* 0x0000000000017941 */ /* 0x000fea0003800200 */
.L_x_5869:
[----:B------:R-:W-:Y:S01]  /*3fb0*/  FFMA.FTZ R20, -R5, R18, R20 ;  /* 0x0000001205147223 */ /* 0x000fe20000010114 */
[----:B------:R-:W-:Y:S06]  /*3fc0*/  BRA `(.L_x_5867) ;  /* 0x0000000000687947 */ /* 0x000fec0003800000 */
.L_x_5868:
        /* <DEDUP_REMOVED lines=10> */
.L_x_5874:
        /* <DEDUP_REMOVED lines=13> */
.L_x_5873:
[----:B------:R-:W-:Y:S05]  /*4140*/  BSYNC.RECONVERGENT B1 ;  /* 0x0000000000017941 */ /* 0x000fea0003800200 */
.L_x_5872:
[----:B------:R-:W-:-:S04]  /*4150*/  FMUL.FTZ R19, R20, 1.1920928955078125e-07 ;  /* 0x3400000014137820 */ /* 0x000fc80000410000 */
[----:B------:R-:W-:-:S07]  /*4160*/  FMUL.FTZ R20, R18, R19 ;  /* 0x0000001312147220 */ /* 0x000fce0000410000 */
.L_x_5867:
[----:B------:R-:W-:Y:S05]  /*4170*/  BSYNC.RECONVERGENT B0 ;  /* 0x0000000000007941 */ /* 0x000fea0003800200 */
.L_x_5866:
[----:B------:R-:W-:Y:S01]  /*4180*/  HADD2.F32 R18, -RZ, R15.H1_H1 ;  /* 0x3000000fff127230 */ /* 0x000fe20000004100 */
[C---:B------:R-:W-:Y:S01]  /*4190*/  FSETP.NAN.FTZ.AND P0, PT, |R20|.reuse, |R20|, PT ;  /* 0x400000141400720b */ /* 0x040fe20003f18200 */
[----:B------:R-:W-:Y:S01]  /*41a0*/  BSSY.RECONVERGENT B0, `(.L_x_5875) ;  /* 0x0000039000007945 */ /* 0x000fe20003800200 */
[----:B------:R-:W-:Y:S02]  /*41b0*/  LOP3.LUT R15, R20, 0x80000000, R16, 0xb8, !PT ;  /* 0x80000000140f7812 */ /* 0x000fe400078eb810 */
[C---:B------:R-:W-:Y:S01]  /*41c0*/  FSETP.GEU.FTZ.AND P1, PT, |R18|.reuse, |R9|, PT ;  /* 0x400000091200720b */ /* 0x040fe20003f3e200 */
[----:B------:R-:W-:Y:S01]  /*41d0*/  FADD.FTZ R16, |R18|, -RZ ;  /* 0x800000ff12107221 */ /* 0x000fe20000010200 */
        /* <DEDUP_REMOVED lines=21> */
.L_x_5880:
[----:B------:R-:W-:Y:S01]  /*4330*/  FSETP.GEU.FTZ.AND P0, PT, R20, -R5, PT ;  /* 0x800000051400720b */ /* 0x000fe20003f1e000 */
[----:B------:R-:W-:-:S12]  /*4340*/  FADD.FTZ R19, R19, -1 ;  /* 0xbf80000013137421 */ /* 0x000fd80000010000 */
[----:B------:R-:W-:-:S07]  /*4350*/  @!P0 FADD.FTZ R19, R19, -1 ;  /* 0xbf80000013138421 */ /* 0x000fce0000010000 */
.L_x_5879:
[----:B------:R-:W-:Y:S05]  /*4360*/  BSYNC.RECONVERGENT B1 ;  /* 0x0000000000017941 */ /* 0x000fea0003800200 */
.L_x_5878:
[----:B------:R-:W-:Y:S01]  /*4370*/  FFMA.FTZ R16, -R5, R19, R16 ;  /* 0x0000001305107223 */ /* 0x000fe20000010110 */
[----:B------:R-:W-:Y:S06]  /*4380*/  BRA `(.L_x_5876) ;  /* 0x0000000000687947 */ /* 0x000fec0003800000 */
.L_x_5877:
        /* <DEDUP_REMOVED lines=10> */
.L_x_5883:
        /* <DEDUP_REMOVED lines=13> */
.L_x_5882:
[----:B------:R-:W-:Y:S05]  /*4500*/  BSYNC.RECONVERGENT B1 ;  /* 0x0000000000017941 */ /* 0x000fea0003800200 */
.L_x_5881:
[----:B------:R-:W-:-:S04]  /*4510*/  FMUL.FTZ R19, R19, 1.1920928955078125e-07 ;  /* 0x3400000013137820 */ /* 0x000fc80000410000 */
[----:B------:R-:W-:-:S07]  /*4520*/  FMUL.FTZ R16, R16, R19 ;  /* 0x0000001310107220 */ /* 0x000fce0000410000 */
.L_x_5876:
[----:B------:R-:W-:Y:S05]  /*4530*/  BSYNC.RECONVERGENT B0 ;  /* 0x0000000000007941 */ /* 0x000fea0003800200 */
.L_x_5875:
[----:B------:R-:W-:Y:S01]  /*4540*/  HADD2.F32 R20, -RZ, R10.H0_H0 ;  /* 0x2000000aff147230 */ /* 0x000fe20000004100 */
        /* <DEDUP_REMOVED lines=26> */
.L_x_5889:
[----:B------:R-:W-:Y:S01]  /*46f0*/  FSETP.GEU.FTZ.AND P0, PT, R22, -R5, PT ;  /* 0x800000051600720b */ /* 0x000fe20003f1e000 */
[----:B------:R-:W-:-:S12]  /*4700*/  FADD.FTZ R19, R19, -1 ;  /* 0xbf80000013137421 */ /* 0x000fd80000010000 */
[----:B------:R-:W-:-:S07]  /*4710*/  @!P0 FADD.FTZ R19, R19, -1 ;  /* 0xbf80000013138421 */ /* 0x000fce0000010000 */
.L_x_5888:
[----:B------:R-:W-:Y:S05]  /*4720*/  BSYNC.RECONVERGENT B1 ;  /* 0x0000000000017941 */ /* 0x000fea0003800200 */
.L_x_5887:
[----:B------:R-:W-:Y:S01]  /*4730*/  FFMA.FTZ R18, -R5, R19, R18 ;  /* 0x0000001305127223 */ /* 0x000fe20000010112 */
[----:B------:R-:W-:Y:S06]  /*4740*/  BRA `(.L_x_5885) ;  /* 0x0000000000747947 */ /* 0x000fec0003800000 */
.L_x_5886:
        /* <DEDUP_REMOVED lines=11> */
[----:B------:R-:W-:Y:S01]  /*4800*/  IMAD.MOV.U32 R22, RZ, RZ, R19 ;  /* 0x000000ffff167224 */ /* 0x000fe200078e0013 */
[----:B------:R-:W-:-:S07]  /*4810*/  MOV R19, R21 ;  /* 0x0000001500137202 */ /* 0x000fce0000000f00 */
.L_x_5892:
        /* <DEDUP_REMOVED lines=13> */
.L_x_5891:
[----:B------:R-:W-:Y:S05]  /*48f0*/  BSYNC.RECONVERGENT B1 ;  /* 0x0000000000017941 */ /* 0x000fea0003800200 */
.L_x_5890:
[----:B------:R-:W-:-:S04]  /*4900*/  FMUL.FTZ R19, R22, 1.1920928955078125e-07 ;  /* 0x3400000016137820 */ /* 0x000fc80000410000 */
[----:B------:R-:W-:-:S07]  /*4910*/  FMUL.FTZ R18, R18, R19 ;  /* 0x0000001312127220 */ /* 0x000fce0000410000 */
.L_x_5885:
[----:B------:R-:W-:Y:S05]  /*4920*/  BSYNC.RECONVERGENT B0 ;  /* 0x0000000000007941 */ /* 0x000fea0003800200 */
.L_x_5884:
        /* <DEDUP_REMOVED lines=27> */
.L_x_5898:
[----:B------:R-:W-:Y:S01]  /*4ae0*/  FSETP.GEU.FTZ.AND P0, PT, R6, -R5, PT ;  /* 0x800000050600720b */ /* 0x000fe20003f1e000 */
[----:B------:R-:W-:-:S12]  /*4af0*/  FADD.FTZ R2, R2, -1 ;  /* 0xbf80000002027421 */ /* 0x000fd80000010000 */
[----:B------:R-:W-:-:S07]  /*4b00*/  @!P0 FADD.FTZ R2, R2, -1 ;  /* 0xbf80000002028421 */ /* 0x000fce0000010000 */
.L_x_5897:
[----:B------:R-:W-:Y:S05]  /*4b10*/  BSYNC.RECONVERGENT B1 ;  /* 0x0000000000017941 */ /* 0x000fea0003800200 */
.L_x_5896:
[----:B------:R-:W-:Y:S01]  /*4b20*/  FFMA.FTZ R20, -R5, R2, R20 ;  /* 0x0000000205147223 */ /* 0x000fe20000010114 */
[----:B------:R-:W-:Y:S06]  /*4b30*/  BRA `(.L_x_5894) ;  /* 0x0000000000687947 */ /* 0x000fec0003800000 */
.L_x_5895:
        /* <DEDUP_REMOVED lines=10> */
.L_x_5901:
        /* <DEDUP_REMOVED lines=13> */
.L_x_5900:
[----:B------:R-:W-:Y:S05]  /*4cb0*/  BSYNC.RECONVERGENT B1 ;  /* 0x0000000000017941 */ /* 0x000fea0003800200 */
.L_x_5899:
[----:B------:R-:W-:-:S04]  /*4cc0*/  FMUL.FTZ R3, R20, 1.1920928955078125e-07 ;  /* 0x3400000014037820 */ /* 0x000fc80000410000 */
[----:B------:R-:W-:-:S07]  /*4cd0*/  FMUL.FTZ R20, R8, R3 ;  /* 0x0000000308147220 */ /* 0x000fce0000410000 */
.L_x_5894:
[----:B------:R-:W-:Y:S05]  /*4ce0*/  BSYNC.RECONVERGENT B0 ;  /* 0x0000000000007941 */ /* 0x000fea0003800200 */
.L_x_5893:
[----:B------:R-:W0:Y:S01]  /*4cf0*/  LDC.64 R2, c[0x0][0x388] ;  /* 0x0000e200ff027b82 */ /* 0x000e220000000a00 */
[C---:B------:R-:W-:Y:S02]  /*4d00*/  FSETP.NAN.FTZ.AND P0, PT, |R20|.reuse, |R20|, PT ;  /* 0x400000141400720b */ /* 0x040fe40003f18200 */
[C---:B------:R-:W-:Y:S02]  /*4d10*/  LOP3.LUT R5, R20.reuse, 0x80000000, R10, 0xb8, !PT ;  /* 0x8000000014057812 */ /* 0x040fe400078eb80a */
[----:B------:R-:W-:Y:S02]  /*4d20*/  F2FP.F16.F32.PACK_AB R13, R13, R12 ;  /* 0x0000000c0d0d723e */ /* 0x000fe400000000ff */
[----:B------:R-:W-:Y:S02]  /*4d30*/  FSEL R5, R20, R5, P0 ;  /* 0x0000000514057208 */ /* 0x000fe40000000000 */
[----:B------:R-:W-:Y:S02]  /*4d40*/  F2FP.F16.F32.PACK_AB R17, R17, R14 ;  /* 0x0000000e1111723e */ /* 0x000fe400000000ff */
[----:B------:R-:W-:-:S02]  /*4d50*/  F2FP.F16.F32.PACK_AB R15, R16, R15 ;  /* 0x0000000f100f723e */ /* 0x000fc400000000ff */
[----:B------:R-:W-:Y:S01]  /*4d60*/  F2FP.F16.F32.PACK_AB R5, R5, R18 ;  /* 0x000000120505723e */ /* 0x000fe200000000ff */
[----:B0-----:R-:W-:-:S04]  /*4d70*/  IMAD.WIDE.U32 R2, R0, 0x2, R2 ;  /* 0x0000000200027825 */ /* 0x001fc800078e0002 */
[----:B------:R-:W-:-:S05]  /*4d80*/  IMAD.WIDE.U32 R2, R11, 0x4, R2 ;  /* 0x000000040b027825 */ /* 0x000fca00078e0002 */
[----:B------:R-:W-:Y:S04]  /*4d90*/  STG.E desc[UR4][R2.64], R13 ;  /* 0x0000000d02007986 */ /* 0x000fe8000c101904 */
[----:B------:R-:W-:Y:S04]  /*4da0*/  STG.E desc[UR4][R2.64+0x200], R17 ;  /* 0x0002001102007986 */ /* 0x000fe8000c101904 */
[----:B------:R-:W-:Y:S04]  /*4db0*/  STG.E desc[UR4][R2.64+0x400], R15 ;  /* 0x0004000f02007986 */ /* 0x000fe8000c101904 */
[----:B------:R-:W-:Y:S01]  /*4dc0*/  STG.E desc[UR4][R2.64+0x600], R5 ;  /* 0x0006000502007986 */ /* 0x000fe2000c101904 */
[----:B------:R-:W-:Y:S05]  /*4dd0*/  EXIT ;  /* 0x000000000000794d */ /* 0x000fea0003800000 */
.L_x_5902:
        /* <DEDUP_REMOVED lines=10> */
.L_x_50001:


//--------------------- .text._ZN2at6native29vectorized_elementwise_kernelILi4ENS0_13BUnaryFunctorIN3c104HalfES4_S4_ZZZNS0_16fmod_kernel_cudaERNS_18TensorIteratorBaseEENKUlvE0_clEvENKUlvE1_clEvEUlS4_S4_E_EESt5arrayIPcLm2EEEEviT0_T1_ --------------------------
	.section	.text._ZN2at6native29vectorized_elementwise_kernelILi4ENS0_13BUnaryFunctorIN3c104HalfES4_S4_ZZZNS0_16fmod_kernel_cudaERNS_18TensorIteratorBaseEENKUlvE0_clEvENKUlvE1_clEvEUlS4_S4_E_EESt5arrayIPcLm2EEEEviT0_T1_,"ax",@progbits
	.align	128
        .global         _ZN2at6native29vectorized_elementwise_kernelILi4ENS0_13BUnaryFunctorIN3c104HalfES4_S4_ZZZNS0_16fmod_kernel_cudaERNS_18TensorIteratorBaseEENKUlvE0_clEvENKUlvE1_clEvEUlS4_S4_E_EESt5arrayIPcLm2EEEEviT0_T1_
        .type           _ZN2at6native29vectorized_elementwise_kernelILi4ENS0_13BUnaryFunctorIN3c104HalfES4_S4_ZZZNS0_16fmod_kernel_cudaERNS_18TensorIteratorBaseEENKUlvE0_clEvENKUlvE1_clEvEUlS4_S4_E_EESt5arrayIPcLm2EEEEviT0_T1_,@function
        .size           _ZN2at6native29vectorized_elementwise_kernelILi4ENS0_13BUnaryFunctorIN3c104HalfES4_S4_ZZZNS0_16fmod_kernel_cudaERNS_18TensorIteratorBaseEENKUlvE0_clEvENKUlvE1_clEvEUlS4_S4_E_EESt5arrayIPcLm2EEEEviT0_T1_,(.L_x_50002 - _ZN2at6native29vectorized_elementwise_kernelILi4ENS0_13BUnaryFunctorIN3c104HalfES4_S4_ZZZNS0_16fmod_kernel_cudaERNS_18TensorIteratorBaseEENKUlvE0_clEvENKUlvE1_clEvEUlS4_S4_E_EESt5arrayIPcLm2EEEEviT0_T1_)
        .other          _ZN2at6native29vectorized_elementwise_kernelILi4ENS0_13BUnaryFunctorIN3c104HalfES4_S4_ZZZNS0_16fmod_kernel_cudaERNS_18TensorIteratorBaseEENKUlvE0_clEvENKUlvE1_clEvEUlS4_S4_E_EESt5arrayIPcLm2EEEEviT0_T1_,@"STO_CUDA_ENTRY STV_DEFAULT"
_ZN2at6native29vectorized_elementwise_kernelILi4ENS0_13BUnaryFunctorIN3c104HalfES4_S4_ZZZNS0_16fmod_kernel_cudaERNS_18TensorIteratorBaseEENKUlvE0_clEvENKUlvE1_clEvEUlS4_S4_E_EESt5arrayIPcLm2EEEEviT0_T1_:
.text._ZN2at6native29vectorized_elementwise_kernelILi4ENS0_13BUnaryFunctorIN3c104HalfES4_S4_ZZZNS0_16fmod_kernel_cudaERNS_18TensorIteratorBaseEENKUlvE0_clEvENKUlvE1_clEvEUlS4_S4_E_EESt5arrayIPcLm2EEEEviT0_T1_:
        /* <DEDUP_REMOVED lines=101> */
.L_x_5910:
[----:B------:R-:W-:Y:S05]  /*0650*/  BSYNC.RECONVERGENT B2 ;  /* 0x0000000000027941 */ /* 0x000fea0003800200 */
.L_x_5909:
[----:B------:R-:W-:Y:S01]  /*0660*/  FFMA.FTZ R5, -R2, R4, R5 ;  /* 0x0000000402057223 */ /* 0x000fe20000010105 */
[----:B------:R-:W-:Y:S06]  /*0670*/  BRA `(.L_x_5907) ;  /* 0x0000000000787947 */ /* 0x000fec0003800000 */
.L_x_5908:
        /* <DEDUP_REMOVED lines=14> */
.L_x_5913:
        /* <DEDUP_REMOVED lines=13> */
.L_x_5912:
[----:B------:R-:W-:Y:S05]  /*0830*/  BSYNC.RECONVERGENT B2 ;  /* 0x0000000000027941 */ /* 0x000fea0003800200 */
.L_x_5911:
[----:B------:R-:W-:-:S04]  /*0840*/  FMUL.FTZ R5, R5, 1.1920928955078125e-07 ;  /* 0x3400000005057820 */ /* 0x000fc80000410000 */
[----:B------:R-:W-:-:S07]  /*0850*/  FMUL.FTZ R5, R2, R5 ;  /* 0x0000000502057220 */ /* 0x000fce0000410000 */
.L_x_5907:
[----:B------:R-:W-:Y:S05]  /*0860*/  BSYNC.RECONVERGENT B0 ;  /* 0x0000000000007941 */ /* 0x000fea0003800200 */
.L_x_5906:
[C---:B------:R-:W-:Y:S02]  /*0870*/  FSETP.NAN.FTZ.AND P0, PT, |R5|.reuse, |R5|, PT ;  /* 0x400000050500720b */ /* 0x040fe40003f18200 */
[----:B------:R-:W-:-:S04]  /*0880*/  LOP3.LUT R18, R5, 0x80000000, R18, 0xb8, !PT ;  /* 0x8000000005127812 */ /* 0x000fc800078eb812 */
[----:B------:R-:W-:-:S04]  /*0890*/  FSEL R2, R5, R18, P0 ;  /* 0x0000001205027208 */ /* 0x000fc80000000000 */
[----:B------:R-:W-:-:S07]  /*08a0*/  F2FP.F16.F32.PACK_AB R2, RZ, R2 ;  /* 0x00000002ff02723e */ /* 0x000fce00000000ff */
.L_x_5905:
[----:B------:R-:W-:Y:S05]  /*08b0*/  BSYNC.RECONVERGENT B1 ;  /* 0x0000000000017941 */ /* 0x000fea0003800200 */
.L_x_5904:
        /* <DEDUP_REMOVED lines=34> */
.L_x_5921:
[----:B------:R-:W-:Y:S01]  /*0ae0*/  FSETP.GEU.FTZ.AND P0, PT, R6, -R8, PT ;  /* 0x800000080600720b */ /* 0x000fe20003f1e000 */
[----:B------:R-:W-:-:S12]  /*0af0*/  FADD.FTZ R4, R4, -1 ;  /* 0xbf80000004047421 */ /* 0x000fd80000010000 */
[----:B------:R-:W-:-:S07]  /*0b00*/  @!P0 FADD.FTZ R4, R4, -1 ;  /* 0xbf80000004048421 */ /* 0x000fce0000010000 */
.L_x_5920:
[----:B------:R-:W-:Y:S05]  /*0b10*/  BSYNC.RECONVERGENT B2 ;  /* 0x0000000000027941 */ /* 0x000fea0003800200 */
.L_x_5919:
[----:B------:R-:W-:Y:S01]  /*0b20*/  FFMA.FTZ R5, -R8, R4, R5 ;  /* 0x0000000408057223 */ /* 0x000fe20000010105 */
[----:B------:R-:W-:Y:S06]  /*0b30*/  BRA `(.L_x_5917) ;  /* 0x0000000000787947 */ /* 0x000fec0003800000 */
.L_x_5918:
        /* <DEDUP_REMOVED lines=14> */
.L_x_5924:
        /* <DEDUP_REMOVED lines=13> */
.L_x_5923:
[----:B------:R-:W-:Y:S05]  /*0cf0*/  BSYNC.RECONVERGENT B2 ;  /* 0x0000000000027941 */ /* 0x000fea0003800200 */
.L_x_5922:
[----:B------:R-:W-:-:S04]  /*0d00*/  FMUL.FTZ R5, R5, 1.1920928955078125e-07 ;  /* 0x3400000005057820 */ /* 0x000fc80000410000 */
[----:B------:R-:W-:-:S07]  /*0d10*/  FMUL.FTZ R5, R4, R5 ;  /* 0x0000000504057220 */ /* 0x000fce0000410000 */
.L_x_5917:
[----:B------:R-:W-:Y:S05]  /*0d20*/  BSYNC.RECONVERGENT B0 ;  /* 0x0000000000007941 */ /* 0x000fea0003800200 */
.L_x_5916:
[C---:B------:R-:W-:Y:S02]  /*0d30*/  FSETP.NAN.FTZ.AND P0, PT, |R5|.reuse, |R5|, PT ;  /* 0x400000050500720b */ /* 0x040fe40003f18200 */
[----:B------:R-:W-:-:S04]  /*0d40*/  LOP3.LUT R20, R5, 0x80000000, R20, 0xb8, !PT ;  /* 0x8000000005147812 */ /* 0x000fc800078eb814 */
[----:B------:R-:W-:-:S04]  /*0d50*/  FSEL R4, R5, R20, P0 ;  /* 0x0000001405047208 */ /* 0x000fc80000000000 */
[----:B------:R-:W-:-:S07]  /*0d60*/  F2FP.F16.F32.PACK_AB R4, RZ, R4 ;  /* 0x00000004ff04723e */ /* 0x000fce00000000ff */
.L_x_5915:
[----:B------:R-:W-:Y:S05]  /*0d70*/  BSYNC.RECONVERGENT B1 ;  /* 0x0000000000017941 */ /* 0x000fea0003800200 */
.L_x_5914:
        /* <DEDUP_REMOVED lines=34> */
.L_x_5932:
[----:B------:R-:W-:Y:S01]  /*0fa0*/  FSETP.GEU.FTZ.AND P0, PT, R7, -R10, PT ;  /* 0x8000000a0700720b */ /* 0x000fe20003f1e000 */
[----:B------:R-:W-:-:S12]  /*0fb0*/  FADD.FTZ R6, R6, -1 ;  /* 0xbf80000006067421 */ /* 0x000fd80000010000 */
[----:B------:R-:W-:-:S07]  /*0fc0*/  @!P0 FADD.FTZ R6, R6, -1 ;  /* 0xbf80000006068421 */ /* 0x000fce0000010000 */
.L_x_5931:
[----:B------:R-:W-:Y:S05]  /*0fd0*/  BSYNC.RECONVERGENT B2 ;  /* 0x0000000000027941 */ /* 0x000fea0003800200 */
.L_x_5930:
[----:B------:R-:W-:Y:S01]  /*0fe0*/  FFMA.FTZ R5, -R10, R6, R5 ;  /* 0x000000060a057223 */ /* 0x000fe20000010105 */
[----:B------:R-:W-:Y:S06]  /*0ff0*/  BRA `(.L_x_5928) ;  /* 0x0000000000787947 */ /* 0x000fec0003800000 */
.L_x_5929:
        /* <DEDUP_REMOVED lines=14> */
.L_x_5935:
        /* <DEDUP_REMOVED lines=13> */
.L_x_5934:
[----:B------:R-:W-:Y:S05]  /*11b0*/  BSYNC.RECONVERGENT B2 ;  /* 0x0000000000027941 */ /* 0x000fea0003800200 */
.L_x_5933:
[----:B------:R-:W-:-:S04]  /*11c0*/  FMUL.FTZ R6, R6, 1.1920928955078125e-07 ;  /* 0x3400000006067820 */ /* 0x000fc80000410000 */
[----:B------:R-:W-:-:S07]  /*11d0*/  FMUL.FTZ R5, R5, R6 ;  /* 0x0000000605057220 */ /* 0x000fce0000410000 */
.L_x_5928:
[----:B------:R-:W-:Y:S05]  /*11e0*/  BSYNC.RECONVERGENT B0 ;  /* 0x0000000000007941 */ /* 0x000fea0003800200 */
.L_x_5927:
[C---:B------:R-:W-:Y:S02]  /*11f0*/  FSETP.NAN.FTZ.AND P0, PT, |R5|.reuse, |R5|, PT ;  /* 0x400000050500720b */ /* 0x040fe40003f18200 */
[----:B------:R-:W-:-:S04]  /*1200*/  LOP3.LUT R22, R5, 0x80000000, R22, 0xb8, !PT ;  /* 0x8000000005167812 */ /* 0x000fc800078eb816 */
[----:B------:R-:W-:-:S04]  /*1210*/  FSEL R5, R5, R22, P0 ;  /* 0x0000001605057208 */ /* 0x000fc80000000000 */
[----:B------:R-:W-:-:S07]  /*1220*/  F2FP.F16.F32.PACK_AB R5, RZ, R5 ;  /* 0x00000005ff05723e */ /* 0x000fce00000000ff */
.L_x_5926:
[----:B------:R-:W-:Y:S05]  /*1230*/  BSYNC.RECONVERGENT B1 ;  /* 0x0000000000017941 */ /* 0x000fea0003800200 */
.L_x_5925:
        /* <DEDUP_REMOVED lines=34> */
.L_x_5943:
[----:B------:R-:W-:Y:S01]  /*1460*/  FSETP.GEU.FTZ.AND P0, PT, R8, -R11, PT ;  /* 0x8000000b0800720b */ /* 0x000fe20003f1e000 */
[----:B------:R-:W-:-:S12]  /*1470*/  FADD.FTZ R7, R7, -1 ;  /* 0xbf80000007077421 */ /* 0x000fd80000010000 */
[----:B------:R-:W-:-:S07]  /*1480*/  @!P0 FADD.FTZ R7, R7, -1 ;  /* 0xbf80000007078421 */ /* 0x000fce0000010000 */
.L_x_5942:
[----:B------:R-:W-:Y:S05]  /*1490*/  BSYNC.RECONVERGENT B2 ;  /* 0x0000000000027941 */ /* 0x000fea0003800200 */
.L_x_5941:
[----:B------:R-:W-:Y:S01]  /*14a0*/  FFMA.FTZ R6, -R11, R7, R6 ;  /* 0x000000070b067223 */ /* 0x000fe20000010106 */
[----:B------:R-:W-:Y:S06]  /*14b0*/  BRA `(.L_x_5939) ;  /* 0x0000000000787947 */ /* 0x000fec0003800000 */
.L_x_5940:
        /* <DEDUP_REMOVED lines=14> */
.L_x_5946:
        /* <DEDUP_REMOVED lines=13> */
.L_x_5945:
[----:B------:R-:W-:Y:S05]  /*1670*/  BSYNC.RECONVERGENT B2 ;  /* 0x0000000000027941 */ /* 0x000fea0003800200 */
.L_x_5944:
[----:B------:R-:W-:-:S04]  /*1680*/  FMUL.FTZ R7, R7, 1.1920928955078125e-07 ;  /* 0x3400000007077820 */ /* 0x000fc80000410000 */
[----:B------:R-:W-:-:S07]  /*1690*/  FMUL.FTZ R6, R6, R7 ;  /* 0x0000000706067220 */ /* 0x000fce0000410000 */
.L_x_5939:
[----:B------:R-:W-:Y:S05]  /*16a0*/  BSYNC.RECONVERGENT B0 ;  /* 0x0000000000007941 */ /* 0x000fea0003800200 */
.L_x_5938:
[C---:B------:R-:W-:Y:S02]  /*16b0*/  FSETP.NAN.FTZ.AND P0, PT, |R6|.reuse, |R6|, PT ;  /* 0x400000060600720b */ /* 0x040fe40003f18200 */
[----:B------:R-:W-:-:S04]  /*16c0*/  LOP3.LUT R23, R6, 0x80000000, R23, 0xb8, !PT ;  /* 0x8000000006177812 */ /* 0x000fc800078eb817 */
[----:B------:R-:W-:-:S04]  /*16d0*/  FSEL R6, R6, R23, P0 ;  /* 0x0000001706067208 */ /* 0x000fc80000000000 */
[----:B------:R-:W-:-:S07]  /*16e0*/  F2FP.F16.F32.PACK_AB R6, RZ, R6 ;  /* 0x00000006ff06723e */ /* 0x000fce00000000ff */
.L_x_5937:
[----:B------:R-:W-:Y:S05]  /*16f0*/  BSYNC.RECONVERGENT B1 ;  /* 0x0000000000017941 */ /* 0x000fea0003800200 */
.L_x_5936:
        /* <DEDUP_REMOVED lines=34> */
.L_x_5954:
[----:B------:R-:W-:Y:S01]  /*1920*/  FSETP.GEU.FTZ.AND P0, PT, R9, -R11, PT ;  /* 0x8000000b0900720b */ /* 0x000fe20003f1e000 */
[----:B------:R-:W-:-:S12]  /*1930*/  FADD.FTZ R7, R7, -1 ;  /* 0xbf80000007077421 */ /* 0x000fd80000010000 */
[----:B------:R-:W-:-:S07]  /*1940*/  @!P0 FADD.FTZ R7, R7, -1 ;  /* 0xbf80000007078421 */ /* 0x000fce0000010000 */
.L_x_5953:
[----:B------:R-:W-:Y:S05]  /*1950*/  BSYNC.RECONVERGENT B2 ;  /* 0x0000000000027941 */ /* 0x000fea0003800200 */
.L_x_5952:
[----:B------:R-:W-:Y:S01]  /*1960*/  FFMA.FTZ R8, -R11, R7, R8 ;  /* 0x000000070b087223 */ /* 0x000fe20000010108 */
[----:B------:R-:W-:Y:S06]  /*1970*/  BRA `(.L_x_5950) ;  /* 0x0000000000787947 */ /* 0x000fec0003800000 */
.L_x_5951:
        /* <DEDUP_REMOVED lines=14> */
.L_x_5957:
        /* <DEDUP_REMOVED lines=13> */
.L_x_5956:
[----:B------:R-:W-:Y:S05]  /*1b30*/  BSYNC.RECONVERGENT B2 ;  /* 0x0000000000027941 */ /* 0x000fea0003800200 */
.L_x_5955:
[----:B------:R-:W-:-:S04]  /*1b40*/  FMUL.FTZ R8, R8, 1.1920928955078125e-07 ;  /* 0x3400000008087820 */ /* 0x000fc80000410000 */
[----:B------:R-:W-:-:S07]  /*1b50*/  FMUL.FTZ R8, R7, R8 ;  /* 0x0000000807087220 */ /* 0x000fce0000410000 */
.L_x_5950:
[----:B------:R-:W-:Y:S05]  /*1b60*/  BSYNC.RECONVERGENT B0 ;  /* 0x0000000000007941 */ /* 0x000fea0003800200 */
.L_x_5949:
[C---:B------:R-:W-:Y:S02]  /*1b70*/  FSETP.NAN.FTZ.AND P0, PT, |R8|.reuse, |R8|, PT ;  /* 0x400000080800720b */ /* 0x040fe40003f18200 */
[----:B------:R-:W-:-:S04]  /*1b80*/  LOP3.LUT R21, R8, 0x80000000, R21, 0xb8, !PT ;  /* 0x8000000008157812 */ /* 0x000fc800078eb815 */
[----:B------:R-:W-:-:S04]  /*1b90*/  FSEL R7, R8, R21, P0 ;  /* 0x0000001508077208 */ /* 0x000fc80000000000 */
[----:B------:R-:W-:-:S07]  /*1ba0*/  F2FP.F16.F32.PACK_AB R7, RZ, R7 ;  /* 0x00000007ff07723e */ /* 0x000fce00000000ff */
.L_x_5948:
[----:B------:R-:W-:Y:S05]  /*1bb0*/  BSYNC.RECONVERGENT B1 ;  /* 0x0000000000017941 */ /* 0x000fea0003800200 */
.L_x_5947:
        /* <DEDUP_REMOVED lines=34> */
.L_x_5965:
[----:B------:R-:W-:Y:S01]  /*1de0*/  FSETP.GEU.FTZ.AND P0, PT, R10, -R15, PT ;  /* 0x8000000f0a00720b */ /* 0x000fe20003f1e000 */
[----:B------:R-:W-:-:S12]  /*1df0*/  FADD.FTZ R9, R9, -1 ;  /* 0xbf80000009097421 */ /* 0x000fd80000010000 */
[----:B------:R-:W-:-:S07]  /*1e00*/  @!P0 FADD.FTZ R9, R9, -1 ;  /* 0xbf80000009098421 */ /* 0x000fce0000010000 */
.L_x_5964:
[----:B------:R-:W-:Y:S05]  /*1e10*/  BSYNC.RECONVERGENT B2 ;  /* 0x0000000000027941 */ /* 0x000fea0003800200 */
.L_x_5963:
[----:B------:R-:W-:Y:S01]  /*1e20*/  FFMA.FTZ R8, -R15, R9, R8 ;  /* 0x000000090f087223 */ /* 0x000fe20000010108 */
[----:B------:R-:W-:Y:S06]  /*1e30*/  BRA `(.L_x_5961) ;  /* 0x0000000000787947 */ /* 0x000fec0003800000 */
.L_x_5962:
        /* <DEDUP_REMOVED lines=14> */
.L_x_5968:
        /* <DEDUP_REMOVED lines=13> */
.L_x_5967:
[----:B------:R-:W-:Y:S05]  /*1ff0*/  BSYNC.RECONVERGENT B2 ;  /* 0x0000000000027941 */ /* 0x000fea0003800200 */
.L_x_5966:
[----:B------:R-:W-:-:S04]  /*2000*/  FMUL.FTZ R9, R9, 1.1920928955078125e-07 ;  /* 0x3400000009097820 */ /* 0x000fc80000410000 */
[----:B------:R-:W-:-:S07]  /*2010*/  FMUL.FTZ R8, R8, R9 ;  /* 0x0000000908087220 */ /* 0x000fce0000410000 */
.L_x_5961:
[----:B------:R-:W-:Y:S05]  /*2020*/  BSYNC.RECONVERGENT B0 ;  /* 0x0000000000007941 */ /* 0x000fea0003800200 */
.L_x_5960:
[C---:B------:R-:W-:Y:S02]  /*2030*/  FSETP.NAN.FTZ.AND P0, PT, |R8|.reuse, |R8|, PT ;  /* 0x400000080800720b */ /* 0x040fe40003f18200 */
[----:B------:R-:W-:-:S04]  /*2040*/  LOP3.LUT R19, R8, 0x80000000, R19, 0xb8, !PT ;  /* 0x8000000008137812 */ /* 0x000fc800078eb813 */
[----:B------:R-:W-:-:S04]  /*2050*/  FSEL R8, R8, R19, P0 ;  /* 0x0000001308087208 */ /* 0x000fc80000000000 */
[----:B------:R-:W-:-:S07]  /*2060*/  F2FP.F16.F32.PACK_AB R8, RZ, R8 ;  /* 0x00000008ff08723e */ /* 0x000fce00000000ff */
.L_x_5959:
[----:B------:R-:W-:Y:S05]  /*2070*/  BSYNC.RECONVERGENT B1 ;  /* 0x0000000000017941 */ /* 0x000fea0003800200 */
.L_x_5958:
        /* <DEDUP_REMOVED lines=34> */
.L_x_5976:
[----:B------:R-:W-:Y:S01]  /*22a0*/  FSETP.GEU.FTZ.AND P0, PT, R11, -R15, PT ;  /* 0x8000000f0b00720b */ /* 0x000fe20003f1e000 */
[----:B------:R-:W-:-:S12]  /*22b0*/  FADD.FTZ R9, R9, -1 ;  /* 0xbf80000009097421 */ /* 0x000fd80000010000 */
[----:B------:R-:W-:-:S07]  /*22c0*/  @!P0 FADD.FTZ R9, R9, -1 ;  /* 0xbf80000009098421 */ /* 0x000fce0000010000 */
.L_x_5975:
[----:B------:R-:W-:Y:S05]  /*22d0*/  BSYNC.RECONVERGENT B2 ;  /* 0x0000000000027941 */ /* 0x000fea0003800200 */
.L_x_5974:
[----:B------:R-:W-:Y:S01]  /*22e0*/  FFMA.FTZ R10, -R15, R9, R10 ;  /* 0x000000090f0a7223 */ /* 0x000fe2000001010a */
[----:B------:R-:W-:Y:S06]  /*22f0*/  BRA `(.L_x_5972) ;  /* 0x0000000000787947 */ /* 0x000fec0003800000 */
.L_x_5973:
        /* <DEDUP_REMOVED lines=14> */
.L_x_5979:
        /* <DEDUP_REMOVED lines=13> */
.L_x_5978:
[----:B------:R-:W-:Y:S05]  /*24b0*/  BSYNC.RECONVERGENT B2 ;  /* 0x0000000000027941 */ /* 0x000fea0003800200 */
.L_x_5977:
[----:B------:R-:W-:-:S04]  /*24c0*/  FMUL.FTZ R10, R10, 1.1920928955078125e-07 ;  /* 0x340000000a0a7820 */ /* 0x000fc80000410000 */
[----:B------:R-:W-:-:S07]  /*24d0*/  FMUL.FTZ R10, R9, R10 ;  /* 0x0000000a090a7220 */ /* 0x000fce0000410000 */
.L_x_5972:
[----:B------:R-:W-:Y:S05]  /*24e0*/  BSYNC.RECONVERGENT B0 ;  /* 0x0000000000007941 */ /* 0x000fea0003800200 */
.L_x_5971:
[C---:B------:R-:W-:Y:S02]  /*24f0*/  FSETP.NAN.FTZ.AND P0, PT, |R10|.reuse, |R10|, PT ;  /* 0x4000000a0a00720b */ /* 0x040fe40003f18200 */
[----:B------:R-:W-:-:S04]  /*2500*/  LOP3.LUT R13, R10, 0x80000000, R13, 0xb8, !PT ;  /* 0x800000000a0d7812 */ /* 0x000fc800078eb80d */
[----:B------:R-:W-:-:S04]  /*2510*/  FSEL R9, R10, R13, P0 ;  /* 0x0000000d0a097208 */ /* 0x000fc80000000000 */
[----:B------:R-:W-:-:S07]  /*2520*/  F2FP.F16.F32.PACK_AB R9, RZ, R9 ;  /* 0x00000009ff09723e */ /* 0x000fce00000000ff */
.L_x_5970:
[----:B------:R-:W-:Y:S05]  /*2530*/  BSYNC.RECONVERGENT B1 ;  /* 0x0000000000017941 */ /* 0x000fea0003800200 */
.L_x_5969:
        /* <DEDUP_REMOVED lines=34> */
.L_x_5987:
[----:B------:R-:W-:Y:S01]  /*2760*/  FSETP.GEU.FTZ.AND P0, PT, R13, -R18, PT ;  /* 0x800000120d00720b */ /* 0x000fe20003f1e000 */
[----:B------:R-:W-:-:S12]  /*2770*/  FADD.FTZ R10, R10, -1 ;  /* 0xbf8000000a0a7421 */ /* 0x000fd80000010000 */
[----:B------:R-:W-:-:S07]  /*2780*/  @!P0 FADD.FTZ R10, R10, -1 ;  /* 0xbf8000000a0a8421 */ /* 0x000fce0000010000 */
.L_x_5986:
[----:B------:R-:W-:Y:S05]  /*2790*/  BSYNC.RECONVERGENT B2 ;  /* 0x0000000000027941 */ /* 0x000fea0003800200 */
.L_x_5985:
[----:B------:R-:W-:Y:S01]  /*27a0*/  FFMA.FTZ R11, -R18, R10, R11 ;  /* 0x0000000a120b7223 */ /* 0x000fe2000001010b */
[----:B------:R-:W-:Y:S06]  /*27b0*/  BRA `(.L_x_5983) ;  /* 0x0000000000787947 */ /* 0x000fec0003800000 */
.L_x_5984:
        /* <DEDUP_REMOVED lines=14> */
.L_x_5990:
        /* <DEDUP_REMOVED lines=13> */
.L_x_5989:
[----:B------:R-:W-:Y:S05]  /*2970*/  BSYNC.RECONVERGENT B2 ;  /* 0x0000000000027941 */ /* 0x000fea0003800200 */
.L_x_5988:
[----:B------:R-:W-:-:S04]  /*2980*/  FMUL.FTZ R11, R11, 1.1920928955078125e-07 ;  /* 0x340000000b0b7820 */ /* 0x000fc80000410000 */
[----:B------:R-:W-:-:S07]  /*2990*/  FMUL.FTZ R11, R10, R11 ;  /* 0x0000000b0a0b7220 */ /* 0x000fce0000410000 */
.L_x_5983:
[----:B------:R-:W-:Y:S05]  /*29a0*/  BSYNC.RECONVERGENT B0 ;  /* 0x0000000000007941 */ /* 0x000fea0003800200 */
.L_x_5982:
[C---:B------:R-:W-:Y:S02]  /*29b0*/  FSETP.NAN.FTZ.AND P0, PT, |R11|.reuse, |R11|, PT ;  /* 0x4000000b0b00720b */ /* 0x040fe40003f18200 */
[----:B------:R-:W-:-:S04]  /*29c0*/  LOP3.LUT R12, R11, 0x80000000, R12, 0xb8, !PT ;  /* 0x800000000b0c7812 */ /* 0x000fc800078eb80c */
[----:B------:R-:W-:-:S04]  /*29d0*/  FSEL R10, R11, R12, P0 ;  /* 0x0000000c0b0a7208 */ /* 0x000fc80000000000 */
[----:B------:R-:W-:-:S07]  /*29e0*/  F2FP.F16.F32.PACK_AB R10, RZ, R10 ;  /* 0x0000000aff0a723e */ /* 0x000fce00000000ff */
.L_x_5981:
[----:B------:R-:W-:Y:S05]  /*29f0*/  BSYNC.RECONVERGENT B1 ;  /* 0x0000000000017941 */ /* 0x000fea0003800200 */
.L_x_5980:
        /* <DEDUP_REMOVED lines=16> */
.L_x_5993:
[----:B------:R-:W-:-:S13]  /*2b00*/  ISETP.GE.U32.AND P0, PT, R17, R16, PT ;  /* 0x000000101100720c */ /* 0x000fda0003f06070 */
[----:B------:R-:W-:Y:S05]  /*2b10*/  @P0 BRA `(.L_x_5995) ;  /* 0x0000000000300947 */ /* 0x000fea0003800000 */
[----:B-1----:R-:W1:Y:S01]  /*2b20*/  LDC.64 R2, c[0x0][0x388] ;  /* 0x0000e200ff027b82 */ /* 0x002e620000000a00 */
[----:B------:R-:W-:Y:S01]  /*2b30*/  IMAD.IADD R11, R0, 0x1, R17 ;  /* 0x00000001000b7824 */ /* 0x000fe200078e0211 */
[----:B------:R-:W-:-:S03]  /*2b40*/  IADD3 R17, PT, PT, R17, 0x80, RZ ;  /* 0x0000008011117810 */ /* 0x000fc60007ffe0ff */
[----:B-1----:R-:W-:-:S05]  /*2b50*/  IMAD.WIDE.U32 R2, R11, 0x2, R2 ;  /* 0x000000020b027825 */ /* 0x002fca00078e0002 */
[----:B------:R2:W-:Y:S02]  /*2b60*/  STG.E.U16 desc[UR4][R2.64], R5 ;  /* 0x0000000502007986 */ /* 0x0005e4000c101504 */
.L_x_5994:
[----:B------:R-:W-:-:S13]  /*2b70*/  ISETP.GE.U32.AND P0, PT, R17, R16, PT ;  /* 0x000000101100720c */ /* 0x000fda0003f06070 */
[----:B------:R-:W-:Y:S05]  /*2b80*/  @P0 BRA `(.L_x_5996) ;  /* 0x0000000000300947 */ /* 0x000fea0003800000 */
[----:B-12---:R-:W1:Y:S01]  /*2b90*/  LDC.64 R2, c[0x0][0x388] ;  /* 0x0000e200ff027b82 */ /* 0x006e620000000a00 */
[----:B------:R-:W-:Y:S02]  /*2ba0*/  IMAD.IADD R5, R0, 0x1, R17 ;  /* 0x0000000100057824 */ /* 0x000fe400078e0211 */
[----:B------:R-:W-:Y:S02]  /*2bb0*/  VIADD R17, R17, 0x80 ;  /* 0x0000008011117836 */ /* 0x000fe40000000000 */
[----:B-1----:R-:W-:-:S05]  /*2bc0*/  IMAD.WIDE.U32 R2, R5, 0x2, R2 ;  /* 0x0000000205027825 */ /* 0x002fca00078e0002 */
[----:B------:R2:W-:Y:S02]  /*2bd0*/  STG.E.U16 desc[UR4][R2.64], R6 ;  /* 0x0000000602007986 */ /* 0x0005e4000c101504 */
.L_x_5995:
[----:B------:R-:W-:-:S13]  /*2be0*/  ISETP.GE.U32.AND P0, PT, R17, R16, PT ;  /* 0x000000101100720c */ /* 0x000fda0003f06070 */
[----:B------:R-:W-:Y:S05]  /*2bf0*/  @P0 BRA `(.L_x_5997) ;  /* 0x0000000000340947 */ /* 0x000fea0003800000 */
[----:B-12---:R-:W1:Y:S01]  /*2c00*/  LDC.64 R2, c[0x0][0x388] ;  /* 0x0000e200ff027b82 */ /* 0x006e620000000a00 */
[----:B------:R-:W-:Y:S01]  /*2c10*/  IMAD.IADD R5, R0, 0x1, R17 ;  /* 0x0000000100057824 */ /* 0x000fe200078e0211 */
[----:B------:R-:W-:-:S03]  /*2c20*/  IADD3 R17, PT, PT, R17, 0x80, RZ ;  /* 0x0000008011117810 */ /* 0x000fc60007ffe0ff */
[----:B-1----:R-:W-:-:S05]  /*2c30*/  IMAD.WIDE.U32 R2, R5, 0x2, R2 ;  /* 0x0000000205027825 */ /* 0x002fca00078e0002 */
[----:B------:R3:W-:Y:S02]  /*2c40*/  STG.E.U16 desc[UR4][R2.64], R7 ;  /* 0x0000000702007986 */ /* 0x0007e4000c101504 */
.L_x_5996:
        /* <DEDUP_REMOVED lines=8> */
.L_x_5997:
[----:B------:R-:W-:Y:S05]  /*2cd0*/  BSYNC.RELIABLE B1 ;  /* 0x0000000000017941 */ /* 0x000fea0003800100 */
.L_x_5992:
[----:B------:R-:W-:-:S13]  /*2ce0*/  ISETP.GE.U32.AND P0, PT, R17, R16, PT ;  /* 0x000000101100720c */ /* 0x000fda0003f06070 */
[----:B-123--:R-:W1:Y:S01]  /*2cf0*/  @!P0 LDC.64 R2, c[0x0][0x388] ;  /* 0x0000e200ff028b82 */ /* 0x00ee620000000a00 */
[----:B------:R-:W-:Y:S01]  /*2d00*/  @!P0 IMAD.IADD R5, R0, 0x1, R17 ;  /* 0x0000000100058824 */ /* 0x000fe200078e0211 */
[----:B------:R-:W-:-:S03]  /*2d10*/  @!P0 IADD3 R17, PT, PT, R17, 0x80, RZ ;  /* 0x0000008011118810 */ /* 0x000fc60007ffe0ff */
[----:B-1----:R-:W-:-:S05]  /*2d20*/  @!P0 IMAD.WIDE.U32 R2, R5, 0x2, R2 ;  /* 0x0000000205028825 */ /* 0x002fca00078e0002 */
[----:B------:R4:W-:Y:S02]  /*2d30*/  @!P0 STG.E.U16 desc[UR4][R2.64], R9 ;  /* 0x0000000902008986 */ /* 0x0009e4000c101504 */
.L_x_5998:
[----:B------:R-:W-:Y:S05]  /*2d40*/  BSYNC.RECONVERGENT B0 ;  /* 0x0000000000007941 */ /* 0x000fea0003800200 */
.L_x_5991:
        /* <DEDUP_REMOVED lines=8> */
.L_x_5903:
[----:B------:R-:W0:Y:S01]  /*2dd0*/  S2R R14, SR_TID.X ;  /* 0x00000000000e7919 */ /* 0x000e220000002100 */
[----:B------:R-:W1:Y:S02]  /*2de0*/  LDC.64 R2, c[0x0][0x390] ;  /* 0x0000e400ff027b82 */ /* 0x000e640000000a00 */
[----:B-1----:R-:W-:-:S04]  /*2df0*/  IMAD.WIDE.U32 R2, R0, 0x2, R2 ;  /* 0x0000000200027825 */ /* 0x002fc800078e0002 */
[----:B0-----:R-:W-:-:S05]  /*2e00*/  IMAD.WIDE.U32 R6, R14, 0x8, R2 ;  /* 0x000000080e067825 */ /* 0x001fca00078e0002 */
[----:B------:R-:W2:Y:S01]  /*2e10*/  LDG.E.64 R4, desc[UR4][R6.64] ;  /* 0x0000000406047981 */ /* 0x000ea2000c1e1b00 */
[----:B------:R-:W0:Y:S01]  /*2e20*/  LDC.U16 R13, c[0x0][0x386] ;  /* 0x0000e180ff0d7b82 */ /* 0x000e220000000400 */
[----:B------:R-:W-:Y:S02]  /*2e30*/  BSSY.RECONVERGENT B0, `(.L_x_5999) ;  /* 0x0000042000007945 */ /* 0x000fe40003800200 */
[----:B------:R1:W5:Y:S01]  /*2e40*/  LDG.E.64 R2, desc[UR4][R6.64+0x400] ;  /* 0x0004000406027981 */ /* 0x000362000c1e1b00 */
        /* <DEDUP_REMOVED lines=35> */
.L_x_6003:
[----:B------:R-:W-:Y:S05]  /*3080*/  BSYNC.RECONVERGENT B1 ;  /* 0x0000000000017941 */ /* 0x000fea0003800200 */
.L_x_6002:
[----:B------:R-:W-:Y:S01]  /*3090*/  FFMA.FTZ R20, -R9, R15, R20 ;  /* 0x0000000f09147223 */ /* 0x000fe20000010114 */
[----:B------:R-:W-:Y:S06]  /*30a0*/  BRA `(.L_x_6000) ;  /* 0x0000000000687947 */ /* 0x000fec0003800000 */
.L_x_6001:
        /* <DEDUP_REMOVED lines=10> */
.L_x_6006:
        /* <DEDUP_REMOVED lines=13> */
.L_x_6005:
[----:B------:R-:W-:Y:S05]  /*3220*/  BSYNC.RECONVERGENT B1 ;  /* 0x0000000000017941 */ /* 0x000fea0003800200 */
.L_x_6004:
[----:B------:R-:W-:-:S04]  /*3230*/  FMUL.FTZ R20, R20, 1.1920928955078125e-07 ;  /* 0x3400000014147820 */ /* 0x000fc80000410000 */
[----:B------:R-:W-:-:S07]  /*3240*/  FMUL.FTZ R20, R15, R20 ;  /* 0x000000140f147220 */ /* 0x000fce0000410000 */
.L_x_6000:
[----:B------:R-:W-:Y:S05]  /*3250*/  BSYNC.RECONVERGENT B0 ;  /* 0x0000000000007941 */ /* 0x000fea0003800200 */
.L_x_5999:
        /* <DEDUP_REMOVED lines=27> */
.L_x_6012:
[----:B------:R-:W-:Y:S01]  /*3410*/  FSETP.GEU.FTZ.AND P0, PT, R16, -R9, PT ;  /* 0x800000091000720b */ /* 0x000fe20003f1e000 */
[----:B------:R-:W-:-:S12]  /*3420*/  FADD.FTZ R15, R15, -1 ;  /* 0xbf8000000f0f7421 */ /* 0x000fd80000010000 */
[----:B------:R-:W-:-:S07]  /*3430*/  @!P0 FADD.FTZ R15, R15, -1 ;  /* 0xbf8000000f0f8421 */ /* 0x000fce0000010000 */
.L_x_6011:
[----:B------:R-:W-:Y:S05]  /*3440*/  BSYNC.RECONVERGENT B1 ;  /* 0x0000000000017941 */ /* 0x000fea0003800200 */
.L_x_6010:
[----:B------:R-:W-:Y:S01]  /*3450*/  FFMA.FTZ R20, -R9, R15, R20 ;  /* 0x0000000f09147223 */ /* 0x000fe20000010114 */
[----:B------:R-:W-:Y:S06]  /*3460*/  BRA `(.L_x_6008) ;  /* 0x0000000000687947 */ /* 0x000fec0003800000 */
.L_x_6009:
        /* <DEDUP_REMOVED lines=10> */
.L_x_6015:
        /* <DEDUP_REMOVED lines=13> */
.L_x_6014:
[----:B------:R-:W-:Y:S05]  /*35e0*/  BSYNC.RECONVERGENT B1 ;  /* 0x0000000000017941 */ /* 0x000fea0003800200 */
.L_x_6013:
[----:B------:R-:W-:-:S04]  /*35f0*/  FMUL.FTZ R20, R20, 1.1920928955078125e-07 ;  /* 0x3400000014147820 */ /* 0x000fc80000410000 */
[----:B------:R-:W-:-:S07]  /*3600*/  FMUL.FTZ R20, R15, R20 ;  /* 0x000000140f147220 */ /* 0x000fce0000410000 */
.L_x_6008:
[----:B------:R-:W-:Y:S05]  /*3610*/  BSYNC.RECONVERGENT B0 ;  /* 0x0000000000007941 */ /* 0x000fea0003800200 */
.L_x_6007:
        /* <DEDUP_REMOVED lines=27> */
.L_x_6021:
[----:B------:R-:W-:Y:S01]  /*37d0*/  FSETP.GEU.FTZ.AND P0, PT, R18, -R9, PT ;  /* 0x800000091200720b */ /* 0x000fe20003f1e000 */
[----:B------:R-:W-:-:S12]  /*37e0*/  FADD.FTZ R17, R17, -1 ;  /* 0xbf80000011117421 */ /* 0x000fd80000010000 */
[----:B------:R-:W-:-:S07]  /*37f0*/  @!P0 FADD.FTZ R17, R17, -1 ;  /* 0xbf80000011118421 */ /* 0x000fce0000010000 */
.L_x_6020:
[----:B------:R-:W-:Y:S05]  /*3800*/  BSYNC.RECONVERGENT B1 ;  /* 0x0000000000017941 */ /* 0x000fea0003800200 */
.L_x_6019:
[----:B------:R-:W-:Y:S01]  /*3810*/  FFMA.FTZ R20, -R9, R17, R20 ;  /* 0x0000001109147223 */ /* 0x000fe20000010114 */
[----:B------:R-:W-:Y:S06]  /*3820*/  BRA `(.L_x_6017) ;  /* 0x0000000000687947 */ /* 0x000fec0003800000 */
.L_x_6018:
        /* <DEDUP_REMOVED lines=10> */
.L_x_6024:
        /* <DEDUP_REMOVED lines=13> */
.L_x_6023:
[----:B------:R-:W-:Y:S05]  /*39a0*/  BSYNC.RECONVERGENT B1 ;  /* 0x0000000000017941 */ /* 0x000fea0003800200 */
.L_x_6022:
[----:B------:R-:W-:-:S04]  /*39b0*/  FMUL.FTZ R20, R20, 1.1920928955078125e-07 ;  /* 0x3400000014147820 */ /* 0x000fc80000410000 */
[----:B------:R-:W-:-:S07]  /*39c0*/  FMUL.FTZ R20, R17, R20 ;  /* 0x0000001411147220 */ /* 0x000fce0000410000 */
.L_x_6017:
[----:B------:R-:W-:Y:S05]  /*39d0*/  BSYNC.RECONVERGENT B0 ;  /* 0x0000000000007941 */ /* 0x000fea0003800200 */
.L_x_6016:
        /* <DEDUP_REMOVED lines=27> */
.L_x_6030:
[----:B------:R-:W-:Y:S01]  /*3b90*/  FSETP.GEU.FTZ.AND P0, PT, R20, -R9, PT ;  /* 0x800000091400720b */ /* 0x000fe20003f1e000 */
[----:B------:R-:W-:-:S12]  /*3ba0*/  FADD.FTZ R17, R17, -1 ;  /* 0xbf80000011117421 */ /* 0x000fd80000010000 */
[----:B------:R-:W-:-:S07]  /*3bb0*/  @!P0 FADD.FTZ R17, R17, -1 ;  /* 0xbf80000011118421 */ /* 0x000fce0000010000 */
.L_x_6029:
[----:B------:R-:W-:Y:S05]  /*3bc0*/  BSYNC.RECONVERGENT B1 ;  /* 0x0000000000017941 */ /* 0x000fea0003800200 */
.L_x_6028:
[----:B------:R-:W-:Y:S01]  /*3bd0*/  FFMA.FTZ R16, -R9, R17, R16 ;  /* 0x0000001109107223 */ /* 0x000fe20000010110 */
[----:B------:R-:W-:Y:S06]  /*3be0*/  BRA `(.L_x_6026) ;  /* 0x0000000000687947 */ /* 0x000fec0003800000 */
.L_x_6027:
        /* <DEDUP_REMOVED lines=10> */
.L_x_6033:
        /* <DEDUP_REMOVED lines=13> */
.L_x_6032:
[----:B------:R-:W-:Y:S05]  /*3d60*/  BSYNC.RECONVERGENT B1 ;  /* 0x0000000000017941 */ /* 0x000fea0003800200 */
.L_x_6031:
[----:B------:R-:W-:-:S04]  /*3d70*/  FMUL.FTZ R17, R17, 1.1920928955078125e-07 ;  /* 0x3400000011117820 */ /* 0x000fc80000410000 */
[----:B------:R-:W-:-:S07]  /*3d80*/  FMUL.FTZ R16, R16, R17 ;  /* 0x0000001110107220 */ /* 0x000fce0000410000 */
.L_x_6026:
[----:B------:R-:W-:Y:S05]  /*3d90*/  BSYNC.RECONVERGENT B0 ;  /* 0x0000000000007941 */ /* 0x000fea0003800200 */
.L_x_6025:
[----:B-----5:R-:W-:Y:S01]  /*3da0*/  HADD2.F32 R20, -RZ, R2.H0_H0 ;  /* 0x20000002ff147230 */ /* 0x020fe20000004100 */
        /* <DEDUP_REMOVED lines=26> */
.L_x_6039:
[----:B------:R-:W-:Y:S01]  /*3f50*/  FSETP.GEU.FTZ.AND P0, PT, R18, -R9, PT ;  /* 0x800000091200720b */ /* 0x000fe20003f1e000 */
[----:B------:R-:W-:-:S12]  /*3f60*/  FADD.FTZ R17, R17, -1 ;  /* 0xbf80000011117421 */ /* 0x000fd80000010000 */
[----:B------:R-:W-:-:S07]  /*3f70*/  @!P0 FADD.FTZ R17, R17, -1 ;  /* 0xbf80000011118421 */ /* 0x000fce0000010000 */
.L_x_6038:
[----:B------:R-:W-:Y:S05]  /*3f80*/  BSYNC.RECONVERGENT B1 ;  /* 0x0000000000017941 */ /* 0x000fea0003800200 */
.L_x_6037:
[----:B------:R-:W-:Y:S01]  /*3f90*/  FFMA.FTZ R22, -R9, R17, R22 ;  /* 0x0000001109167223 */ /* 0x000fe20000010116 */
[----:B------:R-:W-:Y:S06]  /*3fa0*/  BRA `(.L_x_6035) ;  /* 0x0000000000687947 */ /* 0x000fec0003800000 */
.L_x_6036:
        /* <DEDUP_REMOVED lines=10> */
.L_x_6042:
        /* <DEDUP_REMOVED lines=13> */
.L_x_6041:
[----:B------:R-:W-:Y:S05]  /*4120*/  BSYNC.RECONVERGENT B1 ;  /* 0x0000000000017941 */ /* 0x000fea0003800200 */
.L_x_6040:
[----:B------:R-:W-:-:S04]  /*4130*/  FMUL.FTZ R22, R22, 1.1920928955078125e-07 ;  /* 0x3400000016167820 */ /* 0x000fc80000410000 */
[----:B------:R-:W-:-:S07]  /*4140*/  FMUL.FTZ R22, R17, R22 ;  /* 0x0000001611167220 */ /* 0x000fce0000410000 */
.L_x_6035:
[----:B------:R-:W-:Y:S05]  /*4150*/  BSYNC.RECONVERGENT B0 ;  /* 0x0000000000007941 */ /* 0x000fea0003800200 */
.L_x_6034:
        /* <DEDUP_REMOVED lines=27> */
.L_x_6048:
[----:B------:R-:W-:Y:S01]  /*4310*/  FSETP.GEU.FTZ.AND P0, PT, R20, -R9, PT ;  /* 0x800000091400720b */ /* 0x000fe20003f1e000 */
[----:B------:R-:W-:-:S12]  /*4320*/  FADD.FTZ R17, R17, -1 ;  /* 0xbf80000011117421 */ /* 0x000fd80000010000 */
[----:B------:R-:W-:-:S07]  /*4330*/  @!P0 FADD.FTZ R17, R17, -1 ;  /* 0xbf80000011118421 */ /* 0x000fce0000010000 */
.L_x_6047:
[----:B------:R-:W-:Y:S05]  /*4340*/  BSYNC.RECONVERGENT B1 ;  /* 0x0000000000017941 */ /* 0x000fea0003800200 */
.L_x_6046:
[----:B------:R-:W-:Y:S01]  /*4350*/  FFMA.FTZ R22, -R9, R17, R22 ;  /* 0x0000001109167223 */ /* 0x000fe20000010116 */
[----:B------:R-:W-:Y:S06]  /*4360*/  BRA `(.L_x_6044) ;  /* 0x0000000000687947 */ /* 0x000fec0003800000 */
.L_x_6045:
        /* <DEDUP_REMOVED lines=10> */
.L_x_6051:
        /* <DEDUP_REMOVED lines=13> */
.L_x_6050:
[----:B------:R-:W-:Y:S05]  /*44e0*/  BSYNC.RECONVERGENT B1 ;  /* 0x0000000000017941 */ /* 0x000fea0003800200 */
.L_x_6049:
[----:B------:R-:W-:-:S04]  /*44f0*/  FMUL.FTZ R22, R22, 1.1920928955078125e-07 ;  /* 0x3400000016167820 */ /* 0x000fc80000410000 */
[----:B------:R-:W-:-:S07]  /*4500*/  FMUL.FTZ R22, R17, R22 ;  /* 0x0000001611167220 */ /* 0x000fce0000410000 */
.L_x_6044:
[----:B------:R-:W-:Y:S05]  /*4510*/  BSYNC.RECONVERGENT B0 ;  /* 0x0000000000007941 */ /* 0x000fea0003800200 */
.L_x_6043:
        /* <DEDUP_REMOVED lines=27> */
.L_x_6057:
[----:B------:R-:W-:Y:S01]  /*46d0*/  FSETP.GEU.FTZ.AND P0, PT, R24, -R9, PT ;  /* 0x800000091800720b */ /* 0x000fe20003f1e000 */
[----:B------:R-:W-:-:S12]  /*46e0*/  FADD.FTZ R18, R18, -1 ;  /* 0xbf80000012127421 */ /* 0x000fd80000010000 */
[----:B------:R-:W-:-:S07]  /*46f0*/  @!P0 FADD.FTZ R18, R18, -1 ;  /* 0xbf80000012128421 */ /* 0x000fce0000010000 */
.L_x_6056:
[----:B------:R-:W-:Y:S05]  /*4700*/  BSYNC.RECONVERGENT B1 ;  /* 0x0000000000017941 */ /* 0x000fea0003800200 */
.L_x_6055:
[----:B------:R-:W-:Y:S01]  /*4710*/  FFMA.FTZ R22, -R9, R18, R22 ;  /* 0x0000001209167223 */ /* 0x000fe20000010116 */
[----:B------:R-:W-:Y:S06]  /*4720*/  BRA `(.L_x_6053) ;  /* 0x0000000000687947 */ /* 0x000fec0003800000 */
.L_x_6054:
        /* <DEDUP_REMOVED lines=10> */
.L_x_6060:
        /* <DEDUP_REMOVED lines=13> */
.L_x_6059:
[----:B------:R-:W-:Y:S05]  /*48a0*/  BSYNC.RECONVERGENT B1 ;  /* 0x0000000000017941 */ /* 0x000fea0003800200 */
.L_x_6058:
[----:B------:R-:W-:-:S04]  /*48b0*/  FMUL.FTZ R19, R22, 1.1920928955078125e-07 ;  /* 0x3400000016137820 */ /* 0x000fc80000410000 */
[----:B------:R-:W-:-:S07]  /*48c0*/  FMUL.FTZ R22, R18, R19 ;  /* 0x0000001312167220 */ /* 0x000fce0000410000 */
.L_x_6053:
[----:B------:R-:W-:Y:S05]  /*48d0*/  BSYNC.RECONVERGENT B0 ;  /* 0x0000000000007941 */ /* 0x000fea0003800200 */
.L_x_6052:
        /* <DEDUP_REMOVED lines=27> */
.L_x_6066:
[----:B------:R-:W-:Y:S01]  /*4a90*/  FSETP.GEU.FTZ.AND P0, PT, R10, -R9, PT ;  /* 0x800000090a00720b */ /* 0x000fe20003f1e000 */
[----:B------:R-:W-:-:S12]  /*4aa0*/  FADD.FTZ R6, R6, -1 ;  /* 0xbf80000006067421 */ /* 0x000fd80000010000 */
[----:B------:R-:W-:-:S07]  /*4ab0*/  @!P0 FADD.FTZ R6, R6, -1 ;  /* 0xbf80000006068421 */ /* 0x000fce0000010000 */
.L_x_6065:
[----:B------:R-:W-:Y:S05]  /*4ac0*/  BSYNC.RECONVERGENT B1 ;  /* 0x0000000000017941 */ /* 0x000fea0003800200 */
.L_x_6064:
[----:B------:R-:W-:Y:S01]  /*4ad0*/  FFMA.FTZ R20, -R9, R6, R20 ;  /* 0x0000000609147223 */ /* 0x000fe20000010114 */
[----:B------:R-:W-:Y:S06]  /*4ae0*/  BRA `(.L_x_6062) ;  /* 0x0000000000687947 */ /* 0x000fec0003800000 */
.L_x_6063:
        /* <DEDUP_REMOVED lines=10> */
.L_x_6069:
        /* <DEDUP_REMOVED lines=13> */
.L_x_6068:
[----:B------:R-:W-:Y:S05]  /*4c60*/  BSYNC.RECONVERGENT B1 ;  /* 0x0000000000017941 */ /* 0x000fea0003800200 */
.L_x_6067:
[----:B------:R-:W-:-:S04]  /*4c70*/  FMUL.FTZ R7, R20, 1.1920928955078125e-07 ;  /* 0x3400000014077820 */ /* 0x000fc80000410000 */
[----:B------:R-:W-:-:S07]  /*4c80*/  FMUL.FTZ R20, R12, R7 ;  /* 0x000000070c147220 */ /* 0x000fce0000410000 */
.L_x_6062:
[----:B------:R-:W-:Y:S05]  /*4c90*/  BSYNC.RECONVERGENT B0 ;  /* 0x0000000000007941 */ /* 0x000fea0003800200 */
.L_x_6061:
        /* <DEDUP_REMOVED lines=10> */
[----:B------:R-:W-:Y:S04]  /*4d40*/  STG.E.64 desc[UR4][R6.64], R4 ;  /* 0x0000000406007986 */ /* 0x000fe8000c101b04 */
[----:B------:R-:W-:Y:S01]  /*4d50*/  STG.E.64 desc[UR4][R6.64+0x400], R2 ;  /* 0x0004000206007986 */ /* 0x000fe2000c101b04 */
[----:B------:R-:W-:Y:S05]  /*4d60*/  EXIT ;  /* 0x000000000000794d */ /* 0x000fea0003800000 */
.L_x_6070:
        /* <DEDUP_REMOVED lines=9> */
.L_x_50002:


//--------------------- .text._ZN2at6native29vectorized_elementwise_kernelILi8ENS0_13BUnaryFunctorIN3c104HalfES4_S4_ZZZNS0_16fmod_kernel_cudaERNS_18TensorIteratorBaseEENKUlvE0_clEvENKUlvE1_clEvEUlS4_S4_E_EESt5arrayIPcLm2EEEEviT0_T1_ --------------------------
	.section	.text._ZN2at6native29vectorized_elementwise_kernelILi8ENS0_13BUnaryFunctorIN3c104HalfES4_S4_ZZZNS0_16fmod_kernel_cudaERNS_18TensorIteratorBaseEENKUlvE0_clEvENKUlvE1_clEvEUlS4_S4_E_EESt5arrayIPcLm2EEEEviT0_T1_,"ax",@progbits
	.align	128
        .global         _ZN2at6native29vectorized_elementwise_kernelILi8ENS0_13BUnaryFunctorIN3c104HalfES4_S4_ZZZNS0_16fmod_kernel_cudaERNS_18TensorIteratorBaseEENKUlvE0_clEvENKUlvE1_clEvEUlS4_S4_E_EESt5arrayIPcLm2EEEEviT0_T1_
        .type           _ZN2at6native29vectorized_elementwise_kernelILi8ENS0_13BUnaryFunctorIN3c104HalfES4_S4_ZZZNS0_16fmod_kernel_cudaERNS_18TensorIteratorBaseEENKUlvE0_clEvENKUlvE1_clEvEUlS4_S4_E_EESt5arrayIPcLm2EEEEviT0_T1_,@function
        .size           _ZN2at6native29vectorized_elementwise_kernelILi8ENS0_13BUnaryFunctorIN3c104HalfES4_S4_ZZZNS0_16fmod_kernel_cudaERNS_18TensorIteratorBaseEENKUlvE0_clEvENKUlvE1_clEvEUlS4_S4_E_EESt5arrayIPcLm2EEEEviT0_T1_,(.L_x_50003 - _ZN2at6native29vectorized_elementwise_kernelILi8ENS0_13BUnaryFunctorIN3c104HalfES4_S4_ZZZNS0_16fmod_kernel_cudaERNS_18TensorIteratorBaseEENKUlvE0_clEvENKUlvE1_clEvEUlS4_S4_E_EESt5arrayIPcLm2EEEEviT0_T1_)
        .other          _ZN2at6native29vectorized_elementwise_kernelILi8ENS0_13BUnaryFunctorIN3c104HalfES4_S4_ZZZNS0_16fmod_kernel_cudaERNS_18TensorIteratorBaseEENKUlvE0_clEvENKUlvE1_clEvEUlS4_S4_E_EESt5arrayIPcLm2EEEEviT0_T1_,@"STO_CUDA_ENTRY STV_DEFAULT"
_ZN2at6native29vectorized_elementwise_kernelILi8ENS0_13BUnaryFunctorIN3c104HalfES4_S4_ZZZNS0_16fmod_kernel_cudaERNS_18TensorIteratorBaseEENKUlvE0_clEvENKUlvE1_clEvEUlS4_S4_E_EESt5arrayIPcLm2EEEEviT0_T1_:
.text._ZN2at6native29vectorized_elementwise_kernelILi8ENS0_13BUnaryFunctorIN3c104HalfES4_S4_ZZZNS0_16fmod_kernel_cudaERNS_18TensorIteratorBaseEENKUlvE0_clEvENKUlvE1_clEvEUlS4_S4_E_EESt5arrayIPcLm2EEEEviT0_T1_:
[----:B------:R-:W-:Y:S01]  /*0000*/  LDC R1, c[0x0][0x37c] ;  /* 0x0000df00ff017b82 */ /* 0x000fe20000000800 */
[----:B------:R-:W-:Y:S05]  /*0010*/  EXIT ;  /* 0x000000000000794d */ /* 0x000fea0003800000 */
.L_x_6071:
        /* <DEDUP_REMOVED lines=14> */
.L_x_50003:


//--------------------- .text._ZN2at6native18elementwise_kernelILi128ELi4EZNS0_15gpu_kernel_implINS0_13AUnaryFunctorIN3c104HalfES5_S5_ZZZNS0_16fmod_kernel_cudaERNS_18TensorIteratorBaseEENKUlvE0_clEvENKUlvE1_clEvEUlS5_S5_E_EEEEvS7_RKT_EUliE_EEviT1_ --------------------------
	.section	.text._ZN2at6native18elementwise_kernelILi128ELi4EZNS0_15gpu_kernel_implINS0_13AUnaryFunctorIN3c104HalfES5_S5_ZZZNS0_16fmod_kernel_cudaERNS_18TensorIteratorBaseEENKUlvE0_clEvENKUlvE1_clEvEUlS5_S5_E_EEEEvS7_RKT_EUliE_EEviT1_,"ax",@progbits
	.align	128
        .global         _ZN2at6native18elementwise_kernelILi128ELi4EZNS0_15gpu_kernel_implINS0_13AUnaryFunctorIN3c104HalfES5_S5_ZZZNS0_16fmod_kernel_cudaERNS_18TensorIteratorBaseEENKUlvE0_clEvENKUlvE1_clEvEUlS5_S5_E_EEEEvS7_RKT_EUliE_EEviT1_
        .type           _ZN2at6native18elementwise_kernelILi128ELi4EZNS0_15gpu_kernel_implINS0_13AUnaryFunctorIN3c104HalfES5_S5_ZZZNS0_16fmod_kernel_cudaERNS_18TensorIteratorBaseEENKUlvE0_clEvENKUlvE1_clEvEUlS5_S5_E_EEEEvS7_RKT_EUliE_EEviT1_,@function
        .size           _ZN2at6native18elementwise_kernelILi128ELi4EZNS0_15gpu_kernel_implINS0_13AUnaryFunctorIN3c104HalfES5_S5_ZZZNS0_16fmod_kernel_cudaERNS_18TensorIteratorBaseEENKUlvE0_clEvENKUlvE1_clEvEUlS5_S5_E_EEEEvS7_RKT_EUliE_EEviT1_,(.L_x_50004 - _ZN2at6native18elementwise_kernelILi128ELi4EZNS0_15gpu_kernel_implINS0_13AUnaryFunctorIN3c104HalfES5_S5_ZZZNS0_16fmod_kernel_cudaERNS_18TensorIteratorBaseEENKUlvE0_clEvENKUlvE1_clEvEUlS5_S5_E_EEEEvS7_RKT_EUliE_EEviT1_)
        .other          _ZN2at6native18elementwise_kernelILi128ELi4EZNS0_15gpu_kernel_implINS0_13AUnaryFunctorIN3c104HalfES5_S5_ZZZNS0_16fmod_kernel_cudaERNS_18TensorIteratorBaseEENKUlvE0_clEvENKUlvE1_clEvEUlS5_S5_E_EEEEvS7_RKT_EUliE_EEviT1_,@"STO_CUDA_ENTRY STV_DEFAULT"
_ZN2at6native18elementwise_kernelILi128ELi4EZNS0_15gpu_kernel_implINS0_13AUnaryFunctorIN3c104HalfES5_S5_ZZZNS0_16fmod_kernel_cudaERNS_18TensorIteratorBaseEENKUlvE0_clEvENKUlvE1_clEvEUlS5_S5_E_EEEEvS7_RKT_EUliE_EEviT1_:
.text._ZN2at6native18elementwise_kernelILi128ELi4EZNS0_15gpu_kernel_implINS0_13AUnaryFunctorIN3c104HalfES5_S5_ZZZNS0_16fmod_kernel_cudaERNS_18TensorIteratorBaseEENKUlvE0_clEvENKUlvE1_clEvEUlS5_S5_E_EEEEvS7_RKT_EUliE_EEviT1_:
        /* <DEDUP_REMOVED lines=319> */
.L_x_6074:
        /* <DEDUP_REMOVED lines=18> */
.L_x_6078:
[----:B------:R-:W2:Y:S02]  /*1510*/  LDG.E.U8 R2, desc[UR36][R2.64] ;  /* 0x0000002402027981 */ /* 0x000ea4000c1e1100 */
[----:B--2---:R-:W-:-:S04]  /*1520*/  I2FP.F32.U32 R0, R2 ;  /* 0x0000000200007245 */ /* 0x004fc80000201000 */
[----:B------:R-:W-:Y:S01]  /*1530*/  F2FP.F16.F32.PACK_AB R0, RZ, R0 ;  /* 0x00000000ff00723e */ /* 0x000fe200000000ff */
[----:B------:R-:W-:Y:S06]  /*1540*/  BRA `(.L_x_6080) ;  /* 0x0000000c009c7947 */ /* 0x000fec0003800000 */
.L_x_6077:
        /* <DEDUP_REMOVED lines=10> */
.L_x_6082:
[----:B------:R-:W2:Y:S02]  /*15f0*/  LDG.E R2, desc[UR36][R2.64] ;  /* 0x0000002402027981 */ /* 0x000ea4000c1e1900 */
[----:B--2---:R-:W-:-:S04]  /*1600*/  I2FP.F32.S32 R0, R2 ;  /* 0x0000000200007245 */ /* 0x004fc80000201400 */
[----:B------:R-:W-:Y:S01]  /*1610*/  F2FP.F16.F32.PACK_AB R0, RZ, R0 ;  /* 0x00000000ff00723e */ /* 0x000fe200000000ff */
[----:B------:R-:W-:Y:S06]  /*1620*/  BRA `(.L_x_6080) ;  /* 0x0000000c00647947 */ /* 0x000fec0003800000 */
.L_x_6081:
[----:B------:R-:W2:Y:S02]  /*1630*/  LDG.E.U16 R2, desc[UR36][R2.64] ;  /* 0x0000002402027981 */ /* 0x000ea4000c1e1500 */
[----:B--2---:R-:W0:Y:S02]  /*1640*/  I2F.S16 R0, R2 ;  /* 0x0000000200007306 */ /* 0x004e240000101400 */
[----:B0-----:R-:W-:Y:S01]  /*1650*/  F2FP.F16.F32.PACK_AB R0, RZ, R0 ;  /* 0x00000000ff00723e */ /* 0x001fe200000000ff */
[----:B------:R-:W-:Y:S06]  /*1660*/  BRA `(.L_x_6080) ;  /* 0x0000000c00547947 */ /* 0x000fec0003800000 */
.L_x_6076:
        /* <DEDUP_REMOVED lines=9> */
.L_x_6084:
[----:B------:R0:W5:Y:S01]  /*1700*/  LDG.E.U16 R0, desc[UR36][R2.64] ;  /* 0x0000002402007981 */ /* 0x000162000c1e1500 */
[----:B------:R-:W-:Y:S05]  /*1710*/  BRA `(.L_x_6080) ;  /* 0x0000000c00287947 */ /* 0x000fea0003800000 */
.L_x_6083:
        /* <DEDUP_REMOVED lines=9> */
.L_x_6086:
[----:B------:R1:W5:Y:S01]  /*17b0*/  LDG.E.U16 R0, desc[UR36][R2.64] ;  /* 0x0000002402007981 */ /* 0x000362000c1e1500 */
[----:B------:R-:W-:Y:S05]  /*17c0*/  BRA `(.L_x_6080) ;  /* 0x0000000800fc7947 */ /* 0x000fea0003800000 */
.L_x_6085:
        /* <DEDUP_REMOVED lines=12> */
.L_x_6075:
        /* <DEDUP_REMOVED lines=13> */
.L_x_6089:
        /* <DEDUP_REMOVED lines=12> */
.L_x_6088:
        /* <DEDUP_REMOVED lines=27> */
.L_x_6091:
        /* <DEDUP_REMOVED lines=13> */
.L_x_6090:
[----:B------:R-:W2:Y:S02]  /*1ca0*/  LDG.E.U16 R0, desc[UR36][R2.64] ;  /* 0x0000002402007981 */ /* 0x000ea4000c1e1500 */
[----:B--2---:R-:W-:-:S04]  /*1cb0*/  SHF.L.U32 R0, R0, 0x10, RZ ;  /* 0x0000001000007819 */ /* 0x004fc800000006ff */
[----:B------:R-:W-:Y:S01]  /*1cc0*/  F2FP.F16.F32.PACK_AB R0, RZ, R0 ;  /* 0x00000000ff00723e */ /* 0x000fe200000000ff */
[----:B------:R-:W-:Y:S06]  /*1cd0*/  BRA `(.L_x_6080) ;  /* 0x0000000400b87947 */ /* 0x000fec0003800000 */
.L_x_6087:
        /* <DEDUP_REMOVED lines=12> */
.L_x_6094:
        /* <DEDUP_REMOVED lines=21> */
.L_x_6098:
[----:B------:R-:W-:Y:S05]  /*1ef0*/  BSYNC.RECONVERGENT B1 ;  /* 0x0000000000017941 */ /* 0x000fea0003800200 */
.L_x_6097:
[----:B------:R-:W-:Y:S01]  /*1f00*/  IMAD.SHL.U32 R0, R0, 0x100000, RZ ;  /* 0x0010000000007824 */ /* 0x000fe200078e00ff */
[----:B------:R-:W-:-:S04]  /*1f10*/  LEA R2, R2, 0x3b800000, 0x17 ;  /* 0x3b80000002027811 */ /* 0x000fc800078eb8ff */
[----:B------:R-:W-:-:S07]  /*1f20*/  LOP3.LUT R0, R2, R0, R7, 0xfe, !PT ;  /* 0x0000000002007212 */ /* 0x000fce00078efe07 */
.L_x_6096:
[----:B------:R-:W-:Y:S05]  /*1f30*/  BSYNC.RECONVERGENT B0 ;  /* 0x0000000000007941 */ /* 0x000fea0003800200 */
.L_x_6095:
[----:B------:R-:W-:Y:S01]  /*1f40*/  F2FP.F16.F32.PACK_AB R0, RZ, R0 ;  /* 0x00000000ff00723e */ /* 0x000fe200000000ff */
[----:B------:R-:W-:Y:S06]  /*1f50*/  BRA `(.L_x_6080) ;  /* 0x0000000400187947 */ /* 0x000fec0003800000 */
.L_x_6093:
        /* <DEDUP_REMOVED lines=21> */
.L_x_6102:
[----:B------:R-:W-:Y:S05]  /*20b0*/  BSYNC.RECONVERGENT B1 ;  /* 0x0000000000017941 */ /* 0x000fea0003800200 */
.L_x_6101:
[----:B------:R-:W-:Y:S01]  /*20c0*/  IMAD.SHL.U32 R0, R0, 0x200000, RZ ;  /* 0x0020000000007824 */ /* 0x000fe200078e00ff */
[----:B------:R-:W-:-:S04]  /*20d0*/  LEA R2, R2, 0x37800000, 0x17 ;  /* 0x3780000002027811 */ /* 0x000fc800078eb8ff */
[----:B------:R-:W-:-:S07]  /*20e0*/  LOP3.LUT R0, R2, R0, R7, 0xfe, !PT ;  /* 0x0000000002007212 */ /* 0x000fce00078efe07 */
.L_x_6100:
[----:B------:R-:W-:Y:S05]  /*20f0*/  BSYNC.RECONVERGENT B0 ;  /* 0x0000000000007941 */ /* 0x000fea0003800200 */
.L_x_6099:
[----:B------:R-:W-:Y:S01]  /*2100*/  F2FP.F16.F32.PACK_AB R0, RZ, R0 ;  /* 0x00000000ff00723e */ /* 0x000fe200000000ff */
[----:B------:R-:W-:Y:S06]  /*2110*/  BRA `(.L_x_6080) ;  /* 0x0000000000a87947 */ /* 0x000fec0003800000 */
.L_x_6092:
[----:B------:R-:W-:-:S09]  /*2120*/  UISETP.NE.AND UP0, UPT, UR4, 0x1c, UPT ;  /* 0x0000001c0400788c */ /* 0x000fd2000bf05270 */
[----:B------:R-:W-:Y:S05]  /*2130*/  BRA.U !UP0, `(.L_x_6103) ;  /* 0x0000000108947547 */ /* 0x000fea000b800000 */
[----:B------:R-:W-:-:S09]  /*2140*/  UISETP.NE.AND UP0, UPT, UR4, 0x1d, UPT ;  /* 0x0000001d0400788c */ /* 0x000fd2000bf05270 */
[----:B------:R-:W-:Y:S05]  /*2150*/  BRA.U !UP0, `(.L_x_6104) ;  /* 0x00000001087c7547 */ /* 0x000fea000b800000 */
[----:B------:R-:W-:-:S09]  /*2160*/  UISETP.NE.AND UP0, UPT, UR4, 0x2c, UPT ;  /* 0x0000002c0400788c */ /* 0x000fd2000bf05270 */
[----:B------:R-:W-:Y:S05]  /*2170*/  BRA.U !UP0, `(.L_x_6105) ;  /* 0x0000000108487547 */ /* 0x000fea000b800000 */
.L_x_6079:
        /* <DEDUP_REMOVED lines=16> */
.L_x_6106:
[----:B------:R-:W-:Y:S01]  /*2280*/  PRMT R0, RZ, 0x7610, R0 ;  /* 0x00007610ff007816 */ /* 0x000fe20000000000 */
[----:B------:R-:W-:Y:S06]  /*2290*/  BRA `(.L_x_6080) ;  /* 0x0000000000487947 */ /* 0x000fec0003800000 */
.L_x_6105:
        /* <DEDUP_REMOVED lines=8> */
.L_x_6108:
[----:B------:R-:W-:Y:S05]  /*2320*/  BSYNC.RECONVERGENT B0 ;  /* 0x0000000000007941 */ /* 0x000fea0003800200 */
.L_x_6107:
[----:B------:R-:W-:Y:S01]  /*2330*/  F2FP.F16.F32.PACK_AB R0, RZ, R0 ;  /* 0x00000000ff00723e */ /* 0x000fe200000000ff */
[----:B------:R-:W-:Y:S06]  /*2340*/  BRA `(.L_x_6080) ;  /* 0x00000000001c7947 */ /* 0x000fec0003800000 */
.L_x_6104:
[----:B------:R-:W2:Y:S02]  /*2350*/  LDG.E.64 R2, desc[UR36][R2.64] ;  /* 0x0000002402027981 */ /* 0x000ea4000c1e1b00 */
[----:B--2---:R-:W0:Y:S02]  /*2360*/  I2F.U64 R0, R2 ;  /* 0x0000000200007312 */ /* 0x004e240000301000 */
[----:B0-----:R-:W-:Y:S01]  /*2370*/  F2FP.F16.F32.PACK_AB R0, RZ, R0 ;  /* 0x00000000ff00723e */ /* 0x001fe200000000ff */
[----:B------:R-:W-:Y:S06]  /*2380*/  BRA `(.L_x_6080) ;  /* 0x00000000000c7947 */ /* 0x000fec0003800000 */
.L_x_6103:
[----:B------:R-:W2:Y:S02]  /*2390*/  LDG.E R2, desc[UR36][R2.64] ;  /* 0x0000002402027981 */ /* 0x000ea4000c1e1900 */
[----:B--2---:R-:W-:-:S04]  /*23a0*/  I2FP.F32.U32 R0, R2 ;  /* 0x0000000200007245 */ /* 0x004fc80000201000 */
[----:B------:R-:W-:-:S07]  /*23b0*/  F2FP.F16.F32.PACK_AB R0, RZ, R0 ;  /* 0x00000000ff00723e */ /* 0x000fce00000000ff */
.L_x_6080:
[----:B01----:R-:W0:Y:S01]  /*23c0*/  LDC.U16 R2, c[0x0][0x592] ;  /* 0x00016480ff027b82 */ /* 0x003e220000000400 */
[----:B-----5:R-:W-:Y:S01]  /*23d0*/  HADD2.F32 R5, -RZ, R0.H0_H0 ;  /* 0x20000000ff057230 */ /* 0x020fe20000004100 */
[----:B------:R-:W-:Y:S01]  /*23e0*/  BSSY.RECONVERGENT B0, `(.L_x_6109) ;  /* 0x0000040000007945 */ /* 0x000fe20003800200 */
[----:B0-----:R-:W-:-:S05]  /*23f0*/  HADD2.F32 R0, -RZ, R2.H0_H0 ;  /* 0x20000002ff007230 */ /* 0x001fca0000004100 */
        /* <DEDUP_REMOVED lines=29> */
.L_x_6113:
[----:B------:R-:W-:Y:S05]  /*25d0*/  BSYNC.RECONVERGENT B1 ;  /* 0x0000000000017941 */ /* 0x000fea0003800200 */
.L_x_6112:
[----:B------:R-:W-:Y:S01]  /*25e0*/  FFMA.FTZ R3, -R6, R2, R3 ;  /* 0x0000000206037223 */ /* 0x000fe20000010103 */
[----:B------:R-:W-:Y:S06]  /*25f0*/  BRA `(.L_x_6110) ;  /* 0x0000000000787947 */ /* 0x000fec0003800000 */
.L_x_6111:
        /* <DEDUP_REMOVED lines=14> */
.L_x_6116:
        /* <DEDUP_REMOVED lines=13> */
.L_x_6115:
[----:B------:R-:W-:Y:S05]  /*27b0*/  BSYNC.RECONVERGENT B1 ;  /* 0x0000000000017941 */ /* 0x000fea0003800200 */
.L_x_6114:
[----:B------:R-:W-:-:S04]  /*27c0*/  FMUL.FTZ R2, R3, 1.1920928955078125e-07 ;  /* 0x3400000003027820 */ /* 0x000fc80000410000 */
[----:B------:R-:W-:-:S07]  /*27d0*/  FMUL.FTZ R3, R7, R2 ;  /* 0x0000000207037220 */ /* 0x000fce0000410000 */
.L_x_6110:
[----:B------:R-:W-:Y:S05]  /*27e0*/  BSYNC.RECONVERGENT B0 ;  /* 0x0000000000007941 */ /* 0x000fea0003800200 */
.L_x_6109:
        /* <DEDUP_REMOVED lines=22> */
.L_x_6120:
[----:B------:R-:W-:-:S06]  /*2950*/  HADD2.F32 R5, -RZ, R0.H0_H0 ;  /* 0x20000000ff057230 */ /* 0x000fcc0000004100 */
[----:B------:R-:W1:Y:S02]  /*2960*/  F2I.S64.TRUNC R4, R5 ;  /* 0x0000000500047311 */ /* 0x000e64000020d900 */
[----:B-1----:R1:W-:Y:S01]  /*2970*/  STG.E.U8 desc[UR36][R2.64], R4 ;  /* 0x0000000402007986 */ /* 0x0023e2000c101124 */
[----:B------:R-:W-:Y:S05]  /*2980*/  BRA `(.L_x_6122) ;  /* 0x0000000c00707947 */ /* 0x000fea0003800000 */
.L_x_6119:
        /* <DEDUP_REMOVED lines=10> */
.L_x_6124:
[----:B------:R-:W-:-:S04]  /*2a30*/  HADD2.F32 R0, -RZ, R0.H0_H0 ;  /* 0x20000000ff007230 */ /* 0x000fc80000004100 */
[----:B------:R-:W1:Y:S02]  /*2a40*/  F2I.FTZ.TRUNC.NTZ R5, R0 ;  /* 0x0000000000057305 */ /* 0x000e64000021f100 */
[----:B-1----:R1:W-:Y:S01]  /*2a50*/  STG.E desc[UR36][R2.64], R5 ;  /* 0x0000000502007986 */ /* 0x0023e2000c101924 */
[----:B------:R-:W-:Y:S05]  /*2a60*/  BRA `(.L_x_6122) ;  /* 0x0000000c00387947 */ /* 0x000fea0003800000 */
.L_x_6123:
[----:B------:R-:W-:-:S04]  /*2a70*/  HADD2.F32 R0, -RZ, R0.H0_H0 ;  /* 0x20000000ff007230 */ /* 0x000fc80000004100 */
[----:B------:R-:W1:Y:S02]  /*2a80*/  F2I.FTZ.TRUNC.NTZ R5, R0 ;  /* 0x0000000000057305 */ /* 0x000e64000021f100 */
[----:B-1----:R1:W-:Y:S01]  /*2a90*/  STG.E.U16 desc[UR36][R2.64], R5 ;  /* 0x0000000502007986 */ /* 0x0023e2000c101524 */
[----:B------:R-:W-:Y:S05]  /*2aa0*/  BRA `(.L_x_6122) ;  /* 0x0000000c00287947 */ /* 0x000fea0003800000 */
.L_x_6118:
        /* <DEDUP_REMOVED lines=9> */
.L_x_6126:
[----:B------:R1:W-:Y:S01]  /*2b40*/  STG.E.U16 desc[UR36][R2.64], R0 ;  /* 0x0000000002007986 */ /* 0x0003e2000c101524 */
[----:B------:R-:W-:Y:S05]  /*2b50*/  BRA `(.L_x_6122) ;  /* 0x0000000800fc7947 */ /* 0x000fea0003800000 */
.L_x_6125:
        /* <DEDUP_REMOVED lines=10> */
.L_x_6128:
[----:B------:R-:W-:-:S05]  /*2c00*/  HADD2.F32 R0, -RZ, R0.H0_H0 ;  /* 0x20000000ff007230 */ /* 0x000fca0000004100 */
[----:B------:R-:W-:-:S04]  /*2c10*/  F2FP.F16.F32.PACK_AB R0, RZ, R0 ;  /* 0x00000000ff00723e */ /* 0x000fc800000000ff */
[----:B------:R-:W-:-:S05]  /*2c20*/  PRMT R0, R0, 0x5410, RZ ;  /* 0x0000541000007816 */ /* 0x000fca00000000ff */
[----:B------:R1:W-:Y:S01]  /*2c30*/  STG.E desc[UR36][R2.64], R0 ;  /* 0x0000000002007986 */ /* 0x0003e2000c101924 */
[----:B------:R-:W-:Y:S05]  /*2c40*/  BRA `(.L_x_6122) ;  /* 0x0000000800c07947 */ /* 0x000fea0003800000 */
.L_x_6127:
[----:B------:R-:W-:-:S05]  /*2c50*/  HADD2.F32 R4, -RZ, R0.H0_H0 ;  /* 0x20000000ff047230 */ /* 0x000fca0000004100 */
[----:B------:R-:W-:-:S06]  /*2c60*/  FMUL.FTZ R4, R4, 1 ;  /* 0x3f80000004047820 */ /* 0x000fcc0000410000 */
[----:B------:R-:W1:Y:S02]  /*2c70*/  F2F.F64.F32 R4, R4 ;  /* 0x0000000400047310 */ /* 0x000e640000201800 */
[----:B-1----:R1:W-:Y:S01]  /*2c80*/  STG.E.64 desc[UR36][R2.64], R4 ;  /* 0x0000000402007986 */ /* 0x0023e2000c101b24 */
[----:B------:R-:W-:Y:S05]  /*2c90*/  BRA `(.L_x_6122) ;  /* 0x0000000800ac7947 */ /* 0x000fea0003800000 */
.L_x_6117:
        /* <DEDUP_REMOVED lines=13> */
.L_x_6131:
[----:B------:R-:W-:Y:S01]  /*2d70*/  HADD2.F32 R0, -RZ, R0.H0_H0 ;  /* 0x20000000ff007230 */ /* 0x000fe20000004100 */
[----:B------:R-:W-:-:S04]  /*2d80*/  CS2R R6, SRZ ;  /* 0x0000000000067805 */ /* 0x000fc8000001ff00 */
[----:B------:R-:W-:-:S04]  /*2d90*/  FMUL.FTZ R0, R0, 1 ;  /* 0x3f80000000007820 */ /* 0x000fc80000410000 */
[----:B------:R-:W1:Y:S02]  /*2da0*/  F2F.F64.F32 R4, R0 ;  /* 0x0000000000047310 */ /* 0x000e640000201800 */
[----:B-1----:R1:W-:Y:S01]  /*2db0*/  STG.E.128 desc[UR36][R2.64], R4 ;  /* 0x0000000402007986 */ /* 0x0023e2000c101d24 */
[----:B------:R-:W-:Y:S05]  /*2dc0*/  BRA `(.L_x_6122) ;  /* 0x0000000800607947 */ /* 0x000fea0003800000 */
.L_x_6130:
        /* <DEDUP_REMOVED lines=19> */
.L_x_6135:
[----:B------:R-:W-:Y:S05]  /*2f00*/  BSYNC.RECONVERGENT B0 ;  /* 0x0000000000007941 */ /* 0x000fea0003800200 */
.L_x_6134:
[----:B------:R-:W-:-:S05]  /*2f10*/  LOP3.LUT R5, R0, 0x80, R5, 0xf8, !PT ;  /* 0x0000008000057812 */ /* 0x000fca00078ef805 */
[----:B------:R1:W-:Y:S01]  /*2f20*/  STG.E.U8 desc[UR36][R2.64], R5 ;  /* 0x0000000502007986 */ /* 0x0003e2000c101124 */
[----:B------:R-:W-:Y:S05]  /*2f30*/  BRA `(.L_x_6122) ;  /* 0x0000000800047947 */ /* 0x000fea0003800000 */
.L_x_6133:
        /* <DEDUP_REMOVED lines=15> */
.L_x_6137:
[----:B------:R-:W-:Y:S05]  /*3030*/  BSYNC.RECONVERGENT B0 ;  /* 0x0000000000007941 */ /* 0x000fea0003800200 */
.L_x_6136:
[----:B------:R-:W-:-:S05]  /*3040*/  LOP3.LUT R5, R0, 0x80, R5, 0xf8, !PT ;  /* 0x0000008000057812 */ /* 0x000fca00078ef805 */
[----:B------:R1:W-:Y:S01]  /*3050*/  STG.E.U8 desc[UR36][R2.64], R5 ;  /* 0x0000000502007986 */ /* 0x0003e2000c101124 */
[----:B------:R-:W-:Y:S05]  /*3060*/  BRA `(.L_x_6122) ;  /* 0x0000000400b87947 */ /* 0x000fea0003800000 */
.L_x_6132:
[----:B------:R-:W-:-:S05]  /*3070*/  HADD2.F32 R0, -RZ, R0.H0_H0 ;  /* 0x20000000ff007230 */ /* 0x000fca0000004100 */
[----:B------:R-:W-:-:S05]  /*3080*/  F2FP.BF16.F32.PACK_AB R0, RZ, R0 ;  /* 0x00000000ff00723e */ /* 0x000fca00000010ff */
[----:B------:R1:W-:Y:S01]  /*3090*/  STG.E.U16 desc[UR36][R2.64], R0 ;  /* 0x0000000002007986 */ /* 0x0003e2000c101524 */
[----:B------:R-:W-:Y:S05]  /*30a0*/  BRA `(.L_x_6122) ;  /* 0x0000000400a87947 */ /* 0x000fea0003800000 */
.L_x_6129:
        /* <DEDUP_REMOVED lines=12> */
.L_x_6140:
        /* <DEDUP_REMOVED lines=13> */
.L_x_6143:
[----:B------:R-:W-:-:S04]  /*3240*/  SHF.R.U32.HI R0, RZ, 0x14, R5 ;  /* 0x00000014ff007819 */ /* 0x000fc80000011605 */
[----:B------:R-:W-:-:S04]  /*3250*/  LOP3.LUT R0, R0, 0x1, RZ, 0xc0, !PT ;  /* 0x0000000100007812 */ /* 0x000fc800078ec0ff */
[----:B------:R-:W-:-:S04]  /*3260*/  IADD3 R0, PT, PT, R5, 0x487ffff, R0 ;  /* 0x0487ffff05007810 */ /* 0x000fc80007ffe000 */
[----:B------:R-:W-:-:S04]  /*3270*/  SHF.R.U32.HI R0, RZ, 0x14, R0 ;  /* 0x00000014ff007819 */ /* 0x000fc80000011600 */
[----:B------:R-:W-:-:S07]  /*3280*/  LOP3.LUT R4, R0, 0xff, RZ, 0xc0, !PT ;  /* 0x000000ff00047812 */ /* 0x000fce00078ec0ff */
.L_x_6144:
[----:B------:R-:W-:-:S04]  /*3290*/  SHF.R.U32.HI R5, RZ, 0x18, R5 ;  /* 0x00000018ff057819 */ /* 0x000fc80000011605 */
[----:B------:R-:W-:-:S04]  /*32a0*/  LOP3.LUT R4, R4, 0x80, R5, 0xf8, !PT ;  /* 0x0000008004047812 */ /* 0x000fc800078ef805 */
[----:B------:R-:W-:-:S07]  /*32b0*/  PRMT R0, R4, 0x7610, R0 ;  /* 0x0000761004007816 */ /* 0x000fce0000000000 */
.L_x_6142:
[----:B------:R-:W-:Y:S05]  /*32c0*/  BSYNC.RECONVERGENT B0 ;  /* 0x0000000000007941 */ /* 0x000fea0003800200 */
.L_x_6141:
[----:B------:R2:W-:Y:S01]  /*32d0*/  STG.E.U8 desc[UR36][R2.64], R0 ;  /* 0x0000000002007986 */ /* 0x0005e2000c101124 */
[----:B------:R-:W-:Y:S05]  /*32e0*/  BRA `(.L_x_6122) ;  /* 0x0000000400187947 */ /* 0x000fea0003800000 */
.L_x_6139:
        /* <DEDUP_REMOVED lines=13> */
.L_x_6147:
[----:B------:R-:W-:-:S04]  /*33c0*/  SHF.R.U32.HI R0, RZ, 0x15, R5 ;  /* 0x00000015ff007819 */ /* 0x000fc80000011605 */
[----:B------:R-:W-:-:S04]  /*33d0*/  LOP3.LUT R0, R0, 0x1, RZ, 0xc0, !PT ;  /* 0x0000000100007812 */ /* 0x000fc800078ec0ff */
[----:B------:R-:W-:-:S04]  /*33e0*/  IADD3 R0, PT, PT, R5, 0x88fffff, R0 ;  /* 0x088fffff05007810 */ /* 0x000fc80007ffe000 */
[----:B------:R-:W-:-:S04]  /*33f0*/  SHF.R.U32.HI R0, RZ, 0x15, R0 ;  /* 0x00000015ff007819 */ /* 0x000fc80000011600 */
[----:B------:R-:W-:-:S07]  /*3400*/  LOP3.LUT R4, R0, 0xff, RZ, 0xc0, !PT ;  /* 0x000000ff00047812 */ /* 0x000fce00078ec0ff */
.L_x_6148:
[----:B------:R-:W-:-:S04]  /*3410*/  SHF.R.U32.HI R5, RZ, 0x18, R5 ;  /* 0x00000018ff057819 */ /* 0x000fc80000011605 */
[----:B------:R-:W-:-:S04]  /*3420*/  LOP3.LUT R4, R4, 0x80, R5, 0xf8, !PT ;  /* 0x0000008004047812 */ /* 0x000fc800078ef805 */
[----:B------:R-:W-:-:S07]  /*3430*/  PRMT R0, R4, 0x7610, R0 ;  /* 0x0000761004007816 */ /* 0x000fce0000000000 */
.L_x_6146:
[----:B------:R-:W-:Y:S05]  /*3440*/  BSYNC.RECONVERGENT B0 ;  /* 0x0000000000007941 */ /* 0x000fea0003800200 */
.L_x_6145:
[----:B------:R3:W-:Y:S01]  /*3450*/  STG.E.U8 desc[UR36][R2.64], R0 ;  /* 0x0000000002007986 */ /* 0x0007e2000c101124 */
[----:B------:R-:W-:Y:S05]  /*3460*/  BRA `(.L_x_6122) ;  /* 0x0000000000b87947 */ /* 0x000fea0003800000 */
.L_x_6138:
[----:B------:R-:W-:-:S09]  /*3470*/  UISETP.NE.AND UP0, UPT, UR4, 0x1c, UPT ;  /* 0x0000001c0400788c */ /* 0x000fd2000bf05270 */
[----:B------:R-:W-:Y:S05]  /*3480*/  BRA.U !UP0, `(.L_x_6149) ;  /* 0x0000000108a47547 */ /* 0x000fea000b800000 */
[----:B------:R-:W-:-:S09]  /*3490*/  UISETP.NE.AND UP0, UPT, UR4, 0x1d, UPT ;  /* 0x0000001d0400788c */ /* 0x000fd2000bf05270 */
[----:B------:R-:W-:Y:S05]  /*34a0*/  BRA.U !UP0, `(.L_x_6150) ;  /* 0x00000001088c7547 */ /* 0x000fea000b800000 */
[----:B------:R-:W-:-:S09]  /*34b0*/  UISETP.NE.AND UP0, UPT, UR4, 0x2c, UPT ;  /* 0x0000002c0400788c */ /* 0x000fd2000bf05270 */
[----:B------:R-:W-:Y:S05]  /*34c0*/  BRA.U !UP0, `(.L_x_6151) ;  /* 0x0000000108447547 */ /* 0x000fea000b800000 */
.L_x_6121:
        /* <DEDUP_REMOVED lines=16> */
.L_x_6152:
[----:B------:R-:W-:Y:S05]  /*35d0*/  BRA `(.L_x_6122) ;  /* 0x00000000005c7947 */ /* 0x000fea0003800000 */
.L_x_6151:
        /* <DEDUP_REMOVED lines=16> */
.L_x_6150:
[----:B------:R-:W-:-:S06]  /*36e0*/  HADD2.F32 R4, -RZ, R0.H0_H0 ;  /* 0x20000000ff047230 */ /* 0x000fcc0000004100 */
[----:B------:R-:W1:Y:S02]  /*36f0*/  F2I.U64.TRUNC R4, R4 ;  /* 0x0000000400047311 */ /* 0x000e64000020d800 */
[----:B-1----:R1:W-:Y:S01]  /*3700*/  STG.E.64 desc[UR36][R2.64], R4 ;  /* 0x0000000402007986 */ /* 0x0023e2000c101b24 */
[----:B------:R-:W-:Y:S05]  /*3710*/  BRA `(.L_x_6122) ;  /* 0x00000000000c7947 */ /* 0x000fea0003800000 */
.L_x_6149:
[----:B------:R-:W-:-:S04]  /*3720*/  HADD2.F32 R0, -RZ, R0.H0_H0 ;  /* 0x20000000ff007230 */ /* 0x000fc80000004100 */
[----:B------:R-:W1:Y:S02]  /*3730*/  F2I.FTZ.U32.TRUNC.NTZ R5, R0 ;  /* 0x0000000000057305 */ /* 0x000e64000021f000 */
[----:B-1----:R4:W-:Y:S02]  /*3740*/  STG.E desc[UR36][R2.64], R5 ;  /* 0x0000000502007986 */ /* 0x0029e4000c101924 */
.L_x_6122:
[----:B------:R-:W-:-:S07]  /*3750*/  VIADD R17, R17, 0x80 ;  /* 0x0000008011117836 */ /* 0x000fce0000000000 */
.L_x_6073:
[----:B------:R-:W-:Y:S05]  /*3760*/  BSYNC.RECONVERGENT B6 ;  /* 0x0000000000067941 */ /* 0x000fea0003800200 */
.L_x_6072:
[----:B------:R-:W5:Y:S01]  /*3770*/  LDCU UR4, c[0x0][0x380] ;  /* 0x00007000ff0477ac */ /* 0x000f620008000800 */
[----:B------:R-:W-:Y:S01]  /*3780*/  BSSY.RECONVERGENT B6, `(.L_x_6153) ;  /* 0x0000368000067945 */ /* 0x000fe20003800200 */
[----:B-----5:R-:W-:-:S13]  /*3790*/  ISETP.GE.AND P0, PT, R17, UR4, PT ;  /* 0x0000000411007c0c */ /* 0x020fda000bf06270 */
[----:B------:R-:W-:Y:S05]  /*37a0*/  @P0 BRA `(.L_x_6154) ;  /* 0x0000003400940947 */ /* 0x000fea0003800000 */
[----:B------:R-:W5:Y:S01]  /*37b0*/  LDCU UR4, c[0x0][0x388] ;  /* 0x00007100ff0477ac */ /* 0x000f620008000800 */
[----:B------:R-:W-:Y:S02]  /*37c0*/  HFMA2 R16, -RZ, RZ, 0, 0 ;  /* 0x00000000ff107431 */ /* 0x000fe400000001ff */
[----:B-123--:R-:W-:Y:S01]  /*37d0*/  IMAD.MOV.U32 R0, RZ, RZ, RZ ;  /* 0x000000ffff007224 */ /* 0x00efe200078e00ff */
[----:B-----5:R-:W-:-:S09]  /*37e0*/  UISETP.NE.AND UP0, UPT, UR4, URZ, UPT ;  /* 0x000000ff0400728c */ /* 0x020fd2000bf05270 */
[----:B------:R-:W-:Y:S05]  /*37f0*/  BRA.U !UP0, `(.L_x_6155) ;  /* 0x0000001108a87547 */ /* 0x000fea000b800000 */
[----:B------:R-:W4:Y:S01]  /*3800*/  LDCU.64 UR4, c[0x0][0x390] ;  /* 0x00007200ff0477ac */ /* 0x000f220008000a00 */
[----:B------:R-:W-:Y:S01]  /*3810*/  IMAD.MOV.U32 R16, RZ, RZ, RZ ;  /* 0x000000ffff107224 */ /* 0x000fe200078e00ff */
[----:B------:R-:W1:Y:S01]  /*3820*/  LDCU UR6, c[0x0][0x38c] ;  /* 0x00007180ff0677ac */ /* 0x000e620008000800 */
[----:B------:R-:W2:Y:S01]  /*3830*/  LDCU.64 UR8, c[0x0][0x4b8] ;  /* 0x00009700ff0877ac */ /* 0x000ea20008000a00 */
[----:B------:R-:W-:Y:S01]  /*3840*/  UISETP.NE.AND UP0, UPT, UR40, URZ, UPT ;  /* 0x000000ff2800728c */ /* 0x000fe2000bf05270 */
[----:B----4-:R-:W-:-:S05]  /*3850*/  IMAD.HI.U32 R2, R17, UR4, R16 ;  /* 0x0000000411027c27 */ /* 0x010fca000f8e0010 */
[----:B------:R-:W-:-:S05]  /*3860*/  SHF.R.U32.HI R3, RZ, UR5, R2 ;  /* 0x00000005ff037c19 */ /* 0x000fca0008011602 */
[----:B------:R-:W-:-:S04]  /*3870*/  IMAD.MOV R0, RZ, RZ, -R3 ;  /* 0x000000ffff007224 */ /* 0x000fc800078e0a03 */
[----:B-1----:R-:W-:-:S04]  /*3880*/  IMAD R0, R0, UR6, R17 ;  /* 0x0000000600007c24 */ /* 0x002fc8000f8e0211 */
[C---:B--2---:R-:W-:Y:S02]  /*3890*/  IMAD R16, R0.reuse, UR8, RZ ;  /* 0x0000000800107c24 */ /* 0x044fe4000f8e02ff */
[----:B------:R-:W-:Y:S01]  /*38a0*/  IMAD R0, R0, UR9, RZ ;  /* 0x0000000900007c24 */ /* 0x000fe2000f8e02ff */
        /* <DEDUP_REMOVED lines=282> */
[----:B------:R-:W-:-:S05]  /*4a50*/  SHF.R.U32.HI R2, RZ, UR5, R2 ;  /* 0x00000005ff027c19 */ /* 0x000fca0008011602 */
[----:B------:R-:W-:-:S04]  /*4a60*/  IMAD.MOV R3, RZ, RZ, -R2 ;  /* 0x000000ffff037224 */ /* 0x000fc800078e0a02 */
[----:B--2---:R-:W-:-:S04]  /*4a70*/  IMAD R5, R3, UR6, R5 ;  /* 0x0000000603057c24 */ /* 0x004fc8000f8e0205 */
[C---:B---3--:R-:W-:Y:S02]  /*4a80*/  IMAD R16, R5.reuse, UR8, R16 ;  /* 0x0000000805107c24 */ /* 0x048fe4000f8e0210 */
[----:B------:R-:W-:-:S07]  /*4a90*/  IMAD R0, R5, UR9, R0 ;  /* 0x0000000905007c24 */ /* 0x000fce000f8e0200 */
.L_x_6155:
        /* <DEDUP_REMOVED lines=16> */
[----:B-1----:R-:W-:Y:S01]  /*4ba0*/  F2FP.F16.F32.PACK_AB R0, RZ, R0 ;  /* 0x00000000ff00723e */ /* 0x002fe200000000ff */
[----:B------:R-:W-:Y:S06]  /*4bb0*/  BRA `(.L_x_6161) ;  /* 0x0000000c00ac7947 */ /* 0x000fec0003800000 */
.L_x_6159:
[----:B------:R-:W2:Y:S02]  /*4bc0*/  LDG.E.U8 R2, desc[UR36][R2.64] ;  /* 0x0000002402027981 */ /* 0x000ea4000c1e1100 */
[----:B--2---:R-:W-:-:S04]  /*4bd0*/  I2FP.F32.U32 R0, R2 ;  /* 0x0000000200007245 */ /* 0x004fc80000201000 */
[----:B------:R-:W-:Y:S01]  /*4be0*/  F2FP.F16.F32.PACK_AB R0, RZ, R0 ;  /* 0x00000000ff00723e */ /* 0x000fe200000000ff */
[----:B------:R-:W-:Y:S06]  /*4bf0*/  BRA `(.L_x_6161) ;  /* 0x0000000c009c7947 */ /* 0x000fec0003800000 */
.L_x_6158:
        /* <DEDUP_REMOVED lines=8> */
[----:B-1----:R-:W-:Y:S01]  /*4c80*/  F2FP.F16.F32.PACK_AB R0, RZ, R0 ;  /* 0x00000000ff00723e */ /* 0x002fe200000000ff */
[----:B------:R-:W-:Y:S06]  /*4c90*/  BRA `(.L_x_6161) ;  /* 0x0000000c00747947 */ /* 0x000fec0003800000 */
.L_x_6163:
[----:B------:R-:W2:Y:S02]  /*4ca0*/  LDG.E R2, desc[UR36][R2.64] ;  /* 0x0000002402027981 */ /* 0x000ea4000c1e1900 */
[----:B--2---:R-:W-:-:S04]  /*4cb0*/  I2FP.F32.S32 R0, R2 ;  /* 0x0000000200007245 */ /* 0x004fc80000201400 */
[----:B------:R-:W-:Y:S01]  /*4cc0*/  F2FP.F16.F32.PACK_AB R0, RZ, R0 ;  /* 0x00000000ff00723e */ /* 0x000fe200000000ff */
[----:B------:R-:W-:Y:S06]  /*4cd0*/  BRA `(.L_x_6161) ;  /* 0x0000000c00647947 */ /* 0x000fec0003800000 */
.L_x_6162:
[----:B------:R-:W2:Y:S02]  /*4ce0*/  LDG.E.U16 R2, desc[UR36][R2.64] ;  /* 0x0000002402027981 */ /* 0x000ea4000c1e1500 */
[----:B--2---:R-:W1:Y:S02]  /*4cf0*/  I2F.S16 R0, R2 ;  /* 0x0000000200007306 */ /* 0x004e640000101400 */
[----:B-1----:R-:W-:Y:S01]  /*4d00*/  F2FP.F16.F32.PACK_AB R0, RZ, R0 ;  /* 0x00000000ff00723e */ /* 0x002fe200000000ff */
[----:B------:R-:W-:Y:S06]  /*4d10*/  BRA `(.L_x_6161) ;  /* 0x0000000c00547947 */ /* 0x000fec0003800000 */
.L_x_6157:
        /* <DEDUP_REMOVED lines=9> */
.L_x_6165:
[----:B------:R1:W5:Y:S01]  /*4db0*/  LDG.E.U16 R0, desc[UR36][R2.64] ;  /* 0x0000002402007981 */ /* 0x000362000c1e1500 */
[----:B------:R-:W-:Y:S05]  /*4dc0*/  BRA `(.L_x_6161) ;  /* 0x0000000c00287947 */ /* 0x000fea0003800000 */
.L_x_6164:
        /* <DEDUP_REMOVED lines=9> */
.L_x_6167:
[----:B------:R2:W5:Y:S01]  /*4e60*/  LDG.E.U16 R0, desc[UR36][R2.64] ;  /* 0x0000002402007981 */ /* 0x000562000c1e1500 */
[----:B------:R-:W-:Y:S05]  /*4e70*/  BRA `(.L_x_6161) ;  /* 0x0000000800fc7947 */ /* 0x000fea0003800000 */
.L_x_6166:
        /* <DEDUP_REMOVED lines=10> */
[----:B------:R-:W-:Y:S01]  /*4f20*/  F2FP.F16.F32.PACK_AB R0, RZ, R0 ;  /* 0x00000000ff00723e */ /* 0x000fe200000000ff */
[----:B------:R-:W-:Y:S06]  /*4f30*/  BRA `(.L_x_6161) ;  /* 0x0000000800cc7947 */ /* 0x000fec0003800000 */
.L_x_6156:
        /* <DEDUP_REMOVED lines=13> */
.L_x_6170:
        /* <DEDUP_REMOVED lines=12> */
.L_x_6169:
        /* <DEDUP_REMOVED lines=27> */
.L_x_6172:
        /* <DEDUP_REMOVED lines=13> */
.L_x_6171:
[----:B------:R-:W2:Y:S02]  /*5350*/  LDG.E.U16 R0, desc[UR36][R2.64] ;  /* 0x0000002402007981 */ /* 0x000ea4000c1e1500 */
[----:B--2---:R-:W-:-:S05]  /*5360*/  IMAD.U32 R0, R0, 0x10000, RZ ;  /* 0x0001000000007824 */ /* 0x004fca00078e00ff */
[----:B------:R-:W-:Y:S01]  /*5370*/  F2FP.F16.F32.PACK_AB R0, RZ, R0 ;  /* 0x00000000ff00723e */ /* 0x000fe200000000ff */
[----:B------:R-:W-:Y:S06]  /*5380*/  BRA `(.L_x_6161) ;  /* 0x0000000400b87947 */ /* 0x000fec0003800000 */
.L_x_6168:
        /* <DEDUP_REMOVED lines=12> */
.L_x_6175:
        /* <DEDUP_REMOVED lines=21> */
.L_x_6179:
[----:B------:R-:W-:Y:S05]  /*55a0*/  BSYNC.RECONVERGENT B1 ;  /* 0x0000000000017941 */ /* 0x000fea0003800200 */
.L_x_6178:
[----:B------:R-:W-:Y:S02]  /*55b0*/  SHF.L.U32 R0, R0, 0x14, RZ ;  /* 0x0000001400007819 */ /* 0x000fe400000006ff */
[----:B------:R-:W-:-:S04]  /*55c0*/  LEA R2, R2, 0x3b800000, 0x17 ;  /* 0x3b80000002027811 */ /* 0x000fc800078eb8ff */
[----:B------:R-:W-:-:S07]  /*55d0*/  LOP3.LUT R0, R2, R0, R7, 0xfe, !PT ;  /* 0x0000000002007212 */ /* 0x000fce00078efe07 */
.L_x_6177:
[----:B------:R-:W-:Y:S05]  /*55e0*/  BSYNC.RECONVERGENT B0 ;  /* 0x0000000000007941 */ /* 0x000fea0003800200 */
.L_x_6176:
[----:B------:R-:W-:Y:S01]  /*55f0*/  F2FP.F16.F32.PACK_AB R0, RZ, R0 ;  /* 0x00000000ff00723e */ /* 0x000fe200000000ff */
[----:B------:R-:W-:Y:S06]  /*5600*/  BRA `(.L_x_6161) ;  /* 0x0000000400187947 */ /* 0x000fec0003800000 */
.L_x_6174:
        /* <DEDUP_REMOVED lines=21> */
.L_x_6183:
[----:B------:R-:W-:Y:S05]  /*5760*/  BSYNC.RECONVERGENT B1 ;  /* 0x0000000000017941 */ /* 0x000fea0003800200 */
.L_x_6182:
[----:B------:R-:W-:Y:S01]  /*5770*/  IMAD.SHL.U32 R0, R0, 0x200000, RZ ;  /* 0x0020000000007824 */ /* 0x000fe200078e00ff */
[----:B------:R-:W-:-:S04]  /*5780*/  LEA R2, R2, 0x37800000, 0x17 ;  /* 0x3780000002027811 */ /* 0x000fc800078eb8ff */
[----:B------:R-:W-:-:S07]  /*5790*/  LOP3.LUT R0, R2, R0, R7, 0xfe, !PT ;  /* 0x0000000002007212 */ /* 0x000fce00078efe07 */
.L_x_6181:
[----:B------:R-:W-:Y:S05]  /*57a0*/  BSYNC.RECONVERGENT B0 ;  /* 0x0000000000007941 */ /* 0x000fea0003800200 */
.L_x_6180:
[----:B------:R-:W-:Y:S01]  /*57b0*/  F2FP.F16.F32.PACK_AB R0, RZ, R0 ;  /* 0x00000000ff00723e */ /* 0x000fe200000000ff */
[----:B------:R-:W-:Y:S06]  /*57c0*/  BRA `(.L_x_6161) ;  /* 0x0000000000a87947 */ /* 0x000fec0003800000 */
.L_x_6173:
        /* <DEDUP_REMOVED lines=14> */
.L_x_6187:
[----:B------:R-:W-:Y:S05]  /*58b0*/  BSYNC.RECONVERGENT B0 ;  /* 0x0000000000007941 */ /* 0x000fea0003800200 */
.L_x_6186:
[----:B------:R-:W-:Y:S01]  /*58c0*/  F2FP.F16.F32.PACK_AB R0, RZ, R0 ;  /* 0x00000000ff00723e */ /* 0x000fe200000000ff */
[----:B------:R-:W-:Y:S06]  /*58d0*/  BRA `(.L_x_6161) ;  /* 0x0000000000647947 */ /* 0x000fec0003800000 */
.L_x_6160:
        /* <DEDUP_REMOVED lines=16> */
.L_x_6188:
[----:B------:R-:W-:Y:S01]  /*59e0*/  PRMT R0, RZ, 0x7610, R0 ;  /* 0x00007610ff007816 */ /* 0x000fe20000000000 */
[----:B------:R-:W-:Y:S06]  /*59f0*/  BRA `(.L_x_6161) ;  /* 0x00000000001c7947 */ /* 0x000fec0003800000 */
.L_x_6185:
[----:B------:R-:W2:Y:S02]  /*5a00*/  LDG.E.64 R2, desc[UR36][R2.64] ;  /* 0x0000002402027981 */ /* 0x000ea4000c1e1b00 */
[----:B--2---:R-:W1:Y:S02]  /*5a10*/  I2F.U64 R0, R2 ;  /* 0x0000000200007312 */ /* 0x004e640000301000 */
[----:B-1----:R-:W-:Y:S01]  /*5a20*/  F2FP.F16.F32.PACK_AB R0, RZ, R0 ;  /* 0x00000000ff00723e */ /* 0x002fe200000000ff */
[----:B------:R-:W-:Y:S06]  /*5a30*/  BRA `(.L_x_6161) ;  /* 0x00000000000c7947 */ /* 0x000fec0003800000 */
.L_x_6184:
[----:B------:R-:W2:Y:S02]  /*5a40*/  LDG.E R2, desc[UR36][R2.64] ;  /* 0x0000002402027981 */ /* 0x000ea4000c1e1900 */
[----:B--2---:R-:W-:-:S04]  /*5a50*/  I2FP.F32.U32 R0, R2 ;  /* 0x0000000200007245 */ /* 0x004fc80000201000 */
[----:B------:R-:W-:-:S07]  /*5a60*/  F2FP.F16.F32.PACK_AB R0, RZ, R0 ;  /* 0x00000000ff00723e */ /* 0x000fce00000000ff */
.L_x_6161:
[----:B-12---:R-:W1:Y:S01]  /*5a70*/  LDC.U16 R2, c[0x0][0x592] ;  /* 0x00016480ff027b82 */ /* 0x006e620000000400 */
[----:B-----5:R-:W-:Y:S01]  /*5a80*/  HADD2.F32 R5, -RZ, R0.H0_H0 ;  /* 0x20000000ff057230 */ /* 0x020fe20000004100 */
[----:B------:R-:W-:Y:S01]  /*5a90*/  BSSY.RECONVERGENT B0, `(.L_x_6189) ;  /* 0x0000040000007945 */ /* 0x000fe20003800200 */
[----:B-1----:R-:W-:-:S05]  /*5aa0*/  HADD2.F32 R0, -RZ, R2.H0_H0 ;  /* 0x20000002ff007230 */ /* 0x002fca0000004100 */
        /* <DEDUP_REMOVED lines=26> */
.L_x_6194:
[----:B------:R-:W-:Y:S01]  /*5c50*/  FSETP.GEU.FTZ.AND P0, PT, R7, -R6, PT ;  /* 0x800000060700720b */ /* 0x000fe20003f1e000 */
[----:B------:R-:W-:-:S12]  /*5c60*/  FADD.FTZ R2, R2, -1 ;  /* 0xbf80000002027421 */ /* 0x000fd80000010000 */
[----:B------:R-:W-:-:S07]  /*5c70*/  @!P0 FADD.FTZ R2, R2, -1 ;  /* 0xbf80000002028421 */ /* 0x000fce0000010000 */
.L_x_6193:
[----:B------:R-:W-:Y:S05]  /*5c80*/  BSYNC.RECONVERGENT B1 ;  /* 0x0000000000017941 */ /* 0x000fea0003800200 */
.L_x_6192:
[----:B------:R-:W-:Y:S01]  /*5c90*/  FFMA.FTZ R3, -R6, R2, R3 ;  /* 0x0000000206037223 */ /* 0x000fe20000010103 */
[----:B------:R-:W-:Y:S06]  /*5ca0*/  BRA `(.L_x_6190) ;  /* 0x0000000000787947 */ /* 0x000fec0003800000 */
.L_x_6191:
        /* <DEDUP_REMOVED lines=14> */
.L_x_6197:
        /* <DEDUP_REMOVED lines=13> */
.L_x_6196:
[----:B------:R-:W-:Y:S05]  /*5e60*/  BSYNC.RECONVERGENT B1 ;  /* 0x0000000000017941 */ /* 0x000fea0003800200 */
.L_x_6195:
[----:B------:R-:W-:-:S04]  /*5e70*/  FMUL.FTZ R2, R3, 1.1920928955078125e-07 ;  /* 0x3400000003027820 */ /* 0x000fc80000410000 */
[----:B------:R-:W-:-:S07]  /*5e80*/  FMUL.FTZ R3, R7, R2 ;  /* 0x0000000207037220 */ /* 0x000fce0000410000 */
.L_x_6190:
[----:B------:R-:W-:Y:S05]  /*5e90*/  BSYNC.RECONVERGENT B0 ;  /* 0x0000000000007941 */ /* 0x000fea0003800200 */
.L_x_6189:
        /* <DEDUP_REMOVED lines=22> */
.L_x_6201:
[----:B------:R-:W-:-:S06]  /*6000*/  HADD2.F32 R5, -RZ, R0.H0_H0 ;  /* 0x20000000ff057230 */ /* 0x000fcc0000004100 */
[----:B------:R-:W1:Y:S02]  /*6010*/  F2I.S64.TRUNC R4, R5 ;  /* 0x0000000500047311 */ /* 0x000e64000020d900 */
[----:B-1----:R1:W-:Y:S01]  /*6020*/  STG.E.U8 desc[UR36][R2.64], R4 ;  /* 0x0000000402007986 */ /* 0x0023e2000c101124 */
[----:B------:R-:W-:Y:S05]  /*6030*/  BRA `(.L_x_6203) ;  /* 0x0000000c006c7947 */ /* 0x000fea0003800000 */
.L_x_6200:
        /* <DEDUP_REMOVED lines=10> */
.L_x_6205:
[----:B------:R-:W-:-:S04]  /*60e0*/  HADD2.F32 R0, -RZ, R0.H0_H0 ;  /* 0x20000000ff007230 */ /* 0x000fc80000004100 */
[----:B------:R-:W1:Y:S02]  /*60f0*/  F2I.FTZ.TRUNC.NTZ R5, R0 ;  /* 0x0000000000057305 */ /* 0x000e64000021f100 */
[----:B-1----:R1:W-:Y:S01]  /*6100*/  STG.E desc[UR36][R2.64], R5 ;  /* 0x0000000502007986 */ /* 0x0023e2000c101924 */
[----:B------:R-:W-:Y:S05]  /*6110*/  BRA `(.L_x_6203) ;  /* 0x0000000c00347947 */ /* 0x000fea0003800000 */
.L_x_6204:
[----:B------:R-:W-:-:S04]  /*6120*/  HADD2.F32 R0, -RZ, R0.H0_H0 ;  /* 0x20000000ff007230 */ /* 0x000fc80000004100 */
[----:B------:R-:W1:Y:S02]  /*6130*/  F2I.FTZ.TRUNC.NTZ R5, R0 ;  /* 0x0000000000057305 */ /* 0x000e64000021f100 */
[----:B-1----:R1:W-:Y:S01]  /*6140*/  STG.E.U16 desc[UR36][R2.64], R5 ;  /* 0x0000000502007986 */ /* 0x0023e2000c101524 */
[----:B------:R-:W-:Y:S05]  /*6150*/  BRA `(.L_x_6203) ;  /* 0x0000000c00247947 */ /* 0x000fea0003800000 */
.L_x_6199:
        /* <DEDUP_REMOVED lines=9> */
.L_x_6207:
[----:B------:R1:W-:Y:S01]  /*61f0*/  STG.E.U16 desc[UR36][R2.64], R0 ;  /* 0x0000000002007986 */ /* 0x0003e2000c101524 */
[----:B------:R-:W-:Y:S05]  /*6200*/  BRA `(.L_x_6203) ;  /* 0x0000000800f87947 */ /* 0x000fea0003800000 */
.L_x_6206:
        /* <DEDUP_REMOVED lines=10> */
.L_x_6209:
[----:B------:R-:W-:-:S05]  /*62b0*/  HADD2.F32 R0, -RZ, R0.H0_H0 ;  /* 0x20000000ff007230 */ /* 0x000fca0000004100 */
[----:B------:R-:W-:-:S04]  /*62c0*/  F2FP.F16.F32.PACK_AB R0, RZ, R0 ;  /* 0x00000000ff00723e */ /* 0x000fc800000000ff */
[----:B------:R-:W-:-:S05]  /*62d0*/  PRMT R0, R0, 0x5410, RZ ;  /* 0x0000541000007816 */ /* 0x000fca00000000ff */
[----:B------:R1:W-:Y:S01]  /*62e0*/  STG.E desc[UR36][R2.64], R0 ;  /* 0x0000000002007986 */ /* 0x0003e2000c101924 */
[----:B------:R-:W-:Y:S05]  /*62f0*/  BRA `(.L_x_6203) ;  /* 0x0000000800bc7947 */ /* 0x000fea0003800000 */
.L_x_6208:
[----:B------:R-:W-:-:S05]  /*6300*/  HADD2.F32 R4, -RZ, R0.H0_H0 ;  /* 0x20000000ff047230 */ /* 0x000fca0000004100 */
[----:B------:R-:W-:-:S06]  /*6310*/  FMUL.FTZ R4, R4, 1 ;  /* 0x3f80000004047820 */ /* 0x000fcc0000410000 */
[----:B------:R-:W1:Y:S02]  /*6320*/  F2F.F64.F32 R4, R4 ;  /* 0x0000000400047310 */ /* 0x000e640000201800 */
[----:B-1----:R1:W-:Y:S01]  /*6330*/  STG.E.64 desc[UR36][R2.64], R4 ;  /* 0x0000000402007986 */ /* 0x0023e2000c101b24 */
[----:B------:R-:W-:Y:S05]  /*6340*/  BRA `(.L_x_6203) ;  /* 0x0000000800a87947 */ /* 0x000fea0003800000 */
.L_x_6198:
        /* <DEDUP_REMOVED lines=14> */
.L_x_6213:
        /* <DEDUP_REMOVED lines=18> */
.L_x_6216:
[----:B------:R-:W-:-:S04]  /*6550*/  SHF.R.U32.HI R5, RZ, 0x18, R5 ;  /* 0x00000018ff057819 */ /* 0x000fc80000011605 */
[----:B------:R-:W-:-:S07]  /*6560*/  LOP3.LUT R0, R0, 0x80, R5, 0xf8, !PT ;  /* 0x0000008000007812 */ /* 0x000fce00078ef805 */
.L_x_6215:
[----:B------:R-:W-:Y:S05]  /*6570*/  BSYNC.RECONVERGENT B0 ;  /* 0x0000000000007941 */ /* 0x000fea0003800200 */
.L_x_6214:
[----:B------:R4:W-:Y:S01]  /*6580*/  STG.E.U8 desc[UR36][R2.64], R0 ;  /* 0x0000000002007986 */ /* 0x0009e2000c101124 */
[----:B------:R-:W-:Y:S05]  /*6590*/  BRA `(.L_x_6203) ;  /* 0x0000000800147947 */ /* 0x000fea0003800000 */
.L_x_6212:
        /* <DEDUP_REMOVED lines=18> */
.L_x_6219:
[----:B------:R-:W-:-:S04]  /*66c0*/  SHF.R.U32.HI R5, RZ, 0x18, R5 ;  /* 0x00000018ff057819 */ /* 0x000fc80000011605 */
[----:B------:R-:W-:-:S07]  /*66d0*/  LOP3.LUT R0, R0, 0x80, R5, 0xf8, !PT ;  /* 0x0000008000007812 */ /* 0x000fce00078ef805 */
.L_x_6218:
[----:B------:R-:W-:Y:S05]  /*66e0*/  BSYNC.RECONVERGENT B0 ;  /* 0x0000000000007941 */ /* 0x000fea0003800200 */
.L_x_6217:
[----:B------:R1:W-:Y:S01]  /*66f0*/  STG.E.U8 desc[UR36][R2.64], R0 ;  /* 0x0000000002007986 */ /* 0x0003e2000c101124 */
[----:B------:R-:W-:Y:S05]  /*6700*/  BRA `(.L_x_6203) ;  /* 0x0000000400b87947 */ /* 0x000fea0003800000 */
.L_x_6211:
        /* <DEDUP_REMOVED lines=22> */
.L_x_6221:
[----:B------:R-:W-:-:S06]  /*6870*/  HADD2.F32 R4, -RZ, R0.H0_H0 ;  /* 0x20000000ff047230 */ /* 0x000fcc0000004100 */
[----:B------:R-:W1:Y:S02]  /*6880*/  F2I.U64.TRUNC R4, R4 ;  /* 0x0000000400047311 */ /* 0x000e64000020d800 */
[----:B-1----:R2:W-:Y:S01]  /*6890*/  STG.E.64 desc[UR36][R2.64], R4 ;  /* 0x0000000402007986 */ /* 0x0025e2000c101b24 */
[----:B------:R-:W-:Y:S05]  /*68a0*/  BRA `(.L_x_6203) ;  /* 0x0000000400507947 */ /* 0x000fea0003800000 */
.L_x_6220:
[----:B------:R-:W-:-:S04]  /*68b0*/  HADD2.F32 R0, -RZ, R0.H0_H0 ;  /* 0x20000000ff007230 */ /* 0x000fc80000004100 */
[----:B------:R-:W1:Y:S02]  /*68c0*/  F2I.FTZ.U32.TRUNC.NTZ R5, R0 ;  /* 0x0000000000057305 */ /* 0x000e64000021f000 */
[----:B-1----:R1:W-:Y:S01]  /*68d0*/  STG.E desc[UR36][R2.64], R5 ;  /* 0x0000000502007986 */ /* 0x0023e2000c101924 */
[----:B------:R-:W-:Y:S05]  /*68e0*/  BRA `(.L_x_6203) ;  /* 0x0000000400407947 */ /* 0x000fea0003800000 */
.L_x_6210:
        /* <DEDUP_REMOVED lines=11> */
.L_x_6223:
[----:B------:R-:W-:Y:S01]  /*69a0*/  HADD2.F32 R0, -RZ, R0.H0_H0 ;  /* 0x20000000ff007230 */ /* 0x000fe20000004100 */
[----:B------:R-:W-:-:S04]  /*69b0*/  CS2R R6, SRZ ;  /* 0x0000000000067805 */ /* 0x000fc8000001ff00 */
[----:B------:R-:W-:-:S04]  /*69c0*/  FMUL.FTZ R0, R0, 1 ;  /* 0x3f80000000007820 */ /* 0x000fc80000410000 */
[----:B------:R-:W1:Y:S02]  /*69d0*/  F2F.F64.F32 R4, R0 ;  /* 0x0000000000047310 */ /* 0x000e640000201800 */
[----:B-1----:R1:W-:Y:S01]  /*69e0*/  STG.E.128 desc[UR36][R2.64], R4 ;  /* 0x0000000402007986 */ /* 0x0023e2000c101d24 */
[----:B------:R-:W-:Y:S05]  /*69f0*/  BRA `(.L_x_6203) ;  /* 0x0000000000fc7947 */ /* 0x000fea0003800000 */
.L_x_6222:
[----:B------:R-:W-:-:S09]  /*6a00*/  UISETP.NE.AND UP0, UPT, UR4, 0xf, UPT ;  /* 0x0000000f0400788c */ /* 0x000fd2000bf05270 */
[----:B------:R-:W-:Y:S05]  /*6a10*/  BRA.U !UP0, `(.L_x_6224) ;  /* 0x0000000108e87547 */ /* 0x000fea000b800000 */
[----:B------:R-:W-:-:S09]  /*6a20*/  UISETP.NE.AND UP0, UPT, UR4, 0x17, UPT ;  /* 0x000000170400788c */ /* 0x000fd2000bf05270 */
[----:B------:R-:W-:Y:S05]  /*6a30*/  BRA.U !UP0, `(.L_x_6225) ;  /* 0x0000000108907547 */ /* 0x000fea000b800000 */
[----:B------:R-:W-:-:S09]  /*6a40*/  UISETP.NE.AND UP0, UPT, UR4, 0x18, UPT ;  /* 0x000000180400788c */ /* 0x000fd2000bf05270 */
[----:B------:R-:W-:Y:S05]  /*6a50*/  BRA.U !UP0, `(.L_x_6226) ;  /* 0x0000000108447547 */ /* 0x000fea000b800000 */
.L_x_6202:
        /* <DEDUP_REMOVED lines=16> */
.L_x_6227:
[----:B------:R-:W-:Y:S05]  /*6b60*/  BRA `(.L_x_6203) ;  /* 0x0000000000a07947 */ /* 0x000fea0003800000 */
.L_x_6226:
        /* <DEDUP_REMOVED lines=13> */
.L_x_6229:
[----:B------:R-:W-:Y:S05]  /*6c40*/  BSYNC.RECONVERGENT B0 ;  /* 0x0000000000007941 */ /* 0x000fea0003800200 */
.L_x_6228:
[----:B------:R-:W-:-:S05]  /*6c50*/  LOP3.LUT R5, R0, 0x80, R5, 0xf8, !PT ;  /* 0x0000008000057812 */ /* 0x000fca00078ef805 */
[----:B------:R1:W-:Y:S01]  /*6c60*/  STG.E.U8 desc[UR36][R2.64], R5 ;  /* 0x0000000502007986 */ /* 0x0003e2000c101124 */
[----:B------:R-:W-:Y:S05]  /*6c70*/  BRA `(.L_x_6203) ;  /* 0x00000000005c7947 */ /* 0x000fea0003800000 */
.L_x_6225:
        /* <DEDUP_REMOVED lines=12> */
.L_x_6231:
[----:B------:R-:W-:Y:S01]  /*6d40*/  IMAD.MOV.U32 R0, RZ, RZ, 0x7f ;  /* 0x0000007fff007424 */ /* 0x000fe200078e00ff */
[----:B------:R-:W-:-:S04]  /*6d50*/  ISETP.GT.U32.AND P0, PT, R4, 0x7f800000, PT ;  /* 0x7f8000000400780c */ /* 0x000fc80003f04070 */
[----:B------:R-:W-:-:S09]  /*6d60*/  SEL R0, R0, 0x7c, P0 ;  /* 0x0000007c00007807 */ /* 0x000fd20000000000 */
.L_x_6232:
[----:B------:R-:W-:Y:S05]  /*6d70*/  BSYNC.RECONVERGENT B0 ;  /* 0x0000000000007941 */ /* 0x000fea0003800200 */
.L_x_6230:
[----:B------:R-:W-:-:S04]  /*6d80*/  SHF.R.U32.HI R5, RZ, 0x18, R5 ;  /* 0x00000018ff057819 */ /* 0x000fc80000011605 */
[----:B------:R-:W-:-:S05]  /*6d90*/  LOP3.LUT R5, R0, 0x80, R5, 0xf8, !PT ;  /* 0x0000008000057812 */ /* 0x000fca00078ef805 */
[----:B------:R1:W-:Y:S01]  /*6da0*/  STG.E.U8 desc[UR36][R2.64], R5 ;  /* 0x0000000502007986 */ /* 0x0003e2000c101124 */
[----:B------:R-:W-:Y:S05]  /*6db0*/  BRA `(.L_x_6203) ;  /* 0x00000000000c7947 */ /* 0x000fea0003800000 */
.L_x_6224:
[----:B------:R-:W-:-:S05]  /*6dc0*/  HADD2.F32 R0, -RZ, R0.H0_H0 ;  /* 0x20000000ff007230 */ /* 0x000fca0000004100 */
[----:B------:R-:W-:-:S05]  /*6dd0*/  F2FP.BF16.F32.PACK_AB R0, RZ, R0 ;  /* 0x00000000ff00723e */ /* 0x000fca00000010ff */
[----:B------:R1:W-:Y:S02]  /*6de0*/  STG.E.U16 desc[UR36][R2.64], R0 ;  /* 0x0000000002007986 */ /* 0x0003e4000c101524 */
.L_x_6203:
[----:B------:R-:W-:-:S07]  /*6df0*/  VIADD R17, R17, 0x80 ;  /* 0x0000008011117836 */ /* 0x000fce0000000000 */
.L_x_6154:
[----:B------:R-:W-:Y:S05]  /*6e00*/  BSYNC.RECONVERGENT B6 ;  /* 0x0000000000067941 */ /* 0x000fea0003800200 */
.L_x_6153:
[----:B------:R-:W5:Y:S01]  /*6e10*/  LDCU UR4, c[0x0][0x380] ;  /* 0x00007000ff0477ac */ /* 0x000f620008000800 */
[----:B------:R-:W-:Y:S01]  /*6e20*/  BSSY.RECONVERGENT B6, `(.L_x_6233) ;  /* 0x0000368000067945 */ /* 0x000fe20003800200 */
[----:B-----5:R-:W-:-:S13]  /*6e30*/  ISETP.GE.AND P0, PT, R17, UR4, PT ;  /* 0x0000000411007c0c */ /* 0x020fda000bf06270 */
[----:B------:R-:W-:Y:S05]  /*6e40*/  @P0 BRA `(.L_x_6234) ;  /* 0x0000003400940947 */ /* 0x000fea0003800000 */
[----:B------:R-:W5:Y:S01]  /*6e50*/  LDCU UR4, c[0x0][0x388] ;  /* 0x00007100ff0477ac */ /* 0x000f620008000800 */
[----:B-1234-:R-:W-:Y:S02]  /*6e60*/  HFMA2 R0, -RZ, RZ, 0, 0 ;  /* 0x00000000ff007431 */ /* 0x01efe400000001ff */
        /* <DEDUP_REMOVED lines=301> */
.L_x_6235:
        /* <DEDUP_REMOVED lines=18> */
.L_x_6239:
[----:B------:R-:W2:Y:S02]  /*8260*/  LDG.E.U8 R2, desc[UR36][R2.64] ;  /* 0x0000002402027981 */ /* 0x000ea4000c1e1100 */
[----:B--2---:R-:W-:-:S04]  /*8270*/  I2FP.F32.U32 R0, R2 ;  /* 0x0000000200007245 */ /* 0x004fc80000201000 */
[----:B------:R-:W-:Y:S01]  /*8280*/  F2FP.F16.F32.PACK_AB R0, RZ, R0 ;  /* 0x00000000ff00723e */ /* 0x000fe200000000ff */
[----:B------:R-:W-:Y:S06]  /*8290*/  BRA `(.L_x_6241) ;  /* 0x0000000c009c7947 */ /* 0x000fec0003800000 */
.L_x_6238:
        /* <DEDUP_REMOVED lines=10> */
.L_x_6243:
[----:B------:R-:W2:Y:S02]  /*8340*/  LDG.E R2, desc[UR36][R2.64] ;  /* 0x0000002402027981 */ /* 0x000ea4000c1e1900 */
[----:B--2---:R-:W-:-:S04]  /*8350*/  I2FP.F32.S32 R0, R2 ;  /* 0x0000000200007245 */ /* 0x004fc80000201400 */
[----:B------:R-:W-:Y:S01]  /*8360*/  F2FP.F16.F32.PACK_AB R0, RZ, R0 ;  /* 0x00000000ff00723e */ /* 0x000fe200000000ff */
[----:B------:R-:W-:Y:S06]  /*8370*/  BRA `(.L_x_6241) ;  /* 0x0000000c00647947 */ /* 0x000fec0003800000 */
.L_x_6242:
[----:B------:R-:W2:Y:S02]  /*8380*/  LDG.E.U16 R2, desc[UR36][R2.64] ;  /* 0x0000002402027981 */ /* 0x000ea4000c1e1500 */
[----:B--2---:R-:W1:Y:S02]  /*8390*/  I2F.S16 R0, R2 ;  /* 0x0000000200007306 */ /* 0x004e640000101400 */
[----:B-1----:R-:W-:Y:S01]  /*83a0*/  F2FP.F16.F32.PACK_AB R0, RZ, R0 ;  /* 0x00000000ff00723e */ /* 0x002fe200000000ff */
[----:B------:R-:W-:Y:S06]  /*83b0*/  BRA `(.L_x_6241) ;  /* 0x0000000c00547947 */ /* 0x000fec0003800000 */
.L_x_6237:
        /* <DEDUP_REMOVED lines=9> */
.L_x_6245:
[----:B------:R1:W5:Y:S01]  /*8450*/  LDG.E.U16 R0, desc[UR36][R2.64] ;  /* 0x0000002402007981 */ /* 0x000362000c1e1500 */
[----:B------:R-:W-:Y:S05]  /*8460*/  BRA `(.L_x_6241) ;  /* 0x0000000c00287947 */ /* 0x000fea0003800000 */
.L_x_6244:
        /* <DEDUP_REMOVED lines=9> */
.L_x_6247:
[----:B------:R2:W5:Y:S01]  /*8500*/  LDG.E.U16 R0, desc[UR36][R2.64] ;  /* 0x0000002402007981 */ /* 0x000562000c1e1500 */
[----:B------:R-:W-:Y:S05]  /*8510*/  BRA `(.L_x_6241) ;  /* 0x0000000800fc7947 */ /* 0x000fea0003800000 */
.L_x_6246:
        /* <DEDUP_REMOVED lines=12> */
.L_x_6236:
        /* <DEDUP_REMOVED lines=13> */
.L_x_6250:
        /* <DEDUP_REMOVED lines=12> */
.L_x_6249:
        /* <DEDUP_REMOVED lines=27> */
.L_x_6252:
        /* <DEDUP_REMOVED lines=13> */
.L_x_6251:
[----:B------:R-:W2:Y:S02]  /*89f0*/  LDG.E.U16 R0, desc[UR36][R2.64] ;  /* 0x0000002402007981 */ /* 0x000ea4000c1e1500 */
[----:B--2---:R-:W-:-:S05]  /*8a00*/  IMAD.U32 R0, R0, 0x10000, RZ ;  /* 0x0001000000007824 */ /* 0x004fca00078e00ff */
[----:B------:R-:W-:Y:S01]  /*8a10*/  F2FP.F16.F32.PACK_AB R0, RZ, R0 ;  /* 0x00000000ff00723e */ /* 0x000fe200000000ff */
[----:B------:R-:W-:Y:S06]  /*8a20*/  BRA `(.L_x_6241) ;  /* 0x0000000400b87947 */ /* 0x000fec0003800000 */
.L_x_6248:
        /* <DEDUP_REMOVED lines=12> */
.L_x_6255:
        /* <DEDUP_REMOVED lines=21> */
.L_x_6259:
[----:B------:R-:W-:Y:S05]  /*8c40*/  BSYNC.RECONVERGENT B1 ;  /* 0x0000000000017941 */ /* 0x000fea0003800200 */
.L_x_6258:
[----:B------:R-:W-:Y:S01]  /*8c50*/  IMAD.SHL.U32 R0, R0, 0x100000, RZ ;  /* 0x0010000000007824 */ /* 0x000fe200078e00ff */
[----:B------:R-:W-:-:S04]  /*8c60*/  LEA R2, R2, 0x3b800000, 0x17 ;  /* 0x3b80000002027811 */ /* 0x000fc800078eb8ff */
[----:B------:R-:W-:-:S07]  /*8c70*/  LOP3.LUT R0, R2, R0, R7, 0xfe, !PT ;  /* 0x0000000002007212 */ /* 0x000fce00078efe07 */
.L_x_6257:
[----:B------:R-:W-:Y:S05]  /*8c80*/  BSYNC.RECONVERGENT B0 ;  /* 0x0000000000007941 */ /* 0x000fea0003800200 */
.L_x_6256:
[----:B------:R-:W-:Y:S01]  /*8c90*/  F2FP.F16.F32.PACK_AB R0, RZ, R0 ;  /* 0x00000000ff00723e */ /* 0x000fe200000000ff */
[----:B------:R-:W-:Y:S06]  /*8ca0*/  BRA `(.L_x_6241) ;  /* 0x0000000400187947 */ /* 0x000fec0003800000 */
.L_x_6254:
        /* <DEDUP_REMOVED lines=21> */
.L_x_6263:
[----:B------:R-:W-:Y:S05]  /*8e00*/  BSYNC.RECONVERGENT B1 ;  /* 0x0000000000017941 */ /* 0x000fea0003800200 */
.L_x_6262:
[----:B------:R-:W-:Y:S02]  /*8e10*/  SHF.L.U32 R0, R0, 0x15, RZ ;  /* 0x0000001500007819 */ /* 0x000fe400000006ff */
[----:B------:R-:W-:-:S04]  /*8e20*/  LEA R2, R2, 0x37800000, 0x17 ;  /* 0x3780000002027811 */ /* 0x000fc800078eb8ff */
[----:B------:R-:W-:-:S07]  /*8e30*/  LOP3.LUT R0, R2, R0, R7, 0xfe, !PT ;  /* 0x0000000002007212 */ /* 0x000fce00078efe07 */
.L_x_6261:
[----:B------:R-:W-:Y:S05]  /*8e40*/  BSYNC.RECONVERGENT B0 ;  /* 0x0000000000007941 */ /* 0x000fea0003800200 */
.L_x_6260:
[----:B------:R-:W-:Y:S01]  /*8e50*/  F2FP.F16.F32.PACK_AB R0, RZ, R0 ;  /* 0x00000000ff00723e */ /* 0x000fe200000000ff */
[----:B------:R-:W-:Y:S06]  /*8e60*/  BRA `(.L_x_6241) ;  /* 0x0000000000a87947 */ /* 0x000fec0003800000 */
.L_x_6253:
        /* <DEDUP_REMOVED lines=14> */
.L_x_6267:
[----:B------:R-:W-:Y:S05]  /*8f50*/  BSYNC.RECONVERGENT B0 ;  /* 0x0000000000007941 */ /* 0x000fea0003800200 */
.L_x_6266:
[----:B------:R-:W-:Y:S01]  /*8f60*/  F2FP.F16.F32.PACK_AB R0, RZ, R0 ;  /* 0x00000000ff00723e */ /* 0x000fe200000000ff */
[----:B------:R-:W-:Y:S06]  /*8f70*/  BRA `(.L_x_6241) ;  /* 0x0000000000647947 */ /* 0x000fec0003800000 */
.L_x_6240:
[----:B------:R-:W-:Y:S01]  /*8f80*/  MOV R2, 0x0 ;  /* 0x0000000000027802 */ /* 0x000fe20000000f00 */
[----:B------:R-:W1:Y:S01]  /*8f90*/  LDCU.64 UR4, c[0x4][0x178] ;  /* 0x01002f00ff0477ac */ /* 0x000e620008000a00 */
[----:B------:R-:W-:Y:S02]  /*8fa0*/  HFMA2 R13, -RZ, RZ, 0, 0 ;  /* 0x00000000ff0d7431 */ /* 0x000fe400000001ff */
[----:B0-----:R-:W-:Y:S01]  /*8fb0*/  IMAD.MOV.U32 R8, RZ, RZ, 0x4e ;  /* 0x0000004eff087424 */ /* 0x001fe200078e00ff */
[----:B------:R-:W0:Y:S01]  /*8fc0*/  LDCU.64 UR6, c[0x4][0x180] ;  /* 0x01003000ff0677ac */ /* 0x000e220008000a00 */
[----:B------:R-:W2:Y:S01]  /*8fd0*/  LDC.64 R2, c[0x4][R2] ;  /* 0x0100000002027b82 */ /* 0x000ea20000000a00 */
[----:B------:R-:W-:Y:S01]  /*8fe0*/  IMAD.MOV.U32 R12, RZ, RZ, 0x1 ;  /* 0x00000001ff0c7424 */ /* 0x000fe200078e00ff */
[----:B------:R-:W3:Y:S01]  /*8ff0*/  LDCU.64 UR8, c[0x4][0x78] ;  /* 0x01000f00ff0877ac */ /* 0x000ee20008000a00 */
[----:B-1----:R-:W-:Y:S02]  /*9000*/  IMAD.U32 R4, RZ, RZ, UR4 ;  /* 0x00000004ff047e24 */ /* 0x002fe4000f8e00ff */
[----:B------:R-:W-:Y:S01]  /*9010*/  IMAD.U32 R5, RZ, RZ, UR5 ;  /* 0x00000005ff057e24 */ /* 0x000fe2000f8e00ff */
[----:B0-----:R-:W-:Y:S01]  /*9020*/  MOV R6, UR6 ;  /* 0x0000000600067c02 */ /* 0x001fe20008000f00 */
[----:B------:R-:W-:-:S02]  /*9030*/  IMAD.U32 R7, RZ, RZ, UR7 ;  /* 0x00000007ff077e24 */ /* 0x000fc4000f8e00ff */
[----:B---3--:R-:W-:Y:S01]  /*9040*/  IMAD.U32 R10, RZ, RZ, UR8 ;  /* 0x00000008ff0a7e24 */ /* 0x008fe2000f8e00ff */
[----:B------:R-:W-:-:S07]  /*9050*/  MOV R11, UR9 ;  /* 0x00000009000b7c02 */ /* 0x000fce0008000f00 */
[----:B------:R-:W-:-:S07]  /*9060*/  LEPC R20, `(.L_x_6268) ;  /* 0x000000001014794e */ /* 0x000fce0000000000 */
[----:B--2---:R-:W-:Y:S05]  /*9070*/  CALL.ABS.NOINC R2 ;  /* 0x0000000002007343 */ /* 0x004fea0003c00000 */
.L_x_6268:
[----:B------:R-:W-:Y:S01]  /*9080*/  PRMT R0, RZ, 0x7610, R0 ;  /* 0x00007610ff007816 */ /* 0x000fe20000000000 */
[----:B------:R-:W-:Y:S06]  /*9090*/  BRA `(.L_x_6241) ;  /* 0x00000000001c7947 */ /* 0x000fec0003800000 */
.L_x_6265:
[----:B------:R-:W2:Y:S02]  /*90a0*/  LDG.E.64 R2, desc[UR36][R2.64] ;  /* 0x0000002402027981 */ /* 0x000ea4000c1e1b00 */
[----:B--2---:R-:W1:Y:S02]  /*90b0*/  I2F.U64 R0, R2 ;  /* 0x0000000200007312 */ /* 0x004e640000301000 */
[----:B-1----:R-:W-:Y:S01]  /*90c0*/  F2FP.F16.F32.PACK_AB R0, RZ, R0 ;  /* 0x00000000ff00723e */ /* 0x002fe200000000ff */
[----:B------:R-:W-:Y:S06]  /*90d0*/  BRA `(.L_x_6241) ;  /* 0x00000000000c7947 */ /* 0x000fec0003800000 */
.L_x_6264:
[----:B------:R-:W2:Y:S02]  /*90e0*/  LDG.E R2, desc[UR36][R2.64] ;  /* 0x0000002402027981 */ /* 0x000ea4000c1e1900 */
[----:B--2---:R-:W-:-:S04]  /*90f0*/  I2FP.F32.U32 R0, R2 ;  /* 0x0000000200007245 */ /* 0x004fc80000201000 */
[----:B------:R-:W-:-:S07]  /*9100*/  F2FP.F16.F32.PACK_AB R0, RZ, R0 ;  /* 0x00000000ff00723e */ /* 0x000fce00000000ff */
.L_x_6241:
        /* <DEDUP_REMOVED lines=30> */
.L_x_6274:
[----:B------:R-:W-:Y:S01]  /*92f0*/  FSETP.GEU.FTZ.AND P0, PT, R7, -R6, PT ;  /* 0x800000060700720b */ /* 0x000fe20003f1e000 */
[----:B------:R-:W-:-:S12]  /*9300*/  FADD.FTZ R2, R2, -1 ;  /* 0xbf80000002027421 */ /* 0x000fd80000010000 */
[----:B------:R-:W-:-:S07]  /*9310*/  @!P0 FADD.FTZ R2, R2, -1 ;  /* 0xbf80000002028421 */ /* 0x000fce0000010000 */
.L_x_6273:
[----:B------:R-:W-:Y:S05]  /*9320*/  BSYNC.RECONVERGENT B1 ;  /* 0x0000000000017941 */ /* 0x000fea0003800200 */
.L_x_6272:
[----:B------:R-:W-:Y:S01]  /*9330*/  FFMA.FTZ R3, -R6, R2, R3 ;  /* 0x0000000206037223 */ /* 0x000fe20000010103 */
[----:B------:R-:W-:Y:S06]  /*9340*/  BRA `(.L_x_6270) ;  /* 0x0000000000787947 */ /* 0x000fec0003800000 */
.L_x_6271:
        /* <DEDUP_REMOVED lines=14> */
.L_x_6277:
        /* <DEDUP_REMOVED lines=13> */
.L_x_6276:
[----:B------:R-:W-:Y:S05]  /*9500*/  BSYNC.RECONVERGENT B1 ;  /* 0x0000000000017941 */ /* 0x000fea0003800200 */
.L_x_6275:
[----:B------:R-:W-:-:S04]  /*9510*/  FMUL.FTZ R2, R3, 1.1920928955078125e-07 ;  /* 0x3400000003027820 */ /* 0x000fc80000410000 */
[----:B------:R-:W-:-:S07]  /*9520*/  FMUL.FTZ R3, R7, R2 ;  /* 0x0000000207037220 */ /* 0x000fce0000410000 */
.L_x_6270:
[----:B------:R-:W-:Y:S05]  /*9530*/  BSYNC.RECONVERGENT B0 ;  /* 0x0000000000007941 */ /* 0x000fea0003800200 */
.L_x_6269:
        /* <DEDUP_REMOVED lines=22> */
.L_x_6281:
[----:B------:R-:W-:-:S06]  /*96a0*/  HADD2.F32 R5, -RZ, R0.H0_H0 ;  /* 0x20000000ff057230 */ /* 0x000fcc0000004100 */
[----:B------:R-:W1:Y:S02]  /*96b0*/  F2I.S64.TRUNC R4, R5 ;  /* 0x0000000500047311 */ /* 0x000e64000020d900 */
[----:B-1----:R4:W-:Y:S01]  /*96c0*/  STG.E.U8 desc[UR36][R2.64], R4 ;  /* 0x0000000402007986 */ /* 0x0029e2000c101124 */
[----:B------:R-:W-:Y:S05]  /*96d0*/  BRA `(.L_x_6283) ;  /* 0x0000000c006c7947 */ /* 0x000fea0003800000 */
.L_x_6280:
        /* <DEDUP_REMOVED lines=10> */
.L_x_6285:
[----:B------:R-:W-:-:S04]  /*9780*/  HADD2.F32 R0, -RZ, R0.H0_H0 ;  /* 0x20000000ff007230 */ /* 0x000fc80000004100 */
[----:B------:R-:W1:Y:S02]  /*9790*/  F2I.FTZ.TRUNC.NTZ R5, R0 ;  /* 0x0000000000057305 */ /* 0x000e64000021f100 */
[----:B-1----:R3:W-:Y:S01]  /*97a0*/  STG.E desc[UR36][R2.64], R5 ;  /* 0x0000000502007986 */ /* 0x0027e2000c101924 */
[----:B------:R-:W-:Y:S05]  /*97b0*/  BRA `(.L_x_6283) ;  /* 0x0000000c00347947 */ /* 0x000fea0003800000 */
.L_x_6284:
[----:B------:R-:W-:-:S04]  /*97c0*/  HADD2.F32 R0, -RZ, R0.H0_H0 ;  /* 0x20000000ff007230 */ /* 0x000fc80000004100 */
[----:B------:R-:W1:Y:S02]  /*97d0*/  F2I.FTZ.TRUNC.NTZ R5, R0 ;  /* 0x0000000000057305 */ /* 0x000e64000021f100 */
[----:B-1----:R1:W-:Y:S01]  /*97e0*/  STG.E.U16 desc[UR36][R2.64], R5 ;  /* 0x0000000502007986 */ /* 0x0023e2000c101524 */
[----:B------:R-:W-:Y:S05]  /*97f0*/  BRA `(.L_x_6283) ;  /* 0x0000000c00247947 */ /* 0x000fea0003800000 */
.L_x_6279:
        /* <DEDUP_REMOVED lines=9> */
.L_x_6287:
[----:B------:R1:W-:Y:S01]  /*9890*/  STG.E.U16 desc[UR36][R2.64], R0 ;  /* 0x0000000002007986 */ /* 0x0003e2000c101524 */
[----:B------:R-:W-:Y:S05]  /*98a0*/  BRA `(.L_x_6283) ;  /* 0x0000000800f87947 */ /* 0x000fea0003800000 */
.L_x_6286:
        /* <DEDUP_REMOVED lines=10> */
.L_x_6289:
[----:B------:R-:W-:-:S05]  /*9950*/  HADD2.F32 R0, -RZ, R0.H0_H0 ;  /* 0x20000000ff007230 */ /* 0x000fca0000004100 */
[----:B------:R-:W-:-:S04]  /*9960*/  F2FP.F16.F32.PACK_AB R0, RZ, R0 ;  /* 0x00000000ff00723e */ /* 0x000fc800000000ff */
[----:B------:R-:W-:-:S05]  /*9970*/  PRMT R0, R0, 0x5410, RZ ;  /* 0x0000541000007816 */ /* 0x000fca00000000ff */
[----:B------:R1:W-:Y:S01]  /*9980*/  STG.E desc[UR36][R2.64], R0 ;  /* 0x0000000002007986 */ /* 0x0003e2000c101924 */
[----:B------:R-:W-:Y:S05]  /*9990*/  BRA `(.L_x_6283) ;  /* 0x0000000800bc7947 */ /* 0x000fea0003800000 */
.L_x_6288:
[----:B------:R-:W-:-:S05]  /*99a0*/  HADD2.F32 R4, -RZ, R0.H0_H0 ;  /* 0x20000000ff047230 */ /* 0x000fca0000004100 */
[----:B------:R-:W-:-:S06]  /*99b0*/  FMUL.FTZ R4, R4, 1 ;  /* 0x3f80000004047820 */ /* 0x000fcc0000410000 */
[----:B------:R-:W1:Y:S02]  /*99c0*/  F2F.F64.F32 R4, R4 ;  /* 0x0000000400047310 */ /* 0x000e640000201800 */
[----:B-1----:R1:W-:Y:S01]  /*99d0*/  STG.E.64 desc[UR36][R2.64], R4 ;  /* 0x0000000402007986 */ /* 0x0023e2000c101b24 */
[----:B------:R-:W-:Y:S05]  /*99e0*/  BRA `(.L_x_6283) ;  /* 0x0000000800a87947 */ /* 0x000fea0003800000 */
.L_x_6278:
        /* <DEDUP_REMOVED lines=14> */
.L_x_6293:
        /* <DEDUP_REMOVED lines=18> */
.L_x_6296:
[----:B------:R-:W-:-:S04]  /*9bf0*/  SHF.R.U32.HI R5, RZ, 0x18, R5 ;  /* 0x00000018ff057819 */ /* 0x000fc80000011605 */
[----:B------:R-:W-:-:S07]  /*9c00*/  LOP3.LUT R0, R0, 0x80, R5, 0xf8, !PT ;  /* 0x0000008000007812 */ /* 0x000fce00078ef805 */
.L_x_6295:
[----:B------:R-:W-:Y:S05]  /*9c10*/  BSYNC.RECONVERGENT B0 ;  /* 0x0000000000007941 */ /* 0x000fea0003800200 */
.L_x_6294:
[----:B------:R1:W-:Y:S01]  /*9c20*/  STG.E.U8 desc[UR36][R2.64], R0 ;  /* 0x0000000002007986 */ /* 0x0003e2000c101124 */
[----:B------:R-:W-:Y:S05]  /*9c30*/  BRA `(.L_x_6283) ;  /* 0x0000000800147947 */ /* 0x000fea0003800000 */
.L_x_6292:
        /* <DEDUP_REMOVED lines=18> */
.L_x_6299:
[----:B------:R-:W-:-:S04]  /*9d60*/  SHF.R.U32.HI R5, RZ, 0x18, R5 ;  /* 0x00000018ff057819 */ /* 0x000fc80000011605 */
[----:B------:R-:W-:-:S07]  /*9d70*/  LOP3.LUT R0, R0, 0x80, R5, 0xf8, !PT ;  /* 0x0000008000007812 */ /* 0x000fce00078ef805 */
.L_x_6298:
[----:B------:R-:W-:Y:S05]  /*9d80*/  BSYNC.RECONVERGENT B0 ;  /* 0x0000000000007941 */ /* 0x000fea0003800200 */
.L_x_6297:
[----:B------:R1:W-:Y:S01]  /*9d90*/  STG.E.U8 desc[UR36][R2.64], R0 ;  /* 0x0000000002007986 */ /* 0x0003e2000c101124 */
[----:B------:R-:W-:Y:S05]  /*9da0*/  BRA `(.L_x_6283) ;  /* 0x0000000400b87947 */ /* 0x000fea0003800000 */
.L_x_6291:
        /* <DEDUP_REMOVED lines=22> */
.L_x_6301:
[----:B------:R-:W-:-:S06]  /*9f10*/  HADD2.F32 R4, -RZ, R0.H0_H0 ;  /* 0x20000000ff047230 */ /* 0x000fcc0000004100 */
[----:B------:R-:W1:Y:S02]  /*9f20*/  F2I.U64.TRUNC R4, R4 ;  /* 0x0000000400047311 */ /* 0x000e64000020d800 */
[----:B-1----:R1:W-:Y:S01]  /*9f30*/  STG.E.64 desc[UR36][R2.64], R4 ;  /* 0x0000000402007986 */ /* 0x0023e2000c101b24 */
[----:B------:R-:W-:Y:S05]  /*9f40*/  BRA `(.L_x_6283) ;  /* 0x0000000400507947 */ /* 0x000fea0003800000 */
.L_x_6300:
[----:B------:R-:W-:-:S04]  /*9f50*/  HADD2.F32 R0, -RZ, R0.H0_H0 ;  /* 0x20000000ff007230 */ /* 0x000fc80000004100 */
[----:B------:R-:W1:Y:S02]  /*9f60*/  F2I.FTZ.U32.TRUNC.NTZ R5, R0 ;  /* 0x0000000000057305 */ /* 0x000e64000021f000 */
[----:B-1----:R1:W-:Y:S01]  /*9f70*/  STG.E desc[UR36][R2.64], R5 ;  /* 0x0000000502007986 */ /* 0x0023e2000c101924 */
[----:B------:R-:W-:Y:S05]  /*9f80*/  BRA `(.L_x_6283) ;  /* 0x0000000400407947 */ /* 0x000fea0003800000 */
.L_x_6290:
        /* <DEDUP_REMOVED lines=11> */
.L_x_6303:
[----:B------:R-:W-:Y:S01]  /*a040*/  HADD2.F32 R0, -RZ, R0.H0_H0 ;  /* 0x20000000ff007230 */ /* 0x000fe20000004100 */
[----:B------:R-:W-:-:S04]  /*a050*/  CS2R R6, SRZ ;  /* 0x0000000000067805 */ /* 0x000fc8000001ff00 */
[----:B------:R-:W-:-:S04]  /*a060*/  FMUL.FTZ R0, R0, 1 ;  /* 0x3f80000000007820 */ /* 0x000fc80000410000 */
[----:B------:R-:W1:Y:S02]  /*a070*/  F2F.F64.F32 R4, R0 ;  /* 0x0000000000047310 */ /* 0x000e640000201800 */
[----:B-1----:R1:W-:Y:S01]  /*a080*/  STG.E.128 desc[UR36][R2.64], R4 ;  /* 0x0000000402007986 */ /* 0x0023e2000c101d24 */
[----:B------:R-:W-:Y:S05]  /*a090*/  BRA `(.L_x_6283) ;  /* 0x0000000000fc7947 */ /* 0x000fea0003800000 */
.L_x_6302:
[----:B------:R-:W-:-:S09]  /*a0a0*/  UISETP.NE.AND UP0, UPT, UR4, 0xf, UPT ;  /* 0x0000000f0400788c */ /* 0x000fd2000bf05270 */
[----:B------:R-:W-:Y:S05]  /*a0b0*/  BRA.U !UP0, `(.L_x_6304) ;  /* 0x0000000108e87547 */ /* 0x000fea000b800000 */
[----:B------:R-:W-:-:S09]  /*a0c0*/  UISETP.NE.AND UP0, UPT, UR4, 0x17, UPT ;  /* 0x000000170400788c */ /* 0x000fd2000bf05270 */
[----:B------:R-:W-:Y:S05]  /*a0d0*/  BRA.U !UP0, `(.L_x_6305) ;  /* 0x0000000108907547 */ /* 0x000fea000b800000 */
[----:B------:R-:W-:-:S09]  /*a0e0*/  UISETP.NE.AND UP0, UPT, UR4, 0x18, UPT ;  /* 0x000000180400788c */ /* 0x000fd2000bf05270 */
[----:B------:R-:W-:Y:S05]  /*a0f0*/  BRA.U !UP0, `(.L_x_6306) ;  /* 0x0000000108447547 */ /* 0x000fea000b800000 */
.L_x_6282:
        /* <DEDUP_REMOVED lines=16> */
.L_x_6307:
[----:B------:R-:W-:Y:S05]  /*a200*/  BRA `(.L_x_6283) ;  /* 0x0000000000a07947 */ /* 0x000fea0003800000 */
.L_x_6306:
        /* <DEDUP_REMOVED lines=13> */
.L_x_6309:
[----:B------:R-:W-:Y:S05]  /*a2e0*/  BSYNC.RECONVERGENT B0 ;  /* 0x0000000000007941 */ /* 0x000fea0003800200 */
.L_x_6308:
[----:B------:R-:W-:-:S05]  /*a2f0*/  LOP3.LUT R5, R0, 0x80, R5, 0xf8, !PT ;  /* 0x0000008000057812 */ /* 0x000fca00078ef805 */
[----:B------:R1:W-:Y:S01]  /*a300*/  STG.E.U8 desc[UR36][R2.64], R5 ;  /* 0x0000000502007986 */ /* 0x0003e2000c101124 */
[----:B------:R-:W-:Y:S05]  /*a310*/  BRA `(.L_x_6283) ;  /* 0x00000000005c7947 */ /* 0x000fea0003800000 */
.L_x_6305:
        /* <DEDUP_REMOVED lines=12> */
.L_x_6311:
[----:B------:R-:W-:Y:S01]  /*a3e0*/  IMAD.MOV.U32 R0, RZ, RZ, 0x7f ;  /* 0x0000007fff007424 */ /* 0x000fe200078e00ff */
[----:B------:R-:W-:-:S04]  /*a3f0*/  ISETP.GT.U32.AND P0, PT, R4, 0x7f800000, PT ;  /* 0x7f8000000400780c */ /* 0x000fc80003f04070 */
[----:B------:R-:W-:-:S09]  /*a400*/  SEL R0, R0, 0x7c, P0 ;  /* 0x0000007c00007807 */ /* 0x000fd20000000000 */
.L_x_6312:
[----:B------:R-:W-:Y:S05]  /*a410*/  BSYNC.RECONVERGENT B0 ;  /* 0x0000000000007941 */ /* 0x000fea0003800200 */
.L_x_6310:
[----:B------:R-:W-:-:S04]  /*a420*/  SHF.R.U32.HI R5, RZ, 0x18, R5 ;  /* 0x00000018ff057819 */ /* 0x000fc80000011605 */
[----:B------:R-:W-:-:S05]  /*a430*/  LOP3.LUT R5, R0, 0x80, R5, 0xf8, !PT ;  /* 0x0000008000057812 */ /* 0x000fca00078ef805 */
[----:B------:R1:W-:Y:S01]  /*a440*/  STG.E.U8 desc[UR36][R2.64], R5 ;  /* 0x0000000502007986 */ /* 0x0003e2000c101124 */
[----:B------:R-:W-:Y:S05]  /*a450*/  BRA `(.L_x_6283) ;  /* 0x00000000000c7947 */ /* 0x000fea0003800000 */
.L_x_6304:
[----:B------:R-:W-:-:S05]  /*a460*/  HADD2.F32 R0, -RZ, R0.H0_H0 ;  /* 0x20000000ff007230 */ /* 0x000fca0000004100 */
[----:B------:R-:W-:-:S05]  /*a470*/  F2FP.BF16.F32.PACK_AB R0, RZ, R0 ;  /* 0x00000000ff00723e */ /* 0x000fca00000010ff */
[----:B------:R1:W-:Y:S02]  /*a480*/  STG.E.U16 desc[UR36][R2.64], R0 ;  /* 0x0000000002007986 */ /* 0x0003e4000c101524 */
.L_x_6283:
[----:B------:R-:W-:-:S07]  /*a490*/  IADD3 R17, PT, PT, R17, 0x80, RZ ;  /* 0x0000008011117810 */ /* 0x000fce0007ffe0ff */
.L_x_6234:
[----:B------:R-:W-:Y:S05]  /*a4a0*/  BSYNC.RECONVERGENT B6 ;  /* 0x0000000000067941 */ /* 0x000fea0003800200 */
.L_x_6233:
        /* <DEDUP_REMOVED lines=9> */
[----:B------:R-:W-:Y:S01]  /*a540*/  MOV R16, RZ ;  /* 0x000000ff00107202 */ /* 0x000fe20000000f00 */
        /* <DEDUP_REMOVED lines=296> */
.L_x_6313:
        /* <DEDUP_REMOVED lines=20> */
.L_x_6317:
[----:B------:R-:W2:Y:S02]  /*b910*/  LDG.E.U8 R2, desc[UR36][R2.64] ;  /* 0x0000002402027981 */ /* 0x000ea4000c1e1100 */
[----:B--2---:R-:W-:-:S04]  /*b920*/  I2FP.F32.U32 R0, R2 ;  /* 0x0000000200007245 */ /* 0x004fc80000201000 */
[----:B------:R-:W-:Y:S01]  /*b930*/  F2FP.F16.F32.PACK_AB R0, RZ, R0 ;  /* 0x00000000ff00723e */ /* 0x000fe200000000ff */
[----:B------:R-:W-:Y:S06]  /*b940*/  BRA `(.L_x_6319) ;  /* 0x0000000c009c7947 */ /* 0x000fec0003800000 */
.L_x_6316:
        /* <DEDUP_REMOVED lines=10> */
.L_x_6321:
[----:B------:R-:W2:Y:S02]  /*b9f0*/  LDG.E R2, desc[UR36][R2.64] ;  /* 0x0000002402027981 */ /* 0x000ea4000c1e1900 */
[----:B--2---:R-:W-:-:S04]  /*ba00*/  I2FP.F32.S32 R0, R2 ;  /* 0x0000000200007245 */ /* 0x004fc80000201400 */
[----:B------:R-:W-:Y:S01]  /*ba10*/  F2FP.F16.F32.PACK_AB R0, RZ, R0 ;  /* 0x00000000ff00723e */ /* 0x000fe200000000ff */
[----:B------:R-:W-:Y:S06]  /*ba20*/  BRA `(.L_x_6319) ;  /* 0x0000000c00647947 */ /* 0x000fec0003800000 */
.L_x_6320:
[----:B------:R-:W2:Y:S02]  /*ba30*/  LDG.E.U16 R2, desc[UR36][R2.64] ;  /* 0x0000002402027981 */ /* 0x000ea4000c1e1500 */
[----:B--2---:R-:W1:Y:S02]  /*ba40*/  I2F.S16 R0, R2 ;  /* 0x0000000200007306 */ /* 0x004e640000101400 */
[----:B-1----:R-:W-:Y:S01]  /*ba50*/  F2FP.F16.F32.PACK_AB R0, RZ, R0 ;  /* 0x00000000ff00723e */ /* 0x002fe200000000ff */
[----:B------:R-:W-:Y:S06]  /*ba60*/  BRA `(.L_x_6319) ;  /* 0x0000000c00547947 */ /* 0x000fec0003800000 */
.L_x_6315:
        /* <DEDUP_REMOVED lines=9> */
.L_x_6323:
[----:B------:R2:W5:Y:S01]  /*bb00*/  LDG.E.U16 R0, desc[UR36][R2.64] ;  /* 0x0000002402007981 */ /* 0x000562000c1e1500 */
[----:B------:R-:W-:Y:S05]  /*bb10*/  BRA `(.L_x_6319) ;  /* 0x0000000c00287947 */ /* 0x000fea0003800000 */
.L_x_6322:
        /* <DEDUP_REMOVED lines=9> */
.L_x_6325:
[----:B------:R1:W5:Y:S01]  /*bbb0*/  LDG.E.U16 R0, desc[UR36][R2.64] ;  /* 0x0000002402007981 */ /* 0x000362000c1e1500 */
[----:B------:R-:W-:Y:S05]  /*bbc0*/  BRA `(.L_x_6319) ;  /* 0x0000000800fc7947 */ /* 0x000fea0003800000 */
.L_x_6324:
        /* <DEDUP_REMOVED lines=12> */
.L_x_6314:
        /* <DEDUP_REMOVED lines=13> */
.L_x_6328:
        /* <DEDUP_REMOVED lines=12> */
.L_x_6327:
        /* <DEDUP_REMOVED lines=27> */
.L_x_6330:
        /* <DEDUP_REMOVED lines=13> */
.L_x_6329:
[----:B------:R-:W2:Y:S02]  /*c0a0*/  LDG.E.U16 R0, desc[UR36][R2.64] ;  /* 0x0000002402007981 */ /* 0x000ea4000c1e1500 */
[----:B--2---:R-:W-:-:S04]  /*c0b0*/  SHF.L.U32 R0, R0, 0x10, RZ ;  /* 0x0000001000007819 */ /* 0x004fc800000006ff */
[----:B------:R-:W-:Y:S01]  /*c0c0*/  F2FP.F16.F32.PACK_AB R0, RZ, R0 ;  /* 0x00000000ff00723e */ /* 0x000fe200000000ff */
[----:B------:R-:W-:Y:S06]  /*c0d0*/  BRA `(.L_x_6319) ;  /* 0x0000000400b87947 */ /* 0x000fec0003800000 */
.L_x_6326:
        /* <DEDUP_REMOVED lines=12> */
.L_x_6333:
        /* <DEDUP_REMOVED lines=21> */
.L_x_6337:
[----:B------:R-:W-:Y:S05]  /*c2f0*/  BSYNC.RECONVERGENT B1 ;  /* 0x0000000000017941 */ /* 0x000fea0003800200 */
.L_x_6336:
[----:B------:R-:W-:Y:S01]  /*c300*/  IMAD.SHL.U32 R0, R0, 0x100000, RZ ;  /* 0x0010000000007824 */ /* 0x000fe200078e00ff */
[----:B------:R-:W-:-:S04]  /*c310*/  LEA R2, R2, 0x3b800000, 0x17 ;  /* 0x3b80000002027811 */ /* 0x000fc800078eb8ff */
[----:B------:R-:W-:-:S07]  /*c320*/  LOP3.LUT R0, R2, R0, R7, 0xfe, !PT ;  /* 0x0000000002007212 */ /* 0x000fce00078efe07 */
.L_x_6335:
[----:B------:R-:W-:Y:S05]  /*c330*/  BSYNC.RECONVERGENT B0 ;  /* 0x0000000000007941 */ /* 0x000fea0003800200 */
.L_x_6334:
[----:B------:R-:W-:Y:S01]  /*c340*/  F2FP.F16.F32.PACK_AB R0, RZ, R0 ;  /* 0x00000000ff00723e */ /* 0x000fe200000000ff */
[----:B------:R-:W-:Y:S06]  /*c350*/  BRA `(.L_x_6319) ;  /* 0x0000000400187947 */ /* 0x000fec0003800000 */
.L_x_6332:
        /* <DEDUP_REMOVED lines=21> */
.L_x_6341:
[----:B------:R-:W-:Y:S05]  /*c4b0*/  BSYNC.RECONVERGENT B1 ;  /* 0x0000000000017941 */ /* 0x000fea0003800200 */
.L_x_6340:
[----:B------:R-:W-:Y:S02]  /*c4c0*/  SHF.L.U32 R0, R0, 0x15, RZ ;  /* 0x0000001500007819 */ /* 0x000fe400000006ff */
[----:B------:R-:W-:-:S04]  /*c4d0*/  LEA R2, R2, 0x37800000, 0x17 ;  /* 0x3780000002027811 */ /* 0x000fc800078eb8ff */
[----:B------:R-:W-:-:S07]  /*c4e0*/  LOP3.LUT R0, R2, R0, R7, 0xfe, !PT ;  /* 0x0000000002007212 */ /* 0x000fce00078efe07 */
.L_x_6339:
[----:B------:R-:W-:Y:S05]  /*c4f0*/  BSYNC.RECONVERGENT B0 ;  /* 0x0000000000007941 */ /* 0x000fea0003800200 */
.L_x_6338:
[----:B------:R-:W-:Y:S01]  /*c500*/  F2FP.F16.F32.PACK_AB R0, RZ, R0 ;  /* 0x00000000ff00723e */ /* 0x000fe200000000ff */
[----:B------:R-:W-:Y:S06]  /*c510*/  BRA `(.L_x_6319) ;  /* 0x0000000000a87947 */ /* 0x000fec0003800000 */
.L_x_6331:
        /* <DEDUP_REMOVED lines=14> */
.L_x_6345:
[----:B------:R-:W-:Y:S05]  /*c600*/  BSYNC.RECONVERGENT B0 ;  /* 0x0000000000007941 */ /* 0x000fea0003800200 */
.L_x_6344:
[----:B------:R-:W-:Y:S01]  /*c610*/  F2FP.F16.F32.PACK_AB R0, RZ, R0 ;  /* 0x00000000ff00723e */ /* 0x000fe200000000ff */
[----:B------:R-:W-:Y:S06]  /*c620*/  BRA `(.L_x_6319) ;  /* 0x0000000000647947 */ /* 0x000fec0003800000 */
.L_x_6318:
[----:B------:R-:W-:Y:S01]  /*c630*/  MOV R0, 0x0 ;  /* 0x0000000000007802 */ /* 0x000fe20000000f00 */
[----:B------:R-:W1:Y:S01]  /*c640*/  LDCU.64 UR4, c[0x4][0x178] ;  /* 0x01002f00ff0477ac */ /* 0x000e620008000a00 */
[----:B0-----:R-:W-:Y:S02]  /*c650*/  HFMA2 R8, -RZ, RZ, 0, 4.64916229248046875e-06 ;  /* 0x0000004eff087431 */ /* 0x001fe400000001ff */
        /* <DEDUP_REMOVED lines=13> */
.L_x_6346:
[----:B------:R-:W-:Y:S01]  /*c730*/  PRMT R0, RZ, 0x7610, R0 ;  /* 0x00007610ff007816 */ /* 0x000fe20000000000 */
[----:B------:R-:W-:Y:S06]  /*c740*/  BRA `(.L_x_6319) ;  /* 0x00000000001c7947 */ /* 0x000fec0003800000 */
.L_x_6343:
[----:B------:R-:W2:Y:S02]  /*c750*/  LDG.E.64 R2, desc[UR36][R2.64] ;  /* 0x0000002402027981 */ /* 0x000ea4000c1e1b00 */
[----:B--2---:R-:W1:Y:S02]  /*c760*/  I2F.U64 R0, R2 ;  /* 0x0000000200007312 */ /* 0x004e640000301000 */
[----:B-1----:R-:W-:Y:S01]  /*c770*/  F2FP.F16.F32.PACK_AB R0, RZ, R0 ;  /* 0x00000000ff00723e */ /* 0x002fe200000000ff */
[----:B------:R-:W-:Y:S06]  /*c780*/  BRA `(.L_x_6319) ;  /* 0x00000000000c7947 */ /* 0x000fec0003800000 */
.L_x_6342:
[----:B------:R-:W2:Y:S02]  /*c790*/  LDG.E R2, desc[UR36][R2.64] ;  /* 0x0000002402027981 */ /* 0x000ea4000c1e1900 */
[----:B--2---:R-:W-:-:S04]  /*c7a0*/  I2FP.F32.U32 R0, R2 ;  /* 0x0000000200007245 */ /* 0x004fc80000201000 */
[----:B------:R-:W-:-:S07]  /*c7b0*/  F2FP.F16.F32.PACK_AB R0, RZ, R0 ;  /* 0x00000000ff00723e */ /* 0x000fce00000000ff */
.L_x_6319:
        /* <DEDUP_REMOVED lines=30> */
.L_x_6352:
[----:B------:R-:W-:Y:S01]  /*c9a0*/  FSETP.GEU.FTZ.AND P0, PT, R7, -R6, PT ;  /* 0x800000060700720b */ /* 0x000fe20003f1e000 */
[----:B------:R-:W-:-:S12]  /*c9b0*/  FADD.FTZ R2, R2, -1 ;  /* 0xbf80000002027421 */ /* 0x000fd80000010000 */
[----:B------:R-:W-:-:S07]  /*c9c0*/  @!P0 FADD.FTZ R2, R2, -1 ;  /* 0xbf80000002028421 */ /* 0x000fce0000010000 */
.L_x_6351:
[----:B------:R-:W-:Y:S05]  /*c9d0*/  BSYNC.RECONVERGENT B1 ;  /* 0x0000000000017941 */ /* 0x000fea0003800200 */
.L_x_6350:
[----:B------:R-:W-:Y:S01]  /*c9e0*/  FFMA.FTZ R3, -R6, R2, R3 ;  /* 0x0000000206037223 */ /* 0x000fe20000010103 */
[----:B------:R-:W-:Y:S06]  /*c9f0*/  BRA `(.L_x_6348) ;  /* 0x0000000000787947 */ /* 0x000fec0003800000 */
.L_x_6349:
        /* <DEDUP_REMOVED lines=14> */
.L_x_6355:
        /* <DEDUP_REMOVED lines=13> */
.L_x_6354:
[----:B------:R-:W-:Y:S05]  /*cbb0*/  BSYNC.RECONVERGENT B1 ;  /* 0x0000000000017941 */ /* 0x000fea0003800200 */
.L_x_6353:
[----:B------:R-:W-:-:S04]  /*cbc0*/  FMUL.FTZ R2, R3, 1.1920928955078125e-07 ;  /* 0x3400000003027820 */ /* 0x000fc80000410000 */
[----:B------:R-:W-:-:S07]  /*cbd0*/  FMUL.FTZ R3, R7, R2 ;  /* 0x0000000207037220 */ /* 0x000fce0000410000 */
.L_x_6348:
[----:B------:R-:W-:Y:S05]  /*cbe0*/  BSYNC.RECONVERGENT B0 ;  /* 0x0000000000007941 */ /* 0x000fea0003800200 */
.L_x_6347:
        /* <DEDUP_REMOVED lines=19> */
.L_x_6359:
[----:B------:R-:W-:-:S06]  /*cd20*/  HADD2.F32 R3, -RZ, R0.H0_H0 ;  /* 0x20000000ff037230 */ /* 0x000fcc0000004100 */
[----:B------:R-:W1:Y:S02]  /*cd30*/  F2I.S64.TRUNC R2, R3 ;  /* 0x0000000300027311 */ /* 0x000e64000020d900 */
[----:B-1----:R-:W-:Y:S01]  /*cd40*/  STG.E.U8 desc[UR36][R16.64], R2 ;  /* 0x0000000210007986 */ /* 0x002fe2000c101124 */
[----:B------:R-:W-:Y:S05]  /*cd50*/  EXIT ;  /* 0x000000000000794d */ /* 0x000fea0003800000 */
.L_x_6358:
        /* <DEDUP_REMOVED lines=10> */
.L_x_6362:
[----:B------:R-:W-:-:S04]  /*ce00*/  HADD2.F32 R0, -RZ, R0.H0_H0 ;  /* 0x20000000ff007230 */ /* 0x000fc80000004100 */
[----:B------:R-:W1:Y:S02]  /*ce10*/  F2I.FTZ.TRUNC.NTZ R3, R0 ;  /* 0x0000000000037305 */ /* 0x000e64000021f100 */
[----:B-1----:R-:W-:Y:S01]  /*ce20*/  STG.E desc[UR36][R16.64], R3 ;  /* 0x0000000310007986 */ /* 0x002fe2000c101924 */
[----:B------:R-:W-:Y:S05]  /*ce30*/  EXIT ;  /* 0x000000000000794d */ /* 0x000fea0003800000 */
.L_x_6361:
[----:B------:R-:W-:-:S04]  /*ce40*/  HADD2.F32 R0, -RZ, R0.H0_H0 ;  /* 0x20000000ff007230 */ /* 0x000fc80000004100 */
[----:B------:R-:W1:Y:S02]  /*ce50*/  F2I.FTZ.TRUNC.NTZ R3, R0 ;  /* 0x0000000000037305 */ /* 0x000e64000021f100 */
[----:B-1----:R-:W-:Y:S01]  /*ce60*/  STG.E.U16 desc[UR36][R16.64], R3 ;  /* 0x0000000310007986 */ /* 0x002fe2000c101524 */
[----:B------:R-:W-:Y:S05]  /*ce70*/  EXIT ;  /* 0x000000000000794d */ /* 0x000fea0003800000 */
.L_x_6357:
        /* <DEDUP_REMOVED lines=9> */
.L_x_6364:
[----:B------:R-:W-:Y:S01]  /*cf10*/  STG.E.U16 desc[UR36][R16.64], R0 ;  /* 0x0000000010007986 */ /* 0x000fe2000c101524 */
[----:B------:R-:W-:Y:S05]  /*cf20*/  EXIT ;  /* 0x000000000000794d */ /* 0x000fea0003800000 */
.L_x_6363:
        /* <DEDUP_REMOVED lines=10> */
.L_x_6366:
[----:B------:R-:W-:-:S05]  /*cfd0*/  HADD2.F32 R0, -RZ, R0.H0_H0 ;  /* 0x20000000ff007230 */ /* 0x000fca0000004100 */
[----:B------:R-:W-:-:S04]  /*cfe0*/  F2FP.F16.F32.PACK_AB R0, RZ, R0 ;  /* 0x00000000ff00723e */ /* 0x000fc800000000ff */
[----:B------:R-:W-:-:S05]  /*cff0*/  PRMT R0, R0, 0x5410, RZ ;  /* 0x0000541000007816 */ /* 0x000fca00000000ff */
[----:B------:R-:W-:Y:S01]  /*d000*/  STG.E desc[UR36][R16.64], R0 ;  /* 0x0000000010007986 */ /* 0x000fe2000c101924 */
[----:B------:R-:W-:Y:S05]  /*d010*/  EXIT ;  /* 0x000000000000794d */ /* 0x000fea0003800000 */
.L_x_6365:
[----:B------:R-:W-:-:S05]  /*d020*/  HADD2.F32 R2, -RZ, R0.H0_H0 ;  /* 0x20000000ff027230 */ /* 0x000fca0000004100 */
[----:B------:R-:W-:-:S06]  /*d030*/  FMUL.FTZ R2, R2, 1 ;  /* 0x3f80000002027820 */ /* 0x000fcc0000410000 */
[----:B------:R-:W1:Y:S02]  /*d040*/  F2F.F64.F32 R2, R2 ;  /* 0x0000000200027310 */ /* 0x000e640000201800 */
[----:B-1----:R-:W-:Y:S01]  /*d050*/  STG.E.64 desc[UR36][R16.64], R2 ;  /* 0x0000000210007986 */ /* 0x002fe2000c101b24 */
[----:B------:R-:W-:Y:S05]  /*d060*/  EXIT ;  /* 0x000000000000794d */ /* 0x000fea0003800000 */
.L_x_6356:
        /* <DEDUP_REMOVED lines=14> */
.L_x_6370:
        /* <DEDUP_REMOVED lines=17> */
.L_x_6373:
[----:B------:R-:W-:-:S04]  /*d260*/  SHF.R.U32.HI R3, RZ, 0x18, R3 ;  /* 0x00000018ff037819 */ /* 0x000fc80000011603 */
[----:B------:R-:W-:-:S04]  /*d270*/  LOP3.LUT R0, R0, 0x80, R3, 0xf8, !PT ;  /* 0x0000008000007812 */ /* 0x000fc800078ef803 */
[----:B------:R-:W-:-:S07]  /*d280*/  PRMT R8, R0, 0x7610, R8 ;  /* 0x0000761000087816 */ /* 0x000fce0000000008 */
.L_x_6372:
[----:B------:R-:W-:Y:S05]  /*d290*/  BSYNC.RECONVERGENT B0 ;  /* 0x0000000000007941 */ /* 0x000fea0003800200 */
.L_x_6371:
[----:B------:R-:W-:Y:S01]  /*d2a0*/  STG.E.U8 desc[UR36][R16.64], R8 ;  /* 0x0000000810007986 */ /* 0x000fe2000c101124 */
[----:B------:R-:W-:Y:S05]  /*d2b0*/  EXIT ;  /* 0x000000000000794d */ /* 0x000fea0003800000 */
.L_x_6369:
        /* <DEDUP_REMOVED lines=17> */
.L_x_6376:
[----:B------:R-:W-:-:S04]  /*d3d0*/  SHF.R.U32.HI R3, RZ, 0x18, R3 ;  /* 0x00000018ff037819 */ /* 0x000fc80000011603 */
[----:B------:R-:W-:-:S04]  /*d3e0*/  LOP3.LUT R0, R0, 0x80, R3, 0xf8, !PT ;  /* 0x0000008000007812 */ /* 0x000fc800078ef803 */
[----:B------:R-:W-:-:S07]  /*d3f0*/  PRMT R8, R0, 0x7610, R8 ;  /* 0x0000761000087816 */ /* 0x000fce0000000008 */
.L_x_6375:
[----:B------:R-:W-:Y:S05]  /*d400*/  BSYNC.RECONVERGENT B0 ;  /* 0x0000000000007941 */ /* 0x000fea0003800200 */
.L_x_6374:
[----:B------:R-:W-:Y:S01]  /*d410*/  STG.E.U8 desc[UR36][R16.64], R8 ;  /* 0x0000000810007986 */ /* 0x000fe2000c101124 */
[----:B------:R-:W-:Y:S05]  /*d420*/  EXIT ;  /* 0x000000000000794d */ /* 0x000fea0003800000 */
.L_x_6368:
        /* <DEDUP_REMOVED lines=22> */
.L_x_6378:
[----:B------:R-:W-:-:S06]  /*d590*/  HADD2.F32 R2, -RZ, R0.H0_H0 ;  /* 0x20000000ff027230 */ /* 0x000fcc0000004100 */
[----:B------:R-:W1:Y:S02]  /*d5a0*/  F2I.U64.TRUNC R2, R2 ;  /* 0x0000000200027311 */ /* 0x000e64000020d800 */
[----:B-1----:R-:W-:Y:S01]  /*d5b0*/  STG.E.64 desc[UR36][R16.64], R2 ;  /* 0x0000000210007986 */ /* 0x002fe2000c101b24 */
[----:B------:R-:W-:Y:S05]  /*d5c0*/  EXIT ;  /* 0x000000000000794d */ /* 0x000fea0003800000 */
.L_x_6377:
[----:B------:R-:W-:-:S04]  /*d5d0*/  HADD2.F32 R0, -RZ, R0.H0_H0 ;  /* 0x20000000ff007230 */ /* 0x000fc80000004100 */
[----:B------:R-:W1:Y:S02]  /*d5e0*/  F2I.FTZ.U32.TRUNC.NTZ R3, R0 ;  /* 0x0000000000037305 */ /* 0x000e64000021f000 */
[----:B-1----:R-:W-:Y:S01]  /*d5f0*/  STG.E desc[UR36][R16.64], R3 ;  /* 0x0000000310007986 */ /* 0x002fe2000c101924 */
[----:B------:R-:W-:Y:S05]  /*d600*/  EXIT ;  /* 0x000000000000794d */ /* 0x000fea0003800000 */
.L_x_6367:
        /* <DEDUP_REMOVED lines=11> */
.L_x_6380:
[----:B------:R-:W-:Y:S01]  /*d6c0*/  HADD2.F32 R0, -RZ, R0.H0_H0 ;  /* 0x20000000ff007230 */ /* 0x000fe20000004100 */
[----:B------:R-:W-:-:S04]  /*d6d0*/  CS2R R6, SRZ ;  /* 0x0000000000067805 */ /* 0x000fc8000001ff00 */
[----:B------:R-:W-:-:S04]  /*d6e0*/  FMUL.FTZ R0, R0, 1 ;  /* 0x3f80000000007820 */ /* 0x000fc80000410000 */
[----:B------:R-:W1:Y:S02]  /*d6f0*/  F2F.F64.F32 R4, R0 ;  /* 0x0000000000047310 */ /* 0x000e640000201800 */
[----:B-1----:R-:W-:Y:S01]  /*d700*/  STG.E.128 desc[UR36][R16.64], R4 ;  /* 0x0000000410007986 */ /* 0x002fe2000c101d24 */
[----:B------:R-:W-:Y:S05]  /*d710*/  EXIT ;  /* 0x000000000000794d */ /* 0x000fea0003800000 */
.L_x_6379:
[----:B------:R-:W-:-:S09]  /*d720*/  UISETP.NE.AND UP0, UPT, UR4, 0xf, UPT ;  /* 0x0000000f0400788c */ /* 0x000fd2000bf05270 */
[----:B------:R-:W-:Y:S05]  /*d730*/  BRA.U !UP0, `(.L_x_6381) ;  /* 0x0000000108e87547 */ /* 0x000fea000b800000 */
[----:B------:R-:W-:-:S09]  /*d740*/  UISETP.NE.AND UP0, UPT, UR4, 0x17, UPT ;  /* 0x000000170400788c */ /* 0x000fd2000bf05270 */
[----:B------:R-:W-:Y:S05]  /*d750*/  BRA.U !UP0, `(.L_x_6382) ;  /* 0x0000000108907547 */ /* 0x000fea000b800000 */
[----:B------:R-:W-:-:S09]  /*d760*/  UISETP.NE.AND UP0, UPT, UR4, 0x18, UPT ;  /* 0x000000180400788c */ /* 0x000fd2000bf05270 */
[----:B------:R-:W-:Y:S05]  /*d770*/  BRA.U !UP0, `(.L_x_6383) ;  /* 0x0000000108447547 */ /* 0x000fea000b800000 */
.L_x_6360:
        /* <DEDUP_REMOVED lines=16> */
.L_x_6384:
[----:B------:R-:W-:Y:S05]  /*d880*/  EXIT ;  /* 0x000000000000794d */ /* 0x000fea0003800000 */
.L_x_6383:
        /* <DEDUP_REMOVED lines=13> */
.L_x_6386:
[----:B------:R-:W-:Y:S05]  /*d960*/  BSYNC.RECONVERGENT B0 ;  /* 0x0000000000007941 */ /* 0x000fea0003800200 */
.L_x_6385:
[----:B------:R-:W-:-:S05]  /*d970*/  LOP3.LUT R3, R0, 0x80, R3, 0xf8, !PT ;  /* 0x0000008000037812 */ /* 0x000fca00078ef803 */
[----:B------:R-:W-:Y:S01]  /*d980*/  STG.E.U8 desc[UR36][R16.64], R3 ;  /* 0x0000000310007986 */ /* 0x000fe2000c101124 */
[----:B------:R-:W-:Y:S05]  /*d990*/  EXIT ;  /* 0x000000000000794d */ /* 0x000fea0003800000 */
.L_x_6382:
        /* <DEDUP_REMOVED lines=12> */
.L_x_6388:
[----:B------:R-:W-:Y:S01]  /*da60*/  HFMA2 R0, -RZ, RZ, 0, 7.569789886474609375e-06 ;  /* 0x0000007fff007431 */ /* 0x000fe200000001ff */
[----:B------:R-:W-:-:S04]  /*da70*/  ISETP.GT.U32.AND P0, PT, R2, 0x7f800000, PT ;  /* 0x7f8000000200780c */ /* 0x000fc80003f04070 */
[----:B------:R-:W-:-:S09]  /*da80*/  SEL R0, R0, 0x7c, P0 ;  /* 0x0000007c00007807 */ /* 0x000fd20000000000 */
.L_x_6389:
[----:B------:R-:W-:Y:S05]  /*da90*/  BSYNC.RECONVERGENT B0 ;  /* 0x0000000000007941 */ /* 0x000fea0003800200 */
.L_x_6387:
[----:B------:R-:W-:-:S04]  /*daa0*/  SHF.R.U32.HI R3, RZ, 0x18, R3 ;  /* 0x00000018ff037819 */ /* 0x000fc80000011603 */
[----:B------:R-:W-:-:S05]  /*dab0*/  LOP3.LUT R3, R0, 0x80, R3, 0xf8, !PT ;  /* 0x0000008000037812 */ /* 0x000fca00078ef803 */
[----:B------:R-:W-:Y:S01]  /*dac0*/  STG.E.U8 desc[UR36][R16.64], R3 ;  /* 0x0000000310007986 */ /* 0x000fe2000c101124 */
[----:B------:R-:W-:Y:S05]  /*dad0*/  EXIT ;  /* 0x000000000000794d */ /* 0x000fea0003800000 */
.L_x_6381:
[----:B------:R-:W-:-:S05]  /*dae0*/  HADD2.F32 R0, -RZ, R0.H0_H0 ;  /* 0x20000000ff007230 */ /* 0x000fca0000004100 */
[----:B------:R-:W-:-:S05]  /*daf0*/  F2FP.BF16.F32.PACK_AB R0, RZ, R0 ;  /* 0x00000000ff00723e */ /* 0x000fca00000010ff */
[----:B------:R-:W-:Y:S01]  /*db00*/  STG.E.U16 desc[UR36][R16.64], R0 ;  /* 0x0000000010007986 */ /* 0x000fe2000c101524 */
[----:B------:R-:W-:Y:S05]  /*db10*/  EXIT ;  /* 0x000000000000794d */ /* 0x000fea0003800000 */
.L_x_6390:
        /* <DEDUP_REMOVED lines=14> */
.L_x_50004:


//--------------------- .text._ZN2at6native27unrolled_elementwise_kernelINS0_13AUnaryFunctorIN3c104HalfES4_S4_ZZZNS0_16fmod_kernel_cudaERNS_18TensorIteratorBaseEENKUlvE0_clEvENKUlvE1_clEvEUlS4_S4_E_EESt5arrayIPcLm2EELi4E23TrivialOffsetCalculatorILi1EjESF_NS0_6memory12LoadWithCastILi1EEENSG_13StoreWithCastILi1EEEEEviT_T0_T2_T3_T4_T5_ --------------------------
	.section	.text._ZN2at6native27unrolled_elementwise_kernelINS0_13AUnaryFunctorIN3c104HalfES4_S4_ZZZNS0_16fmod_kernel_cudaERNS_18TensorIteratorBaseEENKUlvE0_clEvENKUlvE1_clEvEUlS4_S4_E_EESt5arrayIPcLm2EELi4E23TrivialOffsetCalculatorILi1EjESF_NS0_6memory12LoadWithCastILi1EEENSG_13StoreWithCastILi1EEEEEviT_T0_T2_T3_T4_T5_,"ax",@progbits
	.align	128
        .global         _ZN2at6native27unrolled_elementwise_kernelINS0_13AUnaryFunctorIN3c104HalfES4_S4_ZZZNS0_16fmod_kernel_cudaERNS_18TensorIteratorBaseEENKUlvE0_clEvENKUlvE1_clEvEUlS4_S4_E_EESt5arrayIPcLm2EELi4E23TrivialOffsetCalculatorILi1EjESF_NS0_6memory12LoadWithCastILi1EEENSG_13StoreWithCastILi1EEEEEviT_T0_T2_T3_T4_T5_
        .type           _ZN2at6native27unrolled_elementwise_kernelINS0_13AUnaryFunctorIN3c104HalfES4_S4_ZZZNS0_16fmod_kernel_cudaERNS_18TensorIteratorBaseEENKUlvE0_clEvENKUlvE1_clEvEUlS4_S4_E_EESt5arrayIPcLm2EELi4E23TrivialOffsetCalculatorILi1EjESF_NS0_6memory12LoadWithCastILi1EEENSG_13StoreWithCastILi1EEEEEviT_T0_T2_T3_T4_T5_,@function
        .size           _ZN2at6native27unrolled_elementwise_kernelINS0_13AUnaryFunctorIN3c104HalfES4_S4_ZZZNS0_16fmod_kernel_cudaERNS_18TensorIteratorBaseEENKUlvE0_clEvENKUlvE1_clEvEUlS4_S4_E_EESt5arrayIPcLm2EELi4E23TrivialOffsetCalculatorILi1EjESF_NS0_6memory12LoadWithCastILi1EEENSG_13StoreWithCastILi1EEEEEviT_T0_T2_T3_T4_T5_,(.L_x_50005 - _ZN2at6native27unrolled_elementwise_kernelINS0_13AUnaryFunctorIN3c104HalfES4_S4_ZZZNS0_16fmod_kernel_cudaERNS_18TensorIteratorBaseEENKUlvE0_clEvENKUlvE1_clEvEUlS4_S4_E_EESt5arrayIPcLm2EELi4E23TrivialOffsetCalculatorILi1EjESF_NS0_6memory12LoadWithCastILi1EEENSG_13StoreWithCastILi1EEEEEviT_T0_T2_T3_T4_T5_)
        .other          _ZN2at6native27unrolled_elementwise_kernelINS0_13AUnaryFunctorIN3c104HalfES4_S4_ZZZNS0_16fmod_kernel_cudaERNS_18TensorIteratorBaseEENKUlvE0_clEvENKUlvE1_clEvEUlS4_S4_E_EESt5arrayIPcLm2EELi4E23TrivialOffsetCalculatorILi1EjESF_NS0_6memory12LoadWithCastILi1EEENSG_13StoreWithCastILi1EEEEEviT_T0_T2_T3_T4_T5_,@"STO_CUDA_ENTRY STV_DEFAULT"
_ZN2at6native27unrolled_elementwise_kernelINS0_13AUnaryFunctorIN3c104HalfES4_S4_ZZZNS0_16fmod_kernel_cudaERNS_18TensorIteratorBaseEENKUlvE0_clEvENKUlvE1_clEvEUlS4_S4_E_EESt5arrayIPcLm2EELi4E23TrivialOffsetCalculatorILi1EjESF_NS0_6memory12LoadWithCastILi1EEENSG_13StoreWithCastILi1EEEEEviT_T0_T2_T3_T4_T5_:
.text._ZN2at6native27unrolled_elementwise_kernelINS0_13AUnaryFunctorIN3c104HalfES4_S4_ZZZNS0_16fmod_kernel_cudaERNS_18TensorIteratorBaseEENKUlvE0_clEvENKUlvE1_clEvEUlS4_S4_E_EESt5arrayIPcLm2EELi4E23TrivialOffsetCalculatorILi1EjESF_NS0_6memory12LoadWithCastILi1EEENSG_13StoreWithCastILi1EEEEEviT_T0_T2_T3_T4_T5_:
        /* <DEDUP_REMOVED lines=34> */
.L_x_6396:
[----:B------:R-:W2:Y:S02]  /*0220*/  LDG.E.U8 R2, desc[UR36][R2.64] ;  /* 0x0000002402027981 */ /* 0x000ea4000c1e1100 */
[----:B--2---:R-:W-:-:S04]  /*0230*/  I2FP.F32.U32 R0, R2 ;  /* 0x0000000200007245 */ /* 0x004fc80000201000 */
[----:B------:R-:W-:-:S04]  /*0240*/  F2FP.F16.F32.PACK_AB R0, RZ, R0 ;  /* 0x00000000ff00723e */ /* 0x000fc800000000ff */
[----:B------:R-:W-:Y:S01]  /*0250*/  PRMT R18, R0, 0x7610, R18 ;  /* 0x0000761000127816 */ /* 0x000fe20000000012 */
[----:B------:R-:W-:Y:S06]  /*0260*/  BRA `(.L_x_6398) ;  /* 0x0000000c00d47947 */ /* 0x000fec0003800000 */
.L_x_6395:
        /* <DEDUP_REMOVED lines=11> */
.L_x_6400:
[----:B------:R-:W2:Y:S02]  /*0320*/  LDG.E R2, desc[UR36][R2.64] ;  /* 0x0000002402027981 */ /* 0x000ea4000c1e1900 */
[----:B--2---:R-:W-:-:S04]  /*0330*/  I2FP.F32.S32 R0, R2 ;  /* 0x0000000200007245 */ /* 0x004fc80000201400 */
[----:B------:R-:W-:-:S04]  /*0340*/  F2FP.F16.F32.PACK_AB R0, RZ, R0 ;  /* 0x00000000ff00723e */ /* 0x000fc800000000ff */
[----:B------:R-:W-:Y:S01]  /*0350*/  PRMT R18, R0, 0x7610, R18 ;  /* 0x0000761000127816 */ /* 0x000fe20000000012 */
[----:B------:R-:W-:Y:S06]  /*0360*/  BRA `(.L_x_6398) ;  /* 0x0000000c00947947 */ /* 0x000fec0003800000 */
.L_x_6399:
[----:B------:R-:W2:Y:S02]  /*0370*/  LDG.E.U16 R2, desc[UR36][R2.64] ;  /* 0x0000002402027981 */ /* 0x000ea4000c1e1500 */
[----:B--2---:R-:W0:Y:S02]  /*0380*/  I2F.S16 R0, R2 ;  /* 0x0000000200007306 */ /* 0x004e240000101400 */
[----:B0-----:R-:W-:-:S04]  /*0390*/  F2FP.F16.F32.PACK_AB R0, RZ, R0 ;  /* 0x00000000ff00723e */ /* 0x001fc800000000ff */
[----:B------:R-:W-:Y:S01]  /*03a0*/  PRMT R18, R0, 0x7610, R18 ;  /* 0x0000761000127816 */ /* 0x000fe20000000012 */
[----:B------:R-:W-:Y:S06]  /*03b0*/  BRA `(.L_x_6398) ;  /* 0x0000000c00807947 */ /* 0x000fec0003800000 */
.L_x_6394:
        /* <DEDUP_REMOVED lines=9> */
.L_x_6402:
[----:B------:R1:W5:Y:S01]  /*0450*/  LDG.E.U16 R18, desc[UR36][R2.64] ;  /* 0x0000002402127981 */ /* 0x000362000c1e1500 */
[----:B------:R-:W-:Y:S05]  /*0460*/  BRA `(.L_x_6398) ;  /* 0x0000000c00547947 */ /* 0x000fea0003800000 */
.L_x_6401:
        /* <DEDUP_REMOVED lines=9> */
.L_x_6404:
[----:B------:R0:W5:Y:S01]  /*0500*/  LDG.E.U16 R18, desc[UR36][R2.64] ;  /* 0x0000002402127981 */ /* 0x000162000c1e1500 */
[----:B------:R-:W-:Y:S05]  /*0510*/  BRA `(.L_x_6398) ;  /* 0x0000000c00287947 */ /* 0x000fea0003800000 */
.L_x_6403:
        /* <DEDUP_REMOVED lines=13> */
.L_x_6393:
        /* <DEDUP_REMOVED lines=14> */
.L_x_6407:
        /* <DEDUP_REMOVED lines=13> */
.L_x_6406:
        /* <DEDUP_REMOVED lines=27> */
.L_x_6409:
        /* <DEDUP_REMOVED lines=14> */
.L_x_6408:
[----:B------:R-:W2:Y:S02]  /*0a30*/  LDG.E.U16 R0, desc[UR36][R2.64] ;  /* 0x0000002402007981 */ /* 0x000ea4000c1e1500 */
[----:B--2---:R-:W-:-:S05]  /*0a40*/  IMAD.U32 R0, R0, 0x10000, RZ ;  /* 0x0001000000007824 */ /* 0x004fca00078e00ff */
[----:B------:R-:W-:-:S04]  /*0a50*/  F2FP.F16.F32.PACK_AB R0, RZ, R0 ;  /* 0x00000000ff00723e */ /* 0x000fc800000000ff */
[----:B------:R-:W-:Y:S01]  /*0a60*/  PRMT R18, R0, 0x7610, R18 ;  /* 0x0000761000127816 */ /* 0x000fe20000000012 */
[----:B------:R-:W-:Y:S06]  /*0a70*/  BRA `(.L_x_6398) ;  /* 0x0000000400d07947 */ /* 0x000fec0003800000 */
.L_x_6405:
        /* <DEDUP_REMOVED lines=13> */
.L_x_6412:
        /* <DEDUP_REMOVED lines=21> */
.L_x_6416:
[----:B------:R-:W-:Y:S05]  /*0ca0*/  BSYNC.RECONVERGENT B1 ;  /* 0x0000000000017941 */ /* 0x000fea0003800200 */
.L_x_6415:
[----:B------:R-:W-:Y:S01]  /*0cb0*/  IMAD.SHL.U32 R0, R0, 0x100000, RZ ;  /* 0x0010000000007824 */ /* 0x000fe200078e00ff */
[----:B------:R-:W-:-:S04]  /*0cc0*/  LEA R2, R2, 0x3b800000, 0x17 ;  /* 0x3b80000002027811 */ /* 0x000fc800078eb8ff */
[----:B------:R-:W-:-:S07]  /*0cd0*/  LOP3.LUT R0, R2, R0, R7, 0xfe, !PT ;  /* 0x0000000002007212 */ /* 0x000fce00078efe07 */
.L_x_6414:
[----:B------:R-:W-:Y:S05]  /*0ce0*/  BSYNC.RECONVERGENT B0 ;  /* 0x0000000000007941 */ /* 0x000fea0003800200 */
.L_x_6413:
[----:B------:R-:W-:-:S04]  /*0cf0*/  F2FP.F16.F32.PACK_AB R0, RZ, R0 ;  /* 0x00000000ff00723e */ /* 0x000fc800000000ff */
[----:B------:R-:W-:Y:S01]  /*0d00*/  PRMT R18, R0, 0x7610, R18 ;  /* 0x0000761000127816 */ /* 0x000fe20000000012 */
[----:B------:R-:W-:Y:S06]  /*0d10*/  BRA `(.L_x_6398) ;  /* 0x0000000400287947 */ /* 0x000fec0003800000 */
.L_x_6411:
        /* <DEDUP_REMOVED lines=21> */
.L_x_6420:
[----:B------:R-:W-:Y:S05]  /*0e70*/  BSYNC.RECONVERGENT B1 ;  /* 0x0000000000017941 */ /* 0x000fea0003800200 */
.L_x_6419:
[----:B------:R-:W-:Y:S01]  /*0e80*/  IMAD.SHL.U32 R0, R0, 0x200000, RZ ;  /* 0x0020000000007824 */ /* 0x000fe200078e00ff */
[----:B------:R-:W-:-:S04]  /*0e90*/  LEA R2, R2, 0x37800000, 0x17 ;  /* 0x3780000002027811 */ /* 0x000fc800078eb8ff */
[----:B------:R-:W-:-:S07]  /*0ea0*/  LOP3.LUT R0, R2, R0, R7, 0xfe, !PT ;  /* 0x0000000002007212 */ /* 0x000fce00078efe07 */
.L_x_6418:
[----:B------:R-:W-:Y:S05]  /*0eb0*/  BSYNC.RECONVERGENT B0 ;  /* 0x0000000000007941 */ /* 0x000fea0003800200 */
.L_x_6417:
[----:B------:R-:W-:-:S04]  /*0ec0*/  F2FP.F16.F32.PACK_AB R0, RZ, R0 ;  /* 0x00000000ff00723e */ /* 0x000fc800000000ff */
[----:B------:R-:W-:Y:S01]  /*0ed0*/  PRMT R18, R0, 0x7610, R18 ;  /* 0x0000761000127816 */ /* 0x000fe20000000012 */
[----:B------:R-:W-:Y:S06]  /*0ee0*/  BRA `(.L_x_6398) ;  /* 0x0000000000b47947 */ /* 0x000fec0003800000 */
.L_x_6410:
[----:B------:R-:W-:-:S09]  /*0ef0*/  UISETP.NE.AND UP0, UPT, UR4, 0x1c, UPT ;  /* 0x0000001c0400788c */ /* 0x000fd2000bf05270 */
[----:B------:R-:W-:Y:S05]  /*0f00*/  BRA.U !UP0, `(.L_x_6421) ;  /* 0x00000001089c7547 */ /* 0x000fea000b800000 */
[----:B------:R-:W-:-:S09]  /*0f10*/  UISETP.NE.AND UP0, UPT, UR4, 0x1d, UPT ;  /* 0x0000001d0400788c */ /* 0x000fd2000bf05270 */
[----:B------:R-:W-:Y:S05]  /*0f20*/  BRA.U !UP0, `(.L_x_6422) ;  /* 0x0000000108807547 */ /* 0x000fea000b800000 */
[----:B------:R-:W-:-:S09]  /*0f30*/  UISETP.NE.AND UP0, UPT, UR4, 0x2c, UPT ;  /* 0x0000002c0400788c */ /* 0x000fd2000bf05270 */
[----:B------:R-:W-:Y:S05]  /*0f40*/  BRA.U !UP0, `(.L_x_6423) ;  /* 0x0000000108487547 */ /* 0x000fea000b800000 */
.L_x_6397:
        /* <DEDUP_REMOVED lines=16> */
.L_x_6424:
[----:B------:R-:W-:Y:S01]  /*1050*/  PRMT R18, RZ, 0x7610, R18 ;  /* 0x00007610ff127816 */ /* 0x000fe20000000012 */
[----:B------:R-:W-:Y:S06]  /*1060*/  BRA `(.L_x_6398) ;  /* 0x0000000000547947 */ /* 0x000fec0003800000 */
.L_x_6423:
        /* <DEDUP_REMOVED lines=8> */
.L_x_6426:
[----:B------:R-:W-:Y:S05]  /*10f0*/  BSYNC.RECONVERGENT B0 ;  /* 0x0000000000007941 */ /* 0x000fea0003800200 */
.L_x_6425:
[----:B------:R-:W-:-:S04]  /*1100*/  F2FP.F16.F32.PACK_AB R0, RZ, R0 ;  /* 0x00000000ff00723e */ /* 0x000fc800000000ff */
[----:B------:R-:W-:Y:S01]  /*1110*/  PRMT R18, R0, 0x7610, R18 ;  /* 0x0000761000127816 */ /* 0x000fe20000000012 */
[----:B------:R-:W-:Y:S06]  /*1120*/  BRA `(.L_x_6398) ;  /* 0x0000000000247947 */ /* 0x000fec0003800000 */
.L_x_6422:
[----:B------:R-:W2:Y:S02]  /*1130*/  LDG.E.64 R2, desc[UR36][R2.64] ;  /* 0x0000002402027981 */ /* 0x000ea4000c1e1b00 */
[----:B--2---:R-:W0:Y:S02]  /*1140*/  I2F.U64 R0, R2 ;  /* 0x0000000200007312 */ /* 0x004e240000301000 */
[----:B0-----:R-:W-:-:S04]  /*1150*/  F2FP.F16.F32.PACK_AB R0, RZ, R0 ;  /* 0x00000000ff00723e */ /* 0x001fc800000000ff */
[----:B------:R-:W-:Y:S01]  /*1160*/  PRMT R18, R0, 0x7610, R18 ;  /* 0x0000761000127816 */ /* 0x000fe20000000012 */
[----:B------:R-:W-:Y:S06]  /*1170*/  BRA `(.L_x_6398) ;  /* 0x0000000000107947 */ /* 0x000fec0003800000 */
.L_x_6421:
[----:B------:R-:W2:Y:S02]  /*1180*/  LDG.E R2, desc[UR36][R2.64] ;  /* 0x0000002402027981 */ /* 0x000ea4000c1e1900 */
[----:B--2---:R-:W-:-:S04]  /*1190*/  I2FP.F32.U32 R0, R2 ;  /* 0x0000000200007245 */ /* 0x004fc80000201000 */
[----:B------:R-:W-:-:S04]  /*11a0*/  F2FP.F16.F32.PACK_AB R0, RZ, R0 ;  /* 0x00000000ff00723e */ /* 0x000fc800000000ff */
[----:B------:R-:W-:-:S07]  /*11b0*/  PRMT R18, R0, 0x7610, R18 ;  /* 0x0000761000127816 */ /* 0x000fce0000000012 */
.L_x_6398:
[----:B------:R-:W-:-:S07]  /*11c0*/  VIADD R23, R19, 0x80 ;  /* 0x0000008013177836 */ /* 0x000fce0000000000 */
.L_x_6392:
[----:B------:R-:W-:Y:S05]  /*11d0*/  BSYNC.RECONVERGENT B6 ;  /* 0x0000000000067941 */ /* 0x000fea0003800200 */
.L_x_6391:
        /* <DEDUP_REMOVED lines=26> */
.L_x_6432:
[----:B------:R-:W2:Y:S02]  /*1380*/  LDG.E.U8 R2, desc[UR36][R2.64] ;  /* 0x0000002402027981 */ /* 0x000ea4000c1e1100 */
[----:B--2---:R-:W-:-:S04]  /*1390*/  I2FP.F32.U32 R0, R2 ;  /* 0x0000000200007245 */ /* 0x004fc80000201000 */
[----:B------:R-:W-:-:S04]  /*13a0*/  F2FP.F16.F32.PACK_AB R0, RZ, R0 ;  /* 0x00000000ff00723e */ /* 0x000fc800000000ff */
[----:B------:R-:W-:Y:S01]  /*13b0*/  PRMT R22, R0, 0x7610, R22 ;  /* 0x0000761000167816 */ /* 0x000fe20000000016 */
[----:B------:R-:W-:Y:S06]  /*13c0*/  BRA `(.L_x_6434) ;  /* 0x0000000c00d47947 */ /* 0x000fec0003800000 */
.L_x_6431:
        /* <DEDUP_REMOVED lines=11> */
.L_x_6436:
[----:B------:R-:W2:Y:S02]  /*1480*/  LDG.E R2, desc[UR36][R2.64] ;  /* 0x0000002402027981 */ /* 0x000ea4000c1e1900 */
[----:B--2---:R-:W-:-:S04]  /*1490*/  I2FP.F32.S32 R0, R2 ;  /* 0x0000000200007245 */ /* 0x004fc80000201400 */
[----:B------:R-:W-:-:S04]  /*14a0*/  F2FP.F16.F32.PACK_AB R0, RZ, R0 ;  /* 0x00000000ff00723e */ /* 0x000fc800000000ff */
[----:B------:R-:W-:Y:S01]  /*14b0*/  PRMT R22, R0, 0x7610, R22 ;  /* 0x0000761000167816 */ /* 0x000fe20000000016 */
[----:B------:R-:W-:Y:S06]  /*14c0*/  BRA `(.L_x_6434) ;  /* 0x0000000c00947947 */ /* 0x000fec0003800000 */
.L_x_6435:
[----:B------:R-:W2:Y:S02]  /*14d0*/  LDG.E.U16 R2, desc[UR36][R2.64] ;  /* 0x0000002402027981 */ /* 0x000ea4000c1e1500 */
[----:B--2---:R-:W0:Y:S02]  /*14e0*/  I2F.S16 R0, R2 ;  /* 0x0000000200007306 */ /* 0x004e240000101400 */
[----:B0-----:R-:W-:-:S04]  /*14f0*/  F2FP.F16.F32.PACK_AB R0, RZ, R0 ;  /* 0x00000000ff00723e */ /* 0x001fc800000000ff */
[----:B------:R-:W-:Y:S01]  /*1500*/  PRMT R22, R0, 0x7610, R22 ;  /* 0x0000761000167816 */ /* 0x000fe20000000016 */
[----:B------:R-:W-:Y:S06]  /*1510*/  BRA `(.L_x_6434) ;  /* 0x0000000c00807947 */ /* 0x000fec0003800000 */
.L_x_6430:
        /* <DEDUP_REMOVED lines=9> */
.L_x_6438:
[----:B------:R0:W5:Y:S01]  /*15b0*/  LDG.E.U16 R22, desc[UR36][R2.64] ;  /* 0x0000002402167981 */ /* 0x000162000c1e1500 */
[----:B------:R-:W-:Y:S05]  /*15c0*/  BRA `(.L_x_6434) ;  /* 0x0000000c00547947 */ /* 0x000fea0003800000 */
.L_x_6437:
        /* <DEDUP_REMOVED lines=9> */
.L_x_6440:
[----:B------:R1:W5:Y:S01]  /*1660*/  LDG.E.U16 R22, desc[UR36][R2.64] ;  /* 0x0000002402167981 */ /* 0x000362000c1e1500 */
[----:B------:R-:W-:Y:S05]  /*1670*/  BRA `(.L_x_6434) ;  /* 0x0000000c00287947 */ /* 0x000fea0003800000 */
.L_x_6439:
        /* <DEDUP_REMOVED lines=13> */
.L_x_6429:
        /* <DEDUP_REMOVED lines=14> */
.L_x_6443:
        /* <DEDUP_REMOVED lines=13> */
.L_x_6442:
        /* <DEDUP_REMOVED lines=27> */
.L_x_6445:
        /* <DEDUP_REMOVED lines=14> */
.L_x_6444:
[----:B------:R-:W2:Y:S02]  /*1b90*/  LDG.E.U16 R0, desc[UR36][R2.64] ;  /* 0x0000002402007981 */ /* 0x000ea4000c1e1500 */
[----:B--2---:R-:W-:-:S05]  /*1ba0*/  IMAD.U32 R0, R0, 0x10000, RZ ;  /* 0x0001000000007824 */ /* 0x004fca00078e00ff */
[----:B------:R-:W-:-:S04]  /*1bb0*/  F2FP.F16.F32.PACK_AB R0, RZ, R0 ;  /* 0x00000000ff00723e */ /* 0x000fc800000000ff */
[----:B------:R-:W-:Y:S01]  /*1bc0*/  PRMT R22, R0, 0x7610, R22 ;  /* 0x0000761000167816 */ /* 0x000fe20000000016 */
[----:B------:R-:W-:Y:S06]  /*1bd0*/  BRA `(.L_x_6434) ;  /* 0x0000000400d07947 */ /* 0x000fec0003800000 */
.L_x_6441:
        /* <DEDUP_REMOVED lines=13> */
.L_x_6448:
        /* <DEDUP_REMOVED lines=21> */
.L_x_6452:
[----:B------:R-:W-:Y:S05]  /*1e00*/  BSYNC.RECONVERGENT B1 ;  /* 0x0000000000017941 */ /* 0x000fea0003800200 */
.L_x_6451:
[----:B------:R-:W-:Y:S01]  /*1e10*/  IMAD.SHL.U32 R0, R0, 0x100000, RZ ;  /* 0x0010000000007824 */ /* 0x000fe200078e00ff */
[----:B------:R-:W-:-:S04]  /*1e20*/  LEA R2, R2, 0x3b800000, 0x17 ;  /* 0x3b80000002027811 */ /* 0x000fc800078eb8ff */
[----:B------:R-:W-:-:S07]  /*1e30*/  LOP3.LUT R0, R2, R0, R7, 0xfe, !PT ;  /* 0x0000000002007212 */ /* 0x000fce00078efe07 */
.L_x_6450:
[----:B------:R-:W-:Y:S05]  /*1e40*/  BSYNC.RECONVERGENT B0 ;  /* 0x0000000000007941 */ /* 0x000fea0003800200 */
.L_x_6449:
[----:B------:R-:W-:-:S04]  /*1e50*/  F2FP.F16.F32.PACK_AB R0, RZ, R0 ;  /* 0x00000000ff00723e */ /* 0x000fc800000000ff */
[----:B------:R-:W-:Y:S01]  /*1e60*/  PRMT R22, R0, 0x7610, R22 ;  /* 0x0000761000167816 */ /* 0x000fe20000000016 */
[----:B------:R-:W-:Y:S06]  /*1e70*/  BRA `(.L_x_6434) ;  /* 0x0000000400287947 */ /* 0x000fec0003800000 */
.L_x_6447:
        /* <DEDUP_REMOVED lines=21> */
.L_x_6456:
[----:B------:R-:W-:Y:S05]  /*1fd0*/  BSYNC.RECONVERGENT B1 ;  /* 0x0000000000017941 */ /* 0x000fea0003800200 */
.L_x_6455:
[----:B------:R-:W-:Y:S01]  /*1fe0*/  IMAD.SHL.U32 R0, R0, 0x200000, RZ ;  /* 0x0020000000007824 */ /* 0x000fe200078e00ff */
[----:B------:R-:W-:-:S04]  /*1ff0*/  LEA R2, R2, 0x37800000, 0x17 ;  /* 0x3780000002027811 */ /* 0x000fc800078eb8ff */
[----:B------:R-:W-:-:S07]  /*2000*/  LOP3.LUT R0, R2, R0, R7, 0xfe, !PT ;  /* 0x0000000002007212 */ /* 0x000fce00078efe07 */
.L_x_6454:
[----:B------:R-:W-:Y:S05]  /*2010*/  BSYNC.RECONVERGENT B0 ;  /* 0x0000000000007941 */ /* 0x000fea0003800200 */
.L_x_6453:
[----:B------:R-:W-:-:S04]  /*2020*/  F2FP.F16.F32.PACK_AB R0, RZ, R0 ;  /* 0x00000000ff00723e */ /* 0x000fc800000000ff */
[----:B------:R-:W-:Y:S01]  /*2030*/  PRMT R22, R0, 0x7610, R22 ;  /* 0x0000761000167816 */ /* 0x000fe20000000016 */
[----:B------:R-:W-:Y:S06]  /*2040*/  BRA `(.L_x_6434) ;  /* 0x0000000000b47947 */ /* 0x000fec0003800000 */
.L_x_6446:
        /* <DEDUP_REMOVED lines=14> */
.L_x_6460:
[----:B------:R-:W-:Y:S05]  /*2130*/  BSYNC.RECONVERGENT B0 ;  /* 0x0000000000007941 */ /* 0x000fea0003800200 */
.L_x_6459:
[----:B------:R-:W-:-:S04]  /*2140*/  F2FP.F16.F32.PACK_AB R0, RZ, R0 ;  /* 0x00000000ff00723e */ /* 0x000fc800000000ff */
[----:B------:R-:W-:Y:S01]  /*2150*/  PRMT R22, R0, 0x7610, R22 ;  /* 0x0000761000167816 */ /* 0x000fe20000000016 */
[----:B------:R-:W-:Y:S06]  /*2160*/  BRA `(.L_x_6434) ;  /* 0x00000000006c7947 */ /* 0x000fec0003800000 */
.L_x_6433:
        /* <DEDUP_REMOVED lines=16> */
.L_x_6461:
[----:B------:R-:W-:Y:S01]  /*2270*/  PRMT R22, RZ, 0x7610, R22 ;  /* 0x00007610ff167816 */ /* 0x000fe20000000016 */
[----:B------:R-:W-:Y:S06]  /*2280*/  BRA `(.L_x_6434) ;  /* 0x0000000000247947 */ /* 0x000fec0003800000 */
.L_x_6458:
[----:B------:R-:W2:Y:S02]  /*2290*/  LDG.E.64 R2, desc[UR36][R2.64] ;  /* 0x0000002402027981 */ /* 0x000ea4000c1e1b00 */
[----:B--2---:R-:W0:Y:S02]  /*22a0*/  I2F.U64 R0, R2 ;  /* 0x0000000200007312 */ /* 0x004e240000301000 */
[----:B0-----:R-:W-:-:S04]  /*22b0*/  F2FP.F16.F32.PACK_AB R0, RZ, R0 ;  /* 0x00000000ff00723e */ /* 0x001fc800000000ff */
[----:B------:R-:W-:Y:S01]  /*22c0*/  PRMT R22, R0, 0x7610, R22 ;  /* 0x0000761000167816 */ /* 0x000fe20000000016 */
[----:B------:R-:W-:Y:S06]  /*22d0*/  BRA `(.L_x_6434) ;  /* 0x0000000000107947 */ /* 0x000fec0003800000 */
.L_x_6457:
[----:B------:R-:W2:Y:S02]  /*22e0*/  LDG.E R2, desc[UR36][R2.64] ;  /* 0x0000002402027981 */ /* 0x000ea4000c1e1900 */
[----:B--2---:R-:W-:-:S04]  /*22f0*/  I2FP.F32.U32 R0, R2 ;  /* 0x0000000200007245 */ /* 0x004fc80000201000 */
[----:B------:R-:W-:-:S04]  /*2300*/  F2FP.F16.F32.PACK_AB R0, RZ, R0 ;  /* 0x00000000ff00723e */ /* 0x000fc800000000ff */
[----:B------:R-:W-:-:S07]  /*2310*/  PRMT R22, R0, 0x7610, R22 ;  /* 0x0000761000167816 */ /* 0x000fce0000000016 */
.L_x_6434:
[----:B------:R-:W-:-:S07]  /*2320*/  VIADD R23, R23, 0x80 ;  /* 0x0000008017177836 */ /* 0x000fce0000000000 */
.L_x_6428:
[----:B------:R-:W-:Y:S05]  /*2330*/  BSYNC.RECONVERGENT B6 ;  /* 0x0000000000067941 */ /* 0x000fea0003800200 */
.L_x_6427:
        /* <DEDUP_REMOVED lines=26> */
.L_x_6467:
[----:B------:R-:W2:Y:S02]  /*24e0*/  LDG.E.U8 R2, desc[UR36][R2.64] ;  /* 0x0000002402027981 */ /* 0x000ea4000c1e1100 */
[----:B--2---:R-:W-:-:S04]  /*24f0*/  I2FP.F32.U32 R0, R2 ;  /* 0x0000000200007245 */ /* 0x004fc80000201000 */
[----:B------:R-:W-:-:S04]  /*2500*/  F2FP.F16.F32.PACK_AB R0, RZ, R0 ;  /* 0x00000000ff00723e */ /* 0x000fc800000000ff */
[----:B------:R-:W-:Y:S01]  /*2510*/  PRMT R24, R0, 0x7610, R24 ;  /* 0x0000761000187816 */ /* 0x000fe20000000018 */
[----:B------:R-:W-:Y:S06]  /*2520*/  BRA `(.L_x_6469) ;  /* 0x0000000c00d47947 */ /* 0x000fec0003800000 */
.L_x_6466:
        /* <DEDUP_REMOVED lines=11> */
.L_x_6471:
[----:B------:R-:W2:Y:S02]  /*25e0*/  LDG.E R2, desc[UR36][R2.64] ;  /* 0x0000002402027981 */ /* 0x000ea4000c1e1900 */
[----:B--2---:R-:W-:-:S04]  /*25f0*/  I2FP.F32.S32 R0, R2 ;  /* 0x0000000200007245 */ /* 0x004fc80000201400 */
[----:B------:R-:W-:-:S04]  /*2600*/  F2FP.F16.F32.PACK_AB R0, RZ, R0 ;  /* 0x00000000ff00723e */ /* 0x000fc800000000ff */
[----:B------:R-:W-:Y:S01]  /*2610*/  PRMT R24, R0, 0x7610, R24 ;  /* 0x0000761000187816 */ /* 0x000fe20000000018 */
[----:B------:R-:W-:Y:S06]  /*2620*/  BRA `(.L_x_6469) ;  /* 0x0000000c00947947 */ /* 0x000fec0003800000 */
.L_x_6470:
[----:B------:R-:W2:Y:S02]  /*2630*/  LDG.E.U16 R2, desc[UR36][R2.64] ;  /* 0x0000002402027981 */ /* 0x000ea4000c1e1500 */
[----:B--2---:R-:W0:Y:S02]  /*2640*/  I2F.S16 R0, R2 ;  /* 0x0000000200007306 */ /* 0x004e240000101400 */
[----:B0-----:R-:W-:-:S04]  /*2650*/  F2FP.F16.F32.PACK_AB R0, RZ, R0 ;  /* 0x00000000ff00723e */ /* 0x001fc800000000ff */
[----:B------:R-:W-:Y:S01]  /*2660*/  PRMT R24, R0, 0x7610, R24 ;  /* 0x0000761000187816 */ /* 0x000fe20000000018 */
[----:B------:R-:W-:Y:S06]  /*2670*/  BRA `(.L_x_6469) ;  /* 0x0000000c00807947 */ /* 0x000fec0003800000 */
.L_x_6465:
        /* <DEDUP_REMOVED lines=9> */
.L_x_6473:
[----:B------:R0:W5:Y:S01]  /*2710*/  LDG.E.U16 R24, desc[UR36][R2.64] ;  /* 0x0000002402187981 */ /* 0x000162000c1e1500 */
[----:B------:R-:W-:Y:S05]  /*2720*/  BRA `(.L_x_6469) ;  /* 0x0000000c00547947 */ /* 0x000fea0003800000 */
.L_x_6472:
        /* <DEDUP_REMOVED lines=9> */
.L_x_6475:
[----:B------:R1:W5:Y:S01]  /*27c0*/  LDG.E.U16 R24, desc[UR36][R2.64] ;  /* 0x0000002402187981 */ /* 0x000362000c1e1500 */
[----:B------:R-:W-:Y:S05]  /*27d0*/  BRA `(.L_x_6469) ;  /* 0x0000000c00287947 */ /* 0x000fea0003800000 */
.L_x_6474:
        /* <DEDUP_REMOVED lines=13> */
.L_x_6464:
        /* <DEDUP_REMOVED lines=14> */
.L_x_6478:
        /* <DEDUP_REMOVED lines=13> */
.L_x_6477:
        /* <DEDUP_REMOVED lines=27> */
.L_x_6480:
        /* <DEDUP_REMOVED lines=14> */
.L_x_6479:
[----:B------:R-:W2:Y:S02]  /*2cf0*/  LDG.E.U16 R0, desc[UR36][R2.64] ;  /* 0x0000002402007981 */ /* 0x000ea4000c1e1500 */
[----:B--2---:R-:W-:-:S05]  /*2d00*/  IMAD.U32 R0, R0, 0x10000, RZ ;  /* 0x0001000000007824 */ /* 0x004fca00078e00ff */
[----:B------:R-:W-:-:S04]  /*2d10*/  F2FP.F16.F32.PACK_AB R0, RZ, R0 ;  /* 0x00000000ff00723e */ /* 0x000fc800000000ff */
[----:B------:R-:W-:Y:S01]  /*2d20*/  PRMT R24, R0, 0x7610, R24 ;  /* 0x0000761000187816 */ /* 0x000fe20000000018 */
[----:B------:R-:W-:Y:S06]  /*2d30*/  BRA `(.L_x_6469) ;  /* 0x0000000400d07947 */ /* 0x000fec0003800000 */
.L_x_6476:
        /* <DEDUP_REMOVED lines=13> */
.L_x_6483:
        /* <DEDUP_REMOVED lines=21> */
.L_x_6487:
[----:B------:R-:W-:Y:S05]  /*2f60*/  BSYNC.RECONVERGENT B1 ;  /* 0x0000000000017941 */ /* 0x000fea0003800200 */
.L_x_6486:
[----:B------:R-:W-:Y:S01]  /*2f70*/  IMAD.SHL.U32 R0, R0, 0x100000, RZ ;  /* 0x0010000000007824 */ /* 0x000fe200078e00ff */
[----:B------:R-:W-:-:S04]  /*2f80*/  LEA R2, R2, 0x3b800000, 0x17 ;  /* 0x3b80000002027811 */ /* 0x000fc800078eb8ff */
[----:B------:R-:W-:-:S07]  /*2f90*/  LOP3.LUT R0, R2, R0, R7, 0xfe, !PT ;  /* 0x0000000002007212 */ /* 0x000fce00078efe07 */
.L_x_6485:
[----:B------:R-:W-:Y:S05]  /*2fa0*/  BSYNC.RECONVERGENT B0 ;  /* 0x0000000000007941 */ /* 0x000fea0003800200 */
.L_x_6484:
[----:B------:R-:W-:-:S04]  /*2fb0*/  F2FP.F16.F32.PACK_AB R0, RZ, R0 ;  /* 0x00000000ff00723e */ /* 0x000fc800000000ff */
[----:B------:R-:W-:Y:S01]  /*2fc0*/  PRMT R24, R0, 0x7610, R24 ;  /* 0x0000761000187816 */ /* 0x000fe20000000018 */
[----:B------:R-:W-:Y:S06]  /*2fd0*/  BRA `(.L_x_6469) ;  /* 0x0000000400287947 */ /* 0x000fec0003800000 */
.L_x_6482:
        /* <DEDUP_REMOVED lines=21> */
.L_x_6491:
[----:B------:R-:W-:Y:S05]  /*3130*/  BSYNC.RECONVERGENT B1 ;  /* 0x0000000000017941 */ /* 0x000fea0003800200 */
.L_x_6490:
[----:B------:R-:W-:Y:S01]  /*3140*/  IMAD.SHL.U32 R0, R0, 0x200000, RZ ;  /* 0x0020000000007824 */ /* 0x000fe200078e00ff */
[----:B------:R-:W-:-:S04]  /*3150*/  LEA R2, R2, 0x37800000, 0x17 ;  /* 0x3780000002027811 */ /* 0x000fc800078eb8ff */
[----:B------:R-:W-:-:S07]  /*3160*/  LOP3.LUT R0, R2, R0, R7, 0xfe, !PT ;  /* 0x0000000002007212 */ /* 0x000fce00078efe07 */
.L_x_6489:
[----:B------:R-:W-:Y:S05]  /*3170*/  BSYNC.RECONVERGENT B0 ;  /* 0x0000000000007941 */ /* 0x000fea0003800200 */
.L_x_6488:
[----:B------:R-:W-:-:S04]  /*3180*/  F2FP.F16.F32.PACK_AB R0, RZ, R0 ;  /* 0x00000000ff00723e */ /* 0x000fc800000000ff */
[----:B------:R-:W-:Y:S01]  /*3190*/  PRMT R24, R0, 0x7610, R24 ;  /* 0x0000761000187816 */ /* 0x000fe20000000018 */
[----:B------:R-:W-:Y:S06]  /*31a0*/  BRA `(.L_x_6469) ;  /* 0x0000000000b47947 */ /* 0x000fec0003800000 */
.L_x_6481:
        /* <DEDUP_REMOVED lines=14> */
.L_x_6495:
[----:B------:R-:W-:Y:S05]  /*3290*/  BSYNC.RECONVERGENT B0 ;  /* 0x0000000000007941 */ /* 0x000fea0003800200 */
.L_x_6494:
[----:B------:R-:W-:-:S04]  /*32a0*/  F2FP.F16.F32.PACK_AB R0, RZ, R0 ;  /* 0x00000000ff00723e */ /* 0x000fc800000000ff */
[----:B------:R-:W-:Y:S01]  /*32b0*/  PRMT R24, R0, 0x7610, R24 ;  /* 0x0000761000187816 */ /* 0x000fe20000000018 */
[----:B------:R-:W-:Y:S06]  /*32c0*/  BRA `(.L_x_6469) ;  /* 0x00000000006c7947 */ /* 0x000fec0003800000 */
.L_x_6468:
        /* <DEDUP_REMOVED lines=16> */
.L_x_6496:
[----:B------:R-:W-:Y:S01]  /*33d0*/  PRMT R24, RZ, 0x7610, R24 ;  /* 0x00007610ff187816 */ /* 0x000fe20000000018 */
[----:B------:R-:W-:Y:S06]  /*33e0*/  BRA `(.L_x_6469) ;  /* 0x0000000000247947 */ /* 0x000fec0003800000 */
.L_x_6493:
[----:B------:R-:W2:Y:S02]  /*33f0*/  LDG.E.64 R2, desc[UR36][R2.64] ;  /* 0x0000002402027981 */ /* 0x000ea4000c1e1b00 */
[----:B--2---:R-:W0:Y:S02]  /*3400*/  I2F.U64 R0, R2 ;  /* 0x0000000200007312 */ /* 0x004e240000301000 */
[----:B0-----:R-:W-:-:S04]  /*3410*/  F2FP.F16.F32.PACK_AB R0, RZ, R0 ;  /* 0x00000000ff00723e */ /* 0x001fc800000000ff */
[----:B------:R-:W-:Y:S01]  /*3420*/  PRMT R24, R0, 0x7610, R24 ;  /* 0x0000761000187816 */ /* 0x000fe20000000018 */
[----:B------:R-:W-:Y:S06]  /*3430*/  BRA `(.L_x_6469) ;  /* 0x0000000000107947 */ /* 0x000fec0003800000 */
.L_x_6492:
[----:B------:R-:W2:Y:S02]  /*3440*/  LDG.E R2, desc[UR36][R2.64] ;  /* 0x0000002402027981 */ /* 0x000ea4000c1e1900 */
[----:B--2---:R-:W-:-:S04]  /*3450*/  I2FP.F32.U32 R0, R2 ;  /* 0x0000000200007245 */ /* 0x004fc80000201000 */
[----:B------:R-:W-:-:S04]  /*3460*/  F2FP.F16.F32.PACK_AB R0, RZ, R0 ;  /* 0x00000000ff00723e */ /* 0x000fc800000000ff */
[----:B------:R-:W-:-:S07]  /*3470*/  PRMT R24, R0, 0x7610, R24 ;  /* 0x0000761000187816 */ /* 0x000fce0000000018 */
.L_x_6469:
[----:B------:R-:W-:-:S07]  /*3480*/  VIADD R23, R23, 0x80 ;  /* 0x0000008017177836 */ /* 0x000fce0000000000 */
.L_x_6463:
[----:B------:R-:W-:Y:S05]  /*3490*/  BSYNC.RECONVERGENT B6 ;  /* 0x0000000000067941 */ /* 0x000fea0003800200 */
.L_x_6462:
        /* <DEDUP_REMOVED lines=25> */
.L_x_6502:
[----:B------:R-:W2:Y:S02]  /*3630*/  LDG.E.U8 R2, desc[UR36][R2.64] ;  /* 0x0000002402027981 */ /* 0x000ea4000c1e1100 */
[----:B--2---:R-:W-:-:S04]  /*3640*/  I2FP.F32.U32 R0, R2 ;  /* 0x0000000200007245 */ /* 0x004fc80000201000 */
[----:B------:R-:W-:Y:S01]  /*3650*/  F2FP.F16.F32.PACK_AB R0, RZ, R0 ;  /* 0x00000000ff00723e */ /* 0x000fe200000000ff */
[----:B------:R-:W-:Y:S06]  /*3660*/  BRA `(.L_x_6498) ;  /* 0x0000000c009c7947 */ /* 0x000fec0003800000 */
.L_x_6501:
        /* <DEDUP_REMOVED lines=10> */
.L_x_6505:
[----:B------:R-:W2:Y:S02]  /*3710*/  LDG.E R2, desc[UR36][R2.64] ;  /* 0x0000002402027981 */ /* 0x000ea4000c1e1900 */
[----:B--2---:R-:W-:-:S04]  /*3720*/  I2FP.F32.S32 R0, R2 ;  /* 0x0000000200007245 */ /* 0x004fc80000201400 */
[----:B------:R-:W-:Y:S01]  /*3730*/  F2FP.F16.F32.PACK_AB R0, RZ, R0 ;  /* 0x00000000ff00723e */ /* 0x000fe200000000ff */
[----:B------:R-:W-:Y:S06]  /*3740*/  BRA `(.L_x_6498) ;  /* 0x0000000c00647947 */ /* 0x000fec0003800000 */
.L_x_6504:
[----:B------:R-:W2:Y:S02]  /*3750*/  LDG.E.U16 R2, desc[UR36][R2.64] ;  /* 0x0000002402027981 */ /* 0x000ea4000c1e1500 */
[----:B--2---:R-:W0:Y:S02]  /*3760*/  I2F.S16 R0, R2 ;  /* 0x0000000200007306 */ /* 0x004e240000101400 */
[----:B0-----:R-:W-:Y:S01]  /*3770*/  F2FP.F16.F32.PACK_AB R0, RZ, R0 ;  /* 0x00000000ff00723e */ /* 0x001fe200000000ff */
[----:B------:R-:W-:Y:S06]  /*3780*/  BRA `(.L_x_6498) ;  /* 0x0000000c00547947 */ /* 0x000fec0003800000 */
.L_x_6500:
        /* <DEDUP_REMOVED lines=9> */
.L_x_6507:
[----:B------:R2:W5:Y:S01]  /*3820*/  LDG.E.U16 R0, desc[UR36][R2.64] ;  /* 0x0000002402007981 */ /* 0x000562000c1e1500 */
[----:B------:R-:W-:Y:S05]  /*3830*/  BRA `(.L_x_6498) ;  /* 0x0000000c00287947 */ /* 0x000fea0003800000 */
.L_x_6506:
        /* <DEDUP_REMOVED lines=9> */
.L_x_6509:
[----:B------:R3:W5:Y:S01]  /*38d0*/  LDG.E.U16 R0, desc[UR36][R2.64] ;  /* 0x0000002402007981 */ /* 0x000762000c1e1500 */
[----:B------:R-:W-:Y:S05]  /*38e0*/  BRA `(.L_x_6498) ;  /* 0x0000000800fc7947 */ /* 0x000fea0003800000 */
.L_x_6508:
        /* <DEDUP_REMOVED lines=12> */
.L_x_6499:
        /* <DEDUP_REMOVED lines=13> */
.L_x_6512:
        /* <DEDUP_REMOVED lines=12> */
.L_x_6511:
        /* <DEDUP_REMOVED lines=27> */
.L_x_6514:
        /* <DEDUP_REMOVED lines=13> */
.L_x_6513:
[----:B------:R-:W2:Y:S02]  /*3dc0*/  LDG.E.U16 R0, desc[UR36][R2.64] ;  /* 0x0000002402007981 */ /* 0x000ea4000c1e1500 */
[----:B--2---:R-:W-:-:S05]  /*3dd0*/  IMAD.U32 R0, R0, 0x10000, RZ ;  /* 0x0001000000007824 */ /* 0x004fca00078e00ff */
[----:B------:R-:W-:Y:S01]  /*3de0*/  F2FP.F16.F32.PACK_AB R0, RZ, R0 ;  /* 0x00000000ff00723e */ /* 0x000fe200000000ff */
[----:B------:R-:W-:Y:S06]  /*3df0*/  BRA `(.L_x_6498) ;  /* 0x0000000400b87947 */ /* 0x000fec0003800000 */
.L_x_6510:
        /* <DEDUP_REMOVED lines=12> */
.L_x_6517:
        /* <DEDUP_REMOVED lines=21> */
.L_x_6521:
[----:B------:R-:W-:Y:S05]  /*4010*/  BSYNC.RECONVERGENT B1 ;  /* 0x0000000000017941 */ /* 0x000fea0003800200 */
.L_x_6520:
[----:B------:R-:W-:Y:S01]  /*4020*/  IMAD.SHL.U32 R0, R0, 0x100000, RZ ;  /* 0x0010000000007824 */ /* 0x000fe200078e00ff */
[----:B------:R-:W-:-:S04]  /*4030*/  LEA R2, R2, 0x3b800000, 0x17 ;  /* 0x3b80000002027811 */ /* 0x000fc800078eb8ff */
[----:B------:R-:W-:-:S07]  /*4040*/  LOP3.LUT R0, R2, R0, R7, 0xfe, !PT ;  /* 0x0000000002007212 */ /* 0x000fce00078efe07 */
.L_x_6519:
[----:B------:R-:W-:Y:S05]  /*4050*/  BSYNC.RECONVERGENT B0 ;  /* 0x0000000000007941 */ /* 0x000fea0003800200 */
.L_x_6518:
[----:B------:R-:W-:Y:S01]  /*4060*/  F2FP.F16.F32.PACK_AB R0, RZ, R0 ;  /* 0x00000000ff00723e */ /* 0x000fe200000000ff */
[----:B------:R-:W-:Y:S06]  /*4070*/  BRA `(.L_x_6498) ;  /* 0x0000000400187947 */ /* 0x000fec0003800000 */
.L_x_6516:
        /* <DEDUP_REMOVED lines=21> */
.L_x_6525:
[----:B------:R-:W-:Y:S05]  /*41d0*/  BSYNC.RECONVERGENT B1 ;  /* 0x0000000000017941 */ /* 0x000fea0003800200 */
.L_x_6524:
[----:B------:R-:W-:Y:S01]  /*41e0*/  IMAD.SHL.U32 R0, R0, 0x200000, RZ ;  /* 0x0020000000007824 */ /* 0x000fe200078e00ff */
[----:B------:R-:W-:-:S04]  /*41f0*/  LEA R2, R2, 0x37800000, 0x17 ;  /* 0x3780000002027811 */ /* 0x000fc800078eb8ff */
[----:B------:R-:W-:-:S07]  /*4200*/  LOP3.LUT R0, R2, R0, R7, 0xfe, !PT ;  /* 0x0000000002007212 */ /* 0x000fce00078efe07 */
.L_x_6523:
[----:B------:R-:W-:Y:S05]  /*4210*/  BSYNC.RECONVERGENT B0 ;  /* 0x0000000000007941 */ /* 0x000fea0003800200 */
.L_x_6522:
[----:B------:R-:W-:Y:S01]  /*4220*/  F2FP.F16.F32.PACK_AB R0, RZ, R0 ;  /* 0x00000000ff00723e */ /* 0x000fe200000000ff */
[----:B------:R-:W-:Y:S06]  /*4230*/  BRA `(.L_x_6498) ;  /* 0x0000000000a87947 */ /* 0x000fec0003800000 */
.L_x_6515:
        /* <DEDUP_REMOVED lines=14> */
.L_x_6529:
[----:B------:R-:W-:Y:S05]  /*4320*/  BSYNC.RECONVERGENT B0 ;  /* 0x0000000000007941 */ /* 0x000fea0003800200 */
.L_x_6528:
[----:B------:R-:W-:Y:S01]  /*4330*/  F2FP.F16.F32.PACK_AB R0, RZ, R0 ;  /* 0x00000000ff00723e */ /* 0x000fe200000000ff */
[----:B------:R-:W-:Y:S06]  /*4340*/  BRA `(.L_x_6498) ;  /* 0x0000000000647947 */ /* 0x000fec0003800000 */
.L_x_6503:
        /* <DEDUP_REMOVED lines=16> */
.L_x_6530:
[----:B------:R-:W-:Y:S01]  /*4450*/  PRMT R0, RZ, 0x7610, R0 ;  /* 0x00007610ff007816 */ /* 0x000fe20000000000 */
[----:B------:R-:W-:Y:S06]  /*4460*/  BRA `(.L_x_6498) ;  /* 0x00000000001c7947 */ /* 0x000fec0003800000 */
.L_x_6527:
[----:B------:R-:W2:Y:S02]  /*4470*/  LDG.E.64 R2, desc[UR36][R2.64] ;  /* 0x0000002402027981 */ /* 0x000ea4000c1e1b00 */
[----:B--2---:R-:W0:Y:S02]  /*4480*/  I2F.U64 R0, R2 ;  /* 0x0000000200007312 */ /* 0x004e240000301000 */
[----:B0-----:R-:W-:Y:S01]  /*4490*/  F2FP.F16.F32.PACK_AB R0, RZ, R0 ;  /* 0x00000000ff00723e */ /* 0x001fe200000000ff */
[----:B------:R-:W-:Y:S06]  /*44a0*/  BRA `(.L_x_6498) ;  /* 0x00000000000c7947 */ /* 0x000fec0003800000 */
.L_x_6526:
[----:B------:R-:W2:Y:S02]  /*44b0*/  LDG.E R2, desc[UR36][R2.64] ;  /* 0x0000002402027981 */ /* 0x000ea4000c1e1900 */
[----:B--2---:R-:W-:-:S04]  /*44c0*/  I2FP.F32.U32 R0, R2 ;  /* 0x0000000200007245 */ /* 0x004fc80000201000 */
[----:B------:R-:W-:-:S07]  /*44d0*/  F2FP.F16.F32.PACK_AB R0, RZ, R0 ;  /* 0x00000000ff00723e */ /* 0x000fce00000000ff */
.L_x_6498:
[----:B------:R-:W-:Y:S05]  /*44e0*/  BSYNC.RECONVERGENT B6 ;  /* 0x0000000000067941 */ /* 0x000fea0003800200 */
.L_x_6497:
[----:B------:R-:W-:Y:S01]  /*44f0*/  ISETP.GE.AND P0, PT, R19, R16, PT ;  /* 0x000000101300720c */ /* 0x000fe20003f06270 */
[----:B------:R-:W-:-:S12]  /*4500*/  BSSY.RECONVERGENT B1, `(.L_x_6531) ;  /* 0x0000049000017945 */ /* 0x000fd80003800200 */
[----:B------:R-:W-:Y:S05]  /*4510*/  @P0 BRA `(.L_x_6532) ;  /* 0x00000004001c0947 */ /* 0x000fea0003800000 */
[----:B0123--:R-:W0:Y:S01]  /*4520*/  LDC.U16 R2, c[0x0][0x386] ;  /* 0x0000e180ff027b82 */ /* 0x00fe220000000400 */
        /* <DEDUP_REMOVED lines=32> */
.L_x_6537:
[----:B------:R-:W-:Y:S05]  /*4730*/  BSYNC.RECONVERGENT B2 ;  /* 0x0000000000027941 */ /* 0x000fea0003800200 */
.L_x_6536:
[----:B------:R-:W-:Y:S01]  /*4740*/  FFMA.FTZ R3, -R8, R4, R3 ;  /* 0x0000000408037223 */ /* 0x000fe20000010103 */
[----:B------:R-:W-:Y:S06]  /*4750*/  BRA `(.L_x_6534) ;  /* 0x0000000000787947 */ /* 0x000fec0003800000 */
.L_x_6535:
        /* <DEDUP_REMOVED lines=14> */
.L_x_6540:
        /* <DEDUP_REMOVED lines=13> */
.L_x_6539:
[----:B------:R-:W-:Y:S05]  /*4910*/  BSYNC.RECONVERGENT B2 ;  /* 0x0000000000027941 */ /* 0x000fea0003800200 */
.L_x_6538:
[----:B------:R-:W-:-:S04]  /*4920*/  FMUL.FTZ R3, R3, 1.1920928955078125e-07 ;  /* 0x3400000003037820 */ /* 0x000fc80000410000 */
[----:B------:R-:W-:-:S07]  /*4930*/  FMUL.FTZ R3, R8, R3 ;  /* 0x0000000308037220 */ /* 0x000fce0000410000 */
.L_x_6534:
[----:B------:R-:W-:Y:S05]  /*4940*/  BSYNC.RECONVERGENT B0 ;  /* 0x0000000000007941 */ /* 0x000fea0003800200 */
.L_x_6533:
[C---:B------:R-:W-:Y:S02]  /*4950*/  FSETP.NAN.FTZ.AND P0, PT, |R3|.reuse, |R3|, PT ;  /* 0x400000030300720b */ /* 0x040fe40003f18200 */
[----:B------:R-:W-:-:S04]  /*4960*/  LOP3.LUT R2, R3, 0x80000000, R2, 0xb8, !PT ;  /* 0x8000000003027812 */ /* 0x000fc800078eb802 */
[----:B------:R-:W-:-:S04]  /*4970*/  FSEL R4, R3, R2, P0 ;  /* 0x0000000203047208 */ /* 0x000fc80000000000 */
[----:B------:R-:W-:-:S07]  /*4980*/  F2FP.F16.F32.PACK_AB R4, RZ, R4 ;  /* 0x00000004ff04723e */ /* 0x000fce00000000ff */
.L_x_6532:
[----:B------:R-:W-:Y:S05]  /*4990*/  BSYNC.RECONVERGENT B1 ;  /* 0x0000000000017941 */ /* 0x000fea0003800200 */
.L_x_6531:
[----:B------:R-:W-:Y:S01]  /*49a0*/  VIADD R23, R19, 0x80 ;  /* 0x0000008013177836 */ /* 0x000fe20000000000 */
[----:B------:R-:W-:Y:S04]  /*49b0*/  BSSY.RECONVERGENT B1, `(.L_x_6541) ;  /* 0x000004a000017945 */ /* 0x000fe80003800200 */
[----:B------:R-:W-:-:S13]  /*49c0*/  ISETP.GE.AND P0, PT, R23, R16, PT ;  /* 0x000000101700720c */ /* 0x000fda0003f06270 */
        /* <DEDUP_REMOVED lines=31> */
.L_x_6548:
[----:B------:R-:W-:Y:S01]  /*4bc0*/  FSETP.GEU.FTZ.AND P0, PT, R6, -R10, PT ;  /* 0x8000000a0600720b */ /* 0x000fe20003f1e000 */
[----:B------:R-:W-:-:S12]  /*4bd0*/  FADD.FTZ R8, R8, -1 ;  /* 0xbf80000008087421 */ /* 0x000fd80000010000 */
[----:B------:R-:W-:-:S07]  /*4be0*/  @!P0 FADD.FTZ R8, R8, -1 ;  /* 0xbf80000008088421 */ /* 0x000fce0000010000 */
.L_x_6547:
[----:B------:R-:W-:Y:S05]  /*4bf0*/  BSYNC.RECONVERGENT B2 ;  /* 0x0000000000027941 */ /* 0x000fea0003800200 */
.L_x_6546:
[----:B------:R-:W-:Y:S01]  /*4c00*/  FFMA.FTZ R3, -R10, R8, R3 ;  /* 0x000000080a037223 */ /* 0x000fe20000010103 */
[----:B------:R-:W-:Y:S06]  /*4c10*/  BRA `(.L_x_6544) ;  /* 0x0000000000787947 */ /* 0x000fec0003800000 */
.L_x_6545:
        /* <DEDUP_REMOVED lines=14> */
.L_x_6551:
        /* <DEDUP_REMOVED lines=13> */
.L_x_6550:
[----:B------:R-:W-:Y:S05]  /*4dd0*/  BSYNC.RECONVERGENT B2 ;  /* 0x0000000000027941 */ /* 0x000fea0003800200 */
.L_x_6549:
[----:B------:R-:W-:-:S04]  /*4de0*/  FMUL.FTZ R6, R3, 1.1920928955078125e-07 ;  /* 0x3400000003067820 */ /* 0x000fc80000410000 */
[----:B------:R-:W-:-:S07]  /*4df0*/  FMUL.FTZ R3, R9, R6 ;  /* 0x0000000609037220 */ /* 0x000fce0000410000 */
.L_x_6544:
[----:B------:R-:W-:Y:S05]  /*4e00*/  BSYNC.RECONVERGENT B0 ;  /* 0x0000000000007941 */ /* 0x000fea0003800200 */
.L_x_6543:
[C---:B------:R-:W-:Y:S02]  /*4e10*/  FSETP.NAN.FTZ.AND P0, PT, |R3|.reuse, |R3|, PT ;  /* 0x400000030300720b */ /* 0x040fe40003f18200 */
[----:B------:R-:W-:-:S04]  /*4e20*/  LOP3.LUT R2, R3, 0x80000000, R2, 0xb8, !PT ;  /* 0x8000000003027812 */ /* 0x000fc800078eb802 */
[----:B------:R-:W-:-:S04]  /*4e30*/  FSEL R25, R3, R2, P0 ;  /* 0x0000000203197208 */ /* 0x000fc80000000000 */
[----:B------:R-:W-:-:S07]  /*4e40*/  F2FP.F16.F32.PACK_AB R25, RZ, R25 ;  /* 0x00000019ff19723e */ /* 0x000fce00000000ff */
.L_x_6542:
[----:B------:R-:W-:Y:S05]  /*4e50*/  BSYNC.RECONVERGENT B1 ;  /* 0x0000000000017941 */ /* 0x000fea0003800200 */
.L_x_6541:
[----:B0123--:R-:W-:Y:S01]  /*4e60*/  VIADD R3, R19, 0x100 ;  /* 0x0000010013037836 */ /* 0x00ffe20000000000 */
[----:B------:R-:W-:Y:S04]  /*4e70*/  BSSY.RECONVERGENT B1, `(.L_x_6552) ;  /* 0x000004a000017945 */ /* 0x000fe80003800200 */
[----:B------:R-:W-:-:S13]  /*4e80*/  ISETP.GE.AND P0, PT, R3, R16, PT ;  /* 0x000000100300720c */ /* 0x000fda0003f06270 */
[----:B------:R-:W-:Y:S05]  /*4e90*/  @P0 BRA `(.L_x_6553) ;  /* 0x00000004001c0947 */ /* 0x000fea0003800000 */
[----:B------:R-:W0:Y:S01]  /*4ea0*/  LDC.U16 R2, c[0x0][0x386] ;  /* 0x0000e180ff027b82 */ /* 0x000e220000000400 */
        /* <DEDUP_REMOVED lines=29> */
.L_x_6559:
[----:B------:R-:W-:Y:S01]  /*5080*/  FSETP.GEU.FTZ.AND P0, PT, R6, -R10, PT ;  /* 0x8000000a0600720b */ /* 0x000fe20003f1e000 */
[----:B------:R-:W-:-:S12]  /*5090*/  FADD.FTZ R8, R8, -1 ;  /* 0xbf80000008087421 */ /* 0x000fd80000010000 */
[----:B------:R-:W-:-:S07]  /*50a0*/  @!P0 FADD.FTZ R8, R8, -1 ;  /* 0xbf80000008088421 */ /* 0x000fce0000010000 */
.L_x_6558:
[----:B------:R-:W-:Y:S05]  /*50b0*/  BSYNC.RECONVERGENT B2 ;  /* 0x0000000000027941 */ /* 0x000fea0003800200 */
.L_x_6557:
[----:B------:R-:W-:Y:S01]  /*50c0*/  FFMA.FTZ R3, -R10, R8, R3 ;  /* 0x000000080a037223 */ /* 0x000fe20000010103 */
[----:B------:R-:W-:Y:S06]  /*50d0*/  BRA `(.L_x_6555) ;  /* 0x0000000000787947 */ /* 0x000fec0003800000 */
.L_x_6556:
        /* <DEDUP_REMOVED lines=14> */
.L_x_6562:
        /* <DEDUP_REMOVED lines=13> */
.L_x_6561:
[----:B------:R-:W-:Y:S05]  /*5290*/  BSYNC.RECONVERGENT B2 ;  /* 0x0000000000027941 */ /* 0x000fea0003800200 */
.L_x_6560:
[----:B------:R-:W-:-:S04]  /*52a0*/  FMUL.FTZ R6, R3, 1.1920928955078125e-07 ;  /* 0x3400000003067820 */ /* 0x000fc80000410000 */
[----:B------:R-:W-:-:S07]  /*52b0*/  FMUL.FTZ R3, R9, R6 ;  /* 0x0000000609037220 */ /* 0x000fce0000410000 */
.L_x_6555:
[----:B------:R-:W-:Y:S05]  /*52c0*/  BSYNC.RECONVERGENT B0 ;  /* 0x0000000000007941 */ /* 0x000fea0003800200 */
.L_x_6554:
[C---:B------:R-:W-:Y:S02]  /*52d0*/  FSETP.NAN.FTZ.AND P0, PT, |R3|.reuse, |R3|, PT ;  /* 0x400000030300720b */ /* 0x040fe40003f18200 */
[----:B------:R-:W-:-:S04]  /*52e0*/  LOP3.LUT R2, R3, 0x80000000, R2, 0xb8, !PT ;  /* 0x8000000003027812 */ /* 0x000fc800078eb802 */
[----:B------:R-:W-:-:S04]  /*52f0*/  FSEL R24, R3, R2, P0 ;  /* 0x0000000203187208 */ /* 0x000fc80000000000 */
[----:B------:R-:W-:-:S07]  /*5300*/  F2FP.F16.F32.PACK_AB R24, RZ, R24 ;  /* 0x00000018ff18723e */ /* 0x000fce00000000ff */
.L_x_6553:
[----:B------:R-:W-:Y:S05]  /*5310*/  BSYNC.RECONVERGENT B1 ;  /* 0x0000000000017941 */ /* 0x000fea0003800200 */
.L_x_6552:
[----:B------:R-:W-:Y:S01]  /*5320*/  VIADD R3, R19, 0x180 ;  /* 0x0000018013037836 */ /* 0x000fe20000000000 */
[----:B------:R-:W-:Y:S04]  /*5330*/  BSSY.RECONVERGENT B1, `(.L_x_6563) ;  /* 0x000004a000017945 */ /* 0x000fe80003800200 */
[----:B------:R-:W-:-:S13]  /*5340*/  ISETP.GE.AND P0, PT, R3, R16, PT ;  /* 0x000000100300720c */ /* 0x000fda0003f06270 */
[----:B------:R-:W-:Y:S05]  /*5350*/  @P0 BRA `(.L_x_6564) ;  /* 0x00000004001c0947 */ /* 0x000fea0003800000 */
[----:B------:R-:W1:Y:S01]  /*5360*/  LDC.U16 R2, c[0x0][0x386] ;  /* 0x0000e180ff027b82 */ /* 0x000e620000000400 */
        /* <DEDUP_REMOVED lines=29> */
.L_x_6570:
[----:B------:R-:W-:Y:S01]  /*5540*/  FSETP.GEU.FTZ.AND P0, PT, R6, -R8, PT ;  /* 0x800000080600720b */ /* 0x000fe20003f1e000 */
[----:B------:R-:W-:-:S12]  /*5550*/  FADD.FTZ R2, R2, -1 ;  /* 0xbf80000002027421 */ /* 0x000fd80000010000 */
[----:B------:R-:W-:-:S07]  /*5560*/  @!P0 FADD.FTZ R2, R2, -1 ;  /* 0xbf80000002028421 */ /* 0x000fce0000010000 */
.L_x_6569:
[----:B------:R-:W-:Y:S05]  /*5570*/  BSYNC.RECONVERGENT B2 ;  /* 0x0000000000027941 */ /* 0x000fea0003800200 */
.L_x_6568:
[----:B------:R-:W-:Y:S01]  /*5580*/  FFMA.FTZ R3, -R8, R2, R3 ;  /* 0x0000000208037223 */ /* 0x000fe20000010103 */
[----:B------:R-:W-:Y:S06]  /*5590*/  BRA `(.L_x_6566) ;  /* 0x0000000000787947 */ /* 0x000fec0003800000 */
.L_x_6567:
        /* <DEDUP_REMOVED lines=14> */
.L_x_6573:
        /* <DEDUP_REMOVED lines=13> */
.L_x_6572:
[----:B------:R-:W-:Y:S05]  /*5750*/  BSYNC.RECONVERGENT B2 ;  /* 0x0000000000027941 */ /* 0x000fea0003800200 */
.L_x_6571:
[----:B------:R-:W-:-:S04]  /*5760*/  FMUL.FTZ R3, R3, 1.1920928955078125e-07 ;  /* 0x3400000003037820 */ /* 0x000fc80000410000 */
[----:B------:R-:W-:-:S07]  /*5770*/  FMUL.FTZ R3, R8, R3 ;  /* 0x0000000308037220 */ /* 0x000fce0000410000 */
.L_x_6566:
[----:B------:R-:W-:Y:S05]  /*5780*/  BSYNC.RECONVERGENT B0 ;  /* 0x0000000000007941 */ /* 0x000fea0003800200 */
.L_x_6565:
[C---:B------:R-:W-:Y:S02]  /*5790*/  FSETP.NAN.FTZ.AND P0, PT, |R3|.reuse, |R3|, PT ;  /* 0x400000030300720b */ /* 0x040fe40003f18200 */
[----:B------:R-:W-:-:S04]  /*57a0*/  LOP3.LUT R0, R3, 0x80000000, R0, 0xb8, !PT ;  /* 0x8000000003007812 */ /* 0x000fc800078eb800 */
[----:B------:R-:W-:-:S04]  /*57b0*/  FSEL R22, R3, R0, P0 ;  /* 0x0000000003167208 */ /* 0x000fc80000000000 */
[----:B------:R-:W-:-:S07]  /*57c0*/  F2FP.F16.F32.PACK_AB R22, RZ, R22 ;  /* 0x00000016ff16723e */ /* 0x000fce00000000ff */
.L_x_6564:
[----:B------:R-:W-:Y:S05]  /*57d0*/  BSYNC.RECONVERGENT B1 ;  /* 0x0000000000017941 */ /* 0x000fea0003800200 */
.L_x_6563:
        /* <DEDUP_REMOVED lines=28> */
.L_x_6580:
[----:B------:R-:W-:Y:S02]  /*59a0*/  HADD2.F32 R5, -RZ, R4.H0_H0 ;  /* 0x20000004ff057230 */ /* 0x000fe40000004100 */
[----:B------:R-:W-:-:S04]  /*59b0*/  IMAD.MOV.U32 R19, RZ, RZ, R23 ;  /* 0x000000ffff137224 */ /* 0x000fc800078e0017 */
[----:B------:R-:W1:Y:S02]  /*59c0*/  F2I.S64.TRUNC R4, R5 ;  /* 0x0000000500047311 */ /* 0x000e64000020d900 */
[----:B-1----:R1:W-:Y:S01]  /*59d0*/  STG.E.U8 desc[UR36][R2.64], R4 ;  /* 0x0000000402007986 */ /* 0x0023e2000c101124 */
[----:B------:R-:W-:Y:S05]  /*59e0*/  BRA `(.L_x_6582) ;  /* 0x0000000c00c07947 */ /* 0x000fea0003800000 */
.L_x_6579:
        /* <DEDUP_REMOVED lines=11> */
.L_x_6584:
[----:B------:R-:W-:Y:S02]  /*5aa0*/  HADD2.F32 R4, -RZ, R4.H0_H0 ;  /* 0x20000004ff047230 */ /* 0x000fe40000004100 */
[----:B------:R-:W-:Y:S02]  /*5ab0*/  IMAD.MOV.U32 R19, RZ, RZ, R23 ;  /* 0x000000ffff137224 */ /* 0x000fe400078e0017 */
[----:B------:R-:W1:Y:S02]  /*5ac0*/  F2I.FTZ.TRUNC.NTZ R5, R4 ;  /* 0x0000000400057305 */ /* 0x000e64000021f100 */
[----:B-1----:R1:W-:Y:S01]  /*5ad0*/  STG.E desc[UR36][R2.64], R5 ;  /* 0x0000000502007986 */ /* 0x0023e2000c101924 */
[----:B------:R-:W-:Y:S05]  /*5ae0*/  BRA `(.L_x_6582) ;  /* 0x0000000c00807947 */ /* 0x000fea0003800000 */
.L_x_6583:
[----:B------:R-:W-:Y:S02]  /*5af0*/  HADD2.F32 R4, -RZ, R4.H0_H0 ;  /* 0x20000004ff047230 */ /* 0x000fe40000004100 */
[----:B------:R-:W-:Y:S02]  /*5b00*/  IMAD.MOV.U32 R19, RZ, RZ, R23 ;  /* 0x000000ffff137224 */ /* 0x000fe400078e0017 */
[----:B------:R-:W1:Y:S02]  /*5b10*/  F2I.FTZ.TRUNC.NTZ R5, R4 ;  /* 0x0000000400057305 */ /* 0x000e64000021f100 */
[----:B-1----:R1:W-:Y:S01]  /*5b20*/  STG.E.U16 desc[UR36][R2.64], R5 ;  /* 0x0000000502007986 */ /* 0x0023e2000c101524 */
[----:B------:R-:W-:Y:S05]  /*5b30*/  BRA `(.L_x_6582) ;  /* 0x0000000c006c7947 */ /* 0x000fea0003800000 */
.L_x_6578:
        /* <DEDUP_REMOVED lines=10> */
.L_x_6586:
[----:B------:R1:W-:Y:S01]  /*5be0*/  STG.E.U16 desc[UR36][R2.64], R4 ;  /* 0x0000000402007986 */ /* 0x0003e2000c101524 */
[----:B------:R-:W-:Y:S01]  /*5bf0*/  IMAD.MOV.U32 R19, RZ, RZ, R23 ;  /* 0x000000ffff137224 */ /* 0x000fe200078e0017 */
[----:B------:R-:W-:Y:S06]  /*5c00*/  BRA `(.L_x_6582) ;  /* 0x0000000c00387947 */ /* 0x000fec0003800000 */
.L_x_6585:
        /* <DEDUP_REMOVED lines=11> */
.L_x_6588:
[----:B------:R-:W-:Y:S02]  /*5cc0*/  HADD2.F32 R0, -RZ, R4.H0_H0 ;  /* 0x20000004ff007230 */ /* 0x000fe40000004100 */
[----:B------:R-:W-:-:S03]  /*5cd0*/  IMAD.MOV.U32 R19, RZ, RZ, R23 ;  /* 0x000000ffff137224 */ /* 0x000fc600078e0017 */
[----:B------:R-:W-:-:S04]  /*5ce0*/  F2FP.F16.F32.PACK_AB R0, RZ, R0 ;  /* 0x00000000ff00723e */ /* 0x000fc800000000ff */
[----:B------:R-:W-:-:S05]  /*5cf0*/  PRMT R0, R0, 0x5410, RZ ;  /* 0x0000541000007816 */ /* 0x000fca00000000ff */
[----:B------:R1:W-:Y:S01]  /*5d00*/  STG.E desc[UR36][R2.64], R0 ;  /* 0x0000000002007986 */ /* 0x0003e2000c101924 */
[----:B------:R-:W-:Y:S05]  /*5d10*/  BRA `(.L_x_6582) ;  /* 0x0000000800f47947 */ /* 0x000fea0003800000 */
.L_x_6587:
[----:B------:R-:W-:Y:S02]  /*5d20*/  HADD2.F32 R4, -RZ, R4.H0_H0 ;  /* 0x20000004ff047230 */ /* 0x000fe40000004100 */
[----:B------:R-:W-:-:S03]  /*5d30*/  IMAD.MOV.U32 R19, RZ, RZ, R23 ;  /* 0x000000ffff137224 */ /* 0x000fc600078e0017 */
[----:B------:R-:W-:-:S06]  /*5d40*/  FMUL.FTZ R4, R4, 1 ;  /* 0x3f80000004047820 */ /* 0x000fcc0000410000 */
[----:B------:R-:W1:Y:S02]  /*5d50*/  F2F.F64.F32 R4, R4 ;  /* 0x0000000400047310 */ /* 0x000e640000201800 */
[----:B-1----:R1:W-:Y:S01]  /*5d60*/  STG.E.64 desc[UR36][R2.64], R4 ;  /* 0x0000000402007986 */ /* 0x0023e2000c101b24 */
[----:B------:R-:W-:Y:S05]  /*5d70*/  BRA `(.L_x_6582) ;  /* 0x0000000800dc7947 */ /* 0x000fea0003800000 */
.L_x_6577:
        /* <DEDUP_REMOVED lines=14> */
.L_x_6591:
[----:B------:R-:W-:Y:S01]  /*5e60*/  HADD2.F32 R4, -RZ, R4.H0_H0 ;  /* 0x20000004ff047230 */ /* 0x000fe20000004100 */
[----:B------:R-:W-:Y:S01]  /*5e70*/  CS2R R6, SRZ ;  /* 0x0000000000067805 */ /* 0x000fe2000001ff00 */
[----:B------:R-:W-:-:S03]  /*5e80*/  IMAD.MOV.U32 R19, RZ, RZ, R23 ;  /* 0x000000ffff137224 */ /* 0x000fc600078e0017 */
[----:B------:R-:W-:-:S06]  /*5e90*/  FMUL.FTZ R4, R4, 1 ;  /* 0x3f80000004047820 */ /* 0x000fcc0000410000 */
[----:B------:R-:W1:Y:S02]  /*5ea0*/  F2F.F64.F32 R4, R4 ;  /* 0x0000000400047310 */ /* 0x000e640000201800 */
[----:B-1----:R1:W-:Y:S01]  /*5eb0*/  STG.E.128 desc[UR36][R2.64], R4 ;  /* 0x0000000402007986 */ /* 0x0023e2000c101d24 */
[----:B------:R-:W-:Y:S05]  /*5ec0*/  BRA `(.L_x_6582) ;  /* 0x0000000800887947 */ /* 0x000fea0003800000 */
.L_x_6590:
        /* <DEDUP_REMOVED lines=19> */
.L_x_6595:
[----:B------:R-:W-:Y:S05]  /*6000*/  BSYNC.RECONVERGENT B0 ;  /* 0x0000000000007941 */ /* 0x000fea0003800200 */
.L_x_6594:
[----:B------:R-:W-:Y:S01]  /*6010*/  LOP3.LUT R5, R0, 0x80, R5, 0xf8, !PT ;  /* 0x0000008000057812 */ /* 0x000fe200078ef805 */
[----:B------:R-:W-:-:S04]  /*6020*/  IMAD.MOV.U32 R19, RZ, RZ, R23 ;  /* 0x000000ffff137224 */ /* 0x000fc800078e0017 */
[----:B------:R1:W-:Y:S01]  /*6030*/  STG.E.U8 desc[UR36][R2.64], R5 ;  /* 0x0000000502007986 */ /* 0x0003e2000c101124 */
[----:B------:R-:W-:Y:S05]  /*6040*/  BRA `(.L_x_6582) ;  /* 0x0000000800287947 */ /* 0x000fea0003800000 */
.L_x_6593:
        /* <DEDUP_REMOVED lines=15> */
.L_x_6597:
[----:B------:R-:W-:Y:S05]  /*6140*/  BSYNC.RECONVERGENT B0 ;  /* 0x0000000000007941 */ /* 0x000fea0003800200 */
.L_x_6596:
[----:B------:R-:W-:Y:S01]  /*6150*/  LOP3.LUT R5, R0, 0x80, R5, 0xf8, !PT ;  /* 0x0000008000057812 */ /* 0x000fe200078ef805 */
[----:B------:R-:W-:-:S04]  /*6160*/  IMAD.MOV.U32 R19, RZ, RZ, R23 ;  /* 0x000000ffff137224 */ /* 0x000fc800078e0017 */
[----:B------:R1:W-:Y:S01]  /*6170*/  STG.E.U8 desc[UR36][R2.64], R5 ;  /* 0x0000000502007986 */ /* 0x0003e2000c101124 */
[----:B------:R-:W-:Y:S05]  /*6180*/  BRA `(.L_x_6582) ;  /* 0x0000000400d87947 */ /* 0x000fea0003800000 */
.L_x_6592:
[----:B------:R-:W-:Y:S02]  /*6190*/  HADD2.F32 R0, -RZ, R4.H0_H0 ;  /* 0x20000004ff007230 */ /* 0x000fe40000004100 */
[----:B------:R-:W-:-:S03]  /*61a0*/  IMAD.MOV.U32 R19, RZ, RZ, R23 ;  /* 0x000000ffff137224 */ /* 0x000fc600078e0017 */
[----:B------:R-:W-:-:S05]  /*61b0*/  F2FP.BF16.F32.PACK_AB R0, RZ, R0 ;  /* 0x00000000ff00723e */ /* 0x000fca00000010ff */
[----:B------:R1:W-:Y:S01]  /*61c0*/  STG.E.U16 desc[UR36][R2.64], R0 ;  /* 0x0000000002007986 */ /* 0x0003e2000c101524 */
[----:B------:R-:W-:Y:S05]  /*61d0*/  BRA `(.L_x_6582) ;  /* 0x0000000400c47947 */ /* 0x000fea0003800000 */
.L_x_6589:
        /* <DEDUP_REMOVED lines=13> */
.L_x_6600:
        /* <DEDUP_REMOVED lines=13> */
.L_x_6603:
[----:B------:R-:W-:-:S04]  /*6380*/  SHF.R.U32.HI R0, RZ, 0x14, R5 ;  /* 0x00000014ff007819 */ /* 0x000fc80000011605 */
[----:B------:R-:W-:-:S04]  /*6390*/  LOP3.LUT R0, R0, 0x1, RZ, 0xc0, !PT ;  /* 0x0000000100007812 */ /* 0x000fc800078ec0ff */
[----:B------:R-:W-:-:S04]  /*63a0*/  IADD3 R0, PT, PT, R5, 0x487ffff, R0 ;  /* 0x0487ffff05007810 */ /* 0x000fc80007ffe000 */
[----:B------:R-:W-:-:S04]  /*63b0*/  SHF.R.U32.HI R0, RZ, 0x14, R0 ;  /* 0x00000014ff007819 */ /* 0x000fc80000011600 */
[----:B------:R-:W-:-:S07]  /*63c0*/  LOP3.LUT R4, R0, 0xff, RZ, 0xc0, !PT ;  /* 0x000000ff00047812 */ /* 0x000fce00078ec0ff */
.L_x_6604:
[----:B------:R-:W-:-:S04]  /*63d0*/  SHF.R.U32.HI R5, RZ, 0x18, R5 ;  /* 0x00000018ff057819 */ /* 0x000fc80000011605 */
[----:B------:R-:W-:-:S04]  /*63e0*/  LOP3.LUT R4, R4, 0x80, R5, 0xf8, !PT ;  /* 0x0000008004047812 */ /* 0x000fc800078ef805 */
[----:B------:R-:W-:-:S07]  /*63f0*/  PRMT R0, R4, 0x7610, R0 ;  /* 0x0000761004007816 */ /* 0x000fce0000000000 */
.L_x_6602:
[----:B------:R-:W-:Y:S05]  /*6400*/  BSYNC.RECONVERGENT B0 ;  /* 0x0000000000007941 */ /* 0x000fea0003800200 */
.L_x_6601:
[----:B------:R1:W-:Y:S01]  /*6410*/  STG.E.U8 desc[UR36][R2.64], R0 ;  /* 0x0000000002007986 */ /* 0x0003e2000c101124 */
[----:B------:R-:W-:Y:S01]  /*6420*/  IMAD.MOV.U32 R19, RZ, RZ, R23 ;  /* 0x000000ffff137224 */ /* 0x000fe200078e0017 */
[----:B------:R-:W-:Y:S06]  /*6430*/  BRA `(.L_x_6582) ;  /* 0x00000004002c7947 */ /* 0x000fec0003800000 */
.L_x_6599:
        /* <DEDUP_REMOVED lines=13> */
.L_x_6607:
[----:B------:R-:W-:-:S04]  /*6510*/  SHF.R.U32.HI R0, RZ, 0x15, R5 ;  /* 0x00000015ff007819 */ /* 0x000fc80000011605 */
[----:B------:R-:W-:-:S04]  /*6520*/  LOP3.LUT R0, R0, 0x1, RZ, 0xc0, !PT ;  /* 0x0000000100007812 */ /* 0x000fc800078ec0ff */
[----:B------:R-:W-:-:S04]  /*6530*/  IADD3 R0, PT, PT, R5, 0x88fffff, R0 ;  /* 0x088fffff05007810 */ /* 0x000fc80007ffe000 */
[----:B------:R-:W-:-:S04]  /*6540*/  SHF.R.U32.HI R0, RZ, 0x15, R0 ;  /* 0x00000015ff007819 */ /* 0x000fc80000011600 */
[----:B------:R-:W-:-:S07]  /*6550*/  LOP3.LUT R4, R0, 0xff, RZ, 0xc0, !PT ;  /* 0x000000ff00047812 */ /* 0x000fce00078ec0ff */
.L_x_6608:
[----:B------:R-:W-:-:S04]  /*6560*/  SHF.R.U32.HI R5, RZ, 0x18, R5 ;  /* 0x00000018ff057819 */ /* 0x000fc80000011605 */
[----:B------:R-:W-:-:S04]  /*6570*/  LOP3.LUT R4, R4, 0x80, R5, 0xf8, !PT ;  /* 0x0000008004047812 */ /* 0x000fc800078ef805 */
[----:B------:R-:W-:-:S07]  /*6580*/  PRMT R0, R4, 0x7610, R0 ;  /* 0x0000761004007816 */ /* 0x000fce0000000000 */
.L_x_6606:
[----:B------:R-:W-:Y:S05]  /*6590*/  BSYNC.RECONVERGENT B0 ;  /* 0x0000000000007941 */ /* 0x000fea0003800200 */
.L_x_6605:
[----:B------:R4:W-:Y:S01]  /*65a0*/  STG.E.U8 desc[UR36][R2.64], R0 ;  /* 0x0000000002007986 */ /* 0x0009e2000c101124 */
[----:B------:R-:W-:Y:S01]  /*65b0*/  IMAD.MOV.U32 R19, RZ, RZ, R23 ;  /* 0x000000ffff137224 */ /* 0x000fe200078e0017 */
[----:B------:R-:W-:Y:S06]  /*65c0*/  BRA `(.L_x_6582) ;  /* 0x0000000000c87947 */ /* 0x000fec0003800000 */
.L_x_6598:
[----:B------:R-:W-:-:S13]  /*65d0*/  ISETP.NE.AND P0, PT, R0, 0x1c, PT ;  /* 0x0000001c0000780c */ /* 0x000fda0003f05270 */
[----:B------:R-:W-:Y:S05]  /*65e0*/  @!P0 BRA `(.L_x_6609) ;  /* 0x0000000000b08947 */ /* 0x000fea0003800000 */
[----:B------:R-:W-:-:S13]  /*65f0*/  ISETP.NE.AND P0, PT, R0, 0x1d, PT ;  /* 0x0000001d0000780c */ /* 0x000fda0003f05270 */
[----:B------:R-:W-:Y:S05]  /*6600*/  @!P0 BRA `(.L_x_6610) ;  /* 0x0000000000948947 */ /* 0x000fea0003800000 */
[----:B------:R-:W-:-:S13]  /*6610*/  ISETP.NE.AND P0, PT, R0, 0x2c, PT ;  /* 0x0000002c0000780c */ /* 0x000fda0003f05270 */
[----:B------:R-:W-:Y:S05]  /*6620*/  @!P0 BRA `(.L_x_6611) ;  /* 0x0000000000488947 */ /* 0x000fea0003800000 */
.L_x_6581:
        /* <DEDUP_REMOVED lines=16> */
.L_x_6612:
[----:B------:R-:W-:Y:S01]  /*6730*/  IMAD.MOV.U32 R19, RZ, RZ, R23 ;  /* 0x000000ffff137224 */ /* 0x000fe200078e0017 */
[----:B------:R-:W-:Y:S06]  /*6740*/  BRA `(.L_x_6582) ;  /* 0x0000000000687947 */ /* 0x000fec0003800000 */
.L_x_6611:
        /* <DEDUP_REMOVED lines=17> */
.L_x_6610:
[----:B------:R-:W-:Y:S02]  /*6860*/  HADD2.F32 R4, -RZ, R4.H0_H0 ;  /* 0x20000004ff047230 */ /* 0x000fe40000004100 */
[----:B------:R-:W-:-:S04]  /*6870*/  IMAD.MOV.U32 R19, RZ, RZ, R23 ;  /* 0x000000ffff137224 */ /* 0x000fc800078e0017 */
[----:B------:R-:W1:Y:S02]  /*6880*/  F2I.U64.TRUNC R4, R4 ;  /* 0x0000000400047311 */ /* 0x000e64000020d800 */
[----:B-1----:R2:W-:Y:S01]  /*6890*/  STG.E.64 desc[UR36][R2.64], R4 ;  /* 0x0000000402007986 */ /* 0x0025e2000c101b24 */
[----:B------:R-:W-:Y:S05]  /*68a0*/  BRA `(.L_x_6582) ;  /* 0x0000000000107947 */ /* 0x000fea0003800000 */
.L_x_6609:
[----:B------:R-:W-:Y:S02]  /*68b0*/  HADD2.F32 R4, -RZ, R4.H0_H0 ;  /* 0x20000004ff047230 */ /* 0x000fe40000004100 */
[----:B------:R-:W-:Y:S02]  /*68c0*/  IMAD.MOV.U32 R19, RZ, RZ, R23 ;  /* 0x000000ffff137224 */ /* 0x000fe400078e0017 */
[----:B------:R-:W1:Y:S02]  /*68d0*/  F2I.FTZ.U32.TRUNC.NTZ R5, R4 ;  /* 0x0000000400057305 */ /* 0x000e64000021f000 */
[----:B-1----:R1:W-:Y:S03]  /*68e0*/  STG.E desc[UR36][R2.64], R5 ;  /* 0x0000000502007986 */ /* 0x0023e6000c101924 */
.L_x_6582:
        /* <DEDUP_REMOVED lines=25> */
.L_x_6617:
[----:B------:R-:W-:-:S06]  /*6a80*/  HADD2.F32 R5, -RZ, R25.H0_H0 ;  /* 0x20000019ff057230 */ /* 0x000fcc0000004100 */
[----:B------:R-:W1:Y:S02]  /*6a90*/  F2I.S64.TRUNC R4, R5 ;  /* 0x0000000500047311 */ /* 0x000e64000020d900 */
[----:B-1----:R1:W-:Y:S01]  /*6aa0*/  STG.E.U8 desc[UR36][R2.64], R4 ;  /* 0x0000000402007986 */ /* 0x0023e2000c101124 */
[----:B------:R-:W-:Y:S05]  /*6ab0*/  BRA `(.L_x_6619) ;  /* 0x0000000c006c7947 */ /* 0x000fea0003800000 */
.L_x_6616:
        /* <DEDUP_REMOVED lines=10> */
.L_x_6621:
[----:B------:R-:W-:-:S06]  /*6b60*/  HADD2.F32 R25, -RZ, R25.H0_H0 ;  /* 0x20000019ff197230 */ /* 0x000fcc0000004100 */
[----:B------:R-:W1:Y:S02]  /*6b70*/  F2I.FTZ.TRUNC.NTZ R25, R25 ;  /* 0x0000001900197305 */ /* 0x000e64000021f100 */
[----:B-1----:R1:W-:Y:S01]  /*6b80*/  STG.E desc[UR36][R2.64], R25 ;  /* 0x0000001902007986 */ /* 0x0023e2000c101924 */
[----:B------:R-:W-:Y:S05]  /*6b90*/  BRA `(.L_x_6619) ;  /* 0x0000000c00347947 */ /* 0x000fea0003800000 */
.L_x_6620:
[----:B------:R-:W-:-:S06]  /*6ba0*/  HADD2.F32 R25, -RZ, R25.H0_H0 ;  /* 0x20000019ff197230 */ /* 0x000fcc0000004100 */
[----:B------:R-:W1:Y:S02]  /*6bb0*/  F2I.FTZ.TRUNC.NTZ R25, R25 ;  /* 0x0000001900197305 */ /* 0x000e64000021f100 */
[----:B-1----:R1:W-:Y:S01]  /*6bc0*/  STG.E.U16 desc[UR36][R2.64], R25 ;  /* 0x0000001902007986 */ /* 0x0023e2000c101524 */
[----:B------:R-:W-:Y:S05]  /*6bd0*/  BRA `(.L_x_6619) ;  /* 0x0000000c00247947 */ /* 0x000fea0003800000 */
.L_x_6615:
        /* <DEDUP_REMOVED lines=9> */
.L_x_6623:
[----:B------:R1:W-:Y:S01]  /*6c70*/  STG.E.U16 desc[UR36][R2.64], R25 ;  /* 0x0000001902007986 */ /* 0x0003e2000c101524 */
[----:B------:R-:W-:Y:S05]  /*6c80*/  BRA `(.L_x_6619) ;  /* 0x0000000800f87947 */ /* 0x000fea0003800000 */
.L_x_6622:
        /* <DEDUP_REMOVED lines=10> */
.L_x_6625:
[----:B------:R-:W-:-:S05]  /*6d30*/  HADD2.F32 R0, -RZ, R25.H0_H0 ;  /* 0x20000019ff007230 */ /* 0x000fca0000004100 */
[----:B------:R-:W-:-:S04]  /*6d40*/  F2FP.F16.F32.PACK_AB R0, RZ, R0 ;  /* 0x00000000ff00723e */ /* 0x000fc800000000ff */
[----:B------:R-:W-:-:S05]  /*6d50*/  PRMT R0, R0, 0x5410, RZ ;  /* 0x0000541000007816 */ /* 0x000fca00000000ff */
[----:B------:R1:W-:Y:S01]  /*6d60*/  STG.E desc[UR36][R2.64], R0 ;  /* 0x0000000002007986 */ /* 0x0003e2000c101924 */
[----:B------:R-:W-:Y:S05]  /*6d70*/  BRA `(.L_x_6619) ;  /* 0x0000000800bc7947 */ /* 0x000fea0003800000 */
.L_x_6624:
[----:B------:R-:W-:-:S05]  /*6d80*/  HADD2.F32 R4, -RZ, R25.H0_H0 ;  /* 0x20000019ff047230 */ /* 0x000fca0000004100 */
[----:B------:R-:W-:-:S06]  /*6d90*/  FMUL.FTZ R4, R4, 1 ;  /* 0x3f80000004047820 */ /* 0x000fcc0000410000 */
[----:B------:R-:W1:Y:S02]  /*6da0*/  F2F.F64.F32 R4, R4 ;  /* 0x0000000400047310 */ /* 0x000e640000201800 */
[----:B-1----:R1:W-:Y:S01]  /*6db0*/  STG.E.64 desc[UR36][R2.64], R4 ;  /* 0x0000000402007986 */ /* 0x0023e2000c101b24 */
[----:B------:R-:W-:Y:S05]  /*6dc0*/  BRA `(.L_x_6619) ;  /* 0x0000000800a87947 */ /* 0x000fea0003800000 */
.L_x_6614:
        /* <DEDUP_REMOVED lines=14> */
.L_x_6629:
        /* <DEDUP_REMOVED lines=18> */
.L_x_6632:
[----:B------:R-:W-:-:S04]  /*6fd0*/  SHF.R.U32.HI R5, RZ, 0x18, R5 ;  /* 0x00000018ff057819 */ /* 0x000fc80000011605 */
[----:B------:R-:W-:-:S07]  /*6fe0*/  LOP3.LUT R0, R0, 0x80, R5, 0xf8, !PT ;  /* 0x0000008000007812 */ /* 0x000fce00078ef805 */
.L_x_6631:
[----:B------:R-:W-:Y:S05]  /*6ff0*/  BSYNC.RECONVERGENT B0 ;  /* 0x0000000000007941 */ /* 0x000fea0003800200 */
.L_x_6630:
[----:B------:R1:W-:Y:S01]  /*7000*/  STG.E.U8 desc[UR36][R2.64], R0 ;  /* 0x0000000002007986 */ /* 0x0003e2000c101124 */
[----:B------:R-:W-:Y:S05]  /*7010*/  BRA `(.L_x_6619) ;  /* 0x0000000800147947 */ /* 0x000fea0003800000 */
.L_x_6628:
        /* <DEDUP_REMOVED lines=18> */
.L_x_6635:
[----:B------:R-:W-:-:S04]  /*7140*/  SHF.R.U32.HI R5, RZ, 0x18, R5 ;  /* 0x00000018ff057819 */ /* 0x000fc80000011605 */
[----:B------:R-:W-:-:S07]  /*7150*/  LOP3.LUT R0, R0, 0x80, R5, 0xf8, !PT ;  /* 0x0000008000007812 */ /* 0x000fce00078ef805 */
.L_x_6634:
[----:B------:R-:W-:Y:S05]  /*7160*/  BSYNC.RECONVERGENT B0 ;  /* 0x0000000000007941 */ /* 0x000fea0003800200 */
.L_x_6633:
[----:B------:R4:W-:Y:S01]  /*7170*/  STG.E.U8 desc[UR36][R2.64], R0 ;  /* 0x0000000002007986 */ /* 0x0009e2000c101124 */
[----:B------:R-:W-:Y:S05]  /*7180*/  BRA `(.L_x_6619) ;  /* 0x0000000400b87947 */ /* 0x000fea0003800000 */
.L_x_6627:
        /* <DEDUP_REMOVED lines=22> */
.L_x_6637:
[----:B------:R-:W-:-:S06]  /*72f0*/  HADD2.F32 R4, -RZ, R25.H0_H0 ;  /* 0x20000019ff047230 */ /* 0x000fcc0000004100 */
[----:B------:R-:W1:Y:S02]  /*7300*/  F2I.U64.TRUNC R4, R4 ;  /* 0x0000000400047311 */ /* 0x000e64000020d800 */
[----:B-1----:R1:W-:Y:S01]  /*7310*/  STG.E.64 desc[UR36][R2.64], R4 ;  /* 0x0000000402007986 */ /* 0x0023e2000c101b24 */
[----:B------:R-:W-:Y:S05]  /*7320*/  BRA `(.L_x_6619) ;  /* 0x0000000400507947 */ /* 0x000fea0003800000 */
.L_x_6636:
[----:B------:R-:W-:-:S06]  /*7330*/  HADD2.F32 R25, -RZ, R25.H0_H0 ;  /* 0x20000019ff197230 */ /* 0x000fcc0000004100 */
[----:B------:R-:W1:Y:S02]  /*7340*/  F2I.FTZ.U32.TRUNC.NTZ R25, R25 ;  /* 0x0000001900197305 */ /* 0x000e64000021f000 */
[----:B-1----:R3:W-:Y:S01]  /*7350*/  STG.E desc[UR36][R2.64], R25 ;  /* 0x0000001902007986 */ /* 0x0027e2000c101924 */
[----:B------:R-:W-:Y:S05]  /*7360*/  BRA `(.L_x_6619) ;  /* 0x0000000400407947 */ /* 0x000fea0003800000 */
.L_x_6626:
        /* <DEDUP_REMOVED lines=11> */
.L_x_6639:
[----:B------:R-:W-:Y:S01]  /*7420*/  HADD2.F32 R25, -RZ, R25.H0_H0 ;  /* 0x20000019ff197230 */ /* 0x000fe20000004100 */
[----:B------:R-:W-:-:S04]  /*7430*/  CS2R R6, SRZ ;  /* 0x0000000000067805 */ /* 0x000fc8000001ff00 */
[----:B------:R-:W-:-:S06]  /*7440*/  FMUL.FTZ R4, R25, 1 ;  /* 0x3f80000019047820 */ /* 0x000fcc0000410000 */
[----:B------:R-:W1:Y:S02]  /*7450*/  F2F.F64.F32 R4, R4 ;  /* 0x0000000400047310 */ /* 0x000e640000201800 */
[----:B-1----:R1:W-:Y:S01]  /*7460*/  STG.E.128 desc[UR36][R2.64], R4 ;  /* 0x0000000402007986 */ /* 0x0023e2000c101d24 */
[----:B------:R-:W-:Y:S05]  /*7470*/  BRA `(.L_x_6619) ;  /* 0x0000000000fc7947 */ /* 0x000fea0003800000 */
.L_x_6638:
[----:B------:R-:W-:-:S13]  /*7480*/  ISETP.NE.AND P0, PT, R0, 0xf, PT ;  /* 0x0000000f0000780c */ /* 0x000fda0003f05270 */
[----:B------:R-:W-:Y:S05]  /*7490*/  @!P0 BRA `(.L_x_6640) ;  /* 0x0000000000e88947 */ /* 0x000fea0003800000 */
[----:B------:R-:W-:-:S13]  /*74a0*/  ISETP.NE.AND P0, PT, R0, 0x17, PT ;  /* 0x000000170000780c */ /* 0x000fda0003f05270 */
[----:B------:R-:W-:Y:S05]  /*74b0*/  @!P0 BRA `(.L_x_6641) ;  /* 0x0000000000908947 */ /* 0x000fea0003800000 */
[----:B------:R-:W-:-:S13]  /*74c0*/  ISETP.NE.AND P0, PT, R0, 0x18, PT ;  /* 0x000000180000780c */ /* 0x000fda0003f05270 */
[----:B------:R-:W-:Y:S05]  /*74d0*/  @!P0 BRA `(.L_x_6642) ;  /* 0x0000000000448947 */ /* 0x000fea0003800000 */
.L_x_6618:
        /* <DEDUP_REMOVED lines=16> */
.L_x_6643:
[----:B------:R-:W-:Y:S05]  /*75e0*/  BRA `(.L_x_6619) ;  /* 0x0000000000a07947 */ /* 0x000fea0003800000 */
.L_x_6642:
        /* <DEDUP_REMOVED lines=13> */
.L_x_6645:
[----:B------:R-:W-:Y:S05]  /*76c0*/  BSYNC.RECONVERGENT B0 ;  /* 0x0000000000007941 */ /* 0x000fea0003800200 */
.L_x_6644:
[----:B------:R-:W-:-:S05]  /*76d0*/  LOP3.LUT R5, R0, 0x80, R5, 0xf8, !PT ;  /* 0x0000008000057812 */ /* 0x000fca00078ef805 */
[----:B------:R1:W-:Y:S01]  /*76e0*/  STG.E.U8 desc[UR36][R2.64], R5 ;  /* 0x0000000502007986 */ /* 0x0003e2000c101124 */
[----:B------:R-:W-:Y:S05]  /*76f0*/  BRA `(.L_x_6619) ;  /* 0x00000000005c7947 */ /* 0x000fea0003800000 */
.L_x_6641:
        /* <DEDUP_REMOVED lines=12> */
.L_x_6647:
[----:B------:R-:W-:Y:S01]  /*77c0*/  IMAD.MOV.U32 R0, RZ, RZ, 0x7f ;  /* 0x0000007fff007424 */ /* 0x000fe200078e00ff */
[----:B------:R-:W-:-:S04]  /*77d0*/  ISETP.GT.U32.AND P0, PT, R4, 0x7f800000, PT ;  /* 0x7f8000000400780c */ /* 0x000fc80003f04070 */
[----:B------:R-:W-:-:S09]  /*77e0*/  SEL R0, R0, 0x7c, P0 ;  /* 0x0000007c00007807 */ /* 0x000fd20000000000 */
.L_x_6648:
[----:B------:R-:W-:Y:S05]  /*77f0*/  BSYNC.RECONVERGENT B0 ;  /* 0x0000000000007941 */ /* 0x000fea0003800200 */
.L_x_6646:
[----:B------:R-:W-:-:S04]  /*7800*/  SHF.R.U32.HI R5, RZ, 0x18, R5 ;  /* 0x00000018ff057819 */ /* 0x000fc80000011605 */
[----:B------:R-:W-:-:S05]  /*7810*/  LOP3.LUT R5, R0, 0x80, R5, 0xf8, !PT ;  /* 0x0000008000057812 */ /* 0x000fca00078ef805 */
[----:B------:R1:W-:Y:S01]  /*7820*/  STG.E.U8 desc[UR36][R2.64], R5 ;  /* 0x0000000502007986 */ /* 0x0003e2000c101124 */
[----:B------:R-:W-:Y:S05]  /*7830*/  BRA `(.L_x_6619) ;  /* 0x00000000000c7947 */ /* 0x000fea0003800000 */
.L_x_6640:
[----:B------:R-:W-:-:S05]  /*7840*/  HADD2.F32 R0, -RZ, R25.H0_H0 ;  /* 0x20000019ff007230 */ /* 0x000fca0000004100 */
[----:B------:R-:W-:-:S05]  /*7850*/  F2FP.BF16.F32.PACK_AB R0, RZ, R0 ;  /* 0x00000000ff00723e */ /* 0x000fca00000010ff */
[----:B------:R1:W-:Y:S02]  /*7860*/  STG.E.U16 desc[UR36][R2.64], R0 ;  /* 0x0000000002007986 */ /* 0x0003e4000c101524 */
.L_x_6619:
[----:B------:R-:W-:-:S07]  /*7870*/  VIADD R19, R19, 0x80 ;  /* 0x0000008013137836 */ /* 0x000fce0000000000 */
.L_x_6576:
[----:B------:R-:W-:-:S13]  /*7880*/  ISETP.GE.AND P0, PT, R19, R16, PT ;  /* 0x000000101300720c */ /* 0x000fda0003f06270 */
[----:B------:R-:W-:Y:S05]  /*7890*/  @P0 BREAK.RELIABLE B6 ;  /* 0x0000000000060942 */ /* 0x000fea0003800100 */
[----:B------:R-:W-:Y:S05]  /*78a0*/  @P0 BRA `(.L_x_6613) ;  /* 0x0000000c00dc0947 */ /* 0x000fea0003800000 */
[----:B------:R-:W-:Y:S05]  /*78b0*/  BSYNC.RELIABLE B6 ;  /* 0x0000000000067941 */ /* 0x000fea0003800100 */
.L_x_6575:
        /* <DEDUP_REMOVED lines=22> */
.L_x_6652:
[----:B------:R-:W-:-:S06]  /*7a20*/  HADD2.F32 R5, -RZ, R24.H0_H0 ;  /* 0x20000018ff057230 */ /* 0x000fcc0000004100 */
[----:B------:R-:W1:Y:S02]  /*7a30*/  F2I.S64.TRUNC R4, R5 ;  /* 0x0000000500047311 */ /* 0x000e64000020d900 */
[----:B-1----:R1:W-:Y:S01]  /*7a40*/  STG.E.U8 desc[UR36][R2.64], R4 ;  /* 0x0000000402007986 */ /* 0x0023e2000c101124 */
[----:B------:R-:W-:Y:S05]  /*7a50*/  BRA `(.L_x_6654) ;  /* 0x0000000c006c7947 */ /* 0x000fea0003800000 */
.L_x_6651:
        /* <DEDUP_REMOVED lines=10> */
.L_x_6656:
[----:B------:R-:W-:-:S04]  /*7b00*/  HADD2.F32 R24, -RZ, R24.H0_H0 ;  /* 0x20000018ff187230 */ /* 0x000fc80000004100 */
[----:B------:R-:W1:Y:S02]  /*7b10*/  F2I.FTZ.TRUNC.NTZ R5, R24 ;  /* 0x0000001800057305 */ /* 0x000e64000021f100 */
[----:B-1----:R1:W-:Y:S01]  /*7b20*/  STG.E desc[UR36][R2.64], R5 ;  /* 0x0000000502007986 */ /* 0x0023e2000c101924 */
[----:B------:R-:W-:Y:S05]  /*7b30*/  BRA `(.L_x_6654) ;  /* 0x0000000c00347947 */ /* 0x000fea0003800000 */
.L_x_6655:
[----:B------:R-:W-:-:S04]  /*7b40*/  HADD2.F32 R24, -RZ, R24.H0_H0 ;  /* 0x20000018ff187230 */ /* 0x000fc80000004100 */
[----:B------:R-:W1:Y:S02]  /*7b50*/  F2I.FTZ.TRUNC.NTZ R5, R24 ;  /* 0x0000001800057305 */ /* 0x000e64000021f100 */
[----:B-1----:R1:W-:Y:S01]  /*7b60*/  STG.E.U16 desc[UR36][R2.64], R5 ;  /* 0x0000000502007986 */ /* 0x0023e2000c101524 */
[----:B------:R-:W-:Y:S05]  /*7b70*/  BRA `(.L_x_6654) ;  /* 0x0000000c00247947 */ /* 0x000fea0003800000 */
.L_x_6650:
        /* <DEDUP_REMOVED lines=9> */
.L_x_6658:
[----:B------:R1:W-:Y:S01]  /*7c10*/  STG.E.U16 desc[UR36][R2.64], R24 ;  /* 0x0000001802007986 */ /* 0x0003e2000c101524 */
[----:B------:R-:W-:Y:S05]  /*7c20*/  BRA `(.L_x_6654) ;  /* 0x0000000800f87947 */ /* 0x000fea0003800000 */
.L_x_6657:
        /* <DEDUP_REMOVED lines=10> */
.L_x_6660:
[----:B------:R-:W-:-:S05]  /*7cd0*/  HADD2.F32 R0, -RZ, R24.H0_H0 ;  /* 0x20000018ff007230 */ /* 0x000fca0000004100 */
[----:B------:R-:W-:-:S04]  /*7ce0*/  F2FP.F16.F32.PACK_AB R0, RZ, R0 ;  /* 0x00000000ff00723e */ /* 0x000fc800000000ff */
[----:B------:R-:W-:-:S05]  /*7cf0*/  PRMT R0, R0, 0x5410, RZ ;  /* 0x0000541000007816 */ /* 0x000fca00000000ff */
[----:B------:R3:W-:Y:S01]  /*7d00*/  STG.E desc[UR36][R2.64], R0 ;  /* 0x0000000002007986 */ /* 0x0007e2000c101924 */
[----:B------:R-:W-:Y:S05]  /*7d10*/  BRA `(.L_x_6654) ;  /* 0x0000000800bc7947 */ /* 0x000fea0003800000 */
.L_x_6659:
[----:B------:R-:W-:-:S05]  /*7d20*/  HADD2.F32 R4, -RZ, R24.H0_H0 ;  /* 0x20000018ff047230 */ /* 0x000fca0000004100 */
[----:B------:R-:W-:-:S06]  /*7d30*/  FMUL.FTZ R4, R4, 1 ;  /* 0x3f80000004047820 */ /* 0x000fcc0000410000 */
[----:B------:R-:W1:Y:S02]  /*7d40*/  F2F.F64.F32 R4, R4 ;  /* 0x0000000400047310 */ /* 0x000e640000201800 */
[----:B-1----:R1:W-:Y:S01]  /*7d50*/  STG.E.64 desc[UR36][R2.64], R4 ;  /* 0x0000000402007986 */ /* 0x0023e2000c101b24 */
[----:B------:R-:W-:Y:S05]  /*7d60*/  BRA `(.L_x_6654) ;  /* 0x0000000800a87947 */ /* 0x000fea0003800000 */
.L_x_6649:
        /* <DEDUP_REMOVED lines=14> */
.L_x_6664:
        /* <DEDUP_REMOVED lines=18> */
.L_x_6667:
[----:B------:R-:W-:-:S04]  /*7f70*/  SHF.R.U32.HI R5, RZ, 0x18, R5 ;  /* 0x00000018ff057819 */ /* 0x000fc80000011605 */
[----:B------:R-:W-:-:S07]  /*7f80*/  LOP3.LUT R0, R0, 0x80, R5, 0xf8, !PT ;  /* 0x0000008000007812 */ /* 0x000fce00078ef805 */
.L_x_6666:
[----:B------:R-:W-:Y:S05]  /*7f90*/  BSYNC.RECONVERGENT B0 ;  /* 0x0000000000007941 */ /* 0x000fea0003800200 */
.L_x_6665:
[----:B------:R1:W-:Y:S01]  /*7fa0*/  STG.E.U8 desc[UR36][R2.64], R0 ;  /* 0x0000000002007986 */ /* 0x0003e2000c101124 */
[----:B------:R-:W-:Y:S05]  /*7fb0*/  BRA `(.L_x_6654) ;  /* 0x0000000800147947 */ /* 0x000fea0003800000 */
.L_x_6663:
        /* <DEDUP_REMOVED lines=18> */
.L_x_6670:
[----:B------:R-:W-:-:S04]  /*80e0*/  SHF.R.U32.HI R5, RZ, 0x18, R5 ;  /* 0x00000018ff057819 */ /* 0x000fc80000011605 */
[----:B------:R-:W-:-:S07]  /*80f0*/  LOP3.LUT R0, R0, 0x80, R5, 0xf8, !PT ;  /* 0x0000008000007812 */ /* 0x000fce00078ef805 */
.L_x_6669:
[----:B------:R-:W-:Y:S05]  /*8100*/  BSYNC.RECONVERGENT B0 ;  /* 0x0000000000007941 */ /* 0x000fea0003800200 */
.L_x_6668:
[----:B------:R1:W-:Y:S01]  /*8110*/  STG.E.U8 desc[UR36][R2.64], R0 ;  /* 0x0000000002007986 */ /* 0x0003e2000c101124 */
[----:B------:R-:W-:Y:S05]  /*8120*/  BRA `(.L_x_6654) ;  /* 0x0000000400b87947 */ /* 0x000fea0003800000 */
.L_x_6662:
        /* <DEDUP_REMOVED lines=22> */
.L_x_6672:
[----:B------:R-:W-:-:S06]  /*8290*/  HADD2.F32 R4, -RZ, R24.H0_H0 ;  /* 0x20000018ff047230 */ /* 0x000fcc0000004100 */
[----:B------:R-:W1:Y:S02]  /*82a0*/  F2I.U64.TRUNC R4, R4 ;  /* 0x0000000400047311 */ /* 0x000e64000020d800 */
[----:B-1----:R1:W-:Y:S01]  /*82b0*/  STG.E.64 desc[UR36][R2.64], R4 ;  /* 0x0000000402007986 */ /* 0x0023e2000c101b24 */
[----:B------:R-:W-:Y:S05]  /*82c0*/  BRA `(.L_x_6654) ;  /* 0x0000000400507947 */ /* 0x000fea0003800000 */
.L_x_6671:
[----:B------:R-:W-:-:S04]  /*82d0*/  HADD2.F32 R24, -RZ, R24.H0_H0 ;  /* 0x20000018ff187230 */ /* 0x000fc80000004100 */
[----:B------:R-:W1:Y:S02]  /*82e0*/  F2I.FTZ.U32.TRUNC.NTZ R5, R24 ;  /* 0x0000001800057305 */ /* 0x000e64000021f000 */
[----:B-1----:R1:W-:Y:S01]  /*82f0*/  STG.E desc[UR36][R2.64], R5 ;  /* 0x0000000502007986 */ /* 0x0023e2000c101924 */
[----:B------:R-:W-:Y:S05]  /*8300*/  BRA `(.L_x_6654) ;  /* 0x0000000400407947 */ /* 0x000fea0003800000 */
.L_x_6661:
        /* <DEDUP_REMOVED lines=11> */
.L_x_6674:
[----:B------:R-:W-:Y:S01]  /*83c0*/  HADD2.F32 R24, -RZ, R24.H0_H0 ;  /* 0x20000018ff187230 */ /* 0x000fe20000004100 */
[----:B------:R-:W-:-:S04]  /*83d0*/  CS2R R6, SRZ ;  /* 0x0000000000067805 */ /* 0x000fc8000001ff00 */
[----:B------:R-:W-:-:S06]  /*83e0*/  FMUL.FTZ R4, R24, 1 ;  /* 0x3f80000018047820 */ /* 0x000fcc0000410000 */
[----:B------:R-:W1:Y:S02]  /*83f0*/  F2F.F64.F32 R4, R4 ;  /* 0x0000000400047310 */ /* 0x000e640000201800 */
[----:B-1----:R1:W-:Y:S01]  /*8400*/  STG.E.128 desc[UR36][R2.64], R4 ;  /* 0x0000000402007986 */ /* 0x0023e2000c101d24 */
[----:B------:R-:W-:Y:S05]  /*8410*/  BRA `(.L_x_6654) ;  /* 0x0000000000fc7947 */ /* 0x000fea0003800000 */
.L_x_6673:
[----:B------:R-:W-:-:S13]  /*8420*/  ISETP.NE.AND P0, PT, R0, 0xf, PT ;  /* 0x0000000f0000780c */ /* 0x000fda0003f05270 */
[----:B------:R-:W-:Y:S05]  /*8430*/  @!P0 BRA `(.L_x_6675) ;  /* 0x0000000000e88947 */ /* 0x000fea0003800000 */
[----:B------:R-:W-:-:S13]  /*8440*/  ISETP.NE.AND P0, PT, R0, 0x17, PT ;  /* 0x000000170000780c */ /* 0x000fda0003f05270 */
[----:B------:R-:W-:Y:S05]  /*8450*/  @!P0 BRA `(.L_x_6676) ;  /* 0x0000000000908947 */ /* 0x000fea0003800000 */
[----:B------:R-:W-:-:S13]  /*8460*/  ISETP.NE.AND P0, PT, R0, 0x18, PT ;  /* 0x000000180000780c */ /* 0x000fda0003f05270 */
[----:B------:R-:W-:Y:S05]  /*8470*/  @!P0 BRA `(.L_x_6677) ;  /* 0x0000000000448947 */ /* 0x000fea0003800000 */
.L_x_6653:
        /* <DEDUP_REMOVED lines=16> */
.L_x_6678:
[----:B------:R-:W-:Y:S05]  /*8580*/  BRA `(.L_x_6654) ;  /* 0x0000000000a07947 */ /* 0x000fea0003800000 */
.L_x_6677:
        /* <DEDUP_REMOVED lines=13> */
.L_x_6680:
[----:B------:R-:W-:Y:S05]  /*8660*/  BSYNC.RECONVERGENT B0 ;  /* 0x0000000000007941 */ /* 0x000fea0003800200 */
.L_x_6679:
[----:B------:R-:W-:-:S05]  /*8670*/  LOP3.LUT R5, R0, 0x80, R5, 0xf8, !PT ;  /* 0x0000008000057812 */ /* 0x000fca00078ef805 */
[----:B------:R1:W-:Y:S01]  /*8680*/  STG.E.U8 desc[UR36][R2.64], R5 ;  /* 0x0000000502007986 */ /* 0x0003e2000c101124 */
[----:B------:R-:W-:Y:S05]  /*8690*/  BRA `(.L_x_6654) ;  /* 0x00000000005c7947 */ /* 0x000fea0003800000 */
.L_x_6676:
        /* <DEDUP_REMOVED lines=12> */
.L_x_6682:
[----:B------:R-:W-:Y:S01]  /*8760*/  IMAD.MOV.U32 R0, RZ, RZ, 0x7f ;  /* 0x0000007fff007424 */ /* 0x000fe200078e00ff */
[----:B------:R-:W-:-:S04]  /*8770*/  ISETP.GT.U32.AND P0, PT, R4, 0x7f800000, PT ;  /* 0x7f8000000400780c */ /* 0x000fc80003f04070 */
[----:B------:R-:W-:-:S09]  /*8780*/  SEL R0, R0, 0x7c, P0 ;  /* 0x0000007c00007807 */ /* 0x000fd20000000000 */
.L_x_6683:
[----:B------:R-:W-:Y:S05]  /*8790*/  BSYNC.RECONVERGENT B0 ;  /* 0x0000000000007941 */ /* 0x000fea0003800200 */
.L_x_6681:
[----:B------:R-:W-:-:S04]  /*87a0*/  SHF.R.U32.HI R5, RZ, 0x18, R5 ;  /* 0x00000018ff057819 */ /* 0x000fc80000011605 */
[----:B------:R-:W-:-:S05]  /*87b0*/  LOP3.LUT R5, R0, 0x80, R5, 0xf8, !PT ;  /* 0x0000008000057812 */ /* 0x000fca00078ef805 */
[----:B------:R1:W-:Y:S01]  /*87c0*/  STG.E.U8 desc[UR36][R2.64], R5 ;  /* 0x0000000502007986 */ /* 0x0003e2000c101124 */
[----:B------:R-:W-:Y:S05]  /*87d0*/  BRA `(.L_x_6654) ;  /* 0x00000000000c7947 */ /* 0x000fea0003800000 */
.L_x_6675:
[----:B------:R-:W-:-:S05]  /*87e0*/  HADD2.F32 R0, -RZ, R24.H0_H0 ;  /* 0x20000018ff007230 */ /* 0x000fca0000004100 */
[----:B------:R-:W-:-:S05]  /*87f0*/  F2FP.BF16.F32.PACK_AB R0, RZ, R0 ;  /* 0x00000000ff00723e */ /* 0x000fca00000010ff */
[----:B------:R1:W-:Y:S02]  /*8800*/  STG.E.U16 desc[UR36][R2.64], R0 ;  /* 0x0000000002007986 */ /* 0x0003e4000c101524 */
.L_x_6654:
[----:B------:R-:W-:-:S07]  /*8810*/  VIADD R19, R19, 0x80 ;  /* 0x0000008013137836 */ /* 0x000fce0000000000 */
.L_x_6613:
[----:B------:R-:W-:Y:S05]  /*8820*/  BSYNC.RECONVERGENT B7 ;  /* 0x0000000000077941 */ /* 0x000fea0003800200 */
.L_x_6574:
        /* <DEDUP_REMOVED lines=23> */
.L_x_6687:
[----:B------:R-:W-:-:S06]  /*89a0*/  HADD2.F32 R5, -RZ, R22.H0_H0 ;  /* 0x20000016ff057230 */ /* 0x000fcc0000004100 */
[----:B------:R-:W1:Y:S02]  /*89b0*/  F2I.S64.TRUNC R4, R5 ;  /* 0x0000000500047311 */ /* 0x000e64000020d900 */
[----:B-1----:R-:W-:Y:S01]  /*89c0*/  STG.E.U8 desc[UR36][R2.64], R4 ;  /* 0x0000000402007986 */ /* 0x002fe2000c101124 */
[----:B------:R-:W-:Y:S05]  /*89d0*/  EXIT ;  /* 0x000000000000794d */ /* 0x000fea0003800000 */
.L_x_6686:
        /* <DEDUP_REMOVED lines=10> */
.L_x_6690:
[----:B------:R-:W-:-:S04]  /*8a80*/  HADD2.F32 R22, -RZ, R22.H0_H0 ;  /* 0x20000016ff167230 */ /* 0x000fc80000004100 */
[----:B------:R-:W1:Y:S02]  /*8a90*/  F2I.FTZ.TRUNC.NTZ R5, R22 ;  /* 0x0000001600057305 */ /* 0x000e64000021f100 */
[----:B-1----:R-:W-:Y:S01]  /*8aa0*/  STG.E desc[UR36][R2.64], R5 ;  /* 0x0000000502007986 */ /* 0x002fe2000c101924 */
[----:B------:R-:W-:Y:S05]  /*8ab0*/  EXIT ;  /* 0x000000000000794d */ /* 0x000fea0003800000 */
.L_x_6689:
[----:B------:R-:W-:-:S04]  /*8ac0*/  HADD2.F32 R22, -RZ, R22.H0_H0 ;  /* 0x20000016ff167230 */ /* 0x000fc80000004100 */
[----:B------:R-:W1:Y:S02]  /*8ad0*/  F2I.FTZ.TRUNC.NTZ R5, R22 ;  /* 0x0000001600057305 */ /* 0x000e64000021f100 */
[----:B-1----:R-:W-:Y:S01]  /*8ae0*/  STG.E.U16 desc[UR36][R2.64], R5 ;  /* 0x0000000502007986 */ /* 0x002fe2000c101524 */
[----:B------:R-:W-:Y:S05]  /*8af0*/  EXIT ;  /* 0x000000000000794d */ /* 0x000fea0003800000 */
.L_x_6685:
        /* <DEDUP_REMOVED lines=9> */
.L_x_6692:
[----:B------:R-:W-:Y:S01]  /*8b90*/  STG.E.U16 desc[UR36][R2.64], R22 ;  /* 0x0000001602007986 */ /* 0x000fe2000c101524 */
[----:B------:R-:W-:Y:S05]  /*8ba0*/  EXIT ;  /* 0x000000000000794d */ /* 0x000fea0003800000 */
.L_x_6691:
        /* <DEDUP_REMOVED lines=10> */
.L_x_6694:
[----:B------:R-:W-:-:S05]  /*8c50*/  HADD2.F32 R0, -RZ, R22.H0_H0 ;  /* 0x20000016ff007230 */ /* 0x000fca0000004100 */
[----:B------:R-:W-:-:S04]  /*8c60*/  F2FP.F16.F32.PACK_AB R0, RZ, R0 ;  /* 0x00000000ff00723e */ /* 0x000fc800000000ff */
[----:B------:R-:W-:-:S05]  /*8c70*/  PRMT R0, R0, 0x5410, RZ ;  /* 0x0000541000007816 */ /* 0x000fca00000000ff */
[----:B------:R-:W-:Y:S01]  /*8c80*/  STG.E desc[UR36][R2.64], R0 ;  /* 0x0000000002007986 */ /* 0x000fe2000c101924 */
[----:B------:R-:W-:Y:S05]  /*8c90*/  EXIT ;  /* 0x000000000000794d */ /* 0x000fea0003800000 */
.L_x_6693:
[----:B------:R-:W-:-:S05]  /*8ca0*/  HADD2.F32 R4, -RZ, R22.H0_H0 ;  /* 0x20000016ff047230 */ /* 0x000fca0000004100 */
[----:B------:R-:W-:-:S06]  /*8cb0*/  FMUL.FTZ R4, R4, 1 ;  /* 0x3f80000004047820 */ /* 0x000fcc0000410000 */
[----:B------:R-:W1:Y:S02]  /*8cc0*/  F2F.F64.F32 R4, R4 ;  /* 0x0000000400047310 */ /* 0x000e640000201800 */
[----:B-1----:R-:W-:Y:S01]  /*8cd0*/  STG.E.64 desc[UR36][R2.64], R4 ;  /* 0x0000000402007986 */ /* 0x002fe2000c101b24 */
[----:B------:R-:W-:Y:S05]  /*8ce0*/  EXIT ;  /* 0x000000000000794d */ /* 0x000fea0003800000 */
.L_x_6684:
        /* <DEDUP_REMOVED lines=14> */
.L_x_6698:
        /* <DEDUP_REMOVED lines=18> */
.L_x_6701:
[----:B------:R-:W-:-:S04]  /*8ef0*/  SHF.R.U32.HI R5, RZ, 0x18, R5 ;  /* 0x00000018ff057819 */ /* 0x000fc80000011605 */
[----:B------:R-:W-:-:S07]  /*8f00*/  LOP3.LUT R0, R0, 0x80, R5, 0xf8, !PT ;  /* 0x0000008000007812 */ /* 0x000fce00078ef805 */
.L_x_6700:
[----:B------:R-:W-:Y:S05]  /*8f10*/  BSYNC.RECONVERGENT B0 ;  /* 0x0000000000007941 */ /* 0x000fea0003800200 */
.L_x_6699:
[----:B------:R-:W-:Y:S01]  /*8f20*/  STG.E.U8 desc[UR36][R2.64], R0 ;  /* 0x0000000002007986 */ /* 0x000fe2000c101124 */
[----:B------:R-:W-:Y:S05]  /*8f30*/  EXIT ;  /* 0x000000000000794d */ /* 0x000fea0003800000 */
.L_x_6697:
        /* <DEDUP_REMOVED lines=18> */
.L_x_6704:
[----:B------:R-:W-:-:S04]  /*9060*/  SHF.R.U32.HI R5, RZ, 0x18, R5 ;  /* 0x00000018ff057819 */ /* 0x000fc80000011605 */
[----:B------:R-:W-:-:S07]  /*9070*/  LOP3.LUT R0, R0, 0x80, R5, 0xf8, !PT ;  /* 0x0000008000007812 */ /* 0x000fce00078ef805 */
.L_x_6703:
[----:B------:R-:W-:Y:S05]  /*9080*/  BSYNC.RECONVERGENT B0 ;  /* 0x0000000000007941 */ /* 0x000fea0003800200 */
.L_x_6702:
[----:B------:R-:W-:Y:S01]  /*9090*/  STG.E.U8 desc[UR36][R2.64], R0 ;  /* 0x0000000002007986 */ /* 0x000fe2000c101124 */
[----:B------:R-:W-:Y:S05]  /*90a0*/  EXIT ;  /* 0x000000000000794d */ /* 0x000fea0003800000 */
.L_x_6696:
        /* <DEDUP_REMOVED lines=22> */
.L_x_6706:
[----:B------:R-:W-:-:S06]  /*9210*/  HADD2.F32 R4, -RZ, R22.H0_H0 ;  /* 0x20000016ff047230 */ /* 0x000fcc0000004100 */
[----:B------:R-:W1:Y:S02]  /*9220*/  F2I.U64.TRUNC R4, R4 ;  /* 0x0000000400047311 */ /* 0x000e64000020d800 */
[----:B-1----:R-:W-:Y:S01]  /*9230*/  STG.E.64 desc[UR36][R2.64], R4 ;  /* 0x0000000402007986 */ /* 0x002fe2000c101b24 */
[----:B------:R-:W-:Y:S05]  /*9240*/  EXIT ;  /* 0x000000000000794d */ /* 0x000fea0003800000 */
.L_x_6705:
[----:B------:R-:W-:-:S04]  /*9250*/  HADD2.F32 R22, -RZ, R22.H0_H0 ;  /* 0x20000016ff167230 */ /* 0x000fc80000004100 */
[----:B------:R-:W1:Y:S02]  /*9260*/  F2I.FTZ.U32.TRUNC.NTZ R5, R22 ;  /* 0x0000001600057305 */ /* 0x000e64000021f000 */
[----:B-1----:R-:W-:Y:S01]  /*9270*/  STG.E desc[UR36][R2.64], R5 ;  /* 0x0000000502007986 */ /* 0x002fe2000c101924 */
[----:B------:R-:W-:Y:S05]  /*9280*/  EXIT ;  /* 0x000000000000794d */ /* 0x000fea0003800000 */
.L_x_6695:
        /* <DEDUP_REMOVED lines=11> */
.L_x_6708:
[----:B------:R-:W-:Y:S01]  /*9340*/  HADD2.F32 R22, -RZ, R22.H0_H0 ;  /* 0x20000016ff167230 */ /* 0x000fe20000004100 */
[----:B------:R-:W-:-:S04]  /*9350*/  CS2R R6, SRZ ;  /* 0x0000000000067805 */ /* 0x000fc8000001ff00 */
[----:B------:R-:W-:-:S06]  /*9360*/  FMUL.FTZ R4, R22, 1 ;  /* 0x3f80000016047820 */ /* 0x000fcc0000410000 */
[----:B------:R-:W1:Y:S02]  /*9370*/  F2F.F64.F32 R4, R4 ;  /* 0x0000000400047310 */ /* 0x000e640000201800 */
[----:B-1----:R-:W-:Y:S01]  /*9380*/  STG.E.128 desc[UR36][R2.64], R4 ;  /* 0x0000000402007986 */ /* 0x002fe2000c101d24 */
[----:B------:R-:W-:Y:S05]  /*9390*/  EXIT ;  /* 0x000000000000794d */ /* 0x000fea0003800000 */
.L_x_6707:
[----:B------:R-:W-:-:S13]  /*93a0*/  ISETP.NE.AND P0, PT, R0, 0xf, PT ;  /* 0x0000000f0000780c */ /* 0x000fda0003f05270 */
[----:B------:R-:W-:Y:S05]  /*93b0*/  @!P0 BRA `(.L_x_6709) ;  /* 0x0000000000e88947 */ /* 0x000fea0003800000 */
[----:B------:R-:W-:-:S13]  /*93c0*/  ISETP.NE.AND P0, PT, R0, 0x17, PT ;  /* 0x000000170000780c */ /* 0x000fda0003f05270 */
[----:B------:R-:W-:Y:S05]  /*93d0*/  @!P0 BRA `(.L_x_6710) ;  /* 0x0000000000908947 */ /* 0x000fea0003800000 */
[----:B------:R-:W-:-:S13]  /*93e0*/  ISETP.NE.AND P0, PT, R0, 0x18, PT ;  /* 0x000000180000780c */ /* 0x000fda0003f05270 */
[----:B------:R-:W-:Y:S05]  /*93f0*/  @!P0 BRA `(.L_x_6711) ;  /* 0x0000000000448947 */ /* 0x000fea0003800000 */
.L_x_6688:
        /* <DEDUP_REMOVED lines=16> */
.L_x_6712:
[----:B------:R-:W-:Y:S05]  /*9500*/  EXIT ;  /* 0x000000000000794d */ /* 0x000fea0003800000 */
.L_x_6711:
        /* <DEDUP_REMOVED lines=13> */
.L_x_6714:
[----:B------:R-:W-:Y:S05]  /*95e0*/  BSYNC.RECONVERGENT B0 ;  /* 0x0000000000007941 */ /* 0x000fea0003800200 */
.L_x_6713:
[----:B------:R-:W-:-:S05]  /*95f0*/  LOP3.LUT R5, R0, 0x80, R5, 0xf8, !PT ;  /* 0x0000008000057812 */ /* 0x000fca00078ef805 */
[----:B------:R-:W-:Y:S01]  /*9600*/  STG.E.U8 desc[UR36][R2.64], R5 ;  /* 0x0000000502007986 */ /* 0x000fe2000c101124 */
[----:B------:R-:W-:Y:S05]  /*9610*/  EXIT ;  /* 0x000000000000794d */ /* 0x000fea0003800000 */
.L_x_6710:
        /* <DEDUP_REMOVED lines=12> */
.L_x_6716:
[----:B------:R-:W-:Y:S01]  /*96e0*/  IMAD.MOV.U32 R0, RZ, RZ, 0x7f ;  /* 0x0000007fff007424 */ /* 0x000fe200078e00ff */
[----:B------:R-:W-:-:S04]  /*96f0*/  ISETP.GT.U32.AND P0, PT, R4, 0x7f800000, PT ;  /* 0x7f8000000400780c */ /* 0x000fc80003f04070 */
[----:B------:R-:W-:-:S09]  /*9700*/  SEL R0, R0, 0x7c, P0 ;  /* 0x0000007c00007807 */ /* 0x000fd20000000000 */
.L_x_6717:
[----:B------:R-:W-:Y:S05]  /*9710*/  BSYNC.RECONVERGENT B0 ;  /* 0x0000000000007941 */ /* 0x000fea0003800200 */
.L_x_6715:
[----:B------:R-:W-:-:S04]  /*9720*/  SHF.R.U32.HI R5, RZ, 0x18, R5 ;  /* 0x00000018ff057819 */ /* 0x000fc80000011605 */
[----:B------:R-:W-:-:S05]  /*9730*/  LOP3.LUT R5, R0, 0x80, R5, 0xf8, !PT ;  /* 0x0000008000057812 */ /* 0x000fca00078ef805 */
[----:B------:R-:W-:Y:S01]  /*9740*/  STG.E.U8 desc[UR36][R2.64], R5 ;  /* 0x0000000502007986 */ /* 0x000fe2000c101124 */
[----:B------:R-:W-:Y:S05]  /*9750*/  EXIT ;  /* 0x000000000000794d */ /* 0x000fea0003800000 */
.L_x_6709:
[----:B------:R-:W-:-:S05]  /*9760*/  HADD2.F32 R0, -RZ, R22.H0_H0 ;  /* 0x20000016ff007230 */ /* 0x000fca0000004100 */
[----:B------:R-:W-:-:S05]  /*9770*/  F2FP.BF16.F32.PACK_AB R0, RZ, R0 ;  /* 0x00000000ff00723e */ /* 0x000fca00000010ff */
[----:B------:R-:W-:Y:S01]  /*9780*/  STG.E.U16 desc[UR36][R2.64], R0 ;  /* 0x0000000002007986 */ /* 0x000fe2000c101524 */
[----:B------:R-:W-:Y:S05]  /*9790*/  EXIT ;  /* 0x000000000000794d */ /* 0x000fea0003800000 */
.L_x_6718:
        /* <DEDUP_REMOVED lines=14> */
.L_x_50005:


//--------------------- .text._ZN2at6native18elementwise_kernelILi128ELi4EZNS0_22gpu_kernel_impl_nocastINS0_13AUnaryFunctorIN3c104HalfES5_S5_ZZZNS0_16fmod_kernel_cudaERNS_18TensorIteratorBaseEENKUlvE0_clEvENKUlvE1_clEvEUlS5_S5_E_EEEEvS7_RKT_EUliE_EEviT1_ --------------------------
	.section	.text._ZN2at6native18elementwise_kernelILi128ELi4EZNS0_22gpu_kernel_impl_nocastINS0_13AUnaryFunctorIN3c104HalfES5_S5_ZZZNS0_16fmod_kernel_cudaERNS_18TensorIteratorBaseEENKUlvE0_clEvENKUlvE1_clEvEUlS5_S5_E_EEEEvS7_RKT_EUliE_EEviT1_,"ax",@progbits
	.align	128
        .global         _ZN2at6native18elementwise_kernelILi128ELi4EZNS0_22gpu_kernel_impl_nocastINS0_13AUnaryFunctorIN3c104HalfES5_S5_ZZZNS0_16fmod_kernel_cudaERNS_18TensorIteratorBaseEENKUlvE0_clEvENKUlvE1_clEvEUlS5_S5_E_EEEEvS7_RKT_EUliE_EEviT1_
        .type           _ZN2at6native18elementwise_kernelILi128ELi4EZNS0_22gpu_kernel_impl_nocastINS0_13AUnaryFunctorIN3c104HalfES5_S5_ZZZNS0_16fmod_kernel_cudaERNS_18TensorIteratorBaseEENKUlvE0_clEvENKUlvE1_clEvEUlS5_S5_E_EEEEvS7_RKT_EUliE_EEviT1_,@function
        .size           _ZN2at6native18elementwise_kernelILi128ELi4EZNS0_22gpu_kernel_impl_nocastINS0_13AUnaryFunctorIN3c104HalfES5_S5_ZZZNS0_16fmod_kernel_cudaERNS_18TensorIteratorBaseEENKUlvE0_clEvENKUlvE1_clEvEUlS5_S5_E_EEEEvS7_RKT_EUliE_EEviT1_,(.L_x_50006 - _ZN2at6native18elementwise_kernelILi128ELi4EZNS0_22gpu_kernel_impl_nocastINS0_13AUnaryFunctorIN3c104HalfES5_S5_ZZZNS0_16fmod_kernel_cudaERNS_18TensorIteratorBaseEENKUlvE0_clEvENKUlvE1_clEvEUlS5_S5_E_EEEEvS7_RKT_EUliE_EEviT1_)
        .other          _ZN2at6native18elementwise_kernelILi128ELi4EZNS0_22gpu_kernel_impl_nocastINS0_13AUnaryFunctorIN3c104HalfES5_S5_ZZZNS0_16fmod_kernel_cudaERNS_18TensorIteratorBaseEENKUlvE0_clEvENKUlvE1_clEvEUlS5_S5_E_EEEEvS7_RKT_EUliE_EEviT1_,@"STO_CUDA_ENTRY STV_DEFAULT"
_ZN2at6native18elementwise_kernelILi128ELi4EZNS0_22gpu_kernel_impl_nocastINS0_13AUnaryFunctorIN3c104HalfES5_S5_ZZZNS0_16fmod_kernel_cudaERNS_18TensorIteratorBaseEENKUlvE0_clEvENKUlvE1_clEvEUlS5_S5_E_EEEEvS7_RKT_EUliE_EEviT1_:
.text._ZN2at6native18elementwise_kernelILi128ELi4EZNS0_22gpu_kernel_impl_nocastINS0_13AUnaryFunctorIN3c104HalfES5_S5_ZZZNS0_16fmod_kernel_cudaERNS_18TensorIteratorBaseEENKUlvE0_clEvENKUlvE1_clEvEUlS5_S5_E_EEEEvS7_RKT_EUliE_EEviT1_:
        /* <DEDUP_REMOVED lines=17> */
[----:B0-----:R-:W-:-:S05]  /*0110*/  HADD2.F32 R0, -RZ, R0.H0_H0 ;  /* 0x20000000ff007230 */ /* 0x001fca0000004100 */
[----:B------:R-:W-:Y:S01]  /*0120*/  FADD.FTZ R9, |R0|, -RZ ;  /* 0x800000ff00097221 */ /* 0x000fe20000010200 */
[----:B--2---:R-:W-:-:S05]  /*0130*/  HADD2.F32 R7, -RZ, R4.H0_H0 ;  /* 0x20000004ff077230 */ /* 0x004fca0000004100 */
        /* <DEDUP_REMOVED lines=24> */
.L_x_6726:
[----:B------:R-:W-:Y:S01]  /*02c0*/  FSETP.GEU.FTZ.AND P0, PT, R6, -R2, PT ;  /* 0x800000020600720b */ /* 0x000fe20003f1e000 */
[----:B------:R-:W-:-:S12]  /*02d0*/  FADD.FTZ R4, R4, -1 ;  /* 0xbf80000004047421 */ /* 0x000fd80000010000 */
[----:B------:R-:W-:-:S07]  /*02e0*/  @!P0 FADD.FTZ R4, R4, -1 ;  /* 0xbf80000004048421 */ /* 0x000fce0000010000 */
.L_x_6725:
[----:B------:R-:W-:Y:S01]  /*02f0*/  FFMA.FTZ R9, -R2, R4, R9 ;  /* 0x0000000402097223 */ /* 0x000fe20000010109 */
[----:B------:R-:W-:Y:S06]  /*0300*/  BRA `(.L_x_6723) ;  /* 0x0000000000707947 */ /* 0x000fec0003800000 */
.L_x_6724:
        /* <DEDUP_REMOVED lines=13> */
.L_x_6728:
        /* <DEDUP_REMOVED lines=13> */
.L_x_6727:
[----:B------:R-:W-:-:S04]  /*04b0*/  FMUL.FTZ R9, R9, 1.1920928955078125e-07 ;  /* 0x3400000009097820 */ /* 0x000fc80000410000 */
[----:B------:R-:W-:-:S07]  /*04c0*/  FMUL.FTZ R9, R10, R9 ;  /* 0x000000090a097220 */ /* 0x000fce0000410000 */
.L_x_6723:
        /* <DEDUP_REMOVED lines=12> */
[----:B------:R-:W1:Y:S02]  /*0590*/  LDC.U16 R0, c[0x0][0x592] ;  /* 0x00016480ff007b82 */ /* 0x000e640000000400 */
[----:B-1----:R-:W-:-:S05]  /*05a0*/  HADD2.F32 R0, -RZ, R0.H0_H0 ;  /* 0x20000000ff007230 */ /* 0x002fca0000004100 */
[----:B------:R-:W-:Y:S01]  /*05b0*/  FADD.FTZ R9, |R0|, -RZ ;  /* 0x800000ff00097221 */ /* 0x000fe20000010200 */
[----:B--2---:R-:W-:-:S05]  /*05c0*/  HADD2.F32 R7, -RZ, R4.H0_H0 ;  /* 0x20000004ff077230 */ /* 0x004fca0000004100 */
[----:B------:R-:W-:-:S13]  /*05d0*/  FSETP.GEU.FTZ.AND P0, PT, |R0|, |R7|, PT ;  /* 0x400000070000720b */ /* 0x000fda0003f1e200 */
[----:B------:R-:W-:Y:S05]  /*05e0*/  @!P0 BRA `(.L_x_6730) ;  /* 0x0000000000dc8947 */ /* 0x000fea0003800000 */
[----:B0-----:R-:W-:-:S05]  /*05f0*/  FMUL.FTZ R2, |R7|, 8388608 ;  /* 0x4b00000007027820 */ /* 0x001fca0000410200 */
        /* <DEDUP_REMOVED lines=21> */
.L_x_6733:
[----:B------:R-:W-:Y:S01]  /*0750*/  FSETP.GEU.FTZ.AND P0, PT, R6, -R2, PT ;  /* 0x800000020600720b */ /* 0x000fe20003f1e000 */
[----:B------:R-:W-:-:S12]  /*0760*/  FADD.FTZ R4, R4, -1 ;  /* 0xbf80000004047421 */ /* 0x000fd80000010000 */
[----:B------:R-:W-:-:S07]  /*0770*/  @!P0 FADD.FTZ R4, R4, -1 ;  /* 0xbf80000004048421 */ /* 0x000fce0000010000 */
.L_x_6732:
[----:B------:R-:W-:Y:S01]  /*0780*/  FFMA.FTZ R9, -R2, R4, R9 ;  /* 0x0000000402097223 */ /* 0x000fe20000010109 */
[----:B------:R-:W-:Y:S06]  /*0790*/  BRA `(.L_x_6730) ;  /* 0x0000000000707947 */ /* 0x000fec0003800000 */
.L_x_6731:
        /* <DEDUP_REMOVED lines=13> */
.L_x_6735:
        /* <DEDUP_REMOVED lines=13> */
.L_x_6734:
[----:B------:R-:W-:-:S04]  /*0940*/  FMUL.FTZ R9, R9, 1.1920928955078125e-07 ;  /* 0x3400000009097820 */ /* 0x000fc80000410000 */
[----:B------:R-:W-:-:S07]  /*0950*/  FMUL.FTZ R9, R10, R9 ;  /* 0x000000090a097220 */ /* 0x000fce0000410000 */
.L_x_6730:
[----:B------:R-:W1:Y:S01]  /*0960*/  LDC.64 R4, c[0x0][0x580] ;  /* 0x00016000ff047b82 */ /* 0x000e620000000a00 */
[C---:B------:R-:W-:Y:S02]  /*0970*/  FSETP.NAN.FTZ.AND P0, PT, |R9|.reuse, |R9|, PT ;  /* 0x400000090900720b */ /* 0x040fe40003f18200 */
[----:B------:R-:W-:Y:S02]  /*0980*/  LOP3.LUT R0, R9, 0x80000000, R0, 0xb8, !PT ;  /* 0x8000000009007812 */ /* 0x000fe400078eb800 */
[----:B------:R-:W-:Y:S02]  /*0990*/  IADD3 R3, PT, PT, R3, 0x80, RZ ;  /* 0x0000008003037810 */ /* 0x000fe40007ffe0ff */
[----:B------:R-:W-:-:S04]  /*09a0*/  FSEL R0, R9, R0, P0 ;  /* 0x0000000009007208 */ /* 0x000fc80000000000 */
[----:B------:R-:W-:-:S05]  /*09b0*/  F2FP.F16.F32.PACK_AB R0, RZ, R0 ;  /* 0x00000000ff00723e */ /* 0x000fca00000000ff */
[----:B-1----:R1:W-:Y:S02]  /*09c0*/  STG.E.U16 desc[UR6][R4.64], R0 ;  /* 0x0000000004007986 */ /* 0x0023e4000c101506 */
.L_x_6722:
[----:B------:R-:W-:-:S13]  /*09d0*/  ISETP.GE.AND P0, PT, R3, UR4, PT ;  /* 0x0000000403007c0c */ /* 0x000fda000bf06270 */
[----:B------:R-:W-:Y:S05]  /*09e0*/  @P0 BREAK.RELIABLE B1 ;  /* 0x0000000000010942 */ /* 0x000fea0003800100 */
[----:B------:R-:W-:Y:S05]  /*09f0*/  @P0 BRA `(.L_x_6729) ;  /* 0x0000000400340947 */ /* 0x000fea0003800000 */
[----:B------:R-:W-:Y:S05]  /*0a00*/  BSYNC.RELIABLE B1 ;  /* 0x0000000000017941 */ /* 0x000fea0003800100 */
.L_x_6721:
        /* <DEDUP_REMOVED lines=32> */
.L_x_6740:
[----:B------:R-:W-:Y:S01]  /*0c10*/  FSETP.GEU.FTZ.AND P0, PT, R6, -R2, PT ;  /* 0x800000020600720b */ /* 0x000fe20003f1e000 */
[----:B------:R-:W-:-:S12]  /*0c20*/  FADD.FTZ R4, R4, -1 ;  /* 0xbf80000004047421 */ /* 0x000fd80000010000 */
[----:B------:R-:W-:-:S07]  /*0c30*/  @!P0 FADD.FTZ R4, R4, -1 ;  /* 0xbf80000004048421 */ /* 0x000fce0000010000 */
.L_x_6739:
[----:B------:R-:W-:Y:S05]  /*0c40*/  BSYNC.RECONVERGENT B3 ;  /* 0x0000000000037941 */ /* 0x000fea0003800200 */
.L_x_6738:
[----:B------:R-:W-:Y:S01]  /*0c50*/  FFMA.FTZ R9, -R2, R4, R9 ;  /* 0x0000000402097223 */ /* 0x000fe20000010109 */
[----:B------:R-:W-:Y:S06]  /*0c60*/  BRA `(.L_x_6741) ;  /* 0x0000000000787947 */ /* 0x000fec0003800000 */
.L_x_6737:
        /* <DEDUP_REMOVED lines=14> */
.L_x_6744:
        /* <DEDUP_REMOVED lines=13> */
.L_x_6743:
[----:B------:R-:W-:Y:S05]  /*0e20*/  BSYNC.RECONVERGENT B3 ;  /* 0x0000000000037941 */ /* 0x000fea0003800200 */
.L_x_6742:
[----:B------:R-:W-:-:S04]  /*0e30*/  FMUL.FTZ R9, R9, 1.1920928955078125e-07 ;  /* 0x3400000009097820 */ /* 0x000fc80000410000 */
[----:B------:R-:W-:-:S07]  /*0e40*/  FMUL.FTZ R9, R10, R9 ;  /* 0x000000090a097220 */ /* 0x000fce0000410000 */
.L_x_6741:
[----:B------:R-:W-:Y:S05]  /*0e50*/  BSYNC.RECONVERGENT B0 ;  /* 0x0000000000007941 */ /* 0x000fea0003800200 */
.L_x_6736:
[----:B------:R-:W1:Y:S01]  /*0e60*/  LDC.64 R4, c[0x0][0x580] ;  /* 0x00016000ff047b82 */ /* 0x000e620000000a00 */
[C---:B------:R-:W-:Y:S02]  /*0e70*/  FSETP.NAN.FTZ.AND P0, PT, |R9|.reuse, |R9|, PT ;  /* 0x400000090900720b */ /* 0x040fe40003f18200 */
[----:B------:R-:W-:Y:S02]  /*0e80*/  LOP3.LUT R0, R9, 0x80000000, R0, 0xb8, !PT ;  /* 0x8000000009007812 */ /* 0x000fe400078eb800 */
[----:B------:R-:W-:Y:S02]  /*0e90*/  IADD3 R3, PT, PT, R3, 0x80, RZ ;  /* 0x0000008003037810 */ /* 0x000fe40007ffe0ff */
[----:B------:R-:W-:-:S04]  /*0ea0*/  FSEL R0, R9, R0, P0 ;  /* 0x0000000009007208 */ /* 0x000fc80000000000 */
[----:B------:R-:W-:-:S05]  /*0eb0*/  F2FP.F16.F32.PACK_AB R0, RZ, R0 ;  /* 0x00000000ff00723e */ /* 0x000fca00000000ff */
[----:B-1----:R2:W-:Y:S02]  /*0ec0*/  STG.E.U16 desc[UR6][R4.64], R0 ;  /* 0x0000000004007986 */ /* 0x0025e4000c101506 */
.L_x_6729:
[----:B------:R-:W-:Y:S05]  /*0ed0*/  BSYNC.RECONVERGENT B2 ;  /* 0x0000000000027941 */ /* 0x000fea0003800200 */
.L_x_6720:
[----:B------:R-:W-:Y:S05]  /*0ee0*/  WARPSYNC.ALL ;  /* 0x0000000000007948 */ /* 0x000fea0003800000 */
[----:B------:R-:W-:-:S13]  /*0ef0*/  ISETP.GE.AND P0, PT, R3, UR4, PT ;  /* 0x0000000403007c0c */ /* 0x000fda000bf06270 */
[----:B------:R-:W-:Y:S05]  /*0f00*/  @P0 EXIT ;  /* 0x000000000000094d */ /* 0x000fea0003800000 */
[----:B0-----:R-:W0:Y:S02]  /*0f10*/  LDC.64 R2, c[0x0][0x588] ;  /* 0x00016200ff027b82 */ /* 0x001e240000000a00 */
[----:B0-----:R-:W3:Y:S06]  /*0f20*/  LDG.E.U16 R2, desc[UR6][R2.64] ;  /* 0x0000000602027981 */ /* 0x001eec000c1e1500 */
[----:B-12---:R-:W0:Y:S02]  /*0f30*/  LDC.U16 R0, c[0x0][0x592] ;  /* 0x00016480ff007b82 */ /* 0x006e240000000400 */
[----:B0-----:R-:W-:-:S05]  /*0f40*/  HADD2.F32 R0, -RZ, R0.H0_H0 ;  /* 0x20000000ff007230 */ /* 0x001fca0000004100 */
        /* <DEDUP_REMOVED lines=26> */
.L_x_6748:
[----:B------:R-:W-:Y:S01]  /*10f0*/  FSETP.GEU.FTZ.AND P0, PT, R4, -R2, PT ;  /* 0x800000020400720b */ /* 0x000fe20003f1e000 */
[----:B------:R-:W-:-:S12]  /*1100*/  FADD.FTZ R6, R6, -1 ;  /* 0xbf80000006067421 */ /* 0x000fd80000010000 */
[----:B------:R-:W-:-:S07]  /*1110*/  @!P0 FADD.FTZ R6, R6, -1 ;  /* 0xbf80000006068421 */ /* 0x000fce0000010000 */
.L_x_6747:
[----:B------:R-:W-:Y:S01]  /*1120*/  FFMA.FTZ R7, -R2, R6, R7 ;  /* 0x0000000602077223 */ /* 0x000fe20000010107 */
[----:B------:R-:W-:Y:S06]  /*1130*/  BRA `(.L_x_6745) ;  /* 0x0000000000707947 */ /* 0x000fec0003800000 */
.L_x_6746:
        /* <DEDUP_REMOVED lines=13> */
.L_x_6750:
        /* <DEDUP_REMOVED lines=13> */
.L_x_6749:
[----:B0-----:R-:W-:-:S04]  /*12e0*/  FMUL.FTZ R2, R7, 1.1920928955078125e-07 ;  /* 0x3400000007027820 */ /* 0x001fc80000410000 */
[----:B------:R-:W-:-:S07]  /*12f0*/  FMUL.FTZ R7, R9, R2 ;  /* 0x0000000209077220 */ /* 0x000fce0000410000 */
.L_x_6745:
[----:B------:R-:W0:Y:S01]  /*1300*/  LDC.64 R2, c[0x0][0x580] ;  /* 0x00016000ff027b82 */ /* 0x000e220000000a00 */
[C---:B------:R-:W-:Y:S02]  /*1310*/  FSETP.NAN.FTZ.AND P0, PT, |R7|.reuse, |R7|, PT ;  /* 0x400000070700720b */ /* 0x040fe40003f18200 */
[----:B------:R-:W-:-:S04]  /*1320*/  LOP3.LUT R0, R7, 0x80000000, R0, 0xb8, !PT ;  /* 0x8000000007007812 */ /* 0x000fc800078eb800 */
[----:B------:R-:W-:-:S04]  /*1330*/  FSEL R0, R7, R0, P0 ;  /* 0x0000000007007208 */ /* 0x000fc80000000000 */
[----:B------:R-:W-:-:S05]  /*1340*/  F2FP.F16.F32.PACK_AB R0, RZ, R0 ;  /* 0x00000000ff00723e */ /* 0x000fca00000000ff */
[----:B0-----:R-:W-:Y:S01]  /*1350*/  STG.E.U16 desc[UR6][R2.64], R0 ;  /* 0x0000000002007986 */ /* 0x001fe2000c101506 */
[----:B------:R-:W-:Y:S05]  /*1360*/  EXIT ;  /* 0x000000000000794d */ /* 0x000fea0003800000 */
.L_x_6719:
        /* <DEDUP_REMOVED lines=306> */
.L_x_6754:
[----:B------:R-:W0:Y:S02]  /*2690*/  LDCU.64 UR8, c[0x0][0x588] ;  /* 0x0000b100ff0877ac */ /* 0x000e240008000a00 */
[----:B0-----:R-:W-:-:S04]  /*26a0*/  IADD3 R6, P0, PT, R4, UR8, RZ ;  /* 0x0000000804067c10 */ /* 0x001fc8000ff1e0ff */
[----:B------:R-:W-:-:S05]  /*26b0*/  IADD3.X R7, PT, PT, RZ, UR9, RZ, P0, !PT ;  /* 0x00000009ff077c10 */ /* 0x000fca00087fe4ff */
[----:B------:R-:W2:Y:S01]  /*26c0*/  LDG.E.U16 R6, desc[UR6][R6.64] ;  /* 0x0000000606067981 */ /* 0x000ea2000c1e1500 */
[----:B------:R-:W0:Y:S01]  /*26d0*/  LDC.U16 R4, c[0x0][0x592] ;  /* 0x00016480ff047b82 */ /* 0x000e220000000400 */
[----:B------:R-:W-:Y:S01]  /*26e0*/  BSSY.RECONVERGENT B2, `(.L_x_6755) ;  /* 0x0000041000027945 */ /* 0x000fe20003800200 */
        /* <DEDUP_REMOVED lines=31> */
.L_x_6759:
[----:B------:R-:W-:Y:S05]  /*28e0*/  BSYNC.RECONVERGENT B3 ;  /* 0x0000000000037941 */ /* 0x000fea0003800200 */
.L_x_6758:
[----:B------:R-:W-:Y:S01]  /*28f0*/  FFMA.FTZ R9, -R10, R6, R9 ;  /* 0x000000060a097223 */ /* 0x000fe20000010109 */
[----:B------:R-:W-:Y:S06]  /*2900*/  BRA `(.L_x_6756) ;  /* 0x0000000000787947 */ /* 0x000fec0003800000 */
.L_x_6757:
        /* <DEDUP_REMOVED lines=14> */
.L_x_6762:
        /* <DEDUP_REMOVED lines=13> */
.L_x_6761:
[----:B------:R-:W-:Y:S05]  /*2ac0*/  BSYNC.RECONVERGENT B3 ;  /* 0x0000000000037941 */ /* 0x000fea0003800200 */
.L_x_6760:
[----:B------:R-:W-:-:S04]  /*2ad0*/  FMUL.FTZ R9, R9, 1.1920928955078125e-07 ;  /* 0x3400000009097820 */ /* 0x000fc80000410000 */
[----:B------:R-:W-:-:S07]  /*2ae0*/  FMUL.FTZ R9, R10, R9 ;  /* 0x000000090a097220 */ /* 0x000fce0000410000 */
.L_x_6756:
[----:B------:R-:W-:Y:S05]  /*2af0*/  BSYNC.RECONVERGENT B2 ;  /* 0x0000000000027941 */ /* 0x000fea0003800200 */
.L_x_6755:
        /* <DEDUP_REMOVED lines=310> */
.L_x_6764:
[----:B------:R-:W1:Y:S02]  /*3e60*/  LDCU.64 UR8, c[0x0][0x588] ;  /* 0x0000b100ff0877ac */ /* 0x000e640008000a00 */
[----:B-1----:R-:W-:-:S04]  /*3e70*/  IADD3 R6, P0, PT, R4, UR8, RZ ;  /* 0x0000000804067c10 */ /* 0x002fc8000ff1e0ff */
[----:B------:R-:W-:-:S05]  /*3e80*/  IADD3.X R7, PT, PT, RZ, UR9, RZ, P0, !PT ;  /* 0x00000009ff077c10 */ /* 0x000fca00087fe4ff */
[----:B------:R-:W2:Y:S01]  /*3e90*/  LDG.E.U16 R6, desc[UR6][R6.64] ;  /* 0x0000000606067981 */ /* 0x000ea2000c1e1500 */
[----:B------:R-:W1:Y:S01]  /*3ea0*/  LDC.U16 R4, c[0x0][0x592] ;  /* 0x00016480ff047b82 */ /* 0x000e620000000400 */
[----:B------:R-:W-:Y:S01]  /*3eb0*/  BSSY.RECONVERGENT B2, `(.L_x_6765) ;  /* 0x0000041000027945 */ /* 0x000fe20003800200 */
[----:B-1----:R-:W-:-:S05]  /*3ec0*/  HADD2.F32 R4, -RZ, R4.H0_H0 ;  /* 0x20000004ff047230 */ /* 0x002fca0000004100 */
        /* <DEDUP_REMOVED lines=27> */
.L_x_6770:
[----:B------:R-:W-:Y:S01]  /*4080*/  FSETP.GEU.FTZ.AND P0, PT, R8, -R10, PT ;  /* 0x8000000a0800720b */ /* 0x000fe20003f1e000 */
[----:B------:R-:W-:-:S12]  /*4090*/  FADD.FTZ R6, R6, -1 ;  /* 0xbf80000006067421 */ /* 0x000fd80000010000 */
[----:B------:R-:W-:-:S07]  /*40a0*/  @!P0 FADD.FTZ R6, R6, -1 ;  /* 0xbf80000006068421 */ /* 0x000fce0000010000 */
.L_x_6769:
[----:B------:R-:W-:Y:S05]  /*40b0*/  BSYNC.RECONVERGENT B3 ;  /* 0x0000000000037941 */ /* 0x000fea0003800200 */
.L_x_6768:
[----:B------:R-:W-:Y:S01]  /*40c0*/  FFMA.FTZ R9, -R10, R6, R9 ;  /* 0x000000060a097223 */ /* 0x000fe20000010109 */
[----:B------:R-:W-:Y:S06]  /*40d0*/  BRA `(.L_x_6766) ;  /* 0x0000000000787947 */ /* 0x000fec0003800000 */
.L_x_6767:
        /* <DEDUP_REMOVED lines=14> */
.L_x_6773:
        /* <DEDUP_REMOVED lines=13> */
.L_x_6772:
[----:B------:R-:W-:Y:S05]  /*4290*/  BSYNC.RECONVERGENT B3 ;  /* 0x0000000000037941 */ /* 0x000fea0003800200 */
.L_x_6771:
[----:B------:R-:W-:-:S04]  /*42a0*/  FMUL.FTZ R9, R9, 1.1920928955078125e-07 ;  /* 0x3400000009097820 */ /* 0x000fc80000410000 */
[----:B------:R-:W-:-:S07]  /*42b0*/  FMUL.FTZ R9, R10, R9 ;  /* 0x000000090a097220 */ /* 0x000fce0000410000 */
.L_x_6766:
[----:B------:R-:W-:Y:S05]  /*42c0*/  BSYNC.RECONVERGENT B2 ;  /* 0x0000000000027941 */ /* 0x000fea0003800200 */
.L_x_6765:
        /* <DEDUP_REMOVED lines=9> */
.L_x_6753:
[----:B------:R-:W-:-:S13]  /*4360*/  ISETP.GE.AND P0, PT, R3, UR4, PT ;  /* 0x0000000403007c0c */ /* 0x000fda000bf06270 */
[----:B------:R-:W-:Y:S05]  /*4370*/  @P0 BREAK.RELIABLE B0 ;  /* 0x0000000000000942 */ /* 0x000fea0003800100 */
[----:B------:R-:W-:Y:S05]  /*4380*/  @P0 BRA `(.L_x_6763) ;  /* 0x0000001400ec0947 */ /* 0x000fea0003800000 */
[----:B------:R-:W-:Y:S05]  /*4390*/  BSYNC.RELIABLE B0 ;  /* 0x0000000000007941 */ /* 0x000fea0003800100 */
.L_x_6752:
        /* <DEDUP_REMOVED lines=298> */
.L_x_6774:
        /* <DEDUP_REMOVED lines=34> */
.L_x_6780:
[----:B------:R-:W-:Y:S01]  /*5860*/  FSETP.GEU.FTZ.AND P0, PT, R8, -R10, PT ;  /* 0x8000000a0800720b */ /* 0x000fe20003f1e000 */
[----:B------:R-:W-:-:S12]  /*5870*/  FADD.FTZ R6, R6, -1 ;  /* 0xbf80000006067421 */ /* 0x000fd80000010000 */
[----:B------:R-:W-:-:S07]  /*5880*/  @!P0 FADD.FTZ R6, R6, -1 ;  /* 0xbf80000006068421 */ /* 0x000fce0000010000 */
.L_x_6779:
[----:B------:R-:W-:Y:S05]  /*5890*/  BSYNC.RECONVERGENT B3 ;  /* 0x0000000000037941 */ /* 0x000fea0003800200 */
.L_x_6778:
[----:B------:R-:W-:Y:S01]  /*58a0*/  FFMA.FTZ R9, -R10, R6, R9 ;  /* 0x000000060a097223 */ /* 0x000fe20000010109 */
[----:B------:R-:W-:Y:S06]  /*58b0*/  BRA `(.L_x_6776) ;  /* 0x0000000000787947 */ /* 0x000fec0003800000 */
.L_x_6777:
        /* <DEDUP_REMOVED lines=14> */
.L_x_6783:
        /* <DEDUP_REMOVED lines=13> */
.L_x_6782:
[----:B------:R-:W-:Y:S05]  /*5a70*/  BSYNC.RECONVERGENT B3 ;  /* 0x0000000000037941 */ /* 0x000fea0003800200 */
.L_x_6781:
[----:B------:R-:W-:-:S04]  /*5a80*/  FMUL.FTZ R9, R9, 1.1920928955078125e-07 ;  /* 0x3400000009097820 */ /* 0x000fc80000410000 */
[----:B------:R-:W-:-:S07]  /*5a90*/  FMUL.FTZ R9, R10, R9 ;  /* 0x000000090a097220 */ /* 0x000fce0000410000 */
.L_x_6776:
[----:B------:R-:W-:Y:S05]  /*5aa0*/  BSYNC.RECONVERGENT B2 ;  /* 0x0000000000027941 */ /* 0x000fea0003800200 */
.L_x_6775:
        /* <DEDUP_REMOVED lines=9> */
.L_x_6763:
[----:B------:R-:W-:Y:S05]  /*5b40*/  BSYNC.RECONVERGENT B1 ;  /* 0x0000000000017941 */ /* 0x000fea0003800200 */
.L_x_6751:
        /* <DEDUP_REMOVED lines=301> */
.L_x_6784:
[----:B------:R-:W1:Y:S02]  /*6e20*/  LDCU.128 UR8, c[0x0][0x580] ;  /* 0x0000b000ff0877ac */ /* 0x000e640008000c00 */
[----:B-1----:R-:W-:-:S04]  /*6e30*/  IADD3 R4, P0, PT, R2, UR10, RZ ;  /* 0x0000000a02047c10 */ /* 0x002fc8000ff1e0ff */
[----:B------:R-:W-:-:S05]  /*6e40*/  IADD3.X R5, PT, PT, RZ, UR11, RZ, P0, !PT ;  /* 0x0000000bff057c10 */ /* 0x000fca00087fe4ff */
[----:B------:R-:W2:Y:S01]  /*6e50*/  LDG.E.U16 R4, desc[UR6][R4.64] ;  /* 0x0000000604047981 */ /* 0x000ea2000c1e1500 */
[----:B------:R-:W1:Y:S01]  /*6e60*/  LDC.U16 R0, c[0x0][0x592] ;  /* 0x00016480ff007b82 */ /* 0x000e620000000400 */
[----:B------:R-:W-:Y:S01]  /*6e70*/  IADD3 R2, P1, PT, R3, UR8, RZ ;  /* 0x0000000803027c10 */ /* 0x000fe2000ff3e0ff */
[----:B------:R-:W-:Y:S03]  /*6e80*/  BSSY.RECONVERGENT B1, `(.L_x_6785) ;  /* 0x0000042000017945 */ /* 0x000fe60003800200 */
[----:B------:R-:W-:Y:S01]  /*6e90*/  IADD3.X R3, PT, PT, RZ, UR9, RZ, P1, !PT ;  /* 0x00000009ff037c10 */ /* 0x000fe20008ffe4ff */
        /* <DEDUP_REMOVED lines=28> */
.L_x_6790:
[----:B------:R-:W-:Y:S01]  /*7060*/  FSETP.GEU.FTZ.AND P0, PT, R6, -R8, PT ;  /* 0x800000080600720b */ /* 0x000fe20003f1e000 */
[----:B------:R-:W-:-:S12]  /*7070*/  FADD.FTZ R4, R4, -1 ;  /* 0xbf80000004047421 */ /* 0x000fd80000010000 */
[----:B------:R-:W-:-:S07]  /*7080*/  @!P0 FADD.FTZ R4, R4, -1 ;  /* 0xbf80000004048421 */ /* 0x000fce0000010000 */
.L_x_6789:
[----:B------:R-:W-:Y:S05]  /*7090*/  BSYNC.RECONVERGENT B2 ;  /* 0x0000000000027941 */ /* 0x000fea0003800200 */
.L_x_6788:
[----:B------:R-:W-:Y:S01]  /*70a0*/  FFMA.FTZ R7, -R8, R4, R7 ;  /* 0x0000000408077223 */ /* 0x000fe20000010107 */
[----:B------:R-:W-:Y:S06]  /*70b0*/  BRA `(.L_x_6786) ;  /* 0x0000000000787947 */ /* 0x000fec0003800000 */
.L_x_6787:
        /* <DEDUP_REMOVED lines=14> */
.L_x_6793:
        /* <DEDUP_REMOVED lines=13> */
.L_x_6792:
[----:B------:R-:W-:Y:S05]  /*7270*/  BSYNC.RECONVERGENT B2 ;  /* 0x0000000000027941 */ /* 0x000fea0003800200 */
.L_x_6791:
[----:B------:R-:W-:-:S04]  /*7280*/  FMUL.FTZ R7, R7, 1.1920928955078125e-07 ;  /* 0x3400000007077820 */ /* 0x000fc80000410000 */
[----:B------:R-:W-:-:S07]  /*7290*/  FMUL.FTZ R7, R8, R7 ;  /* 0x0000000708077220 */ /* 0x000fce0000410000 */
.L_x_6786:
[----:B------:R-:W-:Y:S05]  /*72a0*/  BSYNC.RECONVERGENT B1 ;  /* 0x0000000000017941 */ /* 0x000fea0003800200 */
.L_x_6785:
[C---:B------:R-:W-:Y:S02]  /*72b0*/  FSETP.NAN.FTZ.AND P0, PT, |R7|.reuse, |R7|, PT ;  /* 0x400000070700720b */ /* 0x040fe40003f18200 */
[----:B------:R-:W-:-:S04]  /*72c0*/  LOP3.LUT R0, R7, 0x80000000, R0, 0xb8, !PT ;  /* 0x8000000007007812 */ /* 0x000fc800078eb800 */
[----:B------:R-:W-:-:S04]  /*72d0*/  FSEL R0, R7, R0, P0 ;  /* 0x0000000007007208 */ /* 0x000fc80000000000 */
[----:B------:R-:W-:-:S05]  /*72e0*/  F2FP.F16.F32.PACK_AB R0, RZ, R0 ;  /* 0x00000000ff00723e */ /* 0x000fca00000000ff */
[----:B------:R-:W-:Y:S01]  /*72f0*/  STG.E.U16 desc[UR6][R2.64], R0 ;  /* 0x0000000002007986 */ /* 0x000fe2000c101506 */
[----:B------:R-:W-:Y:S05]  /*7300*/  EXIT ;  /* 0x000000000000794d */ /* 0x000fea0003800000 */
.L_x_6794:
        /* <DEDUP_REMOVED lines=15> */
.L_x_50006:


//--------------------- .text._ZN2at6native27unrolled_elementwise_kernelINS0_13AUnaryFunctorIN3c104HalfES4_S4_ZZZNS0_16fmod_kernel_cudaERNS_18TensorIteratorBaseEENKUlvE0_clEvENKUlvE1_clEvEUlS4_S4_E_EESt5arrayIPcLm2EELi4E23TrivialOffsetCalculatorILi1EjESF_NS0_6memory15LoadWithoutCastENSG_16StoreWithoutCastEEEviT_T0_T2_T3_T4_T5_ --------------------------
	.section	.text._ZN2at6native27unrolled_elementwise_kernelINS0_13AUnaryFunctorIN3c104HalfES4_S4_ZZZNS0_16fmod_kernel_cudaERNS_18TensorIteratorBaseEENKUlvE0_clEvENKUlvE1_clEvEUlS4_S4_E_EESt5arrayIPcLm2EELi4E23TrivialOffsetCalculatorILi1EjESF_NS0_6memory15LoadWithoutCastENSG_16StoreWithoutCastEEEviT_T0_T2_T3_T4_T5_,"ax",@progbits
	.align	128
        .global         _ZN2at6native27unrolled_elementwise_kernelINS0_13AUnaryFunctorIN3c104HalfES4_S4_ZZZNS0_16fmod_kernel_cudaERNS_18TensorIteratorBaseEENKUlvE0_clEvENKUlvE1_clEvEUlS4_S4_E_EESt5arrayIPcLm2EELi4E23TrivialOffsetCalculatorILi1EjESF_NS0_6memory15LoadWithoutCastENSG_16StoreWithoutCastEEEviT_T0_T2_T3_T4_T5_
        .type           _ZN2at6native27unrolled_elementwise_kernelINS0_13AUnaryFunctorIN3c104HalfES4_S4_ZZZNS0_16fmod_kernel_cudaERNS_18TensorIteratorBaseEENKUlvE0_clEvENKUlvE1_clEvEUlS4_S4_E_EESt5arrayIPcLm2EELi4E23TrivialOffsetCalculatorILi1EjESF_NS0_6memory15LoadWithoutCastENSG_16StoreWithoutCastEEEviT_T0_T2_T3_T4_T5_,@function
        .size           _ZN2at6native27unrolled_elementwise_kernelINS0_13AUnaryFunctorIN3c104HalfES4_S4_ZZZNS0_16fmod_kernel_cudaERNS_18TensorIteratorBaseEENKUlvE0_clEvENKUlvE1_clEvEUlS4_S4_E_EESt5arrayIPcLm2EELi4E23TrivialOffsetCalculatorILi1EjESF_NS0_6memory15LoadWithoutCastENSG_16StoreWithoutCastEEEviT_T0_T2_T3_T4_T5_,(.L_x_50007 - _ZN2at6native27unrolled_elementwise_kernelINS0_13AUnaryFunctorIN3c104HalfES4_S4_ZZZNS0_16fmod_kernel_cudaERNS_18TensorIteratorBaseEENKUlvE0_clEvENKUlvE1_clEvEUlS4_S4_E_EESt5arrayIPcLm2EELi4E23TrivialOffsetCalculatorILi1EjESF_NS0_6memory15LoadWithoutCastENSG_16StoreWithoutCastEEEviT_T0_T2_T3_T4_T5_)
        .other          _ZN2at6native27unrolled_elementwise_kernelINS0_13AUnaryFunctorIN3c104HalfES4_S4_ZZZNS0_16fmod_kernel_cudaERNS_18TensorIteratorBaseEENKUlvE0_clEvENKUlvE1_clEvEUlS4_S4_E_EESt5arrayIPcLm2EELi4E23TrivialOffsetCalculatorILi1EjESF_NS0_6memory15LoadWithoutCastENSG_16StoreWithoutCastEEEviT_T0_T2_T3_T4_T5_,@"STO_CUDA_ENTRY STV_DEFAULT"
_ZN2at6native27unrolled_elementwise_kernelINS0_13AUnaryFunctorIN3c104HalfES4_S4_ZZZNS0_16fmod_kernel_cudaERNS_18TensorIteratorBaseEENKUlvE0_clEvENKUlvE1_clEvEUlS4_S4_E_EESt5arrayIPcLm2EELi4E23TrivialOffsetCalculatorILi1EjESF_NS0_6memory15LoadWithoutCastENSG_16StoreWithoutCastEEEviT_T0_T2_T3_T4_T5_:
.text._ZN2at6native27unrolled_elementwise_kernelINS0_13AUnaryFunctorIN3c104HalfES4_S4_ZZZNS0_16fmod_kernel_cudaERNS_18TensorIteratorBaseEENKUlvE0_clEvENKUlvE1_clEvEUlS4_S4_E_EESt5arrayIPcLm2EELi4E23TrivialOffsetCalculatorILi1EjESF_NS0_6memory15LoadWithoutCastENSG_16StoreWithoutCastEEEviT_T0_T2_T3_T4_T5_:
        /* <DEDUP_REMOVED lines=70> */
.L_x_6801:
[----:B------:R-:W-:Y:S05]  /*0460*/  BSYNC.RECONVERGENT B2 ;  /* 0x0000000000027941 */ /* 0x000fea0003800200 */
.L_x_6800:
[----:B------:R-:W-:Y:S01]  /*0470*/  FFMA.FTZ R5, -R14, R12, R5 ;  /* 0x0000000c0e057223 */ /* 0x000fe20000010105 */
[----:B------:R-:W-:Y:S06]  /*0480*/  BRA `(.L_x_6798) ;  /* 0x0000000000787947 */ /* 0x000fec0003800000 */
.L_x_6799:
        /* <DEDUP_REMOVED lines=14> */
.L_x_6804:
        /* <DEDUP_REMOVED lines=13> */
.L_x_6803:
[----:B------:R-:W-:Y:S05]  /*0640*/  BSYNC.RECONVERGENT B2 ;  /* 0x0000000000027941 */ /* 0x000fea0003800200 */
.L_x_6802:
[----:B------:R-:W-:-:S04]  /*0650*/  FMUL.FTZ R10, R5, 1.1920928955078125e-07 ;  /* 0x34000000050a7820 */ /* 0x000fc80000410000 */
[----:B------:R-:W-:-:S07]  /*0660*/  FMUL.FTZ R5, R13, R10 ;  /* 0x0000000a0d057220 */ /* 0x000fce0000410000 */
.L_x_6798:
[----:B------:R-:W-:Y:S05]  /*0670*/  BSYNC.RECONVERGENT B0 ;  /* 0x0000000000007941 */ /* 0x000fea0003800200 */
.L_x_6797:
[C---:B------:R-:W-:Y:S02]  /*0680*/  FSETP.NAN.FTZ.AND P0, PT, |R5|.reuse, |R5|, PT ;  /* 0x400000050500720b */ /* 0x040fe40003f18200 */
[----:B------:R-:W-:-:S04]  /*0690*/  LOP3.LUT R4, R5, 0x80000000, R4, 0xb8, !PT ;  /* 0x8000000005047812 */ /* 0x000fc800078eb804 */
[----:B------:R-:W-:-:S04]  /*06a0*/  FSEL R4, R5, R4, P0 ;  /* 0x0000000405047208 */ /* 0x000fc80000000000 */
[----:B------:R-:W-:-:S07]  /*06b0*/  F2FP.F16.F32.PACK_AB R4, RZ, R4 ;  /* 0x00000004ff04723e */ /* 0x000fce00000000ff */
.L_x_6796:
[----:B------:R-:W-:Y:S05]  /*06c0*/  BSYNC.RECONVERGENT B1 ;  /* 0x0000000000017941 */ /* 0x000fea0003800200 */
.L_x_6795:
[----:B------:R-:W-:Y:S01]  /*06d0*/  VIADD R5, R3, 0x80 ;  /* 0x0000008003057836 */ /* 0x000fe20000000000 */
[----:B------:R-:W-:Y:S04]  /*06e0*/  BSSY.RECONVERGENT B1, `(.L_x_6805) ;  /* 0x000004a000017945 */ /* 0x000fe80003800200 */
[----:B------:R-:W-:-:S13]  /*06f0*/  ISETP.GE.AND P0, PT, R5, R2, PT ;  /* 0x000000020500720c */ /* 0x000fda0003f06270 */
[----:B------:R-:W-:Y:S05]  /*0700*/  @P0 BRA `(.L_x_6806) ;  /* 0x00000004001c0947 */ /* 0x000fea0003800000 */
[----:B-----5:R-:W1:Y:S01]  /*0710*/  LDC.U16 R9, c[0x0][0x386] ;  /* 0x0000e180ff097b82 */ /* 0x020e620000000400 */
[----:B------:R-:W-:Y:S01]  /*0720*/  HADD2.F32 R13, -RZ, R8.H0_H0 ;  /* 0x20000008ff0d7230 */ /* 0x000fe20000004100 */
        /* <DEDUP_REMOVED lines=8> */
[----:B0-----:R-:W-:Y:S01]  /*07b0*/  FADD.FTZ R14, |R13|, -RZ ;  /* 0x800000ff0d0e7221 */ /* 0x001fe20000010200 */
        /* <DEDUP_REMOVED lines=19> */
.L_x_6812:
[----:B------:R-:W-:Y:S01]  /*08f0*/  FSETP.GEU.FTZ.AND P0, PT, R12, -R14, PT ;  /* 0x8000000e0c00720b */ /* 0x000fe20003f1e000 */
[----:B------:R-:W-:-:S12]  /*0900*/  FADD.FTZ R10, R10, -1 ;  /* 0xbf8000000a0a7421 */ /* 0x000fd80000010000 */
[----:B------:R-:W-:-:S07]  /*0910*/  @!P0 FADD.FTZ R10, R10, -1 ;  /* 0xbf8000000a0a8421 */ /* 0x000fce0000010000 */
.L_x_6811:
[----:B------:R-:W-:Y:S05]  /*0920*/  BSYNC.RECONVERGENT B2 ;  /* 0x0000000000027941 */ /* 0x000fea0003800200 */
.L_x_6810:
[----:B------:R-:W-:Y:S01]  /*0930*/  FFMA.FTZ R9, -R14, R10, R9 ;  /* 0x0000000a0e097223 */ /* 0x000fe20000010109 */
[----:B------:R-:W-:Y:S06]  /*0940*/  BRA `(.L_x_6808) ;  /* 0x0000000000787947 */ /* 0x000fec0003800000 */
.L_x_6809:
        /* <DEDUP_REMOVED lines=14> */
.L_x_6815:
        /* <DEDUP_REMOVED lines=13> */
.L_x_6814:
[----:B------:R-:W-:Y:S05]  /*0b00*/  BSYNC.RECONVERGENT B2 ;  /* 0x0000000000027941 */ /* 0x000fea0003800200 */
.L_x_6813:
[----:B------:R-:W-:-:S04]  /*0b10*/  FMUL.FTZ R9, R9, 1.1920928955078125e-07 ;  /* 0x3400000009097820 */ /* 0x000fc80000410000 */
[----:B------:R-:W-:-:S07]  /*0b20*/  FMUL.FTZ R9, R14, R9 ;  /* 0x000000090e097220 */ /* 0x000fce0000410000 */
.L_x_6808:
[----:B------:R-:W-:Y:S05]  /*0b30*/  BSYNC.RECONVERGENT B0 ;  /* 0x0000000000007941 */ /* 0x000fea0003800200 */
.L_x_6807:
[C---:B------:R-:W-:Y:S02]  /*0b40*/  FSETP.NAN.FTZ.AND P0, PT, |R9|.reuse, |R9|, PT ;  /* 0x400000090900720b */ /* 0x040fe40003f18200 */
[----:B------:R-:W-:-:S04]  /*0b50*/  LOP3.LUT R8, R9, 0x80000000, R8, 0xb8, !PT ;  /* 0x8000000009087812 */ /* 0x000fc800078eb808 */
[----:B------:R-:W-:-:S04]  /*0b60*/  FSEL R8, R9, R8, P0 ;  /* 0x0000000809087208 */ /* 0x000fc80000000000 */
[----:B------:R-:W-:-:S07]  /*0b70*/  F2FP.F16.F32.PACK_AB R8, RZ, R8 ;  /* 0x00000008ff08723e */ /* 0x000fce00000000ff */
.L_x_6806:
[----:B------:R-:W-:Y:S05]  /*0b80*/  BSYNC.RECONVERGENT B1 ;  /* 0x0000000000017941 */ /* 0x000fea0003800200 */
.L_x_6805:
[----:B-----5:R-:W-:Y:S01]  /*0b90*/  VIADD R9, R3, 0x100 ;  /* 0x0000010003097836 */ /* 0x020fe20000000000 */
[----:B------:R-:W-:Y:S04]  /*0ba0*/  BSSY.RECONVERGENT B1, `(.L_x_6816) ;  /* 0x000004a000017945 */ /* 0x000fe80003800200 */
[----:B------:R-:W-:-:S13]  /*0bb0*/  ISETP.GE.AND P0, PT, R9, R2, PT ;  /* 0x000000020900720c */ /* 0x000fda0003f06270 */
[----:B------:R-:W-:Y:S05]  /*0bc0*/  @P0 BRA `(.L_x_6817) ;  /* 0x00000004001c0947 */ /* 0x000fea0003800000 */
[----:B------:R-:W1:Y:S01]  /*0bd0*/  LDC.U16 R9, c[0x0][0x386] ;  /* 0x0000e180ff097b82 */ /* 0x000e620000000400 */
        /* <DEDUP_REMOVED lines=29> */
.L_x_6823:
[----:B------:R-:W-:Y:S01]  /*0db0*/  FSETP.GEU.FTZ.AND P0, PT, R14, -R13, PT ;  /* 0x8000000d0e00720b */ /* 0x000fe20003f1e000 */
[----:B------:R-:W-:-:S12]  /*0dc0*/  FADD.FTZ R9, R9, -1 ;  /* 0xbf80000009097421 */ /* 0x000fd80000010000 */
[----:B------:R-:W-:-:S07]  /*0dd0*/  @!P0 FADD.FTZ R9, R9, -1 ;  /* 0xbf80000009098421 */ /* 0x000fce0000010000 */
.L_x_6822:
[----:B------:R-:W-:Y:S05]  /*0de0*/  BSYNC.RECONVERGENT B2 ;  /* 0x0000000000027941 */ /* 0x000fea0003800200 */
.L_x_6821:
[----:B------:R-:W-:Y:S01]  /*0df0*/  FFMA.FTZ R10, -R13, R9, R10 ;  /* 0x000000090d0a7223 */ /* 0x000fe2000001010a */
[----:B------:R-:W-:Y:S06]  /*0e00*/  BRA `(.L_x_6819) ;  /* 0x0000000000787947 */ /* 0x000fec0003800000 */
.L_x_6820:
        /* <DEDUP_REMOVED lines=9> */
[----:B0-----:R-:W-:-:S05]  /*0ea0*/  FSEL R14, R9, +QNAN , P2 ;  /* 0x7fffffff090e7808 */ /* 0x001fca0001000000 */
[----:B------:R-:W-:Y:S05]  /*0eb0*/  @!P1 BRA `(.L_x_6825) ;  /* 0x0000000000409947 */ /* 0x000fea0003800000 */
[----:B------:R-:W-:-:S04]  /*0ec0*/  LOP3.LUT R9, R13, 0x7fffff, RZ, 0xc0, !PT ;  /* 0x007fffff0d097812 */ /* 0x000fc800078ec0ff */
[----:B------:R-:W-:-:S04]  /*0ed0*/  LOP3.LUT R15, R9, 0x3f800000, RZ, 0xfc, !PT ;  /* 0x3f800000090f7812 */ /* 0x000fc800078efcff */
[----:B------:R0:W1:Y:S03]  /*0ee0*/  MUFU.RCP R16, R15 ;  /* 0x0000000f00107308 */ /* 0x0000660000001000 */
.L_x_6826:
        /* <DEDUP_REMOVED lines=13> */
.L_x_6825:
[----:B------:R-:W-:Y:S05]  /*0fc0*/  BSYNC.RECONVERGENT B2 ;  /* 0x0000000000027941 */ /* 0x000fea0003800200 */
.L_x_6824:
[----:B------:R-:W-:-:S04]  /*0fd0*/  FMUL.FTZ R9, R10, 1.1920928955078125e-07 ;  /* 0x340000000a097820 */ /* 0x000fc80000410000 */
[----:B------:R-:W-:-:S07]  /*0fe0*/  FMUL.FTZ R10, R14, R9 ;  /* 0x000000090e0a7220 */ /* 0x000fce0000410000 */
.L_x_6819:
[----:B------:R-:W-:Y:S05]  /*0ff0*/  BSYNC.RECONVERGENT B0 ;  /* 0x0000000000007941 */ /* 0x000fea0003800200 */
.L_x_6818:
[C---:B------:R-:W-:Y:S02]  /*1000*/  FSETP.NAN.FTZ.AND P0, PT, |R10|.reuse, |R10|, PT ;  /* 0x4000000a0a00720b */ /* 0x040fe40003f18200 */
[----:B------:R-:W-:-:S04]  /*1010*/  LOP3.LUT R7, R10, 0x80000000, R7, 0xb8, !PT ;  /* 0x800000000a077812 */ /* 0x000fc800078eb807 */
[----:B------:R-:W-:-:S04]  /*1020*/  FSEL R7, R10, R7, P0 ;  /* 0x000000070a077208 */ /* 0x000fc80000000000 */
[----:B------:R-:W-:-:S07]  /*1030*/  F2FP.F16.F32.PACK_AB R7, RZ, R7 ;  /* 0x00000007ff07723e */ /* 0x000fce00000000ff */
.L_x_6817:
[----:B------:R-:W-:Y:S05]  /*1040*/  BSYNC.RECONVERGENT B1 ;  /* 0x0000000000017941 */ /* 0x000fea0003800200 */
.L_x_6816:
[----:B------:R-:W-:Y:S01]  /*1050*/  VIADD R9, R3, 0x180 ;  /* 0x0000018003097836 */ /* 0x000fe20000000000 */
        /* <DEDUP_REMOVED lines=33> */
.L_x_6834:
[----:B------:R-:W-:Y:S01]  /*1270*/  FSETP.GEU.FTZ.AND P0, PT, R12, -R14, PT ;  /* 0x8000000e0c00720b */ /* 0x000fe20003f1e000 */
[----:B------:R-:W-:-:S12]  /*1280*/  FADD.FTZ R10, R10, -1 ;  /* 0xbf8000000a0a7421 */ /* 0x000fd80000010000 */
[----:B------:R-:W-:-:S07]  /*1290*/  @!P0 FADD.FTZ R10, R10, -1 ;  /* 0xbf8000000a0a8421 */ /* 0x000fce0000010000 */
.L_x_6833:
[----:B------:R-:W-:Y:S05]  /*12a0*/  BSYNC.RECONVERGENT B2 ;  /* 0x0000000000027941 */ /* 0x000fea0003800200 */
.L_x_6832:
[----:B------:R-:W-:Y:S01]  /*12b0*/  FFMA.FTZ R9, -R14, R10, R9 ;  /* 0x0000000a0e097223 */ /* 0x000fe20000010109 */
[----:B------:R-:W-:Y:S06]  /*12c0*/  BRA `(.L_x_6830) ;  /* 0x0000000000787947 */ /* 0x000fec0003800000 */
.L_x_6831:
        /* <DEDUP_REMOVED lines=14> */
.L_x_6837:
        /* <DEDUP_REMOVED lines=13> */
.L_x_6836:
[----:B------:R-:W-:Y:S05]  /*1480*/  BSYNC.RECONVERGENT B2 ;  /* 0x0000000000027941 */ /* 0x000fea0003800200 */
.L_x_6835:
[----:B------:R-:W-:-:S04]  /*1490*/  FMUL.FTZ R9, R9, 1.1920928955078125e-07 ;  /* 0x3400000009097820 */ /* 0x000fc80000410000 */
[----:B------:R-:W-:-:S07]  /*14a0*/  FMUL.FTZ R9, R14, R9 ;  /* 0x000000090e097220 */ /* 0x000fce0000410000 */
.L_x_6830:
[----:B------:R-:W-:Y:S05]  /*14b0*/  BSYNC.RECONVERGENT B0 ;  /* 0x0000000000007941 */ /* 0x000fea0003800200 */
.L_x_6829:
[C---:B------:R-:W-:Y:S02]  /*14c0*/  FSETP.NAN.FTZ.AND P0, PT, |R9|.reuse, |R9|, PT ;  /* 0x400000090900720b */ /* 0x040fe40003f18200 */
[----:B------:R-:W-:-:S04]  /*14d0*/  LOP3.LUT R6, R9, 0x80000000, R6, 0xb8, !PT ;  /* 0x8000000009067812 */ /* 0x000fc800078eb806 */
[----:B------:R-:W-:-:S04]  /*14e0*/  FSEL R6, R9, R6, P0 ;  /* 0x0000000609067208 */ /* 0x000fc80000000000 */
[----:B------:R-:W-:-:S07]  /*14f0*/  F2FP.F16.F32.PACK_AB R6, RZ, R6 ;  /* 0x00000006ff06723e */ /* 0x000fce00000000ff */
.L_x_6828:
[----:B------:R-:W-:Y:S05]  /*1500*/  BSYNC.RECONVERGENT B1 ;  /* 0x0000000000017941 */ /* 0x000fea0003800200 */
.L_x_6827:
        /* <DEDUP_REMOVED lines=17> */
.L_x_6840:
[----:B------:R-:W-:Y:S05]  /*1620*/  BSYNC.RELIABLE B1 ;  /* 0x0000000000017941 */ /* 0x000fea0003800100 */
.L_x_6839:
[----:B------:R-:W-:-:S13]  /*1630*/  ISETP.GE.AND P0, PT, R3, R2, PT ;  /* 0x000000020300720c */ /* 0x000fda0003f06270 */
[----:B-1----:R-:W1:Y:S01]  /*1640*/  @!P0 LDC.64 R4, c[0x0][0x388] ;  /* 0x0000e200ff048b82 */ /* 0x002e620000000a00 */
[----:B------:R-:W-:Y:S01]  /*1650*/  @!P0 LEA R9, R0, R3, 0x9 ;  /* 0x0000000300098211 */ /* 0x000fe200078e48ff */
[----:B------:R-:W-:-:S04]  /*1660*/  @!P0 VIADD R3, R3, 0x80 ;  /* 0x0000008003038836 */ /* 0x000fc80000000000 */
[----:B-1----:R-:W-:-:S05]  /*1670*/  @!P0 IMAD.WIDE.U32 R4, R9, 0x2, R4 ;  /* 0x0000000209048825 */ /* 0x002fca00078e0004 */
[----:B------:R1:W-:Y:S02]  /*1680*/  @!P0 STG.E.U16 desc[UR4][R4.64], R7 ;  /* 0x0000000704008986 */ /* 0x0003e4000c101504 */
.L_x_6841:
[----:B------:R-:W-:Y:S05]  /*1690*/  BSYNC.RECONVERGENT B0 ;  /* 0x0000000000007941 */ /* 0x000fea0003800200 */
.L_x_6838:
        /* <DEDUP_REMOVED lines=8> */
.L_x_6842:
        /* <DEDUP_REMOVED lines=14> */
.L_x_50007:


//--------------------- .text._ZN2at6native29vectorized_elementwise_kernelILi2ENS0_13AUnaryFunctorIN3c104HalfES4_S4_ZZZNS0_16fmod_kernel_cudaERNS_18TensorIteratorBaseEENKUlvE0_clEvENKUlvE1_clEvEUlS4_S4_E_EESt5arrayIPcLm2EEEEviT0_T1_ --------------------------
	.section	.text._ZN2at6native29vectorized_elementwise_kernelILi2ENS0_13AUnaryFunctorIN3c104HalfES4_S4_ZZZNS0_16fmod_kernel_cudaERNS_18TensorIteratorBaseEENKUlvE0_clEvENKUlvE1_clEvEUlS4_S4_E_EESt5arrayIPcLm2EEEEviT0_T1_,"ax",@progbits
	.align	128
        .global         _ZN2at6native29vectorized_elementwise_kernelILi2ENS0_13AUnaryFunctorIN3c104HalfES4_S4_ZZZNS0_16fmod_kernel_cudaERNS_18TensorIteratorBaseEENKUlvE0_clEvENKUlvE1_clEvEUlS4_S4_E_EESt5arrayIPcLm2EEEEviT0_T1_
        .type           _ZN2at6native29vectorized_elementwise_kernelILi2ENS0_13AUnaryFunctorIN3c104HalfES4_S4_ZZZNS0_16fmod_kernel_cudaERNS_18TensorIteratorBaseEENKUlvE0_clEvENKUlvE1_clEvEUlS4_S4_E_EESt5arrayIPcLm2EEEEviT0_T1_,@function
        .size           _ZN2at6native29vectorized_elementwise_kernelILi2ENS0_13AUnaryFunctorIN3c104HalfES4_S4_ZZZNS0_16fmod_kernel_cudaERNS_18TensorIteratorBaseEENKUlvE0_clEvENKUlvE1_clEvEUlS4_S4_E_EESt5arrayIPcLm2EEEEviT0_T1_,(.L_x_50008 - _ZN2at6native29vectorized_elementwise_kernelILi2ENS0_13AUnaryFunctorIN3c104HalfES4_S4_ZZZNS0_16fmod_kernel_cudaERNS_18TensorIteratorBaseEENKUlvE0_clEvENKUlvE1_clEvEUlS4_S4_E_EESt5arrayIPcLm2EEEEviT0_T1_)
        .other          _ZN2at6native29vectorized_elementwise_kernelILi2ENS0_13AUnaryFunctorIN3c104HalfES4_S4_ZZZNS0_16fmod_kernel_cudaERNS_18TensorIteratorBaseEENKUlvE0_clEvENKUlvE1_clEvEUlS4_S4_E_EESt5arrayIPcLm2EEEEviT0_T1_,@"STO_CUDA_ENTRY STV_DEFAULT"
_ZN2at6native29vectorized_elementwise_kernelILi2ENS0_13AUnaryFunctorIN3c104HalfES4_S4_ZZZNS0_16fmod_kernel_cudaERNS_18TensorIteratorBaseEENKUlvE0_clEvENKUlvE1_clEvEUlS4_S4_E_EESt5arrayIPcLm2EEEEviT0_T1_:
.text._ZN2at6native29vectorized_elementwise_kernelILi2ENS0_13AUnaryFunctorIN3c104HalfES4_S4_ZZZNS0_16fmod_kernel_cudaERNS_18TensorIteratorBaseEENKUlvE0_clEvENKUlvE1_clEvEUlS4_S4_E_EESt5arrayIPcLm2EEEEviT0_T1_:
        /* <DEDUP_REMOVED lines=12> */
[----:B------:R-:W-:Y:S01]  /*00c0*/  @!P6 IADD3 R25, PT, PT, R17, 0x80, RZ ;  /* 0x000000801119e810 */ /* 0x000fe20007ffe0ff */
[----:B------:R-:W0:Y:S01]  /*00d0*/  @!P6 LDC.64 R2, c[0x0][0x390] ;  /* 0x0000e400ff02eb82 */ /* 0x000e220000000a00 */
[----:B------:R-:W-:Y:S02]  /*00e0*/  @!P6 IMAD.IADD R5, R0, 0x1, R17 ;  /* 0x000000010005e824 */ /* 0x000fe400078e0211 */
[----:B------:R-:W-:-:S13]  /*00f0*/  ISETP.GE.U32.AND P5, PT, R25, R16, PT ;  /* 0x000000101900720c */ /* 0x000fda0003fa6070 */
[----:B------:R-:W-:Y:S01]  /*0100*/  @!P5 IMAD.IADD R20, R0, 0x1, R25 ;  /* 0x000000010014d824 */ /* 0x000fe200078e0219 */
[----:B------:R-:W1:Y:S01]  /*0110*/  @!P5 LDC.64 R12, c[0x0][0x390] ;  /* 0x0000e400ff0cdb82 */ /* 0x000e620000000a00 */
[----:B------:R-:W-:-:S05]  /*0120*/  @!P5 VIADD R25, R25, 0x80 ;  /* 0x000000801919d836 */ /* 0x000fca0000000000 */
[----:B------:R-:W-:Y:S01]  /*0130*/  ISETP.GE.U32.AND P4, PT, R25, R16, PT ;  /* 0x000000101900720c */ /* 0x000fe20003f86070 */
[----:B0-----:R-:W-:-:S05]  /*0140*/  @!P6 IMAD.WIDE.U32 R2, R5, 0x2, R2 ;  /* 0x000000020502e825 */ /* 0x001fca00078e0002 */
[----:B------:R0:W5:Y:S07]  /*0150*/  @!P6 LDG.E.U16 R18, desc[UR4][R2.64] ;  /* 0x000000040212e981 */ /* 0x00016e000c1e1500 */
[----:B------:R-:W-:Y:S01]  /*0160*/  @!P4 IADD3 R29, PT, PT, R0, R25, RZ ;  /* 0x00000019001dc210 */ /* 0x000fe20007ffe0ff */
[----:B------:R-:W-:Y:S01]  /*0170*/  @!P4 VIADD R25, R25, 0x80 ;  /* 0x000000801919c836 */ /* 0x000fe20000000000 */
[----:B------:R-:W2:Y:S04]  /*0180*/  @!P4 LDC.64 R14, c[0x0][0x390] ;  /* 0x0000e400ff0ecb82 */ /* 0x000ea80000000a00 */
[----:B------:R-:W-:-:S13]  /*0190*/  ISETP.GE.U32.AND P3, PT, R25, R16, PT ;  /* 0x000000101900720c */ /* 0x000fda0003f66070 */
        /* <DEDUP_REMOVED lines=12> */
[----:B------:R-:W-:Y:S01]  /*0260*/  @!P0 IADD3 R21, PT, PT, R0, R25, RZ ;  /* 0x0000001900158210 */ /* 0x000fe20007ffe0ff */
[----:B------:R-:W-:Y:S01]  /*0270*/  @!P0 VIADD R25, R25, 0x80 ;  /* 0x0000008019198836 */ /* 0x000fe20000000000 */
[----:B------:R-:W2:Y:S04]  /*0280*/  @!P0 LDC.64 R6, c[0x0][0x390] ;  /* 0x0000e400ff068b82 */ /* 0x000ea80000000a00 */
        /* <DEDUP_REMOVED lines=60> */
.L_x_6850:
[----:B------:R-:W-:Y:S05]  /*0650*/  BSYNC.RECONVERGENT B2 ;  /* 0x0000000000027941 */ /* 0x000fea0003800200 */
.L_x_6849:
[----:B------:R-:W-:Y:S01]  /*0660*/  FFMA.FTZ R3, -R8, R4, R3 ;  /* 0x0000000408037223 */ /* 0x000fe20000010103 */
[----:B------:R-:W-:Y:S06]  /*0670*/  BRA `(.L_x_6847) ;  /* 0x0000000000787947 */ /* 0x000fec0003800000 */
.L_x_6848:
        /* <DEDUP_REMOVED lines=14> */
.L_x_6853:
        /* <DEDUP_REMOVED lines=13> */
.L_x_6852:
[----:B------:R-:W-:Y:S05]  /*0830*/  BSYNC.RECONVERGENT B2 ;  /* 0x0000000000027941 */ /* 0x000fea0003800200 */
.L_x_6851:
[----:B------:R-:W-:-:S04]  /*0840*/  FMUL.FTZ R4, R4, 1.1920928955078125e-07 ;  /* 0x3400000004047820 */ /* 0x000fc80000410000 */
[----:B------:R-:W-:-:S07]  /*0850*/  FMUL.FTZ R3, R3, R4 ;  /* 0x0000000403037220 */ /* 0x000fce0000410000 */
.L_x_6847:
[----:B------:R-:W-:Y:S05]  /*0860*/  BSYNC.RECONVERGENT B0 ;  /* 0x0000000000007941 */ /* 0x000fea0003800200 */
.L_x_6846:
[C---:B------:R-:W-:Y:S02]  /*0870*/  FSETP.NAN.FTZ.AND P0, PT, |R3|.reuse, |R3|, PT ;  /* 0x400000030300720b */ /* 0x040fe40003f18200 */
[----:B------:R-:W-:-:S04]  /*0880*/  LOP3.LUT R2, R3, 0x80000000, R2, 0xb8, !PT ;  /* 0x8000000003027812 */ /* 0x000fc800078eb802 */
[----:B------:R-:W-:-:S04]  /*0890*/  FSEL R2, R3, R2, P0 ;  /* 0x0000000203027208 */ /* 0x000fc80000000000 */
[----:B------:R-:W-:-:S07]  /*08a0*/  F2FP.F16.F32.PACK_AB R2, RZ, R2 ;  /* 0x00000002ff02723e */ /* 0x000fce00000000ff */
.L_x_6845:
[----:B------:R-:W-:Y:S05]  /*08b0*/  BSYNC.RECONVERGENT B1 ;  /* 0x0000000000017941 */ /* 0x000fea0003800200 */
.L_x_6844:
[----:B------:R-:W-:Y:S01]  /*08c0*/  VIADD R3, R17, 0x80 ;  /* 0x0000008011037836 */ /* 0x000fe20000000000 */
[----:B------:R-:W-:Y:S04]  /*08d0*/  BSSY.RECONVERGENT B1, `(.L_x_6854) ;  /* 0x000004a000017945 */ /* 0x000fe80003800200 */
[----:B------:R-:W-:-:S13]  /*08e0*/  ISETP.GE.U32.AND P0, PT, R3, R16, PT ;  /* 0x000000100300720c */ /* 0x000fda0003f06070 */
[----:B------:R-:W-:Y:S05]  /*08f0*/  @P0 BRA `(.L_x_6855) ;  /* 0x00000004001c0947 */ /* 0x000fea0003800000 */
[----:B------:R-:W1:Y:S01]  /*0900*/  LDC.U16 R4, c[0x0][0x386] ;  /* 0x0000e180ff047b82 */ /* 0x000e620000000400 */
[----:B0----5:R-:W-:Y:S01]  /*0910*/  HADD2.F32 R9, -RZ, R20.H0_H0 ;  /* 0x20000014ff097230 */ /* 0x021fe20000004100 */
        /* <DEDUP_REMOVED lines=28> */
.L_x_6861:
[----:B------:R-:W-:Y:S01]  /*0ae0*/  FSETP.GEU.FTZ.AND P0, PT, R8, -R10, PT ;  /* 0x8000000a0800720b */ /* 0x000fe20003f1e000 */
[----:B------:R-:W-:-:S12]  /*0af0*/  FADD.FTZ R6, R6, -1 ;  /* 0xbf80000006067421 */ /* 0x000fd80000010000 */
[----:B------:R-:W-:-:S07]  /*0b00*/  @!P0 FADD.FTZ R6, R6, -1 ;  /* 0xbf80000006068421 */ /* 0x000fce0000010000 */
.L_x_6860:
[----:B------:R-:W-:Y:S05]  /*0b10*/  BSYNC.RECONVERGENT B2 ;  /* 0x0000000000027941 */ /* 0x000fea0003800200 */
.L_x_6859:
[----:B------:R-:W-:Y:S01]  /*0b20*/  FFMA.FTZ R5, -R10, R6, R5 ;  /* 0x000000060a057223 */ /* 0x000fe20000010105 */
[----:B------:R-:W-:Y:S06]  /*0b30*/  BRA `(.L_x_6857) ;  /* 0x0000000000787947 */ /* 0x000fec0003800000 */
.L_x_6858:
        /* <DEDUP_REMOVED lines=14> */
.L_x_6864:
        /* <DEDUP_REMOVED lines=13> */
.L_x_6863:
[----:B------:R-:W-:Y:S05]  /*0cf0*/  BSYNC.RECONVERGENT B2 ;  /* 0x0000000000027941 */ /* 0x000fea0003800200 */
.L_x_6862:
[----:B------:R-:W-:-:S04]  /*0d00*/  FMUL.FTZ R6, R6, 1.1920928955078125e-07 ;  /* 0x3400000006067820 */ /* 0x000fc80000410000 */
[----:B------:R-:W-:-:S07]  /*0d10*/  FMUL.FTZ R5, R5, R6 ;  /* 0x0000000605057220 */ /* 0x000fce0000410000 */
.L_x_6857:
[----:B------:R-:W-:Y:S05]  /*0d20*/  BSYNC.RECONVERGENT B0 ;  /* 0x0000000000007941 */ /* 0x000fea0003800200 */
.L_x_6856:
[C---:B------:R-:W-:Y:S02]  /*0d30*/  FSETP.NAN.FTZ.AND P0, PT, |R5|.reuse, |R5|, PT ;  /* 0x400000050500720b */ /* 0x040fe40003f18200 */
[----:B------:R-:W-:-:S04]  /*0d40*/  LOP3.LUT R4, R5, 0x80000000, R4, 0xb8, !PT ;  /* 0x8000000005047812 */ /* 0x000fc800078eb804 */
[----:B------:R-:W-:-:S04]  /*0d50*/  FSEL R4, R5, R4, P0 ;  /* 0x0000000405047208 */ /* 0x000fc80000000000 */
[----:B------:R-:W-:-:S07]  /*0d60*/  F2FP.F16.F32.PACK_AB R4, RZ, R4 ;  /* 0x00000004ff04723e */ /* 0x000fce00000000ff */
.L_x_6855:
[----:B------:R-:W-:Y:S05]  /*0d70*/  BSYNC.RECONVERGENT B1 ;  /* 0x0000000000017941 */ /* 0x000fea0003800200 */
.L_x_6854:
[----:B------:R-:W-:Y:S01]  /*0d80*/  VIADD R5, R17, 0x100 ;  /* 0x0000010011057836 */ /* 0x000fe20000000000 */
[----:B------:R-:W-:Y:S04]  /*0d90*/  BSSY.RECONVERGENT B1, `(.L_x_6865) ;  /* 0x000004a000017945 */ /* 0x000fe80003800200 */
[----:B------:R-:W-:-:S13]  /*0da0*/  ISETP.GE.U32.AND P0, PT, R5, R16, PT ;  /* 0x000000100500720c */ /* 0x000fda0003f06070 */
        /* <DEDUP_REMOVED lines=31> */
.L_x_6872:
[----:B------:R-:W-:Y:S01]  /*0fa0*/  FSETP.GEU.FTZ.AND P0, PT, R9, -R11, PT ;  /* 0x8000000b0900720b */ /* 0x000fe20003f1e000 */
[----:B------:R-:W-:-:S12]  /*0fb0*/  FADD.FTZ R7, R7, -1 ;  /* 0xbf80000007077421 */ /* 0x000fd80000010000 */
[----:B------:R-:W-:-:S07]  /*0fc0*/  @!P0 FADD.FTZ R7, R7, -1 ;  /* 0xbf80000007078421 */ /* 0x000fce0000010000 */
.L_x_6871:
[----:B------:R-:W-:Y:S05]  /*0fd0*/  BSYNC.RECONVERGENT B2 ;  /* 0x0000000000027941 */ /* 0x000fea0003800200 */
.L_x_6870:
[----:B------:R-:W-:Y:S01]  /*0fe0*/  FFMA.FTZ R6, -R11, R7, R6 ;  /* 0x000000070b067223 */ /* 0x000fe20000010106 */
[----:B------:R-:W-:Y:S06]  /*0ff0*/  BRA `(.L_x_6868) ;  /* 0x0000000000787947 */ /* 0x000fec0003800000 */
.L_x_6869:
        /* <DEDUP_REMOVED lines=14> */
.L_x_6875:
        /* <DEDUP_REMOVED lines=13> */
.L_x_6874:
[----:B------:R-:W-:Y:S05]  /*11b0*/  BSYNC.RECONVERGENT B2 ;  /* 0x0000000000027941 */ /* 0x000fea0003800200 */
.L_x_6873:
[----:B------:R-:W-:-:S04]  /*11c0*/  FMUL.FTZ R7, R7, 1.1920928955078125e-07 ;  /* 0x3400000007077820 */ /* 0x000fc80000410000 */
[----:B------:R-:W-:-:S07]  /*11d0*/  FMUL.FTZ R6, R6, R7 ;  /* 0x0000000706067220 */ /* 0x000fce0000410000 */
.L_x_6868:
[----:B------:R-:W-:Y:S05]  /*11e0*/  BSYNC.RECONVERGENT B0 ;  /* 0x0000000000007941 */ /* 0x000fea0003800200 */
.L_x_6867:
[C---:B------:R-:W-:Y:S02]  /*11f0*/  FSETP.NAN.FTZ.AND P0, PT, |R6|.reuse, |R6|, PT ;  /* 0x400000060600720b */ /* 0x040fe40003f18200 */
[----:B------:R-:W-:-:S04]  /*1200*/  LOP3.LUT R5, R6, 0x80000000, R5, 0xb8, !PT ;  /* 0x8000000006057812 */ /* 0x000fc800078eb805 */
[----:B------:R-:W-:-:S04]  /*1210*/  FSEL R5, R6, R5, P0 ;  /* 0x0000000506057208 */ /* 0x000fc80000000000 */
[----:B------:R-:W-:-:S07]  /*1220*/  F2FP.F16.F32.PACK_AB R5, RZ, R5 ;  /* 0x00000005ff05723e */ /* 0x000fce00000000ff */
.L_x_6866:
[----:B------:R-:W-:Y:S05]  /*1230*/  BSYNC.RECONVERGENT B1 ;  /* 0x0000000000017941 */ /* 0x000fea0003800200 */
.L_x_6865:
        /* <DEDUP_REMOVED lines=34> */
.L_x_6883:
[----:B------:R-:W-:Y:S01]  /*1460*/  FSETP.GEU.FTZ.AND P0, PT, R10, -R14, PT ;  /* 0x8000000e0a00720b */ /* 0x000fe20003f1e000 */
[----:B------:R-:W-:-:S12]  /*1470*/  FADD.FTZ R8, R8, -1 ;  /* 0xbf80000008087421 */ /* 0x000fd80000010000 */
[----:B------:R-:W-:-:S07]  /*1480*/  @!P0 FADD.FTZ R8, R8, -1 ;  /* 0xbf80000008088421 */ /* 0x000fce0000010000 */
.L_x_6882:
[----:B------:R-:W-:Y:S05]  /*1490*/  BSYNC.RECONVERGENT B2 ;  /* 0x0000000000027941 */ /* 0x000fea0003800200 */
.L_x_6881:
[----:B------:R-:W-:Y:S01]  /*14a0*/  FFMA.FTZ R7, -R14, R8, R7 ;  /* 0x000000080e077223 */ /* 0x000fe20000010107 */
[----:B------:R-:W-:Y:S06]  /*14b0*/  BRA `(.L_x_6879) ;  /* 0x0000000000787947 */ /* 0x000fec0003800000 */
.L_x_6880:
        /* <DEDUP_REMOVED lines=14> */
.L_x_6886:
        /* <DEDUP_REMOVED lines=13> */
.L_x_6885:
[----:B------:R-:W-:Y:S05]  /*1670*/  BSYNC.RECONVERGENT B2 ;  /* 0x0000000000027941 */ /* 0x000fea0003800200 */
.L_x_6884:
[----:B------:R-:W-:-:S04]  /*1680*/  FMUL.FTZ R8, R8, 1.1920928955078125e-07 ;  /* 0x3400000008087820 */ /* 0x000fc80000410000 */
[----:B------:R-:W-:-:S07]  /*1690*/  FMUL.FTZ R7, R7, R8 ;  /* 0x0000000807077220 */ /* 0x000fce0000410000 */
.L_x_6879:
[----:B------:R-:W-:Y:S05]  /*16a0*/  BSYNC.RECONVERGENT B0 ;  /* 0x0000000000007941 */ /* 0x000fea0003800200 */
.L_x_6878:
[C---:B------:R-:W-:Y:S02]  /*16b0*/  FSETP.NAN.FTZ.AND P0, PT, |R7|.reuse, |R7|, PT ;  /* 0x400000070700720b */ /* 0x040fe40003f18200 */
[----:B------:R-:W-:-:S04]  /*16c0*/  LOP3.LUT R6, R7, 0x80000000, R6, 0xb8, !PT ;  /* 0x8000000007067812 */ /* 0x000fc800078eb806 */
[----:B------:R-:W-:-:S04]  /*16d0*/  FSEL R6, R7, R6, P0 ;  /* 0x0000000607067208 */ /* 0x000fc80000000000 */
[----:B------:R-:W-:-:S07]  /*16e0*/  F2FP.F16.F32.PACK_AB R6, RZ, R6 ;  /* 0x00000006ff06723e */ /* 0x000fce00000000ff */
.L_x_6877:
[----:B------:R-:W-:Y:S05]  /*16f0*/  BSYNC.RECONVERGENT B1 ;  /* 0x0000000000017941 */ /* 0x000fea0003800200 */
.L_x_6876:
        /* <DEDUP_REMOVED lines=34> */
.L_x_6894:
[----:B------:R-:W-:Y:S01]  /*1920*/  FSETP.GEU.FTZ.AND P0, PT, R11, -R15, PT ;  /* 0x8000000f0b00720b */ /* 0x000fe20003f1e000 */
[----:B------:R-:W-:-:S12]  /*1930*/  FADD.FTZ R9, R9, -1 ;  /* 0xbf80000009097421 */ /* 0x000fd80000010000 */
[----:B------:R-:W-:-:S07]  /*1940*/  @!P0 FADD.FTZ R9, R9, -1 ;  /* 0xbf80000009098421 */ /* 0x000fce0000010000 */
.L_x_6893:
[----:B------:R-:W-:Y:S05]  /*1950*/  BSYNC.RECONVERGENT B2 ;  /* 0x0000000000027941 */ /* 0x000fea0003800200 */
.L_x_6892:
[----:B------:R-:W-:Y:S01]  /*1960*/  FFMA.FTZ R8, -R15, R9, R8 ;  /* 0x000000090f087223 */ /* 0x000fe20000010108 */
[----:B------:R-:W-:Y:S06]  /*1970*/  BRA `(.L_x_6890) ;  /* 0x0000000000787947 */ /* 0x000fec0003800000 */
.L_x_6891:
        /* <DEDUP_REMOVED lines=14> */
.L_x_6897:
        /* <DEDUP_REMOVED lines=13> */
.L_x_6896:
[----:B------:R-:W-:Y:S05]  /*1b30*/  BSYNC.RECONVERGENT B2 ;  /* 0x0000000000027941 */ /* 0x000fea0003800200 */
.L_x_6895:
[----:B------:R-:W-:-:S04]  /*1b40*/  FMUL.FTZ R9, R9, 1.1920928955078125e-07 ;  /* 0x3400000009097820 */ /* 0x000fc80000410000 */
[----:B------:R-:W-:-:S07]  /*1b50*/  FMUL.FTZ R8, R8, R9 ;  /* 0x0000000908087220 */ /* 0x000fce0000410000 */
.L_x_6890:
[----:B------:R-:W-:Y:S05]  /*1b60*/  BSYNC.RECONVERGENT B0 ;  /* 0x0000000000007941 */ /* 0x000fea0003800200 */
.L_x_6889:
[C---:B------:R-:W-:Y:S02]  /*1b70*/  FSETP.NAN.FTZ.AND P0, PT, |R8|.reuse, |R8|, PT ;  /* 0x400000080800720b */ /* 0x040fe40003f18200 */
[----:B------:R-:W-:-:S04]  /*1b80*/  LOP3.LUT R7, R8, 0x80000000, R7, 0xb8, !PT ;  /* 0x8000000008077812 */ /* 0x000fc800078eb807 */
[----:B------:R-:W-:-:S04]  /*1b90*/  FSEL R7, R8, R7, P0 ;  /* 0x0000000708077208 */ /* 0x000fc80000000000 */
[----:B------:R-:W-:-:S07]  /*1ba0*/  F2FP.F16.F32.PACK_AB R7, RZ, R7 ;  /* 0x00000007ff07723e */ /* 0x000fce00000000ff */
.L_x_6888:
[----:B------:R-:W-:Y:S05]  /*1bb0*/  BSYNC.RECONVERGENT B1 ;  /* 0x0000000000017941 */ /* 0x000fea0003800200 */
.L_x_6887:
[----:B0-----:R-:W-:Y:S01]  /*1bc0*/  VIADD R9, R17, 0x280 ;  /* 0x0000028011097836 */ /* 0x001fe20000000000 */
[----:B------:R-:W-:Y:S04]  /*1bd0*/  BSSY.RECONVERGENT B1, `(.L_x_6898) ;  /* 0x000004a000017945 */ /* 0x000fe80003800200 */
[----:B------:R-:W-:-:S13]  /*1be0*/  ISETP.GE.U32.AND P0, PT, R9, R16, PT ;  /* 0x000000100900720c */ /* 0x000fda0003f06070 */
        /* <DEDUP_REMOVED lines=31> */
.L_x_6905:
[----:B------:R-:W-:Y:S01]  /*1de0*/  FSETP.GEU.FTZ.AND P0, PT, R14, -R18, PT ;  /* 0x800000120e00720b */ /* 0x000fe20003f1e000 */
[----:B------:R-:W-:-:S12]  /*1df0*/  FADD.FTZ R10, R10, -1 ;  /* 0xbf8000000a0a7421 */ /* 0x000fd80000010000 */
[----:B------:R-:W-:-:S07]  /*1e00*/  @!P0 FADD.FTZ R10, R10, -1 ;  /* 0xbf8000000a0a8421 */ /* 0x000fce0000010000 */
.L_x_6904:
[----:B------:R-:W-:Y:S05]  /*1e10*/  BSYNC.RECONVERGENT B2 ;  /* 0x0000000000027941 */ /* 0x000fea0003800200 */
.L_x_6903:
[----:B------:R-:W-:Y:S01]  /*1e20*/  FFMA.FTZ R9, -R18, R10, R9 ;  /* 0x0000000a12097223 */ /* 0x000fe20000010109 */
[----:B------:R-:W-:Y:S06]  /*1e30*/  BRA `(.L_x_6901) ;  /* 0x0000000000787947 */ /* 0x000fec0003800000 */
.L_x_6902:
        /* <DEDUP_REMOVED lines=14> */
.L_x_6908:
        /* <DEDUP_REMOVED lines=13> */
.L_x_6907:
[----:B------:R-:W-:Y:S05]  /*1ff0*/  BSYNC.RECONVERGENT B2 ;  /* 0x0000000000027941 */ /* 0x000fea0003800200 */
.L_x_6906:
[----:B------:R-:W-:-:S04]  /*2000*/  FMUL.FTZ R10, R10, 1.1920928955078125e-07 ;  /* 0x340000000a0a7820 */ /* 0x000fc80000410000 */
[----:B------:R-:W-:-:S07]  /*2010*/  FMUL.FTZ R9, R9, R10 ;  /* 0x0000000a09097220 */ /* 0x000fce0000410000 */
.L_x_6901:
[----:B------:R-:W-:Y:S05]  /*2020*/  BSYNC.RECONVERGENT B0 ;  /* 0x0000000000007941 */ /* 0x000fea0003800200 */
.L_x_6900:
[C---:B------:R-:W-:Y:S02]  /*2030*/  FSETP.NAN.FTZ.AND P0, PT, |R9|.reuse, |R9|, PT ;  /* 0x400000090900720b */ /* 0x040fe40003f18200 */
[----:B------:R-:W-:-:S04]  /*2040*/  LOP3.LUT R8, R9, 0x80000000, R8, 0xb8, !PT ;  /* 0x8000000009087812 */ /* 0x000fc800078eb808 */
[----:B------:R-:W-:-:S04]  /*2050*/  FSEL R8, R9, R8, P0 ;  /* 0x0000000809087208 */ /* 0x000fc80000000000 */
[----:B------:R-:W-:-:S07]  /*2060*/  F2FP.F16.F32.PACK_AB R8, RZ, R8 ;  /* 0x00000008ff08723e */ /* 0x000fce00000000ff */
.L_x_6899:
[----:B------:R-:W-:Y:S05]  /*2070*/  BSYNC.RECONVERGENT B1 ;  /* 0x0000000000017941 */ /* 0x000fea0003800200 */
.L_x_6898:
        /* <DEDUP_REMOVED lines=34> */
.L_x_6916:
[----:B------:R-:W-:Y:S01]  /*22a0*/  FSETP.GEU.FTZ.AND P0, PT, R14, -R15, PT ;  /* 0x8000000f0e00720b */ /* 0x000fe20003f1e000 */
[----:B------:R-:W-:-:S12]  /*22b0*/  FADD.FTZ R11, R11, -1 ;  /* 0xbf8000000b0b7421 */ /* 0x000fd80000010000 */
[----:B------:R-:W-:-:S07]  /*22c0*/  @!P0 FADD.FTZ R11, R11, -1 ;  /* 0xbf8000000b0b8421 */ /* 0x000fce0000010000 */
.L_x_6915:
[----:B------:R-:W-:Y:S05]  /*22d0*/  BSYNC.RECONVERGENT B2 ;  /* 0x0000000000027941 */ /* 0x000fea0003800200 */
.L_x_6914:
[----:B------:R-:W-:Y:S01]  /*22e0*/  FFMA.FTZ R10, -R15, R11, R10 ;  /* 0x0000000b0f0a7223 */ /* 0x000fe2000001010a */
[----:B------:R-:W-:Y:S06]  /*22f0*/  BRA `(.L_x_6912) ;  /* 0x0000000000787947 */ /* 0x000fec0003800000 */
.L_x_6913:
        /* <DEDUP_REMOVED lines=14> */
.L_x_6919:
        /* <DEDUP_REMOVED lines=13> */
.L_x_6918:
[----:B------:R-:W-:Y:S05]  /*24b0*/  BSYNC.RECONVERGENT B2 ;  /* 0x0000000000027941 */ /* 0x000fea0003800200 */
.L_x_6917:
[----:B------:R-:W-:-:S04]  /*24c0*/  FMUL.FTZ R11, R11, 1.1920928955078125e-07 ;  /* 0x340000000b0b7820 */ /* 0x000fc80000410000 */
[----:B------:R-:W-:-:S07]  /*24d0*/  FMUL.FTZ R10, R10, R11 ;  /* 0x0000000b0a0a7220 */ /* 0x000fce0000410000 */
.L_x_6912:
[----:B------:R-:W-:Y:S05]  /*24e0*/  BSYNC.RECONVERGENT B0 ;  /* 0x0000000000007941 */ /* 0x000fea0003800200 */
.L_x_6911:
[C---:B------:R-:W-:Y:S02]  /*24f0*/  FSETP.NAN.FTZ.AND P0, PT, |R10|.reuse, |R10|, PT ;  /* 0x4000000a0a00720b */ /* 0x040fe40003f18200 */
[----:B------:R-:W-:-:S04]  /*2500*/  LOP3.LUT R9, R10, 0x80000000, R9, 0xb8, !PT ;  /* 0x800000000a097812 */ /* 0x000fc800078eb809 */
[----:B------:R-:W-:-:S04]  /*2510*/  FSEL R9, R10, R9, P0 ;  /* 0x000000090a097208 */ /* 0x000fc80000000000 */
[----:B------:R-:W-:-:S07]  /*2520*/  F2FP.F16.F32.PACK_AB R9, RZ, R9 ;  /* 0x00000009ff09723e */ /* 0x000fce00000000ff */
.L_x_6910:
[----:B------:R-:W-:Y:S05]  /*2530*/  BSYNC.RECONVERGENT B1 ;  /* 0x0000000000017941 */ /* 0x000fea0003800200 */
.L_x_6909:
        /* <DEDUP_REMOVED lines=34> */
.L_x_6927:
[----:B------:R-:W-:Y:S01]  /*2760*/  FSETP.GEU.FTZ.AND P0, PT, R14, -R18, PT ;  /* 0x800000120e00720b */ /* 0x000fe20003f1e000 */
[----:B------:R-:W-:-:S12]  /*2770*/  FADD.FTZ R12, R12, -1 ;  /* 0xbf8000000c0c7421 */ /* 0x000fd80000010000 */
[----:B------:R-:W-:-:S07]  /*2780*/  @!P0 FADD.FTZ R12, R12, -1 ;  /* 0xbf8000000c0c8421 */ /* 0x000fce0000010000 */
.L_x_6926:
[----:B------:R-:W-:Y:S05]  /*2790*/  BSYNC.RECONVERGENT B2 ;  /* 0x0000000000027941 */ /* 0x000fea0003800200 */
.L_x_6925:
[----:B------:R-:W-:Y:S01]  /*27a0*/  FFMA.FTZ R11, -R18, R12, R11 ;  /* 0x0000000c120b7223 */ /* 0x000fe2000001010b */
[----:B------:R-:W-:Y:S06]  /*27b0*/  BRA `(.L_x_6923) ;  /* 0x0000000000787947 */ /* 0x000fec0003800000 */
.L_x_6924:
        /* <DEDUP_REMOVED lines=14> */
.L_x_6930:
        /* <DEDUP_REMOVED lines=13> */
.L_x_6929:
[----:B------:R-:W-:Y:S05]  /*2970*/  BSYNC.RECONVERGENT B2 ;  /* 0x0000000000027941 */ /* 0x000fea0003800200 */
.L_x_6928:
[----:B------:R-:W-:-:S04]  /*2980*/  FMUL.FTZ R12, R12, 1.1920928955078125e-07 ;  /* 0x340000000c0c7820 */ /* 0x000fc80000410000 */
[----:B------:R-:W-:-:S07]  /*2990*/  FMUL.FTZ R11, R11, R12 ;  /* 0x0000000c0b0b7220 */ /* 0x000fce0000410000 */
.L_x_6923:
[----:B------:R-:W-:Y:S05]  /*29a0*/  BSYNC.RECONVERGENT B0 ;  /* 0x0000000000007941 */ /* 0x000fea0003800200 */
.L_x_6922:
[C---:B------:R-:W-:Y:S02]  /*29b0*/  FSETP.NAN.FTZ.AND P0, PT, |R11|.reuse, |R11|, PT ;  /* 0x4000000b0b00720b */ /* 0x040fe40003f18200 */
[----:B------:R-:W-:-:S04]  /*29c0*/  LOP3.LUT R10, R11, 0x80000000, R10, 0xb8, !PT ;  /* 0x800000000b0a7812 */ /* 0x000fc800078eb80a */
[----:B------:R-:W-:-:S04]  /*29d0*/  FSEL R10, R11, R10, P0 ;  /* 0x0000000a0b0a7208 */ /* 0x000fc80000000000 */
[----:B------:R-:W-:-:S07]  /*29e0*/  F2FP.F16.F32.PACK_AB R10, RZ, R10 ;  /* 0x0000000aff0a723e */ /* 0x000fce00000000ff */
.L_x_6921:
[----:B------:R-:W-:Y:S05]  /*29f0*/  BSYNC.RECONVERGENT B1 ;  /* 0x0000000000017941 */ /* 0x000fea0003800200 */
.L_x_6920:
[----:B------:R-:W-:Y:S01]  /*2a00*/  ISETP.GE.U32.AND P0, PT, R17, R16, PT ;  /* 0x000000101100720c */ /* 0x000fe20003f06070 */
[----:B------:R-:W-:Y:S04]  /*2a10*/  BSSY.RECONVERGENT B0, `(.L_x_6931) ;  /* 0x0000033000007945 */ /* 0x000fe80003800200 */
[----:B------:R-:W-:Y:S08]  /*2a20*/  BSSY.RELIABLE B1, `(.L_x_6932) ;  /* 0x000002b000017945 */ /* 0x000ff00003800100 */
[----:B------:R-:W-:Y:S05]  /*2a30*/  @P0 BRA `(.L_x_6933) ;  /* 0x0000000000300947 */ /* 0x000fea0003800000 */
[----:B-----5:R-:W1:Y:S01]  /*2a40*/  LDC.64 R12, c[0x0][0x388] ;  /* 0x0000e200ff0c7b82 */ /* 0x020e620000000a00 */
        /* <DEDUP_REMOVED lines=11> */
.L_x_6933:
[----:B------:R-:W-:-:S13]  /*2b00*/  ISETP.GE.U32.AND P0, PT, R17, R16, PT ;  /* 0x000000101100720c */ /* 0x000fda0003f06070 */
[----:B------:R-:W-:Y:S05]  /*2b10*/  @P0 BRA `(.L_x_6935) ;  /* 0x0000000000300947 */ /* 0x000fea0003800000 */
[----:B-1----:R-:W1:Y:S01]  /*2b20*/  LDC.64 R2, c[0x0][0x388] ;  /* 0x0000e200ff027b82 */ /* 0x002e620000000a00 */
[----:B------:R-:W-:Y:S01]  /*2b30*/  IADD3 R11, PT, PT, R0, R17, RZ ;  /* 0x00000011000b7210 */ /* 0x000fe20007ffe0ff */
[----:B------:R-:W-:-:S04]  /*2b40*/  VIADD R17, R17, 0x80 ;  /* 0x0000008011117836 */ /* 0x000fc80000000000 */
[----:B-1----:R-:W-:-:S05]  /*2b50*/  IMAD.WIDE.U32 R2, R11, 0x2, R2 ;  /* 0x000000020b027825 */ /* 0x002fca00078e0002 */
[----:B------:R2:W-:Y:S02]  /*2b60*/  STG.E.U16 desc[UR4][R2.64], R5 ;  /* 0x0000000502007986 */ /* 0x0005e4000c101504 */
.L_x_6934:
[----:B------:R-:W-:-:S13]  /*2b70*/  ISETP.GE.U32.AND P0, PT, R17, R16, PT ;  /* 0x000000101100720c */ /* 0x000fda0003f06070 */
[----:B------:R-:W-:Y:S05]  /*2b80*/  @P0 BRA `(.L_x_6936) ;  /* 0x0000000000300947 */ /* 0x000fea0003800000 */
[----:B-12---:R-:W1:Y:S01]  /*2b90*/  LDC.64 R2, c[0x0][0x388] ;  /* 0x0000e200ff027b82 */ /* 0x006e620000000a00 */
[----:B------:R-:W-:Y:S01]  /*2ba0*/  IADD3 R5, PT, PT, R0, R17, RZ ;  /* 0x0000001100057210 */ /* 0x000fe20007ffe0ff */
[----:B------:R-:W-:-:S04]  /*2bb0*/  VIADD R17, R17, 0x80 ;  /* 0x0000008011117836 */ /* 0x000fc80000000000 */
[----:B-1----:R-:W-:-:S05]  /*2bc0*/  IMAD.WIDE.U32 R2, R5, 0x2, R2 ;  /* 0x0000000205027825 */ /* 0x002fca00078e0002 */
[----:B------:R2:W-:Y:S02]  /*2bd0*/  STG.E.U16 desc[UR4][R2.64], R6 ;  /* 0x0000000602007986 */ /* 0x0005e4000c101504 */
.L_x_6935:
[----:B------:R-:W-:-:S13]  /*2be0*/  ISETP.GE.U32.AND P0, PT, R17, R16, PT ;  /* 0x000000101100720c */ /* 0x000fda0003f06070 */
[----:B------:R-:W-:Y:S05]  /*2bf0*/  @P0 BRA `(.L_x_6937) ;  /* 0x0000000000340947 */ /* 0x000fea0003800000 */
[----:B-12---:R-:W1:Y:S01]  /*2c00*/  LDC.64 R2, c[0x0][0x388] ;  /* 0x0000e200ff027b82 */ /* 0x006e620000000a00 */
[----:B------:R-:W-:Y:S01]  /*2c10*/  IADD3 R5, PT, PT, R0, R17, RZ ;  /* 0x0000001100057210 */ /* 0x000fe20007ffe0ff */
[----:B------:R-:W-:-:S04]  /*2c20*/  VIADD R17, R17, 0x80 ;  /* 0x0000008011117836 */ /* 0x000fc80000000000 */
[----:B-1----:R-:W-:-:S05]  /*2c30*/  IMAD.WIDE.U32 R2, R5, 0x2, R2 ;  /* 0x0000000205027825 */ /* 0x002fca00078e0002 */
[----:B------:R3:W-:Y:S02]  /*2c40*/  STG.E.U16 desc[UR4][R2.64], R7 ;  /* 0x0000000702007986 */ /* 0x0007e4000c101504 */
.L_x_6936:
[----:B------:R-:W-:-:S13]  /*2c50*/  ISETP.GE.U32.AND P0, PT, R17, R16, PT ;  /* 0x000000101100720c */ /* 0x000fda0003f06070 */
[----:B------:R-:W-:Y:S05]  /*2c60*/  @P0 BREAK.RELIABLE B1 ;  /* 0x0000000000010942 */ /* 0x000fea0003800100 */
[----:B------:R-:W-:Y:S05]  /*2c70*/  @P0 BRA `(.L_x_6938) ;  /* 0x0000000000300947 */ /* 0x000fea0003800000 */
[----:B-123--:R-:W1:Y:S01]  /*2c80*/  LDC.64 R2, c[0x0][0x388] ;  /* 0x0000e200ff027b82 */ /* 0x00ee620000000a00 */
[----:B------:R-:W-:Y:S01]  /*2c90*/  IADD3 R5, PT, PT, R0, R17, RZ ;  /* 0x0000001100057210 */ /* 0x000fe20007ffe0ff */
[----:B------:R-:W-:-:S04]  /*2ca0*/  VIADD R17, R17, 0x80 ;  /* 0x0000008011117836 */ /* 0x000fc80000000000 */
[----:B-1----:R-:W-:-:S05]  /*2cb0*/  IMAD.WIDE.U32 R2, R5, 0x2, R2 ;  /* 0x0000000205027825 */ /* 0x002fca00078e0002 */
[----:B------:R3:W-:Y:S02]  /*2cc0*/  STG.E.U16 desc[UR4][R2.64], R8 ;  /* 0x0000000802007986 */ /* 0x0007e4000c101504 */
.L_x_6937:
[----:B------:R-:W-:Y:S05]  /*2cd0*/  BSYNC.RELIABLE B1 ;  /* 0x0000000000017941 */ /* 0x000fea0003800100 */
.L_x_6932:
[----:B------:R-:W-:-:S13]  /*2ce0*/  ISETP.GE.U32.AND P0, PT, R17, R16, PT ;  /* 0x000000101100720c */ /* 0x000fda0003f06070 */
[----:B-123--:R-:W1:Y:S01]  /*2cf0*/  @!P0 LDC.64 R2, c[0x0][0x388] ;  /* 0x0000e200ff028b82 */ /* 0x00ee620000000a00 */
[----:B------:R-:W-:Y:S01]  /*2d00*/  @!P0 IADD3 R5, PT, PT, R0, R17, RZ ;  /* 0x0000001100058210 */ /* 0x000fe20007ffe0ff */
[----:B------:R-:W-:-:S04]  /*2d10*/  @!P0 VIADD R17, R17, 0x80 ;  /* 0x0000008011118836 */ /* 0x000fc80000000000 */
[----:B-1----:R-:W-:-:S05]  /*2d20*/  @!P0 IMAD.WIDE.U32 R2, R5, 0x2, R2 ;  /* 0x0000000205028825 */ /* 0x002fca00078e0002 */
[----:B------:R4:W-:Y:S02]  /*2d30*/  @!P0 STG.E.U16 desc[UR4][R2.64], R9 ;  /* 0x0000000902008986 */ /* 0x0009e4000c101504 */
.L_x_6938:
[----:B------:R-:W-:Y:S05]  /*2d40*/  BSYNC.RECONVERGENT B0 ;  /* 0x0000000000007941 */ /* 0x000fea0003800200 */
.L_x_6931:
[----:B------:R-:W-:Y:S05]  /*2d50*/  WARPSYNC.ALL ;  /* 0x0000000000007948 */ /* 0x000fea0003800000 */
[----:B------:R-:W-:-:S13]  /*2d60*/  ISETP.GE.U32.AND P0, PT, R17, R16, PT ;  /* 0x000000101100720c */ /* 0x000fda0003f06070 */
[----:B------:R-:W-:Y:S05]  /*2d70*/  @P0 EXIT ;  /* 0x000000000000094d */ /* 0x000fea0003800000 */
[----:B-1234-:R-:W1:Y:S01]  /*2d80*/  LDC.64 R2, c[0x0][0x388] ;  /* 0x0000e200ff027b82 */ /* 0x01ee620000000a00 */
[----:B------:R-:W-:-:S05]  /*2d90*/  IADD3 R17, PT, PT, R0, R17, RZ ;  /* 0x0000001100117210 */ /* 0x000fca0007ffe0ff */
[----:B-1----:R-:W-:-:S05]  /*2da0*/  IMAD.WIDE.U32 R2, R17, 0x2, R2 ;  /* 0x0000000211027825 */ /* 0x002fca00078e0002 */
[----:B------:R-:W-:Y:S01]  /*2db0*/  STG.E.U16 desc[UR4][R2.64], R10 ;  /* 0x0000000a02007986 */ /* 0x000fe2000c101504 */
[----:B------:R-:W-:Y:S05]  /*2dc0*/  EXIT ;  /* 0x000000000000794d */ /* 0x000fea0003800000 */
.L_x_6843:
[----:B------:R-:W0:Y:S01]  /*2dd0*/  S2R R2, SR_TID.X ;  /* 0x0000000000027919 */ /* 0x000e220000002100 */
[----:B------:R-:W1:Y:S02]  /*2de0*/  LDC.64 R4, c[0x0][0x390] ;  /* 0x0000e400ff047b82 */ /* 0x000e640000000a00 */
[----:B-1----:R-:W-:-:S04]  /*2df0*/  IMAD.WIDE.U32 R4, R0, 0x2, R4 ;  /* 0x0000000200047825 */ /* 0x002fc800078e0004 */
[----:B0-----:R-:W-:-:S05]  /*2e00*/  IMAD.WIDE.U32 R12, R2, 0x4, R4 ;  /* 0x00000004020c7825 */ /* 0x001fca00078e0004 */
[----:B------:R-:W2:Y:S04]  /*2e10*/  LDG.E R5, desc[UR4][R12.64] ;  /* 0x000000040c057981 */ /* 0x000ea8000c1e1900 */
[----:B------:R0:W5:Y:S04]  /*2e20*/  LDG.E R6, desc[UR4][R12.64+0x200] ;  /* 0x000200040c067981 */ /* 0x000168000c1e1900 */
[----:B------:R0:W5:Y:S04]  /*2e30*/  LDG.E R11, desc[UR4][R12.64+0x400] ;  /* 0x000400040c0b7981 */ /* 0x000168000c1e1900 */
[----:B------:R0:W5:Y:S01]  /*2e40*/  LDG.E R7, desc[UR4][R12.64+0x600] ;  /* 0x000600040c077981 */ /* 0x000162000c1e1900 */
[----:B------:R-:W1:Y:S01]  /*2e50*/  LDC.U16 R4, c[0x0][0x386] ;  /* 0x0000e180ff047b82 */ /* 0x000e620000000400 */
[----:B------:R-:W-:Y:S01]  /*2e60*/  BSSY.RECONVERGENT B0, `(.L_x_6939) ;  /* 0x0000045000007945 */ /* 0x000fe20003800200 */
[----:B-1----:R-:W-:-:S05]  /*2e70*/  HADD2.F32 R4, -RZ, R4.H0_H0 ;  /* 0x20000004ff047230 */ /* 0x002fca0000004100 */
[----:B------:R-:W-:-:S04]  /*2e80*/  FADD.FTZ R3, |R4|, -RZ ;  /* 0x800000ff04037221 */ /* 0x000fc80000010200 */
[C---:B------:R-:W-:Y:S01]  /*2e90*/  VIADD R9, R3.reuse, 0xb800000 ;  /* 0x0b80000003097836 */ /* 0x040fe20000000000 */
[----:B------:R-:W-:Y:S02]  /*2ea0*/  LOP3.LUT R10, R3, 0x7fffff, RZ, 0xc0, !PT ;  /* 0x007fffff030a7812 */ /* 0x000fe400078ec0ff */
[----:B------:R-:W-:Y:S02]  /*2eb0*/  MOV R17, R3 ;  /* 0x0000000300117202 */ /* 0x000fe40000000f00 */
[----:B------:R-:W-:Y:S01]  /*2ec0*/  LOP3.LUT R10, R10, 0x3f800000, RZ, 0xfc, !PT ;  /* 0x3f8000000a0a7812 */ /* 0x000fe200078efcff */
[----:B--2---:R-:W-:-:S05]  /*2ed0*/  HADD2.F32 R15, -RZ, R5.H0_H0 ;  /* 0x20000005ff0f7230 */ /* 0x004fca0000004100 */
        /* <DEDUP_REMOVED lines=28> */
.L_x_6943:
[----:B------:R-:W-:Y:S05]  /*30a0*/  BSYNC.RECONVERGENT B1 ;  /* 0x0000000000017941 */ /* 0x000fea0003800200 */
.L_x_6942:
[----:B------:R-:W-:Y:S01]  /*30b0*/  FFMA.FTZ R17, -R8, R12, R3 ;  /* 0x0000000c08117223 */ /* 0x000fe20000010103 */
[----:B------:R-:W-:Y:S06]  /*30c0*/  BRA `(.L_x_6940) ;  /* 0x0000000000787947 */ /* 0x000fec0003800000 */
.L_x_6941:
        /* <DEDUP_REMOVED lines=14> */
.L_x_6946:
        /* <DEDUP_REMOVED lines=13> */
.L_x_6945:
[----:B------:R-:W-:Y:S05]  /*3280*/  BSYNC.RECONVERGENT B1 ;  /* 0x0000000000017941 */ /* 0x000fea0003800200 */
.L_x_6944:
[----:B------:R-:W-:-:S04]  /*3290*/  FMUL.FTZ R17, R14, 1.1920928955078125e-07 ;  /* 0x340000000e117820 */ /* 0x000fc80000410000 */
[----:B------:R-:W-:-:S07]  /*32a0*/  FMUL.FTZ R17, R8, R17 ;  /* 0x0000001108117220 */ /* 0x000fce0000410000 */
.L_x_6940:
[----:B------:R-:W-:Y:S05]  /*32b0*/  BSYNC.RECONVERGENT B0 ;  /* 0x0000000000007941 */ /* 0x000fea0003800200 */
.L_x_6939:
[----:B0-----:R-:W-:Y:S01]  /*32c0*/  HADD2.F32 R12, -RZ, R5.H1_H1 ;  /* 0x30000005ff0c7230 */ /* 0x001fe20000004100 */
        /* <DEDUP_REMOVED lines=30> */
.L_x_6952:
[----:B------:R-:W-:Y:S01]  /*34b0*/  FSETP.GEU.FTZ.AND P0, PT, R13, -R14, PT ;  /* 0x8000000e0d00720b */ /* 0x000fe20003f1e000 */
[----:B------:R-:W-:-:S12]  /*34c0*/  FADD.FTZ R18, R18, -1 ;  /* 0xbf80000012127421 */ /* 0x000fd80000010000 */
[----:B------:R-:W-:-:S07]  /*34d0*/  @!P0 FADD.FTZ R18, R18, -1 ;  /* 0xbf80000012128421 */ /* 0x000fce0000010000 */
.L_x_6951:
[----:B------:R-:W-:Y:S05]  /*34e0*/  BSYNC.RECONVERGENT B1 ;  /* 0x0000000000017941 */ /* 0x000fea0003800200 */
.L_x_6950:
[----:B------:R-:W-:Y:S01]  /*34f0*/  FFMA.FTZ R5, -R14, R18, R3 ;  /* 0x000000120e057223 */ /* 0x000fe20000010103 */
[----:B------:R-:W-:Y:S06]  /*3500*/  BRA `(.L_x_6948) ;  /* 0x0000000000787947 */ /* 0x000fec0003800000 */
.L_x_6949:
        /* <DEDUP_REMOVED lines=14> */
.L_x_6955:
        /* <DEDUP_REMOVED lines=13> */
.L_x_6954:
[----:B------:R-:W-:Y:S05]  /*36c0*/  BSYNC.RECONVERGENT B1 ;  /* 0x0000000000017941 */ /* 0x000fea0003800200 */
.L_x_6953:
[----:B------:R-:W-:-:S04]  /*36d0*/  FMUL.FTZ R12, R12, 1.1920928955078125e-07 ;  /* 0x340000000c0c7820 */ /* 0x000fc80000410000 */
[----:B------:R-:W-:-:S07]  /*36e0*/  FMUL.FTZ R5, R5, R12 ;  /* 0x0000000c05057220 */ /* 0x000fce0000410000 */
.L_x_6948:
[----:B------:R-:W-:Y:S05]  /*36f0*/  BSYNC.RECONVERGENT B0 ;  /* 0x0000000000007941 */ /* 0x000fea0003800200 */
.L_x_6947:
[----:B0----5:R-:W-:Y:S01]  /*3700*/  HADD2.F32 R14, -RZ, R6.H0_H0 ;  /* 0x20000006ff0e7230 */ /* 0x021fe20000004100 */
        /* <DEDUP_REMOVED lines=30> */
.L_x_6961:
[----:B------:R-:W-:Y:S01]  /*38f0*/  FSETP.GEU.FTZ.AND P0, PT, R15, -R12, PT ;  /* 0x8000000c0f00720b */ /* 0x000fe20003f1e000 */
[----:B------:R-:W-:-:S12]  /*3900*/  FADD.FTZ R18, R18, -1 ;  /* 0xbf80000012127421 */ /* 0x000fd80000010000 */
[----:B------:R-:W-:-:S07]  /*3910*/  @!P0 FADD.FTZ R18, R18, -1 ;  /* 0xbf80000012128421 */ /* 0x000fce0000010000 */
.L_x_6960:
[----:B------:R-:W-:Y:S05]  /*3920*/  BSYNC.RECONVERGENT B1 ;  /* 0x0000000000017941 */ /* 0x000fea0003800200 */
.L_x_6959:
[----:B------:R-:W-:Y:S01]  /*3930*/  FFMA.FTZ R13, -R12, R18, R3 ;  /* 0x000000120c0d7223 */ /* 0x000fe20000010103 */
[----:B------:R-:W-:Y:S06]  /*3940*/  BRA `(.L_x_6957) ;  /* 0x0000000000787947 */ /* 0x000fec0003800000 */
.L_x_6958:
        /* <DEDUP_REMOVED lines=14> */
.L_x_6964:
        /* <DEDUP_REMOVED lines=13> */
.L_x_6963:
[----:B------:R-:W-:Y:S05]  /*3b00*/  BSYNC.RECONVERGENT B1 ;  /* 0x0000000000017941 */ /* 0x000fea0003800200 */
.L_x_6962:
[----:B------:R-:W-:-:S04]  /*3b10*/  FMUL.FTZ R13, R14, 1.1920928955078125e-07 ;  /* 0x340000000e0d7820 */ /* 0x000fc80000410000 */
[----:B------:R-:W-:-:S07]  /*3b20*/  FMUL.FTZ R13, R12, R13 ;  /* 0x0000000d0c0d7220 */ /* 0x000fce0000410000 */
.L_x_6957:
[----:B------:R-:W-:Y:S05]  /*3b30*/  BSYNC.RECONVERGENT B0 ;  /* 0x0000000000007941 */ /* 0x000fea0003800200 */
.L_x_6956:
[----:B------:R-:W-:Y:S01]  /*3b40*/  HADD2.F32 R12, -RZ, R6.H1_H1 ;  /* 0x30000006ff0c7230 */ /* 0x000fe20000004100 */
        /* <DEDUP_REMOVED lines=30> */
.L_x_6970:
[----:B------:R-:W-:Y:S01]  /*3d30*/  FSETP.GEU.FTZ.AND P0, PT, R15, -R14, PT ;  /* 0x8000000e0f00720b */ /* 0x000fe20003f1e000 */
[----:B------:R-:W-:-:S12]  /*3d40*/  FADD.FTZ R18, R18, -1 ;  /* 0xbf80000012127421 */ /* 0x000fd80000010000 */
[----:B------:R-:W-:-:S07]  /*3d50*/  @!P0 FADD.FTZ R18, R18, -1 ;  /* 0xbf80000012128421 */ /* 0x000fce0000010000 */
.L_x_6969:
[----:B------:R-:W-:Y:S05]  /*3d60*/  BSYNC.RECONVERGENT B1 ;  /* 0x0000000000017941 */ /* 0x000fea0003800200 */
.L_x_6968:
[----:B------:R-:W-:Y:S01]  /*3d70*/  FFMA.FTZ R15, -R14, R18, R3 ;  /* 0x000000120e0f7223 */ /* 0x000fe20000010103 */
[----:B------:R-:W-:Y:S06]  /*3d80*/  BRA `(.L_x_6966) ;  /* 0x0000000000787947 */ /* 0x000fec0003800000 */
.L_x_6967:
[----:B0-----:R-:W-:Y:S01]  /*3d90*/  LOP3.LUT R16, R14, 0xff800000, RZ, 0xc0, !PT ;  /* 0xff8000000e107812 */ /* 0x001fe200078ec0ff */
        /* <DEDUP_REMOVED lines=13> */
.L_x_6973:
        /* <DEDUP_REMOVED lines=13> */
.L_x_6972:
[----:B------:R-:W-:Y:S05]  /*3f40*/  BSYNC.RECONVERGENT B1 ;  /* 0x0000000000017941 */ /* 0x000fea0003800200 */
.L_x_6971:
[----:B------:R-:W-:-:S04]  /*3f50*/  FMUL.FTZ R15, R15, 1.1920928955078125e-07 ;  /* 0x340000000f0f7820 */ /* 0x000fc80000410000 */
[----:B------:R-:W-:-:S07]  /*3f60*/  FMUL.FTZ R15, R12, R15 ;  /* 0x0000000f0c0f7220 */ /* 0x000fce0000410000 */
.L_x_6966:
[----:B------:R-:W-:Y:S05]  /*3f70*/  BSYNC.RECONVERGENT B0 ;  /* 0x0000000000007941 */ /* 0x000fea0003800200 */
.L_x_6965:
[----:B0-----:R-:W-:Y:S01]  /*3f80*/  HADD2.F32 R14, -RZ, R11.H0_H0 ;  /* 0x2000000bff0e7230 */ /* 0x001fe20000004100 */
        /* <DEDUP_REMOVED lines=30> */
.L_x_6979:
[----:B------:R-:W-:Y:S01]  /*4170*/  FSETP.GEU.FTZ.AND P0, PT, R17, -R12, PT ;  /* 0x8000000c1100720b */ /* 0x000fe20003f1e000 */
[----:B------:R-:W-:-:S12]  /*4180*/  FADD.FTZ R18, R18, -1 ;  /* 0xbf80000012127421 */ /* 0x000fd80000010000 */
[----:B------:R-:W-:-:S07]  /*4190*/  @!P0 FADD.FTZ R18, R18, -1 ;  /* 0xbf80000012128421 */ /* 0x000fce0000010000 */
.L_x_6978:
[----:B------:R-:W-:Y:S05]  /*41a0*/  BSYNC.RECONVERGENT B1 ;  /* 0x0000000000017941 */ /* 0x000fea0003800200 */
.L_x_6977:
[----:B------:R-:W-:Y:S01]  /*41b0*/  FFMA.FTZ R17, -R12, R18, R3 ;  /* 0x000000120c117223 */ /* 0x000fe20000010103 */
[----:B------:R-:W-:Y:S06]  /*41c0*/  BRA `(.L_x_6975) ;  /* 0x0000000000787947 */ /* 0x000fec0003800000 */
.L_x_6976:
        /* <DEDUP_REMOVED lines=14> */
.L_x_6982:
        /* <DEDUP_REMOVED lines=13> */
.L_x_6981:
[----:B------:R-:W-:Y:S05]  /*4380*/  BSYNC.RECONVERGENT B1 ;  /* 0x0000000000017941 */ /* 0x000fea0003800200 */
.L_x_6980:
[----:B------:R-:W-:-:S04]  /*4390*/  FMUL.FTZ R17, R14, 1.1920928955078125e-07 ;  /* 0x340000000e117820 */ /* 0x000fc80000410000 */
[----:B------:R-:W-:-:S07]  /*43a0*/  FMUL.FTZ R17, R12, R17 ;  /* 0x000000110c117220 */ /* 0x000fce0000410000 */
.L_x_6975:
[----:B------:R-:W-:Y:S05]  /*43b0*/  BSYNC.RECONVERGENT B0 ;  /* 0x0000000000007941 */ /* 0x000fea0003800200 */
.L_x_6974:
        /* <DEDUP_REMOVED lines=31> */
.L_x_6988:
[----:B------:R-:W-:Y:S01]  /*45b0*/  FSETP.GEU.FTZ.AND P0, PT, R17, -R12, PT ;  /* 0x8000000c1100720b */ /* 0x000fe20003f1e000 */
[----:B------:R-:W-:-:S12]  /*45c0*/  FADD.FTZ R18, R18, -1 ;  /* 0xbf80000012127421 */ /* 0x000fd80000010000 */
[----:B------:R-:W-:-:S07]  /*45d0*/  @!P0 FADD.FTZ R18, R18, -1 ;  /* 0xbf80000012128421 */ /* 0x000fce0000010000 */
.L_x_6987:
[----:B------:R-:W-:Y:S05]  /*45e0*/  BSYNC.RECONVERGENT B1 ;  /* 0x0000000000017941 */ /* 0x000fea0003800200 */
.L_x_6986:
[----:B------:R-:W-:Y:S01]  /*45f0*/  FFMA.FTZ R15, -R12, R18, R3 ;  /* 0x000000120c0f7223 */ /* 0x000fe20000010103 */
[----:B------:R-:W-:Y:S06]  /*4600*/  BRA `(.L_x_6984) ;  /* 0x0000000000787947 */ /* 0x000fec0003800000 */
.L_x_6985:
        /* <DEDUP_REMOVED lines=14> */
.L_x_6991:
        /* <DEDUP_REMOVED lines=13> */
.L_x_6990:
[----:B------:R-:W-:Y:S05]  /*47c0*/  BSYNC.RECONVERGENT B1 ;  /* 0x0000000000017941 */ /* 0x000fea0003800200 */
.L_x_6989:
[----:B------:R-:W-:-:S04]  /*47d0*/  FMUL.FTZ R15, R14, 1.1920928955078125e-07 ;  /* 0x340000000e0f7820 */ /* 0x000fc80000410000 */
[----:B------:R-:W-:-:S07]  /*47e0*/  FMUL.FTZ R15, R12, R15 ;  /* 0x0000000f0c0f7220 */ /* 0x000fce0000410000 */
.L_x_6984:
[----:B------:R-:W-:Y:S05]  /*47f0*/  BSYNC.RECONVERGENT B0 ;  /* 0x0000000000007941 */ /* 0x000fea0003800200 */
.L_x_6983:
[----:B------:R-:W-:Y:S01]  /*4800*/  HADD2.F32 R14, -RZ, R7.H0_H0 ;  /* 0x20000007ff0e7230 */ /* 0x000fe20000004100 */
        /* <DEDUP_REMOVED lines=30> */
.L_x_6997:
[----:B------:R-:W-:Y:S01]  /*49f0*/  FSETP.GEU.FTZ.AND P0, PT, R17, -R16, PT ;  /* 0x800000101100720b */ /* 0x000fe20003f1e000 */
[----:B------:R-:W-:-:S12]  /*4a00*/  FADD.FTZ R20, R20, -1 ;  /* 0xbf80000014147421 */ /* 0x000fd80000010000 */
[----:B------:R-:W-:-:S07]  /*4a10*/  @!P0 FADD.FTZ R20, R20, -1 ;  /* 0xbf80000014148421 */ /* 0x000fce0000010000 */
.L_x_6996:
[----:B------:R-:W-:Y:S05]  /*4a20*/  BSYNC.RECONVERGENT B1 ;  /* 0x0000000000017941 */ /* 0x000fea0003800200 */
.L_x_6995:
[----:B------:R-:W-:Y:S01]  /*4a30*/  FFMA.FTZ R17, -R16, R20, R3 ;  /* 0x0000001410117223 */ /* 0x000fe20000010103 */
[----:B------:R-:W-:Y:S06]  /*4a40*/  BRA `(.L_x_6993) ;  /* 0x0000000000787947 */ /* 0x000fec0003800000 */
.L_x_6994:
        /* <DEDUP_REMOVED lines=14> */
.L_x_7000:
        /* <DEDUP_REMOVED lines=13> */
.L_x_6999:
[----:B------:R-:W-:Y:S05]  /*4c00*/  BSYNC.RECONVERGENT B1 ;  /* 0x0000000000017941 */ /* 0x000fea0003800200 */
.L_x_6998:
[----:B------:R-:W-:-:S04]  /*4c10*/  FMUL.FTZ R17, R18, 1.1920928955078125e-07 ;  /* 0x3400000012117820 */ /* 0x000fc80000410000 */
[----:B------:R-:W-:-:S07]  /*4c20*/  FMUL.FTZ R17, R14, R17 ;  /* 0x000000110e117220 */ /* 0x000fce0000410000 */
.L_x_6993:
[----:B------:R-:W-:Y:S05]  /*4c30*/  BSYNC.RECONVERGENT B0 ;  /* 0x0000000000007941 */ /* 0x000fea0003800200 */
.L_x_6992:
[----:B0-----:R-:W-:Y:S01]  /*4c40*/  HADD2.F32 R16, -RZ, R7.H1_H1 ;  /* 0x30000007ff107230 */ /* 0x001fe20000004100 */
[C---:B------:R-:W-:Y:S01]  /*4c50*/  FSETP.NAN.FTZ.AND P0, PT, |R17|.reuse, |R17|, PT ;  /* 0x400000111100720b */ /* 0x040fe20003f18200 */
[----:B------:R-:W-:Y:S01]  /*4c60*/  BSSY.RECONVERGENT B0, `(.L_x_7001) ;  /* 0x000003e000007945 */ /* 0x000fe20003800200 */
[----:B------:R-:W-:Y:S02]  /*4c70*/  LOP3.LUT R14, R17, 0x80000000, R4, 0xb8, !PT ;  /* 0x80000000110e7812 */ /* 0x000fe400078eb804 */
[----:B------:R-:W-:Y:S02]  /*4c80*/  FSETP.GEU.FTZ.AND P1, PT, R3, |R16|, PT ;  /* 0x400000100300720b */ /* 0x000fe40003f3e000 */
[----:B------:R-:W-:-:S11]  /*4c90*/  FSEL R7, R17, R14, P0 ;  /* 0x0000000e11077208 */ /* 0x000fd60000000000 */
        /* <DEDUP_REMOVED lines=24> */
.L_x_7006:
[----:B------:R-:W-:Y:S01]  /*4e20*/  FSETP.GEU.FTZ.AND P0, PT, R15, -R10, PT ;  /* 0x8000000a0f00720b */ /* 0x000fe20003f1e000 */
[----:B------:R-:W-:-:S12]  /*4e30*/  FADD.FTZ R18, R18, -1 ;  /* 0xbf80000012127421 */ /* 0x000fd80000010000 */
[----:B------:R-:W-:-:S07]  /*4e40*/  @!P0 FADD.FTZ R18, R18, -1 ;  /* 0xbf80000012128421 */ /* 0x000fce0000010000 */
.L_x_7005:
[----:B------:R-:W-:Y:S05]  /*4e50*/  BSYNC.RECONVERGENT B1 ;  /* 0x0000000000017941 */ /* 0x000fea0003800200 */
.L_x_7004:
[----:B------:R-:W-:Y:S01]  /*4e60*/  FFMA.FTZ R3, -R10, R18, R3 ;  /* 0x000000120a037223 */ /* 0x000fe20000010103 */
[----:B------:R-:W-:Y:S06]  /*4e70*/  BRA `(.L_x_7002) ;  /* 0x0000000000707947 */ /* 0x000fec0003800000 */
.L_x_7003:
[----:B------:R-:W-:Y:S01]  /*4e80*/  LOP3.LUT R18, R14, 0xff800000, RZ, 0xc0, !PT ;  /* 0xff8000000e127812 */ /* 0x000fe200078ec0ff */
[----:B------:R-:W-:Y:S01]  /*4e90*/  BSSY.RECONVERGENT B1, `(.L_x_7007) ;  /* 0x0000018000017945 */ /* 0x000fe20003800200 */
[----:B------:R-:W-:Y:S02]  /*4ea0*/  ISETP.GT.U32.AND P2, PT, R3, 0x7f7fffff, PT ;  /* 0x7f7fffff0300780c */ /* 0x000fe40003f44070 */
[----:B------:R-:W-:Y:S02]  /*4eb0*/  IADD3 R9, PT, PT, R9, -R18, RZ ;  /* 0x8000001209097210 */ /* 0x000fe40007ffe0ff */
[----:B------:R-:W-:Y:S02]  /*4ec0*/  FSETP.GT.FTZ.AND P1, PT, |R16|, RZ, PT ;  /* 0x000000ff1000720b */ /* 0x000fe40003f34200 */
[----:B------:R-:W-:Y:S02]  /*4ed0*/  LOP3.LUT P0, R9, R9, 0xff800000, RZ, 0xc0, !PT ;  /* 0xff80000009097812 */ /* 0x000fe4000780c0ff */
[----:B------:R-:W-:-:S04]  /*4ee0*/  FSEL R18, R18, +QNAN , !P2 ;  /* 0x7fffffff12127808 */ /* 0x000fc80005000000 */
[----:B------:R-:W-:-:S07]  /*4ef0*/  FSEL R18, R18, +QNAN , P1 ;  /* 0x7fffffff12127808 */ /* 0x000fce0000800000 */
[----:B------:R-:W-:Y:S05]  /*4f00*/  @!P0 BRA `(.L_x_7008) ;  /* 0x0000000000408947 */ /* 0x000fea0003800000 */
[----:B------:R-:W-:-:S04]  /*4f10*/  LOP3.LUT R14, R14, 0x7fffff, RZ, 0xc0, !PT ;  /* 0x007fffff0e0e7812 */ /* 0x000fc800078ec0ff */
[----:B------:R-:W-:-:S04]  /*4f20*/  LOP3.LUT R14, R14, 0x3f800000, RZ, 0xfc, !PT ;  /* 0x3f8000000e0e7812 */ /* 0x000fc800078efcff */
[----:B------:R0:W1:Y:S03]  /*4f30*/  MUFU.RCP R3, R14 ;  /* 0x0000000e00037308 */ /* 0x0000660000001000 */
.L_x_7009:
        /* <DEDUP_REMOVED lines=13> */
.L_x_7008:
[----:B------:R-:W-:Y:S05]  /*5010*/  BSYNC.RECONVERGENT B1 ;  /* 0x0000000000017941 */ /* 0x000fea0003800200 */
.L_x_7007:
[----:B------:R-:W-:-:S04]  /*5020*/  FMUL.FTZ R3, R10, 1.1920928955078125e-07 ;  /* 0x340000000a037820 */ /* 0x000fc80000410000 */
[----:B------:R-:W-:-:S07]  /*5030*/  FMUL.FTZ R3, R18, R3 ;  /* 0x0000000312037220 */ /* 0x000fce0000410000 */
.L_x_7002:
[----:B------:R-:W-:Y:S05]  /*5040*/  BSYNC.RECONVERGENT B0 ;  /* 0x0000000000007941 */ /* 0x000fea0003800200 */
.L_x_7001:
[----:B0-----:R-:W0:Y:S01]  /*5050*/  LDC.64 R14, c[0x0][0x388] ;  /* 0x0000e200ff0e7b82 */ /* 0x001e220000000a00 */
[C---:B------:R-:W-:Y:S02]  /*5060*/  FSETP.NAN.FTZ.AND P0, PT, |R3|.reuse, |R3|, PT ;  /* 0x400000030300720b */ /* 0x040fe40003f18200 */
[----:B------:R-:W-:Y:S02]  /*5070*/  LOP3.LUT R4, R3, 0x80000000, R4, 0xb8, !PT ;  /* 0x8000000003047812 */ /* 0x000fe400078eb804 */
        /* <DEDUP_REMOVED lines=12> */
.L_x_7010:
        /* <DEDUP_REMOVED lines=12> */
.L_x_50008:


//--------------------- .text._ZN2at6native29vectorized_elementwise_kernelILi4ENS0_13AUnaryFunctorIN3c104HalfES4_S4_ZZZNS0_16fmod_kernel_cudaERNS_18TensorIteratorBaseEENKUlvE0_clEvENKUlvE1_clEvEUlS4_S4_E_EESt5arrayIPcLm2EEEEviT0_T1_ --------------------------
	.section	.text._ZN2at6native29vectorized_elementwise_kernelILi4ENS0_13AUnaryFunctorIN3c104HalfES4_S4_ZZZNS0_16fmod_kernel_cudaERNS_18TensorIteratorBaseEENKUlvE0_clEvENKUlvE1_clEvEUlS4_S4_E_EESt5arrayIPcLm2EEEEviT0_T1_,"ax",@progbits
	.align	128
        .global         _ZN2at6native29vectorized_elementwise_kernelILi4ENS0_13AUnaryFunctorIN3c104HalfES4_S4_ZZZNS0_16fmod_kernel_cudaERNS_18TensorIteratorBaseEENKUlvE0_clEvENKUlvE1_clEvEUlS4_S4_E_EESt5arrayIPcLm2EEEEviT0_T1_
        .type           _ZN2at6native29vectorized_elementwise_kernelILi4ENS0_13AUnaryFunctorIN3c104HalfES4_S4_ZZZNS0_16fmod_kernel_cudaERNS_18TensorIteratorBaseEENKUlvE0_clEvENKUlvE1_clEvEUlS4_S4_E_EESt5arrayIPcLm2EEEEviT0_T1_,@function
        .size           _ZN2at6native29vectorized_elementwise_kernelILi4ENS0_13AUnaryFunctorIN3c104HalfES4_S4_ZZZNS0_16fmod_kernel_cudaERNS_18TensorIteratorBaseEENKUlvE0_clEvENKUlvE1_clEvEUlS4_S4_E_EESt5arrayIPcLm2EEEEviT0_T1_,(.L_x_50009 - _ZN2at6native29vectorized_elementwise_kernelILi4ENS0_13AUnaryFunctorIN3c104HalfES4_S4_ZZZNS0_16fmod_kernel_cudaERNS_18TensorIteratorBaseEENKUlvE0_clEvENKUlvE1_clEvEUlS4_S4_E_EESt5arrayIPcLm2EEEEviT0_T1_)
        .other          _ZN2at6native29vectorized_elementwise_kernelILi4ENS0_13AUnaryFunctorIN3c104HalfES4_S4_ZZZNS0_16fmod_kernel_cudaERNS_18TensorIteratorBaseEENKUlvE0_clEvENKUlvE1_clEvEUlS4_S4_E_EESt5arrayIPcLm2EEEEviT0_T1_,@"STO_CUDA_ENTRY STV_DEFAULT"
_ZN2at6native29vectorized_elementwise_kernelILi4ENS0_13AUnaryFunctorIN3c104HalfES4_S4_ZZZNS0_16fmod_kernel_cudaERNS_18TensorIteratorBaseEENKUlvE0_clEvENKUlvE1_clEvEUlS4_S4_E_EESt5arrayIPcLm2EEEEviT0_T1_:
.text._ZN2at6native29vectorized_elementwise_kernelILi4ENS0_13AUnaryFunctorIN3c104HalfES4_S4_ZZZNS0_16fmod_kernel_cudaERNS_18TensorIteratorBaseEENKUlvE0_clEvENKUlvE1_clEvEUlS4_S4_E_EESt5arrayIPcLm2EEEEviT0_T1_:
        /* <DEDUP_REMOVED lines=101> */
.L_x_7018:
[----:B------:R-:W-:Y:S05]  /*0650*/  BSYNC.RECONVERGENT B2 ;  /* 0x0000000000027941 */ /* 0x000fea0003800200 */
.L_x_7017:
[----:B------:R-:W-:Y:S01]  /*0660*/  FFMA.FTZ R3, -R8, R4, R3 ;  /* 0x0000000408037223 */ /* 0x000fe20000010103 */
[----:B------:R-:W-:Y:S06]  /*0670*/  BRA `(.L_x_7015) ;  /* 0x0000000000787947 */ /* 0x000fec0003800000 */
.L_x_7016:
        /* <DEDUP_REMOVED lines=14> */
.L_x_7021:
        /* <DEDUP_REMOVED lines=13> */
.L_x_7020:
[----:B------:R-:W-:Y:S05]  /*0830*/  BSYNC.RECONVERGENT B2 ;  /* 0x0000000000027941 */ /* 0x000fea0003800200 */
.L_x_7019:
[----:B------:R-:W-:-:S04]  /*0840*/  FMUL.FTZ R4, R4, 1.1920928955078125e-07 ;  /* 0x3400000004047820 */ /* 0x000fc80000410000 */
[----:B------:R-:W-:-:S07]  /*0850*/  FMUL.FTZ R3, R3, R4 ;  /* 0x0000000403037220 */ /* 0x000fce0000410000 */
.L_x_7015:
[----:B------:R-:W-:Y:S05]  /*0860*/  BSYNC.RECONVERGENT B0 ;  /* 0x0000000000007941 */ /* 0x000fea0003800200 */
.L_x_7014:
[C---:B------:R-:W-:Y:S02]  /*0870*/  FSETP.NAN.FTZ.AND P0, PT, |R3|.reuse, |R3|, PT ;  /* 0x400000030300720b */ /* 0x040fe40003f18200 */
[----:B------:R-:W-:-:S04]  /*0880*/  LOP3.LUT R2, R3, 0x80000000, R2, 0xb8, !PT ;  /* 0x8000000003027812 */ /* 0x000fc800078eb802 */
[----:B------:R-:W-:-:S04]  /*0890*/  FSEL R2, R3, R2, P0 ;  /* 0x0000000203027208 */ /* 0x000fc80000000000 */
[----:B------:R-:W-:-:S07]  /*08a0*/  F2FP.F16.F32.PACK_AB R2, RZ, R2 ;  /* 0x00000002ff02723e */ /* 0x000fce00000000ff */
.L_x_7013:
[----:B------:R-:W-:Y:S05]  /*08b0*/  BSYNC.RECONVERGENT B1 ;  /* 0x0000000000017941 */ /* 0x000fea0003800200 */
.L_x_7012:
        /* <DEDUP_REMOVED lines=34> */
.L_x_7029:
[----:B------:R-:W-:Y:S01]  /*0ae0*/  FSETP.GEU.FTZ.AND P0, PT, R8, -R10, PT ;  /* 0x8000000a0800720b */ /* 0x000fe20003f1e000 */
[----:B------:R-:W-:-:S12]  /*0af0*/  FADD.FTZ R6, R6, -1 ;  /* 0xbf80000006067421 */ /* 0x000fd80000010000 */
[----:B------:R-:W-:-:S07]  /*0b00*/  @!P0 FADD.FTZ R6, R6, -1 ;  /* 0xbf80000006068421 */ /* 0x000fce0000010000 */
.L_x_7028:
[----:B------:R-:W-:Y:S05]  /*0b10*/  BSYNC.RECONVERGENT B2 ;  /* 0x0000000000027941 */ /* 0x000fea0003800200 */
.L_x_7027:
[----:B------:R-:W-:Y:S01]  /*0b20*/  FFMA.FTZ R5, -R10, R6, R5 ;  /* 0x000000060a057223 */ /* 0x000fe20000010105 */
[----:B------:R-:W-:Y:S06]  /*0b30*/  BRA `(.L_x_7025) ;  /* 0x0000000000787947 */ /* 0x000fec0003800000 */
.L_x_7026:
        /* <DEDUP_REMOVED lines=14> */
.L_x_7032:
        /* <DEDUP_REMOVED lines=13> */
.L_x_7031:
[----:B------:R-:W-:Y:S05]  /*0cf0*/  BSYNC.RECONVERGENT B2 ;  /* 0x0000000000027941 */ /* 0x000fea0003800200 */
.L_x_7030:
[----:B------:R-:W-:-:S04]  /*0d00*/  FMUL.FTZ R6, R6, 1.1920928955078125e-07 ;  /* 0x3400000006067820 */ /* 0x000fc80000410000 */
[----:B------:R-:W-:-:S07]  /*0d10*/  FMUL.FTZ R5, R5, R6 ;  /* 0x0000000605057220 */ /* 0x000fce0000410000 */
.L_x_7025:
[----:B------:R-:W-:Y:S05]  /*0d20*/  BSYNC.RECONVERGENT B0 ;  /* 0x0000000000007941 */ /* 0x000fea0003800200 */
.L_x_7024:
[C---:B------:R-:W-:Y:S02]  /*0d30*/  FSETP.NAN.FTZ.AND P0, PT, |R5|.reuse, |R5|, PT ;  /* 0x400000050500720b */ /* 0x040fe40003f18200 */
[----:B------:R-:W-:-:S04]  /*0d40*/  LOP3.LUT R4, R5, 0x80000000, R4, 0xb8, !PT ;  /* 0x8000000005047812 */ /* 0x000fc800078eb804 */
[----:B------:R-:W-:-:S04]  /*0d50*/  FSEL R4, R5, R4, P0 ;  /* 0x0000000405047208 */ /* 0x000fc80000000000 */
[----:B------:R-:W-:-:S07]  /*0d60*/  F2FP.F16.F32.PACK_AB R4, RZ, R4 ;  /* 0x00000004ff04723e */ /* 0x000fce00000000ff */
.L_x_7023:
[----:B------:R-:W-:Y:S05]  /*0d70*/  BSYNC.RECONVERGENT B1 ;  /* 0x0000000000017941 */ /* 0x000fea0003800200 */
.L_x_7022:
        /* <DEDUP_REMOVED lines=34> */
.L_x_7040:
[----:B------:R-:W-:Y:S01]  /*0fa0*/  FSETP.GEU.FTZ.AND P0, PT, R9, -R11, PT ;  /* 0x8000000b0900720b */ /* 0x000fe20003f1e000 */
[----:B------:R-:W-:-:S12]  /*0fb0*/  FADD.FTZ R7, R7, -1 ;  /* 0xbf80000007077421 */ /* 0x000fd80000010000 */
[----:B------:R-:W-:-:S07]  /*0fc0*/  @!P0 FADD.FTZ R7, R7, -1 ;  /* 0xbf80000007078421 */ /* 0x000fce0000010000 */
.L_x_7039:
[----:B------:R-:W-:Y:S05]  /*0fd0*/  BSYNC.RECONVERGENT B2 ;  /* 0x0000000000027941 */ /* 0x000fea0003800200 */
.L_x_7038:
[----:B------:R-:W-:Y:S01]  /*0fe0*/  FFMA.FTZ R6, -R11, R7, R6 ;  /* 0x000000070b067223 */ /* 0x000fe20000010106 */
[----:B------:R-:W-:Y:S06]  /*0ff0*/  BRA `(.L_x_7036) ;  /* 0x0000000000787947 */ /* 0x000fec0003800000 */
.L_x_7037:
        /* <DEDUP_REMOVED lines=14> */
.L_x_7043:
        /* <DEDUP_REMOVED lines=13> */
.L_x_7042:
[----:B------:R-:W-:Y:S05]  /*11b0*/  BSYNC.RECONVERGENT B2 ;  /* 0x0000000000027941 */ /* 0x000fea0003800200 */
.L_x_7041:
[----:B------:R-:W-:-:S04]  /*11c0*/  FMUL.FTZ R7, R7, 1.1920928955078125e-07 ;  /* 0x3400000007077820 */ /* 0x000fc80000410000 */
[----:B------:R-:W-:-:S07]  /*11d0*/  FMUL.FTZ R6, R6, R7 ;  /* 0x0000000706067220 */ /* 0x000fce0000410000 */
.L_x_7036:
[----:B------:R-:W-:Y:S05]  /*11e0*/  BSYNC.RECONVERGENT B0 ;  /* 0x0000000000007941 */ /* 0x000fea0003800200 */
.L_x_7035:
[C---:B------:R-:W-:Y:S02]  /*11f0*/  FSETP.NAN.FTZ.AND P0, PT, |R6|.reuse, |R6|, PT ;  /* 0x400000060600720b */ /* 0x040fe40003f18200 */
[----:B------:R-:W-:-:S04]  /*1200*/  LOP3.LUT R5, R6, 0x80000000, R5, 0xb8, !PT ;  /* 0x8000000006057812 */ /* 0x000fc800078eb805 */
[----:B------:R-:W-:-:S04]  /*1210*/  FSEL R5, R6, R5, P0 ;  /* 0x0000000506057208 */ /* 0x000fc80000000000 */
[----:B------:R-:W-:-:S07]  /*1220*/  F2FP.F16.F32.PACK_AB R5, RZ, R5 ;  /* 0x00000005ff05723e */ /* 0x000fce00000000ff */
.L_x_7034:
[----:B------:R-:W-:Y:S05]  /*1230*/  BSYNC.RECONVERGENT B1 ;  /* 0x0000000000017941 */ /* 0x000fea0003800200 */
.L_x_7033:
        /* <DEDUP_REMOVED lines=34> */
.L_x_7051:
[----:B------:R-:W-:Y:S01]  /*1460*/  FSETP.GEU.FTZ.AND P0, PT, R10, -R14, PT ;  /* 0x8000000e0a00720b */ /* 0x000fe20003f1e000 */
[----:B------:R-:W-:-:S12]  /*1470*/  FADD.FTZ R8, R8, -1 ;  /* 0xbf80000008087421 */ /* 0x000fd80000010000 */
[----:B------:R-:W-:-:S07]  /*1480*/  @!P0 FADD.FTZ R8, R8, -1 ;  /* 0xbf80000008088421 */ /* 0x000fce0000010000 */
.L_x_7050:
[----:B------:R-:W-:Y:S05]  /*1490*/  BSYNC.RECONVERGENT B2 ;  /* 0x0000000000027941 */ /* 0x000fea0003800200 */
.L_x_7049:
[----:B------:R-:W-:Y:S01]  /*14a0*/  FFMA.FTZ R7, -R14, R8, R7 ;  /* 0x000000080e077223 */ /* 0x000fe20000010107 */
[----:B------:R-:W-:Y:S06]  /*14b0*/  BRA `(.L_x_7047) ;  /* 0x0000000000787947 */ /* 0x000fec0003800000 */
.L_x_7048:
        /* <DEDUP_REMOVED lines=14> */
.L_x_7054:
        /* <DEDUP_REMOVED lines=13> */
.L_x_7053:
[----:B------:R-:W-:Y:S05]  /*1670*/  BSYNC.RECONVERGENT B2 ;  /* 0x0000000000027941 */ /* 0x000fea0003800200 */
.L_x_7052:
[----:B------:R-:W-:-:S04]  /*1680*/  FMUL.FTZ R8, R8, 1.1920928955078125e-07 ;  /* 0x3400000008087820 */ /* 0x000fc80000410000 */
[----:B------:R-:W-:-:S07]  /*1690*/  FMUL.FTZ R7, R7, R8 ;  /* 0x0000000807077220 */ /* 0x000fce0000410000 */
.L_x_7047:
[----:B------:R-:W-:Y:S05]  /*16a0*/  BSYNC.RECONVERGENT B0 ;  /* 0x0000000000007941 */ /* 0x000fea0003800200 */
.L_x_7046:
[C---:B------:R-:W-:Y:S02]  /*16b0*/  FSETP.NAN.FTZ.AND P0, PT, |R7|.reuse, |R7|, PT ;  /* 0x400000070700720b */ /* 0x040fe40003f18200 */
[----:B------:R-:W-:-:S04]  /*16c0*/  LOP3.LUT R6, R7, 0x80000000, R6, 0xb8, !PT ;  /* 0x8000000007067812 */ /* 0x000fc800078eb806 */
[----:B------:R-:W-:-:S04]  /*16d0*/  FSEL R6, R7, R6, P0 ;  /* 0x0000000607067208 */ /* 0x000fc80000000000 */
[----:B------:R-:W-:-:S07]  /*16e0*/  F2FP.F16.F32.PACK_AB R6, RZ, R6 ;  /* 0x00000006ff06723e */ /* 0x000fce00000000ff */
.L_x_7045:
[----:B------:R-:W-:Y:S05]  /*16f0*/  BSYNC.RECONVERGENT B1 ;  /* 0x0000000000017941 */ /* 0x000fea0003800200 */
.L_x_7044:
        /* <DEDUP_REMOVED lines=34> */
.L_x_7062:
[----:B------:R-:W-:Y:S01]  /*1920*/  FSETP.GEU.FTZ.AND P0, PT, R11, -R15, PT ;  /* 0x8000000f0b00720b */ /* 0x000fe20003f1e000 */
[----:B------:R-:W-:-:S12]  /*1930*/  FADD.FTZ R9, R9, -1 ;  /* 0xbf80000009097421 */ /* 0x000fd80000010000 */
[----:B------:R-:W-:-:S07]  /*1940*/  @!P0 FADD.FTZ R9, R9, -1 ;  /* 0xbf80000009098421 */ /* 0x000fce0000010000 */
.L_x_7061:
[----:B------:R-:W-:Y:S05]  /*1950*/  BSYNC.RECONVERGENT B2 ;  /* 0x0000000000027941 */ /* 0x000fea0003800200 */
.L_x_7060:
[----:B------:R-:W-:Y:S01]  /*1960*/  FFMA.FTZ R8, -R15, R9, R8 ;  /* 0x000000090f087223 */ /* 0x000fe20000010108 */
[----:B------:R-:W-:Y:S06]  /*1970*/  BRA `(.L_x_7058) ;  /* 0x0000000000787947 */ /* 0x000fec0003800000 */
.L_x_7059:
        /* <DEDUP_REMOVED lines=14> */
.L_x_7065:
        /* <DEDUP_REMOVED lines=13> */
.L_x_7064:
[----:B------:R-:W-:Y:S05]  /*1b30*/  BSYNC.RECONVERGENT B2 ;  /* 0x0000000000027941 */ /* 0x000fea0003800200 */
.L_x_7063:
[----:B------:R-:W-:-:S04]  /*1b40*/  FMUL.FTZ R9, R9, 1.1920928955078125e-07 ;  /* 0x3400000009097820 */ /* 0x000fc80000410000 */
[----:B------:R-:W-:-:S07]  /*1b50*/  FMUL.FTZ R8, R8, R9 ;  /* 0x0000000908087220 */ /* 0x000fce0000410000 */
.L_x_7058:
[----:B------:R-:W-:Y:S05]  /*1b60*/  BSYNC.RECONVERGENT B0 ;  /* 0x0000000000007941 */ /* 0x000fea0003800200 */
.L_x_7057:
[C---:B------:R-:W-:Y:S02]  /*1b70*/  FSETP.NAN.FTZ.AND P0, PT, |R8|.reuse, |R8|, PT ;  /* 0x400000080800720b */ /* 0x040fe40003f18200 */
[----:B------:R-:W-:-:S04]  /*1b80*/  LOP3.LUT R7, R8, 0x80000000, R7, 0xb8, !PT ;  /* 0x8000000008077812 */ /* 0x000fc800078eb807 */
[----:B------:R-:W-:-:S04]  /*1b90*/  FSEL R7, R8, R7, P0 ;  /* 0x0000000708077208 */ /* 0x000fc80000000000 */
[----:B------:R-:W-:-:S07]  /*1ba0*/  F2FP.F16.F32.PACK_AB R7, RZ, R7 ;  /* 0x00000007ff07723e */ /* 0x000fce00000000ff */
.L_x_7056:
[----:B------:R-:W-:Y:S05]  /*1bb0*/  BSYNC.RECONVERGENT B1 ;  /* 0x0000000000017941 */ /* 0x000fea0003800200 */
.L_x_7055:
        /* <DEDUP_REMOVED lines=34> */
.L_x_7073:
[----:B------:R-:W-:Y:S01]  /*1de0*/  FSETP.GEU.FTZ.AND P0, PT, R14, -R18, PT ;  /* 0x800000120e00720b */ /* 0x000fe20003f1e000 */
[----:B------:R-:W-:-:S12]  /*1df0*/  FADD.FTZ R10, R10, -1 ;  /* 0xbf8000000a0a7421 */ /* 0x000fd80000010000 */
[----:B------:R-:W-:-:S07]  /*1e00*/  @!P0 FADD.FTZ R10, R10, -1 ;  /* 0xbf8000000a0a8421 */ /* 0x000fce0000010000 */
.L_x_7072:
[----:B------:R-:W-:Y:S05]  /*1e10*/  BSYNC.RECONVERGENT B2 ;  /* 0x0000000000027941 */ /* 0x000fea0003800200 */
.L_x_7071:
[----:B------:R-:W-:Y:S01]  /*1e20*/  FFMA.FTZ R9, -R18, R10, R9 ;  /* 0x0000000a12097223 */ /* 0x000fe20000010109 */
[----:B------:R-:W-:Y:S06]  /*1e30*/  BRA `(.L_x_7069) ;  /* 0x0000000000787947 */ /* 0x000fec0003800000 */
.L_x_7070:
        /* <DEDUP_REMOVED lines=14> */
.L_x_7076:
        /* <DEDUP_REMOVED lines=13> */
.L_x_7075:
[----:B------:R-:W-:Y:S05]  /*1ff0*/  BSYNC.RECONVERGENT B2 ;  /* 0x0000000000027941 */ /* 0x000fea0003800200 */
.L_x_7074:
[----:B------:R-:W-:-:S04]  /*2000*/  FMUL.FTZ R10, R10, 1.1920928955078125e-07 ;  /* 0x340000000a0a7820 */ /* 0x000fc80000410000 */
[----:B------:R-:W-:-:S07]  /*2010*/  FMUL.FTZ R9, R9, R10 ;  /* 0x0000000a09097220 */ /* 0x000fce0000410000 */
.L_x_7069:
[----:B------:R-:W-:Y:S05]  /*2020*/  BSYNC.RECONVERGENT B0 ;  /* 0x0000000000007941 */ /* 0x000fea0003800200 */
.L_x_7068:
[C---:B------:R-:W-:Y:S02]  /*2030*/  FSETP.NAN.FTZ.AND P0, PT, |R9|.reuse, |R9|, PT ;  /* 0x400000090900720b */ /* 0x040fe40003f18200 */
[----:B------:R-:W-:-:S04]  /*2040*/  LOP3.LUT R8, R9, 0x80000000, R8, 0xb8, !PT ;  /* 0x8000000009087812 */ /* 0x000fc800078eb808 */
[----:B------:R-:W-:-:S04]  /*2050*/  FSEL R8, R9, R8, P0 ;  /* 0x0000000809087208 */ /* 0x000fc80000000000 */
[----:B------:R-:W-:-:S07]  /*2060*/  F2FP.F16.F32.PACK_AB R8, RZ, R8 ;  /* 0x00000008ff08723e */ /* 0x000fce00000000ff */
.L_x_7067:
[----:B------:R-:W-:Y:S05]  /*2070*/  BSYNC.RECONVERGENT B1 ;  /* 0x0000000000017941 */ /* 0x000fea0003800200 */
.L_x_7066:
        /* <DEDUP_REMOVED lines=34> */
.L_x_7084:
[----:B------:R-:W-:Y:S01]  /*22a0*/  FSETP.GEU.FTZ.AND P0, PT, R14, -R15, PT ;  /* 0x8000000f0e00720b */ /* 0x000fe20003f1e000 */
[----:B------:R-:W-:-:S12]  /*22b0*/  FADD.FTZ R11, R11, -1 ;  /* 0xbf8000000b0b7421 */ /* 0x000fd80000010000 */
[----:B------:R-:W-:-:S07]  /*22c0*/  @!P0 FADD.FTZ R11, R11, -1 ;  /* 0xbf8000000b0b8421 */ /* 0x000fce0000010000 */
.L_x_7083:
[----:B------:R-:W-:Y:S05]  /*22d0*/  BSYNC.RECONVERGENT B2 ;  /* 0x0000000000027941 */ /* 0x000fea0003800200 */
.L_x_7082:
[----:B------:R-:W-:Y:S01]  /*22e0*/  FFMA.FTZ R10, -R15, R11, R10 ;  /* 0x0000000b0f0a7223 */ /* 0x000fe2000001010a */
[----:B------:R-:W-:Y:S06]  /*22f0*/  BRA `(.L_x_7080) ;  /* 0x0000000000787947 */ /* 0x000fec0003800000 */
.L_x_7081:
        /* <DEDUP_REMOVED lines=14> */
.L_x_7087:
        /* <DEDUP_REMOVED lines=13> */
.L_x_7086:
[----:B------:R-:W-:Y:S05]  /*24b0*/  BSYNC.RECONVERGENT B2 ;  /* 0x0000000000027941 */ /* 0x000fea0003800200 */
.L_x_7085:
[----:B------:R-:W-:-:S04]  /*24c0*/  FMUL.FTZ R11, R11, 1.1920928955078125e-07 ;  /* 0x340000000b0b7820 */ /* 0x000fc80000410000 */
[----:B------:R-:W-:-:S07]  /*24d0*/  FMUL.FTZ R10, R10, R11 ;  /* 0x0000000b0a0a7220 */ /* 0x000fce0000410000 */
.L_x_7080:
[----:B------:R-:W-:Y:S05]  /*24e0*/  BSYNC.RECONVERGENT B0 ;  /* 0x0000000000007941 */ /* 0x000fea0003800200 */
.L_x_7079:
[C---:B------:R-:W-:Y:S02]  /*24f0*/  FSETP.NAN.FTZ.AND P0, PT, |R10|.reuse, |R10|, PT ;  /* 0x4000000a0a00720b */ /* 0x040fe40003f18200 */
[----:B------:R-:W-:-:S04]  /*2500*/  LOP3.LUT R9, R10, 0x80000000, R9, 0xb8, !PT ;  /* 0x800000000a097812 */ /* 0x000fc800078eb809 */
[----:B------:R-:W-:-:S04]  /*2510*/  FSEL R9, R10, R9, P0 ;  /* 0x000000090a097208 */ /* 0x000fc80000000000 */
[----:B------:R-:W-:-:S07]  /*2520*/  F2FP.F16.F32.PACK_AB R9, RZ, R9 ;  /* 0x00000009ff09723e */ /* 0x000fce00000000ff */
.L_x_7078:
[----:B------:R-:W-:Y:S05]  /*2530*/  BSYNC.RECONVERGENT B1 ;  /* 0x0000000000017941 */ /* 0x000fea0003800200 */
.L_x_7077:
        /* <DEDUP_REMOVED lines=34> */
.L_x_7095:
[----:B------:R-:W-:Y:S01]  /*2760*/  FSETP.GEU.FTZ.AND P0, PT, R14, -R18, PT ;  /* 0x800000120e00720b */ /* 0x000fe20003f1e000 */
[----:B------:R-:W-:-:S12]  /*2770*/  FADD.FTZ R12, R12, -1 ;  /* 0xbf8000000c0c7421 */ /* 0x000fd80000010000 */
[----:B------:R-:W-:-:S07]  /*2780*/  @!P0 FADD.FTZ R12, R12, -1 ;  /* 0xbf8000000c0c8421 */ /* 0x000fce0000010000 */
.L_x_7094:
[----:B------:R-:W-:Y:S05]  /*2790*/  BSYNC.RECONVERGENT B2 ;  /* 0x0000000000027941 */ /* 0x000fea0003800200 */
.L_x_7093:
[----:B------:R-:W-:Y:S01]  /*27a0*/  FFMA.FTZ R11, -R18, R12, R11 ;  /* 0x0000000c120b7223 */ /* 0x000fe2000001010b */
[----:B------:R-:W-:Y:S06]  /*27b0*/  BRA `(.L_x_7091) ;  /* 0x0000000000787947 */ /* 0x000fec0003800000 */
.L_x_7092:
        /* <DEDUP_REMOVED lines=14> */
.L_x_7098:
        /* <DEDUP_REMOVED lines=13> */
.L_x_7097:
[----:B------:R-:W-:Y:S05]  /*2970*/  BSYNC.RECONVERGENT B2 ;  /* 0x0000000000027941 */ /* 0x000fea0003800200 */
.L_x_7096:
[----:B------:R-:W-:-:S04]  /*2980*/  FMUL.FTZ R12, R12, 1.1920928955078125e-07 ;  /* 0x340000000c0c7820 */ /* 0x000fc80000410000 */
[----:B------:R-:W-:-:S07]  /*2990*/  FMUL.FTZ R11, R11, R12 ;  /* 0x0000000c0b0b7220 */ /* 0x000fce0000410000 */
.L_x_7091:
[----:B------:R-:W-:Y:S05]  /*29a0*/  BSYNC.RECONVERGENT B0 ;  /* 0x0000000000007941 */ /* 0x000fea0003800200 */
.L_x_7090:
[C---:B------:R-:W-:Y:S02]  /*29b0*/  FSETP.NAN.FTZ.AND P0, PT, |R11|.reuse, |R11|, PT ;  /* 0x4000000b0b00720b */ /* 0x040fe40003f18200 */
[----:B------:R-:W-:-:S04]  /*29c0*/  LOP3.LUT R10, R11, 0x80000000, R10, 0xb8, !PT ;  /* 0x800000000b0a7812 */ /* 0x000fc800078eb80a */
[----:B------:R-:W-:-:S04]  /*29d0*/  FSEL R10, R11, R10, P0 ;  /* 0x0000000a0b0a7208 */ /* 0x000fc80000000000 */
[----:B------:R-:W-:-:S07]  /*29e0*/  F2FP.F16.F32.PACK_AB R10, RZ, R10 ;  /* 0x0000000aff0a723e */ /* 0x000fce00000000ff */
.L_x_7089:
[----:B------:R-:W-:Y:S05]  /*29f0*/  BSYNC.RECONVERGENT B1 ;  /* 0x0000000000017941 */ /* 0x000fea0003800200 */
.L_x_7088:
        /* <DEDUP_REMOVED lines=16> */
.L_x_7101:
[----:B------:R-:W-:-:S13]  /*2b00*/  ISETP.GE.U32.AND P0, PT, R17, R16, PT ;  /* 0x000000101100720c */ /* 0x000fda0003f06070 */
[----:B------:R-:W-:Y:S05]  /*2b10*/  @P0 BRA `(.L_x_7103) ;  /* 0x0000000000300947 */ /* 0x000fea0003800000 */
[----:B-1----:R-:W1:Y:S01]  /*2b20*/  LDC.64 R2, c[0x0][0x388] ;  /* 0x0000e200ff027b82 */ /* 0x002e620000000a00 */
[----:B------:R-:W-:Y:S01]  /*2b30*/  IADD3 R11, PT, PT, R0, R17, RZ ;  /* 0x00000011000b7210 */ /* 0x000fe20007ffe0ff */
[----:B------:R-:W-:-:S04]  /*2b40*/  VIADD R17, R17, 0x80 ;  /* 0x0000008011117836 */ /* 0x000fc80000000000 */
[----:B-1----:R-:W-:-:S05]  /*2b50*/  IMAD.WIDE.U32 R2, R11, 0x2, R2 ;  /* 0x000000020b027825 */ /* 0x002fca00078e0002 */
[----:B------:R2:W-:Y:S02]  /*2b60*/  STG.E.U16 desc[UR4][R2.64], R5 ;  /* 0x0000000502007986 */ /* 0x0005e4000c101504 */
.L_x_7102:
[----:B------:R-:W-:-:S13]  /*2b70*/  ISETP.GE.U32.AND P0, PT, R17, R16, PT ;  /* 0x000000101100720c */ /* 0x000fda0003f06070 */
[----:B------:R-:W-:Y:S05]  /*2b80*/  @P0 BRA `(.L_x_7104) ;  /* 0x0000000000300947 */ /* 0x000fea0003800000 */
[----:B-12---:R-:W1:Y:S01]  /*2b90*/  LDC.64 R2, c[0x0][0x388] ;  /* 0x0000e200ff027b82 */ /* 0x006e620000000a00 */
[----:B------:R-:W-:Y:S01]  /*2ba0*/  IADD3 R5, PT, PT, R0, R17, RZ ;  /* 0x0000001100057210 */ /* 0x000fe20007ffe0ff */
[----:B------:R-:W-:-:S04]  /*2bb0*/  VIADD R17, R17, 0x80 ;  /* 0x0000008011117836 */ /* 0x000fc80000000000 */
[----:B-1----:R-:W-:-:S05]  /*2bc0*/  IMAD.WIDE.U32 R2, R5, 0x2, R2 ;  /* 0x0000000205027825 */ /* 0x002fca00078e0002 */
[----:B------:R2:W-:Y:S02]  /*2bd0*/  STG.E.U16 desc[UR4][R2.64], R6 ;  /* 0x0000000602007986 */ /* 0x0005e4000c101504 */
.L_x_7103:
[----:B------:R-:W-:-:S13]  /*2be0*/  ISETP.GE.U32.AND P0, PT, R17, R16, PT ;  /* 0x000000101100720c */ /* 0x000fda0003f06070 */
[----:B------:R-:W-:Y:S05]  /*2bf0*/  @P0 BRA `(.L_x_7105) ;  /* 0x0000000000340947 */ /* 0x000fea0003800000 */
[----:B-12---:R-:W1:Y:S01]  /*2c00*/  LDC.64 R2, c[0x0][0x388] ;  /* 0x0000e200ff027b82 */ /* 0x006e620000000a00 */
[----:B------:R-:W-:Y:S01]  /*2c10*/  IADD3 R5, PT, PT, R0, R17, RZ ;  /* 0x0000001100057210 */ /* 0x000fe20007ffe0ff */
[----:B------:R-:W-:-:S04]  /*2c20*/  VIADD R17, R17, 0x80 ;  /* 0x0000008011117836 */ /* 0x000fc80000000000 */
[----:B-1----:R-:W-:-:S05]  /*2c30*/  IMAD.WIDE.U32 R2, R5, 0x2, R2 ;  /* 0x0000000205027825 */ /* 0x002fca00078e0002 */
[----:B------:R3:W-:Y:S02]  /*2c40*/  STG.E.U16 desc[UR4][R2.64], R7 ;  /* 0x0000000702007986 */ /* 0x0007e4000c101504 */
.L_x_7104:
        /* <DEDUP_REMOVED lines=8> */
.L_x_7105:
[----:B------:R-:W-:Y:S05]  /*2cd0*/  BSYNC.RELIABLE B1 ;  /* 0x0000000000017941 */ /* 0x000fea0003800100 */
.L_x_7100:
[----:B------:R-:W-:-:S13]  /*2ce0*/  ISETP.GE.U32.AND P0, PT, R17, R16, PT ;  /* 0x000000101100720c */ /* 0x000fda0003f06070 */
[----:B-123--:R-:W1:Y:S01]  /*2cf0*/  @!P0 LDC.64 R2, c[0x0][0x388] ;  /* 0x0000e200ff028b82 */ /* 0x00ee620000000a00 */
[----:B------:R-:W-:Y:S01]  /*2d00*/  @!P0 IADD3 R5, PT, PT, R0, R17, RZ ;  /* 0x0000001100058210 */ /* 0x000fe20007ffe0ff */
[----:B------:R-:W-:-:S04]  /*2d10*/  @!P0 VIADD R17, R17, 0x80 ;  /* 0x0000008011118836 */ /* 0x000fc80000000000 */
[----:B-1----:R-:W-:-:S05]  /*2d20*/  @!P0 IMAD.WIDE.U32 R2, R5, 0x2, R2 ;  /* 0x0000000205028825 */ /* 0x002fca00078e0002 */
[----:B------:R4:W-:Y:S02]  /*2d30*/  @!P0 STG.E.U16 desc[UR4][R2.64], R9 ;  /* 0x0000000902008986 */ /* 0x0009e4000c101504 */
.L_x_7106:
[----:B------:R-:W-:Y:S05]  /*2d40*/  BSYNC.RECONVERGENT B0 ;  /* 0x0000000000007941 */ /* 0x000fea0003800200 */
.L_x_7099:
        /* <DEDUP_REMOVED lines=8> */
.L_x_7011:
[----:B------:R-:W0:Y:S01]  /*2dd0*/  S2R R6, SR_TID.X ;  /* 0x0000000000067919 */ /* 0x000e220000002100 */
[----:B------:R-:W1:Y:S02]  /*2de0*/  LDC.64 R2, c[0x0][0x390] ;  /* 0x0000e400ff027b82 */ /* 0x000e640000000a00 */
[----:B-1----:R-:W-:-:S04]  /*2df0*/  IMAD.WIDE.U32 R2, R0, 0x2, R2 ;  /* 0x0000000200027825 */ /* 0x002fc800078e0002 */
[----:B0-----:R-:W-:-:S05]  /*2e00*/  IMAD.WIDE.U32 R12, R6, 0x8, R2 ;  /* 0x00000008060c7825 */ /* 0x001fca00078e0002 */
[----:B------:R-:W2:Y:S04]  /*2e10*/  LDG.E.64 R4, desc[UR4][R12.64] ;  /* 0x000000040c047981 */ /* 0x000ea8000c1e1b00 */
[----:B------:R0:W5:Y:S01]  /*2e20*/  LDG.E.64 R2, desc[UR4][R12.64+0x400] ;  /* 0x000400040c027981 */ /* 0x000162000c1e1b00 */
        /* <DEDUP_REMOVED lines=37> */
.L_x_7111:
[----:B------:R-:W-:Y:S05]  /*3080*/  BSYNC.RECONVERGENT B1 ;  /* 0x0000000000017941 */ /* 0x000fea0003800200 */
.L_x_7110:
[----:B------:R-:W-:Y:S01]  /*3090*/  FFMA.FTZ R15, -R12, R16, R7 ;  /* 0x000000100c0f7223 */ /* 0x000fe20000010107 */
[----:B------:R-:W-:Y:S06]  /*30a0*/  BRA `(.L_x_7108) ;  /* 0x0000000000787947 */ /* 0x000fec0003800000 */
.L_x_7109:
        /* <DEDUP_REMOVED lines=14> */
.L_x_7114:
        /* <DEDUP_REMOVED lines=13> */
.L_x_7113:
[----:B------:R-:W-:Y:S05]  /*3260*/  BSYNC.RECONVERGENT B1 ;  /* 0x0000000000017941 */ /* 0x000fea0003800200 */
.L_x_7112:
[----:B0-----:R-:W-:-:S04]  /*3270*/  FMUL.FTZ R12, R13, 1.1920928955078125e-07 ;  /* 0x340000000d0c7820 */ /* 0x001fc80000410000 */
[----:B------:R-:W-:-:S07]  /*3280*/  FMUL.FTZ R15, R9, R12 ;  /* 0x0000000c090f7220 */ /* 0x000fce0000410000 */
.L_x_7108:
[----:B------:R-:W-:Y:S05]  /*3290*/  BSYNC.RECONVERGENT B0 ;  /* 0x0000000000007941 */ /* 0x000fea0003800200 */
.L_x_7107:
        /* <DEDUP_REMOVED lines=31> */
.L_x_7120:
[----:B------:R-:W-:Y:S01]  /*3490*/  FSETP.GEU.FTZ.AND P0, PT, R15, -R4, PT ;  /* 0x800000040f00720b */ /* 0x000fe20003f1e000 */
[----:B------:R-:W-:-:S12]  /*34a0*/  FADD.FTZ R16, R16, -1 ;  /* 0xbf80000010107421 */ /* 0x000fd80000010000 */
[----:B------:R-:W-:-:S07]  /*34b0*/  @!P0 FADD.FTZ R16, R16, -1 ;  /* 0xbf80000010108421 */ /* 0x000fce0000010000 */
.L_x_7119:
[----:B------:R-:W-:Y:S05]  /*34c0*/  BSYNC.RECONVERGENT B1 ;  /* 0x0000000000017941 */ /* 0x000fea0003800200 */
.L_x_7118:
[----:B------:R-:W-:Y:S01]  /*34d0*/  FFMA.FTZ R13, -R4, R16, R7 ;  /* 0x00000010040d7223 */ /* 0x000fe20000010107 */
[----:B------:R-:W-:Y:S06]  /*34e0*/  BRA `(.L_x_7116) ;  /* 0x0000000000787947 */ /* 0x000fec0003800000 */
.L_x_7117:
        /* <DEDUP_REMOVED lines=14> */
.L_x_7123:
        /* <DEDUP_REMOVED lines=13> */
.L_x_7122:
[----:B------:R-:W-:Y:S05]  /*36a0*/  BSYNC.RECONVERGENT B1 ;  /* 0x0000000000017941 */ /* 0x000fea0003800200 */
.L_x_7121:
[----:B------:R-:W-:-:S04]  /*36b0*/  FMUL.FTZ R13, R12, 1.1920928955078125e-07 ;  /* 0x340000000c0d7820 */ /* 0x000fc80000410000 */
[----:B------:R-:W-:-:S07]  /*36c0*/  FMUL.FTZ R13, R4, R13 ;  /* 0x0000000d040d7220 */ /* 0x000fce0000410000 */
.L_x_7116:
[----:B------:R-:W-:Y:S05]  /*36d0*/  BSYNC.RECONVERGENT B0 ;  /* 0x0000000000007941 */ /* 0x000fea0003800200 */
.L_x_7115:
        /* <DEDUP_REMOVED lines=31> */
.L_x_7129:
[----:B------:R-:W-:Y:S01]  /*38d0*/  FSETP.GEU.FTZ.AND P0, PT, R15, -R14, PT ;  /* 0x8000000e0f00720b */ /* 0x000fe20003f1e000 */
[----:B------:R-:W-:-:S12]  /*38e0*/  FADD.FTZ R18, R18, -1 ;  /* 0xbf80000012127421 */ /* 0x000fd80000010000 */
[----:B------:R-:W-:-:S07]  /*38f0*/  @!P0 FADD.FTZ R18, R18, -1 ;  /* 0xbf80000012128421 */ /* 0x000fce0000010000 */
.L_x_7128:
[----:B------:R-:W-:Y:S05]  /*3900*/  BSYNC.RECONVERGENT B1 ;  /* 0x0000000000017941 */ /* 0x000fea0003800200 */
.L_x_7127:
[----:B------:R-:W-:Y:S01]  /*3910*/  FFMA.FTZ R15, -R14, R18, R7 ;  /* 0x000000120e0f7223 */ /* 0x000fe20000010107 */
[----:B------:R-:W-:Y:S06]  /*3920*/  BRA `(.L_x_7125) ;  /* 0x0000000000787947 */ /* 0x000fec0003800000 */
.L_x_7126:
        /* <DEDUP_REMOVED lines=14> */
.L_x_7132:
        /* <DEDUP_REMOVED lines=13> */
.L_x_7131:
[----:B------:R-:W-:Y:S05]  /*3ae0*/  BSYNC.RECONVERGENT B1 ;  /* 0x0000000000017941 */ /* 0x000fea0003800200 */
.L_x_7130:
[----:B------:R-:W-:-:S04]  /*3af0*/  FMUL.FTZ R15, R13, 1.1920928955078125e-07 ;  /* 0x340000000d0f7820 */ /* 0x000fc80000410000 */
[----:B------:R-:W-:-:S07]  /*3b00*/  FMUL.FTZ R15, R12, R15 ;  /* 0x0000000f0c0f7220 */ /* 0x000fce0000410000 */
.L_x_7125:
[----:B------:R-:W-:Y:S05]  /*3b10*/  BSYNC.RECONVERGENT B0 ;  /* 0x0000000000007941 */ /* 0x000fea0003800200 */
.L_x_7124:
        /* <DEDUP_REMOVED lines=31> */
.L_x_7138:
[----:B------:R-:W-:Y:S01]  /*3d10*/  FSETP.GEU.FTZ.AND P0, PT, R15, -R12, PT ;  /* 0x8000000c0f00720b */ /* 0x000fe20003f1e000 */
[----:B------:R-:W-:-:S12]  /*3d20*/  FADD.FTZ R18, R18, -1 ;  /* 0xbf80000012127421 */ /* 0x000fd80000010000 */
[----:B------:R-:W-:-:S07]  /*3d30*/  @!P0 FADD.FTZ R18, R18, -1 ;  /* 0xbf80000012128421 */ /* 0x000fce0000010000 */
.L_x_7137:
[----:B------:R-:W-:Y:S05]  /*3d40*/  BSYNC.RECONVERGENT B1 ;  /* 0x0000000000017941 */ /* 0x000fea0003800200 */
.L_x_7136:
[----:B------:R-:W-:Y:S01]  /*3d50*/  FFMA.FTZ R13, -R12, R18, R7 ;  /* 0x000000120c0d7223 */ /* 0x000fe20000010107 */
[----:B------:R-:W-:Y:S06]  /*3d60*/  BRA `(.L_x_7134) ;  /* 0x0000000000787947 */ /* 0x000fec0003800000 */
.L_x_7135:
[----:B------:R-:W-:Y:S01]  /*3d70*/  LOP3.LUT R13, R16, 0xff800000, RZ, 0xc0, !PT ;  /* 0xff800000100d7812 */ /* 0x000fe200078ec0ff */
[----:B------:R-:W-:Y:S01]  /*3d80*/  BSSY.RECONVERGENT B1, `(.L_x_7139) ;  /* 0x000001a000017945 */ /* 0x000fe20003800200 */
[----:B------:R-:W-:Y:S02]  /*3d90*/  ISETP.GT.U32.AND P2, PT, R7, 0x7f7fffff, PT ;  /* 0x7f7fffff0700780c */ /* 0x000fe40003f44070 */
[----:B------:R-:W-:Y:S01]  /*3da0*/  FSETP.GT.FTZ.AND P1, PT, |R14|, RZ, PT ;  /* 0x000000ff0e00720b */ /* 0x000fe20003f34200 */
[----:B------:R-:W-:-:S05]  /*3db0*/  IMAD.IADD R12, R10, 0x1, -R13 ;  /* 0x000000010a0c7824 */ /* 0x000fca00078e0a0d */
[----:B------:R-:W-:Y:S02]  /*3dc0*/  LOP3.LUT P0, R15, R12, 0xff800000, RZ, 0xc0, !PT ;  /* 0xff8000000c0f7812 */ /* 0x000fe4000780c0ff */
[----:B------:R-:W-:Y:S02]  /*3dd0*/  FSEL R12, R13, +QNAN , !P2 ;  /* 0x7fffffff0d0c7808 */ /* 0x000fe40005000000 */
[----:B------:R-:W-:Y:S02]  /*3de0*/  MOV R13, R11 ;  /* 0x0000000b000d7202 */ /* 0x000fe40000000f00 */
[----:B------:R-:W-:-:S07]  /*3df0*/  FSEL R12, R12, +QNAN , P1 ;  /* 0x7fffffff0c0c7808 */ /* 0x000fce0000800000 */
[----:B------:R-:W-:Y:S05]  /*3e00*/  @!P0 BRA `(.L_x_7140) ;  /* 0x0000000000448947 */ /* 0x000fea0003800000 */
[----:B------:R-:W-:Y:S01]  /*3e10*/  LOP3.LUT R16, R16, 0x7fffff, RZ, 0xc0, !PT ;  /* 0x007fffff10107812 */ /* 0x000fe200078ec0ff */
[----:B------:R-:W-:-:S03]  /*3e20*/  IMAD.MOV.U32 R13, RZ, RZ, R11 ;  /* 0x000000ffff0d7224 */ /* 0x000fc600078e000b */
[----:B------:R-:W-:-:S04]  /*3e30*/  LOP3.LUT R16, R16, 0x3f800000, RZ, 0xfc, !PT ;  /* 0x3f80000010107812 */ /* 0x000fc800078efcff */
[----:B------:R0:W1:Y:S03]  /*3e40*/  MUFU.RCP R14, R16 ;  /* 0x00000010000e7308 */ /* 0x0000660000001000 */
.L_x_7141:
        /* <DEDUP_REMOVED lines=13> */
.L_x_7140:
[----:B------:R-:W-:Y:S05]  /*3f20*/  BSYNC.RECONVERGENT B1 ;  /* 0x0000000000017941 */ /* 0x000fea0003800200 */
.L_x_7139:
[----:B------:R-:W-:-:S04]  /*3f30*/  FMUL.FTZ R13, R13, 1.1920928955078125e-07 ;  /* 0x340000000d0d7820 */ /* 0x000fc80000410000 */
[----:B------:R-:W-:-:S07]  /*3f40*/  FMUL.FTZ R13, R12, R13 ;  /* 0x0000000d0c0d7220 */ /* 0x000fce0000410000 */
.L_x_7134:
[----:B------:R-:W-:Y:S05]  /*3f50*/  BSYNC.RECONVERGENT B0 ;  /* 0x0000000000007941 */ /* 0x000fea0003800200 */
.L_x_7133:
[----:B-----5:R-:W-:Y:S01]  /*3f60*/  HADD2.F32 R14, -RZ, R2.H0_H0 ;  /* 0x20000002ff0e7230 */ /* 0x020fe20000004100 */
        /* <DEDUP_REMOVED lines=30> */
.L_x_7147:
[----:B------:R-:W-:Y:S01]  /*4150*/  FSETP.GEU.FTZ.AND P0, PT, R15, -R16, PT ;  /* 0x800000100f00720b */ /* 0x000fe20003f1e000 */
[----:B------:R-:W-:-:S12]  /*4160*/  FADD.FTZ R20, R20, -1 ;  /* 0xbf80000014147421 */ /* 0x000fd80000010000 */
[----:B------:R-:W-:-:S07]  /*4170*/  @!P0 FADD.FTZ R20, R20, -1 ;  /* 0xbf80000014148421 */ /* 0x000fce0000010000 */
.L_x_7146:
[----:B------:R-:W-:Y:S05]  /*4180*/  BSYNC.RECONVERGENT B1 ;  /* 0x0000000000017941 */ /* 0x000fea0003800200 */
.L_x_7145:
[----:B------:R-:W-:Y:S01]  /*4190*/  FFMA.FTZ R15, -R16, R20, R7 ;  /* 0x00000014100f7223 */ /* 0x000fe20000010107 */
[----:B------:R-:W-:Y:S06]  /*41a0*/  BRA `(.L_x_7143) ;  /* 0x0000000000787947 */ /* 0x000fec0003800000 */
.L_x_7144:
        /* <DEDUP_REMOVED lines=14> */
.L_x_7150:
        /* <DEDUP_REMOVED lines=13> */
.L_x_7149:
[----:B------:R-:W-:Y:S05]  /*4360*/  BSYNC.RECONVERGENT B1 ;  /* 0x0000000000017941 */ /* 0x000fea0003800200 */
.L_x_7148:
[----:B------:R-:W-:-:S04]  /*4370*/  FMUL.FTZ R14, R14, 1.1920928955078125e-07 ;  /* 0x340000000e0e7820 */ /* 0x000fc80000410000 */
[----:B------:R-:W-:-:S07]  /*4380*/  FMUL.FTZ R15, R13, R14 ;  /* 0x0000000e0d0f7220 */ /* 0x000fce0000410000 */
.L_x_7143:
[----:B------:R-:W-:Y:S05]  /*4390*/  BSYNC.RECONVERGENT B0 ;  /* 0x0000000000007941 */ /* 0x000fea0003800200 */
.L_x_7142:
        /* <DEDUP_REMOVED lines=31> */
.L_x_7156:
[----:B------:R-:W-:Y:S01]  /*4590*/  FSETP.GEU.FTZ.AND P0, PT, R15, -R16, PT ;  /* 0x800000100f00720b */ /* 0x000fe20003f1e000 */
[----:B------:R-:W-:-:S12]  /*45a0*/  FADD.FTZ R20, R20, -1 ;  /* 0xbf80000014147421 */ /* 0x000fd80000010000 */
[----:B------:R-:W-:-:S07]  /*45b0*/  @!P0 FADD.FTZ R20, R20, -1 ;  /* 0xbf80000014148421 */ /* 0x000fce0000010000 */
.L_x_7155:
[----:B------:R-:W-:Y:S05]  /*45c0*/  BSYNC.RECONVERGENT B1 ;  /* 0x0000000000017941 */ /* 0x000fea0003800200 */
.L_x_7154:
[----:B------:R-:W-:Y:S01]  /*45d0*/  FFMA.FTZ R13, -R16, R20, R7 ;  /* 0x00000014100d7223 */ /* 0x000fe20000010107 */
[----:B------:R-:W-:Y:S06]  /*45e0*/  BRA `(.L_x_7152) ;  /* 0x0000000000787947 */ /* 0x000fec0003800000 */
.L_x_7153:
        /* <DEDUP_REMOVED lines=14> */
.L_x_7159:
        /* <DEDUP_REMOVED lines=13> */
.L_x_7158:
[----:B------:R-:W-:Y:S05]  /*47a0*/  BSYNC.RECONVERGENT B1 ;  /* 0x0000000000017941 */ /* 0x000fea0003800200 */
.L_x_7157:
[----:B------:R-:W-:-:S04]  /*47b0*/  FMUL.FTZ R14, R14, 1.1920928955078125e-07 ;  /* 0x340000000e0e7820 */ /* 0x000fc80000410000 */
[----:B------:R-:W-:-:S07]  /*47c0*/  FMUL.FTZ R13, R13, R14 ;  /* 0x0000000e0d0d7220 */ /* 0x000fce0000410000 */
.L_x_7152:
[----:B------:R-:W-:Y:S05]  /*47d0*/  BSYNC.RECONVERGENT B0 ;  /* 0x0000000000007941 */ /* 0x000fea0003800200 */
.L_x_7151:
[----:B------:R-:W-:Y:S01]  /*47e0*/  HADD2.F32 R14, -RZ, R3.H0_H0 ;  /* 0x20000003ff0e7230 */ /* 0x000fe20000004100 */
[C---:B------:R-:W-:Y:S01]  /*47f0*/  FSETP.NAN.FTZ.AND P0, PT, |R13|.reuse, |R13|, PT ;  /* 0x4000000d0d00720b */ /* 0x040fe20003f18200 */
[----:B------:R-:W-:Y:S01]  /*4800*/  BSSY.RECONVERGENT B0, `(.L_x_7160) ;  /* 0x0000041000007945 */ /* 0x000fe20003800200 */
[----:B0-----:R-:W-:Y:S02]  /*4810*/  LOP3.LUT R16, R13, 0x80000000, R8, 0xb8, !PT ;  /* 0x800000000d107812 */ /* 0x001fe400078eb808 */
        /* <DEDUP_REMOVED lines=27> */
.L_x_7165:
[----:B------:R-:W-:Y:S01]  /*49d0*/  FSETP.GEU.FTZ.AND P0, PT, R17, -R16, PT ;  /* 0x800000101100720b */ /* 0x000fe20003f1e000 */
[----:B------:R-:W-:-:S12]  /*49e0*/  FADD.FTZ R20, R20, -1 ;  /* 0xbf80000014147421 */ /* 0x000fd80000010000 */
[----:B------:R-:W-:-:S07]  /*49f0*/  @!P0 FADD.FTZ R20, R20, -1 ;  /* 0xbf80000014148421 */ /* 0x000fce0000010000 */
.L_x_7164:
[----:B------:R-:W-:Y:S05]  /*4a00*/  BSYNC.RECONVERGENT B1 ;  /* 0x0000000000017941 */ /* 0x000fea0003800200 */
.L_x_7163:
[----:B------:R-:W-:Y:S01]  /*4a10*/  FFMA.FTZ R15, -R16, R20, R7 ;  /* 0x00000014100f7223 */ /* 0x000fe20000010107 */
[----:B------:R-:W-:Y:S06]  /*4a20*/  BRA `(.L_x_7161) ;  /* 0x0000000000787947 */ /* 0x000fec0003800000 */
.L_x_7162:
        /* <DEDUP_REMOVED lines=14> */
.L_x_7168:
        /* <DEDUP_REMOVED lines=13> */
.L_x_7167:
[----:B------:R-:W-:Y:S05]  /*4be0*/  BSYNC.RECONVERGENT B1 ;  /* 0x0000000000017941 */ /* 0x000fea0003800200 */
.L_x_7166:
[----:B0-----:R-:W-:-:S04]  /*4bf0*/  FMUL.FTZ R15, R18, 1.1920928955078125e-07 ;  /* 0x34000000120f7820 */ /* 0x001fc80000410000 */
[----:B------:R-:W-:-:S07]  /*4c00*/  FMUL.FTZ R15, R14, R15 ;  /* 0x0000000f0e0f7220 */ /* 0x000fce0000410000 */
.L_x_7161:
[----:B------:R-:W-:Y:S05]  /*4c10*/  BSYNC.RECONVERGENT B0 ;  /* 0x0000000000007941 */ /* 0x000fea0003800200 */
.L_x_7160:
[----:B------:R-:W-:Y:S01]  /*4c20*/  HADD2.F32 R16, -RZ, R3.H1_H1 ;  /* 0x30000003ff107230 */ /* 0x000fe20000004100 */
        /* <DEDUP_REMOVED lines=29> */
.L_x_7174:
[----:B------:R-:W-:Y:S01]  /*4e00*/  FSETP.GEU.FTZ.AND P0, PT, R15, -R10, PT ;  /* 0x8000000a0f00720b */ /* 0x000fe20003f1e000 */
[----:B------:R-:W-:-:S12]  /*4e10*/  FADD.FTZ R18, R18, -1 ;  /* 0xbf80000012127421 */ /* 0x000fd80000010000 */
[----:B------:R-:W-:-:S07]  /*4e20*/  @!P0 FADD.FTZ R18, R18, -1 ;  /* 0xbf80000012128421 */ /* 0x000fce0000010000 */
.L_x_7173:
[----:B------:R-:W-:Y:S05]  /*4e30*/  BSYNC.RECONVERGENT B1 ;  /* 0x0000000000017941 */ /* 0x000fea0003800200 */
.L_x_7172:
[----:B------:R-:W-:Y:S01]  /*4e40*/  FFMA.FTZ R7, -R10, R18, R7 ;  /* 0x000000120a077223 */ /* 0x000fe20000010107 */
[----:B------:R-:W-:Y:S06]  /*4e50*/  BRA `(.L_x_7170) ;  /* 0x0000000000707947 */ /* 0x000fec0003800000 */
.L_x_7171:
        /* <DEDUP_REMOVED lines=12> */
.L_x_7177:
        /* <DEDUP_REMOVED lines=13> */
.L_x_7176:
[----:B------:R-:W-:Y:S05]  /*4ff0*/  BSYNC.RECONVERGENT B1 ;  /* 0x0000000000017941 */ /* 0x000fea0003800200 */
.L_x_7175:
[----:B------:R-:W-:-:S04]  /*5000*/  FMUL.FTZ R7, R11, 1.1920928955078125e-07 ;  /* 0x340000000b077820 */ /* 0x000fc80000410000 */
[----:B------:R-:W-:-:S07]  /*5010*/  FMUL.FTZ R7, R18, R7 ;  /* 0x0000000712077220 */ /* 0x000fce0000410000 */
.L_x_7170:
[----:B------:R-:W-:Y:S05]  /*5020*/  BSYNC.RECONVERGENT B0 ;  /* 0x0000000000007941 */ /* 0x000fea0003800200 */
.L_x_7169:
[----:B------:R-:W1:Y:S01]  /*5030*/  LDC.64 R10, c[0x0][0x388] ;  /* 0x0000e200ff0a7b82 */ /* 0x000e620000000a00 */
[C---:B------:R-:W-:Y:S02]  /*5040*/  FSETP.NAN.FTZ.AND P0, PT, |R7|.reuse, |R7|, PT ;  /* 0x400000070700720b */ /* 0x040fe40003f18200 */
[C---:B------:R-:W-:Y:S02]  /*5050*/  LOP3.LUT R8, R7.reuse, 0x80000000, R8, 0xb8, !PT ;  /* 0x8000000007087812 */ /* 0x040fe400078eb808 */
[----:B------:R-:W-:Y:S02]  /*5060*/  F2FP.F16.F32.PACK_AB R4, R4, R9 ;  /* 0x000000090404723e */ /* 0x000fe400000000ff */
[----:B------:R-:W-:Y:S02]  /*5070*/  FSEL R8, R7, R8, P0 ;  /* 0x0000000807087208 */ /* 0x000fe40000000000 */
[----:B------:R-:W-:Y:S02]  /*5080*/  F2FP.F16.F32.PACK_AB R5, R12, R5 ;  /* 0x000000050c05723e */ /* 0x000fe400000000ff */
[----:B------:R-:W-:-:S02]  /*5090*/  F2FP.F16.F32.PACK_AB R2, R13, R2 ;  /* 0x000000020d02723e */ /* 0x000fc400000000ff */
[----:B------:R-:W-:Y:S01]  /*50a0*/  F2FP.F16.F32.PACK_AB R3, R8, R3 ;  /* 0x000000030803723e */ /* 0x000fe200000000ff */
[----:B-1----:R-:W-:-:S04]  /*50b0*/  IMAD.WIDE.U32 R10, R0, 0x2, R10 ;  /* 0x00000002000a7825 */ /* 0x002fc800078e000a */
[----:B------:R-:W-:-:S05]  /*50c0*/  IMAD.WIDE.U32 R10, R6, 0x8, R10 ;  /* 0x00000008060a7825 */ /* 0x000fca00078e000a */
[----:B------:R-:W-:Y:S04]  /*50d0*/  STG.E.64 desc[UR4][R10.64], R4 ;  /* 0x000000040a007986 */ /* 0x000fe8000c101b04 */
[----:B------:R-:W-:Y:S01]  /*50e0*/  STG.E.64 desc[UR4][R10.64+0x400], R2 ;  /* 0x000400020a007986 */ /* 0x000fe2000c101b04 */
[----:B------:R-:W-:Y:S05]  /*50f0*/  EXIT ;  /* 0x000000000000794d */ /* 0x000fea0003800000 */
.L_x_7178:
        /* <DEDUP_REMOVED lines=16> */
.L_x_50009:


//--------------------- .text._ZN2at6native29vectorized_elementwise_kernelILi8ENS0_13AUnaryFunctorIN3c104HalfES4_S4_ZZZNS0_16fmod_kernel_cudaERNS_18TensorIteratorBaseEENKUlvE0_clEvENKUlvE1_clEvEUlS4_S4_E_EESt5arrayIPcLm2EEEEviT0_T1_ --------------------------
	.section	.text._ZN2at6native29vectorized_elementwise_kernelILi8ENS0_13AUnaryFunctorIN3c104HalfES4_S4_ZZZNS0_16fmod_kernel_cudaERNS_18TensorIteratorBaseEENKUlvE0_clEvENKUlvE1_clEvEUlS4_S4_E_EESt5arrayIPcLm2EEEEviT0_T1_,"ax",@progbits
	.align	128
        .global         _ZN2at6native29vectorized_elementwise_kernelILi8ENS0_13AUnaryFunctorIN3c104HalfES4_S4_ZZZNS0_16fmod_kernel_cudaERNS_18TensorIteratorBaseEENKUlvE0_clEvENKUlvE1_clEvEUlS4_S4_E_EESt5arrayIPcLm2EEEEviT0_T1_
        .type           _ZN2at6native29vectorized_elementwise_kernelILi8ENS0_13AUnaryFunctorIN3c104HalfES4_S4_ZZZNS0_16fmod_kernel_cudaERNS_18TensorIteratorBaseEENKUlvE0_clEvENKUlvE1_clEvEUlS4_S4_E_EESt5arrayIPcLm2EEEEviT0_T1_,@function
        .size           _ZN2at6native29vectorized_elementwise_kernelILi8ENS0_13AUnaryFunctorIN3c104HalfES4_S4_ZZZNS0_16fmod_kernel_cudaERNS_18TensorIteratorBaseEENKUlvE0_clEvENKUlvE1_clEvEUlS4_S4_E_EESt5arrayIPcLm2EEEEviT0_T1_,(.L_x_50010 - _ZN2at6native29vectorized_elementwise_kernelILi8ENS0_13AUnaryFunctorIN3c104HalfES4_S4_ZZZNS0_16fmod_kernel_cudaERNS_18TensorIteratorBaseEENKUlvE0_clEvENKUlvE1_clEvEUlS4_S4_E_EESt5arrayIPcLm2EEEEviT0_T1_)
        .other          _ZN2at6native29vectorized_elementwise_kernelILi8ENS0_13AUnaryFunctorIN3c104HalfES4_S4_ZZZNS0_16fmod_kernel_cudaERNS_18TensorIteratorBaseEENKUlvE0_clEvENKUlvE1_clEvEUlS4_S4_E_EESt5arrayIPcLm2EEEEviT0_T1_,@"STO_CUDA_ENTRY STV_DEFAULT"
_ZN2at6native29vectorized_elementwise_kernelILi8ENS0_13AUnaryFunctorIN3c104HalfES4_S4_ZZZNS0_16fmod_kernel_cudaERNS_18TensorIteratorBaseEENKUlvE0_clEvENKUlvE1_clEvEUlS4_S4_E_EESt5arrayIPcLm2EEEEviT0_T1_:
.text._ZN2at6native29vectorized_elementwise_kernelILi8ENS0_13AUnaryFunctorIN3c104HalfES4_S4_ZZZNS0_16fmod_kernel_cudaERNS_18TensorIteratorBaseEENKUlvE0_clEvENKUlvE1_clEvEUlS4_S4_E_EESt5arrayIPcLm2EEEEviT0_T1_:
[----:B------:R-:W-:Y:S01]  /*0000*/  LDC R1, c[0x0][0x37c] ;  /* 0x0000df00ff017b82 */ /* 0x000fe20000000800 */
[----:B------:R-:W-:Y:S05]  /*0010*/  EXIT ;  /* 0x000000000000794d */ /* 0x000fea0003800000 */
.L_x_7179:
        /* <DEDUP_REMOVED lines=14> */
.L_x_50010:


//--------------------- .text._ZN2at6native18elementwise_kernelILi128ELi4EZNS0_15gpu_kernel_implINS0_13BinaryFunctorIfffZZZNS0_16fmod_kernel_cudaERNS_18TensorIteratorBaseEENKUlvE0_clEvENKUlvE0_clEvEUlffE_EEEEvS5_RKT_EUliE_EEviT1_ --------------------------
	.section	.text._ZN2at6native18elementwise_kernelILi128ELi4EZNS0_15gpu_kernel_implINS0_13BinaryFunctorIfffZZZNS0_16fmod_kernel_cudaERNS_18TensorIteratorBaseEENKUlvE0_clEvENKUlvE0_clEvEUlffE_EEEEvS5_RKT_EUliE_EEviT1_,"ax",@progbits
	.align	128
        .global         _ZN2at6native18elementwise_kernelILi128ELi4EZNS0_15gpu_kernel_implINS0_13BinaryFunctorIfffZZZNS0_16fmod_kernel_cudaERNS_18TensorIteratorBaseEENKUlvE0_clEvENKUlvE0_clEvEUlffE_EEEEvS5_RKT_EUliE_EEviT1_
        .type           _ZN2at6native18elementwise_kernelILi128ELi4EZNS0_15gpu_kernel_implINS0_13BinaryFunctorIfffZZZNS0_16fmod_kernel_cudaERNS_18TensorIteratorBaseEENKUlvE0_clEvENKUlvE0_clEvEUlffE_EEEEvS5_RKT_EUliE_EEviT1_,@function
        .size           _ZN2at6native18elementwise_kernelILi128ELi4EZNS0_15gpu_kernel_implINS0_13BinaryFunctorIfffZZZNS0_16fmod_kernel_cudaERNS_18TensorIteratorBaseEENKUlvE0_clEvENKUlvE0_clEvEUlffE_EEEEvS5_RKT_EUliE_EEviT1_,(.L_x_50011 - _ZN2at6native18elementwise_kernelILi128ELi4EZNS0_15gpu_kernel_implINS0_13BinaryFunctorIfffZZZNS0_16fmod_kernel_cudaERNS_18TensorIteratorBaseEENKUlvE0_clEvENKUlvE0_clEvEUlffE_EEEEvS5_RKT_EUliE_EEviT1_)
        .other          _ZN2at6native18elementwise_kernelILi128ELi4EZNS0_15gpu_kernel_implINS0_13BinaryFunctorIfffZZZNS0_16fmod_kernel_cudaERNS_18TensorIteratorBaseEENKUlvE0_clEvENKUlvE0_clEvEUlffE_EEEEvS5_RKT_EUliE_EEviT1_,@"STO_CUDA_ENTRY STV_DEFAULT"
_ZN2at6native18elementwise_kernelILi128ELi4EZNS0_15gpu_kernel_implINS0_13BinaryFunctorIfffZZZNS0_16fmod_kernel_cudaERNS_18TensorIteratorBaseEENKUlvE0_clEvENKUlvE0_clEvEUlffE_EEEEvS5_RKT_EUliE_EEviT1_:
.text._ZN2at6native18elementwise_kernelILi128ELi4EZNS0_15gpu_kernel_implINS0_13BinaryFunctorIfffZZZNS0_16fmod_kernel_cudaERNS_18TensorIteratorBaseEENKUlvE0_clEvENKUlvE0_clEvEUlffE_EEEEvS5_RKT_EUliE_EEviT1_:
        /* <DEDUP_REMOVED lines=24> */
[----:B------:R-:W-:Y:S01]  /*0180*/  HFMA2 R16, -RZ, RZ, 0, 0 ;  /* 0x00000000ff107431 */ /* 0x000fe200000001ff */
[----:B------:R-:W1:Y:S01]  /*0190*/  LDCU UR6, c[0x0][0x38c] ;  /* 0x00007180ff0677ac */ /* 0x000e620008000800 */
[----:B------:R-:W2:Y:S01]  /*01a0*/  LDCU.64 UR8, c[0x0][0x4b8] ;  /* 0x00009700ff0877ac */ /* 0x000ea20008000a00 */
[----:B------:R-:W-:Y:S02]  /*01b0*/  UISETP.NE.AND UP0, UPT, UR41, URZ, UPT ;  /* 0x000000ff2900728c */ /* 0x000fe4000bf05270 */
        /* <DEDUP_REMOVED lines=343> */
.L_x_7182:
[----:B------:R-:W0:Y:S01]  /*1730*/  LDCU.64 UR6, c[0x0][0x5f0] ;  /* 0x0000be00ff0677ac */ /* 0x000e220008000a00 */
[----:B------:R-:W-:Y:S01]  /*1740*/  BSSY.RECONVERGENT B6, `(.L_x_7183) ;  /* 0x00000e5000067945 */ /* 0x000fe20003800200 */
        /* <DEDUP_REMOVED lines=14> */
[----:B--2---:R4:W0:Y:S01]  /*1830*/  I2F.S16 R19, R2 ;  /* 0x0000000200137306 */ /* 0x0048220000101400 */
[----:B------:R-:W-:Y:S05]  /*1840*/  BRA `(.L_x_7189) ;  /* 0x0000000c00507947 */ /* 0x000fea0003800000 */
.L_x_7187:
[----:B------:R-:W2:Y:S02]  /*1850*/  LDG.E.U8 R2, desc[UR36][R2.64] ;  /* 0x0000002402027981 */ /* 0x000ea4000c1e1100 */
[----:B--2---:R-:W-:Y:S01]  /*1860*/  I2FP.F32.U32 R19, R2 ;  /* 0x0000000200137245 */ /* 0x004fe20000201000 */
[----:B------:R-:W-:Y:S06]  /*1870*/  BRA `(.L_x_7189) ;  /* 0x0000000c00447947 */ /* 0x000fec0003800000 */
.L_x_7186:
[----:B------:R-:W-:-:S09]  /*1880*/  UISETP.NE.AND UP0, UPT, UR4, 0x2, UPT ;  /* 0x000000020400788c */ /* 0x000fd2000bf05270 */
[----:B------:R-:W-:Y:S05]  /*1890*/  BRA.U !UP0, `(.L_x_7190) ;  /* 0x0000000108287547 */ /* 0x000fea000b800000 */
[----:B------:R-:W-:-:S09]  /*18a0*/  UISETP.NE.AND UP0, UPT, UR4, 0x3, UPT ;  /* 0x000000030400788c */ /* 0x000fd2000bf05270 */
[----:B------:R-:W-:Y:S05]  /*18b0*/  BRA.U !UP0, `(.L_x_7191) ;  /* 0x0000000108147547 */ /* 0x000fea000b800000 */
[----:B------:R-:W-:-:S09]  /*18c0*/  UISETP.NE.AND UP0, UPT, UR4, 0x4, UPT ;  /* 0x000000040400788c */ /* 0x000fd2000bf05270 */
[----:B------:R-:W-:Y:S05]  /*18d0*/  BRA.U UP0, `(.L_x_7188) ;  /* 0x0000000900b07547 */ /* 0x000fea000b800000 */
[----:B------:R-:W2:Y:S02]  /*18e0*/  LDG.E.64 R2, desc[UR36][R2.64] ;  /* 0x0000002402027981 */ /* 0x000ea4000c1e1b00 */
[----:B--2---:R2:W3:Y:S02]  /*18f0*/  I2F.S64 R19, R2 ;  /* 0x0000000200137312 */ /* 0x0044e40000301400 */
[----:B--23--:R-:W-:Y:S05]  /*1900*/  BRA `(.L_x_7189) ;  /* 0x0000000c00207947 */ /* 0x00cfea0003800000 */
.L_x_7191:
[----:B------:R-:W2:Y:S02]  /*1910*/  LDG.E R2, desc[UR36][R2.64] ;  /* 0x0000002402027981 */ /* 0x000ea4000c1e1900 */
[----:B--2---:R-:W-:Y:S01]  /*1920*/  I2FP.F32.S32 R19, R2 ;  /* 0x0000000200137245 */ /* 0x004fe20000201400 */
[----:B------:R-:W-:Y:S06]  /*1930*/  BRA `(.L_x_7189) ;  /* 0x0000000c00147947 */ /* 0x000fec0003800000 */
.L_x_7190:
[----:B------:R-:W2:Y:S02]  /*1940*/  LDG.E.U16 R2, desc[UR36][R2.64] ;  /* 0x0000002402027981 */ /* 0x000ea4000c1e1500 */
[----:B--2---:R2:W3:Y:S01]  /*1950*/  I2F.S16 R19, R2 ;  /* 0x0000000200137306 */ /* 0x0044e20000101400 */
[----:B------:R-:W-:Y:S05]  /*1960*/  BRA `(.L_x_7189) ;  /* 0x0000000c00087947 */ /* 0x000fea0003800000 */
.L_x_7185:
[----:B------:R-:W-:-:S09]  /*1970*/  UISETP.GT.AND UP0, UPT, UR4, 0x6, UPT ;  /* 0x000000060400788c */ /* 0x000fd2000bf04270 */
[----:B------:R-:W-:Y:S05]  /*1980*/  BRA.U UP0, `(.L_x_7192) ;  /* 0x0000000100247547 */ /* 0x000fea000b800000 */
[----:B------:R-:W-:-:S09]  /*1990*/  UISETP.NE.AND UP0, UPT, UR4, 0x5, UPT ;  /* 0x000000050400788c */ /* 0x000fd2000bf05270 */
[----:B------:R-:W-:Y:S05]  /*19a0*/  BRA.U !UP0, `(.L_x_7193) ;  /* 0x0000000108107547 */ /* 0x000fea000b800000 */
[----:B------:R-:W-:-:S09]  /*19b0*/  UISETP.NE.AND UP0, UPT, UR4, 0x6, UPT ;  /* 0x000000060400788c */ /* 0x000fd2000bf05270 */
[----:B------:R-:W-:Y:S05]  /*19c0*/  BRA.U UP0, `(.L_x_7188) ;  /* 0x0000000900747547 */ /* 0x000fea000b800000 */
[----:B------:R0:W5:Y:S01]  /*19d0*/  LDG.E R19, desc[UR36][R2.64] ;  /* 0x0000002402137981 */ /* 0x000162000c1e1900 */
[----:B------:R-:W-:Y:S05]  /*19e0*/  BRA `(.L_x_7189) ;  /* 0x0000000800e87947 */ /* 0x000fea0003800000 */
.L_x_7193:
[----:B------:R-:W2:Y:S02]  /*19f0*/  LDG.E.U16 R2, desc[UR36][R2.64] ;  /* 0x0000002402027981 */ /* 0x000ea4000c1e1500 */
[----:B--2---:R-:W-:Y:S01]  /*1a00*/  HADD2.F32 R19, -RZ, R2.H0_H0 ;  /* 0x20000002ff137230 */ /* 0x004fe20000004100 */
[----:B------:R-:W-:Y:S06]  /*1a10*/  BRA `(.L_x_7189) ;  /* 0x0000000800dc7947 */ /* 0x000fec0003800000 */
.L_x_7192:
[----:B------:R-:W-:-:S09]  /*1a20*/  UISETP.NE.AND UP0, UPT, UR4, 0x7, UPT ;  /* 0x000000070400788c */ /* 0x000fd2000bf05270 */
[----:B------:R-:W-:Y:S05]  /*1a30*/  BRA.U !UP0, `(.L_x_7194) ;  /* 0x0000000108247547 */ /* 0x000fea000b800000 */
[----:B------:R-:W-:-:S09]  /*1a40*/  UISETP.NE.AND UP0, UPT, UR4, 0x8, UPT ;  /* 0x000000080400788c */ /* 0x000fd2000bf05270 */
[----:B------:R-:W-:Y:S05]  /*1a50*/  BRA.U !UP0, `(.L_x_7195) ;  /* 0x0000000108107547 */ /* 0x000fea000b800000 */
[----:B------:R-:W-:-:S09]  /*1a60*/  UISETP.NE.AND UP0, UPT, UR4, 0x9, UPT ;  /* 0x000000090400788c */ /* 0x000fd2000bf05270 */
[----:B------:R-:W-:Y:S05]  /*1a70*/  BRA.U UP0, `(.L_x_7188) ;  /* 0x0000000900487547 */ /* 0x000fea000b800000 */
[----:B------:R1:W5:Y:S01]  /*1a80*/  LDG.E R19, desc[UR36][R2.64] ;  /* 0x0000002402137981 */ /* 0x000362000c1e1900 */
[----:B------:R-:W-:Y:S05]  /*1a90*/  BRA `(.L_x_7189) ;  /* 0x0000000800bc7947 */ /* 0x000fea0003800000 */
.L_x_7195:
[----:B------:R-:W2:Y:S02]  /*1aa0*/  LDG.E.U16 R2, desc[UR36][R2.64] ;  /* 0x0000002402027981 */ /* 0x000ea4000c1e1500 */
[----:B--2---:R-:W-:Y:S01]  /*1ab0*/  HADD2.F32 R19, -RZ, R2.H0_H0 ;  /* 0x20000002ff137230 */ /* 0x004fe20000004100 */
[----:B------:R-:W-:Y:S06]  /*1ac0*/  BRA `(.L_x_7189) ;  /* 0x0000000800b07947 */ /* 0x000fec0003800000 */
.L_x_7194:
        /* <DEDUP_REMOVED lines=9> */
[----:B0-----:R-:W-:Y:S01]  /*1b60*/  @!P0 FMUL R19, R19, 1.175494350822287508e-38 ;  /* 0x0080000013138820 */ /* 0x001fe20000400000 */
[----:B------:R-:W-:Y:S06]  /*1b70*/  BRA `(.L_x_7189) ;  /* 0x0000000800847947 */ /* 0x000fec0003800000 */
.L_x_7184:
        /* <DEDUP_REMOVED lines=10> */
[----:B------:R-:W-:Y:S01]  /*1c20*/  FSEL R19, RZ, 1, !P0 ;  /* 0x3f800000ff137808 */ /* 0x000fe20004000000 */
[----:B------:R-:W-:Y:S08]  /*1c30*/  BRA `(.L_x_7189) ;  /* 0x0000000800547947 */ /* 0x000ff00003800000 */
.L_x_7198:
        /* <DEDUP_REMOVED lines=11> */
.L_x_7197:
        /* <DEDUP_REMOVED lines=14> */
[----:B------:R-:W-:Y:S01]  /*1dd0*/  VIADD R5, R4, 0xfffffffc ;  /* 0xfffffffc04057836 */ /* 0x000fe20000000000 */
[----:B------:R-:W-:-:S04]  /*1de0*/  IADD3 R4, PT, PT, R0, 0x1000000, RZ ;  /* 0x0100000000047810 */ /* 0x000fc80007ffe0ff */
[----:B------:R-:W-:Y:S01]  /*1df0*/  SHF.L.U32 R6, R0, R5, RZ ;  /* 0x0000000500067219 */ /* 0x000fe200000006ff */
[----:B------:R-:W-:Y:S01]  /*1e00*/  IMAD.SHL.U32 R5, R5, 0x800000, RZ ;  /* 0x0080000005057824 */ /* 0x000fe200078e00ff */
[----:B------:R-:W-:-:S04]  /*1e10*/  SHF.R.S32.HI R4, RZ, 0x8, R4 ;  /* 0x00000008ff047819 */ /* 0x000fc80000011404 */
[----:B------:R-:W-:-:S05]  /*1e20*/  LEA.HI R5, R6, -R5, RZ, 0x1c ;  /* 0x8000000506057211 */ /* 0x000fca00078fe0ff */
[----:B------:R-:W-:-:S05]  /*1e30*/  VIADD R5, R5, 0x3c000000 ;  /* 0x3c00000005057836 */ /* 0x000fca0000000000 */
[----:B------:R-:W-:-:S04]  /*1e40*/  LOP3.LUT R4, R5, 0x7f800000, R4, 0xf8, !PT ;  /* 0x7f80000005047812 */ /* 0x000fc800078ef804 */
[----:B------:R-:W-:-:S04]  /*1e50*/  SEL R4, R4, RZ, P0 ;  /* 0x000000ff04047207 */ /* 0x000fc80000000000 */
[----:B------:R-:W-:Y:S01]  /*1e60*/  LOP3.LUT R19, R4, 0x80000000, R19, 0xf8, !PT ;  /* 0x8000000004137812 */ /* 0x000fe200078ef813 */
[----:B------:R-:W-:Y:S06]  /*1e70*/  BRA `(.L_x_7189) ;  /* 0x0000000400c47947 */ /* 0x000fec0003800000 */
.L_x_7200:
[----:B------:R-:W2:Y:S02]  /*1e80*/  LDG.E.U8 R2, desc[UR36][R2.64] ;  /* 0x0000002402027981 */ /* 0x000ea4000c1e1100 */
[C---:B--2---:R-:W-:Y:S01]  /*1e90*/  IMAD.SHL.U32 R4, R2.reuse, 0x2000000, RZ ;  /* 0x0200000002047824 */ /* 0x044fe200078e00ff */
[----:B------:R-:W-:-:S04]  /*1ea0*/  SHF.L.U32 R5, R2, 0x8, RZ ;  /* 0x0000000802057819 */ /* 0x000fc800000006ff */
[----:B------:R-:W-:Y:S02]  /*1eb0*/  ISETP.GT.U32.AND P0, PT, R4, 0x7ffffff, PT ;  /* 0x07ffffff0400780c */ /* 0x000fe40003f04070 */
[----:B------:R-:W-:-:S11]  /*1ec0*/  PRMT R19, R5, 0x9910, RZ ;  /* 0x0000991005137816 */ /* 0x000fd600000000ff */
[----:B------:R-:W-:Y:S02]  /*1ed0*/  @!P0 LOP3.LUT R0, R5, 0x7f00, RZ, 0xc0, !PT ;  /* 0x00007f0005008812 */ /* 0x000fe400078ec0ff */
[----:B------:R-:W-:Y:S02]  /*1ee0*/  @P0 LEA.HI R4, R4, 0x70000000, RZ, 0x1c ;  /* 0x7000000004040811 */ /* 0x000fe400078fe0ff */
[----:B------:R-:W-:-:S05]  /*1ef0*/  @!P0 LOP3.LUT R0, R0, 0x3f000000, RZ, 0xfc, !PT ;  /* 0x3f00000000008812 */ /* 0x000fca00078efcff */
[----:B------:R-:W-:Y:S01]  /*1f00*/  @!P0 FADD.FTZ R0, R0, -0.5 ;  /* 0xbf00000000008421 */ /* 0x000fe20000010000 */
[----:B------:R-:W-:-:S05]  /*1f10*/  @P0 FMUL.FTZ R0, R4, 1.9259299443872358531e-34 ;  /* 0x0780000004000820 */ /* 0x000fca0000410000 */
[----:B------:R-:W-:Y:S01]  /*1f20*/  LOP3.LUT R19, R0, 0x80000000, R19, 0xf8, !PT ;  /* 0x8000000000137812 */ /* 0x000fe200078ef813 */
[----:B------:R-:W-:Y:S06]  /*1f30*/  BRA `(.L_x_7189) ;  /* 0x0000000400947947 */ /* 0x000fec0003800000 */
.L_x_7199:
[----:B------:R-:W2:Y:S02]  /*1f40*/  LDG.E.U16 R2, desc[UR36][R2.64] ;  /* 0x0000002402027981 */ /* 0x000ea4000c1e1500 */
[----:B--2---:R-:W-:Y:S01]  /*1f50*/  IMAD.U32 R19, R2, 0x10000, RZ ;  /* 0x0001000002137824 */ /* 0x004fe200078e00ff */
[----:B------:R-:W-:Y:S06]  /*1f60*/  BRA `(.L_x_7189) ;  /* 0x0000000400887947 */ /* 0x000fec0003800000 */
.L_x_7196:
        /* <DEDUP_REMOVED lines=9> */
[----:B--2---:R-:W-:Y:S01]  /*2000*/  I2FP.F32.U32 R19, R2 ;  /* 0x0000000200137245 */ /* 0x004fe20000201000 */
[----:B------:R-:W-:Y:S06]  /*2010*/  BRA `(.L_x_7189) ;  /* 0x00000004005c7947 */ /* 0x000fec0003800000 */
.L_x_7203:
[----:B------:R-:W2:Y:S01]  /*2020*/  LDG.E.U8 R3, desc[UR36][R2.64] ;  /* 0x0000002402037981 */ /* 0x000ea2000c1e1100 */
        /* <DEDUP_REMOVED lines=19> */
.L_x_7205:
[----:B------:R-:W-:Y:S05]  /*2160*/  BSYNC.RECONVERGENT B0 ;  /* 0x0000000000007941 */ /* 0x000fea0003800200 */
.L_x_7204:
[----:B------:R-:W-:Y:S02]  /*2170*/  SHF.L.U32 R0, R0, 0x14, RZ ;  /* 0x0000001400007819 */ /* 0x000fe400000006ff */
[----:B------:R-:W-:-:S04]  /*2180*/  LEA R2, R2, 0x3b800000, 0x17 ;  /* 0x3b80000002027811 */ /* 0x000fc800078eb8ff */
[----:B------:R-:W-:Y:S01]  /*2190*/  LOP3.LUT R19, R2, R0, R19, 0xfe, !PT ;  /* 0x0000000002137212 */ /* 0x000fe200078efe13 */
[----:B------:R-:W-:Y:S06]  /*21a0*/  BRA `(.L_x_7189) ;  /* 0x0000000000f87947 */ /* 0x000fec0003800000 */
.L_x_7202:
[----:B------:R-:W2:Y:S01]  /*21b0*/  LDG.E.U8 R3, desc[UR36][R2.64] ;  /* 0x0000002402037981 */ /* 0x000ea2000c1e1100 */
        /* <DEDUP_REMOVED lines=19> */
.L_x_7207:
[----:B------:R-:W-:Y:S05]  /*22f0*/  BSYNC.RECONVERGENT B0 ;  /* 0x0000000000007941 */ /* 0x000fea0003800200 */
.L_x_7206:
[----:B------:R-:W-:Y:S01]  /*2300*/  IMAD.SHL.U32 R0, R0, 0x200000, RZ ;  /* 0x0020000000007824 */ /* 0x000fe200078e00ff */
[----:B------:R-:W-:-:S04]  /*2310*/  LEA R2, R2, 0x37800000, 0x17 ;  /* 0x3780000002027811 */ /* 0x000fc800078eb8ff */
[----:B------:R-:W-:Y:S01]  /*2320*/  LOP3.LUT R19, R2, R0, R19, 0xfe, !PT ;  /* 0x0000000002137212 */ /* 0x000fe200078efe13 */
[----:B------:R-:W-:Y:S06]  /*2330*/  BRA `(.L_x_7189) ;  /* 0x0000000000947947 */ /* 0x000fec0003800000 */
.L_x_7201:
[----:B------:R-:W-:-:S09]  /*2340*/  UISETP.NE.AND UP0, UPT, UR4, 0x1c, UPT ;  /* 0x0000001c0400788c */ /* 0x000fd2000bf05270 */
[----:B------:R-:W-:Y:S05]  /*2350*/  BRA.U !UP0, `(.L_x_7208) ;  /* 0x0000000108847547 */ /* 0x000fea000b800000 */
[----:B------:R-:W-:-:S09]  /*2360*/  UISETP.NE.AND UP0, UPT, UR4, 0x1d, UPT ;  /* 0x0000001d0400788c */ /* 0x000fd2000bf05270 */
[----:B------:R-:W-:Y:S05]  /*2370*/  BRA.U !UP0, `(.L_x_7209) ;  /* 0x0000000108707547 */ /* 0x000fea000b800000 */
[----:B------:R-:W-:-:S09]  /*2380*/  UISETP.NE.AND UP0, UPT, UR4, 0x2c, UPT ;  /* 0x0000002c0400788c */ /* 0x000fd2000bf05270 */
[----:B------:R-:W-:Y:S05]  /*2390*/  BRA.U !UP0, `(.L_x_7210) ;  /* 0x0000000108487547 */ /* 0x000fea000b800000 */
.L_x_7188:
        /* <DEDUP_REMOVED lines=16> */
.L_x_7211:
[----:B------:R-:W-:Y:S01]  /*24a0*/  MOV R19, RZ ;  /* 0x000000ff00137202 */ /* 0x000fe20000000f00 */
[----:B------:R-:W-:Y:S06]  /*24b0*/  BRA `(.L_x_7189) ;  /* 0x0000000000347947 */ /* 0x000fec0003800000 */
.L_x_7210:
[----:B------:R-:W2:Y:S01]  /*24c0*/  LDG.E.U8 R2, desc[UR36][R2.64] ;  /* 0x0000002402027981 */ /* 0x000ea2000c1e1100 */
[----:B------:R-:W-:Y:S01]  /*24d0*/  IMAD.MOV.U32 R19, RZ, RZ, 0x400000 ;  /* 0x00400000ff137424 */ /* 0x000fe200078e00ff */
[----:B--2---:R-:W-:-:S13]  /*24e0*/  ISETP.NE.AND P0, PT, R2, RZ, PT ;  /* 0x000000ff0200720c */ /* 0x004fda0003f05270 */
[----:B------:R-:W-:Y:S05]  /*24f0*/  @!P0 BRA `(.L_x_7189) ;  /* 0x0000000000248947 */ /* 0x000fea0003800000 */
[----:B------:R-:W-:-:S13]  /*2500*/  ISETP.NE.AND P0, PT, R2, 0xff, PT ;  /* 0x000000ff0200780c */ /* 0x000fda0003f05270 */
[----:B------:R-:W-:Y:S01]  /*2510*/  @!P0 IMAD.MOV.U32 R19, RZ, RZ, 0x7f800001 ;  /* 0x7f800001ff138424 */ /* 0x000fe200078e00ff */
[----:B------:R-:W-:Y:S01]  /*2520*/  @P0 SHF.L.U32 R19, R2, 0x17, RZ ;  /* 0x0000001702130819 */ /* 0x000fe200000006ff */
[----:B------:R-:W-:Y:S06]  /*2530*/  BRA `(.L_x_7189) ;  /* 0x0000000000147947 */ /* 0x000fec0003800000 */
.L_x_7209:
[----:B------:R-:W2:Y:S02]  /*2540*/  LDG.E.64 R2, desc[UR36][R2.64] ;  /* 0x0000002402027981 */ /* 0x000ea4000c1e1b00 */
[----:B--2---:R0:W1:Y:S02]  /*2550*/  I2F.U64 R19, R2 ;  /* 0x0000000200137312 */ /* 0x0040640000301000 */
[----:B01----:R-:W-:Y:S05]  /*2560*/  BRA `(.L_x_7189) ;  /* 0x0000000000087947 */ /* 0x003fea0003800000 */
.L_x_7208:
[----:B------:R-:W2:Y:S02]  /*2570*/  LDG.E R2, desc[UR36][R2.64] ;  /* 0x0000002402027981 */ /* 0x000ea4000c1e1900 */
[----:B--2---:R-:W-:-:S07]  /*2580*/  I2FP.F32.U32 R19, R2 ;  /* 0x0000000200137245 */ /* 0x004fce0000201000 */
.L_x_7189:
[----:B------:R-:W-:Y:S05]  /*2590*/  BSYNC.RECONVERGENT B6 ;  /* 0x0000000000067941 */ /* 0x000fea0003800200 */
.L_x_7183:
[----:B------:R-:W0:Y:S01]  /*25a0*/  LDCU.64 UR6, c[0x0][0x5f8] ;  /* 0x0000bf00ff0677ac */ /* 0x000e220008000a00 */
[----:B------:R-:W-:Y:S01]  /*25b0*/  BSSY.RECONVERGENT B6, `(.L_x_7212) ;  /* 0x00000e5000067945 */ /* 0x000fe20003800200 */
[----:B------:R-:W-:-:S04]  /*25c0*/  UPRMT UR4, UR42, 0x9910, URZ ;  /* 0x000099102a047896 */ /* 0x000fc800080000ff */
[----:B------:R-:W-:Y:S01]  /*25d0*/  UISETP.GT.AND UP0, UPT, UR4, 0x9, UPT ;  /* 0x000000090400788c */ /* 0x000fe2000bf04270 */
[----:B012-4-:R-:W-:-:S05]  /*25e0*/  IADD3 R2, P0, PT, R18, UR6, RZ ;  /* 0x0000000612027c10 */ /* 0x017fca000ff1e0ff */
        /* <DEDUP_REMOVED lines=13> */
.L_x_7216:
[----:B------:R-:W2:Y:S02]  /*26c0*/  LDG.E.U8 R0, desc[UR36][R2.64] ;  /* 0x0000002402007981 */ /* 0x000ea4000c1e1100 */
[----:B--2---:R-:W-:Y:S01]  /*26d0*/  I2FP.F32.U32 R0, R0 ;  /* 0x0000000000007245 */ /* 0x004fe20000201000 */
[----:B------:R-:W-:Y:S06]  /*26e0*/  BRA `(.L_x_7218) ;  /* 0x0000000c00447947 */ /* 0x000fec0003800000 */
.L_x_7215:
[----:B------:R-:W-:-:S09]  /*26f0*/  UISETP.NE.AND UP0, UPT, UR4, 0x2, UPT ;  /* 0x000000020400788c */ /* 0x000fd2000bf05270 */
[----:B------:R-:W-:Y:S05]  /*2700*/  BRA.U !UP0, `(.L_x_7219) ;  /* 0x0000000108287547 */ /* 0x000fea000b800000 */
[----:B------:R-:W-:-:S09]  /*2710*/  UISETP.NE.AND UP0, UPT, UR4, 0x3, UPT ;  /* 0x000000030400788c */ /* 0x000fd2000bf05270 */
[----:B------:R-:W-:Y:S05]  /*2720*/  BRA.U !UP0, `(.L_x_7220) ;  /* 0x0000000108147547 */ /* 0x000fea000b800000 */
[----:B------:R-:W-:-:S09]  /*2730*/  UISETP.NE.AND UP0, UPT, UR4, 0x4, UPT ;  /* 0x000000040400788c */ /* 0x000fd2000bf05270 */
[----:B------:R-:W-:Y:S05]  /*2740*/  BRA.U UP0, `(.L_x_7217) ;  /* 0x0000000900b07547 */ /* 0x000fea000b800000 */
[----:B------:R-:W2:Y:S02]  /*2750*/  LDG.E.64 R2, desc[UR36][R2.64] ;  /* 0x0000002402027981 */ /* 0x000ea4000c1e1b00 */
[----:B--2---:R4:W0:Y:S02]  /*2760*/  I2F.S64 R0, R2 ;  /* 0x0000000200007312 */ /* 0x0048240000301400 */
[----:B0---4-:R-:W-:Y:S05]  /*2770*/  BRA `(.L_x_7218) ;  /* 0x0000000c00207947 */ /* 0x011fea0003800000 */
.L_x_7220:
[----:B------:R-:W2:Y:S02]  /*2780*/  LDG.E R0, desc[UR36][R2.64] ;  /* 0x0000002402007981 */ /* 0x000ea4000c1e1900 */
[----:B--2---:R-:W-:Y:S01]  /*2790*/  I2FP.F32.S32 R0, R0 ;  /* 0x0000000000007245 */ /* 0x004fe20000201400 */
[----:B------:R-:W-:Y:S06]  /*27a0*/  BRA `(.L_x_7218) ;  /* 0x0000000c00147947 */ /* 0x000fec0003800000 */
.L_x_7219:
[----:B------:R-:W2:Y:S02]  /*27b0*/  LDG.E.U16 R0, desc[UR36][R2.64] ;  /* 0x0000002402007981 */ /* 0x000ea4000c1e1500 */
[----:B--2---:R-:W2:Y:S01]  /*27c0*/  I2F.S16 R0, R0 ;  /* 0x0000000000007306 */ /* 0x004ea20000101400 */
[----:B------:R-:W-:Y:S05]  /*27d0*/  BRA `(.L_x_7218) ;  /* 0x0000000c00087947 */ /* 0x000fea0003800000 */
.L_x_7214:
        /* <DEDUP_REMOVED lines=8> */
.L_x_7222:
[----:B------:R-:W2:Y:S02]  /*2860*/  LDG.E.U16 R0, desc[UR36][R2.64] ;  /* 0x0000002402007981 */ /* 0x000ea4000c1e1500 */
[----:B--2---:R-:W-:Y:S01]  /*2870*/  HADD2.F32 R0, -RZ, R0.H0_H0 ;  /* 0x20000000ff007230 */ /* 0x004fe20000004100 */
[----:B------:R-:W-:Y:S06]  /*2880*/  BRA `(.L_x_7218) ;  /* 0x0000000800dc7947 */ /* 0x000fec0003800000 */
.L_x_7221:
        /* <DEDUP_REMOVED lines=8> */
.L_x_7224:
[----:B------:R-:W2:Y:S02]  /*2910*/  LDG.E.U16 R0, desc[UR36][R2.64] ;  /* 0x0000002402007981 */ /* 0x000ea4000c1e1500 */
[----:B--2---:R-:W-:Y:S01]  /*2920*/  HADD2.F32 R0, -RZ, R0.H0_H0 ;  /* 0x20000000ff007230 */ /* 0x004fe20000004100 */
[----:B------:R-:W-:Y:S06]  /*2930*/  BRA `(.L_x_7218) ;  /* 0x0000000800b07947 */ /* 0x000fec0003800000 */
.L_x_7223:
        /* <DEDUP_REMOVED lines=11> */
.L_x_7213:
        /* <DEDUP_REMOVED lines=12> */
.L_x_7227:
        /* <DEDUP_REMOVED lines=11> */
.L_x_7226:
        /* <DEDUP_REMOVED lines=23> */
[----:B------:R-:W-:Y:S01]  /*2cd0*/  LOP3.LUT R0, R5, 0x80000000, R0, 0xf8, !PT ;  /* 0x8000000005007812 */ /* 0x000fe200078ef800 */
[----:B------:R-:W-:Y:S06]  /*2ce0*/  BRA `(.L_x_7218) ;  /* 0x0000000400c47947 */ /* 0x000fec0003800000 */
.L_x_7229:
[----:B------:R-:W2:Y:S02]  /*2cf0*/  LDG.E.U8 R2, desc[UR36][R2.64] ;  /* 0x0000002402027981 */ /* 0x000ea4000c1e1100 */
[C---:B--2---:R-:W-:Y:S01]  /*2d00*/  SHF.L.U32 R4, R2.reuse, 0x19, RZ ;  /* 0x0000001902047819 */ /* 0x044fe200000006ff */
        /* <DEDUP_REMOVED lines=8> */
[----:B------:R-:W-:Y:S01]  /*2d90*/  LOP3.LUT R0, R0, 0x80000000, R5, 0xf8, !PT ;  /* 0x8000000000007812 */ /* 0x000fe200078ef805 */
[----:B------:R-:W-:Y:S06]  /*2da0*/  BRA `(.L_x_7218) ;  /* 0x0000000400947947 */ /* 0x000fec0003800000 */
.L_x_7228:
[----:B------:R-:W2:Y:S02]  /*2db0*/  LDG.E.U16 R0, desc[UR36][R2.64] ;  /* 0x0000002402007981 */ /* 0x000ea4000c1e1500 */
[----:B--2---:R-:W-:Y:S01]  /*2dc0*/  IMAD.U32 R0, R0, 0x10000, RZ ;  /* 0x0001000000007824 */ /* 0x004fe200078e00ff */
[----:B------:R-:W-:Y:S06]  /*2dd0*/  BRA `(.L_x_7218) ;  /* 0x0000000400887947 */ /* 0x000fec0003800000 */
.L_x_7225:
        /* <DEDUP_REMOVED lines=11> */
.L_x_7232:
[----:B------:R-:W2:Y:S01]  /*2e90*/  LDG.E.U8 R3, desc[UR36][R2.64] ;  /* 0x0000002402037981 */ /* 0x000ea2000c1e1100 */
        /* <DEDUP_REMOVED lines=19> */
.L_x_7234:
[----:B------:R-:W-:Y:S05]  /*2fd0*/  BSYNC.RECONVERGENT B0 ;  /* 0x0000000000007941 */ /* 0x000fea0003800200 */
.L_x_7233:
[----:B------:R-:W-:Y:S01]  /*2fe0*/  IMAD.SHL.U32 R0, R0, 0x100000, RZ ;  /* 0x0010000000007824 */ /* 0x000fe200078e00ff */
[----:B------:R-:W-:-:S04]  /*2ff0*/  LEA R2, R2, 0x3b800000, 0x17 ;  /* 0x3b80000002027811 */ /* 0x000fc800078eb8ff */
[----:B------:R-:W-:Y:S01]  /*3000*/  LOP3.LUT R0, R2, R0, R7, 0xfe, !PT ;  /* 0x0000000002007212 */ /* 0x000fe200078efe07 */
[----:B------:R-:W-:Y:S06]  /*3010*/  BRA `(.L_x_7218) ;  /* 0x0000000000f87947 */ /* 0x000fec0003800000 */
.L_x_7231:
        /* <DEDUP_REMOVED lines=20> */
.L_x_7236:
[----:B------:R-:W-:Y:S05]  /*3160*/  BSYNC.RECONVERGENT B0 ;  /* 0x0000000000007941 */ /* 0x000fea0003800200 */
.L_x_7235:
[----:B------:R-:W-:Y:S02]  /*3170*/  SHF.L.U32 R0, R0, 0x15, RZ ;  /* 0x0000001500007819 */ /* 0x000fe400000006ff */
[----:B------:R-:W-:-:S04]  /*3180*/  LEA R2, R2, 0x37800000, 0x17 ;  /* 0x3780000002027811 */ /* 0x000fc800078eb8ff */
[----:B------:R-:W-:Y:S01]  /*3190*/  LOP3.LUT R0, R2, R0, R7, 0xfe, !PT ;  /* 0x0000000002007212 */ /* 0x000fe200078efe07 */
[----:B------:R-:W-:Y:S06]  /*31a0*/  BRA `(.L_x_7218) ;  /* 0x0000000000947947 */ /* 0x000fec0003800000 */
.L_x_7230:
[----:B------:R-:W-:-:S09]  /*31b0*/  UISETP.NE.AND UP0, UPT, UR4, 0x1c, UPT ;  /* 0x0000001c0400788c */ /* 0x000fd2000bf05270 */
[----:B------:R-:W-:Y:S05]  /*31c0*/  BRA.U !UP0, `(.L_x_7237) ;  /* 0x0000000108847547 */ /* 0x000fea000b800000 */
[----:B------:R-:W-:-:S09]  /*31d0*/  UISETP.NE.AND UP0, UPT, UR4, 0x1d, UPT ;  /* 0x0000001d0400788c */ /* 0x000fd2000bf05270 */
[----:B------:R-:W-:Y:S05]  /*31e0*/  BRA.U !UP0, `(.L_x_7238) ;  /* 0x0000000108707547 */ /* 0x000fea000b800000 */
[----:B------:R-:W-:-:S09]  /*31f0*/  UISETP.NE.AND UP0, UPT, UR4, 0x2c, UPT ;  /* 0x0000002c0400788c */ /* 0x000fd2000bf05270 */
[----:B------:R-:W-:Y:S05]  /*3200*/  BRA.U !UP0, `(.L_x_7239) ;  /* 0x0000000108487547 */ /* 0x000fea000b800000 */
.L_x_7217:
[----:B------:R-:W-:Y:S01]  /*3210*/  MOV R2, 0x0 ;  /* 0x0000000000027802 */ /* 0x000fe20000000f00 */
[----:B------:R-:W0:Y:S01]  /*3220*/  LDCU.64 UR4, c[0x4][0x178] ;  /* 0x01002f00ff0477ac */ /* 0x000e220008000a00 */
[----:B------:R-:W-:Y:S02]  /*3230*/  HFMA2 R13, -RZ, RZ, 0, 0 ;  /* 0x00000000ff0d7431 */ /* 0x000fe400000001ff */
[----:B------:R-:W-:Y:S01]  /*3240*/  IMAD.MOV.U32 R8, RZ, RZ, 0x4e ;  /* 0x0000004eff087424 */ /* 0x000fe200078e00ff */
[----:B------:R-:W1:Y:S01]  /*3250*/  LDCU.64 UR6, c[0x4][0x180] ;  /* 0x01003000ff0677ac */ /* 0x000e620008000a00 */
[----:B------:R-:W2:Y:S01]  /*3260*/  LDC.64 R2, c[0x4][R2] ;  /* 0x0100000002027b82 */ /* 0x000ea20000000a00 */
[----:B------:R-:W-:Y:S01]  /*3270*/  IMAD.MOV.U32 R12, RZ, RZ, 0x1 ;  /* 0x00000001ff0c7424 */ /* 0x000fe200078e00ff */
[----:B------:R-:W4:Y:S01]  /*3280*/  LDCU.64 UR8, c[0x4][0x68] ;  /* 0x01000d00ff0877ac */ /* 0x000f220008000a00 */
[----:B0-----:R-:W-:Y:S02]  /*3290*/  IMAD.U32 R4, RZ, RZ, UR4 ;  /* 0x00000004ff047e24 */ /* 0x001fe4000f8e00ff */
[----:B------:R-:W-:Y:S01]  /*32a0*/  IMAD.U32 R5, RZ, RZ, UR5 ;  /* 0x00000005ff057e24 */ /* 0x000fe2000f8e00ff */
[----:B-1----:R-:W-:Y:S01]  /*32b0*/  MOV R6, UR6 ;  /* 0x0000000600067c02 */ /* 0x002fe20008000f00 */
[----:B------:R-:W-:-:S02]  /*32c0*/  IMAD.U32 R7, RZ, RZ, UR7 ;  /* 0x00000007ff077e24 */ /* 0x000fc4000f8e00ff */
[----:B----4-:R-:W-:Y:S01]  /*32d0*/  IMAD.U32 R10, RZ, RZ, UR8 ;  /* 0x00000008ff0a7e24 */ /* 0x010fe2000f8e00ff */
[----:B------:R-:W-:-:S07]  /*32e0*/  MOV R11, UR9 ;  /* 0x00000009000b7c02 */ /* 0x000fce0008000f00 */
[----:B------:R-:W-:-:S07]  /*32f0*/  LEPC R20, `(.L_x_7240) ;  /* 0x000000001014794e */ /* 0x000fce0000000000 */
[----:B--23-5:R-:W-:Y:S05]  /*3300*/  CALL.ABS.NOINC R2 ;  /* 0x0000000002007343 */ /* 0x02cfea0003c00000 */
.L_x_7240:
[----:B------:R-:W-:Y:S01]  /*3310*/  IMAD.MOV.U32 R0, RZ, RZ, RZ ;  /* 0x000000ffff007224 */ /* 0x000fe200078e00ff */
[----:B------:R-:W-:Y:S06]  /*3320*/  BRA `(.L_x_7218) ;  /* 0x0000000000347947 */ /* 0x000fec0003800000 */
.L_x_7239:
[----:B------:R-:W2:Y:S01]  /*3330*/  LDG.E.U8 R2, desc[UR36][R2.64] ;  /* 0x0000002402027981 */ /* 0x000ea2000c1e1100 */
[----:B------:R-:W-:Y:S01]  /*3340*/  IMAD.MOV.U32 R0, RZ, RZ, 0x400000 ;  /* 0x00400000ff007424 */ /* 0x000fe200078e00ff */
[----:B--2---:R-:W-:-:S13]  /*3350*/  ISETP.NE.AND P0, PT, R2, RZ, PT ;  /* 0x000000ff0200720c */ /* 0x004fda0003f05270 */
[----:B------:R-:W-:Y:S05]  /*3360*/  @!P0 BRA `(.L_x_7218) ;  /* 0x0000000000248947 */ /* 0x000fea0003800000 */
[----:B------:R-:W-:-:S13]  /*3370*/  ISETP.NE.AND P0, PT, R2, 0xff, PT ;  /* 0x000000ff0200780c */ /* 0x000fda0003f05270 */
[----:B------:R-:W-:Y:S01]  /*3380*/  @!P0 MOV R0, 0x7f800001 ;  /* 0x7f80000100008802 */ /* 0x000fe20000000f00 */
[----:B------:R-:W-:Y:S01]  /*3390*/  @P0 IMAD.SHL.U32 R0, R2, 0x800000, RZ ;  /* 0x0080000002000824 */ /* 0x000fe200078e00ff */
[----:B------:R-:W-:Y:S06]  /*33a0*/  BRA `(.L_x_7218) ;  /* 0x0000000000147947 */ /* 0x000fec0003800000 */
.L_x_7238:
[----:B------:R-:W2:Y:S02]  /*33b0*/  LDG.E.64 R2, desc[UR36][R2.64] ;  /* 0x0000002402027981 */ /* 0x000ea4000c1e1b00 */
[----:B--2---:R0:W1:Y:S02]  /*33c0*/  I2F.U64 R0, R2 ;  /* 0x0000000200007312 */ /* 0x0040640000301000 */
[----:B01----:R-:W-:Y:S05]  /*33d0*/  BRA `(.L_x_7218) ;  /* 0x0000000000087947 */ /* 0x003fea0003800000 */
.L_x_7237:
[----:B------:R-:W2:Y:S02]  /*33e0*/  LDG.E R0, desc[UR36][R2.64] ;  /* 0x0000002402007981 */ /* 0x000ea4000c1e1900 */
[----:B--2---:R-:W-:-:S07]  /*33f0*/  I2FP.F32.U32 R0, R0 ;  /* 0x0000000000007245 */ /* 0x004fce0000201000 */
.L_x_7218:
[----:B------:R-:W-:Y:S05]  /*3400*/  BSYNC.RECONVERGENT B6 ;  /* 0x0000000000067941 */ /* 0x000fea0003800200 */
.L_x_7212:
[C---:B0-23-5:R-:W-:Y:S01]  /*3410*/  FSETP.GEU.FTZ.AND P0, PT, |R19|.reuse, |R0|, PT ;  /* 0x400000001300720b */ /* 0x06dfe20003f1e200 */
[----:B------:R-:W-:Y:S01]  /*3420*/  BSSY.RECONVERGENT B0, `(.L_x_7241) ;  /* 0x000003e000007945 */ /* 0x000fe20003800200 */
[----:B------:R-:W-:-:S11]  /*3430*/  FADD.FTZ R4, |R19|, -RZ ;  /* 0x800000ff13047221 */ /* 0x000fd60000010200 */
[----:B------:R-:W-:Y:S05]  /*3440*/  @!P0 BRA `(.L_x_7242) ;  /* 0x0000000000ec8947 */ /* 0x000fea0003800000 */
[----:B------:R-:W-:-:S05]  /*3450*/  FMUL.FTZ R5, |R0|, 8388608 ;  /* 0x4b00000000057820 */ /* 0x000fca0000410200 */
[----:B------:R-:W-:-:S13]  /*3460*/  FSETP.GTU.FTZ.AND P0, PT, R4, R5, PT ;  /* 0x000000050400720b */ /* 0x000fda0003f1c000 */
[----:B------:R-:W-:Y:S05]  /*3470*/  @P0 BRA `(.L_x_7243) ;  /* 0x0000000000680947 */ /* 0x000fea0003800000 */
[----:B------:R-:W-:Y:S01]  /*3480*/  FADD.FTZ R7, |R0|, -RZ ;  /* 0x800000ff00077221 */ /* 0x000fe20000010200 */
[----:B------:R-:W-:Y:S03]  /*3490*/  BSSY.RECONVERGENT B1, `(.L_x_7244) ;  /* 0x0000016000017945 */ /* 0x000fe60003800200 */
[----:B-1----:R-:W4:Y:S02]  /*34a0*/  MUFU.RCP R3, R7 ;  /* 0x0000000700037308 */ /* 0x002f240000001000 */
[----:B----4-:R-:W-:Y:S01]  /*34b0*/  FMUL.FTZ R2, R4, R3 ;  /* 0x0000000304027220 */ /* 0x010fe20000410000 */
        /* <DEDUP_REMOVED lines=19> */
.L_x_7245:
[----:B------:R-:W-:Y:S05]  /*35f0*/  BSYNC.RECONVERGENT B1 ;  /* 0x0000000000017941 */ /* 0x000fea0003800200 */
.L_x_7244:
[----:B------:R-:W-:Y:S01]  /*3600*/  FFMA.FTZ R4, -R7, R5, R4 ;  /* 0x0000000507047223 */ /* 0x000fe20000010104 */
[----:B------:R-:W-:Y:S06]  /*3610*/  BRA `(.L_x_7242) ;  /* 0x0000000000787947 */ /* 0x000fec0003800000 */
.L_x_7243:
[----:B------:R-:W-:Y:S01]  /*3620*/  LOP3.LUT R7, R5, 0xff800000, RZ, 0xc0, !PT ;  /* 0xff80000005077812 */ /* 0x000fe200078ec0ff */
[----:B------:R-:W-:Y:S01]  /*3630*/  BSSY.RECONVERGENT B1, `(.L_x_7246) ;  /* 0x000001a000017945 */ /* 0x000fe20003800200 */
[----:B------:R-:W-:Y:S02]  /*3640*/  FSETP.GT.FTZ.AND P2, PT, |R0|, RZ, PT ;  /* 0x000000ff0000720b */ /* 0x000fe40003f54200 */
[C---:B-1--4-:R-:W-:Y:S02]  /*3650*/  IADD3 R2, PT, PT, R4.reuse, 0xb800000, -R7 ;  /* 0x0b80000004027810 */ /* 0x052fe40007ffe807 */
[----:B------:R-:W-:Y:S02]  /*3660*/  LOP3.LUT R0, R4, 0x7fffff, RZ, 0xc0, !PT ;  /* 0x007fffff04007812 */ /* 0x000fe400078ec0ff */
[----:B------:R-:W-:Y:S02]  /*3670*/  LOP3.LUT P1, R3, R2, 0xff800000, RZ, 0xc0, !PT ;  /* 0xff80000002037812 */ /* 0x000fe4000782c0ff */
[----:B------:R-:W-:-:S02]  /*3680*/  ISETP.GT.U32.AND P0, PT, R4, 0x7f7fffff, PT ;  /* 0x7f7fffff0400780c */ /* 0x000fc40003f04070 */
[----:B------:R-:W-:Y:S02]  /*3690*/  FSEL R2, R7, +QNAN , P2 ;  /* 0x7fffffff07027808 */ /* 0x000fe40001000000 */
[----:B------:R-:W-:Y:S02]  /*36a0*/  LOP3.LUT R0, R0, 0x3f800000, RZ, 0xfc, !PT ;  /* 0x3f80000000007812 */ /* 0x000fe400078efcff */
[----:B------:R-:W-:-:S05]  /*36b0*/  FSEL R6, R2, +QNAN , !P0 ;  /* 0x7fffffff02067808 */ /* 0x000fca0004000000 */
[----:B------:R-:W-:Y:S05]  /*36c0*/  @!P1 BRA `(.L_x_7247) ;  /* 0x0000000000409947 */ /* 0x000fea0003800000 */
[----:B------:R-:W-:-:S04]  /*36d0*/  LOP3.LUT R2, R5, 0x7fffff, RZ, 0xc0, !PT ;  /* 0x007fffff05027812 */ /* 0x000fc800078ec0ff */
[----:B------:R-:W-:-:S04]  /*36e0*/  LOP3.LUT R7, R2, 0x3f800000, RZ, 0xfc, !PT ;  /* 0x3f80000002077812 */ /* 0x000fc800078efcff */
[----:B------:R0:W1:Y:S03]  /*36f0*/  MUFU.RCP R8, R7 ;  /* 0x0000000700087308 */ /* 0x0000660000001000 */
.L_x_7248:
        /* <DEDUP_REMOVED lines=13> */
.L_x_7247:
[----:B------:R-:W-:Y:S05]  /*37d0*/  BSYNC.RECONVERGENT B1 ;  /* 0x0000000000017941 */ /* 0x000fea0003800200 */
.L_x_7246:
[----:B------:R-:W-:-:S04]  /*37e0*/  FMUL.FTZ R3, R0, 1.1920928955078125e-07 ;  /* 0x3400000000037820 */ /* 0x000fc80000410000 */
[----:B------:R-:W-:-:S07]  /*37f0*/  FMUL.FTZ R4, R6, R3 ;  /* 0x0000000306047220 */ /* 0x000fce0000410000 */
.L_x_7242:
[----:B------:R-:W-:Y:S05]  /*3800*/  BSYNC.RECONVERGENT B0 ;  /* 0x0000000000007941 */ /* 0x000fea0003800200 */
.L_x_7241:
[----:B------:R-:W1:Y:S01]  /*3810*/  LDCU.64 UR6, c[0x0][0x5e8] ;  /* 0x0000bd00ff0677ac */ /* 0x000e620008000a00 */
[C---:B------:R-:W-:Y:S02]  /*3820*/  FSETP.NAN.FTZ.AND P0, PT, |R4|.reuse, |R4|, PT ;  /* 0x400000040400720b */ /* 0x040fe40003f18200 */
[----:B------:R-:W-:Y:S01]  /*3830*/  LOP3.LUT R19, R4, 0x80000000, R19, 0xb8, !PT ;  /* 0x8000000004137812 */ /* 0x000fe200078eb813 */
[----:B------:R-:W-:-:S03]  /*3840*/  UPRMT UR4, UR43, 0x9910, URZ ;  /* 0x000099102b047896 */ /* 0x000fc600080000ff */
[----:B------:R-:W-:Y:S01]  /*3850*/  FSEL R4, R4, R19, P0 ;  /* 0x0000001304047208 */ /* 0x000fe20000000000 */
[----:B------:R-:W-:Y:S01]  /*3860*/  UISETP.GT.AND UP0, UPT, UR4, 0x9, UPT ;  /* 0x000000090400788c */ /* 0x000fe2000bf04270 */
[----:B-1--4-:R-:W-:-:S04]  /*3870*/  IADD3 R2, P1, PT, R16, UR6, RZ ;  /* 0x0000000610027c10 */ /* 0x012fc8000ff3e0ff */
        /* <DEDUP_REMOVED lines=10> */
[----:B------:R-:W1:Y:S02]  /*3920*/  F2I.FTZ.TRUNC.NTZ R5, R4 ;  /* 0x0000000400057305 */ /* 0x000e64000021f100 */
[----:B-1----:R1:W-:Y:S01]  /*3930*/  STG.E.U8 desc[UR36][R2.64], R5 ;  /* 0x0000000502007986 */ /* 0x0023e2000c101124 */
[----:B------:R-:W-:Y:S05]  /*3940*/  BRA `(.L_x_7254) ;  /* 0x0000000c003c7947 */ /* 0x000fea0003800000 */
.L_x_7252:
[----:B------:R-:W0:Y:S02]  /*3950*/  F2I.S64.TRUNC R4, R4 ;  /* 0x0000000400047311 */ /* 0x000e24000020d900 */
[----:B0-----:R-:W-:-:S05]  /*3960*/  IMAD.MOV.U32 R7, RZ, RZ, R4 ;  /* 0x000000ffff077224 */ /* 0x001fca00078e0004 */
[----:B------:R0:W-:Y:S01]  /*3970*/  STG.E.U8 desc[UR36][R2.64], R7 ;  /* 0x0000000702007986 */ /* 0x0001e2000c101124 */
[----:B------:R-:W-:Y:S05]  /*3980*/  BRA `(.L_x_7254) ;  /* 0x0000000c002c7947 */ /* 0x000fea0003800000 */
.L_x_7251:
[----:B------:R-:W-:-:S09]  /*3990*/  UISETP.NE.AND UP0, UPT, UR4, 0x2, UPT ;  /* 0x000000020400788c */ /* 0x000fd2000bf05270 */
[----:B------:R-:W-:Y:S05]  /*39a0*/  BRA.U !UP0, `(.L_x_7255) ;  /* 0x0000000108287547 */ /* 0x000fea000b800000 */
[----:B------:R-:W-:-:S09]  /*39b0*/  UISETP.NE.AND UP0, UPT, UR4, 0x3, UPT ;  /* 0x000000030400788c */ /* 0x000fd2000bf05270 */
[----:B------:R-:W-:Y:S05]  /*39c0*/  BRA.U !UP0, `(.L_x_7256) ;  /* 0x0000000108147547 */ /* 0x000fea000b800000 */
[----:B------:R-:W-:-:S09]  /*39d0*/  UISETP.NE.AND UP0, UPT, UR4, 0x4, UPT ;  /* 0x000000040400788c */ /* 0x000fd2000bf05270 */
[----:B------:R-:W-:Y:S05]  /*39e0*/  BRA.U UP0, `(.L_x_7253) ;  /* 0x0000000900807547 */ /* 0x000fea000b800000 */
[----:B------:R-:W1:Y:S02]  /*39f0*/  F2I.S64.TRUNC R4, R4 ;  /* 0x0000000400047311 */ /* 0x000e64000020d900 */
[----:B-1----:R1:W-:Y:S01]  /*3a00*/  STG.E.64 desc[UR36][R2.64], R4 ;  /* 0x0000000402007986 */ /* 0x0023e2000c101b24 */
[----:B------:R-:W-:Y:S05]  /*3a10*/  BRA `(.L_x_7254) ;  /* 0x0000000c00087947 */ /* 0x000fea0003800000 */
.L_x_7256:
[----:B------:R-:W1:Y:S02]  /*3a20*/  F2I.FTZ.TRUNC.NTZ R5, R4 ;  /* 0x0000000400057305 */ /* 0x000e64000021f100 */
[----:B-1----:R1:W-:Y:S01]  /*3a30*/  STG.E desc[UR36][R2.64], R5 ;  /* 0x0000000502007986 */ /* 0x0023e2000c101924 */
[----:B------:R-:W-:Y:S05]  /*3a40*/  BRA `(.L_x_7254) ;  /* 0x0000000800fc7947 */ /* 0x000fea0003800000 */
.L_x_7255:
[----:B------:R-:W1:Y:S02]  /*3a50*/  F2I.FTZ.TRUNC.NTZ R5, R4 ;  /* 0x0000000400057305 */ /* 0x000e64000021f100 */
[----:B-1----:R1:W-:Y:S01]  /*3a60*/  STG.E.U16 desc[UR36][R2.64], R5 ;  /* 0x0000000502007986 */ /* 0x0023e2000c101524 */
[----:B------:R-:W-:Y:S05]  /*3a70*/  BRA `(.L_x_7254) ;  /* 0x0000000800f07947 */ /* 0x000fea0003800000 */
.L_x_7250:
[----:B------:R-:W-:-:S09]  /*3a80*/  UISETP.GT.AND UP0, UPT, UR4, 0x6, UPT ;  /* 0x000000060400788c */ /* 0x000fd2000bf04270 */
[----:B------:R-:W-:Y:S05]  /*3a90*/  BRA.U UP0, `(.L_x_7257) ;  /* 0x0000000100247547 */ /* 0x000fea000b800000 */
[----:B------:R-:W-:-:S09]  /*3aa0*/  UISETP.NE.AND UP0, UPT, UR4, 0x5, UPT ;  /* 0x000000050400788c */ /* 0x000fd2000bf05270 */
[----:B------:R-:W-:Y:S05]  /*3ab0*/  BRA.U !UP0, `(.L_x_7258) ;  /* 0x0000000108107547 */ /* 0x000fea000b800000 */
[----:B------:R-:W-:-:S09]  /*3ac0*/  UISETP.NE.AND UP0, UPT, UR4, 0x6, UPT ;  /* 0x000000060400788c */ /* 0x000fd2000bf05270 */
[----:B------:R-:W-:Y:S05]  /*3ad0*/  BRA.U UP0, `(.L_x_7253) ;  /* 0x0000000900447547 */ /* 0x000fea000b800000 */
[----:B------:R1:W-:Y:S01]  /*3ae0*/  STG.E desc[UR36][R2.64], R4 ;  /* 0x0000000402007986 */ /* 0x0003e2000c101924 */
[----:B------:R-:W-:Y:S05]  /*3af0*/  BRA `(.L_x_7254) ;  /* 0x0000000800d07947 */ /* 0x000fea0003800000 */
.L_x_7258:
[----:B------:R-:W-:-:S05]  /*3b00*/  F2FP.F16.F32.PACK_AB R4, RZ, R4 ;  /* 0x00000004ff04723e */ /* 0x000fca00000000ff */
[----:B------:R1:W-:Y:S01]  /*3b10*/  STG.E.U16 desc[UR36][R2.64], R4 ;  /* 0x0000000402007986 */ /* 0x0003e2000c101524 */
[----:B------:R-:W-:Y:S05]  /*3b20*/  BRA `(.L_x_7254) ;  /* 0x0000000800c47947 */ /* 0x000fea0003800000 */
.L_x_7257:
[----:B------:R-:W-:-:S09]  /*3b30*/  UISETP.NE.AND UP0, UPT, UR4, 0x7, UPT ;  /* 0x000000070400788c */ /* 0x000fd2000bf05270 */
[----:B------:R-:W-:Y:S05]  /*3b40*/  BRA.U !UP0, `(.L_x_7259) ;  /* 0x00000001082c7547 */ /* 0x000fea000b800000 */
[----:B------:R-:W-:-:S09]  /*3b50*/  UISETP.NE.AND UP0, UPT, UR4, 0x8, UPT ;  /* 0x000000080400788c */ /* 0x000fd2000bf05270 */
[----:B------:R-:W-:Y:S05]  /*3b60*/  BRA.U !UP0, `(.L_x_7260) ;  /* 0x0000000108147547 */ /* 0x000fea000b800000 */
[----:B------:R-:W-:-:S09]  /*3b70*/  UISETP.NE.AND UP0, UPT, UR4, 0x9, UPT ;  /* 0x000000090400788c */ /* 0x000fd2000bf05270 */
[----:B------:R-:W-:Y:S05]  /*3b80*/  BRA.U UP0, `(.L_x_7253) ;  /* 0x0000000900187547 */ /* 0x000fea000b800000 */
[----:B------:R-:W-:-:S05]  /*3b90*/  IMAD.MOV.U32 R5, RZ, RZ, RZ ;  /* 0x000000ffff057224 */ /* 0x000fca00078e00ff */
[----:B------:R1:W-:Y:S01]  /*3ba0*/  STG.E.64 desc[UR36][R2.64], R4 ;  /* 0x0000000402007986 */ /* 0x0003e2000c101b24 */
[----:B------:R-:W-:Y:S05]  /*3bb0*/  BRA `(.L_x_7254) ;  /* 0x0000000800a07947 */ /* 0x000fea0003800000 */
.L_x_7260:
[----:B------:R-:W-:-:S04]  /*3bc0*/  F2FP.F16.F32.PACK_AB R5, RZ, R4 ;  /* 0x00000004ff05723e */ /* 0x000fc800000000ff */
[----:B------:R-:W-:-:S05]  /*3bd0*/  PRMT R5, R5, 0x5410, RZ ;  /* 0x0000541005057816 */ /* 0x000fca00000000ff */
[----:B------:R1:W-:Y:S01]  /*3be0*/  STG.E desc[UR36][R2.64], R5 ;  /* 0x0000000502007986 */ /* 0x0003e2000c101924 */
[----:B------:R-:W-:Y:S05]  /*3bf0*/  BRA `(.L_x_7254) ;  /* 0x0000000800907947 */ /* 0x000fea0003800000 */
.L_x_7259:
[----:B------:R-:W-:-:S06]  /*3c00*/  FMUL.FTZ R4, R4, 1 ;  /* 0x3f80000004047820 */ /* 0x000fcc0000410000 */
[----:B------:R-:W1:Y:S02]  /*3c10*/  F2F.F64.F32 R4, R4 ;  /* 0x0000000400047310 */ /* 0x000e640000201800 */
[----:B-1----:R1:W-:Y:S01]  /*3c20*/  STG.E.64 desc[UR36][R2.64], R4 ;  /* 0x0000000402007986 */ /* 0x0023e2000c101b24 */
[----:B------:R-:W-:Y:S05]  /*3c30*/  BRA `(.L_x_7254) ;  /* 0x0000000800807947 */ /* 0x000fea0003800000 */
.L_x_7249:
        /* <DEDUP_REMOVED lines=8> */
[----:B------:R-:W-:-:S04]  /*3cc0*/  FSETP.NEU.FTZ.AND P0, PT, R4, RZ, PT ;  /* 0x000000ff0400720b */ /* 0x000fc80003f1d000 */
[----:B------:R-:W-:-:S05]  /*3cd0*/  SEL R5, RZ, 0x1, !P0 ;  /* 0x00000001ff057807 */ /* 0x000fca0004000000 */
[----:B------:R1:W-:Y:S01]  /*3ce0*/  STG.E.U8 desc[UR36][R2.64], R5 ;  /* 0x0000000502007986 */ /* 0x0003e2000c101124 */
[----:B------:R-:W-:Y:S05]  /*3cf0*/  BRA `(.L_x_7254) ;  /* 0x0000000800507947 */ /* 0x000fea0003800000 */
.L_x_7263:
[----:B------:R-:W-:Y:S01]  /*3d00*/  FMUL.FTZ R4, R4, 1 ;  /* 0x3f80000004047820 */ /* 0x000fe20000410000 */
[----:B0-----:R-:W-:-:S05]  /*3d10*/  CS2R R6, SRZ ;  /* 0x0000000000067805 */ /* 0x001fca000001ff00 */
[----:B------:R-:W0:Y:S02]  /*3d20*/  F2F.F64.F32 R4, R4 ;  /* 0x0000000400047310 */ /* 0x000e240000201800 */
[----:B0-----:R4:W-:Y:S01]  /*3d30*/  STG.E.128 desc[UR36][R2.64], R4 ;  /* 0x0000000402007986 */ /* 0x0019e2000c101d24 */
[----:B------:R-:W-:Y:S05]  /*3d40*/  BRA `(.L_x_7254) ;  /* 0x00000008003c7947 */ /* 0x000fea0003800000 */
.L_x_7262:
[----:B------:R-:W-:-:S09]  /*3d50*/  UISETP.NE.AND UP0, UPT, UR4, 0xf, UPT ;  /* 0x0000000f0400788c */ /* 0x000fd2000bf05270 */
[----:B------:R-:W-:Y:S05]  /*3d60*/  BRA.U !UP0, `(.L_x_7264) ;  /* 0x0000000108987547 */ /* 0x000fea000b800000 */
[----:B------:R-:W-:-:S09]  /*3d70*/  UISETP.NE.AND UP0, UPT, UR4, 0x17, UPT ;  /* 0x000000170400788c */ /* 0x000fd2000bf05270 */
[----:B------:R-:W-:Y:S05]  /*3d80*/  BRA.U !UP0, `(.L_x_7265) ;  /* 0x0000000108487547 */ /* 0x000fea000b800000 */
[----:B------:R-:W-:-:S09]  /*3d90*/  UISETP.NE.AND UP0, UPT, UR4, 0x18, UPT ;  /* 0x000000180400788c */ /* 0x000fd2000bf05270 */
[----:B------:R-:W-:Y:S05]  /*3da0*/  BRA.U UP0, `(.L_x_7253) ;  /* 0x0000000500907547 */ /* 0x000fea000b800000 */
[----:B------:R-:W-:Y:S01]  /*3db0*/  LOP3.LUT R6, R4, 0x7fffffff, RZ, 0xc0, !PT ;  /* 0x7fffffff04067812 */ /* 0x000fe200078ec0ff */
[----:B------:R-:W-:Y:S01]  /*3dc0*/  BSSY.RECONVERGENT B0, `(.L_x_7266) ;  /* 0x000000b000007945 */ /* 0x000fe20003800200 */
[----:B------:R-:W-:Y:S01]  /*3dd0*/  HFMA2 R0, -RZ, RZ, 0, 7.569789886474609375e-06 ;  /* 0x0000007fff007431 */ /* 0x000fe200000001ff */
[----:B0-----:R-:W-:Y:S02]  /*3de0*/  SHF.R.U32.HI R7, RZ, 0x18, R4 ;  /* 0x00000018ff077819 */ /* 0x001fe40000011604 */
        /* <DEDUP_REMOVED lines=8> */
.L_x_7267:
[----:B------:R-:W-:Y:S05]  /*3e70*/  BSYNC.RECONVERGENT B0 ;  /* 0x0000000000007941 */ /* 0x000fea0003800200 */
.L_x_7266:
[----:B------:R-:W-:-:S05]  /*3e80*/  LOP3.LUT R7, R0, 0x80, R7, 0xf8, !PT ;  /* 0x0000008000077812 */ /* 0x000fca00078ef807 */
[----:B------:R2:W-:Y:S01]  /*3e90*/  STG.E.U8 desc[UR36][R2.64], R7 ;  /* 0x0000000702007986 */ /* 0x0005e2000c101124 */
[----:B------:R-:W-:Y:S05]  /*3ea0*/  BRA `(.L_x_7254) ;  /* 0x0000000400e47947 */ /* 0x000fea0003800000 */
.L_x_7265:
[----:B------:R-:W-:Y:S01]  /*3eb0*/  LOP3.LUT R6, R4, 0x7fffffff, RZ, 0xc0, !PT ;  /* 0x7fffffff04067812 */ /* 0x000fe200078ec0ff */
[----:B------:R-:W-:Y:S01]  /*3ec0*/  BSSY.RECONVERGENT B0, `(.L_x_7268) ;  /* 0x000000d000007945 */ /* 0x000fe20003800200 */
[----:B0-----:R-:W-:Y:S02]  /*3ed0*/  SHF.R.U32.HI R7, RZ, 0x18, R4 ;  /* 0x00000018ff077819 */ /* 0x001fe40000011604 */
        /* <DEDUP_REMOVED lines=11> */
.L_x_7269:
[----:B------:R-:W-:Y:S05]  /*3f90*/  BSYNC.RECONVERGENT B0 ;  /* 0x0000000000007941 */ /* 0x000fea0003800200 */
.L_x_7268:
[----:B------:R-:W-:-:S05]  /*3fa0*/  LOP3.LUT R5, R0, 0x80, R7, 0xf8, !PT ;  /* 0x0000008000057812 */ /* 0x000fca00078ef807 */
[----:B------:R3:W-:Y:S01]  /*3fb0*/  STG.E.U8 desc[UR36][R2.64], R5 ;  /* 0x0000000502007986 */ /* 0x0007e2000c101124 */
[----:B------:R-:W-:Y:S05]  /*3fc0*/  BRA `(.L_x_7254) ;  /* 0x00000004009c7947 */ /* 0x000fea0003800000 */
.L_x_7264:
[----:B------:R-:W-:-:S05]  /*3fd0*/  F2FP.BF16.F32.PACK_AB R4, RZ, R4 ;  /* 0x00000004ff04723e */ /* 0x000fca00000010ff */
[----:B------:R1:W-:Y:S01]  /*3fe0*/  STG.E.U16 desc[UR36][R2.64], R4 ;  /* 0x0000000402007986 */ /* 0x0003e2000c101524 */
[----:B------:R-:W-:Y:S05]  /*3ff0*/  BRA `(.L_x_7254) ;  /* 0x0000000400907947 */ /* 0x000fea0003800000 */
.L_x_7261:
        /* <DEDUP_REMOVED lines=8> */
[----:B------:R-:W1:Y:S02]  /*4080*/  F2I.FTZ.U32.TRUNC.NTZ R5, R4 ;  /* 0x0000000400057305 */ /* 0x000e64000021f000 */
[----:B-1----:R1:W-:Y:S01]  /*4090*/  STG.E.U16 desc[UR36][R2.64], R5 ;  /* 0x0000000502007986 */ /* 0x0023e2000c101524 */
[----:B------:R-:W-:Y:S05]  /*40a0*/  BRA `(.L_x_7254) ;  /* 0x0000000400647947 */ /* 0x000fea0003800000 */
.L_x_7272:
[----:B------:R-:W-:Y:S01]  /*40b0*/  LOP3.LUT R5, R4, 0x7fffffff, RZ, 0xc0, !PT ;  /* 0x7fffffff04057812 */ /* 0x000fe200078ec0ff */
[----:B------:R-:W-:Y:S01]  /*40c0*/  BSSY.RECONVERGENT B0, `(.L_x_7273) ;  /* 0x0000013000007945 */ /* 0x000fe20003800200 */
[----:B------:R-:W-:Y:S02]  /*40d0*/  IMAD.MOV.U32 R0, RZ, RZ, 0x80 ;  /* 0x00000080ff007424 */ /* 0x000fe400078e00ff */
        /* <DEDUP_REMOVED lines=9> */
.L_x_7275:
[----:B------:R-:W-:-:S04]  /*4170*/  SHF.R.U32.HI R0, RZ, 0x14, R4 ;  /* 0x00000014ff007819 */ /* 0x000fc80000011604 */
[----:B------:R-:W-:-:S04]  /*4180*/  LOP3.LUT R5, R0, 0x1, RZ, 0xc0, !PT ;  /* 0x0000000100057812 */ /* 0x000fc800078ec0ff */
[----:B------:R-:W-:-:S04]  /*4190*/  IADD3 R0, PT, PT, R4, 0x487ffff, R5 ;  /* 0x0487ffff04007810 */ /* 0x000fc80007ffe005 */
[----:B------:R-:W-:-:S04]  /*41a0*/  SHF.R.U32.HI R0, RZ, 0x14, R0 ;  /* 0x00000014ff007819 */ /* 0x000fc80000011600 */
[----:B------:R-:W-:-:S07]  /*41b0*/  LOP3.LUT R5, R0, 0xff, RZ, 0xc0, !PT ;  /* 0x000000ff00057812 */ /* 0x000fce00078ec0ff */
.L_x_7276:
[----:B------:R-:W-:-:S04]  /*41c0*/  SHF.R.U32.HI R4, RZ, 0x18, R4 ;  /* 0x00000018ff047819 */ /* 0x000fc80000011604 */
[----:B------:R-:W-:-:S04]  /*41d0*/  LOP3.LUT R5, R5, 0x80, R4, 0xf8, !PT ;  /* 0x0000008005057812 */ /* 0x000fc800078ef804 */
[----:B------:R-:W-:-:S07]  /*41e0*/  PRMT R0, R5, 0x7610, R0 ;  /* 0x0000761005007816 */ /* 0x000fce0000000000 */
.L_x_7274:
[----:B------:R-:W-:Y:S05]  /*41f0*/  BSYNC.RECONVERGENT B0 ;  /* 0x0000000000007941 */ /* 0x000fea0003800200 */
.L_x_7273:
[----:B------:R1:W-:Y:S01]  /*4200*/  STG.E.U8 desc[UR36][R2.64], R0 ;  /* 0x0000000002007986 */ /* 0x0003e2000c101124 */
[----:B------:R-:W-:Y:S05]  /*4210*/  BRA `(.L_x_7254) ;  /* 0x0000000400087947 */ /* 0x000fea0003800000 */
.L_x_7271:
[----:B------:R-:W-:Y:S01]  /*4220*/  LOP3.LUT R5, R4, 0x7fffffff, RZ, 0xc0, !PT ;  /* 0x7fffffff04057812 */ /* 0x000fe200078ec0ff */
[----:B------:R-:W-:Y:S01]  /*4230*/  BSSY.RECONVERGENT B0, `(.L_x_7277) ;  /* 0x0000013000007945 */ /* 0x000fe20003800200 */
[----:B------:R-:W-:Y:S02]  /*4240*/  MOV R0, 0x80 ;  /* 0x0000008000007802 */ /* 0x000fe40000000f00 */
        /* <DEDUP_REMOVED lines=9> */
.L_x_7279:
[----:B------:R-:W-:-:S04]  /*42e0*/  SHF.R.U32.HI R0, RZ, 0x15, R4 ;  /* 0x00000015ff007819 */ /* 0x000fc80000011604 */
[----:B------:R-:W-:-:S04]  /*42f0*/  LOP3.LUT R5, R0, 0x1, RZ, 0xc0, !PT ;  /* 0x0000000100057812 */ /* 0x000fc800078ec0ff */
[----:B------:R-:W-:-:S04]  /*4300*/  IADD3 R0, PT, PT, R4, 0x88fffff, R5 ;  /* 0x088fffff04007810 */ /* 0x000fc80007ffe005 */
[----:B------:R-:W-:-:S04]  /*4310*/  SHF.R.U32.HI R0, RZ, 0x15, R0 ;  /* 0x00000015ff007819 */ /* 0x000fc80000011600 */
[----:B------:R-:W-:-:S07]  /*4320*/  LOP3.LUT R5, R0, 0xff, RZ, 0xc0, !PT ;  /* 0x000000ff00057812 */ /* 0x000fce00078ec0ff */
.L_x_7280:
[----:B------:R-:W-:-:S04]  /*4330*/  SHF.R.U32.HI R4, RZ, 0x18, R4 ;  /* 0x00000018ff047819 */ /* 0x000fc80000011604 */
[----:B------:R-:W-:-:S04]  /*4340*/  LOP3.LUT R5, R5, 0x80, R4, 0xf8, !PT ;  /* 0x0000008005057812 */ /* 0x000fc800078ef804 */
[----:B------:R-:W-:-:S07]  /*4350*/  PRMT R0, R5, 0x7610, R0 ;  /* 0x0000761005007816 */ /* 0x000fce0000000000 */
.L_x_7278:
[----:B------:R-:W-:Y:S05]  /*4360*/  BSYNC.RECONVERGENT B0 ;  /* 0x0000000000007941 */ /* 0x000fea0003800200 */
.L_x_7277:
[----:B------:R1:W-:Y:S01]  /*4370*/  STG.E.U8 desc[UR36][R2.64], R0 ;  /* 0x0000000002007986 */ /* 0x0003e2000c101124 */
[----:B------:R-:W-:Y:S05]  /*4380*/  BRA `(.L_x_7254) ;  /* 0x0000000000ac7947 */ /* 0x000fea0003800000 */
.L_x_7270:
[----:B------:R-:W-:-:S09]  /*4390*/  UISETP.NE.AND UP0, UPT, UR4, 0x1c, UPT ;  /* 0x0000001c0400788c */ /* 0x000fd2000bf05270 */
[----:B------:R-:W-:Y:S05]  /*43a0*/  BRA.U !UP0, `(.L_x_7281) ;  /* 0x00000001089c7547 */ /* 0x000fea000b800000 */
[----:B------:R-:W-:-:S09]  /*43b0*/  UISETP.NE.AND UP0, UPT, UR4, 0x1d, UPT ;  /* 0x0000001d0400788c */ /* 0x000fd2000bf05270 */
[----:B------:R-:W-:Y:S05]  /*43c0*/  BRA.U !UP0, `(.L_x_7282) ;  /* 0x0000000108887547 */ /* 0x000fea000b800000 */
[----:B------:R-:W-:-:S09]  /*43d0*/  UISETP.NE.AND UP0, UPT, UR4, 0x2c, UPT ;  /* 0x0000002c0400788c */ /* 0x000fd2000bf05270 */
[----:B------:R-:W-:Y:S05]  /*43e0*/  BRA.U !UP0, `(.L_x_7283) ;  /* 0x0000000108447547 */ /* 0x000fea000b800000 */
.L_x_7253:
[----:B------:R-:W-:Y:S01]  /*43f0*/  MOV R0, 0x0 ;  /* 0x0000000000007802 */ /* 0x000fe20000000f00 */
[----:B------:R-:W1:Y:S01]  /*4400*/  LDCU.64 UR6, c[0x4][0x178] ;  /* 0x01002f00ff0677ac */ /* 0x000e620008000a00 */
[----:B------:R-:W-:Y:S02]  /*4410*/  HFMA2 R13, -RZ, RZ, 0, 0 ;  /* 0x00000000ff0d7431 */ /* 0x000fe400000001ff */
[----:B------:R-:W-:Y:S01]  /*4420*/  IMAD.MOV.U32 R8, RZ, RZ, 0x65 ;  /* 0x00000065ff087424 */ /* 0x000fe200078e00ff */
[----:B------:R2:W3:Y:S01]  /*4430*/  LDC.64 R2, c[0x4][R0] ;  /* 0x0100000000027b82 */ /* 0x0004e20000000a00 */
[----:B------:R-:W4:Y:S01]  /*4440*/  LDCU.64 UR8, c[0x4][0x180] ;  /* 0x01003000ff0877ac */ /* 0x000f220008000a00 */
[----:B------:R-:W-:Y:S01]  /*4450*/  IMAD.MOV.U32 R12, RZ, RZ, 0x1 ;  /* 0x00000001ff0c7424 */ /* 0x000fe200078e00ff */
[----:B------:R-:W5:Y:S01]  /*4460*/  LDCU.64 UR4, c[0x4][0x70] ;  /* 0x01000e00ff0477ac */ /* 0x000f620008000a00 */
[----:B-1----:R-:W-:Y:S02]  /*4470*/  IMAD.U32 R4, RZ, RZ, UR6 ;  /* 0x00000006ff047e24 */ /* 0x002fe4000f8e00ff */
[----:B------:R-:W-:Y:S01]  /*4480*/  IMAD.U32 R5, RZ, RZ, UR7 ;  /* 0x00000007ff057e24 */ /* 0x000fe2000f8e00ff */
[----:B----4-:R-:W-:Y:S01]  /*4490*/  MOV R6, UR8 ;  /* 0x0000000800067c02 */ /* 0x010fe20008000f00 */
[----:B0-----:R-:W-:-:S02]  /*44a0*/  IMAD.U32 R7, RZ, RZ, UR9 ;  /* 0x00000009ff077e24 */ /* 0x001fc4000f8e00ff */
[----:B-----5:R-:W-:Y:S01]  /*44b0*/  IMAD.U32 R10, RZ, RZ, UR4 ;  /* 0x00000004ff0a7e24 */ /* 0x020fe2000f8e00ff */
[----:B--2---:R-:W-:-:S07]  /*44c0*/  MOV R11, UR5 ;  /* 0x00000005000b7c02 */ /* 0x004fce0008000f00 */
[----:B------:R-:W-:-:S07]  /*44d0*/  LEPC R20, `(.L_x_7284) ;  /* 0x000000001014794e */ /* 0x000fce0000000000 */
[----:B---3--:R-:W-:Y:S05]  /*44e0*/  CALL.ABS.NOINC R2 ;  /* 0x0000000002007343 */ /* 0x008fea0003c00000 */
.L_x_7284:
[----:B------:R-:W-:Y:S05]  /*44f0*/  BRA `(.L_x_7254) ;  /* 0x0000000000507947 */ /* 0x000fea0003800000 */
.L_x_7283:
        /* <DEDUP_REMOVED lines=15> */
.L_x_7282:
[----:B------:R-:W1:Y:S02]  /*45f0*/  F2I.U64.TRUNC R4, R4 ;  /* 0x0000000400047311 */ /* 0x000e64000020d800 */
[----:B-1----:R1:W-:Y:S01]  /*4600*/  STG.E.64 desc[UR36][R2.64], R4 ;  /* 0x0000000402007986 */ /* 0x0023e2000c101b24 */
[----:B------:R-:W-:Y:S05]  /*4610*/  BRA `(.L_x_7254) ;  /* 0x0000000000087947 */ /* 0x000fea0003800000 */
.L_x_7281:
[----:B------:R-:W1:Y:S02]  /*4620*/  F2I.FTZ.U32.TRUNC.NTZ R5, R4 ;  /* 0x0000000400057305 */ /* 0x000e64000021f000 */
[----:B-1----:R1:W-:Y:S02]  /*4630*/  STG.E desc[UR36][R2.64], R5 ;  /* 0x0000000502007986 */ /* 0x0023e4000c101924 */
.L_x_7254:
[----:B------:R-:W-:-:S07]  /*4640*/  VIADD R17, R17, 0x80 ;  /* 0x0000008011117836 */ /* 0x000fce0000000000 */
.L_x_7181:
[----:B------:R-:W-:Y:S05]  /*4650*/  BSYNC.RECONVERGENT B7 ;  /* 0x0000000000077941 */ /* 0x000fea0003800200 */
.L_x_7180:
[----:B------:R-:W5:Y:S01]  /*4660*/  LDCU UR4, c[0x0][0x380] ;  /* 0x00007000ff0477ac */ /* 0x000f620008000800 */
[----:B------:R-:W-:Y:S01]  /*4670*/  BSSY.RECONVERGENT B7, `(.L_x_7285) ;  /* 0x0000456000077945 */ /* 0x000fe20003800200 */
[----:B-----5:R-:W-:-:S13]  /*4680*/  ISETP.GE.AND P0, PT, R17, UR4, PT ;  /* 0x0000000411007c0c */ /* 0x020fda000bf06270 */
[----:B------:R-:W-:Y:S05]  /*4690*/  @P0 BRA `(.L_x_7286) ;  /* 0x00000044004c0947 */ /* 0x000fea0003800000 */
[----:B------:R-:W5:Y:S01]  /*46a0*/  LDCU UR4, c[0x0][0x388] ;  /* 0x00007100ff0477ac */ /* 0x000f620008000800 */
[----:B------:R-:W-:Y:S02]  /*46b0*/  HFMA2 R18, -RZ, RZ, 0, 0 ;  /* 0x00000000ff127431 */ /* 0x000fe400000001ff */
[----:B-1----:R-:W-:Y:S02]  /*46c0*/  IMAD.MOV.U32 R0, RZ, RZ, RZ ;  /* 0x000000ffff007224 */ /* 0x002fe400078e00ff */
[----:B------:R-:W-:Y:S01]  /*46d0*/  IMAD.MOV.U32 R16, RZ, RZ, RZ ;  /* 0x000000ffff107224 */ /* 0x000fe200078e00ff */
[----:B-----5:R-:W-:-:S09]  /*46e0*/  UISETP.NE.AND UP0, UPT, UR4, URZ, UPT ;  /* 0x000000ff0400728c */ /* 0x020fd2000bf05270 */
[----:B------:R-:W-:Y:S05]  /*46f0*/  BRA.U !UP0, `(.L_x_7287) ;  /* 0x0000001508707547 */ /* 0x000fea000b800000 */
[----:B------:R-:W0:Y:S01]  /*4700*/  LDCU.64 UR4, c[0x0][0x390] ;  /* 0x00007200ff0477ac */ /* 0x000e220008000a00 */
[----:B------:R-:W-:Y:S01]  /*4710*/  MOV R16, RZ ;  /* 0x000000ff00107202 */ /* 0x000fe20000000f00 */
[----:B------:R-:W1:Y:S01]  /*4720*/  LDCU UR6, c[0x0][0x38c] ;  /* 0x00007180ff0677ac */ /* 0x000e620008000800 */
[----:B------:R-:W5:Y:S01]  /*4730*/  LDCU.64 UR8, c[0x0][0x4b8] ;  /* 0x00009700ff0877ac */ /* 0x000f620008000a00 */
[----:B------:R-:W-:Y:S02]  /*4740*/  UISETP.NE.AND UP0, UPT, UR41, URZ, UPT ;  /* 0x000000ff2900728c */ /* 0x000fe4000bf05270 */
[----:B0-234-:R-:W-:Y:S01]  /*4750*/  IMAD.HI.U32 R2, R17, UR4, R16 ;  /* 0x0000000411027c27 */ /* 0x01dfe2000f8e0010 */
[----:B------:R-:W0:Y:S04]  /*4760*/  LDCU UR4, c[0x0][0x4c0] ;  /* 0x00009800ff0477ac */ /* 0x000e280008000800 */
[----:B------:R-:W-:-:S05]  /*4770*/  SHF.R.U32.HI R3, RZ, UR5, R2 ;  /* 0x00000005ff037c19 */ /* 0x000fca0008011602 */
[----:B------:R-:W-:-:S04]  /*4780*/  IMAD.MOV R18, RZ, RZ, -R3 ;  /* 0x000000ffff127224 */ /* 0x000fc800078e0a03 */
[----:B-1----:R-:W-:-:S04]  /*4790*/  IMAD R18, R18, UR6, R17 ;  /* 0x0000000612127c24 */ /* 0x002fc8000f8e0211 */
[C---:B-----5:R-:W-:Y:S02]  /*47a0*/  IMAD R16, R18.reuse, UR8, RZ ;  /* 0x0000000812107c24 */ /* 0x060fe4000f8e02ff */
        /* <DEDUP_REMOVED lines=337> */
.L_x_7287:
        /* <DEDUP_REMOVED lines=16> */
[----:B--2---:R2:W3:Y:S01]  /*5dc0*/  I2F.S16 R19, R2 ;  /* 0x0000000200137306 */ /* 0x0044e20000101400 */
[----:B------:R-:W-:Y:S05]  /*5dd0*/  BRA `(.L_x_7294) ;  /* 0x0000000c00507947 */ /* 0x000fea0003800000 */
.L_x_7292:
[----:B------:R-:W2:Y:S02]  /*5de0*/  LDG.E.U8 R2, desc[UR36][R2.64] ;  /* 0x0000002402027981 */ /* 0x000ea4000c1e1100 */
[----:B--2---:R-:W-:Y:S01]  /*5df0*/  I2FP.F32.U32 R19, R2 ;  /* 0x0000000200137245 */ /* 0x004fe20000201000 */
[----:B------:R-:W-:Y:S06]  /*5e00*/  BRA `(.L_x_7294) ;  /* 0x0000000c00447947 */ /* 0x000fec0003800000 */
.L_x_7291:
        /* <DEDUP_REMOVED lines=9> */
.L_x_7296:
[----:B------:R-:W2:Y:S02]  /*5ea0*/  LDG.E R2, desc[UR36][R2.64] ;  /* 0x0000002402027981 */ /* 0x000ea4000c1e1900 */
[----:B--2---:R-:W-:Y:S01]  /*5eb0*/  I2FP.F32.S32 R19, R2 ;  /* 0x0000000200137245 */ /* 0x004fe20000201400 */
[----:B------:R-:W-:Y:S06]  /*5ec0*/  BRA `(.L_x_7294) ;  /* 0x0000000c00147947 */ /* 0x000fec0003800000 */
.L_x_7295:
[----:B------:R-:W2:Y:S02]  /*5ed0*/  LDG.E.U16 R2, desc[UR36][R2.64] ;  /* 0x0000002402027981 */ /* 0x000ea4000c1e1500 */
[----:B--2---:R0:W1:Y:S01]  /*5ee0*/  I2F.S16 R19, R2 ;  /* 0x0000000200137306 */ /* 0x0040620000101400 */
[----:B------:R-:W-:Y:S05]  /*5ef0*/  BRA `(.L_x_7294) ;  /* 0x0000000c00087947 */ /* 0x000fea0003800000 */
.L_x_7290:
        /* <DEDUP_REMOVED lines=8> */
.L_x_7298:
[----:B------:R-:W2:Y:S02]  /*5f80*/  LDG.E.U16 R2, desc[UR36][R2.64] ;  /* 0x0000002402027981 */ /* 0x000ea4000c1e1500 */
[----:B--2---:R-:W-:Y:S01]  /*5f90*/  HADD2.F32 R19, -RZ, R2.H0_H0 ;  /* 0x20000002ff137230 */ /* 0x004fe20000004100 */
[----:B------:R-:W-:Y:S06]  /*5fa0*/  BRA `(.L_x_7294) ;  /* 0x0000000800dc7947 */ /* 0x000fec0003800000 */
.L_x_7297:
        /* <DEDUP_REMOVED lines=8> */
.L_x_7300:
[----:B------:R-:W2:Y:S02]  /*6030*/  LDG.E.U16 R2, desc[UR36][R2.64] ;  /* 0x0000002402027981 */ /* 0x000ea4000c1e1500 */
[----:B--2---:R-:W-:Y:S01]  /*6040*/  HADD2.F32 R19, -RZ, R2.H0_H0 ;  /* 0x20000002ff137230 */ /* 0x004fe20000004100 */
[----:B------:R-:W-:Y:S06]  /*6050*/  BRA `(.L_x_7294) ;  /* 0x0000000800b07947 */ /* 0x000fec0003800000 */
.L_x_7299:
        /* <DEDUP_REMOVED lines=11> */
.L_x_7289:
        /* <DEDUP_REMOVED lines=12> */
.L_x_7303:
        /* <DEDUP_REMOVED lines=11> */
.L_x_7302:
        /* <DEDUP_REMOVED lines=14> */
[----:B------:R-:W-:Y:S01]  /*6360*/  IADD3 R5, PT, PT, R4, -0x4, RZ ;  /* 0xfffffffc04057810 */ /* 0x000fe20007ffe0ff */
[----:B------:R-:W-:-:S03]  /*6370*/  VIADD R4, R0, 0x1000000 ;  /* 0x0100000000047836 */ /* 0x000fc60000000000 */
[----:B------:R-:W-:Y:S01]  /*6380*/  SHF.L.U32 R6, R0, R5, RZ ;  /* 0x0000000500067219 */ /* 0x000fe200000006ff */
[----:B------:R-:W-:Y:S01]  /*6390*/  IMAD.SHL.U32 R5, R5, 0x800000, RZ ;  /* 0x0080000005057824 */ /* 0x000fe200078e00ff */
[----:B------:R-:W-:-:S04]  /*63a0*/  SHF.R.S32.HI R4, RZ, 0x8, R4 ;  /* 0x00000008ff047819 */ /* 0x000fc80000011404 */
[----:B------:R-:W-:-:S04]  /*63b0*/  LEA.HI R5, R6, -R5, RZ, 0x1c ;  /* 0x8000000506057211 */ /* 0x000fc800078fe0ff */
[----:B------:R-:W-:-:S04]  /*63c0*/  IADD3 R5, PT, PT, R5, 0x3c000000, RZ ;  /* 0x3c00000005057810 */ /* 0x000fc80007ffe0ff */
[----:B------:R-:W-:-:S04]  /*63d0*/  LOP3.LUT R4, R5, 0x7f800000, R4, 0xf8, !PT ;  /* 0x7f80000005047812 */ /* 0x000fc800078ef804 */
[----:B------:R-:W-:-:S04]  /*63e0*/  SEL R4, R4, RZ, P0 ;  /* 0x000000ff04047207 */ /* 0x000fc80000000000 */
[----:B------:R-:W-:Y:S01]  /*63f0*/  LOP3.LUT R19, R4, 0x80000000, R19, 0xf8, !PT ;  /* 0x8000000004137812 */ /* 0x000fe200078ef813 */
[----:B------:R-:W-:Y:S06]  /*6400*/  BRA `(.L_x_7294) ;  /* 0x0000000400c47947 */ /* 0x000fec0003800000 */
.L_x_7305:
[----:B------:R-:W2:Y:S02]  /*6410*/  LDG.E.U8 R2, desc[UR36][R2.64] ;  /* 0x0000002402027981 */ /* 0x000ea4000c1e1100 */
[C---:B--2---:R-:W-:Y:S02]  /*6420*/  IMAD.SHL.U32 R0, R2.reuse, 0x2000000, RZ ;  /* 0x0200000002007824 */ /* 0x044fe400078e00ff */
[----:B------:R-:W-:-:S03]  /*6430*/  IMAD.SHL.U32 R5, R2, 0x100, RZ ;  /* 0x0000010002057824 */ /* 0x000fc600078e00ff */
[----:B------:R-:W-:Y:S02]  /*6440*/  ISETP.GE.U32.AND P0, PT, R0, 0x8000000, PT ;  /* 0x080000000000780c */ /* 0x000fe40003f06070 */
[----:B------:R-:W-:-:S11]  /*6450*/  PRMT R19, R5, 0x9910, RZ ;  /* 0x0000991005137816 */ /* 0x000fd600000000ff */
[----:B------:R-:W-:Y:S02]  /*6460*/  @!P0 LOP3.LUT R4, R5, 0x7f00, RZ, 0xc0, !PT ;  /* 0x00007f0005048812 */ /* 0x000fe400078ec0ff */
[----:B------:R-:W-:Y:S02]  /*6470*/  @P0 LEA.HI R0, R0, 0x70000000, RZ, 0x1c ;  /* 0x7000000000000811 */ /* 0x000fe400078fe0ff */
[----:B------:R-:W-:-:S03]  /*6480*/  @!P0 LOP3.LUT R4, R4, 0x3f000000, RZ, 0xfc, !PT ;  /* 0x3f00000004048812 */ /* 0x000fc600078efcff */
[----:B------:R-:W-:Y:S02]  /*6490*/  @P0 FMUL.FTZ R0, R0, 1.9259299443872358531e-34 ;  /* 0x0780000000000820 */ /* 0x000fe40000410000 */
[----:B------:R-:W-:-:S05]  /*64a0*/  @!P0 FADD.FTZ R0, R4, -0.5 ;  /* 0xbf00000004008421 */ /* 0x000fca0000010000 */
[----:B------:R-:W-:Y:S01]  /*64b0*/  LOP3.LUT R19, R0, 0x80000000, R19, 0xf8, !PT ;  /* 0x8000000000137812 */ /* 0x000fe200078ef813 */
[----:B------:R-:W-:Y:S06]  /*64c0*/  BRA `(.L_x_7294) ;  /* 0x0000000400947947 */ /* 0x000fec0003800000 */
.L_x_7304:
[----:B------:R-:W2:Y:S02]  /*64d0*/  LDG.E.U16 R2, desc[UR36][R2.64] ;  /* 0x0000002402027981 */ /* 0x000ea4000c1e1500 */
[----:B--2---:R-:W-:Y:S01]  /*64e0*/  SHF.L.U32 R19, R2, 0x10, RZ ;  /* 0x0000001002137819 */ /* 0x004fe200000006ff */
[----:B------:R-:W-:Y:S06]  /*64f0*/  BRA `(.L_x_7294) ;  /* 0x0000000400887947 */ /* 0x000fec0003800000 */
.L_x_7301:
        /* <DEDUP_REMOVED lines=11> */
.L_x_7308:
        /* <DEDUP_REMOVED lines=20> */
.L_x_7310:
[----:B------:R-:W-:Y:S05]  /*66f0*/  BSYNC.RECONVERGENT B0 ;  /* 0x0000000000007941 */ /* 0x000fea0003800200 */
.L_x_7309:
[----:B------:R-:W-:Y:S01]  /*6700*/  IMAD.SHL.U32 R0, R0, 0x100000, RZ ;  /* 0x0010000000007824 */ /* 0x000fe200078e00ff */
[----:B------:R-:W-:-:S04]  /*6710*/  LEA R2, R2, 0x3b800000, 0x17 ;  /* 0x3b80000002027811 */ /* 0x000fc800078eb8ff */
[----:B------:R-:W-:Y:S01]  /*6720*/  LOP3.LUT R19, R2, R0, R19, 0xfe, !PT ;  /* 0x0000000002137212 */ /* 0x000fe200078efe13 */
[----:B------:R-:W-:Y:S06]  /*6730*/  BRA `(.L_x_7294) ;  /* 0x0000000000f87947 */ /* 0x000fec0003800000 */
.L_x_7307:
[----:B------:R-:W2:Y:S01]  /*6740*/  LDG.E.U8 R3, desc[UR36][R2.64] ;  /* 0x0000002402037981 */ /* 0x000ea2000c1e1100 */
        /* <DEDUP_REMOVED lines=19> */
.L_x_7312:
[----:B------:R-:W-:Y:S05]  /*6880*/  BSYNC.RECONVERGENT B0 ;  /* 0x0000000000007941 */ /* 0x000fea0003800200 */
.L_x_7311:
[----:B------:R-:W-:Y:S01]  /*6890*/  IMAD.SHL.U32 R0, R0, 0x200000, RZ ;  /* 0x0020000000007824 */ /* 0x000fe200078e00ff */
[----:B------:R-:W-:-:S04]  /*68a0*/  LEA R2, R2, 0x37800000, 0x17 ;  /* 0x3780000002027811 */ /* 0x000fc800078eb8ff */
[----:B------:R-:W-:Y:S01]  /*68b0*/  LOP3.LUT R19, R2, R0, R19, 0xfe, !PT ;  /* 0x0000000002137212 */ /* 0x000fe200078efe13 */
[----:B------:R-:W-:Y:S06]  /*68c0*/  BRA `(.L_x_7294) ;  /* 0x0000000000947947 */ /* 0x000fec0003800000 */
.L_x_7306:
        /* <DEDUP_REMOVED lines=14> */
.L_x_7293:
        /* <DEDUP_REMOVED lines=16> */
.L_x_7315:
[----:B------:R-:W-:Y:S01]  /*6ab0*/  IMAD.MOV.U32 R19, RZ, RZ, RZ ;  /* 0x000000ffff137224 */ /* 0x000fe200078e00ff */
[----:B------:R-:W-:Y:S06]  /*6ac0*/  BRA `(.L_x_7294) ;  /* 0x0000000000147947 */ /* 0x000fec0003800000 */
.L_x_7314:
[----:B------:R-:W2:Y:S02]  /*6ad0*/  LDG.E.64 R2, desc[UR36][R2.64] ;  /* 0x0000002402027981 */ /* 0x000ea4000c1e1b00 */
[----:B--2---:R0:W1:Y:S02]  /*6ae0*/  I2F.U64 R19, R2 ;  /* 0x0000000200137312 */ /* 0x0040640000301000 */
[----:B01----:R-:W-:Y:S05]  /*6af0*/  BRA `(.L_x_7294) ;  /* 0x0000000000087947 */ /* 0x003fea0003800000 */
.L_x_7313:
[----:B------:R-:W2:Y:S02]  /*6b00*/  LDG.E R2, desc[UR36][R2.64] ;  /* 0x0000002402027981 */ /* 0x000ea4000c1e1900 */
[----:B--2---:R-:W-:-:S07]  /*6b10*/  I2FP.F32.U32 R19, R2 ;  /* 0x0000000200137245 */ /* 0x004fce0000201000 */
.L_x_7294:
[----:B------:R-:W-:Y:S05]  /*6b20*/  BSYNC.RECONVERGENT B6 ;  /* 0x0000000000067941 */ /* 0x000fea0003800200 */
.L_x_7288:
[----:B------:R-:W0:Y:S01]  /*6b30*/  LDCU.64 UR6, c[0x0][0x5f8] ;  /* 0x0000bf00ff0677ac */ /* 0x000e220008000a00 */
[----:B------:R-:W-:Y:S01]  /*6b40*/  BSSY.RECONVERGENT B6, `(.L_x_7316) ;  /* 0x00000e5000067945 */ /* 0x000fe20003800200 */
[----:B------:R-:W-:-:S04]  /*6b50*/  UPRMT UR4, UR42, 0x9910, URZ ;  /* 0x000099102a047896 */ /* 0x000fc800080000ff */
[----:B------:R-:W-:Y:S01]  /*6b60*/  UISETP.GT.AND UP0, UPT, UR4, 0x9, UPT ;  /* 0x000000090400788c */ /* 0x000fe2000bf04270 */
[----:B0-2-4-:R-:W-:-:S04]  /*6b70*/  IADD3 R2, P0, PT, R18, UR6, RZ ;  /* 0x0000000612027c10 */ /* 0x015fc8000ff1e0ff */
        /* <DEDUP_REMOVED lines=11> */
[----:B--2---:R0:W2:Y:S01]  /*6c30*/  I2F.S16 R0, R2 ;  /* 0x0000000200007306 */ /* 0x0040a20000101400 */
[----:B------:R-:W-:Y:S05]  /*6c40*/  BRA `(.L_x_7322) ;  /* 0x0000000c00507947 */ /* 0x000fea0003800000 */
.L_x_7320:
[----:B------:R-:W2:Y:S02]  /*6c50*/  LDG.E.U8 R0, desc[UR36][R2.64] ;  /* 0x0000002402007981 */ /* 0x000ea4000c1e1100 */
[----:B--2---:R-:W-:Y:S01]  /*6c60*/  I2FP.F32.U32 R0, R0 ;  /* 0x0000000000007245 */ /* 0x004fe20000201000 */
[----:B------:R-:W-:Y:S06]  /*6c70*/  BRA `(.L_x_7322) ;  /* 0x0000000c00447947 */ /* 0x000fec0003800000 */
.L_x_7319:
        /* <DEDUP_REMOVED lines=9> */
.L_x_7324:
[----:B------:R-:W2:Y:S02]  /*6d10*/  LDG.E R0, desc[UR36][R2.64] ;  /* 0x0000002402007981 */ /* 0x000ea4000c1e1900 */
[----:B--2---:R-:W-:Y:S01]  /*6d20*/  I2FP.F32.S32 R0, R0 ;  /* 0x0000000000007245 */ /* 0x004fe20000201400 */
[----:B------:R-:W-:Y:S06]  /*6d30*/  BRA `(.L_x_7322) ;  /* 0x0000000c00147947 */ /* 0x000fec0003800000 */
.L_x_7323:
[----:B------:R-:W2:Y:S02]  /*6d40*/  LDG.E.U16 R0, desc[UR36][R2.64] ;  /* 0x0000002402007981 */ /* 0x000ea4000c1e1500 */
[----:B--2---:R-:W4:Y:S01]  /*6d50*/  I2F.S16 R0, R0 ;  /* 0x0000000000007306 */ /* 0x004f220000101400 */
[----:B------:R-:W-:Y:S05]  /*6d60*/  BRA `(.L_x_7322) ;  /* 0x0000000c00087947 */ /* 0x000fea0003800000 */
.L_x_7318:
        /* <DEDUP_REMOVED lines=8> */
.L_x_7326:
[----:B------:R-:W2:Y:S02]  /*6df0*/  LDG.E.U16 R0, desc[UR36][R2.64] ;  /* 0x0000002402007981 */ /* 0x000ea4000c1e1500 */
[----:B--2---:R-:W-:Y:S01]  /*6e00*/  HADD2.F32 R0, -RZ, R0.H0_H0 ;  /* 0x20000000ff007230 */ /* 0x004fe20000004100 */
[----:B------:R-:W-:Y:S06]  /*6e10*/  BRA `(.L_x_7322) ;  /* 0x0000000800dc7947 */ /* 0x000fec0003800000 */
.L_x_7325:
        /* <DEDUP_REMOVED lines=8> */
.L_x_7328:
[----:B------:R-:W2:Y:S02]  /*6ea0*/  LDG.E.U16 R0, desc[UR36][R2.64] ;  /* 0x0000002402007981 */ /* 0x000ea4000c1e1500 */
[----:B--2---:R-:W-:Y:S01]  /*6eb0*/  HADD2.F32 R0, -RZ, R0.H0_H0 ;  /* 0x20000000ff007230 */ /* 0x004fe20000004100 */
[----:B------:R-:W-:Y:S06]  /*6ec0*/  BRA `(.L_x_7322) ;  /* 0x0000000800b07947 */ /* 0x000fec0003800000 */
.L_x_7327:
        /* <DEDUP_REMOVED lines=11> */
.L_x_7317:
        /* <DEDUP_REMOVED lines=12> */
.L_x_7331:
        /* <DEDUP_REMOVED lines=11> */
.L_x_7330:
        /* <DEDUP_REMOVED lines=23> */
[----:B------:R-:W-:Y:S01]  /*7260*/  LOP3.LUT R0, R5, 0x80000000, R0, 0xf8, !PT ;  /* 0x8000000005007812 */ /* 0x000fe200078ef800 */
[----:B------:R-:W-:Y:S06]  /*7270*/  BRA `(.L_x_7322) ;  /* 0x0000000400c47947 */ /* 0x000fec0003800000 */
.L_x_7333:
        /* <DEDUP_REMOVED lines=10> */
[----:B------:R-:W-:Y:S01]  /*7320*/  LOP3.LUT R0, R0, 0x80000000, R5, 0xf8, !PT ;  /* 0x8000000000007812 */ /* 0x000fe200078ef805 */
[----:B------:R-:W-:Y:S06]  /*7330*/  BRA `(.L_x_7322) ;  /* 0x0000000400947947 */ /* 0x000fec0003800000 */
.L_x_7332:
[----:B------:R-:W2:Y:S02]  /*7340*/  LDG.E.U16 R0, desc[UR36][R2.64] ;  /* 0x0000002402007981 */ /* 0x000ea4000c1e1500 */
[----:B--2---:R-:W-:Y:S01]  /*7350*/  IMAD.U32 R0, R0, 0x10000, RZ ;  /* 0x0001000000007824 */ /* 0x004fe200078e00ff */
[----:B------:R-:W-:Y:S06]  /*7360*/  BRA `(.L_x_7322) ;  /* 0x0000000400887947 */ /* 0x000fec0003800000 */
.L_x_7329:
        /* <DEDUP_REMOVED lines=11> */
.L_x_7336:
        /* <DEDUP_REMOVED lines=20> */
.L_x_7338:
[----:B------:R-:W-:Y:S05]  /*7560*/  BSYNC.RECONVERGENT B0 ;  /* 0x0000000000007941 */ /* 0x000fea0003800200 */
.L_x_7337:
[----:B------:R-:W-:Y:S02]  /*7570*/  SHF.L.U32 R0, R0, 0x14, RZ ;  /* 0x0000001400007819 */ /* 0x000fe400000006ff */
[----:B------:R-:W-:-:S04]  /*7580*/  LEA R2, R2, 0x3b800000, 0x17 ;  /* 0x3b80000002027811 */ /* 0x000fc800078eb8ff */
[----:B------:R-:W-:Y:S01]  /*7590*/  LOP3.LUT R0, R2, R0, R7, 0xfe, !PT ;  /* 0x0000000002007212 */ /* 0x000fe200078efe07 */
[----:B------:R-:W-:Y:S06]  /*75a0*/  BRA `(.L_x_7322) ;  /* 0x0000000000f87947 */ /* 0x000fec0003800000 */
.L_x_7335:
        /* <DEDUP_REMOVED lines=20> */
.L_x_7340:
[----:B------:R-:W-:Y:S05]  /*76f0*/  BSYNC.RECONVERGENT B0 ;  /* 0x0000000000007941 */ /* 0x000fea0003800200 */
.L_x_7339:
[----:B------:R-:W-:Y:S01]  /*7700*/  IMAD.SHL.U32 R0, R0, 0x200000, RZ ;  /* 0x0020000000007824 */ /* 0x000fe200078e00ff */
[----:B------:R-:W-:-:S04]  /*7710*/  LEA R2, R2, 0x37800000, 0x17 ;  /* 0x3780000002027811 */ /* 0x000fc800078eb8ff */
[----:B------:R-:W-:Y:S01]  /*7720*/  LOP3.LUT R0, R2, R0, R7, 0xfe, !PT ;  /* 0x0000000002007212 */ /* 0x000fe200078efe07 */
[----:B------:R-:W-:Y:S06]  /*7730*/  BRA `(.L_x_7322) ;  /* 0x0000000000947947 */ /* 0x000fec0003800000 */
.L_x_7334:
[----:B------:R-:W-:-:S09]  /*7740*/  UISETP.NE.AND UP0, UPT, UR4, 0x1c, UPT ;  /* 0x0000001c0400788c */ /* 0x000fd2000bf05270 */
[----:B------:R-:W-:Y:S05]  /*7750*/  BRA.U !UP0, `(.L_x_7341) ;  /* 0x0000000108847547 */ /* 0x000fea000b800000 */
[----:B------:R-:W-:-:S09]  /*7760*/  UISETP.NE.AND UP0, UPT, UR4, 0x1d, UPT ;  /* 0x0000001d0400788c */ /* 0x000fd2000bf05270 */
[----:B------:R-:W-:Y:S05]  /*7770*/  BRA.U !UP0, `(.L_x_7342) ;  /* 0x0000000108707547 */ /* 0x000fea000b800000 */
[----:B------:R-:W-:-:S09]  /*7780*/  UISETP.NE.AND UP0, UPT, UR4, 0x2c, UPT ;  /* 0x0000002c0400788c */ /* 0x000fd2000bf05270 */
[----:B------:R-:W-:Y:S05]  /*7790*/  BRA.U UP0, `(.L_x_7321) ;  /* 0x0000000100207547 */ /* 0x000fea000b800000 */
[----:B------:R-:W2:Y:S01]  /*77a0*/  LDG.E.U8 R2, desc[UR36][R2.64] ;  /* 0x0000002402027981 */ /* 0x000ea2000c1e1100 */
[----:B------:R-:W-:Y:S01]  /*77b0*/  HFMA2 R0, -RZ, RZ, 3.814697265625e-06, 0 ;  /* 0x00400000ff007431 */ /* 0x000fe200000001ff */
[----:B--2---:R-:W-:-:S13]  /*77c0*/  ISETP.NE.AND P0, PT, R2, RZ, PT ;  /* 0x000000ff0200720c */ /* 0x004fda0003f05270 */
[----:B------:R-:W-:Y:S05]  /*77d0*/  @!P0 BRA `(.L_x_7322) ;  /* 0x00000000006c8947 */ /* 0x000fea0003800000 */
[----:B------:R-:W-:-:S13]  /*77e0*/  ISETP.NE.AND P0, PT, R2, 0xff, PT ;  /* 0x000000ff0200780c */ /* 0x000fda0003f05270 */
[----:B------:R-:W-:Y:S02]  /*77f0*/  @!P0 IMAD.MOV.U32 R0, RZ, RZ, 0x7f800001 ;  /* 0x7f800001ff008424 */ /* 0x000fe400078e00ff */
[----:B------:R-:W-:Y:S01]  /*7800*/  @P0 IMAD.SHL.U32 R0, R2, 0x800000, RZ ;  /* 0x0080000002000824 */ /* 0x000fe200078e00ff */
[----:B------:R-:W-:Y:S06]  /*7810*/  BRA `(.L_x_7322) ;  /* 0x00000000005c7947 */ /* 0x000fec0003800000 */
.L_x_7321:
[----:B------:R-:W-:Y:S01]  /*7820*/  MOV R2, 0x0 ;  /* 0x0000000000027802 */ /* 0x000fe20000000f00 */
[----:B------:R-:W0:Y:S01]  /*7830*/  LDCU.64 UR4, c[0x4][0x178] ;  /* 0x01002f00ff0477ac */ /* 0x000e220008000a00 */
[----:B------:R-:W-:Y:S02]  /*7840*/  HFMA2 R8, -RZ, RZ, 0, 4.64916229248046875e-06 ;  /* 0x0000004eff087431 */ /* 0x000fe400000001ff */
[----:B------:R-:W-:Y:S01]  /*7850*/  IMAD.MOV.U32 R12, RZ, RZ, 0x1 ;  /* 0x00000001ff0c7424 */ /* 0x000fe200078e00ff */
[----:B------:R-:W2:Y:S01]  /*7860*/  LDCU.64 UR6, c[0x4][0x180] ;  /* 0x01003000ff0677ac */ /* 0x000ea20008000a00 */
[----:B------:R-:W4:Y:S01]  /*7870*/  LDC.64 R2, c[0x4][R2] ;  /* 0x0100000002027b82 */ /* 0x000f220000000a00 */
[----:B------:R-:W-:Y:S01]  /*7880*/  IMAD.MOV.U32 R13, RZ, RZ, RZ ;  /* 0x000000ffff0d7224 */ /* 0x000fe200078e00ff */
[----:B------:R-:W1:Y:S01]  /*7890*/  LDCU.64 UR8, c[0x4][0x68] ;  /* 0x01000d00ff0877ac */ /* 0x000e620008000a00 */
[----:B0-----:R-:W-:Y:S01]  /*78a0*/  MOV R4, UR4 ;  /* 0x0000000400047c02 */ /* 0x001fe20008000f00 */
[----:B------:R-:W-:-:S02]  /*78b0*/  IMAD.U32 R5, RZ, RZ, UR5 ;  /* 0x00000005ff057e24 */ /* 0x000fc4000f8e00ff */
[----:B--2---:R-:W-:Y:S01]  /*78c0*/  IMAD.U32 R6, RZ, RZ, UR6 ;  /* 0x00000006ff067e24 */ /* 0x004fe2000f8e00ff */
[----:B------:R-:W-:Y:S01]  /*78d0*/  MOV R7, UR7 ;  /* 0x0000000700077c02 */ /* 0x000fe20008000f00 */
[----:B-1----:R-:W-:Y:S02]  /*78e0*/  IMAD.U32 R10, RZ, RZ, UR8 ;  /* 0x00000008ff0a7e24 */ /* 0x002fe4000f8e00ff */
[----:B------:R-:W-:-:S07]  /*78f0*/  IMAD.U32 R11, RZ, RZ, UR9 ;  /* 0x00000009ff0b7e24 */ /* 0x000fce000f8e00ff */
[----:B------:R-:W-:-:S07]  /*7900*/  LEPC R20, `(.L_x_7343) ;  /* 0x000000001014794e */ /* 0x000fce0000000000 */
[----:B---345:R-:W-:Y:S05]  /*7910*/  CALL.ABS.NOINC R2 ;  /* 0x0000000002007343 */ /* 0x038fea0003c00000 */
.L_x_7343:
[----:B------:R-:W-:Y:S01]  /*7920*/  MOV R0, RZ ;  /* 0x000000ff00007202 */ /* 0x000fe20000000f00 */
[----:B------:R-:W-:Y:S06]  /*7930*/  BRA `(.L_x_7322) ;  /* 0x0000000000147947 */ /* 0x000fec0003800000 */
.L_x_7342:
[----:B------:R-:W2:Y:S02]  /*7940*/  LDG.E.64 R2, desc[UR36][R2.64] ;  /* 0x0000002402027981 */ /* 0x000ea4000c1e1b00 */
[----:B--2---:R0:W2:Y:S02]  /*7950*/  I2F.U64 R0, R2 ;  /* 0x0000000200007312 */ /* 0x0040a40000301000 */
[----:B0-2---:R-:W-:Y:S05]  /*7960*/  BRA `(.L_x_7322) ;  /* 0x0000000000087947 */ /* 0x005fea0003800000 */
.L_x_7341:
[----:B------:R-:W2:Y:S02]  /*7970*/  LDG.E R0, desc[UR36][R2.64] ;  /* 0x0000002402007981 */ /* 0x000ea4000c1e1900 */
[----:B--2---:R-:W-:-:S07]  /*7980*/  I2FP.F32.U32 R0, R0 ;  /* 0x0000000000007245 */ /* 0x004fce0000201000 */
.L_x_7322:
[----:B------:R-:W-:Y:S05]  /*7990*/  BSYNC.RECONVERGENT B6 ;  /* 0x0000000000067941 */ /* 0x000fea0003800200 */
.L_x_7316:
[C---:B-12345:R-:W-:Y:S01]  /*79a0*/  FSETP.GEU.FTZ.AND P0, PT, |R19|.reuse, |R0|, PT ;  /* 0x400000001300720b */ /* 0x07efe20003f1e200 */
        /* <DEDUP_REMOVED lines=26> */
.L_x_7349:
[----:B------:R-:W-:Y:S01]  /*7b50*/  FSETP.GEU.FTZ.AND P0, PT, R3, -R7, PT ;  /* 0x800000070300720b */ /* 0x000fe20003f1e000 */
[----:B------:R-:W-:-:S12]  /*7b60*/  FADD.FTZ R5, R5, -1 ;  /* 0xbf80000005057421 */ /* 0x000fd80000010000 */
[----:B------:R-:W-:-:S07]  /*7b70*/  @!P0 FADD.FTZ R5, R5, -1 ;  /* 0xbf80000005058421 */ /* 0x000fce0000010000 */
.L_x_7348:
[----:B------:R-:W-:Y:S05]  /*7b80*/  BSYNC.RECONVERGENT B1 ;  /* 0x0000000000017941 */ /* 0x000fea0003800200 */
.L_x_7347:
[----:B------:R-:W-:Y:S01]  /*7b90*/  FFMA.FTZ R4, -R7, R5, R4 ;  /* 0x0000000507047223 */ /* 0x000fe20000010104 */
[----:B------:R-:W-:Y:S06]  /*7ba0*/  BRA `(.L_x_7345) ;  /* 0x0000000000787947 */ /* 0x000fec0003800000 */
.L_x_7346:
[----:B------:R-:W-:Y:S01]  /*7bb0*/  LOP3.LUT R7, R5, 0xff800000, RZ, 0xc0, !PT ;  /* 0xff80000005077812 */ /* 0x000fe200078ec0ff */
[----:B------:R-:W-:Y:S01]  /*7bc0*/  BSSY.RECONVERGENT B1, `(.L_x_7350) ;  /* 0x000001a000017945 */ /* 0x000fe20003800200 */
[----:B------:R-:W-:Y:S02]  /*7bd0*/  FSETP.GT.FTZ.AND P2, PT, |R0|, RZ, PT ;  /* 0x000000ff0000720b */ /* 0x000fe40003f54200 */
[C---:B0-----:R-:W-:Y:S02]  /*7be0*/  IADD3 R2, PT, PT, R4.reuse, 0xb800000, -R7 ;  /* 0x0b80000004027810 */ /* 0x041fe40007ffe807 */
        /* <DEDUP_REMOVED lines=10> */
.L_x_7352:
        /* <DEDUP_REMOVED lines=13> */
.L_x_7351:
[----:B------:R-:W-:Y:S05]  /*7d60*/  BSYNC.RECONVERGENT B1 ;  /* 0x0000000000017941 */ /* 0x000fea0003800200 */
.L_x_7350:
[----:B------:R-:W-:-:S04]  /*7d70*/  FMUL.FTZ R3, R0, 1.1920928955078125e-07 ;  /* 0x3400000000037820 */ /* 0x000fc80000410000 */
[----:B------:R-:W-:-:S07]  /*7d80*/  FMUL.FTZ R4, R6, R3 ;  /* 0x0000000306047220 */ /* 0x000fce0000410000 */
.L_x_7345:
[----:B------:R-:W-:Y:S05]  /*7d90*/  BSYNC.RECONVERGENT B0 ;  /* 0x0000000000007941 */ /* 0x000fea0003800200 */
.L_x_7344:
[----:B------:R-:W0:Y:S01]  /*7da0*/  LDCU.64 UR6, c[0x0][0x5e8] ;  /* 0x0000bd00ff0677ac */ /* 0x000e220008000a00 */
[C---:B------:R-:W-:Y:S02]  /*7db0*/  FSETP.NAN.FTZ.AND P0, PT, |R4|.reuse, |R4|, PT ;  /* 0x400000040400720b */ /* 0x040fe40003f18200 */
[----:B------:R-:W-:Y:S01]  /*7dc0*/  LOP3.LUT R19, R4, 0x80000000, R19, 0xb8, !PT ;  /* 0x8000000004137812 */ /* 0x000fe200078eb813 */
[----:B------:R-:W-:-:S03]  /*7dd0*/  UPRMT UR4, UR43, 0x9910, URZ ;  /* 0x000099102b047896 */ /* 0x000fc600080000ff */
[----:B------:R-:W-:Y:S01]  /*7de0*/  FSEL R4, R4, R19, P0 ;  /* 0x0000001304047208 */ /* 0x000fe20000000000 */
        /* <DEDUP_REMOVED lines=12> */
[----:B------:R-:W0:Y:S02]  /*7eb0*/  F2I.FTZ.TRUNC.NTZ R5, R4 ;  /* 0x0000000400057305 */ /* 0x000e24000021f100 */
[----:B0-----:R0:W-:Y:S01]  /*7ec0*/  STG.E.U8 desc[UR36][R2.64], R5 ;  /* 0x0000000502007986 */ /* 0x0011e2000c101124 */
[----:B------:R-:W-:Y:S05]  /*7ed0*/  BRA `(.L_x_7358) ;  /* 0x0000000c00387947 */ /* 0x000fea0003800000 */
.L_x_7356:
[----:B------:R-:W0:Y:S02]  /*7ee0*/  F2I.S64.TRUNC R4, R4 ;  /* 0x0000000400047311 */ /* 0x000e24000020d900 */
[----:B0-----:R-:W-:-:S05]  /*7ef0*/  IMAD.MOV.U32 R7, RZ, RZ, R4 ;  /* 0x000000ffff077224 */ /* 0x001fca00078e0004 */
[----:B------:R0:W-:Y:S01]  /*7f00*/  STG.E.U8 desc[UR36][R2.64], R7 ;  /* 0x0000000702007986 */ /* 0x0001e2000c101124 */
[----:B------:R-:W-:Y:S05]  /*7f10*/  BRA `(.L_x_7358) ;  /* 0x0000000c00287947 */ /* 0x000fea0003800000 */
.L_x_7355:
[----:B------:R-:W-:-:S09]  /*7f20*/  UISETP.NE.AND UP0, UPT, UR4, 0x2, UPT ;  /* 0x000000020400788c */ /* 0x000fd2000bf05270 */
[----:B------:R-:W-:Y:S05]  /*7f30*/  BRA.U !UP0, `(.L_x_7359) ;  /* 0x0000000108287547 */ /* 0x000fea000b800000 */
[----:B------:R-:W-:-:S09]  /*7f40*/  UISETP.NE.AND UP0, UPT, UR4, 0x3, UPT ;  /* 0x000000030400788c */ /* 0x000fd2000bf05270 */
[----:B------:R-:W-:Y:S05]  /*7f50*/  BRA.U !UP0, `(.L_x_7360) ;  /* 0x0000000108147547 */ /* 0x000fea000b800000 */
[----:B------:R-:W-:-:S09]  /*7f60*/  UISETP.NE.AND UP0, UPT, UR4, 0x4, UPT ;  /* 0x000000040400788c */ /* 0x000fd2000bf05270 */
[----:B------:R-:W-:Y:S05]  /*7f70*/  BRA.U UP0, `(.L_x_7357) ;  /* 0x0000000900387547 */ /* 0x000fea000b800000 */
[----:B------:R-:W0:Y:S02]  /*7f80*/  F2I.S64.TRUNC R4, R4 ;  /* 0x0000000400047311 */ /* 0x000e24000020d900 */
[----:B0-----:R0:W-:Y:S01]  /*7f90*/  STG.E.64 desc[UR36][R2.64], R4 ;  /* 0x0000000402007986 */ /* 0x0011e2000c101b24 */
[----:B------:R-:W-:Y:S05]  /*7fa0*/  BRA `(.L_x_7358) ;  /* 0x0000000c00047947 */ /* 0x000fea0003800000 */
.L_x_7360:
[----:B------:R-:W0:Y:S02]  /*7fb0*/  F2I.FTZ.TRUNC.NTZ R5, R4 ;  /* 0x0000000400057305 */ /* 0x000e24000021f100 */
[----:B0-----:R0:W-:Y:S01]  /*7fc0*/  STG.E desc[UR36][R2.64], R5 ;  /* 0x0000000502007986 */ /* 0x0011e2000c101924 */
[----:B------:R-:W-:Y:S05]  /*7fd0*/  BRA `(.L_x_7358) ;  /* 0x0000000800f87947 */ /* 0x000fea0003800000 */
.L_x_7359:
[----:B------:R-:W0:Y:S02]  /*7fe0*/  F2I.FTZ.TRUNC.NTZ R5, R4 ;  /* 0x0000000400057305 */ /* 0x000e24000021f100 */
[----:B0-----:R0:W-:Y:S01]  /*7ff0*/  STG.E.U16 desc[UR36][R2.64], R5 ;  /* 0x0000000502007986 */ /* 0x0011e2000c101524 */
[----:B------:R-:W-:Y:S05]  /*8000*/  BRA `(.L_x_7358) ;  /* 0x0000000800ec7947 */ /* 0x000fea0003800000 */
.L_x_7354:
        /* <DEDUP_REMOVED lines=8> */
.L_x_7362:
[----:B------:R-:W-:-:S05]  /*8090*/  F2FP.F16.F32.PACK_AB R4, RZ, R4 ;  /* 0x00000004ff04723e */ /* 0x000fca00000000ff */
[----:B------:R0:W-:Y:S01]  /*80a0*/  STG.E.U16 desc[UR36][R2.64], R4 ;  /* 0x0000000402007986 */ /* 0x0001e2000c101524 */
[----:B------:R-:W-:Y:S05]  /*80b0*/  BRA `(.L_x_7358) ;  /* 0x0000000800c07947 */ /* 0x000fea0003800000 */
.L_x_7361:
        /* <DEDUP_REMOVED lines=9> */
.L_x_7364:
[----:B------:R-:W-:-:S04]  /*8150*/  F2FP.F16.F32.PACK_AB R5, RZ, R4 ;  /* 0x00000004ff05723e */ /* 0x000fc800000000ff */
[----:B------:R-:W-:-:S05]  /*8160*/  PRMT R5, R5, 0x5410, RZ ;  /* 0x0000541005057816 */ /* 0x000fca00000000ff */
[----:B------:R0:W-:Y:S01]  /*8170*/  STG.E desc[UR36][R2.64], R5 ;  /* 0x0000000502007986 */ /* 0x0001e2000c101924 */
[----:B------:R-:W-:Y:S05]  /*8180*/  BRA `(.L_x_7358) ;  /* 0x00000008008c7947 */ /* 0x000fea0003800000 */
.L_x_7363:
[----:B------:R-:W-:-:S06]  /*8190*/  FMUL.FTZ R4, R4, 1 ;  /* 0x3f80000004047820 */ /* 0x000fcc0000410000 */
[----:B------:R-:W0:Y:S02]  /*81a0*/  F2F.F64.F32 R4, R4 ;  /* 0x0000000400047310 */ /* 0x000e240000201800 */
[----:B0-----:R0:W-:Y:S01]  /*81b0*/  STG.E.64 desc[UR36][R2.64], R4 ;  /* 0x0000000402007986 */ /* 0x0011e2000c101b24 */
[----:B------:R-:W-:Y:S05]  /*81c0*/  BRA `(.L_x_7358) ;  /* 0x00000008007c7947 */ /* 0x000fea0003800000 */
.L_x_7353:
        /* <DEDUP_REMOVED lines=10> */
[----:B------:R-:W0:Y:S02]  /*8270*/  F2I.FTZ.U32.TRUNC.NTZ R5, R4 ;  /* 0x0000000400057305 */ /* 0x000e24000021f000 */
[----:B0-----:R0:W-:Y:S01]  /*8280*/  STG.E.U16 desc[UR36][R2.64], R5 ;  /* 0x0000000502007986 */ /* 0x0011e2000c101524 */
[----:B------:R-:W-:Y:S05]  /*8290*/  BRA `(.L_x_7358) ;  /* 0x0000000800487947 */ /* 0x000fea0003800000 */
.L_x_7368:
[----:B------:R-:W-:Y:S01]  /*82a0*/  LOP3.LUT R6, R4, 0x7fffffff, RZ, 0xc0, !PT ;  /* 0x7fffffff04067812 */ /* 0x000fe200078ec0ff */
[----:B------:R-:W-:Y:S01]  /*82b0*/  BSSY.RECONVERGENT B0, `(.L_x_7369) ;  /* 0x0000012000007945 */ /* 0x000fe20003800200 */
[----:B------:R-:W-:Y:S02]  /*82c0*/  HFMA2 R0, -RZ, RZ, 0, 7.62939453125e-06 ;  /* 0x00000080ff007431 */ /* 0x000fe400000001ff */
        /* <DEDUP_REMOVED lines=13> */
.L_x_7371:
[----:B------:R-:W-:-:S04]  /*83a0*/  SHF.R.U32.HI R4, RZ, 0x18, R4 ;  /* 0x00000018ff047819 */ /* 0x000fc80000011604 */
[----:B------:R-:W-:-:S04]  /*83b0*/  LOP3.LUT R4, R5, 0x80, R4, 0xf8, !PT ;  /* 0x0000008005047812 */ /* 0x000fc800078ef804 */
[----:B------:R-:W-:-:S07]  /*83c0*/  PRMT R0, R4, 0x7610, R0 ;  /* 0x0000761004007816 */ /* 0x000fce0000000000 */
.L_x_7370:
[----:B------:R-:W-:Y:S05]  /*83d0*/  BSYNC.RECONVERGENT B0 ;  /* 0x0000000000007941 */ /* 0x000fea0003800200 */
.L_x_7369:
[----:B------:R0:W-:Y:S01]  /*83e0*/  STG.E.U8 desc[UR36][R2.64], R0 ;  /* 0x0000000002007986 */ /* 0x0001e2000c101124 */
[----:B------:R-:W-:Y:S05]  /*83f0*/  BRA `(.L_x_7358) ;  /* 0x0000000400f07947 */ /* 0x000fea0003800000 */
.L_x_7367:
[----:B------:R-:W-:Y:S01]  /*8400*/  LOP3.LUT R6, R4, 0x7fffffff, RZ, 0xc0, !PT ;  /* 0x7fffffff04067812 */ /* 0x000fe200078ec0ff */
[----:B------:R-:W-:Y:S01]  /*8410*/  BSSY.RECONVERGENT B0, `(.L_x_7372) ;  /* 0x0000012000007945 */ /* 0x000fe20003800200 */
[----:B------:R-:W-:Y:S02]  /*8420*/  IMAD.MOV.U32 R0, RZ, RZ, 0x80 ;  /* 0x00000080ff007424 */ /* 0x000fe400078e00ff */
        /* <DEDUP_REMOVED lines=13> */
.L_x_7374:
[----:B------:R-:W-:-:S04]  /*8500*/  SHF.R.U32.HI R4, RZ, 0x18, R4 ;  /* 0x00000018ff047819 */ /* 0x000fc80000011604 */
[----:B------:R-:W-:-:S04]  /*8510*/  LOP3.LUT R5, R5, 0x80, R4, 0xf8, !PT ;  /* 0x0000008005057812 */ /* 0x000fc800078ef804 */
[----:B------:R-:W-:-:S07]  /*8520*/  PRMT R0, R5, 0x7610, R0 ;  /* 0x0000761005007816 */ /* 0x000fce0000000000 */
.L_x_7373:
[----:B------:R-:W-:Y:S05]  /*8530*/  BSYNC.RECONVERGENT B0 ;  /* 0x0000000000007941 */ /* 0x000fea0003800200 */
.L_x_7372:
[----:B------:R0:W-:Y:S01]  /*8540*/  STG.E.U8 desc[UR36][R2.64], R0 ;  /* 0x0000000002007986 */ /* 0x0001e2000c101124 */
[----:B------:R-:W-:Y:S05]  /*8550*/  BRA `(.L_x_7358) ;  /* 0x0000000400987947 */ /* 0x000fea0003800000 */
.L_x_7366:
[----:B------:R-:W-:-:S09]  /*8560*/  UISETP.NE.AND UP0, UPT, UR4, 0x1c, UPT ;  /* 0x0000001c0400788c */ /* 0x000fd2000bf05270 */
[----:B------:R-:W-:Y:S05]  /*8570*/  BRA.U !UP0, `(.L_x_7375) ;  /* 0x0000000108587547 */ /* 0x000fea000b800000 */
[----:B------:R-:W-:-:S09]  /*8580*/  UISETP.NE.AND UP0, UPT, UR4, 0x1d, UPT ;  /* 0x0000001d0400788c */ /* 0x000fd2000bf05270 */
[----:B------:R-:W-:Y:S05]  /*8590*/  BRA.U !UP0, `(.L_x_7376) ;  /* 0x0000000108447547 */ /* 0x000fea000b800000 */
[----:B------:R-:W-:-:S09]  /*85a0*/  UISETP.NE.AND UP0, UPT, UR4, 0x2c, UPT ;  /* 0x0000002c0400788c */ /* 0x000fd2000bf05270 */
[----:B------:R-:W-:Y:S05]  /*85b0*/  BRA.U UP0, `(.L_x_7357) ;  /* 0x0000000100a87547 */ /* 0x000fea000b800000 */
        /* <DEDUP_REMOVED lines=15> */
.L_x_7376:
[----:B------:R-:W0:Y:S02]  /*86b0*/  F2I.U64.TRUNC R4, R4 ;  /* 0x0000000400047311 */ /* 0x000e24000020d800 */
[----:B0-----:R0:W-:Y:S01]  /*86c0*/  STG.E.64 desc[UR36][R2.64], R4 ;  /* 0x0000000402007986 */ /* 0x0011e2000c101b24 */
[----:B------:R-:W-:Y:S05]  /*86d0*/  BRA `(.L_x_7358) ;  /* 0x0000000400387947 */ /* 0x000fea0003800000 */
.L_x_7375:
[----:B------:R-:W0:Y:S02]  /*86e0*/  F2I.FTZ.U32.TRUNC.NTZ R5, R4 ;  /* 0x0000000400057305 */ /* 0x000e24000021f000 */
[----:B0-----:R0:W-:Y:S01]  /*86f0*/  STG.E desc[UR36][R2.64], R5 ;  /* 0x0000000502007986 */ /* 0x0011e2000c101924 */
[----:B------:R-:W-:Y:S05]  /*8700*/  BRA `(.L_x_7358) ;  /* 0x00000004002c7947 */ /* 0x000fea0003800000 */
.L_x_7365:
        /* <DEDUP_REMOVED lines=10> */
.L_x_7378:
[----:B------:R-:W-:Y:S01]  /*87b0*/  FMUL.FTZ R4, R4, 1 ;  /* 0x3f80000004047820 */ /* 0x000fe20000410000 */
[----:B------:R-:W-:-:S05]  /*87c0*/  CS2R R6, SRZ ;  /* 0x0000000000067805 */ /* 0x000fca000001ff00 */
[----:B------:R-:W0:Y:S02]  /*87d0*/  F2F.F64.F32 R4, R4 ;  /* 0x0000000400047310 */ /* 0x000e240000201800 */
[----:B0-----:R0:W-:Y:S01]  /*87e0*/  STG.E.128 desc[UR36][R2.64], R4 ;  /* 0x0000000402007986 */ /* 0x0011e2000c101d24 */
[----:B------:R-:W-:Y:S05]  /*87f0*/  BRA `(.L_x_7358) ;  /* 0x0000000000f07947 */ /* 0x000fea0003800000 */
.L_x_7377:
[----:B------:R-:W-:-:S09]  /*8800*/  UISETP.NE.AND UP0, UPT, UR4, 0xf, UPT ;  /* 0x0000000f0400788c */ /* 0x000fd2000bf05270 */
[----:B------:R-:W-:Y:S05]  /*8810*/  BRA.U !UP0, `(.L_x_7379) ;  /* 0x0000000108e07547 */ /* 0x000fea000b800000 */
[----:B------:R-:W-:-:S09]  /*8820*/  UISETP.NE.AND UP0, UPT, UR4, 0x17, UPT ;  /* 0x000000170400788c */ /* 0x000fd2000bf05270 */
[----:B------:R-:W-:Y:S05]  /*8830*/  BRA.U !UP0, `(.L_x_7380) ;  /* 0x00000001088c7547 */ /* 0x000fea000b800000 */
[----:B------:R-:W-:-:S09]  /*8840*/  UISETP.NE.AND UP0, UPT, UR4, 0x18, UPT ;  /* 0x000000180400788c */ /* 0x000fd2000bf05270 */
[----:B------:R-:W-:Y:S05]  /*8850*/  BRA.U !UP0, `(.L_x_7381) ;  /* 0x0000000108447547 */ /* 0x000fea000b800000 */
.L_x_7357:
        /* <DEDUP_REMOVED lines=16> */
.L_x_7382:
[----:B------:R-:W-:Y:S05]  /*8960*/  BRA `(.L_x_7358) ;  /* 0x0000000000947947 */ /* 0x000fea0003800000 */
.L_x_7381:
[----:B------:R-:W-:Y:S01]  /*8970*/  LOP3.LUT R6, R4, 0x7fffffff, RZ, 0xc0, !PT ;  /* 0x7fffffff04067812 */ /* 0x000fe200078ec0ff */
[----:B------:R-:W-:Y:S01]  /*8980*/  BSSY.RECONVERGENT B0, `(.L_x_7383) ;  /* 0x000000b000007945 */ /* 0x000fe20003800200 */
[----:B------:R-:W-:Y:S02]  /*8990*/  SHF.R.U32.HI R7, RZ, 0x18, R4 ;  /* 0x00000018ff077819 */ /* 0x000fe40000011604 */
[----:B------:R-:W-:Y:S02]  /*89a0*/  ISETP.GT.U32.AND P0, PT, R6, 0x43efffff, PT ;  /* 0x43efffff0600780c */ /* 0x000fe40003f04070 */
[----:B------:R-:W-:-:S11]  /*89b0*/  MOV R0, 0x7f ;  /* 0x0000007f00007802 */ /* 0x000fd60000000f00 */
[----:B------:R-:W-:Y:S05]  /*89c0*/  @P0 BRA `(.L_x_7384) ;  /* 0x0000000000180947 */ /* 0x000fea0003800000 */
[----:B------:R-:W-:-:S13]  /*89d0*/  ISETP.GE.U32.AND P0, PT, R6, 0x3c800000, PT ;  /* 0x3c8000000600780c */ /* 0x000fda0003f06070 */
[----:B------:R-:W-:-:S04]  /*89e0*/  @P0 SHF.R.U32.HI R0, RZ, 0x14, R4 ;  /* 0x00000014ff000819 */ /* 0x000fc80000011604 */
[----:B------:R-:W-:-:S04]  /*89f0*/  @P0 LOP3.LUT R5, R0, 0x1, RZ, 0xc0, !PT ;  /* 0x0000000100050812 */ /* 0x000fc800078ec0ff */
[----:B------:R-:W-:-:S04]  /*8a00*/  @P0 IADD3 R0, PT, PT, R4, 0x407ffff, R5 ;  /* 0x0407ffff04000810 */ /* 0x000fc80007ffe005 */
[----:B------:R-:W-:Y:S01]  /*8a10*/  @P0 SHF.R.U32.HI R0, RZ, 0x14, R0 ;  /* 0x00000014ff000819 */ /* 0x000fe20000011600 */
[----:B------:R-:W-:-:S07]  /*8a20*/  @!P0 FADD.FTZ R0, R6, 16384 ;  /* 0x4680000006008421 */ /* 0x000fce0000010000 */
.L_x_7384:
[----:B------:R-:W-:Y:S05]  /*8a30*/  BSYNC.RECONVERGENT B0 ;  /* 0x0000000000007941 */ /* 0x000fea0003800200 */
.L_x_7383:
[----:B------:R-:W-:-:S05]  /*8a40*/  LOP3.LUT R5, R0, 0x80, R7, 0xf8, !PT ;  /* 0x0000008000057812 */ /* 0x000fca00078ef807 */
[----:B------:R3:W-:Y:S01]  /*8a50*/  STG.E.U8 desc[UR36][R2.64], R5 ;  /* 0x0000000502007986 */ /* 0x0007e2000c101124 */
[----:B------:R-:W-:Y:S05]  /*8a60*/  BRA `(.L_x_7358) ;  /* 0x0000000000547947 */ /* 0x000fea0003800000 */
.L_x_7380:
[----:B------:R-:W-:Y:S01]  /*8a70*/  LOP3.LUT R6, R4, 0x7fffffff, RZ, 0xc0, !PT ;  /* 0x7fffffff04067812 */ /* 0x000fe200078ec0ff */
[----:B------:R-:W-:Y:S03]  /*8a80*/  BSSY.RECONVERGENT B0, `(.L_x_7385) ;  /* 0x000000d000007945 */ /* 0x000fe60003800200 */
        /* <DEDUP_REMOVED lines=9> */
.L_x_7386:
[----:B------:R-:W-:Y:S01]  /*8b20*/  IMAD.MOV.U32 R0, RZ, RZ, 0x7f ;  /* 0x0000007fff007424 */ /* 0x000fe200078e00ff */
[----:B------:R-:W-:-:S04]  /*8b30*/  ISETP.GT.U32.AND P0, PT, R6, 0x7f800000, PT ;  /* 0x7f8000000600780c */ /* 0x000fc80003f04070 */
[----:B------:R-:W-:-:S09]  /*8b40*/  SEL R0, R0, 0x7c, P0 ;  /* 0x0000007c00007807 */ /* 0x000fd20000000000 */
.L_x_7387:
[----:B------:R-:W-:Y:S05]  /*8b50*/  BSYNC.RECONVERGENT B0 ;  /* 0x0000000000007941 */ /* 0x000fea0003800200 */
.L_x_7385:
[----:B------:R-:W-:-:S04]  /*8b60*/  SHF.R.U32.HI R5, RZ, 0x18, R4 ;  /* 0x00000018ff057819 */ /* 0x000fc80000011604 */
[----:B------:R-:W-:-:S05]  /*8b70*/  LOP3.LUT R5, R0, 0x80, R5, 0xf8, !PT ;  /* 0x0000008000057812 */ /* 0x000fca00078ef805 */
[----:B------:R2:W-:Y:S01]  /*8b80*/  STG.E.U8 desc[UR36][R2.64], R5 ;  /* 0x0000000502007986 */ /* 0x0005e2000c101124 */
[----:B------:R-:W-:Y:S05]  /*8b90*/  BRA `(.L_x_7358) ;  /* 0x0000000000087947 */ /* 0x000fea0003800000 */
.L_x_7379:
[----:B------:R-:W-:-:S05]  /*8ba0*/  F2FP.BF16.F32.PACK_AB R4, RZ, R4 ;  /* 0x00000004ff04723e */ /* 0x000fca00000010ff */
[----:B------:R4:W-:Y:S02]  /*8bb0*/  STG.E.U16 desc[UR36][R2.64], R4 ;  /* 0x0000000402007986 */ /* 0x0009e4000c101524 */
.L_x_7358:
[----:B------:R-:W-:-:S07]  /*8bc0*/  VIADD R17, R17, 0x80 ;  /* 0x0000008011117836 */ /* 0x000fce0000000000 */
.L_x_7286:
[----:B------:R-:W-:Y:S05]  /*8bd0*/  BSYNC.RECONVERGENT B7 ;  /* 0x0000000000077941 */ /* 0x000fea0003800200 */
.L_x_7285:
[----:B------:R-:W5:Y:S01]  /*8be0*/  LDCU UR4, c[0x0][0x380] ;  /* 0x00007000ff0477ac */ /* 0x000f620008000800 */
[----:B------:R-:W-:Y:S01]  /*8bf0*/  BSSY.RECONVERGENT B7, `(.L_x_7388) ;  /* 0x0000456000077945 */ /* 0x000fe20003800200 */
[----:B-----5:R-:W-:-:S13]  /*8c00*/  ISETP.GE.AND P0, PT, R17, UR4, PT ;  /* 0x0000000411007c0c */ /* 0x020fda000bf06270 */
[----:B------:R-:W-:Y:S05]  /*8c10*/  @P0 BRA `(.L_x_7389) ;  /* 0x00000044004c0947 */ /* 0x000fea0003800000 */
[----:B------:R-:W5:Y:S01]  /*8c20*/  LDCU UR4, c[0x0][0x388] ;  /* 0x00007100ff0477ac */ /* 0x000f620008000800 */
[----:B------:R-:W-:Y:S02]  /*8c30*/  HFMA2 R18, -RZ, RZ, 0, 0 ;  /* 0x00000000ff127431 */ /* 0x000fe400000001ff */
[----:B01----:R-:W-:Y:S02]  /*8c40*/  IMAD.MOV.U32 R0, RZ, RZ, RZ ;  /* 0x000000ffff007224 */ /* 0x003fe400078e00ff */
[----:B------:R-:W-:Y:S01]  /*8c50*/  IMAD.MOV.U32 R16, RZ, RZ, RZ ;  /* 0x000000ffff107224 */ /* 0x000fe200078e00ff */
[----:B-----5:R-:W-:-:S09]  /*8c60*/  UISETP.NE.AND UP0, UPT, UR4, URZ, UPT ;  /* 0x000000ff0400728c */ /* 0x020fd2000bf05270 */
[----:B------:R-:W-:Y:S05]  /*8c70*/  BRA.U !UP0, `(.L_x_7390) ;  /* 0x0000001508707547 */ /* 0x000fea000b800000 */
[----:B------:R-:W2:Y:S01]  /*8c80*/  LDCU.64 UR4, c[0x0][0x390] ;  /* 0x00007200ff0477ac */ /* 0x000ea20008000a00 */
[----:B------:R-:W-:Y:S01]  /*8c90*/  MOV R16, RZ ;  /* 0x000000ff00107202 */ /* 0x000fe20000000f00 */
[----:B------:R-:W0:Y:S01]  /*8ca0*/  LDCU UR6, c[0x0][0x38c] ;  /* 0x00007180ff0677ac */ /* 0x000e220008000800 */
[----:B------:R-:W1:Y:S01]  /*8cb0*/  LDCU.64 UR8, c[0x0][0x4b8] ;  /* 0x00009700ff0877ac */ /* 0x000e620008000a00 */
[----:B------:R-:W-:Y:S02]  /*8cc0*/  UISETP.NE.AND UP0, UPT, UR41, URZ, UPT ;  /* 0x000000ff2900728c */ /* 0x000fe4000bf05270 */
[----:B--234-:R-:W-:Y:S01]  /*8cd0*/  IMAD.HI.U32 R2, R17, UR4, R16 ;  /* 0x0000000411027c27 */ /* 0x01cfe2000f8e0010 */
[----:B------:R-:W2:Y:S04]  /*8ce0*/  LDCU UR4, c[0x0][0x4c0] ;  /* 0x00009800ff0477ac */ /* 0x000ea80008000800 */
[----:B------:R-:W-:-:S05]  /*8cf0*/  SHF.R.U32.HI R3, RZ, UR5, R2 ;  /* 0x00000005ff037c19 */ /* 0x000fca0008011602 */
[----:B------:R-:W-:-:S04]  /*8d00*/  IMAD.MOV R18, RZ, RZ, -R3 ;  /* 0x000000ffff127224 */ /* 0x000fc800078e0a03 */
[----:B0-----:R-:W-:-:S04]  /*8d10*/  IMAD R18, R18, UR6, R17 ;  /* 0x0000000612127c24 */ /* 0x001fc8000f8e0211 */
[C---:B-1----:R-:W-:Y:S02]  /*8d20*/  IMAD R16, R18.reuse, UR8, RZ ;  /* 0x0000000812107c24 */ /* 0x042fe4000f8e02ff */
[C---:B------:R-:W-:Y:S02]  /*8d30*/  IMAD R0, R18.reuse, UR9, RZ ;  /* 0x0000000912007c24 */ /* 0x040fe4000f8e02ff */
[----:B--2---:R-:W-:Y:S01]  /*8d40*/  IMAD R18, R18, UR4, RZ ;  /* 0x0000000412127c24 */ /* 0x004fe2000f8e02ff */
        /* <DEDUP_REMOVED lines=335> */
.L_x_7390:
[----:B------:R-:W2:Y:S01]  /*a240*/  LDCU.64 UR6, c[0x0][0x5f0] ;  /* 0x0000be00ff0677ac */ /* 0x000ea20008000a00 */
[----:B------:R-:W-:Y:S01]  /*a250*/  BSSY.RECONVERGENT B6, `(.L_x_7391) ;  /* 0x00000e5000067945 */ /* 0x000fe20003800200 */
[----:B------:R-:W-:-:S04]  /*a260*/  UPRMT UR4, UR39, 0x9910, URZ ;  /* 0x0000991027047896 */ /* 0x000fc800080000ff */
[----:B------:R-:W-:Y:S01]  /*a270*/  UISETP.GT.AND UP0, UPT, UR4, 0x9, UPT ;  /* 0x000000090400788c */ /* 0x000fe2000bf04270 */
[----:B--234-:R-:W-:-:S05]  /*a280*/  IADD3 R2, P0, PT, R0, UR6, RZ ;  /* 0x0000000600027c10 */ /* 0x01cfca000ff1e0ff */
        /* <DEDUP_REMOVED lines=13> */
.L_x_7395:
[----:B------:R-:W2:Y:S02]  /*a360*/  LDG.E.U8 R2, desc[UR36][R2.64] ;  /* 0x0000002402027981 */ /* 0x000ea4000c1e1100 */
[----:B--2---:R-:W-:Y:S01]  /*a370*/  I2FP.F32.U32 R19, R2 ;  /* 0x0000000200137245 */ /* 0x004fe20000201000 */
[----:B------:R-:W-:Y:S06]  /*a380*/  BRA `(.L_x_7397) ;  /* 0x0000000c00447947 */ /* 0x000fec0003800000 */
.L_x_7394:
[----:B------:R-:W-:-:S09]  /*a390*/  UISETP.NE.AND UP0, UPT, UR4, 0x2, UPT ;  /* 0x000000020400788c */ /* 0x000fd2000bf05270 */
[----:B------:R-:W-:Y:S05]  /*a3a0*/  BRA.U !UP0, `(.L_x_7398) ;  /* 0x0000000108287547 */ /* 0x000fea000b800000 */
[----:B------:R-:W-:-:S09]  /*a3b0*/  UISETP.NE.AND UP0, UPT, UR4, 0x3, UPT ;  /* 0x000000030400788c */ /* 0x000fd2000bf05270 */
[----:B------:R-:W-:Y:S05]  /*a3c0*/  BRA.U !UP0, `(.L_x_7399) ;  /* 0x0000000108147547 */ /* 0x000fea000b800000 */
[----:B------:R-:W-:-:S09]  /*a3d0*/  UISETP.NE.AND UP0, UPT, UR4, 0x4, UPT ;  /* 0x000000040400788c */ /* 0x000fd2000bf05270 */
[----:B------:R-:W-:Y:S05]  /*a3e0*/  BRA.U UP0, `(.L_x_7396) ;  /* 0x0000000900d07547 */ /* 0x000fea000b800000 */
[----:B------:R-:W2:Y:S02]  /*a3f0*/  LDG.E.64 R2, desc[UR36][R2.64] ;  /* 0x0000002402027981 */ /* 0x000ea4000c1e1b00 */
[----:B--2---:R0:W1:Y:S02]  /*a400*/  I2F.S64 R19, R2 ;  /* 0x0000000200137312 */ /* 0x0040640000301400 */
[----:B01----:R-:W-:Y:S05]  /*a410*/  BRA `(.L_x_7397) ;  /* 0x0000000c00207947 */ /* 0x003fea0003800000 */
.L_x_7399:
[----:B------:R-:W2:Y:S02]  /*a420*/  LDG.E R2, desc[UR36][R2.64] ;  /* 0x0000002402027981 */ /* 0x000ea4000c1e1900 */
[----:B--2---:R-:W-:Y:S01]  /*a430*/  I2FP.F32.S32 R19, R2 ;  /* 0x0000000200137245 */ /* 0x004fe20000201400 */
[----:B------:R-:W-:Y:S06]  /*a440*/  BRA `(.L_x_7397) ;  /* 0x0000000c00147947 */ /* 0x000fec0003800000 */
.L_x_7398:
[----:B------:R-:W2:Y:S02]  /*a450*/  LDG.E.U16 R2, desc[UR36][R2.64] ;  /* 0x0000002402027981 */ /* 0x000ea4000c1e1500 */
[----:B--2---:R4:W0:Y:S01]  /*a460*/  I2F.S16 R19, R2 ;  /* 0x0000000200137306 */ /* 0x0048220000101400 */
[----:B------:R-:W-:Y:S05]  /*a470*/  BRA `(.L_x_7397) ;  /* 0x0000000c00087947 */ /* 0x000fea0003800000 */
.L_x_7393:
        /* <DEDUP_REMOVED lines=8> */
.L_x_7401:
[----:B------:R-:W2:Y:S02]  /*a500*/  LDG.E.U16 R2, desc[UR36][R2.64] ;  /* 0x0000002402027981 */ /* 0x000ea4000c1e1500 */
[----:B--2---:R-:W-:Y:S01]  /*a510*/  HADD2.F32 R19, -RZ, R2.H0_H0 ;  /* 0x20000002ff137230 */ /* 0x004fe20000004100 */
[----:B------:R-:W-:Y:S06]  /*a520*/  BRA `(.L_x_7397) ;  /* 0x0000000800dc7947 */ /* 0x000fec0003800000 */
.L_x_7400:
        /* <DEDUP_REMOVED lines=8> */
.L_x_7403:
[----:B------:R-:W2:Y:S02]  /*a5b0*/  LDG.E.U16 R2, desc[UR36][R2.64] ;  /* 0x0000002402027981 */ /* 0x000ea4000c1e1500 */
[----:B--2---:R-:W-:Y:S01]  /*a5c0*/  HADD2.F32 R19, -RZ, R2.H0_H0 ;  /* 0x20000002ff137230 */ /* 0x004fe20000004100 */
[----:B------:R-:W-:Y:S06]  /*a5d0*/  BRA `(.L_x_7397) ;  /* 0x0000000800b07947 */ /* 0x000fec0003800000 */
.L_x_7402:
        /* <DEDUP_REMOVED lines=11> */
.L_x_7392:
        /* <DEDUP_REMOVED lines=12> */
.L_x_7406:
        /* <DEDUP_REMOVED lines=11> */
.L_x_7405:
        /* <DEDUP_REMOVED lines=25> */
.L_x_7408:
        /* <DEDUP_REMOVED lines=12> */
.L_x_7407:
[----:B------:R-:W2:Y:S02]  /*aa50*/  LDG.E.U16 R2, desc[UR36][R2.64] ;  /* 0x0000002402027981 */ /* 0x000ea4000c1e1500 */
[----:B--2---:R-:W-:Y:S01]  /*aa60*/  SHF.L.U32 R19, R2, 0x10, RZ ;  /* 0x0000001002137819 */ /* 0x004fe200000006ff */
[----:B------:R-:W-:Y:S06]  /*aa70*/  BRA `(.L_x_7397) ;  /* 0x0000000400887947 */ /* 0x000fec0003800000 */
.L_x_7404:
        /* <DEDUP_REMOVED lines=11> */
.L_x_7411:
        /* <DEDUP_REMOVED lines=20> */
.L_x_7413:
[----:B------:R-:W-:Y:S05]  /*ac70*/  BSYNC.RECONVERGENT B0 ;  /* 0x0000000000007941 */ /* 0x000fea0003800200 */
.L_x_7412:
[----:B------:R-:W-:Y:S01]  /*ac80*/  IMAD.SHL.U32 R0, R0, 0x100000, RZ ;  /* 0x0010000000007824 */ /* 0x000fe200078e00ff */
[----:B------:R-:W-:-:S04]  /*ac90*/  LEA R2, R2, 0x3b800000, 0x17 ;  /* 0x3b80000002027811 */ /* 0x000fc800078eb8ff */
[----:B------:R-:W-:Y:S01]  /*aca0*/  LOP3.LUT R19, R2, R0, R19, 0xfe, !PT ;  /* 0x0000000002137212 */ /* 0x000fe200078efe13 */
[----:B------:R-:W-:Y:S06]  /*acb0*/  BRA `(.L_x_7397) ;  /* 0x0000000000f87947 */ /* 0x000fec0003800000 */
.L_x_7410:
        /* <DEDUP_REMOVED lines=20> */
.L_x_7415:
[----:B------:R-:W-:Y:S05]  /*ae00*/  BSYNC.RECONVERGENT B0 ;  /* 0x0000000000007941 */ /* 0x000fea0003800200 */
.L_x_7414:
[----:B------:R-:W-:Y:S01]  /*ae10*/  IMAD.SHL.U32 R0, R0, 0x200000, RZ ;  /* 0x0020000000007824 */ /* 0x000fe200078e00ff */
[----:B------:R-:W-:-:S04]  /*ae20*/  LEA R2, R2, 0x37800000, 0x17 ;  /* 0x3780000002027811 */ /* 0x000fc800078eb8ff */
[----:B------:R-:W-:Y:S01]  /*ae30*/  LOP3.LUT R19, R2, R0, R19, 0xfe, !PT ;  /* 0x0000000002137212 */ /* 0x000fe200078efe13 */
[----:B------:R-:W-:Y:S06]  /*ae40*/  BRA `(.L_x_7397) ;  /* 0x0000000000947947 */ /* 0x000fec0003800000 */
.L_x_7409:
        /* <DEDUP_REMOVED lines=14> */
.L_x_7396:
        /* <DEDUP_REMOVED lines=16> */
.L_x_7418:
[----:B------:R-:W-:Y:S01]  /*b030*/  IMAD.MOV.U32 R19, RZ, RZ, RZ ;  /* 0x000000ffff137224 */ /* 0x000fe200078e00ff */
[----:B------:R-:W-:Y:S06]  /*b040*/  BRA `(.L_x_7397) ;  /* 0x0000000000147947 */ /* 0x000fec0003800000 */
.L_x_7417:
[----:B------:R-:W2:Y:S02]  /*b050*/  LDG.E.64 R2, desc[UR36][R2.64] ;  /* 0x0000002402027981 */ /* 0x000ea4000c1e1b00 */
[----:B--2---:R0:W1:Y:S02]  /*b060*/  I2F.U64 R19, R2 ;  /* 0x0000000200137312 */ /* 0x0040640000301000 */
[----:B01----:R-:W-:Y:S05]  /*b070*/  BRA `(.L_x_7397) ;  /* 0x0000000000087947 */ /* 0x003fea0003800000 */
.L_x_7416:
[----:B------:R-:W2:Y:S02]  /*b080*/  LDG.E R2, desc[UR36][R2.64] ;  /* 0x0000002402027981 */ /* 0x000ea4000c1e1900 */
[----:B--2---:R-:W-:-:S07]  /*b090*/  I2FP.F32.U32 R19, R2 ;  /* 0x0000000200137245 */ /* 0x004fce0000201000 */
.L_x_7397:
[----:B------:R-:W-:Y:S05]  /*b0a0*/  BSYNC.RECONVERGENT B6 ;  /* 0x0000000000067941 */ /* 0x000fea0003800200 */
.L_x_7391:
[----:B------:R-:W0:Y:S01]  /*b0b0*/  LDCU.64 UR6, c[0x0][0x5f8] ;  /* 0x0000bf00ff0677ac */ /* 0x000e220008000a00 */
[----:B------:R-:W-:Y:S01]  /*b0c0*/  BSSY.RECONVERGENT B6, `(.L_x_7419) ;  /* 0x00000e5000067945 */ /* 0x000fe20003800200 */
[----:B------:R-:W-:-:S04]  /*b0d0*/  UPRMT UR4, UR42, 0x9910, URZ ;  /* 0x000099102a047896 */ /* 0x000fc800080000ff */
[----:B------:R-:W-:Y:S01]  /*b0e0*/  UISETP.GT.AND UP0, UPT, UR4, 0x9, UPT ;  /* 0x000000090400788c */ /* 0x000fe2000bf04270 */
[----:B012-4-:R-:W-:-:S04]  /*b0f0*/  IADD3 R2, P0, PT, R18, UR6, RZ ;  /* 0x0000000612027c10 */ /* 0x017fc8000ff1e0ff */
        /* <DEDUP_REMOVED lines=11> */
[----:B--2---:R2:W4:Y:S01]  /*b1b0*/  I2F.S16 R0, R2 ;  /* 0x0000000200007306 */ /* 0x0045220000101400 */
[----:B------:R-:W-:Y:S05]  /*b1c0*/  BRA `(.L_x_7425) ;  /* 0x0000000c00507947 */ /* 0x000fea0003800000 */
.L_x_7423:
[----:B------:R-:W2:Y:S02]  /*b1d0*/  LDG.E.U8 R0, desc[UR36][R2.64] ;  /* 0x0000002402007981 */ /* 0x000ea4000c1e1100 */
[----:B--2---:R-:W-:Y:S01]  /*b1e0*/  I2FP.F32.U32 R0, R0 ;  /* 0x0000000000007245 */ /* 0x004fe20000201000 */
[----:B------:R-:W-:Y:S06]  /*b1f0*/  BRA `(.L_x_7425) ;  /* 0x0000000c00447947 */ /* 0x000fec0003800000 */
.L_x_7422:
        /* <DEDUP_REMOVED lines=9> */
.L_x_7427:
[----:B------:R-:W2:Y:S02]  /*b290*/  LDG.E R0, desc[UR36][R2.64] ;  /* 0x0000002402007981 */ /* 0x000ea4000c1e1900 */
[----:B--2---:R-:W-:Y:S01]  /*b2a0*/  I2FP.F32.S32 R0, R0 ;  /* 0x0000000000007245 */ /* 0x004fe20000201400 */
[----:B------:R-:W-:Y:S06]  /*b2b0*/  BRA `(.L_x_7425) ;  /* 0x0000000c00147947 */ /* 0x000fec0003800000 */
.L_x_7426:
[----:B------:R-:W2:Y:S02]  /*b2c0*/  LDG.E.U16 R0, desc[UR36][R2.64] ;  /* 0x0000002402007981 */ /* 0x000ea4000c1e1500 */
[----:B--2---:R-:W0:Y:S01]  /*b2d0*/  I2F.S16 R0, R0 ;  /* 0x0000000000007306 */ /* 0x004e220000101400 */
[----:B------:R-:W-:Y:S05]  /*b2e0*/  BRA `(.L_x_7425) ;  /* 0x0000000c00087947 */ /* 0x000fea0003800000 */
.L_x_7421:
        /* <DEDUP_REMOVED lines=8> */
.L_x_7429:
[----:B------:R-:W2:Y:S02]  /*b370*/  LDG.E.U16 R0, desc[UR36][R2.64] ;  /* 0x0000002402007981 */ /* 0x000ea4000c1e1500 */
[----:B--2---:R-:W-:Y:S01]  /*b380*/  HADD2.F32 R0, -RZ, R0.H0_H0 ;  /* 0x20000000ff007230 */ /* 0x004fe20000004100 */
[----:B------:R-:W-:Y:S06]  /*b390*/  BRA `(.L_x_7425) ;  /* 0x0000000800dc7947 */ /* 0x000fec0003800000 */
.L_x_7428:
        /* <DEDUP_REMOVED lines=8> */
.L_x_7431:
[----:B------:R-:W2:Y:S02]  /*b420*/  LDG.E.U16 R0, desc[UR36][R2.64] ;  /* 0x0000002402007981 */ /* 0x000ea4000c1e1500 */
[----:B--2---:R-:W-:Y:S01]  /*b430*/  HADD2.F32 R0, -RZ, R0.H0_H0 ;  /* 0x20000000ff007230 */ /* 0x004fe20000004100 */
[----:B------:R-:W-:Y:S06]  /*b440*/  BRA `(.L_x_7425) ;  /* 0x0000000800b07947 */ /* 0x000fec0003800000 */
.L_x_7430:
        /* <DEDUP_REMOVED lines=11> */
.L_x_7420:
        /* <DEDUP_REMOVED lines=12> */
.L_x_7434:
        /* <DEDUP_REMOVED lines=11> */
.L_x_7433:
        /* <DEDUP_REMOVED lines=25> */
.L_x_7436:
        /* <DEDUP_REMOVED lines=12> */
.L_x_7435:
[----:B------:R-:W2:Y:S02]  /*b8c0*/  LDG.E.U16 R0, desc[UR36][R2.64] ;  /* 0x0000002402007981 */ /* 0x000ea4000c1e1500 */
[----:B--2---:R-:W-:Y:S01]  /*b8d0*/  IMAD.U32 R0, R0, 0x10000, RZ ;  /* 0x0001000000007824 */ /* 0x004fe200078e00ff */
[----:B------:R-:W-:Y:S06]  /*b8e0*/  BRA `(.L_x_7425) ;  /* 0x0000000400887947 */ /* 0x000fec0003800000 */
.L_x_7432:
        /* <DEDUP_REMOVED lines=11> */
.L_x_7439:
        /* <DEDUP_REMOVED lines=20> */
.L_x_7441:
[----:B------:R-:W-:Y:S05]  /*bae0*/  BSYNC.RECONVERGENT B0 ;  /* 0x0000000000007941 */ /* 0x000fea0003800200 */
.L_x_7440:
[----:B------:R-:W-:Y:S02]  /*baf0*/  SHF.L.U32 R0, R0, 0x14, RZ ;  /* 0x0000001400007819 */ /* 0x000fe400000006ff */
[----:B------:R-:W-:-:S04]  /*bb00*/  LEA R2, R2, 0x3b800000, 0x17 ;  /* 0x3b80000002027811 */ /* 0x000fc800078eb8ff */
[----:B------:R-:W-:Y:S01]  /*bb10*/  LOP3.LUT R0, R2, R0, R7, 0xfe, !PT ;  /* 0x0000000002007212 */ /* 0x000fe200078efe07 */
[----:B------:R-:W-:Y:S06]  /*bb20*/  BRA `(.L_x_7425) ;  /* 0x0000000000f87947 */ /* 0x000fec0003800000 */
.L_x_7438:
        /* <DEDUP_REMOVED lines=20> */
.L_x_7443:
[----:B------:R-:W-:Y:S05]  /*bc70*/  BSYNC.RECONVERGENT B0 ;  /* 0x0000000000007941 */ /* 0x000fea0003800200 */
.L_x_7442:
[----:B------:R-:W-:Y:S01]  /*bc80*/  IMAD.SHL.U32 R0, R0, 0x200000, RZ ;  /* 0x0020000000007824 */ /* 0x000fe200078e00ff */
[----:B------:R-:W-:-:S04]  /*bc90*/  LEA R2, R2, 0x37800000, 0x17 ;  /* 0x3780000002027811 */ /* 0x000fc800078eb8ff */
[----:B------:R-:W-:Y:S01]  /*bca0*/  LOP3.LUT R0, R2, R0, R7, 0xfe, !PT ;  /* 0x0000000002007212 */ /* 0x000fe200078efe07 */
[----:B------:R-:W-:Y:S06]  /*bcb0*/  BRA `(.L_x_7425) ;  /* 0x0000000000947947 */ /* 0x000fec0003800000 */
.L_x_7437:
        /* <DEDUP_REMOVED lines=14> */
.L_x_7424:
[----:B------:R-:W-:Y:S01]  /*bda0*/  MOV R2, 0x0 ;  /* 0x0000000000027802 */ /* 0x000fe20000000f00 */
[----:B------:R-:W0:Y:S01]  /*bdb0*/  LDCU.64 UR4, c[0x4][0x178] ;  /* 0x01002f00ff0477ac */ /* 0x000e220008000a00 */
[----:B------:R-:W-:Y:S02]  /*bdc0*/  HFMA2 R8, -RZ, RZ, 0, 4.64916229248046875e-06 ;  /* 0x0000004eff087431 */ /* 0x000fe400000001ff */
[----:B------:R-:W-:Y:S01]  /*bdd0*/  IMAD.MOV.U32 R12, RZ, RZ, 0x1 ;  /* 0x00000001ff0c7424 */ /* 0x000fe200078e00ff */
[----:B------:R-:W1:Y:S01]  /*bde0*/  LDCU.64 UR6, c[0x4][0x180] ;  /* 0x01003000ff0677ac */ /* 0x000e620008000a00 */
[----:B------:R-:W2:Y:S01]  /*bdf0*/  LDC.64 R2, c[0x4][R2] ;  /* 0x0100000002027b82 */ /* 0x000ea20000000a00 */
[----:B------:R-:W-:Y:S01]  /*be00*/  IMAD.MOV.U32 R13, RZ, RZ, RZ ;  /* 0x000000ffff0d7224 */ /* 0x000fe200078e00ff */
[----:B------:R-:W4:Y:S01]  /*be10*/  LDCU.64 UR8, c[0x4][0x68] ;  /* 0x01000d00ff0877ac */ /* 0x000f220008000a00 */
[----:B0-----:R-:W-:Y:S01]  /*be20*/  MOV R4, UR4 ;  /* 0x0000000400047c02 */ /* 0x001fe20008000f00 */
[----:B------:R-:W-:-:S02]  /*be30*/  IMAD.U32 R5, RZ, RZ, UR5 ;  /* 0x00000005ff057e24 */ /* 0x000fc4000f8e00ff */
[----:B-1----:R-:W-:Y:S01]  /*be40*/  IMAD.U32 R6, RZ, RZ, UR6 ;  /* 0x00000006ff067e24 */ /* 0x002fe2000f8e00ff */
[----:B------:R-:W-:Y:S01]  /*be50*/  MOV R7, UR7 ;  /* 0x0000000700077c02 */ /* 0x000fe20008000f00 */
[----:B----4-:R-:W-:Y:S02]  /*be60*/  IMAD.U32 R10, RZ, RZ, UR8 ;  /* 0x00000008ff0a7e24 */ /* 0x010fe4000f8e00ff */
[----:B------:R-:W-:-:S07]  /*be70*/  IMAD.U32 R11, RZ, RZ, UR9 ;  /* 0x00000009ff0b7e24 */ /* 0x000fce000f8e00ff */
[----:B------:R-:W-:-:S07]  /*be80*/  LEPC R20, `(.L_x_7446) ;  /* 0x000000001014794e */ /* 0x000fce0000000000 */
[----:B--23-5:R-:W-:Y:S05]  /*be90*/  CALL.ABS.NOINC R2 ;  /* 0x0000000002007343 */ /* 0x02cfea0003c00000 */
.L_x_7446:
[----:B------:R-:W-:Y:S01]  /*bea0*/  MOV R0, RZ ;  /* 0x000000ff00007202 */ /* 0x000fe20000000f00 */
[----:B------:R-:W-:Y:S06]  /*beb0*/  BRA `(.L_x_7425) ;  /* 0x0000000000147947 */ /* 0x000fec0003800000 */
.L_x_7445:
[----:B------:R-:W2:Y:S02]  /*bec0*/  LDG.E.64 R2, desc[UR36][R2.64] ;  /* 0x0000002402027981 */ /* 0x000ea4000c1e1b00 */
[----:B--2---:R0:W1:Y:S02]  /*bed0*/  I2F.U64 R0, R2 ;  /* 0x0000000200007312 */ /* 0x0040640000301000 */
[----:B01----:R-:W-:Y:S05]  /*bee0*/  BRA `(.L_x_7425) ;  /* 0x0000000000087947 */ /* 0x003fea0003800000 */
.L_x_7444:
[----:B------:R-:W2:Y:S02]  /*bef0*/  LDG.E R0, desc[UR36][R2.64] ;  /* 0x0000002402007981 */ /* 0x000ea4000c1e1900 */
[----:B--2---:R-:W-:-:S07]  /*bf00*/  I2FP.F32.U32 R0, R0 ;  /* 0x0000000000007245 */ /* 0x004fce0000201000 */
.L_x_7425:
[----:B------:R-:W-:Y:S05]  /*bf10*/  BSYNC.RECONVERGENT B6 ;  /* 0x0000000000067941 */ /* 0x000fea0003800200 */
.L_x_7419:
[C---:B0--345:R-:W-:Y:S01]  /*bf20*/  FSETP.GEU.FTZ.AND P0, PT, |R19|.reuse, |R0|, PT ;  /* 0x400000001300720b */ /* 0x079fe20003f1e200 */
        /* <DEDUP_REMOVED lines=8> */
[----:B-1----:R-:W2:Y:S02]  /*bfb0*/  MUFU.RCP R3, R7 ;  /* 0x0000000700037308 */ /* 0x002ea40000001000 */
[----:B--2---:R-:W-:Y:S01]  /*bfc0*/  FMUL.FTZ R2, R4, R3 ;  /* 0x0000000304027220 */ /* 0x004fe20000410000 */
        /* <DEDUP_REMOVED lines=16> */
.L_x_7452:
[----:B------:R-:W-:Y:S01]  /*c0d0*/  FSETP.GEU.FTZ.AND P0, PT, R3, -R7, PT ;  /* 0x800000070300720b */ /* 0x000fe20003f1e000 */
[----:B------:R-:W-:-:S12]  /*c0e0*/  FADD.FTZ R5, R5, -1 ;  /* 0xbf80000005057421 */ /* 0x000fd80000010000 */
[----:B------:R-:W-:-:S07]  /*c0f0*/  @!P0 FADD.FTZ R5, R5, -1 ;  /* 0xbf80000005058421 */ /* 0x000fce0000010000 */
.L_x_7451:
[----:B------:R-:W-:Y:S05]  /*c100*/  BSYNC.RECONVERGENT B1 ;  /* 0x0000000000017941 */ /* 0x000fea0003800200 */
.L_x_7450:
[----:B------:R-:W-:Y:S01]  /*c110*/  FFMA.FTZ R4, -R7, R5, R4 ;  /* 0x0000000507047223 */ /* 0x000fe20000010104 */
[----:B------:R-:W-:Y:S06]  /*c120*/  BRA `(.L_x_7448) ;  /* 0x0000000000787947 */ /* 0x000fec0003800000 */
.L_x_7449:
[----:B------:R-:W-:Y:S01]  /*c130*/  LOP3.LUT R7, R5, 0xff800000, RZ, 0xc0, !PT ;  /* 0xff80000005077812 */ /* 0x000fe200078ec0ff */
[----:B------:R-:W-:Y:S01]  /*c140*/  BSSY.RECONVERGENT B1, `(.L_x_7453) ;  /* 0x000001a000017945 */ /* 0x000fe20003800200 */
[----:B------:R-:W-:Y:S02]  /*c150*/  FSETP.GT.FTZ.AND P2, PT, |R0|, RZ, PT ;  /* 0x000000ff0000720b */ /* 0x000fe40003f54200 */
[C---:B-12---:R-:W-:Y:S02]  /*c160*/  IADD3 R2, PT, PT, R4.reuse, 0xb800000, -R7 ;  /* 0x0b80000004027810 */ /* 0x046fe40007ffe807 */
        /* <DEDUP_REMOVED lines=10> */
.L_x_7455:
        /* <DEDUP_REMOVED lines=13> */
.L_x_7454:
[----:B------:R-:W-:Y:S05]  /*c2e0*/  BSYNC.RECONVERGENT B1 ;  /* 0x0000000000017941 */ /* 0x000fea0003800200 */
.L_x_7453:
[----:B------:R-:W-:-:S04]  /*c2f0*/  FMUL.FTZ R3, R0, 1.1920928955078125e-07 ;  /* 0x3400000000037820 */ /* 0x000fc80000410000 */
[----:B------:R-:W-:-:S07]  /*c300*/  FMUL.FTZ R4, R6, R3 ;  /* 0x0000000306047220 */ /* 0x000fce0000410000 */
.L_x_7448:
[----:B------:R-:W-:Y:S05]  /*c310*/  BSYNC.RECONVERGENT B0 ;  /* 0x0000000000007941 */ /* 0x000fea0003800200 */
.L_x_7447:
[----:B------:R-:W1:Y:S01]  /*c320*/  LDCU.64 UR6, c[0x0][0x5e8] ;  /* 0x0000bd00ff0677ac */ /* 0x000e620008000a00 */
[C---:B------:R-:W-:Y:S02]  /*c330*/  FSETP.NAN.FTZ.AND P0, PT, |R4|.reuse, |R4|, PT ;  /* 0x400000040400720b */ /* 0x040fe40003f18200 */
[----:B------:R-:W-:Y:S01]  /*c340*/  LOP3.LUT R19, R4, 0x80000000, R19, 0xb8, !PT ;  /* 0x8000000004137812 */ /* 0x000fe200078eb813 */
[----:B------:R-:W-:-:S03]  /*c350*/  UPRMT UR4, UR43, 0x9910, URZ ;  /* 0x000099102b047896 */ /* 0x000fc600080000ff */
[----:B------:R-:W-:Y:S01]  /*c360*/  FSEL R4, R4, R19, P0 ;  /* 0x0000001304047208 */ /* 0x000fe20000000000 */
[----:B------:R-:W-:Y:S01]  /*c370*/  UISETP.GT.AND UP0, UPT, UR4, 0x9, UPT ;  /* 0x000000090400788c */ /* 0x000fe2000bf04270 */
[----:B-12---:R-:W-:-:S04]  /*c380*/  IADD3 R2, P1, PT, R16, UR6, RZ ;  /* 0x0000000610027c10 */ /* 0x006fc8000ff3e0ff */
        /* <DEDUP_REMOVED lines=13> */
.L_x_7459:
[----:B------:R-:W0:Y:S02]  /*c460*/  F2I.S64.TRUNC R4, R4 ;  /* 0x0000000400047311 */ /* 0x000e24000020d900 */
[----:B0-----:R-:W-:-:S05]  /*c470*/  IMAD.MOV.U32 R7, RZ, RZ, R4 ;  /* 0x000000ffff077224 */ /* 0x001fca00078e0004 */
[----:B------:R0:W-:Y:S01]  /*c480*/  STG.E.U8 desc[UR36][R2.64], R7 ;  /* 0x0000000702007986 */ /* 0x0001e2000c101124 */
[----:B------:R-:W-:Y:S05]  /*c490*/  BRA `(.L_x_7461) ;  /* 0x0000000c00287947 */ /* 0x000fea0003800000 */
.L_x_7458:
        /* <DEDUP_REMOVED lines=9> */
.L_x_7463:
[----:B------:R-:W1:Y:S02]  /*c530*/  F2I.FTZ.TRUNC.NTZ R5, R4 ;  /* 0x0000000400057305 */ /* 0x000e64000021f100 */
[----:B-1----:R1:W-:Y:S01]  /*c540*/  STG.E desc[UR36][R2.64], R5 ;  /* 0x0000000502007986 */ /* 0x0023e2000c101924 */
[----:B------:R-:W-:Y:S05]  /*c550*/  BRA `(.L_x_7461) ;  /* 0x0000000800f87947 */ /* 0x000fea0003800000 */
.L_x_7462:
[----:B------:R-:W1:Y:S02]  /*c560*/  F2I.FTZ.TRUNC.NTZ R5, R4 ;  /* 0x0000000400057305 */ /* 0x000e64000021f100 */
[----:B-1----:R1:W-:Y:S01]  /*c570*/  STG.E.U16 desc[UR36][R2.64], R5 ;  /* 0x0000000502007986 */ /* 0x0023e2000c101524 */
[----:B------:R-:W-:Y:S05]  /*c580*/  BRA `(.L_x_7461) ;  /* 0x0000000800ec7947 */ /* 0x000fea0003800000 */
.L_x_7457:
        /* <DEDUP_REMOVED lines=8> */
.L_x_7465:
[----:B------:R-:W-:-:S05]  /*c610*/  F2FP.F16.F32.PACK_AB R4, RZ, R4 ;  /* 0x00000004ff04723e */ /* 0x000fca00000000ff */
[----:B------:R1:W-:Y:S01]  /*c620*/  STG.E.U16 desc[UR36][R2.64], R4 ;  /* 0x0000000402007986 */ /* 0x0003e2000c101524 */
[----:B------:R-:W-:Y:S05]  /*c630*/  BRA `(.L_x_7461) ;  /* 0x0000000800c07947 */ /* 0x000fea0003800000 */
.L_x_7464:
        /* <DEDUP_REMOVED lines=9> */
.L_x_7467:
[----:B------:R-:W-:-:S04]  /*c6d0*/  F2FP.F16.F32.PACK_AB R5, RZ, R4 ;  /* 0x00000004ff05723e */ /* 0x000fc800000000ff */
[----:B------:R-:W-:-:S05]  /*c6e0*/  PRMT R5, R5, 0x5410, RZ ;  /* 0x0000541005057816 */ /* 0x000fca00000000ff */
[----:B------:R1:W-:Y:S01]  /*c6f0*/  STG.E desc[UR36][R2.64], R5 ;  /* 0x0000000502007986 */ /* 0x0003e2000c101924 */
[----:B------:R-:W-:Y:S05]  /*c700*/  BRA `(.L_x_7461) ;  /* 0x00000008008c7947 */ /* 0x000fea0003800000 */
.L_x_7466:
[----:B------:R-:W-:-:S06]  /*c710*/  FMUL.FTZ R4, R4, 1 ;  /* 0x3f80000004047820 */ /* 0x000fcc0000410000 */
[----:B------:R-:W1:Y:S02]  /*c720*/  F2F.F64.F32 R4, R4 ;  /* 0x0000000400047310 */ /* 0x000e640000201800 */
[----:B-1----:R1:W-:Y:S01]  /*c730*/  STG.E.64 desc[UR36][R2.64], R4 ;  /* 0x0000000402007986 */ /* 0x0023e2000c101b24 */
[----:B------:R-:W-:Y:S05]  /*c740*/  BRA `(.L_x_7461) ;  /* 0x00000008007c7947 */ /* 0x000fea0003800000 */
.L_x_7456:
        /* <DEDUP_REMOVED lines=13> */
.L_x_7471:
        /* <DEDUP_REMOVED lines=16> */
.L_x_7474:
[----:B------:R-:W-:-:S04]  /*c920*/  SHF.R.U32.HI R4, RZ, 0x18, R4 ;  /* 0x00000018ff047819 */ /* 0x000fc80000011604 */
[----:B------:R-:W-:-:S04]  /*c930*/  LOP3.LUT R4, R5, 0x80, R4, 0xf8, !PT ;  /* 0x0000008005047812 */ /* 0x000fc800078ef804 */
[----:B------:R-:W-:-:S07]  /*c940*/  PRMT R0, R4, 0x7610, R0 ;  /* 0x0000761004007816 */ /* 0x000fce0000000000 */
.L_x_7473:
[----:B------:R-:W-:Y:S05]  /*c950*/  BSYNC.RECONVERGENT B0 ;  /* 0x0000000000007941 */ /* 0x000fea0003800200 */
.L_x_7472:
[----:B------:R1:W-:Y:S01]  /*c960*/  STG.E.U8 desc[UR36][R2.64], R0 ;  /* 0x0000000002007986 */ /* 0x0003e2000c101124 */
[----:B------:R-:W-:Y:S05]  /*c970*/  BRA `(.L_x_7461) ;  /* 0x0000000400f07947 */ /* 0x000fea0003800000 */
.L_x_7470:
        /* <DEDUP_REMOVED lines=16> */
.L_x_7477:
[----:B------:R-:W-:-:S04]  /*ca80*/  SHF.R.U32.HI R4, RZ, 0x18, R4 ;  /* 0x00000018ff047819 */ /* 0x000fc80000011604 */
[----:B------:R-:W-:-:S04]  /*ca90*/  LOP3.LUT R5, R5, 0x80, R4, 0xf8, !PT ;  /* 0x0000008005057812 */ /* 0x000fc800078ef804 */
[----:B------:R-:W-:-:S07]  /*caa0*/  PRMT R0, R5, 0x7610, R0 ;  /* 0x0000761005007816 */ /* 0x000fce0000000000 */
.L_x_7476:
[----:B------:R-:W-:Y:S05]  /*cab0*/  BSYNC.RECONVERGENT B0 ;  /* 0x0000000000007941 */ /* 0x000fea0003800200 */
.L_x_7475:
[----:B------:R1:W-:Y:S01]  /*cac0*/  STG.E.U8 desc[UR36][R2.64], R0 ;  /* 0x0000000002007986 */ /* 0x0003e2000c101124 */
[----:B------:R-:W-:Y:S05]  /*cad0*/  BRA `(.L_x_7461) ;  /* 0x0000000400987947 */ /* 0x000fea0003800000 */
.L_x_7469:
        /* <DEDUP_REMOVED lines=21> */
.L_x_7479:
[----:B------:R-:W1:Y:S02]  /*cc30*/  F2I.U64.TRUNC R4, R4 ;  /* 0x0000000400047311 */ /* 0x000e64000020d800 */
[----:B-1----:R1:W-:Y:S01]  /*cc40*/  STG.E.64 desc[UR36][R2.64], R4 ;  /* 0x0000000402007986 */ /* 0x0023e2000c101b24 */
[----:B------:R-:W-:Y:S05]  /*cc50*/  BRA `(.L_x_7461) ;  /* 0x0000000400387947 */ /* 0x000fea0003800000 */
.L_x_7478:
[----:B------:R-:W1:Y:S02]  /*cc60*/  F2I.FTZ.U32.TRUNC.NTZ R5, R4 ;  /* 0x0000000400057305 */ /* 0x000e64000021f000 */
[----:B-1----:R1:W-:Y:S01]  /*cc70*/  STG.E desc[UR36][R2.64], R5 ;  /* 0x0000000502007986 */ /* 0x0023e2000c101924 */
[----:B------:R-:W-:Y:S05]  /*cc80*/  BRA `(.L_x_7461) ;  /* 0x00000004002c7947 */ /* 0x000fea0003800000 */
.L_x_7468:
        /* <DEDUP_REMOVED lines=10> */
.L_x_7481:
[----:B------:R-:W-:Y:S01]  /*cd30*/  FMUL.FTZ R4, R4, 1 ;  /* 0x3f80000004047820 */ /* 0x000fe20000410000 */
[----:B0-----:R-:W-:-:S05]  /*cd40*/  CS2R R6, SRZ ;  /* 0x0000000000067805 */ /* 0x001fca000001ff00 */
[----:B------:R-:W0:Y:S02]  /*cd50*/  F2F.F64.F32 R4, R4 ;  /* 0x0000000400047310 */ /* 0x000e240000201800 */
[----:B0-----:R0:W-:Y:S01]  /*cd60*/  STG.E.128 desc[UR36][R2.64], R4 ;  /* 0x0000000402007986 */ /* 0x0011e2000c101d24 */
[----:B------:R-:W-:Y:S05]  /*cd70*/  BRA `(.L_x_7461) ;  /* 0x0000000000f07947 */ /* 0x000fea0003800000 */
.L_x_7480:
[----:B------:R-:W-:-:S09]  /*cd80*/  UISETP.NE.AND UP0, UPT, UR4, 0xf, UPT ;  /* 0x0000000f0400788c */ /* 0x000fd2000bf05270 */
[----:B------:R-:W-:Y:S05]  /*cd90*/  BRA.U !UP0, `(.L_x_7482) ;  /* 0x0000000108e07547 */ /* 0x000fea000b800000 */
[----:B------:R-:W-:-:S09]  /*cda0*/  UISETP.NE.AND UP0, UPT, UR4, 0x17, UPT ;  /* 0x000000170400788c */ /* 0x000fd2000bf05270 */
[----:B------:R-:W-:Y:S05]  /*cdb0*/  BRA.U !UP0, `(.L_x_7483) ;  /* 0x00000001088c7547 */ /* 0x000fea000b800000 */
[----:B------:R-:W-:-:S09]  /*cdc0*/  UISETP.NE.AND UP0, UPT, UR4, 0x18, UPT ;  /* 0x000000180400788c */ /* 0x000fd2000bf05270 */
[----:B------:R-:W-:Y:S05]  /*cdd0*/  BRA.U !UP0, `(.L_x_7484) ;  /* 0x0000000108447547 */ /* 0x000fea000b800000 */
.L_x_7460:
[----:B------:R-:W-:Y:S01]  /*cde0*/  MOV R0, 0x0 ;  /* 0x0000000000007802 */ /* 0x000fe20000000f00 */
[----:B------:R-:W1:Y:S01]  /*cdf0*/  LDCU.64 UR4, c[0x4][0x178] ;  /* 0x01002f00ff0477ac */ /* 0x000e620008000a00 */
[----:B------:R-:W-:Y:S02]  /*ce00*/  HFMA2 R8, -RZ, RZ, 0, 6.020069122314453125e-06 ;  /* 0x00000065ff087431 */ /* 0x000fe400000001ff */
[----:B------:R-:W-:Y:S01]  /*ce10*/  IMAD.MOV.U32 R12, RZ, RZ, 0x1 ;  /* 0x00000001ff0c7424 */ /* 0x000fe200078e00ff */
[----:B------:R2:W3:Y:S01]  /*ce20*/  LDC.64 R2, c[0x4][R0] ;  /* 0x0100000000027b82 */ /* 0x0004e20000000a00 */
[----:B------:R-:W4:Y:S01]  /*ce30*/  LDCU.64 UR6, c[0x4][0x180] ;  /* 0x01003000ff0677ac */ /* 0x000f220008000a00 */
[----:B------:R-:W-:Y:S01]  /*ce40*/  IMAD.MOV.U32 R13, RZ, RZ, RZ ;  /* 0x000000ffff0d7224 */ /* 0x000fe200078e00ff */
[----:B------:R-:W5:Y:S01]  /*ce50*/  LDCU.64 UR8, c[0x4][0x70] ;  /* 0x01000e00ff0877ac */ /* 0x000f620008000a00 */
[----:B-1----:R-:W-:Y:S01]  /*ce60*/  MOV R4, UR4 ;  /* 0x0000000400047c02 */ /* 0x002fe20008000f00 */
[----:B------:R-:W-:-:S02]  /*ce70*/  IMAD.U32 R5, RZ, RZ, UR5 ;  /* 0x00000005ff057e24 */ /* 0x000fc4000f8e00ff */
[----:B----4-:R-:W-:Y:S01]  /*ce80*/  IMAD.U32 R6, RZ, RZ, UR6 ;  /* 0x00000006ff067e24 */ /* 0x010fe2000f8e00ff */
[----:B0-----:R-:W-:Y:S01]  /*ce90*/  MOV R7, UR7 ;  /* 0x0000000700077c02 */ /* 0x001fe20008000f00 */
[----:B-----5:R-:W-:Y:S02]  /*cea0*/  IMAD.U32 R10, RZ, RZ, UR8 ;  /* 0x00000008ff0a7e24 */ /* 0x020fe4000f8e00ff */
[----:B--2---:R-:W-:-:S07]  /*ceb0*/  IMAD.U32 R11, RZ, RZ, UR9 ;  /* 0x00000009ff0b7e24 */ /* 0x004fce000f8e00ff */
[----:B------:R-:W-:-:S07]  /*cec0*/  LEPC R20, `(.L_x_7485) ;  /* 0x000000001014794e */ /* 0x000fce0000000000 */
[----:B---3--:R-:W-:Y:S05]  /*ced0*/  CALL.ABS.NOINC R2 ;  /* 0x0000000002007343 */ /* 0x008fea0003c00000 */
.L_x_7485:
[----:B------:R-:W-:Y:S05]  /*cee0*/  BRA `(.L_x_7461) ;  /* 0x0000000000947947 */ /* 0x000fea0003800000 */
.L_x_7484:
[----:B------:R-:W-:Y:S01]  /*cef0*/  LOP3.LUT R6, R4, 0x7fffffff, RZ, 0xc0, !PT ;  /* 0x7fffffff04067812 */ /* 0x000fe200078ec0ff */
[----:B------:R-:W-:Y:S01]  /*cf00*/  BSSY.RECONVERGENT B0, `(.L_x_7486) ;  /* 0x000000b000007945 */ /* 0x000fe20003800200 */
[----:B0-----:R-:W-:Y:S02]  /*cf10*/  SHF.R.U32.HI R7, RZ, 0x18, R4 ;  /* 0x00000018ff077819 */ /* 0x001fe40000011604 */
        /* <DEDUP_REMOVED lines=9> */
.L_x_7487:
[----:B------:R-:W-:Y:S05]  /*cfb0*/  BSYNC.RECONVERGENT B0 ;  /* 0x0000000000007941 */ /* 0x000fea0003800200 */
.L_x_7486:
[----:B------:R-:W-:-:S05]  /*cfc0*/  LOP3.LUT R5, R0, 0x80, R7, 0xf8, !PT ;  /* 0x0000008000057812 */ /* 0x000fca00078ef807 */
[----:B------:R3:W-:Y:S01]  /*cfd0*/  STG.E.U8 desc[UR36][R2.64], R5 ;  /* 0x0000000502007986 */ /* 0x0007e2000c101124 */
[----:B------:R-:W-:Y:S05]  /*cfe0*/  BRA `(.L_x_7461) ;  /* 0x0000000000547947 */ /* 0x000fea0003800000 */
.L_x_7483:
        /* <DEDUP_REMOVED lines=11> */
.L_x_7489:
[----:B------:R-:W-:Y:S01]  /*d0a0*/  IMAD.MOV.U32 R0, RZ, RZ, 0x7f ;  /* 0x0000007fff007424 */ /* 0x000fe200078e00ff */
[----:B------:R-:W-:-:S04]  /*d0b0*/  ISETP.GT.U32.AND P0, PT, R6, 0x7f800000, PT ;  /* 0x7f8000000600780c */ /* 0x000fc80003f04070 */
[----:B------:R-:W-:-:S09]  /*d0c0*/  SEL R0, R0, 0x7c, P0 ;  /* 0x0000007c00007807 */ /* 0x000fd20000000000 */
.L_x_7490:
[----:B------:R-:W-:Y:S05]  /*d0d0*/  BSYNC.RECONVERGENT B0 ;  /* 0x0000000000007941 */ /* 0x000fea0003800200 */
.L_x_7488:
[----:B------:R-:W-:-:S04]  /*d0e0*/  SHF.R.U32.HI R5, RZ, 0x18, R4 ;  /* 0x00000018ff057819 */ /* 0x000fc80000011604 */
[----:B------:R-:W-:-:S05]  /*d0f0*/  LOP3.LUT R5, R0, 0x80, R5, 0xf8, !PT ;  /* 0x0000008000057812 */ /* 0x000fca00078ef805 */
[----:B------:R2:W-:Y:S01]  /*d100*/  STG.E.U8 desc[UR36][R2.64], R5 ;  /* 0x0000000502007986 */ /* 0x0005e2000c101124 */
[----:B------:R-:W-:Y:S05]  /*d110*/  BRA `(.L_x_7461) ;  /* 0x0000000000087947 */ /* 0x000fea0003800000 */
.L_x_7482:
[----:B------:R-:W-:-:S05]  /*d120*/  F2FP.BF16.F32.PACK_AB R4, RZ, R4 ;  /* 0x00000004ff04723e */ /* 0x000fca00000010ff */
[----:B------:R1:W-:Y:S02]  /*d130*/  STG.E.U16 desc[UR36][R2.64], R4 ;  /* 0x0000000402007986 */ /* 0x0003e4000c101524 */
.L_x_7461:
[----:B------:R-:W-:-:S07]  /*d140*/  VIADD R17, R17, 0x80 ;  /* 0x0000008011117836 */ /* 0x000fce0000000000 */
.L_x_7389:
[----:B------:R-:W-:Y:S05]  /*d150*/  BSYNC.RECONVERGENT B7 ;  /* 0x0000000000077941 */ /* 0x000fea0003800200 */
.L_x_7388:
[----:B------:R-:W5:Y:S02]  /*d160*/  LDCU UR4, c[0x0][0x380] ;  /* 0x00007000ff0477ac */ /* 0x000f640008000800 */
[----:B-----5:R-:W-:-:S13]  /*d170*/  ISETP.GE.AND P0, PT, R17, UR4, PT ;  /* 0x0000000411007c0c */ /* 0x020fda000bf06270 */
[----:B------:R-:W-:Y:S05]  /*d180*/  @P0 EXIT ;  /* 0x000000000000094d */ /* 0x000fea0003800000 */
        /* <DEDUP_REMOVED lines=354> */
.L_x_7491:
[----:B------:R-:W0:Y:S01]  /*e7b0*/  LDCU.64 UR6, c[0x0][0x5e8] ;  /* 0x0000bd00ff0677ac */ /* 0x000e220008000a00 */
[----:B------:R-:W-:Y:S01]  /*e7c0*/  BSSY.RECONVERGENT B6, `(.L_x_7492) ;  /* 0x00000e8000067945 */ /* 0x000fe20003800200 */
[----:B------:R-:W2:Y:S01]  /*e7d0*/  LDCU.64 UR8, c[0x0][0x5f0] ;  /* 0x0000be00ff0877ac */ /* 0x000ea20008000a00 */
[----:B------:R-:W-:-:S04]  /*e7e0*/  UPRMT UR4, UR39, 0x9910, URZ ;  /* 0x0000991027047896 */ /* 0x000fc800080000ff */
[----:B------:R-:W-:Y:S01]  /*e7f0*/  UISETP.GT.AND UP0, UPT, UR4, 0x9, UPT ;  /* 0x000000090400788c */ /* 0x000fe2000bf04270 */
[----:B0-----:R-:W-:Y:S02]  /*e800*/  IADD3 R16, P0, PT, R16, UR6, RZ ;  /* 0x0000000610107c10 */ /* 0x001fe4000ff1e0ff */
[----:B--234-:R-:W-:-:S03]  /*e810*/  IADD3 R2, P1, PT, R0, UR8, RZ ;  /* 0x0000000800027c10 */ /* 0x01cfc6000ff3e0ff */
        /* <DEDUP_REMOVED lines=14> */
.L_x_7496:
[----:B------:R-:W2:Y:S02]  /*e900*/  LDG.E.U8 R2, desc[UR36][R2.64] ;  /* 0x0000002402027981 */ /* 0x000ea4000c1e1100 */
[----:B--2---:R-:W-:Y:S01]  /*e910*/  I2FP.F32.U32 R19, R2 ;  /* 0x0000000200137245 */ /* 0x004fe20000201000 */
[----:B------:R-:W-:Y:S06]  /*e920*/  BRA `(.L_x_7498) ;  /* 0x0000000c00447947 */ /* 0x000fec0003800000 */
.L_x_7495:
        /* <DEDUP_REMOVED lines=9> */
.L_x_7500:
[----:B------:R-:W2:Y:S02]  /*e9c0*/  LDG.E R2, desc[UR36][R2.64] ;  /* 0x0000002402027981 */ /* 0x000ea4000c1e1900 */
[----:B--2---:R-:W-:Y:S01]  /*e9d0*/  I2FP.F32.S32 R19, R2 ;  /* 0x0000000200137245 */ /* 0x004fe20000201400 */
[----:B------:R-:W-:Y:S06]  /*e9e0*/  BRA `(.L_x_7498) ;  /* 0x0000000c00147947 */ /* 0x000fec0003800000 */
.L_x_7499:
[----:B------:R-:W2:Y:S02]  /*e9f0*/  LDG.E.U16 R2, desc[UR36][R2.64] ;  /* 0x0000002402027981 */ /* 0x000ea4000c1e1500 */
[----:B--2---:R0:W1:Y:S01]  /*ea00*/  I2F.S16 R19, R2 ;  /* 0x0000000200137306 */ /* 0x0040620000101400 */
[----:B------:R-:W-:Y:S05]  /*ea10*/  BRA `(.L_x_7498) ;  /* 0x0000000c00087947 */ /* 0x000fea0003800000 */
.L_x_7494:
        /* <DEDUP_REMOVED lines=8> */
.L_x_7502:
[----:B------:R-:W2:Y:S02]  /*eaa0*/  LDG.E.U16 R2, desc[UR36][R2.64] ;  /* 0x0000002402027981 */ /* 0x000ea4000c1e1500 */
[----:B--2---:R-:W-:Y:S01]  /*eab0*/  HADD2.F32 R19, -RZ, R2.H0_H0 ;  /* 0x20000002ff137230 */ /* 0x004fe20000004100 */
[----:B------:R-:W-:Y:S06]  /*eac0*/  BRA `(.L_x_7498) ;  /* 0x0000000800dc7947 */ /* 0x000fec0003800000 */
.L_x_7501:
        /* <DEDUP_REMOVED lines=8> */
.L_x_7504:
[----:B------:R-:W2:Y:S02]  /*eb50*/  LDG.E.U16 R2, desc[UR36][R2.64] ;  /* 0x0000002402027981 */ /* 0x000ea4000c1e1500 */
[----:B--2---:R-:W-:Y:S01]  /*eb60*/  HADD2.F32 R19, -RZ, R2.H0_H0 ;  /* 0x20000002ff137230 */ /* 0x004fe20000004100 */
[----:B------:R-:W-:Y:S06]  /*eb70*/  BRA `(.L_x_7498) ;  /* 0x0000000800b07947 */ /* 0x000fec0003800000 */
.L_x_7503:
        /* <DEDUP_REMOVED lines=11> */
.L_x_7493:
        /* <DEDUP_REMOVED lines=12> */
.L_x_7507:
        /* <DEDUP_REMOVED lines=11> */
.L_x_7506:
        /* <DEDUP_REMOVED lines=25> */
.L_x_7509:
[----:B------:R-:W2:Y:S02]  /*ef30*/  LDG.E.U8 R2, desc[UR36][R2.64] ;  /* 0x0000002402027981 */ /* 0x000ea4000c1e1100 */
[C---:B--2---:R-:W-:Y:S01]  /*ef40*/  IMAD.SHL.U32 R0, R2.reuse, 0x2000000, RZ ;  /* 0x0200000002007824 */ /* 0x044fe200078e00ff */
[----:B------:R-:W-:-:S04]  /*ef50*/  SHF.L.U32 R5, R2, 0x8, RZ ;  /* 0x0000000802057819 */ /* 0x000fc800000006ff */
        /* <DEDUP_REMOVED lines=9> */
.L_x_7508:
[----:B------:R-:W2:Y:S02]  /*eff0*/  LDG.E.U16 R2, desc[UR36][R2.64] ;  /* 0x0000002402027981 */ /* 0x000ea4000c1e1500 */
[----:B--2---:R-:W-:Y:S01]  /*f000*/  IMAD.U32 R19, R2, 0x10000, RZ ;  /* 0x0001000002137824 */ /* 0x004fe200078e00ff */
[----:B------:R-:W-:Y:S06]  /*f010*/  BRA `(.L_x_7498) ;  /* 0x0000000400887947 */ /* 0x000fec0003800000 */
.L_x_7505:
        /* <DEDUP_REMOVED lines=11> */
.L_x_7512:
        /* <DEDUP_REMOVED lines=20> */
.L_x_7514:
[----:B------:R-:W-:Y:S05]  /*f210*/  BSYNC.RECONVERGENT B0 ;  /* 0x0000000000007941 */ /* 0x000fea0003800200 */
.L_x_7513:
[----:B------:R-:W-:Y:S02]  /*f220*/  SHF.L.U32 R0, R0, 0x14, RZ ;  /* 0x0000001400007819 */ /* 0x000fe400000006ff */
[----:B------:R-:W-:-:S04]  /*f230*/  LEA R2, R2, 0x3b800000, 0x17 ;  /* 0x3b80000002027811 */ /* 0x000fc800078eb8ff */
[----:B------:R-:W-:Y:S01]  /*f240*/  LOP3.LUT R19, R2, R0, R19, 0xfe, !PT ;  /* 0x0000000002137212 */ /* 0x000fe200078efe13 */
[----:B------:R-:W-:Y:S06]  /*f250*/  BRA `(.L_x_7498) ;  /* 0x0000000000f87947 */ /* 0x000fec0003800000 */
.L_x_7511:
        /* <DEDUP_REMOVED lines=20> */
.L_x_7516:
[----:B------:R-:W-:Y:S05]  /*f3a0*/  BSYNC.RECONVERGENT B0 ;  /* 0x0000000000007941 */ /* 0x000fea0003800200 */
.L_x_7515:
[----:B------:R-:W-:Y:S01]  /*f3b0*/  IMAD.SHL.U32 R0, R0, 0x200000, RZ ;  /* 0x0020000000007824 */ /* 0x000fe200078e00ff */
[----:B------:R-:W-:-:S04]  /*f3c0*/  LEA R2, R2, 0x37800000, 0x17 ;  /* 0x3780000002027811 */ /* 0x000fc800078eb8ff */
[----:B------:R-:W-:Y:S01]  /*f3d0*/  LOP3.LUT R19, R2, R0, R19, 0xfe, !PT ;  /* 0x0000000002137212 */ /* 0x000fe200078efe13 */
[----:B------:R-:W-:Y:S06]  /*f3e0*/  BRA `(.L_x_7498) ;  /* 0x0000000000947947 */ /* 0x000fec0003800000 */
.L_x_7510:
        /* <DEDUP_REMOVED lines=14> */
.L_x_7497:
        /* <DEDUP_REMOVED lines=16> */
.L_x_7519:
[----:B------:R-:W-:Y:S01]  /*f5d0*/  MOV R19, RZ ;  /* 0x000000ff00137202 */ /* 0x000fe20000000f00 */
[----:B------:R-:W-:Y:S06]  /*f5e0*/  BRA `(.L_x_7498) ;  /* 0x0000000000147947 */ /* 0x000fec0003800000 */
.L_x_7518:
[----:B------:R-:W2:Y:S02]  /*f5f0*/  LDG.E.64 R2, desc[UR36][R2.64] ;  /* 0x0000002402027981 */ /* 0x000ea4000c1e1b00 */
[----:B--2---:R0:W1:Y:S02]  /*f600*/  I2F.U64 R19, R2 ;  /* 0x0000000200137312 */ /* 0x0040640000301000 */
[----:B01----:R-:W-:Y:S05]  /*f610*/  BRA `(.L_x_7498) ;  /* 0x0000000000087947 */ /* 0x003fea0003800000 */
.L_x_7517:
[----:B------:R-:W2:Y:S02]  /*f620*/  LDG.E R2, desc[UR36][R2.64] ;  /* 0x0000002402027981 */ /* 0x000ea4000c1e1900 */
[----:B--2---:R-:W-:-:S07]  /*f630*/  I2FP.F32.U32 R19, R2 ;  /* 0x0000000200137245 */ /* 0x004fce0000201000 */
.L_x_7498:
[----:B------:R-:W-:Y:S05]  /*f640*/  BSYNC.RECONVERGENT B6 ;  /* 0x0000000000067941 */ /* 0x000fea0003800200 */
.L_x_7492:
[----:B------:R-:W0:Y:S01]  /*f650*/  LDCU.64 UR6, c[0x0][0x5f8] ;  /* 0x0000bf00ff0677ac */ /* 0x000e220008000a00 */
[----:B------:R-:W-:Y:S01]  /*f660*/  BSSY.RECONVERGENT B6, `(.L_x_7520) ;  /* 0x00000e5000067945 */ /* 0x000fe20003800200 */
[----:B------:R-:W-:-:S04]  /*f670*/  UPRMT UR4, UR42, 0x9910, URZ ;  /* 0x000099102a047896 */ /* 0x000fc800080000ff */
[----:B------:R-:W-:Y:S01]  /*f680*/  UISETP.GT.AND UP0, UPT, UR4, 0x9, UPT ;  /* 0x000000090400788c */ /* 0x000fe2000bf04270 */
[----:B0-2-4-:R-:W-:-:S05]  /*f690*/  IADD3 R2, P0, PT, R18, UR6, RZ ;  /* 0x0000000612027c10 */ /* 0x015fca000ff1e0ff */
        /* <DEDUP_REMOVED lines=13> */
.L_x_7524:
[----:B------:R-:W2:Y:S02]  /*f770*/  LDG.E.U8 R0, desc[UR36][R2.64] ;  /* 0x0000002402007981 */ /* 0x000ea4000c1e1100 */
[----:B--2---:R-:W-:Y:S01]  /*f780*/  I2FP.F32.U32 R0, R0 ;  /* 0x0000000000007245 */ /* 0x004fe20000201000 */
[----:B------:R-:W-:Y:S06]  /*f790*/  BRA `(.L_x_7526) ;  /* 0x0000000c00447947 */ /* 0x000fec0003800000 */
.L_x_7523:
        /* <DEDUP_REMOVED lines=9> */
.L_x_7528:
[----:B------:R-:W2:Y:S02]  /*f830*/  LDG.E R0, desc[UR36][R2.64] ;  /* 0x0000002402007981 */ /* 0x000ea4000c1e1900 */
[----:B--2---:R-:W-:Y:S01]  /*f840*/  I2FP.F32.S32 R0, R0 ;  /* 0x0000000000007245 */ /* 0x004fe20000201400 */
[----:B------:R-:W-:Y:S06]  /*f850*/  BRA `(.L_x_7526) ;  /* 0x0000000c00147947 */ /* 0x000fec0003800000 */
.L_x_7527:
[----:B------:R-:W2:Y:S02]  /*f860*/  LDG.E.U16 R0, desc[UR36][R2.64] ;  /* 0x0000002402007981 */ /* 0x000ea4000c1e1500 */
[----:B--2---:R-:W4:Y:S01]  /*f870*/  I2F.S16 R0, R0 ;  /* 0x0000000000007306 */ /* 0x004f220000101400 */
[----:B------:R-:W-:Y:S05]  /*f880*/  BRA `(.L_x_7526) ;  /* 0x0000000c00087947 */ /* 0x000fea0003800000 */
.L_x_7522:
        /* <DEDUP_REMOVED lines=8> */
.L_x_7530:
[----:B------:R-:W2:Y:S02]  /*f910*/  LDG.E.U16 R0, desc[UR36][R2.64] ;  /* 0x0000002402007981 */ /* 0x000ea4000c1e1500 */
[----:B--2---:R-:W-:Y:S01]  /*f920*/  HADD2.F32 R0, -RZ, R0.H0_H0 ;  /* 0x20000000ff007230 */ /* 0x004fe20000004100 */
[----:B------:R-:W-:Y:S06]  /*f930*/  BRA `(.L_x_7526) ;  /* 0x0000000800dc7947 */ /* 0x000fec0003800000 */
.L_x_7529:
        /* <DEDUP_REMOVED lines=8> */
.L_x_7532:
[----:B------:R-:W2:Y:S02]  /*f9c0*/  LDG.E.U16 R0, desc[UR36][R2.64] ;  /* 0x0000002402007981 */ /* 0x000ea4000c1e1500 */
[----:B--2---:R-:W-:Y:S01]  /*f9d0*/  HADD2.F32 R0, -RZ, R0.H0_H0 ;  /* 0x20000000ff007230 */ /* 0x004fe20000004100 */
[----:B------:R-:W-:Y:S06]  /*f9e0*/  BRA `(.L_x_7526) ;  /* 0x0000000800b07947 */ /* 0x000fec0003800000 */
.L_x_7531:
        /* <DEDUP_REMOVED lines=11> */
.L_x_7521:
        /* <DEDUP_REMOVED lines=12> */
.L_x_7535:
        /* <DEDUP_REMOVED lines=11> */
.L_x_7534:
        /* <DEDUP_REMOVED lines=25> */
.L_x_7537:
        /* <DEDUP_REMOVED lines=12> */
.L_x_7536:
[----:B------:R-:W2:Y:S02]  /*fe60*/  LDG.E.U16 R0, desc[UR36][R2.64] ;  /* 0x0000002402007981 */ /* 0x000ea4000c1e1500 */
[----:B--2---:R-:W-:Y:S01]  /*fe70*/  IMAD.U32 R0, R0, 0x10000, RZ ;  /* 0x0001000000007824 */ /* 0x004fe200078e00ff */
[----:B------:R-:W-:Y:S06]  /*fe80*/  BRA `(.L_x_7526) ;  /* 0x0000000400887947 */ /* 0x000fec0003800000 */
.L_x_7533:
        /* <DEDUP_REMOVED lines=11> */
.L_x_7540:
        /* <DEDUP_REMOVED lines=20> */
.L_x_7542:
[----:B------:R-:W-:Y:S05]  /*10080*/  BSYNC.RECONVERGENT B0 ;  /* 0x0000000000007941 */ /* 0x000fea0003800200 */
.L_x_7541:
[----:B------:R-:W-:Y:S01]  /*10090*/  IMAD.SHL.U32 R0, R0, 0x100000, RZ ;  /* 0x0010000000007824 */ /* 0x000fe200078e00ff */
[----:B------:R-:W-:-:S04]  /*100a0*/  LEA R2, R2, 0x3b800000, 0x17 ;  /* 0x3b80000002027811 */ /* 0x000fc800078eb8ff */
[----:B------:R-:W-:Y:S01]  /*100b0*/  LOP3.LUT R0, R2, R0, R7, 0xfe, !PT ;  /* 0x0000000002007212 */ /* 0x000fe200078efe07 */
[----:B------:R-:W-:Y:S06]  /*100c0*/  BRA `(.L_x_7526) ;  /* 0x0000000000f87947 */ /* 0x000fec0003800000 */
.L_x_7539:
        /* <DEDUP_REMOVED lines=20> */
.L_x_7544:
[----:B------:R-:W-:Y:S05]  /*10210*/  BSYNC.RECONVERGENT B0 ;  /* 0x0000000000007941 */ /* 0x000fea0003800200 */
.L_x_7543:
[----:B------:R-:W-:Y:S02]  /*10220*/  SHF.L.U32 R0, R0, 0x15, RZ ;  /* 0x0000001500007819 */ /* 0x000fe400000006ff */
[----:B------:R-:W-:-:S04]  /*10230*/  LEA R2, R2, 0x37800000, 0x17 ;  /* 0x3780000002027811 */ /* 0x000fc800078eb8ff */
[----:B------:R-:W-:Y:S01]  /*10240*/  LOP3.LUT R0, R2, R0, R7, 0xfe, !PT ;  /* 0x0000000002007212 */ /* 0x000fe200078efe07 */
[----:B------:R-:W-:Y:S06]  /*10250*/  BRA `(.L_x_7526) ;  /* 0x0000000000947947 */ /* 0x000fec0003800000 */
.L_x_7538:
        /* <DEDUP_REMOVED lines=14> */
.L_x_7525:
[----:B------:R-:W-:Y:S01]  /*10340*/  MOV R2, 0x0 ;  /* 0x0000000000027802 */ /* 0x000fe20000000f00 */
[----:B------:R-:W0:Y:S01]  /*10350*/  LDCU.64 UR4, c[0x4][0x178] ;  /* 0x01002f00ff0477ac */ /* 0x000e220008000a00 */
[----:B------:R-:W-:Y:S02]  /*10360*/  HFMA2 R13, -RZ, RZ, 0, 0 ;  /* 0x00000000ff0d7431 */ /* 0x000fe400000001ff */
[----:B------:R-:W-:Y:S01]  /*10370*/  IMAD.MOV.U32 R8, RZ, RZ, 0x4e ;  /* 0x0000004eff087424 */ /* 0x000fe200078e00ff */
[----:B------:R-:W2:Y:S01]  /*10380*/  LDCU.64 UR6, c[0x4][0x180] ;  /* 0x01003000ff0677ac */ /* 0x000ea20008000a00 */
[----:B------:R-:W4:Y:S01]  /*10390*/  LDC.64 R2, c[0x4][R2] ;  /* 0x0100000002027b82 */ /* 0x000f220000000a00 */
[----:B------:R-:W-:Y:S01]  /*103a0*/  IMAD.MOV.U32 R12, RZ, RZ, 0x1 ;  /* 0x00000001ff0c7424 */ /* 0x000fe200078e00ff */
[----:B------:R-:W1:Y:S01]  /*103b0*/  LDCU.64 UR8, c[0x4][0x68] ;  /* 0x01000d00ff0877ac */ /* 0x000e620008000a00 */
[----:B0-----:R-:W-:Y:S02]  /*103c0*/  IMAD.U32 R4, RZ, RZ, UR4 ;  /* 0x00000004ff047e24 */ /* 0x001fe4000f8e00ff */
[----:B------:R-:W-:Y:S01]  /*103d0*/  IMAD.U32 R5, RZ, RZ, UR5 ;  /* 0x00000005ff057e24 */ /* 0x000fe2000f8e00ff */
[----:B--2---:R-:W-:Y:S01]  /*103e0*/  MOV R6, UR6 ;  /* 0x0000000600067c02 */ /* 0x004fe20008000f00 */
[----:B------:R-:W-:-:S02]  /*103f0*/  IMAD.U32 R7, RZ, RZ, UR7 ;  /* 0x00000007ff077e24 */ /* 0x000fc4000f8e00ff */
[----:B-1----:R-:W-:Y:S01]  /*10400*/  IMAD.U32 R10, RZ, RZ, UR8 ;  /* 0x00000008ff0a7e24 */ /* 0x002fe2000f8e00ff */
[----:B------:R-:W-:-:S07]  /*10410*/  MOV R11, UR9 ;  /* 0x00000009000b7c02 */ /* 0x000fce0008000f00 */
[----:B------:R-:W-:-:S07]  /*10420*/  LEPC R20, `(.L_x_7547) ;  /* 0x000000001014794e */ /* 0x000fce0000000000 */
[----:B---345:R-:W-:Y:S05]  /*10430*/  CALL.ABS.NOINC R2 ;  /* 0x0000000002007343 */ /* 0x038fea0003c00000 */
.L_x_7547:
[----:B------:R-:W-:Y:S01]  /*10440*/  IMAD.MOV.U32 R0, RZ, RZ, RZ ;  /* 0x000000ffff007224 */ /* 0x000fe200078e00ff */
[----:B------:R-:W-:Y:S06]  /*10450*/  BRA `(.L_x_7526) ;  /* 0x0000000000147947 */ /* 0x000fec0003800000 */
.L_x_7546:
[----:B------:R-:W2:Y:S02]  /*10460*/  LDG.E.64 R2, desc[UR36][R2.64] ;  /* 0x0000002402027981 */ /* 0x000ea4000c1e1b00 */
[----:B--2---:R0:W2:Y:S02]  /*10470*/  I2F.U64 R0, R2 ;  /* 0x0000000200007312 */ /* 0x0040a40000301000 */
[----:B0-2---:R-:W-:Y:S05]  /*10480*/  BRA `(.L_x_7526) ;  /* 0x0000000000087947 */ /* 0x005fea0003800000 */
.L_x_7545:
[----:B------:R-:W2:Y:S02]  /*10490*/  LDG.E R0, desc[UR36][R2.64] ;  /* 0x0000002402007981 */ /* 0x000ea4000c1e1900 */
[----:B--2---:R-:W-:-:S07]  /*104a0*/  I2FP.F32.U32 R0, R0 ;  /* 0x0000000000007245 */ /* 0x004fce0000201000 */
.L_x_7526:
[----:B------:R-:W-:Y:S05]  /*104b0*/  BSYNC.RECONVERGENT B6 ;  /* 0x0000000000067941 */ /* 0x000fea0003800200 */
.L_x_7520:
[C---:B-12345:R-:W-:Y:S01]  /*104c0*/  FSETP.GEU.FTZ.AND P0, PT, |R19|.reuse, |R0|, PT ;  /* 0x400000001300720b */ /* 0x07efe20003f1e200 */
[----:B------:R-:W-:Y:S01]  /*104d0*/  BSSY.RECONVERGENT B0, `(.L_x_7548) ;  /* 0x000003e000007945 */ /* 0x000fe20003800200 */
[----:B0-----:R-:W-:-:S11]  /*104e0*/  FADD.FTZ R2, |R19|, -RZ ;  /* 0x800000ff13027221 */ /* 0x001fd60000010200 */
        /* <DEDUP_REMOVED lines=24> */
.L_x_7553:
[----:B------:R-:W-:Y:S01]  /*10670*/  FSETP.GEU.FTZ.AND P0, PT, R5, -R7, PT ;  /* 0x800000070500720b */ /* 0x000fe20003f1e000 */
[----:B------:R-:W-:-:S12]  /*10680*/  FADD.FTZ R3, R3, -1 ;  /* 0xbf80000003037421 */ /* 0x000fd80000010000 */
[----:B------:R-:W-:-:S07]  /*10690*/  @!P0 FADD.FTZ R3, R3, -1 ;  /* 0xbf80000003038421 */ /* 0x000fce0000010000 */
.L_x_7552:
[----:B------:R-:W-:Y:S05]  /*106a0*/  BSYNC.RECONVERGENT B1 ;  /* 0x0000000000017941 */ /* 0x000fea0003800200 */
.L_x_7551:
[----:B------:R-:W-:Y:S01]  /*106b0*/  FFMA.FTZ R2, -R7, R3, R2 ;  /* 0x0000000307027223 */ /* 0x000fe20000010102 */
[----:B------:R-:W-:Y:S06]  /*106c0*/  BRA `(.L_x_7549) ;  /* 0x0000000000787947 */ /* 0x000fec0003800000 */
.L_x_7550:
[----:B------:R-:W-:Y:S01]  /*106d0*/  LOP3.LUT R7, R5, 0xff800000, RZ, 0xc0, !PT ;  /* 0xff80000005077812 */ /* 0x000fe200078ec0ff */
[----:B------:R-:W-:Y:S01]  /*106e0*/  BSSY.RECONVERGENT B1, `(.L_x_7554) ;  /* 0x000001a000017945 */ /* 0x000fe20003800200 */
[----:B------:R-:W-:Y:S02]  /*106f0*/  FSETP.GT.FTZ.AND P2, PT, |R0|, RZ, PT ;  /* 0x000000ff0000720b */ /* 0x000fe40003f54200 */
[C---:B------:R-:W-:Y:S02]  /*10700*/  IADD3 R3, PT, PT, R2.reuse, 0xb800000, -R7 ;  /* 0x0b80000002037810 */ /* 0x040fe40007ffe807 */
[C---:B------:R-:W-:Y:S02]  /*10710*/  LOP3.LUT R0, R2.reuse, 0x7fffff, RZ, 0xc0, !PT ;  /* 0x007fffff02007812 */ /* 0x040fe400078ec0ff */
        /* <DEDUP_REMOVED lines=9> */
.L_x_7556:
        /* <DEDUP_REMOVED lines=13> */
.L_x_7555:
[----:B------:R-:W-:Y:S05]  /*10880*/  BSYNC.RECONVERGENT B1 ;  /* 0x0000000000017941 */ /* 0x000fea0003800200 */
.L_x_7554:
[----:B------:R-:W-:-:S04]  /*10890*/  FMUL.FTZ R3, R0, 1.1920928955078125e-07 ;  /* 0x3400000000037820 */ /* 0x000fc80000410000 */
[----:B------:R-:W-:-:S07]  /*108a0*/  FMUL.FTZ R2, R6, R3 ;  /* 0x0000000306027220 */ /* 0x000fce0000410000 */
.L_x_7549:
[----:B------:R-:W-:Y:S05]  /*108b0*/  BSYNC.RECONVERGENT B0 ;  /* 0x0000000000007941 */ /* 0x000fea0003800200 */
.L_x_7548:
[----:B------:R-:W-:Y:S01]  /*108c0*/  UPRMT UR4, UR43, 0x9910, URZ ;  /* 0x000099102b047896 */ /* 0x000fe200080000ff */
[C---:B------:R-:W-:Y:S02]  /*108d0*/  FSETP.NAN.FTZ.AND P0, PT, |R2|.reuse, |R2|, PT ;  /* 0x400000020200720b */ /* 0x040fe40003f18200 */
[----:B------:R-:W-:Y:S01]  /*108e0*/  LOP3.LUT R19, R2, 0x80000000, R19, 0xb8, !PT ;  /* 0x8000000002137812 */ /* 0x000fe200078eb813 */
[----:B------:R-:W-:-:S03]  /*108f0*/  UISETP.GT.AND UP0, UPT, UR4, 0x9, UPT ;  /* 0x000000090400788c */ /* 0x000fc6000bf04270 */
[----:B------:R-:W-:-:S06]  /*10900*/  FSEL R2, R2, R19, P0 ;  /* 0x0000001302027208 */ /* 0x000fcc0000000000 */
        /* <DEDUP_REMOVED lines=10> */
[----:B-1----:R-:W-:Y:S01]  /*109b0*/  STG.E.U8 desc[UR36][R16.64], R3 ;  /* 0x0000000310007986 */ /* 0x002fe2000c101124 */
[----:B------:R-:W-:Y:S05]  /*109c0*/  EXIT ;  /* 0x000000000000794d */ /* 0x000fea0003800000 */
.L_x_7560:
[----:B------:R-:W1:Y:S02]  /*109d0*/  F2I.S64.TRUNC R2, R2 ;  /* 0x0000000200027311 */ /* 0x000e64000020d900 */
[----:B-1----:R-:W-:-:S05]  /*109e0*/  IMAD.MOV.U32 R5, RZ, RZ, R2 ;  /* 0x000000ffff057224 */ /* 0x002fca00078e0002 */
[----:B------:R-:W-:Y:S01]  /*109f0*/  STG.E.U8 desc[UR36][R16.64], R5 ;  /* 0x0000000510007986 */ /* 0x000fe2000c101124 */
[----:B------:R-:W-:Y:S05]  /*10a00*/  EXIT ;  /* 0x000000000000794d */ /* 0x000fea0003800000 */
.L_x_7559:
[----:B------:R-:W-:-:S09]  /*10a10*/  UISETP.NE.AND UP0, UPT, UR4, 0x2, UPT ;  /* 0x000000020400788c */ /* 0x000fd2000bf05270 */
[----:B------:R-:W-:Y:S05]  /*10a20*/  BRA.U !UP0, `(.L_x_7562) ;  /* 0x0000000108287547 */ /* 0x000fea000b800000 */
[----:B------:R-:W-:-:S09]  /*10a30*/  UISETP.NE.AND UP0, UPT, UR4, 0x3, UPT ;  /* 0x000000030400788c */ /* 0x000fd2000bf05270 */
[----:B------:R-:W-:Y:S05]  /*10a40*/  BRA.U !UP0, `(.L_x_7563) ;  /* 0x0000000108147547 */ /* 0x000fea000b800000 */
[----:B------:R-:W-:-:S09]  /*10a50*/  UISETP.NE.AND UP0, UPT, UR4, 0x4, UPT ;  /* 0x000000040400788c */ /* 0x000fd2000bf05270 */
[----:B------:R-:W-:Y:S05]  /*10a60*/  BRA.U UP0, `(.L_x_7561) ;  /* 0x0000000900387547 */ /* 0x000fea000b800000 */
[----:B------:R-:W1:Y:S02]  /*10a70*/  F2I.S64.TRUNC R2, R2 ;  /* 0x0000000200027311 */ /* 0x000e64000020d900 */
[----:B-1----:R-:W-:Y:S01]  /*10a80*/  STG.E.64 desc[UR36][R16.64], R2 ;  /* 0x0000000210007986 */ /* 0x002fe2000c101b24 */
[----:B------:R-:W-:Y:S05]  /*10a90*/  EXIT ;  /* 0x000000000000794d */ /* 0x000fea0003800000 */
.L_x_7563:
[----:B------:R-:W1:Y:S02]  /*10aa0*/  F2I.FTZ.TRUNC.NTZ R3, R2 ;  /* 0x0000000200037305 */ /* 0x000e64000021f100 */
[----:B-1----:R-:W-:Y:S01]  /*10ab0*/  STG.E desc[UR36][R16.64], R3 ;  /* 0x0000000310007986 */ /* 0x002fe2000c101924 */
[----:B------:R-:W-:Y:S05]  /*10ac0*/  EXIT ;  /* 0x000000000000794d */ /* 0x000fea0003800000 */
.L_x_7562:
[----:B------:R-:W1:Y:S02]  /*10ad0*/  F2I.FTZ.TRUNC.NTZ R3, R2 ;  /* 0x0000000200037305 */ /* 0x000e64000021f100 */
[----:B-1----:R-:W-:Y:S01]  /*10ae0*/  STG.E.U16 desc[UR36][R16.64], R3 ;  /* 0x0000000310007986 */ /* 0x002fe2000c101524 */
[----:B------:R-:W-:Y:S05]  /*10af0*/  EXIT ;  /* 0x000000000000794d */ /* 0x000fea0003800000 */
.L_x_7558:
[----:B------:R-:W-:-:S09]  /*10b00*/  UISETP.GT.AND UP0, UPT, UR4, 0x6, UPT ;  /* 0x000000060400788c */ /* 0x000fd2000bf04270 */
[----:B------:R-:W-:Y:S05]  /*10b10*/  BRA.U UP0, `(.L_x_7564) ;  /* 0x0000000100247547 */ /* 0x000fea000b800000 */
[----:B------:R-:W-:-:S09]  /*10b20*/  UISETP.NE.AND UP0, UPT, UR4, 0x5, UPT ;  /* 0x000000050400788c */ /* 0x000fd2000bf05270 */
[----:B------:R-:W-:Y:S05]  /*10b30*/  BRA.U !UP0, `(.L_x_7565) ;  /* 0x0000000108107547 */ /* 0x000fea000b800000 */
[----:B------:R-:W-:-:S09]  /*10b40*/  UISETP.NE.AND UP0, UPT, UR4, 0x6, UPT ;  /* 0x000000060400788c */ /* 0x000fd2000bf05270 */
[----:B------:R-:W-:Y:S05]  /*10b50*/  BRA.U UP0, `(.L_x_7561) ;  /* 0x0000000500fc7547 */ /* 0x000fea000b800000 */
[----:B------:R-:W-:Y:S01]  /*10b60*/  STG.E desc[UR36][R16.64], R2 ;  /* 0x0000000210007986 */ /* 0x000fe2000c101924 */
[----:B------:R-:W-:Y:S05]  /*10b70*/  EXIT ;  /* 0x000000000000794d */ /* 0x000fea0003800000 */
.L_x_7565:
[----:B------:R-:W-:-:S05]  /*10b80*/  F2FP.F16.F32.PACK_AB R2, RZ, R2 ;  /* 0x00000002ff02723e */ /* 0x000fca00000000ff */
[----:B------:R-:W-:Y:S01]  /*10b90*/  STG.E.U16 desc[UR36][R16.64], R2 ;  /* 0x0000000210007986 */ /* 0x000fe2000c101524 */
[----:B------:R-:W-:Y:S05]  /*10ba0*/  EXIT ;  /* 0x000000000000794d */ /* 0x000fea0003800000 */
.L_x_7564:
[----:B------:R-:W-:-:S09]  /*10bb0*/  UISETP.NE.AND UP0, UPT, UR4, 0x7, UPT ;  /* 0x000000070400788c */ /* 0x000fd2000bf05270 */
[----:B------:R-:W-:Y:S05]  /*10bc0*/  BRA.U !UP0, `(.L_x_7566) ;  /* 0x00000001082c7547 */ /* 0x000fea000b800000 */
[----:B------:R-:W-:-:S09]  /*10bd0*/  UISETP.NE.AND UP0, UPT, UR4, 0x8, UPT ;  /* 0x000000080400788c */ /* 0x000fd2000bf05270 */
[----:B------:R-:W-:Y:S05]  /*10be0*/  BRA.U !UP0, `(.L_x_7567) ;  /* 0x0000000108147547 */ /* 0x000fea000b800000 */
[----:B------:R-:W-:-:S09]  /*10bf0*/  UISETP.NE.AND UP0, UPT, UR4, 0x9, UPT ;  /* 0x000000090400788c */ /* 0x000fd2000bf05270 */
[----:B------:R-:W-:Y:S05]  /*10c00*/  BRA.U UP0, `(.L_x_7561) ;  /* 0x0000000500d07547 */ /* 0x000fea000b800000 */
[----:B------:R-:W-:-:S05]  /*10c10*/  IMAD.MOV.U32 R3, RZ, RZ, RZ ;  /* 0x000000ffff037224 */ /* 0x000fca00078e00ff */
[----:B------:R-:W-:Y:S01]  /*10c20*/  STG.E.64 desc[UR36][R16.64], R2 ;  /* 0x0000000210007986 */ /* 0x000fe2000c101b24 */
[----:B------:R-:W-:Y:S05]  /*10c30*/  EXIT ;  /* 0x000000000000794d */ /* 0x000fea0003800000 */
.L_x_7567:
[----:B------:R-:W-:-:S04]  /*10c40*/  F2FP.F16.F32.PACK_AB R3, RZ, R2 ;  /* 0x00000002ff03723e */ /* 0x000fc800000000ff */
[----:B------:R-:W-:-:S05]  /*10c50*/  PRMT R3, R3, 0x5410, RZ ;  /* 0x0000541003037816 */ /* 0x000fca00000000ff */
[----:B------:R-:W-:Y:S01]  /*10c60*/  STG.E desc[UR36][R16.64], R3 ;  /* 0x0000000310007986 */ /* 0x000fe2000c101924 */
[----:B------:R-:W-:Y:S05]  /*10c70*/  EXIT ;  /* 0x000000000000794d */ /* 0x000fea0003800000 */
.L_x_7566:
[----:B------:R-:W-:-:S06]  /*10c80*/  FMUL.FTZ R2, R2, 1 ;  /* 0x3f80000002027820 */ /* 0x000fcc0000410000 */
[----:B------:R-:W1:Y:S02]  /*10c90*/  F2F.F64.F32 R2, R2 ;  /* 0x0000000200027310 */ /* 0x000e640000201800 */
[----:B-1----:R-:W-:Y:S01]  /*10ca0*/  STG.E.64 desc[UR36][R16.64], R2 ;  /* 0x0000000210007986 */ /* 0x002fe2000c101b24 */
[----:B------:R-:W-:Y:S05]  /*10cb0*/  EXIT ;  /* 0x000000000000794d */ /* 0x000fea0003800000 */
.L_x_7557:
        /* <DEDUP_REMOVED lines=11> */
[----:B-1----:R-:W-:Y:S01]  /*10d70*/  STG.E.U16 desc[UR36][R16.64], R3 ;  /* 0x0000000310007986 */ /* 0x002fe2000c101524 */
[----:B------:R-:W-:Y:S05]  /*10d80*/  EXIT ;  /* 0x000000000000794d */ /* 0x000fea0003800000 */
.L_x_7571:
[----:B------:R-:W-:Y:S01]  /*10d90*/  LOP3.LUT R4, R2, 0x7fffffff, RZ, 0xc0, !PT ;  /* 0x7fffffff02047812 */ /* 0x000fe200078ec0ff */
[----:B------:R-:W-:Y:S01]  /*10da0*/  BSSY.RECONVERGENT B0, `(.L_x_7572) ;  /* 0x0000012000007945 */ /* 0x000fe20003800200 */
[----:B------:R-:W-:Y:S02]  /*10db0*/  MOV R8, 0x80 ;  /* 0x0000008000087802 */ /* 0x000fe40000000f00 */
        /* <DEDUP_REMOVED lines=13> */
.L_x_7574:
[----:B------:R-:W-:-:S04]  /*10e90*/  SHF.R.U32.HI R2, RZ, 0x18, R2 ;  /* 0x00000018ff027819 */ /* 0x000fc80000011602 */
[----:B------:R-:W-:-:S04]  /*10ea0*/  LOP3.LUT R2, R3, 0x80, R2, 0xf8, !PT ;  /* 0x0000008003027812 */ /* 0x000fc800078ef802 */
[----:B------:R-:W-:-:S07]  /*10eb0*/  PRMT R8, R2, 0x7610, R8 ;  /* 0x0000761002087816 */ /* 0x000fce0000000008 */
.L_x_7573:
[----:B------:R-:W-:Y:S05]  /*10ec0*/  BSYNC.RECONVERGENT B0 ;  /* 0x0000000000007941 */ /* 0x000fea0003800200 */
.L_x_7572:
[----:B------:R-:W-:Y:S01]  /*10ed0*/  STG.E.U8 desc[UR36][R16.64], R8 ;  /* 0x0000000810007986 */ /* 0x000fe2000c101124 */
[----:B------:R-:W-:Y:S05]  /*10ee0*/  EXIT ;  /* 0x000000000000794d */ /* 0x000fea0003800000 */
.L_x_7570:
        /* <DEDUP_REMOVED lines=16> */
.L_x_7577:
[----:B------:R-:W-:-:S04]  /*10ff0*/  SHF.R.U32.HI R2, RZ, 0x18, R2 ;  /* 0x00000018ff027819 */ /* 0x000fc80000011602 */
[----:B------:R-:W-:-:S04]  /*11000*/  LOP3.LUT R3, R3, 0x80, R2, 0xf8, !PT ;  /* 0x0000008003037812 */ /* 0x000fc800078ef802 */
[----:B------:R-:W-:-:S07]  /*11010*/  PRMT R8, R3, 0x7610, R8 ;  /* 0x0000761003087816 */ /* 0x000fce0000000008 */
.L_x_7576:
[----:B------:R-:W-:Y:S05]  /*11020*/  BSYNC.RECONVERGENT B0 ;  /* 0x0000000000007941 */ /* 0x000fea0003800200 */
.L_x_7575:
[----:B------:R-:W-:Y:S01]  /*11030*/  STG.E.U8 desc[UR36][R16.64], R8 ;  /* 0x0000000810007986 */ /* 0x000fe2000c101124 */
[----:B------:R-:W-:Y:S05]  /*11040*/  EXIT ;  /* 0x000000000000794d */ /* 0x000fea0003800000 */
.L_x_7569:
        /* <DEDUP_REMOVED lines=21> */
.L_x_7579:
[----:B------:R-:W1:Y:S02]  /*111a0*/  F2I.U64.TRUNC R2, R2 ;  /* 0x0000000200027311 */ /* 0x000e64000020d800 */
[----:B-1----:R-:W-:Y:S01]  /*111b0*/  STG.E.64 desc[UR36][R16.64], R2 ;  /* 0x0000000210007986 */ /* 0x002fe2000c101b24 */
[----:B------:R-:W-:Y:S05]  /*111c0*/  EXIT ;  /* 0x000000000000794d */ /* 0x000fea0003800000 */
.L_x_7578:
[----:B------:R-:W1:Y:S02]  /*111d0*/  F2I.FTZ.U32.TRUNC.NTZ R3, R2 ;  /* 0x0000000200037305 */ /* 0x000e64000021f000 */
[----:B-1----:R-:W-:Y:S01]  /*111e0*/  STG.E desc[UR36][R16.64], R3 ;  /* 0x0000000310007986 */ /* 0x002fe2000c101924 */
[----:B------:R-:W-:Y:S05]  /*111f0*/  EXIT ;  /* 0x000000000000794d */ /* 0x000fea0003800000 */
.L_x_7568:
        /* <DEDUP_REMOVED lines=8> */
[----:B------:R-:W-:Y:S01]  /*11280*/  STG.E.U8 desc[UR36][R16.64], R3 ;  /* 0x0000000310007986 */ /* 0x000fe2000c101124 */
[----:B------:R-:W-:Y:S05]  /*11290*/  EXIT ;  /* 0x000000000000794d */ /* 0x000fea0003800000 */
.L_x_7581:
[----:B------:R-:W-:Y:S01]  /*112a0*/  FMUL.FTZ R4, R2, 1 ;  /* 0x3f80000002047820 */ /* 0x000fe20000410000 */
[----:B0-----:R-:W-:-:S05]  /*112b0*/  CS2R R6, SRZ ;  /* 0x0000000000067805 */ /* 0x001fca000001ff00 */
[----:B------:R-:W0:Y:S02]  /*112c0*/  F2F.F64.F32 R4, R4 ;  /* 0x0000000400047310 */ /* 0x000e240000201800 */
[----:B0-----:R-:W-:Y:S01]  /*112d0*/  STG.E.128 desc[UR36][R16.64], R4 ;  /* 0x0000000410007986 */ /* 0x001fe2000c101d24 */
[----:B------:R-:W-:Y:S05]  /*112e0*/  EXIT ;  /* 0x000000000000794d */ /* 0x000fea0003800000 */
.L_x_7580:
[----:B------:R-:W-:-:S09]  /*112f0*/  UISETP.NE.AND UP0, UPT, UR4, 0xf, UPT ;  /* 0x0000000f0400788c */ /* 0x000fd2000bf05270 */
[----:B------:R-:W-:Y:S05]  /*11300*/  BRA.U !UP0, `(.L_x_7582) ;  /* 0x0000000108e07547 */ /* 0x000fea000b800000 */
[----:B------:R-:W-:-:S09]  /*11310*/  UISETP.NE.AND UP0, UPT, UR4, 0x17, UPT ;  /* 0x000000170400788c */ /* 0x000fd2000bf05270 */
[----:B------:R-:W-:Y:S05]  /*11320*/  BRA.U !UP0, `(.L_x_7583) ;  /* 0x00000001088c7547 */ /* 0x000fea000b800000 */
[----:B------:R-:W-:-:S09]  /*11330*/  UISETP.NE.AND UP0, UPT, UR4, 0x18, UPT ;  /* 0x000000180400788c */ /* 0x000fd2000bf05270 */
[----:B------:R-:W-:Y:S05]  /*11340*/  BRA.U !UP0, `(.L_x_7584) ;  /* 0x0000000108447547 */ /* 0x000fea000b800000 */
.L_x_7561:
        /* <DEDUP_REMOVED lines=16> */
.L_x_7585:
[----:B------:R-:W-:Y:S05]  /*11450*/  EXIT ;  /* 0x000000000000794d */ /* 0x000fea0003800000 */
.L_x_7584:
        /* <DEDUP_REMOVED lines=12> */
.L_x_7587:
[----:B------:R-:W-:Y:S05]  /*11520*/  BSYNC.RECONVERGENT B0 ;  /* 0x0000000000007941 */ /* 0x000fea0003800200 */
.L_x_7586:
[----:B------:R-:W-:-:S05]  /*11530*/  LOP3.LUT R3, R0, 0x80, R5, 0xf8, !PT ;  /* 0x0000008000037812 */ /* 0x000fca00078ef805 */
[----:B------:R-:W-:Y:S01]  /*11540*/  STG.E.U8 desc[UR36][R16.64], R3 ;  /* 0x0000000310007986 */ /* 0x000fe2000c101124 */
[----:B------:R-:W-:Y:S05]  /*11550*/  EXIT ;  /* 0x000000000000794d */ /* 0x000fea0003800000 */
.L_x_7583:
        /* <DEDUP_REMOVED lines=11> */
.L_x_7589:
[----:B------:R-:W-:Y:S01]  /*11610*/  IMAD.MOV.U32 R0, RZ, RZ, 0x7f ;  /* 0x0000007fff007424 */ /* 0x000fe200078e00ff */
[----:B------:R-:W-:-:S04]  /*11620*/  ISETP.GT.U32.AND P0, PT, R4, 0x7f800000, PT ;  /* 0x7f8000000400780c */ /* 0x000fc80003f04070 */
[----:B------:R-:W-:-:S09]  /*11630*/  SEL R0, R0, 0x7c, P0 ;  /* 0x0000007c00007807 */ /* 0x000fd20000000000 */
.L_x_7590:
[----:B------:R-:W-:Y:S05]  /*11640*/  BSYNC.RECONVERGENT B0 ;  /* 0x0000000000007941 */ /* 0x000fea0003800200 */
.L_x_7588:
[----:B------:R-:W-:-:S04]  /*11650*/  SHF.R.U32.HI R3, RZ, 0x18, R2 ;  /* 0x00000018ff037819 */ /* 0x000fc80000011602 */
[----:B------:R-:W-:-:S05]  /*11660*/  LOP3.LUT R3, R0, 0x80, R3, 0xf8, !PT ;  /* 0x0000008000037812 */ /* 0x000fca00078ef803 */
[----:B------:R-:W-:Y:S01]  /*11670*/  STG.E.U8 desc[UR36][R16.64], R3 ;  /* 0x0000000310007986 */ /* 0x000fe2000c101124 */
[----:B------:R-:W-:Y:S05]  /*11680*/  EXIT ;  /* 0x000000000000794d */ /* 0x000fea0003800000 */
.L_x_7582:
[----:B------:R-:W-:-:S05]  /*11690*/  F2FP.BF16.F32.PACK_AB R2, RZ, R2 ;  /* 0x00000002ff02723e */ /* 0x000fca00000010ff */
[----:B------:R-:W-:Y:S01]  /*116a0*/  STG.E.U16 desc[UR36][R16.64], R2 ;  /* 0x0000000210007986 */ /* 0x000fe2000c101524 */
[----:B------:R-:W-:Y:S05]  /*116b0*/  EXIT ;  /* 0x000000000000794d */ /* 0x000fea0003800000 */
.L_x_7591:
        /* <DEDUP_REMOVED lines=12> */
.L_x_50011:


//--------------------- .text._ZN2at6native27unrolled_elementwise_kernelINS0_13BinaryFunctorIfffZZZNS0_16fmod_kernel_cudaERNS_18TensorIteratorBaseEENKUlvE0_clEvENKUlvE0_clEvEUlffE_EESt5arrayIPcLm3EELi4E23TrivialOffsetCalculatorILi2EjESC_ILi1EjENS0_6memory12LoadWithCastILi2EEENSF_13StoreWithCastILi1EEEEEviT_T0_T2_T3_T4_T5_ --------------------------
	.section	.text._ZN2at6native27unrolled_elementwise_kernelINS0_13BinaryFunctorIfffZZZNS0_16fmod_kernel_cudaERNS_18TensorIteratorBaseEENKUlvE0_clEvENKUlvE0_clEvEUlffE_EESt5arrayIPcLm3EELi4E23TrivialOffsetCalculatorILi2EjESC_ILi1EjENS0_6memory12LoadWithCastILi2EEENSF_13StoreWithCastILi1EEEEEviT_T0_T2_T3_T4_T5_,"ax",@progbits
	.align	128
        .global         _ZN2at6native27unrolled_elementwise_kernelINS0_13BinaryFunctorIfffZZZNS0_16fmod_kernel_cudaERNS_18TensorIteratorBaseEENKUlvE0_clEvENKUlvE0_clEvEUlffE_EESt5arrayIPcLm3EELi4E23TrivialOffsetCalculatorILi2EjESC_ILi1EjENS0_6memory12LoadWithCastILi2EEENSF_13StoreWithCastILi1EEEEEviT_T0_T2_T3_T4_T5_
        .type           _ZN2at6native27unrolled_elementwise_kernelINS0_13BinaryFunctorIfffZZZNS0_16fmod_kernel_cudaERNS_18TensorIteratorBaseEENKUlvE0_clEvENKUlvE0_clEvEUlffE_EESt5arrayIPcLm3EELi4E23TrivialOffsetCalculatorILi2EjESC_ILi1EjENS0_6memory12LoadWithCastILi2EEENSF_13StoreWithCastILi1EEEEEviT_T0_T2_T3_T4_T5_,@function
        .size           _ZN2at6native27unrolled_elementwise_kernelINS0_13BinaryFunctorIfffZZZNS0_16fmod_kernel_cudaERNS_18TensorIteratorBaseEENKUlvE0_clEvENKUlvE0_clEvEUlffE_EESt5arrayIPcLm3EELi4E23TrivialOffsetCalculatorILi2EjESC_ILi1EjENS0_6memory12LoadWithCastILi2EEENSF_13StoreWithCastILi1EEEEEviT_T0_T2_T3_T4_T5_,(.L_x_50012 - _ZN2at6native27unrolled_elementwise_kernelINS0_13BinaryFunctorIfffZZZNS0_16fmod_kernel_cudaERNS_18TensorIteratorBaseEENKUlvE0_clEvENKUlvE0_clEvEUlffE_EESt5arrayIPcLm3EELi4E23TrivialOffsetCalculatorILi2EjESC_ILi1EjENS0_6memory12LoadWithCastILi2EEENSF_13StoreWithCastILi1EEEEEviT_T0_T2_T3_T4_T5_)
        .other          _ZN2at6native27unrolled_elementwise_kernelINS0_13BinaryFunctorIfffZZZNS0_16fmod_kernel_cudaERNS_18TensorIteratorBaseEENKUlvE0_clEvENKUlvE0_clEvEUlffE_EESt5arrayIPcLm3EELi4E23TrivialOffsetCalculatorILi2EjESC_ILi1EjENS0_6memory12LoadWithCastILi2EEENSF_13StoreWithCastILi1EEEEEviT_T0_T2_T3_T4_T5_,@"STO_CUDA_ENTRY STV_DEFAULT"
_ZN2at6native27unrolled_elementwise_kernelINS0_13BinaryFunctorIfffZZZNS0_16fmod_kernel_cudaERNS_18TensorIteratorBaseEENKUlvE0_clEvENKUlvE0_clEvEUlffE_EESt5arrayIPcLm3EELi4E23TrivialOffsetCalculatorILi2EjESC_ILi1EjENS0_6memory12LoadWithCastILi2EEENSF_13StoreWithCastILi1EEEEEviT_T0_T2_T3_T4_T5_:
.text._ZN2at6native27unrolled_elementwise_kernelINS0_13BinaryFunctorIfffZZZNS0_16fmod_kernel_cudaERNS_18TensorIteratorBaseEENKUlvE0_clEvENKUlvE0_clEvEUlffE_EESt5arrayIPcLm3EELi4E23TrivialOffsetCalculatorILi2EjESC_ILi1EjENS0_6memory12LoadWithCastILi2EEENSF_13StoreWithCastILi1EEEEEviT_T0_T2_T3_T4_T5_:
[----:B------:R-:W0:Y:S01]  /*0000*/  LDC R1, c[0x0][0x37c] ;  /* 0x0000df00ff017b82 */ /* 0x000e220000000800 */
[----:B------:R-:W1:Y:S07]  /*0010*/  S2R R2, SR_CTAID.X ;  /* 0x0000000000027919 */ /* 0x000e6e0000002500 */
[----:B------:R-:W1:Y:S01]  /*0020*/  LDC R17, c[0x0][0x380] ;  /* 0x0000e000ff117b82 */ /* 0x000e620000000800 */
[----:B------:R-:W2:Y:S01]  /*0030*/  LDCU.64 UR36, c[0x0][0x358] ;  /* 0x00006b00ff2477ac */ /* 0x000ea20008000a00 */
[----:B------:R-:W-:Y:S01]  /*0040*/  BSSY.RECONVERGENT B7, `(.L_x_7592) ;  /* 0x00001df000077945 */ /* 0x000fe20003800200 */
[----:B------:R-:W3:Y:S01]  /*0050*/  S2R R26, SR_TID.X ;  /* 0x00000000001a7919 */ /* 0x000ee20000002100 */
[----:B------:R-:W-:Y:S01]  /*0060*/  IMAD.MOV.U32 R29, RZ, RZ, RZ ;  /* 0x000000ffff1d7224 */ /* 0x000fe200078e00ff */
[----:B------:R-:W4:Y:S01]  /*0070*/  LDCU.U8 UR38, c[0x0][0x3a4] ;  /* 0x00007480ff2677ac */ /* 0x000f220008000000 */
[----:B------:R-:W-:Y:S01]  /*0080*/  IMAD.MOV.U32 R24, RZ, RZ, RZ ;  /* 0x000000ffff187224 */ /* 0x000fe200078e00ff */
        /* <DEDUP_REMOVED lines=8> */
[----:B------:R-:W-:Y:S01]  /*0110*/  BSSY.RECONVERGENT B6, `(.L_x_7594) ;  /* 0x00000e6000067945 */ /* 0x000fe20003800200 */
        /* <DEDUP_REMOVED lines=17> */
.L_x_7598:
[----:B------:R-:W2:Y:S02]  /*0230*/  LDG.E.U8 R4, desc[UR36][R4.64] ;  /* 0x0000002404047981 */ /* 0x000ea4000c1e1100 */
[----:B--2---:R-:W-:Y:S01]  /*0240*/  I2FP.F32.U32 R29, R4 ;  /* 0x00000004001d7245 */ /* 0x004fe20000201000 */
[----:B------:R-:W-:Y:S06]  /*0250*/  BRA `(.L_x_7600) ;  /* 0x0000000c00447947 */ /* 0x000fec0003800000 */
.L_x_7597:
        /* <DEDUP_REMOVED lines=9> */
.L_x_7602:
[----:B------:R-:W2:Y:S02]  /*02f0*/  LDG.E R4, desc[UR36][R4.64] ;  /* 0x0000002404047981 */ /* 0x000ea4000c1e1900 */
[----:B--2---:R-:W-:Y:S01]  /*0300*/  I2FP.F32.S32 R29, R4 ;  /* 0x00000004001d7245 */ /* 0x004fe20000201400 */
[----:B------:R-:W-:Y:S06]  /*0310*/  BRA `(.L_x_7600) ;  /* 0x0000000c00147947 */ /* 0x000fec0003800000 */
.L_x_7601:
[----:B------:R-:W2:Y:S02]  /*0320*/  LDG.E.U16 R4, desc[UR36][R4.64] ;  /* 0x0000002404047981 */ /* 0x000ea4000c1e1500 */
[----:B--2---:R0:W1:Y:S01]  /*0330*/  I2F.S16 R29, R4 ;  /* 0x00000004001d7306 */ /* 0x0040620000101400 */
[----:B------:R-:W-:Y:S05]  /*0340*/  BRA `(.L_x_7600) ;  /* 0x0000000c00087947 */ /* 0x000fea0003800000 */
.L_x_7596:
        /* <DEDUP_REMOVED lines=8> */
.L_x_7604:
[----:B------:R-:W2:Y:S02]  /*03d0*/  LDG.E.U16 R4, desc[UR36][R4.64] ;  /* 0x0000002404047981 */ /* 0x000ea4000c1e1500 */
[----:B--2---:R-:W-:Y:S01]  /*03e0*/  HADD2.F32 R29, -RZ, R4.H0_H0 ;  /* 0x20000004ff1d7230 */ /* 0x004fe20000004100 */
[----:B------:R-:W-:Y:S06]  /*03f0*/  BRA `(.L_x_7600) ;  /* 0x0000000800dc7947 */ /* 0x000fec0003800000 */
.L_x_7603:
        /* <DEDUP_REMOVED lines=8> */
.L_x_7606:
[----:B------:R-:W2:Y:S02]  /*0480*/  LDG.E.U16 R4, desc[UR36][R4.64] ;  /* 0x0000002404047981 */ /* 0x000ea4000c1e1500 */
[----:B--2---:R-:W-:Y:S01]  /*0490*/  HADD2.F32 R29, -RZ, R4.H0_H0 ;  /* 0x20000004ff1d7230 */ /* 0x004fe20000004100 */
[----:B------:R-:W-:Y:S06]  /*04a0*/  BRA `(.L_x_7600) ;  /* 0x0000000800b07947 */ /* 0x000fec0003800000 */
.L_x_7605:
        /* <DEDUP_REMOVED lines=11> */
.L_x_7595:
        /* <DEDUP_REMOVED lines=12> */
.L_x_7609:
        /* <DEDUP_REMOVED lines=11> */
.L_x_7608:
        /* <DEDUP_REMOVED lines=25> */
.L_x_7611:
[----:B------:R-:W2:Y:S02]  /*0860*/  LDG.E.U8 R4, desc[UR36][R4.64] ;  /* 0x0000002404047981 */ /* 0x000ea4000c1e1100 */
[C---:B--2---:R-:W-:Y:S02]  /*0870*/  IMAD.SHL.U32 R3, R4.reuse, 0x2000000, RZ ;  /* 0x0200000004037824 */ /* 0x044fe400078e00ff */
[----:B------:R-:W-:-:S03]  /*0880*/  IMAD.SHL.U32 R6, R4, 0x100, RZ ;  /* 0x0000010004067824 */ /* 0x000fc600078e00ff */
        /* <DEDUP_REMOVED lines=9> */
.L_x_7610:
[----:B------:R-:W2:Y:S02]  /*0920*/  LDG.E.U16 R4, desc[UR36][R4.64] ;  /* 0x0000002404047981 */ /* 0x000ea4000c1e1500 */
[----:B--2---:R-:W-:Y:S01]  /*0930*/  IMAD.U32 R29, R4, 0x10000, RZ ;  /* 0x00010000041d7824 */ /* 0x004fe200078e00ff */
[----:B------:R-:W-:Y:S06]  /*0940*/  BRA `(.L_x_7600) ;  /* 0x0000000400887947 */ /* 0x000fec0003800000 */
.L_x_7607:
        /* <DEDUP_REMOVED lines=11> */
.L_x_7614:
        /* <DEDUP_REMOVED lines=20> */
.L_x_7616:
[----:B------:R-:W-:Y:S05]  /*0b40*/  BSYNC.RECONVERGENT B0 ;  /* 0x0000000000007941 */ /* 0x000fea0003800200 */
.L_x_7615:
[----:B------:R-:W-:Y:S01]  /*0b50*/  IMAD.SHL.U32 R0, R0, 0x100000, RZ ;  /* 0x0010000000007824 */ /* 0x000fe200078e00ff */
[----:B------:R-:W-:-:S04]  /*0b60*/  LEA R3, R3, 0x3b800000, 0x17 ;  /* 0x3b80000003037811 */ /* 0x000fc800078eb8ff */
[----:B------:R-:W-:Y:S01]  /*0b70*/  LOP3.LUT R29, R3, R0, R29, 0xfe, !PT ;  /* 0x00000000031d7212 */ /* 0x000fe200078efe1d */
[----:B------:R-:W-:Y:S06]  /*0b80*/  BRA `(.L_x_7600) ;  /* 0x0000000000f87947 */ /* 0x000fec0003800000 */
.L_x_7613:
        /* <DEDUP_REMOVED lines=20> */
.L_x_7618:
[----:B------:R-:W-:Y:S05]  /*0cd0*/  BSYNC.RECONVERGENT B0 ;  /* 0x0000000000007941 */ /* 0x000fea0003800200 */
.L_x_7617:
[----:B------:R-:W-:Y:S01]  /*0ce0*/  IMAD.SHL.U32 R0, R0, 0x200000, RZ ;  /* 0x0020000000007824 */ /* 0x000fe200078e00ff */
[----:B------:R-:W-:-:S04]  /*0cf0*/  LEA R3, R3, 0x37800000, 0x17 ;  /* 0x3780000003037811 */ /* 0x000fc800078eb8ff */
[----:B------:R-:W-:Y:S01]  /*0d00*/  LOP3.LUT R29, R3, R0, R29, 0xfe, !PT ;  /* 0x00000000031d7212 */ /* 0x000fe200078efe1d */
[----:B------:R-:W-:Y:S06]  /*0d10*/  BRA `(.L_x_7600) ;  /* 0x0000000000947947 */ /* 0x000fec0003800000 */
.L_x_7612:
[----:B------:R-:W-:-:S09]  /*0d20*/  UISETP.NE.AND UP0, UPT, UR4, 0x1c, UPT ;  /* 0x0000001c0400788c */ /* 0x000fd2000bf05270 */
[----:B------:R-:W-:Y:S05]  /*0d30*/  BRA.U !UP0, `(.L_x_7619) ;  /* 0x0000000108847547 */ /* 0x000fea000b800000 */
[----:B------:R-:W-:-:S09]  /*0d40*/  UISETP.NE.AND UP0, UPT, UR4, 0x1d, UPT ;  /* 0x0000001d0400788c */ /* 0x000fd2000bf05270 */
[----:B------:R-:W-:Y:S05]  /*0d50*/  BRA.U !UP0, `(.L_x_7620) ;  /* 0x0000000108707547 */ /* 0x000fea000b800000 */
[----:B------:R-:W-:-:S09]  /*0d60*/  UISETP.NE.AND UP0, UPT, UR4, 0x2c, UPT ;  /* 0x0000002c0400788c */ /* 0x000fd2000bf05270 */
[----:B------:R-:W-:Y:S05]  /*0d70*/  BRA.U !UP0, `(.L_x_7621) ;  /* 0x0000000108487547 */ /* 0x000fea000b800000 */
.L_x_7599:
        /* <DEDUP_REMOVED lines=16> */
.L_x_7622:
[----:B------:R-:W-:Y:S01]  /*0e80*/  IMAD.MOV.U32 R29, RZ, RZ, RZ ;  /* 0x000000ffff1d7224 */ /* 0x000fe200078e00ff */
[----:B------:R-:W-:Y:S06]  /*0e90*/  BRA `(.L_x_7600) ;  /* 0x0000000000347947 */ /* 0x000fec0003800000 */
.L_x_7621:
[----:B------:R-:W2:Y:S01]  /*0ea0*/  LDG.E.U8 R4, desc[UR36][R4.64] ;  /* 0x0000002404047981 */ /* 0x000ea2000c1e1100 */
[----:B------:R-:W-:Y:S01]  /*0eb0*/  IMAD.MOV.U32 R29, RZ, RZ, 0x400000 ;  /* 0x00400000ff1d7424 */ /* 0x000fe200078e00ff */
[----:B--2---:R-:W-:-:S13]  /*0ec0*/  ISETP.NE.AND P0, PT, R4, RZ, PT ;  /* 0x000000ff0400720c */ /* 0x004fda0003f05270 */
[----:B------:R-:W-:Y:S05]  /*0ed0*/  @!P0 BRA `(.L_x_7600) ;  /* 0x0000000000248947 */ /* 0x000fea0003800000 */
[----:B------:R-:W-:-:S13]  /*0ee0*/  ISETP.NE.AND P0, PT, R4, 0xff, PT ;  /* 0x000000ff0400780c */ /* 0x000fda0003f05270 */
[----:B------:R-:W-:Y:S02]  /*0ef0*/  @!P0 IMAD.MOV.U32 R29, RZ, RZ, 0x7f800001 ;  /* 0x7f800001ff1d8424 */ /* 0x000fe400078e00ff */
[----:B------:R-:W-:Y:S01]  /*0f00*/  @P0 IMAD.SHL.U32 R29, R4, 0x800000, RZ ;  /* 0x00800000041d0824 */ /* 0x000fe200078e00ff */
[----:B------:R-:W-:Y:S06]  /*0f10*/  BRA `(.L_x_7600) ;  /* 0x0000000000147947 */ /* 0x000fec0003800000 */
.L_x_7620:
[----:B------:R-:W2:Y:S02]  /*0f20*/  LDG.E.64 R4, desc[UR36][R4.64] ;  /* 0x0000002404047981 */ /* 0x000ea4000c1e1b00 */
[----:B--2---:R0:W1:Y:S02]  /*0f30*/  I2F.U64 R29, R4 ;  /* 0x00000004001d7312 */ /* 0x0040640000301000 */
[----:B01----:R-:W-:Y:S05]  /*0f40*/  BRA `(.L_x_7600) ;  /* 0x0000000000087947 */ /* 0x003fea0003800000 */
.L_x_7619:
[----:B------:R-:W2:Y:S02]  /*0f50*/  LDG.E R4, desc[UR36][R4.64] ;  /* 0x0000002404047981 */ /* 0x000ea4000c1e1900 */
[----:B--2---:R-:W-:-:S07]  /*0f60*/  I2FP.F32.U32 R29, R4 ;  /* 0x00000004001d7245 */ /* 0x004fce0000201000 */
.L_x_7600:
[----:B------:R-:W-:Y:S05]  /*0f70*/  BSYNC.RECONVERGENT B6 ;  /* 0x0000000000067941 */ /* 0x000fea0003800200 */
.L_x_7594:
[----:B0-2-4-:R-:W0:Y:S01]  /*0f80*/  LDC.64 R4, c[0x0][0x398] ;  /* 0x0000e600ff047b82 */ /* 0x015e220000000a00 */
[----:B------:R-:W2:Y:S01]  /*0f90*/  LDCU UR5, c[0x0][0x3ac] ;  /* 0x00007580ff0577ac */ /* 0x000ea20008000800 */
[----:B------:R-:W-:Y:S01]  /*0fa0*/  BSSY.RECONVERGENT B6, `(.L_x_7623) ;  /* 0x00000e7000067945 */ /* 0x000fe20003800200 */
[----:B------:R-:W-:-:S04]  /*0fb0*/  UPRMT UR4, UR39, 0x9910, URZ ;  /* 0x0000991027047896 */ /* 0x000fc800080000ff */
        /* <DEDUP_REMOVED lines=16> */
.L_x_7627:
[----:B------:R-:W2:Y:S02]  /*10c0*/  LDG.E.U8 R4, desc[UR36][R4.64] ;  /* 0x0000002404047981 */ /* 0x000ea4000c1e1100 */
[----:B--2---:R-:W-:Y:S01]  /*10d0*/  I2FP.F32.U32 R24, R4 ;  /* 0x0000000400187245 */ /* 0x004fe20000201000 */
[----:B------:R-:W-:Y:S06]  /*10e0*/  BRA `(.L_x_7629) ;  /* 0x0000000c00487947 */ /* 0x000fec0003800000 */
.L_x_7626:
        /* <DEDUP_REMOVED lines=9> */
.L_x_7631:
[----:B------:R-:W2:Y:S02]  /*1180*/  LDG.E R4, desc[UR36][R4.64] ;  /* 0x0000002404047981 */ /* 0x000ea4000c1e1900 */
[----:B--2---:R-:W-:Y:S01]  /*1190*/  I2FP.F32.S32 R24, R4 ;  /* 0x0000000400187245 */ /* 0x004fe20000201400 */
[----:B------:R-:W-:Y:S06]  /*11a0*/  BRA `(.L_x_7629) ;  /* 0x0000000c00187947 */ /* 0x000fec0003800000 */
.L_x_7630:
[----:B------:R-:W2:Y:S02]  /*11b0*/  LDG.E.U16 R4, desc[UR36][R4.64] ;  /* 0x0000002404047981 */ /* 0x000ea4000c1e1500 */
[----:B--2---:R4:W0:Y:S01]  /*11c0*/  I2F.S16 R24, R4 ;  /* 0x0000000400187306 */ /* 0x0048220000101400 */
[----:B------:R-:W-:Y:S05]  /*11d0*/  BRA `(.L_x_7629) ;  /* 0x0000000c000c7947 */ /* 0x000fea0003800000 */
.L_x_7625:
        /* <DEDUP_REMOVED lines=8> */
.L_x_7633:
[----:B------:R-:W2:Y:S02]  /*1260*/  LDG.E.U16 R4, desc[UR36][R4.64] ;  /* 0x0000002404047981 */ /* 0x000ea4000c1e1500 */
[----:B--2---:R-:W-:Y:S01]  /*1270*/  HADD2.F32 R24, -RZ, R4.H0_H0 ;  /* 0x20000004ff187230 */ /* 0x004fe20000004100 */
[----:B------:R-:W-:Y:S06]  /*1280*/  BRA `(.L_x_7629) ;  /* 0x0000000800e07947 */ /* 0x000fec0003800000 */
.L_x_7632:
        /* <DEDUP_REMOVED lines=8> */
.L_x_7635:
[----:B------:R-:W2:Y:S02]  /*1310*/  LDG.E.U16 R4, desc[UR36][R4.64] ;  /* 0x0000002404047981 */ /* 0x000ea4000c1e1500 */
[----:B--2---:R-:W-:Y:S01]  /*1320*/  HADD2.F32 R24, -RZ, R4.H0_H0 ;  /* 0x20000004ff187230 */ /* 0x004fe20000004100 */
[----:B------:R-:W-:Y:S06]  /*1330*/  BRA `(.L_x_7629) ;  /* 0x0000000800b47947 */ /* 0x000fec0003800000 */
.L_x_7634:
        /* <DEDUP_REMOVED lines=11> */
.L_x_7624:
        /* <DEDUP_REMOVED lines=12> */
.L_x_7638:
        /* <DEDUP_REMOVED lines=11> */
.L_x_7637:
        /* <DEDUP_REMOVED lines=25> */
.L_x_7640:
        /* <DEDUP_REMOVED lines=11> */
[----:B------:R-:W-:Y:S01]  /*17a0*/  LOP3.LUT R24, R0, 0x80000000, R3, 0xf8, !PT ;  /* 0x8000000000187812 */ /* 0x000fe200078ef803 */
[----:B------:R-:W-:Y:S06]  /*17b0*/  BRA `(.L_x_7629) ;  /* 0x0000000400947947 */ /* 0x000fec0003800000 */
.L_x_7639:
[----:B------:R-:W2:Y:S02]  /*17c0*/  LDG.E.U16 R4, desc[UR36][R4.64] ;  /* 0x0000002404047981 */ /* 0x000ea4000c1e1500 */
[----:B--2---:R-:W-:Y:S01]  /*17d0*/  IMAD.U32 R24, R4, 0x10000, RZ ;  /* 0x0001000004187824 */ /* 0x004fe200078e00ff */
[----:B------:R-:W-:Y:S06]  /*17e0*/  BRA `(.L_x_7629) ;  /* 0x0000000400887947 */ /* 0x000fec0003800000 */
.L_x_7636:
        /* <DEDUP_REMOVED lines=11> */
.L_x_7643:
        /* <DEDUP_REMOVED lines=20> */
.L_x_7645:
[----:B------:R-:W-:Y:S05]  /*19e0*/  BSYNC.RECONVERGENT B0 ;  /* 0x0000000000007941 */ /* 0x000fea0003800200 */
.L_x_7644:
[----:B------:R-:W-:Y:S01]  /*19f0*/  IMAD.SHL.U32 R0, R0, 0x100000, RZ ;  /* 0x0010000000007824 */ /* 0x000fe200078e00ff */
[----:B------:R-:W-:-:S04]  /*1a00*/  LEA R3, R3, 0x3b800000, 0x17 ;  /* 0x3b80000003037811 */ /* 0x000fc800078eb8ff */
[----:B------:R-:W-:Y:S01]  /*1a10*/  LOP3.LUT R24, R3, R0, R7, 0xfe, !PT ;  /* 0x0000000003187212 */ /* 0x000fe200078efe07 */
[----:B------:R-:W-:Y:S06]  /*1a20*/  BRA `(.L_x_7629) ;  /* 0x0000000000f87947 */ /* 0x000fec0003800000 */
.L_x_7642:
        /* <DEDUP_REMOVED lines=20> */
.L_x_7647:
[----:B------:R-:W-:Y:S05]  /*1b70*/  BSYNC.RECONVERGENT B0 ;  /* 0x0000000000007941 */ /* 0x000fea0003800200 */
.L_x_7646:
[----:B------:R-:W-:Y:S01]  /*1b80*/  IMAD.SHL.U32 R0, R0, 0x200000, RZ ;  /* 0x0020000000007824 */ /* 0x000fe200078e00ff */
[----:B------:R-:W-:-:S04]  /*1b90*/  LEA R3, R3, 0x37800000, 0x17 ;  /* 0x3780000003037811 */ /* 0x000fc800078eb8ff */
[----:B------:R-:W-:Y:S01]  /*1ba0*/  LOP3.LUT R24, R3, R0, R7, 0xfe, !PT ;  /* 0x0000000003187212 */ /* 0x000fe200078efe07 */
[----:B------:R-:W-:Y:S06]  /*1bb0*/  BRA `(.L_x_7629) ;  /* 0x0000000000947947 */ /* 0x000fec0003800000 */
.L_x_7641:
[----:B------:R-:W-:-:S09]  /*1bc0*/  UISETP.NE.AND UP0, UPT, UR4, 0x1c, UPT ;  /* 0x0000001c0400788c */ /* 0x000fd2000bf05270 */
[----:B------:R-:W-:Y:S05]  /*1bd0*/  BRA.U !UP0, `(.L_x_7648) ;  /* 0x0000000108847547 */ /* 0x000fea000b800000 */
[----:B------:R-:W-:-:S09]  /*1be0*/  UISETP.NE.AND UP0, UPT, UR4, 0x1d, UPT ;  /* 0x0000001d0400788c */ /* 0x000fd2000bf05270 */
[----:B------:R-:W-:Y:S05]  /*1bf0*/  BRA.U !UP0, `(.L_x_7649) ;  /* 0x0000000108707547 */ /* 0x000fea000b800000 */
[----:B------:R-:W-:-:S09]  /*1c00*/  UISETP.NE.AND UP0, UPT, UR4, 0x2c, UPT ;  /* 0x0000002c0400788c */ /* 0x000fd2000bf05270 */
[----:B------:R-:W-:Y:S05]  /*1c10*/  BRA.U !UP0, `(.L_x_7650) ;  /* 0x0000000108487547 */ /* 0x000fea000b800000 */
.L_x_7628:
[----:B------:R-:W-:Y:S01]  /*1c20*/  MOV R14, 0x0 ;  /* 0x00000000000e7802 */ /* 0x000fe20000000f00 */
[----:B------:R-:W0:Y:S01]  /*1c30*/  LDCU.64 UR4, c[0x4][0x178] ;  /* 0x01002f00ff0477ac */ /* 0x000e220008000a00 */
[----:B------:R-:W-:Y:S02]  /*1c40*/  IMAD.MOV.U32 R8, RZ, RZ, 0x4e ;  /* 0x0000004eff087424 */ /* 0x000fe400078e00ff */
[----:B------:R-:W-:Y:S01]  /*1c50*/  IMAD.MOV.U32 R12, RZ, RZ, 0x1 ;  /* 0x00000001ff0c7424 */ /* 0x000fe200078e00ff */
[----:B------:R-:W2:Y:S01]  /*1c60*/  LDCU.64 UR6, c[0x4][0x180] ;  /* 0x01003000ff0677ac */ /* 0x000ea20008000a00 */
[----:B------:R-:W4:Y:S01]  /*1c70*/  LDC.64 R14, c[0x4][R14] ;  /* 0x010000000e0e7b82 */ /* 0x000f220000000a00 */
[----:B------:R-:W-:Y:S01]  /*1c80*/  IMAD.MOV.U32 R13, RZ, RZ, RZ ;  /* 0x000000ffff0d7224 */ /* 0x000fe200078e00ff */
[----:B------:R-:W1:Y:S01]  /*1c90*/  LDCU.64 UR8, c[0x4][0x68] ;  /* 0x01000d00ff0877ac */ /* 0x000e620008000a00 */
[----:B0-----:R-:W-:Y:S02]  /*1ca0*/  IMAD.U32 R4, RZ, RZ, UR4 ;  /* 0x00000004ff047e24 */ /* 0x001fe4000f8e00ff */
[----:B------:R-:W-:-:S02]  /*1cb0*/  IMAD.U32 R5, RZ, RZ, UR5 ;  /* 0x00000005ff057e24 */ /* 0x000fc4000f8e00ff */
[----:B--2---:R-:W-:Y:S02]  /*1cc0*/  IMAD.U32 R6, RZ, RZ, UR6 ;  /* 0x00000006ff067e24 */ /* 0x004fe4000f8e00ff */
[----:B------:R-:W-:Y:S02]  /*1cd0*/  IMAD.U32 R7, RZ, RZ, UR7 ;  /* 0x00000007ff077e24 */ /* 0x000fe4000f8e00ff */
[----:B-1----:R-:W-:Y:S02]  /*1ce0*/  IMAD.U32 R10, RZ, RZ, UR8 ;  /* 0x00000008ff0a7e24 */ /* 0x002fe4000f8e00ff */
[----:B------:R-:W-:-:S07]  /*1cf0*/  IMAD.U32 R11, RZ, RZ, UR9 ;  /* 0x00000009ff0b7e24 */ /* 0x000fce000f8e00ff */
[----:B------:R-:W-:-:S07]  /*1d00*/  LEPC R20, `(.L_x_7651) ;  /* 0x000000001014794e */ /* 0x000fce0000000000 */
[----:B---345:R-:W-:Y:S05]  /*1d10*/  CALL.ABS.NOINC R14 ;  /* 0x000000000e007343 */ /* 0x038fea0003c00000 */
.L_x_7651:
[----:B------:R-:W-:Y:S01]  /*1d20*/  IMAD.MOV.U32 R24, RZ, RZ, RZ ;  /* 0x000000ffff187224 */ /* 0x000fe200078e00ff */
[----:B------:R-:W-:Y:S06]  /*1d30*/  BRA `(.L_x_7629) ;  /* 0x0000000000347947 */ /* 0x000fec0003800000 */
.L_x_7650:
        /* <DEDUP_REMOVED lines=8> */
.L_x_7649:
[----:B------:R-:W2:Y:S02]  /*1dc0*/  LDG.E.64 R4, desc[UR36][R4.64] ;  /* 0x0000002404047981 */ /* 0x000ea4000c1e1b00 */
[----:B--2---:R0:W2:Y:S02]  /*1dd0*/  I2F.U64 R24, R4 ;  /* 0x0000000400187312 */ /* 0x0040a40000301000 */
[----:B0-2---:R-:W-:Y:S05]  /*1de0*/  BRA `(.L_x_7629) ;  /* 0x0000000000087947 */ /* 0x005fea0003800000 */
.L_x_7648:
[----:B------:R-:W2:Y:S02]  /*1df0*/  LDG.E R4, desc[UR36][R4.64] ;  /* 0x0000002404047981 */ /* 0x000ea4000c1e1900 */
[----:B--2---:R-:W-:-:S07]  /*1e00*/  I2FP.F32.U32 R24, R4 ;  /* 0x0000000400187245 */ /* 0x004fce0000201000 */
.L_x_7629:
[----:B------:R-:W-:Y:S05]  /*1e10*/  BSYNC.RECONVERGENT B6 ;  /* 0x0000000000067941 */ /* 0x000fea0003800200 */
.L_x_7623:
[----:B------:R-:W-:-:S07]  /*1e20*/  VIADD R26, R25, 0x80 ;  /* 0x00000080191a7836 */ /* 0x000fce0000000000 */
.L_x_7593:
[----:B------:R-:W-:Y:S05]  /*1e30*/  BSYNC.RECONVERGENT B7 ;  /* 0x0000000000077941 */ /* 0x000fea0003800200 */
.L_x_7592:
[----:B------:R-:W-:Y:S01]  /*1e40*/  ISETP.GE.AND P0, PT, R26, R17, PT ;  /* 0x000000111a00720c */ /* 0x000fe20003f06270 */
[----:B------:R-:W-:Y:S01]  /*1e50*/  BSSY.RECONVERGENT B7, `(.L_x_7652) ;  /* 0x00001d9000077945 */ /* 0x000fe20003800200 */
[----:B------:R-:W-:Y:S02]  /*1e60*/  IMAD.MOV.U32 R18, RZ, RZ, RZ ;  /* 0x000000ffff127224 */ /* 0x000fe400078e00ff */
[----:B------:R-:W-:-:S09]  /*1e70*/  IMAD.MOV.U32 R27, RZ, RZ, RZ ;  /* 0x000000ffff1b7224 */ /* 0x000fd200078e00ff */
[----:B------:R-:W-:Y:S05]  /*1e80*/  @P0 BRA `(.L_x_7653) ;  /* 0x0000001c00540947 */ /* 0x000fea0003800000 */
[----:B0-2-4-:R-:W0:Y:S01]  /*1e90*/  LDC.64 R4, c[0x0][0x390] ;  /* 0x0000e400ff047b82 */ /* 0x015e220000000a00 */
[----:B------:R-:W2:Y:S01]  /*1ea0*/  LDCU UR5, c[0x0][0x3a8] ;  /* 0x00007500ff0577ac */ /* 0x000ea20008000800 */
[----:B------:R-:W-:Y:S01]  /*1eb0*/  IMAD R16, R2, 0x200, R26 ;  /* 0x0000020002107824 */ /* 0x000fe200078e021a */
        /* <DEDUP_REMOVED lines=18> */
.L_x_7658:
[----:B------:R-:W2:Y:S02]  /*1fe0*/  LDG.E.U8 R4, desc[UR36][R4.64] ;  /* 0x0000002404047981 */ /* 0x000ea4000c1e1100 */
[----:B--2---:R-:W-:Y:S01]  /*1ff0*/  I2FP.F32.U32 R18, R4 ;  /* 0x0000000400127245 */ /* 0x004fe20000201000 */
[----:B------:R-:W-:Y:S06]  /*2000*/  BRA `(.L_x_7660) ;  /* 0x0000000c00487947 */ /* 0x000fec0003800000 */
.L_x_7657:
[----:B------:R-:W-:-:S09]  /*2010*/  UISETP.NE.AND UP0, UPT, UR4, 0x2, UPT ;  /* 0x000000020400788c */ /* 0x000fd2000bf05270 */
[----:B------:R-:W-:Y:S05]  /*2020*/  BRA.U !UP0, `(.L_x_7661) ;  /* 0x0000000108287547 */ /* 0x000fea000b800000 */
[----:B------:R-:W-:-:S09]  /*2030*/  UISETP.NE.AND UP0, UPT, UR4, 0x3, UPT ;  /* 0x000000030400788c */ /* 0x000fd2000bf05270 */
[----:B------:R-:W-:Y:S05]  /*2040*/  BRA.U !UP0, `(.L_x_7662) ;  /* 0x0000000108147547 */ /* 0x000fea000b800000 */
[----:B------:R-:W-:-:S09]  /*2050*/  UISETP.NE.AND UP0, UPT, UR4, 0x4, UPT ;  /* 0x000000040400788c */ /* 0x000fd2000bf05270 */
[----:B------:R-:W-:Y:S05]  /*2060*/  BRA.U UP0, `(.L_x_7659) ;  /* 0x0000000900d47547 */ /* 0x000fea000b800000 */
[----:B------:R-:W2:Y:S02]  /*2070*/  LDG.E.64 R18, desc[UR36][R4.64] ;  /* 0x0000002404127981 */ /* 0x000ea4000c1e1b00 */
[----:B--2---:R0:W2:Y:S02]  /*2080*/  I2F.S64 R18, R18 ;  /* 0x0000001200127312 */ /* 0x0040a40000301400 */
[----:B0-2---:R-:W-:Y:S05]  /*2090*/  BRA `(.L_x_7660) ;  /* 0x0000000c00247947 */ /* 0x005fea0003800000 */
.L_x_7662:
[----:B------:R-:W2:Y:S02]  /*20a0*/  LDG.E R4, desc[UR36][R4.64] ;  /* 0x0000002404047981 */ /* 0x000ea4000c1e1900 */
[----:B--2---:R-:W-:Y:S01]  /*20b0*/  I2FP.F32.S32 R18, R4 ;  /* 0x0000000400127245 */ /* 0x004fe20000201400 */
[----:B------:R-:W-:Y:S06]  /*20c0*/  BRA `(.L_x_7660) ;  /* 0x0000000c00187947 */ /* 0x000fec0003800000 */
.L_x_7661:
[----:B------:R-:W2:Y:S02]  /*20d0*/  LDG.E.U16 R4, desc[UR36][R4.64] ;  /* 0x0000002404047981 */ /* 0x000ea4000c1e1500 */
[----:B--2---:R0:W2:Y:S01]  /*20e0*/  I2F.S16 R18, R4 ;  /* 0x0000000400127306 */ /* 0x0040a20000101400 */
[----:B------:R-:W-:Y:S05]  /*20f0*/  BRA `(.L_x_7660) ;  /* 0x0000000c000c7947 */ /* 0x000fea0003800000 */
.L_x_7656:
        /* <DEDUP_REMOVED lines=8> */
.L_x_7664:
[----:B------:R-:W2:Y:S02]  /*2180*/  LDG.E.U16 R4, desc[UR36][R4.64] ;  /* 0x0000002404047981 */ /* 0x000ea4000c1e1500 */
[----:B--2---:R-:W-:Y:S01]  /*2190*/  HADD2.F32 R18, -RZ, R4.H0_H0 ;  /* 0x20000004ff127230 */ /* 0x004fe20000004100 */
[----:B------:R-:W-:Y:S06]  /*21a0*/  BRA `(.L_x_7660) ;  /* 0x0000000800e07947 */ /* 0x000fec0003800000 */
.L_x_7663:
        /* <DEDUP_REMOVED lines=8> */
.L_x_7666:
[----:B------:R-:W2:Y:S02]  /*2230*/  LDG.E.U16 R4, desc[UR36][R4.64] ;  /* 0x0000002404047981 */ /* 0x000ea4000c1e1500 */
[----:B--2---:R-:W-:Y:S01]  /*2240*/  HADD2.F32 R18, -RZ, R4.H0_H0 ;  /* 0x20000004ff127230 */ /* 0x004fe20000004100 */
[----:B------:R-:W-:Y:S06]  /*2250*/  BRA `(.L_x_7660) ;  /* 0x0000000800b47947 */ /* 0x000fec0003800000 */
.L_x_7665:
        /* <DEDUP_REMOVED lines=11> */
.L_x_7655:
        /* <DEDUP_REMOVED lines=12> */
.L_x_7669:
        /* <DEDUP_REMOVED lines=11> */
.L_x_7668:
        /* <DEDUP_REMOVED lines=25> */
.L_x_7671:
        /* <DEDUP_REMOVED lines=11> */
[----:B------:R-:W-:Y:S01]  /*26c0*/  LOP3.LUT R18, R0, 0x80000000, R3, 0xf8, !PT ;  /* 0x8000000000127812 */ /* 0x000fe200078ef803 */
[----:B------:R-:W-:Y:S06]  /*26d0*/  BRA `(.L_x_7660) ;  /* 0x0000000400947947 */ /* 0x000fec0003800000 */
.L_x_7670:
[----:B------:R-:W2:Y:S02]  /*26e0*/  LDG.E.U16 R4, desc[UR36][R4.64] ;  /* 0x0000002404047981 */ /* 0x000ea4000c1e1500 */
[----:B--2---:R-:W-:Y:S01]  /*26f0*/  IMAD.U32 R18, R4, 0x10000, RZ ;  /* 0x0001000004127824 */ /* 0x004fe200078e00ff */
[----:B------:R-:W-:Y:S06]  /*2700*/  BRA `(.L_x_7660) ;  /* 0x0000000400887947 */ /* 0x000fec0003800000 */
.L_x_7667:
        /* <DEDUP_REMOVED lines=11> */
.L_x_7674:
        /* <DEDUP_REMOVED lines=20> */
.L_x_7676:
[----:B------:R-:W-:Y:S05]  /*2900*/  BSYNC.RECONVERGENT B0 ;  /* 0x0000000000007941 */ /* 0x000fea0003800200 */
.L_x_7675:
[----:B------:R-:W-:Y:S01]  /*2910*/  IMAD.SHL.U32 R0, R0, 0x100000, RZ ;  /* 0x0010000000007824 */ /* 0x000fe200078e00ff */
[----:B------:R-:W-:-:S04]  /*2920*/  LEA R3, R3, 0x3b800000, 0x17 ;  /* 0x3b80000003037811 */ /* 0x000fc800078eb8ff */
[----:B------:R-:W-:Y:S01]  /*2930*/  LOP3.LUT R18, R3, R0, R7, 0xfe, !PT ;  /* 0x0000000003127212 */ /* 0x000fe200078efe07 */
[----:B------:R-:W-:Y:S06]  /*2940*/  BRA `(.L_x_7660) ;  /* 0x0000000000f87947 */ /* 0x000fec0003800000 */
.L_x_7673:
        /* <DEDUP_REMOVED lines=20> */
.L_x_7678:
[----:B------:R-:W-:Y:S05]  /*2a90*/  BSYNC.RECONVERGENT B0 ;  /* 0x0000000000007941 */ /* 0x000fea0003800200 */
.L_x_7677:
[----:B------:R-:W-:Y:S01]  /*2aa0*/  IMAD.SHL.U32 R0, R0, 0x200000, RZ ;  /* 0x0020000000007824 */ /* 0x000fe200078e00ff */
[----:B------:R-:W-:-:S04]  /*2ab0*/  LEA R3, R3, 0x37800000, 0x17 ;  /* 0x3780000003037811 */ /* 0x000fc800078eb8ff */
[----:B------:R-:W-:Y:S01]  /*2ac0*/  LOP3.LUT R18, R3, R0, R7, 0xfe, !PT ;  /* 0x0000000003127212 */ /* 0x000fe200078efe07 */
[----:B------:R-:W-:Y:S06]  /*2ad0*/  BRA `(.L_x_7660) ;  /* 0x0000000000947947 */ /* 0x000fec0003800000 */
.L_x_7672:
        /* <DEDUP_REMOVED lines=14> */
.L_x_7659:
        /* <DEDUP_REMOVED lines=16> */
.L_x_7681:
[----:B------:R-:W-:Y:S01]  /*2cc0*/  IMAD.MOV.U32 R18, RZ, RZ, RZ ;  /* 0x000000ffff127224 */ /* 0x000fe200078e00ff */
[----:B------:R-:W-:Y:S06]  /*2cd0*/  BRA `(.L_x_7660) ;  /* 0x0000000000147947 */ /* 0x000fec0003800000 */
.L_x_7680:
[----:B------:R-:W2:Y:S02]  /*2ce0*/  LDG.E.64 R18, desc[UR36][R4.64] ;  /* 0x0000002404127981 */ /* 0x000ea4000c1e1b00 */
[----:B--2---:R0:W2:Y:S02]  /*2cf0*/  I2F.U64 R18, R18 ;  /* 0x0000001200127312 */ /* 0x0040a40000301000 */
[----:B0-2---:R-:W-:Y:S05]  /*2d00*/  BRA `(.L_x_7660) ;  /* 0x0000000000087947 */ /* 0x005fea0003800000 */
.L_x_7679:
[----:B------:R-:W2:Y:S02]  /*2d10*/  LDG.E R4, desc[UR36][R4.64] ;  /* 0x0000002404047981 */ /* 0x000ea4000c1e1900 */
[----:B--2---:R-:W-:-:S07]  /*2d20*/  I2FP.F32.U32 R18, R4 ;  /* 0x0000000400127245 */ /* 0x004fce0000201000 */
.L_x_7660:
[----:B------:R-:W-:Y:S05]  /*2d30*/  BSYNC.RECONVERGENT B6 ;  /* 0x0000000000067941 */ /* 0x000fea0003800200 */
.L_x_7654:
        /* <DEDUP_REMOVED lines=20> */
.L_x_7686:
[----:B------:R-:W2:Y:S02]  /*2e80*/  LDG.E.U8 R4, desc[UR36][R4.64] ;  /* 0x0000002404047981 */ /* 0x000ea4000c1e1100 */
[----:B--2---:R-:W-:Y:S01]  /*2e90*/  I2FP.F32.U32 R27, R4 ;  /* 0x00000004001b7245 */ /* 0x004fe20000201000 */
[----:B------:R-:W-:Y:S06]  /*2ea0*/  BRA `(.L_x_7688) ;  /* 0x0000000c00447947 */ /* 0x000fec0003800000 */
.L_x_7685:
        /* <DEDUP_REMOVED lines=9> */
.L_x_7690:
[----:B------:R-:W2:Y:S02]  /*2f40*/  LDG.E R4, desc[UR36][R4.64] ;  /* 0x0000002404047981 */ /* 0x000ea4000c1e1900 */
[----:B--2---:R-:W-:Y:S01]  /*2f50*/  I2FP.F32.S32 R27, R4 ;  /* 0x00000004001b7245 */ /* 0x004fe20000201400 */
[----:B------:R-:W-:Y:S06]  /*2f60*/  BRA `(.L_x_7688) ;  /* 0x0000000c00147947 */ /* 0x000fec0003800000 */
.L_x_7689:
[----:B------:R-:W2:Y:S02]  /*2f70*/  LDG.E.U16 R4, desc[UR36][R4.64] ;  /* 0x0000002404047981 */ /* 0x000ea4000c1e1500 */
[----:B--2---:R4:W0:Y:S01]  /*2f80*/  I2F.S16 R27, R4 ;  /* 0x00000004001b7306 */ /* 0x0048220000101400 */
[----:B------:R-:W-:Y:S05]  /*2f90*/  BRA `(.L_x_7688) ;  /* 0x0000000c00087947 */ /* 0x000fea0003800000 */
.L_x_7684:
        /* <DEDUP_REMOVED lines=8> */
.L_x_7692:
[----:B------:R-:W2:Y:S02]  /*3020*/  LDG.E.U16 R4, desc[UR36][R4.64] ;  /* 0x0000002404047981 */ /* 0x000ea4000c1e1500 */
[----:B--2---:R-:W-:Y:S01]  /*3030*/  HADD2.F32 R27, -RZ, R4.H0_H0 ;  /* 0x20000004ff1b7230 */ /* 0x004fe20000004100 */
[----:B------:R-:W-:Y:S06]  /*3040*/  BRA `(.L_x_7688) ;  /* 0x0000000800dc7947 */ /* 0x000fec0003800000 */
.L_x_7691:
        /* <DEDUP_REMOVED lines=8> */
.L_x_7694:
[----:B------:R-:W2:Y:S02]  /*30d0*/  LDG.E.U16 R4, desc[UR36][R4.64] ;  /* 0x0000002404047981 */ /* 0x000ea4000c1e1500 */
[----:B--2---:R-:W-:Y:S01]  /*30e0*/  HADD2.F32 R27, -RZ, R4.H0_H0 ;  /* 0x20000004ff1b7230 */ /* 0x004fe20000004100 */
[----:B------:R-:W-:Y:S06]  /*30f0*/  BRA `(.L_x_7688) ;  /* 0x0000000800b07947 */ /* 0x000fec0003800000 */
.L_x_7693:
        /* <DEDUP_REMOVED lines=11> */
.L_x_7683:
        /* <DEDUP_REMOVED lines=12> */
.L_x_7697:
        /* <DEDUP_REMOVED lines=11> */
.L_x_7696:
        /* <DEDUP_REMOVED lines=25> */
.L_x_7699:
        /* <DEDUP_REMOVED lines=12> */
.L_x_7698:
[----:B------:R-:W2:Y:S02]  /*3570*/  LDG.E.U16 R4, desc[UR36][R4.64] ;  /* 0x0000002404047981 */ /* 0x000ea4000c1e1500 */
[----:B--2---:R-:W-:Y:S01]  /*3580*/  IMAD.U32 R27, R4, 0x10000, RZ ;  /* 0x00010000041b7824 */ /* 0x004fe200078e00ff */
[----:B------:R-:W-:Y:S06]  /*3590*/  BRA `(.L_x_7688) ;  /* 0x0000000400887947 */ /* 0x000fec0003800000 */
.L_x_7695:
        /* <DEDUP_REMOVED lines=11> */
.L_x_7702:
        /* <DEDUP_REMOVED lines=20> */
.L_x_7704:
[----:B------:R-:W-:Y:S05]  /*3790*/  BSYNC.RECONVERGENT B0 ;  /* 0x0000000000007941 */ /* 0x000fea0003800200 */
.L_x_7703:
[----:B------:R-:W-:Y:S01]  /*37a0*/  IMAD.SHL.U32 R0, R0, 0x100000, RZ ;  /* 0x0010000000007824 */ /* 0x000fe200078e00ff */
[----:B------:R-:W-:-:S04]  /*37b0*/  LEA R3, R3, 0x3b800000, 0x17 ;  /* 0x3b80000003037811 */ /* 0x000fc800078eb8ff */
[----:B------:R-:W-:Y:S01]  /*37c0*/  LOP3.LUT R27, R3, R0, R27, 0xfe, !PT ;  /* 0x00000000031b7212 */ /* 0x000fe200078efe1b */
[----:B------:R-:W-:Y:S06]  /*37d0*/  BRA `(.L_x_7688) ;  /* 0x0000000000f87947 */ /* 0x000fec0003800000 */
.L_x_7701:
        /* <DEDUP_REMOVED lines=20> */
.L_x_7706:
[----:B------:R-:W-:Y:S05]  /*3920*/  BSYNC.RECONVERGENT B0 ;  /* 0x0000000000007941 */ /* 0x000fea0003800200 */
.L_x_7705:
[----:B------:R-:W-:Y:S01]  /*3930*/  IMAD.SHL.U32 R0, R0, 0x200000, RZ ;  /* 0x0020000000007824 */ /* 0x000fe200078e00ff */
[----:B------:R-:W-:-:S04]  /*3940*/  LEA R3, R3, 0x37800000, 0x17 ;  /* 0x3780000003037811 */ /* 0x000fc800078eb8ff */
[----:B------:R-:W-:Y:S01]  /*3950*/  LOP3.LUT R27, R3, R0, R27, 0xfe, !PT ;  /* 0x00000000031b7212 */ /* 0x000fe200078efe1b */
[----:B------:R-:W-:Y:S06]  /*3960*/  BRA `(.L_x_7688) ;  /* 0x0000000000947947 */ /* 0x000fec0003800000 */
.L_x_7700:
        /* <DEDUP_REMOVED lines=14> */
.L_x_7687:
        /* <DEDUP_REMOVED lines=16> */
.L_x_7709:
[----:B------:R-:W-:Y:S01]  /*3b50*/  IMAD.MOV.U32 R27, RZ, RZ, RZ ;  /* 0x000000ffff1b7224 */ /* 0x000fe200078e00ff */
[----:B------:R-:W-:Y:S06]  /*3b60*/  BRA `(.L_x_7688) ;  /* 0x0000000000147947 */ /* 0x000fec0003800000 */
.L_x_7708:
[----:B------:R-:W2:Y:S02]  /*3b70*/  LDG.E.64 R4, desc[UR36][R4.64] ;  /* 0x0000002404047981 */ /* 0x000ea4000c1e1b00 */
[----:B--2---:R0:W2:Y:S02]  /*3b80*/  I2F.U64 R27, R4 ;  /* 0x00000004001b7312 */ /* 0x0040a40000301000 */
[----:B0-2---:R-:W-:Y:S05]  /*3b90*/  BRA `(.L_x_7688) ;  /* 0x0000000000087947 */ /* 0x005fea0003800000 */
.L_x_7707:
[----:B------:R-:W2:Y:S02]  /*3ba0*/  LDG.E R4, desc[UR36][R4.64] ;  /* 0x0000002404047981 */ /* 0x000ea4000c1e1900 */
[----:B--2---:R-:W-:-:S07]  /*3bb0*/  I2FP.F32.U32 R27, R4 ;  /* 0x00000004001b7245 */ /* 0x004fce0000201000 */
.L_x_7688:
[----:B------:R-:W-:Y:S05]  /*3bc0*/  BSYNC.RECONVERGENT B6 ;  /* 0x0000000000067941 */ /* 0x000fea0003800200 */
.L_x_7682:
[----:B------:R-:W-:-:S07]  /*3bd0*/  VIADD R26, R26, 0x80 ;  /* 0x000000801a1a7836 */ /* 0x000fce0000000000 */
.L_x_7653:
[----:B------:R-:W-:Y:S05]  /*3be0*/  BSYNC.RECONVERGENT B7 ;  /* 0x0000000000077941 */ /* 0x000fea0003800200 */
.L_x_7652:
[----:B------:R-:W-:Y:S01]  /*3bf0*/  ISETP.GE.AND P0, PT, R26, R17, PT ;  /* 0x000000111a00720c */ /* 0x000fe20003f06270 */
[----:B------:R-:W-:Y:S01]  /*3c00*/  BSSY.RECONVERGENT B7, `(.L_x_7710) ;  /* 0x00001d8000077945 */ /* 0x000fe20003800200 */
[----:B------:R-:W-:-:S11]  /*3c10*/  CS2R R22, SRZ ;  /* 0x0000000000167805 */ /* 0x000fd6000001ff00 */
        /* <DEDUP_REMOVED lines=22> */
.L_x_7716:
[----:B------:R-:W2:Y:S02]  /*3d80*/  LDG.E.U8 R4, desc[UR36][R4.64] ;  /* 0x0000002404047981 */ /* 0x000ea4000c1e1100 */
[----:B--2---:R-:W-:Y:S01]  /*3d90*/  I2FP.F32.U32 R22, R4 ;  /* 0x0000000400167245 */ /* 0x004fe20000201000 */
[----:B------:R-:W-:Y:S06]  /*3da0*/  BRA `(.L_x_7718) ;  /* 0x0000000c00487947 */ /* 0x000fec0003800000 */
.L_x_7715:
        /* <DEDUP_REMOVED lines=9> */
.L_x_7720:
[----:B------:R-:W2:Y:S02]  /*3e40*/  LDG.E R4, desc[UR36][R4.64] ;  /* 0x0000002404047981 */ /* 0x000ea4000c1e1900 */
[----:B--2---:R-:W-:Y:S01]  /*3e50*/  I2FP.F32.S32 R22, R4 ;  /* 0x0000000400167245 */ /* 0x004fe20000201400 */
[----:B------:R-:W-:Y:S06]  /*3e60*/  BRA `(.L_x_7718) ;  /* 0x0000000c00187947 */ /* 0x000fec0003800000 */
.L_x_7719:
[----:B------:R-:W2:Y:S02]  /*3e70*/  LDG.E.U16 R4, desc[UR36][R4.64] ;  /* 0x0000002404047981 */ /* 0x000ea4000c1e1500 */
[----:B--2---:R0:W2:Y:S01]  /*3e80*/  I2F.S16 R22, R4 ;  /* 0x0000000400167306 */ /* 0x0040a20000101400 */
[----:B------:R-:W-:Y:S05]  /*3e90*/  BRA `(.L_x_7718) ;  /* 0x0000000c000c7947 */ /* 0x000fea0003800000 */
.L_x_7714:
        /* <DEDUP_REMOVED lines=8> */
.L_x_7722:
[----:B------:R-:W2:Y:S02]  /*3f20*/  LDG.E.U16 R4, desc[UR36][R4.64] ;  /* 0x0000002404047981 */ /* 0x000ea4000c1e1500 */
[----:B--2---:R-:W-:Y:S01]  /*3f30*/  HADD2.F32 R22, -RZ, R4.H0_H0 ;  /* 0x20000004ff167230 */ /* 0x004fe20000004100 */
[----:B------:R-:W-:Y:S06]  /*3f40*/  BRA `(.L_x_7718) ;  /* 0x0000000800e07947 */ /* 0x000fec0003800000 */
.L_x_7721:
        /* <DEDUP_REMOVED lines=8> */
.L_x_7724:
[----:B------:R-:W2:Y:S02]  /*3fd0*/  LDG.E.U16 R4, desc[UR36][R4.64] ;  /* 0x0000002404047981 */ /* 0x000ea4000c1e1500 */
[----:B--2---:R-:W-:Y:S01]  /*3fe0*/  HADD2.F32 R22, -RZ, R4.H0_H0 ;  /* 0x20000004ff167230 */ /* 0x004fe20000004100 */
[----:B------:R-:W-:Y:S06]  /*3ff0*/  BRA `(.L_x_7718) ;  /* 0x0000000800b47947 */ /* 0x000fec0003800000 */
.L_x_7723:
        /* <DEDUP_REMOVED lines=11> */
.L_x_7713:
        /* <DEDUP_REMOVED lines=12> */
.L_x_7727:
        /* <DEDUP_REMOVED lines=11> */
.L_x_7726:
        /* <DEDUP_REMOVED lines=25> */
.L_x_7729:
        /* <DEDUP_REMOVED lines=13> */
.L_x_7728:
[----:B------:R-:W2:Y:S02]  /*4480*/  LDG.E.U16 R4, desc[UR36][R4.64] ;  /* 0x0000002404047981 */ /* 0x000ea4000c1e1500 */
[----:B--2---:R-:W-:Y:S01]  /*4490*/  IMAD.U32 R22, R4, 0x10000, RZ ;  /* 0x0001000004167824 */ /* 0x004fe200078e00ff */
[----:B------:R-:W-:Y:S06]  /*44a0*/  BRA `(.L_x_7718) ;  /* 0x0000000400887947 */ /* 0x000fec0003800000 */
.L_x_7725:
        /* <DEDUP_REMOVED lines=11> */
.L_x_7732:
        /* <DEDUP_REMOVED lines=20> */
.L_x_7734:
[----:B------:R-:W-:Y:S05]  /*46a0*/  BSYNC.RECONVERGENT B0 ;  /* 0x0000000000007941 */ /* 0x000fea0003800200 */
.L_x_7733:
[----:B------:R-:W-:Y:S01]  /*46b0*/  IMAD.SHL.U32 R0, R0, 0x100000, RZ ;  /* 0x0010000000007824 */ /* 0x000fe200078e00ff */
[----:B------:R-:W-:-:S04]  /*46c0*/  LEA R3, R3, 0x3b800000, 0x17 ;  /* 0x3b80000003037811 */ /* 0x000fc800078eb8ff */
[----:B------:R-:W-:Y:S01]  /*46d0*/  LOP3.LUT R22, R3, R0, R7, 0xfe, !PT ;  /* 0x0000000003167212 */ /* 0x000fe200078efe07 */
[----:B------:R-:W-:Y:S06]  /*46e0*/  BRA `(.L_x_7718) ;  /* 0x0000000000f87947 */ /* 0x000fec0003800000 */
.L_x_7731:
        /* <DEDUP_REMOVED lines=20> */
.L_x_7736:
[----:B------:R-:W-:Y:S05]  /*4830*/  BSYNC.RECONVERGENT B0 ;  /* 0x0000000000007941 */ /* 0x000fea0003800200 */
.L_x_7735:
[----:B------:R-:W-:Y:S01]  /*4840*/  IMAD.SHL.U32 R0, R0, 0x200000, RZ ;  /* 0x0020000000007824 */ /* 0x000fe200078e00ff */
[----:B------:R-:W-:-:S04]  /*4850*/  LEA R3, R3, 0x37800000, 0x17 ;  /* 0x3780000003037811 */ /* 0x000fc800078eb8ff */
[----:B------:R-:W-:Y:S01]  /*4860*/  LOP3.LUT R22, R3, R0, R7, 0xfe, !PT ;  /* 0x0000000003167212 */ /* 0x000fe200078efe07 */
[----:B------:R-:W-:Y:S06]  /*4870*/  BRA `(.L_x_7718) ;  /* 0x0000000000947947 */ /* 0x000fec0003800000 */
.L_x_7730:
        /* <DEDUP_REMOVED lines=14> */
.L_x_7717:
        /* <DEDUP_REMOVED lines=16> */
.L_x_7739:
[----:B------:R-:W-:Y:S01]  /*4a60*/  IMAD.MOV.U32 R22, RZ, RZ, RZ ;  /* 0x000000ffff167224 */ /* 0x000fe200078e00ff */
[----:B------:R-:W-:Y:S06]  /*4a70*/  BRA `(.L_x_7718) ;  /* 0x0000000000147947 */ /* 0x000fec0003800000 */
.L_x_7738:
[----:B------:R-:W2:Y:S02]  /*4a80*/  LDG.E.64 R22, desc[UR36][R4.64] ;  /* 0x0000002404167981 */ /* 0x000ea4000c1e1b00 */
[----:B--2---:R0:W2:Y:S02]  /*4a90*/  I2F.U64 R22, R22 ;  /* 0x0000001600167312 */ /* 0x0040a40000301000 */
[----:B0-2---:R-:W-:Y:S05]  /*4aa0*/  BRA `(.L_x_7718) ;  /* 0x0000000000087947 */ /* 0x005fea0003800000 */
.L_x_7737:
[----:B------:R-:W2:Y:S02]  /*4ab0*/  LDG.E R4, desc[UR36][R4.64] ;  /* 0x0000002404047981 */ /* 0x000ea4000c1e1900 */
[----:B--2---:R-:W-:-:S07]  /*4ac0*/  I2FP.F32.U32 R22, R4 ;  /* 0x0000000400167245 */ /* 0x004fce0000201000 */
.L_x_7718:
[----:B------:R-:W-:Y:S05]  /*4ad0*/  BSYNC.RECONVERGENT B6 ;  /* 0x0000000000067941 */ /* 0x000fea0003800200 */
.L_x_7712:
[----:B0---4-:R-:W0:Y:S01]  /*4ae0*/  LDC.64 R4, c[0x0][0x398] ;  /* 0x0000e600ff047b82 */ /* 0x011e220000000a00 */
[----:B------:R-:W4:Y:S01]  /*4af0*/  LDCU UR5, c[0x0][0x3ac] ;  /* 0x00007580ff0577ac */ /* 0x000f220008000800 */
[----:B------:R-:W-:Y:S01]  /*4b00*/  BSSY.RECONVERGENT B6, `(.L_x_7740) ;  /* 0x00000e6000067945 */ /* 0x000fe20003800200 */
[----:B------:R-:W-:-:S04]  /*4b10*/  UPRMT UR4, UR39, 0x9910, URZ ;  /* 0x0000991027047896 */ /* 0x000fc800080000ff */
[----:B------:R-:W-:Y:S01]  /*4b20*/  UISETP.GT.AND UP0, UPT, UR4, 0x9, UPT ;  /* 0x000000090400788c */ /* 0x000fe2000bf04270 */
[----:B----4-:R-:W-:-:S05]  /*4b30*/  IMAD R3, R16, UR5, RZ ;  /* 0x0000000510037c24 */ /* 0x010fca000f8e02ff */
        /* <DEDUP_REMOVED lines=11> */
[----:B------:R-:W4:Y:S02]  /*4bf0*/  LDG.E.S8 R4, desc[UR36][R4.64] ;  /* 0x0000002404047981 */ /* 0x000f24000c1e1300 */
[----:B----4-:R0:W4:Y:S01]  /*4c00*/  I2F.S16 R23, R4 ;  /* 0x0000000400177306 */ /* 0x0101220000101400 */
[----:B------:R-:W-:Y:S05]  /*4c10*/  BRA `(.L_x_7746) ;  /* 0x0000000c00507947 */ /* 0x000fea0003800000 */
.L_x_7744:
[----:B------:R-:W4:Y:S02]  /*4c20*/  LDG.E.U8 R4, desc[UR36][R4.64] ;  /* 0x0000002404047981 */ /* 0x000f24000c1e1100 */
[----:B----4-:R-:W-:Y:S01]  /*4c30*/  I2FP.F32.U32 R23, R4 ;  /* 0x0000000400177245 */ /* 0x010fe20000201000 */
[----:B------:R-:W-:Y:S06]  /*4c40*/  BRA `(.L_x_7746) ;  /* 0x0000000c00447947 */ /* 0x000fec0003800000 */
.L_x_7743:
[----:B------:R-:W-:-:S09]  /*4c50*/  UISETP.NE.AND UP0, UPT, UR4, 0x2, UPT ;  /* 0x000000020400788c */ /* 0x000fd2000bf05270 */
[----:B------:R-:W-:Y:S05]  /*4c60*/  BRA.U !UP0, `(.L_x_7747) ;  /* 0x0000000108287547 */ /* 0x000fea000b800000 */
[----:B------:R-:W-:-:S09]  /*4c70*/  UISETP.NE.AND UP0, UPT, UR4, 0x3, UPT ;  /* 0x000000030400788c */ /* 0x000fd2000bf05270 */
[----:B------:R-:W-:Y:S05]  /*4c80*/  BRA.U !UP0, `(.L_x_7748) ;  /* 0x0000000108147547 */ /* 0x000fea000b800000 */
[----:B------:R-:W-:-:S09]  /*4c90*/  UISETP.NE.AND UP0, UPT, UR4, 0x4, UPT ;  /* 0x000000040400788c */ /* 0x000fd2000bf05270 */
[----:B------:R-:W-:Y:S05]  /*4ca0*/  BRA.U UP0, `(.L_x_7745) ;  /* 0x0000000900d07547 */ /* 0x000fea000b800000 */
[----:B------:R-:W4:Y:S02]  /*4cb0*/  LDG.E.64 R4, desc[UR36][R4.64] ;  /* 0x0000002404047981 */ /* 0x000f24000c1e1b00 */
[----:B----4-:R0:W4:Y:S02]  /*4cc0*/  I2F.S64 R23, R4 ;  /* 0x0000000400177312 */ /* 0x0101240000301400 */
[----:B0---4-:R-:W-:Y:S05]  /*4cd0*/  BRA `(.L_x_7746) ;  /* 0x0000000c00207947 */ /* 0x011fea0003800000 */
.L_x_7748:
[----:B------:R-:W4:Y:S02]  /*4ce0*/  LDG.E R4, desc[UR36][R4.64] ;  /* 0x0000002404047981 */ /* 0x000f24000c1e1900 */
[----:B----4-:R-:W-:Y:S01]  /*4cf0*/  I2FP.F32.S32 R23, R4 ;  /* 0x0000000400177245 */ /* 0x010fe20000201400 */
[----:B------:R-:W-:Y:S06]  /*4d00*/  BRA `(.L_x_7746) ;  /* 0x0000000c00147947 */ /* 0x000fec0003800000 */
.L_x_7747:
[----:B------:R-:W4:Y:S02]  /*4d10*/  LDG.E.U16 R4, desc[UR36][R4.64] ;  /* 0x0000002404047981 */ /* 0x000f24000c1e1500 */
[----:B----4-:R0:W4:Y:S01]  /*4d20*/  I2F.S16 R23, R4 ;  /* 0x0000000400177306 */ /* 0x0101220000101400 */
[----:B------:R-:W-:Y:S05]  /*4d30*/  BRA `(.L_x_7746) ;  /* 0x0000000c00087947 */ /* 0x000fea0003800000 */
.L_x_7742:
        /* <DEDUP_REMOVED lines=8> */
.L_x_7750:
[----:B------:R-:W4:Y:S02]  /*4dc0*/  LDG.E.U16 R4, desc[UR36][R4.64] ;  /* 0x0000002404047981 */ /* 0x000f24000c1e1500 */
[----:B----4-:R-:W-:Y:S01]  /*4dd0*/  HADD2.F32 R23, -RZ, R4.H0_H0 ;  /* 0x20000004ff177230 */ /* 0x010fe20000004100 */
[----:B------:R-:W-:Y:S06]  /*4de0*/  BRA `(.L_x_7746) ;  /* 0x0000000800dc7947 */ /* 0x000fec0003800000 */
.L_x_7749:
        /* <DEDUP_REMOVED lines=8> */
.L_x_7752:
[----:B------:R-:W4:Y:S02]  /*4e70*/  LDG.E.U16 R4, desc[UR36][R4.64] ;  /* 0x0000002404047981 */ /* 0x000f24000c1e1500 */
[----:B----4-:R-:W-:Y:S01]  /*4e80*/  HADD2.F32 R23, -RZ, R4.H0_H0 ;  /* 0x20000004ff177230 */ /* 0x010fe20000004100 */
[----:B------:R-:W-:Y:S06]  /*4e90*/  BRA `(.L_x_7746) ;  /* 0x0000000800b07947 */ /* 0x000fec0003800000 */
.L_x_7751:
[----:B------:R-:W4:Y:S01]  /*4ea0*/  LDG.E.64 R4, desc[UR36][R4.64] ;  /* 0x0000002404047981 */ /* 0x000f22000c1e1b00 */
[----:B------:R-:W-:Y:S01]  /*4eb0*/  UMOV UR4, 0xf0000000 ;  /* 0xf000000000047882 */ /* 0x000fe20000000000 */
[----:B------:R-:W-:Y:S02]  /*4ec0*/  UMOV UR5, 0x380fffff ;  /* 0x380fffff00057882 */ /* 0x000fe40000000000 */
[----:B----4-:R-:W0:-:S15]  /*4ed0*/  DSETP.GEU.AND P0, PT, |R4|, UR4, PT ;  /* 0x0000000404007e2a */ /* 0x010e1e000bf0e200 */
[----:B------:R-:W-:-:S15]  /*4ee0*/  NOP ;  /* 0x0000000000007918 */ /* 0x000fde0000000000 */
[----:B------:R-:W-:-:S15]  /*4ef0*/  NOP ;  /* 0x0000000000007918 */ /* 0x000fde0000000000 */
[----:B------:R-:W-:-:S15]  /*4f00*/  NOP ;  /* 0x0000000000007918 */ /* 0x000fde0000000000 */
[----:B------:R-:W-:-:S04]  /*4f10*/  NOP ;  /* 0x0000000000007918 */ /* 0x000fc80000000000 */
[----:B------:R-:W0:Y:S02]  /*4f20*/  F2F.F32.F64 R23, R4 ;  /* 0x0000000400177310 */ /* 0x000e240000301000 */
[----:B0-----:R-:W-:Y:S01]  /*4f30*/  @!P0 FMUL R23, R23, 1.175494350822287508e-38 ;  /* 0x0080000017178820 */ /* 0x001fe20000400000 */
[----:B------:R-:W-:Y:S06]  /*4f40*/  BRA `(.L_x_7746) ;  /* 0x0000000800847947 */ /* 0x000fec0003800000 */
.L_x_7741:
        /* <DEDUP_REMOVED lines=8> */
[----:B------:R-:W4:Y:S02]  /*4fd0*/  LDG.E.U8 R4, desc[UR36][R4.64] ;  /* 0x0000002404047981 */ /* 0x000f24000c1e1100 */
[----:B----4-:R-:W-:-:S04]  /*4fe0*/  ISETP.NE.AND P0, PT, R4, RZ, PT ;  /* 0x000000ff0400720c */ /* 0x010fc80003f05270 */
[----:B------:R-:W-:Y:S01]  /*4ff0*/  FSEL R23, RZ, 1, !P0 ;  /* 0x3f800000ff177808 */ /* 0x000fe20004000000 */
[----:B------:R-:W-:Y:S08]  /*5000*/  BRA `(.L_x_7746) ;  /* 0x0000000800547947 */ /* 0x000ff00003800000 */
.L_x_7755:
        /* <DEDUP_REMOVED lines=11> */
.L_x_7754:
[----:B------:R-:W-:-:S09]  /*50c0*/  UISETP.NE.AND UP0, UPT, UR4, 0xf, UPT ;  /* 0x0000000f0400788c */ /* 0x000fd2000bf05270 */
[----:B------:R-:W-:Y:S05]  /*50d0*/  BRA.U !UP0, `(.L_x_7756) ;  /* 0x00000001088c7547 */ /* 0x000fea000b800000 */
[----:B------:R-:W-:-:S09]  /*50e0*/  UISETP.NE.AND UP0, UPT, UR4, 0x17, UPT ;  /* 0x000000170400788c */ /* 0x000fd2000bf05270 */
[----:B------:R-:W-:Y:S05]  /*50f0*/  BRA.U !UP0, `(.L_x_7757) ;  /* 0x0000000108547547 */ /* 0x000fea000b800000 */
[----:B------:R-:W-:-:S09]  /*5100*/  UISETP.NE.AND UP0, UPT, UR4, 0x18, UPT ;  /* 0x000000180400788c */ /* 0x000fd2000bf05270 */
[----:B------:R-:W-:Y:S05]  /*5110*/  BRA.U UP0, `(.L_x_7745) ;  /* 0x0000000500b47547 */ /* 0x000fea000b800000 */
[----:B------:R-:W4:Y:S01]  /*5120*/  LDG.E.U8 R23, desc[UR36][R4.64] ;  /* 0x0000002404177981 */ /* 0x000f22000c1e1100 */
[----:B------:R-:W-:Y:S02]  /*5130*/  IMAD.MOV.U32 R6, RZ, RZ, 0x1f ;  /* 0x0000001fff067424 */ /* 0x000fe400078e00ff */
[----:B----4-:R-:W-:-:S05]  /*5140*/  IMAD.SHL.U32 R23, R23, 0x1000000, RZ ;  /* 0x0100000017177824 */ /* 0x010fca00078e00ff */
        /* <DEDUP_REMOVED lines=16> */
.L_x_7757:
[----:B------:R-:W4:Y:S02]  /*5250*/  LDG.E.U8 R4, desc[UR36][R4.64] ;  /* 0x0000002404047981 */ /* 0x000f24000c1e1100 */
[C---:B----4-:R-:W-:Y:S02]  /*5260*/  IMAD.SHL.U32 R0, R4.reuse, 0x2000000, RZ ;  /* 0x0200000004007824 */ /* 0x050fe400078e00ff */
        /* <DEDUP_REMOVED lines=10> */
.L_x_7756:
[----:B------:R-:W4:Y:S02]  /*5310*/  LDG.E.U16 R4, desc[UR36][R4.64] ;  /* 0x0000002404047981 */ /* 0x000f24000c1e1500 */
[----:B----4-:R-:W-:Y:S01]  /*5320*/  IMAD.U32 R23, R4, 0x10000, RZ ;  /* 0x0001000004177824 */ /* 0x010fe200078e00ff */
[----:B------:R-:W-:Y:S06]  /*5330*/  BRA `(.L_x_7746) ;  /* 0x0000000400887947 */ /* 0x000fec0003800000 */
.L_x_7753:
        /* <DEDUP_REMOVED lines=8> */
[----:B------:R-:W4:Y:S02]  /*53c0*/  LDG.E.U16 R4, desc[UR36][R4.64] ;  /* 0x0000002404047981 */ /* 0x000f24000c1e1500 */
[----:B----4-:R-:W-:Y:S01]  /*53d0*/  I2FP.F32.U32 R23, R4 ;  /* 0x0000000400177245 */ /* 0x010fe20000201000 */
[----:B------:R-:W-:Y:S06]  /*53e0*/  BRA `(.L_x_7746) ;  /* 0x00000004005c7947 */ /* 0x000fec0003800000 */
.L_x_7760:
[----:B------:R-:W4:Y:S01]  /*53f0*/  LDG.E.U8 R4, desc[UR36][R4.64] ;  /* 0x0000002404047981 */ /* 0x000f22000c1e1100 */
[----:B------:R-:W-:Y:S01]  /*5400*/  IMAD.MOV.U32 R23, RZ, RZ, RZ ;  /* 0x000000ffff177224 */ /* 0x000fe200078e00ff */
[----:B----4-:R-:W-:-:S13]  /*5410*/  ISETP.NE.AND P0, PT, R4, RZ, PT ;  /* 0x000000ff0400720c */ /* 0x010fda0003f05270 */
        /* <DEDUP_REMOVED lines=17> */
.L_x_7762:
[----:B------:R-:W-:Y:S05]  /*5530*/  BSYNC.RECONVERGENT B0 ;  /* 0x0000000000007941 */ /* 0x000fea0003800200 */
.L_x_7761:
[----:B------:R-:W-:Y:S01]  /*5540*/  IMAD.SHL.U32 R0, R0, 0x100000, RZ ;  /* 0x0010000000007824 */ /* 0x000fe200078e00ff */
[----:B------:R-:W-:-:S04]  /*5550*/  LEA R3, R3, 0x3b800000, 0x17 ;  /* 0x3b80000003037811 */ /* 0x000fc800078eb8ff */
[----:B------:R-:W-:Y:S01]  /*5560*/  LOP3.LUT R23, R3, R0, R23, 0xfe, !PT ;  /* 0x0000000003177212 */ /* 0x000fe200078efe17 */
[----:B------:R-:W-:Y:S06]  /*5570*/  BRA `(.L_x_7746) ;  /* 0x0000000000f87947 */ /* 0x000fec0003800000 */
.L_x_7759:
        /* <DEDUP_REMOVED lines=20> */
.L_x_7764:
[----:B------:R-:W-:Y:S05]  /*56c0*/  BSYNC.RECONVERGENT B0 ;  /* 0x0000000000007941 */ /* 0x000fea0003800200 */
.L_x_7763:
[----:B------:R-:W-:Y:S01]  /*56d0*/  IMAD.SHL.U32 R0, R0, 0x200000, RZ ;  /* 0x0020000000007824 */ /* 0x000fe200078e00ff */
[----:B------:R-:W-:-:S04]  /*56e0*/  LEA R3, R3, 0x37800000, 0x17 ;  /* 0x3780000003037811 */ /* 0x000fc800078eb8ff */
[----:B------:R-:W-:Y:S01]  /*56f0*/  LOP3.LUT R23, R3, R0, R23, 0xfe, !PT ;  /* 0x0000000003177212 */ /* 0x000fe200078efe17 */
[----:B------:R-:W-:Y:S06]  /*5700*/  BRA `(.L_x_7746) ;  /* 0x0000000000947947 */ /* 0x000fec0003800000 */
.L_x_7758:
[----:B------:R-:W-:-:S09]  /*5710*/  UISETP.NE.AND UP0, UPT, UR4, 0x1c, UPT ;  /* 0x0000001c0400788c */ /* 0x000fd2000bf05270 */
[----:B------:R-:W-:Y:S05]  /*5720*/  BRA.U !UP0, `(.L_x_7765) ;  /* 0x0000000108847547 */ /* 0x000fea000b800000 */
[----:B------:R-:W-:-:S09]  /*5730*/  UISETP.NE.AND UP0, UPT, UR4, 0x1d, UPT ;  /* 0x0000001d0400788c */ /* 0x000fd2000bf05270 */
[----:B------:R-:W-:Y:S05]  /*5740*/  BRA.U !UP0, `(.L_x_7766) ;  /* 0x0000000108707547 */ /* 0x000fea000b800000 */
[----:B------:R-:W-:-:S09]  /*5750*/  UISETP.NE.AND UP0, UPT, UR4, 0x2c, UPT ;  /* 0x0000002c0400788c */ /* 0x000fd2000bf05270 */
[----:B------:R-:W-:Y:S05]  /*5760*/  BRA.U UP0, `(.L_x_7745) ;  /* 0x0000000100207547 */ /* 0x000fea000b800000 */
[----:B------:R-:W4:Y:S01]  /*5770*/  LDG.E.U8 R4, desc[UR36][R4.64] ;  /* 0x0000002404047981 */ /* 0x000f22000c1e1100 */
[----:B------:R-:W-:Y:S01]  /*5780*/  IMAD.MOV.U32 R23, RZ, RZ, 0x400000 ;  /* 0x00400000ff177424 */ /* 0x000fe200078e00ff */
[----:B----4-:R-:W-:-:S13]  /*5790*/  ISETP.NE.AND P0, PT, R4, RZ, PT ;  /* 0x000000ff0400720c */ /* 0x010fda0003f05270 */
[----:B------:R-:W-:Y:S05]  /*57a0*/  @!P0 BRA `(.L_x_7746) ;  /* 0x00000000006c8947 */ /* 0x000fea0003800000 */
[----:B------:R-:W-:-:S13]  /*57b0*/  ISETP.NE.AND P0, PT, R4, 0xff, PT ;  /* 0x000000ff0400780c */ /* 0x000fda0003f05270 */
[----:B------:R-:W-:Y:S02]  /*57c0*/  @!P0 IMAD.MOV.U32 R23, RZ, RZ, 0x7f800001 ;  /* 0x7f800001ff178424 */ /* 0x000fe400078e00ff */
[----:B------:R-:W-:Y:S01]  /*57d0*/  @P0 IMAD.SHL.U32 R23, R4, 0x800000, RZ ;  /* 0x0080000004170824 */ /* 0x000fe200078e00ff */
[----:B------:R-:W-:Y:S06]  /*57e0*/  BRA `(.L_x_7746) ;  /* 0x00000000005c7947 */ /* 0x000fec0003800000 */
.L_x_7745:
[----:B------:R-:W-:Y:S01]  /*57f0*/  MOV R14, 0x0 ;  /* 0x00000000000e7802 */ /* 0x000fe20000000f00 */
[----:B------:R-:W0:Y:S01]  /*5800*/  LDCU.64 UR4, c[0x4][0x178] ;  /* 0x01002f00ff0477ac */ /* 0x000e220008000a00 */
[----:B------:R-:W-:Y:S02]  /*5810*/  IMAD.MOV.U32 R8, RZ, RZ, 0x4e ;  /* 0x0000004eff087424 */ /* 0x000fe400078e00ff */
[----:B------:R-:W-:Y:S01]  /*5820*/  IMAD.MOV.U32 R12, RZ, RZ, 0x1 ;  /* 0x00000001ff0c7424 */ /* 0x000fe200078e00ff */
[----:B------:R-:W4:Y:S01]  /*5830*/  LDCU.64 UR6, c[0x4][0x180] ;  /* 0x01003000ff0677ac */ /* 0x000f220008000a00 */
[----:B------:R-:W1:Y:S01]  /*5840*/  LDC.64 R14, c[0x4][R14] ;  /* 0x010000000e0e7b82 */ /* 0x000e620000000a00 */
[----:B------:R-:W-:Y:S01]  /*5850*/  IMAD.MOV.U32 R13, RZ, RZ, RZ ;  /* 0x000000ffff0d7224 */ /* 0x000fe200078e00ff */
[----:B------:R-:W2:Y:S01]  /*5860*/  LDCU.64 UR8, c[0x4][0x68] ;  /* 0x01000d00ff0877ac */ /* 0x000ea20008000a00 */
[----:B0-----:R-:W-:Y:S02]  /*5870*/  IMAD.U32 R4, RZ, RZ, UR4 ;  /* 0x00000004ff047e24 */ /* 0x001fe4000f8e00ff */
[----:B------:R-:W-:-:S02]  /*5880*/  IMAD.U32 R5, RZ, RZ, UR5 ;  /* 0x00000005ff057e24 */ /* 0x000fc4000f8e00ff */
[----:B----4-:R-:W-:Y:S02]  /*5890*/  IMAD.U32 R6, RZ, RZ, UR6 ;  /* 0x00000006ff067e24 */ /* 0x010fe4000f8e00ff */
[----:B------:R-:W-:Y:S02]  /*58a0*/  IMAD.U32 R7, RZ, RZ, UR7 ;  /* 0x00000007ff077e24 */ /* 0x000fe4000f8e00ff */
[----:B--2---:R-:W-:Y:S02]  /*58b0*/  IMAD.U32 R10, RZ, RZ, UR8 ;  /* 0x00000008ff0a7e24 */ /* 0x004fe4000f8e00ff */
[----:B------:R-:W-:-:S07]  /*58c0*/  IMAD.U32 R11, RZ, RZ, UR9 ;  /* 0x00000009ff0b7e24 */ /* 0x000fce000f8e00ff */
[----:B------:R-:W-:-:S07]  /*58d0*/  LEPC R20, `(.L_x_7767) ;  /* 0x000000001014794e */ /* 0x000fce0000000000 */
[----:B-1-3-5:R-:W-:Y:S05]  /*58e0*/  CALL.ABS.NOINC R14 ;  /* 0x000000000e007343 */ /* 0x02afea0003c00000 */
.L_x_7767:
[----:B------:R-:W-:Y:S01]  /*58f0*/  IMAD.MOV.U32 R23, RZ, RZ, RZ ;  /* 0x000000ffff177224 */ /* 0x000fe200078e00ff */
[----:B------:R-:W-:Y:S06]  /*5900*/  BRA `(.L_x_7746) ;  /* 0x0000000000147947 */ /* 0x000fec0003800000 */
.L_x_7766:
[----:B------:R-:W4:Y:S02]  /*5910*/  LDG.E.64 R4, desc[UR36][R4.64] ;  /* 0x0000002404047981 */ /* 0x000f24000c1e1b00 */
[----:B----4-:R0:W4:Y:S02]  /*5920*/  I2F.U64 R23, R4 ;  /* 0x0000000400177312 */ /* 0x0101240000301000 */
[----:B0---4-:R-:W-:Y:S05]  /*5930*/  BRA `(.L_x_7746) ;  /* 0x0000000000087947 */ /* 0x011fea0003800000 */
.L_x_7765:
[----:B------:R-:W4:Y:S02]  /*5940*/  LDG.E R4, desc[UR36][R4.64] ;  /* 0x0000002404047981 */ /* 0x000f24000c1e1900 */
[----:B----4-:R-:W-:-:S07]  /*5950*/  I2FP.F32.U32 R23, R4 ;  /* 0x0000000400177245 */ /* 0x010fce0000201000 */
.L_x_7746:
[----:B------:R-:W-:Y:S05]  /*5960*/  BSYNC.RECONVERGENT B6 ;  /* 0x0000000000067941 */ /* 0x000fea0003800200 */
.L_x_7740:
[----:B------:R-:W-:-:S07]  /*5970*/  VIADD R26, R26, 0x80 ;  /* 0x000000801a1a7836 */ /* 0x000fce0000000000 */
.L_x_7711:
[----:B------:R-:W-:Y:S05]  /*5980*/  BSYNC.RECONVERGENT B7 ;  /* 0x0000000000077941 */ /* 0x000fea0003800200 */
.L_x_7710:
        /* <DEDUP_REMOVED lines=26> */
.L_x_7774:
[----:B------:R-:W2:Y:S02]  /*5b30*/  LDG.E.U8 R4, desc[UR36][R4.64] ;  /* 0x0000002404047981 */ /* 0x000ea4000c1e1100 */
[----:B--2---:R-:W-:Y:S01]  /*5b40*/  I2FP.F32.U32 R16, R4 ;  /* 0x0000000400107245 */ /* 0x004fe20000201000 */
[----:B------:R-:W-:Y:S06]  /*5b50*/  BRA `(.L_x_7776) ;  /* 0x0000000c00487947 */ /* 0x000fec0003800000 */
.L_x_7773:
        /* <DEDUP_REMOVED lines=9> */
.L_x_7778:
[----:B------:R-:W2:Y:S02]  /*5bf0*/  LDG.E R4, desc[UR36][R4.64] ;  /* 0x0000002404047981 */ /* 0x000ea4000c1e1900 */
[----:B--2---:R-:W-:Y:S01]  /*5c00*/  I2FP.F32.S32 R16, R4 ;  /* 0x0000000400107245 */ /* 0x004fe20000201400 */
[----:B------:R-:W-:Y:S06]  /*5c10*/  BRA `(.L_x_7776) ;  /* 0x0000000c00187947 */ /* 0x000fec0003800000 */
.L_x_7777:
[----:B------:R-:W2:Y:S02]  /*5c20*/  LDG.E.U16 R4, desc[UR36][R4.64] ;  /* 0x0000002404047981 */ /* 0x000ea4000c1e1500 */
[----:B--2---:R0:W2:Y:S01]  /*5c30*/  I2F.S16 R16, R4 ;  /* 0x0000000400107306 */ /* 0x0040a20000101400 */
[----:B------:R-:W-:Y:S05]  /*5c40*/  BRA `(.L_x_7776) ;  /* 0x0000000c000c7947 */ /* 0x000fea0003800000 */
.L_x_7772:
        /* <DEDUP_REMOVED lines=8> */
.L_x_7780:
[----:B------:R-:W2:Y:S02]  /*5cd0*/  LDG.E.U16 R4, desc[UR36][R4.64] ;  /* 0x0000002404047981 */ /* 0x000ea4000c1e1500 */
[----:B--2---:R-:W-:Y:S01]  /*5ce0*/  HADD2.F32 R16, -RZ, R4.H0_H0 ;  /* 0x20000004ff107230 */ /* 0x004fe20000004100 */
[----:B------:R-:W-:Y:S06]  /*5cf0*/  BRA `(.L_x_7776) ;  /* 0x0000000800e07947 */ /* 0x000fec0003800000 */
.L_x_7779:
        /* <DEDUP_REMOVED lines=8> */
.L_x_7782:
[----:B------:R-:W2:Y:S02]  /*5d80*/  LDG.E.U16 R4, desc[UR36][R4.64] ;  /* 0x0000002404047981 */ /* 0x000ea4000c1e1500 */
[----:B--2---:R-:W-:Y:S01]  /*5d90*/  HADD2.F32 R16, -RZ, R4.H0_H0 ;  /* 0x20000004ff107230 */ /* 0x004fe20000004100 */
[----:B------:R-:W-:Y:S06]  /*5da0*/  BRA `(.L_x_7776) ;  /* 0x0000000800b47947 */ /* 0x000fec0003800000 */
.L_x_7781:
        /* <DEDUP_REMOVED lines=11> */
.L_x_7771:
        /* <DEDUP_REMOVED lines=12> */
.L_x_7785:
        /* <DEDUP_REMOVED lines=11> */
.L_x_7784:
        /* <DEDUP_REMOVED lines=25> */
.L_x_7787:
        /* <DEDUP_REMOVED lines=13> */
.L_x_7786:
[----:B------:R-:W2:Y:S02]  /*6230*/  LDG.E.U16 R4, desc[UR36][R4.64] ;  /* 0x0000002404047981 */ /* 0x000ea4000c1e1500 */
[----:B--2---:R-:W-:Y:S01]  /*6240*/  IMAD.U32 R16, R4, 0x10000, RZ ;  /* 0x0001000004107824 */ /* 0x004fe200078e00ff */
[----:B------:R-:W-:Y:S06]  /*6250*/  BRA `(.L_x_7776) ;  /* 0x0000000400887947 */ /* 0x000fec0003800000 */
.L_x_7783:
        /* <DEDUP_REMOVED lines=11> */
.L_x_7790:
        /* <DEDUP_REMOVED lines=20> */
.L_x_7792:
[----:B------:R-:W-:Y:S05]  /*6450*/  BSYNC.RECONVERGENT B0 ;  /* 0x0000000000007941 */ /* 0x000fea0003800200 */
.L_x_7791:
[----:B------:R-:W-:Y:S01]  /*6460*/  IMAD.SHL.U32 R0, R0, 0x100000, RZ ;  /* 0x0010000000007824 */ /* 0x000fe200078e00ff */
[----:B------:R-:W-:-:S04]  /*6470*/  LEA R3, R3, 0x3b800000, 0x17 ;  /* 0x3b80000003037811 */ /* 0x000fc800078eb8ff */
[----:B------:R-:W-:Y:S01]  /*6480*/  LOP3.LUT R16, R3, R0, R7, 0xfe, !PT ;  /* 0x0000000003107212 */ /* 0x000fe200078efe07 */
[----:B------:R-:W-:Y:S06]  /*6490*/  BRA `(.L_x_7776) ;  /* 0x0000000000f87947 */ /* 0x000fec0003800000 */
.L_x_7789:
        /* <DEDUP_REMOVED lines=20> */
.L_x_7794:
[----:B------:R-:W-:Y:S05]  /*65e0*/  BSYNC.RECONVERGENT B0 ;  /* 0x0000000000007941 */ /* 0x000fea0003800200 */
.L_x_7793:
[----:B------:R-:W-:Y:S01]  /*65f0*/  IMAD.SHL.U32 R0, R0, 0x200000, RZ ;  /* 0x0020000000007824 */ /* 0x000fe200078e00ff */
[----:B------:R-:W-:-:S04]  /*6600*/  LEA R3, R3, 0x37800000, 0x17 ;  /* 0x3780000003037811 */ /* 0x000fc800078eb8ff */
[----:B------:R-:W-:Y:S01]  /*6610*/  LOP3.LUT R16, R3, R0, R7, 0xfe, !PT ;  /* 0x0000000003107212 */ /* 0x000fe200078efe07 */
[----:B------:R-:W-:Y:S06]  /*6620*/  BRA `(.L_x_7776) ;  /* 0x0000000000947947 */ /* 0x000fec0003800000 */
.L_x_7788:
        /* <DEDUP_REMOVED lines=14> */
.L_x_7775:
        /* <DEDUP_REMOVED lines=16> */
.L_x_7797:
[----:B------:R-:W-:Y:S01]  /*6810*/  IMAD.MOV.U32 R16, RZ, RZ, RZ ;  /* 0x000000ffff107224 */ /* 0x000fe200078e00ff */
[----:B------:R-:W-:Y:S06]  /*6820*/  BRA `(.L_x_7776) ;  /* 0x0000000000147947 */ /* 0x000fec0003800000 */
.L_x_7796:
[----:B------:R-:W2:Y:S02]  /*6830*/  LDG.E.64 R4, desc[UR36][R4.64] ;  /* 0x0000002404047981 */ /* 0x000ea4000c1e1b00 */
[----:B--2---:R0:W2:Y:S02]  /*6840*/  I2F.U64 R16, R4 ;  /* 0x0000000400107312 */ /* 0x0040a40000301000 */
[----:B0-2---:R-:W-:Y:S05]  /*6850*/  BRA `(.L_x_7776) ;  /* 0x0000000000087947 */ /* 0x005fea0003800000 */
.L_x_7795:
[----:B------:R-:W2:Y:S02]  /*6860*/  LDG.E R4, desc[UR36][R4.64] ;  /* 0x0000002404047981 */ /* 0x000ea4000c1e1900 */
[----:B--2---:R-:W-:-:S07]  /*6870*/  I2FP.F32.U32 R16, R4 ;  /* 0x0000000400107245 */ /* 0x004fce0000201000 */
.L_x_7776:
[----:B------:R-:W-:Y:S05]  /*6880*/  BSYNC.RECONVERGENT B6 ;  /* 0x0000000000067941 */ /* 0x000fea0003800200 */
.L_x_7770:
[----:B------:R-:W1:Y:S01]  /*6890*/  LDCU.U8 UR6, c[0x0][0x3a5] ;  /* 0x000074a0ff0677ac */ /* 0x000e620008000000 */
[----:B0---4-:R-:W0:Y:S01]  /*68a0*/  LDC.64 R4, c[0x0][0x398] ;  /* 0x0000e600ff047b82 */ /* 0x011e220000000a00 */
[----:B------:R-:W4:Y:S01]  /*68b0*/  LDCU UR5, c[0x0][0x3ac] ;  /* 0x00007580ff0577ac */ /* 0x000f220008000800 */
[----:B-1----:R-:W-:-:S04]  /*68c0*/  UPRMT UR4, UR6, 0x9910, URZ ;  /* 0x0000991006047896 */ /* 0x002fc800080000ff */
        /* <DEDUP_REMOVED lines=14> */
[----:B----4-:R0:W1:Y:S01]  /*69b0*/  I2F.S16 R19, R4 ;  /* 0x0000000400137306 */ /* 0x0100620000101400 */
[----:B------:R-:W-:Y:S05]  /*69c0*/  BRA `(.L_x_7769) ;  /* 0x0000000c00447947 */ /* 0x000fea0003800000 */
.L_x_7801:
[----:B------:R-:W4:Y:S02]  /*69d0*/  LDG.E.U8 R4, desc[UR36][R4.64] ;  /* 0x0000002404047981 */ /* 0x000f24000c1e1100 */
[----:B----4-:R-:W-:Y:S01]  /*69e0*/  I2FP.F32.U32 R19, R4 ;  /* 0x0000000400137245 */ /* 0x010fe20000201000 */
[----:B------:R-:W-:Y:S06]  /*69f0*/  BRA `(.L_x_7769) ;  /* 0x0000000c00387947 */ /* 0x000fec0003800000 */
.L_x_7800:
[----:B------:R-:W-:-:S09]  /*6a00*/  UISETP.NE.AND UP0, UPT, UR4, 0x2, UPT ;  /* 0x000000020400788c */ /* 0x000fd2000bf05270 */
[----:B------:R-:W-:Y:S05]  /*6a10*/  BRA.U !UP0, `(.L_x_7803) ;  /* 0x0000000108287547 */ /* 0x000fea000b800000 */
[----:B------:R-:W-:-:S09]  /*6a20*/  UISETP.NE.AND UP0, UPT, UR4, 0x3, UPT ;  /* 0x000000030400788c */ /* 0x000fd2000bf05270 */
[----:B------:R-:W-:Y:S05]  /*6a30*/  BRA.U !UP0, `(.L_x_7804) ;  /* 0x0000000108147547 */ /* 0x000fea000b800000 */
[----:B------:R-:W-:-:S09]  /*6a40*/  UISETP.NE.AND UP0, UPT, UR4, 0x4, UPT ;  /* 0x000000040400788c */ /* 0x000fd2000bf05270 */
[----:B------:R-:W-:Y:S05]  /*6a50*/  BRA.U UP0, `(.L_x_7802) ;  /* 0x0000000900c87547 */ /* 0x000fea000b800000 */
[----:B------:R-:W4:Y:S02]  /*6a60*/  LDG.E.64 R4, desc[UR36][R4.64] ;  /* 0x0000002404047981 */ /* 0x000f24000c1e1b00 */
[----:B----4-:R0:W1:Y:S02]  /*6a70*/  I2F.S64 R19, R4 ;  /* 0x0000000400137312 */ /* 0x0100640000301400 */
[----:B01----:R-:W-:Y:S05]  /*6a80*/  BRA `(.L_x_7769) ;  /* 0x0000000c00147947 */ /* 0x003fea0003800000 */
.L_x_7804:
[----:B------:R-:W4:Y:S02]  /*6a90*/  LDG.E R4, desc[UR36][R4.64] ;  /* 0x0000002404047981 */ /* 0x000f24000c1e1900 */
[----:B----4-:R-:W-:Y:S01]  /*6aa0*/  I2FP.F32.S32 R19, R4 ;  /* 0x0000000400137245 */ /* 0x010fe20000201400 */
[----:B------:R-:W-:Y:S06]  /*6ab0*/  BRA `(.L_x_7769) ;  /* 0x0000000c00087947 */ /* 0x000fec0003800000 */
.L_x_7803:
[----:B------:R-:W4:Y:S02]  /*6ac0*/  LDG.E.U16 R4, desc[UR36][R4.64] ;  /* 0x0000002404047981 */ /* 0x000f24000c1e1500 */
[----:B----4-:R0:W1:Y:S01]  /*6ad0*/  I2F.S16 R19, R4 ;  /* 0x0000000400137306 */ /* 0x0100620000101400 */
[----:B------:R-:W-:Y:S05]  /*6ae0*/  BRA `(.L_x_7769) ;  /* 0x0000000800fc7947 */ /* 0x000fea0003800000 */
.L_x_7799:
        /* <DEDUP_REMOVED lines=8> */
.L_x_7806:
[----:B------:R-:W4:Y:S02]  /*6b70*/  LDG.E.U16 R4, desc[UR36][R4.64] ;  /* 0x0000002404047981 */ /* 0x000f24000c1e1500 */
[----:B----4-:R-:W-:Y:S01]  /*6b80*/  HADD2.F32 R19, -RZ, R4.H0_H0 ;  /* 0x20000004ff137230 */ /* 0x010fe20000004100 */
[----:B------:R-:W-:Y:S06]  /*6b90*/  BRA `(.L_x_7769) ;  /* 0x0000000800d07947 */ /* 0x000fec0003800000 */
.L_x_7805:
        /* <DEDUP_REMOVED lines=8> */
.L_x_7808:
[----:B------:R-:W4:Y:S02]  /*6c20*/  LDG.E.U16 R4, desc[UR36][R4.64] ;  /* 0x0000002404047981 */ /* 0x000f24000c1e1500 */
[----:B----4-:R-:W-:Y:S01]  /*6c30*/  HADD2.F32 R19, -RZ, R4.H0_H0 ;  /* 0x20000004ff137230 */ /* 0x010fe20000004100 */
[----:B------:R-:W-:Y:S06]  /*6c40*/  BRA `(.L_x_7769) ;  /* 0x0000000800a47947 */ /* 0x000fec0003800000 */
.L_x_7807:
        /* <DEDUP_REMOVED lines=11> */
.L_x_7798:
        /* <DEDUP_REMOVED lines=12> */
.L_x_7811:
        /* <DEDUP_REMOVED lines=11> */
.L_x_7810:
        /* <DEDUP_REMOVED lines=25> */
.L_x_7813:
        /* <DEDUP_REMOVED lines=12> */
.L_x_7812:
[----:B------:R-:W4:Y:S02]  /*70c0*/  LDG.E.U16 R4, desc[UR36][R4.64] ;  /* 0x0000002404047981 */ /* 0x000f24000c1e1500 */
[----:B----4-:R-:W-:Y:S01]  /*70d0*/  IMAD.U32 R19, R4, 0x10000, RZ ;  /* 0x0001000004137824 */ /* 0x010fe200078e00ff */
[----:B------:R-:W-:Y:S06]  /*70e0*/  BRA `(.L_x_7769) ;  /* 0x00000004007c7947 */ /* 0x000fec0003800000 */
.L_x_7809:
        /* <DEDUP_REMOVED lines=11> */
.L_x_7816:
[----:B------:R-:W4:Y:S02]  /*71a0*/  LDG.E.U8 R4, desc[UR36][R4.64] ;  /* 0x0000002404047981 */ /* 0x000f24000c1e1100 */
        /* <DEDUP_REMOVED lines=18> */
.L_x_7818:
[----:B------:R-:W-:Y:S05]  /*72d0*/  BSYNC.RECONVERGENT B0 ;  /* 0x0000000000007941 */ /* 0x000fea0003800200 */
.L_x_7817:
[----:B------:R-:W-:Y:S01]  /*72e0*/  IMAD.SHL.U32 R0, R0, 0x100000, RZ ;  /* 0x0010000000007824 */ /* 0x000fe200078e00ff */
[----:B------:R-:W-:-:S04]  /*72f0*/  LEA R3, R3, 0x3b800000, 0x17 ;  /* 0x3b80000003037811 */ /* 0x000fc800078eb8ff */
[----:B------:R-:W-:Y:S01]  /*7300*/  LOP3.LUT R19, R3, R0, R19, 0xfe, !PT ;  /* 0x0000000003137212 */ /* 0x000fe200078efe13 */
[----:B------:R-:W-:Y:S06]  /*7310*/  BRA `(.L_x_7769) ;  /* 0x0000000000f07947 */ /* 0x000fec0003800000 */
.L_x_7815:
        /* <DEDUP_REMOVED lines=19> */
.L_x_7820:
[----:B------:R-:W-:Y:S05]  /*7450*/  BSYNC.RECONVERGENT B0 ;  /* 0x0000000000007941 */ /* 0x000fea0003800200 */
.L_x_7819:
[----:B------:R-:W-:Y:S01]  /*7460*/  IMAD.SHL.U32 R0, R0, 0x200000, RZ ;  /* 0x0020000000007824 */ /* 0x000fe200078e00ff */
[----:B------:R-:W-:-:S04]  /*7470*/  LEA R3, R3, 0x37800000, 0x17 ;  /* 0x3780000003037811 */ /* 0x000fc800078eb8ff */
[----:B------:R-:W-:Y:S01]  /*7480*/  LOP3.LUT R19, R3, R0, R19, 0xfe, !PT ;  /* 0x0000000003137212 */ /* 0x000fe200078efe13 */
[----:B------:R-:W-:Y:S06]  /*7490*/  BRA `(.L_x_7769) ;  /* 0x0000000000907947 */ /* 0x000fec0003800000 */
.L_x_7814:
        /* <DEDUP_REMOVED lines=14> */
.L_x_7802:
[----:B------:R-:W-:Y:S01]  /*7580*/  MOV R14, 0x0 ;  /* 0x00000000000e7802 */ /* 0x000fe20000000f00 */
[----:B------:R-:W0:Y:S01]  /*7590*/  LDCU.64 UR4, c[0x4][0x178] ;  /* 0x01002f00ff0477ac */ /* 0x000e220008000a00 */
[----:B------:R-:W-:Y:S02]  /*75a0*/  IMAD.MOV.U32 R8, RZ, RZ, 0x4e ;  /* 0x0000004eff087424 */ /* 0x000fe400078e00ff */
[----:B------:R-:W-:Y:S01]  /*75b0*/  IMAD.MOV.U32 R12, RZ, RZ, 0x1 ;  /* 0x00000001ff0c7424 */ /* 0x000fe200078e00ff */
[----:B------:R-:W1:Y:S01]  /*75c0*/  LDCU.64 UR6, c[0x4][0x180] ;  /* 0x01003000ff0677ac */ /* 0x000e620008000a00 */
[----:B------:R-:W4:Y:S01]  /*75d0*/  LDC.64 R14, c[0x4][R14] ;  /* 0x010000000e0e7b82 */ /* 0x000f220000000a00 */
[----:B------:R-:W-:Y:S01]  /*75e0*/  IMAD.MOV.U32 R13, RZ, RZ, RZ ;  /* 0x000000ffff0d7224 */ /* 0x000fe200078e00ff */
[----:B------:R-:W2:Y:S01]  /*75f0*/  LDCU.64 UR8, c[0x4][0x68] ;  /* 0x01000d00ff0877ac */ /* 0x000ea20008000a00 */
[----:B0-----:R-:W-:Y:S02]  /*7600*/  IMAD.U32 R4, RZ, RZ, UR4 ;  /* 0x00000004ff047e24 */ /* 0x001fe4000f8e00ff */
[----:B------:R-:W-:-:S02]  /*7610*/  IMAD.U32 R5, RZ, RZ, UR5 ;  /* 0x00000005ff057e24 */ /* 0x000fc4000f8e00ff */
[----:B-1----:R-:W-:Y:S02]  /*7620*/  IMAD.U32 R6, RZ, RZ, UR6 ;  /* 0x00000006ff067e24 */ /* 0x002fe4000f8e00ff */
[----:B------:R-:W-:Y:S02]  /*7630*/  IMAD.U32 R7, RZ, RZ, UR7 ;  /* 0x00000007ff077e24 */ /* 0x000fe4000f8e00ff */
[----:B--2---:R-:W-:Y:S02]  /*7640*/  IMAD.U32 R10, RZ, RZ, UR8 ;  /* 0x00000008ff0a7e24 */ /* 0x004fe4000f8e00ff */
[----:B------:R-:W-:-:S07]  /*7650*/  IMAD.U32 R11, RZ, RZ, UR9 ;  /* 0x00000009ff0b7e24 */ /* 0x000fce000f8e00ff */
[----:B------:R-:W-:-:S07]  /*7660*/  LEPC R20, `(.L_x_7823) ;  /* 0x000000001014794e */ /* 0x000fce0000000000 */
[----:B---345:R-:W-:Y:S05]  /*7670*/  CALL.ABS.NOINC R14 ;  /* 0x000000000e007343 */ /* 0x038fea0003c00000 */
.L_x_7823:
[----:B------:R-:W-:Y:S05]  /*7680*/  BRA `(.L_x_7769) ;  /* 0x0000000000147947 */ /* 0x000fea0003800000 */
.L_x_7822:
[----:B------:R-:W4:Y:S02]  /*7690*/  LDG.E.64 R4, desc[UR36][R4.64] ;  /* 0x0000002404047981 */ /* 0x000f24000c1e1b00 */
[----:B----4-:R0:W1:Y:S02]  /*76a0*/  I2F.U64 R19, R4 ;  /* 0x0000000400137312 */ /* 0x0100640000301000 */
[----:B01----:R-:W-:Y:S05]  /*76b0*/  BRA `(.L_x_7769) ;  /* 0x0000000000087947 */ /* 0x003fea0003800000 */
.L_x_7821:
[----:B------:R-:W4:Y:S02]  /*76c0*/  LDG.E R4, desc[UR36][R4.64] ;  /* 0x0000002404047981 */ /* 0x000f24000c1e1900 */
[----:B----4-:R-:W-:-:S07]  /*76d0*/  I2FP.F32.U32 R19, R4 ;  /* 0x0000000400137245 */ /* 0x010fce0000201000 */
.L_x_7769:
[----:B------:R-:W-:Y:S05]  /*76e0*/  BSYNC.RECONVERGENT B7 ;  /* 0x0000000000077941 */ /* 0x000fea0003800200 */
.L_x_7768:
[----:B------:R-:W-:Y:S01]  /*76f0*/  ISETP.GE.AND P0, PT, R25, R17, PT ;  /* 0x000000111900720c */ /* 0x000fe20003f06270 */
[----:B------:R-:W-:-:S12]  /*7700*/  BSSY.RECONVERGENT B1, `(.L_x_7824) ;  /* 0x0000045000017945 */ /* 0x000fd80003800200 */
[----:B------:R-:W-:Y:S05]  /*7710*/  @P0 BRA `(.L_x_7825) ;  /* 0x00000004000c0947 */ /* 0x000fea0003800000 */
[C---:B0123-5:R-:W-:Y:S01]  /*7720*/  FSETP.GEU.FTZ.AND P0, PT, |R29|.reuse, |R24|, PT ;  /* 0x400000181d00720b */ /* 0x06ffe20003f1e200 */
[----:B------:R-:W-:Y:S01]  /*7730*/  BSSY.RECONVERGENT B0, `(.L_x_7826) ;  /* 0x000003e000007945 */ /* 0x000fe20003800200 */
[----:B----4-:R-:W-:-:S11]  /*7740*/  FADD.FTZ R4, |R29|, -RZ ;  /* 0x800000ff1d047221 */ /* 0x010fd60000010200 */
        /* <DEDUP_REMOVED lines=25> */
[----:B------:R-:W-:-:S04]  /*78e0*/  @P1 FADD.FTZ R0, R0, 1 ;  /* 0x3f80000000001421 */ /* 0x000fc80000010000 */
[----:B------:R-:W-:-:S07]  /*78f0*/  @P0 IMAD.MOV.U32 R5, RZ, RZ, R0 ;  /* 0x000000ffff050224 */ /* 0x000fce00078e0000 */
.L_x_7830:
[----:B------:R-:W-:Y:S05]  /*7900*/  BSYNC.RECONVERGENT B2 ;  /* 0x0000000000027941 */ /* 0x000fea0003800200 */
.L_x_7829:
[----:B------:R-:W-:Y:S01]  /*7910*/  FFMA.FTZ R4, -R7, R5, R4 ;  /* 0x0000000507047223 */ /* 0x000fe20000010104 */
[----:B------:R-:W-:Y:S06]  /*7920*/  BRA `(.L_x_7827) ;  /* 0x0000000000787947 */ /* 0x000fec0003800000 */
.L_x_7828:
        /* <DEDUP_REMOVED lines=14> */
.L_x_7833:
        /* <DEDUP_REMOVED lines=13> */
.L_x_7832:
[----:B------:R-:W-:Y:S05]  /*7ae0*/  BSYNC.RECONVERGENT B2 ;  /* 0x0000000000027941 */ /* 0x000fea0003800200 */
.L_x_7831:
[----:B------:R-:W-:-:S04]  /*7af0*/  FMUL.FTZ R4, R4, 1.1920928955078125e-07 ;  /* 0x3400000004047820 */ /* 0x000fc80000410000 */
[----:B------:R-:W-:-:S07]  /*7b00*/  FMUL.FTZ R4, R7, R4 ;  /* 0x0000000407047220 */ /* 0x000fce0000410000 */
.L_x_7827:
[----:B------:R-:W-:Y:S05]  /*7b10*/  BSYNC.RECONVERGENT B0 ;  /* 0x0000000000007941 */ /* 0x000fea0003800200 */
.L_x_7826:
[C---:B------:R-:W-:Y:S02]  /*7b20*/  FSETP.NAN.FTZ.AND P0, PT, |R4|.reuse, |R4|, PT ;  /* 0x400000040400720b */ /* 0x040fe40003f18200 */
[----:B------:R-:W-:-:S04]  /*7b30*/  LOP3.LUT R29, R4, 0x80000000, R29, 0xb8, !PT ;  /* 0x80000000041d7812 */ /* 0x000fc800078eb81d */
[----:B------:R-:W-:-:S07]  /*7b40*/  FSEL R4, R4, R29, P0 ;  /* 0x0000001d04047208 */ /* 0x000fce0000000000 */
.L_x_7825:
[----:B------:R-:W-:Y:S05]  /*7b50*/  BSYNC.RECONVERGENT B1 ;  /* 0x0000000000017941 */ /* 0x000fea0003800200 */
.L_x_7824:
[----:B------:R-:W-:Y:S01]  /*7b60*/  VIADD R26, R25, 0x80 ;  /* 0x00000080191a7836 */ /* 0x000fe20000000000 */
[----:B------:R-:W-:Y:S04]  /*7b70*/  BSSY.RECONVERGENT B1, `(.L_x_7834) ;  /* 0x0000046000017945 */ /* 0x000fe80003800200 */
[----:B------:R-:W-:-:S13]  /*7b80*/  ISETP.GE.AND P0, PT, R26, R17, PT ;  /* 0x000000111a00720c */ /* 0x000fda0003f06270 */
[----:B------:R-:W-:Y:S05]  /*7b90*/  @P0 BRA `(.L_x_7835) ;  /* 0x00000004000c0947 */ /* 0x000fea0003800000 */
[C---:B0-2--5:R-:W-:Y:S01]  /*7ba0*/  FSETP.GEU.FTZ.AND P0, PT, |R18|.reuse, |R27|, PT ;  /* 0x4000001b1200720b */ /* 0x065fe20003f1e200 */
        /* <DEDUP_REMOVED lines=17> */
[----:B----4-:R-:W-:Y:S01]  /*7cc0*/  FADD.FTZ R5, |R27|, |R27| ;  /* 0x4000001b1b057221 */ /* 0x010fe20000010200 */
        /* <DEDUP_REMOVED lines=8> */
.L_x_7841:
[----:B------:R-:W-:Y:S01]  /*7d50*/  FSETP.GEU.FTZ.AND P0, PT, R6, -R8, PT ;  /* 0x800000080600720b */ /* 0x000fe20003f1e000 */
[----:B------:R-:W-:-:S12]  /*7d60*/  FADD.FTZ R0, R0, -1 ;  /* 0xbf80000000007421 */ /* 0x000fd80000010000 */
[----:B------:R-:W-:-:S07]  /*7d70*/  @!P0 FADD.FTZ R0, R0, -1 ;  /* 0xbf80000000008421 */ /* 0x000fce0000010000 */
.L_x_7840:
[----:B------:R-:W-:Y:S05]  /*7d80*/  BSYNC.RECONVERGENT B2 ;  /* 0x0000000000027941 */ /* 0x000fea0003800200 */
.L_x_7839:
[----:B------:R-:W-:Y:S01]  /*7d90*/  FFMA.FTZ R3, -R8, R0, R3 ;  /* 0x0000000008037223 */ /* 0x000fe20000010103 */
[----:B------:R-:W-:Y:S06]  /*7da0*/  BRA `(.L_x_7837) ;  /* 0x0000000000787947 */ /* 0x000fec0003800000 */
.L_x_7838:
[----:B------:R-:W-:Y:S01]  /*7db0*/  LOP3.LUT R8, R6, 0xff800000, RZ, 0xc0, !PT ;  /* 0xff80000006087812 */ /* 0x000fe200078ec0ff */
[----:B------:R-:W-:Y:S01]  /*7dc0*/  BSSY.RECONVERGENT B2, `(.L_x_7842) ;  /* 0x000001a000027945 */ /* 0x000fe20003800200 */
[C---:B------:R-:W-:Y:S02]  /*7dd0*/  ISETP.GT.U32.AND P0, PT, R3.reuse, 0x7f7fffff, PT ;  /* 0x7f7fffff0300780c */ /* 0x040fe40003f04070 */
[C---:B------:R-:W-:Y:S02]  /*7de0*/  IADD3 R0, PT, PT, R3.reuse, 0xb800000, -R8 ;  /* 0x0b80000003007810 */ /* 0x040fe40007ffe808 */
[----:B------:R-:W-:Y:S02]  /*7df0*/  LOP3.LUT R3, R3, 0x7fffff, RZ, 0xc0, !PT ;  /* 0x007fffff03037812 */ /* 0x000fe400078ec0ff */
[----:B----4-:R-:W-:Y:S02]  /*7e00*/  LOP3.LUT P1, R5, R0, 0xff800000, RZ, 0xc0, !PT ;  /* 0xff80000000057812 */ /* 0x010fe4000782c0ff */
        /* <DEDUP_REMOVED lines=8> */
.L_x_7844:
[----:B------:R-:W-:-:S05]  /*7e90*/  VIMNMX.U32 R0, PT, PT, R5, 0xb800000, PT ;  /* 0x0b80000005007848 */ /* 0x000fca0003fe0000 */
[----:B------:R-:W-:Y:S02]  /*7ea0*/  IMAD.IADD R3, R0, 0x1, R3 ;  /* 0x0000000100037824 */ /* 0x000fe400078e0203 */
[----:B------:R-:W-:Y:S02]  /*7eb0*/  IMAD.IADD R5, R5, 0x1, -R0 ;  /* 0x0000000105057824 */ /* 0x000fe400078e0a00 */
[----:B--2---:R-:W-:-:S03]  /*7ec0*/  FMUL.FTZ R6, R9, R3 ;  /* 0x0000000309067220 */ /* 0x004fc60000410000 */
[----:B------:R-:W-:Y:S01]  /*7ed0*/  ISETP.NE.AND P1, PT, R5, RZ, PT ;  /* 0x000000ff0500720c */ /* 0x000fe20003f25270 */
        /* <DEDUP_REMOVED lines=8> */
.L_x_7843:
[----:B------:R-:W-:Y:S05]  /*7f60*/  BSYNC.RECONVERGENT B2 ;  /* 0x0000000000027941 */ /* 0x000fea0003800200 */
.L_x_7842:
[----:B------:R-:W-:-:S04]  /*7f70*/  FMUL.FTZ R3, R3, 1.1920928955078125e-07 ;  /* 0x3400000003037820 */ /* 0x000fc80000410000 */
[----:B------:R-:W-:-:S07]  /*7f80*/  FMUL.FTZ R3, R8, R3 ;  /* 0x0000000308037220 */ /* 0x000fce0000410000 */
.L_x_7837:
[----:B------:R-:W-:Y:S05]  /*7f90*/  BSYNC.RECONVERGENT B0 ;  /* 0x0000000000007941 */ /* 0x000fea0003800200 */
.L_x_7836:
[C---:B------:R-:W-:Y:S02]  /*7fa0*/  FSETP.NAN.FTZ.AND P0, PT, |R3|.reuse, |R3|, PT ;  /* 0x400000030300720b */ /* 0x040fe40003f18200 */
[----:B------:R-:W-:-:S04]  /*7fb0*/  LOP3.LUT R18, R3, 0x80000000, R18, 0xb8, !PT ;  /* 0x8000000003127812 */ /* 0x000fc800078eb812 */
[----:B------:R-:W-:-:S07]  /*7fc0*/  FSEL R18, R3, R18, P0 ;  /* 0x0000001203127208 */ /* 0x000fce0000000000 */
.L_x_7835:
[----:B------:R-:W-:Y:S05]  /*7fd0*/  BSYNC.RECONVERGENT B1 ;  /* 0x0000000000017941 */ /* 0x000fea0003800200 */
.L_x_7834:
[----:B------:R-:W-:Y:S01]  /*7fe0*/  VIADD R0, R25, 0x100 ;  /* 0x0000010019007836 */ /* 0x000fe20000000000 */
[----:B------:R-:W-:Y:S04]  /*7ff0*/  BSSY.RECONVERGENT B1, `(.L_x_7845) ;  /* 0x0000046000017945 */ /* 0x000fe80003800200 */
[----:B------:R-:W-:-:S13]  /*8000*/  ISETP.GE.AND P0, PT, R0, R17, PT ;  /* 0x000000110000720c */ /* 0x000fda0003f06270 */
[----:B------:R-:W-:Y:S05]  /*8010*/  @P0 BRA `(.L_x_7846) ;  /* 0x00000004000c0947 */ /* 0x000fea0003800000 */
[C---:B--2-45:R-:W-:Y:S01]  /*8020*/  FSETP.GEU.FTZ.AND P0, PT, |R22|.reuse, |R23|, PT ;  /* 0x400000171600720b */ /* 0x074fe20003f1e200 */
        /* <DEDUP_REMOVED lines=26> */
.L_x_7852:
[----:B------:R-:W-:Y:S01]  /*81d0*/  FSETP.GEU.FTZ.AND P0, PT, R6, -R8, PT ;  /* 0x800000080600720b */ /* 0x000fe20003f1e000 */
[----:B------:R-:W-:-:S12]  /*81e0*/  FADD.FTZ R0, R0, -1 ;  /* 0xbf80000000007421 */ /* 0x000fd80000010000 */
[----:B------:R-:W-:-:S07]  /*81f0*/  @!P0 FADD.FTZ R0, R0, -1 ;  /* 0xbf80000000008421 */ /* 0x000fce0000010000 */
.L_x_7851:
[----:B------:R-:W-:Y:S05]  /*8200*/  BSYNC.RECONVERGENT B2 ;  /* 0x0000000000027941 */ /* 0x000fea0003800200 */
.L_x_7850:
[----:B------:R-:W-:Y:S01]  /*8210*/  FFMA.FTZ R3, -R8, R0, R3 ;  /* 0x0000000008037223 */ /* 0x000fe20000010103 */
[----:B------:R-:W-:Y:S06]  /*8220*/  BRA `(.L_x_7848) ;  /* 0x0000000000787947 */ /* 0x000fec0003800000 */
.L_x_7849:
        /* <DEDUP_REMOVED lines=14> */
.L_x_7855:
        /* <DEDUP_REMOVED lines=13> */
.L_x_7854:
[----:B------:R-:W-:Y:S05]  /*83e0*/  BSYNC.RECONVERGENT B2 ;  /* 0x0000000000027941 */ /* 0x000fea0003800200 */
.L_x_7853:
[----:B------:R-:W-:-:S04]  /*83f0*/  FMUL.FTZ R3, R3, 1.1920928955078125e-07 ;  /* 0x3400000003037820 */ /* 0x000fc80000410000 */
[----:B------:R-:W-:-:S07]  /*8400*/  FMUL.FTZ R3, R8, R3 ;  /* 0x0000000308037220 */ /* 0x000fce0000410000 */
.L_x_7848:
[----:B------:R-:W-:Y:S05]  /*8410*/  BSYNC.RECONVERGENT B0 ;  /* 0x0000000000007941 */ /* 0x000fea0003800200 */
.L_x_7847:
[C---:B------:R-:W-:Y:S02]  /*8420*/  FSETP.NAN.FTZ.AND P0, PT, |R3|.reuse, |R3|, PT ;  /* 0x400000030300720b */ /* 0x040fe40003f18200 */
[----:B------:R-:W-:-:S04]  /*8430*/  LOP3.LUT R22, R3, 0x80000000, R22, 0xb8, !PT ;  /* 0x8000000003167812 */ /* 0x000fc800078eb816 */
[----:B------:R-:W-:-:S07]  /*8440*/  FSEL R22, R3, R22, P0 ;  /* 0x0000001603167208 */ /* 0x000fce0000000000 */
.L_x_7846:
[----:B------:R-:W-:Y:S05]  /*8450*/  BSYNC.RECONVERGENT B1 ;  /* 0x0000000000017941 */ /* 0x000fea0003800200 */
.L_x_7845:
[----:B------:R-:W-:Y:S01]  /*8460*/  VIADD R0, R25, 0x180 ;  /* 0x0000018019007836 */ /* 0x000fe20000000000 */
[----:B------:R-:W-:Y:S04]  /*8470*/  BSSY.RECONVERGENT B1, `(.L_x_7856) ;  /* 0x0000046000017945 */ /* 0x000fe80003800200 */
[----:B------:R-:W-:-:S13]  /*8480*/  ISETP.GE.AND P0, PT, R0, R17, PT ;  /* 0x000000110000720c */ /* 0x000fda0003f06270 */
[----:B------:R-:W-:Y:S05]  /*8490*/  @P0 BRA `(.L_x_7857) ;  /* 0x00000004000c0947 */ /* 0x000fea0003800000 */
[C---:B-12--5:R-:W-:Y:S01]  /*84a0*/  FSETP.GEU.FTZ.AND P0, PT, |R16|.reuse, |R19|, PT ;  /* 0x400000131000720b */ /* 0x066fe20003f1e200 */
        /* <DEDUP_REMOVED lines=17> */
[----:B0---4-:R-:W-:Y:S01]  /*85c0*/  FADD.FTZ R5, |R19|, |R19| ;  /* 0x4000001313057221 */ /* 0x011fe20000010200 */
        /* <DEDUP_REMOVED lines=8> */
.L_x_7863:
[----:B------:R-:W-:Y:S01]  /*8650*/  FSETP.GEU.FTZ.AND P0, PT, R6, -R8, PT ;  /* 0x800000080600720b */ /* 0x000fe20003f1e000 */
[----:B------:R-:W-:-:S12]  /*8660*/  FADD.FTZ R0, R0, -1 ;  /* 0xbf80000000007421 */ /* 0x000fd80000010000 */
[----:B------:R-:W-:-:S07]  /*8670*/  @!P0 FADD.FTZ R0, R0, -1 ;  /* 0xbf80000000008421 */ /* 0x000fce0000010000 */
.L_x_7862:
[----:B------:R-:W-:Y:S05]  /*8680*/  BSYNC.RECONVERGENT B2 ;  /* 0x0000000000027941 */ /* 0x000fea0003800200 */
.L_x_7861:
[----:B------:R-:W-:Y:S01]  /*8690*/  FFMA.FTZ R3, -R8, R0, R3 ;  /* 0x0000000008037223 */ /* 0x000fe20000010103 */
[----:B------:R-:W-:Y:S06]  /*86a0*/  BRA `(.L_x_7859) ;  /* 0x0000000000787947 */ /* 0x000fec0003800000 */
.L_x_7860:
[----:B------:R-:W-:Y:S01]  /*86b0*/  LOP3.LUT R8, R6, 0xff800000, RZ, 0xc0, !PT ;  /* 0xff80000006087812 */ /* 0x000fe200078ec0ff */
[----:B------:R-:W-:Y:S01]  /*86c0*/  BSSY.RECONVERGENT B2, `(.L_x_7864) ;  /* 0x000001a000027945 */ /* 0x000fe20003800200 */
[C---:B------:R-:W-:Y:S02]  /*86d0*/  ISETP.GT.U32.AND P0, PT, R3.reuse, 0x7f7fffff, PT ;  /* 0x7f7fffff0300780c */ /* 0x040fe40003f04070 */
[C---:B------:R-:W-:Y:S02]  /*86e0*/  IADD3 R0, PT, PT, R3.reuse, 0xb800000, -R8 ;  /* 0x0b80000003007810 */ /* 0x040fe40007ffe808 */
[----:B------:R-:W-:Y:S02]  /*86f0*/  LOP3.LUT R3, R3, 0x7fffff, RZ, 0xc0, !PT ;  /* 0x007fffff03037812 */ /* 0x000fe400078ec0ff */
[----:B0---4-:R-:W-:Y:S02]  /*8700*/  LOP3.LUT P1, R5, R0, 0xff800000, RZ, 0xc0, !PT ;  /* 0xff80000000057812 */ /* 0x011fe4000782c0ff */
        /* <DEDUP_REMOVED lines=8> */
.L_x_7866:
        /* <DEDUP_REMOVED lines=13> */
.L_x_7865:
[----:B------:R-:W-:Y:S05]  /*8860*/  BSYNC.RECONVERGENT B2 ;  /* 0x0000000000027941 */ /* 0x000fea0003800200 */
.L_x_7864:
[----:B------:R-:W-:-:S04]  /*8870*/  FMUL.FTZ R3, R3, 1.1920928955078125e-07 ;  /* 0x3400000003037820 */ /* 0x000fc80000410000 */
[----:B------:R-:W-:-:S07]  /*8880*/  FMUL.FTZ R3, R8, R3 ;  /* 0x0000000308037220 */ /* 0x000fce0000410000 */
.L_x_7859:
[----:B------:R-:W-:Y:S05]  /*8890*/  BSYNC.RECONVERGENT B0 ;  /* 0x0000000000007941 */ /* 0x000fea0003800200 */
.L_x_7858:
[C---:B------:R-:W-:Y:S02]  /*88a0*/  FSETP.NAN.FTZ.AND P0, PT, |R3|.reuse, |R3|, PT ;  /* 0x400000030300720b */ /* 0x040fe40003f18200 */
[----:B0-----:R-:W-:-:S04]  /*88b0*/  LOP3.LUT R24, R3, 0x80000000, R16, 0xb8, !PT ;  /* 0x8000000003187812 */ /* 0x001fc800078eb810 */
[----:B------:R-:W-:-:S07]  /*88c0*/  FSEL R24, R3, R24, P0 ;  /* 0x0000001803187208 */ /* 0x000fce0000000000 */
.L_x_7857:
[----:B------:R-:W-:Y:S05]  /*88d0*/  BSYNC.RECONVERGENT B1 ;  /* 0x0000000000017941 */ /* 0x000fea0003800200 */
.L_x_7856:
[----:B--2--5:R-:W2:Y:S01]  /*88e0*/  LDC.U8 R16, c[0x0][0x3b0] ;  /* 0x0000ec00ff107b82 */ /* 0x024ea20000000000 */
[----:B------:R-:W-:Y:S01]  /*88f0*/  ISETP.GE.AND P0, PT, R25, R17, PT ;  /* 0x000000111900720c */ /* 0x000fe20003f06270 */
[----:B------:R-:W-:Y:S04]  /*8900*/  BSSY.RECONVERGENT B7, `(.L_x_7867) ;  /* 0x00002cc000077945 */ /* 0x000fe80003800200 */
[----:B------:R-:W-:Y:S08]  /*8910*/  BSSY.RELIABLE B6, `(.L_x_7868) ;  /* 0x00001e6000067945 */ /* 0x000ff00003800100 */
[----:B------:R-:W-:Y:S05]  /*8920*/  @P0 BRA `(.L_x_7869) ;  /* 0x0000001c00840947 */ /* 0x000fea0003800000 */
[----:B------:R-:W5:Y:S01]  /*8930*/  LDCU UR4, c[0x0][0x3b4] ;  /* 0x00007680ff0477ac */ /* 0x000f620008000800 */
[----:B0-----:R-:W0:Y:S01]  /*8940*/  LDC.64 R8, c[0x0][0x388] ;  /* 0x0000e200ff087b82 */ /* 0x001e220000000a00 */
[----:B------:R-:W-:Y:S01]  /*8950*/  IMAD R0, R2, 0x200, R25 ;  /* 0x0000020002007824 */ /* 0x000fe200078e0219 */
[----:B--2-4-:R-:W-:-:S03]  /*8960*/  PRMT R5, R16, 0x9910, RZ ;  /* 0x0000991010057816 */ /* 0x014fc600000000ff */
        /* <DEDUP_REMOVED lines=14> */
[----:B------:R-:W0:Y:S01]  /*8a50*/  F2I.FTZ.TRUNC.NTZ R3, R4 ;  /* 0x0000000400037305 */ /* 0x000e22000021f100 */
[----:B------:R-:W-:Y:S01]  /*8a60*/  IMAD.MOV.U32 R25, RZ, RZ, R26 ;  /* 0x000000ffff197224 */ /* 0x000fe200078e001a */
[----:B0-----:R0:W-:Y:S01]  /*8a70*/  STG.E.U8 desc[UR36][R8.64], R3 ;  /* 0x0000000308007986 */ /* 0x0011e2000c101124 */
[----:B------:R-:W-:Y:S05]  /*8a80*/  BRA `(.L_x_7875) ;  /* 0x0000000c00907947 */ /* 0x000fea0003800000 */
.L_x_7873:
[----:B------:R-:W0:Y:S01]  /*8a90*/  F2I.S64.TRUNC R4, R4 ;  /* 0x0000000400047311 */ /* 0x000e22000020d900 */
[----:B------:R-:W-:Y:S02]  /*8aa0*/  IMAD.MOV.U32 R25, RZ, RZ, R26 ;  /* 0x000000ffff197224 */ /* 0x000fe400078e001a */
[----:B0-----:R-:W-:-:S05]  /*8ab0*/  IMAD.MOV.U32 R3, RZ, RZ, R4 ;  /* 0x000000ffff037224 */ /* 0x001fca00078e0004 */
[----:B------:R0:W-:Y:S01]  /*8ac0*/  STG.E.U8 desc[UR36][R8.64], R3 ;  /* 0x0000000308007986 */ /* 0x0001e2000c101124 */
[----:B------:R-:W-:Y:S05]  /*8ad0*/  BRA `(.L_x_7875) ;  /* 0x0000000c007c7947 */ /* 0x000fea0003800000 */
.L_x_7872:
[----:B------:R-:W-:-:S13]  /*8ae0*/  ISETP.NE.AND P0, PT, R0, 0x2, PT ;  /* 0x000000020000780c */ /* 0x000fda0003f05270 */
[----:B------:R-:W-:Y:S05]  /*8af0*/  @!P0 BRA `(.L_x_7876) ;  /* 0x0000000000308947 */ /* 0x000fea0003800000 */
[----:B------:R-:W-:-:S13]  /*8b00*/  ISETP.NE.AND P0, PT, R0, 0x3, PT ;  /* 0x000000030000780c */ /* 0x000fda0003f05270 */
[----:B------:R-:W-:Y:S05]  /*8b10*/  @!P0 BRA `(.L_x_7877) ;  /* 0x0000000000188947 */ /* 0x000fea0003800000 */
[----:B------:R-:W-:-:S13]  /*8b20*/  ISETP.NE.AND P0, PT, R0, 0x4, PT ;  /* 0x000000040000780c */ /* 0x000fda0003f05270 */
[----:B------:R-:W-:Y:S05]  /*8b30*/  @P0 BRA `(.L_x_7874) ;  /* 0x0000000800c00947 */ /* 0x000fea0003800000 */
[----:B------:R-:W0:Y:S01]  /*8b40*/  F2I.S64.TRUNC R4, R4 ;  /* 0x0000000400047311 */ /* 0x000e22000020d900 */
[----:B------:R-:W-:Y:S01]  /*8b50*/  IMAD.MOV.U32 R25, RZ, RZ, R26 ;  /* 0x000000ffff197224 */ /* 0x000fe200078e001a */
[----:B0-----:R0:W-:Y:S01]  /*8b60*/  STG.E.64 desc[UR36][R8.64], R4 ;  /* 0x0000000408007986 */ /* 0x0011e2000c101b24 */
[----:B------:R-:W-:Y:S05]  /*8b70*/  BRA `(.L_x_7875) ;  /* 0x0000000c00547947 */ /* 0x000fea0003800000 */
.L_x_7877:
[----:B------:R-:W0:Y:S01]  /*8b80*/  F2I.FTZ.TRUNC.NTZ R3, R4 ;  /* 0x0000000400037305 */ /* 0x000e22000021f100 */
[----:B------:R-:W-:Y:S01]  /*8b90*/  IMAD.MOV.U32 R25, RZ, RZ, R26 ;  /* 0x000000ffff197224 */ /* 0x000fe200078e001a */
[----:B0-----:R0:W-:Y:S01]  /*8ba0*/  STG.E desc[UR36][R8.64], R3 ;  /* 0x0000000308007986 */ /* 0x0011e2000c101924 */
[----:B------:R-:W-:Y:S05]  /*8bb0*/  BRA `(.L_x_7875) ;  /* 0x0000000c00447947 */ /* 0x000fea0003800000 */
.L_x_7876:
[----:B------:R-:W0:Y:S01]  /*8bc0*/  F2I.FTZ.TRUNC.NTZ R3, R4 ;  /* 0x0000000400037305 */ /* 0x000e22000021f100 */
[----:B------:R-:W-:Y:S01]  /*8bd0*/  IMAD.MOV.U32 R25, RZ, RZ, R26 ;  /* 0x000000ffff197224 */ /* 0x000fe200078e001a */
[----:B0-----:R0:W-:Y:S01]  /*8be0*/  STG.E.U16 desc[UR36][R8.64], R3 ;  /* 0x0000000308007986 */ /* 0x0011e2000c101524 */
[----:B------:R-:W-:Y:S05]  /*8bf0*/  BRA `(.L_x_7875) ;  /* 0x0000000c00347947 */ /* 0x000fea0003800000 */
.L_x_7871:
[----:B------:R-:W-:-:S13]  /*8c00*/  ISETP.GT.AND P0, PT, R0, 0x6, PT ;  /* 0x000000060000780c */ /* 0x000fda0003f04270 */
[----:B------:R-:W-:Y:S05]  /*8c10*/  @P0 BRA `(.L_x_7878) ;  /* 0x00000000002c0947 */ /* 0x000fea0003800000 */
[----:B------:R-:W-:-:S13]  /*8c20*/  ISETP.NE.AND P0, PT, R0, 0x5, PT ;  /* 0x000000050000780c */ /* 0x000fda0003f05270 */
[----:B------:R-:W-:Y:S05]  /*8c30*/  @!P0 BRA `(.L_x_7879) ;  /* 0x0000000000148947 */ /* 0x000fea0003800000 */
[----:B------:R-:W-:-:S13]  /*8c40*/  ISETP.NE.AND P0, PT, R0, 0x6, PT ;  /* 0x000000060000780c */ /* 0x000fda0003f05270 */
[----:B------:R-:W-:Y:S05]  /*8c50*/  @P0 BRA `(.L_x_7874) ;  /* 0x0000000800780947 */ /* 0x000fea0003800000 */
[----:B------:R0:W-:Y:S01]  /*8c60*/  STG.E desc[UR36][R8.64], R4 ;  /* 0x0000000408007986 */ /* 0x0001e2000c101924 */
[----:B------:R-:W-:Y:S01]  /*8c70*/  IMAD.MOV.U32 R25, RZ, RZ, R26 ;  /* 0x000000ffff197224 */ /* 0x000fe200078e001a */
[----:B------:R-:W-:Y:S06]  /*8c80*/  BRA `(.L_x_7875) ;  /* 0x0000000c00107947 */ /* 0x000fec0003800000 */
.L_x_7879:
[----:B------:R-:W-:Y:S01]  /*8c90*/  F2FP.F16.F32.PACK_AB R4, RZ, R4 ;  /* 0x00000004ff04723e */ /* 0x000fe200000000ff */
[----:B------:R-:W-:-:S04]  /*8ca0*/  IMAD.MOV.U32 R25, RZ, RZ, R26 ;  /* 0x000000ffff197224 */ /* 0x000fc800078e001a */
[----:B------:R2:W-:Y:S01]  /*8cb0*/  STG.E.U16 desc[UR36][R8.64], R4 ;  /* 0x0000000408007986 */ /* 0x0005e2000c101524 */
[----:B------:R-:W-:Y:S05]  /*8cc0*/  BRA `(.L_x_7875) ;  /* 0x0000000c00007947 */ /* 0x000fea0003800000 */
.L_x_7878:
[----:B------:R-:W-:-:S13]  /*8cd0*/  ISETP.NE.AND P0, PT, R0, 0x7, PT ;  /* 0x000000070000780c */ /* 0x000fda0003f05270 */
[----:B------:R-:W-:Y:S05]  /*8ce0*/  @!P0 BRA `(.L_x_7880) ;  /* 0x0000000000348947 */ /* 0x000fea0003800000 */
[----:B------:R-:W-:-:S13]  /*8cf0*/  ISETP.NE.AND P0, PT, R0, 0x8, PT ;  /* 0x000000080000780c */ /* 0x000fda0003f05270 */
[----:B------:R-:W-:Y:S05]  /*8d00*/  @!P0 BRA `(.L_x_7881) ;  /* 0x0000000000188947 */ /* 0x000fea0003800000 */
[----:B------:R-:W-:-:S13]  /*8d10*/  ISETP.NE.AND P0, PT, R0, 0x9, PT ;  /* 0x000000090000780c */ /* 0x000fda0003f05270 */
[----:B------:R-:W-:Y:S05]  /*8d20*/  @P0 BRA `(.L_x_7874) ;  /* 0x0000000800440947 */ /* 0x000fea0003800000 */
[----:B------:R-:W-:Y:S02]  /*8d30*/  IMAD.MOV.U32 R5, RZ, RZ, RZ ;  /* 0x000000ffff057224 */ /* 0x000fe400078e00ff */
[----:B------:R-:W-:-:S03]  /*8d40*/  IMAD.MOV.U32 R25, RZ, RZ, R26 ;  /* 0x000000ffff197224 */ /* 0x000fc600078e001a */
[----:B------:R0:W-:Y:S01]  /*8d50*/  STG.E.64 desc[UR36][R8.64], R4 ;  /* 0x0000000408007986 */ /* 0x0001e2000c101b24 */
[----:B------:R-:W-:Y:S05]  /*8d60*/  BRA `(.L_x_7875) ;  /* 0x0000000800d87947 */ /* 0x000fea0003800000 */
.L_x_7881:
[----:B------:R-:W-:Y:S01]  /*8d70*/  F2FP.F16.F32.PACK_AB R3, RZ, R4 ;  /* 0x00000004ff03723e */ /* 0x000fe200000000ff */
[----:B------:R-:W-:-:S03]  /*8d80*/  IMAD.MOV.U32 R25, RZ, RZ, R26 ;  /* 0x000000ffff197224 */ /* 0x000fc600078e001a */
[----:B------:R-:W-:-:S05]  /*8d90*/  PRMT R3, R3, 0x5410, RZ ;  /* 0x0000541003037816 */ /* 0x000fca00000000ff */
[----:B------:R0:W-:Y:S01]  /*8da0*/  STG.E desc[UR36][R8.64], R3 ;  /* 0x0000000308007986 */ /* 0x0001e2000c101924 */
[----:B------:R-:W-:Y:S05]  /*8db0*/  BRA `(.L_x_7875) ;  /* 0x0000000800c47947 */ /* 0x000fea0003800000 */
.L_x_7880:
[----:B------:R-:W-:Y:S01]  /*8dc0*/  FMUL.FTZ R4, R4, 1 ;  /* 0x3f80000004047820 */ /* 0x000fe20000410000 */
[----:B------:R-:W-:-:S05]  /*8dd0*/  IMAD.MOV.U32 R25, RZ, RZ, R26 ;  /* 0x000000ffff197224 */ /* 0x000fca00078e001a */
[----:B------:R-:W0:Y:S02]  /*8de0*/  F2F.F64.F32 R4, R4 ;  /* 0x0000000400047310 */ /* 0x000e240000201800 */
[----:B0-----:R4:W-:Y:S01]  /*8df0*/  STG.E.64 desc[UR36][R8.64], R4 ;  /* 0x0000000408007986 */ /* 0x0019e2000c101b24 */
[----:B------:R-:W-:Y:S05]  /*8e00*/  BRA `(.L_x_7875) ;  /* 0x0000000800b07947 */ /* 0x000fea0003800000 */
.L_x_7870:
        /* <DEDUP_REMOVED lines=8> */
[----:B------:R-:W-:Y:S01]  /*8e90*/  FSETP.NEU.FTZ.AND P0, PT, R4, RZ, PT ;  /* 0x000000ff0400720b */ /* 0x000fe20003f1d000 */
[----:B------:R-:W-:-:S03]  /*8ea0*/  IMAD.MOV.U32 R25, RZ, RZ, R26 ;  /* 0x000000ffff197224 */ /* 0x000fc600078e001a */
[----:B------:R-:W-:-:S05]  /*8eb0*/  SEL R3, RZ, 0x1, !P0 ;  /* 0x00000001ff037807 */ /* 0x000fca0004000000 */
[----:B------:R0:W-:Y:S01]  /*8ec0*/  STG.E.U8 desc[UR36][R8.64], R3 ;  /* 0x0000000308007986 */ /* 0x0001e2000c101124 */
[----:B------:R-:W-:Y:S05]  /*8ed0*/  BRA `(.L_x_7875) ;  /* 0x00000008007c7947 */ /* 0x000fea0003800000 */
.L_x_7884:
[----:B------:R-:W-:Y:S01]  /*8ee0*/  FMUL.FTZ R4, R4, 1 ;  /* 0x3f80000004047820 */ /* 0x000fe20000410000 */
[----:B------:R-:W-:Y:S01]  /*8ef0*/  CS2R R6, SRZ ;  /* 0x0000000000067805 */ /* 0x000fe2000001ff00 */
[----:B------:R-:W-:-:S04]  /*8f00*/  IMAD.MOV.U32 R25, RZ, RZ, R26 ;  /* 0x000000ffff197224 */ /* 0x000fc800078e001a */
[----:B------:R-:W0:Y:S02]  /*8f10*/  F2F.F64.F32 R4, R4 ;  /* 0x0000000400047310 */ /* 0x000e240000201800 */
[----:B0-----:R0:W-:Y:S01]  /*8f20*/  STG.E.128 desc[UR36][R8.64], R4 ;  /* 0x0000000408007986 */ /* 0x0011e2000c101d24 */
[----:B------:R-:W-:Y:S05]  /*8f30*/  BRA `(.L_x_7875) ;  /* 0x0000000800647947 */ /* 0x000fea0003800000 */
.L_x_7883:
[----:B------:R-:W-:-:S13]  /*8f40*/  ISETP.NE.AND P0, PT, R0, 0xf, PT ;  /* 0x0000000f0000780c */ /* 0x000fda0003f05270 */
[----:B------:R-:W-:Y:S05]  /*8f50*/  @!P0 BRA `(.L_x_7885) ;  /* 0x0000000000a08947 */ /* 0x000fea0003800000 */
[----:B------:R-:W-:-:S13]  /*8f60*/  ISETP.NE.AND P0, PT, R0, 0x17, PT ;  /* 0x000000170000780c */ /* 0x000fda0003f05270 */
[----:B------:R-:W-:Y:S05]  /*8f70*/  @!P0 BRA `(.L_x_7886) ;  /* 0x00000000004c8947 */ /* 0x000fea0003800000 */
[----:B------:R-:W-:-:S13]  /*8f80*/  ISETP.NE.AND P0, PT, R0, 0x18, PT ;  /* 0x000000180000780c */ /* 0x000fda0003f05270 */
[----:B------:R-:W-:Y:S05]  /*8f90*/  @P0 BRA `(.L_x_7874) ;  /* 0x0000000400a80947 */ /* 0x000fea0003800000 */
[----:B------:R-:W-:Y:S01]  /*8fa0*/  LOP3.LUT R6, R4, 0x7fffffff, RZ, 0xc0, !PT ;  /* 0x7fffffff04067812 */ /* 0x000fe200078ec0ff */
[----:B------:R-:W-:Y:S01]  /*8fb0*/  BSSY.RECONVERGENT B0, `(.L_x_7887) ;  /* 0x000000b000007945 */ /* 0x000fe20003800200 */
[----:B------:R-:W-:Y:S01]  /*8fc0*/  SHF.R.U32.HI R5, RZ, 0x18, R4 ;  /* 0x00000018ff057819 */ /* 0x000fe20000011604 */
[----:B------:R-:W-:Y:S01]  /*8fd0*/  IMAD.MOV.U32 R0, RZ, RZ, 0x7f ;  /* 0x0000007fff007424 */ /* 0x000fe200078e00ff */
        /* <DEDUP_REMOVED lines=8> */
.L_x_7888:
[----:B------:R-:W-:Y:S05]  /*9060*/  BSYNC.RECONVERGENT B0 ;  /* 0x0000000000007941 */ /* 0x000fea0003800200 */
.L_x_7887:
[----:B------:R-:W-:Y:S01]  /*9070*/  LOP3.LUT R5, R0, 0x80, R5, 0xf8, !PT ;  /* 0x0000008000057812 */ /* 0x000fe200078ef805 */
[----:B------:R-:W-:-:S04]  /*9080*/  IMAD.MOV.U32 R25, RZ, RZ, R26 ;  /* 0x000000ffff197224 */ /* 0x000fc800078e001a */
[----:B------:R0:W-:Y:S01]  /*9090*/  STG.E.U8 desc[UR36][R8.64], R5 ;  /* 0x0000000508007986 */ /* 0x0001e2000c101124 */
[----:B------:R-:W-:Y:S05]  /*90a0*/  BRA `(.L_x_7875) ;  /* 0x0000000800087947 */ /* 0x000fea0003800000 */
.L_x_7886:
[----:B------:R-:W-:Y:S01]  /*90b0*/  LOP3.LUT R5, R4, 0x7fffffff, RZ, 0xc0, !PT ;  /* 0x7fffffff04057812 */ /* 0x000fe200078ec0ff */
[----:B------:R-:W-:Y:S01]  /*90c0*/  BSSY.RECONVERGENT B0, `(.L_x_7889) ;  /* 0x000000d000007945 */ /* 0x000fe20003800200 */
        /* <DEDUP_REMOVED lines=12> */
.L_x_7890:
[----:B------:R-:W-:Y:S05]  /*9190*/  BSYNC.RECONVERGENT B0 ;  /* 0x0000000000007941 */ /* 0x000fea0003800200 */
.L_x_7889:
[----:B------:R-:W-:Y:S01]  /*91a0*/  LOP3.LUT R3, R0, 0x80, R7, 0xf8, !PT ;  /* 0x0000008000037812 */ /* 0x000fe200078ef807 */
[----:B------:R-:W-:-:S04]  /*91b0*/  IMAD.MOV.U32 R25, RZ, RZ, R26 ;  /* 0x000000ffff197224 */ /* 0x000fc800078e001a */
[----:B------:R0:W-:Y:S01]  /*91c0*/  STG.E.U8 desc[UR36][R8.64], R3 ;  /* 0x0000000308007986 */ /* 0x0001e2000c101124 */
[----:B------:R-:W-:Y:S05]  /*91d0*/  BRA `(.L_x_7875) ;  /* 0x0000000400bc7947 */ /* 0x000fea0003800000 */
.L_x_7885:
[----:B------:R-:W-:Y:S01]  /*91e0*/  F2FP.BF16.F32.PACK_AB R4, RZ, R4 ;  /* 0x00000004ff04723e */ /* 0x000fe200000010ff */
[----:B------:R-:W-:-:S04]  /*91f0*/  IMAD.MOV.U32 R25, RZ, RZ, R26 ;  /* 0x000000ffff197224 */ /* 0x000fc800078e001a */
[----:B------:R0:W-:Y:S01]  /*9200*/  STG.E.U16 desc[UR36][R8.64], R4 ;  /* 0x0000000408007986 */ /* 0x0001e2000c101524 */
[----:B------:R-:W-:Y:S05]  /*9210*/  BRA `(.L_x_7875) ;  /* 0x0000000400ac7947 */ /* 0x000fea0003800000 */
.L_x_7882:
        /* <DEDUP_REMOVED lines=8> */
[----:B------:R-:W0:Y:S01]  /*92a0*/  F2I.FTZ.U32.TRUNC.NTZ R3, R4 ;  /* 0x0000000400037305 */ /* 0x000e22000021f000 */
[----:B------:R-:W-:Y:S01]  /*92b0*/  IMAD.MOV.U32 R25, RZ, RZ, R26 ;  /* 0x000000ffff197224 */ /* 0x000fe200078e001a */
[----:B0-----:R0:W-:Y:S01]  /*92c0*/  STG.E.U16 desc[UR36][R8.64], R3 ;  /* 0x0000000308007986 */ /* 0x0011e2000c101524 */
[----:B------:R-:W-:Y:S05]  /*92d0*/  BRA `(.L_x_7875) ;  /* 0x00000004007c7947 */ /* 0x000fea0003800000 */
.L_x_7893:
        /* <DEDUP_REMOVED lines=12> */
.L_x_7896:
[----:B------:R-:W-:-:S04]  /*93a0*/  SHF.R.U32.HI R0, RZ, 0x14, R4 ;  /* 0x00000014ff007819 */ /* 0x000fc80000011604 */
[----:B------:R-:W-:-:S04]  /*93b0*/  LOP3.LUT R3, R0, 0x1, RZ, 0xc0, !PT ;  /* 0x0000000100037812 */ /* 0x000fc800078ec0ff */
[----:B------:R-:W-:-:S04]  /*93c0*/  IADD3 R0, PT, PT, R4, 0x487ffff, R3 ;  /* 0x0487ffff04007810 */ /* 0x000fc80007ffe003 */
[----:B------:R-:W-:-:S04]  /*93d0*/  SHF.R.U32.HI R0, RZ, 0x14, R0 ;  /* 0x00000014ff007819 */ /* 0x000fc80000011600 */
[----:B------:R-:W-:-:S07]  /*93e0*/  LOP3.LUT R3, R0, 0xff, RZ, 0xc0, !PT ;  /* 0x000000ff00037812 */ /* 0x000fce00078ec0ff */
.L_x_7897:
[----:B------:R-:W-:-:S04]  /*93f0*/  SHF.R.U32.HI R4, RZ, 0x18, R4 ;  /* 0x00000018ff047819 */ /* 0x000fc80000011604 */
[----:B------:R-:W-:-:S04]  /*9400*/  LOP3.LUT R3, R3, 0x80, R4, 0xf8, !PT ;  /* 0x0000008003037812 */ /* 0x000fc800078ef804 */
[----:B------:R-:W-:-:S07]  /*9410*/  PRMT R0, R3, 0x7610, R0 ;  /* 0x0000761003007816 */ /* 0x000fce0000000000 */
.L_x_7895:
[----:B------:R-:W-:Y:S05]  /*9420*/  BSYNC.RECONVERGENT B0 ;  /* 0x0000000000007941 */ /* 0x000fea0003800200 */
.L_x_7894:
[----:B------:R0:W-:Y:S01]  /*9430*/  STG.E.U8 desc[UR36][R8.64], R0 ;  /* 0x0000000008007986 */ /* 0x0001e2000c101124 */
[----:B------:R-:W-:Y:S01]  /*9440*/  IMAD.MOV.U32 R25, RZ, RZ, R26 ;  /* 0x000000ffff197224 */ /* 0x000fe200078e001a */
[----:B------:R-:W-:Y:S06]  /*9450*/  BRA `(.L_x_7875) ;  /* 0x00000004001c7947 */ /* 0x000fec0003800000 */
.L_x_7892:
        /* <DEDUP_REMOVED lines=12> */
.L_x_7900:
[----:B------:R-:W-:-:S04]  /*9520*/  SHF.R.U32.HI R0, RZ, 0x15, R4 ;  /* 0x00000015ff007819 */ /* 0x000fc80000011604 */
[----:B------:R-:W-:-:S04]  /*9530*/  LOP3.LUT R3, R0, 0x1, RZ, 0xc0, !PT ;  /* 0x0000000100037812 */ /* 0x000fc800078ec0ff */
[----:B------:R-:W-:-:S04]  /*9540*/  IADD3 R0, PT, PT, R4, 0x88fffff, R3 ;  /* 0x088fffff04007810 */ /* 0x000fc80007ffe003 */
[----:B------:R-:W-:-:S04]  /*9550*/  SHF.R.U32.HI R0, RZ, 0x15, R0 ;  /* 0x00000015ff007819 */ /* 0x000fc80000011600 */
[----:B------:R-:W-:-:S07]  /*9560*/  LOP3.LUT R3, R0, 0xff, RZ, 0xc0, !PT ;  /* 0x000000ff00037812 */ /* 0x000fce00078ec0ff */
.L_x_7901:
[----:B------:R-:W-:-:S04]  /*9570*/  SHF.R.U32.HI R4, RZ, 0x18, R4 ;  /* 0x00000018ff047819 */ /* 0x000fc80000011604 */
[----:B------:R-:W-:-:S04]  /*9580*/  LOP3.LUT R3, R3, 0x80, R4, 0xf8, !PT ;  /* 0x0000008003037812 */ /* 0x000fc800078ef804 */
[----:B------:R-:W-:-:S07]  /*9590*/  PRMT R0, R3, 0x7610, R0 ;  /* 0x0000761003007816 */ /* 0x000fce0000000000 */
.L_x_7899:
[----:B------:R-:W-:Y:S05]  /*95a0*/  BSYNC.RECONVERGENT B0 ;  /* 0x0000000000007941 */ /* 0x000fea0003800200 */
.L_x_7898:
[----:B------:R0:W-:Y:S01]  /*95b0*/  STG.E.U8 desc[UR36][R8.64], R0 ;  /* 0x0000000008007986 */ /* 0x0001e2000c101124 */
[----:B------:R-:W-:Y:S01]  /*95c0*/  IMAD.MOV.U32 R25, RZ, RZ, R26 ;  /* 0x000000ffff197224 */ /* 0x000fe200078e001a */
[----:B------:R-:W-:Y:S06]  /*95d0*/  BRA `(.L_x_7875) ;  /* 0x0000000000bc7947 */ /* 0x000fec0003800000 */
.L_x_7891:
[----:B------:R-:W-:-:S13]  /*95e0*/  ISETP.NE.AND P0, PT, R0, 0x1c, PT ;  /* 0x0000001c0000780c */ /* 0x000fda0003f05270 */
[----:B------:R-:W-:Y:S05]  /*95f0*/  @!P0 BRA `(.L_x_7902) ;  /* 0x0000000000a88947 */ /* 0x000fea0003800000 */
[----:B------:R-:W-:-:S13]  /*9600*/  ISETP.NE.AND P0, PT, R0, 0x1d, PT ;  /* 0x0000001d0000780c */ /* 0x000fda0003f05270 */
[----:B------:R-:W-:Y:S05]  /*9610*/  @!P0 BRA `(.L_x_7903) ;  /* 0x0000000000908947 */ /* 0x000fea0003800000 */
[----:B------:R-:W-:-:S13]  /*9620*/  ISETP.NE.AND P0, PT, R0, 0x2c, PT ;  /* 0x0000002c0000780c */ /* 0x000fda0003f05270 */
[----:B------:R-:W-:Y:S05]  /*9630*/  @!P0 BRA `(.L_x_7904) ;  /* 0x0000000000488947 */ /* 0x000fea0003800000 */
.L_x_7874:
[----:B------:R-:W-:Y:S01]  /*9640*/  MOV R14, 0x0 ;  /* 0x00000000000e7802 */ /* 0x000fe20000000f00 */
[----:B------:R-:W0:Y:S01]  /*9650*/  LDCU.64 UR6, c[0x4][0x178] ;  /* 0x01002f00ff0677ac */ /* 0x000e220008000a00 */
[----:B------:R-:W-:Y:S02]  /*9660*/  IMAD.MOV.U32 R8, RZ, RZ, 0x65 ;  /* 0x00000065ff087424 */ /* 0x000fe400078e00ff */
[----:B------:R-:W-:Y:S01]  /*9670*/  IMAD.MOV.U32 R12, RZ, RZ, 0x1 ;  /* 0x00000001ff0c7424 */ /* 0x000fe200078e00ff */
[----:B------:R-:W2:Y:S01]  /*9680*/  LDCU.64 UR8, c[0x4][0x180] ;  /* 0x01003000ff0877ac */ /* 0x000ea20008000a00 */
[----:B------:R-:W4:Y:S01]  /*9690*/  LDC.64 R14, c[0x4][R14] ;  /* 0x010000000e0e7b82 */ /* 0x000f220000000a00 */
[----:B------:R-:W-:Y:S01]  /*96a0*/  IMAD.MOV.U32 R13, RZ, RZ, RZ ;  /* 0x000000ffff0d7224 */ /* 0x000fe200078e00ff */
[----:B------:R-:W5:Y:S01]  /*96b0*/  LDCU.64 UR4, c[0x4][0x70] ;  /* 0x01000e00ff0477ac */ /* 0x000f620008000a00 */
[----:B0-----:R-:W-:Y:S02]  /*96c0*/  IMAD.U32 R4, RZ, RZ, UR6 ;  /* 0x00000006ff047e24 */ /* 0x001fe4000f8e00ff */
[----:B------:R-:W-:-:S02]  /*96d0*/  IMAD.U32 R5, RZ, RZ, UR7 ;  /* 0x00000007ff057e24 */ /* 0x000fc4000f8e00ff */
[----:B--2---:R-:W-:Y:S02]  /*96e0*/  IMAD.U32 R6, RZ, RZ, UR8 ;  /* 0x00000008ff067e24 */ /* 0x004fe4000f8e00ff */
[----:B------:R-:W-:Y:S02]  /*96f0*/  IMAD.U32 R7, RZ, RZ, UR9 ;  /* 0x00000009ff077e24 */ /* 0x000fe4000f8e00ff */
[----:B-----5:R-:W-:Y:S02]  /*9700*/  IMAD.U32 R10, RZ, RZ, UR4 ;  /* 0x00000004ff0a7e24 */ /* 0x020fe4000f8e00ff */
[----:B------:R-:W-:-:S07]  /*9710*/  IMAD.U32 R11, RZ, RZ, UR5 ;  /* 0x00000005ff0b7e24 */ /* 0x000fce000f8e00ff */
[----:B------:R-:W-:-:S07]  /*9720*/  LEPC R20, `(.L_x_7905) ;  /* 0x000000001014794e */ /* 0x000fce0000000000 */
[----:B-1-34-:R-:W-:Y:S05]  /*9730*/  CALL.ABS.NOINC R14 ;  /* 0x000000000e007343 */ /* 0x01afea0003c00000 */
.L_x_7905:
[----:B------:R-:W-:Y:S01]  /*9740*/  IMAD.MOV.U32 R25, RZ, RZ, R26 ;  /* 0x000000ffff197224 */ /* 0x000fe200078e001a */
[----:B------:R-:W-:Y:S06]  /*9750*/  BRA `(.L_x_7875) ;  /* 0x00000000005c7947 */ /* 0x000fec0003800000 */
.L_x_7904:
[----:B------:R-:W-:Y:S01]  /*9760*/  SHF.R.U32.HI R5, RZ, 0x17, R4 ;  /* 0x00000017ff057819 */ /* 0x000fe20000011604 */
[----:B------:R-:W-:-:S03]  /*9770*/  IMAD.MOV.U32 R25, RZ, RZ, R26 ;  /* 0x000000ffff197224 */ /* 0x000fc600078e001a */
        /* <DEDUP_REMOVED lines=14> */
.L_x_7903:
[----:B------:R-:W0:Y:S01]  /*9860*/  F2I.U64.TRUNC R4, R4 ;  /* 0x0000000400047311 */ /* 0x000e22000020d800 */
[----:B------:R-:W-:Y:S01]  /*9870*/  IMAD.MOV.U32 R25, RZ, RZ, R26 ;  /* 0x000000ffff197224 */ /* 0x000fe200078e001a */
[----:B0-----:R0:W-:Y:S01]  /*9880*/  STG.E.64 desc[UR36][R8.64], R4 ;  /* 0x0000000408007986 */ /* 0x0011e2000c101b24 */
[----:B------:R-:W-:Y:S05]  /*9890*/  BRA `(.L_x_7875) ;  /* 0x00000000000c7947 */ /* 0x000fea0003800000 */
.L_x_7902:
[----:B------:R-:W0:Y:S01]  /*98a0*/  F2I.FTZ.U32.TRUNC.NTZ R3, R4 ;  /* 0x0000000400037305 */ /* 0x000e22000021f000 */
[----:B------:R-:W-:Y:S01]  /*98b0*/  IMAD.MOV.U32 R25, RZ, RZ, R26 ;  /* 0x000000ffff197224 */ /* 0x000fe200078e001a */
[----:B0-----:R0:W-:Y:S06]  /*98c0*/  STG.E desc[UR36][R8.64], R3 ;  /* 0x0000000308007986 */ /* 0x0011ec000c101924 */
.L_x_7875:
[----:B------:R-:W-:-:S13]  /*98d0*/  ISETP.GE.AND P0, PT, R25, R17, PT ;  /* 0x000000111900720c */ /* 0x000fda0003f06270 */
[----:B------:R-:W-:Y:S05]  /*98e0*/  @P0 BREAK.RELIABLE B6 ;  /* 0x0000000000060942 */ /* 0x000fea0003800100 */
[----:B------:R-:W-:Y:S05]  /*98f0*/  @P0 BRA `(.L_x_7906) ;  /* 0x0000001c00300947 */ /* 0x000fea0003800000 */
[----:B------:R-:W5:Y:S01]  /*9900*/  LDCU UR4, c[0x0][0x3b4] ;  /* 0x00007680ff0477ac */ /* 0x000f620008000800 */
[----:B0-2-4-:R-:W0:Y:S01]  /*9910*/  LDC.64 R8, c[0x0][0x388] ;  /* 0x0000e200ff087b82 */ /* 0x015e220000000a00 */
        /* <DEDUP_REMOVED lines=16> */
[----:B------:R-:W0:Y:S02]  /*9a20*/  F2I.FTZ.TRUNC.NTZ R3, R18 ;  /* 0x0000001200037305 */ /* 0x000e24000021f100 */
[----:B0-----:R0:W-:Y:S01]  /*9a30*/  STG.E.U8 desc[UR36][R8.64], R3 ;  /* 0x0000000308007986 */ /* 0x0011e2000c101124 */
[----:B------:R-:W-:Y:S05]  /*9a40*/  BRA `(.L_x_7912) ;  /* 0x0000000c00387947 */ /* 0x000fea0003800000 */
.L_x_7910:
[----:B-1----:R-:W0:Y:S02]  /*9a50*/  F2I.S64.TRUNC R18, R18 ;  /* 0x0000001200127311 */ /* 0x002e24000020d900 */
[----:B0-----:R-:W-:-:S05]  /*9a60*/  IMAD.MOV.U32 R3, RZ, RZ, R18 ;  /* 0x000000ffff037224 */ /* 0x001fca00078e0012 */
[----:B------:R0:W-:Y:S01]  /*9a70*/  STG.E.U8 desc[UR36][R8.64], R3 ;  /* 0x0000000308007986 */ /* 0x0001e2000c101124 */
[----:B------:R-:W-:Y:S05]  /*9a80*/  BRA `(.L_x_7912) ;  /* 0x0000000c00287947 */ /* 0x000fea0003800000 */
.L_x_7909:
[----:B------:R-:W-:-:S13]  /*9a90*/  ISETP.NE.AND P0, PT, R0, 0x2, PT ;  /* 0x000000020000780c */ /* 0x000fda0003f05270 */
[----:B------:R-:W-:Y:S05]  /*9aa0*/  @!P0 BRA `(.L_x_7913) ;  /* 0x0000000000288947 */ /* 0x000fea0003800000 */
[----:B------:R-:W-:-:S13]  /*9ab0*/  ISETP.NE.AND P0, PT, R0, 0x3, PT ;  /* 0x000000030000780c */ /* 0x000fda0003f05270 */
[----:B------:R-:W-:Y:S05]  /*9ac0*/  @!P0 BRA `(.L_x_7914) ;  /* 0x0000000000148947 */ /* 0x000fea0003800000 */
[----:B------:R-:W-:-:S13]  /*9ad0*/  ISETP.NE.AND P0, PT, R0, 0x4, PT ;  /* 0x000000040000780c */ /* 0x000fda0003f05270 */
[----:B------:R-:W-:Y:S05]  /*9ae0*/  @P0 BRA `(.L_x_7911) ;  /* 0x0000000800380947 */ /* 0x000fea0003800000 */
[----:B-1----:R-:W0:Y:S02]  /*9af0*/  F2I.S64.TRUNC R18, R18 ;  /* 0x0000001200127311 */ /* 0x002e24000020d900 */
[----:B0-----:R0:W-:Y:S01]  /*9b00*/  STG.E.64 desc[UR36][R8.64], R18 ;  /* 0x0000001208007986 */ /* 0x0011e2000c101b24 */
[----:B------:R-:W-:Y:S05]  /*9b10*/  BRA `(.L_x_7912) ;  /* 0x0000000c00047947 */ /* 0x000fea0003800000 */
.L_x_7914:
[----:B------:R-:W0:Y:S02]  /*9b20*/  F2I.FTZ.TRUNC.NTZ R3, R18 ;  /* 0x0000001200037305 */ /* 0x000e24000021f100 */
[----:B0-----:R0:W-:Y:S01]  /*9b30*/  STG.E desc[UR36][R8.64], R3 ;  /* 0x0000000308007986 */ /* 0x0011e2000c101924 */
[----:B------:R-:W-:Y:S05]  /*9b40*/  BRA `(.L_x_7912) ;  /* 0x0000000800f87947 */ /* 0x000fea0003800000 */
.L_x_7913:
[----:B------:R-:W0:Y:S02]  /*9b50*/  F2I.FTZ.TRUNC.NTZ R3, R18 ;  /* 0x0000001200037305 */ /* 0x000e24000021f100 */
[----:B0-----:R0:W-:Y:S01]  /*9b60*/  STG.E.U16 desc[UR36][R8.64], R3 ;  /* 0x0000000308007986 */ /* 0x0011e2000c101524 */
[----:B------:R-:W-:Y:S05]  /*9b70*/  BRA `(.L_x_7912) ;  /* 0x0000000800ec7947 */ /* 0x000fea0003800000 */
.L_x_7908:
[----:B------:R-:W-:-:S13]  /*9b80*/  ISETP.GT.AND P0, PT, R0, 0x6, PT ;  /* 0x000000060000780c */ /* 0x000fda0003f04270 */
[----:B------:R-:W-:Y:S05]  /*9b90*/  @P0 BRA `(.L_x_7915) ;  /* 0x0000000000240947 */ /* 0x000fea0003800000 */
[----:B------:R-:W-:-:S13]  /*9ba0*/  ISETP.NE.AND P0, PT, R0, 0x5, PT ;  /* 0x000000050000780c */ /* 0x000fda0003f05270 */
[----:B------:R-:W-:Y:S05]  /*9bb0*/  @!P0 BRA `(.L_x_7916) ;  /* 0x0000000000108947 */ /* 0x000fea0003800000 */
[----:B------:R-:W-:-:S13]  /*9bc0*/  ISETP.NE.AND P0, PT, R0, 0x6, PT ;  /* 0x000000060000780c */ /* 0x000fda0003f05270 */
[----:B------:R-:W-:Y:S05]  /*9bd0*/  @P0 BRA `(.L_x_7911) ;  /* 0x0000000400fc0947 */ /* 0x000fea0003800000 */
[----:B------:R0:W-:Y:S01]  /*9be0*/  STG.E desc[UR36][R8.64], R18 ;  /* 0x0000001208007986 */ /* 0x0001e2000c101924 */
[----:B------:R-:W-:Y:S05]  /*9bf0*/  BRA `(.L_x_7912) ;  /* 0x0000000800cc7947 */ /* 0x000fea0003800000 */
.L_x_7916:
[----:B------:R-:W-:-:S05]  /*9c00*/  F2FP.F16.F32.PACK_AB R18, RZ, R18 ;  /* 0x00000012ff12723e */ /* 0x000fca00000000ff */
[----:B------:R0:W-:Y:S01]  /*9c10*/  STG.E.U16 desc[UR36][R8.64], R18 ;  /* 0x0000001208007986 */ /* 0x0001e2000c101524 */
[----:B------:R-:W-:Y:S05]  /*9c20*/  BRA `(.L_x_7912) ;  /* 0x0000000800c07947 */ /* 0x000fea0003800000 */
.L_x_7915:
[----:B------:R-:W-:-:S13]  /*9c30*/  ISETP.NE.AND P0, PT, R0, 0x7, PT ;  /* 0x000000070000780c */ /* 0x000fda0003f05270 */
[----:B------:R-:W-:Y:S05]  /*9c40*/  @!P0 BRA `(.L_x_7917) ;  /* 0x00000000002c8947 */ /* 0x000fea0003800000 */
[----:B------:R-:W-:-:S13]  /*9c50*/  ISETP.NE.AND P0, PT, R0, 0x8, PT ;  /* 0x000000080000780c */ /* 0x000fda0003f05270 */
[----:B------:R-:W-:Y:S05]  /*9c60*/  @!P0 BRA `(.L_x_7918) ;  /* 0x0000000000148947 */ /* 0x000fea0003800000 */
[----:B------:R-:W-:-:S13]  /*9c70*/  ISETP.NE.AND P0, PT, R0, 0x9, PT ;  /* 0x000000090000780c */ /* 0x000fda0003f05270 */
[----:B------:R-:W-:Y:S05]  /*9c80*/  @P0 BRA `(.L_x_7911) ;  /* 0x0000000400d00947 */ /* 0x000fea0003800000 */
[----:B-1----:R-:W-:-:S05]  /*9c90*/  IMAD.MOV.U32 R19, RZ, RZ, RZ ;  /* 0x000000ffff137224 */ /* 0x002fca00078e00ff */
[----:B------:R2:W-:Y:S01]  /*9ca0*/  STG.E.64 desc[UR36][R8.64], R18 ;  /* 0x0000001208007986 */ /* 0x0005e2000c101b24 */
[----:B------:R-:W-:Y:S05]  /*9cb0*/  BRA `(.L_x_7912) ;  /* 0x00000008009c7947 */ /* 0x000fea0003800000 */
.L_x_7918:
[----:B------:R-:W-:-:S04]  /*9cc0*/  F2FP.F16.F32.PACK_AB R3, RZ, R18 ;  /* 0x00000012ff03723e */ /* 0x000fc800000000ff */
[----:B------:R-:W-:-:S05]  /*9cd0*/  PRMT R3, R3, 0x5410, RZ ;  /* 0x0000541003037816 */ /* 0x000fca00000000ff */
[----:B------:R4:W-:Y:S01]  /*9ce0*/  STG.E desc[UR36][R8.64], R3 ;  /* 0x0000000308007986 */ /* 0x0009e2000c101924 */
[----:B------:R-:W-:Y:S05]  /*9cf0*/  BRA `(.L_x_7912) ;  /* 0x00000008008c7947 */ /* 0x000fea0003800000 */
.L_x_7917:
[----:B------:R-:W-:-:S06]  /*9d00*/  FMUL.FTZ R4, R18, 1 ;  /* 0x3f80000012047820 */ /* 0x000fcc0000410000 */
[----:B------:R-:W0:Y:S02]  /*9d10*/  F2F.F64.F32 R4, R4 ;  /* 0x0000000400047310 */ /* 0x000e240000201800 */
[----:B0-----:R0:W-:Y:S01]  /*9d20*/  STG.E.64 desc[UR36][R8.64], R4 ;  /* 0x0000000408007986 */ /* 0x0011e2000c101b24 */
[----:B------:R-:W-:Y:S05]  /*9d30*/  BRA `(.L_x_7912) ;  /* 0x00000008007c7947 */ /* 0x000fea0003800000 */
.L_x_7907:
        /* <DEDUP_REMOVED lines=10> */
[----:B------:R-:W0:Y:S02]  /*9de0*/  F2I.FTZ.U32.TRUNC.NTZ R3, R18 ;  /* 0x0000001200037305 */ /* 0x000e24000021f000 */
[----:B0-----:R0:W-:Y:S01]  /*9df0*/  STG.E.U16 desc[UR36][R8.64], R3 ;  /* 0x0000000308007986 */ /* 0x0011e2000c101524 */
[----:B------:R-:W-:Y:S05]  /*9e00*/  BRA `(.L_x_7912) ;  /* 0x0000000800487947 */ /* 0x000fea0003800000 */
.L_x_7922:
        /* <DEDUP_REMOVED lines=16> */
.L_x_7925:
[----:B------:R-:W-:-:S04]  /*9f10*/  SHF.R.U32.HI R18, RZ, 0x18, R18 ;  /* 0x00000018ff127819 */ /* 0x000fc80000011612 */
[----:B------:R-:W-:-:S04]  /*9f20*/  LOP3.LUT R3, R3, 0x80, R18, 0xf8, !PT ;  /* 0x0000008003037812 */ /* 0x000fc800078ef812 */
[----:B------:R-:W-:-:S07]  /*9f30*/  PRMT R4, R3, 0x7610, R4 ;  /* 0x0000761003047816 */ /* 0x000fce0000000004 */
.L_x_7924:
[----:B------:R-:W-:Y:S05]  /*9f40*/  BSYNC.RECONVERGENT B0 ;  /* 0x0000000000007941 */ /* 0x000fea0003800200 */
.L_x_7923:
[----:B------:R0:W-:Y:S01]  /*9f50*/  STG.E.U8 desc[UR36][R8.64], R4 ;  /* 0x0000000408007986 */ /* 0x0001e2000c101124 */
[----:B------:R-:W-:Y:S05]  /*9f60*/  BRA `(.L_x_7912) ;  /* 0x0000000400f07947 */ /* 0x000fea0003800000 */
.L_x_7921:
        /* <DEDUP_REMOVED lines=16> */
.L_x_7928:
[----:B------:R-:W-:-:S04]  /*a070*/  SHF.R.U32.HI R18, RZ, 0x18, R18 ;  /* 0x00000018ff127819 */ /* 0x000fc80000011612 */
[----:B------:R-:W-:-:S04]  /*a080*/  LOP3.LUT R3, R3, 0x80, R18, 0xf8, !PT ;  /* 0x0000008003037812 */ /* 0x000fc800078ef812 */
[----:B------:R-:W-:-:S07]  /*a090*/  PRMT R4, R3, 0x7610, R4 ;  /* 0x0000761003047816 */ /* 0x000fce0000000004 */
.L_x_7927:
[----:B------:R-:W-:Y:S05]  /*a0a0*/  BSYNC.RECONVERGENT B0 ;  /* 0x0000000000007941 */ /* 0x000fea0003800200 */
.L_x_7926:
[----:B------:R0:W-:Y:S01]  /*a0b0*/  STG.E.U8 desc[UR36][R8.64], R4 ;  /* 0x0000000408007986 */ /* 0x0001e2000c101124 */
[----:B------:R-:W-:Y:S05]  /*a0c0*/  BRA `(.L_x_7912) ;  /* 0x0000000400987947 */ /* 0x000fea0003800000 */
.L_x_7920:
[----:B------:R-:W-:-:S13]  /*a0d0*/  ISETP.NE.AND P0, PT, R0, 0x1c, PT ;  /* 0x0000001c0000780c */ /* 0x000fda0003f05270 */
[----:B------:R-:W-:Y:S05]  /*a0e0*/  @!P0 BRA `(.L_x_7929) ;  /* 0x0000000000588947 */ /* 0x000fea0003800000 */
[----:B------:R-:W-:-:S13]  /*a0f0*/  ISETP.NE.AND P0, PT, R0, 0x1d, PT ;  /* 0x0000001d0000780c */ /* 0x000fda0003f05270 */
[----:B------:R-:W-:Y:S05]  /*a100*/  @!P0 BRA `(.L_x_7930) ;  /* 0x0000000000448947 */ /* 0x000fea0003800000 */
[----:B------:R-:W-:-:S13]  /*a110*/  ISETP.NE.AND P0, PT, R0, 0x2c, PT ;  /* 0x0000002c0000780c */ /* 0x000fda0003f05270 */
[----:B------:R-:W-:Y:S05]  /*a120*/  @P0 BRA `(.L_x_7911) ;  /* 0x0000000000a80947 */ /* 0x000fea0003800000 */
        /* <DEDUP_REMOVED lines=15> */
.L_x_7930:
[----:B-1----:R-:W0:Y:S02]  /*a220*/  F2I.U64.TRUNC R18, R18 ;  /* 0x0000001200127311 */ /* 0x002e24000020d800 */
[----:B0-----:R0:W-:Y:S01]  /*a230*/  STG.E.64 desc[UR36][R8.64], R18 ;  /* 0x0000001208007986 */ /* 0x0011e2000c101b24 */
[----:B------:R-:W-:Y:S05]  /*a240*/  BRA `(.L_x_7912) ;  /* 0x0000000400387947 */ /* 0x000fea0003800000 */
.L_x_7929:
[----:B------:R-:W0:Y:S02]  /*a250*/  F2I.FTZ.U32.TRUNC.NTZ R3, R18 ;  /* 0x0000001200037305 */ /* 0x000e24000021f000 */
[----:B0-----:R0:W-:Y:S01]  /*a260*/  STG.E desc[UR36][R8.64], R3 ;  /* 0x0000000308007986 */ /* 0x0011e2000c101924 */
[----:B------:R-:W-:Y:S05]  /*a270*/  BRA `(.L_x_7912) ;  /* 0x00000004002c7947 */ /* 0x000fea0003800000 */
.L_x_7919:
[----:B------:R-:W-:-:S13]  /*a280*/  ISETP.GT.AND P0, PT, R0, 0xe, PT ;  /* 0x0000000e0000780c */ /* 0x000fda0003f04270 */
[----:B------:R-:W-:Y:S05]  /*a290*/  @P0 BRA `(.L_x_7931) ;  /* 0x0000000000340947 */ /* 0x000fea0003800000 */
[----:B------:R-:W-:-:S13]  /*a2a0*/  ISETP.NE.AND P0, PT, R0, 0xa, PT ;  /* 0x0000000a0000780c */ /* 0x000fda0003f05270 */
[----:B------:R-:W-:Y:S05]  /*a2b0*/  @!P0 BRA `(.L_x_7932) ;  /* 0x0000000000188947 */ /* 0x000fea0003800000 */
[----:B------:R-:W-:-:S13]  /*a2c0*/  ISETP.NE.AND P0, PT, R0, 0xb, PT ;  /* 0x0000000b0000780c */ /* 0x000fda0003f05270 */
[----:B------:R-:W-:Y:S05]  /*a2d0*/  @P0 BRA `(.L_x_7911) ;  /* 0x00000000003c0947 */ /* 0x000fea0003800000 */
[----:B------:R-:W-:-:S04]  /*a2e0*/  FSETP.NEU.FTZ.AND P0, PT, R18, RZ, PT ;  /* 0x000000ff1200720b */ /* 0x000fc80003f1d000 */
[----:B------:R-:W-:-:S05]  /*a2f0*/  SEL R3, RZ, 0x1, !P0 ;  /* 0x00000001ff037807 */ /* 0x000fca0004000000 */
[----:B------:R0:W-:Y:S01]  /*a300*/  STG.E.U8 desc[UR36][R8.64], R3 ;  /* 0x0000000308007986 */ /* 0x0001e2000c101124 */
[----:B------:R-:W-:Y:S05]  /*a310*/  BRA `(.L_x_7912) ;  /* 0x0000000400047947 */ /* 0x000fea0003800000 */
.L_x_7932:
[----:B------:R-:W-:Y:S01]  /*a320*/  FMUL.FTZ R4, R18, 1 ;  /* 0x3f80000012047820 */ /* 0x000fe20000410000 */
[----:B------:R-:W-:-:S05]  /*a330*/  CS2R R6, SRZ ;  /* 0x0000000000067805 */ /* 0x000fca000001ff00 */
[----:B------:R-:W0:Y:S02]  /*a340*/  F2F.F64.F32 R4, R4 ;  /* 0x0000000400047310 */ /* 0x000e240000201800 */
[----:B0-----:R0:W-:Y:S01]  /*a350*/  STG.E.128 desc[UR36][R8.64], R4 ;  /* 0x0000000408007986 */ /* 0x0011e2000c101d24 */
[----:B------:R-:W-:Y:S05]  /*a360*/  BRA `(.L_x_7912) ;  /* 0x0000000000f07947 */ /* 0x000fea0003800000 */
.L_x_7931:
[----:B------:R-:W-:-:S13]  /*a370*/  ISETP.NE.AND P0, PT, R0, 0xf, PT ;  /* 0x0000000f0000780c */ /* 0x000fda0003f05270 */
[----:B------:R-:W-:Y:S05]  /*a380*/  @!P0 BRA `(.L_x_7933) ;  /* 0x0000000000e08947 */ /* 0x000fea0003800000 */
[----:B------:R-:W-:-:S13]  /*a390*/  ISETP.NE.AND P0, PT, R0, 0x17, PT ;  /* 0x000000170000780c */ /* 0x000fda0003f05270 */
[----:B------:R-:W-:Y:S05]  /*a3a0*/  @!P0 BRA `(.L_x_7934) ;  /* 0x00000000008c8947 */ /* 0x000fea0003800000 */
[----:B------:R-:W-:-:S13]  /*a3b0*/  ISETP.NE.AND P0, PT, R0, 0x18, PT ;  /* 0x000000180000780c */ /* 0x000fda0003f05270 */
[----:B------:R-:W-:Y:S05]  /*a3c0*/  @!P0 BRA `(.L_x_7935) ;  /* 0x0000000000448947 */ /* 0x000fea0003800000 */
.L_x_7911:
        /* <DEDUP_REMOVED lines=16> */
.L_x_7936:
[----:B------:R-:W-:Y:S05]  /*a4d0*/  BRA `(.L_x_7912) ;  /* 0x0000000000947947 */ /* 0x000fea0003800000 */
.L_x_7935:
[----:B------:R-:W-:Y:S01]  /*a4e0*/  LOP3.LUT R4, R18, 0x7fffffff, RZ, 0xc0, !PT ;  /* 0x7fffffff12047812 */ /* 0x000fe200078ec0ff */
[----:B------:R-:W-:Y:S01]  /*a4f0*/  BSSY.RECONVERGENT B0, `(.L_x_7937) ;  /* 0x000000b000007945 */ /* 0x000fe20003800200 */
[----:B------:R-:W-:Y:S01]  /*a500*/  SHF.R.U32.HI R5, RZ, 0x18, R18 ;  /* 0x00000018ff057819 */ /* 0x000fe20000011612 */
[----:B------:R-:W-:Y:S01]  /*a510*/  IMAD.MOV.U32 R0, RZ, RZ, 0x7f ;  /* 0x0000007fff007424 */ /* 0x000fe200078e00ff */
        /* <DEDUP_REMOVED lines=8> */
.L_x_7938:
[----:B------:R-:W-:Y:S05]  /*a5a0*/  BSYNC.RECONVERGENT B0 ;  /* 0x0000000000007941 */ /* 0x000fea0003800200 */
.L_x_7937:
[----:B------:R-:W-:-:S05]  /*a5b0*/  LOP3.LUT R3, R0, 0x80, R5, 0xf8, !PT ;  /* 0x0000008000037812 */ /* 0x000fca00078ef805 */
[----:B------:R0:W-:Y:S01]  /*a5c0*/  STG.E.U8 desc[UR36][R8.64], R3 ;  /* 0x0000000308007986 */ /* 0x0001e2000c101124 */
[----:B------:R-:W-:Y:S05]  /*a5d0*/  BRA `(.L_x_7912) ;  /* 0x0000000000547947 */ /* 0x000fea0003800000 */
.L_x_7934:
        /* <DEDUP_REMOVED lines=11> */
.L_x_7940:
[----:B------:R-:W-:Y:S01]  /*a690*/  IMAD.MOV.U32 R0, RZ, RZ, 0x7f ;  /* 0x0000007fff007424 */ /* 0x000fe200078e00ff */
[----:B------:R-:W-:-:S04]  /*a6a0*/  ISETP.GT.U32.AND P0, PT, R4, 0x7f800000, PT ;  /* 0x7f8000000400780c */ /* 0x000fc80003f04070 */
[----:B------:R-:W-:-:S09]  /*a6b0*/  SEL R0, R0, 0x7c, P0 ;  /* 0x0000007c00007807 */ /* 0x000fd20000000000 */
.L_x_7941:
[----:B------:R-:W-:Y:S05]  /*a6c0*/  BSYNC.RECONVERGENT B0 ;  /* 0x0000000000007941 */ /* 0x000fea0003800200 */
.L_x_7939:
[----:B------:R-:W-:-:S04]  /*a6d0*/  SHF.R.U32.HI R3, RZ, 0x18, R18 ;  /* 0x00000018ff037819 */ /* 0x000fc80000011612 */
[----:B------:R-:W-:-:S05]  /*a6e0*/  LOP3.LUT R3, R0, 0x80, R3, 0xf8, !PT ;  /* 0x0000008000037812 */ /* 0x000fca00078ef803 */
[----:B------:R0:W-:Y:S01]  /*a6f0*/  STG.E.U8 desc[UR36][R8.64], R3 ;  /* 0x0000000308007986 */ /* 0x0001e2000c101124 */
[----:B------:R-:W-:Y:S05]  /*a700*/  BRA `(.L_x_7912) ;  /* 0x0000000000087947 */ /* 0x000fea0003800000 */
.L_x_7933:
[----:B------:R-:W-:-:S05]  /*a710*/  F2FP.BF16.F32.PACK_AB R18, RZ, R18 ;  /* 0x00000012ff12723e */ /* 0x000fca00000010ff */
[----:B------:R0:W-:Y:S02]  /*a720*/  STG.E.U16 desc[UR36][R8.64], R18 ;  /* 0x0000001208007986 */ /* 0x0001e4000c101524 */
.L_x_7912:
[----:B------:R-:W-:-:S07]  /*a730*/  VIADD R25, R25, 0x80 ;  /* 0x0000008019197836 */ /* 0x000fce0000000000 */
.L_x_7869:
[----:B------:R-:W-:-:S13]  /*a740*/  ISETP.GE.AND P0, PT, R25, R17, PT ;  /* 0x000000111900720c */ /* 0x000fda0003f06270 */
[----:B------:R-:W-:Y:S05]  /*a750*/  @P0 BREAK.RELIABLE B6 ;  /* 0x0000000000060942 */ /* 0x000fea0003800100 */
[----:B------:R-:W-:Y:S05]  /*a760*/  @P0 BRA `(.L_x_7906) ;  /* 0x0000000c00940947 */ /* 0x000fea0003800000 */
[----:B------:R-:W-:Y:S05]  /*a770*/  BSYNC.RELIABLE B6 ;  /* 0x0000000000067941 */ /* 0x000fea0003800100 */
.L_x_7868:
        /* <DEDUP_REMOVED lines=21> */
.L_x_7945:
[----:B------:R-:W0:Y:S02]  /*a8d0*/  F2I.S64.TRUNC R22, R22 ;  /* 0x0000001600167311 */ /* 0x000e24000020d900 */
[----:B0-----:R-:W-:-:S05]  /*a8e0*/  IMAD.MOV.U32 R3, RZ, RZ, R22 ;  /* 0x000000ffff037224 */ /* 0x001fca00078e0016 */
[----:B------:R0:W-:Y:S01]  /*a8f0*/  STG.E.U8 desc[UR36][R8.64], R3 ;  /* 0x0000000308007986 */ /* 0x0001e2000c101124 */
[----:B------:R-:W-:Y:S05]  /*a900*/  BRA `(.L_x_7947) ;  /* 0x0000000c00287947 */ /* 0x000fea0003800000 */
.L_x_7944:
[----:B------:R-:W-:-:S13]  /*a910*/  ISETP.NE.AND P0, PT, R0, 0x2, PT ;  /* 0x000000020000780c */ /* 0x000fda0003f05270 */
[----:B------:R-:W-:Y:S05]  /*a920*/  @!P0 BRA `(.L_x_7948) ;  /* 0x0000000000288947 */ /* 0x000fea0003800000 */
[----:B------:R-:W-:-:S13]  /*a930*/  ISETP.NE.AND P0, PT, R0, 0x3, PT ;  /* 0x000000030000780c */ /* 0x000fda0003f05270 */
[----:B------:R-:W-:Y:S05]  /*a940*/  @!P0 BRA `(.L_x_7949) ;  /* 0x0000000000148947 */ /* 0x000fea0003800000 */
[----:B------:R-:W-:-:S13]  /*a950*/  ISETP.NE.AND P0, PT, R0, 0x4, PT ;  /* 0x000000040000780c */ /* 0x000fda0003f05270 */
[----:B------:R-:W-:Y:S05]  /*a960*/  @P0 BRA `(.L_x_7946) ;  /* 0x0000000800380947 */ /* 0x000fea0003800000 */
[----:B------:R-:W0:Y:S02]  /*a970*/  F2I.S64.TRUNC R22, R22 ;  /* 0x0000001600167311 */ /* 0x000e24000020d900 */
[----:B0-----:R0:W-:Y:S01]  /*a980*/  STG.E.64 desc[UR36][R8.64], R22 ;  /* 0x0000001608007986 */ /* 0x0011e2000c101b24 */
[----:B------:R-:W-:Y:S05]  /*a990*/  BRA `(.L_x_7947) ;  /* 0x0000000c00047947 */ /* 0x000fea0003800000 */
.L_x_7949:
[----:B------:R-:W0:Y:S02]  /*a9a0*/  F2I.FTZ.TRUNC.NTZ R3, R22 ;  /* 0x0000001600037305 */ /* 0x000e24000021f100 */
[----:B0-----:R0:W-:Y:S01]  /*a9b0*/  STG.E desc[UR36][R8.64], R3 ;  /* 0x0000000308007986 */ /* 0x0011e2000c101924 */
[----:B------:R-:W-:Y:S05]  /*a9c0*/  BRA `(.L_x_7947) ;  /* 0x0000000800f87947 */ /* 0x000fea0003800000 */
.L_x_7948:
[----:B------:R-:W0:Y:S02]  /*a9d0*/  F2I.FTZ.TRUNC.NTZ R3, R22 ;  /* 0x0000001600037305 */ /* 0x000e24000021f100 */
[----:B0-----:R0:W-:Y:S01]  /*a9e0*/  STG.E.U16 desc[UR36][R8.64], R3 ;  /* 0x0000000308007986 */ /* 0x0011e2000c101524 */
[----:B------:R-:W-:Y:S05]  /*a9f0*/  BRA `(.L_x_7947) ;  /* 0x0000000800ec7947 */ /* 0x000fea0003800000 */
.L_x_7943:
        /* <DEDUP_REMOVED lines=8> */
.L_x_7951:
[----:B------:R-:W-:-:S05]  /*aa80*/  F2FP.F16.F32.PACK_AB R22, RZ, R22 ;  /* 0x00000016ff16723e */ /* 0x000fca00000000ff */
[----:B------:R0:W-:Y:S01]  /*aa90*/  STG.E.U16 desc[UR36][R8.64], R22 ;  /* 0x0000001608007986 */ /* 0x0001e2000c101524 */
[----:B------:R-:W-:Y:S05]  /*aaa0*/  BRA `(.L_x_7947) ;  /* 0x0000000800c07947 */ /* 0x000fea0003800000 */
.L_x_7950:
[----:B------:R-:W-:-:S13]  /*aab0*/  ISETP.NE.AND P0, PT, R0, 0x7, PT ;  /* 0x000000070000780c */ /* 0x000fda0003f05270 */
[----:B------:R-:W-:Y:S05]  /*aac0*/  @!P0 BRA `(.L_x_7952) ;  /* 0x00000000002c8947 */ /* 0x000fea0003800000 */
[----:B------:R-:W-:-:S13]  /*aad0*/  ISETP.NE.AND P0, PT, R0, 0x8, PT ;  /* 0x000000080000780c */ /* 0x000fda0003f05270 */
[----:B------:R-:W-:Y:S05]  /*aae0*/  @!P0 BRA `(.L_x_7953) ;  /* 0x0000000000148947 */ /* 0x000fea0003800000 */
[----:B------:R-:W-:-:S13]  /*aaf0*/  ISETP.NE.AND P0, PT, R0, 0x9, PT ;  /* 0x000000090000780c */ /* 0x000fda0003f05270 */
[----:B------:R-:W-:Y:S05]  /*ab00*/  @P0 BRA `(.L_x_7946) ;  /* 0x0000000400d00947 */ /* 0x000fea0003800000 */
[----:B------:R-:W-:-:S05]  /*ab10*/  IMAD.MOV.U32 R23, RZ, RZ, RZ ;  /* 0x000000ffff177224 */ /* 0x000fca00078e00ff */
[----:B------:R4:W-:Y:S01]  /*ab20*/  STG.E.64 desc[UR36][R8.64], R22 ;  /* 0x0000001608007986 */ /* 0x0009e2000c101b24 */
[----:B------:R-:W-:Y:S05]  /*ab30*/  BRA `(.L_x_7947) ;  /* 0x00000008009c7947 */ /* 0x000fea0003800000 */
.L_x_7953:
[----:B------:R-:W-:-:S04]  /*ab40*/  F2FP.F16.F32.PACK_AB R3, RZ, R22 ;  /* 0x00000016ff03723e */ /* 0x000fc800000000ff */
[----:B------:R-:W-:-:S05]  /*ab50*/  PRMT R3, R3, 0x5410, RZ ;  /* 0x0000541003037816 */ /* 0x000fca00000000ff */
[----:B------:R0:W-:Y:S01]  /*ab60*/  STG.E desc[UR36][R8.64], R3 ;  /* 0x0000000308007986 */ /* 0x0001e2000c101924 */
[----:B------:R-:W-:Y:S05]  /*ab70*/  BRA `(.L_x_7947) ;  /* 0x00000008008c7947 */ /* 0x000fea0003800000 */
.L_x_7952:
[----:B------:R-:W-:-:S06]  /*ab80*/  FMUL.FTZ R4, R22, 1 ;  /* 0x3f80000016047820 */ /* 0x000fcc0000410000 */
[----:B------:R-:W0:Y:S02]  /*ab90*/  F2F.F64.F32 R4, R4 ;  /* 0x0000000400047310 */ /* 0x000e240000201800 */
[----:B0-----:R0:W-:Y:S01]  /*aba0*/  STG.E.64 desc[UR36][R8.64], R4 ;  /* 0x0000000408007986 */ /* 0x0011e2000c101b24 */
[----:B------:R-:W-:Y:S05]  /*abb0*/  BRA `(.L_x_7947) ;  /* 0x00000008007c7947 */ /* 0x000fea0003800000 */
.L_x_7942:
        /* <DEDUP_REMOVED lines=13> */
.L_x_7957:
        /* <DEDUP_REMOVED lines=16> */
.L_x_7960:
[----:B------:R-:W-:-:S04]  /*ad90*/  SHF.R.U32.HI R22, RZ, 0x18, R22 ;  /* 0x00000018ff167819 */ /* 0x000fc80000011616 */
[----:B------:R-:W-:-:S04]  /*ada0*/  LOP3.LUT R3, R3, 0x80, R22, 0xf8, !PT ;  /* 0x0000008003037812 */ /* 0x000fc800078ef816 */
[----:B------:R-:W-:-:S07]  /*adb0*/  PRMT R4, R3, 0x7610, R4 ;  /* 0x0000761003047816 */ /* 0x000fce0000000004 */
.L_x_7959:
[----:B------:R-:W-:Y:S05]  /*adc0*/  BSYNC.RECONVERGENT B0 ;  /* 0x0000000000007941 */ /* 0x000fea0003800200 */
.L_x_7958:
[----:B------:R0:W-:Y:S01]  /*add0*/  STG.E.U8 desc[UR36][R8.64], R4 ;  /* 0x0000000408007986 */ /* 0x0001e2000c101124 */
[----:B------:R-:W-:Y:S05]  /*ade0*/  BRA `(.L_x_7947) ;  /* 0x0000000400f07947 */ /* 0x000fea0003800000 */
.L_x_7956:
        /* <DEDUP_REMOVED lines=16> */
.L_x_7963:
[----:B------:R-:W-:-:S04]  /*aef0*/  SHF.R.U32.HI R22, RZ, 0x18, R22 ;  /* 0x00000018ff167819 */ /* 0x000fc80000011616 */
[----:B------:R-:W-:-:S04]  /*af00*/  LOP3.LUT R3, R3, 0x80, R22, 0xf8, !PT ;  /* 0x0000008003037812 */ /* 0x000fc800078ef816 */
[----:B------:R-:W-:-:S07]  /*af10*/  PRMT R4, R3, 0x7610, R4 ;  /* 0x0000761003047816 */ /* 0x000fce0000000004 */
.L_x_7962:
[----:B------:R-:W-:Y:S05]  /*af20*/  BSYNC.RECONVERGENT B0 ;  /* 0x0000000000007941 */ /* 0x000fea0003800200 */
.L_x_7961:
[----:B------:R0:W-:Y:S01]  /*af30*/  STG.E.U8 desc[UR36][R8.64], R4 ;  /* 0x0000000408007986 */ /* 0x0001e2000c101124 */
[----:B------:R-:W-:Y:S05]  /*af40*/  BRA `(.L_x_7947) ;  /* 0x0000000400987947 */ /* 0x000fea0003800000 */
.L_x_7955:
        /* <DEDUP_REMOVED lines=21> */
.L_x_7965:
[----:B------:R-:W0:Y:S02]  /*b0a0*/  F2I.U64.TRUNC R22, R22 ;  /* 0x0000001600167311 */ /* 0x000e24000020d800 */
[----:B0-----:R0:W-:Y:S01]  /*b0b0*/  STG.E.64 desc[UR36][R8.64], R22 ;  /* 0x0000001608007986 */ /* 0x0011e2000c101b24 */
[----:B------:R-:W-:Y:S05]  /*b0c0*/  BRA `(.L_x_7947) ;  /* 0x0000000400387947 */ /* 0x000fea0003800000 */
.L_x_7964:
[----:B------:R-:W0:Y:S02]  /*b0d0*/  F2I.FTZ.U32.TRUNC.NTZ R3, R22 ;  /* 0x0000001600037305 */ /* 0x000e24000021f000 */
[----:B0-----:R0:W-:Y:S01]  /*b0e0*/  STG.E desc[UR36][R8.64], R3 ;  /* 0x0000000308007986 */ /* 0x0011e2000c101924 */
[----:B------:R-:W-:Y:S05]  /*b0f0*/  BRA `(.L_x_7947) ;  /* 0x00000004002c7947 */ /* 0x000fea0003800000 */
.L_x_7954:
        /* <DEDUP_REMOVED lines=10> */
.L_x_7967:
[----:B------:R-:W-:Y:S01]  /*b1a0*/  FMUL.FTZ R4, R22, 1 ;  /* 0x3f80000016047820 */ /* 0x000fe20000410000 */
[----:B------:R-:W-:-:S05]  /*b1b0*/  CS2R R6, SRZ ;  /* 0x0000000000067805 */ /* 0x000fca000001ff00 */
[----:B------:R-:W0:Y:S02]  /*b1c0*/  F2F.F64.F32 R4, R4 ;  /* 0x0000000400047310 */ /* 0x000e240000201800 */
[----:B0-----:R0:W-:Y:S01]  /*b1d0*/  STG.E.128 desc[UR36][R8.64], R4 ;  /* 0x0000000408007986 */ /* 0x0011e2000c101d24 */
[----:B------:R-:W-:Y:S05]  /*b1e0*/  BRA `(.L_x_7947) ;  /* 0x0000000000f07947 */ /* 0x000fea0003800000 */
.L_x_7966:
[----:B------:R-:W-:-:S13]  /*b1f0*/  ISETP.NE.AND P0, PT, R0, 0xf, PT ;  /* 0x0000000f0000780c */ /* 0x000fda0003f05270 */
[----:B------:R-:W-:Y:S05]  /*b200*/  @!P0 BRA `(.L_x_7968) ;  /* 0x0000000000e08947 */ /* 0x000fea0003800000 */
[----:B------:R-:W-:-:S13]  /*b210*/  ISETP.NE.AND P0, PT, R0, 0x17, PT ;  /* 0x000000170000780c */ /* 0x000fda0003f05270 */
[----:B------:R-:W-:Y:S05]  /*b220*/  @!P0 BRA `(.L_x_7969) ;  /* 0x00000000008c8947 */ /* 0x000fea0003800000 */
[----:B------:R-:W-:-:S13]  /*b230*/  ISETP.NE.AND P0, PT, R0, 0x18, PT ;  /* 0x000000180000780c */ /* 0x000fda0003f05270 */
[----:B------:R-:W-:Y:S05]  /*b240*/  @!P0 BRA `(.L_x_7970) ;  /* 0x0000000000448947 */ /* 0x000fea0003800000 */
.L_x_7946:
        /* <DEDUP_REMOVED lines=16> */
.L_x_7971:
[----:B------:R-:W-:Y:S05]  /*b350*/  BRA `(.L_x_7947) ;  /* 0x0000000000947947 */ /* 0x000fea0003800000 */
.L_x_7970:
        /* <DEDUP_REMOVED lines=12> */
.L_x_7973:
[----:B------:R-:W-:Y:S05]  /*b420*/  BSYNC.RECONVERGENT B0 ;  /* 0x0000000000007941 */ /* 0x000fea0003800200 */
.L_x_7972:
[----:B------:R-:W-:-:S05]  /*b430*/  LOP3.LUT R3, R0, 0x80, R5, 0xf8, !PT ;  /* 0x0000008000037812 */ /* 0x000fca00078ef805 */
[----:B------:R0:W-:Y:S01]  /*b440*/  STG.E.U8 desc[UR36][R8.64], R3 ;  /* 0x0000000308007986 */ /* 0x0001e2000c101124 */
[----:B------:R-:W-:Y:S05]  /*b450*/  BRA `(.L_x_7947) ;  /* 0x0000000000547947 */ /* 0x000fea0003800000 */
.L_x_7969:
        /* <DEDUP_REMOVED lines=11> */
.L_x_7975:
[----:B------:R-:W-:Y:S01]  /*b510*/  IMAD.MOV.U32 R0, RZ, RZ, 0x7f ;  /* 0x0000007fff007424 */ /* 0x000fe200078e00ff */
[----:B------:R-:W-:-:S04]  /*b520*/  ISETP.GT.U32.AND P0, PT, R4, 0x7f800000, PT ;  /* 0x7f8000000400780c */ /* 0x000fc80003f04070 */
[----:B------:R-:W-:-:S09]  /*b530*/  SEL R0, R0, 0x7c, P0 ;  /* 0x0000007c00007807 */ /* 0x000fd20000000000 */
.L_x_7976:
[----:B------:R-:W-:Y:S05]  /*b540*/  BSYNC.RECONVERGENT B0 ;  /* 0x0000000000007941 */ /* 0x000fea0003800200 */
.L_x_7974:
[----:B------:R-:W-:-:S04]  /*b550*/  SHF.R.U32.HI R3, RZ, 0x18, R22 ;  /* 0x00000018ff037819 */ /* 0x000fc80000011616 */
[----:B------:R-:W-:-:S05]  /*b560*/  LOP3.LUT R3, R0, 0x80, R3, 0xf8, !PT ;  /* 0x0000008000037812 */ /* 0x000fca00078ef803 */
[----:B------:R0:W-:Y:S01]  /*b570*/  STG.E.U8 desc[UR36][R8.64], R3 ;  /* 0x0000000308007986 */ /* 0x0001e2000c101124 */
[----:B------:R-:W-:Y:S05]  /*b580*/  BRA `(.L_x_7947) ;  /* 0x0000000000087947 */ /* 0x000fea0003800000 */
.L_x_7968:
[----:B------:R-:W-:-:S05]  /*b590*/  F2FP.BF16.F32.PACK_AB R22, RZ, R22 ;  /* 0x00000016ff16723e */ /* 0x000fca00000010ff */
[----:B------:R0:W-:Y:S02]  /*b5a0*/  STG.E.U16 desc[UR36][R8.64], R22 ;  /* 0x0000001608007986 */ /* 0x0001e4000c101524 */
.L_x_7947:
[----:B------:R-:W-:-:S07]  /*b5b0*/  VIADD R25, R25, 0x80 ;  /* 0x0000008019197836 */ /* 0x000fce0000000000 */
.L_x_7906:
[----:B------:R-:W-:Y:S05]  /*b5c0*/  BSYNC.RECONVERGENT B7 ;  /* 0x0000000000077941 */ /* 0x000fea0003800200 */
.L_x_7867:
[----:B------:R-:W-:-:S13]  /*b5d0*/  ISETP.GE.AND P0, PT, R25, R17, PT ;  /* 0x000000111900720c */ /* 0x000fda0003f06270 */
[----:B------:R-:W-:Y:S05]  /*b5e0*/  @P0 EXIT ;  /* 0x000000000000094d */ /* 0x000fea0003800000 */
[----:B0-2-4-:R-:W0:Y:S01]  /*b5f0*/  LDC.64 R4, c[0x0][0x388] ;  /* 0x0000e200ff047b82 */ /* 0x015e220000000a00 */
        /* <DEDUP_REMOVED lines=17> */
[----:B0-----:R-:W-:Y:S01]  /*b710*/  STG.E.U8 desc[UR36][R2.64], R5 ;  /* 0x0000000502007986 */ /* 0x001fe2000c101124 */
[----:B------:R-:W-:Y:S05]  /*b720*/  EXIT ;  /* 0x000000000000794d */ /* 0x000fea0003800000 */
.L_x_7980:
[----:B------:R-:W0:Y:S02]  /*b730*/  F2I.S64.TRUNC R24, R24 ;  /* 0x0000001800187311 */ /* 0x000e24000020d900 */
[----:B0-----:R-:W-:-:S05]  /*b740*/  IMAD.MOV.U32 R5, RZ, RZ, R24 ;  /* 0x000000ffff057224 */ /* 0x001fca00078e0018 */
[----:B------:R-:W-:Y:S01]  /*b750*/  STG.E.U8 desc[UR36][R2.64], R5 ;  /* 0x0000000502007986 */ /* 0x000fe2000c101124 */
[----:B------:R-:W-:Y:S05]  /*b760*/  EXIT ;  /* 0x000000000000794d */ /* 0x000fea0003800000 */
.L_x_7979:
[----:B------:R-:W-:-:S13]  /*b770*/  ISETP.NE.AND P0, PT, R0, 0x2, PT ;  /* 0x000000020000780c */ /* 0x000fda0003f05270 */
[----:B------:R-:W-:Y:S05]  /*b780*/  @!P0 BRA `(.L_x_7982) ;  /* 0x0000000000288947 */ /* 0x000fea0003800000 */
[----:B------:R-:W-:-:S13]  /*b790*/  ISETP.NE.AND P0, PT, R0, 0x3, PT ;  /* 0x000000030000780c */ /* 0x000fda0003f05270 */
[----:B------:R-:W-:Y:S05]  /*b7a0*/  @!P0 BRA `(.L_x_7983) ;  /* 0x0000000000148947 */ /* 0x000fea0003800000 */
[----:B------:R-:W-:-:S13]  /*b7b0*/  ISETP.NE.AND P0, PT, R0, 0x4, PT ;  /* 0x000000040000780c */ /* 0x000fda0003f05270 */
[----:B------:R-:W-:Y:S05]  /*b7c0*/  @P0 BRA `(.L_x_7981) ;  /* 0x0000000800380947 */ /* 0x000fea0003800000 */
[----:B------:R-:W0:Y:S02]  /*b7d0*/  F2I.S64.TRUNC R24, R24 ;  /* 0x0000001800187311 */ /* 0x000e24000020d900 */
[----:B0-----:R-:W-:Y:S01]  /*b7e0*/  STG.E.64 desc[UR36][R2.64], R24 ;  /* 0x0000001802007986 */ /* 0x001fe2000c101b24 */
[----:B------:R-:W-:Y:S05]  /*b7f0*/  EXIT ;  /* 0x000000000000794d */ /* 0x000fea0003800000 */
.L_x_7983:
[----:B------:R-:W0:Y:S02]  /*b800*/  F2I.FTZ.TRUNC.NTZ R5, R24 ;  /* 0x0000001800057305 */ /* 0x000e24000021f100 */
[----:B0-----:R-:W-:Y:S01]  /*b810*/  STG.E desc[UR36][R2.64], R5 ;  /* 0x0000000502007986 */ /* 0x001fe2000c101924 */
[----:B------:R-:W-:Y:S05]  /*b820*/  EXIT ;  /* 0x000000000000794d */ /* 0x000fea0003800000 */
.L_x_7982:
[----:B------:R-:W0:Y:S02]  /*b830*/  F2I.FTZ.TRUNC.NTZ R5, R24 ;  /* 0x0000001800057305 */ /* 0x000e24000021f100 */
[----:B0-----:R-:W-:Y:S01]  /*b840*/  STG.E.U16 desc[UR36][R2.64], R5 ;  /* 0x0000000502007986 */ /* 0x001fe2000c101524 */
[----:B------:R-:W-:Y:S05]  /*b850*/  EXIT ;  /* 0x000000000000794d */ /* 0x000fea0003800000 */
.L_x_7978:
[----:B------:R-:W-:-:S13]  /*b860*/  ISETP.GT.AND P0, PT, R0, 0x6, PT ;  /* 0x000000060000780c */ /* 0x000fda0003f04270 */
[----:B------:R-:W-:Y:S05]  /*b870*/  @P0 BRA `(.L_x_7984) ;  /* 0x0000000000240947 */ /* 0x000fea0003800000 */
[----:B------:R-:W-:-:S13]  /*b880*/  ISETP.NE.AND P0, PT, R0, 0x5, PT ;  /* 0x000000050000780c */ /* 0x000fda0003f05270 */
[----:B------:R-:W-:Y:S05]  /*b890*/  @!P0 BRA `(.L_x_7985) ;  /* 0x0000000000108947 */ /* 0x000fea0003800000 */
[----:B------:R-:W-:-:S13]  /*b8a0*/  ISETP.NE.AND P0, PT, R0, 0x6, PT ;  /* 0x000000060000780c */ /* 0x000fda0003f05270 */
[----:B------:R-:W-:Y:S05]  /*b8b0*/  @P0 BRA `(.L_x_7981) ;  /* 0x0000000400fc0947 */ /* 0x000fea0003800000 */
[----:B------:R-:W-:Y:S01]  /*b8c0*/  STG.E desc[UR36][R2.64], R24 ;  /* 0x0000001802007986 */ /* 0x000fe2000c101924 */
[----:B------:R-:W-:Y:S05]  /*b8d0*/  EXIT ;  /* 0x000000000000794d */ /* 0x000fea0003800000 */
.L_x_7985:
[----:B------:R-:W-:-:S05]  /*b8e0*/  F2FP.F16.F32.PACK_AB R24, RZ, R24 ;  /* 0x00000018ff18723e */ /* 0x000fca00000000ff */
[----:B------:R-:W-:Y:S01]  /*b8f0*/  STG.E.U16 desc[UR36][R2.64], R24 ;  /* 0x0000001802007986 */ /* 0x000fe2000c101524 */
[----:B------:R-:W-:Y:S05]  /*b900*/  EXIT ;  /* 0x000000000000794d */ /* 0x000fea0003800000 */
.L_x_7984:
[----:B------:R-:W-:-:S13]  /*b910*/  ISETP.NE.AND P0, PT, R0, 0x7, PT ;  /* 0x000000070000780c */ /* 0x000fda0003f05270 */
[----:B------:R-:W-:Y:S05]  /*b920*/  @!P0 BRA `(.L_x_7986) ;  /* 0x00000000002c8947 */ /* 0x000fea0003800000 */
[----:B------:R-:W-:-:S13]  /*b930*/  ISETP.NE.AND P0, PT, R0, 0x8, PT ;  /* 0x000000080000780c */ /* 0x000fda0003f05270 */
[----:B------:R-:W-:Y:S05]  /*b940*/  @!P0 BRA `(.L_x_7987) ;  /* 0x0000000000148947 */ /* 0x000fea0003800000 */
[----:B------:R-:W-:-:S13]  /*b950*/  ISETP.NE.AND P0, PT, R0, 0x9, PT ;  /* 0x000000090000780c */ /* 0x000fda0003f05270 */
[----:B------:R-:W-:Y:S05]  /*b960*/  @P0 BRA `(.L_x_7981) ;  /* 0x0000000400d00947 */ /* 0x000fea0003800000 */
[----:B------:R-:W-:-:S05]  /*b970*/  IMAD.MOV.U32 R25, RZ, RZ, RZ ;  /* 0x000000ffff197224 */ /* 0x000fca00078e00ff */
[----:B------:R-:W-:Y:S01]  /*b980*/  STG.E.64 desc[UR36][R2.64], R24 ;  /* 0x0000001802007986 */ /* 0x000fe2000c101b24 */
[----:B------:R-:W-:Y:S05]  /*b990*/  EXIT ;  /* 0x000000000000794d */ /* 0x000fea0003800000 */
.L_x_7987:
[----:B------:R-:W-:-:S04]  /*b9a0*/  F2FP.F16.F32.PACK_AB R5, RZ, R24 ;  /* 0x00000018ff05723e */ /* 0x000fc800000000ff */
[----:B------:R-:W-:-:S05]  /*b9b0*/  PRMT R5, R5, 0x5410, RZ ;  /* 0x0000541005057816 */ /* 0x000fca00000000ff */
[----:B------:R-:W-:Y:S01]  /*b9c0*/  STG.E desc[UR36][R2.64], R5 ;  /* 0x0000000502007986 */ /* 0x000fe2000c101924 */
[----:B------:R-:W-:Y:S05]  /*b9d0*/  EXIT ;  /* 0x000000000000794d */ /* 0x000fea0003800000 */
.L_x_7986:
[----:B------:R-:W-:-:S06]  /*b9e0*/  FMUL.FTZ R4, R24, 1 ;  /* 0x3f80000018047820 */ /* 0x000fcc0000410000 */
[----:B------:R-:W0:Y:S02]  /*b9f0*/  F2F.F64.F32 R4, R4 ;  /* 0x0000000400047310 */ /* 0x000e240000201800 */
[----:B0-----:R-:W-:Y:S01]  /*ba00*/  STG.E.64 desc[UR36][R2.64], R4 ;  /* 0x0000000402007986 */ /* 0x001fe2000c101b24 */
[----:B------:R-:W-:Y:S05]  /*ba10*/  EXIT ;  /* 0x000000000000794d */ /* 0x000fea0003800000 */
.L_x_7977:
        /* <DEDUP_REMOVED lines=11> */
[----:B0-----:R-:W-:Y:S01]  /*bad0*/  STG.E.U16 desc[UR36][R2.64], R5 ;  /* 0x0000000502007986 */ /* 0x001fe2000c101524 */
[----:B------:R-:W-:Y:S05]  /*bae0*/  EXIT ;  /* 0x000000000000794d */ /* 0x000fea0003800000 */
.L_x_7991:
        /* <DEDUP_REMOVED lines=16> */
.L_x_7994:
[----:B------:R-:W-:-:S04]  /*bbf0*/  SHF.R.U32.HI R24, RZ, 0x18, R24 ;  /* 0x00000018ff187819 */ /* 0x000fc80000011618 */
[----:B------:R-:W-:-:S04]  /*bc00*/  LOP3.LUT R5, R5, 0x80, R24, 0xf8, !PT ;  /* 0x0000008005057812 */ /* 0x000fc800078ef818 */
[----:B------:R-:W-:-:S07]  /*bc10*/  PRMT R0, R5, 0x7610, R0 ;  /* 0x0000761005007816 */ /* 0x000fce0000000000 */
.L_x_7993:
[----:B------:R-:W-:Y:S05]  /*bc20*/  BSYNC.RECONVERGENT B0 ;  /* 0x0000000000007941 */ /* 0x000fea0003800200 */
.L_x_7992:
[----:B------:R-:W-:Y:S01]  /*bc30*/  STG.E.U8 desc[UR36][R2.64], R0 ;  /* 0x0000000002007986 */ /* 0x000fe2000c101124 */
[----:B------:R-:W-:Y:S05]  /*bc40*/  EXIT ;  /* 0x000000000000794d */ /* 0x000fea0003800000 */
.L_x_7990:
        /* <DEDUP_REMOVED lines=16> */
.L_x_7997:
[----:B------:R-:W-:-:S04]  /*bd50*/  SHF.R.U32.HI R24, RZ, 0x18, R24 ;  /* 0x00000018ff187819 */ /* 0x000fc80000011618 */
[----:B------:R-:W-:-:S04]  /*bd60*/  LOP3.LUT R5, R5, 0x80, R24, 0xf8, !PT ;  /* 0x0000008005057812 */ /* 0x000fc800078ef818 */
[----:B------:R-:W-:-:S07]  /*bd70*/  PRMT R0, R5, 0x7610, R0 ;  /* 0x0000761005007816 */ /* 0x000fce0000000000 */
.L_x_7996:
[----:B------:R-:W-:Y:S05]  /*bd80*/  BSYNC.RECONVERGENT B0 ;  /* 0x0000000000007941 */ /* 0x000fea0003800200 */
.L_x_7995:
[----:B------:R-:W-:Y:S01]  /*bd90*/  STG.E.U8 desc[UR36][R2.64], R0 ;  /* 0x0000000002007986 */ /* 0x000fe2000c101124 */
[----:B------:R-:W-:Y:S05]  /*bda0*/  EXIT ;  /* 0x000000000000794d */ /* 0x000fea0003800000 */
.L_x_7989:
        /* <DEDUP_REMOVED lines=21> */
.L_x_7999:
[----:B------:R-:W0:Y:S02]  /*bf00*/  F2I.U64.TRUNC R24, R24 ;  /* 0x0000001800187311 */ /* 0x000e24000020d800 */
[----:B0-----:R-:W-:Y:S01]  /*bf10*/  STG.E.64 desc[UR36][R2.64], R24 ;  /* 0x0000001802007986 */ /* 0x001fe2000c101b24 */
[----:B------:R-:W-:Y:S05]  /*bf20*/  EXIT ;  /* 0x000000000000794d */ /* 0x000fea0003800000 */
.L_x_7998:
[----:B------:R-:W0:Y:S02]  /*bf30*/  F2I.FTZ.U32.TRUNC.NTZ R5, R24 ;  /* 0x0000001800057305 */ /* 0x000e24000021f000 */
[----:B0-----:R-:W-:Y:S01]  /*bf40*/  STG.E desc[UR36][R2.64], R5 ;  /* 0x0000000502007986 */ /* 0x001fe2000c101924 */
[----:B------:R-:W-:Y:S05]  /*bf50*/  EXIT ;  /* 0x000000000000794d */ /* 0x000fea0003800000 */
.L_x_7988:
        /* <DEDUP_REMOVED lines=8> */
[----:B------:R-:W-:Y:S01]  /*bfe0*/  STG.E.U8 desc[UR36][R2.64], R5 ;  /* 0x0000000502007986 */ /* 0x000fe2000c101124 */
[----:B------:R-:W-:Y:S05]  /*bff0*/  EXIT ;  /* 0x000000000000794d */ /* 0x000fea0003800000 */
.L_x_8001:
[----:B------:R-:W-:Y:S01]  /*c000*/  FMUL.FTZ R4, R24, 1 ;  /* 0x3f80000018047820 */ /* 0x000fe20000410000 */
[----:B------:R-:W-:-:S05]  /*c010*/  CS2R R6, SRZ ;  /* 0x0000000000067805 */ /* 0x000fca000001ff00 */
[----:B------:R-:W0:Y:S02]  /*c020*/  F2F.F64.F32 R4, R4 ;  /* 0x0000000400047310 */ /* 0x000e240000201800 */
[----:B0-----:R-:W-:Y:S01]  /*c030*/  STG.E.128 desc[UR36][R2.64], R4 ;  /* 0x0000000402007986 */ /* 0x001fe2000c101d24 */
[----:B------:R-:W-:Y:S05]  /*c040*/  EXIT ;  /* 0x000000000000794d */ /* 0x000fea0003800000 */
.L_x_8000:
[----:B------:R-:W-:-:S13]  /*c050*/  ISETP.NE.AND P0, PT, R0, 0xf, PT ;  /* 0x0000000f0000780c */ /* 0x000fda0003f05270 */
[----:B------:R-:W-:Y:S05]  /*c060*/  @!P0 BRA `(.L_x_8002) ;  /* 0x0000000000e08947 */ /* 0x000fea0003800000 */
[----:B------:R-:W-:-:S13]  /*c070*/  ISETP.NE.AND P0, PT, R0, 0x17, PT ;  /* 0x000000170000780c */ /* 0x000fda0003f05270 */
[----:B------:R-:W-:Y:S05]  /*c080*/  @!P0 BRA `(.L_x_8003) ;  /* 0x00000000008c8947 */ /* 0x000fea0003800000 */
[----:B------:R-:W-:-:S13]  /*c090*/  ISETP.NE.AND P0, PT, R0, 0x18, PT ;  /* 0x000000180000780c */ /* 0x000fda0003f05270 */
[----:B------:R-:W-:Y:S05]  /*c0a0*/  @!P0 BRA `(.L_x_8004) ;  /* 0x0000000000448947 */ /* 0x000fea0003800000 */
.L_x_7981:
[----:B------:R-:W-:Y:S01]  /*c0b0*/  MOV R0, 0x0 ;  /* 0x0000000000007802 */ /* 0x000fe20000000f00 */
[----:B------:R-:W0:Y:S01]  /*c0c0*/  LDCU.64 UR4, c[0x4][0x178] ;  /* 0x01002f00ff0477ac */ /* 0x000e220008000a00 */
[----:B------:R-:W-:Y:S02]  /*c0d0*/  IMAD.MOV.U32 R8, RZ, RZ, 0x65 ;  /* 0x00000065ff087424 */ /* 0x000fe400078e00ff */
[----:B------:R2:W4:Y:S01]  /*c0e0*/  LDC.64 R2, c[0x4][R0] ;  /* 0x0100000000027b82 */ /* 0x0005220000000a00 */
[----:B------:R-:W5:Y:S01]  /*c0f0*/  LDCU.64 UR6, c[0x4][0x180] ;  /* 0x01003000ff0677ac */ /* 0x000f620008000a00 */
[----:B------:R-:W-:Y:S02]  /*c100*/  IMAD.MOV.U32 R12, RZ, RZ, 0x1 ;  /* 0x00000001ff0c7424 */ /* 0x000fe400078e00ff */
[----:B------:R-:W-:Y:S01]  /*c110*/  IMAD.MOV.U32 R13, RZ, RZ, RZ ;  /* 0x000000ffff0d7224 */ /* 0x000fe200078e00ff */
[----:B------:R-:W1:Y:S01]  /*c120*/  LDCU.64 UR8, c[0x4][0x70] ;  /* 0x01000e00ff0877ac */ /* 0x000e620008000a00 */
[----:B0-----:R-:W-:-:S02]  /*c130*/  IMAD.U32 R4, RZ, RZ, UR4 ;  /* 0x00000004ff047e24 */ /* 0x001fc4000f8e00ff */
[----:B------:R-:W-:Y:S02]  /*c140*/  IMAD.U32 R5, RZ, RZ, UR5 ;  /* 0x00000005ff057e24 */ /* 0x000fe4000f8e00ff */
[----:B-----5:R-:W-:Y:S02]  /*c150*/  IMAD.U32 R6, RZ, RZ, UR6 ;  /* 0x00000006ff067e24 */ /* 0x020fe4000f8e00ff */
[----:B------:R-:W-:Y:S02]  /*c160*/  IMAD.U32 R7, RZ, RZ, UR7 ;  /* 0x00000007ff077e24 */ /* 0x000fe4000f8e00ff */
[----:B-1----:R-:W-:Y:S02]  /*c170*/  IMAD.U32 R10, RZ, RZ, UR8 ;  /* 0x00000008ff0a7e24 */ /* 0x002fe4000f8e00ff */
[----:B--2---:R-:W-:-:S07]  /*c180*/  IMAD.U32 R11, RZ, RZ, UR9 ;  /* 0x00000009ff0b7e24 */ /* 0x004fce000f8e00ff */
[----:B------:R-:W-:-:S07]  /*c190*/  LEPC R20, `(.L_x_8005) ;  /* 0x000000001014794e */ /* 0x000fce0000000000 */
[----:B---34-:R-:W-:Y:S05]  /*c1a0*/  CALL.ABS.NOINC R2 ;  /* 0x0000000002007343 */ /* 0x018fea0003c00000 */
.L_x_8005:
[----:B------:R-:W-:Y:S05]  /*c1b0*/  EXIT ;  /* 0x000000000000794d */ /* 0x000fea0003800000 */
.L_x_8004:
        /* <DEDUP_REMOVED lines=12> */
.L_x_8007:
[----:B------:R-:W-:Y:S05]  /*c280*/  BSYNC.RECONVERGENT B0 ;  /* 0x0000000000007941 */ /* 0x000fea0003800200 */
.L_x_8006:
[----:B------:R-:W-:-:S05]  /*c290*/  LOP3.LUT R5, R0, 0x80, R7, 0xf8, !PT ;  /* 0x0000008000057812 */ /* 0x000fca00078ef807 */
[----:B------:R-:W-:Y:S01]  /*c2a0*/  STG.E.U8 desc[UR36][R2.64], R5 ;  /* 0x0000000502007986 */ /* 0x000fe2000c101124 */
[----:B------:R-:W-:Y:S05]  /*c2b0*/  EXIT ;  /* 0x000000000000794d */ /* 0x000fea0003800000 */
.L_x_8003:
        /* <DEDUP_REMOVED lines=11> */
.L_x_8009:
[----:B------:R-:W-:Y:S01]  /*c370*/  IMAD.MOV.U32 R0, RZ, RZ, 0x7f ;  /* 0x0000007fff007424 */ /* 0x000fe200078e00ff */
[----:B------:R-:W-:-:S04]  /*c380*/  ISETP.GT.U32.AND P0, PT, R4, 0x7f800000, PT ;  /* 0x7f8000000400780c */ /* 0x000fc80003f04070 */
[----:B------:R-:W-:-:S09]  /*c390*/  SEL R0, R0, 0x7c, P0 ;  /* 0x0000007c00007807 */ /* 0x000fd20000000000 */
.L_x_8010:
[----:B------:R-:W-:Y:S05]  /*c3a0*/  BSYNC.RECONVERGENT B0 ;  /* 0x0000000000007941 */ /* 0x000fea0003800200 */
.L_x_8008:
[----:B------:R-:W-:-:S04]  /*c3b0*/  SHF.R.U32.HI R5, RZ, 0x18, R24 ;  /* 0x00000018ff057819 */ /* 0x000fc80000011618 */
[----:B------:R-:W-:-:S05]  /*c3c0*/  LOP3.LUT R5, R0, 0x80, R5, 0xf8, !PT ;  /* 0x0000008000057812 */ /* 0x000fca00078ef805 */
[----:B------:R-:W-:Y:S01]  /*c3d0*/  STG.E.U8 desc[UR36][R2.64], R5 ;  /* 0x0000000502007986 */ /* 0x000fe2000c101124 */
[----:B------:R-:W-:Y:S05]  /*c3e0*/  EXIT ;  /* 0x000000000000794d */ /* 0x000fea0003800000 */
.L_x_8002:
[----:B------:R-:W-:-:S05]  /*c3f0*/  F2FP.BF16.F32.PACK_AB R24, RZ, R24 ;  /* 0x00000018ff18723e */ /* 0x000fca00000010ff */
[----:B------:R-:W-:Y:S01]  /*c400*/  STG.E.U16 desc[UR36][R2.64], R24 ;  /* 0x0000001802007986 */ /* 0x000fe2000c101524 */
[----:B------:R-:W-:Y:S05]  /*c410*/  EXIT ;  /* 0x000000000000794d */ /* 0x000fea0003800000 */
.L_x_8011:
        /* <DEDUP_REMOVED lines=14> */
.L_x_50012:


//--------------------- .text._ZN2at6native18elementwise_kernelILi128ELi2EZNS0_22gpu_kernel_impl_nocastINS0_13BinaryFunctorIfffZZZNS0_16fmod_kernel_cudaERNS_18TensorIteratorBaseEENKUlvE0_clEvENKUlvE0_clEvEUlffE_EEEEvS5_RKT_EUliE_EEviT1_ --------------------------
	.section	.text._ZN2at6native18elementwise_kernelILi128ELi2EZNS0_22gpu_kernel_impl_nocastINS0_13BinaryFunctorIfffZZZNS0_16fmod_kernel_cudaERNS_18TensorIteratorBaseEENKUlvE0_clEvENKUlvE0_clEvEUlffE_EEEEvS5_RKT_EUliE_EEviT1_,"ax",@progbits
	.align	128
        .global         _ZN2at6native18elementwise_kernelILi128ELi2EZNS0_22gpu_kernel_impl_nocastINS0_13BinaryFunctorIfffZZZNS0_16fmod_kernel_cudaERNS_18TensorIteratorBaseEENKUlvE0_clEvENKUlvE0_clEvEUlffE_EEEEvS5_RKT_EUliE_EEviT1_
        .type           _ZN2at6native18elementwise_kernelILi128ELi2EZNS0_22gpu_kernel_impl_nocastINS0_13BinaryFunctorIfffZZZNS0_16fmod_kernel_cudaERNS_18TensorIteratorBaseEENKUlvE0_clEvENKUlvE0_clEvEUlffE_EEEEvS5_RKT_EUliE_EEviT1_,@function
        .size           _ZN2at6native18elementwise_kernelILi128ELi2EZNS0_22gpu_kernel_impl_nocastINS0_13BinaryFunctorIfffZZZNS0_16fmod_kernel_cudaERNS_18TensorIteratorBaseEENKUlvE0_clEvENKUlvE0_clEvEUlffE_EEEEvS5_RKT_EUliE_EEviT1_,(.L_x_50013 - _ZN2at6native18elementwise_kernelILi128ELi2EZNS0_22gpu_kernel_impl_nocastINS0_13BinaryFunctorIfffZZZNS0_16fmod_kernel_cudaERNS_18TensorIteratorBaseEENKUlvE0_clEvENKUlvE0_clEvEUlffE_EEEEvS5_RKT_EUliE_EEviT1_)
        .other          _ZN2at6native18elementwise_kernelILi128ELi2EZNS0_22gpu_kernel_impl_nocastINS0_13BinaryFunctorIfffZZZNS0_16fmod_kernel_cudaERNS_18TensorIteratorBaseEENKUlvE0_clEvENKUlvE0_clEvEUlffE_EEEEvS5_RKT_EUliE_EEviT1_,@"STO_CUDA_ENTRY STV_DEFAULT"
_ZN2at6native18elementwise_kernelILi128ELi2EZNS0_22gpu_kernel_impl_nocastINS0_13BinaryFunctorIfffZZZNS0_16fmod_kernel_cudaERNS_18TensorIteratorBaseEENKUlvE0_clEvENKUlvE0_clEvEUlffE_EEEEvS5_RKT_EUliE_EEviT1_:
.text._ZN2at6native18elementwise_kernelILi128ELi2EZNS0_22gpu_kernel_impl_nocastINS0_13BinaryFunctorIfffZZZNS0_16fmod_kernel_cudaERNS_18TensorIteratorBaseEENKUlvE0_clEvENKUlvE0_clEvEUlffE_EEEEvS5_RKT_EUliE_EEviT1_:
        /* <DEDUP_REMOVED lines=10> */
[----:B------:R-:W-:Y:S01]  /*00a0*/  BSSY.RECONVERGENT B0, `(.L_x_8013) ;  /* 0x0000047000007945 */ /* 0x000fe20003800200 */
[----:B0-----:R-:W-:-:S13]  /*00b0*/  ISETP.GE.AND P0, PT, R3, UR4, PT ;  /* 0x0000000403007c0c */ /* 0x001fda000bf06270 */
[----:B------:R-:W-:Y:S05]  /*00c0*/  @P0 BRA `(.L_x_8014) ;  /* 0x0000000400100947 */ /* 0x000fea0003800000 */
[----:B------:R-:W0:Y:S08]  /*00d0*/  LDC.64 R4, c[0x0][0x5f0] ;  /* 0x00017c00ff047b82 */ /* 0x000e300000000a00 */
[----:B------:R-:W1:Y:S01]  /*00e0*/  LDC.64 R6, c[0x0][0x5f8] ;  /* 0x00017e00ff067b82 */ /* 0x000e620000000a00 */
[----:B0-----:R-:W2:Y:S04]  /*00f0*/  LDG.E R0, desc[UR6][R4.64] ;  /* 0x0000000604007981 */ /* 0x001ea8000c1e1900 */
[----:B-1----:R-:W3:Y:S01]  /*0100*/  LDG.E R7, desc[UR6][R6.64] ;  /* 0x0000000606077981 */ /* 0x002ee2000c1e1900 */
[C---:B--2---:R-:W-:Y:S01]  /*0110*/  FADD.FTZ R9, |R0|.reuse, -RZ ;  /* 0x800000ff00097221 */ /* 0x044fe20000010200 */
[----:B---3--:R-:W-:-:S13]  /*0120*/  FSETP.GEU.FTZ.AND P0, PT, |R0|, |R7|, PT ;  /* 0x400000070000720b */ /* 0x008fda0003f1e200 */
        /* <DEDUP_REMOVED lines=23> */
.L_x_8018:
[----:B------:R-:W-:Y:S01]  /*02a0*/  FSETP.GEU.FTZ.AND P0, PT, R6, -R2, PT ;  /* 0x800000020600720b */ /* 0x000fe20003f1e000 */
[----:B------:R-:W-:-:S12]  /*02b0*/  FADD.FTZ R4, R4, -1 ;  /* 0xbf80000004047421 */ /* 0x000fd80000010000 */
[----:B------:R-:W-:-:S07]  /*02c0*/  @!P0 FADD.FTZ R4, R4, -1 ;  /* 0xbf80000004048421 */ /* 0x000fce0000010000 */
.L_x_8017:
[----:B------:R-:W-:Y:S01]  /*02d0*/  FFMA.FTZ R9, -R2, R4, R9 ;  /* 0x0000000402097223 */ /* 0x000fe20000010109 */
[----:B------:R-:W-:Y:S06]  /*02e0*/  BRA `(.L_x_8015) ;  /* 0x0000000000707947 */ /* 0x000fec0003800000 */
.L_x_8016:
[----:B------:R-:W-:Y:S02]  /*02f0*/  LOP3.LUT R4, R2, 0xff800000, RZ, 0xc0, !PT ;  /* 0xff80000002047812 */ /* 0x000fe400078ec0ff */
        /* <DEDUP_REMOVED lines=12> */
.L_x_8020:
        /* <DEDUP_REMOVED lines=13> */
.L_x_8019:
[----:B------:R-:W-:-:S04]  /*0490*/  FMUL.FTZ R5, R5, 1.1920928955078125e-07 ;  /* 0x3400000005057820 */ /* 0x000fc80000410000 */
[----:B------:R-:W-:-:S07]  /*04a0*/  FMUL.FTZ R9, R10, R5 ;  /* 0x000000050a097220 */ /* 0x000fce0000410000 */
.L_x_8015:
[----:B------:R-:W1:Y:S01]  /*04b0*/  LDC.64 R4, c[0x0][0x5e8] ;  /* 0x00017a00ff047b82 */ /* 0x000e620000000a00 */
[C---:B------:R-:W-:Y:S02]  /*04c0*/  FSETP.NAN.FTZ.AND P0, PT, |R9|.reuse, |R9|, PT ;  /* 0x400000090900720b */ /* 0x040fe40003f18200 */
[----:B------:R-:W-:Y:S02]  /*04d0*/  LOP3.LUT R0, R9, 0x80000000, R0, 0xb8, !PT ;  /* 0x8000000009007812 */ /* 0x000fe400078eb800 */
[----:B------:R-:W-:Y:S02]  /*04e0*/  IADD3 R3, PT, PT, R3, 0x80, RZ ;  /* 0x0000008003037810 */ /* 0x000fe40007ffe0ff */
[----:B------:R-:W-:-:S05]  /*04f0*/  FSEL R9, R9, R0, P0 ;  /* 0x0000000009097208 */ /* 0x000fca0000000000 */
[----:B-1----:R1:W-:Y:S02]  /*0500*/  STG.E desc[UR6][R4.64], R9 ;  /* 0x0000000904007986 */ /* 0x0023e4000c101906 */
.L_x_8014:
[----:B------:R-:W-:Y:S05]  /*0510*/  BSYNC.RECONVERGENT B0 ;  /* 0x0000000000007941 */ /* 0x000fea0003800200 */
.L_x_8013:
[----:B------:R-:W-:-:S13]  /*0520*/  ISETP.GE.AND P0, PT, R3, UR4, PT ;  /* 0x0000000403007c0c */ /* 0x000fda000bf06270 */
[----:B------:R-:W-:Y:S05]  /*0530*/  @P0 EXIT ;  /* 0x000000000000094d */ /* 0x000fea0003800000 */
[----:B0-----:R-:W0:Y:S08]  /*0540*/  LDC.64 R2, c[0x0][0x5f0] ;  /* 0x00017c00ff027b82 */ /* 0x001e300000000a00 */
[----:B-1----:R-:W1:Y:S01]  /*0550*/  LDC.64 R4, c[0x0][0x5f8] ;  /* 0x00017e00ff047b82 */ /* 0x002e620000000a00 */
        /* <DEDUP_REMOVED lines=27> */
.L_x_8024:
[----:B------:R-:W-:Y:S01]  /*0710*/  FSETP.GEU.FTZ.AND P0, PT, R4, -R2, PT ;  /* 0x800000020400720b */ /* 0x000fe20003f1e000 */
[----:B------:R-:W-:-:S12]  /*0720*/  FADD.FTZ R6, R6, -1 ;  /* 0xbf80000006067421 */ /* 0x000fd80000010000 */
[----:B------:R-:W-:-:S07]  /*0730*/  @!P0 FADD.FTZ R6, R6, -1 ;  /* 0xbf80000006068421 */ /* 0x000fce0000010000 */
.L_x_8023:
[----:B------:R-:W-:Y:S01]  /*0740*/  FFMA.FTZ R7, -R2, R6, R7 ;  /* 0x0000000602077223 */ /* 0x000fe20000010107 */
[----:B------:R-:W-:Y:S06]  /*0750*/  BRA `(.L_x_8021) ;  /* 0x0000000000707947 */ /* 0x000fec0003800000 */
.L_x_8022:
        /* <DEDUP_REMOVED lines=13> */
.L_x_8026:
        /* <DEDUP_REMOVED lines=13> */
.L_x_8025:
[----:B0-----:R-:W-:-:S04]  /*0900*/  FMUL.FTZ R2, R3, 1.1920928955078125e-07 ;  /* 0x3400000003027820 */ /* 0x001fc80000410000 */
[----:B------:R-:W-:-:S07]  /*0910*/  FMUL.FTZ R7, R9, R2 ;  /* 0x0000000209077220 */ /* 0x000fce0000410000 */
.L_x_8021:
[----:B------:R-:W0:Y:S01]  /*0920*/  LDC.64 R2, c[0x0][0x5e8] ;  /* 0x00017a00ff027b82 */ /* 0x000e220000000a00 */
[C---:B------:R-:W-:Y:S02]  /*0930*/  FSETP.NAN.FTZ.AND P0, PT, |R7|.reuse, |R7|, PT ;  /* 0x400000070700720b */ /* 0x040fe40003f18200 */
[----:B------:R-:W-:-:S04]  /*0940*/  LOP3.LUT R0, R7, 0x80000000, R0, 0xb8, !PT ;  /* 0x8000000007007812 */ /* 0x000fc800078eb800 */
[----:B------:R-:W-:-:S05]  /*0950*/  FSEL R7, R7, R0, P0 ;  /* 0x0000000007077208 */ /* 0x000fca0000000000 */
[----:B0-----:R-:W-:Y:S01]  /*0960*/  STG.E desc[UR6][R2.64], R7 ;  /* 0x0000000702007986 */ /* 0x001fe2000c101906 */
[----:B------:R-:W-:Y:S05]  /*0970*/  EXIT ;  /* 0x000000000000794d */ /* 0x000fea0003800000 */
.L_x_8012:
[----:B------:R-:W0:Y:S01]  /*0980*/  LDCU UR4, c[0x0][0x380] ;  /* 0x00007000ff0477ac */ /* 0x000e220008000800 */
[----:B------:R-:W-:Y:S01]  /*0990*/  IADD3 R2, PT, PT, R2, -0x1, RZ ;  /* 0xffffffff02027810 */ /* 0x000fe20007ffe0ff */
[----:B------:R-:W-:Y:S03]  /*09a0*/  BSSY.RECONVERGENT B1, `(.L_x_8027) ;  /* 0x00001b0000017945 */ /* 0x000fe60003800200 */
        /* <DEDUP_REMOVED lines=352> */
.L_x_8029:
[----:B------:R-:W0:Y:S02]  /*1fb0*/  LDCU.128 UR8, c[0x0][0x5f0] ;  /* 0x0000be00ff0877ac */ /* 0x000e240008000c00 */
[----:B0-----:R-:W-:Y:S02]  /*1fc0*/  IADD3 R8, P1, PT, R4, UR10, RZ ;  /* 0x0000000a04087c10 */ /* 0x001fe4000ff3e0ff */
[----:B------:R-:W-:Y:S02]  /*1fd0*/  IADD3 R6, P0, PT, R6, UR8, RZ ;  /* 0x0000000806067c10 */ /* 0x000fe4000ff1e0ff */
[----:B------:R-:W-:Y:S02]  /*1fe0*/  IADD3.X R9, PT, PT, RZ, UR11, RZ, P1, !PT ;  /* 0x0000000bff097c10 */ /* 0x000fe40008ffe4ff */
[----:B------:R-:W-:-:S04]  /*1ff0*/  IADD3.X R7, PT, PT, RZ, UR9, RZ, P0, !PT ;  /* 0x00000009ff077c10 */ /* 0x000fc800087fe4ff */
[----:B------:R-:W2:Y:S04]  /*2000*/  LDG.E R9, desc[UR6][R8.64] ;  /* 0x0000000608097981 */ /* 0x000ea8000c1e1900 */
[----:B------:R-:W2:Y:S01]  /*2010*/  LDG.E R4, desc[UR6][R6.64] ;  /* 0x0000000606047981 */ /* 0x000ea2000c1e1900 */
[----:B------:R-:W-:Y:S01]  /*2020*/  BSSY.RECONVERGENT B0, `(.L_x_8030) ;  /* 0x000003f000007945 */ /* 0x000fe20003800200 */
[C---:B--2---:R-:W-:Y:S01]  /*2030*/  FSETP.GEU.FTZ.AND P0, PT, |R4|.reuse, |R9|, PT ;  /* 0x400000090400720b */ /* 0x044fe20003f1e200 */
        /* <DEDUP_REMOVED lines=28> */
.L_x_8034:
[----:B------:R-:W-:Y:S05]  /*2200*/  BSYNC.RECONVERGENT B2 ;  /* 0x0000000000027941 */ /* 0x000fea0003800200 */
.L_x_8033:
[----:B------:R-:W-:Y:S01]  /*2210*/  FFMA.FTZ R11, -R10, R6, R11 ;  /* 0x000000060a0b7223 */ /* 0x000fe2000001010b */
[----:B------:R-:W-:Y:S06]  /*2220*/  BRA `(.L_x_8031) ;  /* 0x0000000000787947 */ /* 0x000fec0003800000 */
.L_x_8032:
[----:B------:R-:W-:Y:S01]  /*2230*/  LOP3.LUT R12, R10, 0xff800000, RZ, 0xc0, !PT ;  /* 0xff8000000a0c7812 */ /* 0x000fe200078ec0ff */
[----:B------:R-:W-:Y:S01]  /*2240*/  BSSY.RECONVERGENT B2, `(.L_x_8035) ;  /* 0x000001a000027945 */ /* 0x000fe20003800200 */
[----:B------:R-:W-:Y:S02]  /*2250*/  FSETP.GT.FTZ.AND P2, PT, |R9|, RZ, PT ;  /* 0x000000ff0900720b */ /* 0x000fe40003f54200 */
[C---:B------:R-:W-:Y:S02]  /*2260*/  IADD3 R7, PT, PT, R11.reuse, 0xb800000, -R12 ;  /* 0x0b8000000b077810 */ /* 0x040fe40007ffe80c */
        /* <DEDUP_REMOVED lines=10> */
.L_x_8037:
        /* <DEDUP_REMOVED lines=13> */
.L_x_8036:
[----:B------:R-:W-:Y:S05]  /*23e0*/  BSYNC.RECONVERGENT B2 ;  /* 0x0000000000027941 */ /* 0x000fea0003800200 */
.L_x_8035:
[----:B------:R-:W-:-:S04]  /*23f0*/  FMUL.FTZ R6, R6, 1.1920928955078125e-07 ;  /* 0x3400000006067820 */ /* 0x000fc80000410000 */
[----:B------:R-:W-:-:S07]  /*2400*/  FMUL.FTZ R11, R11, R6 ;  /* 0x000000060b0b7220 */ /* 0x000fce0000410000 */
.L_x_8031:
[----:B------:R-:W-:Y:S05]  /*2410*/  BSYNC.RECONVERGENT B0 ;  /* 0x0000000000007941 */ /* 0x000fea0003800200 */
.L_x_8030:
[----:B------:R-:W1:Y:S01]  /*2420*/  LDCU.64 UR8, c[0x0][0x5e8] ;  /* 0x0000bd00ff0877ac */ /* 0x000e620008000a00 */
[C---:B------:R-:W-:Y:S02]  /*2430*/  FSETP.NAN.FTZ.AND P0, PT, |R11|.reuse, |R11|, PT ;  /* 0x4000000b0b00720b */ /* 0x040fe40003f18200 */
[----:B------:R-:W-:Y:S02]  /*2440*/  LOP3.LUT R4, R11, 0x80000000, R4, 0xb8, !PT ;  /* 0x800000000b047812 */ /* 0x000fe400078eb804 */
[----:B------:R-:W-:Y:S02]  /*2450*/  IADD3 R3, PT, PT, R3, 0x80, RZ ;  /* 0x0000008003037810 */ /* 0x000fe40007ffe0ff */
[----:B------:R-:W-:Y:S02]  /*2460*/  FSEL R11, R11, R4, P0 ;  /* 0x000000040b0b7208 */ /* 0x000fe40000000000 */
[----:B-1----:R-:W-:-:S04]  /*2470*/  IADD3 R6, P1, PT, R5, UR8, RZ ;  /* 0x0000000805067c10 */ /* 0x002fc8000ff3e0ff */
[----:B------:R-:W-:-:S05]  /*2480*/  IADD3.X R7, PT, PT, RZ, UR9, RZ, P1, !PT ;  /* 0x00000009ff077c10 */ /* 0x000fca0008ffe4ff */
[----:B------:R1:W-:Y:S04]  /*2490*/  STG.E desc[UR6][R6.64], R11 ;  /* 0x0000000b06007986 */ /* 0x0003e8000c101906 */
.L_x_8028:
[----:B------:R-:W-:Y:S05]  /*24a0*/  BSYNC.RECONVERGENT B1 ;  /* 0x0000000000017941 */ /* 0x000fea0003800200 */
.L_x_8027:
[----:B------:R-:W-:-:S13]  /*24b0*/  ISETP.GE.AND P0, PT, R3, UR4, PT ;  /* 0x0000000403007c0c */ /* 0x000fda000bf06270 */
[----:B------:R-:W-:Y:S05]  /*24c0*/  @P0 EXIT ;  /* 0x000000000000094d */ /* 0x000fea0003800000 */
[----:B------:R-:W1:Y:S01]  /*24d0*/  LDCU.64 UR4, c[0x0][0x390] ;  /* 0x00007200ff0477ac */ /* 0x000e620008000a00 */
[----:B------:R-:W-:Y:S01]  /*24e0*/  HFMA2 R4, -RZ, RZ, 0, 0 ;  /* 0x00000000ff047431 */ /* 0x000fe200000001ff */
[----:B------:R-:W-:Y:S01]  /*24f0*/  MOV R5, R3 ;  /* 0x0000000300057202 */ /* 0x000fe20000000f00 */
[----:B------:R-:W2:Y:S01]  /*2500*/  LDCU UR8, c[0x0][0x38c] ;  /* 0x00007180ff0877ac */ /* 0x000ea20008000800 */
[----:B------:R-:W-:Y:S01]  /*2510*/  ISETP.NE.AND P0, PT, R2, RZ, PT ;  /* 0x000000ff0200720c */ /* 0x000fe20003f05270 */
[----:B------:R-:W3:Y:S01]  /*2520*/  LDCU.64 UR10, c[0x0][0x4b8] ;  /* 0x00009700ff0a77ac */ /* 0x000ee20008000a00 */
[----:B-1----:R-:W-:Y:S01]  /*2530*/  IMAD.HI.U32 R6, R3, UR4, R4 ;  /* 0x0000000403067c27 */ /* 0x002fe2000f8e0004 */
[----:B------:R-:W1:Y:S04]  /*2540*/  LDCU UR4, c[0x0][0x4c0] ;  /* 0x00009800ff0477ac */ /* 0x000e680008000800 */
[----:B------:R-:W-:-:S04]  /*2550*/  SHF.R.U32.HI R7, RZ, UR5, R6 ;  /* 0x00000005ff077c19 */ /* 0x000fc80008011606 */
[----:B------:R-:W-:-:S05]  /*2560*/  IADD3 R4, PT, PT, -R7, RZ, RZ ;  /* 0x000000ff07047210 */ /* 0x000fca0007ffe1ff */
[----:B--2---:R-:W-:-:S04]  /*2570*/  IMAD R2, R4, UR8, R3 ;  /* 0x0000000804027c24 */ /* 0x004fc8000f8e0203 */
[C---:B---3--:R-:W-:Y:S02]  /*2580*/  IMAD R3, R2.reuse, UR10, RZ ;  /* 0x0000000a02037c24 */ /* 0x048fe4000f8e02ff */
[C---:B------:R-:W-:Y:S02]  /*2590*/  IMAD R4, R2.reuse, UR11, RZ ;  /* 0x0000000b02047c24 */ /* 0x040fe4000f8e02ff */
[----:B-1----:R-:W-:Y:S01]  /*25a0*/  IMAD R2, R2, UR4, RZ ;  /* 0x0000000402027c24 */ /* 0x002fe2000f8e02ff */
        /* <DEDUP_REMOVED lines=334> */
.L_x_8038:
[----:B------:R-:W1:Y:S01]  /*3a90*/  LDCU.128 UR8, c[0x0][0x5f0] ;  /* 0x0000be00ff0877ac */ /* 0x000e620008000c00 */
[----:B------:R-:W2:Y:S01]  /*3aa0*/  LDCU.64 UR4, c[0x0][0x5e8] ;  /* 0x0000bd00ff0477ac */ /* 0x000ea20008000a00 */
[----:B-1----:R-:W-:Y:S02]  /*3ab0*/  IADD3 R6, P1, PT, R2, UR10, RZ ;  /* 0x0000000a02067c10 */ /* 0x002fe4000ff3e0ff */
[----:B------:R-:W-:Y:S02]  /*3ac0*/  IADD3 R4, P0, PT, R4, UR8, RZ ;  /* 0x0000000804047c10 */ /* 0x000fe4000ff1e0ff */
[----:B------:R-:W-:Y:S02]  /*3ad0*/  IADD3.X R7, PT, PT, RZ, UR11, RZ, P1, !PT ;  /* 0x0000000bff077c10 */ /* 0x000fe40008ffe4ff */
[----:B------:R-:W-:-:S04]  /*3ae0*/  IADD3.X R5, PT, PT, RZ, UR9, RZ, P0, !PT ;  /* 0x00000009ff057c10 */ /* 0x000fc800087fe4ff */
[----:B------:R-:W3:Y:S04]  /*3af0*/  LDG.E R7, desc[UR6][R6.64] ;  /* 0x0000000606077981 */ /* 0x000ee8000c1e1900 */
[----:B------:R-:W3:Y:S01]  /*3b00*/  LDG.E R0, desc[UR6][R4.64] ;  /* 0x0000000604007981 */ /* 0x000ee2000c1e1900 */
[----:B--2---:R-:W-:Y:S01]  /*3b10*/  IADD3 R2, P1, PT, R3, UR4, RZ ;  /* 0x0000000403027c10 */ /* 0x004fe2000ff3e0ff */
[----:B------:R-:W-:Y:S03]  /*3b20*/  BSSY.RECONVERGENT B0, `(.L_x_8039) ;  /* 0x0000040000007945 */ /* 0x000fe60003800200 */
[----:B------:R-:W-:Y:S02]  /*3b30*/  IADD3.X R3, PT, PT, RZ, UR5, RZ, P1, !PT ;  /* 0x00000005ff037c10 */ /* 0x000fe40008ffe4ff */
[C---:B---3--:R-:W-:Y:S01]  /*3b40*/  FSETP.GEU.FTZ.AND P0, PT, |R0|.reuse, |R7|, PT ;  /* 0x400000070000720b */ /* 0x048fe20003f1e200 */
        /* <DEDUP_REMOVED lines=25> */
.L_x_8044:
[----:B------:R-:W-:Y:S01]  /*3ce0*/  FSETP.GEU.FTZ.AND P0, PT, R6, -R8, PT ;  /* 0x800000080600720b */ /* 0x000fe20003f1e000 */
[----:B------:R-:W-:-:S12]  /*3cf0*/  FADD.FTZ R4, R4, -1 ;  /* 0xbf80000004047421 */ /* 0x000fd80000010000 */
[----:B------:R-:W-:-:S07]  /*3d00*/  @!P0 FADD.FTZ R4, R4, -1 ;  /* 0xbf80000004048421 */ /* 0x000fce0000010000 */
.L_x_8043:
[----:B------:R-:W-:Y:S05]  /*3d10*/  BSYNC.RECONVERGENT B1 ;  /* 0x0000000000017941 */ /* 0x000fea0003800200 */
.L_x_8042:
[----:B------:R-:W-:Y:S01]  /*3d20*/  FFMA.FTZ R9, -R8, R4, R9 ;  /* 0x0000000408097223 */ /* 0x000fe20000010109 */
[----:B------:R-:W-:Y:S06]  /*3d30*/  BRA `(.L_x_8040) ;  /* 0x0000000000787947 */ /* 0x000fec0003800000 */
.L_x_8041:
        /* <DEDUP_REMOVED lines=13> */
[----:B------:R1:W2:Y:S03]  /*3e10*/  MUFU.RCP R10, R11 ;  /* 0x0000000b000a7308 */ /* 0x0002a60000001000 */
.L_x_8047:
        /* <DEDUP_REMOVED lines=13> */
.L_x_8046:
[----:B------:R-:W-:Y:S05]  /*3ef0*/  BSYNC.RECONVERGENT B1 ;  /* 0x0000000000017941 */ /* 0x000fea0003800200 */
.L_x_8045:
[----:B------:R-:W-:-:S04]  /*3f00*/  FMUL.FTZ R4, R4, 1.1920928955078125e-07 ;  /* 0x3400000004047820 */ /* 0x000fc80000410000 */
[----:B------:R-:W-:-:S07]  /*3f10*/  FMUL.FTZ R9, R9, R4 ;  /* 0x0000000409097220 */ /* 0x000fce0000410000 */
.L_x_8040:
[----:B------:R-:W-:Y:S05]  /*3f20*/  BSYNC.RECONVERGENT B0 ;  /* 0x0000000000007941 */ /* 0x000fea0003800200 */
.L_x_8039:
[C---:B------:R-:W-:Y:S02]  /*3f30*/  FSETP.NAN.FTZ.AND P0, PT, |R9|.reuse, |R9|, PT ;  /* 0x400000090900720b */ /* 0x040fe40003f18200 */
[----:B------:R-:W-:-:S04]  /*3f40*/  LOP3.LUT R0, R9, 0x80000000, R0, 0xb8, !PT ;  /* 0x8000000009007812 */ /* 0x000fc800078eb800 */
[----:B------:R-:W-:-:S05]  /*3f50*/  FSEL R9, R9, R0, P0 ;  /* 0x0000000009097208 */ /* 0x000fca0000000000 */
[----:B------:R-:W-:Y:S01]  /*3f60*/  STG.E desc[UR6][R2.64], R9 ;  /* 0x0000000902007986 */ /* 0x000fe2000c101906 */
[----:B------:R-:W-:Y:S05]  /*3f70*/  EXIT ;  /* 0x000000000000794d */ /* 0x000fea0003800000 */
.L_x_8048:
        /* <DEDUP_REMOVED lines=16> */
.L_x_50013:


//--------------------- .text._ZN2at6native27unrolled_elementwise_kernelINS0_13BinaryFunctorIfffZZZNS0_16fmod_kernel_cudaERNS_18TensorIteratorBaseEENKUlvE0_clEvENKUlvE0_clEvEUlffE_EESt5arrayIPcLm3EELi4E23TrivialOffsetCalculatorILi2EjESC_ILi1EjENS0_6memory15LoadWithoutCastENSF_16StoreWithoutCastEEEviT_T0_T2_T3_T4_T5_ --------------------------
	.section	.text._ZN2at6native27unrolled_elementwise_kernelINS0_13BinaryFunctorIfffZZZNS0_16fmod_kernel_cudaERNS_18TensorIteratorBaseEENKUlvE0_clEvENKUlvE0_clEvEUlffE_EESt5arrayIPcLm3EELi4E23TrivialOffsetCalculatorILi2EjESC_ILi1EjENS0_6memory15LoadWithoutCastENSF_16StoreWithoutCastEEEviT_T0_T2_T3_T4_T5_,"ax",@progbits
	.align	128
        .global         _ZN2at6native27unrolled_elementwise_kernelINS0_13BinaryFunctorIfffZZZNS0_16fmod_kernel_cudaERNS_18TensorIteratorBaseEENKUlvE0_clEvENKUlvE0_clEvEUlffE_EESt5arrayIPcLm3EELi4E23TrivialOffsetCalculatorILi2EjESC_ILi1EjENS0_6memory15LoadWithoutCastENSF_16StoreWithoutCastEEEviT_T0_T2_T3_T4_T5_
        .type           _ZN2at6native27unrolled_elementwise_kernelINS0_13BinaryFunctorIfffZZZNS0_16fmod_kernel_cudaERNS_18TensorIteratorBaseEENKUlvE0_clEvENKUlvE0_clEvEUlffE_EESt5arrayIPcLm3EELi4E23TrivialOffsetCalculatorILi2EjESC_ILi1EjENS0_6memory15LoadWithoutCastENSF_16StoreWithoutCastEEEviT_T0_T2_T3_T4_T5_,@function
        .size           _ZN2at6native27unrolled_elementwise_kernelINS0_13BinaryFunctorIfffZZZNS0_16fmod_kernel_cudaERNS_18TensorIteratorBaseEENKUlvE0_clEvENKUlvE0_clEvEUlffE_EESt5arrayIPcLm3EELi4E23TrivialOffsetCalculatorILi2EjESC_ILi1EjENS0_6memory15LoadWithoutCastENSF_16StoreWithoutCastEEEviT_T0_T2_T3_T4_T5_,(.L_x_50014 - _ZN2at6native27unrolled_elementwise_kernelINS0_13BinaryFunctorIfffZZZNS0_16fmod_kernel_cudaERNS_18TensorIteratorBaseEENKUlvE0_clEvENKUlvE0_clEvEUlffE_EESt5arrayIPcLm3EELi4E23TrivialOffsetCalculatorILi2EjESC_ILi1EjENS0_6memory15LoadWithoutCastENSF_16StoreWithoutCastEEEviT_T0_T2_T3_T4_T5_)
        .other          _ZN2at6native27unrolled_elementwise_kernelINS0_13BinaryFunctorIfffZZZNS0_16fmod_kernel_cudaERNS_18TensorIteratorBaseEENKUlvE0_clEvENKUlvE0_clEvEUlffE_EESt5arrayIPcLm3EELi4E23TrivialOffsetCalculatorILi2EjESC_ILi1EjENS0_6memory15LoadWithoutCastENSF_16StoreWithoutCastEEEviT_T0_T2_T3_T4_T5_,@"STO_CUDA_ENTRY STV_DEFAULT"
_ZN2at6native27unrolled_elementwise_kernelINS0_13BinaryFunctorIfffZZZNS0_16fmod_kernel_cudaERNS_18TensorIteratorBaseEENKUlvE0_clEvENKUlvE0_clEvEUlffE_EESt5arrayIPcLm3EELi4E23TrivialOffsetCalculatorILi2EjESC_ILi1EjENS0_6memory15LoadWithoutCastENSF_16StoreWithoutCastEEEviT_T0_T2_T3_T4_T5_:
.text._ZN2at6native27unrolled_elementwise_kernelINS0_13BinaryFunctorIfffZZZNS0_16fmod_kernel_cudaERNS_18TensorIteratorBaseEENKUlvE0_clEvENKUlvE0_clEvEUlffE_EESt5arrayIPcLm3EELi4E23TrivialOffsetCalculatorILi2EjESC_ILi1EjENS0_6memory15LoadWithoutCastENSF_16StoreWithoutCastEEEviT_T0_T2_T3_T4_T5_:
[----:B------:R-:W-:Y:S01]  /*0000*/  LDC R1, c[0x0][0x37c] ;  /* 0x0000df00ff017b82 */ /* 0x000fe20000000800 */
[----:B------:R-:W0:Y:S07]  /*0010*/  S2R R0, SR_CTAID.X ;  /* 0x0000000000007919 */ /* 0x000e2e0000002500 */
[----:B------:R-:W0:Y:S01]  /*0020*/  LDC R3, c[0x0][0x380] ;  /* 0x0000e000ff037b82 */ /* 0x000e220000000800 */
[----:B------:R-:W1:Y:S01]  /*0030*/  LDCU.64 UR4, c[0x0][0x358] ;  /* 0x00006b00ff0477ac */ /* 0x000e620008000a00 */
[----:B------:R-:W-:Y:S01]  /*0040*/  IMAD.MOV.U32 R22, RZ, RZ, RZ ;  /* 0x000000ffff167224 */ /* 0x000fe200078e00ff */
[----:B------:R-:W2:Y:S05]  /*0050*/  S2R R25, SR_TID.X ;  /* 0x0000000000197919 */ /* 0x000eaa0000002100 */
[----:B------:R-:W3:Y:S08]  /*0060*/  LDC.64 R12, c[0x0][0x390] ;  /* 0x0000e400ff0c7b82 */ /* 0x000ef00000000a00 */
[----:B------:R-:W4:Y:S08]  /*0070*/  LDC.64 R14, c[0x0][0x398] ;  /* 0x0000e600ff0e7b82 */ /* 0x000f300000000a00 */
[----:B------:R-:W1:Y:S01]  /*0080*/  LDC.64 R8, c[0x0][0x398] ;  /* 0x0000e600ff087b82 */ /* 0x000e620000000a00 */
[----:B0-----:R-:W-:-:S07]  /*0090*/  IMAD R18, R0, -0x200, R3 ;  /* 0xfffffe0000127824 */ /* 0x001fce00078e0203 */
[----:B------:R-:W0:Y:S01]  /*00a0*/  LDC.64 R6, c[0x0][0x390] ;  /* 0x0000e400ff067b82 */ /* 0x000e220000000a00 */
[----:B--2---:R-:W-:Y:S01]  /*00b0*/  IMAD.MOV.U32 R19, RZ, RZ, R25 ;  /* 0x000000ffff137224 */ /* 0x004fe200078e0019 */
[----:B------:R-:W-:-:S06]  /*00c0*/  ISETP.GE.AND P0, PT, R25, R18, PT ;  /* 0x000000121900720c */ /* 0x000fcc0003f06270 */
[----:B------:R-:W2:Y:S08]  /*00d0*/  LDC.64 R2, c[0x0][0x390] ;  /* 0x0000e400ff027b82 */ /* 0x000eb00000000a00 */
[----:B------:R-:W0:Y:S01]  /*00e0*/  LDC.64 R4, c[0x0][0x398] ;  /* 0x0000e600ff047b82 */ /* 0x000e220000000a00 */
[----:B------:R-:W-:Y:S02]  /*00f0*/  @!P0 VIADD R25, R19, 0x80 ;  /* 0x0000008013198836 */ /* 0x000fe40000000000 */
[----:B------:R-:W-:-:S03]  /*0100*/  @!P0 IMAD R21, R0, 0x200, R19 ;  /* 0x0000020000158824 */ /* 0x000fc600078e0213 */
[----:B------:R-:W-:Y:S01]  /*0110*/  ISETP.GE.AND P1, PT, R25, R18, PT ;  /* 0x000000121900720c */ /* 0x000fe20003f26270 */
[C---:B---3--:R-:W-:Y:S01]  /*0120*/  @!P0 IMAD.WIDE.U32 R12, R21.reuse, 0x4, R12 ;  /* 0x00000004150c8825 */ /* 0x048fe200078e000c */
[----:B------:R-:W3:Y:S03]  /*0130*/  LDC.64 R16, c[0x0][0x390] ;  /* 0x0000e400ff107b82 */ /* 0x000ee60000000a00 */
[----:B----4-:R-:W-:Y:S01]  /*0140*/  @!P0 IMAD.WIDE.U32 R14, R21, 0x4, R14 ;  /* 0x00000004150e8825 */ /* 0x010fe200078e000e */
[----:B------:R-:W-:-:S04]  /*0150*/  CS2R R20, SRZ ;  /* 0x0000000000147805 */ /* 0x000fc8000001ff00 */
[----:B------:R-:W4:Y:S02]  /*0160*/  LDC.64 R10, c[0x0][0x398] ;  /* 0x0000e600ff0a7b82 */ /* 0x000f240000000a00 */
[----:B-1----:R1:W5:Y:S01]  /*0170*/  @!P0 LDG.E R20, desc[UR4][R12.64] ;  /* 0x000000040c148981 */ /* 0x002362000c1e1900 */
[----:B------:R-:W-:Y:S01]  /*0180*/  @!P1 LEA R27, R0, R25, 0x9 ;  /* 0x00000019001b9211 */ /* 0x000fe200078e48ff */
[----:B------:R-:W-:Y:S02]  /*0190*/  @!P1 VIADD R25, R25, 0x80 ;  /* 0x0000008019199836 */ /* 0x000fe40000000000 */
[----:B------:R0:W5:Y:S03]  /*01a0*/  @!P0 LDG.E R21, desc[UR4][R14.64] ;  /* 0x000000040e158981 */ /* 0x000166000c1e1900 */
[----:B------:R-:W-:Y:S02]  /*01b0*/  ISETP.GE.AND P3, PT, R25, R18, PT ;  /* 0x000000121900720c */ /* 0x000fe40003f66270 */
[----:B-1----:R-:W-:Y:S01]  /*01c0*/  CS2R R12, SRZ ;  /* 0x00000000000c7805 */ /* 0x002fe2000001ff00 */
[----:B---3--:R-:W-:-:S05]  /*01d0*/  @!P1 IMAD.WIDE.U32 R16, R27, 0x4, R16 ;  /* 0x000000041b109825 */ /* 0x008fca00078e0010 */
[----:B------:R1:W5:Y:S05]  /*01e0*/  @!P1 LDG.E R22, desc[UR4][R16.64] ;  /* 0x0000000410169981 */ /* 0x00036a000c1e1900 */
[----:B------:R-:W-:Y:S01]  /*01f0*/  @!P3 IMAD R23, R0, 0x200, R25 ;  /* 0x000002000017b824 */ /* 0x000fe200078e0219 */
[----:B------:R-:W-:-:S04]  /*0200*/  @!P3 IADD3 R25, PT, PT, R25, 0x80, RZ ;  /* 0x000000801919b810 */ /* 0x000fc80007ffe0ff */
[----:B------:R-:W-:Y:S01]  /*0210*/  ISETP.GE.AND P2, PT, R25, R18, PT ;  /* 0x000000121900720c */ /* 0x000fe20003f46270 */
[----:B--2---:R-:W-:-:S04]  /*0220*/  @!P3 IMAD.WIDE.U32 R2, R23, 0x4, R2 ;  /* 0x000000041702b825 */ /* 0x004fc800078e0002 */
[----:B------:R-:W-:-:S08]  /*0230*/  @!P3 IMAD.WIDE.U32 R8, R23, 0x4, R8 ;  /* 0x000000041708b825 */ /* 0x000fd000078e0008 */
[----:B------:R-:W-:Y:S01]  /*0240*/  @!P2 LEA R25, R0, R25, 0x9 ;  /* 0x000000190019a211 */ /* 0x000fe200078e48ff */
[----:B------:R-:W-:Y:S02]  /*0250*/  IMAD.MOV.U32 R23, RZ, RZ, RZ ;  /* 0x000000ffff177224 */ /* 0x000fe400078e00ff */
[----:B----4-:R-:W-:-:S04]  /*0260*/  @!P1 IMAD.WIDE.U32 R10, R27, 0x4, R10 ;  /* 0x000000041b0a9825 */ /* 0x010fc800078e000a */
[C---:B0-----:R-:W-:Y:S01]  /*0270*/  @!P2 IMAD.WIDE.U32 R6, R25.reuse, 0x4, R6 ;  /* 0x000000041906a825 */ /* 0x041fe200078e0006 */
[----:B------:R1:W5:Y:S03]  /*0280*/  @!P3 LDG.E R23, desc[UR4][R2.64] ;  /* 0x000000040217b981 */ /* 0x000366000c1e1900 */
[----:B------:R-:W-:Y:S01]  /*0290*/  @!P2 IMAD.WIDE.U32 R4, R25, 0x4, R4 ;  /* 0x000000041904a825 */ /* 0x000fe200078e0004 */
[----:B------:R-:W-:Y:S01]  /*02a0*/  CS2R R24, SRZ ;  /* 0x0000000000187805 */ /* 0x000fe2000001ff00 */
[----:B------:R1:W5:Y:S04]  /*02b0*/  @!P2 LDG.E R12, desc[UR4][R6.64] ;  /* 0x00000004060ca981 */ /* 0x000368000c1e1900 */
[----:B------:R1:W5:Y:S04]  /*02c0*/  @!P2 LDG.E R13, desc[UR4][R4.64] ;  /* 0x00000004040da981 */ /* 0x000368000c1e1900 */
[----:B------:R1:W5:Y:S04]  /*02d0*/  @!P1 LDG.E R25, desc[UR4][R10.64] ;  /* 0x000000040a199981 */ /* 0x000368000c1e1900 */
[----:B------:R1:W5:Y:S01]  /*02e0*/  @!P3 LDG.E R24, desc[UR4][R8.64] ;  /* 0x000000040818b981 */ /* 0x000362000c1e1900 */
[----:B------:R-:W-:Y:S01]  /*02f0*/  ISETP.GE.AND P0, PT, R19, R18, PT ;  /* 0x000000121300720c */ /* 0x000fe20003f06270 */
[----:B------:R-:W-:-:S12]  /*0300*/  BSSY.RECONVERGENT B1, `(.L_x_8049) ;  /* 0x0000045000017945 */ /* 0x000fd80003800200 */
[----:B-1----:R-:W-:Y:S05]  /*0310*/  @P0 BRA `(.L_x_8050) ;  /* 0x00000004000c0947 */ /* 0x002fea0003800000 */
[C---:B-----5:R-:W-:Y:S01]  /*0320*/  FSETP.GEU.FTZ.AND P0, PT, |R20|.reuse, |R21|, PT ;  /* 0x400000151400720b */ /* 0x060fe20003f1e200 */
        /* <DEDUP_REMOVED lines=29> */
.L_x_8055:
[----:B------:R-:W-:Y:S05]  /*0500*/  BSYNC.RECONVERGENT B2 ;  /* 0x0000000000027941 */ /* 0x000fea0003800200 */
.L_x_8054:
[----:B------:R-:W-:Y:S01]  /*0510*/  FFMA.FTZ R3, -R6, R2, R3 ;  /* 0x0000000206037223 */ /* 0x000fe20000010103 */
[----:B------:R-:W-:Y:S06]  /*0520*/  BRA `(.L_x_8052) ;  /* 0x0000000000787947 */ /* 0x000fec0003800000 */
.L_x_8053:
        /* <DEDUP_REMOVED lines=14> */
.L_x_8058:
        /* <DEDUP_REMOVED lines=13> */
.L_x_8057:
[----:B------:R-:W-:Y:S05]  /*06e0*/  BSYNC.RECONVERGENT B2 ;  /* 0x0000000000027941 */ /* 0x000fea0003800200 */
.L_x_8056:
[----:B------:R-:W-:-:S04]  /*06f0*/  FMUL.FTZ R2, R3, 1.1920928955078125e-07 ;  /* 0x3400000003027820 */ /* 0x000fc80000410000 */
[----:B------:R-:W-:-:S07]  /*0700*/  FMUL.FTZ R3, R7, R2 ;  /* 0x0000000207037220 */ /* 0x000fce0000410000 */
.L_x_8052:
[----:B------:R-:W-:Y:S05]  /*0710*/  BSYNC.RECONVERGENT B0 ;  /* 0x0000000000007941 */ /* 0x000fea0003800200 */
.L_x_8051:
[C---:B------:R-:W-:Y:S02]  /*0720*/  FSETP.NAN.FTZ.AND P0, PT, |R3|.reuse, |R3|, PT ;  /* 0x400000030300720b */ /* 0x040fe40003f18200 */
[----:B------:R-:W-:-:S04]  /*0730*/  LOP3.LUT R2, R3, 0x80000000, R20, 0xb8, !PT ;  /* 0x8000000003027812 */ /* 0x000fc800078eb814 */
[----:B------:R-:W-:-:S07]  /*0740*/  FSEL R2, R3, R2, P0 ;  /* 0x0000000203027208 */ /* 0x000fce0000000000 */
.L_x_8050:
[----:B------:R-:W-:Y:S05]  /*0750*/  BSYNC.RECONVERGENT B1 ;  /* 0x0000000000017941 */ /* 0x000fea0003800200 */
.L_x_8049:
[----:B------:R-:W-:Y:S01]  /*0760*/  IADD3 R3, PT, PT, R19, 0x80, RZ ;  /* 0x0000008013037810 */ /* 0x000fe20007ffe0ff */
[----:B------:R-:W-:Y:S03]  /*0770*/  BSSY.RECONVERGENT B1, `(.L_x_8059) ;  /* 0x0000046000017945 */ /* 0x000fe60003800200 */
[----:B------:R-:W-:-:S13]  /*0780*/  ISETP.GE.AND P0, PT, R3, R18, PT ;  /* 0x000000120300720c */ /* 0x000fda0003f06270 */
[----:B------:R-:W-:Y:S05]  /*0790*/  @P0 BRA `(.L_x_8060) ;  /* 0x00000004000c0947 */ /* 0x000fea0003800000 */
[C---:B-----5:R-:W-:Y:S01]  /*07a0*/  FSETP.GEU.FTZ.AND P0, PT, |R22|.reuse, |R25|, PT ;  /* 0x400000191600720b */ /* 0x060fe20003f1e200 */
[----:B------:R-:W-:Y:S01]  /*07b0*/  BSSY.RECONVERGENT B0, `(.L_x_8061) ;  /* 0x000003e000007945 */ /* 0x000fe20003800200 */
[----:B------:R-:W-:-:S11]  /*07c0*/  FADD.FTZ R5, |R22|, -RZ ;  /* 0x800000ff16057221 */ /* 0x000fd60000010200 */
        /* <DEDUP_REMOVED lines=24> */
.L_x_8066:
[----:B------:R-:W-:Y:S01]  /*0950*/  FSETP.GEU.FTZ.AND P0, PT, R7, -R8, PT ;  /* 0x800000080700720b */ /* 0x000fe20003f1e000 */
[----:B------:R-:W-:-:S12]  /*0960*/  FADD.FTZ R4, R4, -1 ;  /* 0xbf80000004047421 */ /* 0x000fd80000010000 */
[----:B------:R-:W-:-:S07]  /*0970*/  @!P0 FADD.FTZ R4, R4, -1 ;  /* 0xbf80000004048421 */ /* 0x000fce0000010000 */
.L_x_8065:
[----:B------:R-:W-:Y:S05]  /*0980*/  BSYNC.RECONVERGENT B2 ;  /* 0x0000000000027941 */ /* 0x000fea0003800200 */
.L_x_8064:
[----:B------:R-:W-:Y:S01]  /*0990*/  FFMA.FTZ R5, -R8, R4, R5 ;  /* 0x0000000408057223 */ /* 0x000fe20000010105 */
[----:B------:R-:W-:Y:S06]  /*09a0*/  BRA `(.L_x_8062) ;  /* 0x0000000000787947 */ /* 0x000fec0003800000 */
.L_x_8063:
        /* <DEDUP_REMOVED lines=14> */
.L_x_8069:
        /* <DEDUP_REMOVED lines=13> */
.L_x_8068:
[----:B------:R-:W-:Y:S05]  /*0b60*/  BSYNC.RECONVERGENT B2 ;  /* 0x0000000000027941 */ /* 0x000fea0003800200 */
.L_x_8067:
[----:B------:R-:W-:-:S04]  /*0b70*/  FMUL.FTZ R4, R5, 1.1920928955078125e-07 ;  /* 0x3400000005047820 */ /* 0x000fc80000410000 */
[----:B------:R-:W-:-:S07]  /*0b80*/  FMUL.FTZ R5, R9, R4 ;  /* 0x0000000409057220 */ /* 0x000fce0000410000 */
.L_x_8062:
[----:B------:R-:W-:Y:S05]  /*0b90*/  BSYNC.RECONVERGENT B0 ;  /* 0x0000000000007941 */ /* 0x000fea0003800200 */
.L_x_8061:
[C---:B------:R-:W-:Y:S02]  /*0ba0*/  FSETP.NAN.FTZ.AND P0, PT, |R5|.reuse, |R5|, PT ;  /* 0x400000050500720b */ /* 0x040fe40003f18200 */
[----:B------:R-:W-:-:S04]  /*0bb0*/  LOP3.LUT R4, R5, 0x80000000, R22, 0xb8, !PT ;  /* 0x8000000005047812 */ /* 0x000fc800078eb816 */
[----:B------:R-:W-:-:S07]  /*0bc0*/  FSEL R4, R5, R4, P0 ;  /* 0x0000000405047208 */ /* 0x000fce0000000000 */
.L_x_8060:
[----:B------:R-:W-:Y:S05]  /*0bd0*/  BSYNC.RECONVERGENT B1 ;  /* 0x0000000000017941 */ /* 0x000fea0003800200 */
.L_x_8059:
        /* <DEDUP_REMOVED lines=31> */
.L_x_8077:
[----:B------:R-:W-:Y:S01]  /*0dd0*/  FSETP.GEU.FTZ.AND P0, PT, R8, -R9, PT ;  /* 0x800000090800720b */ /* 0x000fe20003f1e000 */
[----:B------:R-:W-:-:S12]  /*0de0*/  FADD.FTZ R5, R5, -1 ;  /* 0xbf80000005057421 */ /* 0x000fd80000010000 */
[----:B------:R-:W-:-:S07]  /*0df0*/  @!P0 FADD.FTZ R5, R5, -1 ;  /* 0xbf80000005058421 */ /* 0x000fce0000010000 */
.L_x_8076:
[----:B------:R-:W-:Y:S05]  /*0e00*/  BSYNC.RECONVERGENT B2 ;  /* 0x0000000000027941 */ /* 0x000fea0003800200 */
.L_x_8075:
[----:B------:R-:W-:Y:S01]  /*0e10*/  FFMA.FTZ R6, -R9, R5, R6 ;  /* 0x0000000509067223 */ /* 0x000fe20000010106 */
[----:B------:R-:W-:Y:S06]  /*0e20*/  BRA `(.L_x_8073) ;  /* 0x0000000000787947 */ /* 0x000fec0003800000 */
.L_x_8074:
        /* <DEDUP_REMOVED lines=14> */
.L_x_8080:
        /* <DEDUP_REMOVED lines=13> */
.L_x_8079:
[----:B------:R-:W-:Y:S05]  /*0fe0*/  BSYNC.RECONVERGENT B2 ;  /* 0x0000000000027941 */ /* 0x000fea0003800200 */
.L_x_8078:
[----:B------:R-:W-:-:S04]  /*0ff0*/  FMUL.FTZ R5, R6, 1.1920928955078125e-07 ;  /* 0x3400000006057820 */ /* 0x000fc80000410000 */
[----:B------:R-:W-:-:S07]  /*1000*/  FMUL.FTZ R6, R10, R5 ;  /* 0x000000050a067220 */ /* 0x000fce0000410000 */
.L_x_8073:
[----:B------:R-:W-:Y:S05]  /*1010*/  BSYNC.RECONVERGENT B0 ;  /* 0x0000000000007941 */ /* 0x000fea0003800200 */
.L_x_8072:
[C---:B------:R-:W-:Y:S02]  /*1020*/  FSETP.NAN.FTZ.AND P0, PT, |R6|.reuse, |R6|, PT ;  /* 0x400000060600720b */ /* 0x040fe40003f18200 */
[----:B------:R-:W-:-:S04]  /*1030*/  LOP3.LUT R5, R6, 0x80000000, R23, 0xb8, !PT ;  /* 0x8000000006057812 */ /* 0x000fc800078eb817 */
[----:B------:R-:W-:-:S07]  /*1040*/  FSEL R5, R6, R5, P0 ;  /* 0x0000000506057208 */ /* 0x000fce0000000000 */
.L_x_8071:
[----:B------:R-:W-:Y:S05]  /*1050*/  BSYNC.RECONVERGENT B1 ;  /* 0x0000000000017941 */ /* 0x000fea0003800200 */
.L_x_8070:
        /* <DEDUP_REMOVED lines=31> */
.L_x_8088:
[----:B------:R-:W-:Y:S01]  /*1250*/  FSETP.GEU.FTZ.AND P0, PT, R9, -R10, PT ;  /* 0x8000000a0900720b */ /* 0x000fe20003f1e000 */
[----:B------:R-:W-:-:S12]  /*1260*/  FADD.FTZ R6, R6, -1 ;  /* 0xbf80000006067421 */ /* 0x000fd80000010000 */
[----:B------:R-:W-:-:S07]  /*1270*/  @!P0 FADD.FTZ R6, R6, -1 ;  /* 0xbf80000006068421 */ /* 0x000fce0000010000 */
.L_x_8087:
[----:B------:R-:W-:Y:S05]  /*1280*/  BSYNC.RECONVERGENT B2 ;  /* 0x0000000000027941 */ /* 0x000fea0003800200 */
.L_x_8086:
[----:B------:R-:W-:Y:S01]  /*1290*/  FFMA.FTZ R7, -R10, R6, R7 ;  /* 0x000000060a077223 */ /* 0x000fe20000010107 */
[----:B------:R-:W-:Y:S06]  /*12a0*/  BRA `(.L_x_8084) ;  /* 0x0000000000787947 */ /* 0x000fec0003800000 */
.L_x_8085:
        /* <DEDUP_REMOVED lines=14> */
.L_x_8091:
        /* <DEDUP_REMOVED lines=13> */
.L_x_8090:
[----:B------:R-:W-:Y:S05]  /*1460*/  BSYNC.RECONVERGENT B2 ;  /* 0x0000000000027941 */ /* 0x000fea0003800200 */
.L_x_8089:
[----:B------:R-:W-:-:S04]  /*1470*/  FMUL.FTZ R6, R7, 1.1920928955078125e-07 ;  /* 0x3400000007067820 */ /* 0x000fc80000410000 */
[----:B------:R-:W-:-:S07]  /*1480*/  FMUL.FTZ R7, R11, R6 ;  /* 0x000000060b077220 */ /* 0x000fce0000410000 */
.L_x_8084:
[----:B------:R-:W-:Y:S05]  /*1490*/  BSYNC.RECONVERGENT B0 ;  /* 0x0000000000007941 */ /* 0x000fea0003800200 */
.L_x_8083:
[C---:B------:R-:W-:Y:S02]  /*14a0*/  FSETP.NAN.FTZ.AND P0, PT, |R7|.reuse, |R7|, PT ;  /* 0x400000070700720b */ /* 0x040fe40003f18200 */
[----:B------:R-:W-:-:S04]  /*14b0*/  LOP3.LUT R12, R7, 0x80000000, R12, 0xb8, !PT ;  /* 0x80000000070c7812 */ /* 0x000fc800078eb80c */
[----:B------:R-:W-:-:S07]  /*14c0*/  FSEL R9, R7, R12, P0 ;  /* 0x0000000c07097208 */ /* 0x000fce0000000000 */
.L_x_8082:
[----:B------:R-:W-:Y:S05]  /*14d0*/  BSYNC.RECONVERGENT B1 ;  /* 0x0000000000017941 */ /* 0x000fea0003800200 */
.L_x_8081:
[----:B------:R-:W-:Y:S01]  /*14e0*/  ISETP.GE.AND P0, PT, R19, R18, PT ;  /* 0x000000121300720c */ /* 0x000fe20003f06270 */
[----:B------:R-:W-:Y:S04]  /*14f0*/  BSSY.RECONVERGENT B0, `(.L_x_8092) ;  /* 0x0000017000007945 */ /* 0x000fe80003800200 */
[----:B------:R-:W-:Y:S08]  /*1500*/  BSSY.RELIABLE B1, `(.L_x_8093) ;  /* 0x000000f000017945 */ /* 0x000ff00003800100 */
[----:B------:R-:W-:Y:S05]  /*1510*/  @P0 BRA `(.L_x_8094) ;  /* 0x0000000000340947 */ /* 0x000fea0003800000 */
[----:B------:R-:W1:Y:S01]  /*1520*/  LDC.64 R6, c[0x0][0x388] ;  /* 0x0000e200ff067b82 */ /* 0x000e620000000a00 */
[----:B0-----:R-:W-:Y:S01]  /*1530*/  LEA R11, R0, R19, 0x9 ;  /* 0x00000013000b7211 */ /* 0x001fe200078e48ff */
[----:B------:R-:W-:-:S05]  /*1540*/  IMAD.MOV.U32 R19, RZ, RZ, R3 ;  /* 0x000000ffff137224 */ /* 0x000fca00078e0003 */
[----:B------:R-:W-:-:S13]  /*1550*/  ISETP.GE.AND P0, PT, R19, R18, PT ;  /* 0x000000121300720c */ /* 0x000fda0003f06270 */
[----:B------:R-:W-:Y:S05]  /*1560*/  @P0 BREAK.RELIABLE B1 ;  /* 0x0000000000010942 */ /* 0x000fea0003800100 */
[----:B-1----:R-:W-:-:S05]  /*1570*/  IMAD.WIDE.U32 R6, R11, 0x4, R6 ;  /* 0x000000040b067825 */ /* 0x002fca00078e0006 */
[----:B------:R0:W-:Y:S01]  /*1580*/  STG.E desc[UR4][R6.64], R2 ;  /* 0x0000000206007986 */ /* 0x0001e2000c101904 */
[----:B------:R-:W-:Y:S05]  /*1590*/  @P0 BRA `(.L_x_8095) ;  /* 0x0000000000300947 */ /* 0x000fea0003800000 */
[----:B0-----:R-:W0:Y:S01]  /*15a0*/  LDC.64 R2, c[0x0][0x388] ;  /* 0x0000e200ff027b82 */ /* 0x001e220000000a00 */
[----:B------:R-:W-:Y:S01]  /*15b0*/  LEA R7, R0, R19, 0x9 ;  /* 0x0000001300077211 */ /* 0x000fe200078e48ff */
[----:B------:R-:W-:-:S04]  /*15c0*/  VIADD R19, R19, 0x80 ;  /* 0x0000008013137836 */ /* 0x000fc80000000000 */
[----:B0-----:R-:W-:-:S05]  /*15d0*/  IMAD.WIDE.U32 R2, R7, 0x4, R2 ;  /* 0x0000000407027825 */ /* 0x001fca00078e0002 */
[----:B------:R1:W-:Y:S02]  /*15e0*/  STG.E desc[UR4][R2.64], R4 ;  /* 0x0000000402007986 */ /* 0x0003e4000c101904 */
.L_x_8094:
[----:B------:R-:W-:Y:S05]  /*15f0*/  BSYNC.RELIABLE B1 ;  /* 0x0000000000017941 */ /* 0x000fea0003800100 */
.L_x_8093:
[----:B------:R-:W-:-:S13]  /*1600*/  ISETP.GE.AND P0, PT, R19, R18, PT ;  /* 0x000000121300720c */ /* 0x000fda0003f06270 */
[----:B-1----:R-:W1:Y:S01]  /*1610*/  @!P0 LDC.64 R2, c[0x0][0x388] ;  /* 0x0000e200ff028b82 */ /* 0x002e620000000a00 */
[----:B------:R-:W-:Y:S01]  /*1620*/  @!P0 LEA R7, R0, R19, 0x9 ;  /* 0x0000001300078211 */ /* 0x000fe200078e48ff */
[----:B------:R-:W-:-:S04]  /*1630*/  @!P0 VIADD R19, R19, 0x80 ;  /* 0x0000008013138836 */ /* 0x000fc80000000000 */
[----:B-1----:R-:W-:-:S05]  /*1640*/  @!P0 IMAD.WIDE.U32 R2, R7, 0x4, R2 ;  /* 0x0000000407028825 */ /* 0x002fca00078e0002 */
[----:B------:R1:W-:Y:S02]  /*1650*/  @!P0 STG.E desc[UR4][R2.64], R5 ;  /* 0x0000000502008986 */ /* 0x0003e4000c101904 */
.L_x_8095:
[----:B------:R-:W-:Y:S05]  /*1660*/  BSYNC.RECONVERGENT B0 ;  /* 0x0000000000007941 */ /* 0x000fea0003800200 */
.L_x_8092:
[----:B------:R-:W-:Y:S05]  /*1670*/  WARPSYNC.ALL ;  /* 0x0000000000007948 */ /* 0x000fea0003800000 */
[----:B------:R-:W-:-:S13]  /*1680*/  ISETP.GE.AND P0, PT, R19, R18, PT ;  /* 0x000000121300720c */ /* 0x000fda0003f06270 */
[----:B------:R-:W-:Y:S05]  /*1690*/  @P0 EXIT ;  /* 0x000000000000094d */ /* 0x000fea0003800000 */
[----:B01----:R-:W0:Y:S01]  /*16a0*/  LDC.64 R2, c[0x0][0x388] ;  /* 0x0000e200ff027b82 */ /* 0x003e220000000a00 */
[----:B------:R-:W-:-:S05]  /*16b0*/  LEA R19, R0, R19, 0x9 ;  /* 0x0000001300137211 */ /* 0x000fca00078e48ff */
[----:B0-----:R-:W-:-:S05]  /*16c0*/  IMAD.WIDE.U32 R2, R19, 0x4, R2 ;  /* 0x0000000413027825 */ /* 0x001fca00078e0002 */
[----:B------:R-:W-:Y:S01]  /*16d0*/  STG.E desc[UR4][R2.64], R9 ;  /* 0x0000000902007986 */ /* 0x000fe2000c101904 */
[----:B------:R-:W-:Y:S05]  /*16e0*/  EXIT ;  /* 0x000000000000794d */ /* 0x000fea0003800000 */
.L_x_8096:
        /* <DEDUP_REMOVED lines=9> */
.L_x_50014:


//--------------------- .text._ZN2at6native29vectorized_elementwise_kernelILi2ENS0_13BinaryFunctorIfffZZZNS0_16fmod_kernel_cudaERNS_18TensorIteratorBaseEENKUlvE0_clEvENKUlvE0_clEvEUlffE_EESt5arrayIPcLm3EEEEviT0_T1_ --------------------------
	.section	.text._ZN2at6native29vectorized_elementwise_kernelILi2ENS0_13BinaryFunctorIfffZZZNS0_16fmod_kernel_cudaERNS_18TensorIteratorBaseEENKUlvE0_clEvENKUlvE0_clEvEUlffE_EESt5arrayIPcLm3EEEEviT0_T1_,"ax",@progbits
	.align	128
        .global         _ZN2at6native29vectorized_elementwise_kernelILi2ENS0_13BinaryFunctorIfffZZZNS0_16fmod_kernel_cudaERNS_18TensorIteratorBaseEENKUlvE0_clEvENKUlvE0_clEvEUlffE_EESt5arrayIPcLm3EEEEviT0_T1_
        .type           _ZN2at6native29vectorized_elementwise_kernelILi2ENS0_13BinaryFunctorIfffZZZNS0_16fmod_kernel_cudaERNS_18TensorIteratorBaseEENKUlvE0_clEvENKUlvE0_clEvEUlffE_EESt5arrayIPcLm3EEEEviT0_T1_,@function
        .size           _ZN2at6native29vectorized_elementwise_kernelILi2ENS0_13BinaryFunctorIfffZZZNS0_16fmod_kernel_cudaERNS_18TensorIteratorBaseEENKUlvE0_clEvENKUlvE0_clEvEUlffE_EESt5arrayIPcLm3EEEEviT0_T1_,(.L_x_50015 - _ZN2at6native29vectorized_elementwise_kernelILi2ENS0_13BinaryFunctorIfffZZZNS0_16fmod_kernel_cudaERNS_18TensorIteratorBaseEENKUlvE0_clEvENKUlvE0_clEvEUlffE_EESt5arrayIPcLm3EEEEviT0_T1_)
        .other          _ZN2at6native29vectorized_elementwise_kernelILi2ENS0_13BinaryFunctorIfffZZZNS0_16fmod_kernel_cudaERNS_18TensorIteratorBaseEENKUlvE0_clEvENKUlvE0_clEvEUlffE_EESt5arrayIPcLm3EEEEviT0_T1_,@"STO_CUDA_ENTRY STV_DEFAULT"
_ZN2at6native29vectorized_elementwise_kernelILi2ENS0_13BinaryFunctorIfffZZZNS0_16fmod_kernel_cudaERNS_18TensorIteratorBaseEENKUlvE0_clEvENKUlvE0_clEvEUlffE_EESt5arrayIPcLm3EEEEviT0_T1_:
.text._ZN2at6native29vectorized_elementwise_kernelILi2ENS0_13BinaryFunctorIfffZZZNS0_16fmod_kernel_cudaERNS_18TensorIteratorBaseEENKUlvE0_clEvENKUlvE0_clEvEUlffE_EESt5arrayIPcLm3EEEEviT0_T1_:
        /* <DEDUP_REMOVED lines=10> */
[----:B------:R-:W-:-:S07]  /*00a0*/  IMAD.MOV.U32 R8, RZ, RZ, RZ ;  /* 0x000000ffff087224 */ /* 0x000fce00078e00ff */
        /* <DEDUP_REMOVED lines=12> */
[----:B--2---:R-:W-:-:S04]  /*0170*/  @!P3 IMAD.WIDE.U32 R14, R7, 0x4, R14 ;  /* 0x00000004070eb825 */ /* 0x004fc800078e000e */
[----:B------:R-:W-:Y:S01]  /*0180*/  HFMA2 R7, -RZ, RZ, 0, 0 ;  /* 0x00000000ff077431 */ /* 0x000fe200000001ff */
[----:B------:R-:W1:Y:S01]  /*0190*/  LDC.64 R28, c[0x0][0x390] ;  /* 0x0000e400ff1c7b82 */ /* 0x000e620000000a00 */
[----:B------:R2:W5:Y:S01]  /*01a0*/  @!P3 LDG.E R8, desc[UR4][R14.64] ;  /* 0x000000040e08b981 */ /* 0x000562000c1e1900 */
[----:B------:R-:W-:Y:S02]  /*01b0*/  @!P0 IMAD.IADD R17, R4, 0x1, R26 ;  /* 0x0000000104118824 */ /* 0x000fe400078e021a */
[----:B------:R-:W-:Y:S01]  /*01c0*/  @!P0 VIADD R26, R26, 0x80 ;  /* 0x000000801a1a8836 */ /* 0x000fe20000000000 */
[----:B------:R4:W5:Y:S04]  /*01d0*/  @!P3 LDG.E R7, desc[UR4][R10.64] ;  /* 0x000000040a07b981 */ /* 0x000968000c1e1900 */
[----:B------:R-:W-:Y:S01]  /*01e0*/  ISETP.GE.U32.AND P1, PT, R26, R5, PT ;  /* 0x000000051a00720c */ /* 0x000fe20003f26070 */
[----:B--2---:R-:W2:-:S12]  /*01f0*/  LDC.64 R14, c[0x0][0x390] ;  /* 0x0000e400ff0e7b82 */ /* 0x004e980000000a00 */
[----:B------:R-:W-:Y:S02]  /*0200*/  @!P1 IMAD.IADD R9, R4, 0x1, R26 ;  /* 0x0000000104099824 */ /* 0x000fe400078e021a */
[----:B------:R-:W-:-:S05]  /*0210*/  @!P1 VIADD R26, R26, 0x80 ;  /* 0x000000801a1a9836 */ /* 0x000fca0000000000 */
[----:B------:R-:W-:Y:S01]  /*0220*/  ISETP.GE.U32.AND P2, PT, R26, R5, PT ;  /* 0x000000051a00720c */ /* 0x000fe20003f46070 */
[----:B---3--:R-:W-:Y:S01]  /*0230*/  @!P0 IMAD.WIDE.U32 R22, R17, 0x4, R22 ;  /* 0x0000000411168825 */ /* 0x008fe200078e0016 */
[----:B----4-:R-:W-:-:S11]  /*0240*/  CS2R R10, SRZ ;  /* 0x00000000000a7805 */ /* 0x010fd6000001ff00 */
[----:B------:R-:W-:Y:S01]  /*0250*/  @!P2 IMAD.IADD R27, R4, 0x1, R26 ;  /* 0x00000001041ba824 */ /* 0x000fe200078e021a */
[----:B------:R-:W-:-:S04]  /*0260*/  @!P2 IADD3 R26, PT, PT, R26, 0x80, RZ ;  /* 0x000000801a1aa810 */ /* 0x000fc80007ffe0ff */
[----:B------:R-:W-:Y:S01]  /*0270*/  ISETP.GE.U32.AND P3, PT, R26, R5, PT ;  /* 0x000000051a00720c */ /* 0x000fe20003f66070 */
[----:B------:R-:W-:Y:S02]  /*0280*/  @!P0 IMAD.WIDE.U32 R12, R17, 0x4, R12 ;  /* 0x00000004110c8825 */ /* 0x000fe400078e000c */
[----:B------:R-:W3:Y:S02]  /*0290*/  LDC.64 R16, c[0x0][0x398] ;  /* 0x0000e600ff107b82 */ /* 0x000ee40000000a00 */
[C---:B0-----:R-:W-:Y:S01]  /*02a0*/  @!P1 IMAD.WIDE.U32 R2, R9.reuse, 0x4, R2 ;  /* 0x0000000409029825 */ /* 0x041fe200078e0002 */
[----:B------:R0:W5:Y:S03]  /*02b0*/  @!P0 LDG.E R10, desc[UR4][R12.64] ;  /* 0x000000040c0a8981 */ /* 0x000166000c1e1900 */
[----:B------:R-:W-:Y:S01]  /*02c0*/  @!P1 IMAD.WIDE.U32 R24, R9, 0x4, R24 ;  /* 0x0000000409189825 */ /* 0x000fe200078e0018 */
[----:B------:R4:W5:Y:S03]  /*02d0*/  @!P1 LDG.E R11, desc[UR4][R2.64] ;  /* 0x00000004020b9981 */ /* 0x000966000c1e1900 */
[----:B------:R-:W-:Y:S01]  /*02e0*/  IMAD.MOV.U32 R9, RZ, RZ, RZ ;  /* 0x000000ffff097224 */ /* 0x000fe200078e00ff */
[----:B0-----:R-:W0:Y:S05]  /*02f0*/  LDC.64 R12, c[0x0][0x398] ;  /* 0x0000e600ff0c7b82 */ /* 0x001e2a0000000a00 */
[----:B------:R1:W5:Y:S01]  /*0300*/  @!P0 LDG.E R9, desc[UR4][R22.64] ;  /* 0x0000000416098981 */ /* 0x000362000c1e1900 */
[----:B----4-:R-:W-:Y:S01]  /*0310*/  @!P3 IMAD.IADD R3, R4, 0x1, R26 ;  /* 0x000000010403b824 */ /* 0x010fe200078e021a */
[----:B------:R-:W-:-:S04]  /*0320*/  @!P3 IADD3 R26, PT, PT, R26, 0x80, RZ ;  /* 0x000000801a1ab810 */ /* 0x000fc80007ffe0ff */
[----:B------:R-:W-:Y:S01]  /*0330*/  ISETP.GE.U32.AND P0, PT, R26, R5, PT ;  /* 0x000000051a00720c */ /* 0x000fe20003f06070 */
[----:B-1----:R-:W1:Y:S01]  /*0340*/  LDC.64 R22, c[0x0][0x398] ;  /* 0x0000e600ff167b82 */ /* 0x002e620000000a00 */
[----:B------:R-:W-:Y:S01]  /*0350*/  CS2R R20, SRZ ;  /* 0x0000000000147805 */ /* 0x000fe2000001ff00 */
[----:B------:R-:W-:-:S04]  /*0360*/  @!P2 IMAD.WIDE.U32 R18, R27, 0x4, R18 ;  /* 0x000000041b12a825 */ /* 0x000fc800078e0012 */
[----:B---3--:R-:W-:Y:S01]  /*0370*/  @!P2 IMAD.WIDE.U32 R16, R27, 0x4, R16 ;  /* 0x000000041b10a825 */ /* 0x008fe200078e0010 */
[----:B------:R3:W5:Y:S05]  /*0380*/  @!P1 LDG.E R20, desc[UR4][R24.64] ;  /* 0x0000000418149981 */ /* 0x00076a000c1e1900 */
[----:B------:R-:W-:Y:S01]  /*0390*/  @!P0 IMAD.IADD R27, R4, 0x1, R26 ;  /* 0x00000001041b8824 */ /* 0x000fe200078e021a */
[----:B------:R4:W5:Y:S01]  /*03a0*/  @!P2 LDG.E R21, desc[UR4][R18.64] ;  /* 0x000000041215a981 */ /* 0x000962000c1e1900 */
[----:B------:R-:W-:-:S05]  /*03b0*/  @!P0 VIADD R26, R26, 0x80 ;  /* 0x000000801a1a8836 */ /* 0x000fca0000000000 */
[----:B------:R-:W-:Y:S02]  /*03c0*/  ISETP.GE.U32.AND P1, PT, R26, R5, PT ;  /* 0x000000051a00720c */ /* 0x000fe40003f26070 */
[----:B---3--:R-:W-:Y:S01]  /*03d0*/  CS2R R24, SRZ ;  /* 0x0000000000187805 */ /* 0x008fe2000001ff00 */
[C---:B--2---:R-:W-:Y:S01]  /*03e0*/  @!P3 IMAD.WIDE.U32 R14, R3.reuse, 0x4, R14 ;  /* 0x00000004030eb825 */ /* 0x044fe200078e000e */
[----:B----4-:R-:W2:Y:S03]  /*03f0*/  LDC.64 R18, c[0x0][0x390] ;  /* 0x0000e400ff127b82 */ /* 0x010ea60000000a00 */
[----:B0-----:R-:W-:Y:S01]  /*0400*/  @!P3 IMAD.WIDE.U32 R12, R3, 0x4, R12 ;  /* 0x00000004030cb825 */ /* 0x001fe200078e000c */
[----:B------:R-:W-:Y:S01]  /*0410*/  CS2R R2, SRZ ;  /* 0x0000000000027805 */ /* 0x000fe2000001ff00 */
[----:B------:R0:W5:Y:S02]  /*0420*/  @!P2 LDG.E R24, desc[UR4][R16.64] ;  /* 0x000000041018a981 */ /* 0x000164000c1e1900 */
[C---:B-1----:R-:W-:Y:S01]  /*0430*/  @!P0 IMAD.WIDE.U32 R22, R27.reuse, 0x4, R22 ;  /* 0x000000041b168825 */ /* 0x042fe200078e0016 */
[----:B------:R-:W-:Y:S01]  /*0440*/  MOV R0, RZ ;  /* 0x000000ff00007202 */ /* 0x000fe20000000f00 */
[----:B------:R-:W5:Y:S02]  /*0450*/  @!P3 LDG.E R25, desc[UR4][R14.64] ;  /* 0x000000040e19b981 */ /* 0x000f64000c1e1900 */
[----:B------:R-:W-:-:S02]  /*0460*/  @!P0 IMAD.WIDE.U32 R28, R27, 0x4, R28 ;  /* 0x000000041b1c8825 */ /* 0x000fc400078e001c */
[----:B------:R1:W5:Y:S01]  /*0470*/  @!P0 LDG.E R2, desc[UR4][R22.64] ;  /* 0x0000000416028981 */ /* 0x000362000c1e1900 */
[----:B0-----:R-:W0:Y:S03]  /*0480*/  LDC.64 R16, c[0x0][0x398] ;  /* 0x0000e600ff107b82 */ /* 0x001e260000000a00 */
[----:B------:R-:W5:Y:S04]  /*0490*/  @!P0 LDG.E R3, desc[UR4][R28.64] ;  /* 0x000000041c038981 */ /* 0x000f68000c1e1900 */
[----:B------:R3:W5:Y:S01]  /*04a0*/  @!P3 LDG.E R0, desc[UR4][R12.64] ;  /* 0x000000040c00b981 */ /* 0x000762000c1e1900 */
[----:B-1----:R-:W-:Y:S01]  /*04b0*/  @!P1 IMAD.IADD R23, R4, 0x1, R26 ;  /* 0x0000000104179824 */ /* 0x002fe200078e021a */
[----:B------:R-:W1:Y:S01]  /*04c0*/  LDC.64 R14, c[0x0][0x398] ;  /* 0x0000e600ff0e7b82 */ /* 0x000e620000000a00 */
[----:B------:R-:W-:-:S05]  /*04d0*/  @!P1 VIADD R26, R26, 0x80 ;  /* 0x000000801a1a9836 */ /* 0x000fca0000000000 */
[----:B------:R-:W-:Y:S01]  /*04e0*/  ISETP.GE.U32.AND P0, PT, R26, R5, PT ;  /* 0x000000051a00720c */ /* 0x000fe20003f06070 */
[----:B------:R-:W-:Y:S02]  /*04f0*/  HFMA2 R27, -RZ, RZ, 0, 0 ;  /* 0x00000000ff1b7431 */ /* 0x000fe400000001ff */
[C---:B--2---:R-:W-:Y:S01]  /*0500*/  @!P1 IMAD.WIDE.U32 R18, R23.reuse, 0x4, R18 ;  /* 0x0000000417129825 */ /* 0x044fe200078e0012 */
[----:B---3--:R-:W2:Y:S04]  /*0510*/  LDC.64 R12, c[0x0][0x390] ;  /* 0x0000e400ff0c7b82 */ /* 0x008ea80000000a00 */
[----:B------:R3:W5:Y:S01]  /*0520*/  @!P1 LDG.E R27, desc[UR4][R18.64] ;  /* 0x00000004121b9981 */ /* 0x000762000c1e1900 */
[----:B0-----:R-:W-:-:S04]  /*0530*/  @!P1 IMAD.WIDE.U32 R16, R23, 0x4, R16 ;  /* 0x0000000417109825 */ /* 0x001fc800078e0010 */
[----:B------:R-:W-:Y:S02]  /*0540*/  @!P0 IMAD.IADD R29, R4, 0x1, R26 ;  /* 0x00000001041d8824 */ /* 0x000fe400078e021a */
[----:B------:R-:W-:-:S06]  /*0550*/  IMAD.MOV.U32 R26, RZ, RZ, RZ ;  /* 0x000000ffff1a7224 */ /* 0x000fcc00078e00ff */
[----:B------:R3:W5:Y:S01]  /*0560*/  @!P1 LDG.E R26, desc[UR4][R16.64] ;  /* 0x00000004101a9981 */ /* 0x000762000c1e1900 */
[----:B------:R-:W-:Y:S01]  /*0570*/  CS2R R22, SRZ ;  /* 0x0000000000167805 */ /* 0x000fe2000001ff00 */
[----:B-1----:R-:W-:-:S04]  /*0580*/  @!P0 IMAD.WIDE.U32 R14, R29, 0x4, R14 ;  /* 0x000000041d0e8825 */ /* 0x002fc800078e000e */
[----:B--2---:R-:W-:Y:S01]  /*0590*/  @!P0 IMAD.WIDE.U32 R12, R29, 0x4, R12 ;  /* 0x000000041d0c8825 */ /* 0x004fe200078e000c */
[----:B------:R3:W5:Y:S04]  /*05a0*/  @!P0 LDG.E R22, desc[UR4][R14.64] ;  /* 0x000000040e168981 */ /* 0x000768000c1e1900 */
[----:B------:R3:W5:Y:S01]  /*05b0*/  @!P0 LDG.E R23, desc[UR4][R12.64] ;  /* 0x000000040c178981 */ /* 0x000762000c1e1900 */
[----:B------:R-:W-:Y:S01]  /*05c0*/  ISETP.GE.U32.AND P0, PT, R6, R5, PT ;  /* 0x000000050600720c */ /* 0x000fe20003f06070 */
[----:B------:R-:W-:-:S12]  /*05d0*/  BSSY.RECONVERGENT B1, `(.L_x_8098) ;  /* 0x0000047000017945 */ /* 0x000fd80003800200 */
[----:B---3--:R-:W-:Y:S05]  /*05e0*/  @P0 BRA `(.L_x_8099) ;  /* 0x0000000400140947 */ /* 0x008fea0003800000 */
        /* <DEDUP_REMOVED lines=30> */
.L_x_8104:
[----:B------:R-:W-:Y:S05]  /*07d0*/  BSYNC.RECONVERGENT B2 ;  /* 0x0000000000027941 */ /* 0x000fea0003800200 */
.L_x_8103:
[----:B------:R-:W-:Y:S01]  /*07e0*/  FFMA.FTZ R12, -R13, R17, R12 ;  /* 0x000000110d0c7223 */ /* 0x000fe2000001010c */
[----:B------:R-:W-:Y:S06]  /*07f0*/  BRA `(.L_x_8101) ;  /* 0x0000000000807947 */ /* 0x000fec0003800000 */
.L_x_8102:
        /* <DEDUP_REMOVED lines=15> */
.L_x_8107:
        /* <DEDUP_REMOVED lines=14> */
.L_x_8106:
[----:B------:R-:W-:Y:S05]  /*09d0*/  BSYNC.RECONVERGENT B2 ;  /* 0x0000000000027941 */ /* 0x000fea0003800200 */
.L_x_8105:
[----:B------:R-:W-:-:S04]  /*09e0*/  FMUL.FTZ R15, R15, 1.1920928955078125e-07 ;  /* 0x340000000f0f7820 */ /* 0x000fc80000410000 */
[----:B0-----:R-:W-:-:S07]  /*09f0*/  FMUL.FTZ R12, R8, R15 ;  /* 0x0000000f080c7220 */ /* 0x001fce0000410000 */
.L_x_8101:
[----:B------:R-:W-:Y:S05]  /*0a00*/  BSYNC.RECONVERGENT B0 ;  /* 0x0000000000007941 */ /* 0x000fea0003800200 */
.L_x_8100:
[C---:B------:R-:W-:Y:S02]  /*0a10*/  FSETP.NAN.FTZ.AND P0, PT, |R12|.reuse, |R12|, PT ;  /* 0x4000000c0c00720b */ /* 0x040fe40003f18200 */
[----:B------:R-:W-:-:S04]  /*0a20*/  LOP3.LUT R7, R12, 0x80000000, R7, 0xb8, !PT ;  /* 0x800000000c077812 */ /* 0x000fc800078eb807 */
[----:B------:R-:W-:-:S07]  /*0a30*/  FSEL R7, R12, R7, P0 ;  /* 0x000000070c077208 */ /* 0x000fce0000000000 */
.L_x_8099:
[----:B------:R-:W-:Y:S05]  /*0a40*/  BSYNC.RECONVERGENT B1 ;  /* 0x0000000000017941 */ /* 0x000fea0003800200 */
.L_x_8098:
[----:B-----5:R-:W-:Y:S01]  /*0a50*/  IADD3 R8, PT, PT, R6, 0x80, RZ ;  /* 0x0000008006087810 */ /* 0x020fe20007ffe0ff */
[----:B------:R-:W-:Y:S03]  /*0a60*/  BSSY.RECONVERGENT B1, `(.L_x_8108) ;  /* 0x0000048000017945 */ /* 0x000fe60003800200 */
[----:B------:R-:W-:-:S13]  /*0a70*/  ISETP.GE.U32.AND P0, PT, R8, R5, PT ;  /* 0x000000050800720c */ /* 0x000fda0003f06070 */
[----:B------:R-:W-:Y:S05]  /*0a80*/  @P0 BRA `(.L_x_8109) ;  /* 0x0000000400140947 */ /* 0x000fea0003800000 */
[C---:B------:R-:W-:Y:S01]  /*0a90*/  FSETP.GEU.FTZ.AND P0, PT, |R9|.reuse, |R10|, PT ;  /* 0x4000000a0900720b */ /* 0x040fe20003f1e200 */
        /* <DEDUP_REMOVED lines=26> */
.L_x_8115:
[----:B------:R-:W-:Y:S01]  /*0c40*/  FSETP.GEU.FTZ.AND P0, PT, R15, -R17, PT ;  /* 0x800000110f00720b */ /* 0x000fe20003f1e000 */
[----:B------:R-:W-:-:S12]  /*0c50*/  FADD.FTZ R13, R13, -1 ;  /* 0xbf8000000d0d7421 */ /* 0x000fd80000010000 */
[----:B------:R-:W-:-:S07]  /*0c60*/  @!P0 FADD.FTZ R13, R13, -1 ;  /* 0xbf8000000d0d8421 */ /* 0x000fce0000010000 */
.L_x_8114:
[----:B------:R-:W-:Y:S05]  /*0c70*/  BSYNC.RECONVERGENT B2 ;  /* 0x0000000000027941 */ /* 0x000fea0003800200 */
.L_x_8113:
[----:B------:R-:W-:Y:S01]  /*0c80*/  FFMA.FTZ R12, -R17, R13, R12 ;  /* 0x0000000d110c7223 */ /* 0x000fe2000001010c */
[----:B------:R-:W-:Y:S06]  /*0c90*/  BRA `(.L_x_8111) ;  /* 0x0000000000807947 */ /* 0x000fec0003800000 */
.L_x_8112:
        /* <DEDUP_REMOVED lines=15> */
.L_x_8118:
        /* <DEDUP_REMOVED lines=14> */
.L_x_8117:
[----:B------:R-:W-:Y:S05]  /*0e70*/  BSYNC.RECONVERGENT B2 ;  /* 0x0000000000027941 */ /* 0x000fea0003800200 */
.L_x_8116:
[----:B------:R-:W-:-:S04]  /*0e80*/  FMUL.FTZ R15, R15, 1.1920928955078125e-07 ;  /* 0x340000000f0f7820 */ /* 0x000fc80000410000 */
[----:B0-----:R-:W-:-:S07]  /*0e90*/  FMUL.FTZ R12, R10, R15 ;  /* 0x0000000f0a0c7220 */ /* 0x001fce0000410000 */
.L_x_8111:
[----:B------:R-:W-:Y:S05]  /*0ea0*/  BSYNC.RECONVERGENT B0 ;  /* 0x0000000000007941 */ /* 0x000fea0003800200 */
.L_x_8110:
[C---:B------:R-:W-:Y:S02]  /*0eb0*/  FSETP.NAN.FTZ.AND P0, PT, |R12|.reuse, |R12|, PT ;  /* 0x4000000c0c00720b */ /* 0x040fe40003f18200 */
[----:B------:R-:W-:-:S04]  /*0ec0*/  LOP3.LUT R9, R12, 0x80000000, R9, 0xb8, !PT ;  /* 0x800000000c097812 */ /* 0x000fc800078eb809 */
[----:B------:R-:W-:-:S07]  /*0ed0*/  FSEL R9, R12, R9, P0 ;  /* 0x000000090c097208 */ /* 0x000fce0000000000 */
.L_x_8109:
[----:B------:R-:W-:Y:S05]  /*0ee0*/  BSYNC.RECONVERGENT B1 ;  /* 0x0000000000017941 */ /* 0x000fea0003800200 */
.L_x_8108:
[----:B------:R-:W-:Y:S01]  /*0ef0*/  VIADD R10, R6, 0x100 ;  /* 0x00000100060a7836 */ /* 0x000fe20000000000 */
[----:B------:R-:W-:Y:S04]  /*0f00*/  BSSY.RECONVERGENT B1, `(.L_x_8119) ;  /* 0x0000048000017945 */ /* 0x000fe80003800200 */
        /* <DEDUP_REMOVED lines=29> */
.L_x_8126:
[----:B------:R-:W-:Y:S01]  /*10e0*/  FSETP.GEU.FTZ.AND P0, PT, R13, -R17, PT ;  /* 0x800000110d00720b */ /* 0x000fe20003f1e000 */
[----:B------:R-:W-:-:S12]  /*10f0*/  FADD.FTZ R15, R15, -1 ;  /* 0xbf8000000f0f7421 */ /* 0x000fd80000010000 */
[----:B------:R-:W-:-:S07]  /*1100*/  @!P0 FADD.FTZ R15, R15, -1 ;  /* 0xbf8000000f0f8421 */ /* 0x000fce0000010000 */
.L_x_8125:
[----:B------:R-:W-:Y:S05]  /*1110*/  BSYNC.RECONVERGENT B2 ;  /* 0x0000000000027941 */ /* 0x000fea0003800200 */
.L_x_8124:
[----:B------:R-:W-:Y:S01]  /*1120*/  FFMA.FTZ R10, -R17, R15, R10 ;  /* 0x0000000f110a7223 */ /* 0x000fe2000001010a */
[----:B------:R-:W-:Y:S06]  /*1130*/  BRA `(.L_x_8122) ;  /* 0x0000000000807947 */ /* 0x000fec0003800000 */
.L_x_8123:
        /* <DEDUP_REMOVED lines=11> */
[----:B------:R-:W-:Y:S02]  /*11f0*/  LOP3.LUT R12, R13, 0x7fffff, RZ, 0xc0, !PT ;  /* 0x007fffff0d0c7812 */ /* 0x000fe400078ec0ff */
[----:B------:R-:W-:Y:S02]  /*1200*/  MOV R16, R15 ;  /* 0x0000000f00107202 */ /* 0x000fe40000000f00 */
[----:B------:R-:W-:-:S04]  /*1210*/  LOP3.LUT R12, R12, 0x3f800000, RZ, 0xfc, !PT ;  /* 0x3f8000000c0c7812 */ /* 0x000fc800078efcff */
[----:B------:R0:W1:Y:S03]  /*1220*/  MUFU.RCP R13, R12 ;  /* 0x0000000c000d7308 */ /* 0x0000660000001000 */
.L_x_8129:
        /* <DEDUP_REMOVED lines=14> */
.L_x_8128:
[----:B------:R-:W-:Y:S05]  /*1310*/  BSYNC.RECONVERGENT B2 ;  /* 0x0000000000027941 */ /* 0x000fea0003800200 */
.L_x_8127:
[----:B------:R-:W-:-:S04]  /*1320*/  FMUL.FTZ R15, R15, 1.1920928955078125e-07 ;  /* 0x340000000f0f7820 */ /* 0x000fc80000410000 */
[----:B------:R-:W-:-:S07]  /*1330*/  FMUL.FTZ R10, R10, R15 ;  /* 0x0000000f0a0a7220 */ /* 0x000fce0000410000 */
.L_x_8122:
[----:B------:R-:W-:Y:S05]  /*1340*/  BSYNC.RECONVERGENT B0 ;  /* 0x0000000000007941 */ /* 0x000fea0003800200 */
.L_x_8121:
[C---:B------:R-:W-:Y:S02]  /*1350*/  FSETP.NAN.FTZ.AND P0, PT, |R10|.reuse, |R10|, PT ;  /* 0x4000000a0a00720b */ /* 0x040fe40003f18200 */
[----:B------:R-:W-:-:S04]  /*1360*/  LOP3.LUT R11, R10, 0x80000000, R11, 0xb8, !PT ;  /* 0x800000000a0b7812 */ /* 0x000fc800078eb80b */
[----:B------:R-:W-:-:S07]  /*1370*/  FSEL R10, R10, R11, P0 ;  /* 0x0000000b0a0a7208 */ /* 0x000fce0000000000 */
.L_x_8120:
[----:B------:R-:W-:Y:S05]  /*1380*/  BSYNC.RECONVERGENT B1 ;  /* 0x0000000000017941 */ /* 0x000fea0003800200 */
.L_x_8119:
[----:B0-----:R-:W-:Y:S01]  /*1390*/  VIADD R12, R6, 0x180 ;  /* 0x00000180060c7836 */ /* 0x001fe20000000000 */
        /* <DEDUP_REMOVED lines=30> */
.L_x_8137:
[----:B------:R-:W-:Y:S01]  /*1580*/  FSETP.GEU.FTZ.AND P0, PT, R14, -R15, PT ;  /* 0x8000000f0e00720b */ /* 0x000fe20003f1e000 */
[----:B------:R-:W-:-:S12]  /*1590*/  FADD.FTZ R11, R11, -1 ;  /* 0xbf8000000b0b7421 */ /* 0x000fd80000010000 */
[----:B------:R-:W-:-:S07]  /*15a0*/  @!P0 FADD.FTZ R11, R11, -1 ;  /* 0xbf8000000b0b8421 */ /* 0x000fce0000010000 */
.L_x_8136:
[----:B------:R-:W-:Y:S05]  /*15b0*/  BSYNC.RECONVERGENT B2 ;  /* 0x0000000000027941 */ /* 0x000fea0003800200 */
.L_x_8135:
[----:B------:R-:W-:Y:S01]  /*15c0*/  FFMA.FTZ R12, -R15, R11, R12 ;  /* 0x0000000b0f0c7223 */ /* 0x000fe2000001010c */
[----:B------:R-:W-:Y:S06]  /*15d0*/  BRA `(.L_x_8133) ;  /* 0x0000000000847947 */ /* 0x000fec0003800000 */
.L_x_8134:
        /* <DEDUP_REMOVED lines=17> */
.L_x_8140:
        /* <DEDUP_REMOVED lines=13> */
.L_x_8139:
[----:B------:R-:W-:Y:S05]  /*17c0*/  BSYNC.RECONVERGENT B2 ;  /* 0x0000000000027941 */ /* 0x000fea0003800200 */
.L_x_8138:
[----:B------:R-:W-:-:S04]  /*17d0*/  FMUL.FTZ R16, R16, 1.1920928955078125e-07 ;  /* 0x3400000010107820 */ /* 0x000fc80000410000 */
[----:B0-----:R-:W-:-:S07]  /*17e0*/  FMUL.FTZ R12, R11, R16 ;  /* 0x000000100b0c7220 */ /* 0x001fce0000410000 */
.L_x_8133:
[----:B------:R-:W-:Y:S05]  /*17f0*/  BSYNC.RECONVERGENT B0 ;  /* 0x0000000000007941 */ /* 0x000fea0003800200 */
.L_x_8132:
[C---:B------:R-:W-:Y:S02]  /*1800*/  FSETP.NAN.FTZ.AND P0, PT, |R12|.reuse, |R12|, PT ;  /* 0x4000000c0c00720b */ /* 0x040fe40003f18200 */
[----:B------:R-:W-:-:S04]  /*1810*/  LOP3.LUT R11, R12, 0x80000000, R21, 0xb8, !PT ;  /* 0x800000000c0b7812 */ /* 0x000fc800078eb815 */
[----:B------:R-:W-:-:S07]  /*1820*/  FSEL R11, R12, R11, P0 ;  /* 0x0000000b0c0b7208 */ /* 0x000fce0000000000 */
.L_x_8131:
[----:B------:R-:W-:Y:S05]  /*1830*/  BSYNC.RECONVERGENT B1 ;  /* 0x0000000000017941 */ /* 0x000fea0003800200 */
.L_x_8130:
        /* <DEDUP_REMOVED lines=31> */
.L_x_8148:
[----:B------:R-:W-:Y:S01]  /*1a30*/  FSETP.GEU.FTZ.AND P0, PT, R15, -R17, PT ;  /* 0x800000110f00720b */ /* 0x000fe20003f1e000 */
[----:B------:R-:W-:-:S12]  /*1a40*/  FADD.FTZ R13, R13, -1 ;  /* 0xbf8000000d0d7421 */ /* 0x000fd80000010000 */
[----:B------:R-:W-:-:S07]  /*1a50*/  @!P0 FADD.FTZ R13, R13, -1 ;  /* 0xbf8000000d0d8421 */ /* 0x000fce0000010000 */
.L_x_8147:
[----:B------:R-:W-:Y:S05]  /*1a60*/  BSYNC.RECONVERGENT B2 ;  /* 0x0000000000027941 */ /* 0x000fea0003800200 */
.L_x_8146:
[----:B------:R-:W-:Y:S01]  /*1a70*/  FFMA.FTZ R12, -R17, R13, R12 ;  /* 0x0000000d110c7223 */ /* 0x000fe2000001010c */
[----:B------:R-:W-:Y:S06]  /*1a80*/  BRA `(.L_x_8144) ;  /* 0x0000000000787947 */ /* 0x000fec0003800000 */
.L_x_8145:
        /* <DEDUP_REMOVED lines=14> */
.L_x_8151:
        /* <DEDUP_REMOVED lines=13> */
.L_x_8150:
[----:B------:R-:W-:Y:S05]  /*1c40*/  BSYNC.RECONVERGENT B2 ;  /* 0x0000000000027941 */ /* 0x000fea0003800200 */
.L_x_8149:
[----:B------:R-:W-:-:S04]  /*1c50*/  FMUL.FTZ R13, R14, 1.1920928955078125e-07 ;  /* 0x340000000e0d7820 */ /* 0x000fc80000410000 */
[----:B0-----:R-:W-:-:S07]  /*1c60*/  FMUL.FTZ R12, R0, R13 ;  /* 0x0000000d000c7220 */ /* 0x001fce0000410000 */
.L_x_8144:
[----:B------:R-:W-:Y:S05]  /*1c70*/  BSYNC.RECONVERGENT B0 ;  /* 0x0000000000007941 */ /* 0x000fea0003800200 */
.L_x_8143:
[C---:B------:R-:W-:Y:S02]  /*1c80*/  FSETP.NAN.FTZ.AND P0, PT, |R12|.reuse, |R12|, PT ;  /* 0x4000000c0c00720b */ /* 0x040fe40003f18200 */
[----:B------:R-:W-:-:S04]  /*1c90*/  LOP3.LUT R25, R12, 0x80000000, R25, 0xb8, !PT ;  /* 0x800000000c197812 */ /* 0x000fc800078eb819 */
[----:B------:R-:W-:-:S07]  /*1ca0*/  FSEL R0, R12, R25, P0 ;  /* 0x000000190c007208 */ /* 0x000fce0000000000 */
.L_x_8142:
[----:B------:R-:W-:Y:S05]  /*1cb0*/  BSYNC.RECONVERGENT B1 ;  /* 0x0000000000017941 */ /* 0x000fea0003800200 */
.L_x_8141:
        /* <DEDUP_REMOVED lines=31> */
.L_x_8159:
[----:B------:R-:W-:Y:S01]  /*1eb0*/  FSETP.GEU.FTZ.AND P0, PT, R15, -R17, PT ;  /* 0x800000110f00720b */ /* 0x000fe20003f1e000 */
[----:B------:R-:W-:-:S12]  /*1ec0*/  FADD.FTZ R13, R13, -1 ;  /* 0xbf8000000d0d7421 */ /* 0x000fd80000010000 */
[----:B------:R-:W-:-:S07]  /*1ed0*/  @!P0 FADD.FTZ R13, R13, -1 ;  /* 0xbf8000000d0d8421 */ /* 0x000fce0000010000 */
.L_x_8158:
[----:B------:R-:W-:Y:S05]  /*1ee0*/  BSYNC.RECONVERGENT B2 ;  /* 0x0000000000027941 */ /* 0x000fea0003800200 */
.L_x_8157:
[----:B------:R-:W-:Y:S01]  /*1ef0*/  FFMA.FTZ R12, -R17, R13, R12 ;  /* 0x0000000d110c7223 */ /* 0x000fe2000001010c */
[----:B------:R-:W-:Y:S06]  /*1f00*/  BRA `(.L_x_8155) ;  /* 0x0000000000787947 */ /* 0x000fec0003800000 */
.L_x_8156:
        /* <DEDUP_REMOVED lines=14> */
.L_x_8162:
        /* <DEDUP_REMOVED lines=13> */
.L_x_8161:
[----:B------:R-:W-:Y:S05]  /*20c0*/  BSYNC.RECONVERGENT B2 ;  /* 0x0000000000027941 */ /* 0x000fea0003800200 */
.L_x_8160:
[----:B------:R-:W-:-:S04]  /*20d0*/  FMUL.FTZ R13, R14, 1.1920928955078125e-07 ;  /* 0x340000000e0d7820 */ /* 0x000fc80000410000 */
[----:B0-----:R-:W-:-:S07]  /*20e0*/  FMUL.FTZ R12, R2, R13 ;  /* 0x0000000d020c7220 */ /* 0x001fce0000410000 */
.L_x_8155:
[----:B------:R-:W-:Y:S05]  /*20f0*/  BSYNC.RECONVERGENT B0 ;  /* 0x0000000000007941 */ /* 0x000fea0003800200 */
.L_x_8154:
[C---:B------:R-:W-:Y:S02]  /*2100*/  FSETP.NAN.FTZ.AND P0, PT, |R12|.reuse, |R12|, PT ;  /* 0x4000000c0c00720b */ /* 0x040fe40003f18200 */
[----:B------:R-:W-:-:S04]  /*2110*/  LOP3.LUT R3, R12, 0x80000000, R3, 0xb8, !PT ;  /* 0x800000000c037812 */ /* 0x000fc800078eb803 */
[----:B------:R-:W-:-:S07]  /*2120*/  FSEL R2, R12, R3, P0 ;  /* 0x000000030c027208 */ /* 0x000fce0000000000 */
.L_x_8153:
[----:B------:R-:W-:Y:S05]  /*2130*/  BSYNC.RECONVERGENT B1 ;  /* 0x0000000000017941 */ /* 0x000fea0003800200 */
.L_x_8152:
        /* <DEDUP_REMOVED lines=31> */
.L_x_8170:
[----:B------:R-:W-:Y:S01]  /*2330*/  FSETP.GEU.FTZ.AND P0, PT, R14, -R15, PT ;  /* 0x8000000f0e00720b */ /* 0x000fe20003f1e000 */
[----:B------:R-:W-:-:S12]  /*2340*/  FADD.FTZ R3, R3, -1 ;  /* 0xbf80000003037421 */ /* 0x000fd80000010000 */
[----:B------:R-:W-:-:S07]  /*2350*/  @!P0 FADD.FTZ R3, R3, -1 ;  /* 0xbf80000003038421 */ /* 0x000fce0000010000 */
.L_x_8169:
[----:B------:R-:W-:Y:S05]  /*2360*/  BSYNC.RECONVERGENT B2 ;  /* 0x0000000000027941 */ /* 0x000fea0003800200 */
.L_x_8168:
[----:B------:R-:W-:Y:S01]  /*2370*/  FFMA.FTZ R12, -R15, R3, R12 ;  /* 0x000000030f0c7223 */ /* 0x000fe2000001010c */
[----:B------:R-:W-:Y:S06]  /*2380*/  BRA `(.L_x_8166) ;  /* 0x0000000000787947 */ /* 0x000fec0003800000 */
.L_x_8167:
        /* <DEDUP_REMOVED lines=14> */
.L_x_8173:
        /* <DEDUP_REMOVED lines=13> */
.L_x_8172:
[----:B------:R-:W-:Y:S05]  /*2540*/  BSYNC.RECONVERGENT B2 ;  /* 0x0000000000027941 */ /* 0x000fea0003800200 */
.L_x_8171:
[----:B------:R-:W-:-:S04]  /*2550*/  FMUL.FTZ R12, R12, 1.1920928955078125e-07 ;  /* 0x340000000c0c7820 */ /* 0x000fc80000410000 */
[----:B------:R-:W-:-:S07]  /*2560*/  FMUL.FTZ R12, R3, R12 ;  /* 0x0000000c030c7220 */ /* 0x000fce0000410000 */
.L_x_8166:
[----:B------:R-:W-:Y:S05]  /*2570*/  BSYNC.RECONVERGENT B0 ;  /* 0x0000000000007941 */ /* 0x000fea0003800200 */
.L_x_8165:
[C---:B------:R-:W-:Y:S02]  /*2580*/  FSETP.NAN.FTZ.AND P0, PT, |R12|.reuse, |R12|, PT ;  /* 0x4000000c0c00720b */ /* 0x040fe40003f18200 */
[----:B------:R-:W-:-:S04]  /*2590*/  LOP3.LUT R27, R12, 0x80000000, R27, 0xb8, !PT ;  /* 0x800000000c1b7812 */ /* 0x000fc800078eb81b */
[----:B------:R-:W-:-:S07]  /*25a0*/  FSEL R12, R12, R27, P0 ;  /* 0x0000001b0c0c7208 */ /* 0x000fce0000000000 */
.L_x_8164:
[----:B------:R-:W-:Y:S05]  /*25b0*/  BSYNC.RECONVERGENT B1 ;  /* 0x0000000000017941 */ /* 0x000fea0003800200 */
.L_x_8163:
        /* <DEDUP_REMOVED lines=31> */
.L_x_8181:
[----:B------:R-:W-:Y:S01]  /*27b0*/  FSETP.GEU.FTZ.AND P0, PT, R16, -R15, PT ;  /* 0x8000000f1000720b */ /* 0x000fe20003f1e000 */
[----:B------:R-:W-:-:S12]  /*27c0*/  FADD.FTZ R3, R3, -1 ;  /* 0xbf80000003037421 */ /* 0x000fd80000010000 */
[----:B------:R-:W-:-:S07]  /*27d0*/  @!P0 FADD.FTZ R3, R3, -1 ;  /* 0xbf80000003038421 */ /* 0x000fce0000010000 */
.L_x_8180:
[----:B------:R-:W-:Y:S05]  /*27e0*/  BSYNC.RECONVERGENT B2 ;  /* 0x0000000000027941 */ /* 0x000fea0003800200 */
.L_x_8179:
[----:B------:R-:W-:Y:S01]  /*27f0*/  FFMA.FTZ R14, -R15, R3, R14 ;  /* 0x000000030f0e7223 */ /* 0x000fe2000001010e */
[----:B------:R-:W-:Y:S06]  /*2800*/  BRA `(.L_x_8177) ;  /* 0x0000000000787947 */ /* 0x000fec0003800000 */
.L_x_8178:
        /* <DEDUP_REMOVED lines=14> */
.L_x_8184:
        /* <DEDUP_REMOVED lines=13> */
.L_x_8183:
[----:B------:R-:W-:Y:S05]  /*29c0*/  BSYNC.RECONVERGENT B2 ;  /* 0x0000000000027941 */ /* 0x000fea0003800200 */
.L_x_8182:
[----:B------:R-:W-:-:S04]  /*29d0*/  FMUL.FTZ R14, R14, 1.1920928955078125e-07 ;  /* 0x340000000e0e7820 */ /* 0x000fc80000410000 */
[----:B------:R-:W-:-:S07]  /*29e0*/  FMUL.FTZ R14, R3, R14 ;  /* 0x0000000e030e7220 */ /* 0x000fce0000410000 */
.L_x_8177:
[----:B------:R-:W-:Y:S05]  /*29f0*/  BSYNC.RECONVERGENT B0 ;  /* 0x0000000000007941 */ /* 0x000fea0003800200 */
.L_x_8176:
[C---:B------:R-:W-:Y:S02]  /*2a00*/  FSETP.NAN.FTZ.AND P0, PT, |R14|.reuse, |R14|, PT ;  /* 0x4000000e0e00720b */ /* 0x040fe40003f18200 */
[----:B------:R-:W-:-:S04]  /*2a10*/  LOP3.LUT R3, R14, 0x80000000, R23, 0xb8, !PT ;  /* 0x800000000e037812 */ /* 0x000fc800078eb817 */
[----:B------:R-:W-:-:S07]  /*2a20*/  FSEL R3, R14, R3, P0 ;  /* 0x000000030e037208 */ /* 0x000fce0000000000 */
.L_x_8175:
[----:B------:R-:W-:Y:S05]  /*2a30*/  BSYNC.RECONVERGENT B1 ;  /* 0x0000000000017941 */ /* 0x000fea0003800200 */
.L_x_8174:
        /* <DEDUP_REMOVED lines=9> */
[----:B------:R1:W-:Y:S07]  /*2ad0*/  STG.E desc[UR4][R14.64], R7 ;  /* 0x000000070e007986 */ /* 0x0003ee000c101904 */
[----:B------:R-:W-:Y:S05]  /*2ae0*/  @P0 BRA `(.L_x_8188) ;  /* 0x0000000000300947 */ /* 0x000fea0003800000 */
[----:B-1----:R-:W1:Y:S01]  /*2af0*/  LDC.64 R14, c[0x0][0x388] ;  /* 0x0000e200ff0e7b82 */ /* 0x002e620000000a00 */
[----:B------:R-:W-:Y:S01]  /*2b00*/  IADD3 R7, PT, PT, R4, R6, RZ ;  /* 0x0000000604077210 */ /* 0x000fe20007ffe0ff */
[----:B------:R-:W-:-:S04]  /*2b10*/  VIADD R6, R6, 0x80 ;  /* 0x0000008006067836 */ /* 0x000fc80000000000 */
[----:B-1----:R-:W-:-:S05]  /*2b20*/  IMAD.WIDE.U32 R14, R7, 0x4, R14 ;  /* 0x00000004070e7825 */ /* 0x002fca00078e000e */
[----:B------:R1:W-:Y:S02]  /*2b30*/  STG.E desc[UR4][R14.64], R9 ;  /* 0x000000090e007986 */ /* 0x0003e4000c101904 */
.L_x_8187:
[----:B------:R-:W-:-:S13]  /*2b40*/  ISETP.GE.U32.AND P0, PT, R6, R5, PT ;  /* 0x000000050600720c */ /* 0x000fda0003f06070 */
[----:B------:R-:W-:Y:S05]  /*2b50*/  @P0 BRA `(.L_x_8189) ;  /* 0x0000000000300947 */ /* 0x000fea0003800000 */
[----:B-1----:R-:W1:Y:S01]  /*2b60*/  LDC.64 R8, c[0x0][0x388] ;  /* 0x0000e200ff087b82 */ /* 0x002e620000000a00 */
[----:B------:R-:W-:Y:S01]  /*2b70*/  IMAD.IADD R7, R4, 0x1, R6 ;  /* 0x0000000104077824 */ /* 0x000fe200078e0206 */
[----:B------:R-:W-:-:S03]  /*2b80*/  IADD3 R6, PT, PT, R6, 0x80, RZ ;  /* 0x0000008006067810 */ /* 0x000fc60007ffe0ff */
[----:B-1----:R-:W-:-:S05]  /*2b90*/  IMAD.WIDE.U32 R8, R7, 0x4, R8 ;  /* 0x0000000407087825 */ /* 0x002fca00078e0008 */
[----:B------:R2:W-:Y:S02]  /*2ba0*/  STG.E desc[UR4][R8.64], R10 ;  /* 0x0000000a08007986 */ /* 0x0005e4000c101904 */
.L_x_8188:
[----:B------:R-:W-:-:S13]  /*2bb0*/  ISETP.GE.U32.AND P0, PT, R6, R5, PT ;  /* 0x000000050600720c */ /* 0x000fda0003f06070 */
[----:B------:R-:W-:Y:S05]  /*2bc0*/  @P0 BRA `(.L_x_8190) ;  /* 0x0000000000300947 */ /* 0x000fea0003800000 */
[----:B--2---:R-:W2:Y:S01]  /*2bd0*/  LDC.64 R8, c[0x0][0x388] ;  /* 0x0000e200ff087b82 */ /* 0x004ea20000000a00 */
[----:B-1----:R-:W-:Y:S02]  /*2be0*/  IMAD.IADD R7, R4, 0x1, R6 ;  /* 0x0000000104077824 */ /* 0x002fe400078e0206 */
[----:B------:R-:W-:Y:S02]  /*2bf0*/  VIADD R6, R6, 0x80 ;  /* 0x0000008006067836 */ /* 0x000fe40000000000 */
[----:B--2---:R-:W-:-:S05]  /*2c00*/  IMAD.WIDE.U32 R8, R7, 0x4, R8 ;  /* 0x0000000407087825 */ /* 0x004fca00078e0008 */
[----:B------:R2:W-:Y:S02]  /*2c10*/  STG.E desc[UR4][R8.64], R11 ;  /* 0x0000000b08007986 */ /* 0x0005e4000c101904 */
.L_x_8189:
[----:B------:R-:W-:-:S13]  /*2c20*/  ISETP.GE.U32.AND P0, PT, R6, R5, PT ;  /* 0x000000050600720c */ /* 0x000fda0003f06070 */
[----:B------:R-:W-:Y:S05]  /*2c30*/  @P0 BRA `(.L_x_8191) ;  /* 0x0000000000340947 */ /* 0x000fea0003800000 */
[----:B-12---:R-:W1:Y:S01]  /*2c40*/  LDC.64 R8, c[0x0][0x388] ;  /* 0x0000e200ff087b82 */ /* 0x006e620000000a00 */
[----:B------:R-:W-:Y:S01]  /*2c50*/  IADD3 R7, PT, PT, R4, R6, RZ ;  /* 0x0000000604077210 */ /* 0x000fe20007ffe0ff */
[----:B------:R-:W-:-:S04]  /*2c60*/  VIADD R6, R6, 0x80 ;  /* 0x0000008006067836 */ /* 0x000fc80000000000 */
[----:B-1----:R-:W-:-:S05]  /*2c70*/  IMAD.WIDE.U32 R8, R7, 0x4, R8 ;  /* 0x0000000407087825 */ /* 0x002fca00078e0008 */
[----:B------:R3:W-:Y:S02]  /*2c80*/  STG.E desc[UR4][R8.64], R0 ;  /* 0x0000000008007986 */ /* 0x0007e4000c101904 */
.L_x_8190:
[----:B------:R-:W-:-:S13]  /*2c90*/  ISETP.GE.U32.AND P0, PT, R6, R5, PT ;  /* 0x000000050600720c */ /* 0x000fda0003f06070 */
[----:B------:R-:W-:Y:S05]  /*2ca0*/  @P0 BREAK.RELIABLE B1 ;  /* 0x0000000000010942 */ /* 0x000fea0003800100 */
[----:B------:R-:W-:Y:S05]  /*2cb0*/  @P0 BRA `(.L_x_8192) ;  /* 0x0000000000300947 */ /* 0x000fea0003800000 */
[----:B--23--:R-:W2:Y:S01]  /*2cc0*/  LDC.64 R8, c[0x0][0x388] ;  /* 0x0000e200ff087b82 */ /* 0x00cea20000000a00 */
[----:B-1----:R-:W-:Y:S01]  /*2cd0*/  IMAD.IADD R7, R4, 0x1, R6 ;  /* 0x0000000104077824 */ /* 0x002fe200078e0206 */
[----:B------:R-:W-:-:S03]  /*2ce0*/  IADD3 R6, PT, PT, R6, 0x80, RZ ;  /* 0x0000008006067810 */ /* 0x000fc60007ffe0ff */
[----:B--2---:R-:W-:-:S05]  /*2cf0*/  IMAD.WIDE.U32 R8, R7, 0x4, R8 ;  /* 0x0000000407087825 */ /* 0x004fca00078e0008 */
[----:B------:R3:W-:Y:S02]  /*2d00*/  STG.E desc[UR4][R8.64], R2 ;  /* 0x0000000208007986 */ /* 0x0007e4000c101904 */
.L_x_8191:
[----:B------:R-:W-:Y:S05]  /*2d10*/  BSYNC.RELIABLE B1 ;  /* 0x0000000000017941 */ /* 0x000fea0003800100 */
.L_x_8186:
[----:B------:R-:W-:-:S13]  /*2d20*/  ISETP.GE.U32.AND P0, PT, R6, R5, PT ;  /* 0x000000050600720c */ /* 0x000fda0003f06070 */
[----:B-123--:R-:W1:Y:S01]  /*2d30*/  @!P0 LDC.64 R8, c[0x0][0x388] ;  /* 0x0000e200ff088b82 */ /* 0x00ee620000000a00 */
[----:B------:R-:W-:Y:S02]  /*2d40*/  @!P0 IMAD.IADD R7, R4, 0x1, R6 ;  /* 0x0000000104078824 */ /* 0x000fe400078e0206 */
[----:B------:R-:W-:Y:S02]  /*2d50*/  @!P0 VIADD R6, R6, 0x80 ;  /* 0x0000008006068836 */ /* 0x000fe40000000000 */
[----:B-1----:R-:W-:-:S05]  /*2d60*/  @!P0 IMAD.WIDE.U32 R8, R7, 0x4, R8 ;  /* 0x0000000407088825 */ /* 0x002fca00078e0008 */
[----:B------:R4:W-:Y:S02]  /*2d70*/  @!P0 STG.E desc[UR4][R8.64], R12 ;  /* 0x0000000c08008986 */ /* 0x0009e4000c101904 */
.L_x_8192:
[----:B------:R-:W-:Y:S05]  /*2d80*/  BSYNC.RECONVERGENT B0 ;  /* 0x0000000000007941 */ /* 0x000fea0003800200 */
.L_x_8185:
[----:B------:R-:W-:Y:S05]  /*2d90*/  WARPSYNC.ALL ;  /* 0x0000000000007948 */ /* 0x000fea0003800000 */
[----:B------:R-:W-:-:S13]  /*2da0*/  ISETP.GE.U32.AND P0, PT, R6, R5, PT ;  /* 0x000000050600720c */ /* 0x000fda0003f06070 */
[----:B------:R-:W-:Y:S05]  /*2db0*/  @P0 EXIT ;  /* 0x000000000000094d */ /* 0x000fea0003800000 */
[----:B--234-:R-:W2:Y:S01]  /*2dc0*/  LDC.64 R8, c[0x0][0x388] ;  /* 0x0000e200ff087b82 */ /* 0x01cea20000000a00 */
[----:B------:R-:W-:-:S05]  /*2dd0*/  IADD3 R5, PT, PT, R4, R6, RZ ;  /* 0x0000000604057210 */ /* 0x000fca0007ffe0ff */
[----:B--2---:R-:W-:-:S05]  /*2de0*/  IMAD.WIDE.U32 R4, R5, 0x4, R8 ;  /* 0x0000000405047825 */ /* 0x004fca00078e0008 */
[----:B------:R-:W-:Y:S01]  /*2df0*/  STG.E desc[UR4][R4.64], R3 ;  /* 0x0000000304007986 */ /* 0x000fe2000c101904 */
[----:B------:R-:W-:Y:S05]  /*2e00*/  EXIT ;  /* 0x000000000000794d */ /* 0x000fea0003800000 */
.L_x_8097:
[----:B------:R-:W0:Y:S01]  /*2e10*/  S2R R0, SR_TID.X ;  /* 0x0000000000007919 */ /* 0x000e220000002100 */
[----:B------:R-:W1:Y:S08]  /*2e20*/  LDC.64 R2, c[0x0][0x390] ;  /* 0x0000e400ff027b82 */ /* 0x000e700000000a00 */
[----:B------:R-:W2:Y:S01]  /*2e30*/  LDC.64 R6, c[0x0][0x398] ;  /* 0x0000e600ff067b82 */ /* 0x000ea20000000a00 */
[----:B-1----:R-:W-:-:S04]  /*2e40*/  IMAD.WIDE.U32 R2, R4, 0x4, R2 ;  /* 0x0000000404027825 */ /* 0x002fc800078e0002 */
[----:B0-----:R-:W-:-:S04]  /*2e50*/  IMAD.WIDE.U32 R20, R0, 0x8, R2 ;  /* 0x0000000800147825 */ /* 0x001fc800078e0002 */
[----:B--2---:R-:W-:Y:S01]  /*2e60*/  IMAD.WIDE.U32 R6, R4, 0x4, R6 ;  /* 0x0000000404067825 */ /* 0x004fe200078e0006 */
[----:B------:R-:W2:Y:S04]  /*2e70*/  LDG.E.64 R16, desc[UR4][R20.64] ;  /* 0x0000000414107981 */ /* 0x000ea8000c1e1b00 */
[----:B------:R0:W5:Y:S01]  /*2e80*/  LDG.E.64 R14, desc[UR4][R20.64+0x400] ;  /* 0x00040004140e7981 */ /* 0x000162000c1e1b00 */
[----:B------:R-:W-:-:S03]  /*2e90*/  IMAD.WIDE.U32 R22, R0, 0x8, R6 ;  /* 0x0000000800167825 */ /* 0x000fc600078e0006 */
[----:B------:R0:W5:Y:S04]  /*2ea0*/  LDG.E.64 R10, desc[UR4][R20.64+0x800] ;  /* 0x00080004140a7981 */ /* 0x000168000c1e1b00 */
[----:B------:R-:W2:Y:S04]  /*2eb0*/  LDG.E.64 R18, desc[UR4][R22.64] ;  /* 0x0000000416127981 */ /* 0x000ea8000c1e1b00 */
[----:B------:R0:W5:Y:S04]  /*2ec0*/  LDG.E.64 R8, desc[UR4][R20.64+0xc00] ;  /* 0x000c000414087981 */ /* 0x000168000c1e1b00 */
[----:B------:R0:W5:Y:S04]  /*2ed0*/  LDG.E.64 R12, desc[UR4][R22.64+0x400] ;  /* 0x00040004160c7981 */ /* 0x000168000c1e1b00 */
[----:B------:R0:W5:Y:S04]  /*2ee0*/  LDG.E.64 R6, desc[UR4][R22.64+0x800] ;  /* 0x0008000416067981 */ /* 0x000168000c1e1b00 */
[----:B------:R0:W5:Y:S01]  /*2ef0*/  LDG.E.64 R2, desc[UR4][R22.64+0xc00] ;  /* 0x000c000416027981 */ /* 0x000162000c1e1b00 */
[----:B------:R-:W-:Y:S01]  /*2f00*/  BSSY.RECONVERGENT B0, `(.L_x_8193) ;  /* 0x0000041000007945 */ /* 0x000fe20003800200 */
[C---:B--2---:R-:W-:Y:S01]  /*2f10*/  FSETP.GEU.FTZ.AND P0, PT, |R16|.reuse, |R18|, PT ;  /* 0x400000121000720b */ /* 0x044fe20003f1e200 */
        /* <DEDUP_REMOVED lines=28> */
.L_x_8197:
[----:B------:R-:W-:Y:S05]  /*30e0*/  BSYNC.RECONVERGENT B1 ;  /* 0x0000000000017941 */ /* 0x000fea0003800200 */
.L_x_8196:
[----:B------:R-:W-:Y:S01]  /*30f0*/  FFMA.FTZ R5, -R20, R24, R5 ;  /* 0x0000001814057223 */ /* 0x000fe20000010105 */
[----:B------:R-:W-:Y:S06]  /*3100*/  BRA `(.L_x_8194) ;  /* 0x0000000000807947 */ /* 0x000fec0003800000 */
.L_x_8195:
        /* <DEDUP_REMOVED lines=15> */
.L_x_8200:
        /* <DEDUP_REMOVED lines=14> */
.L_x_8199:
[----:B------:R-:W-:Y:S05]  /*32e0*/  BSYNC.RECONVERGENT B1 ;  /* 0x0000000000017941 */ /* 0x000fea0003800200 */
.L_x_8198:
[----:B------:R-:W-:-:S04]  /*32f0*/  FMUL.FTZ R22, R22, 1.1920928955078125e-07 ;  /* 0x3400000016167820 */ /* 0x000fc80000410000 */
[----:B------:R-:W-:-:S07]  /*3300*/  FMUL.FTZ R5, R5, R22 ;  /* 0x0000001605057220 */ /* 0x000fce0000410000 */
.L_x_8194:
[----:B------:R-:W-:Y:S05]  /*3310*/  BSYNC.RECONVERGENT B0 ;  /* 0x0000000000007941 */ /* 0x000fea0003800200 */
.L_x_8193:
[----:B------:R-:W-:Y:S01]  /*3320*/  FSETP.GEU.FTZ.AND P1, PT, |R17|, |R19|, PT ;  /* 0x400000131100720b */ /* 0x000fe20003f3e200 */
[----:B------:R-:W-:Y:S01]  /*3330*/  BSSY.RECONVERGENT B0, `(.L_x_8201) ;  /* 0x0000044000007945 */ /* 0x000fe20003800200 */
[----:B------:R-:W-:Y:S01]  /*3340*/  FSETP.NAN.FTZ.AND P0, PT, |R5|, |R5|, PT ;  /* 0x400000050500720b */ /* 0x000fe20003f18200 */
[----:B0-----:R-:W-:Y:S01]  /*3350*/  FADD.FTZ R18, |R17|, -RZ ;  /* 0x800000ff11127221 */ /* 0x001fe20000010200 */
[----:B------:R-:W-:-:S04]  /*3360*/  LOP3.LUT R16, R5, 0x80000000, R16, 0xb8, !PT ;  /* 0x8000000005107812 */ /* 0x000fc800078eb810 */
[----:B------:R-:W-:-:S05]  /*3370*/  FSEL R16, R5, R16, P0 ;  /* 0x0000001005107208 */ /* 0x000fca0000000000 */
        /* <DEDUP_REMOVED lines=24> */
.L_x_8206:
[----:B------:R-:W-:Y:S01]  /*3500*/  FSETP.GEU.FTZ.AND P0, PT, R22, -R5, PT ;  /* 0x800000051600720b */ /* 0x000fe20003f1e000 */
[----:B------:R-:W-:-:S12]  /*3510*/  FADD.FTZ R23, R23, -1 ;  /* 0xbf80000017177421 */ /* 0x000fd80000010000 */
[----:B------:R-:W-:-:S07]  /*3520*/  @!P0 FADD.FTZ R23, R23, -1 ;  /* 0xbf80000017178421 */ /* 0x000fce0000010000 */
.L_x_8205:
[----:B------:R-:W-:Y:S05]  /*3530*/  BSYNC.RECONVERGENT B1 ;  /* 0x0000000000017941 */ /* 0x000fea0003800200 */
.L_x_8204:
[----:B------:R-:W-:Y:S01]  /*3540*/  FFMA.FTZ R18, -R5, R23, R18 ;  /* 0x0000001705127223 */ /* 0x000fe20000010112 */
[----:B------:R-:W-:Y:S06]  /*3550*/  BRA `(.L_x_8202) ;  /* 0x0000000000847947 */ /* 0x000fec0003800000 */
.L_x_8203:
        /* <DEDUP_REMOVED lines=9> */
[----:B------:R-:W-:-:S03]  /*35f0*/  FSEL R18, R21, +QNAN , P2 ;  /* 0x7fffffff15127808 */ /* 0x000fc60001000000 */
[----:B------:R-:W-:Y:S02]  /*3600*/  IMAD.MOV.U32 R21, RZ, RZ, R20 ;  /* 0x000000ffff157224 */ /* 0x000fe400078e0014 */
[----:B------:R-:W-:Y:S05]  /*3610*/  @!P1 BRA `(.L_x_8208) ;  /* 0x0000000000489947 */ /* 0x000fea0003800000 */
[----:B------:R-:W-:Y:S01]  /*3620*/  LOP3.LUT R5, R5, 0x7fffff, RZ, 0xc0, !PT ;  /* 0x007fffff05057812 */ /* 0x000fe200078ec0ff */
[----:B------:R-:W-:Y:S01]  /*3630*/  IMAD.MOV.U32 R21, RZ, RZ, R20 ;  /* 0x000000ffff157224 */ /* 0x000fe200078e0014 */
[----:B------:R-:W-:Y:S02]  /*3640*/  MOV R20, R22 ;  /* 0x0000001600147202 */ /* 0x000fe40000000f00 */
[----:B------:R-:W-:-:S04]  /*3650*/  LOP3.LUT R5, R5, 0x3f800000, RZ, 0xfc, !PT ;  /* 0x3f80000005057812 */ /* 0x000fc800078efcff */
[----:B------:R0:W1:Y:S03]  /*3660*/  MUFU.RCP R19, R5 ;  /* 0x0000000500137308 */ /* 0x0000660000001000 */
.L_x_8209:
        /* <DEDUP_REMOVED lines=13> */
.L_x_8208:
[----:B------:R-:W-:Y:S05]  /*3740*/  BSYNC.RECONVERGENT B1 ;  /* 0x0000000000017941 */ /* 0x000fea0003800200 */
.L_x_8207:
[----:B------:R-:W-:-:S04]  /*3750*/  FMUL.FTZ R21, R21, 1.1920928955078125e-07 ;  /* 0x3400000015157820 */ /* 0x000fc80000410000 */
[----:B------:R-:W-:-:S07]  /*3760*/  FMUL.FTZ R18, R18, R21 ;  /* 0x0000001512127220 */ /* 0x000fce0000410000 */
.L_x_8202:
[----:B------:R-:W-:Y:S05]  /*3770*/  BSYNC.RECONVERGENT B0 ;  /* 0x0000000000007941 */ /* 0x000fea0003800200 */
.L_x_8201:
[----:B-----5:R-:W-:Y:S01]  /*3780*/  FSETP.GEU.FTZ.AND P1, PT, |R14|, |R12|, PT ;  /* 0x4000000c0e00720b */ /* 0x020fe20003f3e200 */
        /* <DEDUP_REMOVED lines=29> */
.L_x_8215:
[----:B------:R-:W-:Y:S01]  /*3960*/  FSETP.GEU.FTZ.AND P0, PT, R21, -R18, PT ;  /* 0x800000121500720b */ /* 0x000fe20003f1e000 */
[----:B------:R-:W-:-:S12]  /*3970*/  FADD.FTZ R22, R22, -1 ;  /* 0xbf80000016167421 */ /* 0x000fd80000010000 */
[----:B------:R-:W-:-:S07]  /*3980*/  @!P0 FADD.FTZ R22, R22, -1 ;  /* 0xbf80000016168421 */ /* 0x000fce0000010000 */
.L_x_8214:
[----:B------:R-:W-:Y:S05]  /*3990*/  BSYNC.RECONVERGENT B1 ;  /* 0x0000000000017941 */ /* 0x000fea0003800200 */
.L_x_8213:
[----:B------:R-:W-:Y:S01]  /*39a0*/  FFMA.FTZ R5, -R18, R22, R5 ;  /* 0x0000001612057223 */ /* 0x000fe20000010105 */
[----:B------:R-:W-:Y:S06]  /*39b0*/  BRA `(.L_x_8211) ;  /* 0x0000000000787947 */ /* 0x000fec0003800000 */
.L_x_8212:
        /* <DEDUP_REMOVED lines=14> */
.L_x_8218:
        /* <DEDUP_REMOVED lines=13> */
.L_x_8217:
[----:B------:R-:W-:Y:S05]  /*3b70*/  BSYNC.RECONVERGENT B1 ;  /* 0x0000000000017941 */ /* 0x000fea0003800200 */
.L_x_8216:
[----:B0-----:R-:W-:-:S04]  /*3b80*/  FMUL.FTZ R12, R19, 1.1920928955078125e-07 ;  /* 0x34000000130c7820 */ /* 0x001fc80000410000 */
[----:B------:R-:W-:-:S07]  /*3b90*/  FMUL.FTZ R5, R5, R12 ;  /* 0x0000000c05057220 */ /* 0x000fce0000410000 */
.L_x_8211:
[----:B------:R-:W-:Y:S05]  /*3ba0*/  BSYNC.RECONVERGENT B0 ;  /* 0x0000000000007941 */ /* 0x000fea0003800200 */
.L_x_8210:
[----:B------:R-:W-:Y:S01]  /*3bb0*/  FSETP.GEU.FTZ.AND P1, PT, |R15|, |R13|, PT ;  /* 0x4000000d0f00720b */ /* 0x000fe20003f3e200 */
[----:B------:R-:W-:Y:S01]  /*3bc0*/  BSSY.RECONVERGENT B0, `(.L_x_8219) ;  /* 0x0000041000007945 */ /* 0x000fe20003800200 */
[C---:B------:R-:W-:Y:S02]  /*3bd0*/  FSETP.NAN.FTZ.AND P0, PT, |R5|.reuse, |R5|, PT ;  /* 0x400000050500720b */ /* 0x040fe40003f18200 */
[----:B------:R-:W-:Y:S01]  /*3be0*/  LOP3.LUT R12, R5, 0x80000000, R14, 0xb8, !PT ;  /* 0x80000000050c7812 */ /* 0x000fe200078eb80e */
[----:B------:R-:W-:-:S03]  /*3bf0*/  FADD.FTZ R14, |R15|, -RZ ;  /* 0x800000ff0f0e7221 */ /* 0x000fc60000010200 */
        /* <DEDUP_REMOVED lines=25> */
.L_x_8224:
[----:B------:R-:W-:Y:S01]  /*3d90*/  FSETP.GEU.FTZ.AND P0, PT, R20, -R5, PT ;  /* 0x800000051400720b */ /* 0x000fe20003f1e000 */
[----:B------:R-:W-:-:S12]  /*3da0*/  FADD.FTZ R21, R21, -1 ;  /* 0xbf80000015157421 */ /* 0x000fd80000010000 */
[----:B------:R-:W-:-:S07]  /*3db0*/  @!P0 FADD.FTZ R21, R21, -1 ;  /* 0xbf80000015158421 */ /* 0x000fce0000010000 */
.L_x_8223:
[----:B------:R-:W-:Y:S05]  /*3dc0*/  BSYNC.RECONVERGENT B1 ;  /* 0x0000000000017941 */ /* 0x000fea0003800200 */
.L_x_8222:
[----:B------:R-:W-:Y:S01]  /*3dd0*/  FFMA.FTZ R14, -R5, R21, R14 ;  /* 0x00000015050e7223 */ /* 0x000fe2000001010e */
[----:B------:R-:W-:Y:S06]  /*3de0*/  BRA `(.L_x_8220) ;  /* 0x0000000000787947 */ /* 0x000fec0003800000 */
.L_x_8221:
        /* <DEDUP_REMOVED lines=14> */
.L_x_8227:
        /* <DEDUP_REMOVED lines=13> */
.L_x_8226:
[----:B------:R-:W-:Y:S05]  /*3fa0*/  BSYNC.RECONVERGENT B1 ;  /* 0x0000000000017941 */ /* 0x000fea0003800200 */
.L_x_8225:
[----:B------:R-:W-:-:S04]  /*3fb0*/  FMUL.FTZ R18, R18, 1.1920928955078125e-07 ;  /* 0x3400000012127820 */ /* 0x000fc80000410000 */
[----:B------:R-:W-:-:S07]  /*3fc0*/  FMUL.FTZ R14, R5, R18 ;  /* 0x00000012050e7220 */ /* 0x000fce0000410000 */
.L_x_8220:
[----:B------:R-:W-:Y:S05]  /*3fd0*/  BSYNC.RECONVERGENT B0 ;  /* 0x0000000000007941 */ /* 0x000fea0003800200 */
.L_x_8219:
[----:B------:R-:W-:Y:S01]  /*3fe0*/  FSETP.GEU.FTZ.AND P1, PT, |R10|, |R6|, PT ;  /* 0x400000060a00720b */ /* 0x000fe20003f3e200 */
[----:B------:R-:W-:Y:S01]  /*3ff0*/  BSSY.RECONVERGENT B0, `(.L_x_8228) ;  /* 0x0000041000007945 */ /* 0x000fe20003800200 */
[----:B------:R-:W-:Y:S01]  /*4000*/  FSETP.NAN.FTZ.AND P0, PT, |R14|, |R14|, PT ;  /* 0x4000000e0e00720b */ /* 0x000fe20003f18200 */
[----:B------:R-:W-:Y:S01]  /*4010*/  FADD.FTZ R5, |R10|, -RZ ;  /* 0x800000ff0a057221 */ /* 0x000fe20000010200 */
[----:B0-----:R-:W-:-:S04]  /*4020*/  LOP3.LUT R13, R14, 0x80000000, R15, 0xb8, !PT ;  /* 0x800000000e0d7812 */ /* 0x001fc800078eb80f */
        /* <DEDUP_REMOVED lines=25> */
.L_x_8233:
[----:B------:R-:W-:Y:S01]  /*41c0*/  FSETP.GEU.FTZ.AND P0, PT, R19, -R14, PT ;  /* 0x8000000e1300720b */ /* 0x000fe20003f1e000 */
[----:B------:R-:W-:-:S12]  /*41d0*/  FADD.FTZ R20, R20, -1 ;  /* 0xbf80000014147421 */ /* 0x000fd80000010000 */
[----:B------:R-:W-:-:S07]  /*41e0*/  @!P0 FADD.FTZ R20, R20, -1 ;  /* 0xbf80000014148421 */ /* 0x000fce0000010000 */
.L_x_8232:
[----:B------:R-:W-:Y:S05]  /*41f0*/  BSYNC.RECONVERGENT B1 ;  /* 0x0000000000017941 */ /* 0x000fea0003800200 */
.L_x_8231:
[----:B------:R-:W-:Y:S01]  /*4200*/  FFMA.FTZ R5, -R14, R20, R5 ;  /* 0x000000140e057223 */ /* 0x000fe20000010105 */
[----:B------:R-:W-:Y:S06]  /*4210*/  BRA `(.L_x_8229) ;  /* 0x0000000000787947 */ /* 0x000fec0003800000 */
.L_x_8230:
        /* <DEDUP_REMOVED lines=14> */
.L_x_8236:
        /* <DEDUP_REMOVED lines=13> */
.L_x_8235:
[----:B------:R-:W-:Y:S05]  /*43d0*/  BSYNC.RECONVERGENT B1 ;  /* 0x0000000000017941 */ /* 0x000fea0003800200 */
.L_x_8234:
[----:B------:R-:W-:-:S04]  /*43e0*/  FMUL.FTZ R6, R6, 1.1920928955078125e-07 ;  /* 0x3400000006067820 */ /* 0x000fc80000410000 */
[----:B------:R-:W-:-:S07]  /*43f0*/  FMUL.FTZ R5, R5, R6 ;  /* 0x0000000605057220 */ /* 0x000fce0000410000 */
.L_x_8229:
[----:B------:R-:W-:Y:S05]  /*4400*/  BSYNC.RECONVERGENT B0 ;  /* 0x0000000000007941 */ /* 0x000fea0003800200 */
.L_x_8228:
        /* <DEDUP_REMOVED lines=30> */
.L_x_8242:
[----:B------:R-:W-:Y:S01]  /*45f0*/  FSETP.GEU.FTZ.AND P0, PT, R18, -R5, PT ;  /* 0x800000051200720b */ /* 0x000fe20003f1e000 */
[----:B------:R-:W-:-:S12]  /*4600*/  FADD.FTZ R19, R19, -1 ;  /* 0xbf80000013137421 */ /* 0x000fd80000010000 */
[----:B------:R-:W-:-:S07]  /*4610*/  @!P0 FADD.FTZ R19, R19, -1 ;  /* 0xbf80000013138421 */ /* 0x000fce0000010000 */
.L_x_8241:
[----:B------:R-:W-:Y:S05]  /*4620*/  BSYNC.RECONVERGENT B1 ;  /* 0x0000000000017941 */ /* 0x000fea0003800200 */
.L_x_8240:
[----:B------:R-:W-:Y:S01]  /*4630*/  FFMA.FTZ R10, -R5, R19, R10 ;  /* 0x00000013050a7223 */ /* 0x000fe2000001010a */
[----:B------:R-:W-:Y:S06]  /*4640*/  BRA `(.L_x_8238) ;  /* 0x0000000000787947 */ /* 0x000fec0003800000 */
.L_x_8239:
        /* <DEDUP_REMOVED lines=14> */
.L_x_8245:
        /* <DEDUP_REMOVED lines=13> */
.L_x_8244:
[----:B------:R-:W-:Y:S05]  /*4800*/  BSYNC.RECONVERGENT B1 ;  /* 0x0000000000017941 */ /* 0x000fea0003800200 */
.L_x_8243:
[----:B------:R-:W-:-:S04]  /*4810*/  FMUL.FTZ R10, R10, 1.1920928955078125e-07 ;  /* 0x340000000a0a7820 */ /* 0x000fc80000410000 */
[----:B------:R-:W-:-:S07]  /*4820*/  FMUL.FTZ R10, R5, R10 ;  /* 0x0000000a050a7220 */ /* 0x000fce0000410000 */
.L_x_8238:
[----:B------:R-:W-:Y:S05]  /*4830*/  BSYNC.RECONVERGENT B0 ;  /* 0x0000000000007941 */ /* 0x000fea0003800200 */
.L_x_8237:
        /* <DEDUP_REMOVED lines=30> */
.L_x_8251:
[----:B------:R-:W-:Y:S01]  /*4a20*/  FSETP.GEU.FTZ.AND P0, PT, R11, -R5, PT ;  /* 0x800000050b00720b */ /* 0x000fe20003f1e000 */
[----:B------:R-:W-:-:S12]  /*4a30*/  FADD.FTZ R15, R15, -1 ;  /* 0xbf8000000f0f7421 */ /* 0x000fd80000010000 */
[----:B------:R-:W-:-:S07]  /*4a40*/  @!P0 FADD.FTZ R15, R15, -1 ;  /* 0xbf8000000f0f8421 */ /* 0x000fce0000010000 */
.L_x_8250:
[----:B------:R-:W-:Y:S05]  /*4a50*/  BSYNC.RECONVERGENT B1 ;  /* 0x0000000000017941 */ /* 0x000fea0003800200 */
.L_x_8249:
[----:B------:R-:W-:Y:S01]  /*4a60*/  FFMA.FTZ R14, -R5, R15, R14 ;  /* 0x0000000f050e7223 */ /* 0x000fe2000001010e */
[----:B------:R-:W-:Y:S06]  /*4a70*/  BRA `(.L_x_8247) ;  /* 0x0000000000787947 */ /* 0x000fec0003800000 */
.L_x_8248:
        /* <DEDUP_REMOVED lines=14> */
.L_x_8254:
        /* <DEDUP_REMOVED lines=13> */
.L_x_8253:
[----:B------:R-:W-:Y:S05]  /*4c30*/  BSYNC.RECONVERGENT B1 ;  /* 0x0000000000017941 */ /* 0x000fea0003800200 */
.L_x_8252:
[----:B0-----:R-:W-:-:S04]  /*4c40*/  FMUL.FTZ R5, R14, 1.1920928955078125e-07 ;  /* 0x340000000e057820 */ /* 0x001fc80000410000 */
[----:B------:R-:W-:-:S07]  /*4c50*/  FMUL.FTZ R14, R2, R5 ;  /* 0x00000005020e7220 */ /* 0x000fce0000410000 */
.L_x_8247:
[----:B------:R-:W-:Y:S05]  /*4c60*/  BSYNC.RECONVERGENT B0 ;  /* 0x0000000000007941 */ /* 0x000fea0003800200 */
.L_x_8246:
[C---:B------:R-:W-:Y:S01]  /*4c70*/  FSETP.GEU.FTZ.AND P1, PT, |R9|.reuse, |R3|, PT ;  /* 0x400000030900720b */ /* 0x040fe20003f3e200 */
        /* <DEDUP_REMOVED lines=29> */
.L_x_8260:
[----:B------:R-:W-:Y:S01]  /*4e50*/  FSETP.GEU.FTZ.AND P0, PT, R14, -R5, PT ;  /* 0x800000050e00720b */ /* 0x000fe20003f1e000 */
[----:B------:R-:W-:-:S12]  /*4e60*/  FADD.FTZ R15, R15, -1 ;  /* 0xbf8000000f0f7421 */ /* 0x000fd80000010000 */
[----:B------:R-:W-:-:S07]  /*4e70*/  @!P0 FADD.FTZ R15, R15, -1 ;  /* 0xbf8000000f0f8421 */ /* 0x000fce0000010000 */
.L_x_8259:
[----:B------:R-:W-:Y:S05]  /*4e80*/  BSYNC.RECONVERGENT B1 ;  /* 0x0000000000017941 */ /* 0x000fea0003800200 */
.L_x_8258:
[----:B------:R-:W-:Y:S01]  /*4e90*/  FFMA.FTZ R8, -R5, R15, R8 ;  /* 0x0000000f05087223 */ /* 0x000fe20000010108 */
[----:B------:R-:W-:Y:S06]  /*4ea0*/  BRA `(.L_x_8256) ;  /* 0x0000000000787947 */ /* 0x000fec0003800000 */
.L_x_8257:
        /* <DEDUP_REMOVED lines=14> */
.L_x_8263:
        /* <DEDUP_REMOVED lines=13> */
.L_x_8262:
[----:B------:R-:W-:Y:S05]  /*5060*/  BSYNC.RECONVERGENT B1 ;  /* 0x0000000000017941 */ /* 0x000fea0003800200 */
.L_x_8261:
[----:B------:R-:W-:-:S04]  /*5070*/  FMUL.FTZ R3, R8, 1.1920928955078125e-07 ;  /* 0x3400000008037820 */ /* 0x000fc80000410000 */
[----:B------:R-:W-:-:S07]  /*5080*/  FMUL.FTZ R8, R18, R3 ;  /* 0x0000000312087220 */ /* 0x000fce0000410000 */
.L_x_8256:
[----:B------:R-:W-:Y:S05]  /*5090*/  BSYNC.RECONVERGENT B0 ;  /* 0x0000000000007941 */ /* 0x000fea0003800200 */
.L_x_8255:
[----:B------:R-:W0:Y:S01]  /*50a0*/  LDC.64 R10, c[0x0][0x388] ;  /* 0x0000e200ff0a7b82 */ /* 0x000e220000000a00 */
[C---:B------:R-:W-:Y:S02]  /*50b0*/  LOP3.LUT R3, R8.reuse, 0x80000000, R9, 0xb8, !PT ;  /* 0x8000000008037812 */ /* 0x040fe400078eb809 */
[----:B------:R-:W-:-:S04]  /*50c0*/  FSETP.NAN.FTZ.AND P0, PT, |R8|, |R8|, PT ;  /* 0x400000080800720b */ /* 0x000fc80003f18200 */
[----:B------:R-:W-:Y:S01]  /*50d0*/  FSEL R3, R8, R3, P0 ;  /* 0x0000000308037208 */ /* 0x000fe20000000000 */
[----:B0-----:R-:W-:-:S04]  /*50e0*/  IMAD.WIDE.U32 R4, R4, 0x4, R10 ;  /* 0x0000000404047825 */ /* 0x001fc800078e000a */
[----:B------:R-:W-:-:S05]  /*50f0*/  IMAD.WIDE.U32 R4, R0, 0x8, R4 ;  /* 0x0000000800047825 */ /* 0x000fca00078e0004 */
[----:B------:R-:W-:Y:S04]  /*5100*/  STG.E.64 desc[UR4][R4.64], R16 ;  /* 0x0000001004007986 */ /* 0x000fe8000c101b04 */
[----:B------:R-:W-:Y:S04]  /*5110*/  STG.E.64 desc[UR4][R4.64+0x400], R12 ;  /* 0x0004000c04007986 */ /* 0x000fe8000c101b04 */
[----:B------:R-:W-:Y:S04]  /*5120*/  STG.E.64 desc[UR4][R4.64+0x800], R6 ;  /* 0x0008000604007986 */ /* 0x000fe8000c101b04 */
[----:B------:R-:W-:Y:S01]  /*5130*/  STG.E.64 desc[UR4][R4.64+0xc00], R2 ;  /* 0x000c000204007986 */ /* 0x000fe2000c101b04 */
[----:B------:R-:W-:Y:S05]  /*5140*/  EXIT ;  /* 0x000000000000794d */ /* 0x000fea0003800000 */
.L_x_8264:
        /* <DEDUP_REMOVED lines=11> */
.L_x_50015:


//--------------------- .text._ZN2at6native29vectorized_elementwise_kernelILi4ENS0_13BinaryFunctorIfffZZZNS0_16fmod_kernel_cudaERNS_18TensorIteratorBaseEENKUlvE0_clEvENKUlvE0_clEvEUlffE_EESt5arrayIPcLm3EEEEviT0_T1_ --------------------------
	.section	.text._ZN2at6native29vectorized_elementwise_kernelILi4ENS0_13BinaryFunctorIfffZZZNS0_16fmod_kernel_cudaERNS_18TensorIteratorBaseEENKUlvE0_clEvENKUlvE0_clEvEUlffE_EESt5arrayIPcLm3EEEEviT0_T1_,"ax",@progbits
	.align	128
        .global         _ZN2at6native29vectorized_elementwise_kernelILi4ENS0_13BinaryFunctorIfffZZZNS0_16fmod_kernel_cudaERNS_18TensorIteratorBaseEENKUlvE0_clEvENKUlvE0_clEvEUlffE_EESt5arrayIPcLm3EEEEviT0_T1_
        .type           _ZN2at6native29vectorized_elementwise_kernelILi4ENS0_13BinaryFunctorIfffZZZNS0_16fmod_kernel_cudaERNS_18TensorIteratorBaseEENKUlvE0_clEvENKUlvE0_clEvEUlffE_EESt5arrayIPcLm3EEEEviT0_T1_,@function
        .size           _ZN2at6native29vectorized_elementwise_kernelILi4ENS0_13BinaryFunctorIfffZZZNS0_16fmod_kernel_cudaERNS_18TensorIteratorBaseEENKUlvE0_clEvENKUlvE0_clEvEUlffE_EESt5arrayIPcLm3EEEEviT0_T1_,(.L_x_50016 - _ZN2at6native29vectorized_elementwise_kernelILi4ENS0_13BinaryFunctorIfffZZZNS0_16fmod_kernel_cudaERNS_18TensorIteratorBaseEENKUlvE0_clEvENKUlvE0_clEvEUlffE_EESt5arrayIPcLm3EEEEviT0_T1_)
        .other          _ZN2at6native29vectorized_elementwise_kernelILi4ENS0_13BinaryFunctorIfffZZZNS0_16fmod_kernel_cudaERNS_18TensorIteratorBaseEENKUlvE0_clEvENKUlvE0_clEvEUlffE_EESt5arrayIPcLm3EEEEviT0_T1_,@"STO_CUDA_ENTRY STV_DEFAULT"
_ZN2at6native29vectorized_elementwise_kernelILi4ENS0_13BinaryFunctorIfffZZZNS0_16fmod_kernel_cudaERNS_18TensorIteratorBaseEENKUlvE0_clEvENKUlvE0_clEvEUlffE_EESt5arrayIPcLm3EEEEviT0_T1_:
.text._ZN2at6native29vectorized_elementwise_kernelILi4ENS0_13BinaryFunctorIfffZZZNS0_16fmod_kernel_cudaERNS_18TensorIteratorBaseEENKUlvE0_clEvENKUlvE0_clEvEUlffE_EESt5arrayIPcLm3EEEEviT0_T1_:
        /* <DEDUP_REMOVED lines=125> */
.L_x_8272:
[----:B------:R-:W-:Y:S05]  /*07d0*/  BSYNC.RECONVERGENT B2 ;  /* 0x0000000000027941 */ /* 0x000fea0003800200 */
.L_x_8271:
[----:B------:R-:W-:Y:S01]  /*07e0*/  FFMA.FTZ R12, -R13, R17, R12 ;  /* 0x000000110d0c7223 */ /* 0x000fe2000001010c */
[----:B------:R-:W-:Y:S06]  /*07f0*/  BRA `(.L_x_8269) ;  /* 0x0000000000807947 */ /* 0x000fec0003800000 */
.L_x_8270:
        /* <DEDUP_REMOVED lines=15> */
.L_x_8275:
        /* <DEDUP_REMOVED lines=14> */
.L_x_8274:
[----:B------:R-:W-:Y:S05]  /*09d0*/  BSYNC.RECONVERGENT B2 ;  /* 0x0000000000027941 */ /* 0x000fea0003800200 */
.L_x_8273:
[----:B------:R-:W-:-:S04]  /*09e0*/  FMUL.FTZ R15, R15, 1.1920928955078125e-07 ;  /* 0x340000000f0f7820 */ /* 0x000fc80000410000 */
[----:B0-----:R-:W-:-:S07]  /*09f0*/  FMUL.FTZ R12, R8, R15 ;  /* 0x0000000f080c7220 */ /* 0x001fce0000410000 */
.L_x_8269:
[----:B------:R-:W-:Y:S05]  /*0a00*/  BSYNC.RECONVERGENT B0 ;  /* 0x0000000000007941 */ /* 0x000fea0003800200 */
.L_x_8268:
[C---:B------:R-:W-:Y:S02]  /*0a10*/  FSETP.NAN.FTZ.AND P0, PT, |R12|.reuse, |R12|, PT ;  /* 0x4000000c0c00720b */ /* 0x040fe40003f18200 */
[----:B------:R-:W-:-:S04]  /*0a20*/  LOP3.LUT R7, R12, 0x80000000, R7, 0xb8, !PT ;  /* 0x800000000c077812 */ /* 0x000fc800078eb807 */
[----:B------:R-:W-:-:S07]  /*0a30*/  FSEL R7, R12, R7, P0 ;  /* 0x000000070c077208 */ /* 0x000fce0000000000 */
.L_x_8267:
[----:B------:R-:W-:Y:S05]  /*0a40*/  BSYNC.RECONVERGENT B1 ;  /* 0x0000000000017941 */ /* 0x000fea0003800200 */
.L_x_8266:
        /* <DEDUP_REMOVED lines=31> */
.L_x_8283:
[----:B------:R-:W-:Y:S01]  /*0c40*/  FSETP.GEU.FTZ.AND P0, PT, R15, -R17, PT ;  /* 0x800000110f00720b */ /* 0x000fe20003f1e000 */
[----:B------:R-:W-:-:S12]  /*0c50*/  FADD.FTZ R13, R13, -1 ;  /* 0xbf8000000d0d7421 */ /* 0x000fd80000010000 */
[----:B------:R-:W-:-:S07]  /*0c60*/  @!P0 FADD.FTZ R13, R13, -1 ;  /* 0xbf8000000d0d8421 */ /* 0x000fce0000010000 */
.L_x_8282:
[----:B------:R-:W-:Y:S05]  /*0c70*/  BSYNC.RECONVERGENT B2 ;  /* 0x0000000000027941 */ /* 0x000fea0003800200 */
.L_x_8281:
[----:B------:R-:W-:Y:S01]  /*0c80*/  FFMA.FTZ R12, -R17, R13, R12 ;  /* 0x0000000d110c7223 */ /* 0x000fe2000001010c */
[----:B------:R-:W-:Y:S06]  /*0c90*/  BRA `(.L_x_8279) ;  /* 0x0000000000807947 */ /* 0x000fec0003800000 */
.L_x_8280:
        /* <DEDUP_REMOVED lines=15> */
.L_x_8286:
        /* <DEDUP_REMOVED lines=14> */
.L_x_8285:
[----:B------:R-:W-:Y:S05]  /*0e70*/  BSYNC.RECONVERGENT B2 ;  /* 0x0000000000027941 */ /* 0x000fea0003800200 */
.L_x_8284:
[----:B------:R-:W-:-:S04]  /*0e80*/  FMUL.FTZ R15, R15, 1.1920928955078125e-07 ;  /* 0x340000000f0f7820 */ /* 0x000fc80000410000 */
[----:B0-----:R-:W-:-:S07]  /*0e90*/  FMUL.FTZ R12, R10, R15 ;  /* 0x0000000f0a0c7220 */ /* 0x001fce0000410000 */
.L_x_8279:
[----:B------:R-:W-:Y:S05]  /*0ea0*/  BSYNC.RECONVERGENT B0 ;  /* 0x0000000000007941 */ /* 0x000fea0003800200 */
.L_x_8278:
[C---:B------:R-:W-:Y:S02]  /*0eb0*/  FSETP.NAN.FTZ.AND P0, PT, |R12|.reuse, |R12|, PT ;  /* 0x4000000c0c00720b */ /* 0x040fe40003f18200 */
[----:B------:R-:W-:-:S04]  /*0ec0*/  LOP3.LUT R9, R12, 0x80000000, R9, 0xb8, !PT ;  /* 0x800000000c097812 */ /* 0x000fc800078eb809 */
[----:B------:R-:W-:-:S07]  /*0ed0*/  FSEL R9, R12, R9, P0 ;  /* 0x000000090c097208 */ /* 0x000fce0000000000 */
.L_x_8277:
[----:B------:R-:W-:Y:S05]  /*0ee0*/  BSYNC.RECONVERGENT B1 ;  /* 0x0000000000017941 */ /* 0x000fea0003800200 */
.L_x_8276:
        /* <DEDUP_REMOVED lines=31> */
.L_x_8294:
[----:B------:R-:W-:Y:S01]  /*10e0*/  FSETP.GEU.FTZ.AND P0, PT, R13, -R17, PT ;  /* 0x800000110d00720b */ /* 0x000fe20003f1e000 */
[----:B------:R-:W-:-:S12]  /*10f0*/  FADD.FTZ R15, R15, -1 ;  /* 0xbf8000000f0f7421 */ /* 0x000fd80000010000 */
[----:B------:R-:W-:-:S07]  /*1100*/  @!P0 FADD.FTZ R15, R15, -1 ;  /* 0xbf8000000f0f8421 */ /* 0x000fce0000010000 */
.L_x_8293:
[----:B------:R-:W-:Y:S05]  /*1110*/  BSYNC.RECONVERGENT B2 ;  /* 0x0000000000027941 */ /* 0x000fea0003800200 */
.L_x_8292:
[----:B------:R-:W-:Y:S01]  /*1120*/  FFMA.FTZ R10, -R17, R15, R10 ;  /* 0x0000000f110a7223 */ /* 0x000fe2000001010a */
[----:B------:R-:W-:Y:S06]  /*1130*/  BRA `(.L_x_8290) ;  /* 0x0000000000807947 */ /* 0x000fec0003800000 */
.L_x_8291:
        /* <DEDUP_REMOVED lines=15> */
.L_x_8297:
        /* <DEDUP_REMOVED lines=14> */
.L_x_8296:
[----:B------:R-:W-:Y:S05]  /*1310*/  BSYNC.RECONVERGENT B2 ;  /* 0x0000000000027941 */ /* 0x000fea0003800200 */
.L_x_8295:
[----:B------:R-:W-:-:S04]  /*1320*/  FMUL.FTZ R15, R15, 1.1920928955078125e-07 ;  /* 0x340000000f0f7820 */ /* 0x000fc80000410000 */
[----:B------:R-:W-:-:S07]  /*1330*/  FMUL.FTZ R10, R10, R15 ;  /* 0x0000000f0a0a7220 */ /* 0x000fce0000410000 */
.L_x_8290:
[----:B------:R-:W-:Y:S05]  /*1340*/  BSYNC.RECONVERGENT B0 ;  /* 0x0000000000007941 */ /* 0x000fea0003800200 */
.L_x_8289:
[C---:B------:R-:W-:Y:S02]  /*1350*/  FSETP.NAN.FTZ.AND P0, PT, |R10|.reuse, |R10|, PT ;  /* 0x4000000a0a00720b */ /* 0x040fe40003f18200 */
[----:B------:R-:W-:-:S04]  /*1360*/  LOP3.LUT R11, R10, 0x80000000, R11, 0xb8, !PT ;  /* 0x800000000a0b7812 */ /* 0x000fc800078eb80b */
[----:B------:R-:W-:-:S07]  /*1370*/  FSEL R10, R10, R11, P0 ;  /* 0x0000000b0a0a7208 */ /* 0x000fce0000000000 */
.L_x_8288:
[----:B------:R-:W-:Y:S05]  /*1380*/  BSYNC.RECONVERGENT B1 ;  /* 0x0000000000017941 */ /* 0x000fea0003800200 */
.L_x_8287:
        /* <DEDUP_REMOVED lines=31> */
.L_x_8305:
[----:B------:R-:W-:Y:S01]  /*1580*/  FSETP.GEU.FTZ.AND P0, PT, R14, -R15, PT ;  /* 0x8000000f0e00720b */ /* 0x000fe20003f1e000 */
[----:B------:R-:W-:-:S12]  /*1590*/  FADD.FTZ R11, R11, -1 ;  /* 0xbf8000000b0b7421 */ /* 0x000fd80000010000 */
[----:B------:R-:W-:-:S07]  /*15a0*/  @!P0 FADD.FTZ R11, R11, -1 ;  /* 0xbf8000000b0b8421 */ /* 0x000fce0000010000 */
.L_x_8304:
[----:B------:R-:W-:Y:S05]  /*15b0*/  BSYNC.RECONVERGENT B2 ;  /* 0x0000000000027941 */ /* 0x000fea0003800200 */
.L_x_8303:
[----:B------:R-:W-:Y:S01]  /*15c0*/  FFMA.FTZ R12, -R15, R11, R12 ;  /* 0x0000000b0f0c7223 */ /* 0x000fe2000001010c */
[----:B------:R-:W-:Y:S06]  /*15d0*/  BRA `(.L_x_8301) ;  /* 0x0000000000847947 */ /* 0x000fec0003800000 */
.L_x_8302:
        /* <DEDUP_REMOVED lines=17> */
.L_x_8308:
        /* <DEDUP_REMOVED lines=13> */
.L_x_8307:
[----:B------:R-:W-:Y:S05]  /*17c0*/  BSYNC.RECONVERGENT B2 ;  /* 0x0000000000027941 */ /* 0x000fea0003800200 */
.L_x_8306:
[----:B------:R-:W-:-:S04]  /*17d0*/  FMUL.FTZ R16, R16, 1.1920928955078125e-07 ;  /* 0x3400000010107820 */ /* 0x000fc80000410000 */
[----:B0-----:R-:W-:-:S07]  /*17e0*/  FMUL.FTZ R12, R11, R16 ;  /* 0x000000100b0c7220 */ /* 0x001fce0000410000 */
.L_x_8301:
[----:B------:R-:W-:Y:S05]  /*17f0*/  BSYNC.RECONVERGENT B0 ;  /* 0x0000000000007941 */ /* 0x000fea0003800200 */
.L_x_8300:
[C---:B------:R-:W-:Y:S02]  /*1800*/  FSETP.NAN.FTZ.AND P0, PT, |R12|.reuse, |R12|, PT ;  /* 0x4000000c0c00720b */ /* 0x040fe40003f18200 */
[----:B------:R-:W-:-:S04]  /*1810*/  LOP3.LUT R11, R12, 0x80000000, R21, 0xb8, !PT ;  /* 0x800000000c0b7812 */ /* 0x000fc800078eb815 */
[----:B------:R-:W-:-:S07]  /*1820*/  FSEL R11, R12, R11, P0 ;  /* 0x0000000b0c0b7208 */ /* 0x000fce0000000000 */
.L_x_8299:
[----:B------:R-:W-:Y:S05]  /*1830*/  BSYNC.RECONVERGENT B1 ;  /* 0x0000000000017941 */ /* 0x000fea0003800200 */
.L_x_8298:
        /* <DEDUP_REMOVED lines=31> */
.L_x_8316:
[----:B------:R-:W-:Y:S01]  /*1a30*/  FSETP.GEU.FTZ.AND P0, PT, R15, -R17, PT ;  /* 0x800000110f00720b */ /* 0x000fe20003f1e000 */
[----:B------:R-:W-:-:S12]  /*1a40*/  FADD.FTZ R13, R13, -1 ;  /* 0xbf8000000d0d7421 */ /* 0x000fd80000010000 */
[----:B------:R-:W-:-:S07]  /*1a50*/  @!P0 FADD.FTZ R13, R13, -1 ;  /* 0xbf8000000d0d8421 */ /* 0x000fce0000010000 */
.L_x_8315:
[----:B------:R-:W-:Y:S05]  /*1a60*/  BSYNC.RECONVERGENT B2 ;  /* 0x0000000000027941 */ /* 0x000fea0003800200 */
.L_x_8314:
[----:B------:R-:W-:Y:S01]  /*1a70*/  FFMA.FTZ R12, -R17, R13, R12 ;  /* 0x0000000d110c7223 */ /* 0x000fe2000001010c */
[----:B------:R-:W-:Y:S06]  /*1a80*/  BRA `(.L_x_8312) ;  /* 0x0000000000787947 */ /* 0x000fec0003800000 */
.L_x_8313:
        /* <DEDUP_REMOVED lines=14> */
.L_x_8319:
        /* <DEDUP_REMOVED lines=13> */
.L_x_8318:
[----:B------:R-:W-:Y:S05]  /*1c40*/  BSYNC.RECONVERGENT B2 ;  /* 0x0000000000027941 */ /* 0x000fea0003800200 */
.L_x_8317:
[----:B------:R-:W-:-:S04]  /*1c50*/  FMUL.FTZ R13, R14, 1.1920928955078125e-07 ;  /* 0x340000000e0d7820 */ /* 0x000fc80000410000 */
[----:B0-----:R-:W-:-:S07]  /*1c60*/  FMUL.FTZ R12, R0, R13 ;  /* 0x0000000d000c7220 */ /* 0x001fce0000410000 */
.L_x_8312:
[----:B------:R-:W-:Y:S05]  /*1c70*/  BSYNC.RECONVERGENT B0 ;  /* 0x0000000000007941 */ /* 0x000fea0003800200 */
.L_x_8311:
[C---:B------:R-:W-:Y:S02]  /*1c80*/  FSETP.NAN.FTZ.AND P0, PT, |R12|.reuse, |R12|, PT ;  /* 0x4000000c0c00720b */ /* 0x040fe40003f18200 */
[----:B------:R-:W-:-:S04]  /*1c90*/  LOP3.LUT R25, R12, 0x80000000, R25, 0xb8, !PT ;  /* 0x800000000c197812 */ /* 0x000fc800078eb819 */
[----:B------:R-:W-:-:S07]  /*1ca0*/  FSEL R0, R12, R25, P0 ;  /* 0x000000190c007208 */ /* 0x000fce0000000000 */
.L_x_8310:
[----:B------:R-:W-:Y:S05]  /*1cb0*/  BSYNC.RECONVERGENT B1 ;  /* 0x0000000000017941 */ /* 0x000fea0003800200 */
.L_x_8309:
        /* <DEDUP_REMOVED lines=31> */
.L_x_8327:
[----:B------:R-:W-:Y:S01]  /*1eb0*/  FSETP.GEU.FTZ.AND P0, PT, R15, -R17, PT ;  /* 0x800000110f00720b */ /* 0x000fe20003f1e000 */
[----:B------:R-:W-:-:S12]  /*1ec0*/  FADD.FTZ R13, R13, -1 ;  /* 0xbf8000000d0d7421 */ /* 0x000fd80000010000 */
[----:B------:R-:W-:-:S07]  /*1ed0*/  @!P0 FADD.FTZ R13, R13, -1 ;  /* 0xbf8000000d0d8421 */ /* 0x000fce0000010000 */
.L_x_8326:
[----:B------:R-:W-:Y:S05]  /*1ee0*/  BSYNC.RECONVERGENT B2 ;  /* 0x0000000000027941 */ /* 0x000fea0003800200 */
.L_x_8325:
[----:B------:R-:W-:Y:S01]  /*1ef0*/  FFMA.FTZ R12, -R17, R13, R12 ;  /* 0x0000000d110c7223 */ /* 0x000fe2000001010c */
[----:B------:R-:W-:Y:S06]  /*1f00*/  BRA `(.L_x_8323) ;  /* 0x0000000000787947 */ /* 0x000fec0003800000 */
.L_x_8324:
        /* <DEDUP_REMOVED lines=14> */
.L_x_8330:
        /* <DEDUP_REMOVED lines=13> */
.L_x_8329:
[----:B------:R-:W-:Y:S05]  /*20c0*/  BSYNC.RECONVERGENT B2 ;  /* 0x0000000000027941 */ /* 0x000fea0003800200 */
.L_x_8328:
[----:B------:R-:W-:-:S04]  /*20d0*/  FMUL.FTZ R13, R14, 1.1920928955078125e-07 ;  /* 0x340000000e0d7820 */ /* 0x000fc80000410000 */
[----:B0-----:R-:W-:-:S07]  /*20e0*/  FMUL.FTZ R12, R2, R13 ;  /* 0x0000000d020c7220 */ /* 0x001fce0000410000 */
.L_x_8323:
[----:B------:R-:W-:Y:S05]  /*20f0*/  BSYNC.RECONVERGENT B0 ;  /* 0x0000000000007941 */ /* 0x000fea0003800200 */
.L_x_8322:
[C---:B------:R-:W-:Y:S02]  /*2100*/  FSETP.NAN.FTZ.AND P0, PT, |R12|.reuse, |R12|, PT ;  /* 0x4000000c0c00720b */ /* 0x040fe40003f18200 */
[----:B------:R-:W-:-:S04]  /*2110*/  LOP3.LUT R3, R12, 0x80000000, R3, 0xb8, !PT ;  /* 0x800000000c037812 */ /* 0x000fc800078eb803 */
[----:B------:R-:W-:-:S07]  /*2120*/  FSEL R2, R12, R3, P0 ;  /* 0x000000030c027208 */ /* 0x000fce0000000000 */
.L_x_8321:
[----:B------:R-:W-:Y:S05]  /*2130*/  BSYNC.RECONVERGENT B1 ;  /* 0x0000000000017941 */ /* 0x000fea0003800200 */
.L_x_8320:
        /* <DEDUP_REMOVED lines=31> */
.L_x_8338:
[----:B------:R-:W-:Y:S01]  /*2330*/  FSETP.GEU.FTZ.AND P0, PT, R14, -R15, PT ;  /* 0x8000000f0e00720b */ /* 0x000fe20003f1e000 */
[----:B------:R-:W-:-:S12]  /*2340*/  FADD.FTZ R3, R3, -1 ;  /* 0xbf80000003037421 */ /* 0x000fd80000010000 */
[----:B------:R-:W-:-:S07]  /*2350*/  @!P0 FADD.FTZ R3, R3, -1 ;  /* 0xbf80000003038421 */ /* 0x000fce0000010000 */
.L_x_8337:
[----:B------:R-:W-:Y:S05]  /*2360*/  BSYNC.RECONVERGENT B2 ;  /* 0x0000000000027941 */ /* 0x000fea0003800200 */
.L_x_8336:
[----:B------:R-:W-:Y:S01]  /*2370*/  FFMA.FTZ R12, -R15, R3, R12 ;  /* 0x000000030f0c7223 */ /* 0x000fe2000001010c */
[----:B------:R-:W-:Y:S06]  /*2380*/  BRA `(.L_x_8334) ;  /* 0x0000000000787947 */ /* 0x000fec0003800000 */
.L_x_8335:
        /* <DEDUP_REMOVED lines=14> */
.L_x_8341:
        /* <DEDUP_REMOVED lines=13> */
.L_x_8340:
[----:B------:R-:W-:Y:S05]  /*2540*/  BSYNC.RECONVERGENT B2 ;  /* 0x0000000000027941 */ /* 0x000fea0003800200 */
.L_x_8339:
[----:B------:R-:W-:-:S04]  /*2550*/  FMUL.FTZ R12, R12, 1.1920928955078125e-07 ;  /* 0x340000000c0c7820 */ /* 0x000fc80000410000 */
[----:B------:R-:W-:-:S07]  /*2560*/  FMUL.FTZ R12, R3, R12 ;  /* 0x0000000c030c7220 */ /* 0x000fce0000410000 */
.L_x_8334:
[----:B------:R-:W-:Y:S05]  /*2570*/  BSYNC.RECONVERGENT B0 ;  /* 0x0000000000007941 */ /* 0x000fea0003800200 */
.L_x_8333:
[C---:B------:R-:W-:Y:S02]  /*2580*/  FSETP.NAN.FTZ.AND P0, PT, |R12|.reuse, |R12|, PT ;  /* 0x4000000c0c00720b */ /* 0x040fe40003f18200 */
[----:B------:R-:W-:-:S04]  /*2590*/  LOP3.LUT R27, R12, 0x80000000, R27, 0xb8, !PT ;  /* 0x800000000c1b7812 */ /* 0x000fc800078eb81b */
[----:B------:R-:W-:-:S07]  /*25a0*/  FSEL R12, R12, R27, P0 ;  /* 0x0000001b0c0c7208 */ /* 0x000fce0000000000 */
.L_x_8332:
[----:B------:R-:W-:Y:S05]  /*25b0*/  BSYNC.RECONVERGENT B1 ;  /* 0x0000000000017941 */ /* 0x000fea0003800200 */
.L_x_8331:
        /* <DEDUP_REMOVED lines=31> */
.L_x_8349:
[----:B------:R-:W-:Y:S01]  /*27b0*/  FSETP.GEU.FTZ.AND P0, PT, R16, -R15, PT ;  /* 0x8000000f1000720b */ /* 0x000fe20003f1e000 */
[----:B------:R-:W-:-:S12]  /*27c0*/  FADD.FTZ R3, R3, -1 ;  /* 0xbf80000003037421 */ /* 0x000fd80000010000 */
[----:B------:R-:W-:-:S07]  /*27d0*/  @!P0 FADD.FTZ R3, R3, -1 ;  /* 0xbf80000003038421 */ /* 0x000fce0000010000 */
.L_x_8348:
[----:B------:R-:W-:Y:S05]  /*27e0*/  BSYNC.RECONVERGENT B2 ;  /* 0x0000000000027941 */ /* 0x000fea0003800200 */
.L_x_8347:
[----:B------:R-:W-:Y:S01]  /*27f0*/  FFMA.FTZ R14, -R15, R3, R14 ;  /* 0x000000030f0e7223 */ /* 0x000fe2000001010e */
[----:B------:R-:W-:Y:S06]  /*2800*/  BRA `(.L_x_8345) ;  /* 0x0000000000787947 */ /* 0x000fec0003800000 */
.L_x_8346:
        /* <DEDUP_REMOVED lines=14> */
.L_x_8352:
        /* <DEDUP_REMOVED lines=13> */
.L_x_8351:
[----:B------:R-:W-:Y:S05]  /*29c0*/  BSYNC.RECONVERGENT B2 ;  /* 0x0000000000027941 */ /* 0x000fea0003800200 */
.L_x_8350:
[----:B------:R-:W-:-:S04]  /*29d0*/  FMUL.FTZ R14, R14, 1.1920928955078125e-07 ;  /* 0x340000000e0e7820 */ /* 0x000fc80000410000 */
[----:B------:R-:W-:-:S07]  /*29e0*/  FMUL.FTZ R14, R3, R14 ;  /* 0x0000000e030e7220 */ /* 0x000fce0000410000 */
.L_x_8345:
[----:B------:R-:W-:Y:S05]  /*29f0*/  BSYNC.RECONVERGENT B0 ;  /* 0x0000000000007941 */ /* 0x000fea0003800200 */
.L_x_8344:
[C---:B------:R-:W-:Y:S02]  /*2a00*/  FSETP.NAN.FTZ.AND P0, PT, |R14|.reuse, |R14|, PT ;  /* 0x4000000e0e00720b */ /* 0x040fe40003f18200 */
[----:B------:R-:W-:-:S04]  /*2a10*/  LOP3.LUT R3, R14, 0x80000000, R23, 0xb8, !PT ;  /* 0x800000000e037812 */ /* 0x000fc800078eb817 */
[----:B------:R-:W-:-:S07]  /*2a20*/  FSEL R3, R14, R3, P0 ;  /* 0x000000030e037208 */ /* 0x000fce0000000000 */
.L_x_8343:
[----:B------:R-:W-:Y:S05]  /*2a30*/  BSYNC.RECONVERGENT B1 ;  /* 0x0000000000017941 */ /* 0x000fea0003800200 */
.L_x_8342:
        /* <DEDUP_REMOVED lines=16> */
.L_x_8355:
[----:B------:R-:W-:-:S13]  /*2b40*/  ISETP.GE.U32.AND P0, PT, R6, R5, PT ;  /* 0x000000050600720c */ /* 0x000fda0003f06070 */
[----:B------:R-:W-:Y:S05]  /*2b50*/  @P0 BRA `(.L_x_8357) ;  /* 0x0000000000300947 */ /* 0x000fea0003800000 */
[----:B-1----:R-:W1:Y:S01]  /*2b60*/  LDC.64 R8, c[0x0][0x388] ;  /* 0x0000e200ff087b82 */ /* 0x002e620000000a00 */
[----:B------:R-:W-:Y:S01]  /*2b70*/  IMAD.IADD R7, R4, 0x1, R6 ;  /* 0x0000000104077824 */ /* 0x000fe200078e0206 */
[----:B------:R-:W-:-:S03]  /*2b80*/  IADD3 R6, PT, PT, R6, 0x80, RZ ;  /* 0x0000008006067810 */ /* 0x000fc60007ffe0ff */
[----:B-1----:R-:W-:-:S05]  /*2b90*/  IMAD.WIDE.U32 R8, R7, 0x4, R8 ;  /* 0x0000000407087825 */ /* 0x002fca00078e0008 */
[----:B------:R2:W-:Y:S02]  /*2ba0*/  STG.E desc[UR4][R8.64], R10 ;  /* 0x0000000a08007986 */ /* 0x0005e4000c101904 */
.L_x_8356:
[----:B------:R-:W-:-:S13]  /*2bb0*/  ISETP.GE.U32.AND P0, PT, R6, R5, PT ;  /* 0x000000050600720c */ /* 0x000fda0003f06070 */
[----:B------:R-:W-:Y:S05]  /*2bc0*/  @P0 BRA `(.L_x_8358) ;  /* 0x0000000000300947 */ /* 0x000fea0003800000 */
[----:B--2---:R-:W2:Y:S01]  /*2bd0*/  LDC.64 R8, c[0x0][0x388] ;  /* 0x0000e200ff087b82 */ /* 0x004ea20000000a00 */
[----:B-1----:R-:W-:Y:S02]  /*2be0*/  IMAD.IADD R7, R4, 0x1, R6 ;  /* 0x0000000104077824 */ /* 0x002fe400078e0206 */
[----:B------:R-:W-:Y:S02]  /*2bf0*/  VIADD R6, R6, 0x80 ;  /* 0x0000008006067836 */ /* 0x000fe40000000000 */
[----:B--2---:R-:W-:-:S05]  /*2c00*/  IMAD.WIDE.U32 R8, R7, 0x4, R8 ;  /* 0x0000000407087825 */ /* 0x004fca00078e0008 */
[----:B------:R2:W-:Y:S02]  /*2c10*/  STG.E desc[UR4][R8.64], R11 ;  /* 0x0000000b08007986 */ /* 0x0005e4000c101904 */
.L_x_8357:
[----:B------:R-:W-:-:S13]  /*2c20*/  ISETP.GE.U32.AND P0, PT, R6, R5, PT ;  /* 0x000000050600720c */ /* 0x000fda0003f06070 */
[----:B------:R-:W-:Y:S05]  /*2c30*/  @P0 BRA `(.L_x_8359) ;  /* 0x0000000000340947 */ /* 0x000fea0003800000 */
[----:B-12---:R-:W1:Y:S01]  /*2c40*/  LDC.64 R8, c[0x0][0x388] ;  /* 0x0000e200ff087b82 */ /* 0x006e620000000a00 */
[----:B------:R-:W-:Y:S01]  /*2c50*/  IADD3 R7, PT, PT, R4, R6, RZ ;  /* 0x0000000604077210 */ /* 0x000fe20007ffe0ff */
[----:B------:R-:W-:-:S04]  /*2c60*/  VIADD R6, R6, 0x80 ;  /* 0x0000008006067836 */ /* 0x000fc80000000000 */
[----:B-1----:R-:W-:-:S05]  /*2c70*/  IMAD.WIDE.U32 R8, R7, 0x4, R8 ;  /* 0x0000000407087825 */ /* 0x002fca00078e0008 */
[----:B------:R3:W-:Y:S02]  /*2c80*/  STG.E desc[UR4][R8.64], R0 ;  /* 0x0000000008007986 */ /* 0x0007e4000c101904 */
.L_x_8358:
        /* <DEDUP_REMOVED lines=8> */
.L_x_8359:
[----:B------:R-:W-:Y:S05]  /*2d10*/  BSYNC.RELIABLE B1 ;  /* 0x0000000000017941 */ /* 0x000fea0003800100 */
.L_x_8354:
[----:B------:R-:W-:-:S13]  /*2d20*/  ISETP.GE.U32.AND P0, PT, R6, R5, PT ;  /* 0x000000050600720c */ /* 0x000fda0003f06070 */
[----:B-123--:R-:W1:Y:S01]  /*2d30*/  @!P0 LDC.64 R8, c[0x0][0x388] ;  /* 0x0000e200ff088b82 */ /* 0x00ee620000000a00 */
[----:B------:R-:W-:Y:S02]  /*2d40*/  @!P0 IMAD.IADD R7, R4, 0x1, R6 ;  /* 0x0000000104078824 */ /* 0x000fe400078e0206 */
[----:B------:R-:W-:Y:S02]  /*2d50*/  @!P0 VIADD R6, R6, 0x80 ;  /* 0x0000008006068836 */ /* 0x000fe40000000000 */
[----:B-1----:R-:W-:-:S05]  /*2d60*/  @!P0 IMAD.WIDE.U32 R8, R7, 0x4, R8 ;  /* 0x0000000407088825 */ /* 0x002fca00078e0008 */
[----:B------:R4:W-:Y:S02]  /*2d70*/  @!P0 STG.E desc[UR4][R8.64], R12 ;  /* 0x0000000c08008986 */ /* 0x0009e4000c101904 */
.L_x_8360:
[----:B------:R-:W-:Y:S05]  /*2d80*/  BSYNC.RECONVERGENT B0 ;  /* 0x0000000000007941 */ /* 0x000fea0003800200 */
.L_x_8353:
        /* <DEDUP_REMOVED lines=8> */
.L_x_8265:
[----:B------:R-:W0:Y:S01]  /*2e10*/  S2R R0, SR_TID.X ;  /* 0x0000000000007919 */ /* 0x000e220000002100 */
[----:B------:R-:W1:Y:S08]  /*2e20*/  LDC.64 R2, c[0x0][0x390] ;  /* 0x0000e400ff027b82 */ /* 0x000e700000000a00 */
[----:B------:R-:W2:Y:S01]  /*2e30*/  LDC.64 R8, c[0x0][0x398] ;  /* 0x0000e600ff087b82 */ /* 0x000ea20000000a00 */
[----:B-1----:R-:W-:-:S04]  /*2e40*/  IMAD.WIDE.U32 R2, R4, 0x4, R2 ;  /* 0x0000000404027825 */ /* 0x002fc800078e0002 */
[----:B0-----:R-:W-:-:S04]  /*2e50*/  IMAD.WIDE.U32 R6, R0, 0x10, R2 ;  /* 0x0000001000067825 */ /* 0x001fc800078e0002 */
[----:B--2---:R-:W-:Y:S01]  /*2e60*/  IMAD.WIDE.U32 R8, R4, 0x4, R8 ;  /* 0x0000000404087825 */ /* 0x004fe200078e0008 */
[----:B------:R-:W2:Y:S04]  /*2e70*/  LDG.E.128 R20, desc[UR4][R6.64] ;  /* 0x0000000406147981 */ /* 0x000ea8000c1e1d00 */
[----:B------:R0:W5:Y:S01]  /*2e80*/  LDG.E.128 R12, desc[UR4][R6.64+0x800] ;  /* 0x00080004060c7981 */ /* 0x000162000c1e1d00 */
[----:B------:R-:W-:-:S05]  /*2e90*/  IMAD.WIDE.U32 R24, R0, 0x10, R8 ;  /* 0x0000001000187825 */ /* 0x000fca00078e0008 */
[----:B------:R-:W2:Y:S04]  /*2ea0*/  LDG.E.128 R16, desc[UR4][R24.64] ;  /* 0x0000000418107981 */ /* 0x000ea8000c1e1d00 */
[----:B------:R0:W5:Y:S01]  /*2eb0*/  LDG.E.128 R8, desc[UR4][R24.64+0x800] ;  /* 0x0008000418087981 */ /* 0x000162000c1e1d00 */
        /* <DEDUP_REMOVED lines=30> */
.L_x_8365:
[----:B------:R-:W-:Y:S05]  /*30a0*/  BSYNC.RECONVERGENT B1 ;  /* 0x0000000000017941 */ /* 0x000fea0003800200 */
.L_x_8364:
[----:B------:R-:W-:Y:S01]  /*30b0*/  FFMA.FTZ R3, -R2, R24, R3 ;  /* 0x0000001802037223 */ /* 0x000fe20000010103 */
[----:B------:R-:W-:Y:S06]  /*30c0*/  BRA `(.L_x_8362) ;  /* 0x0000000000807947 */ /* 0x000fec0003800000 */
.L_x_8363:
        /* <DEDUP_REMOVED lines=15> */
.L_x_8368:
        /* <DEDUP_REMOVED lines=14> */
.L_x_8367:
[----:B------:R-:W-:Y:S05]  /*32a0*/  BSYNC.RECONVERGENT B1 ;  /* 0x0000000000017941 */ /* 0x000fea0003800200 */
.L_x_8366:
[----:B------:R-:W-:-:S04]  /*32b0*/  FMUL.FTZ R7, R7, 1.1920928955078125e-07 ;  /* 0x3400000007077820 */ /* 0x000fc80000410000 */
[----:B0-----:R-:W-:-:S07]  /*32c0*/  FMUL.FTZ R3, R2, R7 ;  /* 0x0000000702037220 */ /* 0x001fce0000410000 */
.L_x_8362:
[----:B------:R-:W-:Y:S05]  /*32d0*/  BSYNC.RECONVERGENT B0 ;  /* 0x0000000000007941 */ /* 0x000fea0003800200 */
.L_x_8361:
[----:B------:R-:W-:Y:S01]  /*32e0*/  FSETP.GEU.FTZ.AND P1, PT, |R21|, |R17|, PT ;  /* 0x400000111500720b */ /* 0x000fe20003f3e200 */
[----:B------:R-:W-:Y:S01]  /*32f0*/  BSSY.RECONVERGENT B0, `(.L_x_8369) ;  /* 0x0000044000007945 */ /* 0x000fe20003800200 */
[----:B------:R-:W-:Y:S01]  /*3300*/  FSETP.NAN.FTZ.AND P0, PT, |R3|, |R3|, PT ;  /* 0x400000030300720b */ /* 0x000fe20003f18200 */
[----:B------:R-:W-:Y:S01]  /*3310*/  FADD.FTZ R2, |R21|, -RZ ;  /* 0x800000ff15027221 */ /* 0x000fe20000010200 */
        /* <DEDUP_REMOVED lines=26> */
.L_x_8374:
[----:B------:R-:W-:Y:S01]  /*34c0*/  FSETP.GEU.FTZ.AND P0, PT, R20, -R3, PT ;  /* 0x800000031400720b */ /* 0x000fe20003f1e000 */
[----:B------:R-:W-:-:S12]  /*34d0*/  FADD.FTZ R5, R5, -1 ;  /* 0xbf80000005057421 */ /* 0x000fd80000010000 */
[----:B------:R-:W-:-:S07]  /*34e0*/  @!P0 FADD.FTZ R5, R5, -1 ;  /* 0xbf80000005058421 */ /* 0x000fce0000010000 */
.L_x_8373:
[----:B------:R-:W-:Y:S05]  /*34f0*/  BSYNC.RECONVERGENT B1 ;  /* 0x0000000000017941 */ /* 0x000fea0003800200 */
.L_x_8372:
[----:B------:R-:W-:Y:S01]  /*3500*/  FFMA.FTZ R2, -R3, R5, R2 ;  /* 0x0000000503027223 */ /* 0x000fe20000010102 */
[----:B------:R-:W-:Y:S06]  /*3510*/  BRA `(.L_x_8370) ;  /* 0x0000000000847947 */ /* 0x000fec0003800000 */
.L_x_8371:
        /* <DEDUP_REMOVED lines=13> */
[----:B------:R-:W-:Y:S01]  /*35f0*/  IMAD.MOV.U32 R17, RZ, RZ, R6 ;  /* 0x000000ffff117224 */ /* 0x000fe200078e0006 */
[----:B------:R-:W-:Y:S02]  /*3600*/  MOV R6, R7 ;  /* 0x0000000700067202 */ /* 0x000fe40000000f00 */
[----:B------:R-:W-:-:S04]  /*3610*/  LOP3.LUT R3, R3, 0x3f800000, RZ, 0xfc, !PT ;  /* 0x3f80000003037812 */ /* 0x000fc800078efcff */
[----:B------:R0:W1:Y:S03]  /*3620*/  MUFU.RCP R5, R3 ;  /* 0x0000000300057308 */ /* 0x0000660000001000 */
.L_x_8377:
        /* <DEDUP_REMOVED lines=13> */
.L_x_8376:
[----:B------:R-:W-:Y:S05]  /*3700*/  BSYNC.RECONVERGENT B1 ;  /* 0x0000000000017941 */ /* 0x000fea0003800200 */
.L_x_8375:
[----:B------:R-:W-:-:S04]  /*3710*/  FMUL.FTZ R17, R17, 1.1920928955078125e-07 ;  /* 0x3400000011117820 */ /* 0x000fc80000410000 */
[----:B------:R-:W-:-:S07]  /*3720*/  FMUL.FTZ R2, R2, R17 ;  /* 0x0000001102027220 */ /* 0x000fce0000410000 */
.L_x_8370:
[----:B------:R-:W-:Y:S05]  /*3730*/  BSYNC.RECONVERGENT B0 ;  /* 0x0000000000007941 */ /* 0x000fea0003800200 */
.L_x_8369:
        /* <DEDUP_REMOVED lines=30> */
.L_x_8383:
[----:B------:R-:W-:Y:S01]  /*3920*/  FSETP.GEU.FTZ.AND P0, PT, R7, -R2, PT ;  /* 0x800000020700720b */ /* 0x000fe20003f1e000 */
[----:B------:R-:W-:-:S12]  /*3930*/  FADD.FTZ R20, R20, -1 ;  /* 0xbf80000014147421 */ /* 0x000fd80000010000 */
[----:B------:R-:W-:-:S07]  /*3940*/  @!P0 FADD.FTZ R20, R20, -1 ;  /* 0xbf80000014148421 */ /* 0x000fce0000010000 */
.L_x_8382:
[----:B------:R-:W-:Y:S05]  /*3950*/  BSYNC.RECONVERGENT B1 ;  /* 0x0000000000017941 */ /* 0x000fea0003800200 */
.L_x_8381:
[----:B------:R-:W-:Y:S01]  /*3960*/  FFMA.FTZ R3, -R2, R20, R3 ;  /* 0x0000001402037223 */ /* 0x000fe20000010103 */
[----:B------:R-:W-:Y:S06]  /*3970*/  BRA `(.L_x_8379) ;  /* 0x0000000000787947 */ /* 0x000fec0003800000 */
.L_x_8380:
        /* <DEDUP_REMOVED lines=14> */
.L_x_8386:
        /* <DEDUP_REMOVED lines=13> */
.L_x_8385:
[----:B------:R-:W-:Y:S05]  /*3b30*/  BSYNC.RECONVERGENT B1 ;  /* 0x0000000000017941 */ /* 0x000fea0003800200 */
.L_x_8384:
[----:B------:R-:W-:-:S04]  /*3b40*/  FMUL.FTZ R7, R7, 1.1920928955078125e-07 ;  /* 0x3400000007077820 */ /* 0x000fc80000410000 */
[----:B0-----:R-:W-:-:S07]  /*3b50*/  FMUL.FTZ R3, R2, R7 ;  /* 0x0000000702037220 */ /* 0x001fce0000410000 */
.L_x_8379:
[----:B------:R-:W-:Y:S05]  /*3b60*/  BSYNC.RECONVERGENT B0 ;  /* 0x0000000000007941 */ /* 0x000fea0003800200 */
.L_x_8378:
        /* <DEDUP_REMOVED lines=30> */
.L_x_8392:
[----:B------:R-:W-:Y:S01]  /*3d50*/  FSETP.GEU.FTZ.AND P0, PT, R20, -R3, PT ;  /* 0x800000031400720b */ /* 0x000fe20003f1e000 */
[----:B------:R-:W-:-:S12]  /*3d60*/  FADD.FTZ R5, R5, -1 ;  /* 0xbf80000005057421 */ /* 0x000fd80000010000 */
[----:B------:R-:W-:-:S07]  /*3d70*/  @!P0 FADD.FTZ R5, R5, -1 ;  /* 0xbf80000005058421 */ /* 0x000fce0000010000 */
.L_x_8391:
[----:B------:R-:W-:Y:S05]  /*3d80*/  BSYNC.RECONVERGENT B1 ;  /* 0x0000000000017941 */ /* 0x000fea0003800200 */
.L_x_8390:
[----:B------:R-:W-:Y:S01]  /*3d90*/  FFMA.FTZ R2, -R3, R5, R2 ;  /* 0x0000000503027223 */ /* 0x000fe20000010102 */
[----:B------:R-:W-:Y:S06]  /*3da0*/  BRA `(.L_x_8388) ;  /* 0x0000000000787947 */ /* 0x000fec0003800000 */
.L_x_8389:
        /* <DEDUP_REMOVED lines=14> */
.L_x_8395:
        /* <DEDUP_REMOVED lines=13> */
.L_x_8394:
[----:B------:R-:W-:Y:S05]  /*3f60*/  BSYNC.RECONVERGENT B1 ;  /* 0x0000000000017941 */ /* 0x000fea0003800200 */
.L_x_8393:
[----:B0-----:R-:W-:-:S04]  /*3f70*/  FMUL.FTZ R3, R6, 1.1920928955078125e-07 ;  /* 0x3400000006037820 */ /* 0x001fc80000410000 */
[----:B------:R-:W-:-:S07]  /*3f80*/  FMUL.FTZ R2, R2, R3 ;  /* 0x0000000302027220 */ /* 0x000fce0000410000 */
.L_x_8388:
[----:B------:R-:W-:Y:S05]  /*3f90*/  BSYNC.RECONVERGENT B0 ;  /* 0x0000000000007941 */ /* 0x000fea0003800200 */
.L_x_8387:
[----:B-----5:R-:W-:Y:S01]  /*3fa0*/  FSETP.GEU.FTZ.AND P1, PT, |R12|, |R8|, PT ;  /* 0x400000080c00720b */ /* 0x020fe20003f3e200 */
        /* <DEDUP_REMOVED lines=29> */
.L_x_8401:
[----:B------:R-:W-:Y:S01]  /*4180*/  FSETP.GEU.FTZ.AND P0, PT, R7, -R2, PT ;  /* 0x800000020700720b */ /* 0x000fe20003f1e000 */
[----:B------:R-:W-:-:S12]  /*4190*/  FADD.FTZ R20, R20, -1 ;  /* 0xbf80000014147421 */ /* 0x000fd80000010000 */
[----:B------:R-:W-:-:S07]  /*41a0*/  @!P0 FADD.FTZ R20, R20, -1 ;  /* 0xbf80000014148421 */ /* 0x000fce0000010000 */
.L_x_8400:
[----:B------:R-:W-:Y:S05]  /*41b0*/  BSYNC.RECONVERGENT B1 ;  /* 0x0000000000017941 */ /* 0x000fea0003800200 */
.L_x_8399:
[----:B------:R-:W-:Y:S01]  /*41c0*/  FFMA.FTZ R3, -R2, R20, R3 ;  /* 0x0000001402037223 */ /* 0x000fe20000010103 */
[----:B------:R-:W-:Y:S06]  /*41d0*/  BRA `(.L_x_8397) ;  /* 0x0000000000787947 */ /* 0x000fec0003800000 */
.L_x_8398:
        /* <DEDUP_REMOVED lines=14> */
.L_x_8404:
        /* <DEDUP_REMOVED lines=13> */
.L_x_8403:
[----:B------:R-:W-:Y:S05]  /*4390*/  BSYNC.RECONVERGENT B1 ;  /* 0x0000000000017941 */ /* 0x000fea0003800200 */
.L_x_8402:
[----:B------:R-:W-:-:S04]  /*43a0*/  FMUL.FTZ R3, R3, 1.1920928955078125e-07 ;  /* 0x3400000003037820 */ /* 0x000fc80000410000 */
[----:B------:R-:W-:-:S07]  /*43b0*/  FMUL.FTZ R3, R2, R3 ;  /* 0x0000000302037220 */ /* 0x000fce0000410000 */
.L_x_8397:
[----:B------:R-:W-:Y:S05]  /*43c0*/  BSYNC.RECONVERGENT B0 ;  /* 0x0000000000007941 */ /* 0x000fea0003800200 */
.L_x_8396:
[----:B------:R-:W-:Y:S01]  /*43d0*/  FSETP.GEU.FTZ.AND P1, PT, |R13|, |R9|, PT ;  /* 0x400000090d00720b */ /* 0x000fe20003f3e200 */
[----:B------:R-:W-:Y:S01]  /*43e0*/  BSSY.RECONVERGENT B0, `(.L_x_8405) ;  /* 0x0000041000007945 */ /* 0x000fe20003800200 */
[----:B------:R-:W-:Y:S01]  /*43f0*/  FSETP.NAN.FTZ.AND P0, PT, |R3|, |R3|, PT ;  /* 0x400000030300720b */ /* 0x000fe20003f18200 */
[----:B------:R-:W-:Y:S01]  /*4400*/  FADD.FTZ R5, |R13|, -RZ ;  /* 0x800000ff0d057221 */ /* 0x000fe20000010200 */
[----:B------:R-:W-:-:S04]  /*4410*/  LOP3.LUT R8, R3, 0x80000000, R12, 0xb8, !PT ;  /* 0x8000000003087812 */ /* 0x000fc800078eb80c */
[----:B------:R-:W-:-:S05]  /*4420*/  FSEL R8, R3, R8, P0 ;  /* 0x0000000803087208 */ /* 0x000fca0000000000 */
        /* <DEDUP_REMOVED lines=24> */
.L_x_8410:
[----:B------:R-:W-:Y:S01]  /*45b0*/  FSETP.GEU.FTZ.AND P0, PT, R6, -R2, PT ;  /* 0x800000020600720b */ /* 0x000fe20003f1e000 */
[----:B------:R-:W-:-:S12]  /*45c0*/  FADD.FTZ R12, R12, -1 ;  /* 0xbf8000000c0c7421 */ /* 0x000fd80000010000 */
[----:B------:R-:W-:-:S07]  /*45d0*/  @!P0 FADD.FTZ R12, R12, -1 ;  /* 0xbf8000000c0c8421 */ /* 0x000fce0000010000 */
.L_x_8409:
[----:B------:R-:W-:Y:S05]  /*45e0*/  BSYNC.RECONVERGENT B1 ;  /* 0x0000000000017941 */ /* 0x000fea0003800200 */
.L_x_8408:
[----:B------:R-:W-:Y:S01]  /*45f0*/  FFMA.FTZ R5, -R2, R12, R5 ;  /* 0x0000000c02057223 */ /* 0x000fe20000010105 */
[----:B------:R-:W-:Y:S06]  /*4600*/  BRA `(.L_x_8406) ;  /* 0x0000000000787947 */ /* 0x000fec0003800000 */
.L_x_8407:
        /* <DEDUP_REMOVED lines=14> */
.L_x_8413:
        /* <DEDUP_REMOVED lines=13> */
.L_x_8412:
[----:B------:R-:W-:Y:S05]  /*47c0*/  BSYNC.RECONVERGENT B1 ;  /* 0x0000000000017941 */ /* 0x000fea0003800200 */
.L_x_8411:
[----:B------:R-:W-:-:S04]  /*47d0*/  FMUL.FTZ R5, R5, 1.1920928955078125e-07 ;  /* 0x3400000005057820 */ /* 0x000fc80000410000 */
[----:B------:R-:W-:-:S07]  /*47e0*/  FMUL.FTZ R5, R2, R5 ;  /* 0x0000000502057220 */ /* 0x000fce0000410000 */
.L_x_8406:
[----:B------:R-:W-:Y:S05]  /*47f0*/  BSYNC.RECONVERGENT B0 ;  /* 0x0000000000007941 */ /* 0x000fea0003800200 */
.L_x_8405:
[C---:B------:R-:W-:Y:S01]  /*4800*/  FSETP.GEU.FTZ.AND P1, PT, |R14|.reuse, |R10|, PT ;  /* 0x4000000a0e00720b */ /* 0x040fe20003f3e200 */
[----:B------:R-:W-:Y:S01]  /*4810*/  BSSY.RECONVERGENT B0, `(.L_x_8414) ;  /* 0x0000041000007945 */ /* 0x000fe20003800200 */
[C---:B------:R-:W-:Y:S01]  /*4820*/  FSETP.NAN.FTZ.AND P0, PT, |R5|.reuse, |R5|, PT ;  /* 0x400000050500720b */ /* 0x040fe20003f18200 */
        /* <DEDUP_REMOVED lines=27> */
.L_x_8419:
[----:B------:R-:W-:Y:S01]  /*49e0*/  FSETP.GEU.FTZ.AND P0, PT, R7, -R2, PT ;  /* 0x800000020700720b */ /* 0x000fe20003f1e000 */
[----:B------:R-:W-:-:S12]  /*49f0*/  FADD.FTZ R12, R12, -1 ;  /* 0xbf8000000c0c7421 */ /* 0x000fd80000010000 */
[----:B------:R-:W-:-:S07]  /*4a00*/  @!P0 FADD.FTZ R12, R12, -1 ;  /* 0xbf8000000c0c8421 */ /* 0x000fce0000010000 */
.L_x_8418:
[----:B------:R-:W-:Y:S05]  /*4a10*/  BSYNC.RECONVERGENT B1 ;  /* 0x0000000000017941 */ /* 0x000fea0003800200 */
.L_x_8417:
[----:B------:R-:W-:Y:S01]  /*4a20*/  FFMA.FTZ R3, -R2, R12, R3 ;  /* 0x0000000c02037223 */ /* 0x000fe20000010103 */
[----:B------:R-:W-:Y:S06]  /*4a30*/  BRA `(.L_x_8415) ;  /* 0x0000000000787947 */ /* 0x000fec0003800000 */
.L_x_8416:
        /* <DEDUP_REMOVED lines=14> */
.L_x_8422:
        /* <DEDUP_REMOVED lines=13> */
.L_x_8421:
[----:B------:R-:W-:Y:S05]  /*4bf0*/  BSYNC.RECONVERGENT B1 ;  /* 0x0000000000017941 */ /* 0x000fea0003800200 */
.L_x_8420:
[----:B------:R-:W-:-:S04]  /*4c00*/  FMUL.FTZ R3, R3, 1.1920928955078125e-07 ;  /* 0x3400000003037820 */ /* 0x000fc80000410000 */
[----:B------:R-:W-:-:S07]  /*4c10*/  FMUL.FTZ R3, R2, R3 ;  /* 0x0000000302037220 */ /* 0x000fce0000410000 */
.L_x_8415:
[----:B------:R-:W-:Y:S05]  /*4c20*/  BSYNC.RECONVERGENT B0 ;  /* 0x0000000000007941 */ /* 0x000fea0003800200 */
.L_x_8414:
        /* <DEDUP_REMOVED lines=30> */
.L_x_8428:
[----:B------:R-:W-:Y:S01]  /*4e10*/  FSETP.GEU.FTZ.AND P0, PT, R12, -R3, PT ;  /* 0x800000030c00720b */ /* 0x000fe20003f1e000 */
[----:B------:R-:W-:-:S12]  /*4e20*/  FADD.FTZ R5, R5, -1 ;  /* 0xbf80000005057421 */ /* 0x000fd80000010000 */
[----:B------:R-:W-:-:S07]  /*4e30*/  @!P0 FADD.FTZ R5, R5, -1 ;  /* 0xbf80000005058421 */ /* 0x000fce0000010000 */
.L_x_8427:
[----:B------:R-:W-:Y:S05]  /*4e40*/  BSYNC.RECONVERGENT B1 ;  /* 0x0000000000017941 */ /* 0x000fea0003800200 */
.L_x_8426:
[----:B------:R-:W-:Y:S01]  /*4e50*/  FFMA.FTZ R2, -R3, R5, R2 ;  /* 0x0000000503027223 */ /* 0x000fe20000010102 */
[----:B------:R-:W-:Y:S06]  /*4e60*/  BRA `(.L_x_8424) ;  /* 0x0000000000787947 */ /* 0x000fec0003800000 */
.L_x_8425:
        /* <DEDUP_REMOVED lines=14> */
.L_x_8431:
        /* <DEDUP_REMOVED lines=13> */
.L_x_8430:
[----:B------:R-:W-:Y:S05]  /*5020*/  BSYNC.RECONVERGENT B1 ;  /* 0x0000000000017941 */ /* 0x000fea0003800200 */
.L_x_8429:
[----:B------:R-:W-:-:S04]  /*5030*/  FMUL.FTZ R2, R2, 1.1920928955078125e-07 ;  /* 0x3400000002027820 */ /* 0x000fc80000410000 */
[----:B------:R-:W-:-:S07]  /*5040*/  FMUL.FTZ R2, R13, R2 ;  /* 0x000000020d027220 */ /* 0x000fce0000410000 */
.L_x_8424:
[----:B------:R-:W-:Y:S05]  /*5050*/  BSYNC.RECONVERGENT B0 ;  /* 0x0000000000007941 */ /* 0x000fea0003800200 */
.L_x_8423:
[----:B0-----:R-:W0:Y:S01]  /*5060*/  LDC.64 R6, c[0x0][0x388] ;  /* 0x0000e200ff067b82 */ /* 0x001e220000000a00 */
[C---:B------:R-:W-:Y:S02]  /*5070*/  LOP3.LUT R11, R2.reuse, 0x80000000, R15, 0xb8, !PT ;  /* 0x80000000020b7812 */ /* 0x040fe400078eb80f */
[----:B------:R-:W-:-:S04]  /*5080*/  FSETP.NAN.FTZ.AND P0, PT, |R2|, |R2|, PT ;  /* 0x400000020200720b */ /* 0x000fc80003f18200 */
[----:B------:R-:W-:Y:S01]  /*5090*/  FSEL R11, R2, R11, P0 ;  /* 0x0000000b020b7208 */ /* 0x000fe20000000000 */
[----:B0-----:R-:W-:-:S04]  /*50a0*/  IMAD.WIDE.U32 R4, R4, 0x4, R6 ;  /* 0x0000000404047825 */ /* 0x001fc800078e0006 */
[----:B------:R-:W-:-:S05]  /*50b0*/  IMAD.WIDE.U32 R4, R0, 0x10, R4 ;  /* 0x0000001000047825 */ /* 0x000fca00078e0004 */
[----:B------:R-:W-:Y:S04]  /*50c0*/  STG.E.128 desc[UR4][R4.64], R16 ;  /* 0x0000001004007986 */ /* 0x000fe8000c101d04 */
[----:B------:R-:W-:Y:S01]  /*50d0*/  STG.E.128 desc[UR4][R4.64+0x800], R8 ;  /* 0x0008000804007986 */ /* 0x000fe2000c101d04 */
[----:B------:R-:W-:Y:S05]  /*50e0*/  EXIT ;  /* 0x000000000000794d */ /* 0x000fea0003800000 */
.L_x_8432:
        /* <DEDUP_REMOVED lines=9> */
.L_x_50016:


//--------------------- .text._ZN2at6native29vectorized_elementwise_kernelILi8ENS0_13BinaryFunctorIfffZZZNS0_16fmod_kernel_cudaERNS_18TensorIteratorBaseEENKUlvE0_clEvENKUlvE0_clEvEUlffE_EESt5arrayIPcLm3EEEEviT0_T1_ --------------------------
	.section	.text._ZN2at6native29vectorized_elementwise_kernelILi8ENS0_13BinaryFunctorIfffZZZNS0_16fmod_kernel_cudaERNS_18TensorIteratorBaseEENKUlvE0_clEvENKUlvE0_clEvEUlffE_EESt5arrayIPcLm3EEEEviT0_T1_,"ax",@progbits
	.align	128
        .global         _ZN2at6native29vectorized_elementwise_kernelILi8ENS0_13BinaryFunctorIfffZZZNS0_16fmod_kernel_cudaERNS_18TensorIteratorBaseEENKUlvE0_clEvENKUlvE0_clEvEUlffE_EESt5arrayIPcLm3EEEEviT0_T1_
        .type           _ZN2at6native29vectorized_elementwise_kernelILi8ENS0_13BinaryFunctorIfffZZZNS0_16fmod_kernel_cudaERNS_18TensorIteratorBaseEENKUlvE0_clEvENKUlvE0_clEvEUlffE_EESt5arrayIPcLm3EEEEviT0_T1_,@function
        .size           _ZN2at6native29vectorized_elementwise_kernelILi8ENS0_13BinaryFunctorIfffZZZNS0_16fmod_kernel_cudaERNS_18TensorIteratorBaseEENKUlvE0_clEvENKUlvE0_clEvEUlffE_EESt5arrayIPcLm3EEEEviT0_T1_,(.L_x_50017 - _ZN2at6native29vectorized_elementwise_kernelILi8ENS0_13BinaryFunctorIfffZZZNS0_16fmod_kernel_cudaERNS_18TensorIteratorBaseEENKUlvE0_clEvENKUlvE0_clEvEUlffE_EESt5arrayIPcLm3EEEEviT0_T1_)
        .other          _ZN2at6native29vectorized_elementwise_kernelILi8ENS0_13BinaryFunctorIfffZZZNS0_16fmod_kernel_cudaERNS_18TensorIteratorBaseEENKUlvE0_clEvENKUlvE0_clEvEUlffE_EESt5arrayIPcLm3EEEEviT0_T1_,@"STO_CUDA_ENTRY STV_DEFAULT"
_ZN2at6native29vectorized_elementwise_kernelILi8ENS0_13BinaryFunctorIfffZZZNS0_16fmod_kernel_cudaERNS_18TensorIteratorBaseEENKUlvE0_clEvENKUlvE0_clEvEUlffE_EESt5arrayIPcLm3EEEEviT0_T1_:
.text._ZN2at6native29vectorized_elementwise_kernelILi8ENS0_13BinaryFunctorIfffZZZNS0_16fmod_kernel_cudaERNS_18TensorIteratorBaseEENKUlvE0_clEvENKUlvE0_clEvEUlffE_EESt5arrayIPcLm3EEEEviT0_T1_:
[----:B------:R-:W-:Y:S01]  /*0000*/  LDC R1, c[0x0][0x37c] ;  /* 0x0000df00ff017b82 */ /* 0x000fe20000000800 */
[----:B------:R-:W-:Y:S05]  /*0010*/  EXIT ;  /* 0x000000000000794d */ /* 0x000fea0003800000 */
.L_x_8433:
        /* <DEDUP_REMOVED lines=14> */
.L_x_50017:


//--------------------- .text._ZN2at6native18elementwise_kernelILi128ELi4EZNS0_15gpu_kernel_implINS0_13BUnaryFunctorIfffZZZNS0_16fmod_kernel_cudaERNS_18TensorIteratorBaseEENKUlvE0_clEvENKUlvE0_clEvEUlffE_EEEEvS5_RKT_EUliE_EEviT1_ --------------------------
	.section	.text._ZN2at6native18elementwise_kernelILi128ELi4EZNS0_15gpu_kernel_implINS0_13BUnaryFunctorIfffZZZNS0_16fmod_kernel_cudaERNS_18TensorIteratorBaseEENKUlvE0_clEvENKUlvE0_clEvEUlffE_EEEEvS5_RKT_EUliE_EEviT1_,"ax",@progbits
	.align	128
        .global         _ZN2at6native18elementwise_kernelILi128ELi4EZNS0_15gpu_kernel_implINS0_13BUnaryFunctorIfffZZZNS0_16fmod_kernel_cudaERNS_18TensorIteratorBaseEENKUlvE0_clEvENKUlvE0_clEvEUlffE_EEEEvS5_RKT_EUliE_EEviT1_
        .type           _ZN2at6native18elementwise_kernelILi128ELi4EZNS0_15gpu_kernel_implINS0_13BUnaryFunctorIfffZZZNS0_16fmod_kernel_cudaERNS_18TensorIteratorBaseEENKUlvE0_clEvENKUlvE0_clEvEUlffE_EEEEvS5_RKT_EUliE_EEviT1_,@function
        .size           _ZN2at6native18elementwise_kernelILi128ELi4EZNS0_15gpu_kernel_implINS0_13BUnaryFunctorIfffZZZNS0_16fmod_kernel_cudaERNS_18TensorIteratorBaseEENKUlvE0_clEvENKUlvE0_clEvEUlffE_EEEEvS5_RKT_EUliE_EEviT1_,(.L_x_50018 - _ZN2at6native18elementwise_kernelILi128ELi4EZNS0_15gpu_kernel_implINS0_13BUnaryFunctorIfffZZZNS0_16fmod_kernel_cudaERNS_18TensorIteratorBaseEENKUlvE0_clEvENKUlvE0_clEvEUlffE_EEEEvS5_RKT_EUliE_EEviT1_)
        .other          _ZN2at6native18elementwise_kernelILi128ELi4EZNS0_15gpu_kernel_implINS0_13BUnaryFunctorIfffZZZNS0_16fmod_kernel_cudaERNS_18TensorIteratorBaseEENKUlvE0_clEvENKUlvE0_clEvEUlffE_EEEEvS5_RKT_EUliE_EEviT1_,@"STO_CUDA_ENTRY STV_DEFAULT"
_ZN2at6native18elementwise_kernelILi128ELi4EZNS0_15gpu_kernel_implINS0_13BUnaryFunctorIfffZZZNS0_16fmod_kernel_cudaERNS_18TensorIteratorBaseEENKUlvE0_clEvENKUlvE0_clEvEUlffE_EEEEvS5_RKT_EUliE_EEviT1_:
.text._ZN2at6native18elementwise_kernelILi128ELi4EZNS0_15gpu_kernel_implINS0_13BUnaryFunctorIfffZZZNS0_16fmod_kernel_cudaERNS_18TensorIteratorBaseEENKUlvE0_clEvENKUlvE0_clEvEUlffE_EEEEvS5_RKT_EUliE_EEviT1_:
[----:B------:R-:W0:Y:S01]  /*0000*/  LDC R1, c[0x0][0x37c] ;  /* 0x0000df00ff017b82 */ /* 0x000e220000000800 */
[----:B------:R-:W1:Y:S07]  /*0010*/  S2R R17, SR_TID.X ;  /* 0x0000000000117919 */ /* 0x000e6e0000002100 */
[----:B------:R-:W2:Y:S01]  /*0020*/  LDC R18, c[0x0][0x594] ;  /* 0x00016500ff127b82 */ /* 0x000ea20000000800 */
[----:B------:R-:W3:Y:S01]  /*0030*/  LDCU UR39, c[0x0][0x388] ;  /* 0x00007100ff2777ac */ /* 0x000ee20008000800 */
[----:B------:R-:W-:Y:S01]  /*0040*/  BSSY.RECONVERGENT B7, `(.L_x_8434) ;  /* 0x000034a000077945 */ /* 0x000fe20003800200 */
[----:B------:R-:W4:Y:S05]  /*0050*/  LDCU UR5, c[0x0][0x380] ;  /* 0x00007000ff0577ac */ /* 0x000f2a0008000800 */
[----:B------:R-:W5:Y:S01]  /*0060*/  S2UR UR4, SR_CTAID.X ;  /* 0x00000000000479c3 */ /* 0x000f620000002500 */
[----:B------:R-:W0:Y:S01]  /*0070*/  LDCU.64 UR36, c[0x0][0x358] ;  /* 0x00006b00ff2477ac */ /* 0x000e220008000a00 */
[----:B------:R-:W0:Y:S01]  /*0080*/  LDCU.U8 UR40, c[0x0][0x598] ;  /* 0x0000b300ff2877ac */ /* 0x000e220008000000 */
[----:B------:R-:W0:Y:S01]  /*0090*/  LDCU.U8 UR42, c[0x0][0x599] ;  /* 0x0000b320ff2a77ac */ /* 0x000e220008000000 */
[----:B---3--:R-:W-:Y:S01]  /*00a0*/  UIADD3 UR41, UPT, UPT, UR39, -0x1, URZ ;  /* 0xffffffff27297890 */ /* 0x008fe2000fffe0ff */
[----:B--2---:R-:W-:-:S03]  /*00b0*/  FMUL.FTZ R23, |R18|, 8388608 ;  /* 0x4b00000012177820 */ /* 0x004fc60000410200 */
[----:B------:R-:W-:Y:S01]  /*00c0*/  UISETP.LT.U32.AND UP0, UPT, UR41, 0x18, UPT ;  /* 0x000000182900788c */ /* 0x000fe2000bf01070 */
[C---:B------:R-:W-:Y:S01]  /*00d0*/  FADD.FTZ R24, |R18|.reuse, -RZ ;  /* 0x800000ff12187221 */ /* 0x040fe20000010200 */
[----:B------:R-:W-:Y:S01]  /*00e0*/  FADD.FTZ R18, |R18|, |R18| ;  /* 0x4000001212127221 */ /* 0x000fe20000010200 */
[C---:B------:R-:W-:Y:S01]  /*00f0*/  LOP3.LUT R2, R23.reuse, 0x7fffff, RZ, 0xc0, !PT ;  /* 0x007fffff17027812 */ /* 0x040fe200078ec0ff */
[----:B------:R-:W-:Y:S01]  /*0100*/  USEL UR38, UR41, 0x18, UP0 ;  /* 0x0000001829267887 */ /* 0x000fe20008000000 */
[----:B------:R-:W-:Y:S01]  /*0110*/  FADD.FTZ R22, -R24, -RZ ;  /* 0x800000ff18167221 */ /* 0x000fe20000010100 */
[----:B-----5:R-:W-:Y:S01]  /*0120*/  USHF.L.U32 UR4, UR4, 0x9, URZ ;  /* 0x0000000904047899 */ /* 0x020fe200080006ff */
[----:B------:R-:W-:Y:S01]  /*0130*/  LOP3.LUT R2, R2, 0x3f800000, RZ, 0xfc, !PT ;  /* 0x3f80000002027812 */ /* 0x000fe200078efcff */
[----:B------:R-:W-:Y:S01]  /*0140*/  UIADD3 UR38, UPT, UPT, UR38, 0x1, URZ ;  /* 0x0000000126267890 */ /* 0x000fe2000fffe0ff */
[----:B------:R-:W-:Y:S02]  /*0150*/  LOP3.LUT R19, R23, 0xff800000, RZ, 0xc0, !PT ;  /* 0xff80000017137812 */ /* 0x000fe400078ec0ff */
[----:B------:R2:W3:Y:S01]  /*0160*/  MUFU.RCP R16, R2 ;  /* 0x0000000200107308 */ /* 0x0004e20000001000 */
[----:B-1----:R-:W-:-:S04]  /*0170*/  LOP3.LUT R17, R17, UR4, RZ, 0xfc, !PT ;  /* 0x0000000411117c12 */ /* 0x002fc8000f8efcff */
[----:B----4-:R-:W-:-:S13]  /*0180*/  ISETP.GE.AND P0, PT, R17, UR5, PT ;  /* 0x0000000511007c0c */ /* 0x010fda000bf06270 */
[----:B0-23--:R-:W-:Y:S05]  /*0190*/  @P0 BRA `(.L_x_8435) ;  /* 0x0000003000d00947 */ /* 0x00dfea0003800000 */
[----:B------:R-:W-:Y:S01]  /*01a0*/  UISETP.NE.AND UP0, UPT, UR39, URZ, UPT ;  /* 0x000000ff2700728c */ /* 0x000fe2000bf05270 */
[----:B------:R-:W-:Y:S02]  /*01b0*/  IMAD.MOV.U32 R0, RZ, RZ, RZ ;  /* 0x000000ffff007224 */ /* 0x000fe400078e00ff */
[----:B------:R-:W-:-:S06]  /*01c0*/  IMAD.MOV.U32 R25, RZ, RZ, RZ ;  /* 0x000000ffff197224 */ /* 0x000fcc00078e00ff */
[----:B------:R-:W-:Y:S05]  /*01d0*/  BRA.U !UP0, `(.L_x_8436) ;  /* 0x0000001108ac7547 */ /* 0x000fea000b800000 */
[----:B------:R-:W0:Y:S01]  /*01e0*/  LDCU.64 UR4, c[0x0][0x390] ;  /* 0x00007200ff0477ac */ /* 0x000e220008000a00 */
[----:B------:R-:W-:Y:S02]  /*01f0*/  HFMA2 R4, -RZ, RZ, 0, 0 ;  /* 0x00000000ff047431 */ /* 0x000fe400000001ff */
[----:B------:R-:W-:Y:S01]  /*0200*/  IMAD.MOV.U32 R5, RZ, RZ, R17 ;  /* 0x000000ffff057224 */ /* 0x000fe200078e0011 */
[----:B------:R-:W1:Y:S01]  /*0210*/  LDCU UR6, c[0x0][0x38c] ;  /* 0x00007180ff0677ac */ /* 0x000e620008000800 */
[----:B------:R-:W2:Y:S01]  /*0220*/  LDCU.64 UR8, c[0x0][0x4b8] ;  /* 0x00009700ff0877ac */ /* 0x000ea20008000a00 */
[----:B------:R-:W-:Y:S01]  /*0230*/  UISETP.NE.AND UP0, UPT, UR41, URZ, UPT ;  /* 0x000000ff2900728c */ /* 0x000fe2000bf05270 */
        /* <DEDUP_REMOVED lines=293> */
.L_x_8436:
        /* <DEDUP_REMOVED lines=16> */
[----:B--2---:R-:W3:Y:S01]  /*1590*/  I2F.S16 R0, R0 ;  /* 0x0000000000007306 */ /* 0x004ee20000101400 */
[----:B------:R-:W-:Y:S05]  /*15a0*/  BRA `(.L_x_8443) ;  /* 0x0000000c00547947 */ /* 0x000fea0003800000 */
.L_x_8441:
[----:B------:R-:W2:Y:S02]  /*15b0*/  LDG.E.U8 R0, desc[UR36][R4.64] ;  /* 0x0000002404007981 */ /* 0x000ea4000c1e1100 */
[----:B--2---:R-:W-:Y:S01]  /*15c0*/  I2FP.F32.U32 R0, R0 ;  /* 0x0000000000007245 */ /* 0x004fe20000201000 */
[----:B------:R-:W-:Y:S06]  /*15d0*/  BRA `(.L_x_8443) ;  /* 0x0000000c00487947 */ /* 0x000fec0003800000 */
.L_x_8440:
        /* <DEDUP_REMOVED lines=9> */
.L_x_8445:
[----:B------:R-:W2:Y:S02]  /*1670*/  LDG.E R0, desc[UR36][R4.64] ;  /* 0x0000002404007981 */ /* 0x000ea4000c1e1900 */
[----:B--2---:R-:W-:Y:S01]  /*1680*/  I2FP.F32.S32 R0, R0 ;  /* 0x0000000000007245 */ /* 0x004fe20000201400 */
[----:B------:R-:W-:Y:S06]  /*1690*/  BRA `(.L_x_8443) ;  /* 0x0000000c00187947 */ /* 0x000fec0003800000 */
.L_x_8444:
[----:B------:R-:W2:Y:S02]  /*16a0*/  LDG.E.U16 R0, desc[UR36][R4.64] ;  /* 0x0000002404007981 */ /* 0x000ea4000c1e1500 */
[----:B--2---:R-:W2:Y:S01]  /*16b0*/  I2F.S16 R0, R0 ;  /* 0x0000000000007306 */ /* 0x004ea20000101400 */
[----:B------:R-:W-:Y:S05]  /*16c0*/  BRA `(.L_x_8443) ;  /* 0x0000000c000c7947 */ /* 0x000fea0003800000 */
.L_x_8439:
        /* <DEDUP_REMOVED lines=8> */
.L_x_8447:
[----:B------:R-:W2:Y:S02]  /*1750*/  LDG.E.U16 R0, desc[UR36][R4.64] ;  /* 0x0000002404007981 */ /* 0x000ea4000c1e1500 */
[----:B--2---:R-:W-:Y:S01]  /*1760*/  HADD2.F32 R0, -RZ, R0.H0_H0 ;  /* 0x20000000ff007230 */ /* 0x004fe20000004100 */
[----:B------:R-:W-:Y:S06]  /*1770*/  BRA `(.L_x_8443) ;  /* 0x0000000800e07947 */ /* 0x000fec0003800000 */
.L_x_8446:
        /* <DEDUP_REMOVED lines=8> */
.L_x_8449:
[----:B------:R-:W2:Y:S02]  /*1800*/  LDG.E.U16 R0, desc[UR36][R4.64] ;  /* 0x0000002404007981 */ /* 0x000ea4000c1e1500 */
[----:B--2---:R-:W-:Y:S01]  /*1810*/  HADD2.F32 R0, -RZ, R0.H0_H0 ;  /* 0x20000000ff007230 */ /* 0x004fe20000004100 */
[----:B------:R-:W-:Y:S06]  /*1820*/  BRA `(.L_x_8443) ;  /* 0x0000000800b47947 */ /* 0x000fec0003800000 */
.L_x_8448:
        /* <DEDUP_REMOVED lines=11> */
.L_x_8438:
        /* <DEDUP_REMOVED lines=12> */
.L_x_8452:
        /* <DEDUP_REMOVED lines=11> */
.L_x_8451:
        /* <DEDUP_REMOVED lines=25> */
.L_x_8454:
[----:B------:R-:W2:Y:S02]  /*1be0*/  LDG.E.U8 R4, desc[UR36][R4.64] ;  /* 0x0000002404047981 */ /* 0x000ea4000c1e1100 */
[C---:B--2---:R-:W-:Y:S01]  /*1bf0*/  IMAD.SHL.U32 R3, R4.reuse, 0x2000000, RZ ;  /* 0x0200000004037824 */ /* 0x044fe200078e00ff */
[----:B------:R-:W-:-:S04]  /*1c00*/  SHF.L.U32 R6, R4, 0x8, RZ ;  /* 0x0000000804067819 */ /* 0x000fc800000006ff */
        /* <DEDUP_REMOVED lines=10> */
.L_x_8453:
[----:B------:R-:W2:Y:S02]  /*1cb0*/  LDG.E.U16 R0, desc[UR36][R4.64] ;  /* 0x0000002404007981 */ /* 0x000ea4000c1e1500 */
[----:B--2---:R-:W-:Y:S01]  /*1cc0*/  IMAD.U32 R0, R0, 0x10000, RZ ;  /* 0x0001000000007824 */ /* 0x004fe200078e00ff */
[----:B------:R-:W-:Y:S06]  /*1cd0*/  BRA `(.L_x_8443) ;  /* 0x0000000400887947 */ /* 0x000fec0003800000 */
.L_x_8450:
        /* <DEDUP_REMOVED lines=11> */
.L_x_8457:
        /* <DEDUP_REMOVED lines=20> */
.L_x_8459:
[----:B------:R-:W-:Y:S05]  /*1ed0*/  BSYNC.RECONVERGENT B0 ;  /* 0x0000000000007941 */ /* 0x000fea0003800200 */
.L_x_8458:
[----:B------:R-:W-:Y:S01]  /*1ee0*/  IMAD.SHL.U32 R0, R0, 0x100000, RZ ;  /* 0x0010000000007824 */ /* 0x000fe200078e00ff */
[----:B------:R-:W-:-:S04]  /*1ef0*/  LEA R3, R3, 0x3b800000, 0x17 ;  /* 0x3b80000003037811 */ /* 0x000fc800078eb8ff */
[----:B------:R-:W-:Y:S01]  /*1f00*/  LOP3.LUT R0, R3, R0, R7, 0xfe, !PT ;  /* 0x0000000003007212 */ /* 0x000fe200078efe07 */
[----:B------:R-:W-:Y:S06]  /*1f10*/  BRA `(.L_x_8443) ;  /* 0x0000000000f87947 */ /* 0x000fec0003800000 */
.L_x_8456:
        /* <DEDUP_REMOVED lines=20> */
.L_x_8461:
[----:B------:R-:W-:Y:S05]  /*2060*/  BSYNC.RECONVERGENT B0 ;  /* 0x0000000000007941 */ /* 0x000fea0003800200 */
.L_x_8460:
[----:B------:R-:W-:Y:S02]  /*2070*/  SHF.L.U32 R0, R0, 0x15, RZ ;  /* 0x0000001500007819 */ /* 0x000fe400000006ff */
[----:B------:R-:W-:-:S04]  /*2080*/  LEA R3, R3, 0x37800000, 0x17 ;  /* 0x3780000003037811 */ /* 0x000fc800078eb8ff */
[----:B------:R-:W-:Y:S01]  /*2090*/  LOP3.LUT R0, R3, R0, R7, 0xfe, !PT ;  /* 0x0000000003007212 */ /* 0x000fe200078efe07 */
[----:B------:R-:W-:Y:S06]  /*20a0*/  BRA `(.L_x_8443) ;  /* 0x0000000000947947 */ /* 0x000fec0003800000 */
.L_x_8455:
[----:B------:R-:W-:-:S09]  /*20b0*/  UISETP.NE.AND UP0, UPT, UR4, 0x1c, UPT ;  /* 0x0000001c0400788c */ /* 0x000fd2000bf05270 */
[----:B------:R-:W-:Y:S05]  /*20c0*/  BRA.U !UP0, `(.L_x_8462) ;  /* 0x0000000108847547 */ /* 0x000fea000b800000 */
[----:B------:R-:W-:-:S09]  /*20d0*/  UISETP.NE.AND UP0, UPT, UR4, 0x1d, UPT ;  /* 0x0000001d0400788c */ /* 0x000fd2000bf05270 */
[----:B------:R-:W-:Y:S05]  /*20e0*/  BRA.U !UP0, `(.L_x_8463) ;  /* 0x0000000108707547 */ /* 0x000fea000b800000 */
[----:B------:R-:W-:-:S09]  /*20f0*/  UISETP.NE.AND UP0, UPT, UR4, 0x2c, UPT ;  /* 0x0000002c0400788c */ /* 0x000fd2000bf05270 */
[----:B------:R-:W-:Y:S05]  /*2100*/  BRA.U !UP0, `(.L_x_8464) ;  /* 0x0000000108487547 */ /* 0x000fea000b800000 */
.L_x_8442:
        /* <DEDUP_REMOVED lines=16> */
.L_x_8465:
[----:B------:R-:W-:Y:S01]  /*2210*/  IMAD.MOV.U32 R0, RZ, RZ, RZ ;  /* 0x000000ffff007224 */ /* 0x000fe200078e00ff */
[----:B------:R-:W-:Y:S06]  /*2220*/  BRA `(.L_x_8443) ;  /* 0x0000000000347947 */ /* 0x000fec0003800000 */
.L_x_8464:
        /* <DEDUP_REMOVED lines=8> */
.L_x_8463:
[----:B------:R-:W2:Y:S02]  /*22b0*/  LDG.E.64 R4, desc[UR36][R4.64] ;  /* 0x0000002404047981 */ /* 0x000ea4000c1e1b00 */
[----:B--2---:R0:W1:Y:S02]  /*22c0*/  I2F.U64 R0, R4 ;  /* 0x0000000400007312 */ /* 0x0040640000301000 */
[----:B01----:R-:W-:Y:S05]  /*22d0*/  BRA `(.L_x_8443) ;  /* 0x0000000000087947 */ /* 0x003fea0003800000 */
.L_x_8462:
[----:B------:R-:W2:Y:S02]  /*22e0*/  LDG.E R0, desc[UR36][R4.64] ;  /* 0x0000002404007981 */ /* 0x000ea4000c1e1900 */
[----:B--2---:R-:W-:-:S07]  /*22f0*/  I2FP.F32.U32 R0, R0 ;  /* 0x0000000000007245 */ /* 0x004fce0000201000 */
.L_x_8443:
[----:B------:R-:W-:Y:S05]  /*2300*/  BSYNC.RECONVERGENT B6 ;  /* 0x0000000000067941 */ /* 0x000fea0003800200 */
.L_x_8437:
[----:B------:R-:W4:Y:S01]  /*2310*/  LDC R6, c[0x0][0x594] ;  /* 0x00016500ff067b82 */ /* 0x000f220000000800 */
[----:B------:R-:W-:Y:S01]  /*2320*/  BSSY.RECONVERGENT B0, `(.L_x_8466) ;  /* 0x0000037000007945 */ /* 0x000fe20003800200 */
[C---:B--23-5:R-:W-:Y:S01]  /*2330*/  FADD.FTZ R3, |R0|.reuse, -RZ ;  /* 0x800000ff00037221 */ /* 0x06cfe20000010200 */
[----:B----4-:R-:W-:-:S13]  /*2340*/  FSETP.GEU.FTZ.AND P0, PT, |R0|, |R6|, PT ;  /* 0x400000060000720b */ /* 0x010fda0003f1e200 */
[----:B------:R-:W-:Y:S05]  /*2350*/  @!P0 BRA `(.L_x_8467) ;  /* 0x0000000000cc8947 */ /* 0x000fea0003800000 */
[----:B------:R-:W-:-:S13]  /*2360*/  FSETP.GTU.FTZ.AND P0, PT, R3, R23, PT ;  /* 0x000000170300720b */ /* 0x000fda0003f1c000 */
[----:B------:R-:W-:Y:S05]  /*2370*/  @P0 BRA `(.L_x_8468) ;  /* 0x00000000005c0947 */ /* 0x000fea0003800000 */
[----:B01----:R-:W0:Y:S01]  /*2380*/  MUFU.RCP R4, R24 ;  /* 0x0000001800047308 */ /* 0x003e220000001000 */
        /* <DEDUP_REMOVED lines=19> */
.L_x_8470:
[----:B------:R-:W-:Y:S05]  /*24c0*/  BSYNC.RECONVERGENT B1 ;  /* 0x0000000000017941 */ /* 0x000fea0003800200 */
.L_x_8469:
[----:B------:R-:W-:Y:S01]  /*24d0*/  FFMA.FTZ R3, -R24, R4, R3 ;  /* 0x0000000418037223 */ /* 0x000fe20000010103 */
[----:B------:R-:W-:Y:S06]  /*24e0*/  BRA `(.L_x_8467) ;  /* 0x0000000000687947 */ /* 0x000fec0003800000 */
.L_x_8468:
[C---:B01----:R-:W-:Y:S01]  /*24f0*/  IADD3 R4, PT, PT, R3.reuse, 0xb800000, -R19 ;  /* 0x0b80000003047810 */ /* 0x043fe20007ffe813 */
        /* <DEDUP_REMOVED lines=9> */
.L_x_8473:
        /* <DEDUP_REMOVED lines=13> */
.L_x_8472:
[----:B------:R-:W-:Y:S05]  /*2660*/  BSYNC.RECONVERGENT B1 ;  /* 0x0000000000017941 */ /* 0x000fea0003800200 */
.L_x_8471:
[----:B------:R-:W-:-:S04]  /*2670*/  FMUL.FTZ R3, R3, 1.1920928955078125e-07 ;  /* 0x3400000003037820 */ /* 0x000fc80000410000 */
[----:B------:R-:W-:-:S07]  /*2680*/  FMUL.FTZ R3, R8, R3 ;  /* 0x0000000308037220 */ /* 0x000fce0000410000 */
.L_x_8467:
[----:B------:R-:W-:Y:S05]  /*2690*/  BSYNC.RECONVERGENT B0 ;  /* 0x0000000000007941 */ /* 0x000fea0003800200 */
.L_x_8466:
[----:B------:R-:W2:Y:S01]  /*26a0*/  LDCU.64 UR6, c[0x0][0x580] ;  /* 0x0000b000ff0677ac */ /* 0x000ea20008000a00 */
[C---:B------:R-:W-:Y:S02]  /*26b0*/  FSETP.NAN.FTZ.AND P0, PT, |R3|.reuse, |R3|, PT ;  /* 0x400000030300720b */ /* 0x040fe40003f18200 */
[----:B01----:R-:W-:Y:S01]  /*26c0*/  LOP3.LUT R4, R3, 0x80000000, R0, 0xb8, !PT ;  /* 0x8000000003047812 */ /* 0x003fe200078eb800 */
[----:B------:R-:W-:-:S03]  /*26d0*/  UPRMT UR4, UR40, 0x9910, URZ ;  /* 0x0000991028047896 */ /* 0x000fc600080000ff */
[----:B------:R-:W-:Y:S01]  /*26e0*/  FSEL R4, R3, R4, P0 ;  /* 0x0000000403047208 */ /* 0x000fe20000000000 */
[----:B------:R-:W-:Y:S01]  /*26f0*/  UISETP.GT.AND UP0, UPT, UR4, 0x9, UPT ;  /* 0x000000090400788c */ /* 0x000fe2000bf04270 */
[----:B--2---:R-:W-:-:S04]  /*2700*/  IADD3 R8, P1, PT, R25, UR6, RZ ;  /* 0x0000000619087c10 */ /* 0x004fc8000ff3e0ff */
        /* <DEDUP_REMOVED lines=13> */
.L_x_8477:
[----:B------:R-:W0:Y:S02]  /*27e0*/  F2I.S64.TRUNC R4, R4 ;  /* 0x0000000400047311 */ /* 0x000e24000020d900 */
[----:B0-----:R-:W-:-:S05]  /*27f0*/  IMAD.MOV.U32 R3, RZ, RZ, R4 ;  /* 0x000000ffff037224 */ /* 0x001fca00078e0004 */
[----:B------:R0:W-:Y:S01]  /*2800*/  STG.E.U8 desc[UR36][R8.64], R3 ;  /* 0x0000000308007986 */ /* 0x0001e2000c101124 */
[----:B------:R-:W-:Y:S05]  /*2810*/  BRA `(.L_x_8479) ;  /* 0x0000000c002c7947 */ /* 0x000fea0003800000 */
.L_x_8476:
        /* <DEDUP_REMOVED lines=9> */
.L_x_8481:
[----:B------:R-:W0:Y:S02]  /*28b0*/  F2I.FTZ.TRUNC.NTZ R3, R4 ;  /* 0x0000000400037305 */ /* 0x000e24000021f100 */
[----:B0-----:R0:W-:Y:S01]  /*28c0*/  STG.E desc[UR36][R8.64], R3 ;  /* 0x0000000308007986 */ /* 0x0011e2000c101924 */
[----:B------:R-:W-:Y:S05]  /*28d0*/  BRA `(.L_x_8479) ;  /* 0x0000000800fc7947 */ /* 0x000fea0003800000 */
.L_x_8480:
[----:B------:R-:W0:Y:S02]  /*28e0*/  F2I.FTZ.TRUNC.NTZ R3, R4 ;  /* 0x0000000400037305 */ /* 0x000e24000021f100 */
[----:B0-----:R0:W-:Y:S01]  /*28f0*/  STG.E.U16 desc[UR36][R8.64], R3 ;  /* 0x0000000308007986 */ /* 0x0011e2000c101524 */
[----:B------:R-:W-:Y:S05]  /*2900*/  BRA `(.L_x_8479) ;  /* 0x0000000800f07947 */ /* 0x000fea0003800000 */
.L_x_8475:
        /* <DEDUP_REMOVED lines=8> */
.L_x_8483:
[----:B------:R-:W-:-:S05]  /*2990*/  F2FP.F16.F32.PACK_AB R4, RZ, R4 ;  /* 0x00000004ff04723e */ /* 0x000fca00000000ff */
[----:B------:R0:W-:Y:S01]  /*29a0*/  STG.E.U16 desc[UR36][R8.64], R4 ;  /* 0x0000000408007986 */ /* 0x0001e2000c101524 */
[----:B------:R-:W-:Y:S05]  /*29b0*/  BRA `(.L_x_8479) ;  /* 0x0000000800c47947 */ /* 0x000fea0003800000 */
.L_x_8482:
        /* <DEDUP_REMOVED lines=9> */
.L_x_8485:
[----:B------:R-:W-:-:S04]  /*2a50*/  F2FP.F16.F32.PACK_AB R3, RZ, R4 ;  /* 0x00000004ff03723e */ /* 0x000fc800000000ff */
[----:B------:R-:W-:-:S05]  /*2a60*/  PRMT R3, R3, 0x5410, RZ ;  /* 0x0000541003037816 */ /* 0x000fca00000000ff */
[----:B------:R0:W-:Y:S01]  /*2a70*/  STG.E desc[UR36][R8.64], R3 ;  /* 0x0000000308007986 */ /* 0x0001e2000c101924 */
[----:B------:R-:W-:Y:S05]  /*2a80*/  BRA `(.L_x_8479) ;  /* 0x0000000800907947 */ /* 0x000fea0003800000 */
.L_x_8484:
[----:B------:R-:W-:-:S06]  /*2a90*/  FMUL.FTZ R4, R4, 1 ;  /* 0x3f80000004047820 */ /* 0x000fcc0000410000 */
[----:B------:R-:W0:Y:S02]  /*2aa0*/  F2F.F64.F32 R4, R4 ;  /* 0x0000000400047310 */ /* 0x000e240000201800 */
[----:B0-----:R0:W-:Y:S01]  /*2ab0*/  STG.E.64 desc[UR36][R8.64], R4 ;  /* 0x0000000408007986 */ /* 0x0011e2000c101b24 */
[----:B------:R-:W-:Y:S05]  /*2ac0*/  BRA `(.L_x_8479) ;  /* 0x0000000800807947 */ /* 0x000fea0003800000 */
.L_x_8474:
        /* <DEDUP_REMOVED lines=12> */
.L_x_8488:
[----:B------:R-:W-:Y:S01]  /*2b90*/  FMUL.FTZ R4, R4, 1 ;  /* 0x3f80000004047820 */ /* 0x000fe20000410000 */
[----:B------:R-:W-:-:S05]  /*2ba0*/  CS2R R6, SRZ ;  /* 0x0000000000067805 */ /* 0x000fca000001ff00 */
[----:B------:R-:W0:Y:S02]  /*2bb0*/  F2F.F64.F32 R4, R4 ;  /* 0x0000000400047310 */ /* 0x000e240000201800 */
[----:B0-----:R0:W-:Y:S01]  /*2bc0*/  STG.E.128 desc[UR36][R8.64], R4 ;  /* 0x0000000408007986 */ /* 0x0011e2000c101d24 */
[----:B------:R-:W-:Y:S05]  /*2bd0*/  BRA `(.L_x_8479) ;  /* 0x00000008003c7947 */ /* 0x000fea0003800000 */
.L_x_8487:
        /* <DEDUP_REMOVED lines=18> */
.L_x_8492:
[----:B------:R-:W-:Y:S05]  /*2d00*/  BSYNC.RECONVERGENT B0 ;  /* 0x0000000000007941 */ /* 0x000fea0003800200 */
.L_x_8491:
[----:B------:R-:W-:-:S05]  /*2d10*/  LOP3.LUT R5, R0, 0x80, R5, 0xf8, !PT ;  /* 0x0000008000057812 */ /* 0x000fca00078ef805 */
[----:B------:R0:W-:Y:S01]  /*2d20*/  STG.E.U8 desc[UR36][R8.64], R5 ;  /* 0x0000000508007986 */ /* 0x0001e2000c101124 */
[----:B------:R-:W-:Y:S05]  /*2d30*/  BRA `(.L_x_8479) ;  /* 0x0000000400e47947 */ /* 0x000fea0003800000 */
.L_x_8490:
        /* <DEDUP_REMOVED lines=14> */
.L_x_8494:
[----:B------:R-:W-:Y:S05]  /*2e20*/  BSYNC.RECONVERGENT B0 ;  /* 0x0000000000007941 */ /* 0x000fea0003800200 */
.L_x_8493:
[----:B------:R-:W-:-:S05]  /*2e30*/  LOP3.LUT R3, R0, 0x80, R7, 0xf8, !PT ;  /* 0x0000008000037812 */ /* 0x000fca00078ef807 */
[----:B------:R0:W-:Y:S01]  /*2e40*/  STG.E.U8 desc[UR36][R8.64], R3 ;  /* 0x0000000308007986 */ /* 0x0001e2000c101124 */
[----:B------:R-:W-:Y:S05]  /*2e50*/  BRA `(.L_x_8479) ;  /* 0x00000004009c7947 */ /* 0x000fea0003800000 */
.L_x_8489:
[----:B------:R-:W-:-:S05]  /*2e60*/  F2FP.BF16.F32.PACK_AB R4, RZ, R4 ;  /* 0x00000004ff04723e */ /* 0x000fca00000010ff */
[----:B------:R0:W-:Y:S01]  /*2e70*/  STG.E.U16 desc[UR36][R8.64], R4 ;  /* 0x0000000408007986 */ /* 0x0001e2000c101524 */
[----:B------:R-:W-:Y:S05]  /*2e80*/  BRA `(.L_x_8479) ;  /* 0x0000000400907947 */ /* 0x000fea0003800000 */
.L_x_8486:
        /* <DEDUP_REMOVED lines=11> */
.L_x_8497:
        /* <DEDUP_REMOVED lines=12> */
.L_x_8500:
[----:B------:R-:W-:-:S04]  /*3000*/  SHF.R.U32.HI R0, RZ, 0x14, R4 ;  /* 0x00000014ff007819 */ /* 0x000fc80000011604 */
[----:B------:R-:W-:-:S04]  /*3010*/  LOP3.LUT R3, R0, 0x1, RZ, 0xc0, !PT ;  /* 0x0000000100037812 */ /* 0x000fc800078ec0ff */
[----:B------:R-:W-:-:S04]  /*3020*/  IADD3 R0, PT, PT, R4, 0x487ffff, R3 ;  /* 0x0487ffff04007810 */ /* 0x000fc80007ffe003 */
[----:B------:R-:W-:-:S04]  /*3030*/  SHF.R.U32.HI R0, RZ, 0x14, R0 ;  /* 0x00000014ff007819 */ /* 0x000fc80000011600 */
[----:B------:R-:W-:-:S07]  /*3040*/  LOP3.LUT R3, R0, 0xff, RZ, 0xc0, !PT ;  /* 0x000000ff00037812 */ /* 0x000fce00078ec0ff */
.L_x_8501:
[----:B------:R-:W-:-:S04]  /*3050*/  SHF.R.U32.HI R4, RZ, 0x18, R4 ;  /* 0x00000018ff047819 */ /* 0x000fc80000011604 */
[----:B------:R-:W-:-:S04]  /*3060*/  LOP3.LUT R3, R3, 0x80, R4, 0xf8, !PT ;  /* 0x0000008003037812 */ /* 0x000fc800078ef804 */
[----:B------:R-:W-:-:S07]  /*3070*/  PRMT R0, R3, 0x7610, R0 ;  /* 0x0000761003007816 */ /* 0x000fce0000000000 */
.L_x_8499:
[----:B------:R-:W-:Y:S05]  /*3080*/  BSYNC.RECONVERGENT B0 ;  /* 0x0000000000007941 */ /* 0x000fea0003800200 */
.L_x_8498:
[----:B------:R1:W-:Y:S01]  /*3090*/  STG.E.U8 desc[UR36][R8.64], R0 ;  /* 0x0000000008007986 */ /* 0x0003e2000c101124 */
[----:B------:R-:W-:Y:S05]  /*30a0*/  BRA `(.L_x_8479) ;  /* 0x0000000400087947 */ /* 0x000fea0003800000 */
.L_x_8496:
        /* <DEDUP_REMOVED lines=12> */
.L_x_8504:
[----:B------:R-:W-:-:S04]  /*3170*/  SHF.R.U32.HI R0, RZ, 0x15, R4 ;  /* 0x00000015ff007819 */ /* 0x000fc80000011604 */
[----:B------:R-:W-:-:S04]  /*3180*/  LOP3.LUT R3, R0, 0x1, RZ, 0xc0, !PT ;  /* 0x0000000100037812 */ /* 0x000fc800078ec0ff */
[----:B------:R-:W-:-:S04]  /*3190*/  IADD3 R0, PT, PT, R4, 0x88fffff, R3 ;  /* 0x088fffff04007810 */ /* 0x000fc80007ffe003 */
[----:B------:R-:W-:-:S04]  /*31a0*/  SHF.R.U32.HI R0, RZ, 0x15, R0 ;  /* 0x00000015ff007819 */ /* 0x000fc80000011600 */
[----:B------:R-:W-:-:S07]  /*31b0*/  LOP3.LUT R3, R0, 0xff, RZ, 0xc0, !PT ;  /* 0x000000ff00037812 */ /* 0x000fce00078ec0ff */
.L_x_8505:
[----:B------:R-:W-:-:S04]  /*31c0*/  SHF.R.U32.HI R4, RZ, 0x18, R4 ;  /* 0x00000018ff047819 */ /* 0x000fc80000011604 */
[----:B------:R-:W-:-:S04]  /*31d0*/  LOP3.LUT R3, R3, 0x80, R4, 0xf8, !PT ;  /* 0x0000008003037812 */ /* 0x000fc800078ef804 */
[----:B------:R-:W-:-:S07]  /*31e0*/  PRMT R0, R3, 0x7610, R0 ;  /* 0x0000761003007816 */ /* 0x000fce0000000000 */
.L_x_8503:
[----:B------:R-:W-:Y:S05]  /*31f0*/  BSYNC.RECONVERGENT B0 ;  /* 0x0000000000007941 */ /* 0x000fea0003800200 */
.L_x_8502:
[----:B------:R0:W-:Y:S01]  /*3200*/  STG.E.U8 desc[UR36][R8.64], R0 ;  /* 0x0000000008007986 */ /* 0x0001e2000c101124 */
[----:B------:R-:W-:Y:S05]  /*3210*/  BRA `(.L_x_8479) ;  /* 0x0000000000ac7947 */ /* 0x000fea0003800000 */
.L_x_8495:
[----:B------:R-:W-:-:S09]  /*3220*/  UISETP.NE.AND UP0, UPT, UR4, 0x1c, UPT ;  /* 0x0000001c0400788c */ /* 0x000fd2000bf05270 */
[----:B------:R-:W-:Y:S05]  /*3230*/  BRA.U !UP0, `(.L_x_8506) ;  /* 0x00000001089c7547 */ /* 0x000fea000b800000 */
[----:B------:R-:W-:-:S09]  /*3240*/  UISETP.NE.AND UP0, UPT, UR4, 0x1d, UPT ;  /* 0x0000001d0400788c */ /* 0x000fd2000bf05270 */
[----:B------:R-:W-:Y:S05]  /*3250*/  BRA.U !UP0, `(.L_x_8507) ;  /* 0x0000000108887547 */ /* 0x000fea000b800000 */
[----:B------:R-:W-:-:S09]  /*3260*/  UISETP.NE.AND UP0, UPT, UR4, 0x2c, UPT ;  /* 0x0000002c0400788c */ /* 0x000fd2000bf05270 */
[----:B------:R-:W-:Y:S05]  /*3270*/  BRA.U !UP0, `(.L_x_8508) ;  /* 0x0000000108447547 */ /* 0x000fea000b800000 */
.L_x_8478:
        /* <DEDUP_REMOVED lines=16> */
.L_x_8509:
[----:B------:R-:W-:Y:S05]  /*3380*/  BRA `(.L_x_8479) ;  /* 0x0000000000507947 */ /* 0x000fea0003800000 */
.L_x_8508:
        /* <DEDUP_REMOVED lines=15> */
.L_x_8507:
[----:B------:R-:W0:Y:S02]  /*3480*/  F2I.U64.TRUNC R4, R4 ;  /* 0x0000000400047311 */ /* 0x000e24000020d800 */
[----:B0-----:R0:W-:Y:S01]  /*3490*/  STG.E.64 desc[UR36][R8.64], R4 ;  /* 0x0000000408007986 */ /* 0x0011e2000c101b24 */
[----:B------:R-:W-:Y:S05]  /*34a0*/  BRA `(.L_x_8479) ;  /* 0x0000000000087947 */ /* 0x000fea0003800000 */
.L_x_8506:
[----:B------:R-:W0:Y:S02]  /*34b0*/  F2I.FTZ.U32.TRUNC.NTZ R3, R4 ;  /* 0x0000000400037305 */ /* 0x000e24000021f000 */
[----:B0-----:R3:W-:Y:S02]  /*34c0*/  STG.E desc[UR36][R8.64], R3 ;  /* 0x0000000308007986 */ /* 0x0017e4000c101924 */
.L_x_8479:
[----:B------:R-:W-:-:S07]  /*34d0*/  VIADD R17, R17, 0x80 ;  /* 0x0000008011117836 */ /* 0x000fce0000000000 */
.L_x_8435:
[----:B------:R-:W-:Y:S05]  /*34e0*/  BSYNC.RECONVERGENT B7 ;  /* 0x0000000000077941 */ /* 0x000fea0003800200 */
.L_x_8434:
[----:B------:R-:W5:Y:S01]  /*34f0*/  LDCU UR4, c[0x0][0x380] ;  /* 0x00007000ff0477ac */ /* 0x000f620008000800 */
[----:B------:R-:W-:Y:S01]  /*3500*/  BSSY.RECONVERGENT B7, `(.L_x_8510) ;  /* 0x0000337000077945 */ /* 0x000fe20003800200 */
[----:B-----5:R-:W-:-:S13]  /*3510*/  ISETP.GE.AND P0, PT, R17, UR4, PT ;  /* 0x0000000411007c0c */ /* 0x020fda000bf06270 */
[----:B------:R-:W-:Y:S05]  /*3520*/  @P0 BRA `(.L_x_8511) ;  /* 0x0000003000d00947 */ /* 0x000fea0003800000 */
[----:B------:R-:W5:Y:S01]  /*3530*/  LDCU UR4, c[0x0][0x388] ;  /* 0x00007100ff0477ac */ /* 0x000f620008000800 */
[----:B01----:R-:W-:Y:S02]  /*3540*/  HFMA2 R0, -RZ, RZ, 0, 0 ;  /* 0x00000000ff007431 */ /* 0x003fe400000001ff */
[----:B------:R-:W-:Y:S01]  /*3550*/  IMAD.MOV.U32 R25, RZ, RZ, RZ ;  /* 0x000000ffff197224 */ /* 0x000fe200078e00ff */
[----:B-----5:R-:W-:-:S09]  /*3560*/  UISETP.NE.AND UP0, UPT, UR4, URZ, UPT ;  /* 0x000000ff0400728c */ /* 0x020fd2000bf05270 */
[----:B------:R-:W-:Y:S05]  /*3570*/  BRA.U !UP0, `(.L_x_8512) ;  /* 0x0000001108ac7547 */ /* 0x000fea000b800000 */
[----:B------:R-:W0:Y:S01]  /*3580*/  LDCU.64 UR4, c[0x0][0x390] ;  /* 0x00007200ff0477ac */ /* 0x000e220008000a00 */
[----:B------:R-:W-:Y:S01]  /*3590*/  MOV R5, R17 ;  /* 0x0000001100057202 */ /* 0x000fe20000000f00 */
[----:B------:R-:W-:Y:S01]  /*35a0*/  IMAD.MOV.U32 R4, RZ, RZ, RZ ;  /* 0x000000ffff047224 */ /* 0x000fe200078e00ff */
[----:B------:R-:W1:Y:S01]  /*35b0*/  LDCU UR6, c[0x0][0x38c] ;  /* 0x00007180ff0677ac */ /* 0x000e620008000800 */
[----:B------:R-:W5:Y:S01]  /*35c0*/  LDCU.64 UR8, c[0x0][0x4b8] ;  /* 0x00009700ff0877ac */ /* 0x000f620008000a00 */
[----:B------:R-:W-:Y:S01]  /*35d0*/  UISETP.NE.AND UP0, UPT, UR41, URZ, UPT ;  /* 0x000000ff2900728c */ /* 0x000fe2000bf05270 */
[----:B0-----:R-:W-:-:S05]  /*35e0*/  IMAD.HI.U32 R6, R17, UR4, R4 ;  /* 0x0000000411067c27 */ /* 0x001fca000f8e0004 */
[----:B------:R-:W-:-:S05]  /*35f0*/  SHF.R.U32.HI R7, RZ, UR5, R6 ;  /* 0x00000005ff077c19 */ /* 0x000fca0008011606 */
[----:B------:R-:W-:-:S04]  /*3600*/  IMAD.MOV R0, RZ, RZ, -R7 ;  /* 0x000000ffff007224 */ /* 0x000fc800078e0a07 */
[----:B-1----:R-:W-:-:S04]  /*3610*/  IMAD R0, R0, UR6, R17 ;  /* 0x0000000600007c24 */ /* 0x002fc8000f8e0211 */
[C---:B-----5:R-:W-:Y:S02]  /*3620*/  IMAD R25, R0.reuse, UR8, RZ ;  /* 0x0000000800197c24 */ /* 0x060fe4000f8e02ff */
[----:B------:R-:W-:Y:S01]  /*3630*/  IMAD R0, R0, UR9, RZ ;  /* 0x0000000900007c24 */ /* 0x000fe2000f8e02ff */
[----:B------:R-:W-:Y:S06]  /*3640*/  BRA.U !UP0, `(.L_x_8512) ;  /* 0x0000001108787547 */ /* 0x000fec000b800000 */
[----:B------:R-:W0:Y:S01]  /*3650*/  LDCU.64 UR6, c[0x0][0x398] ;  /* 0x00007300ff0677ac */ /* 0x000e220008000a00 */
[----:B------:R-:W-:Y:S01]  /*3660*/  IMAD.MOV.U32 R6, RZ, RZ, RZ ;  /* 0x000000ffff067224 */ /* 0x000fe200078e00ff */
[----:B------:R-:W1:Y:S01]  /*3670*/  LDCU UR4, c[0x0][0x3a0] ;  /* 0x00007400ff0477ac */ /* 0x000e620008000800 */
[----:B------:R-:W5:Y:S01]  /*3680*/  LDCU.64 UR8, c[0x0][0x4c0] ;  /* 0x00009800ff0877ac */ /* 0x000f620008000a00 */
[----:B------:R-:W-:Y:S01]  /*3690*/  UISETP.NE.AND UP0, UPT, UR38, 0x2, UPT ;  /* 0x000000022600788c */ /* 0x000fe2000bf05270 */
[----:B0-----:R-:W-:-:S05]  /*36a0*/  IMAD.HI.U32 R4, R7, UR7, R6 ;  /* 0x0000000707047c27 */ /* 0x001fca000f8e0006 */
[----:B-1----:R-:W-:-:S04]  /*36b0*/  SHF.R.U32.HI R5, RZ, UR4, R4 ;  /* 0x00000004ff057c19 */ /* 0x002fc80008011604 */
[----:B------:R-:W-:-:S05]  /*36c0*/  IADD3 R6, PT, PT, -R5, RZ, RZ ;  /* 0x000000ff05067210 */ /* 0x000fca0007ffe1ff */
[----:B------:R-:W-:-:S04]  /*36d0*/  IMAD R6, R6, UR6, R7 ;  /* 0x0000000606067c24 */ /* 0x000fc8000f8e0207 */
[C---:B-----5:R-:W-:Y:S02]  /*36e0*/  IMAD R25, R6.reuse, UR8, R25 ;  /* 0x0000000806197c24 */ /* 0x060fe4000f8e0219 */
[----:B------:R-:W-:Y:S01]  /*36f0*/  IMAD R0, R6, UR9, R0 ;  /* 0x0000000906007c24 */ /* 0x000fe2000f8e0200 */
[----:B------:R-:W-:Y:S06]  /*3700*/  BRA.U !UP0, `(.L_x_8512) ;  /* 0x0000001108487547 */ /* 0x000fec000b800000 */
[----:B------:R-:W0:Y:S01]  /*3710*/  LDCU.64 UR4, c[0x0][0x3a8] ;  /* 0x00007500ff0477ac */ /* 0x000e220008000a00 */
[----:B------:R-:W-:Y:S01]  /*3720*/  IMAD.MOV.U32 R4, RZ, RZ, RZ ;  /* 0x000000ffff047224 */ /* 0x000fe200078e00ff */
[----:B------:R-:W1:Y:S01]  /*3730*/  LDCU UR6, c[0x0][0x3a4] ;  /* 0x00007480ff0677ac */ /* 0x000e620008000800 */
[----:B------:R-:W5:Y:S01]  /*3740*/  LDCU.64 UR8, c[0x0][0x4c8] ;  /* 0x00009900ff0877ac */ /* 0x000f620008000a00 */
[----:B------:R-:W-:Y:S01]  /*3750*/  UISETP.NE.AND UP0, UPT, UR38, 0x3, UPT ;  /* 0x000000032600788c */ /* 0x000fe2000bf05270 */
[----:B0-----:R-:W-:-:S05]  /*3760*/  IMAD.HI.U32 R6, R5, UR4, R4 ;  /* 0x0000000405067c27 */ /* 0x001fca000f8e0004 */
[----:B------:R-:W-:-:S05]  /*3770*/  SHF.R.U32.HI R7, RZ, UR5, R6 ;  /* 0x00000005ff077c19 */ /* 0x000fca0008011606 */
[----:B------:R-:W-:-:S04]  /*3780*/  IMAD.MOV R4, RZ, RZ, -R7 ;  /* 0x000000ffff047224 */ /* 0x000fc800078e0a07 */
[----:B-1----:R-:W-:-:S04]  /*3790*/  IMAD R4, R4, UR6, R5 ;  /* 0x0000000604047c24 */ /* 0x002fc8000f8e0205 */
[C---:B-----5:R-:W-:Y:S02]  /*37a0*/  IMAD R25, R4.reuse, UR8, R25 ;  /* 0x0000000804197c24 */ /* 0x060fe4000f8e0219 */
[----:B------:R-:W-:Y:S01]  /*37b0*/  IMAD R0, R4, UR9, R0 ;  /* 0x0000000904007c24 */ /* 0x000fe2000f8e0200 */
[----:B------:R-:W-:Y:S06]  /*37c0*/  BRA.U !UP0, `(.L_x_8512) ;  /* 0x0000001108187547 */ /* 0x000fec000b800000 */
[----:B------:R-:W0:Y:S01]  /*37d0*/  LDCU.64 UR6, c[0x0][0x3b0] ;  /* 0x00007600ff0677ac */ /* 0x000e220008000a00 */
[----:B------:R-:W-:Y:S01]  /*37e0*/  MOV R6, RZ ;  /* 0x000000ff00067202 */ /* 0x000fe20000000f00 */
[----:B------:R-:W1:Y:S01]  /*37f0*/  LDCU UR4, c[0x0][0x3b8] ;  /* 0x00007700ff0477ac */ /* 0x000e620008000800 */
[----:B------:R-:W5:Y:S01]  /*3800*/  LDCU.64 UR8, c[0x0][0x4d0] ;  /* 0x00009a00ff0877ac */ /* 0x000f620008000a00 */
[----:B------:R-:W-:Y:S02]  /*3810*/  UISETP.NE.AND UP0, UPT, UR38, 0x4, UPT ;  /* 0x000000042600788c */ /* 0x000fe4000bf05270 */
[----:B0-----:R-:W-:-:S05]  /*3820*/  IMAD.HI.U32 R4, R7, UR7, R6 ;  /* 0x0000000707047c27 */ /* 0x001fca000f8e0006 */
[----:B-1----:R-:W-:-:S05]  /*3830*/  SHF.R.U32.HI R5, RZ, UR4, R4 ;  /* 0x00000004ff057c19 */ /* 0x002fca0008011604 */
[----:B------:R-:W-:-:S04]  /*3840*/  IMAD.MOV R6, RZ, RZ, -R5 ;  /* 0x000000ffff067224 */ /* 0x000fc800078e0a05 */
        /* <DEDUP_REMOVED lines=10> */
[----:B------:R-:W-:-:S04]  /*38f0*/  SHF.R.U32.HI R7, RZ, UR5, R6 ;  /* 0x00000005ff077c19 */ /* 0x000fc80008011606 */
[----:B------:R-:W-:-:S05]  /*3900*/  IADD3 R4, PT, PT, -R7, RZ, RZ ;  /* 0x000000ff07047210 */ /* 0x000fca0007ffe1ff */
[----:B-1----:R-:W-:-:S04]  /*3910*/  IMAD R4, R4, UR6, R5 ;  /* 0x0000000604047c24 */ /* 0x002fc8000f8e0205 */
        /* <DEDUP_REMOVED lines=16> */
[----:B------:R-:W-:Y:S01]  /*3a20*/  HFMA2 R4, -RZ, RZ, 0, 0 ;  /* 0x00000000ff047431 */ /* 0x000fe200000001ff */
[----:B------:R-:W1:Y:S01]  /*3a30*/  LDCU UR6, c[0x0][0x3d4] ;  /* 0x00007a80ff0677ac */ /* 0x000e620008000800 */
[----:B------:R-:W5:Y:S01]  /*3a40*/  LDCU.64 UR8, c[0x0][0x4e8] ;  /* 0x00009d00ff0877ac */ /* 0x000f620008000a00 */
[----:B------:R-:W-:Y:S02]  /*3a50*/  UISETP.NE.AND UP0, UPT, UR38, 0x7, UPT ;  /* 0x000000072600788c */ /* 0x000fe4000bf05270 */
        /* <DEDUP_REMOVED lines=211> */
[----:B------:R-:W2:Y:S01]  /*4790*/  LDCU.64 UR4, c[0x0][0x4b0] ;  /* 0x00009600ff0477ac */ /* 0x000ea20008000a00 */
[----:B------:R-:W-:Y:S01]  /*47a0*/  HFMA2 R4, -RZ, RZ, 0, 0 ;  /* 0x00000000ff047431 */ /* 0x000fe200000001ff */
[----:B------:R-:W0:Y:S01]  /*47b0*/  LDCU UR6, c[0x0][0x4ac] ;  /* 0x00009580ff0677ac */ /* 0x000e220008000800 */
[----:B------:R-:W1:Y:S03]  /*47c0*/  LDCU.64 UR8, c[0x0][0x578] ;  /* 0x0000af00ff0877ac */ /* 0x000e660008000a00 */
[----:B--234-:R-:W-:-:S05]  /*47d0*/  IMAD.HI.U32 R3, R5, UR4, R4 ;  /* 0x0000000405037c27 */ /* 0x01cfca000f8e0004 */
[----:B------:R-:W-:-:S05]  /*47e0*/  SHF.R.U32.HI R3, RZ, UR5, R3 ;  /* 0x00000005ff037c19 */ /* 0x000fca0008011603 */
[----:B------:R-:W-:-:S04]  /*47f0*/  IMAD.MOV R3, RZ, RZ, -R3 ;  /* 0x000000ffff037224 */ /* 0x000fc800078e0a03 */
[----:B0-----:R-:W-:-:S04]  /*4800*/  IMAD R4, R3, UR6, R5 ;  /* 0x0000000603047c24 */ /* 0x001fc8000f8e0205 */
[C---:B-1----:R-:W-:Y:S02]  /*4810*/  IMAD R25, R4.reuse, UR8, R25 ;  /* 0x0000000804197c24 */ /* 0x042fe4000f8e0219 */
[----:B------:R-:W-:-:S07]  /*4820*/  IMAD R0, R4, UR9, R0 ;  /* 0x0000000904007c24 */ /* 0x000fce000f8e0200 */
.L_x_8512:
[----:B------:R-:W0:Y:S01]  /*4830*/  LDCU.64 UR6, c[0x0][0x588] ;  /* 0x0000b100ff0677ac */ /* 0x000e220008000a00 */
[----:B------:R-:W-:Y:S01]  /*4840*/  BSSY.RECONVERGENT B6, `(.L_x_8513) ;  /* 0x00000e6000067945 */ /* 0x000fe20003800200 */
        /* <DEDUP_REMOVED lines=13> */
[----:B------:R-:W5:Y:S02]  /*4920*/  LDG.E.S8 R0, desc[UR36][R4.64] ;  /* 0x0000002404007981 */ /* 0x000f64000c1e1300 */
[----:B-----5:R-:W0:Y:S01]  /*4930*/  I2F.S16 R0, R0 ;  /* 0x0000000000007306 */ /* 0x020e220000101400 */
[----:B------:R-:W-:Y:S05]  /*4940*/  BRA `(.L_x_8519) ;  /* 0x0000000c00547947 */ /* 0x000fea0003800000 */
.L_x_8517:
[----:B------:R-:W5:Y:S02]  /*4950*/  LDG.E.U8 R0, desc[UR36][R4.64] ;  /* 0x0000002404007981 */ /* 0x000f64000c1e1100 */
[----:B-----5:R-:W-:Y:S01]  /*4960*/  I2FP.F32.U32 R0, R0 ;  /* 0x0000000000007245 */ /* 0x020fe20000201000 */
[----:B------:R-:W-:Y:S06]  /*4970*/  BRA `(.L_x_8519) ;  /* 0x0000000c00487947 */ /* 0x000fec0003800000 */
.L_x_8516:
[----:B------:R-:W-:-:S09]  /*4980*/  UISETP.NE.AND UP0, UPT, UR4, 0x2, UPT ;  /* 0x000000020400788c */ /* 0x000fd2000bf05270 */
[----:B------:R-:W-:Y:S05]  /*4990*/  BRA.U !UP0, `(.L_x_8520) ;  /* 0x0000000108287547 */ /* 0x000fea000b800000 */
[----:B------:R-:W-:-:S09]  /*49a0*/  UISETP.NE.AND UP0, UPT, UR4, 0x3, UPT ;  /* 0x000000030400788c */ /* 0x000fd2000bf05270 */
[----:B------:R-:W-:Y:S05]  /*49b0*/  BRA.U !UP0, `(.L_x_8521) ;  /* 0x0000000108147547 */ /* 0x000fea000b800000 */
[----:B------:R-:W-:-:S09]  /*49c0*/  UISETP.NE.AND UP0, UPT, UR4, 0x4, UPT ;  /* 0x000000040400788c */ /* 0x000fd2000bf05270 */
[----:B------:R-:W-:Y:S05]  /*49d0*/  BRA.U UP0, `(.L_x_8518) ;  /* 0x0000000900d47547 */ /* 0x000fea000b800000 */
[----:B------:R-:W5:Y:S02]  /*49e0*/  LDG.E.64 R4, desc[UR36][R4.64] ;  /* 0x0000002404047981 */ /* 0x000f64000c1e1b00 */
[----:B-----5:R0:W1:Y:S02]  /*49f0*/  I2F.S64 R0, R4 ;  /* 0x0000000400007312 */ /* 0x0200640000301400 */
[----:B01----:R-:W-:Y:S05]  /*4a00*/  BRA `(.L_x_8519) ;  /* 0x0000000c00247947 */ /* 0x003fea0003800000 */
.L_x_8521:
[----:B------:R-:W5:Y:S02]  /*4a10*/  LDG.E R0, desc[UR36][R4.64] ;  /* 0x0000002404007981 */ /* 0x000f64000c1e1900 */
[----:B-----5:R-:W-:Y:S01]  /*4a20*/  I2FP.F32.S32 R0, R0 ;  /* 0x0000000000007245 */ /* 0x020fe20000201400 */
[----:B------:R-:W-:Y:S06]  /*4a30*/  BRA `(.L_x_8519) ;  /* 0x0000000c00187947 */ /* 0x000fec0003800000 */
.L_x_8520:
[----:B------:R-:W5:Y:S02]  /*4a40*/  LDG.E.U16 R0, desc[UR36][R4.64] ;  /* 0x0000002404007981 */ /* 0x000f64000c1e1500 */
[----:B-----5:R-:W0:Y:S01]  /*4a50*/  I2F.S16 R0, R0 ;  /* 0x0000000000007306 */ /* 0x020e220000101400 */
[----:B------:R-:W-:Y:S05]  /*4a60*/  BRA `(.L_x_8519) ;  /* 0x0000000c000c7947 */ /* 0x000fea0003800000 */
.L_x_8515:
        /* <DEDUP_REMOVED lines=8> */
.L_x_8523:
[----:B------:R-:W5:Y:S02]  /*4af0*/  LDG.E.U16 R0, desc[UR36][R4.64] ;  /* 0x0000002404007981 */ /* 0x000f64000c1e1500 */
[----:B-----5:R-:W-:Y:S01]  /*4b00*/  HADD2.F32 R0, -RZ, R0.H0_H0 ;  /* 0x20000000ff007230 */ /* 0x020fe20000004100 */
[----:B------:R-:W-:Y:S06]  /*4b10*/  BRA `(.L_x_8519) ;  /* 0x0000000800e07947 */ /* 0x000fec0003800000 */
.L_x_8522:
        /* <DEDUP_REMOVED lines=8> */
.L_x_8525:
[----:B------:R-:W5:Y:S02]  /*4ba0*/  LDG.E.U16 R0, desc[UR36][R4.64] ;  /* 0x0000002404007981 */ /* 0x000f64000c1e1500 */
[----:B-----5:R-:W-:Y:S01]  /*4bb0*/  HADD2.F32 R0, -RZ, R0.H0_H0 ;  /* 0x20000000ff007230 */ /* 0x020fe20000004100 */
[----:B------:R-:W-:Y:S06]  /*4bc0*/  BRA `(.L_x_8519) ;  /* 0x0000000800b47947 */ /* 0x000fec0003800000 */
.L_x_8524:
[----:B------:R-:W5:Y:S01]  /*4bd0*/  LDG.E.64 R4, desc[UR36][R4.64] ;  /* 0x0000002404047981 */ /* 0x000f62000c1e1b00 */
[----:B------:R-:W-:Y:S01]  /*4be0*/  UMOV UR4, 0xf0000000 ;  /* 0xf000000000047882 */ /* 0x000fe20000000000 */
[----:B------:R-:W-:Y:S02]  /*4bf0*/  UMOV UR5, 0x380fffff ;  /* 0x380fffff00057882 */ /* 0x000fe40000000000 */
[----:B-----5:R-:W0:-:S15]  /*4c00*/  DSETP.GEU.AND P0, PT, |R4|, UR4, PT ;  /* 0x0000000404007e2a */ /* 0x020e1e000bf0e200 */
[----:B------:R-:W-:-:S15]  /*4c10*/  NOP ;  /* 0x0000000000007918 */ /* 0x000fde0000000000 */
[----:B------:R-:W-:-:S15]  /*4c20*/  NOP ;  /* 0x0000000000007918 */ /* 0x000fde0000000000 */
[----:B------:R-:W-:-:S15]  /*4c30*/  NOP ;  /* 0x0000000000007918 */ /* 0x000fde0000000000 */
[----:B------:R-:W-:-:S04]  /*4c40*/  NOP ;  /* 0x0000000000007918 */ /* 0x000fc80000000000 */
[----:B------:R-:W0:Y:S02]  /*4c50*/  F2F.F32.F64 R0, R4 ;  /* 0x0000000400007310 */ /* 0x000e240000301000 */
[----:B0-----:R-:W-:Y:S01]  /*4c60*/  @!P0 FMUL R0, R0, 1.175494350822287508e-38 ;  /* 0x0080000000008820 */ /* 0x001fe20000400000 */
[----:B------:R-:W-:Y:S06]  /*4c70*/  BRA `(.L_x_8519) ;  /* 0x0000000800887947 */ /* 0x000fec0003800000 */
.L_x_8514:
        /* <DEDUP_REMOVED lines=8> */
[----:B------:R-:W5:Y:S02]  /*4d00*/  LDG.E.U8 R4, desc[UR36][R4.64] ;  /* 0x0000002404047981 */ /* 0x000f64000c1e1100 */
[----:B-----5:R-:W-:-:S04]  /*4d10*/  ISETP.NE.AND P0, PT, R4, RZ, PT ;  /* 0x000000ff0400720c */ /* 0x020fc80003f05270 */
[----:B------:R-:W-:Y:S01]  /*4d20*/  FSEL R0, RZ, 1, !P0 ;  /* 0x3f800000ff007808 */ /* 0x000fe20004000000 */
[----:B------:R-:W-:Y:S08]  /*4d30*/  BRA `(.L_x_8519) ;  /* 0x0000000800587947 */ /* 0x000ff00003800000 */
.L_x_8528:
        /* <DEDUP_REMOVED lines=11> */
.L_x_8527:
[----:B------:R-:W-:-:S09]  /*4df0*/  UISETP.NE.AND UP0, UPT, UR4, 0xf, UPT ;  /* 0x0000000f0400788c */ /* 0x000fd2000bf05270 */
[----:B------:R-:W-:Y:S05]  /*4e00*/  BRA.U !UP0, `(.L_x_8529) ;  /* 0x0000000108907547 */ /* 0x000fea000b800000 */
[----:B------:R-:W-:-:S09]  /*4e10*/  UISETP.NE.AND UP0, UPT, UR4, 0x17, UPT ;  /* 0x000000170400788c */ /* 0x000fd2000bf05270 */
[----:B------:R-:W-:Y:S05]  /*4e20*/  BRA.U !UP0, `(.L_x_8530) ;  /* 0x0000000108547547 */ /* 0x000fea000b800000 */
[----:B------:R-:W-:-:S09]  /*4e30*/  UISETP.NE.AND UP0, UPT, UR4, 0x18, UPT ;  /* 0x000000180400788c */ /* 0x000fd2000bf05270 */
[----:B------:R-:W-:Y:S05]  /*4e40*/  BRA.U UP0, `(.L_x_8518) ;  /* 0x0000000500b87547 */ /* 0x000fea000b800000 */
[----:B------:R-:W5:Y:S01]  /*4e50*/  LDG.E.U8 R0, desc[UR36][R4.64] ;  /* 0x0000002404007981 */ /* 0x000f62000c1e1100 */
[----:B------:R-:W-:Y:S01]  /*4e60*/  IMAD.MOV.U32 R7, RZ, RZ, 0x1f ;  /* 0x0000001fff077424 */ /* 0x000fe200078e00ff */
[----:B-----5:R-:W-:-:S04]  /*4e70*/  SHF.L.U32 R0, R0, 0x18, RZ ;  /* 0x0000001800007819 */ /* 0x020fc800000006ff */
[C---:B--234-:R-:W-:Y:S02]  /*4e80*/  LOP3.LUT R3, R0.reuse, 0x7f000000, RZ, 0xc0, !PT ;  /* 0x7f00000000037812 */ /* 0x05cfe400078ec0ff */
        /* <DEDUP_REMOVED lines=13> */
[----:B------:R-:W-:Y:S01]  /*4f60*/  LOP3.LUT R0, R3, 0x80000000, R0, 0xf8, !PT ;  /* 0x8000000003007812 */ /* 0x000fe200078ef800 */
[----:B------:R-:W-:Y:S06]  /*4f70*/  BRA `(.L_x_8519) ;  /* 0x0000000400c87947 */ /* 0x000fec0003800000 */
.L_x_8530:
[----:B------:R-:W5:Y:S02]  /*4f80*/  LDG.E.U8 R4, desc[UR36][R4.64] ;  /* 0x0000002404047981 */ /* 0x000f64000c1e1100 */
[C---:B-----5:R-:W-:Y:S02]  /*4f90*/  IMAD.SHL.U32 R0, R4.reuse, 0x2000000, RZ ;  /* 0x0200000004007824 */ /* 0x060fe400078e00ff */
[----:B------:R-:W-:-:S03]  /*4fa0*/  IMAD.SHL.U32 R6, R4, 0x100, RZ ;  /* 0x0000010004067824 */ /* 0x000fc600078e00ff */
[----:B------:R-:W-:-:S13]  /*4fb0*/  ISETP.GE.U32.AND P0, PT, R0, 0x8000000, PT ;  /* 0x080000000000780c */ /* 0x000fda0003f06070 */
[----:B--234-:R-:W-:Y:S02]  /*4fc0*/  @!P0 LOP3.LUT R3, R6, 0x7f00, RZ, 0xc0, !PT ;  /* 0x00007f0006038812 */ /* 0x01cfe400078ec0ff */
[----:B------:R-:W-:Y:S02]  /*4fd0*/  @P0 LEA.HI R0, R0, 0x70000000, RZ, 0x1c ;  /* 0x7000000000000811 */ /* 0x000fe400078fe0ff */
[----:B------:R-:W-:Y:S02]  /*4fe0*/  @!P0 LOP3.LUT R3, R3, 0x3f000000, RZ, 0xfc, !PT ;  /* 0x3f00000003038812 */ /* 0x000fe400078efcff */
[----:B------:R-:W-:Y:S01]  /*4ff0*/  PRMT R6, R6, 0x9910, RZ ;  /* 0x0000991006067816 */ /* 0x000fe200000000ff */
[----:B------:R-:W-:Y:S02]  /*5000*/  @P0 FMUL.FTZ R0, R0, 1.9259299443872358531e-34 ;  /* 0x0780000000000820 */ /* 0x000fe40000410000 */
[----:B------:R-:W-:Y:S01]  /*5010*/  @!P0 FADD.FTZ R0, R3, -0.5 ;  /* 0xbf00000003008421 */ /* 0x000fe20000010000 */
[----:B------:R-:W-:-:S04]  /*5020*/  MOV R3, R6 ;  /* 0x0000000600037202 */ /* 0x000fc80000000f00 */
[----:B------:R-:W-:Y:S01]  /*5030*/  LOP3.LUT R0, R0, 0x80000000, R3, 0xf8, !PT ;  /* 0x8000000000007812 */ /* 0x000fe200078ef803 */
[----:B------:R-:W-:Y:S06]  /*5040*/  BRA `(.L_x_8519) ;  /* 0x0000000400947947 */ /* 0x000fec0003800000 */
.L_x_8529:
[----:B------:R-:W5:Y:S02]  /*5050*/  LDG.E.U16 R0, desc[UR36][R4.64] ;  /* 0x0000002404007981 */ /* 0x000f64000c1e1500 */
[----:B-----5:R-:W-:Y:S01]  /*5060*/  IMAD.U32 R0, R0, 0x10000, RZ ;  /* 0x0001000000007824 */ /* 0x020fe200078e00ff */
[----:B------:R-:W-:Y:S06]  /*5070*/  BRA `(.L_x_8519) ;  /* 0x0000000400887947 */ /* 0x000fec0003800000 */
.L_x_8526:
        /* <DEDUP_REMOVED lines=8> */
[----:B------:R-:W5:Y:S02]  /*5100*/  LDG.E.U16 R0, desc[UR36][R4.64] ;  /* 0x0000002404007981 */ /* 0x000f64000c1e1500 */
[----:B-----5:R-:W-:Y:S01]  /*5110*/  I2FP.F32.U32 R0, R0 ;  /* 0x0000000000007245 */ /* 0x020fe20000201000 */
[----:B------:R-:W-:Y:S06]  /*5120*/  BRA `(.L_x_8519) ;  /* 0x00000004005c7947 */ /* 0x000fec0003800000 */
.L_x_8533:
[----:B------:R-:W5:Y:S01]  /*5130*/  LDG.E.U8 R4, desc[UR36][R4.64] ;  /* 0x0000002404047981 */ /* 0x000f62000c1e1100 */
[----:B------:R-:W-:Y:S01]  /*5140*/  IMAD.MOV.U32 R0, RZ, RZ, RZ ;  /* 0x000000ffff007224 */ /* 0x000fe200078e00ff */
[----:B-----5:R-:W-:-:S13]  /*5150*/  ISETP.NE.AND P0, PT, R4, RZ, PT ;  /* 0x000000ff0400720c */ /* 0x020fda0003f05270 */
[----:B------:R-:W-:Y:S05]  /*5160*/  @!P0 BRA `(.L_x_8519) ;  /* 0x00000004004c8947 */ /* 0x000fea0003800000 */
[----:B------:R-:W-:-:S13]  /*5170*/  ISETP.NE.AND P0, PT, R4, 0x80, PT ;  /* 0x000000800400780c */ /* 0x000fda0003f05270 */
[----:B------:R-:W-:Y:S01]  /*5180*/  @!P0 MOV R0, 0x7f800001 ;  /* 0x7f80000100008802 */ /* 0x000fe20000000f00 */
[----:B------:R-:W-:Y:S06]  /*5190*/  @!P0 BRA `(.L_x_8519) ;  /* 0x0000000400408947 */ /* 0x000fec0003800000 */
[--C-:B------:R-:W-:Y:S01]  /*51a0*/  SHF.R.U32.HI R0, RZ, 0x3, R4.reuse ;  /* 0x00000003ff007819 */ /* 0x100fe20000011604 */
[----:B------:R-:W-:Y:S03]  /*51b0*/  BSSY.RECONVERGENT B0, `(.L_x_8534) ;  /* 0x000000c000007945 */ /* 0x000fe60003800200 */
[----:B--234-:R-:W-:Y:S02]  /*51c0*/  LOP3.LUT P0, R3, R0, 0xf, RZ, 0xc0, !PT ;  /* 0x0000000f00037812 */ /* 0x01cfe4000780c0ff */
        /* <DEDUP_REMOVED lines=10> */
.L_x_8535:
[----:B------:R-:W-:Y:S05]  /*5270*/  BSYNC.RECONVERGENT B0 ;  /* 0x0000000000007941 */ /* 0x000fea0003800200 */
.L_x_8534:
[----:B------:R-:W-:Y:S02]  /*5280*/  SHF.L.U32 R0, R0, 0x14, RZ ;  /* 0x0000001400007819 */ /* 0x000fe400000006ff */
[----:B------:R-:W-:-:S04]  /*5290*/  LEA R3, R3, 0x3b800000, 0x17 ;  /* 0x3b80000003037811 */ /* 0x000fc800078eb8ff */
[----:B------:R-:W-:Y:S01]  /*52a0*/  LOP3.LUT R0, R3, R0, R7, 0xfe, !PT ;  /* 0x0000000003007212 */ /* 0x000fe200078efe07 */
[----:B------:R-:W-:Y:S06]  /*52b0*/  BRA `(.L_x_8519) ;  /* 0x0000000000f87947 */ /* 0x000fec0003800000 */
.L_x_8532:
[----:B------:R-:W5:Y:S01]  /*52c0*/  LDG.E.U8 R4, desc[UR36][R4.64] ;  /* 0x0000002404047981 */ /* 0x000f62000c1e1100 */
[----:B------:R-:W-:Y:S01]  /*52d0*/  IMAD.MOV.U32 R0, RZ, RZ, RZ ;  /* 0x000000ffff007224 */ /* 0x000fe200078e00ff */
[----:B-----5:R-:W-:-:S13]  /*52e0*/  ISETP.NE.AND P0, PT, R4, RZ, PT ;  /* 0x000000ff0400720c */ /* 0x020fda0003f05270 */
[----:B------:R-:W-:Y:S05]  /*52f0*/  @!P0 BRA `(.L_x_8519) ;  /* 0x0000000000e88947 */ /* 0x000fea0003800000 */
[----:B------:R-:W-:-:S13]  /*5300*/  ISETP.NE.AND P0, PT, R4, 0x80, PT ;  /* 0x000000800400780c */ /* 0x000fda0003f05270 */
[----:B------:R-:W-:Y:S01]  /*5310*/  @!P0 IMAD.MOV.U32 R0, RZ, RZ, 0x7f800001 ;  /* 0x7f800001ff008424 */ /* 0x000fe200078e00ff */
[----:B------:R-:W-:Y:S06]  /*5320*/  @!P0 BRA `(.L_x_8519) ;  /* 0x0000000000dc8947 */ /* 0x000fec0003800000 */
[--C-:B------:R-:W-:Y:S01]  /*5330*/  SHF.R.U32.HI R0, RZ, 0x2, R4.reuse ;  /* 0x00000002ff007819 */ /* 0x100fe20000011604 */
[----:B------:R-:W-:Y:S03]  /*5340*/  BSSY.RECONVERGENT B0, `(.L_x_8536) ;  /* 0x000000c000007945 */ /* 0x000fe60003800200 */
[----:B--234-:R-:W-:Y:S02]  /*5350*/  LOP3.LUT P0, R3, R0, 0x1f, RZ, 0xc0, !PT ;  /* 0x0000001f00037812 */ /* 0x01cfe4000780c0ff */
        /* <DEDUP_REMOVED lines=10> */
.L_x_8537:
[----:B------:R-:W-:Y:S05]  /*5400*/  BSYNC.RECONVERGENT B0 ;  /* 0x0000000000007941 */ /* 0x000fea0003800200 */
.L_x_8536:
[----:B------:R-:W-:Y:S01]  /*5410*/  IMAD.SHL.U32 R0, R0, 0x200000, RZ ;  /* 0x0020000000007824 */ /* 0x000fe200078e00ff */
[----:B------:R-:W-:-:S04]  /*5420*/  LEA R3, R3, 0x37800000, 0x17 ;  /* 0x3780000003037811 */ /* 0x000fc800078eb8ff */
[----:B------:R-:W-:Y:S01]  /*5430*/  LOP3.LUT R0, R3, R0, R7, 0xfe, !PT ;  /* 0x0000000003007212 */ /* 0x000fe200078efe07 */
[----:B------:R-:W-:Y:S06]  /*5440*/  BRA `(.L_x_8519) ;  /* 0x0000000000947947 */ /* 0x000fec0003800000 */
.L_x_8531:
[----:B------:R-:W-:-:S09]  /*5450*/  UISETP.NE.AND UP0, UPT, UR4, 0x1c, UPT ;  /* 0x0000001c0400788c */ /* 0x000fd2000bf05270 */
[----:B------:R-:W-:Y:S05]  /*5460*/  BRA.U !UP0, `(.L_x_8538) ;  /* 0x0000000108847547 */ /* 0x000fea000b800000 */
[----:B------:R-:W-:-:S09]  /*5470*/  UISETP.NE.AND UP0, UPT, UR4, 0x1d, UPT ;  /* 0x0000001d0400788c */ /* 0x000fd2000bf05270 */
[----:B------:R-:W-:Y:S05]  /*5480*/  BRA.U !UP0, `(.L_x_8539) ;  /* 0x0000000108707547 */ /* 0x000fea000b800000 */
[----:B------:R-:W-:-:S09]  /*5490*/  UISETP.NE.AND UP0, UPT, UR4, 0x2c, UPT ;  /* 0x0000002c0400788c */ /* 0x000fd2000bf05270 */
[----:B------:R-:W-:Y:S05]  /*54a0*/  BRA.U UP0, `(.L_x_8518) ;  /* 0x0000000100207547 */ /* 0x000fea000b800000 */
[----:B------:R-:W5:Y:S01]  /*54b0*/  LDG.E.U8 R4, desc[UR36][R4.64] ;  /* 0x0000002404047981 */ /* 0x000f62000c1e1100 */
[----:B------:R-:W-:Y:S01]  /*54c0*/  HFMA2 R0, -RZ, RZ, 3.814697265625e-06, 0 ;  /* 0x00400000ff007431 */ /* 0x000fe200000001ff */
[----:B-----5:R-:W-:-:S13]  /*54d0*/  ISETP.NE.AND P0, PT, R4, RZ, PT ;  /* 0x000000ff0400720c */ /* 0x020fda0003f05270 */
[----:B------:R-:W-:Y:S05]  /*54e0*/  @!P0 BRA `(.L_x_8519) ;  /* 0x00000000006c8947 */ /* 0x000fea0003800000 */
[----:B------:R-:W-:-:S13]  /*54f0*/  ISETP.NE.AND P0, PT, R4, 0xff, PT ;  /* 0x000000ff0400780c */ /* 0x000fda0003f05270 */
[----:B------:R-:W-:Y:S02]  /*5500*/  @!P0 IMAD.MOV.U32 R0, RZ, RZ, 0x7f800001 ;  /* 0x7f800001ff008424 */ /* 0x000fe400078e00ff */
[----:B------:R-:W-:Y:S01]  /*5510*/  @P0 IMAD.SHL.U32 R0, R4, 0x800000, RZ ;  /* 0x0080000004000824 */ /* 0x000fe200078e00ff */
[----:B------:R-:W-:Y:S06]  /*5520*/  BRA `(.L_x_8519) ;  /* 0x00000000005c7947 */ /* 0x000fec0003800000 */
.L_x_8518:
[----:B------:R-:W-:Y:S01]  /*5530*/  MOV R14, 0x0 ;  /* 0x00000000000e7802 */ /* 0x000fe20000000f00 */
[----:B------:R-:W0:Y:S01]  /*5540*/  LDCU.64 UR4, c[0x4][0x178] ;  /* 0x01002f00ff0477ac */ /* 0x000e220008000a00 */
[----:B--234-:R-:W-:Y:S02]  /*5550*/  HFMA2 R8, -RZ, RZ, 0, 4.64916229248046875e-06 ;  /* 0x0000004eff087431 */ /* 0x01cfe400000001ff */
        /* <DEDUP_REMOVED lines=13> */
.L_x_8540:
[----:B------:R-:W-:Y:S01]  /*5630*/  MOV R0, RZ ;  /* 0x000000ff00007202 */ /* 0x000fe20000000f00 */
[----:B------:R-:W-:Y:S06]  /*5640*/  BRA `(.L_x_8519) ;  /* 0x0000000000147947 */ /* 0x000fec0003800000 */
.L_x_8539:
[----:B------:R-:W5:Y:S02]  /*5650*/  LDG.E.64 R4, desc[UR36][R4.64] ;  /* 0x0000002404047981 */ /* 0x000f64000c1e1b00 */
[----:B-----5:R0:W1:Y:S02]  /*5660*/  I2F.U64 R0, R4 ;  /* 0x0000000400007312 */ /* 0x0200640000301000 */
[----:B01----:R-:W-:Y:S05]  /*5670*/  BRA `(.L_x_8519) ;  /* 0x0000000000087947 */ /* 0x003fea0003800000 */
.L_x_8538:
[----:B------:R-:W5:Y:S02]  /*5680*/  LDG.E R0, desc[UR36][R4.64] ;  /* 0x0000002404007981 */ /* 0x000f64000c1e1900 */
[----:B-----5:R-:W-:-:S07]  /*5690*/  I2FP.F32.U32 R0, R0 ;  /* 0x0000000000007245 */ /* 0x020fce0000201000 */
.L_x_8519:
[----:B------:R-:W-:Y:S05]  /*56a0*/  BSYNC.RECONVERGENT B6 ;  /* 0x0000000000067941 */ /* 0x000fea0003800200 */
.L_x_8513:
[----:B------:R-:W1:Y:S01]  /*56b0*/  LDC R6, c[0x0][0x594] ;  /* 0x00016500ff067b82 */ /* 0x000e620000000800 */
[----:B------:R-:W-:Y:S01]  /*56c0*/  BSSY.RECONVERGENT B0, `(.L_x_8541) ;  /* 0x0000037000007945 */ /* 0x000fe20003800200 */
[C---:B0-2345:R-:W-:Y:S01]  /*56d0*/  FADD.FTZ R3, |R0|.reuse, -RZ ;  /* 0x800000ff00037221 */ /* 0x07dfe20000010200 */
[----:B-1----:R-:W-:-:S13]  /*56e0*/  FSETP.GEU.FTZ.AND P0, PT, |R0|, |R6|, PT ;  /* 0x400000060000720b */ /* 0x002fda0003f1e200 */
        /* <DEDUP_REMOVED lines=20> */
.L_x_8546:
[----:B------:R-:W-:Y:S01]  /*5830*/  FSETP.GEU.FTZ.AND P0, PT, R5, -R24, PT ;  /* 0x800000180500720b */ /* 0x000fe20003f1e000 */
[----:B------:R-:W-:-:S12]  /*5840*/  FADD.FTZ R4, R4, -1 ;  /* 0xbf80000004047421 */ /* 0x000fd80000010000 */
[----:B------:R-:W-:-:S07]  /*5850*/  @!P0 FADD.FTZ R4, R4, -1 ;  /* 0xbf80000004048421 */ /* 0x000fce0000010000 */
.L_x_8545:
[----:B------:R-:W-:Y:S05]  /*5860*/  BSYNC.RECONVERGENT B1 ;  /* 0x0000000000017941 */ /* 0x000fea0003800200 */
.L_x_8544:
[----:B------:R-:W-:Y:S01]  /*5870*/  FFMA.FTZ R3, -R24, R4, R3 ;  /* 0x0000000418037223 */ /* 0x000fe20000010103 */
[----:B------:R-:W-:Y:S06]  /*5880*/  BRA `(.L_x_8542) ;  /* 0x0000000000687947 */ /* 0x000fec0003800000 */
.L_x_8543:
        /* <DEDUP_REMOVED lines=10> */
.L_x_8549:
        /* <DEDUP_REMOVED lines=13> */
.L_x_8548:
[----:B------:R-:W-:Y:S05]  /*5a00*/  BSYNC.RECONVERGENT B1 ;  /* 0x0000000000017941 */ /* 0x000fea0003800200 */
.L_x_8547:
[----:B------:R-:W-:-:S04]  /*5a10*/  FMUL.FTZ R3, R3, 1.1920928955078125e-07 ;  /* 0x3400000003037820 */ /* 0x000fc80000410000 */
[----:B------:R-:W-:-:S07]  /*5a20*/  FMUL.FTZ R3, R8, R3 ;  /* 0x0000000308037220 */ /* 0x000fce0000410000 */
.L_x_8542:
[----:B------:R-:W-:Y:S05]  /*5a30*/  BSYNC.RECONVERGENT B0 ;  /* 0x0000000000007941 */ /* 0x000fea0003800200 */
.L_x_8541:
        /* <DEDUP_REMOVED lines=20> */
.L_x_8553:
[----:B------:R-:W0:Y:S02]  /*5b80*/  F2I.S64.TRUNC R4, R4 ;  /* 0x0000000400047311 */ /* 0x000e24000020d900 */
[----:B0-----:R-:W-:-:S05]  /*5b90*/  IMAD.MOV.U32 R3, RZ, RZ, R4 ;  /* 0x000000ffff037224 */ /* 0x001fca00078e0004 */
[----:B------:R0:W-:Y:S01]  /*5ba0*/  STG.E.U8 desc[UR36][R8.64], R3 ;  /* 0x0000000308007986 */ /* 0x0001e2000c101124 */
[----:B------:R-:W-:Y:S05]  /*5bb0*/  BRA `(.L_x_8555) ;  /* 0x0000000c00287947 */ /* 0x000fea0003800000 */
.L_x_8552:
        /* <DEDUP_REMOVED lines=9> */
.L_x_8557:
[----:B------:R-:W0:Y:S02]  /*5c50*/  F2I.FTZ.TRUNC.NTZ R3, R4 ;  /* 0x0000000400037305 */ /* 0x000e24000021f100 */
[----:B0-----:R0:W-:Y:S01]  /*5c60*/  STG.E desc[UR36][R8.64], R3 ;  /* 0x0000000308007986 */ /* 0x0011e2000c101924 */
[----:B------:R-:W-:Y:S05]  /*5c70*/  BRA `(.L_x_8555) ;  /* 0x0000000800f87947 */ /* 0x000fea0003800000 */
.L_x_8556:
[----:B------:R-:W0:Y:S02]  /*5c80*/  F2I.FTZ.TRUNC.NTZ R3, R4 ;  /* 0x0000000400037305 */ /* 0x000e24000021f100 */
[----:B0-----:R0:W-:Y:S01]  /*5c90*/  STG.E.U16 desc[UR36][R8.64], R3 ;  /* 0x0000000308007986 */ /* 0x0011e2000c101524 */
[----:B------:R-:W-:Y:S05]  /*5ca0*/  BRA `(.L_x_8555) ;  /* 0x0000000800ec7947 */ /* 0x000fea0003800000 */
.L_x_8551:
        /* <DEDUP_REMOVED lines=8> */
.L_x_8559:
[----:B------:R-:W-:-:S05]  /*5d30*/  F2FP.F16.F32.PACK_AB R4, RZ, R4 ;  /* 0x00000004ff04723e */ /* 0x000fca00000000ff */
[----:B------:R0:W-:Y:S01]  /*5d40*/  STG.E.U16 desc[UR36][R8.64], R4 ;  /* 0x0000000408007986 */ /* 0x0001e2000c101524 */
[----:B------:R-:W-:Y:S05]  /*5d50*/  BRA `(.L_x_8555) ;  /* 0x0000000800c07947 */ /* 0x000fea0003800000 */
.L_x_8558:
        /* <DEDUP_REMOVED lines=9> */
.L_x_8561:
[----:B------:R-:W-:-:S04]  /*5df0*/  F2FP.F16.F32.PACK_AB R3, RZ, R4 ;  /* 0x00000004ff03723e */ /* 0x000fc800000000ff */
[----:B------:R-:W-:-:S05]  /*5e00*/  PRMT R3, R3, 0x5410, RZ ;  /* 0x0000541003037816 */ /* 0x000fca00000000ff */
[----:B------:R0:W-:Y:S01]  /*5e10*/  STG.E desc[UR36][R8.64], R3 ;  /* 0x0000000308007986 */ /* 0x0001e2000c101924 */
[----:B------:R-:W-:Y:S05]  /*5e20*/  BRA `(.L_x_8555) ;  /* 0x00000008008c7947 */ /* 0x000fea0003800000 */
.L_x_8560:
[----:B------:R-:W-:-:S06]  /*5e30*/  FMUL.FTZ R4, R4, 1 ;  /* 0x3f80000004047820 */ /* 0x000fcc0000410000 */
[----:B------:R-:W0:Y:S02]  /*5e40*/  F2F.F64.F32 R4, R4 ;  /* 0x0000000400047310 */ /* 0x000e240000201800 */
[----:B0-----:R0:W-:Y:S01]  /*5e50*/  STG.E.64 desc[UR36][R8.64], R4 ;  /* 0x0000000408007986 */ /* 0x0011e2000c101b24 */
[----:B------:R-:W-:Y:S05]  /*5e60*/  BRA `(.L_x_8555) ;  /* 0x00000008007c7947 */ /* 0x000fea0003800000 */
.L_x_8550:
        /* <DEDUP_REMOVED lines=13> */
.L_x_8565:
        /* <DEDUP_REMOVED lines=16> */
.L_x_8568:
[----:B------:R-:W-:-:S04]  /*6040*/  SHF.R.U32.HI R4, RZ, 0x18, R4 ;  /* 0x00000018ff047819 */ /* 0x000fc80000011604 */
[----:B------:R-:W-:-:S04]  /*6050*/  LOP3.LUT R3, R3, 0x80, R4, 0xf8, !PT ;  /* 0x0000008003037812 */ /* 0x000fc800078ef804 */
[----:B------:R-:W-:-:S07]  /*6060*/  PRMT R0, R3, 0x7610, R0 ;  /* 0x0000761003007816 */ /* 0x000fce0000000000 */
.L_x_8567:
[----:B------:R-:W-:Y:S05]  /*6070*/  BSYNC.RECONVERGENT B0 ;  /* 0x0000000000007941 */ /* 0x000fea0003800200 */
.L_x_8566:
[----:B------:R0:W-:Y:S01]  /*6080*/  STG.E.U8 desc[UR36][R8.64], R0 ;  /* 0x0000000008007986 */ /* 0x0001e2000c101124 */
[----:B------:R-:W-:Y:S05]  /*6090*/  BRA `(.L_x_8555) ;  /* 0x0000000400f07947 */ /* 0x000fea0003800000 */
.L_x_8564:
        /* <DEDUP_REMOVED lines=16> */
.L_x_8571:
[----:B------:R-:W-:-:S04]  /*61a0*/  SHF.R.U32.HI R4, RZ, 0x18, R4 ;  /* 0x00000018ff047819 */ /* 0x000fc80000011604 */
[----:B------:R-:W-:-:S04]  /*61b0*/  LOP3.LUT R3, R3, 0x80, R4, 0xf8, !PT ;  /* 0x0000008003037812 */ /* 0x000fc800078ef804 */
[----:B------:R-:W-:-:S07]  /*61c0*/  PRMT R0, R3, 0x7610, R0 ;  /* 0x0000761003007816 */ /* 0x000fce0000000000 */
.L_x_8570:
[----:B------:R-:W-:Y:S05]  /*61d0*/  BSYNC.RECONVERGENT B0 ;  /* 0x0000000000007941 */ /* 0x000fea0003800200 */
.L_x_8569:
[----:B------:R0:W-:Y:S01]  /*61e0*/  STG.E.U8 desc[UR36][R8.64], R0 ;  /* 0x0000000008007986 */ /* 0x0001e2000c101124 */
[----:B------:R-:W-:Y:S05]  /*61f0*/  BRA `(.L_x_8555) ;  /* 0x0000000400987947 */ /* 0x000fea0003800000 */
.L_x_8563:
        /* <DEDUP_REMOVED lines=21> */
.L_x_8573:
[----:B------:R-:W0:Y:S02]  /*6350*/  F2I.U64.TRUNC R4, R4 ;  /* 0x0000000400047311 */ /* 0x000e24000020d800 */
[----:B0-----:R0:W-:Y:S01]  /*6360*/  STG.E.64 desc[UR36][R8.64], R4 ;  /* 0x0000000408007986 */ /* 0x0011e2000c101b24 */
[----:B------:R-:W-:Y:S05]  /*6370*/  BRA `(.L_x_8555) ;  /* 0x0000000400387947 */ /* 0x000fea0003800000 */
.L_x_8572:
[----:B------:R-:W0:Y:S02]  /*6380*/  F2I.FTZ.U32.TRUNC.NTZ R3, R4 ;  /* 0x0000000400037305 */ /* 0x000e24000021f000 */
[----:B0-----:R0:W-:Y:S01]  /*6390*/  STG.E desc[UR36][R8.64], R3 ;  /* 0x0000000308007986 */ /* 0x0011e2000c101924 */
[----:B------:R-:W-:Y:S05]  /*63a0*/  BRA `(.L_x_8555) ;  /* 0x00000004002c7947 */ /* 0x000fea0003800000 */
.L_x_8562:
        /* <DEDUP_REMOVED lines=10> */
.L_x_8575:
[----:B------:R-:W-:Y:S01]  /*6450*/  FMUL.FTZ R4, R4, 1 ;  /* 0x3f80000004047820 */ /* 0x000fe20000410000 */
[----:B------:R-:W-:-:S05]  /*6460*/  CS2R R6, SRZ ;  /* 0x0000000000067805 */ /* 0x000fca000001ff00 */
[----:B------:R-:W0:Y:S02]  /*6470*/  F2F.F64.F32 R4, R4 ;  /* 0x0000000400047310 */ /* 0x000e240000201800 */
[----:B0-----:R3:W-:Y:S01]  /*6480*/  STG.E.128 desc[UR36][R8.64], R4 ;  /* 0x0000000408007986 */ /* 0x0017e2000c101d24 */
[----:B------:R-:W-:Y:S05]  /*6490*/  BRA `(.L_x_8555) ;  /* 0x0000000000f07947 */ /* 0x000fea0003800000 */
.L_x_8574:
[----:B------:R-:W-:-:S09]  /*64a0*/  UISETP.NE.AND UP0, UPT, UR4, 0xf, UPT ;  /* 0x0000000f0400788c */ /* 0x000fd2000bf05270 */
[----:B------:R-:W-:Y:S05]  /*64b0*/  BRA.U !UP0, `(.L_x_8576) ;  /* 0x0000000108e07547 */ /* 0x000fea000b800000 */
[----:B------:R-:W-:-:S09]  /*64c0*/  UISETP.NE.AND UP0, UPT, UR4, 0x17, UPT ;  /* 0x000000170400788c */ /* 0x000fd2000bf05270 */
[----:B------:R-:W-:Y:S05]  /*64d0*/  BRA.U !UP0, `(.L_x_8577) ;  /* 0x00000001088c7547 */ /* 0x000fea000b800000 */
[----:B------:R-:W-:-:S09]  /*64e0*/  UISETP.NE.AND UP0, UPT, UR4, 0x18, UPT ;  /* 0x000000180400788c */ /* 0x000fd2000bf05270 */
[----:B------:R-:W-:Y:S05]  /*64f0*/  BRA.U !UP0, `(.L_x_8578) ;  /* 0x0000000108447547 */ /* 0x000fea000b800000 */
.L_x_8554:
[----:B------:R-:W-:Y:S01]  /*6500*/  MOV R14, 0x0 ;  /* 0x00000000000e7802 */ /* 0x000fe20000000f00 */
[----:B------:R-:W0:Y:S01]  /*6510*/  LDCU.64 UR4, c[0x4][0x178] ;  /* 0x01002f00ff0477ac */ /* 0x000e220008000a00 */
[----:B------:R-:W-:Y:S02]  /*6520*/  HFMA2 R8, -RZ, RZ, 0, 6.020069122314453125e-06 ;  /* 0x00000065ff087431 */ /* 0x000fe400000001ff */
        /* <DEDUP_REMOVED lines=13> */
.L_x_8579:
[----:B------:R-:W-:Y:S05]  /*6600*/  BRA `(.L_x_8555) ;  /* 0x0000000000947947 */ /* 0x000fea0003800000 */
.L_x_8578:
        /* <DEDUP_REMOVED lines=12> */
.L_x_8581:
[----:B------:R-:W-:Y:S05]  /*66d0*/  BSYNC.RECONVERGENT B0 ;  /* 0x0000000000007941 */ /* 0x000fea0003800200 */
.L_x_8580:
[----:B------:R-:W-:-:S05]  /*66e0*/  LOP3.LUT R3, R0, 0x80, R5, 0xf8, !PT ;  /* 0x0000008000037812 */ /* 0x000fca00078ef805 */
[----:B------:R1:W-:Y:S01]  /*66f0*/  STG.E.U8 desc[UR36][R8.64], R3 ;  /* 0x0000000308007986 */ /* 0x0003e2000c101124 */
[----:B------:R-:W-:Y:S05]  /*6700*/  BRA `(.L_x_8555) ;  /* 0x0000000000547947 */ /* 0x000fea0003800000 */
.L_x_8577:
        /* <DEDUP_REMOVED lines=11> */
.L_x_8583:
[----:B------:R-:W-:Y:S01]  /*67c0*/  IMAD.MOV.U32 R0, RZ, RZ, 0x7f ;  /* 0x0000007fff007424 */ /* 0x000fe200078e00ff */
[----:B------:R-:W-:-:S04]  /*67d0*/  ISETP.GT.U32.AND P0, PT, R5, 0x7f800000, PT ;  /* 0x7f8000000500780c */ /* 0x000fc80003f04070 */
[----:B------:R-:W-:-:S09]  /*67e0*/  SEL R0, R0, 0x7c, P0 ;  /* 0x0000007c00007807 */ /* 0x000fd20000000000 */
.L_x_8584:
[----:B------:R-:W-:Y:S05]  /*67f0*/  BSYNC.RECONVERGENT B0 ;  /* 0x0000000000007941 */ /* 0x000fea0003800200 */
.L_x_8582:
[----:B------:R-:W-:-:S04]  /*6800*/  SHF.R.U32.HI R3, RZ, 0x18, R4 ;  /* 0x00000018ff037819 */ /* 0x000fc80000011604 */
[----:B------:R-:W-:-:S05]  /*6810*/  LOP3.LUT R3, R0, 0x80, R3, 0xf8, !PT ;  /* 0x0000008000037812 */ /* 0x000fca00078ef803 */
[----:B------:R2:W-:Y:S01]  /*6820*/  STG.E.U8 desc[UR36][R8.64], R3 ;  /* 0x0000000308007986 */ /* 0x0005e2000c101124 */
[----:B------:R-:W-:Y:S05]  /*6830*/  BRA `(.L_x_8555) ;  /* 0x0000000000087947 */ /* 0x000fea0003800000 */
.L_x_8576:
[----:B------:R-:W-:-:S05]  /*6840*/  F2FP.BF16.F32.PACK_AB R4, RZ, R4 ;  /* 0x00000004ff04723e */ /* 0x000fca00000010ff */
[----:B------:R0:W-:Y:S02]  /*6850*/  STG.E.U16 desc[UR36][R8.64], R4 ;  /* 0x0000000408007986 */ /* 0x0001e4000c101524 */
.L_x_8555:
[----:B------:R-:W-:-:S07]  /*6860*/  VIADD R17, R17, 0x80 ;  /* 0x0000008011117836 */ /* 0x000fce0000000000 */
.L_x_8511:
[----:B------:R-:W-:Y:S05]  /*6870*/  BSYNC.RECONVERGENT B7 ;  /* 0x0000000000077941 */ /* 0x000fea0003800200 */
.L_x_8510:
        /* <DEDUP_REMOVED lines=10> */
[----:B---3--:R-:W-:Y:S01]  /*6920*/  MOV R5, R17 ;  /* 0x0000001100057202 */ /* 0x008fe20000000f00 */
[----:B------:R-:W-:Y:S01]  /*6930*/  IMAD.MOV.U32 R4, RZ, RZ, RZ ;  /* 0x000000ffff047224 */ /* 0x000fe200078e00ff */
[----:B------:R-:W1:Y:S01]  /*6940*/  LDCU UR6, c[0x0][0x38c] ;  /* 0x00007180ff0677ac */ /* 0x000e620008000800 */
[----:B------:R-:W3:Y:S01]  /*6950*/  LDCU.64 UR8, c[0x0][0x4b8] ;  /* 0x00009700ff0877ac */ /* 0x000ee20008000a00 */
[----:B------:R-:W-:Y:S01]  /*6960*/  UISETP.NE.AND UP0, UPT, UR41, URZ, UPT ;  /* 0x000000ff2900728c */ /* 0x000fe2000bf05270 */
[----:B0-----:R-:W-:-:S05]  /*6970*/  IMAD.HI.U32 R6, R17, UR4, R4 ;  /* 0x0000000411067c27 */ /* 0x001fca000f8e0004 */
[----:B------:R-:W-:-:S05]  /*6980*/  SHF.R.U32.HI R7, RZ, UR5, R6 ;  /* 0x00000005ff077c19 */ /* 0x000fca0008011606 */
[----:B------:R-:W-:-:S04]  /*6990*/  IMAD.MOV R0, RZ, RZ, -R7 ;  /* 0x000000ffff007224 */ /* 0x000fc800078e0a07 */
[----:B-1----:R-:W-:-:S04]  /*69a0*/  IMAD R0, R0, UR6, R17 ;  /* 0x0000000600007c24 */ /* 0x002fc8000f8e0211 */
[C---:B---3--:R-:W-:Y:S02]  /*69b0*/  IMAD R25, R0.reuse, UR8, RZ ;  /* 0x0000000800197c24 */ /* 0x048fe4000f8e02ff */
[----:B------:R-:W-:Y:S01]  /*69c0*/  IMAD R0, R0, UR9, RZ ;  /* 0x0000000900007c24 */ /* 0x000fe2000f8e02ff */
[----:B------:R-:W-:Y:S06]  /*69d0*/  BRA.U !UP0, `(.L_x_8587) ;  /* 0x0000001108787547 */ /* 0x000fec000b800000 */
[----:B------:R-:W0:Y:S01]  /*69e0*/  LDCU.64 UR6, c[0x0][0x398] ;  /* 0x00007300ff0677ac */ /* 0x000e220008000a00 */
[----:B------:R-:W-:Y:S01]  /*69f0*/  IMAD.MOV.U32 R6, RZ, RZ, RZ ;  /* 0x000000ffff067224 */ /* 0x000fe200078e00ff */
[----:B------:R-:W1:Y:S01]  /*6a00*/  LDCU UR4, c[0x0][0x3a0] ;  /* 0x00007400ff0477ac */ /* 0x000e620008000800 */
[----:B------:R-:W3:Y:S01]  /*6a10*/  LDCU.64 UR8, c[0x0][0x4c0] ;  /* 0x00009800ff0877ac */ /* 0x000ee20008000a00 */
[----:B------:R-:W-:Y:S01]  /*6a20*/  UISETP.NE.AND UP0, UPT, UR38, 0x2, UPT ;  /* 0x000000022600788c */ /* 0x000fe2000bf05270 */
[----:B0-----:R-:W-:-:S05]  /*6a30*/  IMAD.HI.U32 R4, R7, UR7, R6 ;  /* 0x0000000707047c27 */ /* 0x001fca000f8e0006 */
[----:B-1----:R-:W-:-:S04]  /*6a40*/  SHF.R.U32.HI R5, RZ, UR4, R4 ;  /* 0x00000004ff057c19 */ /* 0x002fc80008011604 */
[----:B------:R-:W-:-:S05]  /*6a50*/  IADD3 R6, PT, PT, -R5, RZ, RZ ;  /* 0x000000ff05067210 */ /* 0x000fca0007ffe1ff */
[----:B------:R-:W-:-:S04]  /*6a60*/  IMAD R6, R6, UR6, R7 ;  /* 0x0000000606067c24 */ /* 0x000fc8000f8e0207 */
[C---:B---3--:R-:W-:Y:S02]  /*6a70*/  IMAD R25, R6.reuse, UR8, R25 ;  /* 0x0000000806197c24 */ /* 0x048fe4000f8e0219 */
[----:B------:R-:W-:Y:S01]  /*6a80*/  IMAD R0, R6, UR9, R0 ;  /* 0x0000000906007c24 */ /* 0x000fe2000f8e0200 */
[----:B------:R-:W-:Y:S06]  /*6a90*/  BRA.U !UP0, `(.L_x_8587) ;  /* 0x0000001108487547 */ /* 0x000fec000b800000 */
[----:B------:R-:W0:Y:S01]  /*6aa0*/  LDCU.64 UR4, c[0x0][0x3a8] ;  /* 0x00007500ff0477ac */ /* 0x000e220008000a00 */
[----:B------:R-:W-:Y:S01]  /*6ab0*/  IMAD.MOV.U32 R4, RZ, RZ, RZ ;  /* 0x000000ffff047224 */ /* 0x000fe200078e00ff */
[----:B------:R-:W1:Y:S01]  /*6ac0*/  LDCU UR6, c[0x0][0x3a4] ;  /* 0x00007480ff0677ac */ /* 0x000e620008000800 */
[----:B------:R-:W3:Y:S01]  /*6ad0*/  LDCU.64 UR8, c[0x0][0x4c8] ;  /* 0x00009900ff0877ac */ /* 0x000ee20008000a00 */
[----:B------:R-:W-:Y:S01]  /*6ae0*/  UISETP.NE.AND UP0, UPT, UR38, 0x3, UPT ;  /* 0x000000032600788c */ /* 0x000fe2000bf05270 */
[----:B0-----:R-:W-:-:S05]  /*6af0*/  IMAD.HI.U32 R6, R5, UR4, R4 ;  /* 0x0000000405067c27 */ /* 0x001fca000f8e0004 */
[----:B------:R-:W-:-:S05]  /*6b00*/  SHF.R.U32.HI R7, RZ, UR5, R6 ;  /* 0x00000005ff077c19 */ /* 0x000fca0008011606 */
[----:B------:R-:W-:-:S04]  /*6b10*/  IMAD.MOV R4, RZ, RZ, -R7 ;  /* 0x000000ffff047224 */ /* 0x000fc800078e0a07 */
[----:B-1----:R-:W-:-:S04]  /*6b20*/  IMAD R4, R4, UR6, R5 ;  /* 0x0000000604047c24 */ /* 0x002fc8000f8e0205 */
[C---:B---3--:R-:W-:Y:S02]  /*6b30*/  IMAD R25, R4.reuse, UR8, R25 ;  /* 0x0000000804197c24 */ /* 0x048fe4000f8e0219 */
[----:B------:R-:W-:Y:S01]  /*6b40*/  IMAD R0, R4, UR9, R0 ;  /* 0x0000000904007c24 */ /* 0x000fe2000f8e0200 */
[----:B------:R-:W-:Y:S06]  /*6b50*/  BRA.U !UP0, `(.L_x_8587) ;  /* 0x0000001108187547 */ /* 0x000fec000b800000 */
[----:B------:R-:W0:Y:S01]  /*6b60*/  LDCU.64 UR6, c[0x0][0x3b0] ;  /* 0x00007600ff0677ac */ /* 0x000e220008000a00 */
[----:B------:R-:W-:Y:S01]  /*6b70*/  MOV R6, RZ ;  /* 0x000000ff00067202 */ /* 0x000fe20000000f00 */
[----:B------:R-:W1:Y:S01]  /*6b80*/  LDCU UR4, c[0x0][0x3b8] ;  /* 0x00007700ff0477ac */ /* 0x000e620008000800 */
[----:B------:R-:W3:Y:S01]  /*6b90*/  LDCU.64 UR8, c[0x0][0x4d0] ;  /* 0x00009a00ff0877ac */ /* 0x000ee20008000a00 */
[----:B------:R-:W-:Y:S02]  /*6ba0*/  UISETP.NE.AND UP0, UPT, UR38, 0x4, UPT ;  /* 0x000000042600788c */ /* 0x000fe4000bf05270 */
[----:B0-----:R-:W-:-:S05]  /*6bb0*/  IMAD.HI.U32 R4, R7, UR7, R6 ;  /* 0x0000000707047c27 */ /* 0x001fca000f8e0006 */
[----:B-1----:R-:W-:-:S05]  /*6bc0*/  SHF.R.U32.HI R5, RZ, UR4, R4 ;  /* 0x00000004ff057c19 */ /* 0x002fca0008011604 */
[----:B------:R-:W-:-:S04]  /*6bd0*/  IMAD.MOV R6, RZ, RZ, -R5 ;  /* 0x000000ffff067224 */ /* 0x000fc800078e0a05 */
        /* <DEDUP_REMOVED lines=10> */
[----:B------:R-:W-:-:S04]  /*6c80*/  SHF.R.U32.HI R7, RZ, UR5, R6 ;  /* 0x00000005ff077c19 */ /* 0x000fc80008011606 */
[----:B------:R-:W-:-:S05]  /*6c90*/  IADD3 R4, PT, PT, -R7, RZ, RZ ;  /* 0x000000ff07047210 */ /* 0x000fca0007ffe1ff */
[----:B-1----:R-:W-:-:S04]  /*6ca0*/  IMAD R4, R4, UR6, R5 ;  /* 0x0000000604047c24 */ /* 0x002fc8000f8e0205 */
        /* <DEDUP_REMOVED lines=16> */
[----:B------:R-:W-:Y:S01]  /*6db0*/  HFMA2 R4, -RZ, RZ, 0, 0 ;  /* 0x00000000ff047431 */ /* 0x000fe200000001ff */
[----:B------:R-:W1:Y:S01]  /*6dc0*/  LDCU UR6, c[0x0][0x3d4] ;  /* 0x00007a80ff0677ac */ /* 0x000e620008000800 */
[----:B------:R-:W3:Y:S01]  /*6dd0*/  LDCU.64 UR8, c[0x0][0x4e8] ;  /* 0x00009d00ff0877ac */ /* 0x000ee20008000a00 */
[----:B------:R-:W-:Y:S02]  /*6de0*/  UISETP.NE.AND UP0, UPT, UR38, 0x7, UPT ;  /* 0x000000072600788c */ /* 0x000fe4000bf05270 */
        /* <DEDUP_REMOVED lines=211> */
[----:B------:R-:W2:Y:S01]  /*7b20*/  LDCU.64 UR4, c[0x0][0x4b0] ;  /* 0x00009600ff0477ac */ /* 0x000ea20008000a00 */
[----:B------:R-:W-:Y:S01]  /*7b30*/  HFMA2 R4, -RZ, RZ, 0, 0 ;  /* 0x00000000ff047431 */ /* 0x000fe200000001ff */
[----:B------:R-:W0:Y:S01]  /*7b40*/  LDCU UR6, c[0x0][0x4ac] ;  /* 0x00009580ff0677ac */ /* 0x000e220008000800 */
[----:B------:R-:W1:Y:S03]  /*7b50*/  LDCU.64 UR8, c[0x0][0x578] ;  /* 0x0000af00ff0877ac */ /* 0x000e660008000a00 */
[----:B--2-4-:R-:W-:-:S05]  /*7b60*/  IMAD.HI.U32 R3, R5, UR4, R4 ;  /* 0x0000000405037c27 */ /* 0x014fca000f8e0004 */
[----:B------:R-:W-:-:S05]  /*7b70*/  SHF.R.U32.HI R3, RZ, UR5, R3 ;  /* 0x00000005ff037c19 */ /* 0x000fca0008011603 */
[----:B------:R-:W-:-:S04]  /*7b80*/  IMAD.MOV R3, RZ, RZ, -R3 ;  /* 0x000000ffff037224 */ /* 0x000fc800078e0a03 */
[----:B0-----:R-:W-:-:S04]  /*7b90*/  IMAD R4, R3, UR6, R5 ;  /* 0x0000000603047c24 */ /* 0x001fc8000f8e0205 */
[C---:B-1----:R-:W-:Y:S02]  /*7ba0*/  IMAD R25, R4.reuse, UR8, R25 ;  /* 0x0000000804197c24 */ /* 0x042fe4000f8e0219 */
[----:B------:R-:W-:-:S07]  /*7bb0*/  IMAD R0, R4, UR9, R0 ;  /* 0x0000000904007c24 */ /* 0x000fce000f8e0200 */
.L_x_8587:
[----:B------:R-:W3:Y:S01]  /*7bc0*/  LDCU.64 UR6, c[0x0][0x588] ;  /* 0x0000b100ff0677ac */ /* 0x000ee20008000a00 */
[----:B------:R-:W-:Y:S01]  /*7bd0*/  BSSY.RECONVERGENT B6, `(.L_x_8588) ;  /* 0x00000e6000067945 */ /* 0x000fe20003800200 */
        /* <DEDUP_REMOVED lines=13> */
[----:B------:R-:W3:Y:S02]  /*7cb0*/  LDG.E.S8 R0, desc[UR36][R4.64] ;  /* 0x0000002404007981 */ /* 0x000ee4000c1e1300 */
[----:B---3--:R-:W1:Y:S01]  /*7cc0*/  I2F.S16 R0, R0 ;  /* 0x0000000000007306 */ /* 0x008e620000101400 */
[----:B------:R-:W-:Y:S05]  /*7cd0*/  BRA `(.L_x_8594) ;  /* 0x0000000c00547947 */ /* 0x000fea0003800000 */
.L_x_8592:
[----:B------:R-:W3:Y:S02]  /*7ce0*/  LDG.E.U8 R0, desc[UR36][R4.64] ;  /* 0x0000002404007981 */ /* 0x000ee4000c1e1100 */
[----:B---3--:R-:W-:Y:S01]  /*7cf0*/  I2FP.F32.U32 R0, R0 ;  /* 0x0000000000007245 */ /* 0x008fe20000201000 */
[----:B------:R-:W-:Y:S06]  /*7d00*/  BRA `(.L_x_8594) ;  /* 0x0000000c00487947 */ /* 0x000fec0003800000 */
.L_x_8591:
[----:B------:R-:W-:-:S09]  /*7d10*/  UISETP.NE.AND UP0, UPT, UR4, 0x2, UPT ;  /* 0x000000020400788c */ /* 0x000fd2000bf05270 */
[----:B------:R-:W-:Y:S05]  /*7d20*/  BRA.U !UP0, `(.L_x_8595) ;  /* 0x0000000108287547 */ /* 0x000fea000b800000 */
[----:B------:R-:W-:-:S09]  /*7d30*/  UISETP.NE.AND UP0, UPT, UR4, 0x3, UPT ;  /* 0x000000030400788c */ /* 0x000fd2000bf05270 */
[----:B------:R-:W-:Y:S05]  /*7d40*/  BRA.U !UP0, `(.L_x_8596) ;  /* 0x0000000108147547 */ /* 0x000fea000b800000 */
[----:B------:R-:W-:-:S09]  /*7d50*/  UISETP.NE.AND UP0, UPT, UR4, 0x4, UPT ;  /* 0x000000040400788c */ /* 0x000fd2000bf05270 */
[----:B------:R-:W-:Y:S05]  /*7d60*/  BRA.U UP0, `(.L_x_8593) ;  /* 0x0000000900d47547 */ /* 0x000fea000b800000 */
[----:B------:R-:W3:Y:S02]  /*7d70*/  LDG.E.64 R4, desc[UR36][R4.64] ;  /* 0x0000002404047981 */ /* 0x000ee4000c1e1b00 */
[----:B---3--:R1:W3:Y:S02]  /*7d80*/  I2F.S64 R0, R4 ;  /* 0x0000000400007312 */ /* 0x0082e40000301400 */
[----:B-1-3--:R-:W-:Y:S05]  /*7d90*/  BRA `(.L_x_8594) ;  /* 0x0000000c00247947 */ /* 0x00afea0003800000 */
.L_x_8596:
[----:B------:R-:W3:Y:S02]  /*7da0*/  LDG.E R0, desc[UR36][R4.64] ;  /* 0x0000002404007981 */ /* 0x000ee4000c1e1900 */
[----:B---3--:R-:W-:Y:S01]  /*7db0*/  I2FP.F32.S32 R0, R0 ;  /* 0x0000000000007245 */ /* 0x008fe20000201400 */
[----:B------:R-:W-:Y:S06]  /*7dc0*/  BRA `(.L_x_8594) ;  /* 0x0000000c00187947 */ /* 0x000fec0003800000 */
.L_x_8595:
[----:B------:R-:W3:Y:S02]  /*7dd0*/  LDG.E.U16 R0, desc[UR36][R4.64] ;  /* 0x0000002404007981 */ /* 0x000ee4000c1e1500 */
[----:B---3--:R-:W0:Y:S01]  /*7de0*/  I2F.S16 R0, R0 ;  /* 0x0000000000007306 */ /* 0x008e220000101400 */
[----:B------:R-:W-:Y:S05]  /*7df0*/  BRA `(.L_x_8594) ;  /* 0x0000000c000c7947 */ /* 0x000fea0003800000 */
.L_x_8590:
        /* <DEDUP_REMOVED lines=8> */
.L_x_8598:
[----:B------:R-:W3:Y:S02]  /*7e80*/  LDG.E.U16 R0, desc[UR36][R4.64] ;  /* 0x0000002404007981 */ /* 0x000ee4000c1e1500 */
[----:B---3--:R-:W-:Y:S01]  /*7e90*/  HADD2.F32 R0, -RZ, R0.H0_H0 ;  /* 0x20000000ff007230 */ /* 0x008fe20000004100 */
[----:B------:R-:W-:Y:S06]  /*7ea0*/  BRA `(.L_x_8594) ;  /* 0x0000000800e07947 */ /* 0x000fec0003800000 */
.L_x_8597:
        /* <DEDUP_REMOVED lines=8> */
.L_x_8600:
[----:B------:R-:W3:Y:S02]  /*7f30*/  LDG.E.U16 R0, desc[UR36][R4.64] ;  /* 0x0000002404007981 */ /* 0x000ee4000c1e1500 */
[----:B---3--:R-:W-:Y:S01]  /*7f40*/  HADD2.F32 R0, -RZ, R0.H0_H0 ;  /* 0x20000000ff007230 */ /* 0x008fe20000004100 */
[----:B------:R-:W-:Y:S06]  /*7f50*/  BRA `(.L_x_8594) ;  /* 0x0000000800b47947 */ /* 0x000fec0003800000 */
.L_x_8599:
[----:B------:R-:W3:Y:S01]  /*7f60*/  LDG.E.64 R4, desc[UR36][R4.64] ;  /* 0x0000002404047981 */ /* 0x000ee2000c1e1b00 */
[----:B------:R-:W-:Y:S01]  /*7f70*/  UMOV UR4, 0xf0000000 ;  /* 0xf000000000047882 */ /* 0x000fe20000000000 */
[----:B------:R-:W-:Y:S02]  /*7f80*/  UMOV UR5, 0x380fffff ;  /* 0x380fffff00057882 */ /* 0x000fe40000000000 */
[----:B---3--:R-:W0:-:S15]  /*7f90*/  DSETP.GEU.AND P0, PT, |R4|, UR4, PT ;  /* 0x0000000404007e2a */ /* 0x008e1e000bf0e200 */
[----:B------:R-:W-:-:S15]  /*7fa0*/  NOP ;  /* 0x0000000000007918 */ /* 0x000fde0000000000 */
[----:B------:R-:W-:-:S15]  /*7fb0*/  NOP ;  /* 0x0000000000007918 */ /* 0x000fde0000000000 */
[----:B------:R-:W-:-:S15]  /*7fc0*/  NOP ;  /* 0x0000000000007918 */ /* 0x000fde0000000000 */
[----:B------:R-:W-:-:S04]  /*7fd0*/  NOP ;  /* 0x0000000000007918 */ /* 0x000fc80000000000 */
[----:B------:R-:W0:Y:S02]  /*7fe0*/  F2F.F32.F64 R0, R4 ;  /* 0x0000000400007310 */ /* 0x000e240000301000 */
[----:B0-----:R-:W-:Y:S01]  /*7ff0*/  @!P0 FMUL R0, R0, 1.175494350822287508e-38 ;  /* 0x0080000000008820 */ /* 0x001fe20000400000 */
[----:B------:R-:W-:Y:S06]  /*8000*/  BRA `(.L_x_8594) ;  /* 0x0000000800887947 */ /* 0x000fec0003800000 */
.L_x_8589:
        /* <DEDUP_REMOVED lines=8> */
[----:B------:R-:W3:Y:S02]  /*8090*/  LDG.E.U8 R4, desc[UR36][R4.64] ;  /* 0x0000002404047981 */ /* 0x000ee4000c1e1100 */
[----:B---3--:R-:W-:-:S04]  /*80a0*/  ISETP.NE.AND P0, PT, R4, RZ, PT ;  /* 0x000000ff0400720c */ /* 0x008fc80003f05270 */
[----:B------:R-:W-:Y:S01]  /*80b0*/  FSEL R0, RZ, 1, !P0 ;  /* 0x3f800000ff007808 */ /* 0x000fe20004000000 */
[----:B------:R-:W-:Y:S08]  /*80c0*/  BRA `(.L_x_8594) ;  /* 0x0000000800587947 */ /* 0x000ff00003800000 */
.L_x_8603:
        /* <DEDUP_REMOVED lines=11> */
.L_x_8602:
[----:B------:R-:W-:-:S09]  /*8180*/  UISETP.NE.AND UP0, UPT, UR4, 0xf, UPT ;  /* 0x0000000f0400788c */ /* 0x000fd2000bf05270 */
[----:B------:R-:W-:Y:S05]  /*8190*/  BRA.U !UP0, `(.L_x_8604) ;  /* 0x0000000108907547 */ /* 0x000fea000b800000 */
[----:B------:R-:W-:-:S09]  /*81a0*/  UISETP.NE.AND UP0, UPT, UR4, 0x17, UPT ;  /* 0x000000170400788c */ /* 0x000fd2000bf05270 */
[----:B------:R-:W-:Y:S05]  /*81b0*/  BRA.U !UP0, `(.L_x_8605) ;  /* 0x0000000108547547 */ /* 0x000fea000b800000 */
[----:B------:R-:W-:-:S09]  /*81c0*/  UISETP.NE.AND UP0, UPT, UR4, 0x18, UPT ;  /* 0x000000180400788c */ /* 0x000fd2000bf05270 */
[----:B------:R-:W-:Y:S05]  /*81d0*/  BRA.U UP0, `(.L_x_8593) ;  /* 0x0000000500b87547 */ /* 0x000fea000b800000 */
[----:B------:R-:W3:Y:S01]  /*81e0*/  LDG.E.U8 R0, desc[UR36][R4.64] ;  /* 0x0000002404007981 */ /* 0x000ee2000c1e1100 */
[----:B------:R-:W-:Y:S01]  /*81f0*/  IMAD.MOV.U32 R7, RZ, RZ, 0x1f ;  /* 0x0000001fff077424 */ /* 0x000fe200078e00ff */
[----:B---3--:R-:W-:-:S04]  /*8200*/  SHF.L.U32 R0, R0, 0x18, RZ ;  /* 0x0000001800007819 */ /* 0x008fc800000006ff */
[C---:B--2-4-:R-:W-:Y:S02]  /*8210*/  LOP3.LUT R3, R0.reuse, 0x7f000000, RZ, 0xc0, !PT ;  /* 0x7f00000000037812 */ /* 0x054fe400078ec0ff */
        /* <DEDUP_REMOVED lines=15> */
.L_x_8605:
[----:B------:R-:W3:Y:S02]  /*8310*/  LDG.E.U8 R4, desc[UR36][R4.64] ;  /* 0x0000002404047981 */ /* 0x000ee4000c1e1100 */
[C---:B---3--:R-:W-:Y:S02]  /*8320*/  IMAD.SHL.U32 R0, R4.reuse, 0x2000000, RZ ;  /* 0x0200000004007824 */ /* 0x048fe400078e00ff */
[----:B------:R-:W-:-:S03]  /*8330*/  IMAD.SHL.U32 R6, R4, 0x100, RZ ;  /* 0x0000010004067824 */ /* 0x000fc600078e00ff */
[----:B------:R-:W-:-:S13]  /*8340*/  ISETP.GE.U32.AND P0, PT, R0, 0x8000000, PT ;  /* 0x080000000000780c */ /* 0x000fda0003f06070 */
[----:B--2-4-:R-:W-:Y:S02]  /*8350*/  @!P0 LOP3.LUT R3, R6, 0x7f00, RZ, 0xc0, !PT ;  /* 0x00007f0006038812 */ /* 0x014fe400078ec0ff */
        /* <DEDUP_REMOVED lines=8> */
.L_x_8604:
[----:B------:R-:W3:Y:S02]  /*83e0*/  LDG.E.U16 R0, desc[UR36][R4.64] ;  /* 0x0000002404007981 */ /* 0x000ee4000c1e1500 */
[----:B---3--:R-:W-:Y:S01]  /*83f0*/  IMAD.U32 R0, R0, 0x10000, RZ ;  /* 0x0001000000007824 */ /* 0x008fe200078e00ff */
[----:B------:R-:W-:Y:S06]  /*8400*/  BRA `(.L_x_8594) ;  /* 0x0000000400887947 */ /* 0x000fec0003800000 */
.L_x_8601:
        /* <DEDUP_REMOVED lines=8> */
[----:B------:R-:W3:Y:S02]  /*8490*/  LDG.E.U16 R0, desc[UR36][R4.64] ;  /* 0x0000002404007981 */ /* 0x000ee4000c1e1500 */
[----:B---3--:R-:W-:Y:S01]  /*84a0*/  I2FP.F32.U32 R0, R0 ;  /* 0x0000000000007245 */ /* 0x008fe20000201000 */
[----:B------:R-:W-:Y:S06]  /*84b0*/  BRA `(.L_x_8594) ;  /* 0x00000004005c7947 */ /* 0x000fec0003800000 */
.L_x_8608:
[----:B------:R-:W3:Y:S01]  /*84c0*/  LDG.E.U8 R4, desc[UR36][R4.64] ;  /* 0x0000002404047981 */ /* 0x000ee2000c1e1100 */
[----:B------:R-:W-:Y:S01]  /*84d0*/  IMAD.MOV.U32 R0, RZ, RZ, RZ ;  /* 0x000000ffff007224 */ /* 0x000fe200078e00ff */
[----:B---3--:R-:W-:-:S13]  /*84e0*/  ISETP.NE.AND P0, PT, R4, RZ, PT ;  /* 0x000000ff0400720c */ /* 0x008fda0003f05270 */
[----:B------:R-:W-:Y:S05]  /*84f0*/  @!P0 BRA `(.L_x_8594) ;  /* 0x00000004004c8947 */ /* 0x000fea0003800000 */
[----:B------:R-:W-:-:S13]  /*8500*/  ISETP.NE.AND P0, PT, R4, 0x80, PT ;  /* 0x000000800400780c */ /* 0x000fda0003f05270 */
[----:B------:R-:W-:Y:S01]  /*8510*/  @!P0 MOV R0, 0x7f800001 ;  /* 0x7f80000100008802 */ /* 0x000fe20000000f00 */
[----:B------:R-:W-:Y:S06]  /*8520*/  @!P0 BRA `(.L_x_8594) ;  /* 0x0000000400408947 */ /* 0x000fec0003800000 */
[--C-:B------:R-:W-:Y:S01]  /*8530*/  SHF.R.U32.HI R0, RZ, 0x3, R4.reuse ;  /* 0x00000003ff007819 */ /* 0x100fe20000011604 */
[----:B------:R-:W-:Y:S03]  /*8540*/  BSSY.RECONVERGENT B0, `(.L_x_8609) ;  /* 0x000000c000007945 */ /* 0x000fe60003800200 */
[----:B--2-4-:R-:W-:Y:S02]  /*8550*/  LOP3.LUT P0, R3, R0, 0xf, RZ, 0xc0, !PT ;  /* 0x0000000f00037812 */ /* 0x014fe4000780c0ff */
        /* <DEDUP_REMOVED lines=10> */
.L_x_8610:
[----:B------:R-:W-:Y:S05]  /*8600*/  BSYNC.RECONVERGENT B0 ;  /* 0x0000000000007941 */ /* 0x000fea0003800200 */
.L_x_8609:
[----:B------:R-:W-:Y:S02]  /*8610*/  SHF.L.U32 R0, R0, 0x14, RZ ;  /* 0x0000001400007819 */ /* 0x000fe400000006ff */
[----:B------:R-:W-:-:S04]  /*8620*/  LEA R3, R3, 0x3b800000, 0x17 ;  /* 0x3b80000003037811 */ /* 0x000fc800078eb8ff */
[----:B------:R-:W-:Y:S01]  /*8630*/  LOP3.LUT R0, R3, R0, R7, 0xfe, !PT ;  /* 0x0000000003007212 */ /* 0x000fe200078efe07 */
[----:B------:R-:W-:Y:S06]  /*8640*/  BRA `(.L_x_8594) ;  /* 0x0000000000f87947 */ /* 0x000fec0003800000 */
.L_x_8607:
[----:B------:R-:W3:Y:S01]  /*8650*/  LDG.E.U8 R4, desc[UR36][R4.64] ;  /* 0x0000002404047981 */ /* 0x000ee2000c1e1100 */
[----:B------:R-:W-:Y:S01]  /*8660*/  IMAD.MOV.U32 R0, RZ, RZ, RZ ;  /* 0x000000ffff007224 */ /* 0x000fe200078e00ff */
[----:B---3--:R-:W-:-:S13]  /*8670*/  ISETP.NE.AND P0, PT, R4, RZ, PT ;  /* 0x000000ff0400720c */ /* 0x008fda0003f05270 */
[----:B------:R-:W-:Y:S05]  /*8680*/  @!P0 BRA `(.L_x_8594) ;  /* 0x0000000000e88947 */ /* 0x000fea0003800000 */
[----:B------:R-:W-:-:S13]  /*8690*/  ISETP.NE.AND P0, PT, R4, 0x80, PT ;  /* 0x000000800400780c */ /* 0x000fda0003f05270 */
[----:B------:R-:W-:Y:S01]  /*86a0*/  @!P0 IMAD.MOV.U32 R0, RZ, RZ, 0x7f800001 ;  /* 0x7f800001ff008424 */ /* 0x000fe200078e00ff */
[----:B------:R-:W-:Y:S06]  /*86b0*/  @!P0 BRA `(.L_x_8594) ;  /* 0x0000000000dc8947 */ /* 0x000fec0003800000 */
[--C-:B------:R-:W-:Y:S01]  /*86c0*/  SHF.R.U32.HI R0, RZ, 0x2, R4.reuse ;  /* 0x00000002ff007819 */ /* 0x100fe20000011604 */
[----:B------:R-:W-:Y:S03]  /*86d0*/  BSSY.RECONVERGENT B0, `(.L_x_8611) ;  /* 0x000000c000007945 */ /* 0x000fe60003800200 */
[----:B--2-4-:R-:W-:Y:S02]  /*86e0*/  LOP3.LUT P0, R3, R0, 0x1f, RZ, 0xc0, !PT ;  /* 0x0000001f00037812 */ /* 0x014fe4000780c0ff */
        /* <DEDUP_REMOVED lines=10> */
.L_x_8612:
[----:B------:R-:W-:Y:S05]  /*8790*/  BSYNC.RECONVERGENT B0 ;  /* 0x0000000000007941 */ /* 0x000fea0003800200 */
.L_x_8611:
[----:B------:R-:W-:Y:S01]  /*87a0*/  IMAD.SHL.U32 R0, R0, 0x200000, RZ ;  /* 0x0020000000007824 */ /* 0x000fe200078e00ff */
[----:B------:R-:W-:-:S04]  /*87b0*/  LEA R3, R3, 0x37800000, 0x17 ;  /* 0x3780000003037811 */ /* 0x000fc800078eb8ff */
[----:B------:R-:W-:Y:S01]  /*87c0*/  LOP3.LUT R0, R3, R0, R7, 0xfe, !PT ;  /* 0x0000000003007212 */ /* 0x000fe200078efe07 */
[----:B------:R-:W-:Y:S06]  /*87d0*/  BRA `(.L_x_8594) ;  /* 0x0000000000947947 */ /* 0x000fec0003800000 */
.L_x_8606:
[----:B------:R-:W-:-:S09]  /*87e0*/  UISETP.NE.AND UP0, UPT, UR4, 0x1c, UPT ;  /* 0x0000001c0400788c */ /* 0x000fd2000bf05270 */
[----:B------:R-:W-:Y:S05]  /*87f0*/  BRA.U !UP0, `(.L_x_8613) ;  /* 0x0000000108847547 */ /* 0x000fea000b800000 */
[----:B------:R-:W-:-:S09]  /*8800*/  UISETP.NE.AND UP0, UPT, UR4, 0x1d, UPT ;  /* 0x0000001d0400788c */ /* 0x000fd2000bf05270 */
[----:B------:R-:W-:Y:S05]  /*8810*/  BRA.U !UP0, `(.L_x_8614) ;  /* 0x0000000108707547 */ /* 0x000fea000b800000 */
[----:B------:R-:W-:-:S09]  /*8820*/  UISETP.NE.AND UP0, UPT, UR4, 0x2c, UPT ;  /* 0x0000002c0400788c */ /* 0x000fd2000bf05270 */
[----:B------:R-:W-:Y:S05]  /*8830*/  BRA.U UP0, `(.L_x_8593) ;  /* 0x0000000100207547 */ /* 0x000fea000b800000 */
[----:B------:R-:W3:Y:S01]  /*8840*/  LDG.E.U8 R4, desc[UR36][R4.64] ;  /* 0x0000002404047981 */ /* 0x000ee2000c1e1100 */
[----:B------:R-:W-:Y:S01]  /*8850*/  HFMA2 R0, -RZ, RZ, 3.814697265625e-06, 0 ;  /* 0x00400000ff007431 */ /* 0x000fe200000001ff */
[----:B---3--:R-:W-:-:S13]  /*8860*/  ISETP.NE.AND P0, PT, R4, RZ, PT ;  /* 0x000000ff0400720c */ /* 0x008fda0003f05270 */
[----:B------:R-:W-:Y:S05]  /*8870*/  @!P0 BRA `(.L_x_8594) ;  /* 0x00000000006c8947 */ /* 0x000fea0003800000 */
[----:B------:R-:W-:-:S13]  /*8880*/  ISETP.NE.AND P0, PT, R4, 0xff, PT ;  /* 0x000000ff0400780c */ /* 0x000fda0003f05270 */
[----:B------:R-:W-:Y:S02]  /*8890*/  @!P0 IMAD.MOV.U32 R0, RZ, RZ, 0x7f800001 ;  /* 0x7f800001ff008424 */ /* 0x000fe400078e00ff */
[----:B------:R-:W-:Y:S01]  /*88a0*/  @P0 IMAD.SHL.U32 R0, R4, 0x800000, RZ ;  /* 0x0080000004000824 */ /* 0x000fe200078e00ff */
[----:B------:R-:W-:Y:S06]  /*88b0*/  BRA `(.L_x_8594) ;  /* 0x00000000005c7947 */ /* 0x000fec0003800000 */
.L_x_8593:
[----:B------:R-:W-:Y:S01]  /*88c0*/  MOV R14, 0x0 ;  /* 0x00000000000e7802 */ /* 0x000fe20000000f00 */
[----:B------:R-:W0:Y:S01]  /*88d0*/  LDCU.64 UR4, c[0x4][0x178] ;  /* 0x01002f00ff0477ac */ /* 0x000e220008000a00 */
[----:B--2-4-:R-:W-:Y:S02]  /*88e0*/  HFMA2 R8, -RZ, RZ, 0, 4.64916229248046875e-06 ;  /* 0x0000004eff087431 */ /* 0x014fe400000001ff */
        /* <DEDUP_REMOVED lines=13> */
.L_x_8615:
[----:B------:R-:W-:Y:S01]  /*89c0*/  MOV R0, RZ ;  /* 0x000000ff00007202 */ /* 0x000fe20000000f00 */
[----:B------:R-:W-:Y:S06]  /*89d0*/  BRA `(.L_x_8594) ;  /* 0x0000000000147947 */ /* 0x000fec0003800000 */
.L_x_8614:
[----:B------:R-:W3:Y:S02]  /*89e0*/  LDG.E.64 R4, desc[UR36][R4.64] ;  /* 0x0000002404047981 */ /* 0x000ee4000c1e1b00 */
[----:B---3--:R0:W1:Y:S02]  /*89f0*/  I2F.U64 R0, R4 ;  /* 0x0000000400007312 */ /* 0x0080640000301000 */
[----:B01----:R-:W-:Y:S05]  /*8a00*/  BRA `(.L_x_8594) ;  /* 0x0000000000087947 */ /* 0x003fea0003800000 */
.L_x_8613:
[----:B------:R-:W3:Y:S02]  /*8a10*/  LDG.E R0, desc[UR36][R4.64] ;  /* 0x0000002404007981 */ /* 0x000ee4000c1e1900 */
[----:B---3--:R-:W-:-:S07]  /*8a20*/  I2FP.F32.U32 R0, R0 ;  /* 0x0000000000007245 */ /* 0x008fce0000201000 */
.L_x_8594:
[----:B------:R-:W-:Y:S05]  /*8a30*/  BSYNC.RECONVERGENT B6 ;  /* 0x0000000000067941 */ /* 0x000fea0003800200 */
.L_x_8588:
[----:B------:R-:W3:Y:S01]  /*8a40*/  LDC R6, c[0x0][0x594] ;  /* 0x00016500ff067b82 */ /* 0x000ee20000000800 */
[----:B------:R-:W-:Y:S01]  /*8a50*/  BSSY.RECONVERGENT B0, `(.L_x_8616) ;  /* 0x0000037000007945 */ /* 0x000fe20003800200 */
[C---:B012-45:R-:W-:Y:S01]  /*8a60*/  FADD.FTZ R3, |R0|.reuse, -RZ ;  /* 0x800000ff00037221 */ /* 0x077fe20000010200 */
[----:B---3--:R-:W-:-:S13]  /*8a70*/  FSETP.GEU.FTZ.AND P0, PT, |R0|, |R6|, PT ;  /* 0x400000060000720b */ /* 0x008fda0003f1e200 */
        /* <DEDUP_REMOVED lines=20> */
.L_x_8621:
[----:B------:R-:W-:Y:S01]  /*8bc0*/  FSETP.GEU.FTZ.AND P0, PT, R5, -R24, PT ;  /* 0x800000180500720b */ /* 0x000fe20003f1e000 */
[----:B------:R-:W-:-:S12]  /*8bd0*/  FADD.FTZ R4, R4, -1 ;  /* 0xbf80000004047421 */ /* 0x000fd80000010000 */
[----:B------:R-:W-:-:S07]  /*8be0*/  @!P0 FADD.FTZ R4, R4, -1 ;  /* 0xbf80000004048421 */ /* 0x000fce0000010000 */
.L_x_8620:
[----:B------:R-:W-:Y:S05]  /*8bf0*/  BSYNC.RECONVERGENT B1 ;  /* 0x0000000000017941 */ /* 0x000fea0003800200 */
.L_x_8619:
[----:B------:R-:W-:Y:S01]  /*8c00*/  FFMA.FTZ R3, -R24, R4, R3 ;  /* 0x0000000418037223 */ /* 0x000fe20000010103 */
[----:B------:R-:W-:Y:S06]  /*8c10*/  BRA `(.L_x_8617) ;  /* 0x0000000000687947 */ /* 0x000fec0003800000 */
.L_x_8618:
        /* <DEDUP_REMOVED lines=10> */
.L_x_8624:
        /* <DEDUP_REMOVED lines=13> */
.L_x_8623:
[----:B------:R-:W-:Y:S05]  /*8d90*/  BSYNC.RECONVERGENT B1 ;  /* 0x0000000000017941 */ /* 0x000fea0003800200 */
.L_x_8622:
[----:B------:R-:W-:-:S04]  /*8da0*/  FMUL.FTZ R3, R3, 1.1920928955078125e-07 ;  /* 0x3400000003037820 */ /* 0x000fc80000410000 */
[----:B------:R-:W-:-:S07]  /*8db0*/  FMUL.FTZ R3, R8, R3 ;  /* 0x0000000308037220 */ /* 0x000fce0000410000 */
.L_x_8617:
[----:B------:R-:W-:Y:S05]  /*8dc0*/  BSYNC.RECONVERGENT B0 ;  /* 0x0000000000007941 */ /* 0x000fea0003800200 */
.L_x_8616:
        /* <DEDUP_REMOVED lines=20> */
.L_x_8628:
[----:B------:R-:W0:Y:S02]  /*8f10*/  F2I.S64.TRUNC R4, R4 ;  /* 0x0000000400047311 */ /* 0x000e24000020d900 */
[----:B0-----:R-:W-:-:S05]  /*8f20*/  IMAD.MOV.U32 R3, RZ, RZ, R4 ;  /* 0x000000ffff037224 */ /* 0x001fca00078e0004 */
[----:B------:R0:W-:Y:S01]  /*8f30*/  STG.E.U8 desc[UR36][R8.64], R3 ;  /* 0x0000000308007986 */ /* 0x0001e2000c101124 */
[----:B------:R-:W-:Y:S05]  /*8f40*/  BRA `(.L_x_8630) ;  /* 0x0000000c00287947 */ /* 0x000fea0003800000 */
.L_x_8627:
        /* <DEDUP_REMOVED lines=9> */
.L_x_8632:
[----:B------:R-:W0:Y:S02]  /*8fe0*/  F2I.FTZ.TRUNC.NTZ R3, R4 ;  /* 0x0000000400037305 */ /* 0x000e24000021f100 */
[----:B0-----:R0:W-:Y:S01]  /*8ff0*/  STG.E desc[UR36][R8.64], R3 ;  /* 0x0000000308007986 */ /* 0x0011e2000c101924 */
[----:B------:R-:W-:Y:S05]  /*9000*/  BRA `(.L_x_8630) ;  /* 0x0000000800f87947 */ /* 0x000fea0003800000 */
.L_x_8631:
[----:B------:R-:W0:Y:S02]  /*9010*/  F2I.FTZ.TRUNC.NTZ R3, R4 ;  /* 0x0000000400037305 */ /* 0x000e24000021f100 */
[----:B0-----:R0:W-:Y:S01]  /*9020*/  STG.E.U16 desc[UR36][R8.64], R3 ;  /* 0x0000000308007986 */ /* 0x0011e2000c101524 */
[----:B------:R-:W-:Y:S05]  /*9030*/  BRA `(.L_x_8630) ;  /* 0x0000000800ec7947 */ /* 0x000fea0003800000 */
.L_x_8626:
        /* <DEDUP_REMOVED lines=8> */
.L_x_8634:
[----:B------:R-:W-:-:S05]  /*90c0*/  F2FP.F16.F32.PACK_AB R4, RZ, R4 ;  /* 0x00000004ff04723e */ /* 0x000fca00000000ff */
[----:B------:R0:W-:Y:S01]  /*90d0*/  STG.E.U16 desc[UR36][R8.64], R4 ;  /* 0x0000000408007986 */ /* 0x0001e2000c101524 */
[----:B------:R-:W-:Y:S05]  /*90e0*/  BRA `(.L_x_8630) ;  /* 0x0000000800c07947 */ /* 0x000fea0003800000 */
.L_x_8633:
        /* <DEDUP_REMOVED lines=9> */
.L_x_8636:
[----:B------:R-:W-:-:S04]  /*9180*/  F2FP.F16.F32.PACK_AB R3, RZ, R4 ;  /* 0x00000004ff03723e */ /* 0x000fc800000000ff */
[----:B------:R-:W-:-:S05]  /*9190*/  PRMT R3, R3, 0x5410, RZ ;  /* 0x0000541003037816 */ /* 0x000fca00000000ff */
[----:B------:R0:W-:Y:S01]  /*91a0*/  STG.E desc[UR36][R8.64], R3 ;  /* 0x0000000308007986 */ /* 0x0001e2000c101924 */
[----:B------:R-:W-:Y:S05]  /*91b0*/  BRA `(.L_x_8630) ;  /* 0x00000008008c7947 */ /* 0x000fea0003800000 */
.L_x_8635:
[----:B------:R-:W-:-:S06]  /*91c0*/  FMUL.FTZ R4, R4, 1 ;  /* 0x3f80000004047820 */ /* 0x000fcc0000410000 */
[----:B------:R-:W0:Y:S02]  /*91d0*/  F2F.F64.F32 R4, R4 ;  /* 0x0000000400047310 */ /* 0x000e240000201800 */
[----:B0-----:R0:W-:Y:S01]  /*91e0*/  STG.E.64 desc[UR36][R8.64], R4 ;  /* 0x0000000408007986 */ /* 0x0011e2000c101b24 */
[----:B------:R-:W-:Y:S05]  /*91f0*/  BRA `(.L_x_8630) ;  /* 0x00000008007c7947 */ /* 0x000fea0003800000 */
.L_x_8625:
        /* <DEDUP_REMOVED lines=13> */
.L_x_8640:
        /* <DEDUP_REMOVED lines=16> */
.L_x_8643:
[----:B------:R-:W-:-:S04]  /*93d0*/  SHF.R.U32.HI R4, RZ, 0x18, R4 ;  /* 0x00000018ff047819 */ /* 0x000fc80000011604 */
[----:B------:R-:W-:-:S04]  /*93e0*/  LOP3.LUT R3, R3, 0x80, R4, 0xf8, !PT ;  /* 0x0000008003037812 */ /* 0x000fc800078ef804 */
[----:B------:R-:W-:-:S07]  /*93f0*/  PRMT R0, R3, 0x7610, R0 ;  /* 0x0000761003007816 */ /* 0x000fce0000000000 */
.L_x_8642:
[----:B------:R-:W-:Y:S05]  /*9400*/  BSYNC.RECONVERGENT B0 ;  /* 0x0000000000007941 */ /* 0x000fea0003800200 */
.L_x_8641:
[----:B------:R0:W-:Y:S01]  /*9410*/  STG.E.U8 desc[UR36][R8.64], R0 ;  /* 0x0000000008007986 */ /* 0x0001e2000c101124 */
[----:B------:R-:W-:Y:S05]  /*9420*/  BRA `(.L_x_8630) ;  /* 0x0000000400f07947 */ /* 0x000fea0003800000 */
.L_x_8639:
        /* <DEDUP_REMOVED lines=16> */
.L_x_8646:
[----:B------:R-:W-:-:S04]  /*9530*/  SHF.R.U32.HI R4, RZ, 0x18, R4 ;  /* 0x00000018ff047819 */ /* 0x000fc80000011604 */
[----:B------:R-:W-:-:S04]  /*9540*/  LOP3.LUT R3, R3, 0x80, R4, 0xf8, !PT ;  /* 0x0000008003037812 */ /* 0x000fc800078ef804 */
[----:B------:R-:W-:-:S07]  /*9550*/  PRMT R0, R3, 0x7610, R0 ;  /* 0x0000761003007816 */ /* 0x000fce0000000000 */
.L_x_8645:
[----:B------:R-:W-:Y:S05]  /*9560*/  BSYNC.RECONVERGENT B0 ;  /* 0x0000000000007941 */ /* 0x000fea0003800200 */
.L_x_8644:
[----:B------:R0:W-:Y:S01]  /*9570*/  STG.E.U8 desc[UR36][R8.64], R0 ;  /* 0x0000000008007986 */ /* 0x0001e2000c101124 */
[----:B------:R-:W-:Y:S05]  /*9580*/  BRA `(.L_x_8630) ;  /* 0x0000000400987947 */ /* 0x000fea0003800000 */
.L_x_8638:
        /* <DEDUP_REMOVED lines=21> */
.L_x_8648:
[----:B------:R-:W0:Y:S02]  /*96e0*/  F2I.U64.TRUNC R4, R4 ;  /* 0x0000000400047311 */ /* 0x000e24000020d800 */
[----:B0-----:R0:W-:Y:S01]  /*96f0*/  STG.E.64 desc[UR36][R8.64], R4 ;  /* 0x0000000408007986 */ /* 0x0011e2000c101b24 */
[----:B------:R-:W-:Y:S05]  /*9700*/  BRA `(.L_x_8630) ;  /* 0x0000000400387947 */ /* 0x000fea0003800000 */
.L_x_8647:
[----:B------:R-:W0:Y:S02]  /*9710*/  F2I.FTZ.U32.TRUNC.NTZ R3, R4 ;  /* 0x0000000400037305 */ /* 0x000e24000021f000 */
[----:B0-----:R0:W-:Y:S01]  /*9720*/  STG.E desc[UR36][R8.64], R3 ;  /* 0x0000000308007986 */ /* 0x0011e2000c101924 */
[----:B------:R-:W-:Y:S05]  /*9730*/  BRA `(.L_x_8630) ;  /* 0x00000004002c7947 */ /* 0x000fea0003800000 */
.L_x_8637:
        /* <DEDUP_REMOVED lines=10> */
.L_x_8650:
[----:B------:R-:W-:Y:S01]  /*97e0*/  FMUL.FTZ R4, R4, 1 ;  /* 0x3f80000004047820 */ /* 0x000fe20000410000 */
[----:B------:R-:W-:-:S05]  /*97f0*/  CS2R R6, SRZ ;  /* 0x0000000000067805 */ /* 0x000fca000001ff00 */
[----:B------:R-:W0:Y:S02]  /*9800*/  F2F.F64.F32 R4, R4 ;  /* 0x0000000400047310 */ /* 0x000e240000201800 */
[----:B0-----:R1:W-:Y:S01]  /*9810*/  STG.E.128 desc[UR36][R8.64], R4 ;  /* 0x0000000408007986 */ /* 0x0013e2000c101d24 */
[----:B------:R-:W-:Y:S05]  /*9820*/  BRA `(.L_x_8630) ;  /* 0x0000000000f07947 */ /* 0x000fea0003800000 */
.L_x_8649:
[----:B------:R-:W-:-:S09]  /*9830*/  UISETP.NE.AND UP0, UPT, UR4, 0xf, UPT ;  /* 0x0000000f0400788c */ /* 0x000fd2000bf05270 */
[----:B------:R-:W-:Y:S05]  /*9840*/  BRA.U !UP0, `(.L_x_8651) ;  /* 0x0000000108e07547 */ /* 0x000fea000b800000 */
[----:B------:R-:W-:-:S09]  /*9850*/  UISETP.NE.AND UP0, UPT, UR4, 0x17, UPT ;  /* 0x000000170400788c */ /* 0x000fd2000bf05270 */
[----:B------:R-:W-:Y:S05]  /*9860*/  BRA.U !UP0, `(.L_x_8652) ;  /* 0x00000001088c7547 */ /* 0x000fea000b800000 */
[----:B------:R-:W-:-:S09]  /*9870*/  UISETP.NE.AND UP0, UPT, UR4, 0x18, UPT ;  /* 0x000000180400788c */ /* 0x000fd2000bf05270 */
[----:B------:R-:W-:Y:S05]  /*9880*/  BRA.U !UP0, `(.L_x_8653) ;  /* 0x0000000108447547 */ /* 0x000fea000b800000 */
.L_x_8629:
        /* <DEDUP_REMOVED lines=16> */
.L_x_8654:
[----:B------:R-:W-:Y:S05]  /*9990*/  BRA `(.L_x_8630) ;  /* 0x0000000000947947 */ /* 0x000fea0003800000 */
.L_x_8653:
        /* <DEDUP_REMOVED lines=12> */
.L_x_8656:
[----:B------:R-:W-:Y:S05]  /*9a60*/  BSYNC.RECONVERGENT B0 ;  /* 0x0000000000007941 */ /* 0x000fea0003800200 */
.L_x_8655:
[----:B------:R-:W-:-:S05]  /*9a70*/  LOP3.LUT R3, R0, 0x80, R5, 0xf8, !PT ;  /* 0x0000008000037812 */ /* 0x000fca00078ef805 */
[----:B------:R3:W-:Y:S01]  /*9a80*/  STG.E.U8 desc[UR36][R8.64], R3 ;  /* 0x0000000308007986 */ /* 0x0007e2000c101124 */
[----:B------:R-:W-:Y:S05]  /*9a90*/  BRA `(.L_x_8630) ;  /* 0x0000000000547947 */ /* 0x000fea0003800000 */
.L_x_8652:
        /* <DEDUP_REMOVED lines=11> */
.L_x_8658:
[----:B------:R-:W-:Y:S01]  /*9b50*/  IMAD.MOV.U32 R0, RZ, RZ, 0x7f ;  /* 0x0000007fff007424 */ /* 0x000fe200078e00ff */
[----:B------:R-:W-:-:S04]  /*9b60*/  ISETP.GT.U32.AND P0, PT, R5, 0x7f800000, PT ;  /* 0x7f8000000500780c */ /* 0x000fc80003f04070 */
[----:B------:R-:W-:-:S09]  /*9b70*/  SEL R0, R0, 0x7c, P0 ;  /* 0x0000007c00007807 */ /* 0x000fd20000000000 */
.L_x_8659:
[----:B------:R-:W-:Y:S05]  /*9b80*/  BSYNC.RECONVERGENT B0 ;  /* 0x0000000000007941 */ /* 0x000fea0003800200 */
.L_x_8657:
[----:B------:R-:W-:-:S04]  /*9b90*/  SHF.R.U32.HI R3, RZ, 0x18, R4 ;  /* 0x00000018ff037819 */ /* 0x000fc80000011604 */
[----:B------:R-:W-:-:S05]  /*9ba0*/  LOP3.LUT R3, R0, 0x80, R3, 0xf8, !PT ;  /* 0x0000008000037812 */ /* 0x000fca00078ef803 */
[----:B------:R2:W-:Y:S01]  /*9bb0*/  STG.E.U8 desc[UR36][R8.64], R3 ;  /* 0x0000000308007986 */ /* 0x0005e2000c101124 */
[----:B------:R-:W-:Y:S05]  /*9bc0*/  BRA `(.L_x_8630) ;  /* 0x0000000000087947 */ /* 0x000fea0003800000 */
.L_x_8651:
[----:B------:R-:W-:-:S05]  /*9bd0*/  F2FP.BF16.F32.PACK_AB R4, RZ, R4 ;  /* 0x00000004ff04723e */ /* 0x000fca00000010ff */
[----:B------:R4:W-:Y:S02]  /*9be0*/  STG.E.U16 desc[UR36][R8.64], R4 ;  /* 0x0000000408007986 */ /* 0x0009e4000c101524 */
.L_x_8630:
[----:B------:R-:W-:-:S07]  /*9bf0*/  VIADD R17, R17, 0x80 ;  /* 0x0000008011117836 */ /* 0x000fce0000000000 */
.L_x_8586:
[----:B------:R-:W-:Y:S05]  /*9c00*/  BSYNC.RECONVERGENT B7 ;  /* 0x0000000000077941 */ /* 0x000fea0003800200 */
.L_x_8585:
[----:B------:R-:W5:Y:S02]  /*9c10*/  LDCU UR4, c[0x0][0x380] ;  /* 0x00007000ff0477ac */ /* 0x000f640008000800 */
[----:B-----5:R-:W-:-:S13]  /*9c20*/  ISETP.GE.AND P0, PT, R17, UR4, PT ;  /* 0x0000000411007c0c */ /* 0x020fda000bf06270 */
[----:B------:R-:W-:Y:S05]  /*9c30*/  @P0 EXIT ;  /* 0x000000000000094d */ /* 0x000fea0003800000 */
[----:B------:R-:W5:Y:S01]  /*9c40*/  LDCU UR4, c[0x0][0x388] ;  /* 0x00007100ff0477ac */ /* 0x000f620008000800 */
[----:B01----:R-:W-:Y:S02]  /*9c50*/  HFMA2 R0, -RZ, RZ, 0, 0 ;  /* 0x00000000ff007431 */ /* 0x003fe400000001ff */
[----:B------:R-:W-:Y:S01]  /*9c60*/  IMAD.MOV.U32 R26, RZ, RZ, RZ ;  /* 0x000000ffff1a7224 */ /* 0x000fe200078e00ff */
[----:B-----5:R-:W-:-:S09]  /*9c70*/  UISETP.NE.AND UP0, UPT, UR4, URZ, UPT ;  /* 0x000000ff0400728c */ /* 0x020fd2000bf05270 */
[----:B------:R-:W-:Y:S05]  /*9c80*/  BRA.U !UP0, `(.L_x_8660) ;  /* 0x0000001108ac7547 */ /* 0x000fea000b800000 */
[----:B------:R-:W0:Y:S01]  /*9c90*/  LDCU.64 UR4, c[0x0][0x390] ;  /* 0x00007200ff0477ac */ /* 0x000e220008000a00 */
[----:B---3--:R-:W-:Y:S01]  /*9ca0*/  MOV R5, R17 ;  /* 0x0000001100057202 */ /* 0x008fe20000000f00 */
[----:B----4-:R-:W-:Y:S01]  /*9cb0*/  IMAD.MOV.U32 R4, RZ, RZ, RZ ;  /* 0x000000ffff047224 */ /* 0x010fe200078e00ff */
        /* <DEDUP_REMOVED lines=17> */
[----:B--2---:R-:W-:-:S05]  /*9dd0*/  IADD3 R3, PT, PT, -R7, RZ, RZ ;  /* 0x000000ff07037210 */ /* 0x004fca0007ffe1ff */
[----:B------:R-:W-:-:S04]  /*9de0*/  IMAD R5, R3, UR6, R5 ;  /* 0x0000000603057c24 */ /* 0x000fc8000f8e0205 */
        /* <DEDUP_REMOVED lines=277> */
.L_x_8660:
[----:B------:R-:W3:Y:S01]  /*af40*/  LDCU.128 UR8, c[0x0][0x580] ;  /* 0x0000b000ff0877ac */ /* 0x000ee20008000c00 */
[----:B------:R-:W-:Y:S01]  /*af50*/  BSSY.RECONVERGENT B6, `(.L_x_8661) ;  /* 0x00000e8000067945 */ /* 0x000fe20003800200 */
[----:B------:R-:W-:-:S04]  /*af60*/  UPRMT UR4, UR42, 0x9910, URZ ;  /* 0x000099102a047896 */ /* 0x000fc800080000ff */
[----:B------:R-:W-:Y:S01]  /*af70*/  UISETP.GT.AND UP0, UPT, UR4, 0x9, UPT ;  /* 0x000000090400788c */ /* 0x000fe2000bf04270 */
[----:B---34-:R-:W-:Y:S02]  /*af80*/  IADD3 R4, P1, PT, R0, UR10, RZ ;  /* 0x0000000a00047c10 */ /* 0x018fe4000ff3e0ff */
        /* <DEDUP_REMOVED lines=13> */
[----:B---3--:R-:W3:Y:S01]  /*b060*/  I2F.S16 R0, R0 ;  /* 0x0000000000007306 */ /* 0x008ee20000101400 */
[----:B------:R-:W-:Y:S05]  /*b070*/  BRA `(.L_x_8667) ;  /* 0x0000000c00547947 */ /* 0x000fea0003800000 */
.L_x_8665:
[----:B------:R-:W3:Y:S02]  /*b080*/  LDG.E.U8 R0, desc[UR36][R4.64] ;  /* 0x0000002404007981 */ /* 0x000ee4000c1e1100 */
[----:B---3--:R-:W-:Y:S01]  /*b090*/  I2FP.F32.U32 R0, R0 ;  /* 0x0000000000007245 */ /* 0x008fe20000201000 */
[----:B------:R-:W-:Y:S06]  /*b0a0*/  BRA `(.L_x_8667) ;  /* 0x0000000c00487947 */ /* 0x000fec0003800000 */
.L_x_8664:
[----:B------:R-:W-:-:S09]  /*b0b0*/  UISETP.NE.AND UP0, UPT, UR4, 0x2, UPT ;  /* 0x000000020400788c */ /* 0x000fd2000bf05270 */
[----:B------:R-:W-:Y:S05]  /*b0c0*/  BRA.U !UP0, `(.L_x_8668) ;  /* 0x0000000108287547 */ /* 0x000fea000b800000 */
[----:B------:R-:W-:-:S09]  /*b0d0*/  UISETP.NE.AND UP0, UPT, UR4, 0x3, UPT ;  /* 0x000000030400788c */ /* 0x000fd2000bf05270 */
[----:B------:R-:W-:Y:S05]  /*b0e0*/  BRA.U !UP0, `(.L_x_8669) ;  /* 0x0000000108147547 */ /* 0x000fea000b800000 */
[----:B------:R-:W-:-:S09]  /*b0f0*/  UISETP.NE.AND UP0, UPT, UR4, 0x4, UPT ;  /* 0x000000040400788c */ /* 0x000fd2000bf05270 */
[----:B------:R-:W-:Y:S05]  /*b100*/  BRA.U UP0, `(.L_x_8666) ;  /* 0x0000000900d47547 */ /* 0x000fea000b800000 */
[----:B------:R-:W3:Y:S02]  /*b110*/  LDG.E.64 R4, desc[UR36][R4.64] ;  /* 0x0000002404047981 */ /* 0x000ee4000c1e1b00 */
[----:B---3--:R4:W0:Y:S02]  /*b120*/  I2F.S64 R0, R4 ;  /* 0x0000000400007312 */ /* 0x0088240000301400 */
[----:B0---4-:R-:W-:Y:S05]  /*b130*/  BRA `(.L_x_8667) ;  /* 0x0000000c00247947 */ /* 0x011fea0003800000 */
.L_x_8669:
[----:B------:R-:W3:Y:S02]  /*b140*/  LDG.E R0, desc[UR36][R4.64] ;  /* 0x0000002404007981 */ /* 0x000ee4000c1e1900 */
[----:B---3--:R-:W-:Y:S01]  /*b150*/  I2FP.F32.S32 R0, R0 ;  /* 0x0000000000007245 */ /* 0x008fe20000201400 */
[----:B------:R-:W-:Y:S06]  /*b160*/  BRA `(.L_x_8667) ;  /* 0x0000000c00187947 */ /* 0x000fec0003800000 */
.L_x_8668:
[----:B------:R-:W3:Y:S02]  /*b170*/  LDG.E.U16 R0, desc[UR36][R4.64] ;  /* 0x0000002404007981 */ /* 0x000ee4000c1e1500 */
[----:B---3--:R-:W4:Y:S01]  /*b180*/  I2F.S16 R0, R0 ;  /* 0x0000000000007306 */ /* 0x008f220000101400 */
[----:B------:R-:W-:Y:S05]  /*b190*/  BRA `(.L_x_8667) ;  /* 0x0000000c000c7947 */ /* 0x000fea0003800000 */
.L_x_8663:
        /* <DEDUP_REMOVED lines=8> */
.L_x_8671:
[----:B------:R-:W3:Y:S02]  /*b220*/  LDG.E.U16 R0, desc[UR36][R4.64] ;  /* 0x0000002404007981 */ /* 0x000ee4000c1e1500 */
[----:B---3--:R-:W-:Y:S01]  /*b230*/  HADD2.F32 R0, -RZ, R0.H0_H0 ;  /* 0x20000000ff007230 */ /* 0x008fe20000004100 */
[----:B------:R-:W-:Y:S06]  /*b240*/  BRA `(.L_x_8667) ;  /* 0x0000000800e07947 */ /* 0x000fec0003800000 */
.L_x_8670:
        /* <DEDUP_REMOVED lines=8> */
.L_x_8673:
[----:B------:R-:W3:Y:S02]  /*b2d0*/  LDG.E.U16 R0, desc[UR36][R4.64] ;  /* 0x0000002404007981 */ /* 0x000ee4000c1e1500 */
[----:B---3--:R-:W-:Y:S01]  /*b2e0*/  HADD2.F32 R0, -RZ, R0.H0_H0 ;  /* 0x20000000ff007230 */ /* 0x008fe20000004100 */
[----:B------:R-:W-:Y:S06]  /*b2f0*/  BRA `(.L_x_8667) ;  /* 0x0000000800b47947 */ /* 0x000fec0003800000 */
.L_x_8672:
        /* <DEDUP_REMOVED lines=11> */
.L_x_8662:
        /* <DEDUP_REMOVED lines=12> */
.L_x_8676:
        /* <DEDUP_REMOVED lines=11> */
.L_x_8675:
        /* <DEDUP_REMOVED lines=9> */
[C---:B--2---:R-:W-:Y:S02]  /*b5b0*/  LOP3.LUT R3, R0.reuse, 0x7f000000, RZ, 0xc0, !PT ;  /* 0x7f00000000037812 */ /* 0x044fe400078ec0ff */
[----:B------:R-:W-:Y:S02]  /*b5c0*/  LOP3.LUT P0, RZ, R0, 0x7f000000, RZ, 0xc0, !PT ;  /* 0x7f00000000ff7812 */ /* 0x000fe4000780c0ff */
[----:B------:R-:W0:Y:S02]  /*b5d0*/  FLO.U32 R6, R3 ;  /* 0x0000000300067300 */ /* 0x000e2400000e0000 */
[----:B0-----:R-:W-:-:S04]  /*b5e0*/  IADD3 R6, PT, PT, -R6, RZ, RZ ;  /* 0x000000ff06067210 */ /* 0x001fc80007ffe1ff */
[----:B------:R-:W-:-:S05]  /*b5f0*/  VIADDMNMX.U32 R6, R6, R7, 0x4, !PT ;  /* 0x0000000406067446 */ /* 0x000fca0007800007 */
[----:B------:R-:W-:-:S05]  /*b600*/  VIADD R6, R6, 0xfffffffc ;  /* 0xfffffffc06067836 */ /* 0x000fca0000000000 */
[C---:B------:R-:W-:Y:S02]  /*b610*/  SHF.L.U32 R7, R3.reuse, R6, RZ ;  /* 0x0000000603077219 */ /* 0x040fe400000006ff */
[----:B------:R-:W-:Y:S01]  /*b620*/  SHF.L.U32 R8, R6, 0x17, RZ ;  /* 0x0000001706087819 */ /* 0x000fe200000006ff */
        /* <DEDUP_REMOVED lines=8> */
.L_x_8678:
[----:B------:R-:W3:Y:S02]  /*b6b0*/  LDG.E.U8 R4, desc[UR36][R4.64] ;  /* 0x0000002404047981 */ /* 0x000ee4000c1e1100 */
[C---:B---3--:R-:W-:Y:S01]  /*b6c0*/  IMAD.SHL.U32 R0, R4.reuse, 0x2000000, RZ ;  /* 0x0200000004007824 */ /* 0x048fe200078e00ff */
[----:B------:R-:W-:-:S04]  /*b6d0*/  SHF.L.U32 R6, R4, 0x8, RZ ;  /* 0x0000000804067819 */ /* 0x000fc800000006ff */
[----:B------:R-:W-:-:S13]  /*b6e0*/  ISETP.GE.U32.AND P0, PT, R0, 0x8000000, PT ;  /* 0x080000000000780c */ /* 0x000fda0003f06070 */
[----:B--2---:R-:W-:Y:S02]  /*b6f0*/  @!P0 LOP3.LUT R3, R6, 0x7f00, RZ, 0xc0, !PT ;  /* 0x00007f0006038812 */ /* 0x004fe400078ec0ff */
        /* <DEDUP_REMOVED lines=8> */
.L_x_8677:
[----:B------:R-:W3:Y:S02]  /*b780*/  LDG.E.U16 R0, desc[UR36][R4.64] ;  /* 0x0000002404007981 */ /* 0x000ee4000c1e1500 */
[----:B---3--:R-:W-:Y:S01]  /*b790*/  SHF.L.U32 R0, R0, 0x10, RZ ;  /* 0x0000001000007819 */ /* 0x008fe200000006ff */
[----:B------:R-:W-:Y:S06]  /*b7a0*/  BRA `(.L_x_8667) ;  /* 0x0000000400887947 */ /* 0x000fec0003800000 */
.L_x_8674:
        /* <DEDUP_REMOVED lines=11> */
.L_x_8681:
        /* <DEDUP_REMOVED lines=9> */
[----:B--2---:R-:W-:Y:S02]  /*b8f0*/  LOP3.LUT P0, R3, R0, 0xf, RZ, 0xc0, !PT ;  /* 0x0000000f00037812 */ /* 0x004fe4000780c0ff */
        /* <DEDUP_REMOVED lines=10> */
.L_x_8683:
[----:B------:R-:W-:Y:S05]  /*b9a0*/  BSYNC.RECONVERGENT B0 ;  /* 0x0000000000007941 */ /* 0x000fea0003800200 */
.L_x_8682:
[----:B------:R-:W-:Y:S01]  /*b9b0*/  IMAD.SHL.U32 R0, R0, 0x100000, RZ ;  /* 0x0010000000007824 */ /* 0x000fe200078e00ff */
[----:B------:R-:W-:-:S04]  /*b9c0*/  LEA R3, R3, 0x3b800000, 0x17 ;  /* 0x3b80000003037811 */ /* 0x000fc800078eb8ff */
[----:B------:R-:W-:Y:S01]  /*b9d0*/  LOP3.LUT R0, R3, R0, R7, 0xfe, !PT ;  /* 0x0000000003007212 */ /* 0x000fe200078efe07 */
[----:B------:R-:W-:Y:S06]  /*b9e0*/  BRA `(.L_x_8667) ;  /* 0x0000000000f87947 */ /* 0x000fec0003800000 */
.L_x_8680:
[----:B------:R-:W3:Y:S01]  /*b9f0*/  LDG.E.U8 R4, desc[UR36][R4.64] ;  /* 0x0000002404047981 */ /* 0x000ee2000c1e1100 */
[----:B------:R-:W-:Y:S01]  /*ba00*/  HFMA2 R0, -RZ, RZ, 0, 0 ;  /* 0x00000000ff007431 */ /* 0x000fe200000001ff */
[----:B---3--:R-:W-:-:S13]  /*ba10*/  ISETP.NE.AND P0, PT, R4, RZ, PT ;  /* 0x000000ff0400720c */ /* 0x008fda0003f05270 */
[----:B------:R-:W-:Y:S05]  /*ba20*/  @!P0 BRA `(.L_x_8667) ;  /* 0x0000000000e88947 */ /* 0x000fea0003800000 */
[----:B------:R-:W-:-:S13]  /*ba30*/  ISETP.NE.AND P0, PT, R4, 0x80, PT ;  /* 0x000000800400780c */ /* 0x000fda0003f05270 */
[----:B------:R-:W-:Y:S01]  /*ba40*/  @!P0 IMAD.MOV.U32 R0, RZ, RZ, 0x7f800001 ;  /* 0x7f800001ff008424 */ /* 0x000fe200078e00ff */
[----:B------:R-:W-:Y:S06]  /*ba50*/  @!P0 BRA `(.L_x_8667) ;  /* 0x0000000000dc8947 */ /* 0x000fec0003800000 */
[--C-:B------:R-:W-:Y:S01]  /*ba60*/  SHF.R.U32.HI R0, RZ, 0x2, R4.reuse ;  /* 0x00000002ff007819 */ /* 0x100fe20000011604 */
[----:B------:R-:W-:Y:S03]  /*ba70*/  BSSY.RECONVERGENT B0, `(.L_x_8684) ;  /* 0x000000c000007945 */ /* 0x000fe60003800200 */
[----:B--2---:R-:W-:Y:S02]  /*ba80*/  LOP3.LUT P0, R3, R0, 0x1f, RZ, 0xc0, !PT ;  /* 0x0000001f00037812 */ /* 0x004fe4000780c0ff */
        /* <DEDUP_REMOVED lines=10> */
.L_x_8685:
[----:B------:R-:W-:Y:S05]  /*bb30*/  BSYNC.RECONVERGENT B0 ;  /* 0x0000000000007941 */ /* 0x000fea0003800200 */
.L_x_8684:
[----:B------:R-:W-:Y:S02]  /*bb40*/  SHF.L.U32 R0, R0, 0x15, RZ ;  /* 0x0000001500007819 */ /* 0x000fe400000006ff */
[----:B------:R-:W-:-:S04]  /*bb50*/  LEA R3, R3, 0x37800000, 0x17 ;  /* 0x3780000003037811 */ /* 0x000fc800078eb8ff */
[----:B------:R-:W-:Y:S01]  /*bb60*/  LOP3.LUT R0, R3, R0, R7, 0xfe, !PT ;  /* 0x0000000003007212 */ /* 0x000fe200078efe07 */
[----:B------:R-:W-:Y:S06]  /*bb70*/  BRA `(.L_x_8667) ;  /* 0x0000000000947947 */ /* 0x000fec0003800000 */
.L_x_8679:
        /* <DEDUP_REMOVED lines=8> */
[----:B---3--:R-:W-:-:S13]  /*bc00*/  ISETP.NE.AND P0, PT, R4, RZ, PT ;  /* 0x000000ff0400720c */ /* 0x008fda0003f05270 */
[----:B------:R-:W-:Y:S05]  /*bc10*/  @!P0 BRA `(.L_x_8667) ;  /* 0x00000000006c8947 */ /* 0x000fea0003800000 */
[----:B------:R-:W-:-:S13]  /*bc20*/  ISETP.NE.AND P0, PT, R4, 0xff, PT ;  /* 0x000000ff0400780c */ /* 0x000fda0003f05270 */
[----:B------:R-:W-:Y:S01]  /*bc30*/  @!P0 MOV R0, 0x7f800001 ;  /* 0x7f80000100008802 */ /* 0x000fe20000000f00 */
[----:B------:R-:W-:Y:S01]  /*bc40*/  @P0 IMAD.SHL.U32 R0, R4, 0x800000, RZ ;  /* 0x0080000004000824 */ /* 0x000fe200078e00ff */
[----:B------:R-:W-:Y:S06]  /*bc50*/  BRA `(.L_x_8667) ;  /* 0x00000000005c7947 */ /* 0x000fec0003800000 */
.L_x_8666:
[----:B------:R-:W-:Y:S01]  /*bc60*/  MOV R14, 0x0 ;  /* 0x00000000000e7802 */ /* 0x000fe20000000f00 */
[----:B------:R-:W0:Y:S01]  /*bc70*/  LDCU.64 UR4, c[0x4][0x178] ;  /* 0x01002f00ff0477ac */ /* 0x000e220008000a00 */
[----:B--2---:R-:W-:Y:S02]  /*bc80*/  HFMA2 R8, -RZ, RZ, 0, 4.64916229248046875e-06 ;  /* 0x0000004eff087431 */ /* 0x004fe400000001ff */
[----:B------:R-:W-:Y:S01]  /*bc90*/  IMAD.MOV.U32 R12, RZ, RZ, 0x1 ;  /* 0x00000001ff0c7424 */ /* 0x000fe200078e00ff */
[----:B------:R-:W-:Y:S01]  /*bca0*/  MOV R13, RZ ;  /* 0x000000ff000d7202 */ /* 0x000fe20000000f00 */
[----:B------:R-:W1:Y:S01]  /*bcb0*/  LDCU.64 UR6, c[0x4][0x180] ;  /* 0x01003000ff0677ac */ /* 0x000e620008000a00 */
[----:B------:R-:W2:Y:S01]  /*bcc0*/  LDC.64 R14, c[0x4][R14] ;  /* 0x010000000e0e7b82 */ /* 0x000ea20000000a00 */
[----:B------:R-:W3:Y:S01]  /*bcd0*/  LDCU.64 UR8, c[0x4][0x68] ;  /* 0x01000d00ff0877ac */ /* 0x000ee20008000a00 */
[----:B0-----:R-:W-:Y:S01]  /*bce0*/  MOV R4, UR4 ;  /* 0x0000000400047c02 */ /* 0x001fe20008000f00 */
[----:B------:R-:W-:Y:S01]  /*bcf0*/  IMAD.U32 R5, RZ, RZ, UR5 ;  /* 0x00000005ff057e24 */ /* 0x000fe2000f8e00ff */
[----:B-1----:R-:W-:Y:S01]  /*bd00*/  MOV R6, UR6 ;  /* 0x0000000600067c02 */ /* 0x002fe20008000f00 */
[----:B------:R-:W-:Y:S01]  /*bd10*/  IMAD.U32 R7, RZ, RZ, UR7 ;  /* 0x00000007ff077e24 */ /* 0x000fe2000f8e00ff */
[----:B---3--:R-:W-:Y:S01]  /*bd20*/  MOV R10, UR8 ;  /* 0x00000008000a7c02 */ /* 0x008fe20008000f00 */
[----:B------:R-:W-:-:S07]  /*bd30*/  IMAD.U32 R11, RZ, RZ, UR9 ;  /* 0x00000009ff0b7e24 */ /* 0x000fce000f8e00ff */
[----:B------:R-:W-:-:S07]  /*bd40*/  LEPC R20, `(.L_x_8688) ;  /* 0x000000001014794e */ /* 0x000fce0000000000 */
[----:B--2---:R-:W-:Y:S05]  /*bd50*/  CALL.ABS.NOINC R14 ;  /* 0x000000000e007343 */ /* 0x004fea0003c00000 */
.L_x_8688:
[----:B------:R-:W-:Y:S01]  /*bd60*/  IMAD.MOV.U32 R0, RZ, RZ, RZ ;  /* 0x000000ffff007224 */ /* 0x000fe200078e00ff */
[----:B------:R-:W-:Y:S06]  /*bd70*/  BRA `(.L_x_8667) ;  /* 0x0000000000147947 */ /* 0x000fec0003800000 */
.L_x_8687:
[----:B------:R-:W3:Y:S02]  /*bd80*/  LDG.E.64 R4, desc[UR36][R4.64] ;  /* 0x0000002404047981 */ /* 0x000ee4000c1e1b00 */
[----:B---3--:R0:W1:Y:S02]  /*bd90*/  I2F.U64 R0, R4 ;  /* 0x0000000400007312 */ /* 0x0080640000301000 */
[----:B01----:R-:W-:Y:S05]  /*bda0*/  BRA `(.L_x_8667) ;  /* 0x0000000000087947 */ /* 0x003fea0003800000 */
.L_x_8686:
[----:B------:R-:W3:Y:S02]  /*bdb0*/  LDG.E R0, desc[UR36][R4.64] ;  /* 0x0000002404007981 */ /* 0x000ee4000c1e1900 */
[----:B---3--:R-:W-:-:S07]  /*bdc0*/  I2FP.F32.U32 R0, R0 ;  /* 0x0000000000007245 */ /* 0x008fce0000201000 */
.L_x_8667:
[----:B------:R-:W-:Y:S05]  /*bdd0*/  BSYNC.RECONVERGENT B6 ;  /* 0x0000000000067941 */ /* 0x000fea0003800200 */
.L_x_8661:
[----:B------:R-:W0:Y:S01]  /*bde0*/  LDC R6, c[0x0][0x594] ;  /* 0x00016500ff067b82 */ /* 0x000e220000000800 */
[----:B------:R-:W-:Y:S01]  /*bdf0*/  BSSY.RECONVERGENT B0, `(.L_x_8689) ;  /* 0x0000037000007945 */ /* 0x000fe20003800200 */
[C---:B--2345:R-:W-:Y:S01]  /*be00*/  FADD.FTZ R3, |R0|.reuse, -RZ ;  /* 0x800000ff00037221 */ /* 0x07cfe20000010200 */
[----:B0-----:R-:W-:-:S13]  /*be10*/  FSETP.GEU.FTZ.AND P0, PT, |R0|, |R6|, PT ;  /* 0x400000060000720b */ /* 0x001fda0003f1e200 */
[----:B------:R-:W-:Y:S05]  /*be20*/  @!P0 BRA `(.L_x_8690) ;  /* 0x0000000000cc8947 */ /* 0x000fea0003800000 */
[----:B------:R-:W-:-:S13]  /*be30*/  FSETP.GTU.FTZ.AND P0, PT, R3, R23, PT ;  /* 0x000000170300720b */ /* 0x000fda0003f1c000 */
[----:B------:R-:W-:Y:S05]  /*be40*/  @P0 BRA `(.L_x_8691) ;  /* 0x00000000005c0947 */ /* 0x000fea0003800000 */
[----:B------:R-:W0:Y:S01]  /*be50*/  MUFU.RCP R2, R24 ;  /* 0x0000001800027308 */ /* 0x000e220000001000 */
[----:B------:R-:W-:Y:S01]  /*be60*/  BSSY.RECONVERGENT B1, `(.L_x_8692) ;  /* 0x0000013000017945 */ /* 0x000fe20003800200 */
[----:B0-----:R-:W-:-:S06]  /*be70*/  FMUL.FTZ R2, R3, R2 ;  /* 0x0000000203027220 */ /* 0x001fcc0000410000 */
[----:B------:R-:W1:Y:S02]  /*be80*/  FRND.TRUNC R2, R2 ;  /* 0x0000000200027307 */ /* 0x000e64000020d000 */
[----:B-1----:R-:W-:-:S05]  /*be90*/  FFMA R5, R22, R2, R3 ;  /* 0x0000000216057223 */ /* 0x002fca0000000003 */
        /* <DEDUP_REMOVED lines=12> */
.L_x_8694:
[----:B------:R-:W-:Y:S01]  /*bf60*/  FSETP.GEU.FTZ.AND P0, PT, R5, -R24, PT ;  /* 0x800000180500720b */ /* 0x000fe20003f1e000 */
[----:B------:R-:W-:-:S12]  /*bf70*/  FADD.FTZ R2, R2, -1 ;  /* 0xbf80000002027421 */ /* 0x000fd80000010000 */
[----:B------:R-:W-:-:S07]  /*bf80*/  @!P0 FADD.FTZ R2, R2, -1 ;  /* 0xbf80000002028421 */ /* 0x000fce0000010000 */
.L_x_8693:
[----:B------:R-:W-:Y:S05]  /*bf90*/  BSYNC.RECONVERGENT B1 ;  /* 0x0000000000017941 */ /* 0x000fea0003800200 */
.L_x_8692:
[----:B------:R-:W-:Y:S01]  /*bfa0*/  FFMA.FTZ R3, -R24, R2, R3 ;  /* 0x0000000218037223 */ /* 0x000fe20000010103 */
[----:B------:R-:W-:Y:S06]  /*bfb0*/  BRA `(.L_x_8690) ;  /* 0x0000000000687947 */ /* 0x000fec0003800000 */
.L_x_8691:
[C---:B-1----:R-:W-:Y:S01]  /*bfc0*/  IADD3 R4, PT, PT, R3.reuse, 0xb800000, -R19 ;  /* 0x0b80000003047810 */ /* 0x042fe20007ffe813 */
        /* <DEDUP_REMOVED lines=9> */
.L_x_8697:
        /* <DEDUP_REMOVED lines=13> */
.L_x_8696:
[----:B------:R-:W-:Y:S05]  /*c130*/  BSYNC.RECONVERGENT B1 ;  /* 0x0000000000017941 */ /* 0x000fea0003800200 */
.L_x_8695:
[----:B------:R-:W-:-:S04]  /*c140*/  FMUL.FTZ R2, R3, 1.1920928955078125e-07 ;  /* 0x3400000003027820 */ /* 0x000fc80000410000 */
[----:B------:R-:W-:-:S07]  /*c150*/  FMUL.FTZ R3, R19, R2 ;  /* 0x0000000213037220 */ /* 0x000fce0000410000 */
.L_x_8690:
[----:B------:R-:W-:Y:S05]  /*c160*/  BSYNC.RECONVERGENT B0 ;  /* 0x0000000000007941 */ /* 0x000fea0003800200 */
.L_x_8689:
        /* <DEDUP_REMOVED lines=15> */
[----:B0-----:R-:W-:Y:S01]  /*c260*/  STG.E.U8 desc[UR36][R26.64], R3 ;  /* 0x000000031a007986 */ /* 0x001fe2000c101124 */
[----:B------:R-:W-:Y:S05]  /*c270*/  EXIT ;  /* 0x000000000000794d */ /* 0x000fea0003800000 */
.L_x_8701:
[----:B------:R-:W1:Y:S02]  /*c280*/  F2I.S64.TRUNC R2, R2 ;  /* 0x0000000200027311 */ /* 0x000e64000020d900 */
[----:B-1----:R-:W-:-:S05]  /*c290*/  MOV R5, R2 ;  /* 0x0000000200057202 */ /* 0x002fca0000000f00 */
[----:B------:R-:W-:Y:S01]  /*c2a0*/  STG.E.U8 desc[UR36][R26.64], R5 ;  /* 0x000000051a007986 */ /* 0x000fe2000c101124 */
[----:B------:R-:W-:Y:S05]  /*c2b0*/  EXIT ;  /* 0x000000000000794d */ /* 0x000fea0003800000 */
.L_x_8700:
[----:B------:R-:W-:-:S09]  /*c2c0*/  UISETP.NE.AND UP0, UPT, UR4, 0x2, UPT ;  /* 0x000000020400788c */ /* 0x000fd2000bf05270 */
[----:B------:R-:W-:Y:S05]  /*c2d0*/  BRA.U !UP0, `(.L_x_8703) ;  /* 0x0000000108287547 */ /* 0x000fea000b800000 */
[----:B------:R-:W-:-:S09]  /*c2e0*/  UISETP.NE.AND UP0, UPT, UR4, 0x3, UPT ;  /* 0x000000030400788c */ /* 0x000fd2000bf05270 */
[----:B------:R-:W-:Y:S05]  /*c2f0*/  BRA.U !UP0, `(.L_x_8704) ;  /* 0x0000000108147547 */ /* 0x000fea000b800000 */
[----:B------:R-:W-:-:S09]  /*c300*/  UISETP.NE.AND UP0, UPT, UR4, 0x4, UPT ;  /* 0x000000040400788c */ /* 0x000fd2000bf05270 */
[----:B------:R-:W-:Y:S05]  /*c310*/  BRA.U UP0, `(.L_x_8702) ;  /* 0x0000000900387547 */ /* 0x000fea000b800000 */
[----:B------:R-:W0:Y:S02]  /*c320*/  F2I.S64.TRUNC R2, R2 ;  /* 0x0000000200027311 */ /* 0x000e24000020d900 */
[----:B0-----:R-:W-:Y:S01]  /*c330*/  STG.E.64 desc[UR36][R26.64], R2 ;  /* 0x000000021a007986 */ /* 0x001fe2000c101b24 */
[----:B------:R-:W-:Y:S05]  /*c340*/  EXIT ;  /* 0x000000000000794d */ /* 0x000fea0003800000 */
.L_x_8704:
[----:B------:R-:W0:Y:S02]  /*c350*/  F2I.FTZ.TRUNC.NTZ R3, R2 ;  /* 0x0000000200037305 */ /* 0x000e24000021f100 */
[----:B0-----:R-:W-:Y:S01]  /*c360*/  STG.E desc[UR36][R26.64], R3 ;  /* 0x000000031a007986 */ /* 0x001fe2000c101924 */
[----:B------:R-:W-:Y:S05]  /*c370*/  EXIT ;  /* 0x000000000000794d */ /* 0x000fea0003800000 */
.L_x_8703:
[----:B------:R-:W0:Y:S02]  /*c380*/  F2I.FTZ.TRUNC.NTZ R3, R2 ;  /* 0x0000000200037305 */ /* 0x000e24000021f100 */
[----:B0-----:R-:W-:Y:S01]  /*c390*/  STG.E.U16 desc[UR36][R26.64], R3 ;  /* 0x000000031a007986 */ /* 0x001fe2000c101524 */
[----:B------:R-:W-:Y:S05]  /*c3a0*/  EXIT ;  /* 0x000000000000794d */ /* 0x000fea0003800000 */
.L_x_8699:
        /* <DEDUP_REMOVED lines=8> */
.L_x_8706:
[----:B------:R-:W-:-:S05]  /*c430*/  F2FP.F16.F32.PACK_AB R2, RZ, R2 ;  /* 0x00000002ff02723e */ /* 0x000fca00000000ff */
[----:B------:R-:W-:Y:S01]  /*c440*/  STG.E.U16 desc[UR36][R26.64], R2 ;  /* 0x000000021a007986 */ /* 0x000fe2000c101524 */
[----:B------:R-:W-:Y:S05]  /*c450*/  EXIT ;  /* 0x000000000000794d */ /* 0x000fea0003800000 */
.L_x_8705:
        /* <DEDUP_REMOVED lines=9> */
.L_x_8708:
[----:B------:R-:W-:-:S04]  /*c4f0*/  F2FP.F16.F32.PACK_AB R3, RZ, R2 ;  /* 0x00000002ff03723e */ /* 0x000fc800000000ff */
[----:B------:R-:W-:-:S05]  /*c500*/  PRMT R3, R3, 0x5410, RZ ;  /* 0x0000541003037816 */ /* 0x000fca00000000ff */
[----:B------:R-:W-:Y:S01]  /*c510*/  STG.E desc[UR36][R26.64], R3 ;  /* 0x000000031a007986 */ /* 0x000fe2000c101924 */
[----:B------:R-:W-:Y:S05]  /*c520*/  EXIT ;  /* 0x000000000000794d */ /* 0x000fea0003800000 */
.L_x_8707:
[----:B------:R-:W-:-:S06]  /*c530*/  FMUL.FTZ R2, R2, 1 ;  /* 0x3f80000002027820 */ /* 0x000fcc0000410000 */
[----:B------:R-:W0:Y:S02]  /*c540*/  F2F.F64.F32 R2, R2 ;  /* 0x0000000200027310 */ /* 0x000e240000201800 */
[----:B0-----:R-:W-:Y:S01]  /*c550*/  STG.E.64 desc[UR36][R26.64], R2 ;  /* 0x000000021a007986 */ /* 0x001fe2000c101b24 */
[----:B------:R-:W-:Y:S05]  /*c560*/  EXIT ;  /* 0x000000000000794d */ /* 0x000fea0003800000 */
.L_x_8698:
        /* <DEDUP_REMOVED lines=11> */
[----:B0-----:R-:W-:Y:S01]  /*c620*/  STG.E.U16 desc[UR36][R26.64], R3 ;  /* 0x000000031a007986 */ /* 0x001fe2000c101524 */
[----:B------:R-:W-:Y:S05]  /*c630*/  EXIT ;  /* 0x000000000000794d */ /* 0x000fea0003800000 */
.L_x_8712:
[----:B-1----:R-:W-:Y:S01]  /*c640*/  LOP3.LUT R4, R2, 0x7fffffff, RZ, 0xc0, !PT ;  /* 0x7fffffff02047812 */ /* 0x002fe200078ec0ff */
        /* <DEDUP_REMOVED lines=15> */
.L_x_8715:
[----:B------:R-:W-:-:S04]  /*c740*/  SHF.R.U32.HI R2, RZ, 0x18, R2 ;  /* 0x00000018ff027819 */ /* 0x000fc80000011602 */
[----:B------:R-:W-:-:S04]  /*c750*/  LOP3.LUT R2, R3, 0x80, R2, 0xf8, !PT ;  /* 0x0000008003027812 */ /* 0x000fc800078ef802 */
[----:B------:R-:W-:-:S07]  /*c760*/  PRMT R13, R2, 0x7610, R13 ;  /* 0x00007610020d7816 */ /* 0x000fce000000000d */
.L_x_8714:
[----:B------:R-:W-:Y:S05]  /*c770*/  BSYNC.RECONVERGENT B0 ;  /* 0x0000000000007941 */ /* 0x000fea0003800200 */
.L_x_8713:
[----:B------:R-:W-:Y:S01]  /*c780*/  STG.E.U8 desc[UR36][R26.64], R13 ;  /* 0x0000000d1a007986 */ /* 0x000fe2000c101124 */
[----:B------:R-:W-:Y:S05]  /*c790*/  EXIT ;  /* 0x000000000000794d */ /* 0x000fea0003800000 */
.L_x_8711:
[----:B-1----:R-:W-:Y:S01]  /*c7a0*/  LOP3.LUT R4, R2, 0x7fffffff, RZ, 0xc0, !PT ;  /* 0x7fffffff02047812 */ /* 0x002fe200078ec0ff */
        /* <DEDUP_REMOVED lines=15> */
.L_x_8718:
[----:B------:R-:W-:-:S04]  /*c8a0*/  SHF.R.U32.HI R2, RZ, 0x18, R2 ;  /* 0x00000018ff027819 */ /* 0x000fc80000011602 */
[----:B------:R-:W-:-:S04]  /*c8b0*/  LOP3.LUT R3, R3, 0x80, R2, 0xf8, !PT ;  /* 0x0000008003037812 */ /* 0x000fc800078ef802 */
[----:B------:R-:W-:-:S07]  /*c8c0*/  PRMT R13, R3, 0x7610, R13 ;  /* 0x00007610030d7816 */ /* 0x000fce000000000d */
.L_x_8717:
[----:B------:R-:W-:Y:S05]  /*c8d0*/  BSYNC.RECONVERGENT B0 ;  /* 0x0000000000007941 */ /* 0x000fea0003800200 */
.L_x_8716:
[----:B------:R-:W-:Y:S01]  /*c8e0*/  STG.E.U8 desc[UR36][R26.64], R13 ;  /* 0x0000000d1a007986 */ /* 0x000fe2000c101124 */
[----:B------:R-:W-:Y:S05]  /*c8f0*/  EXIT ;  /* 0x000000000000794d */ /* 0x000fea0003800000 */
.L_x_8710:
[----:B------:R-:W-:-:S09]  /*c900*/  UISETP.NE.AND UP0, UPT, UR4, 0x1c, UPT ;  /* 0x0000001c0400788c */ /* 0x000fd2000bf05270 */
[----:B------:R-:W-:Y:S05]  /*c910*/  BRA.U !UP0, `(.L_x_8719) ;  /* 0x0000000108587547 */ /* 0x000fea000b800000 */
[----:B------:R-:W-:-:S09]  /*c920*/  UISETP.NE.AND UP0, UPT, UR4, 0x1d, UPT ;  /* 0x0000001d0400788c */ /* 0x000fd2000bf05270 */
[----:B------:R-:W-:Y:S05]  /*c930*/  BRA.U !UP0, `(.L_x_8720) ;  /* 0x0000000108447547 */ /* 0x000fea000b800000 */
[----:B------:R-:W-:-:S09]  /*c940*/  UISETP.NE.AND UP0, UPT, UR4, 0x2c, UPT ;  /* 0x0000002c0400788c */ /* 0x000fd2000bf05270 */
[----:B------:R-:W-:Y:S05]  /*c950*/  BRA.U UP0, `(.L_x_8702) ;  /* 0x0000000100a87547 */ /* 0x000fea000b800000 */
[----:B-1----:R-:W-:-:S04]  /*c960*/  SHF.R.U32.HI R4, RZ, 0x17, R2 ;  /* 0x00000017ff047819 */ /* 0x002fc80000011602 */
        /* <DEDUP_REMOVED lines=14> */
.L_x_8720:
[----:B------:R-:W0:Y:S02]  /*ca50*/  F2I.U64.TRUNC R2, R2 ;  /* 0x0000000200027311 */ /* 0x000e24000020d800 */
[----:B0-----:R-:W-:Y:S01]  /*ca60*/  STG.E.64 desc[UR36][R26.64], R2 ;  /* 0x000000021a007986 */ /* 0x001fe2000c101b24 */
[----:B------:R-:W-:Y:S05]  /*ca70*/  EXIT ;  /* 0x000000000000794d */ /* 0x000fea0003800000 */
.L_x_8719:
[----:B------:R-:W0:Y:S02]  /*ca80*/  F2I.FTZ.U32.TRUNC.NTZ R3, R2 ;  /* 0x0000000200037305 */ /* 0x000e24000021f000 */
[----:B0-----:R-:W-:Y:S01]  /*ca90*/  STG.E desc[UR36][R26.64], R3 ;  /* 0x000000031a007986 */ /* 0x001fe2000c101924 */
[----:B------:R-:W-:Y:S05]  /*caa0*/  EXIT ;  /* 0x000000000000794d */ /* 0x000fea0003800000 */
.L_x_8709:
        /* <DEDUP_REMOVED lines=10> */
.L_x_8722:
[----:B-1----:R-:W-:Y:S01]  /*cb50*/  FMUL.FTZ R4, R2, 1 ;  /* 0x3f80000002047820 */ /* 0x002fe20000410000 */
[----:B------:R-:W-:-:S05]  /*cb60*/  CS2R R6, SRZ ;  /* 0x0000000000067805 */ /* 0x000fca000001ff00 */
[----:B------:R-:W0:Y:S02]  /*cb70*/  F2F.F64.F32 R4, R4 ;  /* 0x0000000400047310 */ /* 0x000e240000201800 */
[----:B0-----:R-:W-:Y:S01]  /*cb80*/  STG.E.128 desc[UR36][R26.64], R4 ;  /* 0x000000041a007986 */ /* 0x001fe2000c101d24 */
[----:B------:R-:W-:Y:S05]  /*cb90*/  EXIT ;  /* 0x000000000000794d */ /* 0x000fea0003800000 */
.L_x_8721:
[----:B------:R-:W-:-:S09]  /*cba0*/  UISETP.NE.AND UP0, UPT, UR4, 0xf, UPT ;  /* 0x0000000f0400788c */ /* 0x000fd2000bf05270 */
[----:B------:R-:W-:Y:S05]  /*cbb0*/  BRA.U !UP0, `(.L_x_8723) ;  /* 0x0000000108e07547 */ /* 0x000fea000b800000 */
[----:B------:R-:W-:-:S09]  /*cbc0*/  UISETP.NE.AND UP0, UPT, UR4, 0x17, UPT ;  /* 0x000000170400788c */ /* 0x000fd2000bf05270 */
[----:B------:R-:W-:Y:S05]  /*cbd0*/  BRA.U !UP0, `(.L_x_8724) ;  /* 0x00000001088c7547 */ /* 0x000fea000b800000 */
[----:B------:R-:W-:-:S09]  /*cbe0*/  UISETP.NE.AND UP0, UPT, UR4, 0x18, UPT ;  /* 0x000000180400788c */ /* 0x000fd2000bf05270 */
[----:B------:R-:W-:Y:S05]  /*cbf0*/  BRA.U !UP0, `(.L_x_8725) ;  /* 0x0000000108447547 */ /* 0x000fea000b800000 */
.L_x_8702:
[----:B------:R-:W-:Y:S01]  /*cc00*/  MOV R0, 0x0 ;  /* 0x0000000000007802 */ /* 0x000fe20000000f00 */
[----:B------:R-:W1:Y:S01]  /*cc10*/  LDCU.64 UR4, c[0x4][0x178] ;  /* 0x01002f00ff0477ac */ /* 0x000e620008000a00 */
[----:B------:R-:W-:Y:S02]  /*cc20*/  HFMA2 R8, -RZ, RZ, 0, 6.020069122314453125e-06 ;  /* 0x00000065ff087431 */ /* 0x000fe400000001ff */
        /* <DEDUP_REMOVED lines=13> */
.L_x_8726:
[----:B------:R-:W-:Y:S05]  /*cd00*/  EXIT ;  /* 0x000000000000794d */ /* 0x000fea0003800000 */
.L_x_8725:
[----:B-1----:R-:W-:Y:S01]  /*cd10*/  LOP3.LUT R4, R2, 0x7fffffff, RZ, 0xc0, !PT ;  /* 0x7fffffff02047812 */ /* 0x002fe200078ec0ff */
        /* <DEDUP_REMOVED lines=11> */
.L_x_8728:
[----:B------:R-:W-:Y:S05]  /*cdd0*/  BSYNC.RECONVERGENT B0 ;  /* 0x0000000000007941 */ /* 0x000fea0003800200 */
.L_x_8727:
[----:B------:R-:W-:-:S05]  /*cde0*/  LOP3.LUT R3, R0, 0x80, R5, 0xf8, !PT ;  /* 0x0000008000037812 */ /* 0x000fca00078ef805 */
[----:B------:R-:W-:Y:S01]  /*cdf0*/  STG.E.U8 desc[UR36][R26.64], R3 ;  /* 0x000000031a007986 */ /* 0x000fe2000c101124 */
[----:B------:R-:W-:Y:S05]  /*ce00*/  EXIT ;  /* 0x000000000000794d */ /* 0x000fea0003800000 */
.L_x_8724:
[----:B-1----:R-:W-:Y:S01]  /*ce10*/  LOP3.LUT R4, R2, 0x7fffffff, RZ, 0xc0, !PT ;  /* 0x7fffffff02047812 */ /* 0x002fe200078ec0ff */
        /* <DEDUP_REMOVED lines=10> */
.L_x_8730:
[----:B------:R-:W-:Y:S01]  /*cec0*/  HFMA2 R0, -RZ, RZ, 0, 7.569789886474609375e-06 ;  /* 0x0000007fff007431 */ /* 0x000fe200000001ff */
[----:B------:R-:W-:-:S04]  /*ced0*/  ISETP.GT.U32.AND P0, PT, R4, 0x7f800000, PT ;  /* 0x7f8000000400780c */ /* 0x000fc80003f04070 */
[----:B------:R-:W-:-:S09]  /*cee0*/  SEL R0, R0, 0x7c, P0 ;  /* 0x0000007c00007807 */ /* 0x000fd20000000000 */
.L_x_8731:
[----:B------:R-:W-:Y:S05]  /*cef0*/  BSYNC.RECONVERGENT B0 ;  /* 0x0000000000007941 */ /* 0x000fea0003800200 */
.L_x_8729:
[----:B------:R-:W-:-:S04]  /*cf00*/  SHF.R.U32.HI R3, RZ, 0x18, R2 ;  /* 0x00000018ff037819 */ /* 0x000fc80000011602 */
[----:B------:R-:W-:-:S05]  /*cf10*/  LOP3.LUT R3, R0, 0x80, R3, 0xf8, !PT ;  /* 0x0000008000037812 */ /* 0x000fca00078ef803 */
[----:B------:R-:W-:Y:S01]  /*cf20*/  STG.E.U8 desc[UR36][R26.64], R3 ;  /* 0x000000031a007986 */ /* 0x000fe2000c101124 */
[----:B------:R-:W-:Y:S05]  /*cf30*/  EXIT ;  /* 0x000000000000794d */ /* 0x000fea0003800000 */
.L_x_8723:
[----:B------:R-:W-:-:S05]  /*cf40*/  F2FP.BF16.F32.PACK_AB R2, RZ, R2 ;  /* 0x00000002ff02723e */ /* 0x000fca00000010ff */
[----:B------:R-:W-:Y:S01]  /*cf50*/  STG.E.U16 desc[UR36][R26.64], R2 ;  /* 0x000000021a007986 */ /* 0x000fe2000c101524 */
[----:B------:R-:W-:Y:S05]  /*cf60*/  EXIT ;  /* 0x000000000000794d */ /* 0x000fea0003800000 */
.L_x_8732:
        /* <DEDUP_REMOVED lines=9> */
.L_x_50018:


//--------------------- .text._ZN2at6native27unrolled_elementwise_kernelINS0_13BUnaryFunctorIfffZZZNS0_16fmod_kernel_cudaERNS_18TensorIteratorBaseEENKUlvE0_clEvENKUlvE0_clEvEUlffE_EESt5arrayIPcLm2EELi4E23TrivialOffsetCalculatorILi1EjESD_NS0_6memory12LoadWithCastILi1EEENSE_13StoreWithCastILi1EEEEEviT_T0_T2_T3_T4_T5_ --------------------------
	.section	.text._ZN2at6native27unrolled_elementwise_kernelINS0_13BUnaryFunctorIfffZZZNS0_16fmod_kernel_cudaERNS_18TensorIteratorBaseEENKUlvE0_clEvENKUlvE0_clEvEUlffE_EESt5arrayIPcLm2EELi4E23TrivialOffsetCalculatorILi1EjESD_NS0_6memory12LoadWithCastILi1EEENSE_13StoreWithCastILi1EEEEEviT_T0_T2_T3_T4_T5_,"ax",@progbits
	.align	128
        .global         _ZN2at6native27unrolled_elementwise_kernelINS0_13BUnaryFunctorIfffZZZNS0_16fmod_kernel_cudaERNS_18TensorIteratorBaseEENKUlvE0_clEvENKUlvE0_clEvEUlffE_EESt5arrayIPcLm2EELi4E23TrivialOffsetCalculatorILi1EjESD_NS0_6memory12LoadWithCastILi1EEENSE_13StoreWithCastILi1EEEEEviT_T0_T2_T3_T4_T5_
        .type           _ZN2at6native27unrolled_elementwise_kernelINS0_13BUnaryFunctorIfffZZZNS0_16fmod_kernel_cudaERNS_18TensorIteratorBaseEENKUlvE0_clEvENKUlvE0_clEvEUlffE_EESt5arrayIPcLm2EELi4E23TrivialOffsetCalculatorILi1EjESD_NS0_6memory12LoadWithCastILi1EEENSE_13StoreWithCastILi1EEEEEviT_T0_T2_T3_T4_T5_,@function
        .size           _ZN2at6native27unrolled_elementwise_kernelINS0_13BUnaryFunctorIfffZZZNS0_16fmod_kernel_cudaERNS_18TensorIteratorBaseEENKUlvE0_clEvENKUlvE0_clEvEUlffE_EESt5arrayIPcLm2EELi4E23TrivialOffsetCalculatorILi1EjESD_NS0_6memory12LoadWithCastILi1EEENSE_13StoreWithCastILi1EEEEEviT_T0_T2_T3_T4_T5_,(.L_x_50019 - _ZN2at6native27unrolled_elementwise_kernelINS0_13BUnaryFunctorIfffZZZNS0_16fmod_kernel_cudaERNS_18TensorIteratorBaseEENKUlvE0_clEvENKUlvE0_clEvEUlffE_EESt5arrayIPcLm2EELi4E23TrivialOffsetCalculatorILi1EjESD_NS0_6memory12LoadWithCastILi1EEENSE_13StoreWithCastILi1EEEEEviT_T0_T2_T3_T4_T5_)
        .other          _ZN2at6native27unrolled_elementwise_kernelINS0_13BUnaryFunctorIfffZZZNS0_16fmod_kernel_cudaERNS_18TensorIteratorBaseEENKUlvE0_clEvENKUlvE0_clEvEUlffE_EESt5arrayIPcLm2EELi4E23TrivialOffsetCalculatorILi1EjESD_NS0_6memory12LoadWithCastILi1EEENSE_13StoreWithCastILi1EEEEEviT_T0_T2_T3_T4_T5_,@"STO_CUDA_ENTRY STV_DEFAULT"
_ZN2at6native27unrolled_elementwise_kernelINS0_13BUnaryFunctorIfffZZZNS0_16fmod_kernel_cudaERNS_18TensorIteratorBaseEENKUlvE0_clEvENKUlvE0_clEvEUlffE_EESt5arrayIPcLm2EELi4E23TrivialOffsetCalculatorILi1EjESD_NS0_6memory12LoadWithCastILi1EEENSE_13StoreWithCastILi1EEEEEviT_T0_T2_T3_T4_T5_:
.text._ZN2at6native27unrolled_elementwise_kernelINS0_13BUnaryFunctorIfffZZZNS0_16fmod_kernel_cudaERNS_18TensorIteratorBaseEENKUlvE0_clEvENKUlvE0_clEvEUlffE_EESt5arrayIPcLm2EELi4E23TrivialOffsetCalculatorILi1EjESD_NS0_6memory12LoadWithCastILi1EEENSE_13StoreWithCastILi1EEEEEviT_T0_T2_T3_T4_T5_:
        /* <DEDUP_REMOVED lines=33> */
.L_x_8739:
[----:B------:R-:W2:Y:S02]  /*0210*/  LDG.E.U8 R4, desc[UR36][R4.64] ;  /* 0x0000002404047981 */ /* 0x000ea4000c1e1100 */
[----:B--2---:R-:W-:Y:S01]  /*0220*/  I2FP.F32.U32 R22, R4 ;  /* 0x0000000400167245 */ /* 0x004fe20000201000 */
[----:B------:R-:W-:Y:S06]  /*0230*/  BRA `(.L_x_8741) ;  /* 0x0000000c00487947 */ /* 0x000fec0003800000 */
.L_x_8738:
        /* <DEDUP_REMOVED lines=9> */
.L_x_8743:
[----:B------:R-:W2:Y:S02]  /*02d0*/  LDG.E R4, desc[UR36][R4.64] ;  /* 0x0000002404047981 */ /* 0x000ea4000c1e1900 */
[----:B--2---:R-:W-:Y:S01]  /*02e0*/  I2FP.F32.S32 R22, R4 ;  /* 0x0000000400167245 */ /* 0x004fe20000201400 */
[----:B------:R-:W-:Y:S06]  /*02f0*/  BRA `(.L_x_8741) ;  /* 0x0000000c00187947 */ /* 0x000fec0003800000 */
.L_x_8742:
[----:B------:R-:W2:Y:S02]  /*0300*/  LDG.E.U16 R4, desc[UR36][R4.64] ;  /* 0x0000002404047981 */ /* 0x000ea4000c1e1500 */
[----:B--2---:R0:W1:Y:S01]  /*0310*/  I2F.S16 R22, R4 ;  /* 0x0000000400167306 */ /* 0x0040620000101400 */
[----:B------:R-:W-:Y:S05]  /*0320*/  BRA `(.L_x_8741) ;  /* 0x0000000c000c7947 */ /* 0x000fea0003800000 */
.L_x_8737:
        /* <DEDUP_REMOVED lines=8> */
.L_x_8745:
[----:B------:R-:W2:Y:S02]  /*03b0*/  LDG.E.U16 R4, desc[UR36][R4.64] ;  /* 0x0000002404047981 */ /* 0x000ea4000c1e1500 */
[----:B--2---:R-:W-:Y:S01]  /*03c0*/  HADD2.F32 R22, -RZ, R4.H0_H0 ;  /* 0x20000004ff167230 */ /* 0x004fe20000004100 */
[----:B------:R-:W-:Y:S06]  /*03d0*/  BRA `(.L_x_8741) ;  /* 0x0000000800e07947 */ /* 0x000fec0003800000 */
.L_x_8744:
        /* <DEDUP_REMOVED lines=8> */
.L_x_8747:
[----:B------:R-:W2:Y:S02]  /*0460*/  LDG.E.U16 R4, desc[UR36][R4.64] ;  /* 0x0000002404047981 */ /* 0x000ea4000c1e1500 */
[----:B--2---:R-:W-:Y:S01]  /*0470*/  HADD2.F32 R22, -RZ, R4.H0_H0 ;  /* 0x20000004ff167230 */ /* 0x004fe20000004100 */
[----:B------:R-:W-:Y:S06]  /*0480*/  BRA `(.L_x_8741) ;  /* 0x0000000800b47947 */ /* 0x000fec0003800000 */
.L_x_8746:
        /* <DEDUP_REMOVED lines=11> */
.L_x_8736:
        /* <DEDUP_REMOVED lines=12> */
.L_x_8750:
        /* <DEDUP_REMOVED lines=11> */
.L_x_8749:
        /* <DEDUP_REMOVED lines=25> */
.L_x_8752:
        /* <DEDUP_REMOVED lines=13> */
.L_x_8751:
[----:B------:R-:W2:Y:S02]  /*0910*/  LDG.E.U16 R4, desc[UR36][R4.64] ;  /* 0x0000002404047981 */ /* 0x000ea4000c1e1500 */
[----:B--2---:R-:W-:Y:S01]  /*0920*/  IMAD.U32 R22, R4, 0x10000, RZ ;  /* 0x0001000004167824 */ /* 0x004fe200078e00ff */
[----:B------:R-:W-:Y:S06]  /*0930*/  BRA `(.L_x_8741) ;  /* 0x0000000400887947 */ /* 0x000fec0003800000 */
.L_x_8748:
        /* <DEDUP_REMOVED lines=11> */
.L_x_8755:
        /* <DEDUP_REMOVED lines=20> */
.L_x_8757:
[----:B------:R-:W-:Y:S05]  /*0b30*/  BSYNC.RECONVERGENT B0 ;  /* 0x0000000000007941 */ /* 0x000fea0003800200 */
.L_x_8756:
[----:B------:R-:W-:Y:S01]  /*0b40*/  IMAD.SHL.U32 R0, R0, 0x100000, RZ ;  /* 0x0010000000007824 */ /* 0x000fe200078e00ff */
[----:B------:R-:W-:-:S04]  /*0b50*/  LEA R3, R3, 0x3b800000, 0x17 ;  /* 0x3b80000003037811 */ /* 0x000fc800078eb8ff */
[----:B------:R-:W-:Y:S01]  /*0b60*/  LOP3.LUT R22, R3, R0, R7, 0xfe, !PT ;  /* 0x0000000003167212 */ /* 0x000fe200078efe07 */
[----:B------:R-:W-:Y:S06]  /*0b70*/  BRA `(.L_x_8741) ;  /* 0x0000000000f87947 */ /* 0x000fec0003800000 */
.L_x_8754:
        /* <DEDUP_REMOVED lines=20> */
.L_x_8759:
[----:B------:R-:W-:Y:S05]  /*0cc0*/  BSYNC.RECONVERGENT B0 ;  /* 0x0000000000007941 */ /* 0x000fea0003800200 */
.L_x_8758:
[----:B------:R-:W-:Y:S01]  /*0cd0*/  IMAD.SHL.U32 R0, R0, 0x200000, RZ ;  /* 0x0020000000007824 */ /* 0x000fe200078e00ff */
[----:B------:R-:W-:-:S04]  /*0ce0*/  LEA R3, R3, 0x37800000, 0x17 ;  /* 0x3780000003037811 */ /* 0x000fc800078eb8ff */
[----:B------:R-:W-:Y:S01]  /*0cf0*/  LOP3.LUT R22, R3, R0, R7, 0xfe, !PT ;  /* 0x0000000003167212 */ /* 0x000fe200078efe07 */
[----:B------:R-:W-:Y:S06]  /*0d00*/  BRA `(.L_x_8741) ;  /* 0x0000000000947947 */ /* 0x000fec0003800000 */
.L_x_8753:
[----:B------:R-:W-:-:S09]  /*0d10*/  UISETP.NE.AND UP0, UPT, UR4, 0x1c, UPT ;  /* 0x0000001c0400788c */ /* 0x000fd2000bf05270 */
[----:B------:R-:W-:Y:S05]  /*0d20*/  BRA.U !UP0, `(.L_x_8760) ;  /* 0x0000000108847547 */ /* 0x000fea000b800000 */
[----:B------:R-:W-:-:S09]  /*0d30*/  UISETP.NE.AND UP0, UPT, UR4, 0x1d, UPT ;  /* 0x0000001d0400788c */ /* 0x000fd2000bf05270 */
[----:B------:R-:W-:Y:S05]  /*0d40*/  BRA.U !UP0, `(.L_x_8761) ;  /* 0x0000000108707547 */ /* 0x000fea000b800000 */
[----:B------:R-:W-:-:S09]  /*0d50*/  UISETP.NE.AND UP0, UPT, UR4, 0x2c, UPT ;  /* 0x0000002c0400788c */ /* 0x000fd2000bf05270 */
[----:B------:R-:W-:Y:S05]  /*0d60*/  BRA.U !UP0, `(.L_x_8762) ;  /* 0x0000000108487547 */ /* 0x000fea000b800000 */
.L_x_8740:
        /* <DEDUP_REMOVED lines=16> */
.L_x_8763:
[----:B------:R-:W-:Y:S01]  /*0e70*/  IMAD.MOV.U32 R22, RZ, RZ, RZ ;  /* 0x000000ffff167224 */ /* 0x000fe200078e00ff */
[----:B------:R-:W-:Y:S06]  /*0e80*/  BRA `(.L_x_8741) ;  /* 0x0000000000347947 */ /* 0x000fec0003800000 */
.L_x_8762:
        /* <DEDUP_REMOVED lines=8> */
.L_x_8761:
[----:B------:R-:W2:Y:S02]  /*0f10*/  LDG.E.64 R22, desc[UR36][R4.64] ;  /* 0x0000002404167981 */ /* 0x000ea4000c1e1b00 */
[----:B--2---:R0:W1:Y:S02]  /*0f20*/  I2F.U64 R22, R22 ;  /* 0x0000001600167312 */ /* 0x0040640000301000 */
[----:B01----:R-:W-:Y:S05]  /*0f30*/  BRA `(.L_x_8741) ;  /* 0x0000000000087947 */ /* 0x003fea0003800000 */
.L_x_8760:
[----:B------:R-:W2:Y:S02]  /*0f40*/  LDG.E R4, desc[UR36][R4.64] ;  /* 0x0000002404047981 */ /* 0x000ea4000c1e1900 */
[----:B--2---:R-:W-:-:S07]  /*0f50*/  I2FP.F32.U32 R22, R4 ;  /* 0x0000000400167245 */ /* 0x004fce0000201000 */
.L_x_8741:
[----:B------:R-:W-:Y:S05]  /*0f60*/  BSYNC.RECONVERGENT B6 ;  /* 0x0000000000067941 */ /* 0x000fea0003800200 */
.L_x_8735:
[----:B------:R-:W-:-:S07]  /*0f70*/  VIADD R24, R25, 0x80 ;  /* 0x0000008019187836 */ /* 0x000fce0000000000 */
.L_x_8734:
[----:B------:R-:W-:Y:S05]  /*0f80*/  BSYNC.RECONVERGENT B7 ;  /* 0x0000000000077941 */ /* 0x000fea0003800200 */
.L_x_8733:
[----:B------:R-:W-:Y:S01]  /*0f90*/  ISETP.GE.AND P0, PT, R24, R17, PT ;  /* 0x000000111800720c */ /* 0x000fe20003f06270 */
[----:B------:R-:W-:Y:S01]  /*0fa0*/  BSSY.RECONVERGENT B7, `(.L_x_8764) ;  /* 0x00000ef000077945 */ /* 0x000fe20003800200 */
[----:B------:R-:W-:-:S11]  /*0fb0*/  IMAD.MOV.U32 R18, RZ, RZ, RZ ;  /* 0x000000ffff127224 */ /* 0x000fd600078e00ff */
        /* <DEDUP_REMOVED lines=22> */
.L_x_8770:
[----:B------:R-:W2:Y:S02]  /*1120*/  LDG.E.U8 R4, desc[UR36][R4.64] ;  /* 0x0000002404047981 */ /* 0x000ea4000c1e1100 */
[----:B--2---:R-:W-:Y:S01]  /*1130*/  I2FP.F32.U32 R18, R4 ;  /* 0x0000000400127245 */ /* 0x004fe20000201000 */
[----:B------:R-:W-:Y:S06]  /*1140*/  BRA `(.L_x_8772) ;  /* 0x0000000c00487947 */ /* 0x000fec0003800000 */
.L_x_8769:
        /* <DEDUP_REMOVED lines=9> */
.L_x_8774:
[----:B------:R-:W2:Y:S02]  /*11e0*/  LDG.E R4, desc[UR36][R4.64] ;  /* 0x0000002404047981 */ /* 0x000ea4000c1e1900 */
[----:B--2---:R-:W-:Y:S01]  /*11f0*/  I2FP.F32.S32 R18, R4 ;  /* 0x0000000400127245 */ /* 0x004fe20000201400 */
[----:B------:R-:W-:Y:S06]  /*1200*/  BRA `(.L_x_8772) ;  /* 0x0000000c00187947 */ /* 0x000fec0003800000 */
.L_x_8773:
[----:B------:R-:W2:Y:S02]  /*1210*/  LDG.E.U16 R4, desc[UR36][R4.64] ;  /* 0x0000002404047981 */ /* 0x000ea4000c1e1500 */
[----:B--2---:R0:W2:Y:S01]  /*1220*/  I2F.S16 R18, R4 ;  /* 0x0000000400127306 */ /* 0x0040a20000101400 */
[----:B------:R-:W-:Y:S05]  /*1230*/  BRA `(.L_x_8772) ;  /* 0x0000000c000c7947 */ /* 0x000fea0003800000 */
.L_x_8768:
        /* <DEDUP_REMOVED lines=8> */
.L_x_8776:
[----:B------:R-:W2:Y:S02]  /*12c0*/  LDG.E.U16 R4, desc[UR36][R4.64] ;  /* 0x0000002404047981 */ /* 0x000ea4000c1e1500 */
[----:B--2---:R-:W-:Y:S01]  /*12d0*/  HADD2.F32 R18, -RZ, R4.H0_H0 ;  /* 0x20000004ff127230 */ /* 0x004fe20000004100 */
[----:B------:R-:W-:Y:S06]  /*12e0*/  BRA `(.L_x_8772) ;  /* 0x0000000800e07947 */ /* 0x000fec0003800000 */
.L_x_8775:
        /* <DEDUP_REMOVED lines=8> */
.L_x_8778:
[----:B------:R-:W2:Y:S02]  /*1370*/  LDG.E.U16 R4, desc[UR36][R4.64] ;  /* 0x0000002404047981 */ /* 0x000ea4000c1e1500 */
[----:B--2---:R-:W-:Y:S01]  /*1380*/  HADD2.F32 R18, -RZ, R4.H0_H0 ;  /* 0x20000004ff127230 */ /* 0x004fe20000004100 */
[----:B------:R-:W-:Y:S06]  /*1390*/  BRA `(.L_x_8772) ;  /* 0x0000000800b47947 */ /* 0x000fec0003800000 */
.L_x_8777:
        /* <DEDUP_REMOVED lines=11> */
.L_x_8767:
        /* <DEDUP_REMOVED lines=12> */
.L_x_8781:
        /* <DEDUP_REMOVED lines=11> */
.L_x_8780:
        /* <DEDUP_REMOVED lines=25> */
.L_x_8783:
        /* <DEDUP_REMOVED lines=13> */
.L_x_8782:
[----:B------:R-:W2:Y:S02]  /*1820*/  LDG.E.U16 R4, desc[UR36][R4.64] ;  /* 0x0000002404047981 */ /* 0x000ea4000c1e1500 */
[----:B--2---:R-:W-:Y:S01]  /*1830*/  IMAD.U32 R18, R4, 0x10000, RZ ;  /* 0x0001000004127824 */ /* 0x004fe200078e00ff */
[----:B------:R-:W-:Y:S06]  /*1840*/  BRA `(.L_x_8772) ;  /* 0x0000000400887947 */ /* 0x000fec0003800000 */
.L_x_8779:
        /* <DEDUP_REMOVED lines=11> */
.L_x_8786:
        /* <DEDUP_REMOVED lines=20> */
.L_x_8788:
[----:B------:R-:W-:Y:S05]  /*1a40*/  BSYNC.RECONVERGENT B0 ;  /* 0x0000000000007941 */ /* 0x000fea0003800200 */
.L_x_8787:
[----:B------:R-:W-:Y:S01]  /*1a50*/  IMAD.SHL.U32 R0, R0, 0x100000, RZ ;  /* 0x0010000000007824 */ /* 0x000fe200078e00ff */
[----:B------:R-:W-:-:S04]  /*1a60*/  LEA R3, R3, 0x3b800000, 0x17 ;  /* 0x3b80000003037811 */ /* 0x000fc800078eb8ff */
[----:B------:R-:W-:Y:S01]  /*1a70*/  LOP3.LUT R18, R3, R0, R7, 0xfe, !PT ;  /* 0x0000000003127212 */ /* 0x000fe200078efe07 */
[----:B------:R-:W-:Y:S06]  /*1a80*/  BRA `(.L_x_8772) ;  /* 0x0000000000f87947 */ /* 0x000fec0003800000 */
.L_x_8785:
        /* <DEDUP_REMOVED lines=20> */
.L_x_8790:
[----:B------:R-:W-:Y:S05]  /*1bd0*/  BSYNC.RECONVERGENT B0 ;  /* 0x0000000000007941 */ /* 0x000fea0003800200 */
.L_x_8789:
[----:B------:R-:W-:Y:S01]  /*1be0*/  IMAD.SHL.U32 R0, R0, 0x200000, RZ ;  /* 0x0020000000007824 */ /* 0x000fe200078e00ff */
[----:B------:R-:W-:-:S04]  /*1bf0*/  LEA R3, R3, 0x37800000, 0x17 ;  /* 0x3780000003037811 */ /* 0x000fc800078eb8ff */
[----:B------:R-:W-:Y:S01]  /*1c00*/  LOP3.LUT R18, R3, R0, R7, 0xfe, !PT ;  /* 0x0000000003127212 */ /* 0x000fe200078efe07 */
[----:B------:R-:W-:Y:S06]  /*1c10*/  BRA `(.L_x_8772) ;  /* 0x0000000000947947 */ /* 0x000fec0003800000 */
.L_x_8784:
        /* <DEDUP_REMOVED lines=14> */
.L_x_8771:
        /* <DEDUP_REMOVED lines=16> */
.L_x_8793:
[----:B------:R-:W-:Y:S01]  /*1e00*/  IMAD.MOV.U32 R18, RZ, RZ, RZ ;  /* 0x000000ffff127224 */ /* 0x000fe200078e00ff */
[----:B------:R-:W-:Y:S06]  /*1e10*/  BRA `(.L_x_8772) ;  /* 0x0000000000147947 */ /* 0x000fec0003800000 */
.L_x_8792:
[----:B------:R-:W2:Y:S02]  /*1e20*/  LDG.E.64 R18, desc[UR36][R4.64] ;  /* 0x0000002404127981 */ /* 0x000ea4000c1e1b00 */
[----:B--2---:R0:W2:Y:S02]  /*1e30*/  I2F.U64 R18, R18 ;  /* 0x0000001200127312 */ /* 0x0040a40000301000 */
[----:B0-2---:R-:W-:Y:S05]  /*1e40*/  BRA `(.L_x_8772) ;  /* 0x0000000000087947 */ /* 0x005fea0003800000 */
.L_x_8791:
[----:B------:R-:W2:Y:S02]  /*1e50*/  LDG.E R4, desc[UR36][R4.64] ;  /* 0x0000002404047981 */ /* 0x000ea4000c1e1900 */
[----:B--2---:R-:W-:-:S07]  /*1e60*/  I2FP.F32.U32 R18, R4 ;  /* 0x0000000400127245 */ /* 0x004fce0000201000 */
.L_x_8772:
[----:B------:R-:W-:Y:S05]  /*1e70*/  BSYNC.RECONVERGENT B6 ;  /* 0x0000000000067941 */ /* 0x000fea0003800200 */
.L_x_8766:
[----:B------:R-:W-:-:S07]  /*1e80*/  VIADD R24, R24, 0x80 ;  /* 0x0000008018187836 */ /* 0x000fce0000000000 */
.L_x_8765:
[----:B------:R-:W-:Y:S05]  /*1e90*/  BSYNC.RECONVERGENT B7 ;  /* 0x0000000000077941 */ /* 0x000fea0003800200 */
.L_x_8764:
        /* <DEDUP_REMOVED lines=25> */
.L_x_8800:
[----:B------:R-:W2:Y:S02]  /*2030*/  LDG.E.U8 R4, desc[UR36][R4.64] ;  /* 0x0000002404047981 */ /* 0x000ea4000c1e1100 */
[----:B--2---:R-:W-:Y:S01]  /*2040*/  I2FP.F32.U32 R19, R4 ;  /* 0x0000000400137245 */ /* 0x004fe20000201000 */
[----:B------:R-:W-:Y:S06]  /*2050*/  BRA `(.L_x_8802) ;  /* 0x0000000c00447947 */ /* 0x000fec0003800000 */
.L_x_8799:
        /* <DEDUP_REMOVED lines=9> */
.L_x_8804:
[----:B------:R-:W2:Y:S02]  /*20f0*/  LDG.E R4, desc[UR36][R4.64] ;  /* 0x0000002404047981 */ /* 0x000ea4000c1e1900 */
[----:B--2---:R-:W-:Y:S01]  /*2100*/  I2FP.F32.S32 R19, R4 ;  /* 0x0000000400137245 */ /* 0x004fe20000201400 */
[----:B------:R-:W-:Y:S06]  /*2110*/  BRA `(.L_x_8802) ;  /* 0x0000000c00147947 */ /* 0x000fec0003800000 */
.L_x_8803:
[----:B------:R-:W2:Y:S02]  /*2120*/  LDG.E.U16 R4, desc[UR36][R4.64] ;  /* 0x0000002404047981 */ /* 0x000ea4000c1e1500 */
[----:B--2---:R0:W2:Y:S01]  /*2130*/  I2F.S16 R19, R4 ;  /* 0x0000000400137306 */ /* 0x0040a20000101400 */
[----:B------:R-:W-:Y:S05]  /*2140*/  BRA `(.L_x_8802) ;  /* 0x0000000c00087947 */ /* 0x000fea0003800000 */
.L_x_8798:
        /* <DEDUP_REMOVED lines=8> */
.L_x_8806:
[----:B------:R-:W2:Y:S02]  /*21d0*/  LDG.E.U16 R4, desc[UR36][R4.64] ;  /* 0x0000002404047981 */ /* 0x000ea4000c1e1500 */
[----:B--2---:R-:W-:Y:S01]  /*21e0*/  HADD2.F32 R19, -RZ, R4.H0_H0 ;  /* 0x20000004ff137230 */ /* 0x004fe20000004100 */
[----:B------:R-:W-:Y:S06]  /*21f0*/  BRA `(.L_x_8802) ;  /* 0x0000000800dc7947 */ /* 0x000fec0003800000 */
.L_x_8805:
        /* <DEDUP_REMOVED lines=8> */
.L_x_8808:
[----:B------:R-:W2:Y:S02]  /*2280*/  LDG.E.U16 R4, desc[UR36][R4.64] ;  /* 0x0000002404047981 */ /* 0x000ea4000c1e1500 */
[----:B--2---:R-:W-:Y:S01]  /*2290*/  HADD2.F32 R19, -RZ, R4.H0_H0 ;  /* 0x20000004ff137230 */ /* 0x004fe20000004100 */
[----:B------:R-:W-:Y:S06]  /*22a0*/  BRA `(.L_x_8802) ;  /* 0x0000000800b07947 */ /* 0x000fec0003800000 */
.L_x_8807:
        /* <DEDUP_REMOVED lines=11> */
.L_x_8797:
        /* <DEDUP_REMOVED lines=12> */
.L_x_8811:
        /* <DEDUP_REMOVED lines=11> */
.L_x_8810:
        /* <DEDUP_REMOVED lines=25> */
.L_x_8813:
        /* <DEDUP_REMOVED lines=12> */
.L_x_8812:
[----:B------:R-:W2:Y:S02]  /*2720*/  LDG.E.U16 R4, desc[UR36][R4.64] ;  /* 0x0000002404047981 */ /* 0x000ea4000c1e1500 */
[----:B--2---:R-:W-:Y:S01]  /*2730*/  IMAD.U32 R19, R4, 0x10000, RZ ;  /* 0x0001000004137824 */ /* 0x004fe200078e00ff */
[----:B------:R-:W-:Y:S06]  /*2740*/  BRA `(.L_x_8802) ;  /* 0x0000000400887947 */ /* 0x000fec0003800000 */
.L_x_8809:
        /* <DEDUP_REMOVED lines=11> */
.L_x_8816:
        /* <DEDUP_REMOVED lines=20> */
.L_x_8818:
[----:B------:R-:W-:Y:S05]  /*2940*/  BSYNC.RECONVERGENT B0 ;  /* 0x0000000000007941 */ /* 0x000fea0003800200 */
.L_x_8817:
[----:B------:R-:W-:Y:S01]  /*2950*/  IMAD.SHL.U32 R0, R0, 0x100000, RZ ;  /* 0x0010000000007824 */ /* 0x000fe200078e00ff */
[----:B------:R-:W-:-:S04]  /*2960*/  LEA R3, R3, 0x3b800000, 0x17 ;  /* 0x3b80000003037811 */ /* 0x000fc800078eb8ff */
[----:B------:R-:W-:Y:S01]  /*2970*/  LOP3.LUT R19, R3, R0, R19, 0xfe, !PT ;  /* 0x0000000003137212 */ /* 0x000fe200078efe13 */
[----:B------:R-:W-:Y:S06]  /*2980*/  BRA `(.L_x_8802) ;  /* 0x0000000000f87947 */ /* 0x000fec0003800000 */
.L_x_8815:
        /* <DEDUP_REMOVED lines=20> */
.L_x_8820:
[----:B------:R-:W-:Y:S05]  /*2ad0*/  BSYNC.RECONVERGENT B0 ;  /* 0x0000000000007941 */ /* 0x000fea0003800200 */
.L_x_8819:
[----:B------:R-:W-:Y:S01]  /*2ae0*/  IMAD.SHL.U32 R0, R0, 0x200000, RZ ;  /* 0x0020000000007824 */ /* 0x000fe200078e00ff */
[----:B------:R-:W-:-:S04]  /*2af0*/  LEA R3, R3, 0x37800000, 0x17 ;  /* 0x3780000003037811 */ /* 0x000fc800078eb8ff */
[----:B------:R-:W-:Y:S01]  /*2b00*/  LOP3.LUT R19, R3, R0, R19, 0xfe, !PT ;  /* 0x0000000003137212 */ /* 0x000fe200078efe13 */
[----:B------:R-:W-:Y:S06]  /*2b10*/  BRA `(.L_x_8802) ;  /* 0x0000000000947947 */ /* 0x000fec0003800000 */
.L_x_8814:
        /* <DEDUP_REMOVED lines=14> */
.L_x_8801:
        /* <DEDUP_REMOVED lines=16> */
.L_x_8823:
[----:B------:R-:W-:Y:S01]  /*2d00*/  IMAD.MOV.U32 R19, RZ, RZ, RZ ;  /* 0x000000ffff137224 */ /* 0x000fe200078e00ff */
[----:B------:R-:W-:Y:S06]  /*2d10*/  BRA `(.L_x_8802) ;  /* 0x0000000000147947 */ /* 0x000fec0003800000 */
.L_x_8822:
[----:B------:R-:W2:Y:S02]  /*2d20*/  LDG.E.64 R4, desc[UR36][R4.64] ;  /* 0x0000002404047981 */ /* 0x000ea4000c1e1b00 */
[----:B--2---:R0:W2:Y:S02]  /*2d30*/  I2F.U64 R19, R4 ;  /* 0x0000000400137312 */ /* 0x0040a40000301000 */
[----:B0-2---:R-:W-:Y:S05]  /*2d40*/  BRA `(.L_x_8802) ;  /* 0x0000000000087947 */ /* 0x005fea0003800000 */
.L_x_8821:
[----:B------:R-:W2:Y:S02]  /*2d50*/  LDG.E R4, desc[UR36][R4.64] ;  /* 0x0000002404047981 */ /* 0x000ea4000c1e1900 */
[----:B--2---:R-:W-:-:S07]  /*2d60*/  I2FP.F32.U32 R19, R4 ;  /* 0x0000000400137245 */ /* 0x004fce0000201000 */
.L_x_8802:
[----:B------:R-:W-:Y:S05]  /*2d70*/  BSYNC.RECONVERGENT B6 ;  /* 0x0000000000067941 */ /* 0x000fea0003800200 */
.L_x_8796:
[----:B------:R-:W-:-:S07]  /*2d80*/  VIADD R24, R24, 0x80 ;  /* 0x0000008018187836 */ /* 0x000fce0000000000 */
.L_x_8795:
[----:B------:R-:W-:Y:S05]  /*2d90*/  BSYNC.RECONVERGENT B7 ;  /* 0x0000000000077941 */ /* 0x000fea0003800200 */
.L_x_8794:
[----:B------:R-:W-:Y:S01]  /*2da0*/  ISETP.GE.AND P0, PT, R24, R17, PT ;  /* 0x000000111800720c */ /* 0x000fe20003f06270 */
[----:B------:R-:W-:Y:S01]  /*2db0*/  BSSY.RECONVERGENT B6, `(.L_x_8824) ;  /* 0x00000e9000067945 */ /* 0x000fe20003800200 */
[----:B------:R-:W-:-:S11]  /*2dc0*/  IMAD.MOV.U32 R16, RZ, RZ, RZ ;  /* 0x000000ffff107224 */ /* 0x000fd600078e00ff */
[----:B------:R-:W-:Y:S05]  /*2dd0*/  @P0 BRA `(.L_x_8825) ;  /* 0x0000000c00980947 */ /* 0x000fea0003800000 */
[----:B0-2-4-:R-:W0:Y:S01]  /*2de0*/  LDC.64 R4, c[0x0][0x398] ;  /* 0x0000e600ff047b82 */ /* 0x015e220000000a00 */
[----:B------:R-:W2:Y:S01]  /*2df0*/  LDCU UR5, c[0x0][0x3a8] ;  /* 0x00007500ff0577ac */ /* 0x000ea20008000800 */
[----:B------:R-:W-:Y:S01]  /*2e00*/  IMAD R0, R2, 0x200, R24 ;  /* 0x0000020002007824 */ /* 0x000fe200078e0218 */
        /* <DEDUP_REMOVED lines=17> */
.L_x_8829:
[----:B------:R-:W2:Y:S02]  /*2f20*/  LDG.E.U8 R4, desc[UR36][R4.64] ;  /* 0x0000002404047981 */ /* 0x000ea4000c1e1100 */
[----:B--2---:R-:W-:Y:S01]  /*2f30*/  I2FP.F32.U32 R16, R4 ;  /* 0x0000000400107245 */ /* 0x004fe20000201000 */
[----:B------:R-:W-:Y:S06]  /*2f40*/  BRA `(.L_x_8825) ;  /* 0x0000000c003c7947 */ /* 0x000fec0003800000 */
.L_x_8828:
        /* <DEDUP_REMOVED lines=9> */
.L_x_8832:
[----:B------:R-:W2:Y:S02]  /*2fe0*/  LDG.E R4, desc[UR36][R4.64] ;  /* 0x0000002404047981 */ /* 0x000ea4000c1e1900 */
[----:B--2---:R-:W-:Y:S01]  /*2ff0*/  I2FP.F32.S32 R16, R4 ;  /* 0x0000000400107245 */ /* 0x004fe20000201400 */
[----:B------:R-:W-:Y:S06]  /*3000*/  BRA `(.L_x_8825) ;  /* 0x0000000c000c7947 */ /* 0x000fec0003800000 */
.L_x_8831:
[----:B------:R-:W2:Y:S02]  /*3010*/  LDG.E.U16 R4, desc[UR36][R4.64] ;  /* 0x0000002404047981 */ /* 0x000ea4000c1e1500 */
[----:B--2---:R0:W2:Y:S01]  /*3020*/  I2F.S16 R16, R4 ;  /* 0x0000000400107306 */ /* 0x0040a20000101400 */
[----:B------:R-:W-:Y:S05]  /*3030*/  BRA `(.L_x_8825) ;  /* 0x0000000c00007947 */ /* 0x000fea0003800000 */
.L_x_8827:
        /* <DEDUP_REMOVED lines=8> */
.L_x_8834:
[----:B------:R-:W2:Y:S02]  /*30c0*/  LDG.E.U16 R4, desc[UR36][R4.64] ;  /* 0x0000002404047981 */ /* 0x000ea4000c1e1500 */
[----:B--2---:R-:W-:Y:S01]  /*30d0*/  HADD2.F32 R16, -RZ, R4.H0_H0 ;  /* 0x20000004ff107230 */ /* 0x004fe20000004100 */
[----:B------:R-:W-:Y:S06]  /*30e0*/  BRA `(.L_x_8825) ;  /* 0x0000000800d47947 */ /* 0x000fec0003800000 */
.L_x_8833:
        /* <DEDUP_REMOVED lines=8> */
.L_x_8836:
[----:B------:R-:W2:Y:S02]  /*3170*/  LDG.E.U16 R4, desc[UR36][R4.64] ;  /* 0x0000002404047981 */ /* 0x000ea4000c1e1500 */
[----:B--2---:R-:W-:Y:S01]  /*3180*/  HADD2.F32 R16, -RZ, R4.H0_H0 ;  /* 0x20000004ff107230 */ /* 0x004fe20000004100 */
[----:B------:R-:W-:Y:S06]  /*3190*/  BRA `(.L_x_8825) ;  /* 0x0000000800a87947 */ /* 0x000fec0003800000 */
.L_x_8835:
        /* <DEDUP_REMOVED lines=11> */
.L_x_8826:
        /* <DEDUP_REMOVED lines=12> */
.L_x_8839:
        /* <DEDUP_REMOVED lines=11> */
.L_x_8838:
        /* <DEDUP_REMOVED lines=25> */
.L_x_8841:
        /* <DEDUP_REMOVED lines=13> */
.L_x_8840:
[----:B------:R-:W2:Y:S02]  /*3620*/  LDG.E.U16 R4, desc[UR36][R4.64] ;  /* 0x0000002404047981 */ /* 0x000ea4000c1e1500 */
[----:B--2---:R-:W-:Y:S01]  /*3630*/  IMAD.U32 R16, R4, 0x10000, RZ ;  /* 0x0001000004107824 */ /* 0x004fe200078e00ff */
[----:B------:R-:W-:Y:S06]  /*3640*/  BRA `(.L_x_8825) ;  /* 0x00000004007c7947 */ /* 0x000fec0003800000 */
.L_x_8837:
        /* <DEDUP_REMOVED lines=11> */
.L_x_8844:
[----:B------:R-:W2:Y:S02]  /*3700*/  LDG.E.U8 R4, desc[UR36][R4.64] ;  /* 0x0000002404047981 */ /* 0x000ea4000c1e1100 */
        /* <DEDUP_REMOVED lines=18> */
.L_x_8846:
[----:B------:R-:W-:Y:S05]  /*3830*/  BSYNC.RECONVERGENT B0 ;  /* 0x0000000000007941 */ /* 0x000fea0003800200 */
.L_x_8845:
[----:B------:R-:W-:Y:S01]  /*3840*/  IMAD.SHL.U32 R0, R0, 0x100000, RZ ;  /* 0x0010000000007824 */ /* 0x000fe200078e00ff */
[----:B------:R-:W-:-:S04]  /*3850*/  LEA R3, R3, 0x3b800000, 0x17 ;  /* 0x3b80000003037811 */ /* 0x000fc800078eb8ff */
[----:B------:R-:W-:Y:S01]  /*3860*/  LOP3.LUT R16, R3, R0, R7, 0xfe, !PT ;  /* 0x0000000003107212 */ /* 0x000fe200078efe07 */
[----:B------:R-:W-:Y:S06]  /*3870*/  BRA `(.L_x_8825) ;  /* 0x0000000000f07947 */ /* 0x000fec0003800000 */
.L_x_8843:
        /* <DEDUP_REMOVED lines=19> */
.L_x_8848:
[----:B------:R-:W-:Y:S05]  /*39b0*/  BSYNC.RECONVERGENT B0 ;  /* 0x0000000000007941 */ /* 0x000fea0003800200 */
.L_x_8847:
[----:B------:R-:W-:Y:S01]  /*39c0*/  IMAD.SHL.U32 R0, R0, 0x200000, RZ ;  /* 0x0020000000007824 */ /* 0x000fe200078e00ff */
[----:B------:R-:W-:-:S04]  /*39d0*/  LEA R3, R3, 0x37800000, 0x17 ;  /* 0x3780000003037811 */ /* 0x000fc800078eb8ff */
[----:B------:R-:W-:Y:S01]  /*39e0*/  LOP3.LUT R16, R3, R0, R7, 0xfe, !PT ;  /* 0x0000000003107212 */ /* 0x000fe200078efe07 */
[----:B------:R-:W-:Y:S06]  /*39f0*/  BRA `(.L_x_8825) ;  /* 0x0000000000907947 */ /* 0x000fec0003800000 */
.L_x_8842:
        /* <DEDUP_REMOVED lines=14> */
.L_x_8830:
        /* <DEDUP_REMOVED lines=16> */
.L_x_8851:
[----:B------:R-:W-:Y:S05]  /*3be0*/  BRA `(.L_x_8825) ;  /* 0x0000000000147947 */ /* 0x000fea0003800000 */
.L_x_8850:
[----:B------:R-:W2:Y:S02]  /*3bf0*/  LDG.E.64 R4, desc[UR36][R4.64] ;  /* 0x0000002404047981 */ /* 0x000ea4000c1e1b00 */
[----:B--2---:R0:W2:Y:S02]  /*3c00*/  I2F.U64 R16, R4 ;  /* 0x0000000400107312 */ /* 0x0040a40000301000 */
[----:B0-2---:R-:W-:Y:S05]  /*3c10*/  BRA `(.L_x_8825) ;  /* 0x0000000000087947 */ /* 0x005fea0003800000 */
.L_x_8849:
[----:B------:R-:W2:Y:S02]  /*3c20*/  LDG.E R4, desc[UR36][R4.64] ;  /* 0x0000002404047981 */ /* 0x000ea4000c1e1900 */
[----:B--2---:R-:W-:-:S07]  /*3c30*/  I2FP.F32.U32 R16, R4 ;  /* 0x0000000400107245 */ /* 0x004fce0000201000 */
.L_x_8825:
[----:B------:R-:W-:Y:S05]  /*3c40*/  BSYNC.RECONVERGENT B6 ;  /* 0x0000000000067941 */ /* 0x000fea0003800200 */
.L_x_8824:
[----:B------:R-:W0:Y:S01]  /*3c50*/  LDC R3, c[0x0][0x388] ;  /* 0x0000e200ff037b82 */ /* 0x000e220000000800 */
[----:B------:R-:W-:Y:S01]  /*3c60*/  ISETP.GE.AND P0, PT, R25, R17, PT ;  /* 0x000000111900720c */ /* 0x000fe20003f06270 */
[----:B------:R-:W-:Y:S01]  /*3c70*/  BSSY.RECONVERGENT B1, `(.L_x_8852) ;  /* 0x0000047000017945 */ /* 0x000fe20003800200 */
[C---:B0-----:R-:W-:Y:S01]  /*3c80*/  FMUL.FTZ R0, |R3|.reuse, 8388608 ;  /* 0x4b00000003007820 */ /* 0x041fe20000410200 */
[C---:B------:R-:W-:Y:S01]  /*3c90*/  FADD.FTZ R7, |R3|.reuse, -RZ ;  /* 0x800000ff03077221 */ /* 0x040fe20000010200 */
[----:B------:R-:W-:-:S03]  /*3ca0*/  FADD.FTZ R8, |R3|, |R3| ;  /* 0x4000000303087221 */ /* 0x000fc60000010200 */
[C---:B--2-4-:R-:W-:Y:S01]  /*3cb0*/  LOP3.LUT R5, R0.reuse, 0x7fffff, RZ, 0xc0, !PT ;  /* 0x007fffff00057812 */ /* 0x054fe200078ec0ff */
[----:B------:R-:W-:Y:S01]  /*3cc0*/  FADD.FTZ R9, -R7, -RZ ;  /* 0x800000ff07097221 */ /* 0x000fe20000010100 */
[----:B------:R-:W-:Y:S02]  /*3cd0*/  LOP3.LUT R10, R0, 0xff800000, RZ, 0xc0, !PT ;  /* 0xff800000000a7812 */ /* 0x000fe400078ec0ff */
[----:B------:R-:W-:-:S04]  /*3ce0*/  LOP3.LUT R5, R5, 0x3f800000, RZ, 0xfc, !PT ;  /* 0x3f80000005057812 */ /* 0x000fc800078efcff */
[----:B------:R0:W2:Y:S01]  /*3cf0*/  MUFU.RCP R6, R5 ;  /* 0x0000000500067308 */ /* 0x0000a20000001000 */
[----:B------:R-:W-:Y:S05]  /*3d00*/  @P0 BRA `(.L_x_8853) ;  /* 0x0000000000f40947 */ /* 0x000fea0003800000 */
[C---:B-1-3-5:R-:W-:Y:S01]  /*3d10*/  FSETP.GEU.FTZ.AND P0, PT, |R22|.reuse, |R3|, PT ;  /* 0x400000031600720b */ /* 0x06afe20003f1e200 */
[----:B------:R-:W-:Y:S01]  /*3d20*/  BSSY.RECONVERGENT B0, `(.L_x_8854) ;  /* 0x0000038000007945 */ /* 0x000fe20003800200 */
[----:B------:R-:W-:-:S11]  /*3d30*/  FADD.FTZ R4, |R22|, -RZ ;  /* 0x800000ff16047221 */ /* 0x000fd60000010200 */
[----:B------:R-:W-:Y:S05]  /*3d40*/  @!P0 BRA `(.L_x_8855) ;  /* 0x0000000000d48947 */ /* 0x000fea0003800000 */
[----:B------:R-:W-:-:S13]  /*3d50*/  FSETP.GTU.FTZ.AND P0, PT, R4, R0, PT ;  /* 0x000000000400720b */ /* 0x000fda0003f1c000 */
[----:B------:R-:W-:Y:S05]  /*3d60*/  @P0 BRA `(.L_x_8856) ;  /* 0x00000000005c0947 */ /* 0x000fea0003800000 */
[----:B------:R-:W1:Y:S01]  /*3d70*/  MUFU.RCP R11, R7 ;  /* 0x00000007000b7308 */ /* 0x000e620000001000 */
[----:B------:R-:W-:Y:S01]  /*3d80*/  BSSY.RECONVERGENT B2, `(.L_x_8857) ;  /* 0x0000013000027945 */ /* 0x000fe20003800200 */
[----:B-1----:R-:W-:-:S06]  /*3d90*/  FMUL.FTZ R11, R4, R11 ;  /* 0x0000000b040b7220 */ /* 0x002fcc0000410000 */
[----:B------:R-:W1:Y:S02]  /*3da0*/  FRND.TRUNC R11, R11 ;  /* 0x0000000b000b7307 */ /* 0x000e64000020d000 */
[----:B-1----:R-:W-:-:S05]  /*3db0*/  FFMA R12, R9, R11, R4 ;  /* 0x0000000b090c7223 */ /* 0x002fca0000000004 */
        /* <DEDUP_REMOVED lines=15> */
.L_x_8858:
[----:B------:R-:W-:Y:S05]  /*3eb0*/  BSYNC.RECONVERGENT B2 ;  /* 0x0000000000027941 */ /* 0x000fea0003800200 */
.L_x_8857:
[----:B------:R-:W-:Y:S01]  /*3ec0*/  FFMA.FTZ R4, -R7, R11, R4 ;  /* 0x0000000b07047223 */ /* 0x000fe20000010104 */
[----:B------:R-:W-:Y:S06]  /*3ed0*/  BRA `(.L_x_8855) ;  /* 0x0000000000707947 */ /* 0x000fec0003800000 */
.L_x_8856:
[C---:B------:R-:W-:Y:S01]  /*3ee0*/  IMAD.IADD R11, R4.reuse, 0x1, -R10 ;  /* 0x00000001040b7824 */ /* 0x040fe200078e0a0a */
[C---:B------:R-:W-:Y:S01]  /*3ef0*/  ISETP.GT.U32.AND P0, PT, R4.reuse, 0x7f7fffff, PT ;  /* 0x7f7fffff0400780c */ /* 0x040fe20003f04070 */
[----:B------:R-:W-:Y:S01]  /*3f00*/  BSSY.RECONVERGENT B2, `(.L_x_8859) ;  /* 0x0000017000027945 */ /* 0x000fe20003800200 */
[----:B------:R-:W-:Y:S02]  /*3f10*/  LOP3.LUT R4, R4, 0x7fffff, RZ, 0xc0, !PT ;  /* 0x007fffff04047812 */ /* 0x000fe400078ec0ff */
[----:B------:R-:W-:Y:S02]  /*3f20*/  LOP3.LUT R11, R11, 0xff800000, RZ, 0xc0, !PT ;  /* 0xff8000000b0b7812 */ /* 0x000fe400078ec0ff */
[----:B------:R-:W-:Y:S02]  /*3f30*/  FSETP.GT.FTZ.AND P2, PT, |R3|, RZ, PT ;  /* 0x000000ff0300720b */ /* 0x000fe40003f54200 */
[----:B------:R-:W-:Y:S01]  /*3f40*/  FSEL R13, R10, +QNAN , !P0 ;  /* 0x7fffffff0a0d7808 */ /* 0x000fe20004000000 */
[----:B------:R-:W-:Y:S01]  /*3f50*/  VIADD R12, R11, 0xb800000 ;  /* 0x0b8000000b0c7836 */ /* 0x000fe20000000000 */
[----:B------:R-:W-:-:S02]  /*3f60*/  LOP3.LUT R11, R4, 0x3f800000, RZ, 0xfc, !PT ;  /* 0x3f800000040b7812 */ /* 0x000fc400078efcff */
[----:B------:R-:W-:Y:S02]  /*3f70*/  FSEL R4, R13, +QNAN , P2 ;  /* 0x7fffffff0d047808 */ /* 0x000fe40001000000 */
[----:B------:R-:W-:-:S13]  /*3f80*/  ISETP.NE.AND P1, PT, R12, RZ, PT ;  /* 0x000000ff0c00720c */ /* 0x000fda0003f25270 */
[----:B------:R-:W-:Y:S05]  /*3f90*/  @!P1 BRA `(.L_x_8860) ;  /* 0x0000000000349947 */ /* 0x000fea0003800000 */
.L_x_8861:
        /* <DEDUP_REMOVED lines=13> */
.L_x_8860:
[----:B------:R-:W-:Y:S05]  /*4070*/  BSYNC.RECONVERGENT B2 ;  /* 0x0000000000027941 */ /* 0x000fea0003800200 */
.L_x_8859:
[----:B------:R-:W-:-:S04]  /*4080*/  FMUL.FTZ R11, R11, 1.1920928955078125e-07 ;  /* 0x340000000b0b7820 */ /* 0x000fc80000410000 */
[----:B------:R-:W-:-:S07]  /*4090*/  FMUL.FTZ R4, R4, R11 ;  /* 0x0000000b04047220 */ /* 0x000fce0000410000 */
.L_x_8855:
[----:B------:R-:W-:Y:S05]  /*40a0*/  BSYNC.RECONVERGENT B0 ;  /* 0x0000000000007941 */ /* 0x000fea0003800200 */
.L_x_8854:
[C---:B------:R-:W-:Y:S02]  /*40b0*/  FSETP.NAN.FTZ.AND P0, PT, |R4|.reuse, |R4|, PT ;  /* 0x400000040400720b */ /* 0x040fe40003f18200 */
[----:B------:R-:W-:-:S04]  /*40c0*/  LOP3.LUT R11, R4, 0x80000000, R22, 0xb8, !PT ;  /* 0x80000000040b7812 */ /* 0x000fc800078eb816 */
[----:B------:R-:W-:-:S07]  /*40d0*/  FSEL R4, R4, R11, P0 ;  /* 0x0000000b04047208 */ /* 0x000fce0000000000 */
.L_x_8853:
[----:B------:R-:W-:Y:S05]  /*40e0*/  BSYNC.RECONVERGENT B1 ;  /* 0x0000000000017941 */ /* 0x000fea0003800200 */
.L_x_8852:
[----:B------:R-:W-:Y:S01]  /*40f0*/  VIADD R26, R25, 0x80 ;  /* 0x00000080191a7836 */ /* 0x000fe20000000000 */
[----:B------:R-:W-:Y:S04]  /*4100*/  BSSY.RECONVERGENT B1, `(.L_x_8862) ;  /* 0x0000040000017945 */ /* 0x000fe80003800200 */
[----:B------:R-:W-:-:S13]  /*4110*/  ISETP.GE.AND P0, PT, R26, R17, PT ;  /* 0x000000111a00720c */ /* 0x000fda0003f06270 */
[----:B------:R-:W-:Y:S05]  /*4120*/  @P0 BRA `(.L_x_8863) ;  /* 0x0000000000f40947 */ /* 0x000fea0003800000 */
[C---:B-----5:R-:W-:Y:S01]  /*4130*/  FSETP.GEU.FTZ.AND P0, PT, |R18|.reuse, |R3|, PT ;  /* 0x400000031200720b */ /* 0x060fe20003f1e200 */
[----:B------:R-:W-:Y:S01]  /*4140*/  BSSY.RECONVERGENT B0, `(.L_x_8864) ;  /* 0x0000038000007945 */ /* 0x000fe20003800200 */
[----:B------:R-:W-:-:S11]  /*4150*/  FADD.FTZ R12, |R18|, -RZ ;  /* 0x800000ff120c7221 */ /* 0x000fd60000010200 */
[----:B------:R-:W-:Y:S05]  /*4160*/  @!P0 BRA `(.L_x_8865) ;  /* 0x0000000000d48947 */ /* 0x000fea0003800000 */
[----:B------:R-:W-:-:S13]  /*4170*/  FSETP.GTU.FTZ.AND P0, PT, R12, R0, PT ;  /* 0x000000000c00720b */ /* 0x000fda0003f1c000 */
[----:B------:R-:W-:Y:S05]  /*4180*/  @P0 BRA `(.L_x_8866) ;  /* 0x00000000005c0947 */ /* 0x000fea0003800000 */
[----:B------:R-:W4:Y:S01]  /*4190*/  MUFU.RCP R11, R7 ;  /* 0x00000007000b7308 */ /* 0x000f220000001000 */
[----:B------:R-:W-:Y:S01]  /*41a0*/  BSSY.RECONVERGENT B2, `(.L_x_8867) ;  /* 0x0000013000027945 */ /* 0x000fe20003800200 */
[----:B----4-:R-:W-:-:S06]  /*41b0*/  FMUL.FTZ R11, R12, R11 ;  /* 0x0000000b0c0b7220 */ /* 0x010fcc0000410000 */
[----:B------:R-:W4:Y:S02]  /*41c0*/  FRND.TRUNC R11, R11 ;  /* 0x0000000b000b7307 */ /* 0x000f24000020d000 */
[----:B----4-:R-:W-:-:S05]  /*41d0*/  FFMA R14, R9, R11, R12 ;  /* 0x0000000b090e7223 */ /* 0x010fca000000000c */
        /* <DEDUP_REMOVED lines=12> */
.L_x_8869:
[----:B------:R-:W-:Y:S01]  /*42a0*/  FSETP.GEU.FTZ.AND P0, PT, R14, -R7, PT ;  /* 0x800000070e00720b */ /* 0x000fe20003f1e000 */
[----:B------:R-:W-:-:S12]  /*42b0*/  FADD.FTZ R11, R11, -1 ;  /* 0xbf8000000b0b7421 */ /* 0x000fd80000010000 */
[----:B------:R-:W-:-:S07]  /*42c0*/  @!P0 FADD.FTZ R11, R11, -1 ;  /* 0xbf8000000b0b8421 */ /* 0x000fce0000010000 */
.L_x_8868:
[----:B------:R-:W-:Y:S05]  /*42d0*/  BSYNC.RECONVERGENT B2 ;  /* 0x0000000000027941 */ /* 0x000fea0003800200 */
.L_x_8867:
[----:B------:R-:W-:Y:S01]  /*42e0*/  FFMA.FTZ R12, -R7, R11, R12 ;  /* 0x0000000b070c7223 */ /* 0x000fe2000001010c */
[----:B------:R-:W-:Y:S06]  /*42f0*/  BRA `(.L_x_8865) ;  /* 0x0000000000707947 */ /* 0x000fec0003800000 */
.L_x_8866:
[C---:B------:R-:W-:Y:S01]  /*4300*/  IMAD.IADD R11, R12.reuse, 0x1, -R10 ;  /* 0x000000010c0b7824 */ /* 0x040fe200078e0a0a */
[C---:B------:R-:W-:Y:S01]  /*4310*/  ISETP.GT.U32.AND P0, PT, R12.reuse, 0x7f7fffff, PT ;  /* 0x7f7fffff0c00780c */ /* 0x040fe20003f04070 */
[----:B------:R-:W-:Y:S01]  /*4320*/  BSSY.RECONVERGENT B2, `(.L_x_8870) ;  /* 0x0000017000027945 */ /* 0x000fe20003800200 */
[----:B------:R-:W-:Y:S02]  /*4330*/  LOP3.LUT R12, R12, 0x7fffff, RZ, 0xc0, !PT ;  /* 0x007fffff0c0c7812 */ /* 0x000fe400078ec0ff */
[----:B------:R-:W-:Y:S02]  /*4340*/  LOP3.LUT R11, R11, 0xff800000, RZ, 0xc0, !PT ;  /* 0xff8000000b0b7812 */ /* 0x000fe400078ec0ff */
[----:B------:R-:W-:Y:S02]  /*4350*/  FSETP.GT.FTZ.AND P2, PT, |R3|, RZ, PT ;  /* 0x000000ff0300720b */ /* 0x000fe40003f54200 */
[----:B------:R-:W-:Y:S01]  /*4360*/  LOP3.LUT R12, R12, 0x3f800000, RZ, 0xfc, !PT ;  /* 0x3f8000000c0c7812 */ /* 0x000fe200078efcff */
[----:B------:R-:W-:Y:S01]  /*4370*/  VIADD R13, R11, 0xb800000 ;  /* 0x0b8000000b0d7836 */ /* 0x000fe20000000000 */
[----:B------:R-:W-:-:S04]  /*4380*/  FSEL R11, R10, +QNAN , !P0 ;  /* 0x7fffffff0a0b7808 */ /* 0x000fc80004000000 */
[----:B------:R-:W-:Y:S02]  /*4390*/  ISETP.NE.AND P1, PT, R13, RZ, PT ;  /* 0x000000ff0d00720c */ /* 0x000fe40003f25270 */
[----:B------:R-:W-:-:S11]  /*43a0*/  FSEL R11, R11, +QNAN , P2 ;  /* 0x7fffffff0b0b7808 */ /* 0x000fd60001000000 */
[----:B------:R-:W-:Y:S05]  /*43b0*/  @!P1 BRA `(.L_x_8871) ;  /* 0x0000000000349947 */ /* 0x000fea0003800000 */
.L_x_8872:
        /* <DEDUP_REMOVED lines=9> */
[----:B------:R-:W2:Y:S02]  /*4450*/  FRND.TRUNC R20, R20 ;  /* 0x0000001400147307 */ /* 0x000ea4000020d000 */
[----:B--2---:R-:W-:-:S05]  /*4460*/  FFMA.FTZ R12, -R5, R20, R12 ;  /* 0x00000014050c7223 */ /* 0x004fca000001010c */
[----:B------:R-:W-:-:S13]  /*4470*/  ISETP.NE.AND P0, PT, R12, RZ, PT ;  /* 0x000000ff0c00720c */ /* 0x000fda0003f05270 */
[----:B------:R-:W-:Y:S05]  /*4480*/  @P0 BRA P1, `(.L_x_8872) ;  /* 0xfffffffc00cc0947 */ /* 0x000fea000083ffff */
.L_x_8871:
[----:B------:R-:W-:Y:S05]  /*4490*/  BSYNC.RECONVERGENT B2 ;  /* 0x0000000000027941 */ /* 0x000fea0003800200 */
.L_x_8870:
[----:B------:R-:W-:-:S04]  /*44a0*/  FMUL.FTZ R12, R12, 1.1920928955078125e-07 ;  /* 0x340000000c0c7820 */ /* 0x000fc80000410000 */
[----:B------:R-:W-:-:S07]  /*44b0*/  FMUL.FTZ R12, R11, R12 ;  /* 0x0000000c0b0c7220 */ /* 0x000fce0000410000 */
.L_x_8865:
[----:B------:R-:W-:Y:S05]  /*44c0*/  BSYNC.RECONVERGENT B0 ;  /* 0x0000000000007941 */ /* 0x000fea0003800200 */
.L_x_8864:
[C---:B------:R-:W-:Y:S02]  /*44d0*/  FSETP.NAN.FTZ.AND P0, PT, |R12|.reuse, |R12|, PT ;  /* 0x4000000c0c00720b */ /* 0x040fe40003f18200 */
[----:B------:R-:W-:-:S04]  /*44e0*/  LOP3.LUT R11, R12, 0x80000000, R18, 0xb8, !PT ;  /* 0x800000000c0b7812 */ /* 0x000fc800078eb812 */
[----:B------:R-:W-:-:S07]  /*44f0*/  FSEL R18, R12, R11, P0 ;  /* 0x0000000b0c127208 */ /* 0x000fce0000000000 */
.L_x_8863:
[----:B------:R-:W-:Y:S05]  /*4500*/  BSYNC.RECONVERGENT B1 ;  /* 0x0000000000017941 */ /* 0x000fea0003800200 */
.L_x_8862:
[----:B------:R-:W-:Y:S01]  /*4510*/  VIADD R12, R25, 0x100 ;  /* 0x00000100190c7836 */ /* 0x000fe20000000000 */
[----:B------:R-:W-:Y:S04]  /*4520*/  BSSY.RECONVERGENT B1, `(.L_x_8873) ;  /* 0x0000040000017945 */ /* 0x000fe80003800200 */
[----:B------:R-:W-:-:S13]  /*4530*/  ISETP.GE.AND P0, PT, R12, R17, PT ;  /* 0x000000110c00720c */ /* 0x000fda0003f06270 */
[----:B------:R-:W-:Y:S05]  /*4540*/  @P0 BRA `(.L_x_8874) ;  /* 0x0000000000f40947 */ /* 0x000fea0003800000 */
[C---:B-----5:R-:W-:Y:S01]  /*4550*/  FSETP.GEU.FTZ.AND P0, PT, |R19|.reuse, |R3|, PT ;  /* 0x400000031300720b */ /* 0x060fe20003f1e200 */
[----:B------:R-:W-:Y:S01]  /*4560*/  BSSY.RECONVERGENT B0, `(.L_x_8875) ;  /* 0x0000038000007945 */ /* 0x000fe20003800200 */
[----:B-1-3--:R-:W-:-:S11]  /*4570*/  FADD.FTZ R22, |R19|, -RZ ;  /* 0x800000ff13167221 */ /* 0x00afd60000010200 */
        /* <DEDUP_REMOVED lines=20> */
.L_x_8880:
[----:B------:R-:W-:Y:S01]  /*46c0*/  FSETP.GEU.FTZ.AND P0, PT, R12, -R7, PT ;  /* 0x800000070c00720b */ /* 0x000fe20003f1e000 */
[----:B------:R-:W-:-:S12]  /*46d0*/  FADD.FTZ R11, R11, -1 ;  /* 0xbf8000000b0b7421 */ /* 0x000fd80000010000 */
[----:B------:R-:W-:-:S07]  /*46e0*/  @!P0 FADD.FTZ R11, R11, -1 ;  /* 0xbf8000000b0b8421 */ /* 0x000fce0000010000 */
.L_x_8879:
[----:B------:R-:W-:Y:S05]  /*46f0*/  BSYNC.RECONVERGENT B2 ;  /* 0x0000000000027941 */ /* 0x000fea0003800200 */
.L_x_8878:
[----:B------:R-:W-:Y:S01]  /*4700*/  FFMA.FTZ R22, -R7, R11, R22 ;  /* 0x0000000b07167223 */ /* 0x000fe20000010116 */
[----:B------:R-:W-:Y:S06]  /*4710*/  BRA `(.L_x_8876) ;  /* 0x0000000000707947 */ /* 0x000fec0003800000 */
.L_x_8877:
        /* <DEDUP_REMOVED lines=12> */
.L_x_8883:
        /* <DEDUP_REMOVED lines=13> */
.L_x_8882:
[----:B------:R-:W-:Y:S05]  /*48b0*/  BSYNC.RECONVERGENT B2 ;  /* 0x0000000000027941 */ /* 0x000fea0003800200 */
.L_x_8881:
[----:B------:R-:W-:-:S04]  /*48c0*/  FMUL.FTZ R22, R22, 1.1920928955078125e-07 ;  /* 0x3400000016167820 */ /* 0x000fc80000410000 */
[----:B------:R-:W-:-:S07]  /*48d0*/  FMUL.FTZ R22, R11, R22 ;  /* 0x000000160b167220 */ /* 0x000fce0000410000 */
.L_x_8876:
[----:B------:R-:W-:Y:S05]  /*48e0*/  BSYNC.RECONVERGENT B0 ;  /* 0x0000000000007941 */ /* 0x000fea0003800200 */
.L_x_8875:
[C---:B------:R-:W-:Y:S02]  /*48f0*/  FSETP.NAN.FTZ.AND P0, PT, |R22|.reuse, |R22|, PT ;  /* 0x400000161600720b */ /* 0x040fe40003f18200 */
[----:B------:R-:W-:-:S04]  /*4900*/  LOP3.LUT R19, R22, 0x80000000, R19, 0xb8, !PT ;  /* 0x8000000016137812 */ /* 0x000fc800078eb813 */
[----:B------:R-:W-:-:S07]  /*4910*/  FSEL R22, R22, R19, P0 ;  /* 0x0000001316167208 */ /* 0x000fce0000000000 */
.L_x_8874:
[----:B------:R-:W-:Y:S05]  /*4920*/  BSYNC.RECONVERGENT B1 ;  /* 0x0000000000017941 */ /* 0x000fea0003800200 */
.L_x_8873:
        /* <DEDUP_REMOVED lines=10> */
[----:B0-----:R-:W0:Y:S01]  /*49d0*/  MUFU.RCP R5, R7 ;  /* 0x0000000700057308 */ /* 0x001e220000001000 */
[----:B------:R-:W-:Y:S01]  /*49e0*/  BSSY.RECONVERGENT B2, `(.L_x_8889) ;  /* 0x0000013000027945 */ /* 0x000fe20003800200 */
[----:B0-----:R-:W-:-:S06]  /*49f0*/  FMUL.FTZ R0, R24, R5 ;  /* 0x0000000518007220 */ /* 0x001fcc0000410000 */
[----:B------:R-:W2:Y:S02]  /*4a00*/  FRND.TRUNC R0, R0 ;  /* 0x0000000000007307 */ /* 0x000ea4000020d000 */
[----:B--2---:R-:W-:-:S05]  /*4a10*/  FFMA R6, R9, R0, R24 ;  /* 0x0000000009067223 */ /* 0x004fca0000000018 */
        /* <DEDUP_REMOVED lines=12> */
.L_x_8891:
[----:B------:R-:W-:Y:S01]  /*4ae0*/  FSETP.GEU.FTZ.AND P0, PT, R6, -R7, PT ;  /* 0x800000070600720b */ /* 0x000fe20003f1e000 */
[----:B------:R-:W-:-:S12]  /*4af0*/  FADD.FTZ R0, R0, -1 ;  /* 0xbf80000000007421 */ /* 0x000fd80000010000 */
[----:B------:R-:W-:-:S07]  /*4b00*/  @!P0 FADD.FTZ R0, R0, -1 ;  /* 0xbf80000000008421 */ /* 0x000fce0000010000 */
.L_x_8890:
[----:B------:R-:W-:Y:S05]  /*4b10*/  BSYNC.RECONVERGENT B2 ;  /* 0x0000000000027941 */ /* 0x000fea0003800200 */
.L_x_8889:
[----:B------:R-:W-:Y:S01]  /*4b20*/  FFMA.FTZ R24, -R7, R0, R24 ;  /* 0x0000000007187223 */ /* 0x000fe20000010118 */
[----:B------:R-:W-:Y:S06]  /*4b30*/  BRA `(.L_x_8887) ;  /* 0x0000000000707947 */ /* 0x000fec0003800000 */
.L_x_8888:
        /* <DEDUP_REMOVED lines=12> */
.L_x_8894:
        /* <DEDUP_REMOVED lines=13> */
.L_x_8893:
[----:B------:R-:W-:Y:S05]  /*4cd0*/  BSYNC.RECONVERGENT B2 ;  /* 0x0000000000027941 */ /* 0x000fea0003800200 */
.L_x_8892:
[----:B------:R-:W-:-:S04]  /*4ce0*/  FMUL.FTZ R3, R24, 1.1920928955078125e-07 ;  /* 0x3400000018037820 */ /* 0x000fc80000410000 */
[----:B------:R-:W-:-:S07]  /*4cf0*/  FMUL.FTZ R24, R10, R3 ;  /* 0x000000030a187220 */ /* 0x000fce0000410000 */
.L_x_8887:
[----:B------:R-:W-:Y:S05]  /*4d00*/  BSYNC.RECONVERGENT B0 ;  /* 0x0000000000007941 */ /* 0x000fea0003800200 */
.L_x_8886:
[C---:B------:R-:W-:Y:S02]  /*4d10*/  FSETP.NAN.FTZ.AND P0, PT, |R24|.reuse, |R24|, PT ;  /* 0x400000181800720b */ /* 0x040fe40003f18200 */
[----:B------:R-:W-:-:S04]  /*4d20*/  LOP3.LUT R3, R24, 0x80000000, R16, 0xb8, !PT ;  /* 0x8000000018037812 */ /* 0x000fc800078eb810 */
[----:B------:R-:W-:-:S07]  /*4d30*/  FSEL R24, R24, R3, P0 ;  /* 0x0000000318187208 */ /* 0x000fce0000000000 */
.L_x_8885:
[----:B------:R-:W-:Y:S05]  /*4d40*/  BSYNC.RECONVERGENT B1 ;  /* 0x0000000000017941 */ /* 0x000fea0003800200 */
.L_x_8884:
[----:B-----5:R-:W4:Y:S01]  /*4d50*/  LDC.U8 R16, c[0x0][0x3ac] ;  /* 0x0000eb00ff107b82 */ /* 0x020f220000000000 */
[----:B------:R-:W-:Y:S01]  /*4d60*/  ISETP.GE.AND P0, PT, R25, R17, PT ;  /* 0x000000111900720c */ /* 0x000fe20003f06270 */
[----:B------:R-:W-:Y:S04]  /*4d70*/  BSSY.RECONVERGENT B7, `(.L_x_8895) ;  /* 0x00002cc000077945 */ /* 0x000fe80003800200 */
[----:B------:R-:W-:Y:S08]  /*4d80*/  BSSY.RELIABLE B6, `(.L_x_8896) ;  /* 0x00001e6000067945 */ /* 0x000ff00003800100 */
[----:B------:R-:W-:Y:S05]  /*4d90*/  @P0 BRA `(.L_x_8897) ;  /* 0x0000001c00840947 */ /* 0x000fea0003800000 */
[----:B------:R-:W5:Y:S01]  /*4da0*/  LDCU UR4, c[0x0][0x3b0] ;  /* 0x00007600ff0477ac */ /* 0x000f620008000800 */
[----:B------:R-:W1:Y:S01]  /*4db0*/  LDC.64 R8, c[0x0][0x390] ;  /* 0x0000e400ff087b82 */ /* 0x000e620000000a00 */
[----:B------:R-:W-:Y:S01]  /*4dc0*/  IMAD R0, R2, 0x200, R25 ;  /* 0x0000020002007824 */ /* 0x000fe200078e0219 */
[----:B0---4-:R-:W-:-:S03]  /*4dd0*/  PRMT R5, R16, 0x9910, RZ ;  /* 0x0000991010057816 */ /* 0x011fc600000000ff */
        /* <DEDUP_REMOVED lines=18> */
.L_x_8901:
[----:B------:R-:W0:Y:S01]  /*4f00*/  F2I.S64.TRUNC R4, R4 ;  /* 0x0000000400047311 */ /* 0x000e22000020d900 */
[----:B------:R-:W-:Y:S02]  /*4f10*/  IMAD.MOV.U32 R25, RZ, RZ, R26 ;  /* 0x000000ffff197224 */ /* 0x000fe400078e001a */
[----:B0-----:R-:W-:-:S05]  /*4f20*/  IMAD.MOV.U32 R3, RZ, RZ, R4 ;  /* 0x000000ffff037224 */ /* 0x001fca00078e0004 */
[----:B------:R0:W-:Y:S01]  /*4f30*/  STG.E.U8 desc[UR36][R8.64], R3 ;  /* 0x0000000308007986 */ /* 0x0001e2000c101124 */
[----:B------:R-:W-:Y:S05]  /*4f40*/  BRA `(.L_x_8903) ;  /* 0x0000000c007c7947 */ /* 0x000fea0003800000 */
.L_x_8900:
        /* <DEDUP_REMOVED lines=10> */
.L_x_8905:
[----:B------:R-:W0:Y:S01]  /*4ff0*/  F2I.FTZ.TRUNC.NTZ R3, R4 ;  /* 0x0000000400037305 */ /* 0x000e22000021f100 */
[----:B------:R-:W-:Y:S01]  /*5000*/  IMAD.MOV.U32 R25, RZ, RZ, R26 ;  /* 0x000000ffff197224 */ /* 0x000fe200078e001a */
[----:B0-----:R0:W-:Y:S01]  /*5010*/  STG.E desc[UR36][R8.64], R3 ;  /* 0x0000000308007986 */ /* 0x0011e2000c101924 */
[----:B------:R-:W-:Y:S05]  /*5020*/  BRA `(.L_x_8903) ;  /* 0x0000000c00447947 */ /* 0x000fea0003800000 */
.L_x_8904:
[----:B------:R-:W0:Y:S01]  /*5030*/  F2I.FTZ.TRUNC.NTZ R3, R4 ;  /* 0x0000000400037305 */ /* 0x000e22000021f100 */
[----:B------:R-:W-:Y:S01]  /*5040*/  IMAD.MOV.U32 R25, RZ, RZ, R26 ;  /* 0x000000ffff197224 */ /* 0x000fe200078e001a */
[----:B0-----:R0:W-:Y:S01]  /*5050*/  STG.E.U16 desc[UR36][R8.64], R3 ;  /* 0x0000000308007986 */ /* 0x0011e2000c101524 */
[----:B------:R-:W-:Y:S05]  /*5060*/  BRA `(.L_x_8903) ;  /* 0x0000000c00347947 */ /* 0x000fea0003800000 */
.L_x_8899:
        /* <DEDUP_REMOVED lines=9> */
.L_x_8907:
[----:B------:R-:W-:Y:S01]  /*5100*/  F2FP.F16.F32.PACK_AB R4, RZ, R4 ;  /* 0x00000004ff04723e */ /* 0x000fe200000000ff */
[----:B------:R-:W-:-:S04]  /*5110*/  IMAD.MOV.U32 R25, RZ, RZ, R26 ;  /* 0x000000ffff197224 */ /* 0x000fc800078e001a */
[----:B------:R0:W-:Y:S01]  /*5120*/  STG.E.U16 desc[UR36][R8.64], R4 ;  /* 0x0000000408007986 */ /* 0x0001e2000c101524 */
[----:B------:R-:W-:Y:S05]  /*5130*/  BRA `(.L_x_8903) ;  /* 0x0000000c00007947 */ /* 0x000fea0003800000 */
.L_x_8906:
        /* <DEDUP_REMOVED lines=10> */
.L_x_8909:
[----:B------:R-:W-:Y:S01]  /*51e0*/  F2FP.F16.F32.PACK_AB R3, RZ, R4 ;  /* 0x00000004ff03723e */ /* 0x000fe200000000ff */
[----:B------:R-:W-:-:S03]  /*51f0*/  IMAD.MOV.U32 R25, RZ, RZ, R26 ;  /* 0x000000ffff197224 */ /* 0x000fc600078e001a */
[----:B------:R-:W-:-:S05]  /*5200*/  PRMT R3, R3, 0x5410, RZ ;  /* 0x0000541003037816 */ /* 0x000fca00000000ff */
[----:B------:R0:W-:Y:S01]  /*5210*/  STG.E desc[UR36][R8.64], R3 ;  /* 0x0000000308007986 */ /* 0x0001e2000c101924 */
[----:B------:R-:W-:Y:S05]  /*5220*/  BRA `(.L_x_8903) ;  /* 0x0000000800c47947 */ /* 0x000fea0003800000 */
.L_x_8908:
[----:B------:R-:W-:Y:S01]  /*5230*/  FMUL.FTZ R4, R4, 1 ;  /* 0x3f80000004047820 */ /* 0x000fe20000410000 */
[----:B------:R-:W-:-:S05]  /*5240*/  IMAD.MOV.U32 R25, RZ, RZ, R26 ;  /* 0x000000ffff197224 */ /* 0x000fca00078e001a */
[----:B------:R-:W0:Y:S02]  /*5250*/  F2F.F64.F32 R4, R4 ;  /* 0x0000000400047310 */ /* 0x000e240000201800 */
[----:B0-----:R0:W-:Y:S01]  /*5260*/  STG.E.64 desc[UR36][R8.64], R4 ;  /* 0x0000000408007986 */ /* 0x0011e2000c101b24 */
[----:B------:R-:W-:Y:S05]  /*5270*/  BRA `(.L_x_8903) ;  /* 0x0000000800b07947 */ /* 0x000fea0003800000 */
.L_x_8898:
        /* <DEDUP_REMOVED lines=13> */
.L_x_8912:
[----:B------:R-:W-:Y:S01]  /*5350*/  FMUL.FTZ R4, R4, 1 ;  /* 0x3f80000004047820 */ /* 0x000fe20000410000 */
[----:B--2---:R-:W-:Y:S01]  /*5360*/  CS2R R6, SRZ ;  /* 0x0000000000067805 */ /* 0x004fe2000001ff00 */
[----:B------:R-:W-:-:S04]  /*5370*/  IMAD.MOV.U32 R25, RZ, RZ, R26 ;  /* 0x000000ffff197224 */ /* 0x000fc800078e001a */
[----:B------:R-:W0:Y:S02]  /*5380*/  F2F.F64.F32 R4, R4 ;  /* 0x0000000400047310 */ /* 0x000e240000201800 */
[----:B0-----:R0:W-:Y:S01]  /*5390*/  STG.E.128 desc[UR36][R8.64], R4 ;  /* 0x0000000408007986 */ /* 0x0011e2000c101d24 */
[----:B------:R-:W-:Y:S05]  /*53a0*/  BRA `(.L_x_8903) ;  /* 0x0000000800647947 */ /* 0x000fea0003800000 */
.L_x_8911:
[----:B------:R-:W-:-:S13]  /*53b0*/  ISETP.NE.AND P0, PT, R0, 0xf, PT ;  /* 0x0000000f0000780c */ /* 0x000fda0003f05270 */
[----:B------:R-:W-:Y:S05]  /*53c0*/  @!P0 BRA `(.L_x_8913) ;  /* 0x0000000000a08947 */ /* 0x000fea0003800000 */
[----:B------:R-:W-:-:S13]  /*53d0*/  ISETP.NE.AND P0, PT, R0, 0x17, PT ;  /* 0x000000170000780c */ /* 0x000fda0003f05270 */
[----:B------:R-:W-:Y:S05]  /*53e0*/  @!P0 BRA `(.L_x_8914) ;  /* 0x00000000004c8947 */ /* 0x000fea0003800000 */
[----:B------:R-:W-:-:S13]  /*53f0*/  ISETP.NE.AND P0, PT, R0, 0x18, PT ;  /* 0x000000180000780c */ /* 0x000fda0003f05270 */
[----:B------:R-:W-:Y:S05]  /*5400*/  @P0 BRA `(.L_x_8902) ;  /* 0x0000000400a80947 */ /* 0x000fea0003800000 */
[----:B--2---:R-:W-:Y:S01]  /*5410*/  LOP3.LUT R6, R4, 0x7fffffff, RZ, 0xc0, !PT ;  /* 0x7fffffff04067812 */ /* 0x004fe200078ec0ff */
        /* <DEDUP_REMOVED lines=11> */
.L_x_8916:
[----:B------:R-:W-:Y:S05]  /*54d0*/  BSYNC.RECONVERGENT B0 ;  /* 0x0000000000007941 */ /* 0x000fea0003800200 */
.L_x_8915:
[----:B------:R-:W-:Y:S01]  /*54e0*/  LOP3.LUT R5, R0, 0x80, R5, 0xf8, !PT ;  /* 0x0000008000057812 */ /* 0x000fe200078ef805 */
[----:B------:R-:W-:-:S04]  /*54f0*/  IMAD.MOV.U32 R25, RZ, RZ, R26 ;  /* 0x000000ffff197224 */ /* 0x000fc800078e001a */
[----:B------:R1:W-:Y:S01]  /*5500*/  STG.E.U8 desc[UR36][R8.64], R5 ;  /* 0x0000000508007986 */ /* 0x0003e2000c101124 */
[----:B------:R-:W-:Y:S05]  /*5510*/  BRA `(.L_x_8903) ;  /* 0x0000000800087947 */ /* 0x000fea0003800000 */
.L_x_8914:
        /* <DEDUP_REMOVED lines=14> */
.L_x_8918:
[----:B------:R-:W-:Y:S05]  /*5600*/  BSYNC.RECONVERGENT B0 ;  /* 0x0000000000007941 */ /* 0x000fea0003800200 */
.L_x_8917:
[----:B------:R-:W-:Y:S01]  /*5610*/  LOP3.LUT R3, R0, 0x80, R7, 0xf8, !PT ;  /* 0x0000008000037812 */ /* 0x000fe200078ef807 */
[----:B------:R-:W-:-:S04]  /*5620*/  IMAD.MOV.U32 R25, RZ, RZ, R26 ;  /* 0x000000ffff197224 */ /* 0x000fc800078e001a */
[----:B------:R4:W-:Y:S01]  /*5630*/  STG.E.U8 desc[UR36][R8.64], R3 ;  /* 0x0000000308007986 */ /* 0x0009e2000c101124 */
[----:B------:R-:W-:Y:S05]  /*5640*/  BRA `(.L_x_8903) ;  /* 0x0000000400bc7947 */ /* 0x000fea0003800000 */
.L_x_8913:
[----:B------:R-:W-:Y:S01]  /*5650*/  F2FP.BF16.F32.PACK_AB R4, RZ, R4 ;  /* 0x00000004ff04723e */ /* 0x000fe200000010ff */
[----:B------:R-:W-:-:S04]  /*5660*/  IMAD.MOV.U32 R25, RZ, RZ, R26 ;  /* 0x000000ffff197224 */ /* 0x000fc800078e001a */
[----:B------:R0:W-:Y:S01]  /*5670*/  STG.E.U16 desc[UR36][R8.64], R4 ;  /* 0x0000000408007986 */ /* 0x0001e2000c101524 */
[----:B------:R-:W-:Y:S05]  /*5680*/  BRA `(.L_x_8903) ;  /* 0x0000000400ac7947 */ /* 0x000fea0003800000 */
.L_x_8910:
        /* <DEDUP_REMOVED lines=12> */
.L_x_8921:
        /* <DEDUP_REMOVED lines=12> */
.L_x_8924:
[----:B------:R-:W-:-:S04]  /*5810*/  SHF.R.U32.HI R0, RZ, 0x14, R4 ;  /* 0x00000014ff007819 */ /* 0x000fc80000011604 */
[----:B------:R-:W-:-:S04]  /*5820*/  LOP3.LUT R3, R0, 0x1, RZ, 0xc0, !PT ;  /* 0x0000000100037812 */ /* 0x000fc800078ec0ff */
[----:B------:R-:W-:-:S04]  /*5830*/  IADD3 R0, PT, PT, R4, 0x487ffff, R3 ;  /* 0x0487ffff04007810 */ /* 0x000fc80007ffe003 */
[----:B------:R-:W-:-:S04]  /*5840*/  SHF.R.U32.HI R0, RZ, 0x14, R0 ;  /* 0x00000014ff007819 */ /* 0x000fc80000011600 */
[----:B------:R-:W-:-:S07]  /*5850*/  LOP3.LUT R3, R0, 0xff, RZ, 0xc0, !PT ;  /* 0x000000ff00037812 */ /* 0x000fce00078ec0ff */
.L_x_8925:
[----:B------:R-:W-:-:S04]  /*5860*/  SHF.R.U32.HI R4, RZ, 0x18, R4 ;  /* 0x00000018ff047819 */ /* 0x000fc80000011604 */
[----:B------:R-:W-:-:S04]  /*5870*/  LOP3.LUT R3, R3, 0x80, R4, 0xf8, !PT ;  /* 0x0000008003037812 */ /* 0x000fc800078ef804 */
[----:B------:R-:W-:-:S07]  /*5880*/  PRMT R0, R3, 0x7610, R0 ;  /* 0x0000761003007816 */ /* 0x000fce0000000000 */
.L_x_8923:
[----:B------:R-:W-:Y:S05]  /*5890*/  BSYNC.RECONVERGENT B0 ;  /* 0x0000000000007941 */ /* 0x000fea0003800200 */
.L_x_8922:
[----:B------:R0:W-:Y:S01]  /*58a0*/  STG.E.U8 desc[UR36][R8.64], R0 ;  /* 0x0000000008007986 */ /* 0x0001e2000c101124 */
[----:B------:R-:W-:Y:S01]  /*58b0*/  IMAD.MOV.U32 R25, RZ, RZ, R26 ;  /* 0x000000ffff197224 */ /* 0x000fe200078e001a */
[----:B------:R-:W-:Y:S06]  /*58c0*/  BRA `(.L_x_8903) ;  /* 0x00000004001c7947 */ /* 0x000fec0003800000 */
.L_x_8920:
        /* <DEDUP_REMOVED lines=12> */
.L_x_8928:
[----:B------:R-:W-:-:S04]  /*5990*/  SHF.R.U32.HI R0, RZ, 0x15, R4 ;  /* 0x00000015ff007819 */ /* 0x000fc80000011604 */
[----:B------:R-:W-:-:S04]  /*59a0*/  LOP3.LUT R3, R0, 0x1, RZ, 0xc0, !PT ;  /* 0x0000000100037812 */ /* 0x000fc800078ec0ff */
[----:B------:R-:W-:-:S04]  /*59b0*/  IADD3 R0, PT, PT, R4, 0x88fffff, R3 ;  /* 0x088fffff04007810 */ /* 0x000fc80007ffe003 */
[----:B------:R-:W-:-:S04]  /*59c0*/  SHF.R.U32.HI R0, RZ, 0x15, R0 ;  /* 0x00000015ff007819 */ /* 0x000fc80000011600 */
[----:B------:R-:W-:-:S07]  /*59d0*/  LOP3.LUT R3, R0, 0xff, RZ, 0xc0, !PT ;  /* 0x000000ff00037812 */ /* 0x000fce00078ec0ff */
.L_x_8929:
[----:B------:R-:W-:-:S04]  /*59e0*/  SHF.R.U32.HI R4, RZ, 0x18, R4 ;  /* 0x00000018ff047819 */ /* 0x000fc80000011604 */
[----:B------:R-:W-:-:S04]  /*59f0*/  LOP3.LUT R3, R3, 0x80, R4, 0xf8, !PT ;  /* 0x0000008003037812 */ /* 0x000fc800078ef804 */
[----:B------:R-:W-:-:S07]  /*5a00*/  PRMT R0, R3, 0x7610, R0 ;  /* 0x0000761003007816 */ /* 0x000fce0000000000 */
.L_x_8927:
[----:B------:R-:W-:Y:S05]  /*5a10*/  BSYNC.RECONVERGENT B0 ;  /* 0x0000000000007941 */ /* 0x000fea0003800200 */
.L_x_8926:
[----:B------:R0:W-:Y:S01]  /*5a20*/  STG.E.U8 desc[UR36][R8.64], R0 ;  /* 0x0000000008007986 */ /* 0x0001e2000c101124 */
[----:B------:R-:W-:Y:S01]  /*5a30*/  IMAD.MOV.U32 R25, RZ, RZ, R26 ;  /* 0x000000ffff197224 */ /* 0x000fe200078e001a */
[----:B------:R-:W-:Y:S06]  /*5a40*/  BRA `(.L_x_8903) ;  /* 0x0000000000bc7947 */ /* 0x000fec0003800000 */
.L_x_8919:
[----:B------:R-:W-:-:S13]  /*5a50*/  ISETP.NE.AND P0, PT, R0, 0x1c, PT ;  /* 0x0000001c0000780c */ /* 0x000fda0003f05270 */
[----:B------:R-:W-:Y:S05]  /*5a60*/  @!P0 BRA `(.L_x_8930) ;  /* 0x0000000000a88947 */ /* 0x000fea0003800000 */
[----:B------:R-:W-:-:S13]  /*5a70*/  ISETP.NE.AND P0, PT, R0, 0x1d, PT ;  /* 0x0000001d0000780c */ /* 0x000fda0003f05270 */
[----:B------:R-:W-:Y:S05]  /*5a80*/  @!P0 BRA `(.L_x_8931) ;  /* 0x0000000000908947 */ /* 0x000fea0003800000 */
[----:B------:R-:W-:-:S13]  /*5a90*/  ISETP.NE.AND P0, PT, R0, 0x2c, PT ;  /* 0x0000002c0000780c */ /* 0x000fda0003f05270 */
[----:B------:R-:W-:Y:S05]  /*5aa0*/  @!P0 BRA `(.L_x_8932) ;  /* 0x0000000000488947 */ /* 0x000fea0003800000 */
.L_x_8902:
[----:B------:R-:W-:Y:S01]  /*5ab0*/  MOV R14, 0x0 ;  /* 0x00000000000e7802 */ /* 0x000fe20000000f00 */
[----:B------:R-:W0:Y:S01]  /*5ac0*/  LDCU.64 UR6, c[0x4][0x178] ;  /* 0x01002f00ff0677ac */ /* 0x000e220008000a00 */
[----:B------:R-:W-:Y:S02]  /*5ad0*/  IMAD.MOV.U32 R8, RZ, RZ, 0x65 ;  /* 0x00000065ff087424 */ /* 0x000fe400078e00ff */
[----:B------:R-:W-:Y:S01]  /*5ae0*/  IMAD.MOV.U32 R12, RZ, RZ, 0x1 ;  /* 0x00000001ff0c7424 */ /* 0x000fe200078e00ff */
[----:B------:R-:W2:Y:S01]  /*5af0*/  LDCU.64 UR8, c[0x4][0x180] ;  /* 0x01003000ff0877ac */ /* 0x000ea20008000a00 */
[----:B------:R-:W1:Y:S01]  /*5b00*/  LDC.64 R14, c[0x4][R14] ;  /* 0x010000000e0e7b82 */ /* 0x000e620000000a00 */
[----:B------:R-:W-:Y:S01]  /*5b10*/  IMAD.MOV.U32 R13, RZ, RZ, RZ ;  /* 0x000000ffff0d7224 */ /* 0x000fe200078e00ff */
[----:B------:R-:W4:Y:S01]  /*5b20*/  LDCU.64 UR4, c[0x4][0x70] ;  /* 0x01000e00ff0477ac */ /* 0x000f220008000a00 */
[----:B0-----:R-:W-:Y:S02]  /*5b30*/  IMAD.U32 R4, RZ, RZ, UR6 ;  /* 0x00000006ff047e24 */ /* 0x001fe4000f8e00ff */
[----:B------:R-:W-:-:S02]  /*5b40*/  IMAD.U32 R5, RZ, RZ, UR7 ;  /* 0x00000007ff057e24 */ /* 0x000fc4000f8e00ff */
[----:B--2---:R-:W-:Y:S02]  /*5b50*/  IMAD.U32 R6, RZ, RZ, UR8 ;  /* 0x00000008ff067e24 */ /* 0x004fe4000f8e00ff */
[----:B------:R-:W-:Y:S02]  /*5b60*/  IMAD.U32 R7, RZ, RZ, UR9 ;  /* 0x00000009ff077e24 */ /* 0x000fe4000f8e00ff */
[----:B----4-:R-:W-:Y:S02]  /*5b70*/  IMAD.U32 R10, RZ, RZ, UR4 ;  /* 0x00000004ff0a7e24 */ /* 0x010fe4000f8e00ff */
[----:B------:R-:W-:-:S07]  /*5b80*/  IMAD.U32 R11, RZ, RZ, UR5 ;  /* 0x00000005ff0b7e24 */ /* 0x000fce000f8e00ff */
[----:B------:R-:W-:-:S07]  /*5b90*/  LEPC R20, `(.L_x_8933) ;  /* 0x000000001014794e */ /* 0x000fce0000000000 */
[----:B-1-3--:R-:W-:Y:S05]  /*5ba0*/  CALL.ABS.NOINC R14 ;  /* 0x000000000e007343 */ /* 0x00afea0003c00000 */
.L_x_8933:
[----:B------:R-:W-:Y:S01]  /*5bb0*/  IMAD.MOV.U32 R25, RZ, RZ, R26 ;  /* 0x000000ffff197224 */ /* 0x000fe200078e001a */
[----:B------:R-:W-:Y:S06]  /*5bc0*/  BRA `(.L_x_8903) ;  /* 0x00000000005c7947 */ /* 0x000fec0003800000 */
.L_x_8932:
        /* <DEDUP_REMOVED lines=16> */
.L_x_8931:
[----:B------:R-:W0:Y:S01]  /*5cd0*/  F2I.U64.TRUNC R4, R4 ;  /* 0x0000000400047311 */ /* 0x000e22000020d800 */
[----:B------:R-:W-:Y:S01]  /*5ce0*/  IMAD.MOV.U32 R25, RZ, RZ, R26 ;  /* 0x000000ffff197224 */ /* 0x000fe200078e001a */
[----:B0-----:R0:W-:Y:S01]  /*5cf0*/  STG.E.64 desc[UR36][R8.64], R4 ;  /* 0x0000000408007986 */ /* 0x0011e2000c101b24 */
[----:B------:R-:W-:Y:S05]  /*5d00*/  BRA `(.L_x_8903) ;  /* 0x00000000000c7947 */ /* 0x000fea0003800000 */
.L_x_8930:
[----:B------:R-:W0:Y:S01]  /*5d10*/  F2I.FTZ.U32.TRUNC.NTZ R3, R4 ;  /* 0x0000000400037305 */ /* 0x000e22000021f000 */
[----:B------:R-:W-:Y:S01]  /*5d20*/  IMAD.MOV.U32 R25, RZ, RZ, R26 ;  /* 0x000000ffff197224 */ /* 0x000fe200078e001a */
[----:B0-----:R0:W-:Y:S06]  /*5d30*/  STG.E desc[UR36][R8.64], R3 ;  /* 0x0000000308007986 */ /* 0x0011ec000c101924 */
.L_x_8903:
[----:B------:R-:W-:-:S13]  /*5d40*/  ISETP.GE.AND P0, PT, R25, R17, PT ;  /* 0x000000111900720c */ /* 0x000fda0003f06270 */
[----:B------:R-:W-:Y:S05]  /*5d50*/  @P0 BREAK.RELIABLE B6 ;  /* 0x0000000000060942 */ /* 0x000fea0003800100 */
[----:B------:R-:W-:Y:S05]  /*5d60*/  @P0 BRA `(.L_x_8934) ;  /* 0x0000001c00300947 */ /* 0x000fea0003800000 */
[----:B------:R-:W5:Y:S01]  /*5d70*/  LDCU UR4, c[0x0][0x3b0] ;  /* 0x00007600ff0477ac */ /* 0x000f620008000800 */
[----:B01--4-:R-:W0:Y:S01]  /*5d80*/  LDC.64 R8, c[0x0][0x390] ;  /* 0x0000e400ff087b82 */ /* 0x013e220000000a00 */
        /* <DEDUP_REMOVED lines=19> */
.L_x_8938:
[----:B------:R-:W0:Y:S02]  /*5ec0*/  F2I.S64.TRUNC R18, R18 ;  /* 0x0000001200127311 */ /* 0x000e24000020d900 */
[----:B0-----:R-:W-:-:S05]  /*5ed0*/  IMAD.MOV.U32 R3, RZ, RZ, R18 ;  /* 0x000000ffff037224 */ /* 0x001fca00078e0012 */
[----:B------:R0:W-:Y:S01]  /*5ee0*/  STG.E.U8 desc[UR36][R8.64], R3 ;  /* 0x0000000308007986 */ /* 0x0001e2000c101124 */
[----:B------:R-:W-:Y:S05]  /*5ef0*/  BRA `(.L_x_8940) ;  /* 0x0000000c00287947 */ /* 0x000fea0003800000 */
.L_x_8937:
        /* <DEDUP_REMOVED lines=9> */
.L_x_8942:
[----:B------:R-:W0:Y:S02]  /*5f90*/  F2I.FTZ.TRUNC.NTZ R3, R18 ;  /* 0x0000001200037305 */ /* 0x000e24000021f100 */
[----:B0-----:R4:W-:Y:S01]  /*5fa0*/  STG.E desc[UR36][R8.64], R3 ;  /* 0x0000000308007986 */ /* 0x0019e2000c101924 */
[----:B------:R-:W-:Y:S05]  /*5fb0*/  BRA `(.L_x_8940) ;  /* 0x0000000800f87947 */ /* 0x000fea0003800000 */
.L_x_8941:
[----:B------:R-:W0:Y:S02]  /*5fc0*/  F2I.FTZ.TRUNC.NTZ R3, R18 ;  /* 0x0000001200037305 */ /* 0x000e24000021f100 */
[----:B0-----:R0:W-:Y:S01]  /*5fd0*/  STG.E.U16 desc[UR36][R8.64], R3 ;  /* 0x0000000308007986 */ /* 0x0011e2000c101524 */
[----:B------:R-:W-:Y:S05]  /*5fe0*/  BRA `(.L_x_8940) ;  /* 0x0000000800ec7947 */ /* 0x000fea0003800000 */
.L_x_8936:
        /* <DEDUP_REMOVED lines=8> */
.L_x_8944:
[----:B------:R-:W-:-:S05]  /*6070*/  F2FP.F16.F32.PACK_AB R18, RZ, R18 ;  /* 0x00000012ff12723e */ /* 0x000fca00000000ff */
[----:B------:R0:W-:Y:S01]  /*6080*/  STG.E.U16 desc[UR36][R8.64], R18 ;  /* 0x0000001208007986 */ /* 0x0001e2000c101524 */
[----:B------:R-:W-:Y:S05]  /*6090*/  BRA `(.L_x_8940) ;  /* 0x0000000800c07947 */ /* 0x000fea0003800000 */
.L_x_8943:
        /* <DEDUP_REMOVED lines=9> */
.L_x_8946:
[----:B------:R-:W-:-:S04]  /*6130*/  F2FP.F16.F32.PACK_AB R3, RZ, R18 ;  /* 0x00000012ff03723e */ /* 0x000fc800000000ff */
[----:B------:R-:W-:-:S05]  /*6140*/  PRMT R3, R3, 0x5410, RZ ;  /* 0x0000541003037816 */ /* 0x000fca00000000ff */
[----:B------:R0:W-:Y:S01]  /*6150*/  STG.E desc[UR36][R8.64], R3 ;  /* 0x0000000308007986 */ /* 0x0001e2000c101924 */
[----:B------:R-:W-:Y:S05]  /*6160*/  BRA `(.L_x_8940) ;  /* 0x00000008008c7947 */ /* 0x000fea0003800000 */
.L_x_8945:
[----:B------:R-:W-:-:S06]  /*6170*/  FMUL.FTZ R4, R18, 1 ;  /* 0x3f80000012047820 */ /* 0x000fcc0000410000 */
[----:B------:R-:W0:Y:S02]  /*6180*/  F2F.F64.F32 R4, R4 ;  /* 0x0000000400047310 */ /* 0x000e240000201800 */
[----:B0-----:R0:W-:Y:S01]  /*6190*/  STG.E.64 desc[UR36][R8.64], R4 ;  /* 0x0000000408007986 */ /* 0x0011e2000c101b24 */
[----:B------:R-:W-:Y:S05]  /*61a0*/  BRA `(.L_x_8940) ;  /* 0x00000008007c7947 */ /* 0x000fea0003800000 */
.L_x_8935:
        /* <DEDUP_REMOVED lines=13> */
.L_x_8950:
        /* <DEDUP_REMOVED lines=16> */
.L_x_8953:
[----:B------:R-:W-:-:S04]  /*6380*/  SHF.R.U32.HI R18, RZ, 0x18, R18 ;  /* 0x00000018ff127819 */ /* 0x000fc80000011612 */
[----:B------:R-:W-:-:S04]  /*6390*/  LOP3.LUT R3, R3, 0x80, R18, 0xf8, !PT ;  /* 0x0000008003037812 */ /* 0x000fc800078ef812 */
[----:B------:R-:W-:-:S07]  /*63a0*/  PRMT R4, R3, 0x7610, R4 ;  /* 0x0000761003047816 */ /* 0x000fce0000000004 */
.L_x_8952:
[----:B------:R-:W-:Y:S05]  /*63b0*/  BSYNC.RECONVERGENT B0 ;  /* 0x0000000000007941 */ /* 0x000fea0003800200 */
.L_x_8951:
[----:B------:R0:W-:Y:S01]  /*63c0*/  STG.E.U8 desc[UR36][R8.64], R4 ;  /* 0x0000000408007986 */ /* 0x0001e2000c101124 */
[----:B------:R-:W-:Y:S05]  /*63d0*/  BRA `(.L_x_8940) ;  /* 0x0000000400f07947 */ /* 0x000fea0003800000 */
.L_x_8949:
        /* <DEDUP_REMOVED lines=16> */
.L_x_8956:
[----:B------:R-:W-:-:S04]  /*64e0*/  SHF.R.U32.HI R18, RZ, 0x18, R18 ;  /* 0x00000018ff127819 */ /* 0x000fc80000011612 */
[----:B------:R-:W-:-:S04]  /*64f0*/  LOP3.LUT R3, R3, 0x80, R18, 0xf8, !PT ;  /* 0x0000008003037812 */ /* 0x000fc800078ef812 */
[----:B------:R-:W-:-:S07]  /*6500*/  PRMT R4, R3, 0x7610, R4 ;  /* 0x0000761003047816 */ /* 0x000fce0000000004 */
.L_x_8955:
[----:B------:R-:W-:Y:S05]  /*6510*/  BSYNC.RECONVERGENT B0 ;  /* 0x0000000000007941 */ /* 0x000fea0003800200 */
.L_x_8954:
[----:B------:R0:W-:Y:S01]  /*6520*/  STG.E.U8 desc[UR36][R8.64], R4 ;  /* 0x0000000408007986 */ /* 0x0001e2000c101124 */
[----:B------:R-:W-:Y:S05]  /*6530*/  BRA `(.L_x_8940) ;  /* 0x0000000400987947 */ /* 0x000fea0003800000 */
.L_x_8948:
        /* <DEDUP_REMOVED lines=21> */
.L_x_8958:
[----:B------:R-:W0:Y:S02]  /*6690*/  F2I.U64.TRUNC R18, R18 ;  /* 0x0000001200127311 */ /* 0x000e24000020d800 */
[----:B0-----:R0:W-:Y:S01]  /*66a0*/  STG.E.64 desc[UR36][R8.64], R18 ;  /* 0x0000001208007986 */ /* 0x0011e2000c101b24 */
[----:B------:R-:W-:Y:S05]  /*66b0*/  BRA `(.L_x_8940) ;  /* 0x0000000400387947 */ /* 0x000fea0003800000 */
.L_x_8957:
[----:B------:R-:W0:Y:S02]  /*66c0*/  F2I.FTZ.U32.TRUNC.NTZ R3, R18 ;  /* 0x0000001200037305 */ /* 0x000e24000021f000 */
[----:B0-----:R0:W-:Y:S01]  /*66d0*/  STG.E desc[UR36][R8.64], R3 ;  /* 0x0000000308007986 */ /* 0x0011e2000c101924 */
[----:B------:R-:W-:Y:S05]  /*66e0*/  BRA `(.L_x_8940) ;  /* 0x00000004002c7947 */ /* 0x000fea0003800000 */
.L_x_8947:
        /* <DEDUP_REMOVED lines=10> */
.L_x_8960:
[----:B------:R-:W-:Y:S01]  /*6790*/  FMUL.FTZ R4, R18, 1 ;  /* 0x3f80000012047820 */ /* 0x000fe20000410000 */
[----:B--2---:R-:W-:-:S05]  /*67a0*/  CS2R R6, SRZ ;  /* 0x0000000000067805 */ /* 0x004fca000001ff00 */
[----:B------:R-:W0:Y:S02]  /*67b0*/  F2F.F64.F32 R4, R4 ;  /* 0x0000000400047310 */ /* 0x000e240000201800 */
[----:B0-----:R0:W-:Y:S01]  /*67c0*/  STG.E.128 desc[UR36][R8.64], R4 ;  /* 0x0000000408007986 */ /* 0x0011e2000c101d24 */
[----:B------:R-:W-:Y:S05]  /*67d0*/  BRA `(.L_x_8940) ;  /* 0x0000000000f07947 */ /* 0x000fea0003800000 */
.L_x_8959:
[----:B------:R-:W-:-:S13]  /*67e0*/  ISETP.NE.AND P0, PT, R0, 0xf, PT ;  /* 0x0000000f0000780c */ /* 0x000fda0003f05270 */
[----:B------:R-:W-:Y:S05]  /*67f0*/  @!P0 BRA `(.L_x_8961) ;  /* 0x0000000000e08947 */ /* 0x000fea0003800000 */
[----:B------:R-:W-:-:S13]  /*6800*/  ISETP.NE.AND P0, PT, R0, 0x17, PT ;  /* 0x000000170000780c */ /* 0x000fda0003f05270 */
[----:B------:R-:W-:Y:S05]  /*6810*/  @!P0 BRA `(.L_x_8962) ;  /* 0x00000000008c8947 */ /* 0x000fea0003800000 */
[----:B------:R-:W-:-:S13]  /*6820*/  ISETP.NE.AND P0, PT, R0, 0x18, PT ;  /* 0x000000180000780c */ /* 0x000fda0003f05270 */
[----:B------:R-:W-:Y:S05]  /*6830*/  @!P0 BRA `(.L_x_8963) ;  /* 0x0000000000448947 */ /* 0x000fea0003800000 */
.L_x_8939:
        /* <DEDUP_REMOVED lines=16> */
.L_x_8964:
[----:B------:R-:W-:Y:S05]  /*6940*/  BRA `(.L_x_8940) ;  /* 0x0000000000947947 */ /* 0x000fea0003800000 */
.L_x_8963:
        /* <DEDUP_REMOVED lines=12> */
.L_x_8966:
[----:B------:R-:W-:Y:S05]  /*6a10*/  BSYNC.RECONVERGENT B0 ;  /* 0x0000000000007941 */ /* 0x000fea0003800200 */
.L_x_8965:
[----:B------:R-:W-:-:S05]  /*6a20*/  LOP3.LUT R3, R0, 0x80, R5, 0xf8, !PT ;  /* 0x0000008000037812 */ /* 0x000fca00078ef805 */
[----:B------:R0:W-:Y:S01]  /*6a30*/  STG.E.U8 desc[UR36][R8.64], R3 ;  /* 0x0000000308007986 */ /* 0x0001e2000c101124 */
[----:B------:R-:W-:Y:S05]  /*6a40*/  BRA `(.L_x_8940) ;  /* 0x0000000000547947 */ /* 0x000fea0003800000 */
.L_x_8962:
        /* <DEDUP_REMOVED lines=11> */
.L_x_8968:
[----:B------:R-:W-:Y:S01]  /*6b00*/  IMAD.MOV.U32 R0, RZ, RZ, 0x7f ;  /* 0x0000007fff007424 */ /* 0x000fe200078e00ff */
[----:B------:R-:W-:-:S04]  /*6b10*/  ISETP.GT.U32.AND P0, PT, R4, 0x7f800000, PT ;  /* 0x7f8000000400780c */ /* 0x000fc80003f04070 */
[----:B------:R-:W-:-:S09]  /*6b20*/  SEL R0, R0, 0x7c, P0 ;  /* 0x0000007c00007807 */ /* 0x000fd20000000000 */
.L_x_8969:
[----:B------:R-:W-:Y:S05]  /*6b30*/  BSYNC.RECONVERGENT B0 ;  /* 0x0000000000007941 */ /* 0x000fea0003800200 */
.L_x_8967:
[----:B------:R-:W-:-:S04]  /*6b40*/  SHF.R.U32.HI R3, RZ, 0x18, R18 ;  /* 0x00000018ff037819 */ /* 0x000fc80000011612 */
[----:B------:R-:W-:-:S05]  /*6b50*/  LOP3.LUT R3, R0, 0x80, R3, 0xf8, !PT ;  /* 0x0000008000037812 */ /* 0x000fca00078ef803 */
[----:B------:R0:W-:Y:S01]  /*6b60*/  STG.E.U8 desc[UR36][R8.64], R3 ;  /* 0x0000000308007986 */ /* 0x0001e2000c101124 */
[----:B------:R-:W-:Y:S05]  /*6b70*/  BRA `(.L_x_8940) ;  /* 0x0000000000087947 */ /* 0x000fea0003800000 */
.L_x_8961:
[----:B------:R-:W-:-:S05]  /*6b80*/  F2FP.BF16.F32.PACK_AB R18, RZ, R18 ;  /* 0x00000012ff12723e */ /* 0x000fca00000010ff */
[----:B------:R0:W-:Y:S02]  /*6b90*/  STG.E.U16 desc[UR36][R8.64], R18 ;  /* 0x0000001208007986 */ /* 0x0001e4000c101524 */
.L_x_8940:
[----:B------:R-:W-:-:S07]  /*6ba0*/  VIADD R25, R25, 0x80 ;  /* 0x0000008019197836 */ /* 0x000fce0000000000 */
.L_x_8897:
[----:B------:R-:W-:-:S13]  /*6bb0*/  ISETP.GE.AND P0, PT, R25, R17, PT ;  /* 0x000000111900720c */ /* 0x000fda0003f06270 */
[----:B------:R-:W-:Y:S05]  /*6bc0*/  @P0 BREAK.RELIABLE B6 ;  /* 0x0000000000060942 */ /* 0x000fea0003800100 */
[----:B------:R-:W-:Y:S05]  /*6bd0*/  @P0 BRA `(.L_x_8934) ;  /* 0x0000000c00940947 */ /* 0x000fea0003800000 */
[----:B------:R-:W-:Y:S05]  /*6be0*/  BSYNC.RELIABLE B6 ;  /* 0x0000000000067941 */ /* 0x000fea0003800100 */
.L_x_8896:
        /* <DEDUP_REMOVED lines=18> */
[----:B---3--:R-:W0:Y:S02]  /*6d10*/  F2I.FTZ.TRUNC.NTZ R3, R22 ;  /* 0x0000001600037305 */ /* 0x008e24000021f100 */
[----:B0-----:R0:W-:Y:S01]  /*6d20*/  STG.E.U8 desc[UR36][R8.64], R3 ;  /* 0x0000000308007986 */ /* 0x0011e2000c101124 */
[----:B------:R-:W-:Y:S05]  /*6d30*/  BRA `(.L_x_8975) ;  /* 0x0000000c00387947 */ /* 0x000fea0003800000 */
.L_x_8973:
[----:B---3--:R-:W0:Y:S02]  /*6d40*/  F2I.S64.TRUNC R22, R22 ;  /* 0x0000001600167311 */ /* 0x008e24000020d900 */
[----:B0-----:R-:W-:-:S05]  /*6d50*/  IMAD.MOV.U32 R3, RZ, RZ, R22 ;  /* 0x000000ffff037224 */ /* 0x001fca00078e0016 */
[----:B------:R0:W-:Y:S01]  /*6d60*/  STG.E.U8 desc[UR36][R8.64], R3 ;  /* 0x0000000308007986 */ /* 0x0001e2000c101124 */
[----:B------:R-:W-:Y:S05]  /*6d70*/  BRA `(.L_x_8975) ;  /* 0x0000000c00287947 */ /* 0x000fea0003800000 */
.L_x_8972:
[----:B------:R-:W-:-:S13]  /*6d80*/  ISETP.NE.AND P0, PT, R0, 0x2, PT ;  /* 0x000000020000780c */ /* 0x000fda0003f05270 */
[----:B------:R-:W-:Y:S05]  /*6d90*/  @!P0 BRA `(.L_x_8976) ;  /* 0x0000000000288947 */ /* 0x000fea0003800000 */
[----:B------:R-:W-:-:S13]  /*6da0*/  ISETP.NE.AND P0, PT, R0, 0x3, PT ;  /* 0x000000030000780c */ /* 0x000fda0003f05270 */
[----:B------:R-:W-:Y:S05]  /*6db0*/  @!P0 BRA `(.L_x_8977) ;  /* 0x0000000000148947 */ /* 0x000fea0003800000 */
[----:B------:R-:W-:-:S13]  /*6dc0*/  ISETP.NE.AND P0, PT, R0, 0x4, PT ;  /* 0x000000040000780c */ /* 0x000fda0003f05270 */
[----:B------:R-:W-:Y:S05]  /*6dd0*/  @P0 BRA `(.L_x_8974) ;  /* 0x0000000800380947 */ /* 0x000fea0003800000 */
[----:B---3--:R-:W0:Y:S02]  /*6de0*/  F2I.S64.TRUNC R22, R22 ;  /* 0x0000001600167311 */ /* 0x008e24000020d900 */
[----:B0-----:R0:W-:Y:S01]  /*6df0*/  STG.E.64 desc[UR36][R8.64], R22 ;  /* 0x0000001608007986 */ /* 0x0011e2000c101b24 */
[----:B------:R-:W-:Y:S05]  /*6e00*/  BRA `(.L_x_8975) ;  /* 0x0000000c00047947 */ /* 0x000fea0003800000 */
.L_x_8977:
[----:B---3--:R-:W0:Y:S02]  /*6e10*/  F2I.FTZ.TRUNC.NTZ R3, R22 ;  /* 0x0000001600037305 */ /* 0x008e24000021f100 */
[----:B0-----:R0:W-:Y:S01]  /*6e20*/  STG.E desc[UR36][R8.64], R3 ;  /* 0x0000000308007986 */ /* 0x0011e2000c101924 */
[----:B------:R-:W-:Y:S05]  /*6e30*/  BRA `(.L_x_8975) ;  /* 0x0000000800f87947 */ /* 0x000fea0003800000 */
.L_x_8976:
[----:B---3--:R-:W0:Y:S02]  /*6e40*/  F2I.FTZ.TRUNC.NTZ R3, R22 ;  /* 0x0000001600037305 */ /* 0x008e24000021f100 */
[----:B0-----:R0:W-:Y:S01]  /*6e50*/  STG.E.U16 desc[UR36][R8.64], R3 ;  /* 0x0000000308007986 */ /* 0x0011e2000c101524 */
[----:B------:R-:W-:Y:S05]  /*6e60*/  BRA `(.L_x_8975) ;  /* 0x0000000800ec7947 */ /* 0x000fea0003800000 */
.L_x_8971:
[----:B------:R-:W-:-:S13]  /*6e70*/  ISETP.GT.AND P0, PT, R0, 0x6, PT ;  /* 0x000000060000780c */ /* 0x000fda0003f04270 */
[----:B------:R-:W-:Y:S05]  /*6e80*/  @P0 BRA `(.L_x_8978) ;  /* 0x0000000000240947 */ /* 0x000fea0003800000 */
[----:B------:R-:W-:-:S13]  /*6e90*/  ISETP.NE.AND P0, PT, R0, 0x5, PT ;  /* 0x000000050000780c */ /* 0x000fda0003f05270 */
[----:B------:R-:W-:Y:S05]  /*6ea0*/  @!P0 BRA `(.L_x_8979) ;  /* 0x0000000000108947 */ /* 0x000fea0003800000 */
[----:B------:R-:W-:-:S13]  /*6eb0*/  ISETP.NE.AND P0, PT, R0, 0x6, PT ;  /* 0x000000060000780c */ /* 0x000fda0003f05270 */
[----:B------:R-:W-:Y:S05]  /*6ec0*/  @P0 BRA `(.L_x_8974) ;  /* 0x0000000400fc0947 */ /* 0x000fea0003800000 */
[----:B---3--:R0:W-:Y:S01]  /*6ed0*/  STG.E desc[UR36][R8.64], R22 ;  /* 0x0000001608007986 */ /* 0x0081e2000c101924 */
[----:B------:R-:W-:Y:S05]  /*6ee0*/  BRA `(.L_x_8975) ;  /* 0x0000000800cc7947 */ /* 0x000fea0003800000 */
.L_x_8979:
[----:B---3--:R-:W-:-:S05]  /*6ef0*/  F2FP.F16.F32.PACK_AB R22, RZ, R22 ;  /* 0x00000016ff16723e */ /* 0x008fca00000000ff */
[----:B------:R0:W-:Y:S01]  /*6f00*/  STG.E.U16 desc[UR36][R8.64], R22 ;  /* 0x0000001608007986 */ /* 0x0001e2000c101524 */
[----:B------:R-:W-:Y:S05]  /*6f10*/  BRA `(.L_x_8975) ;  /* 0x0000000800c07947 */ /* 0x000fea0003800000 */
.L_x_8978:
[----:B------:R-:W-:-:S13]  /*6f20*/  ISETP.NE.AND P0, PT, R0, 0x7, PT ;  /* 0x000000070000780c */ /* 0x000fda0003f05270 */
[----:B------:R-:W-:Y:S05]  /*6f30*/  @!P0 BRA `(.L_x_8980) ;  /* 0x00000000002c8947 */ /* 0x000fea0003800000 */
[----:B------:R-:W-:-:S13]  /*6f40*/  ISETP.NE.AND P0, PT, R0, 0x8, PT ;  /* 0x000000080000780c */ /* 0x000fda0003f05270 */
[----:B------:R-:W-:Y:S05]  /*6f50*/  @!P0 BRA `(.L_x_8981) ;  /* 0x0000000000148947 */ /* 0x000fea0003800000 */
[----:B------:R-:W-:-:S13]  /*6f60*/  ISETP.NE.AND P0, PT, R0, 0x9, PT ;  /* 0x000000090000780c */ /* 0x000fda0003f05270 */
[----:B------:R-:W-:Y:S05]  /*6f70*/  @P0 BRA `(.L_x_8974) ;  /* 0x0000000400d00947 */ /* 0x000fea0003800000 */
[----:B------:R-:W-:-:S05]  /*6f80*/  IMAD.MOV.U32 R23, RZ, RZ, RZ ;  /* 0x000000ffff177224 */ /* 0x000fca00078e00ff */
[----:B---3--:R0:W-:Y:S01]  /*6f90*/  STG.E.64 desc[UR36][R8.64], R22 ;  /* 0x0000001608007986 */ /* 0x0081e2000c101b24 */
[----:B------:R-:W-:Y:S05]  /*6fa0*/  BRA `(.L_x_8975) ;  /* 0x00000008009c7947 */ /* 0x000fea0003800000 */
.L_x_8981:
[----:B---3--:R-:W-:-:S04]  /*6fb0*/  F2FP.F16.F32.PACK_AB R3, RZ, R22 ;  /* 0x00000016ff03723e */ /* 0x008fc800000000ff */
[----:B------:R-:W-:-:S05]  /*6fc0*/  PRMT R3, R3, 0x5410, RZ ;  /* 0x0000541003037816 */ /* 0x000fca00000000ff */
[----:B------:R0:W-:Y:S01]  /*6fd0*/  STG.E desc[UR36][R8.64], R3 ;  /* 0x0000000308007986 */ /* 0x0001e2000c101924 */
[----:B------:R-:W-:Y:S05]  /*6fe0*/  BRA `(.L_x_8975) ;  /* 0x00000008008c7947 */ /* 0x000fea0003800000 */
.L_x_8980:
[----:B---3--:R-:W-:-:S06]  /*6ff0*/  FMUL.FTZ R4, R22, 1 ;  /* 0x3f80000016047820 */ /* 0x008fcc0000410000 */
[----:B------:R-:W0:Y:S02]  /*7000*/  F2F.F64.F32 R4, R4 ;  /* 0x0000000400047310 */ /* 0x000e240000201800 */
[----:B0-----:R0:W-:Y:S01]  /*7010*/  STG.E.64 desc[UR36][R8.64], R4 ;  /* 0x0000000408007986 */ /* 0x0011e2000c101b24 */
[----:B------:R-:W-:Y:S05]  /*7020*/  BRA `(.L_x_8975) ;  /* 0x00000008007c7947 */ /* 0x000fea0003800000 */
.L_x_8970:
        /* <DEDUP_REMOVED lines=10> */
[----:B---3--:R-:W0:Y:S02]  /*70d0*/  F2I.FTZ.U32.TRUNC.NTZ R3, R22 ;  /* 0x0000001600037305 */ /* 0x008e24000021f000 */
[----:B0-----:R0:W-:Y:S01]  /*70e0*/  STG.E.U16 desc[UR36][R8.64], R3 ;  /* 0x0000000308007986 */ /* 0x0011e2000c101524 */
[----:B------:R-:W-:Y:S05]  /*70f0*/  BRA `(.L_x_8975) ;  /* 0x0000000800487947 */ /* 0x000fea0003800000 */
.L_x_8985:
[----:B---3--:R-:W-:Y:S01]  /*7100*/  LOP3.LUT R5, R22, 0x7fffffff, RZ, 0xc0, !PT ;  /* 0x7fffffff16057812 */ /* 0x008fe200078ec0ff */
        /* <DEDUP_REMOVED lines=15> */
.L_x_8988:
[----:B------:R-:W-:-:S04]  /*7200*/  SHF.R.U32.HI R22, RZ, 0x18, R22 ;  /* 0x00000018ff167819 */ /* 0x000fc80000011616 */
[----:B------:R-:W-:-:S04]  /*7210*/  LOP3.LUT R3, R3, 0x80, R22, 0xf8, !PT ;  /* 0x0000008003037812 */ /* 0x000fc800078ef816 */
[----:B------:R-:W-:-:S07]  /*7220*/  PRMT R4, R3, 0x7610, R4 ;  /* 0x0000761003047816 */ /* 0x000fce0000000004 */
.L_x_8987:
[----:B------:R-:W-:Y:S05]  /*7230*/  BSYNC.RECONVERGENT B0 ;  /* 0x0000000000007941 */ /* 0x000fea0003800200 */
.L_x_8986:
[----:B------:R0:W-:Y:S01]  /*7240*/  STG.E.U8 desc[UR36][R8.64], R4 ;  /* 0x0000000408007986 */ /* 0x0001e2000c101124 */
[----:B------:R-:W-:Y:S05]  /*7250*/  BRA `(.L_x_8975) ;  /* 0x0000000400f07947 */ /* 0x000fea0003800000 */
.L_x_8984:
        /* <DEDUP_REMOVED lines=16> */
.L_x_8991:
[----:B------:R-:W-:-:S04]  /*7360*/  SHF.R.U32.HI R22, RZ, 0x18, R22 ;  /* 0x00000018ff167819 */ /* 0x000fc80000011616 */
[----:B------:R-:W-:-:S04]  /*7370*/  LOP3.LUT R3, R3, 0x80, R22, 0xf8, !PT ;  /* 0x0000008003037812 */ /* 0x000fc800078ef816 */
[----:B------:R-:W-:-:S07]  /*7380*/  PRMT R4, R3, 0x7610, R4 ;  /* 0x0000761003047816 */ /* 0x000fce0000000004 */
.L_x_8990:
[----:B------:R-:W-:Y:S05]  /*7390*/  BSYNC.RECONVERGENT B0 ;  /* 0x0000000000007941 */ /* 0x000fea0003800200 */
.L_x_8989:
[----:B------:R0:W-:Y:S01]  /*73a0*/  STG.E.U8 desc[UR36][R8.64], R4 ;  /* 0x0000000408007986 */ /* 0x0001e2000c101124 */
[----:B------:R-:W-:Y:S05]  /*73b0*/  BRA `(.L_x_8975) ;  /* 0x0000000400987947 */ /* 0x000fea0003800000 */
.L_x_8983:
[----:B------:R-:W-:-:S13]  /*73c0*/  ISETP.NE.AND P0, PT, R0, 0x1c, PT ;  /* 0x0000001c0000780c */ /* 0x000fda0003f05270 */
[----:B------:R-:W-:Y:S05]  /*73d0*/  @!P0 BRA `(.L_x_8992) ;  /* 0x0000000000588947 */ /* 0x000fea0003800000 */
[----:B------:R-:W-:-:S13]  /*73e0*/  ISETP.NE.AND P0, PT, R0, 0x1d, PT ;  /* 0x0000001d0000780c */ /* 0x000fda0003f05270 */
[----:B------:R-:W-:Y:S05]  /*73f0*/  @!P0 BRA `(.L_x_8993) ;  /* 0x0000000000448947 */ /* 0x000fea0003800000 */
[----:B------:R-:W-:-:S13]  /*7400*/  ISETP.NE.AND P0, PT, R0, 0x2c, PT ;  /* 0x0000002c0000780c */ /* 0x000fda0003f05270 */
[----:B------:R-:W-:Y:S05]  /*7410*/  @P0 BRA `(.L_x_8974) ;  /* 0x0000000000a80947 */ /* 0x000fea0003800000 */
[----:B---3--:R-:W-:-:S04]  /*7420*/  SHF.R.U32.HI R4, RZ, 0x17, R22 ;  /* 0x00000017ff047819 */ /* 0x008fc80000011616 */
        /* <DEDUP_REMOVED lines=14> */
.L_x_8993:
[----:B---3--:R-:W0:Y:S02]  /*7510*/  F2I.U64.TRUNC R22, R22 ;  /* 0x0000001600167311 */ /* 0x008e24000020d800 */
[----:B0-----:R0:W-:Y:S01]  /*7520*/  STG.E.64 desc[UR36][R8.64], R22 ;  /* 0x0000001608007986 */ /* 0x0011e2000c101b24 */
[----:B------:R-:W-:Y:S05]  /*7530*/  BRA `(.L_x_8975) ;  /* 0x0000000400387947 */ /* 0x000fea0003800000 */
.L_x_8992:
[----:B---3--:R-:W0:Y:S02]  /*7540*/  F2I.FTZ.U32.TRUNC.NTZ R3, R22 ;  /* 0x0000001600037305 */ /* 0x008e24000021f000 */
[----:B0-----:R0:W-:Y:S01]  /*7550*/  STG.E desc[UR36][R8.64], R3 ;  /* 0x0000000308007986 */ /* 0x0011e2000c101924 */
[----:B------:R-:W-:Y:S05]  /*7560*/  BRA `(.L_x_8975) ;  /* 0x00000004002c7947 */ /* 0x000fea0003800000 */
.L_x_8982:
[----:B------:R-:W-:-:S13]  /*7570*/  ISETP.GT.AND P0, PT, R0, 0xe, PT ;  /* 0x0000000e0000780c */ /* 0x000fda0003f04270 */
[----:B------:R-:W-:Y:S05]  /*7580*/  @P0 BRA `(.L_x_8994) ;  /* 0x0000000000340947 */ /* 0x000fea0003800000 */
[----:B------:R-:W-:-:S13]  /*7590*/  ISETP.NE.AND P0, PT, R0, 0xa, PT ;  /* 0x0000000a0000780c */ /* 0x000fda0003f05270 */
[----:B------:R-:W-:Y:S05]  /*75a0*/  @!P0 BRA `(.L_x_8995) ;  /* 0x0000000000188947 */ /* 0x000fea0003800000 */
[----:B------:R-:W-:-:S13]  /*75b0*/  ISETP.NE.AND P0, PT, R0, 0xb, PT ;  /* 0x0000000b0000780c */ /* 0x000fda0003f05270 */
[----:B------:R-:W-:Y:S05]  /*75c0*/  @P0 BRA `(.L_x_8974) ;  /* 0x00000000003c0947 */ /* 0x000fea0003800000 */
[----:B---3--:R-:W-:-:S04]  /*75d0*/  FSETP.NEU.FTZ.AND P0, PT, R22, RZ, PT ;  /* 0x000000ff1600720b */ /* 0x008fc80003f1d000 */
[----:B------:R-:W-:-:S05]  /*75e0*/  SEL R3, RZ, 0x1, !P0 ;  /* 0x00000001ff037807 */ /* 0x000fca0004000000 */
[----:B------:R1:W-:Y:S01]  /*75f0*/  STG.E.U8 desc[UR36][R8.64], R3 ;  /* 0x0000000308007986 */ /* 0x0003e2000c101124 */
[----:B------:R-:W-:Y:S05]  /*7600*/  BRA `(.L_x_8975) ;  /* 0x0000000400047947 */ /* 0x000fea0003800000 */
.L_x_8995:
[----:B---3--:R-:W-:Y:S01]  /*7610*/  FMUL.FTZ R4, R22, 1 ;  /* 0x3f80000016047820 */ /* 0x008fe20000410000 */
[----:B--2---:R-:W-:-:S05]  /*7620*/  CS2R R6, SRZ ;  /* 0x0000000000067805 */ /* 0x004fca000001ff00 */
[----:B------:R-:W0:Y:S02]  /*7630*/  F2F.F64.F32 R4, R4 ;  /* 0x0000000400047310 */ /* 0x000e240000201800 */
[----:B0-----:R0:W-:Y:S01]  /*7640*/  STG.E.128 desc[UR36][R8.64], R4 ;  /* 0x0000000408007986 */ /* 0x0011e2000c101d24 */
[----:B------:R-:W-:Y:S05]  /*7650*/  BRA `(.L_x_8975) ;  /* 0x0000000000f07947 */ /* 0x000fea0003800000 */
.L_x_8994:
[----:B------:R-:W-:-:S13]  /*7660*/  ISETP.NE.AND P0, PT, R0, 0xf, PT ;  /* 0x0000000f0000780c */ /* 0x000fda0003f05270 */
[----:B------:R-:W-:Y:S05]  /*7670*/  @!P0 BRA `(.L_x_8996) ;  /* 0x0000000000e08947 */ /* 0x000fea0003800000 */
[----:B------:R-:W-:-:S13]  /*7680*/  ISETP.NE.AND P0, PT, R0, 0x17, PT ;  /* 0x000000170000780c */ /* 0x000fda0003f05270 */
[----:B------:R-:W-:Y:S05]  /*7690*/  @!P0 BRA `(.L_x_8997) ;  /* 0x00000000008c8947 */ /* 0x000fea0003800000 */
[----:B------:R-:W-:-:S13]  /*76a0*/  ISETP.NE.AND P0, PT, R0, 0x18, PT ;  /* 0x000000180000780c */ /* 0x000fda0003f05270 */
[----:B------:R-:W-:Y:S05]  /*76b0*/  @!P0 BRA `(.L_x_8998) ;  /* 0x0000000000448947 */ /* 0x000fea0003800000 */
.L_x_8974:
        /* <DEDUP_REMOVED lines=16> */
.L_x_8999:
[----:B------:R-:W-:Y:S05]  /*77c0*/  BRA `(.L_x_8975) ;  /* 0x0000000000947947 */ /* 0x000fea0003800000 */
.L_x_8998:
[----:B---3--:R-:W-:Y:S01]  /*77d0*/  LOP3.LUT R4, R22, 0x7fffffff, RZ, 0xc0, !PT ;  /* 0x7fffffff16047812 */ /* 0x008fe200078ec0ff */
        /* <DEDUP_REMOVED lines=11> */
.L_x_9001:
[----:B------:R-:W-:Y:S05]  /*7890*/  BSYNC.RECONVERGENT B0 ;  /* 0x0000000000007941 */ /* 0x000fea0003800200 */
.L_x_9000:
[----:B------:R-:W-:-:S05]  /*78a0*/  LOP3.LUT R3, R0, 0x80, R5, 0xf8, !PT ;  /* 0x0000008000037812 */ /* 0x000fca00078ef805 */
[----:B------:R4:W-:Y:S01]  /*78b0*/  STG.E.U8 desc[UR36][R8.64], R3 ;  /* 0x0000000308007986 */ /* 0x0009e2000c101124 */
[----:B------:R-:W-:Y:S05]  /*78c0*/  BRA `(.L_x_8975) ;  /* 0x0000000000547947 */ /* 0x000fea0003800000 */
.L_x_8997:
[----:B---3--:R-:W-:Y:S01]  /*78d0*/  LOP3.LUT R4, R22, 0x7fffffff, RZ, 0xc0, !PT ;  /* 0x7fffffff16047812 */ /* 0x008fe200078ec0ff */
        /* <DEDUP_REMOVED lines=10> */
.L_x_9003:
[----:B------:R-:W-:Y:S01]  /*7980*/  IMAD.MOV.U32 R0, RZ, RZ, 0x7f ;  /* 0x0000007fff007424 */ /* 0x000fe200078e00ff */
[----:B------:R-:W-:-:S04]  /*7990*/  ISETP.GT.U32.AND P0, PT, R4, 0x7f800000, PT ;  /* 0x7f8000000400780c */ /* 0x000fc80003f04070 */
[----:B------:R-:W-:-:S09]  /*79a0*/  SEL R0, R0, 0x7c, P0 ;  /* 0x0000007c00007807 */ /* 0x000fd20000000000 */
.L_x_9004:
[----:B------:R-:W-:Y:S05]  /*79b0*/  BSYNC.RECONVERGENT B0 ;  /* 0x0000000000007941 */ /* 0x000fea0003800200 */
.L_x_9002:
[----:B------:R-:W-:-:S04]  /*79c0*/  SHF.R.U32.HI R3, RZ, 0x18, R22 ;  /* 0x00000018ff037819 */ /* 0x000fc80000011616 */
[----:B------:R-:W-:-:S05]  /*79d0*/  LOP3.LUT R3, R0, 0x80, R3, 0xf8, !PT ;  /* 0x0000008000037812 */ /* 0x000fca00078ef803 */
[----:B------:R3:W-:Y:S01]  /*79e0*/  STG.E.U8 desc[UR36][R8.64], R3 ;  /* 0x0000000308007986 */ /* 0x0007e2000c101124 */
[----:B------:R-:W-:Y:S05]  /*79f0*/  BRA `(.L_x_8975) ;  /* 0x0000000000087947 */ /* 0x000fea0003800000 */
.L_x_8996:
[----:B---3--:R-:W-:-:S05]  /*7a00*/  F2FP.BF16.F32.PACK_AB R22, RZ, R22 ;  /* 0x00000016ff16723e */ /* 0x008fca00000010ff */
[----:B------:R0:W-:Y:S02]  /*7a10*/  STG.E.U16 desc[UR36][R8.64], R22 ;  /* 0x0000001608007986 */ /* 0x0001e4000c101524 */
.L_x_8975:
[----:B------:R-:W-:-:S07]  /*7a20*/  VIADD R25, R25, 0x80 ;  /* 0x0000008019197836 */ /* 0x000fce0000000000 */
.L_x_8934:
[----:B------:R-:W-:Y:S05]  /*7a30*/  BSYNC.RECONVERGENT B7 ;  /* 0x0000000000077941 */ /* 0x000fea0003800200 */
.L_x_8895:
[----:B------:R-:W-:-:S13]  /*7a40*/  ISETP.GE.AND P0, PT, R25, R17, PT ;  /* 0x000000111900720c */ /* 0x000fda0003f06270 */
[----:B------:R-:W-:Y:S05]  /*7a50*/  @P0 EXIT ;  /* 0x000000000000094d */ /* 0x000fea0003800000 */
[----:B01----:R-:W0:Y:S01]  /*7a60*/  LDC.64 R4, c[0x0][0x390] ;  /* 0x0000e400ff047b82 */ /* 0x003e220000000a00 */
[----:B------:R-:W3:Y:S01]  /*7a70*/  LDCU UR4, c[0x0][0x3b0] ;  /* 0x00007600ff0477ac */ /* 0x000ee20008000800 */
[----:B----4-:R-:W-:Y:S01]  /*7a80*/  PRMT R0, R16, 0x9910, RZ ;  /* 0x0000991010007816 */ /* 0x010fe200000000ff */
[----:B------:R-:W-:-:S03]  /*7a90*/  IMAD R2, R2, 0x200, R25 ;  /* 0x0000020002027824 */ /* 0x000fc600078e0219 */
[----:B------:R-:W-:Y:S01]  /*7aa0*/  ISETP.GT.AND P1, PT, R0, 0x9, PT ;  /* 0x000000090000780c */ /* 0x000fe20003f24270 */
[----:B---3--:R-:W-:-:S05]  /*7ab0*/  IMAD R3, R2, UR4, RZ ;  /* 0x0000000402037c24 */ /* 0x008fca000f8e02ff */
        /* <DEDUP_REMOVED lines=14> */
.L_x_9008:
[----:B------:R-:W0:Y:S02]  /*7ba0*/  F2I.S64.TRUNC R24, R24 ;  /* 0x0000001800187311 */ /* 0x000e24000020d900 */
[----:B0-----:R-:W-:-:S05]  /*7bb0*/  IMAD.MOV.U32 R5, RZ, RZ, R24 ;  /* 0x000000ffff057224 */ /* 0x001fca00078e0018 */
[----:B------:R-:W-:Y:S01]  /*7bc0*/  STG.E.U8 desc[UR36][R2.64], R5 ;  /* 0x0000000502007986 */ /* 0x000fe2000c101124 */
[----:B------:R-:W-:Y:S05]  /*7bd0*/  EXIT ;  /* 0x000000000000794d */ /* 0x000fea0003800000 */
.L_x_9007:
        /* <DEDUP_REMOVED lines=9> */
.L_x_9011:
[----:B------:R-:W0:Y:S02]  /*7c70*/  F2I.FTZ.TRUNC.NTZ R5, R24 ;  /* 0x0000001800057305 */ /* 0x000e24000021f100 */
[----:B0-----:R-:W-:Y:S01]  /*7c80*/  STG.E desc[UR36][R2.64], R5 ;  /* 0x0000000502007986 */ /* 0x001fe2000c101924 */
[----:B------:R-:W-:Y:S05]  /*7c90*/  EXIT ;  /* 0x000000000000794d */ /* 0x000fea0003800000 */
.L_x_9010:
[----:B------:R-:W0:Y:S02]  /*7ca0*/  F2I.FTZ.TRUNC.NTZ R5, R24 ;  /* 0x0000001800057305 */ /* 0x000e24000021f100 */
[----:B0-----:R-:W-:Y:S01]  /*7cb0*/  STG.E.U16 desc[UR36][R2.64], R5 ;  /* 0x0000000502007986 */ /* 0x001fe2000c101524 */
[----:B------:R-:W-:Y:S05]  /*7cc0*/  EXIT ;  /* 0x000000000000794d */ /* 0x000fea0003800000 */
.L_x_9006:
        /* <DEDUP_REMOVED lines=8> */
.L_x_9013:
[----:B------:R-:W-:-:S05]  /*7d50*/  F2FP.F16.F32.PACK_AB R24, RZ, R24 ;  /* 0x00000018ff18723e */ /* 0x000fca00000000ff */
[----:B------:R-:W-:Y:S01]  /*7d60*/  STG.E.U16 desc[UR36][R2.64], R24 ;  /* 0x0000001802007986 */ /* 0x000fe2000c101524 */
[----:B------:R-:W-:Y:S05]  /*7d70*/  EXIT ;  /* 0x000000000000794d */ /* 0x000fea0003800000 */
.L_x_9012:
        /* <DEDUP_REMOVED lines=9> */
.L_x_9015:
[----:B------:R-:W-:-:S04]  /*7e10*/  F2FP.F16.F32.PACK_AB R5, RZ, R24 ;  /* 0x00000018ff05723e */ /* 0x000fc800000000ff */
[----:B------:R-:W-:-:S05]  /*7e20*/  PRMT R5, R5, 0x5410, RZ ;  /* 0x0000541005057816 */ /* 0x000fca00000000ff */
[----:B------:R-:W-:Y:S01]  /*7e30*/  STG.E desc[UR36][R2.64], R5 ;  /* 0x0000000502007986 */ /* 0x000fe2000c101924 */
[----:B------:R-:W-:Y:S05]  /*7e40*/  EXIT ;  /* 0x000000000000794d */ /* 0x000fea0003800000 */
.L_x_9014:
[----:B------:R-:W-:-:S06]  /*7e50*/  FMUL.FTZ R4, R24, 1 ;  /* 0x3f80000018047820 */ /* 0x000fcc0000410000 */
[----:B------:R-:W0:Y:S02]  /*7e60*/  F2F.F64.F32 R4, R4 ;  /* 0x0000000400047310 */ /* 0x000e240000201800 */
[----:B0-----:R-:W-:Y:S01]  /*7e70*/  STG.E.64 desc[UR36][R2.64], R4 ;  /* 0x0000000402007986 */ /* 0x001fe2000c101b24 */
[----:B------:R-:W-:Y:S05]  /*7e80*/  EXIT ;  /* 0x000000000000794d */ /* 0x000fea0003800000 */
.L_x_9005:
        /* <DEDUP_REMOVED lines=13> */
.L_x_9019:
        /* <DEDUP_REMOVED lines=16> */
.L_x_9022:
[----:B------:R-:W-:-:S04]  /*8060*/  SHF.R.U32.HI R24, RZ, 0x18, R24 ;  /* 0x00000018ff187819 */ /* 0x000fc80000011618 */
[----:B------:R-:W-:-:S04]  /*8070*/  LOP3.LUT R5, R5, 0x80, R24, 0xf8, !PT ;  /* 0x0000008005057812 */ /* 0x000fc800078ef818 */
[----:B------:R-:W-:-:S07]  /*8080*/  PRMT R0, R5, 0x7610, R0 ;  /* 0x0000761005007816 */ /* 0x000fce0000000000 */
.L_x_9021:
[----:B------:R-:W-:Y:S05]  /*8090*/  BSYNC.RECONVERGENT B0 ;  /* 0x0000000000007941 */ /* 0x000fea0003800200 */
.L_x_9020:
[----:B------:R-:W-:Y:S01]  /*80a0*/  STG.E.U8 desc[UR36][R2.64], R0 ;  /* 0x0000000002007986 */ /* 0x000fe2000c101124 */
[----:B------:R-:W-:Y:S05]  /*80b0*/  EXIT ;  /* 0x000000000000794d */ /* 0x000fea0003800000 */
.L_x_9018:
        /* <DEDUP_REMOVED lines=16> */
.L_x_9025:
[----:B------:R-:W-:-:S04]  /*81c0*/  SHF.R.U32.HI R24, RZ, 0x18, R24 ;  /* 0x00000018ff187819 */ /* 0x000fc80000011618 */
[----:B------:R-:W-:-:S04]  /*81d0*/  LOP3.LUT R5, R5, 0x80, R24, 0xf8, !PT ;  /* 0x0000008005057812 */ /* 0x000fc800078ef818 */
[----:B------:R-:W-:-:S07]  /*81e0*/  PRMT R0, R5, 0x7610, R0 ;  /* 0x0000761005007816 */ /* 0x000fce0000000000 */
.L_x_9024:
[----:B------:R-:W-:Y:S05]  /*81f0*/  BSYNC.RECONVERGENT B0 ;  /* 0x0000000000007941 */ /* 0x000fea0003800200 */
.L_x_9023:
[----:B------:R-:W-:Y:S01]  /*8200*/  STG.E.U8 desc[UR36][R2.64], R0 ;  /* 0x0000000002007986 */ /* 0x000fe2000c101124 */
[----:B------:R-:W-:Y:S05]  /*8210*/  EXIT ;  /* 0x000000000000794d */ /* 0x000fea0003800000 */
.L_x_9017:
        /* <DEDUP_REMOVED lines=21> */
.L_x_9027:
[----:B------:R-:W0:Y:S02]  /*8370*/  F2I.U64.TRUNC R24, R24 ;  /* 0x0000001800187311 */ /* 0x000e24000020d800 */
[----:B0-----:R-:W-:Y:S01]  /*8380*/  STG.E.64 desc[UR36][R2.64], R24 ;  /* 0x0000001802007986 */ /* 0x001fe2000c101b24 */
[----:B------:R-:W-:Y:S05]  /*8390*/  EXIT ;  /* 0x000000000000794d */ /* 0x000fea0003800000 */
.L_x_9026:
[----:B------:R-:W0:Y:S02]  /*83a0*/  F2I.FTZ.U32.TRUNC.NTZ R5, R24 ;  /* 0x0000001800057305 */ /* 0x000e24000021f000 */
[----:B0-----:R-:W-:Y:S01]  /*83b0*/  STG.E desc[UR36][R2.64], R5 ;  /* 0x0000000502007986 */ /* 0x001fe2000c101924 */
[----:B------:R-:W-:Y:S05]  /*83c0*/  EXIT ;  /* 0x000000000000794d */ /* 0x000fea0003800000 */
.L_x_9016:
        /* <DEDUP_REMOVED lines=10> */
.L_x_9029:
[----:B------:R-:W-:Y:S01]  /*8470*/  FMUL.FTZ R4, R24, 1 ;  /* 0x3f80000018047820 */ /* 0x000fe20000410000 */
[----:B--2---:R-:W-:-:S05]  /*8480*/  CS2R R6, SRZ ;  /* 0x0000000000067805 */ /* 0x004fca000001ff00 */
[----:B------:R-:W0:Y:S02]  /*8490*/  F2F.F64.F32 R4, R4 ;  /* 0x0000000400047310 */ /* 0x000e240000201800 */
[----:B0-----:R-:W-:Y:S01]  /*84a0*/  STG.E.128 desc[UR36][R2.64], R4 ;  /* 0x0000000402007986 */ /* 0x001fe2000c101d24 */
[----:B------:R-:W-:Y:S05]  /*84b0*/  EXIT ;  /* 0x000000000000794d */ /* 0x000fea0003800000 */
.L_x_9028:
[----:B------:R-:W-:-:S13]  /*84c0*/  ISETP.NE.AND P0, PT, R0, 0xf, PT ;  /* 0x0000000f0000780c */ /* 0x000fda0003f05270 */
[----:B------:R-:W-:Y:S05]  /*84d0*/  @!P0 BRA `(.L_x_9030) ;  /* 0x0000000000e08947 */ /* 0x000fea0003800000 */
[----:B------:R-:W-:-:S13]  /*84e0*/  ISETP.NE.AND P0, PT, R0, 0x17, PT ;  /* 0x000000170000780c */ /* 0x000fda0003f05270 */
[----:B------:R-:W-:Y:S05]  /*84f0*/  @!P0 BRA `(.L_x_9031) ;  /* 0x00000000008c8947 */ /* 0x000fea0003800000 */
[----:B------:R-:W-:-:S13]  /*8500*/  ISETP.NE.AND P0, PT, R0, 0x18, PT ;  /* 0x000000180000780c */ /* 0x000fda0003f05270 */
[----:B------:R-:W-:Y:S05]  /*8510*/  @!P0 BRA `(.L_x_9032) ;  /* 0x0000000000448947 */ /* 0x000fea0003800000 */
.L_x_9009:
[----:B------:R-:W-:Y:S01]  /*8520*/  MOV R0, 0x0 ;  /* 0x0000000000007802 */ /* 0x000fe20000000f00 */
[----:B------:R-:W0:Y:S01]  /*8530*/  LDCU.64 UR4, c[0x4][0x178] ;  /* 0x01002f00ff0477ac */ /* 0x000e220008000a00 */
[----:B------:R-:W-:Y:S02]  /*8540*/  IMAD.MOV.U32 R8, RZ, RZ, 0x65 ;  /* 0x00000065ff087424 */ /* 0x000fe400078e00ff */
[----:B------:R1:W3:Y:S01]  /*8550*/  LDC.64 R2, c[0x4][R0] ;  /* 0x0100000000027b82 */ /* 0x0002e20000000a00 */
[----:B------:R-:W2:Y:S01]  /*8560*/  LDCU.64 UR6, c[0x4][0x180] ;  /* 0x01003000ff0677ac */ /* 0x000ea20008000a00 */
[----:B------:R-:W-:Y:S02]  /*8570*/  IMAD.MOV.U32 R12, RZ, RZ, 0x1 ;  /* 0x00000001ff0c7424 */ /* 0x000fe400078e00ff */
[----:B------:R-:W-:Y:S01]  /*8580*/  IMAD.MOV.U32 R13, RZ, RZ, RZ ;  /* 0x000000ffff0d7224 */ /* 0x000fe200078e00ff */
[----:B------:R-:W4:Y:S01]  /*8590*/  LDCU.64 UR8, c[0x4][0x70] ;  /* 0x01000e00ff0877ac */ /* 0x000f220008000a00 */
[----:B0-----:R-:W-:-:S02]  /*85a0*/  IMAD.U32 R4, RZ, RZ, UR4 ;  /* 0x00000004ff047e24 */ /* 0x001fc4000f8e00ff */
[----:B------:R-:W-:Y:S02]  /*85b0*/  IMAD.U32 R5, RZ, RZ, UR5 ;  /* 0x00000005ff057e24 */ /* 0x000fe4000f8e00ff */
[----:B--2---:R-:W-:Y:S02]  /*85c0*/  IMAD.U32 R6, RZ, RZ, UR6 ;  /* 0x00000006ff067e24 */ /* 0x004fe4000f8e00ff */
[----:B------:R-:W-:Y:S02]  /*85d0*/  IMAD.U32 R7, RZ, RZ, UR7 ;  /* 0x00000007ff077e24 */ /* 0x000fe4000f8e00ff */
[----:B----4-:R-:W-:Y:S02]  /*85e0*/  IMAD.U32 R10, RZ, RZ, UR8 ;  /* 0x00000008ff0a7e24 */ /* 0x010fe4000f8e00ff */
[----:B-1----:R-:W-:-:S07]  /*85f0*/  IMAD.U32 R11, RZ, RZ, UR9 ;  /* 0x00000009ff0b7e24 */ /* 0x002fce000f8e00ff */
[----:B------:R-:W-:-:S07]  /*8600*/  LEPC R20, `(.L_x_9033) ;  /* 0x000000001014794e */ /* 0x000fce0000000000 */
[----:B---3--:R-:W-:Y:S05]  /*8610*/  CALL.ABS.NOINC R2 ;  /* 0x0000000002007343 */ /* 0x008fea0003c00000 */
.L_x_9033:
[----:B------:R-:W-:Y:S05]  /*8620*/  EXIT ;  /* 0x000000000000794d */ /* 0x000fea0003800000 */
.L_x_9032:
        /* <DEDUP_REMOVED lines=12> */
.L_x_9035:
[----:B------:R-:W-:Y:S05]  /*86f0*/  BSYNC.RECONVERGENT B0 ;  /* 0x0000000000007941 */ /* 0x000fea0003800200 */
.L_x_9034:
[----:B------:R-:W-:-:S05]  /*8700*/  LOP3.LUT R5, R0, 0x80, R7, 0xf8, !PT ;  /* 0x0000008000057812 */ /* 0x000fca00078ef807 */
[----:B------:R-:W-:Y:S01]  /*8710*/  STG.E.U8 desc[UR36][R2.64], R5 ;  /* 0x0000000502007986 */ /* 0x000fe2000c101124 */
[----:B------:R-:W-:Y:S05]  /*8720*/  EXIT ;  /* 0x000000000000794d */ /* 0x000fea0003800000 */
.L_x_9031:
        /* <DEDUP_REMOVED lines=11> */
.L_x_9037:
[----:B------:R-:W-:Y:S01]  /*87e0*/  IMAD.MOV.U32 R0, RZ, RZ, 0x7f ;  /* 0x0000007fff007424 */ /* 0x000fe200078e00ff */
[----:B------:R-:W-:-:S04]  /*87f0*/  ISETP.GT.U32.AND P0, PT, R4, 0x7f800000, PT ;  /* 0x7f8000000400780c */ /* 0x000fc80003f04070 */
[----:B------:R-:W-:-:S09]  /*8800*/  SEL R0, R0, 0x7c, P0 ;  /* 0x0000007c00007807 */ /* 0x000fd20000000000 */
.L_x_9038:
[----:B------:R-:W-:Y:S05]  /*8810*/  BSYNC.RECONVERGENT B0 ;  /* 0x0000000000007941 */ /* 0x000fea0003800200 */
.L_x_9036:
[----:B------:R-:W-:-:S04]  /*8820*/  SHF.R.U32.HI R5, RZ, 0x18, R24 ;  /* 0x00000018ff057819 */ /* 0x000fc80000011618 */
[----:B------:R-:W-:-:S05]  /*8830*/  LOP3.LUT R5, R0, 0x80, R5, 0xf8, !PT ;  /* 0x0000008000057812 */ /* 0x000fca00078ef805 */
[----:B------:R-:W-:Y:S01]  /*8840*/  STG.E.U8 desc[UR36][R2.64], R5 ;  /* 0x0000000502007986 */ /* 0x000fe2000c101124 */
[----:B------:R-:W-:Y:S05]  /*8850*/  EXIT ;  /* 0x000000000000794d */ /* 0x000fea0003800000 */
.L_x_9030:
[----:B------:R-:W-:-:S05]  /*8860*/  F2FP.BF16.F32.PACK_AB R24, RZ, R24 ;  /* 0x00000018ff18723e */ /* 0x000fca00000010ff */
[----:B------:R-:W-:Y:S01]  /*8870*/  STG.E.U16 desc[UR36][R2.64], R24 ;  /* 0x0000001802007986 */ /* 0x000fe2000c101524 */
[----:B------:R-:W-:Y:S05]  /*8880*/  EXIT ;  /* 0x000000000000794d */ /* 0x000fea0003800000 */
.L_x_9039:
        /* <DEDUP_REMOVED lines=15> */
.L_x_50019:


//--------------------- .text._ZN2at6native18elementwise_kernelILi128ELi2EZNS0_22gpu_kernel_impl_nocastINS0_13BUnaryFunctorIfffZZZNS0_16fmod_kernel_cudaERNS_18TensorIteratorBaseEENKUlvE0_clEvENKUlvE0_clEvEUlffE_EEEEvS5_RKT_EUliE_EEviT1_ --------------------------
	.section	.text._ZN2at6native18elementwise_kernelILi128ELi2EZNS0_22gpu_kernel_impl_nocastINS0_13BUnaryFunctorIfffZZZNS0_16fmod_kernel_cudaERNS_18TensorIteratorBaseEENKUlvE0_clEvENKUlvE0_clEvEUlffE_EEEEvS5_RKT_EUliE_EEviT1_,"ax",@progbits
	.align	128
        .global         _ZN2at6native18elementwise_kernelILi128ELi2EZNS0_22gpu_kernel_impl_nocastINS0_13BUnaryFunctorIfffZZZNS0_16fmod_kernel_cudaERNS_18TensorIteratorBaseEENKUlvE0_clEvENKUlvE0_clEvEUlffE_EEEEvS5_RKT_EUliE_EEviT1_
        .type           _ZN2at6native18elementwise_kernelILi128ELi2EZNS0_22gpu_kernel_impl_nocastINS0_13BUnaryFunctorIfffZZZNS0_16fmod_kernel_cudaERNS_18TensorIteratorBaseEENKUlvE0_clEvENKUlvE0_clEvEUlffE_EEEEvS5_RKT_EUliE_EEviT1_,@function
        .size           _ZN2at6native18elementwise_kernelILi128ELi2EZNS0_22gpu_kernel_impl_nocastINS0_13BUnaryFunctorIfffZZZNS0_16fmod_kernel_cudaERNS_18TensorIteratorBaseEENKUlvE0_clEvENKUlvE0_clEvEUlffE_EEEEvS5_RKT_EUliE_EEviT1_,(.L_x_50020 - _ZN2at6native18elementwise_kernelILi128ELi2EZNS0_22gpu_kernel_impl_nocastINS0_13BUnaryFunctorIfffZZZNS0_16fmod_kernel_cudaERNS_18TensorIteratorBaseEENKUlvE0_clEvENKUlvE0_clEvEUlffE_EEEEvS5_RKT_EUliE_EEviT1_)
        .other          _ZN2at6native18elementwise_kernelILi128ELi2EZNS0_22gpu_kernel_impl_nocastINS0_13BUnaryFunctorIfffZZZNS0_16fmod_kernel_cudaERNS_18TensorIteratorBaseEENKUlvE0_clEvENKUlvE0_clEvEUlffE_EEEEvS5_RKT_EUliE_EEviT1_,@"STO_CUDA_ENTRY STV_DEFAULT"
_ZN2at6native18elementwise_kernelILi128ELi2EZNS0_22gpu_kernel_impl_nocastINS0_13BUnaryFunctorIfffZZZNS0_16fmod_kernel_cudaERNS_18TensorIteratorBaseEENKUlvE0_clEvENKUlvE0_clEvEUlffE_EEEEvS5_RKT_EUliE_EEviT1_:
.text._ZN2at6native18elementwise_kernelILi128ELi2EZNS0_22gpu_kernel_impl_nocastINS0_13BUnaryFunctorIfffZZZNS0_16fmod_kernel_cudaERNS_18TensorIteratorBaseEENKUlvE0_clEvENKUlvE0_clEvEUlffE_EEEEvS5_RKT_EUliE_EEviT1_:
[----:B------:R-:W-:Y:S08]  /*0000*/  LDC R1, c[0x0][0x37c] ;  /* 0x0000df00ff017b82 */ /* 0x000ff00000000800 */
[----:B------:R-:W0:Y:S01]  /*0010*/  LDC R21, c[0x0][0x594] ;  /* 0x00016500ff157b82 */ /* 0x000e220000000800 */
[----:B------:R-:W1:Y:S01]  /*0020*/  S2R R7, SR_TID.X ;  /* 0x0000000000077919 */ /* 0x000e620000002100 */
[----:B------:R-:W2:Y:S06]  /*0030*/  LDCU.64 UR6, c[0x0][0x358] ;  /* 0x00006b00ff0677ac */ /* 0x000eac0008000a00 */
[----:B------:R-:W3:Y:S08]  /*0040*/  LDC R4, c[0x0][0x388] ;  /* 0x0000e200ff047b82 */ /* 0x000ef00000000800 */
[----:B------:R-:W4:Y:S01]  /*0050*/  S2UR UR4, SR_CTAID.X ;  /* 0x00000000000479c3 */ /* 0x000f220000002500 */
[C---:B0-----:R-:W-:Y:S01]  /*0060*/  FMUL.FTZ R20, |R21|.reuse, 8388608 ;  /* 0x4b00000015147820 */ /* 0x041fe20000410200 */
[C---:B------:R-:W-:Y:S01]  /*0070*/  FADD.FTZ R9, |R21|.reuse, -RZ ;  /* 0x800000ff15097221 */ /* 0x040fe20000010200 */
[----:B------:R-:W-:-:S03]  /*0080*/  FADD.FTZ R8, |R21|, |R21| ;  /* 0x4000001515087221 */ /* 0x000fc60000010200 */
[C---:B------:R-:W-:Y:S01]  /*0090*/  LOP3.LUT R11, R20.reuse, 0x7fffff, RZ, 0xc0, !PT ;  /* 0x007fffff140b7812 */ /* 0x040fe200078ec0ff */
[----:B------:R-:W-:Y:S01]  /*00a0*/  FADD.FTZ R6, -R9, -RZ ;  /* 0x800000ff09067221 */ /* 0x000fe20000010100 */
[----:B------:R-:W-:Y:S02]  /*00b0*/  LOP3.LUT R5, R20, 0xff800000, RZ, 0xc0, !PT ;  /* 0xff80000014057812 */ /* 0x000fe400078ec0ff */
[----:B------:R-:W-:Y:S02]  /*00c0*/  LOP3.LUT R11, R11, 0x3f800000, RZ, 0xfc, !PT ;  /* 0x3f8000000b0b7812 */ /* 0x000fe400078efcff */
[----:B---3--:R-:W-:Y:S02]  /*00d0*/  ISETP.NE.AND P0, PT, R4, RZ, PT ;  /* 0x000000ff0400720c */ /* 0x008fe40003f05270 */
[----:B------:R0:W3:Y:S01]  /*00e0*/  MUFU.RCP R10, R11 ;  /* 0x0000000b000a7308 */ /* 0x0000e20000001000 */
[----:B----4-:R-:W-:-:S06]  /*00f0*/  USHF.L.U32 UR4, UR4, 0x8, URZ ;  /* 0x0000000804047899 */ /* 0x010fcc00080006ff */
[----:B-1----:R-:W-:-:S04]  /*0100*/  LOP3.LUT R7, R7, UR4, RZ, 0xfc, !PT ;  /* 0x0000000407077c12 */ /* 0x002fc8000f8efcff */
[----:B0-2---:R-:W-:Y:S05]  /*0110*/  @P0 BRA `(.L_x_9040) ;  /* 0x0000000400ec0947 */ /* 0x005fea0003800000 */
[----:B------:R-:W0:Y:S01]  /*0120*/  LDCU UR4, c[0x0][0x380] ;  /* 0x00007000ff0477ac */ /* 0x000e220008000800 */
[----:B------:R-:W-:Y:S01]  /*0130*/  BSSY.RECONVERGENT B0, `(.L_x_9041) ;  /* 0x000003d000007945 */ /* 0x000fe20003800200 */
[----:B0-----:R-:W-:-:S13]  /*0140*/  ISETP.GE.AND P0, PT, R7, UR4, PT ;  /* 0x0000000407007c0c */ /* 0x001fda000bf06270 */
[----:B------:R-:W-:Y:S05]  /*0150*/  @P0 BRA `(.L_x_9042) ;  /* 0x0000000000e80947 */ /* 0x000fea0003800000 */
[----:B------:R-:W0:Y:S02]  /*0160*/  LDC.64 R2, c[0x0][0x588] ;  /* 0x00016200ff027b82 */ /* 0x000e240000000a00 */
[----:B0-----:R-:W2:Y:S02]  /*0170*/  LDG.E R0, desc[UR6][R2.64] ;  /* 0x0000000602007981 */ /* 0x001ea4000c1e1900 */
[C---:B--2---:R-:W-:Y:S01]  /*0180*/  FSETP.GEU.FTZ.AND P0, PT, |R0|.reuse, |R21|, PT ;  /* 0x400000150000720b */ /* 0x044fe20003f1e200 */
[----:B------:R-:W-:-:S12]  /*0190*/  FADD.FTZ R13, |R0|, -RZ ;  /* 0x800000ff000d7221 */ /* 0x000fd80000010200 */
[----:B------:R-:W-:Y:S05]  /*01a0*/  @!P0 BRA `(.L_x_9043) ;  /* 0x0000000000bc8947 */ /* 0x000fea0003800000 */
[----:B------:R-:W-:-:S13]  /*01b0*/  FSETP.GTU.FTZ.AND P0, PT, R13, R20, PT ;  /* 0x000000140d00720b */ /* 0x000fda0003f1c000 */
[----:B------:R-:W-:Y:S05]  /*01c0*/  @P0 BRA `(.L_x_9044) ;  /* 0x0000000000540947 */ /* 0x000fea0003800000 */
[----:B------:R-:W0:Y:S02]  /*01d0*/  MUFU.RCP R2, R9 ;  /* 0x0000000900027308 */ /* 0x000e240000001000 */
        /* <DEDUP_REMOVED lines=15> */
.L_x_9046:
[----:B------:R-:W-:Y:S01]  /*02d0*/  FSETP.GEU.FTZ.AND P0, PT, R4, -R9, PT ;  /* 0x800000090400720b */ /* 0x000fe20003f1e000 */
[----:B------:R-:W-:-:S12]  /*02e0*/  FADD.FTZ R2, R2, -1 ;  /* 0xbf80000002027421 */ /* 0x000fd80000010000 */
[----:B------:R-:W-:-:S07]  /*02f0*/  @!P0 FADD.FTZ R2, R2, -1 ;  /* 0xbf80000002028421 */ /* 0x000fce0000010000 */
.L_x_9045:
[----:B------:R-:W-:Y:S01]  /*0300*/  FFMA.FTZ R13, -R9, R2, R13 ;  /* 0x00000002090d7223 */ /* 0x000fe2000001010d */
[----:B------:R-:W-:Y:S06]  /*0310*/  BRA `(.L_x_9043) ;  /* 0x0000000000607947 */ /* 0x000fec0003800000 */
.L_x_9044:
[C---:B------:R-:W-:Y:S02]  /*0320*/  IADD3 R2, PT, PT, R13.reuse, 0xb800000, -R5 ;  /* 0x0b8000000d027810 */ /* 0x040fe40007ffe805 */
        /* <DEDUP_REMOVED lines=8> */
.L_x_9048:
[----:B------:R-:W-:-:S04]  /*03b0*/  VIMNMX.U32 R3, PT, PT, R2, 0xb800000, PT ;  /* 0x0b80000002037848 */ /* 0x000fc80003fe0000 */
[C---:B------:R-:W-:Y:S02]  /*03c0*/  IADD3 R4, PT, PT, R3.reuse, R13, RZ ;  /* 0x0000000d03047210 */ /* 0x040fe40007ffe0ff */
[----:B------:R-:W-:-:S03]  /*03d0*/  IADD3 R2, PT, PT, -R3, R2, RZ ;  /* 0x0000000203027210 */ /* 0x000fc60007ffe1ff */
[----:B---3--:R-:W-:Y:S01]  /*03e0*/  FMUL.FTZ R13, R10, R4 ;  /* 0x000000040a0d7220 */ /* 0x008fe20000410000 */
        /* <DEDUP_REMOVED lines=9> */
.L_x_9047:
[----:B------:R-:W-:-:S04]  /*0480*/  FMUL.FTZ R13, R13, 1.1920928955078125e-07 ;  /* 0x340000000d0d7820 */ /* 0x000fc80000410000 */
[----:B------:R-:W-:-:S07]  /*0490*/  FMUL.FTZ R13, R14, R13 ;  /* 0x0000000d0e0d7220 */ /* 0x000fce0000410000 */
.L_x_9043:
[----:B------:R-:W0:Y:S01]  /*04a0*/  LDC.64 R2, c[0x0][0x580] ;  /* 0x00016000ff027b82 */ /* 0x000e220000000a00 */
[C---:B------:R-:W-:Y:S02]  /*04b0*/  FSETP.NAN.FTZ.AND P0, PT, |R13|.reuse, |R13|, PT ;  /* 0x4000000d0d00720b */ /* 0x040fe40003f18200 */
[----:B------:R-:W-:Y:S02]  /*04c0*/  LOP3.LUT R0, R13, 0x80000000, R0, 0xb8, !PT ;  /* 0x800000000d007812 */ /* 0x000fe400078eb800 */
[----:B------:R-:W-:Y:S02]  /*04d0*/  IADD3 R7, PT, PT, R7, 0x80, RZ ;  /* 0x0000008007077810 */ /* 0x000fe40007ffe0ff */
[----:B------:R-:W-:-:S05]  /*04e0*/  FSEL R13, R13, R0, P0 ;  /* 0x000000000d0d7208 */ /* 0x000fca0000000000 */
[----:B0-----:R0:W-:Y:S02]  /*04f0*/  STG.E desc[UR6][R2.64], R13 ;  /* 0x0000000d02007986 */ /* 0x0011e4000c101906 */
.L_x_9042:
[----:B------:R-:W-:Y:S05]  /*0500*/  BSYNC.RECONVERGENT B0 ;  /* 0x0000000000007941 */ /* 0x000fea0003800200 */
.L_x_9041:
[----:B------:R-:W-:-:S13]  /*0510*/  ISETP.GE.AND P0, PT, R7, UR4, PT ;  /* 0x0000000407007c0c */ /* 0x000fda000bf06270 */
[----:B------:R-:W-:Y:S05]  /*0520*/  @P0 EXIT ;  /* 0x000000000000094d */ /* 0x000fea0003800000 */
[----:B0-----:R-:W0:Y:S02]  /*0530*/  LDC.64 R2, c[0x0][0x588] ;  /* 0x00016200ff027b82 */ /* 0x001e240000000a00 */
        /* <DEDUP_REMOVED lines=22> */
.L_x_9052:
[----:B------:R-:W-:Y:S01]  /*06a0*/  FSETP.GEU.FTZ.AND P0, PT, R6, -R9, PT ;  /* 0x800000090600720b */ /* 0x000fe20003f1e000 */
[----:B------:R-:W-:-:S12]  /*06b0*/  FADD.FTZ R2, R2, -1 ;  /* 0xbf80000002027421 */ /* 0x000fd80000010000 */
[----:B------:R-:W-:-:S07]  /*06c0*/  @!P0 FADD.FTZ R2, R2, -1 ;  /* 0xbf80000002028421 */ /* 0x000fce0000010000 */
.L_x_9051:
[----:B------:R-:W-:Y:S01]  /*06d0*/  FFMA.FTZ R7, -R9, R2, R7 ;  /* 0x0000000209077223 */ /* 0x000fe20000010107 */
[----:B------:R-:W-:Y:S06]  /*06e0*/  BRA `(.L_x_9049) ;  /* 0x0000000000607947 */ /* 0x000fec0003800000 */
.L_x_9050:
        /* <DEDUP_REMOVED lines=9> */
.L_x_9054:
        /* <DEDUP_REMOVED lines=13> */
.L_x_9053:
[----:B------:R-:W-:-:S04]  /*0850*/  FMUL.FTZ R7, R7, 1.1920928955078125e-07 ;  /* 0x3400000007077820 */ /* 0x000fc80000410000 */
[----:B------:R-:W-:-:S07]  /*0860*/  FMUL.FTZ R7, R8, R7 ;  /* 0x0000000708077220 */ /* 0x000fce0000410000 */
.L_x_9049:
[----:B------:R-:W0:Y:S01]  /*0870*/  LDC.64 R2, c[0x0][0x580] ;  /* 0x00016000ff027b82 */ /* 0x000e220000000a00 */
[C---:B------:R-:W-:Y:S02]  /*0880*/  FSETP.NAN.FTZ.AND P0, PT, |R7|.reuse, |R7|, PT ;  /* 0x400000070700720b */ /* 0x040fe40003f18200 */
[----:B------:R-:W-:-:S04]  /*0890*/  LOP3.LUT R0, R7, 0x80000000, R0, 0xb8, !PT ;  /* 0x8000000007007812 */ /* 0x000fc800078eb800 */
[----:B------:R-:W-:-:S05]  /*08a0*/  FSEL R7, R7, R0, P0 ;  /* 0x0000000007077208 */ /* 0x000fca0000000000 */
[----:B0-----:R-:W-:Y:S01]  /*08b0*/  STG.E desc[UR6][R2.64], R7 ;  /* 0x0000000702007986 */ /* 0x001fe2000c101906 */
[----:B------:R-:W-:Y:S05]  /*08c0*/  EXIT ;  /* 0x000000000000794d */ /* 0x000fea0003800000 */
.L_x_9040:
[----:B------:R-:W0:Y:S01]  /*08d0*/  LDCU UR4, c[0x0][0x380] ;  /* 0x00007000ff0477ac */ /* 0x000e220008000800 */
[----:B------:R-:W-:Y:S01]  /*08e0*/  VIADD R4, R4, 0xffffffff ;  /* 0xffffffff04047836 */ /* 0x000fe20000000000 */
[----:B------:R-:W-:Y:S04]  /*08f0*/  BSSY.RECONVERGENT B1, `(.L_x_9055) ;  /* 0x0000173000017945 */ /* 0x000fe80003800200 */
        /* <DEDUP_REMOVED lines=283> */
[----:B------:R-:W-:Y:S01]  /*1ab0*/  IMAD.MOV.U32 R12, RZ, RZ, RZ ;  /* 0x000000ffff0c7224 */ /* 0x000fe200078e00ff */
[----:B------:R-:W1:Y:S01]  /*1ac0*/  LDCU UR5, c[0x0][0x4a8] ;  /* 0x00009500ff0577ac */ /* 0x000e620008000800 */
[----:B------:R-:W2:Y:S09]  /*1ad0*/  LDCU.64 UR10, c[0x0][0x570] ;  /* 0x0000ae00ff0a77ac */ /* 0x000eb20008000a00 */
[----:B------:R-:W4:Y:S01]  /*1ae0*/  @P0 LDC.64 R14, c[0x0][0x4b0] ;  /* 0x00012c00ff0e0b82 */ /* 0x000f220000000a00 */
[----:B0-----:R-:W-:-:S07]  /*1af0*/  IMAD.HI.U32 R18, R13, UR9, R12 ;  /* 0x000000090d127c27 */ /* 0x001fce000f8e000c */
[----:B------:R-:W0:Y:S01]  /*1b00*/  @P0 LDC R23, c[0x0][0x4ac] ;  /* 0x00012b00ff170b82 */ /* 0x000e220000000800 */
[----:B-1----:R-:W-:Y:S02]  /*1b10*/  SHF.R.U32.HI R19, RZ, UR5, R18 ;  /* 0x00000005ff137c19 */ /* 0x002fe40008011612 */
[----:B------:R-:W-:Y:S02]  /*1b20*/  @P0 MOV R18, RZ ;  /* 0x000000ff00120202 */ /* 0x000fe40000000f00 */
[----:B------:R-:W-:-:S03]  /*1b30*/  IADD3 R12, PT, PT, -R19, RZ, RZ ;  /* 0x000000ff130c7210 */ /* 0x000fc60007ffe1ff */
[----:B------:R-:W1:Y:S02]  /*1b40*/  @P0 LDC.64 R16, c[0x0][0x578] ;  /* 0x00015e00ff100b82 */ /* 0x000e640000000a00 */
[----:B------:R-:W-:Y:S02]  /*1b50*/  IMAD R12, R12, UR8, R13 ;  /* 0x000000080c0c7c24 */ /* 0x000fe4000f8e020d */
[----:B----4-:R-:W-:-:S04]  /*1b60*/  @P0 IMAD.HI.U32 R14, R19, R14, R18 ;  /* 0x0000000e130e0227 */ /* 0x010fc800078e0012 */
[C---:B--2---:R-:W-:Y:S01]  /*1b70*/  IMAD R3, R12.reuse, UR10, R3 ;  /* 0x0000000a0c037c24 */ /* 0x044fe2000f8e0203 */
[----:B------:R-:W-:Y:S01]  /*1b80*/  @P0 SHF.R.U32.HI R14, RZ, R15, R14 ;  /* 0x0000000fff0e0219 */ /* 0x000fe2000001160e */
[----:B------:R-:W-:-:S03]  /*1b90*/  IMAD R0, R12, UR11, R0 ;  /* 0x0000000b0c007c24 */ /* 0x000fc6000f8e0200 */
[----:B------:R-:W-:-:S05]  /*1ba0*/  @P0 IADD3 R18, PT, PT, -R14, RZ, RZ ;  /* 0x000000ff0e120210 */ /* 0x000fca0007ffe1ff */
[----:B0-----:R-:W-:-:S04]  /*1bb0*/  @P0 IMAD R18, R18, R23, R19 ;  /* 0x0000001712120224 */ /* 0x001fc800078e0213 */
[C---:B-1----:R-:W-:Y:S02]  /*1bc0*/  @P0 IMAD R3, R18.reuse, R16, R3 ;  /* 0x0000001012030224 */ /* 0x042fe400078e0203 */
[----:B------:R-:W-:-:S07]  /*1bd0*/  @P0 IMAD R0, R18, R17, R0 ;  /* 0x0000001112000224 */ /* 0x000fce00078e0200 */
.L_x_9057:
[----:B------:R-:W0:Y:S02]  /*1be0*/  LDCU.64 UR8, c[0x0][0x588] ;  /* 0x0000b100ff0877ac */ /* 0x000e240008000a00 */
[----:B0-----:R-:W-:-:S04]  /*1bf0*/  IADD3 R12, P0, PT, R0, UR8, RZ ;  /* 0x00000008000c7c10 */ /* 0x001fc8000ff1e0ff */
[----:B------:R-:W-:-:S05]  /*1c00*/  IADD3.X R13, PT, PT, RZ, UR9, RZ, P0, !PT ;  /* 0x00000009ff0d7c10 */ /* 0x000fca00087fe4ff */
[----:B------:R-:W2:Y:S01]  /*1c10*/  LDG.E R0, desc[UR6][R12.64] ;  /* 0x000000060c007981 */ /* 0x000ea2000c1e1900 */
[----:B------:R-:W-:Y:S01]  /*1c20*/  BSSY.RECONVERGENT B0, `(.L_x_9058) ;  /* 0x0000037000007945 */ /* 0x000fe20003800200 */
[C---:B--2---:R-:W-:Y:S01]  /*1c30*/  FSETP.GEU.FTZ.AND P0, PT, |R0|.reuse, |R21|, PT ;  /* 0x400000150000720b */ /* 0x044fe20003f1e200 */
[----:B------:R-:W-:-:S12]  /*1c40*/  FADD.FTZ R15, |R0|, -RZ ;  /* 0x800000ff000f7221 */ /* 0x000fd80000010200 */
        /* <DEDUP_REMOVED lines=23> */
.L_x_9062:
[----:B------:R-:W-:Y:S05]  /*1dc0*/  BSYNC.RECONVERGENT B2 ;  /* 0x0000000000027941 */ /* 0x000fea0003800200 */
.L_x_9061:
[----:B------:R-:W-:Y:S01]  /*1dd0*/  FFMA.FTZ R15, -R9, R12, R15 ;  /* 0x0000000c090f7223 */ /* 0x000fe2000001010f */
[----:B------:R-:W-:Y:S06]  /*1de0*/  BRA `(.L_x_9059) ;  /* 0x0000000000687947 */ /* 0x000fec0003800000 */
.L_x_9060:
        /* <DEDUP_REMOVED lines=10> */
.L_x_9065:
        /* <DEDUP_REMOVED lines=13> */
.L_x_9064:
[----:B------:R-:W-:Y:S05]  /*1f60*/  BSYNC.RECONVERGENT B2 ;  /* 0x0000000000027941 */ /* 0x000fea0003800200 */
.L_x_9063:
[----:B------:R-:W-:-:S04]  /*1f70*/  FMUL.FTZ R12, R15, 1.1920928955078125e-07 ;  /* 0x340000000f0c7820 */ /* 0x000fc80000410000 */
[----:B------:R-:W-:-:S07]  /*1f80*/  FMUL.FTZ R15, R17, R12 ;  /* 0x0000000c110f7220 */ /* 0x000fce0000410000 */
.L_x_9059:
[----:B------:R-:W-:Y:S05]  /*1f90*/  BSYNC.RECONVERGENT B0 ;  /* 0x0000000000007941 */ /* 0x000fea0003800200 */
.L_x_9058:
[----:B------:R-:W0:Y:S01]  /*1fa0*/  LDCU.64 UR8, c[0x0][0x580] ;  /* 0x0000b000ff0877ac */ /* 0x000e220008000a00 */
[C---:B------:R-:W-:Y:S02]  /*1fb0*/  FSETP.NAN.FTZ.AND P0, PT, |R15|.reuse, |R15|, PT ;  /* 0x4000000f0f00720b */ /* 0x040fe40003f18200 */
[----:B------:R-:W-:Y:S02]  /*1fc0*/  LOP3.LUT R0, R15, 0x80000000, R0, 0xb8, !PT ;  /* 0x800000000f007812 */ /* 0x000fe400078eb800 */
[----:B------:R-:W-:Y:S02]  /*1fd0*/  IADD3 R7, PT, PT, R7, 0x80, RZ ;  /* 0x0000008007077810 */ /* 0x000fe40007ffe0ff */
[----:B------:R-:W-:Y:S02]  /*1fe0*/  FSEL R15, R15, R0, P0 ;  /* 0x000000000f0f7208 */ /* 0x000fe40000000000 */
[----:B0-----:R-:W-:-:S04]  /*1ff0*/  IADD3 R12, P1, PT, R3, UR8, RZ ;  /* 0x00000008030c7c10 */ /* 0x001fc8000ff3e0ff */
[----:B------:R-:W-:-:S05]  /*2000*/  IADD3.X R13, PT, PT, RZ, UR9, RZ, P1, !PT ;  /* 0x00000009ff0d7c10 */ /* 0x000fca0008ffe4ff */
[----:B------:R0:W-:Y:S04]  /*2010*/  STG.E desc[UR6][R12.64], R15 ;  /* 0x0000000f0c007986 */ /* 0x0001e8000c101906 */
.L_x_9056:
[----:B------:R-:W-:Y:S05]  /*2020*/  BSYNC.RECONVERGENT B1 ;  /* 0x0000000000017941 */ /* 0x000fea0003800200 */
.L_x_9055:
[----:B------:R-:W-:-:S13]  /*2030*/  ISETP.GE.AND P0, PT, R7, UR4, PT ;  /* 0x0000000407007c0c */ /* 0x000fda000bf06270 */
[----:B------:R-:W-:Y:S05]  /*2040*/  @P0 EXIT ;  /* 0x000000000000094d */ /* 0x000fea0003800000 */
[----:B------:R-:W1:Y:S01]  /*2050*/  LDCU.64 UR4, c[0x0][0x390] ;  /* 0x00007200ff0477ac */ /* 0x000e620008000a00 */
[----:B0-----:R-:W-:Y:S02]  /*2060*/  HFMA2 R12, -RZ, RZ, 0, 0 ;  /* 0x00000000ff0c7431 */ /* 0x001fe400000001ff */
[----:B------:R-:W-:Y:S01]  /*2070*/  IMAD.MOV.U32 R13, RZ, RZ, R7 ;  /* 0x000000ffff0d7224 */ /* 0x000fe200078e0007 */
[----:B------:R-:W-:Y:S01]  /*2080*/  ISETP.NE.AND P0, PT, R4, RZ, PT ;  /* 0x000000ff0400720c */ /* 0x000fe20003f05270 */
[----:B------:R-:W0:Y:S01]  /*2090*/  LDCU UR8, c[0x0][0x38c] ;  /* 0x00007180ff0877ac */ /* 0x000e220008000800 */
[----:B------:R-:W2:Y:S01]  /*20a0*/  LDCU.64 UR10, c[0x0][0x4b8] ;  /* 0x00009700ff0a77ac */ /* 0x000ea20008000a00 */
[----:B-1----:R-:W-:-:S05]  /*20b0*/  IMAD.HI.U32 R12, R7, UR4, R12 ;  /* 0x00000004070c7c27 */ /* 0x002fca000f8e000c */
[----:B------:R-:W-:-:S04]  /*20c0*/  SHF.R.U32.HI R13, RZ, UR5, R12 ;  /* 0x00000005ff0d7c19 */ /* 0x000fc8000801160c */
[----:B------:R-:W-:-:S05]  /*20d0*/  IADD3 R0, PT, PT, -R13, RZ, RZ ;  /* 0x000000ff0d007210 */ /* 0x000fca0007ffe1ff */
[----:B0-----:R-:W-:-:S04]  /*20e0*/  IMAD R0, R0, UR8, R7 ;  /* 0x0000000800007c24 */ /* 0x001fc8000f8e0207 */
[C---:B--2---:R-:W-:Y:S02]  /*20f0*/  IMAD R3, R0.reuse, UR10, RZ ;  /* 0x0000000a00037c24 */ /* 0x044fe4000f8e02ff */
[----:B------:R-:W-:Y:S01]  /*2100*/  IMAD R0, R0, UR11, RZ ;  /* 0x0000000b00007c24 */ /* 0x000fe2000f8e02ff */
        /* <DEDUP_REMOVED lines=267> */
[----:B------:R-:W-:Y:S01]  /*31c0*/  HFMA2 R12, -RZ, RZ, 0, 0 ;  /* 0x00000000ff0c7431 */ /* 0x000fe200000001ff */
[----:B------:R-:W1:Y:S10]  /*31d0*/  LDCU UR4, c[0x0][0x4a8] ;  /* 0x00009500ff0477ac */ /* 0x000e740008000800 */
[----:B------:R-:W2:Y:S01]  /*31e0*/  @P0 LDC.64 R14, c[0x0][0x4b0] ;  /* 0x00012c00ff0e0b82 */ /* 0x000ea20000000a00 */
[----:B0-----:R-:W-:-:S07]  /*31f0*/  IMAD.HI.U32 R18, R13, UR9, R12 ;  /* 0x000000090d127c27 */ /* 0x001fce000f8e000c */
[----:B------:R-:W0:Y:S01]  /*3200*/  @P0 LDC R7, c[0x0][0x4ac] ;  /* 0x00012b00ff070b82 */ /* 0x000e220000000800 */
[----:B-1----:R-:W-:Y:S01]  /*3210*/  SHF.R.U32.HI R19, RZ, UR4, R18 ;  /* 0x00000004ff137c19 */ /* 0x002fe20008011612 */
[----:B------:R-:W1:Y:S01]  /*3220*/  LDCU.64 UR4, c[0x0][0x570] ;  /* 0x0000ae00ff0477ac */ /* 0x000e620008000a00 */
[----:B------:R-:W-:-:S05]  /*3230*/  @P0 MOV R18, RZ ;  /* 0x000000ff00120202 */ /* 0x000fca0000000f00 */
[----:B------:R-:W4:Y:S01]  /*3240*/  @P0 LDC.64 R16, c[0x0][0x578] ;  /* 0x00015e00ff100b82 */ /* 0x000f220000000a00 */
[----:B------:R-:W-:-:S04]  /*3250*/  IMAD.MOV R12, RZ, RZ, -R19 ;  /* 0x000000ffff0c7224 */ /* 0x000fc800078e0a13 */
[----:B------:R-:W-:Y:S02]  /*3260*/  IMAD R12, R12, UR8, R13 ;  /* 0x000000080c0c7c24 */ /* 0x000fe4000f8e020d */
[----:B--2---:R-:W-:-:S05]  /*3270*/  @P0 IMAD.HI.U32 R14, R19, R14, R18 ;  /* 0x0000000e130e0227 */ /* 0x004fca00078e0012 */
[----:B------:R-:W-:Y:S01]  /*3280*/  @P0 SHF.R.U32.HI R14, RZ, R15, R14 ;  /* 0x0000000fff0e0219 */ /* 0x000fe2000001160e */
[C---:B-1----:R-:W-:Y:S02]  /*3290*/  IMAD R3, R12.reuse, UR4, R3 ;  /* 0x000000040c037c24 */ /* 0x042fe4000f8e0203 */
[----:B------:R-:W-:Y:S01]  /*32a0*/  IMAD R0, R12, UR5, R0 ;  /* 0x000000050c007c24 */ /* 0x000fe2000f8e0200 */
[----:B------:R-:W-:-:S05]  /*32b0*/  @P0 IADD3 R18, PT, PT, -R14, RZ, RZ ;  /* 0x000000ff0e120210 */ /* 0x000fca0007ffe1ff */
[----:B0-----:R-:W-:-:S04]  /*32c0*/  @P0 IMAD R18, R7, R18, R19 ;  /* 0x0000001207120224 */ /* 0x001fc800078e0213 */
[C---:B----4-:R-:W-:Y:S02]  /*32d0*/  @P0 IMAD R3, R18.reuse, R16, R3 ;  /* 0x0000001012030224 */ /* 0x050fe400078e0203 */
[----:B------:R-:W-:-:S07]  /*32e0*/  @P0 IMAD R0, R18, R17, R0 ;  /* 0x0000001112000224 */ /* 0x000fce00078e0200 */
.L_x_9066:
[----:B------:R-:W0:Y:S02]  /*32f0*/  LDCU.128 UR8, c[0x0][0x580] ;  /* 0x0000b000ff0877ac */ /* 0x000e240008000c00 */
[----:B0-----:R-:W-:-:S04]  /*3300*/  IADD3 R12, P0, PT, R0, UR10, RZ ;  /* 0x0000000a000c7c10 */ /* 0x001fc8000ff1e0ff */
[----:B------:R-:W-:-:S05]  /*3310*/  IADD3.X R13, PT, PT, RZ, UR11, RZ, P0, !PT ;  /* 0x0000000bff0d7c10 */ /* 0x000fca00087fe4ff */
[----:B------:R-:W2:Y:S01]  /*3320*/  LDG.E R0, desc[UR6][R12.64] ;  /* 0x000000060c007981 */ /* 0x000ea2000c1e1900 */
[----:B------:R-:W-:Y:S01]  /*3330*/  IADD3 R2, P1, PT, R3, UR8, RZ ;  /* 0x0000000803027c10 */ /* 0x000fe2000ff3e0ff */
[----:B------:R-:W-:Y:S03]  /*3340*/  BSSY.RECONVERGENT B0, `(.L_x_9067) ;  /* 0x0000038000007945 */ /* 0x000fe60003800200 */
[----:B------:R-:W-:Y:S02]  /*3350*/  IADD3.X R3, PT, PT, RZ, UR9, RZ, P1, !PT ;  /* 0x00000009ff037c10 */ /* 0x000fe40008ffe4ff */
        /* <DEDUP_REMOVED lines=22> */
.L_x_9072:
[----:B------:R-:W-:Y:S01]  /*34c0*/  FSETP.GEU.FTZ.AND P0, PT, R6, -R9, PT ;  /* 0x800000090600720b */ /* 0x000fe20003f1e000 */
[----:B------:R-:W-:-:S12]  /*34d0*/  FADD.FTZ R4, R4, -1 ;  /* 0xbf80000004047421 */ /* 0x000fd80000010000 */
[----:B------:R-:W-:-:S07]  /*34e0*/  @!P0 FADD.FTZ R4, R4, -1 ;  /* 0xbf80000004048421 */ /* 0x000fce0000010000 */
.L_x_9071:
[----:B------:R-:W-:Y:S05]  /*34f0*/  BSYNC.RECONVERGENT B1 ;  /* 0x0000000000017941 */ /* 0x000fea0003800200 */
.L_x_9070:
[----:B------:R-:W-:Y:S01]  /*3500*/  FFMA.FTZ R7, -R9, R4, R7 ;  /* 0x0000000409077223 */ /* 0x000fe20000010107 */
[----:B------:R-:W-:Y:S06]  /*3510*/  BRA `(.L_x_9068) ;  /* 0x0000000000687947 */ /* 0x000fec0003800000 */
.L_x_9069:
        /* <DEDUP_REMOVED lines=10> */
.L_x_9075:
        /* <DEDUP_REMOVED lines=13> */
.L_x_9074:
[----:B------:R-:W-:Y:S05]  /*3690*/  BSYNC.RECONVERGENT B1 ;  /* 0x0000000000017941 */ /* 0x000fea0003800200 */
.L_x_9073:
[----:B------:R-:W-:-:S04]  /*36a0*/  FMUL.FTZ R4, R7, 1.1920928955078125e-07 ;  /* 0x3400000007047820 */ /* 0x000fc80000410000 */
[----:B------:R-:W-:-:S07]  /*36b0*/  FMUL.FTZ R7, R9, R4 ;  /* 0x0000000409077220 */ /* 0x000fce0000410000 */
.L_x_9068:
[----:B------:R-:W-:Y:S05]  /*36c0*/  BSYNC.RECONVERGENT B0 ;  /* 0x0000000000007941 */ /* 0x000fea0003800200 */
.L_x_9067:
[C---:B------:R-:W-:Y:S02]  /*36d0*/  FSETP.NAN.FTZ.AND P0, PT, |R7|.reuse, |R7|, PT ;  /* 0x400000070700720b */ /* 0x040fe40003f18200 */
[----:B------:R-:W-:-:S04]  /*36e0*/  LOP3.LUT R0, R7, 0x80000000, R0, 0xb8, !PT ;  /* 0x8000000007007812 */ /* 0x000fc800078eb800 */
[----:B------:R-:W-:-:S05]  /*36f0*/  FSEL R7, R7, R0, P0 ;  /* 0x0000000007077208 */ /* 0x000fca0000000000 */
[----:B------:R-:W-:Y:S01]  /*3700*/  STG.E desc[UR6][R2.64], R7 ;  /* 0x0000000702007986 */ /* 0x000fe2000c101906 */
[----:B------:R-:W-:Y:S05]  /*3710*/  EXIT ;  /* 0x000000000000794d */ /* 0x000fea0003800000 */
.L_x_9076:
        /* <DEDUP_REMOVED lines=14> */
.L_x_50020:


//--------------------- .text._ZN2at6native27unrolled_elementwise_kernelINS0_13BUnaryFunctorIfffZZZNS0_16fmod_kernel_cudaERNS_18TensorIteratorBaseEENKUlvE0_clEvENKUlvE0_clEvEUlffE_EESt5arrayIPcLm2EELi4E23TrivialOffsetCalculatorILi1EjESD_NS0_6memory15LoadWithoutCastENSE_16StoreWithoutCastEEEviT_T0_T2_T3_T4_T5_ --------------------------
	.section	.text._ZN2at6native27unrolled_elementwise_kernelINS0_13BUnaryFunctorIfffZZZNS0_16fmod_kernel_cudaERNS_18TensorIteratorBaseEENKUlvE0_clEvENKUlvE0_clEvEUlffE_EESt5arrayIPcLm2EELi4E23TrivialOffsetCalculatorILi1EjESD_NS0_6memory15LoadWithoutCastENSE_16StoreWithoutCastEEEviT_T0_T2_T3_T4_T5_,"ax",@progbits
	.align	128
        .global         _ZN2at6native27unrolled_elementwise_kernelINS0_13BUnaryFunctorIfffZZZNS0_16fmod_kernel_cudaERNS_18TensorIteratorBaseEENKUlvE0_clEvENKUlvE0_clEvEUlffE_EESt5arrayIPcLm2EELi4E23TrivialOffsetCalculatorILi1EjESD_NS0_6memory15LoadWithoutCastENSE_16StoreWithoutCastEEEviT_T0_T2_T3_T4_T5_
        .type           _ZN2at6native27unrolled_elementwise_kernelINS0_13BUnaryFunctorIfffZZZNS0_16fmod_kernel_cudaERNS_18TensorIteratorBaseEENKUlvE0_clEvENKUlvE0_clEvEUlffE_EESt5arrayIPcLm2EELi4E23TrivialOffsetCalculatorILi1EjESD_NS0_6memory15LoadWithoutCastENSE_16StoreWithoutCastEEEviT_T0_T2_T3_T4_T5_,@function
        .size           _ZN2at6native27unrolled_elementwise_kernelINS0_13BUnaryFunctorIfffZZZNS0_16fmod_kernel_cudaERNS_18TensorIteratorBaseEENKUlvE0_clEvENKUlvE0_clEvEUlffE_EESt5arrayIPcLm2EELi4E23TrivialOffsetCalculatorILi1EjESD_NS0_6memory15LoadWithoutCastENSE_16StoreWithoutCastEEEviT_T0_T2_T3_T4_T5_,(.L_x_50021 - _ZN2at6native27unrolled_elementwise_kernelINS0_13BUnaryFunctorIfffZZZNS0_16fmod_kernel_cudaERNS_18TensorIteratorBaseEENKUlvE0_clEvENKUlvE0_clEvEUlffE_EESt5arrayIPcLm2EELi4E23TrivialOffsetCalculatorILi1EjESD_NS0_6memory15LoadWithoutCastENSE_16StoreWithoutCastEEEviT_T0_T2_T3_T4_T5_)
        .other          _ZN2at6native27unrolled_elementwise_kernelINS0_13BUnaryFunctorIfffZZZNS0_16fmod_kernel_cudaERNS_18TensorIteratorBaseEENKUlvE0_clEvENKUlvE0_clEvEUlffE_EESt5arrayIPcLm2EELi4E23TrivialOffsetCalculatorILi1EjESD_NS0_6memory15LoadWithoutCastENSE_16StoreWithoutCastEEEviT_T0_T2_T3_T4_T5_,@"STO_CUDA_ENTRY STV_DEFAULT"
_ZN2at6native27unrolled_elementwise_kernelINS0_13BUnaryFunctorIfffZZZNS0_16fmod_kernel_cudaERNS_18TensorIteratorBaseEENKUlvE0_clEvENKUlvE0_clEvEUlffE_EESt5arrayIPcLm2EELi4E23TrivialOffsetCalculatorILi1EjESD_NS0_6memory15LoadWithoutCastENSE_16StoreWithoutCastEEEviT_T0_T2_T3_T4_T5_:
.text._ZN2at6native27unrolled_elementwise_kernelINS0_13BUnaryFunctorIfffZZZNS0_16fmod_kernel_cudaERNS_18TensorIteratorBaseEENKUlvE0_clEvENKUlvE0_clEvEUlffE_EESt5arrayIPcLm2EELi4E23TrivialOffsetCalculatorILi1EjESD_NS0_6memory15LoadWithoutCastENSE_16StoreWithoutCastEEEviT_T0_T2_T3_T4_T5_:
[----:B------:R-:W-:Y:S01]  /*0000*/  LDC R1, c[0x0][0x37c] ;  /* 0x0000df00ff017b82 */ /* 0x000fe20000000800 */
[----:B------:R-:W0:Y:S07]  /*0010*/  S2R R0, SR_CTAID.X ;  /* 0x0000000000007919 */ /* 0x000e2e0000002500 */
[----:B------:R-:W0:Y:S01]  /*0020*/  LDC R3, c[0x0][0x380] ;  /* 0x0000e000ff037b82 */ /* 0x000e220000000800 */
[----:B------:R-:W1:Y:S01]  /*0030*/  LDCU.64 UR4, c[0x0][0x358] ;  /* 0x00006b00ff0477ac */ /* 0x000e620008000a00 */
[----:B------:R-:W2:Y:S06]  /*0040*/  S2R R11, SR_TID.X ;  /* 0x00000000000b7919 */ /* 0x000eac0000002100 */
[----:B------:R-:W3:Y:S01]  /*0050*/  LDC R10, c[0x0][0x388] ;  /* 0x0000e200ff0a7b82 */ /* 0x000ee20000000800 */
        /* <DEDUP_REMOVED lines=11> */
[----:B0-----:R-:W-:-:S12]  /*0110*/  @!P0 IMAD.WIDE.U32 R6, R13, 0x4, R6 ;  /* 0x000000040d068825 */ /* 0x001fd800078e0006 */
[----:B------:R-:W-:Y:S01]  /*0120*/  @!P3 IMAD R21, R0, 0x200, R11 ;  /* 0x000002000015b824 */ /* 0x000fe200078e020b */
[----:B------:R-:W0:Y:S01]  /*0130*/  @!P3 LDC.64 R8, c[0x0][0x398] ;  /* 0x0000e600ff08bb82 */ /* 0x000e220000000a00 */
[----:B------:R-:W-:-:S05]  /*0140*/  @!P3 VIADD R11, R11, 0x80 ;  /* 0x000000800b0bb836 */ /* 0x000fca0000000000 */
[----:B------:R-:W-:Y:S01]  /*0150*/  ISETP.GE.AND P2, PT, R11, R2, PT ;  /* 0x000000020b00720c */ /* 0x000fe20003f46270 */
[----:B--2---:R-:W-:-:S12]  /*0160*/  @!P1 IMAD.WIDE.U32 R16, R15, 0x4, R16 ;  /* 0x000000040f109825 */ /* 0x004fd800078e0010 */
[----:B------:R-:W2:Y:S01]  /*0170*/  @!P2 LDC.64 R4, c[0x0][0x398] ;  /* 0x0000e600ff04ab82 */ /* 0x000ea20000000a00 */
[----:B------:R-:W-:Y:S01]  /*0180*/  @!P2 LEA R19, R0, R11, 0x9 ;  /* 0x0000000b0013a211 */ /* 0x000fe200078e48ff */
[----:B0-----:R-:W-:Y:S01]  /*0190*/  @!P3 IMAD.WIDE.U32 R20, R21, 0x4, R8 ;  /* 0x000000041514b825 */ /* 0x001fe200078e0008 */
[----:B------:R-:W-:-:S06]  /*01a0*/  CS2R R8, SRZ ;  /* 0x0000000000087805 */ /* 0x000fcc000001ff00 */
[----:B-1----:R-:W5:Y:S01]  /*01b0*/  @!P1 LDG.E R8, desc[UR4][R16.64] ;  /* 0x0000000410089981 */ /* 0x002f62000c1e1900 */
[----:B---3--:R-:W-:-:S03]  /*01c0*/  FMUL.FTZ R11, |R10|, 8388608 ;  /* 0x4b0000000a0b7820 */ /* 0x008fc60000410200 */
[----:B------:R0:W5:Y:S01]  /*01d0*/  @!P0 LDG.E R9, desc[UR4][R6.64] ;  /* 0x0000000406098981 */ /* 0x000162000c1e1900 */
[----:B--2---:R-:W-:Y:S01]  /*01e0*/  @!P2 IMAD.WIDE.U32 R18, R19, 0x4, R4 ;  /* 0x000000041312a825 */ /* 0x004fe200078e0004 */
[----:B------:R-:W-:-:S06]  /*01f0*/  CS2R R4, SRZ ;  /* 0x0000000000047805 */ /* 0x000fcc000001ff00 */
[----:B------:R1:W5:Y:S04]  /*0200*/  @!P3 LDG.E R5, desc[UR4][R20.64] ;  /* 0x000000041405b981 */ /* 0x000368000c1e1900 */
[----:B------:R1:W5:Y:S01]  /*0210*/  @!P2 LDG.E R4, desc[UR4][R18.64] ;  /* 0x000000041204a981 */ /* 0x000362000c1e1900 */
[----:B------:R-:W-:Y:S02]  /*0220*/  LOP3.LUT R12, R11, 0x7fffff, RZ, 0xc0, !PT ;  /* 0x007fffff0b0c7812 */ /* 0x000fe400078ec0ff */
[----:B------:R-:W-:Y:S02]  /*0230*/  ISETP.GE.AND P0, PT, R3, R2, PT ;  /* 0x000000020300720c */ /* 0x000fe40003f06270 */
[----:B------:R-:W-:-:S04]  /*0240*/  LOP3.LUT R12, R12, 0x3f800000, RZ, 0xfc, !PT ;  /* 0x3f8000000c0c7812 */ /* 0x000fc800078efcff */
[----:B------:R1:W2:Y:S01]  /*0250*/  MUFU.RCP R13, R12 ;  /* 0x0000000c000d7308 */ /* 0x0002a20000001000 */
[C---:B------:R-:W-:Y:S01]  /*0260*/  FADD.FTZ R14, |R10|.reuse, -RZ ;  /* 0x800000ff0a0e7221 */ /* 0x040fe20000010200 */
[----:B------:R-:W-:Y:S01]  /*0270*/  BSSY.RECONVERGENT B1, `(.L_x_9077) ;  /* 0x0000042000017945 */ /* 0x000fe20003800200 */
[----:B0-----:R-:W-:Y:S01]  /*0280*/  FADD.FTZ R6, |R10|, |R10| ;  /* 0x4000000a0a067221 */ /* 0x001fe20000010200 */
[----:B------:R-:W-:Y:S01]  /*0290*/  LOP3.LUT R15, R11, 0xff800000, RZ, 0xc0, !PT ;  /* 0xff8000000b0f7812 */ /* 0x000fe200078ec0ff */
[----:B------:R-:W-:Y:S02]  /*02a0*/  FADD.FTZ R7, -R14, -RZ ;  /* 0x800000ff0e077221 */ /* 0x000fe40000010100 */
[----:B------:R-:W-:Y:S05]  /*02b0*/  @P0 BRA `(.L_x_9078) ;  /* 0x0000000000f40947 */ /* 0x000fea0003800000 */
[C---:B-----5:R-:W-:Y:S01]  /*02c0*/  FSETP.GEU.FTZ.AND P0, PT, |R9|.reuse, |R10|, PT ;  /* 0x4000000a0900720b */ /* 0x060fe20003f1e200 */
[----:B------:R-:W-:Y:S01]  /*02d0*/  BSSY.RECONVERGENT B0, `(.L_x_9079) ;  /* 0x0000038000007945 */ /* 0x000fe20003800200 */
[----:B------:R-:W-:-:S11]  /*02e0*/  FADD.FTZ R16, |R9|, -RZ ;  /* 0x800000ff09107221 */ /* 0x000fd60000010200 */
        /* <DEDUP_REMOVED lines=23> */
.L_x_9083:
[----:B------:R-:W-:Y:S05]  /*0460*/  BSYNC.RECONVERGENT B2 ;  /* 0x0000000000027941 */ /* 0x000fea0003800200 */
.L_x_9082:
[----:B------:R-:W-:Y:S01]  /*0470*/  FFMA.FTZ R16, -R14, R17, R16 ;  /* 0x000000110e107223 */ /* 0x000fe20000010110 */
[----:B------:R-:W-:Y:S06]  /*0480*/  BRA `(.L_x_9080) ;  /* 0x0000000000707947 */ /* 0x000fec0003800000 */
.L_x_9081:
[----:B------:R-:W-:Y:S01]  /*0490*/  IADD3 R17, PT, PT, -R15, R16, RZ ;  /* 0x000000100f117210 */ /* 0x000fe20007ffe1ff */
[----:B------:R-:W-:Y:S01]  /*04a0*/  BSSY.RECONVERGENT B2, `(.L_x_9084) ;  /* 0x0000018000027945 */ /* 0x000fe20003800200 */
[C---:B------:R-:W-:Y:S02]  /*04b0*/  ISETP.GT.U32.AND P0, PT, R16.reuse, 0x7f7fffff, PT ;  /* 0x7f7fffff1000780c */ /* 0x040fe40003f04070 */
[----:B------:R-:W-:Y:S02]  /*04c0*/  LOP3.LUT R17, R17, 0xff800000, RZ, 0xc0, !PT ;  /* 0xff80000011117812 */ /* 0x000fe400078ec0ff */
[----:B------:R-:W-:Y:S02]  /*04d0*/  LOP3.LUT R16, R16, 0x7fffff, RZ, 0xc0, !PT ;  /* 0x007fffff10107812 */ /* 0x000fe400078ec0ff */
[----:B------:R-:W-:Y:S01]  /*04e0*/  FSETP.GT.FTZ.AND P2, PT, |R10|, RZ, PT ;  /* 0x000000ff0a00720b */ /* 0x000fe20003f54200 */
[----:B-1----:R-:W-:Y:S01]  /*04f0*/  VIADD R18, R17, 0xb800000 ;  /* 0x0b80000011127836 */ /* 0x002fe20000000000 */
[----:B------:R-:W-:-:S02]  /*0500*/  FSEL R19, R15, +QNAN , !P0 ;  /* 0x7fffffff0f137808 */ /* 0x000fc40004000000 */
[----:B------:R-:W-:Y:S02]  /*0510*/  LOP3.LUT R17, R16, 0x3f800000, RZ, 0xfc, !PT ;  /* 0x3f80000010117812 */ /* 0x000fe400078efcff */
[----:B------:R-:W-:Y:S02]  /*0520*/  ISETP.NE.AND P1, PT, R18, RZ, PT ;  /* 0x000000ff1200720c */ /* 0x000fe40003f25270 */
[----:B------:R-:W-:-:S11]  /*0530*/  FSEL R16, R19, +QNAN , P2 ;  /* 0x7fffffff13107808 */ /* 0x000fd60001000000 */
[----:B------:R-:W-:Y:S05]  /*0540*/  @!P1 BRA `(.L_x_9085) ;  /* 0x0000000000349947 */ /* 0x000fea0003800000 */
.L_x_9086:
[----:B------:R-:W-:-:S04]  /*0550*/  VIMNMX.U32 R19, PT, PT, R18, 0xb800000, PT ;  /* 0x0b80000012137848 */ /* 0x000fc80003fe0000 */
        /* <DEDUP_REMOVED lines=12> */
.L_x_9085:
[----:B------:R-:W-:Y:S05]  /*0620*/  BSYNC.RECONVERGENT B2 ;  /* 0x0000000000027941 */ /* 0x000fea0003800200 */
.L_x_9084:
[----:B------:R-:W-:-:S04]  /*0630*/  FMUL.FTZ R17, R17, 1.1920928955078125e-07 ;  /* 0x3400000011117820 */ /* 0x000fc80000410000 */
[----:B------:R-:W-:-:S07]  /*0640*/  FMUL.FTZ R16, R16, R17 ;  /* 0x0000001110107220 */ /* 0x000fce0000410000 */
.L_x_9080:
[----:B------:R-:W-:Y:S05]  /*0650*/  BSYNC.RECONVERGENT B0 ;  /* 0x0000000000007941 */ /* 0x000fea0003800200 */
.L_x_9079:
[C---:B------:R-:W-:Y:S02]  /*0660*/  FSETP.NAN.FTZ.AND P0, PT, |R16|.reuse, |R16|, PT ;  /* 0x400000101000720b */ /* 0x040fe40003f18200 */
[----:B------:R-:W-:-:S04]  /*0670*/  LOP3.LUT R9, R16, 0x80000000, R9, 0xb8, !PT ;  /* 0x8000000010097812 */ /* 0x000fc800078eb809 */
[----:B------:R-:W-:-:S07]  /*0680*/  FSEL R16, R16, R9, P0 ;  /* 0x0000000910107208 */ /* 0x000fce0000000000 */
.L_x_9078:
[----:B------:R-:W-:Y:S05]  /*0690*/  BSYNC.RECONVERGENT B1 ;  /* 0x0000000000017941 */ /* 0x000fea0003800200 */
.L_x_9077:
[----:B-----5:R-:W-:Y:S01]  /*06a0*/  VIADD R9, R3, 0x80 ;  /* 0x0000008003097836 */ /* 0x020fe20000000000 */
[----:B------:R-:W-:Y:S04]  /*06b0*/  BSSY.RECONVERGENT B1, `(.L_x_9087) ;  /* 0x0000040000017945 */ /* 0x000fe80003800200 */
[----:B------:R-:W-:-:S13]  /*06c0*/  ISETP.GE.AND P0, PT, R9, R2, PT ;  /* 0x000000020900720c */ /* 0x000fda0003f06270 */
[----:B------:R-:W-:Y:S05]  /*06d0*/  @P0 BRA `(.L_x_9088) ;  /* 0x0000000000f40947 */ /* 0x000fea0003800000 */
[C---:B------:R-:W-:Y:S01]  /*06e0*/  FSETP.GEU.FTZ.AND P0, PT, |R8|.reuse, |R10|, PT ;  /* 0x4000000a0800720b */ /* 0x040fe20003f1e200 */
[----:B------:R-:W-:Y:S01]  /*06f0*/  BSSY.RECONVERGENT B0, `(.L_x_9089) ;  /* 0x0000038000007945 */ /* 0x000fe20003800200 */
[----:B-1----:R-:W-:-:S11]  /*0700*/  FADD.FTZ R18, |R8|, -RZ ;  /* 0x800000ff08127221 */ /* 0x002fd60000010200 */
        /* <DEDUP_REMOVED lines=20> */
.L_x_9094:
[----:B------:R-:W-:Y:S01]  /*0850*/  FSETP.GEU.FTZ.AND P0, PT, R19, -R14, PT ;  /* 0x8000000e1300720b */ /* 0x000fe20003f1e000 */
[----:B------:R-:W-:-:S12]  /*0860*/  FADD.FTZ R17, R17, -1 ;  /* 0xbf80000011117421 */ /* 0x000fd80000010000 */
[----:B------:R-:W-:-:S07]  /*0870*/  @!P0 FADD.FTZ R17, R17, -1 ;  /* 0xbf80000011118421 */ /* 0x000fce0000010000 */
.L_x_9093:
[----:B------:R-:W-:Y:S05]  /*0880*/  BSYNC.RECONVERGENT B2 ;  /* 0x0000000000027941 */ /* 0x000fea0003800200 */
.L_x_9092:
[----:B------:R-:W-:Y:S01]  /*0890*/  FFMA.FTZ R18, -R14, R17, R18 ;  /* 0x000000110e127223 */ /* 0x000fe20000010112 */
[----:B------:R-:W-:Y:S06]  /*08a0*/  BRA `(.L_x_9090) ;  /* 0x0000000000707947 */ /* 0x000fec0003800000 */
.L_x_9091:
[C---:B------:R-:W-:Y:S01]  /*08b0*/  IMAD.IADD R17, R18.reuse, 0x1, -R15 ;  /* 0x0000000112117824 */ /* 0x040fe200078e0a0f */
[C---:B------:R-:W-:Y:S01]  /*08c0*/  ISETP.GT.U32.AND P0, PT, R18.reuse, 0x7f7fffff, PT ;  /* 0x7f7fffff1200780c */ /* 0x040fe20003f04070 */
[----:B------:R-:W-:Y:S01]  /*08d0*/  BSSY.RECONVERGENT B2, `(.L_x_9095) ;  /* 0x0000017000027945 */ /* 0x000fe20003800200 */
[----:B------:R-:W-:Y:S02]  /*08e0*/  LOP3.LUT R18, R18, 0x7fffff, RZ, 0xc0, !PT ;  /* 0x007fffff12127812 */ /* 0x000fe400078ec0ff */
[----:B------:R-:W-:Y:S02]  /*08f0*/  LOP3.LUT R17, R17, 0xff800000, RZ, 0xc0, !PT ;  /* 0xff80000011117812 */ /* 0x000fe400078ec0ff */
[----:B------:R-:W-:Y:S02]  /*0900*/  FSETP.GT.FTZ.AND P2, PT, |R10|, RZ, PT ;  /* 0x000000ff0a00720b */ /* 0x000fe40003f54200 */
[----:B------:R-:W-:Y:S02]  /*0910*/  IADD3 R19, PT, PT, R17, 0xb800000, RZ ;  /* 0x0b80000011137810 */ /* 0x000fe40007ffe0ff */
[----:B------:R-:W-:-:S02]  /*0920*/  FSEL R17, R15, +QNAN , !P0 ;  /* 0x7fffffff0f117808 */ /* 0x000fc40004000000 */
[----:B------:R-:W-:Y:S02]  /*0930*/  ISETP.NE.AND P1, PT, R19, RZ, PT ;  /* 0x000000ff1300720c */ /* 0x000fe40003f25270 */
[----:B------:R-:W-:Y:S02]  /*0940*/  LOP3.LUT R18, R18, 0x3f800000, RZ, 0xfc, !PT ;  /* 0x3f80000012127812 */ /* 0x000fe400078efcff */
[----:B------:R-:W-:-:S09]  /*0950*/  FSEL R17, R17, +QNAN , P2 ;  /* 0x7fffffff11117808 */ /* 0x000fd20001000000 */
[----:B------:R-:W-:Y:S05]  /*0960*/  @!P1 BRA `(.L_x_9096) ;  /* 0x0000000000349947 */ /* 0x000fea0003800000 */
.L_x_9097:
        /* <DEDUP_REMOVED lines=13> */
.L_x_9096:
[----:B------:R-:W-:Y:S05]  /*0a40*/  BSYNC.RECONVERGENT B2 ;  /* 0x0000000000027941 */ /* 0x000fea0003800200 */
.L_x_9095:
[----:B------:R-:W-:-:S04]  /*0a50*/  FMUL.FTZ R18, R18, 1.1920928955078125e-07 ;  /* 0x3400000012127820 */ /* 0x000fc80000410000 */
[----:B------:R-:W-:-:S07]  /*0a60*/  FMUL.FTZ R18, R17, R18 ;  /* 0x0000001211127220 */ /* 0x000fce0000410000 */
.L_x_9090:
[----:B------:R-:W-:Y:S05]  /*0a70*/  BSYNC.RECONVERGENT B0 ;  /* 0x0000000000007941 */ /* 0x000fea0003800200 */
.L_x_9089:
[C---:B------:R-:W-:Y:S02]  /*0a80*/  FSETP.NAN.FTZ.AND P0, PT, |R18|.reuse, |R18|, PT ;  /* 0x400000121200720b */ /* 0x040fe40003f18200 */
[----:B------:R-:W-:-:S04]  /*0a90*/  LOP3.LUT R17, R18, 0x80000000, R8, 0xb8, !PT ;  /* 0x8000000012117812 */ /* 0x000fc800078eb808 */
[----:B------:R-:W-:-:S07]  /*0aa0*/  FSEL R8, R18, R17, P0 ;  /* 0x0000001112087208 */ /* 0x000fce0000000000 */
.L_x_9088:
[----:B------:R-:W-:Y:S05]  /*0ab0*/  BSYNC.RECONVERGENT B1 ;  /* 0x0000000000017941 */ /* 0x000fea0003800200 */
.L_x_9087:
[----:B------:R-:W-:Y:S01]  /*0ac0*/  IADD3 R17, PT, PT, R3, 0x100, RZ ;  /* 0x0000010003117810 */ /* 0x000fe20007ffe0ff */
[----:B------:R-:W-:Y:S03]  /*0ad0*/  BSSY.RECONVERGENT B1, `(.L_x_9098) ;  /* 0x0000040000017945 */ /* 0x000fe60003800200 */
        /* <DEDUP_REMOVED lines=25> */
.L_x_9105:
[----:B------:R-:W-:Y:S01]  /*0c70*/  FSETP.GEU.FTZ.AND P0, PT, R19, -R14, PT ;  /* 0x8000000e1300720b */ /* 0x000fe20003f1e000 */
[----:B------:R-:W-:-:S12]  /*0c80*/  FADD.FTZ R17, R17, -1 ;  /* 0xbf80000011117421 */ /* 0x000fd80000010000 */
[----:B------:R-:W-:-:S07]  /*0c90*/  @!P0 FADD.FTZ R17, R17, -1 ;  /* 0xbf80000011118421 */ /* 0x000fce0000010000 */
.L_x_9104:
[----:B------:R-:W-:Y:S05]  /*0ca0*/  BSYNC.RECONVERGENT B2 ;  /* 0x0000000000027941 */ /* 0x000fea0003800200 */
.L_x_9103:
[----:B------:R-:W-:Y:S01]  /*0cb0*/  FFMA.FTZ R18, -R14, R17, R18 ;  /* 0x000000110e127223 */ /* 0x000fe20000010112 */
[----:B------:R-:W-:Y:S06]  /*0cc0*/  BRA `(.L_x_9101) ;  /* 0x0000000000707947 */ /* 0x000fec0003800000 */
.L_x_9102:
        /* <DEDUP_REMOVED lines=12> */
.L_x_9108:
[----:B------:R-:W-:-:S04]  /*0d90*/  VIMNMX.U32 R20, PT, PT, R19, 0xb800000, PT ;  /* 0x0b80000013147848 */ /* 0x000fc80003fe0000 */
[----:B------:R-:W-:Y:S01]  /*0da0*/  IADD3 R21, PT, PT, R20, R18, RZ ;  /* 0x0000001214157210 */ /* 0x000fe20007ffe0ff */
[----:B------:R-:W-:-:S04]  /*0db0*/  IMAD.IADD R19, R19, 0x1, -R20 ;  /* 0x0000000113137824 */ /* 0x000fc800078e0a14 */
[----:B--2---:R-:W-:Y:S01]  /*0dc0*/  FMUL.FTZ R18, R13, R21 ;  /* 0x000000150d127220 */ /* 0x004fe20000410000 */
        /* <DEDUP_REMOVED lines=9> */
.L_x_9107:
[----:B------:R-:W-:Y:S05]  /*0e60*/  BSYNC.RECONVERGENT B2 ;  /* 0x0000000000027941 */ /* 0x000fea0003800200 */
.L_x_9106:
[----:B------:R-:W-:-:S04]  /*0e70*/  FMUL.FTZ R18, R18, 1.1920928955078125e-07 ;  /* 0x3400000012127820 */ /* 0x000fc80000410000 */
[----:B------:R-:W-:-:S07]  /*0e80*/  FMUL.FTZ R18, R17, R18 ;  /* 0x0000001211127220 */ /* 0x000fce0000410000 */
.L_x_9101:
[----:B------:R-:W-:Y:S05]  /*0e90*/  BSYNC.RECONVERGENT B0 ;  /* 0x0000000000007941 */ /* 0x000fea0003800200 */
.L_x_9100:
[C---:B------:R-:W-:Y:S02]  /*0ea0*/  FSETP.NAN.FTZ.AND P0, PT, |R18|.reuse, |R18|, PT ;  /* 0x400000121200720b */ /* 0x040fe40003f18200 */
[----:B------:R-:W-:-:S04]  /*0eb0*/  LOP3.LUT R5, R18, 0x80000000, R5, 0xb8, !PT ;  /* 0x8000000012057812 */ /* 0x000fc800078eb805 */
[----:B------:R-:W-:-:S07]  /*0ec0*/  FSEL R5, R18, R5, P0 ;  /* 0x0000000512057208 */ /* 0x000fce0000000000 */
.L_x_9099:
[----:B------:R-:W-:Y:S05]  /*0ed0*/  BSYNC.RECONVERGENT B1 ;  /* 0x0000000000017941 */ /* 0x000fea0003800200 */
.L_x_9098:
[----:B------:R-:W-:Y:S01]  /*0ee0*/  VIADD R17, R3, 0x180 ;  /* 0x0000018003117836 */ /* 0x000fe20000000000 */
        /* <DEDUP_REMOVED lines=26> */
.L_x_9116:
[----:B------:R-:W-:Y:S01]  /*1090*/  FSETP.GEU.FTZ.AND P0, PT, R7, -R14, PT ;  /* 0x8000000e0700720b */ /* 0x000fe20003f1e000 */
[----:B------:R-:W-:-:S12]  /*10a0*/  FADD.FTZ R11, R11, -1 ;  /* 0xbf8000000b0b7421 */ /* 0x000fd80000010000 */
[----:B------:R-:W-:-:S07]  /*10b0*/  @!P0 FADD.FTZ R11, R11, -1 ;  /* 0xbf8000000b0b8421 */ /* 0x000fce0000010000 */
.L_x_9115:
[----:B------:R-:W-:Y:S05]  /*10c0*/  BSYNC.RECONVERGENT B2 ;  /* 0x0000000000027941 */ /* 0x000fea0003800200 */
.L_x_9114:
[----:B------:R-:W-:Y:S01]  /*10d0*/  FFMA.FTZ R18, -R14, R11, R18 ;  /* 0x0000000b0e127223 */ /* 0x000fe20000010112 */
[----:B------:R-:W-:Y:S06]  /*10e0*/  BRA `(.L_x_9112) ;  /* 0x0000000000707947 */ /* 0x000fec0003800000 */
.L_x_9113:
[C---:B------:R-:W-:Y:S01]  /*10f0*/  IADD3 R6, PT, PT, -R15.reuse, R18, RZ ;  /* 0x000000120f067210 */ /* 0x040fe20007ffe1ff */
[----:B------:R-:W-:Y:S01]  /*1100*/  BSSY.RECONVERGENT B2, `(.L_x_9117) ;  /* 0x0000018000027945 */ /* 0x000fe20003800200 */
[----:B------:R-:W-:Y:S02]  /*1110*/  ISETP.GT.U32.AND P0, PT, R18, 0x7f7fffff, PT ;  /* 0x7f7fffff1200780c */ /* 0x000fe40003f04070 */
[----:B------:R-:W-:Y:S02]  /*1120*/  LOP3.LUT R6, R6, 0xff800000, RZ, 0xc0, !PT ;  /* 0xff80000006067812 */ /* 0x000fe400078ec0ff */
[----:B------:R-:W-:Y:S02]  /*1130*/  LOP3.LUT R18, R18, 0x7fffff, RZ, 0xc0, !PT ;  /* 0x007fffff12127812 */ /* 0x000fe400078ec0ff */
[----:B------:R-:W-:Y:S01]  /*1140*/  FSETP.GT.FTZ.AND P2, PT, |R10|, RZ, PT ;  /* 0x000000ff0a00720b */ /* 0x000fe20003f54200 */
[----:B------:R-:W-:Y:S01]  /*1150*/  VIADD R6, R6, 0xb800000 ;  /* 0x0b80000006067836 */ /* 0x000fe20000000000 */
[----:B------:R-:W-:-:S02]  /*1160*/  FSEL R15, R15, +QNAN , !P0 ;  /* 0x7fffffff0f0f7808 */ /* 0x000fc40004000000 */
[----:B------:R-:W-:Y:S02]  /*1170*/  LOP3.LUT R18, R18, 0x3f800000, RZ, 0xfc, !PT ;  /* 0x3f80000012127812 */ /* 0x000fe400078efcff */
[----:B------:R-:W-:Y:S02]  /*1180*/  ISETP.NE.AND P1, PT, R6, RZ, PT ;  /* 0x000000ff0600720c */ /* 0x000fe40003f25270 */
[----:B------:R-:W-:-:S11]  /*1190*/  FSEL R17, R15, +QNAN , P2 ;  /* 0x7fffffff0f117808 */ /* 0x000fd60001000000 */
[----:B------:R-:W-:Y:S05]  /*11a0*/  @!P1 BRA `(.L_x_9118) ;  /* 0x0000000000349947 */ /* 0x000fea0003800000 */
.L_x_9119:
        /* <DEDUP_REMOVED lines=13> */
.L_x_9118:
[----:B------:R-:W-:Y:S05]  /*1280*/  BSYNC.RECONVERGENT B2 ;  /* 0x0000000000027941 */ /* 0x000fea0003800200 */
.L_x_9117:
[----:B------:R-:W-:-:S04]  /*1290*/  FMUL.FTZ R18, R18, 1.1920928955078125e-07 ;  /* 0x3400000012127820 */ /* 0x000fc80000410000 */
[----:B------:R-:W-:-:S07]  /*12a0*/  FMUL.FTZ R18, R17, R18 ;  /* 0x0000001211127220 */ /* 0x000fce0000410000 */
.L_x_9112:
[----:B------:R-:W-:Y:S05]  /*12b0*/  BSYNC.RECONVERGENT B0 ;  /* 0x0000000000007941 */ /* 0x000fea0003800200 */
.L_x_9111:
[C---:B------:R-:W-:Y:S02]  /*12c0*/  FSETP.NAN.FTZ.AND P0, PT, |R18|.reuse, |R18|, PT ;  /* 0x400000121200720b */ /* 0x040fe40003f18200 */
[----:B------:R-:W-:-:S04]  /*12d0*/  LOP3.LUT R7, R18, 0x80000000, R4, 0xb8, !PT ;  /* 0x8000000012077812 */ /* 0x000fc800078eb804 */
[----:B------:R-:W-:-:S07]  /*12e0*/  FSEL R11, R18, R7, P0 ;  /* 0x00000007120b7208 */ /* 0x000fce0000000000 */
.L_x_9110:
[----:B------:R-:W-:Y:S05]  /*12f0*/  BSYNC.RECONVERGENT B1 ;  /* 0x0000000000017941 */ /* 0x000fea0003800200 */
.L_x_9109:
[----:B------:R-:W-:Y:S01]  /*1300*/  ISETP.GE.AND P0, PT, R3, R2, PT ;  /* 0x000000020300720c */ /* 0x000fe20003f06270 */
[----:B------:R-:W-:Y:S04]  /*1310*/  BSSY.RECONVERGENT B0, `(.L_x_9120) ;  /* 0x0000017000007945 */ /* 0x000fe80003800200 */
[----:B------:R-:W-:Y:S08]  /*1320*/  BSSY.RELIABLE B1, `(.L_x_9121) ;  /* 0x000000f000017945 */ /* 0x000ff00003800100 */
[----:B------:R-:W-:Y:S05]  /*1330*/  @P0 BRA `(.L_x_9122) ;  /* 0x0000000000340947 */ /* 0x000fea0003800000 */
[----:B------:R-:W0:Y:S01]  /*1340*/  LDC.64 R6, c[0x0][0x390] ;  /* 0x0000e400ff067b82 */ /* 0x000e220000000a00 */
[----:B------:R-:W-:-:S04]  /*1350*/  IMAD R3, R0, 0x200, R3 ;  /* 0x0000020000037824 */ /* 0x000fc800078e0203 */
[----:B0-----:R-:W-:-:S04]  /*1360*/  IMAD.WIDE.U32 R6, R3, 0x4, R6 ;  /* 0x0000000403067825 */ /* 0x001fc800078e0006 */
[----:B------:R-:W-:Y:S01]  /*1370*/  IMAD.MOV.U32 R3, RZ, RZ, R9 ;  /* 0x000000ffff037224 */ /* 0x000fe200078e0009 */
[----:B------:R0:W-:Y:S04]  /*1380*/  STG.E desc[UR4][R6.64], R16 ;  /* 0x0000001006007986 */ /* 0x0001e8000c101904 */
[----:B------:R-:W-:-:S13]  /*1390*/  ISETP.GE.AND P0, PT, R3, R2, PT ;  /* 0x000000020300720c */ /* 0x000fda0003f06270 */
[----:B------:R-:W-:Y:S05]  /*13a0*/  @P0 BREAK.RELIABLE B1 ;  /* 0x0000000000010942 */ /* 0x000fea0003800100 */
[----:B0-----:R-:W-:Y:S05]  /*13b0*/  @P0 BRA `(.L_x_9123) ;  /* 0x0000000000300947 */ /* 0x001fea0003800000 */
[----:B------:R-:W0:Y:S01]  /*13c0*/  LDC.64 R6, c[0x0][0x390] ;  /* 0x0000e400ff067b82 */ /* 0x000e220000000a00 */
[----:B------:R-:W-:Y:S01]  /*13d0*/  LEA R9, R0, R3, 0x9 ;  /* 0x0000000300097211 */ /* 0x000fe200078e48ff */
[----:B------:R-:W-:-:S04]  /*13e0*/  VIADD R3, R3, 0x80 ;  /* 0x0000008003037836 */ /* 0x000fc80000000000 */
[----:B0-----:R-:W-:-:S05]  /*13f0*/  IMAD.WIDE.U32 R6, R9, 0x4, R6 ;  /* 0x0000000409067825 */ /* 0x001fca00078e0006 */
[----:B------:R0:W-:Y:S02]  /*1400*/  STG.E desc[UR4][R6.64], R8 ;  /* 0x0000000806007986 */ /* 0x0001e4000c101904 */
.L_x_9122:
[----:B------:R-:W-:Y:S05]  /*1410*/  BSYNC.RELIABLE B1 ;  /* 0x0000000000017941 */ /* 0x000fea0003800100 */
.L_x_9121:
[----:B------:R-:W-:-:S13]  /*1420*/  ISETP.GE.AND P0, PT, R3, R2, PT ;  /* 0x000000020300720c */ /* 0x000fda0003f06270 */
[----:B0-----:R-:W0:Y:S01]  /*1430*/  @!P0 LDC.64 R6, c[0x0][0x390] ;  /* 0x0000e400ff068b82 */ /* 0x001e220000000a00 */
[----:B------:R-:W-:Y:S01]  /*1440*/  @!P0 IMAD R9, R0, 0x200, R3 ;  /* 0x0000020000098824 */ /* 0x000fe200078e0203 */
[----:B------:R-:W-:-:S03]  /*1450*/  @!P0 IADD3 R3, PT, PT, R3, 0x80, RZ ;  /* 0x0000008003038810 */ /* 0x000fc60007ffe0ff */
[----:B0-----:R-:W-:-:S05]  /*1460*/  @!P0 IMAD.WIDE.U32 R6, R9, 0x4, R6 ;  /* 0x0000000409068825 */ /* 0x001fca00078e0006 */
[----:B------:R0:W-:Y:S02]  /*1470*/  @!P0 STG.E desc[UR4][R6.64], R5 ;  /* 0x0000000506008986 */ /* 0x0001e4000c101904 */
.L_x_9123:
[----:B------:R-:W-:Y:S05]  /*1480*/  BSYNC.RECONVERGENT B0 ;  /* 0x0000000000007941 */ /* 0x000fea0003800200 */
.L_x_9120:
[----:B------:R-:W-:Y:S05]  /*1490*/  WARPSYNC.ALL ;  /* 0x0000000000007948 */ /* 0x000fea0003800000 */
[----:B------:R-:W-:-:S13]  /*14a0*/  ISETP.GE.AND P0, PT, R3, R2, PT ;  /* 0x000000020300720c */ /* 0x000fda0003f06270 */
[----:B------:R-:W-:Y:S05]  /*14b0*/  @P0 EXIT ;  /* 0x000000000000094d */ /* 0x000fea0003800000 */
[----:B0-----:R-:W0:Y:S01]  /*14c0*/  LDC.64 R4, c[0x0][0x390] ;  /* 0x0000e400ff047b82 */ /* 0x001e220000000a00 */
[----:B------:R-:W-:-:S04]  /*14d0*/  IMAD R3, R0, 0x200, R3 ;  /* 0x0000020000037824 */ /* 0x000fc800078e0203 */
[----:B0-----:R-:W-:-:S05]  /*14e0*/  IMAD.WIDE.U32 R2, R3, 0x4, R4 ;  /* 0x0000000403027825 */ /* 0x001fca00078e0004 */
[----:B------:R-:W-:Y:S01]  /*14f0*/  STG.E desc[UR4][R2.64], R11 ;  /* 0x0000000b02007986 */ /* 0x000fe2000c101904 */
[----:B------:R-:W-:Y:S05]  /*1500*/  EXIT ;  /* 0x000000000000794d */ /* 0x000fea0003800000 */
.L_x_9124:
        /* <DEDUP_REMOVED lines=15> */
.L_x_50021:


//--------------------- .text._ZN2at6native29vectorized_elementwise_kernelILi2ENS0_13BUnaryFunctorIfffZZZNS0_16fmod_kernel_cudaERNS_18TensorIteratorBaseEENKUlvE0_clEvENKUlvE0_clEvEUlffE_EESt5arrayIPcLm2EEEEviT0_T1_ --------------------------
	.section	.text._ZN2at6native29vectorized_elementwise_kernelILi2ENS0_13BUnaryFunctorIfffZZZNS0_16fmod_kernel_cudaERNS_18TensorIteratorBaseEENKUlvE0_clEvENKUlvE0_clEvEUlffE_EESt5arrayIPcLm2EEEEviT0_T1_,"ax",@progbits
	.align	128
        .global         _ZN2at6native29vectorized_elementwise_kernelILi2ENS0_13BUnaryFunctorIfffZZZNS0_16fmod_kernel_cudaERNS_18TensorIteratorBaseEENKUlvE0_clEvENKUlvE0_clEvEUlffE_EESt5arrayIPcLm2EEEEviT0_T1_
        .type           _ZN2at6native29vectorized_elementwise_kernelILi2ENS0_13BUnaryFunctorIfffZZZNS0_16fmod_kernel_cudaERNS_18TensorIteratorBaseEENKUlvE0_clEvENKUlvE0_clEvEUlffE_EESt5arrayIPcLm2EEEEviT0_T1_,@function
        .size           _ZN2at6native29vectorized_elementwise_kernelILi2ENS0_13BUnaryFunctorIfffZZZNS0_16fmod_kernel_cudaERNS_18TensorIteratorBaseEENKUlvE0_clEvENKUlvE0_clEvEUlffE_EESt5arrayIPcLm2EEEEviT0_T1_,(.L_x_50022 - _ZN2at6native29vectorized_elementwise_kernelILi2ENS0_13BUnaryFunctorIfffZZZNS0_16fmod_kernel_cudaERNS_18TensorIteratorBaseEENKUlvE0_clEvENKUlvE0_clEvEUlffE_EESt5arrayIPcLm2EEEEviT0_T1_)
        .other          _ZN2at6native29vectorized_elementwise_kernelILi2ENS0_13BUnaryFunctorIfffZZZNS0_16fmod_kernel_cudaERNS_18TensorIteratorBaseEENKUlvE0_clEvENKUlvE0_clEvEUlffE_EESt5arrayIPcLm2EEEEviT0_T1_,@"STO_CUDA_ENTRY STV_DEFAULT"
_ZN2at6native29vectorized_elementwise_kernelILi2ENS0_13BUnaryFunctorIfffZZZNS0_16fmod_kernel_cudaERNS_18TensorIteratorBaseEENKUlvE0_clEvENKUlvE0_clEvEUlffE_EESt5arrayIPcLm2EEEEviT0_T1_:
.text._ZN2at6native29vectorized_elementwise_kernelILi2ENS0_13BUnaryFunctorIfffZZZNS0_16fmod_kernel_cudaERNS_18TensorIteratorBaseEENKUlvE0_clEvENKUlvE0_clEvEUlffE_EESt5arrayIPcLm2EEEEviT0_T1_:
        /* <DEDUP_REMOVED lines=9> */
[----:B------:R-:W-:Y:S01]  /*0090*/  IMAD.MOV.U32 R18, RZ, RZ, RZ ;  /* 0x000000ffff127224 */ /* 0x000fe200078e00ff */
        /* <DEDUP_REMOVED lines=11> */
[----:B------:R0:W5:Y:S07]  /*0150*/  @!P6 LDG.E R18, desc[UR4][R2.64] ;  /* 0x000000040212e981 */ /* 0x00016e000c1e1900 */
        /* <DEDUP_REMOVED lines=18> */
[----:B------:R-:W3:Y:S04]  /*0280*/  @!P0 LDC.64 R6, c[0x0][0x398] ;  /* 0x0000e600ff068b82 */ /* 0x000ee80000000a00 */
[----:B------:R-:W-:-:S13]  /*0290*/  ISETP.GE.U32.AND P6, PT, R27, R16, PT ;  /* 0x000000101b00720c */ /* 0x000fda0003fc6070 */
[----:B------:R-:W0:Y:S01]  /*02a0*/  @!P6 LDC.64 R8, c[0x0][0x398] ;  /* 0x0000e600ff08eb82 */ /* 0x000e220000000a00 */
[----:B-1----:R-:W-:-:S04]  /*02b0*/  @!P5 IMAD.WIDE.U32 R12, R20, 0x4, R12 ;  /* 0x00000004140cd825 */ /* 0x002fc800078e000c */
[----:B--2---:R-:W-:Y:S01]  /*02c0*/  @!P4 IMAD.WIDE.U32 R14, R21, 0x4, R14 ;  /* 0x00000004150ec825 */ /* 0x004fe200078e000e */
[----:B------:R-:W-:-:S03]  /*02d0*/  CS2R R20, SRZ ;  /* 0x0000000000147805 */ /* 0x000fc6000001ff00 */
[----:B------:R-:W-:-:S03]  /*02e0*/  @!P6 IMAD.IADD R27, R0, 0x1, R27 ;  /* 0x00000001001be824 */ /* 0x000fc600078e021b */
[----:B------:R1:W5:Y:S04]  /*02f0*/  @!P5 LDG.E R20, desc[UR4][R12.64] ;  /* 0x000000040c14d981 */ /* 0x000368000c1e1900 */
[----:B------:R2:W5:Y:S01]  /*0300*/  @!P4 LDG.E R21, desc[UR4][R14.64] ;  /* 0x000000040e15c981 */ /* 0x000562000c1e1900 */
[----:B-1----:R-:W-:Y:S01]  /*0310*/  CS2R R12, SRZ ;  /* 0x00000000000c7805 */ /* 0x002fe2000001ff00 */
[----:B0-----:R-:W-:Y:S01]  /*0320*/  @!P6 IMAD.WIDE.U32 R8, R27, 0x4, R8 ;  /* 0x000000041b08e825 */ /* 0x001fe200078e0008 */
[----:B--2---:R-:W0:Y:S04]  /*0330*/  LDC R14, c[0x0][0x388] ;  /* 0x0000e200ff0e7b82 */ /* 0x004e280000000800 */
[----:B------:R-:W5:Y:S01]  /*0340*/  @!P6 LDG.E R12, desc[UR4][R8.64] ;  /* 0x00000004080ce981 */ /* 0x000f62000c1e1900 */
[----:B---3--:R-:W-:-:S05]  /*0350*/  @!P0 IMAD.WIDE.U32 R6, R19, 0x4, R6 ;  /* 0x0000000413068825 */ /* 0x008fca00078e0006 */
[----:B------:R-:W5:Y:S01]  /*0360*/  @!P0 LDG.E R13, desc[UR4][R6.64] ;  /* 0x00000004060d8981 */ /* 0x000f62000c1e1900 */
[----:B------:R-:W-:Y:S01]  /*0370*/  ISETP.GE.U32.AND P0, PT, R17, R16, PT ;  /* 0x000000101100720c */ /* 0x000fe20003f06070 */
[----:B------:R-:W-:-:S04]  /*0380*/  @!P2 IMAD.WIDE.U32 R2, R25, 0x4, R2 ;  /* 0x000000041902a825 */ /* 0x000fc800078e0002 */
[----:B0-----:R-:W-:-:S05]  /*0390*/  FMUL.FTZ R15, |R14|, 8388608 ;  /* 0x4b0000000e0f7820 */ /* 0x001fca0000410200 */
[----:B------:R-:W-:-:S04]  /*03a0*/  LOP3.LUT R24, R15, 0x7fffff, RZ, 0xc0, !PT ;  /* 0x007fffff0f187812 */ /* 0x000fc800078ec0ff */
[----:B------:R-:W-:Y:S01]  /*03b0*/  LOP3.LUT R24, R24, 0x3f800000, RZ, 0xfc, !PT ;  /* 0x3f80000018187812 */ /* 0x000fe200078efcff */
[----:B----4-:R-:W-:Y:S01]  /*03c0*/  @!P1 IMAD.WIDE.U32 R4, R23, 0x4, R4 ;  /* 0x0000000417049825 */ /* 0x010fe200078e0004 */
[----:B------:R-:W-:Y:S02]  /*03d0*/  CS2R R22, SRZ ;  /* 0x0000000000167805 */ /* 0x000fe4000001ff00 */
[----:B------:R0:W1:Y:S01]  /*03e0*/  MUFU.RCP R25, R24 ;  /* 0x0000001800197308 */ /* 0x0000620000001000 */
[----:B------:R-:W-:Y:S01]  /*03f0*/  @!P3 IMAD.WIDE.U32 R10, R29, 0x4, R10 ;  /* 0x000000041d0ab825 */ /* 0x000fe200078e000a */
[----:B------:R-:W-:Y:S02]  /*0400*/  BSSY.RECONVERGENT B1, `(.L_x_9126) ;  /* 0x000004a000017945 */ /* 0x000fe40003800200 */
[----:B------:R2:W5:Y:S01]  /*0410*/  @!P2 LDG.E R22, desc[UR4][R2.64] ;  /* 0x000000040216a981 */ /* 0x000562000c1e1900 */
[----:B------:R-:W-:-:S03]  /*0420*/  IMAD.MOV.U32 R19, RZ, RZ, RZ ;  /* 0x000000ffff137224 */ /* 0x000fc600078e00ff */
[----:B------:R3:W5:Y:S04]  /*0430*/  @!P3 LDG.E R23, desc[UR4][R10.64] ;  /* 0x000000040a17b981 */ /* 0x000768000c1e1900 */
[----:B------:R4:W5:Y:S01]  /*0440*/  @!P1 LDG.E R19, desc[UR4][R4.64] ;  /* 0x0000000404139981 */ /* 0x000962000c1e1900 */
[C---:B--2---:R-:W-:Y:S01]  /*0450*/  FADD.FTZ R2, |R14|.reuse, |R14| ;  /* 0x4000000e0e027221 */ /* 0x044fe20000010200 */
[----:B---3--:R-:W-:-:S04]  /*0460*/  FADD.FTZ R10, |R14|, -RZ ;  /* 0x800000ff0e0a7221 */ /* 0x008fc80000010200 */
[----:B------:R-:W-:Y:S01]  /*0470*/  FADD.FTZ R3, -R10, -RZ ;  /* 0x800000ff0a037221 */ /* 0x000fe20000010100 */
[----:B----4-:R-:W-:Y:S01]  /*0480*/  LOP3.LUT R4, R15, 0xff800000, RZ, 0xc0, !PT ;  /* 0xff8000000f047812 */ /* 0x010fe200078ec0ff */
[----:B01----:R-:W-:Y:S06]  /*0490*/  @P0 BRA `(.L_x_9127) ;  /* 0x0000000400000947 */ /* 0x003fec0003800000 */
        /* <DEDUP_REMOVED lines=26> */
.L_x_9132:
[----:B------:R-:W-:Y:S05]  /*0640*/  BSYNC.RECONVERGENT B2 ;  /* 0x0000000000027941 */ /* 0x000fea0003800200 */
.L_x_9131:
[----:B------:R-:W-:Y:S01]  /*0650*/  FFMA.FTZ R5, -R10, R6, R5 ;  /* 0x000000060a057223 */ /* 0x000fe20000010105 */
[----:B------:R-:W-:Y:S06]  /*0660*/  BRA `(.L_x_9129) ;  /* 0x00000000007c7947 */ /* 0x000fec0003800000 */
.L_x_9130:
        /* <DEDUP_REMOVED lines=10> */
[----:B------:R-:W-:Y:S02]  /*0710*/  ISETP.NE.AND P1, PT, R7, RZ, PT ;  /* 0x000000ff0700720c */ /* 0x000fe40003f25270 */
[----:B------:R-:W-:-:S11]  /*0720*/  MOV R8, R6 ;  /* 0x0000000600087202 */ /* 0x000fd60000000f00 */
[----:B------:R-:W-:Y:S05]  /*0730*/  @!P1 BRA `(.L_x_9134) ;  /* 0x00000000003c9947 */ /* 0x000fea0003800000 */
[----:B------:R-:W-:Y:S02]  /*0740*/  IMAD.MOV.U32 R8, RZ, RZ, R6 ;  /* 0x000000ffff087224 */ /* 0x000fe400078e0006 */
[----:B------:R-:W-:-:S07]  /*0750*/  IMAD.MOV.U32 R6, RZ, RZ, R7 ;  /* 0x000000ffff067224 */ /* 0x000fce00078e0007 */
.L_x_9135:
        /* <DEDUP_REMOVED lines=13> */
.L_x_9134:
[----:B------:R-:W-:Y:S05]  /*0830*/  BSYNC.RECONVERGENT B2 ;  /* 0x0000000000027941 */ /* 0x000fea0003800200 */
.L_x_9133:
[----:B------:R-:W-:-:S04]  /*0840*/  FMUL.FTZ R8, R8, 1.1920928955078125e-07 ;  /* 0x3400000008087820 */ /* 0x000fc80000410000 */
[----:B------:R-:W-:-:S07]  /*0850*/  FMUL.FTZ R5, R5, R8 ;  /* 0x0000000805057220 */ /* 0x000fce0000410000 */
.L_x_9129:
[----:B------:R-:W-:Y:S05]  /*0860*/  BSYNC.RECONVERGENT B0 ;  /* 0x0000000000007941 */ /* 0x000fea0003800200 */
.L_x_9128:
[C---:B------:R-:W-:Y:S02]  /*0870*/  FSETP.NAN.FTZ.AND P0, PT, |R5|.reuse, |R5|, PT ;  /* 0x400000050500720b */ /* 0x040fe40003f18200 */
[----:B------:R-:W-:-:S04]  /*0880*/  LOP3.LUT R18, R5, 0x80000000, R18, 0xb8, !PT ;  /* 0x8000000005127812 */ /* 0x000fc800078eb812 */
[----:B------:R-:W-:-:S07]  /*0890*/  FSEL R5, R5, R18, P0 ;  /* 0x0000001205057208 */ /* 0x000fce0000000000 */
.L_x_9127:
[----:B------:R-:W-:Y:S05]  /*08a0*/  BSYNC.RECONVERGENT B1 ;  /* 0x0000000000017941 */ /* 0x000fea0003800200 */
.L_x_9126:
[----:B------:R-:W-:Y:S01]  /*08b0*/  VIADD R7, R17, 0x80 ;  /* 0x0000008011077836 */ /* 0x000fe20000000000 */
[----:B------:R-:W-:Y:S04]  /*08c0*/  BSSY.RECONVERGENT B1, `(.L_x_9136) ;  /* 0x0000042000017945 */ /* 0x000fe80003800200 */
[----:B------:R-:W-:-:S13]  /*08d0*/  ISETP.GE.U32.AND P0, PT, R7, R16, PT ;  /* 0x000000100700720c */ /* 0x000fda0003f06070 */
        /* <DEDUP_REMOVED lines=24> */
.L_x_9143:
[----:B------:R-:W-:Y:S01]  /*0a60*/  FSETP.GEU.FTZ.AND P0, PT, R11, -R10, PT ;  /* 0x8000000a0b00720b */ /* 0x000fe20003f1e000 */
[----:B------:R-:W-:-:S12]  /*0a70*/  FADD.FTZ R6, R6, -1 ;  /* 0xbf80000006067421 */ /* 0x000fd80000010000 */
[----:B------:R-:W-:-:S07]  /*0a80*/  @!P0 FADD.FTZ R6, R6, -1 ;  /* 0xbf80000006068421 */ /* 0x000fce0000010000 */
.L_x_9142:
[----:B------:R-:W-:Y:S05]  /*0a90*/  BSYNC.RECONVERGENT B2 ;  /* 0x0000000000027941 */ /* 0x000fea0003800200 */
.L_x_9141:
[----:B------:R-:W-:Y:S01]  /*0aa0*/  FFMA.FTZ R9, -R10, R6, R9 ;  /* 0x000000060a097223 */ /* 0x000fe20000010109 */
[----:B------:R-:W-:Y:S06]  /*0ab0*/  BRA `(.L_x_9139) ;  /* 0x0000000000787947 */ /* 0x000fec0003800000 */
.L_x_9140:
        /* <DEDUP_REMOVED lines=12> */
[----:B------:R-:W-:-:S07]  /*0b80*/  MOV R18, R9 ;  /* 0x0000000900127202 */ /* 0x000fce0000000f00 */
.L_x_9146:
        /* <DEDUP_REMOVED lines=10> */
[----:B0-----:R-:W-:-:S04]  /*0c30*/  FFMA.FTZ R18, -R24, R27, R11 ;  /* 0x0000001b18127223 */ /* 0x001fc8000001010b */
[----:B------:R-:W-:Y:S01]  /*0c40*/  IMAD.MOV.U32 R9, RZ, RZ, R18 ;  /* 0x000000ffff097224 */ /* 0x000fe200078e0012 */
[----:B------:R-:W-:-:S13]  /*0c50*/  ISETP.NE.AND P0, PT, R18, RZ, PT ;  /* 0x000000ff1200720c */ /* 0x000fda0003f05270 */
[----:B------:R-:W-:Y:S05]  /*0c60*/  @P0 BRA P1, `(.L_x_9146) ;  /* 0xfffffffc00c80947 */ /* 0x000fea000083ffff */
.L_x_9145:
[----:B------:R-:W-:Y:S05]  /*0c70*/  BSYNC.RECONVERGENT B2 ;  /* 0x0000000000027941 */ /* 0x000fea0003800200 */
.L_x_9144:
[----:B------:R-:W-:-:S04]  /*0c80*/  FMUL.FTZ R9, R9, 1.1920928955078125e-07 ;  /* 0x3400000009097820 */ /* 0x000fc80000410000 */
[----:B------:R-:W-:-:S07]  /*0c90*/  FMUL.FTZ R9, R6, R9 ;  /* 0x0000000906097220 */ /* 0x000fce0000410000 */
.L_x_9139:
[----:B------:R-:W-:Y:S05]  /*0ca0*/  BSYNC.RECONVERGENT B0 ;  /* 0x0000000000007941 */ /* 0x000fea0003800200 */
.L_x_9138:
[C---:B------:R-:W-:Y:S02]  /*0cb0*/  FSETP.NAN.FTZ.AND P0, PT, |R9|.reuse, |R9|, PT ;  /* 0x400000090900720b */ /* 0x040fe40003f18200 */
[----:B------:R-:W-:-:S04]  /*0cc0*/  LOP3.LUT R6, R9, 0x80000000, R20, 0xb8, !PT ;  /* 0x8000000009067812 */ /* 0x000fc800078eb814 */
[----:B------:R-:W-:-:S07]  /*0cd0*/  FSEL R6, R9, R6, P0 ;  /* 0x0000000609067208 */ /* 0x000fce0000000000 */
.L_x_9137:
[----:B------:R-:W-:Y:S05]  /*0ce0*/  BSYNC.RECONVERGENT B1 ;  /* 0x0000000000017941 */ /* 0x000fea0003800200 */
.L_x_9136:
[----:B------:R-:W-:Y:S01]  /*0cf0*/  IADD3 R9, PT, PT, R17, 0x100, RZ ;  /* 0x0000010011097810 */ /* 0x000fe20007ffe0ff */
[----:B------:R-:W-:Y:S03]  /*0d00*/  BSSY.RECONVERGENT B1, `(.L_x_9147) ;  /* 0x0000043000017945 */ /* 0x000fe60003800200 */
        /* <DEDUP_REMOVED lines=25> */
.L_x_9154:
[----:B------:R-:W-:Y:S01]  /*0ea0*/  FSETP.GEU.FTZ.AND P0, PT, R11, -R10, PT ;  /* 0x8000000a0b00720b */ /* 0x000fe20003f1e000 */
[----:B------:R-:W-:-:S12]  /*0eb0*/  FADD.FTZ R9, R9, -1 ;  /* 0xbf80000009097421 */ /* 0x000fd80000010000 */
[----:B------:R-:W-:-:S07]  /*0ec0*/  @!P0 FADD.FTZ R9, R9, -1 ;  /* 0xbf80000009098421 */ /* 0x000fce0000010000 */
.L_x_9153:
[----:B------:R-:W-:Y:S05]  /*0ed0*/  BSYNC.RECONVERGENT B2 ;  /* 0x0000000000027941 */ /* 0x000fea0003800200 */
.L_x_9152:
[----:B------:R-:W-:Y:S01]  /*0ee0*/  FFMA.FTZ R8, -R10, R9, R8 ;  /* 0x000000090a087223 */ /* 0x000fe20000010108 */
[----:B------:R-:W-:Y:S06]  /*0ef0*/  BRA `(.L_x_9150) ;  /* 0x00000000007c7947 */ /* 0x000fec0003800000 */
.L_x_9151:
        /* <DEDUP_REMOVED lines=10> */
[----:B------:R-:W-:Y:S01]  /*0fa0*/  ISETP.NE.AND P1, PT, R11, RZ, PT ;  /* 0x000000ff0b00720c */ /* 0x000fe20003f25270 */
[----:B------:R-:W-:-:S12]  /*0fb0*/  IMAD.MOV.U32 R27, RZ, RZ, R9 ;  /* 0x000000ffff1b7224 */ /* 0x000fd800078e0009 */
[----:B------:R-:W-:Y:S05]  /*0fc0*/  @!P1 BRA `(.L_x_9156) ;  /* 0x00000000003c9947 */ /* 0x000fea0003800000 */
[----:B------:R-:W-:Y:S01]  /*0fd0*/  MOV R27, R9 ;  /* 0x00000009001b7202 */ /* 0x000fe20000000f00 */
[----:B------:R-:W-:-:S07]  /*0fe0*/  IMAD.MOV.U32 R9, RZ, RZ, R11 ;  /* 0x000000ffff097224 */ /* 0x000fce00078e000b */
.L_x_9157:
        /* <DEDUP_REMOVED lines=13> */
.L_x_9156:
[----:B------:R-:W-:Y:S05]  /*10c0*/  BSYNC.RECONVERGENT B2 ;  /* 0x0000000000027941 */ /* 0x000fea0003800200 */
.L_x_9155:
[----:B------:R-:W-:-:S04]  /*10d0*/  FMUL.FTZ R27, R27, 1.1920928955078125e-07 ;  /* 0x340000001b1b7820 */ /* 0x000fc80000410000 */
[----:B------:R-:W-:-:S07]  /*10e0*/  FMUL.FTZ R8, R8, R27 ;  /* 0x0000001b08087220 */ /* 0x000fce0000410000 */
.L_x_9150:
[----:B------:R-:W-:Y:S05]  /*10f0*/  BSYNC.RECONVERGENT B0 ;  /* 0x0000000000007941 */ /* 0x000fea0003800200 */
.L_x_9149:
[C---:B------:R-:W-:Y:S02]  /*1100*/  FSETP.NAN.FTZ.AND P0, PT, |R8|.reuse, |R8|, PT ;  /* 0x400000080800720b */ /* 0x040fe40003f18200 */
[----:B------:R-:W-:-:S04]  /*1110*/  LOP3.LUT R21, R8, 0x80000000, R21, 0xb8, !PT ;  /* 0x8000000008157812 */ /* 0x000fc800078eb815 */
[----:B------:R-:W-:-:S07]  /*1120*/  FSEL R8, R8, R21, P0 ;  /* 0x0000001508087208 */ /* 0x000fce0000000000 */
.L_x_9148:
[----:B------:R-:W-:Y:S05]  /*1130*/  BSYNC.RECONVERGENT B1 ;  /* 0x0000000000017941 */ /* 0x000fea0003800200 */
.L_x_9147:
        /* <DEDUP_REMOVED lines=27> */
.L_x_9165:
[----:B------:R-:W-:Y:S01]  /*12f0*/  FSETP.GEU.FTZ.AND P0, PT, R11, -R10, PT ;  /* 0x8000000a0b00720b */ /* 0x000fe20003f1e000 */
[----:B------:R-:W-:-:S12]  /*1300*/  FADD.FTZ R9, R9, -1 ;  /* 0xbf80000009097421 */ /* 0x000fd80000010000 */
[----:B------:R-:W-:-:S07]  /*1310*/  @!P0 FADD.FTZ R9, R9, -1 ;  /* 0xbf80000009098421 */ /* 0x000fce0000010000 */
.L_x_9164:
[----:B------:R-:W-:Y:S05]  /*1320*/  BSYNC.RECONVERGENT B2 ;  /* 0x0000000000027941 */ /* 0x000fea0003800200 */
.L_x_9163:
[----:B------:R-:W-:Y:S01]  /*1330*/  FFMA.FTZ R18, -R10, R9, R18 ;  /* 0x000000090a127223 */ /* 0x000fe20000010112 */
[----:B------:R-:W-:Y:S06]  /*1340*/  BRA `(.L_x_9161) ;  /* 0x0000000000787947 */ /* 0x000fec0003800000 */
.L_x_9162:
        /* <DEDUP_REMOVED lines=12> */
[----:B------:R-:W-:-:S07]  /*1410*/  IMAD.MOV.U32 R21, RZ, RZ, R18 ;  /* 0x000000ffff157224 */ /* 0x000fce00078e0012 */
.L_x_9168:
        /* <DEDUP_REMOVED lines=14> */
.L_x_9167:
[----:B------:R-:W-:Y:S05]  /*1500*/  BSYNC.RECONVERGENT B2 ;  /* 0x0000000000027941 */ /* 0x000fea0003800200 */
.L_x_9166:
[----:B------:R-:W-:-:S04]  /*1510*/  FMUL.FTZ R18, R18, 1.1920928955078125e-07 ;  /* 0x3400000012127820 */ /* 0x000fc80000410000 */
[----:B------:R-:W-:-:S07]  /*1520*/  FMUL.FTZ R18, R9, R18 ;  /* 0x0000001209127220 */ /* 0x000fce0000410000 */
.L_x_9161:
[----:B------:R-:W-:Y:S05]  /*1530*/  BSYNC.RECONVERGENT B0 ;  /* 0x0000000000007941 */ /* 0x000fea0003800200 */
.L_x_9160:
[C---:B------:R-:W-:Y:S02]  /*1540*/  FSETP.NAN.FTZ.AND P0, PT, |R18|.reuse, |R18|, PT ;  /* 0x400000121200720b */ /* 0x040fe40003f18200 */
[----:B------:R-:W-:-:S04]  /*1550*/  LOP3.LUT R9, R18, 0x80000000, R23, 0xb8, !PT ;  /* 0x8000000012097812 */ /* 0x000fc800078eb817 */
[----:B------:R-:W-:-:S07]  /*1560*/  FSEL R9, R18, R9, P0 ;  /* 0x0000000912097208 */ /* 0x000fce0000000000 */
.L_x_9159:
[----:B------:R-:W-:Y:S05]  /*1570*/  BSYNC.RECONVERGENT B1 ;  /* 0x0000000000017941 */ /* 0x000fea0003800200 */
.L_x_9158:
        /* <DEDUP_REMOVED lines=27> */
.L_x_9176:
[----:B------:R-:W-:Y:S01]  /*1730*/  FSETP.GEU.FTZ.AND P0, PT, R21, -R10, PT ;  /* 0x8000000a1500720b */ /* 0x000fe20003f1e000 */
[----:B------:R-:W-:-:S12]  /*1740*/  FADD.FTZ R18, R18, -1 ;  /* 0xbf80000012127421 */ /* 0x000fd80000010000 */
[----:B------:R-:W-:-:S07]  /*1750*/  @!P0 FADD.FTZ R18, R18, -1 ;  /* 0xbf80000012128421 */ /* 0x000fce0000010000 */
.L_x_9175:
[----:B------:R-:W-:Y:S05]  /*1760*/  BSYNC.RECONVERGENT B2 ;  /* 0x0000000000027941 */ /* 0x000fea0003800200 */
.L_x_9174:
[----:B------:R-:W-:Y:S01]  /*1770*/  FFMA.FTZ R11, -R10, R18, R11 ;  /* 0x000000120a0b7223 */ /* 0x000fe2000001010b */
[----:B------:R-:W-:Y:S06]  /*1780*/  BRA `(.L_x_9172) ;  /* 0x00000000007c7947 */ /* 0x000fec0003800000 */
.L_x_9173:
[----:B------:R-:W-:Y:S01]  /*1790*/  IADD3 R18, PT, PT, -R4, R11, RZ ;  /* 0x0000000b04127210 */ /* 0x000fe20007ffe1ff */
[----:B------:R-:W-:Y:S01]  /*17a0*/  BSSY.RECONVERGENT B2, `(.L_x_9177) ;  /* 0x000001b000027945 */ /* 0x000fe20003800200 */
[C---:B------:R-:W-:Y:S02]  /*17b0*/  ISETP.GT.U32.AND P0, PT, R11.reuse, 0x7f7fffff, PT ;  /* 0x7f7fffff0b00780c */ /* 0x040fe40003f04070 */
[----:B------:R-:W-:Y:S02]  /*17c0*/  LOP3.LUT R18, R18, 0xff800000, RZ, 0xc0, !PT ;  /* 0xff80000012127812 */ /* 0x000fe400078ec0ff */
[----:B------:R-:W-:Y:S02]  /*17d0*/  LOP3.LUT R11, R11, 0x7fffff, RZ, 0xc0, !PT ;  /* 0x007fffff0b0b7812 */ /* 0x000fe400078ec0ff */
[----:B------:R-:W-:Y:S01]  /*17e0*/  FSETP.GT.FTZ.AND P2, PT, |R14|, RZ, PT ;  /* 0x000000ff0e00720b */ /* 0x000fe20003f54200 */
[----:B------:R-:W-:Y:S01]  /*17f0*/  VIADD R20, R18, 0xb800000 ;  /* 0x0b80000012147836 */ /* 0x000fe20000000000 */
[----:B------:R-:W-:-:S02]  /*1800*/  LOP3.LUT R18, R11, 0x3f800000, RZ, 0xfc, !PT ;  /* 0x3f8000000b127812 */ /* 0x000fc400078efcff */
[----:B------:R-:W-:Y:S02]  /*1810*/  FSEL R21, R4, +QNAN , !P0 ;  /* 0x7fffffff04157808 */ /* 0x000fe40004000000 */
[----:B------:R-:W-:Y:S01]  /*1820*/  ISETP.NE.AND P1, PT, R20, RZ, PT ;  /* 0x000000ff1400720c */ /* 0x000fe20003f25270 */
[----:B------:R-:W-:Y:S01]  /*1830*/  IMAD.MOV.U32 R26, RZ, RZ, R18 ;  /* 0x000000ffff1a7224 */ /* 0x000fe200078e0012 */
[----:B------:R-:W-:-:S11]  /*1840*/  FSEL R11, R21, +QNAN , P2 ;  /* 0x7fffffff150b7808 */ /* 0x000fd60001000000 */
[----:B------:R-:W-:Y:S05]  /*1850*/  @!P1 BRA `(.L_x_9178) ;  /* 0x00000000003c9947 */ /* 0x000fea0003800000 */
[----:B------:R-:W-:Y:S01]  /*1860*/  MOV R26, R18 ;  /* 0x00000012001a7202 */ /* 0x000fe20000000f00 */
[----:B------:R-:W-:-:S07]  /*1870*/  IMAD.MOV.U32 R18, RZ, RZ, R20 ;  /* 0x000000ffff127224 */ /* 0x000fce00078e0014 */
.L_x_9179:
        /* <DEDUP_REMOVED lines=13> */
.L_x_9178:
[----:B------:R-:W-:Y:S05]  /*1950*/  BSYNC.RECONVERGENT B2 ;  /* 0x0000000000027941 */ /* 0x000fea0003800200 */
.L_x_9177:
[----:B------:R-:W-:-:S04]  /*1960*/  FMUL.FTZ R26, R26, 1.1920928955078125e-07 ;  /* 0x340000001a1a7820 */ /* 0x000fc80000410000 */
[----:B------:R-:W-:-:S07]  /*1970*/  FMUL.FTZ R11, R11, R26 ;  /* 0x0000001a0b0b7220 */ /* 0x000fce0000410000 */
.L_x_9172:
[----:B------:R-:W-:Y:S05]  /*1980*/  BSYNC.RECONVERGENT B0 ;  /* 0x0000000000007941 */ /* 0x000fea0003800200 */
.L_x_9171:
[C---:B------:R-:W-:Y:S02]  /*1990*/  FSETP.NAN.FTZ.AND P0, PT, |R11|.reuse, |R11|, PT ;  /* 0x4000000b0b00720b */ /* 0x040fe40003f18200 */
[----:B------:R-:W-:-:S04]  /*19a0*/  LOP3.LUT R22, R11, 0x80000000, R22, 0xb8, !PT ;  /* 0x800000000b167812 */ /* 0x000fc800078eb816 */
[----:B------:R-:W-:-:S07]  /*19b0*/  FSEL R11, R11, R22, P0 ;  /* 0x000000160b0b7208 */ /* 0x000fce0000000000 */
.L_x_9170:
[----:B------:R-:W-:Y:S05]  /*19c0*/  BSYNC.RECONVERGENT B1 ;  /* 0x0000000000017941 */ /* 0x000fea0003800200 */
.L_x_9169:
[----:B-----5:R-:W-:Y:S01]  /*19d0*/  VIADD R21, R17, 0x280 ;  /* 0x0000028011157836 */ /* 0x020fe20000000000 */
[----:B------:R-:W-:Y:S04]  /*19e0*/  BSSY.RECONVERGENT B1, `(.L_x_9180) ;  /* 0x0000043000017945 */ /* 0x000fe80003800200 */
[----:B------:R-:W-:-:S13]  /*19f0*/  ISETP.GE.U32.AND P0, PT, R21, R16, PT ;  /* 0x000000101500720c */ /* 0x000fda0003f06070 */
[----:B------:R-:W-:Y:S05]  /*1a00*/  @P0 BRA `(.L_x_9181) ;  /* 0x0000000400000947 */ /* 0x000fea0003800000 */
[C---:B------:R-:W-:Y:S01]  /*1a10*/  FSETP.GEU.FTZ.AND P0, PT, |R19|.reuse, |R14|, PT ;  /* 0x4000000e1300720b */ /* 0x040fe20003f1e200 */
        /* <DEDUP_REMOVED lines=22> */
.L_x_9187:
[----:B------:R-:W-:Y:S01]  /*1b80*/  FSETP.GEU.FTZ.AND P0, PT, R23, -R10, PT ;  /* 0x8000000a1700720b */ /* 0x000fe20003f1e000 */
[----:B------:R-:W-:-:S12]  /*1b90*/  FADD.FTZ R21, R21, -1 ;  /* 0xbf80000015157421 */ /* 0x000fd80000010000 */
[----:B------:R-:W-:-:S07]  /*1ba0*/  @!P0 FADD.FTZ R21, R21, -1 ;  /* 0xbf80000015158421 */ /* 0x000fce0000010000 */
.L_x_9186:
[----:B------:R-:W-:Y:S05]  /*1bb0*/  BSYNC.RECONVERGENT B2 ;  /* 0x0000000000027941 */ /* 0x000fea0003800200 */
.L_x_9185:
[----:B------:R-:W-:Y:S01]  /*1bc0*/  FFMA.FTZ R18, -R10, R21, R18 ;  /* 0x000000150a127223 */ /* 0x000fe20000010112 */
[----:B------:R-:W-:Y:S06]  /*1bd0*/  BRA `(.L_x_9183) ;  /* 0x00000000007c7947 */ /* 0x000fec0003800000 */
.L_x_9184:
        /* <DEDUP_REMOVED lines=10> */
[----:B------:R-:W-:-:S03]  /*1c80*/  FSEL R18, R22, +QNAN , P2 ;  /* 0x7fffffff16127808 */ /* 0x000fc60001000000 */
[----:B------:R-:W-:-:S06]  /*1c90*/  IMAD.MOV.U32 R22, RZ, RZ, R20 ;  /* 0x000000ffff167224 */ /* 0x000fcc00078e0014 */
[----:B------:R-:W-:Y:S05]  /*1ca0*/  @!P1 BRA `(.L_x_9189) ;  /* 0x00000000003c9947 */ /* 0x000fea0003800000 */
[----:B------:R-:W-:Y:S01]  /*1cb0*/  IMAD.MOV.U32 R22, RZ, RZ, R20 ;  /* 0x000000ffff167224 */ /* 0x000fe200078e0014 */
[----:B------:R-:W-:-:S07]  /*1cc0*/  MOV R20, R21 ;  /* 0x0000001500147202 */ /* 0x000fce0000000f00 */
.L_x_9190:
        /* <DEDUP_REMOVED lines=13> */
.L_x_9189:
[----:B------:R-:W-:Y:S05]  /*1da0*/  BSYNC.RECONVERGENT B2 ;  /* 0x0000000000027941 */ /* 0x000fea0003800200 */
.L_x_9188:
[----:B------:R-:W-:-:S04]  /*1db0*/  FMUL.FTZ R21, R22, 1.1920928955078125e-07 ;  /* 0x3400000016157820 */ /* 0x000fc80000410000 */
[----:B------:R-:W-:-:S07]  /*1dc0*/  FMUL.FTZ R18, R18, R21 ;  /* 0x0000001512127220 */ /* 0x000fce0000410000 */
.L_x_9183:
[----:B------:R-:W-:Y:S05]  /*1dd0*/  BSYNC.RECONVERGENT B0 ;  /* 0x0000000000007941 */ /* 0x000fea0003800200 */
.L_x_9182:
[C---:B------:R-:W-:Y:S02]  /*1de0*/  FSETP.NAN.FTZ.AND P0, PT, |R18|.reuse, |R18|, PT ;  /* 0x400000121200720b */ /* 0x040fe40003f18200 */
[----:B------:R-:W-:-:S04]  /*1df0*/  LOP3.LUT R19, R18, 0x80000000, R19, 0xb8, !PT ;  /* 0x8000000012137812 */ /* 0x000fc800078eb813 */
[----:B------:R-:W-:-:S07]  /*1e00*/  FSEL R18, R18, R19, P0 ;  /* 0x0000001312127208 */ /* 0x000fce0000000000 */
.L_x_9181:
[----:B------:R-:W-:Y:S05]  /*1e10*/  BSYNC.RECONVERGENT B1 ;  /* 0x0000000000017941 */ /* 0x000fea0003800200 */
.L_x_9180:
[----:B------:R-:W-:Y:S01]  /*1e20*/  IADD3 R19, PT, PT, R17, 0x300, RZ ;  /* 0x0000030011137810 */ /* 0x000fe20007ffe0ff */
[----:B------:R-:W-:Y:S03]  /*1e30*/  BSSY.RECONVERGENT B1, `(.L_x_9191) ;  /* 0x0000043000017945 */ /* 0x000fe60003800200 */
        /* <DEDUP_REMOVED lines=25> */
.L_x_9198:
[----:B------:R-:W-:Y:S01]  /*1fd0*/  FSETP.GEU.FTZ.AND P0, PT, R21, -R10, PT ;  /* 0x8000000a1500720b */ /* 0x000fe20003f1e000 */
[----:B------:R-:W-:-:S12]  /*1fe0*/  FADD.FTZ R19, R19, -1 ;  /* 0xbf80000013137421 */ /* 0x000fd80000010000 */
[----:B------:R-:W-:-:S07]  /*1ff0*/  @!P0 FADD.FTZ R19, R19, -1 ;  /* 0xbf80000013138421 */ /* 0x000fce0000010000 */
.L_x_9197:
[----:B------:R-:W-:Y:S05]  /*2000*/  BSYNC.RECONVERGENT B2 ;  /* 0x0000000000027941 */ /* 0x000fea0003800200 */
.L_x_9196:
[----:B------:R-:W-:Y:S01]  /*2010*/  FFMA.FTZ R20, -R10, R19, R20 ;  /* 0x000000130a147223 */ /* 0x000fe20000010114 */
[----:B------:R-:W-:Y:S06]  /*2020*/  BRA `(.L_x_9194) ;  /* 0x00000000007c7947 */ /* 0x000fec0003800000 */
.L_x_9195:
        /* <DEDUP_REMOVED lines=8> */
[----:B------:R-:W-:-:S02]  /*20b0*/  FSEL R19, R4, +QNAN , !P0 ;  /* 0x7fffffff04137808 */ /* 0x000fc40004000000 */
[----:B------:R-:W-:Y:S02]  /*20c0*/  MOV R22, R20 ;  /* 0x0000001400167202 */ /* 0x000fe40000000f00 */
[----:B------:R-:W-:Y:S02]  /*20d0*/  ISETP.NE.AND P1, PT, R21, RZ, PT ;  /* 0x000000ff1500720c */ /* 0x000fe40003f25270 */
[----:B------:R-:W-:-:S11]  /*20e0*/  FSEL R19, R19, +QNAN , P2 ;  /* 0x7fffffff13137808 */ /* 0x000fd60001000000 */
[----:B------:R-:W-:Y:S05]  /*20f0*/  @!P1 BRA `(.L_x_9200) ;  /* 0x00000000003c9947 */ /* 0x000fea0003800000 */
[----:B------:R-:W-:Y:S02]  /*2100*/  IMAD.MOV.U32 R22, RZ, RZ, R20 ;  /* 0x000000ffff167224 */ /* 0x000fe400078e0014 */
[----:B------:R-:W-:-:S07]  /*2110*/  IMAD.MOV.U32 R20, RZ, RZ, R21 ;  /* 0x000000ffff147224 */ /* 0x000fce00078e0015 */
.L_x_9201:
        /* <DEDUP_REMOVED lines=13> */
.L_x_9200:
[----:B------:R-:W-:Y:S05]  /*21f0*/  BSYNC.RECONVERGENT B2 ;  /* 0x0000000000027941 */ /* 0x000fea0003800200 */
.L_x_9199:
[----:B------:R-:W-:-:S04]  /*2200*/  FMUL.FTZ R22, R22, 1.1920928955078125e-07 ;  /* 0x3400000016167820 */ /* 0x000fc80000410000 */
[----:B------:R-:W-:-:S07]  /*2210*/  FMUL.FTZ R20, R19, R22 ;  /* 0x0000001613147220 */ /* 0x000fce0000410000 */
.L_x_9194:
[----:B------:R-:W-:Y:S05]  /*2220*/  BSYNC.RECONVERGENT B0 ;  /* 0x0000000000007941 */ /* 0x000fea0003800200 */
.L_x_9193:
[C---:B------:R-:W-:Y:S02]  /*2230*/  FSETP.NAN.FTZ.AND P0, PT, |R20|.reuse, |R20|, PT ;  /* 0x400000141400720b */ /* 0x040fe40003f18200 */
[----:B------:R-:W-:-:S04]  /*2240*/  LOP3.LUT R13, R20, 0x80000000, R13, 0xb8, !PT ;  /* 0x80000000140d7812 */ /* 0x000fc800078eb80d */
[----:B------:R-:W-:-:S07]  /*2250*/  FSEL R13, R20, R13, P0 ;  /* 0x0000000d140d7208 */ /* 0x000fce0000000000 */
.L_x_9192:
[----:B------:R-:W-:Y:S05]  /*2260*/  BSYNC.RECONVERGENT B1 ;  /* 0x0000000000017941 */ /* 0x000fea0003800200 */
.L_x_9191:
        /* <DEDUP_REMOVED lines=27> */
.L_x_9209:
[----:B------:R-:W-:Y:S01]  /*2420*/  FSETP.GEU.FTZ.AND P0, PT, R3, -R10, PT ;  /* 0x8000000a0300720b */ /* 0x000fe20003f1e000 */
[----:B------:R-:W-:-:S12]  /*2430*/  FADD.FTZ R4, R4, -1 ;  /* 0xbf80000004047421 */ /* 0x000fd80000010000 */
[----:B------:R-:W-:-:S07]  /*2440*/  @!P0 FADD.FTZ R4, R4, -1 ;  /* 0xbf80000004048421 */ /* 0x000fce0000010000 */
.L_x_9208:
[----:B------:R-:W-:Y:S05]  /*2450*/  BSYNC.RECONVERGENT B2 ;  /* 0x0000000000027941 */ /* 0x000fea0003800200 */
.L_x_9207:
[----:B------:R-:W-:Y:S01]  /*2460*/  FFMA.FTZ R19, -R10, R4, R19 ;  /* 0x000000040a137223 */ /* 0x000fe20000010113 */
[----:B------:R-:W-:Y:S06]  /*2470*/  BRA `(.L_x_9205) ;  /* 0x0000000000707947 */ /* 0x000fec0003800000 */
.L_x_9206:
[----:B------:R-:W-:Y:S01]  /*2480*/  IADD3 R2, PT, PT, -R4, R19, RZ ;  /* 0x0000001304027210 */ /* 0x000fe20007ffe1ff */
[----:B------:R-:W-:Y:S01]  /*2490*/  BSSY.RECONVERGENT B2, `(.L_x_9210) ;  /* 0x0000018000027945 */ /* 0x000fe20003800200 */
[C---:B------:R-:W-:Y:S02]  /*24a0*/  ISETP.GT.U32.AND P0, PT, R19.reuse, 0x7f7fffff, PT ;  /* 0x7f7fffff1300780c */ /* 0x040fe40003f04070 */
        /* <DEDUP_REMOVED lines=9> */
.L_x_9212:
        /* <DEDUP_REMOVED lines=13> */
.L_x_9211:
[----:B------:R-:W-:Y:S05]  /*2610*/  BSYNC.RECONVERGENT B2 ;  /* 0x0000000000027941 */ /* 0x000fea0003800200 */
.L_x_9210:
[----:B------:R-:W-:-:S04]  /*2620*/  FMUL.FTZ R19, R19, 1.1920928955078125e-07 ;  /* 0x3400000013137820 */ /* 0x000fc80000410000 */
[----:B------:R-:W-:-:S07]  /*2630*/  FMUL.FTZ R19, R14, R19 ;  /* 0x000000130e137220 */ /* 0x000fce0000410000 */
.L_x_9205:
[----:B------:R-:W-:Y:S05]  /*2640*/  BSYNC.RECONVERGENT B0 ;  /* 0x0000000000007941 */ /* 0x000fea0003800200 */
.L_x_9204:
[C---:B------:R-:W-:Y:S02]  /*2650*/  FSETP.NAN.FTZ.AND P0, PT, |R19|.reuse, |R19|, PT ;  /* 0x400000131300720b */ /* 0x040fe40003f18200 */
[----:B------:R-:W-:-:S04]  /*2660*/  LOP3.LUT R2, R19, 0x80000000, R12, 0xb8, !PT ;  /* 0x8000000013027812 */ /* 0x000fc800078eb80c */
[----:B------:R-:W-:-:S07]  /*2670*/  FSEL R2, R19, R2, P0 ;  /* 0x0000000213027208 */ /* 0x000fce0000000000 */
.L_x_9203:
[----:B------:R-:W-:Y:S05]  /*2680*/  BSYNC.RECONVERGENT B1 ;  /* 0x0000000000017941 */ /* 0x000fea0003800200 */
.L_x_9202:
[----:B------:R-:W-:Y:S01]  /*2690*/  ISETP.GE.U32.AND P0, PT, R17, R16, PT ;  /* 0x000000101100720c */ /* 0x000fe20003f06070 */
[----:B------:R-:W-:Y:S04]  /*26a0*/  BSSY.RECONVERGENT B0, `(.L_x_9213) ;  /* 0x0000033000007945 */ /* 0x000fe80003800200 */
[----:B------:R-:W-:Y:S08]  /*26b0*/  BSSY.RELIABLE B1, `(.L_x_9214) ;  /* 0x000002b000017945 */ /* 0x000ff00003800100 */
[----:B------:R-:W-:Y:S05]  /*26c0*/  @P0 BRA `(.L_x_9215) ;  /* 0x0000000000300947 */ /* 0x000fea0003800000 */
[----:B------:R-:W0:Y:S01]  /*26d0*/  LDC.64 R14, c[0x0][0x390] ;  /* 0x0000e400ff0e7b82 */ /* 0x000e220000000a00 */
[----:B------:R-:W-:Y:S02]  /*26e0*/  IMAD.IADD R3, R0, 0x1, R17 ;  /* 0x0000000100037824 */ /* 0x000fe400078e0211 */
[----:B------:R-:W-:-:S05]  /*26f0*/  IMAD.MOV.U32 R17, RZ, RZ, R7 ;  /* 0x000000ffff117224 */ /* 0x000fca00078e0007 */
[----:B------:R-:W-:Y:S01]  /*2700*/  ISETP.GE.U32.AND P0, PT, R17, R16, PT ;  /* 0x000000101100720c */ /* 0x000fe20003f06070 */
[----:B0-----:R-:W-:-:S05]  /*2710*/  IMAD.WIDE.U32 R14, R3, 0x4, R14 ;  /* 0x00000004030e7825 */ /* 0x001fca00078e000e */
[----:B------:R0:W-:Y:S07]  /*2720*/  STG.E desc[UR4][R14.64], R5 ;  /* 0x000000050e007986 */ /* 0x0001ee000c101904 */
[----:B------:R-:W-:Y:S05]  /*2730*/  @P0 BRA `(.L_x_9216) ;  /* 0x0000000000300947 */ /* 0x000fea0003800000 */
[----:B0-----:R-:W0:Y:S01]  /*2740*/  LDC.64 R4, c[0x0][0x390] ;  /* 0x0000e400ff047b82 */ /* 0x001e220000000a00 */
[----:B------:R-:W-:Y:S01]  /*2750*/  IADD3 R3, PT, PT, R0, R17, RZ ;  /* 0x0000001100037210 */ /* 0x000fe20007ffe0ff */
[----:B------:R-:W-:-:S04]  /*2760*/  VIADD R17, R17, 0x80 ;  /* 0x0000008011117836 */ /* 0x000fc80000000000 */
[----:B0-----:R-:W-:-:S05]  /*2770*/  IMAD.WIDE.U32 R4, R3, 0x4, R4 ;  /* 0x0000000403047825 */ /* 0x001fca00078e0004 */
[----:B------:R0:W-:Y:S02]  /*2780*/  STG.E desc[UR4][R4.64], R6 ;  /* 0x0000000604007986 */ /* 0x0001e4000c101904 */
.L_x_9215:
[----:B------:R-:W-:-:S13]  /*2790*/  ISETP.GE.U32.AND P0, PT, R17, R16, PT ;  /* 0x000000101100720c */ /* 0x000fda0003f06070 */
[----:B------:R-:W-:Y:S05]  /*27a0*/  @P0 BRA `(.L_x_9217) ;  /* 0x0000000000300947 */ /* 0x000fea0003800000 */
[----:B0-----:R-:W0:Y:S01]  /*27b0*/  LDC.64 R4, c[0x0][0x390] ;  /* 0x0000e400ff047b82 */ /* 0x001e220000000a00 */
[----:B------:R-:W-:Y:S01]  /*27c0*/  IMAD.IADD R3, R0, 0x1, R17 ;  /* 0x0000000100037824 */ /* 0x000fe200078e0211 */
[----:B------:R-:W-:-:S03]  /*27d0*/  IADD3 R17, PT, PT, R17, 0x80, RZ ;  /* 0x0000008011117810 */ /* 0x000fc60007ffe0ff */
[----:B0-----:R-:W-:-:S05]  /*27e0*/  IMAD.WIDE.U32 R4, R3, 0x4, R4 ;  /* 0x0000000403047825 */ /* 0x001fca00078e0004 */
[----:B------:R1:W-:Y:S02]  /*27f0*/  STG.E desc[UR4][R4.64], R8 ;  /* 0x0000000804007986 */ /* 0x0003e4000c101904 */
.L_x_9216:
[----:B------:R-:W-:-:S13]  /*2800*/  ISETP.GE.U32.AND P0, PT, R17, R16, PT ;  /* 0x000000101100720c */ /* 0x000fda0003f06070 */
[----:B------:R-:W-:Y:S05]  /*2810*/  @P0 BRA `(.L_x_9218) ;  /* 0x0000000000300947 */ /* 0x000fea0003800000 */
[----:B01----:R-:W0:Y:S01]  /*2820*/  LDC.64 R4, c[0x0][0x390] ;  /* 0x0000e400ff047b82 */ /* 0x003e220000000a00 */
[----:B------:R-:W-:Y:S02]  /*2830*/  IMAD.IADD R3, R0, 0x1, R17 ;  /* 0x0000000100037824 */ /* 0x000fe400078e0211 */
[----:B------:R-:W-:Y:S02]  /*2840*/  VIADD R17, R17, 0x80 ;  /* 0x0000008011117836 */ /* 0x000fe40000000000 */
[----:B0-----:R-:W-:-:S05]  /*2850*/  IMAD.WIDE.U32 R4, R3, 0x4, R4 ;  /* 0x0000000403047825 */ /* 0x001fca00078e0004 */
[----:B------:R1:W-:Y:S02]  /*2860*/  STG.E desc[UR4][R4.64], R9 ;  /* 0x0000000904007986 */ /* 0x0003e4000c101904 */
.L_x_9217:
[----:B------:R-:W-:-:S13]  /*2870*/  ISETP.GE.U32.AND P0, PT, R17, R16, PT ;  /* 0x000000101100720c */ /* 0x000fda0003f06070 */
[----:B------:R-:W-:Y:S05]  /*2880*/  @P0 BRA `(.L_x_9219) ;  /* 0x0000000000340947 */ /* 0x000fea0003800000 */
[----:B01----:R-:W0:Y:S01]  /*2890*/  LDC.64 R4, c[0x0][0x390] ;  /* 0x0000e400ff047b82 */ /* 0x003e220000000a00 */
[----:B------:R-:W-:Y:S01]  /*28a0*/  IADD3 R3, PT, PT, R0, R17, RZ ;  /* 0x0000001100037210 */ /* 0x000fe20007ffe0ff */
[----:B------:R-:W-:-:S04]  /*28b0*/  VIADD R17, R17, 0x80 ;  /* 0x0000008011117836 */ /* 0x000fc80000000000 */
[----:B0-----:R-:W-:-:S05]  /*28c0*/  IMAD.WIDE.U32 R4, R3, 0x4, R4 ;  /* 0x0000000403047825 */ /* 0x001fca00078e0004 */
[----:B------:R2:W-:Y:S02]  /*28d0*/  STG.E desc[UR4][R4.64], R11 ;  /* 0x0000000b04007986 */ /* 0x0005e4000c101904 */
.L_x_9218:
[----:B------:R-:W-:-:S13]  /*28e0*/  ISETP.GE.U32.AND P0, PT, R17, R16, PT ;  /* 0x000000101100720c */ /* 0x000fda0003f06070 */
[----:B------:R-:W-:Y:S05]  /*28f0*/  @P0 BREAK.RELIABLE B1 ;  /* 0x0000000000010942 */ /* 0x000fea0003800100 */
[----:B------:R-:W-:Y:S05]  /*2900*/  @P0 BRA `(.L_x_9220) ;  /* 0x0000000000300947 */ /* 0x000fea0003800000 */
[----:B012---:R-:W0:Y:S01]  /*2910*/  LDC.64 R4, c[0x0][0x390] ;  /* 0x0000e400ff047b82 */ /* 0x007e220000000a00 */
[----:B------:R-:W-:Y:S01]  /*2920*/  IMAD.IADD R3, R0, 0x1, R17 ;  /* 0x0000000100037824 */ /* 0x000fe200078e0211 */
[----:B------:R-:W-:-:S03]  /*2930*/  IADD3 R17, PT, PT, R17, 0x80, RZ ;  /* 0x0000008011117810 */ /* 0x000fc60007ffe0ff */
[----:B0-----:R-:W-:-:S05]  /*2940*/  IMAD.WIDE.U32 R4, R3, 0x4, R4 ;  /* 0x0000000403047825 */ /* 0x001fca00078e0004 */
[----:B------:R2:W-:Y:S02]  /*2950*/  STG.E desc[UR4][R4.64], R18 ;  /* 0x0000001204007986 */ /* 0x0005e4000c101904 */
.L_x_9219:
[----:B------:R-:W-:Y:S05]  /*2960*/  BSYNC.RELIABLE B1 ;  /* 0x0000000000017941 */ /* 0x000fea0003800100 */
.L_x_9214:
[----:B------:R-:W-:-:S13]  /*2970*/  ISETP.GE.U32.AND P0, PT, R17, R16, PT ;  /* 0x000000101100720c */ /* 0x000fda0003f06070 */
[----:B012---:R-:W0:Y:S01]  /*2980*/  @!P0 LDC.64 R4, c[0x0][0x390] ;  /* 0x0000e400ff048b82 */ /* 0x007e220000000a00 */
[----:B------:R-:W-:Y:S02]  /*2990*/  @!P0 IMAD.IADD R3, R0, 0x1, R17 ;  /* 0x0000000100038824 */ /* 0x000fe400078e0211 */
[----:B------:R-:W-:Y:S02]  /*29a0*/  @!P0 VIADD R17, R17, 0x80 ;  /* 0x0000008011118836 */ /* 0x000fe40000000000 */
[----:B0-----:R-:W-:-:S05]  /*29b0*/  @!P0 IMAD.WIDE.U32 R4, R3, 0x4, R4 ;  /* 0x0000000403048825 */ /* 0x001fca00078e0004 */
[----:B------:R3:W-:Y:S02]  /*29c0*/  @!P0 STG.E desc[UR4][R4.64], R13 ;  /* 0x0000000d04008986 */ /* 0x0007e4000c101904 */
.L_x_9220:
[----:B------:R-:W-:Y:S05]  /*29d0*/  BSYNC.RECONVERGENT B0 ;  /* 0x0000000000007941 */ /* 0x000fea0003800200 */
.L_x_9213:
[----:B------:R-:W-:Y:S05]  /*29e0*/  WARPSYNC.ALL ;  /* 0x0000000000007948 */ /* 0x000fea0003800000 */
[----:B------:R-:W-:-:S13]  /*29f0*/  ISETP.GE.U32.AND P0, PT, R17, R16, PT ;  /* 0x000000101100720c */ /* 0x000fda0003f06070 */
[----:B------:R-:W-:Y:S05]  /*2a00*/  @P0 EXIT ;  /* 0x000000000000094d */ /* 0x000fea0003800000 */
[----:B0123--:R-:W0:Y:S01]  /*2a10*/  LDC.64 R4, c[0x0][0x390] ;  /* 0x0000e400ff047b82 */ /* 0x00fe220000000a00 */
[----:B------:R-:W-:-:S05]  /*2a20*/  IADD3 R17, PT, PT, R0, R17, RZ ;  /* 0x0000001100117210 */ /* 0x000fca0007ffe0ff */
[----:B0-----:R-:W-:-:S05]  /*2a30*/  IMAD.WIDE.U32 R4, R17, 0x4, R4 ;  /* 0x0000000411047825 */ /* 0x001fca00078e0004 */
[----:B------:R-:W-:Y:S01]  /*2a40*/  STG.E desc[UR4][R4.64], R2 ;  /* 0x0000000204007986 */ /* 0x000fe2000c101904 */
[----:B------:R-:W-:Y:S05]  /*2a50*/  EXIT ;  /* 0x000000000000794d */ /* 0x000fea0003800000 */
.L_x_9125:
[----:B------:R-:W0:Y:S01]  /*2a60*/  S2R R18, SR_TID.X ;  /* 0x0000000000127919 */ /* 0x000e220000002100 */
[----:B------:R-:W1:Y:S08]  /*2a70*/  LDC.64 R2, c[0x0][0x398] ;  /* 0x0000e600ff027b82 */ /* 0x000e700000000a00 */
[----:B------:R-:W2:Y:S01]  /*2a80*/  LDC R17, c[0x0][0x388] ;  /* 0x0000e200ff117b82 */ /* 0x000ea20000000800 */
[----:B-1----:R-:W-:-:S04]  /*2a90*/  IMAD.WIDE.U32 R2, R0, 0x4, R2 ;  /* 0x0000000400027825 */ /* 0x002fc800078e0002 */
[----:B0-----:R-:W-:-:S05]  /*2aa0*/  IMAD.WIDE.U32 R20, R18, 0x8, R2 ;  /* 0x0000000812147825 */ /* 0x001fca00078e0002 */
[----:B------:R-:W3:Y:S04]  /*2ab0*/  LDG.E.64 R6, desc[UR4][R20.64] ;  /* 0x0000000414067981 */ /* 0x000ee8000c1e1b00 */
[----:B------:R0:W5:Y:S04]  /*2ac0*/  LDG.E.64 R8, desc[UR4][R20.64+0x400] ;  /* 0x0004000414087981 */ /* 0x000168000c1e1b00 */
[----:B------:R0:W5:Y:S04]  /*2ad0*/  LDG.E.64 R4, desc[UR4][R20.64+0x800] ;  /* 0x0008000414047981 */ /* 0x000168000c1e1b00 */
[----:B------:R0:W5:Y:S01]  /*2ae0*/  LDG.E.64 R2, desc[UR4][R20.64+0xc00] ;  /* 0x000c000414027981 */ /* 0x000162000c1e1b00 */
[C---:B--2---:R-:W-:Y:S01]  /*2af0*/  FMUL.FTZ R16, |R17|.reuse, 8388608 ;  /* 0x4b00000011107820 */ /* 0x044fe20000410200 */
[C---:B------:R-:W-:Y:S01]  /*2b00*/  FADD.FTZ R13, |R17|.reuse, -RZ ;  /* 0x800000ff110d7221 */ /* 0x040fe20000010200 */
[----:B------:R-:W-:Y:S01]  /*2b10*/  BSSY.RECONVERGENT B0, `(.L_x_9221) ;  /* 0x000003f000007945 */ /* 0x000fe20003800200 */
[----:B------:R-:W-:-:S02]  /*2b20*/  FADD.FTZ R12, |R17|, |R17| ;  /* 0x40000011110c7221 */ /* 0x000fc40000010200 */
[C---:B------:R-:W-:Y:S01]  /*2b30*/  LOP3.LUT R15, R16.reuse, 0x7fffff, RZ, 0xc0, !PT ;  /* 0x007fffff100f7812 */ /* 0x040fe200078ec0ff */
[----:B------:R-:W-:Y:S01]  /*2b40*/  FADD.FTZ R11, -R13, -RZ ;  /* 0x800000ff0d0b7221 */ /* 0x000fe20000010100 */
[----:B------:R-:W-:Y:S02]  /*2b50*/  LOP3.LUT R10, R16, 0xff800000, RZ, 0xc0, !PT ;  /* 0xff800000100a7812 */ /* 0x000fe400078ec0ff */
[----:B------:R-:W-:-:S04]  /*2b60*/  LOP3.LUT R15, R15, 0x3f800000, RZ, 0xfc, !PT ;  /* 0x3f8000000f0f7812 */ /* 0x000fc800078efcff */
[----:B------:R0:W1:Y:S01]  /*2b70*/  MUFU.RCP R14, R15 ;  /* 0x0000000f000e7308 */ /* 0x0000620000001000 */
[C---:B---3--:R-:W-:Y:S01]  /*2b80*/  FSETP.GEU.FTZ.AND P0, PT, |R6|.reuse, |R17|, PT ;  /* 0x400000110600720b */ /* 0x048fe20003f1e200 */
        /* <DEDUP_REMOVED lines=24> */
.L_x_9225:
[----:B------:R-:W-:Y:S05]  /*2d10*/  BSYNC.RECONVERGENT B1 ;  /* 0x0000000000017941 */ /* 0x000fea0003800200 */
.L_x_9224:
[----:B------:R-:W-:Y:S01]  /*2d20*/  FFMA.FTZ R22, -R13, R19, R22 ;  /* 0x000000130d167223 */ /* 0x000fe20000010116 */
[----:B------:R-:W-:Y:S06]  /*2d30*/  BRA `(.L_x_9222) ;  /* 0x0000000000707947 */ /* 0x000fec0003800000 */
.L_x_9223:
        /* <DEDUP_REMOVED lines=12> */
.L_x_9228:
        /* <DEDUP_REMOVED lines=13> */
.L_x_9227:
[----:B------:R-:W-:Y:S05]  /*2ed0*/  BSYNC.RECONVERGENT B1 ;  /* 0x0000000000017941 */ /* 0x000fea0003800200 */
.L_x_9226:
[----:B------:R-:W-:-:S04]  /*2ee0*/  FMUL.FTZ R22, R22, 1.1920928955078125e-07 ;  /* 0x3400000016167820 */ /* 0x000fc80000410000 */
[----:B------:R-:W-:-:S07]  /*2ef0*/  FMUL.FTZ R22, R19, R22 ;  /* 0x0000001613167220 */ /* 0x000fce0000410000 */
.L_x_9222:
[----:B------:R-:W-:Y:S05]  /*2f00*/  BSYNC.RECONVERGENT B0 ;  /* 0x0000000000007941 */ /* 0x000fea0003800200 */
.L_x_9221:
[C---:B------:R-:W-:Y:S01]  /*2f10*/  FSETP.GEU.FTZ.AND P1, PT, |R7|.reuse, |R17|, PT ;  /* 0x400000110700720b */ /* 0x040fe20003f3e200 */
[----:B------:R-:W-:Y:S01]  /*2f20*/  BSSY.RECONVERGENT B0, `(.L_x_9229) ;  /* 0x000003e000007945 */ /* 0x000fe20003800200 */
[C---:B------:R-:W-:Y:S01]  /*2f30*/  FSETP.NAN.FTZ.AND P0, PT, |R22|.reuse, |R22|, PT ;  /* 0x400000161600720b */ /* 0x040fe20003f18200 */
[----:B------:R-:W-:Y:S01]  /*2f40*/  FADD.FTZ R20, |R7|, -RZ ;  /* 0x800000ff07147221 */ /* 0x000fe20000010200 */
[----:B------:R-:W-:-:S04]  /*2f50*/  LOP3.LUT R19, R22, 0x80000000, R6, 0xb8, !PT ;  /* 0x8000000016137812 */ /* 0x000fc800078eb806 */
[----:B------:R-:W-:-:S05]  /*2f60*/  FSEL R6, R22, R19, P0 ;  /* 0x0000001316067208 */ /* 0x000fca0000000000 */
        /* <DEDUP_REMOVED lines=20> */
.L_x_9234:
[----:B------:R-:W-:Y:S01]  /*30b0*/  FSETP.GEU.FTZ.AND P0, PT, R22, -R13, PT ;  /* 0x8000000d1600720b */ /* 0x000fe20003f1e000 */
[----:B------:R-:W-:-:S12]  /*30c0*/  FADD.FTZ R19, R19, -1 ;  /* 0xbf80000013137421 */ /* 0x000fd80000010000 */
[----:B------:R-:W-:-:S07]  /*30d0*/  @!P0 FADD.FTZ R19, R19, -1 ;  /* 0xbf80000013138421 */ /* 0x000fce0000010000 */
.L_x_9233:
[----:B------:R-:W-:Y:S05]  /*30e0*/  BSYNC.RECONVERGENT B1 ;  /* 0x0000000000017941 */ /* 0x000fea0003800200 */
.L_x_9232:
[----:B------:R-:W-:Y:S01]  /*30f0*/  FFMA.FTZ R20, -R13, R19, R20 ;  /* 0x000000130d147223 */ /* 0x000fe20000010114 */
[----:B------:R-:W-:Y:S06]  /*3100*/  BRA `(.L_x_9230) ;  /* 0x00000000007c7947 */ /* 0x000fec0003800000 */
.L_x_9231:
        /* <DEDUP_REMOVED lines=15> */
.L_x_9237:
        /* <DEDUP_REMOVED lines=13> */
.L_x_9236:
[----:B------:R-:W-:Y:S05]  /*32d0*/  BSYNC.RECONVERGENT B1 ;  /* 0x0000000000017941 */ /* 0x000fea0003800200 */
.L_x_9235:
[----:B------:R-:W-:-:S04]  /*32e0*/  FMUL.FTZ R22, R22, 1.1920928955078125e-07 ;  /* 0x3400000016167820 */ /* 0x000fc80000410000 */
[----:B------:R-:W-:-:S07]  /*32f0*/  FMUL.FTZ R20, R19, R22 ;  /* 0x0000001613147220 */ /* 0x000fce0000410000 */
.L_x_9230:
[----:B------:R-:W-:Y:S05]  /*3300*/  BSYNC.RECONVERGENT B0 ;  /* 0x0000000000007941 */ /* 0x000fea0003800200 */
.L_x_9229:
[----:B-----5:R-:W-:Y:S01]  /*3310*/  FSETP.GEU.FTZ.AND P1, PT, |R8|, |R17|, PT ;  /* 0x400000110800720b */ /* 0x020fe20003f3e200 */
[----:B------:R-:W-:Y:S01]  /*3320*/  BSSY.RECONVERGENT B0, `(.L_x_9238) ;  /* 0x000003b000007945 */ /* 0x000fe20003800200 */
[----:B------:R-:W-:Y:S01]  /*3330*/  FSETP.NAN.FTZ.AND P0, PT, |R20|, |R20|, PT ;  /* 0x400000141400720b */ /* 0x000fe20003f18200 */
        /* <DEDUP_REMOVED lines=23> */
.L_x_9243:
[----:B------:R-:W-:Y:S01]  /*34b0*/  FSETP.GEU.FTZ.AND P0, PT, R20, -R13, PT ;  /* 0x8000000d1400720b */ /* 0x000fe20003f1e000 */
[----:B------:R-:W-:-:S12]  /*34c0*/  FADD.FTZ R19, R19, -1 ;  /* 0xbf80000013137421 */ /* 0x000fd80000010000 */
[----:B------:R-:W-:-:S07]  /*34d0*/  @!P0 FADD.FTZ R19, R19, -1 ;  /* 0xbf80000013138421 */ /* 0x000fce0000010000 */
.L_x_9242:
[----:B------:R-:W-:Y:S05]  /*34e0*/  BSYNC.RECONVERGENT B1 ;  /* 0x0000000000017941 */ /* 0x000fea0003800200 */
.L_x_9241:
[----:B------:R-:W-:Y:S01]  /*34f0*/  FFMA.FTZ R22, -R13, R19, R22 ;  /* 0x000000130d167223 */ /* 0x000fe20000010116 */
[----:B------:R-:W-:Y:S06]  /*3500*/  BRA `(.L_x_9239) ;  /* 0x0000000000707947 */ /* 0x000fec0003800000 */
.L_x_9240:
        /* <DEDUP_REMOVED lines=12> */
.L_x_9246:
        /* <DEDUP_REMOVED lines=13> */
.L_x_9245:
[----:B------:R-:W-:Y:S05]  /*36a0*/  BSYNC.RECONVERGENT B1 ;  /* 0x0000000000017941 */ /* 0x000fea0003800200 */
.L_x_9244:
[----:B------:R-:W-:-:S04]  /*36b0*/  FMUL.FTZ R22, R22, 1.1920928955078125e-07 ;  /* 0x3400000016167820 */ /* 0x000fc80000410000 */
[----:B------:R-:W-:-:S07]  /*36c0*/  FMUL.FTZ R22, R19, R22 ;  /* 0x0000001613167220 */ /* 0x000fce0000410000 */
.L_x_9239:
[----:B------:R-:W-:Y:S05]  /*36d0*/  BSYNC.RECONVERGENT B0 ;  /* 0x0000000000007941 */ /* 0x000fea0003800200 */
.L_x_9238:
        /* <DEDUP_REMOVED lines=26> */
.L_x_9252:
[----:B------:R-:W-:Y:S01]  /*3880*/  FSETP.GEU.FTZ.AND P0, PT, R22, -R13, PT ;  /* 0x8000000d1600720b */ /* 0x000fe20003f1e000 */
[----:B------:R-:W-:-:S12]  /*3890*/  FADD.FTZ R19, R19, -1 ;  /* 0xbf80000013137421 */ /* 0x000fd80000010000 */
[----:B------:R-:W-:-:S07]  /*38a0*/  @!P0 FADD.FTZ R19, R19, -1 ;  /* 0xbf80000013138421 */ /* 0x000fce0000010000 */
.L_x_9251:
[----:B------:R-:W-:Y:S05]  /*38b0*/  BSYNC.RECONVERGENT B1 ;  /* 0x0000000000017941 */ /* 0x000fea0003800200 */
.L_x_9250:
[----:B------:R-:W-:Y:S01]  /*38c0*/  FFMA.FTZ R20, -R13, R19, R20 ;  /* 0x000000130d147223 */ /* 0x000fe20000010114 */
[----:B------:R-:W-:Y:S06]  /*38d0*/  BRA `(.L_x_9248) ;  /* 0x00000000007c7947 */ /* 0x000fec0003800000 */
.L_x_9249:
        /* <DEDUP_REMOVED lines=15> */
.L_x_9255:
        /* <DEDUP_REMOVED lines=13> */
.L_x_9254:
[----:B------:R-:W-:Y:S05]  /*3aa0*/  BSYNC.RECONVERGENT B1 ;  /* 0x0000000000017941 */ /* 0x000fea0003800200 */
.L_x_9253:
[----:B------:R-:W-:-:S04]  /*3ab0*/  FMUL.FTZ R22, R22, 1.1920928955078125e-07 ;  /* 0x3400000016167820 */ /* 0x000fc80000410000 */
[----:B------:R-:W-:-:S07]  /*3ac0*/  FMUL.FTZ R20, R19, R22 ;  /* 0x0000001613147220 */ /* 0x000fce0000410000 */
.L_x_9248:
[----:B------:R-:W-:Y:S05]  /*3ad0*/  BSYNC.RECONVERGENT B0 ;  /* 0x0000000000007941 */ /* 0x000fea0003800200 */
.L_x_9247:
[----:B------:R-:W-:Y:S01]  /*3ae0*/  FSETP.GEU.FTZ.AND P1, PT, |R4|, |R17|, PT ;  /* 0x400000110400720b */ /* 0x000fe20003f3e200 */
        /* <DEDUP_REMOVED lines=25> */
.L_x_9261:
[----:B------:R-:W-:Y:S01]  /*3c80*/  FSETP.GEU.FTZ.AND P0, PT, R20, -R13, PT ;  /* 0x8000000d1400720b */ /* 0x000fe20003f1e000 */
[----:B------:R-:W-:-:S12]  /*3c90*/  FADD.FTZ R19, R19, -1 ;  /* 0xbf80000013137421 */ /* 0x000fd80000010000 */
[----:B------:R-:W-:-:S07]  /*3ca0*/  @!P0 FADD.FTZ R19, R19, -1 ;  /* 0xbf80000013138421 */ /* 0x000fce0000010000 */
.L_x_9260:
[----:B------:R-:W-:Y:S05]  /*3cb0*/  BSYNC.RECONVERGENT B1 ;  /* 0x0000000000017941 */ /* 0x000fea0003800200 */
.L_x_9259:
[----:B------:R-:W-:Y:S01]  /*3cc0*/  FFMA.FTZ R22, -R13, R19, R22 ;  /* 0x000000130d167223 */ /* 0x000fe20000010116 */
[----:B------:R-:W-:Y:S06]  /*3cd0*/  BRA `(.L_x_9257) ;  /* 0x0000000000707947 */ /* 0x000fec0003800000 */
.L_x_9258:
        /* <DEDUP_REMOVED lines=12> */
.L_x_9264:
        /* <DEDUP_REMOVED lines=13> */
.L_x_9263:
[----:B------:R-:W-:Y:S05]  /*3e70*/  BSYNC.RECONVERGENT B1 ;  /* 0x0000000000017941 */ /* 0x000fea0003800200 */
.L_x_9262:
[----:B------:R-:W-:-:S04]  /*3e80*/  FMUL.FTZ R22, R22, 1.1920928955078125e-07 ;  /* 0x3400000016167820 */ /* 0x000fc80000410000 */
[----:B------:R-:W-:-:S07]  /*3e90*/  FMUL.FTZ R22, R19, R22 ;  /* 0x0000001613167220 */ /* 0x000fce0000410000 */
.L_x_9257:
[----:B------:R-:W-:Y:S05]  /*3ea0*/  BSYNC.RECONVERGENT B0 ;  /* 0x0000000000007941 */ /* 0x000fea0003800200 */
.L_x_9256:
        /* <DEDUP_REMOVED lines=26> */
.L_x_9270:
[----:B------:R-:W-:Y:S01]  /*4050*/  FSETP.GEU.FTZ.AND P0, PT, R22, -R13, PT ;  /* 0x8000000d1600720b */ /* 0x000fe20003f1e000 */
[----:B------:R-:W-:-:S12]  /*4060*/  FADD.FTZ R19, R19, -1 ;  /* 0xbf80000013137421 */ /* 0x000fd80000010000 */
[----:B------:R-:W-:-:S07]  /*4070*/  @!P0 FADD.FTZ R19, R19, -1 ;  /* 0xbf80000013138421 */ /* 0x000fce0000010000 */
.L_x_9269:
[----:B------:R-:W-:Y:S05]  /*4080*/  BSYNC.RECONVERGENT B1 ;  /* 0x0000000000017941 */ /* 0x000fea0003800200 */
.L_x_9268:
[----:B------:R-:W-:Y:S01]  /*4090*/  FFMA.FTZ R20, -R13, R19, R20 ;  /* 0x000000130d147223 */ /* 0x000fe20000010114 */
[----:B------:R-:W-:Y:S06]  /*40a0*/  BRA `(.L_x_9266) ;  /* 0x00000000007c7947 */ /* 0x000fec0003800000 */
.L_x_9267:
[C---:B------:R-:W-:Y:S01]  /*40b0*/  IMAD.IADD R19, R20.reuse, 0x1, -R10 ;  /* 0x0000000114137824 */ /* 0x040fe200078e0a0a */
[C---:B------:R-:W-:Y:S01]  /*40c0*/  ISETP.GT.U32.AND P0, PT, R20.reuse, 0x7f7fffff, PT ;  /* 0x7f7fffff1400780c */ /* 0x040fe20003f04070 */
[----:B------:R-:W-:Y:S01]  /*40d0*/  BSSY.RECONVERGENT B1, `(.L_x_9271) ;  /* 0x000001a000017945 */ /* 0x000fe20003800200 */
[----:B------:R-:W-:Y:S02]  /*40e0*/  LOP3.LUT R20, R20, 0x7fffff, RZ, 0xc0, !PT ;  /* 0x007fffff14147812 */ /* 0x000fe400078ec0ff */
[----:B------:R-:W-:Y:S02]  /*40f0*/  LOP3.LUT R19, R19, 0xff800000, RZ, 0xc0, !PT ;  /* 0xff80000013137812 */ /* 0x000fe400078ec0ff */
[----:B------:R-:W-:Y:S02]  /*4100*/  LOP3.LUT R20, R20, 0x3f800000, RZ, 0xfc, !PT ;  /* 0x3f80000014147812 */ /* 0x000fe400078efcff */
[----:B------:R-:W-:Y:S02]  /*4110*/  IADD3 R21, PT, PT, R19, 0xb800000, RZ ;  /* 0x0b80000013157810 */ /* 0x000fe40007ffe0ff */
[----:B------:R-:W-:Y:S01]  /*4120*/  FSETP.GT.FTZ.AND P2, PT, |R17|, RZ, PT ;  /* 0x000000ff1100720b */ /* 0x000fe20003f54200 */
[----:B------:R-:W-:Y:S01]  /*4130*/  IMAD.MOV.U32 R22, RZ, RZ, R20 ;  /* 0x000000ffff167224 */ /* 0x000fe200078e0014 */
[----:B------:R-:W-:-:S02]  /*4140*/  ISETP.NE.AND P1, PT, R21, RZ, PT ;  /* 0x000000ff1500720c */ /* 0x000fc40003f25270 */
[----:B------:R-:W-:-:S04]  /*4150*/  FSEL R19, R10, +QNAN , !P0 ;  /* 0x7fffffff0a137808 */ /* 0x000fc80004000000 */
[----:B------:R-:W-:-:S07]  /*4160*/  FSEL R19, R19, +QNAN , P2 ;  /* 0x7fffffff13137808 */ /* 0x000fce0001000000 */
[----:B------:R-:W-:Y:S05]  /*4170*/  @!P1 BRA `(.L_x_9272) ;  /* 0x00000000003c9947 */ /* 0x000fea0003800000 */
[----:B------:R-:W-:Y:S01]  /*4180*/  IMAD.MOV.U32 R22, RZ, RZ, R20 ;  /* 0x000000ffff167224 */ /* 0x000fe200078e0014 */
[----:B------:R-:W-:-:S07]  /*4190*/  MOV R20, R21 ;  /* 0x0000001500147202 */ /* 0x000fce0000000f00 */
.L_x_9273:
        /* <DEDUP_REMOVED lines=13> */
.L_x_9272:
[----:B------:R-:W-:Y:S05]  /*4270*/  BSYNC.RECONVERGENT B1 ;  /* 0x0000000000017941 */ /* 0x000fea0003800200 */
.L_x_9271:
[----:B------:R-:W-:-:S04]  /*4280*/  FMUL.FTZ R22, R22, 1.1920928955078125e-07 ;  /* 0x3400000016167820 */ /* 0x000fc80000410000 */
[----:B------:R-:W-:-:S07]  /*4290*/  FMUL.FTZ R20, R19, R22 ;  /* 0x0000001613147220 */ /* 0x000fce0000410000 */
.L_x_9266:
[----:B------:R-:W-:Y:S05]  /*42a0*/  BSYNC.RECONVERGENT B0 ;  /* 0x0000000000007941 */ /* 0x000fea0003800200 */
.L_x_9265:
        /* <DEDUP_REMOVED lines=26> */
.L_x_9279:
[----:B------:R-:W-:Y:S01]  /*4450*/  FSETP.GEU.FTZ.AND P0, PT, R20, -R13, PT ;  /* 0x8000000d1400720b */ /* 0x000fe20003f1e000 */
[----:B------:R-:W-:-:S12]  /*4460*/  FADD.FTZ R19, R19, -1 ;  /* 0xbf80000013137421 */ /* 0x000fd80000010000 */
[----:B------:R-:W-:-:S07]  /*4470*/  @!P0 FADD.FTZ R19, R19, -1 ;  /* 0xbf80000013138421 */ /* 0x000fce0000010000 */
.L_x_9278:
[----:B------:R-:W-:Y:S05]  /*4480*/  BSYNC.RECONVERGENT B1 ;  /* 0x0000000000017941 */ /* 0x000fea0003800200 */
.L_x_9277:
[----:B------:R-:W-:Y:S01]  /*4490*/  FFMA.FTZ R22, -R13, R19, R22 ;  /* 0x000000130d167223 */ /* 0x000fe20000010116 */
[----:B------:R-:W-:Y:S06]  /*44a0*/  BRA `(.L_x_9275) ;  /* 0x0000000000707947 */ /* 0x000fec0003800000 */
.L_x_9276:
        /* <DEDUP_REMOVED lines=12> */
.L_x_9282:
        /* <DEDUP_REMOVED lines=13> */
.L_x_9281:
[----:B------:R-:W-:Y:S05]  /*4640*/  BSYNC.RECONVERGENT B1 ;  /* 0x0000000000017941 */ /* 0x000fea0003800200 */
.L_x_9280:
[----:B------:R-:W-:-:S04]  /*4650*/  FMUL.FTZ R22, R22, 1.1920928955078125e-07 ;  /* 0x3400000016167820 */ /* 0x000fc80000410000 */
[----:B------:R-:W-:-:S07]  /*4660*/  FMUL.FTZ R22, R19, R22 ;  /* 0x0000001613167220 */ /* 0x000fce0000410000 */
.L_x_9275:
[----:B------:R-:W-:Y:S05]  /*4670*/  BSYNC.RECONVERGENT B0 ;  /* 0x0000000000007941 */ /* 0x000fea0003800200 */
.L_x_9274:
        /* <DEDUP_REMOVED lines=26> */
.L_x_9288:
[----:B------:R-:W-:Y:S01]  /*4820*/  FSETP.GEU.FTZ.AND P0, PT, R14, -R13, PT ;  /* 0x8000000d0e00720b */ /* 0x000fe20003f1e000 */
[----:B------:R-:W-:-:S12]  /*4830*/  FADD.FTZ R10, R10, -1 ;  /* 0xbf8000000a0a7421 */ /* 0x000fd80000010000 */
[----:B------:R-:W-:-:S07]  /*4840*/  @!P0 FADD.FTZ R10, R10, -1 ;  /* 0xbf8000000a0a8421 */ /* 0x000fce0000010000 */
.L_x_9287:
[----:B------:R-:W-:Y:S05]  /*4850*/  BSYNC.RECONVERGENT B1 ;  /* 0x0000000000017941 */ /* 0x000fea0003800200 */
.L_x_9286:
[----:B------:R-:W-:Y:S01]  /*4860*/  FFMA.FTZ R20, -R13, R10, R20 ;  /* 0x0000000a0d147223 */ /* 0x000fe20000010114 */
[----:B------:R-:W-:Y:S06]  /*4870*/  BRA `(.L_x_9284) ;  /* 0x0000000000707947 */ /* 0x000fec0003800000 */
.L_x_9285:
        /* <DEDUP_REMOVED lines=12> */
.L_x_9291:
        /* <DEDUP_REMOVED lines=13> */
.L_x_9290:
[----:B------:R-:W-:Y:S05]  /*4a10*/  BSYNC.RECONVERGENT B1 ;  /* 0x0000000000017941 */ /* 0x000fea0003800200 */
.L_x_9289:
[----:B------:R-:W-:-:S04]  /*4a20*/  FMUL.FTZ R11, R20, 1.1920928955078125e-07 ;  /* 0x34000000140b7820 */ /* 0x000fc80000410000 */
[----:B------:R-:W-:-:S07]  /*4a30*/  FMUL.FTZ R20, R16, R11 ;  /* 0x0000000b10147220 */ /* 0x000fce0000410000 */
.L_x_9284:
[----:B------:R-:W-:Y:S05]  /*4a40*/  BSYNC.RECONVERGENT B0 ;  /* 0x0000000000007941 */ /* 0x000fea0003800200 */
.L_x_9283:
        /* <DEDUP_REMOVED lines=11> */
.L_x_9292:
        /* <DEDUP_REMOVED lines=16> */
.L_x_50022:


//--------------------- .text._ZN2at6native29vectorized_elementwise_kernelILi4ENS0_13BUnaryFunctorIfffZZZNS0_16fmod_kernel_cudaERNS_18TensorIteratorBaseEENKUlvE0_clEvENKUlvE0_clEvEUlffE_EESt5arrayIPcLm2EEEEviT0_T1_ --------------------------
	.section	.text._ZN2at6native29vectorized_elementwise_kernelILi4ENS0_13BUnaryFunctorIfffZZZNS0_16fmod_kernel_cudaERNS_18TensorIteratorBaseEENKUlvE0_clEvENKUlvE0_clEvEUlffE_EESt5arrayIPcLm2EEEEviT0_T1_,"ax",@progbits
	.align	128
        .global         _ZN2at6native29vectorized_elementwise_kernelILi4ENS0_13BUnaryFunctorIfffZZZNS0_16fmod_kernel_cudaERNS_18TensorIteratorBaseEENKUlvE0_clEvENKUlvE0_clEvEUlffE_EESt5arrayIPcLm2EEEEviT0_T1_
        .type           _ZN2at6native29vectorized_elementwise_kernelILi4ENS0_13BUnaryFunctorIfffZZZNS0_16fmod_kernel_cudaERNS_18TensorIteratorBaseEENKUlvE0_clEvENKUlvE0_clEvEUlffE_EESt5arrayIPcLm2EEEEviT0_T1_,@function
        .size           _ZN2at6native29vectorized_elementwise_kernelILi4ENS0_13BUnaryFunctorIfffZZZNS0_16fmod_kernel_cudaERNS_18TensorIteratorBaseEENKUlvE0_clEvENKUlvE0_clEvEUlffE_EESt5arrayIPcLm2EEEEviT0_T1_,(.L_x_50023 - _ZN2at6native29vectorized_elementwise_kernelILi4ENS0_13BUnaryFunctorIfffZZZNS0_16fmod_kernel_cudaERNS_18TensorIteratorBaseEENKUlvE0_clEvENKUlvE0_clEvEUlffE_EESt5arrayIPcLm2EEEEviT0_T1_)
        .other          _ZN2at6native29vectorized_elementwise_kernelILi4ENS0_13BUnaryFunctorIfffZZZNS0_16fmod_kernel_cudaERNS_18TensorIteratorBaseEENKUlvE0_clEvENKUlvE0_clEvEUlffE_EESt5arrayIPcLm2EEEEviT0_T1_,@"STO_CUDA_ENTRY STV_DEFAULT"
_ZN2at6native29vectorized_elementwise_kernelILi4ENS0_13BUnaryFunctorIfffZZZNS0_16fmod_kernel_cudaERNS_18TensorIteratorBaseEENKUlvE0_clEvENKUlvE0_clEvEUlffE_EESt5arrayIPcLm2EEEEviT0_T1_:
.text._ZN2at6native29vectorized_elementwise_kernelILi4ENS0_13BUnaryFunctorIfffZZZNS0_16fmod_kernel_cudaERNS_18TensorIteratorBaseEENKUlvE0_clEvENKUlvE0_clEvEUlffE_EESt5arrayIPcLm2EEEEviT0_T1_:
        /* <DEDUP_REMOVED lines=100> */
.L_x_9300:
[----:B------:R-:W-:Y:S05]  /*0640*/  BSYNC.RECONVERGENT B2 ;  /* 0x0000000000027941 */ /* 0x000fea0003800200 */
.L_x_9299:
[----:B------:R-:W-:Y:S01]  /*0650*/  FFMA.FTZ R5, -R10, R6, R5 ;  /* 0x000000060a057223 */ /* 0x000fe20000010105 */
[----:B------:R-:W-:Y:S06]  /*0660*/  BRA `(.L_x_9297) ;  /* 0x00000000007c7947 */ /* 0x000fec0003800000 */
.L_x_9298:
        /* <DEDUP_REMOVED lines=15> */
.L_x_9303:
        /* <DEDUP_REMOVED lines=13> */
.L_x_9302:
[----:B------:R-:W-:Y:S05]  /*0830*/  BSYNC.RECONVERGENT B2 ;  /* 0x0000000000027941 */ /* 0x000fea0003800200 */
.L_x_9301:
[----:B------:R-:W-:-:S04]  /*0840*/  FMUL.FTZ R8, R8, 1.1920928955078125e-07 ;  /* 0x3400000008087820 */ /* 0x000fc80000410000 */
[----:B------:R-:W-:-:S07]  /*0850*/  FMUL.FTZ R5, R5, R8 ;  /* 0x0000000805057220 */ /* 0x000fce0000410000 */
.L_x_9297:
[----:B------:R-:W-:Y:S05]  /*0860*/  BSYNC.RECONVERGENT B0 ;  /* 0x0000000000007941 */ /* 0x000fea0003800200 */
.L_x_9296:
[C---:B------:R-:W-:Y:S02]  /*0870*/  FSETP.NAN.FTZ.AND P0, PT, |R5|.reuse, |R5|, PT ;  /* 0x400000050500720b */ /* 0x040fe40003f18200 */
[----:B------:R-:W-:-:S04]  /*0880*/  LOP3.LUT R18, R5, 0x80000000, R18, 0xb8, !PT ;  /* 0x8000000005127812 */ /* 0x000fc800078eb812 */
[----:B------:R-:W-:-:S07]  /*0890*/  FSEL R5, R5, R18, P0 ;  /* 0x0000001205057208 */ /* 0x000fce0000000000 */
.L_x_9295:
[----:B------:R-:W-:Y:S05]  /*08a0*/  BSYNC.RECONVERGENT B1 ;  /* 0x0000000000017941 */ /* 0x000fea0003800200 */
.L_x_9294:
        /* <DEDUP_REMOVED lines=27> */
.L_x_9311:
[----:B------:R-:W-:Y:S01]  /*0a60*/  FSETP.GEU.FTZ.AND P0, PT, R11, -R10, PT ;  /* 0x8000000a0b00720b */ /* 0x000fe20003f1e000 */
[----:B------:R-:W-:-:S12]  /*0a70*/  FADD.FTZ R6, R6, -1 ;  /* 0xbf80000006067421 */ /* 0x000fd80000010000 */
[----:B------:R-:W-:-:S07]  /*0a80*/  @!P0 FADD.FTZ R6, R6, -1 ;  /* 0xbf80000006068421 */ /* 0x000fce0000010000 */
.L_x_9310:
[----:B------:R-:W-:Y:S05]  /*0a90*/  BSYNC.RECONVERGENT B2 ;  /* 0x0000000000027941 */ /* 0x000fea0003800200 */
.L_x_9309:
[----:B------:R-:W-:Y:S01]  /*0aa0*/  FFMA.FTZ R9, -R10, R6, R9 ;  /* 0x000000060a097223 */ /* 0x000fe20000010109 */
[----:B------:R-:W-:Y:S06]  /*0ab0*/  BRA `(.L_x_9307) ;  /* 0x0000000000787947 */ /* 0x000fec0003800000 */
.L_x_9308:
        /* <DEDUP_REMOVED lines=13> */
.L_x_9314:
        /* <DEDUP_REMOVED lines=14> */
.L_x_9313:
[----:B------:R-:W-:Y:S05]  /*0c70*/  BSYNC.RECONVERGENT B2 ;  /* 0x0000000000027941 */ /* 0x000fea0003800200 */
.L_x_9312:
[----:B------:R-:W-:-:S04]  /*0c80*/  FMUL.FTZ R9, R9, 1.1920928955078125e-07 ;  /* 0x3400000009097820 */ /* 0x000fc80000410000 */
[----:B------:R-:W-:-:S07]  /*0c90*/  FMUL.FTZ R9, R6, R9 ;  /* 0x0000000906097220 */ /* 0x000fce0000410000 */
.L_x_9307:
[----:B------:R-:W-:Y:S05]  /*0ca0*/  BSYNC.RECONVERGENT B0 ;  /* 0x0000000000007941 */ /* 0x000fea0003800200 */
.L_x_9306:
[C---:B------:R-:W-:Y:S02]  /*0cb0*/  FSETP.NAN.FTZ.AND P0, PT, |R9|.reuse, |R9|, PT ;  /* 0x400000090900720b */ /* 0x040fe40003f18200 */
[----:B------:R-:W-:-:S04]  /*0cc0*/  LOP3.LUT R6, R9, 0x80000000, R20, 0xb8, !PT ;  /* 0x8000000009067812 */ /* 0x000fc800078eb814 */
[----:B------:R-:W-:-:S07]  /*0cd0*/  FSEL R6, R9, R6, P0 ;  /* 0x0000000609067208 */ /* 0x000fce0000000000 */
.L_x_9305:
[----:B------:R-:W-:Y:S05]  /*0ce0*/  BSYNC.RECONVERGENT B1 ;  /* 0x0000000000017941 */ /* 0x000fea0003800200 */
.L_x_9304:
        /* <DEDUP_REMOVED lines=27> */
.L_x_9322:
[----:B------:R-:W-:Y:S01]  /*0ea0*/  FSETP.GEU.FTZ.AND P0, PT, R11, -R10, PT ;  /* 0x8000000a0b00720b */ /* 0x000fe20003f1e000 */
[----:B------:R-:W-:-:S12]  /*0eb0*/  FADD.FTZ R9, R9, -1 ;  /* 0xbf80000009097421 */ /* 0x000fd80000010000 */
[----:B------:R-:W-:-:S07]  /*0ec0*/  @!P0 FADD.FTZ R9, R9, -1 ;  /* 0xbf80000009098421 */ /* 0x000fce0000010000 */
.L_x_9321:
[----:B------:R-:W-:Y:S05]  /*0ed0*/  BSYNC.RECONVERGENT B2 ;  /* 0x0000000000027941 */ /* 0x000fea0003800200 */
.L_x_9320:
[----:B------:R-:W-:Y:S01]  /*0ee0*/  FFMA.FTZ R8, -R10, R9, R8 ;  /* 0x000000090a087223 */ /* 0x000fe20000010108 */
[----:B------:R-:W-:Y:S06]  /*0ef0*/  BRA `(.L_x_9318) ;  /* 0x00000000007c7947 */ /* 0x000fec0003800000 */
.L_x_9319:
        /* <DEDUP_REMOVED lines=15> */
.L_x_9325:
        /* <DEDUP_REMOVED lines=13> */
.L_x_9324:
[----:B------:R-:W-:Y:S05]  /*10c0*/  BSYNC.RECONVERGENT B2 ;  /* 0x0000000000027941 */ /* 0x000fea0003800200 */
.L_x_9323:
[----:B------:R-:W-:-:S04]  /*10d0*/  FMUL.FTZ R27, R27, 1.1920928955078125e-07 ;  /* 0x340000001b1b7820 */ /* 0x000fc80000410000 */
[----:B------:R-:W-:-:S07]  /*10e0*/  FMUL.FTZ R8, R8, R27 ;  /* 0x0000001b08087220 */ /* 0x000fce0000410000 */
.L_x_9318:
[----:B------:R-:W-:Y:S05]  /*10f0*/  BSYNC.RECONVERGENT B0 ;  /* 0x0000000000007941 */ /* 0x000fea0003800200 */
.L_x_9317:
[C---:B------:R-:W-:Y:S02]  /*1100*/  FSETP.NAN.FTZ.AND P0, PT, |R8|.reuse, |R8|, PT ;  /* 0x400000080800720b */ /* 0x040fe40003f18200 */
[----:B------:R-:W-:-:S04]  /*1110*/  LOP3.LUT R21, R8, 0x80000000, R21, 0xb8, !PT ;  /* 0x8000000008157812 */ /* 0x000fc800078eb815 */
[----:B------:R-:W-:-:S07]  /*1120*/  FSEL R8, R8, R21, P0 ;  /* 0x0000001508087208 */ /* 0x000fce0000000000 */
.L_x_9316:
[----:B------:R-:W-:Y:S05]  /*1130*/  BSYNC.RECONVERGENT B1 ;  /* 0x0000000000017941 */ /* 0x000fea0003800200 */
.L_x_9315:
        /* <DEDUP_REMOVED lines=27> */
.L_x_9333:
[----:B------:R-:W-:Y:S01]  /*12f0*/  FSETP.GEU.FTZ.AND P0, PT, R11, -R10, PT ;  /* 0x8000000a0b00720b */ /* 0x000fe20003f1e000 */
[----:B------:R-:W-:-:S12]  /*1300*/  FADD.FTZ R9, R9, -1 ;  /* 0xbf80000009097421 */ /* 0x000fd80000010000 */
[----:B------:R-:W-:-:S07]  /*1310*/  @!P0 FADD.FTZ R9, R9, -1 ;  /* 0xbf80000009098421 */ /* 0x000fce0000010000 */
.L_x_9332:
[----:B------:R-:W-:Y:S05]  /*1320*/  BSYNC.RECONVERGENT B2 ;  /* 0x0000000000027941 */ /* 0x000fea0003800200 */
.L_x_9331:
[----:B------:R-:W-:Y:S01]  /*1330*/  FFMA.FTZ R18, -R10, R9, R18 ;  /* 0x000000090a127223 */ /* 0x000fe20000010112 */
[----:B------:R-:W-:Y:S06]  /*1340*/  BRA `(.L_x_9329) ;  /* 0x0000000000787947 */ /* 0x000fec0003800000 */
.L_x_9330:
        /* <DEDUP_REMOVED lines=13> */
.L_x_9336:
        /* <DEDUP_REMOVED lines=14> */
.L_x_9335:
[----:B------:R-:W-:Y:S05]  /*1500*/  BSYNC.RECONVERGENT B2 ;  /* 0x0000000000027941 */ /* 0x000fea0003800200 */
.L_x_9334:
[----:B------:R-:W-:-:S04]  /*1510*/  FMUL.FTZ R18, R18, 1.1920928955078125e-07 ;  /* 0x3400000012127820 */ /* 0x000fc80000410000 */
[----:B------:R-:W-:-:S07]  /*1520*/  FMUL.FTZ R18, R9, R18 ;  /* 0x0000001209127220 */ /* 0x000fce0000410000 */
.L_x_9329:
[----:B------:R-:W-:Y:S05]  /*1530*/  BSYNC.RECONVERGENT B0 ;  /* 0x0000000000007941 */ /* 0x000fea0003800200 */
.L_x_9328:
[C---:B------:R-:W-:Y:S02]  /*1540*/  FSETP.NAN.FTZ.AND P0, PT, |R18|.reuse, |R18|, PT ;  /* 0x400000121200720b */ /* 0x040fe40003f18200 */
[----:B------:R-:W-:-:S04]  /*1550*/  LOP3.LUT R9, R18, 0x80000000, R23, 0xb8, !PT ;  /* 0x8000000012097812 */ /* 0x000fc800078eb817 */
[----:B------:R-:W-:-:S07]  /*1560*/  FSEL R9, R18, R9, P0 ;  /* 0x0000000912097208 */ /* 0x000fce0000000000 */
.L_x_9327:
[----:B------:R-:W-:Y:S05]  /*1570*/  BSYNC.RECONVERGENT B1 ;  /* 0x0000000000017941 */ /* 0x000fea0003800200 */
.L_x_9326:
        /* <DEDUP_REMOVED lines=27> */
.L_x_9344:
[----:B------:R-:W-:Y:S01]  /*1730*/  FSETP.GEU.FTZ.AND P0, PT, R21, -R10, PT ;  /* 0x8000000a1500720b */ /* 0x000fe20003f1e000 */
[----:B------:R-:W-:-:S12]  /*1740*/  FADD.FTZ R18, R18, -1 ;  /* 0xbf80000012127421 */ /* 0x000fd80000010000 */
[----:B------:R-:W-:-:S07]  /*1750*/  @!P0 FADD.FTZ R18, R18, -1 ;  /* 0xbf80000012128421 */ /* 0x000fce0000010000 */
.L_x_9343:
[----:B------:R-:W-:Y:S05]  /*1760*/  BSYNC.RECONVERGENT B2 ;  /* 0x0000000000027941 */ /* 0x000fea0003800200 */
.L_x_9342:
[----:B------:R-:W-:Y:S01]  /*1770*/  FFMA.FTZ R11, -R10, R18, R11 ;  /* 0x000000120a0b7223 */ /* 0x000fe2000001010b */
[----:B------:R-:W-:Y:S06]  /*1780*/  BRA `(.L_x_9340) ;  /* 0x00000000007c7947 */ /* 0x000fec0003800000 */
.L_x_9341:
        /* <DEDUP_REMOVED lines=15> */
.L_x_9347:
        /* <DEDUP_REMOVED lines=13> */
.L_x_9346:
[----:B------:R-:W-:Y:S05]  /*1950*/  BSYNC.RECONVERGENT B2 ;  /* 0x0000000000027941 */ /* 0x000fea0003800200 */
.L_x_9345:
[----:B------:R-:W-:-:S04]  /*1960*/  FMUL.FTZ R26, R26, 1.1920928955078125e-07 ;  /* 0x340000001a1a7820 */ /* 0x000fc80000410000 */
[----:B------:R-:W-:-:S07]  /*1970*/  FMUL.FTZ R11, R11, R26 ;  /* 0x0000001a0b0b7220 */ /* 0x000fce0000410000 */
.L_x_9340:
[----:B------:R-:W-:Y:S05]  /*1980*/  BSYNC.RECONVERGENT B0 ;  /* 0x0000000000007941 */ /* 0x000fea0003800200 */
.L_x_9339:
[C---:B------:R-:W-:Y:S02]  /*1990*/  FSETP.NAN.FTZ.AND P0, PT, |R11|.reuse, |R11|, PT ;  /* 0x4000000b0b00720b */ /* 0x040fe40003f18200 */
[----:B------:R-:W-:-:S04]  /*19a0*/  LOP3.LUT R22, R11, 0x80000000, R22, 0xb8, !PT ;  /* 0x800000000b167812 */ /* 0x000fc800078eb816 */
[----:B------:R-:W-:-:S07]  /*19b0*/  FSEL R11, R11, R22, P0 ;  /* 0x000000160b0b7208 */ /* 0x000fce0000000000 */
.L_x_9338:
[----:B------:R-:W-:Y:S05]  /*19c0*/  BSYNC.RECONVERGENT B1 ;  /* 0x0000000000017941 */ /* 0x000fea0003800200 */
.L_x_9337:
        /* <DEDUP_REMOVED lines=27> */
.L_x_9355:
[----:B------:R-:W-:Y:S01]  /*1b80*/  FSETP.GEU.FTZ.AND P0, PT, R23, -R10, PT ;  /* 0x8000000a1700720b */ /* 0x000fe20003f1e000 */
[----:B------:R-:W-:-:S12]  /*1b90*/  FADD.FTZ R21, R21, -1 ;  /* 0xbf80000015157421 */ /* 0x000fd80000010000 */
[----:B------:R-:W-:-:S07]  /*1ba0*/  @!P0 FADD.FTZ R21, R21, -1 ;  /* 0xbf80000015158421 */ /* 0x000fce0000010000 */
.L_x_9354:
[----:B------:R-:W-:Y:S05]  /*1bb0*/  BSYNC.RECONVERGENT B2 ;  /* 0x0000000000027941 */ /* 0x000fea0003800200 */
.L_x_9353:
[----:B------:R-:W-:Y:S01]  /*1bc0*/  FFMA.FTZ R18, -R10, R21, R18 ;  /* 0x000000150a127223 */ /* 0x000fe20000010112 */
[----:B------:R-:W-:Y:S06]  /*1bd0*/  BRA `(.L_x_9351) ;  /* 0x00000000007c7947 */ /* 0x000fec0003800000 */
.L_x_9352:
        /* <DEDUP_REMOVED lines=15> */
.L_x_9358:
        /* <DEDUP_REMOVED lines=13> */
.L_x_9357:
[----:B------:R-:W-:Y:S05]  /*1da0*/  BSYNC.RECONVERGENT B2 ;  /* 0x0000000000027941 */ /* 0x000fea0003800200 */
.L_x_9356:
[----:B------:R-:W-:-:S04]  /*1db0*/  FMUL.FTZ R21, R22, 1.1920928955078125e-07 ;  /* 0x3400000016157820 */ /* 0x000fc80000410000 */
[----:B------:R-:W-:-:S07]  /*1dc0*/  FMUL.FTZ R18, R18, R21 ;  /* 0x0000001512127220 */ /* 0x000fce0000410000 */
.L_x_9351:
[----:B------:R-:W-:Y:S05]  /*1dd0*/  BSYNC.RECONVERGENT B0 ;  /* 0x0000000000007941 */ /* 0x000fea0003800200 */
.L_x_9350:
[C---:B------:R-:W-:Y:S02]  /*1de0*/  FSETP.NAN.FTZ.AND P0, PT, |R18|.reuse, |R18|, PT ;  /* 0x400000121200720b */ /* 0x040fe40003f18200 */
[----:B------:R-:W-:-:S04]  /*1df0*/  LOP3.LUT R19, R18, 0x80000000, R19, 0xb8, !PT ;  /* 0x8000000012137812 */ /* 0x000fc800078eb813 */
[----:B------:R-:W-:-:S07]  /*1e00*/  FSEL R18, R18, R19, P0 ;  /* 0x0000001312127208 */ /* 0x000fce0000000000 */
.L_x_9349:
[----:B------:R-:W-:Y:S05]  /*1e10*/  BSYNC.RECONVERGENT B1 ;  /* 0x0000000000017941 */ /* 0x000fea0003800200 */
.L_x_9348:
        /* <DEDUP_REMOVED lines=27> */
.L_x_9366:
[----:B------:R-:W-:Y:S01]  /*1fd0*/  FSETP.GEU.FTZ.AND P0, PT, R21, -R10, PT ;  /* 0x8000000a1500720b */ /* 0x000fe20003f1e000 */
[----:B------:R-:W-:-:S12]  /*1fe0*/  FADD.FTZ R19, R19, -1 ;  /* 0xbf80000013137421 */ /* 0x000fd80000010000 */
[----:B------:R-:W-:-:S07]  /*1ff0*/  @!P0 FADD.FTZ R19, R19, -1 ;  /* 0xbf80000013138421 */ /* 0x000fce0000010000 */
.L_x_9365:
[----:B------:R-:W-:Y:S05]  /*2000*/  BSYNC.RECONVERGENT B2 ;  /* 0x0000000000027941 */ /* 0x000fea0003800200 */
.L_x_9364:
[----:B------:R-:W-:Y:S01]  /*2010*/  FFMA.FTZ R20, -R10, R19, R20 ;  /* 0x000000130a147223 */ /* 0x000fe20000010114 */
[----:B------:R-:W-:Y:S06]  /*2020*/  BRA `(.L_x_9362) ;  /* 0x00000000007c7947 */ /* 0x000fec0003800000 */
.L_x_9363:
        /* <DEDUP_REMOVED lines=15> */
.L_x_9369:
        /* <DEDUP_REMOVED lines=13> */
.L_x_9368:
[----:B------:R-:W-:Y:S05]  /*21f0*/  BSYNC.RECONVERGENT B2 ;  /* 0x0000000000027941 */ /* 0x000fea0003800200 */
.L_x_9367:
[----:B------:R-:W-:-:S04]  /*2200*/  FMUL.FTZ R22, R22, 1.1920928955078125e-07 ;  /* 0x3400000016167820 */ /* 0x000fc80000410000 */
[----:B------:R-:W-:-:S07]  /*2210*/  FMUL.FTZ R20, R19, R22 ;  /* 0x0000001613147220 */ /* 0x000fce0000410000 */
.L_x_9362:
[----:B------:R-:W-:Y:S05]  /*2220*/  BSYNC.RECONVERGENT B0 ;  /* 0x0000000000007941 */ /* 0x000fea0003800200 */
.L_x_9361:
[C---:B------:R-:W-:Y:S02]  /*2230*/  FSETP.NAN.FTZ.AND P0, PT, |R20|.reuse, |R20|, PT ;  /* 0x400000141400720b */ /* 0x040fe40003f18200 */
[----:B------:R-:W-:-:S04]  /*2240*/  LOP3.LUT R13, R20, 0x80000000, R13, 0xb8, !PT ;  /* 0x80000000140d7812 */ /* 0x000fc800078eb80d */
[----:B------:R-:W-:-:S07]  /*2250*/  FSEL R13, R20, R13, P0 ;  /* 0x0000000d140d7208 */ /* 0x000fce0000000000 */
.L_x_9360:
[----:B------:R-:W-:Y:S05]  /*2260*/  BSYNC.RECONVERGENT B1 ;  /* 0x0000000000017941 */ /* 0x000fea0003800200 */
.L_x_9359:
        /* <DEDUP_REMOVED lines=27> */
.L_x_9377:
[----:B------:R-:W-:Y:S01]  /*2420*/  FSETP.GEU.FTZ.AND P0, PT, R3, -R10, PT ;  /* 0x8000000a0300720b */ /* 0x000fe20003f1e000 */
[----:B------:R-:W-:-:S12]  /*2430*/  FADD.FTZ R4, R4, -1 ;  /* 0xbf80000004047421 */ /* 0x000fd80000010000 */
[----:B------:R-:W-:-:S07]  /*2440*/  @!P0 FADD.FTZ R4, R4, -1 ;  /* 0xbf80000004048421 */ /* 0x000fce0000010000 */
.L_x_9376:
[----:B------:R-:W-:Y:S05]  /*2450*/  BSYNC.RECONVERGENT B2 ;  /* 0x0000000000027941 */ /* 0x000fea0003800200 */
.L_x_9375:
[----:B------:R-:W-:Y:S01]  /*2460*/  FFMA.FTZ R19, -R10, R4, R19 ;  /* 0x000000040a137223 */ /* 0x000fe20000010113 */
[----:B------:R-:W-:Y:S06]  /*2470*/  BRA `(.L_x_9373) ;  /* 0x0000000000707947 */ /* 0x000fec0003800000 */
.L_x_9374:
        /* <DEDUP_REMOVED lines=12> */
.L_x_9380:
        /* <DEDUP_REMOVED lines=13> */
.L_x_9379:
[----:B------:R-:W-:Y:S05]  /*2610*/  BSYNC.RECONVERGENT B2 ;  /* 0x0000000000027941 */ /* 0x000fea0003800200 */
.L_x_9378:
[----:B------:R-:W-:-:S04]  /*2620*/  FMUL.FTZ R19, R19, 1.1920928955078125e-07 ;  /* 0x3400000013137820 */ /* 0x000fc80000410000 */
[----:B------:R-:W-:-:S07]  /*2630*/  FMUL.FTZ R19, R14, R19 ;  /* 0x000000130e137220 */ /* 0x000fce0000410000 */
.L_x_9373:
[----:B------:R-:W-:Y:S05]  /*2640*/  BSYNC.RECONVERGENT B0 ;  /* 0x0000000000007941 */ /* 0x000fea0003800200 */
.L_x_9372:
[C---:B------:R-:W-:Y:S02]  /*2650*/  FSETP.NAN.FTZ.AND P0, PT, |R19|.reuse, |R19|, PT ;  /* 0x400000131300720b */ /* 0x040fe40003f18200 */
[----:B------:R-:W-:-:S04]  /*2660*/  LOP3.LUT R2, R19, 0x80000000, R12, 0xb8, !PT ;  /* 0x8000000013027812 */ /* 0x000fc800078eb80c */
[----:B------:R-:W-:-:S07]  /*2670*/  FSEL R2, R19, R2, P0 ;  /* 0x0000000213027208 */ /* 0x000fce0000000000 */
.L_x_9371:
[----:B------:R-:W-:Y:S05]  /*2680*/  BSYNC.RECONVERGENT B1 ;  /* 0x0000000000017941 */ /* 0x000fea0003800200 */
.L_x_9370:
        /* <DEDUP_REMOVED lines=16> */
.L_x_9383:
[----:B------:R-:W-:-:S13]  /*2790*/  ISETP.GE.U32.AND P0, PT, R17, R16, PT ;  /* 0x000000101100720c */ /* 0x000fda0003f06070 */
[----:B------:R-:W-:Y:S05]  /*27a0*/  @P0 BRA `(.L_x_9385) ;  /* 0x0000000000300947 */ /* 0x000fea0003800000 */
[----:B0-----:R-:W0:Y:S01]  /*27b0*/  LDC.64 R4, c[0x0][0x390] ;  /* 0x0000e400ff047b82 */ /* 0x001e220000000a00 */
[----:B------:R-:W-:Y:S01]  /*27c0*/  IMAD.IADD R3, R0, 0x1, R17 ;  /* 0x0000000100037824 */ /* 0x000fe200078e0211 */
[----:B------:R-:W-:-:S03]  /*27d0*/  IADD3 R17, PT, PT, R17, 0x80, RZ ;  /* 0x0000008011117810 */ /* 0x000fc60007ffe0ff */
[----:B0-----:R-:W-:-:S05]  /*27e0*/  IMAD.WIDE.U32 R4, R3, 0x4, R4 ;  /* 0x0000000403047825 */ /* 0x001fca00078e0004 */
[----:B------:R1:W-:Y:S02]  /*27f0*/  STG.E desc[UR4][R4.64], R8 ;  /* 0x0000000804007986 */ /* 0x0003e4000c101904 */
.L_x_9384:
[----:B------:R-:W-:-:S13]  /*2800*/  ISETP.GE.U32.AND P0, PT, R17, R16, PT ;  /* 0x000000101100720c */ /* 0x000fda0003f06070 */
[----:B------:R-:W-:Y:S05]  /*2810*/  @P0 BRA `(.L_x_9386) ;  /* 0x0000000000300947 */ /* 0x000fea0003800000 */
[----:B01----:R-:W0:Y:S01]  /*2820*/  LDC.64 R4, c[0x0][0x390] ;  /* 0x0000e400ff047b82 */ /* 0x003e220000000a00 */
[----:B------:R-:W-:Y:S02]  /*2830*/  IMAD.IADD R3, R0, 0x1, R17 ;  /* 0x0000000100037824 */ /* 0x000fe400078e0211 */
[----:B------:R-:W-:Y:S02]  /*2840*/  VIADD R17, R17, 0x80 ;  /* 0x0000008011117836 */ /* 0x000fe40000000000 */
[----:B0-----:R-:W-:-:S05]  /*2850*/  IMAD.WIDE.U32 R4, R3, 0x4, R4 ;  /* 0x0000000403047825 */ /* 0x001fca00078e0004 */
[----:B------:R1:W-:Y:S02]  /*2860*/  STG.E desc[UR4][R4.64], R9 ;  /* 0x0000000904007986 */ /* 0x0003e4000c101904 */
.L_x_9385:
[----:B------:R-:W-:-:S13]  /*2870*/  ISETP.GE.U32.AND P0, PT, R17, R16, PT ;  /* 0x000000101100720c */ /* 0x000fda0003f06070 */
[----:B------:R-:W-:Y:S05]  /*2880*/  @P0 BRA `(.L_x_9387) ;  /* 0x0000000000340947 */ /* 0x000fea0003800000 */
[----:B01----:R-:W0:Y:S01]  /*2890*/  LDC.64 R4, c[0x0][0x390] ;  /* 0x0000e400ff047b82 */ /* 0x003e220000000a00 */
[----:B------:R-:W-:Y:S01]  /*28a0*/  IADD3 R3, PT, PT, R0, R17, RZ ;  /* 0x0000001100037210 */ /* 0x000fe20007ffe0ff */
[----:B------:R-:W-:-:S04]  /*28b0*/  VIADD R17, R17, 0x80 ;  /* 0x0000008011117836 */ /* 0x000fc80000000000 */
[----:B0-----:R-:W-:-:S05]  /*28c0*/  IMAD.WIDE.U32 R4, R3, 0x4, R4 ;  /* 0x0000000403047825 */ /* 0x001fca00078e0004 */
[----:B------:R2:W-:Y:S02]  /*28d0*/  STG.E desc[UR4][R4.64], R11 ;  /* 0x0000000b04007986 */ /* 0x0005e4000c101904 */
.L_x_9386:
        /* <DEDUP_REMOVED lines=8> */
.L_x_9387:
[----:B------:R-:W-:Y:S05]  /*2960*/  BSYNC.RELIABLE B1 ;  /* 0x0000000000017941 */ /* 0x000fea0003800100 */
.L_x_9382:
[----:B------:R-:W-:-:S13]  /*2970*/  ISETP.GE.U32.AND P0, PT, R17, R16, PT ;  /* 0x000000101100720c */ /* 0x000fda0003f06070 */
[----:B012---:R-:W0:Y:S01]  /*2980*/  @!P0 LDC.64 R4, c[0x0][0x390] ;  /* 0x0000e400ff048b82 */ /* 0x007e220000000a00 */
[----:B------:R-:W-:Y:S02]  /*2990*/  @!P0 IMAD.IADD R3, R0, 0x1, R17 ;  /* 0x0000000100038824 */ /* 0x000fe400078e0211 */
[----:B------:R-:W-:Y:S02]  /*29a0*/  @!P0 VIADD R17, R17, 0x80 ;  /* 0x0000008011118836 */ /* 0x000fe40000000000 */
[----:B0-----:R-:W-:-:S05]  /*29b0*/  @!P0 IMAD.WIDE.U32 R4, R3, 0x4, R4 ;  /* 0x0000000403048825 */ /* 0x001fca00078e0004 */
[----:B------:R3:W-:Y:S02]  /*29c0*/  @!P0 STG.E desc[UR4][R4.64], R13 ;  /* 0x0000000d04008986 */ /* 0x0007e4000c101904 */
.L_x_9388:
[----:B------:R-:W-:Y:S05]  /*29d0*/  BSYNC.RECONVERGENT B0 ;  /* 0x0000000000007941 */ /* 0x000fea0003800200 */
.L_x_9381:
        /* <DEDUP_REMOVED lines=8> */
.L_x_9293:
[----:B------:R-:W0:Y:S01]  /*2a60*/  S2R R18, SR_TID.X ;  /* 0x0000000000127919 */ /* 0x000e220000002100 */
[----:B------:R-:W1:Y:S08]  /*2a70*/  LDC.64 R2, c[0x0][0x398] ;  /* 0x0000e600ff027b82 */ /* 0x000e700000000a00 */
[----:B------:R-:W2:Y:S01]  /*2a80*/  LDC R17, c[0x0][0x388] ;  /* 0x0000e200ff117b82 */ /* 0x000ea20000000800 */
[----:B-1----:R-:W-:-:S04]  /*2a90*/  IMAD.WIDE.U32 R2, R0, 0x4, R2 ;  /* 0x0000000400027825 */ /* 0x002fc800078e0002 */
[----:B0-----:R-:W-:-:S05]  /*2aa0*/  IMAD.WIDE.U32 R20, R18, 0x10, R2 ;  /* 0x0000001012147825 */ /* 0x001fca00078e0002 */
[----:B------:R-:W3:Y:S04]  /*2ab0*/  LDG.E.128 R8, desc[UR4][R20.64] ;  /* 0x0000000414087981 */ /* 0x000ee8000c1e1d00 */
[----:B------:R0:W5:Y:S01]  /*2ac0*/  LDG.E.128 R4, desc[UR4][R20.64+0x800] ;  /* 0x0008000414047981 */ /* 0x000162000c1e1d00 */
[C---:B--2---:R-:W-:Y:S01]  /*2ad0*/  FMUL.FTZ R16, |R17|.reuse, 8388608 ;  /* 0x4b00000011107820 */ /* 0x044fe20000410200 */
[C---:B------:R-:W-:Y:S01]  /*2ae0*/  FADD.FTZ R13, |R17|.reuse, -RZ ;  /* 0x800000ff110d7221 */ /* 0x040fe20000010200 */
[----:B------:R-:W-:Y:S01]  /*2af0*/  BSSY.RECONVERGENT B0, `(.L_x_9389) ;  /* 0x000003f000007945 */ /* 0x000fe20003800200 */
[----:B------:R-:W-:Y:S02]  /*2b00*/  FADD.FTZ R12, |R17|, |R17| ;  /* 0x40000011110c7221 */ /* 0x000fe40000010200 */
[C---:B------:R-:W-:Y:S01]  /*2b10*/  LOP3.LUT R15, R16.reuse, 0x7fffff, RZ, 0xc0, !PT ;  /* 0x007fffff100f7812 */ /* 0x040fe200078ec0ff */
[----:B------:R-:W-:Y:S01]  /*2b20*/  FADD.FTZ R3, -R13, -RZ ;  /* 0x800000ff0d037221 */ /* 0x000fe20000010100 */
[----:B------:R-:W-:-:S02]  /*2b30*/  LOP3.LUT R2, R16, 0xff800000, RZ, 0xc0, !PT ;  /* 0xff80000010027812 */ /* 0x000fc400078ec0ff */
        /* <DEDUP_REMOVED lines=27> */
.L_x_9393:
[----:B------:R-:W-:Y:S05]  /*2cf0*/  BSYNC.RECONVERGENT B1 ;  /* 0x0000000000017941 */ /* 0x000fea0003800200 */
.L_x_9392:
[----:B------:R-:W-:Y:S01]  /*2d00*/  FFMA.FTZ R22, -R13, R19, R22 ;  /* 0x000000130d167223 */ /* 0x000fe20000010116 */
[----:B------:R-:W-:Y:S06]  /*2d10*/  BRA `(.L_x_9390) ;  /* 0x0000000000707947 */ /* 0x000fec0003800000 */
.L_x_9391:
        /* <DEDUP_REMOVED lines=12> */
.L_x_9396:
        /* <DEDUP_REMOVED lines=13> */
.L_x_9395:
[----:B------:R-:W-:Y:S05]  /*2eb0*/  BSYNC.RECONVERGENT B1 ;  /* 0x0000000000017941 */ /* 0x000fea0003800200 */
.L_x_9394:
[----:B------:R-:W-:-:S04]  /*2ec0*/  FMUL.FTZ R22, R22, 1.1920928955078125e-07 ;  /* 0x3400000016167820 */ /* 0x000fc80000410000 */
[----:B------:R-:W-:-:S07]  /*2ed0*/  FMUL.FTZ R22, R19, R22 ;  /* 0x0000001613167220 */ /* 0x000fce0000410000 */
.L_x_9390:
[----:B------:R-:W-:Y:S05]  /*2ee0*/  BSYNC.RECONVERGENT B0 ;  /* 0x0000000000007941 */ /* 0x000fea0003800200 */
.L_x_9389:
        /* <DEDUP_REMOVED lines=26> */
.L_x_9402:
[----:B------:R-:W-:Y:S01]  /*3090*/  FSETP.GEU.FTZ.AND P0, PT, R22, -R13, PT ;  /* 0x8000000d1600720b */ /* 0x000fe20003f1e000 */
[----:B------:R-:W-:-:S12]  /*30a0*/  FADD.FTZ R19, R19, -1 ;  /* 0xbf80000013137421 */ /* 0x000fd80000010000 */
[----:B------:R-:W-:-:S07]  /*30b0*/  @!P0 FADD.FTZ R19, R19, -1 ;  /* 0xbf80000013138421 */ /* 0x000fce0000010000 */
.L_x_9401:
[----:B------:R-:W-:Y:S05]  /*30c0*/  BSYNC.RECONVERGENT B1 ;  /* 0x0000000000017941 */ /* 0x000fea0003800200 */
.L_x_9400:
[----:B------:R-:W-:Y:S01]  /*30d0*/  FFMA.FTZ R20, -R13, R19, R20 ;  /* 0x000000130d147223 */ /* 0x000fe20000010114 */
[----:B------:R-:W-:Y:S06]  /*30e0*/  BRA `(.L_x_9398) ;  /* 0x00000000007c7947 */ /* 0x000fec0003800000 */
.L_x_9399:
        /* <DEDUP_REMOVED lines=15> */
.L_x_9405:
        /* <DEDUP_REMOVED lines=13> */
.L_x_9404:
[----:B------:R-:W-:Y:S05]  /*32b0*/  BSYNC.RECONVERGENT B1 ;  /* 0x0000000000017941 */ /* 0x000fea0003800200 */
.L_x_9403:
[----:B------:R-:W-:-:S04]  /*32c0*/  FMUL.FTZ R22, R22, 1.1920928955078125e-07 ;  /* 0x3400000016167820 */ /* 0x000fc80000410000 */
[----:B------:R-:W-:-:S07]  /*32d0*/  FMUL.FTZ R20, R19, R22 ;  /* 0x0000001613147220 */ /* 0x000fce0000410000 */
.L_x_9398:
[----:B------:R-:W-:Y:S05]  /*32e0*/  BSYNC.RECONVERGENT B0 ;  /* 0x0000000000007941 */ /* 0x000fea0003800200 */
.L_x_9397:
        /* <DEDUP_REMOVED lines=26> */
.L_x_9411:
[----:B------:R-:W-:Y:S01]  /*3490*/  FSETP.GEU.FTZ.AND P0, PT, R20, -R13, PT ;  /* 0x8000000d1400720b */ /* 0x000fe20003f1e000 */
[----:B------:R-:W-:-:S12]  /*34a0*/  FADD.FTZ R19, R19, -1 ;  /* 0xbf80000013137421 */ /* 0x000fd80000010000 */
[----:B------:R-:W-:-:S07]  /*34b0*/  @!P0 FADD.FTZ R19, R19, -1 ;  /* 0xbf80000013138421 */ /* 0x000fce0000010000 */
.L_x_9410:
[----:B------:R-:W-:Y:S05]  /*34c0*/  BSYNC.RECONVERGENT B1 ;  /* 0x0000000000017941 */ /* 0x000fea0003800200 */
.L_x_9409:
[----:B------:R-:W-:Y:S01]  /*34d0*/  FFMA.FTZ R22, -R13, R19, R22 ;  /* 0x000000130d167223 */ /* 0x000fe20000010116 */
[----:B------:R-:W-:Y:S06]  /*34e0*/  BRA `(.L_x_9407) ;  /* 0x0000000000707947 */ /* 0x000fec0003800000 */
.L_x_9408:
        /* <DEDUP_REMOVED lines=12> */
.L_x_9414:
        /* <DEDUP_REMOVED lines=13> */
.L_x_9413:
[----:B------:R-:W-:Y:S05]  /*3680*/  BSYNC.RECONVERGENT B1 ;  /* 0x0000000000017941 */ /* 0x000fea0003800200 */
.L_x_9412:
[----:B------:R-:W-:-:S04]  /*3690*/  FMUL.FTZ R22, R22, 1.1920928955078125e-07 ;  /* 0x3400000016167820 */ /* 0x000fc80000410000 */
[----:B------:R-:W-:-:S07]  /*36a0*/  FMUL.FTZ R22, R19, R22 ;  /* 0x0000001613167220 */ /* 0x000fce0000410000 */
.L_x_9407:
[----:B------:R-:W-:Y:S05]  /*36b0*/  BSYNC.RECONVERGENT B0 ;  /* 0x0000000000007941 */ /* 0x000fea0003800200 */
.L_x_9406:
        /* <DEDUP_REMOVED lines=26> */
.L_x_9420:
[----:B------:R-:W-:Y:S01]  /*3860*/  FSETP.GEU.FTZ.AND P0, PT, R22, -R13, PT ;  /* 0x8000000d1600720b */ /* 0x000fe20003f1e000 */
[----:B------:R-:W-:-:S12]  /*3870*/  FADD.FTZ R19, R19, -1 ;  /* 0xbf80000013137421 */ /* 0x000fd80000010000 */
[----:B------:R-:W-:-:S07]  /*3880*/  @!P0 FADD.FTZ R19, R19, -1 ;  /* 0xbf80000013138421 */ /* 0x000fce0000010000 */
.L_x_9419:
[----:B------:R-:W-:Y:S05]  /*3890*/  BSYNC.RECONVERGENT B1 ;  /* 0x0000000000017941 */ /* 0x000fea0003800200 */
.L_x_9418:
[----:B------:R-:W-:Y:S01]  /*38a0*/  FFMA.FTZ R20, -R13, R19, R20 ;  /* 0x000000130d147223 */ /* 0x000fe20000010114 */
[----:B------:R-:W-:Y:S06]  /*38b0*/  BRA `(.L_x_9416) ;  /* 0x00000000007c7947 */ /* 0x000fec0003800000 */
.L_x_9417:
        /* <DEDUP_REMOVED lines=15> */
.L_x_9423:
        /* <DEDUP_REMOVED lines=13> */
.L_x_9422:
[----:B------:R-:W-:Y:S05]  /*3a80*/  BSYNC.RECONVERGENT B1 ;  /* 0x0000000000017941 */ /* 0x000fea0003800200 */
.L_x_9421:
[----:B------:R-:W-:-:S04]  /*3a90*/  FMUL.FTZ R22, R22, 1.1920928955078125e-07 ;  /* 0x3400000016167820 */ /* 0x000fc80000410000 */
[----:B------:R-:W-:-:S07]  /*3aa0*/  FMUL.FTZ R20, R19, R22 ;  /* 0x0000001613147220 */ /* 0x000fce0000410000 */
.L_x_9416:
[----:B------:R-:W-:Y:S05]  /*3ab0*/  BSYNC.RECONVERGENT B0 ;  /* 0x0000000000007941 */ /* 0x000fea0003800200 */
.L_x_9415:
        /* <DEDUP_REMOVED lines=26> */
.L_x_9429:
[----:B------:R-:W-:Y:S01]  /*3c60*/  FSETP.GEU.FTZ.AND P0, PT, R20, -R13, PT ;  /* 0x8000000d1400720b */ /* 0x000fe20003f1e000 */
[----:B------:R-:W-:-:S12]  /*3c70*/  FADD.FTZ R19, R19, -1 ;  /* 0xbf80000013137421 */ /* 0x000fd80000010000 */
[----:B------:R-:W-:-:S07]  /*3c80*/  @!P0 FADD.FTZ R19, R19, -1 ;  /* 0xbf80000013138421 */ /* 0x000fce0000010000 */
.L_x_9428:
[----:B------:R-:W-:Y:S05]  /*3c90*/  BSYNC.RECONVERGENT B1 ;  /* 0x0000000000017941 */ /* 0x000fea0003800200 */
.L_x_9427:
[----:B------:R-:W-:Y:S01]  /*3ca0*/  FFMA.FTZ R22, -R13, R19, R22 ;  /* 0x000000130d167223 */ /* 0x000fe20000010116 */
[----:B------:R-:W-:Y:S06]  /*3cb0*/  BRA `(.L_x_9425) ;  /* 0x0000000000707947 */ /* 0x000fec0003800000 */
.L_x_9426:
        /* <DEDUP_REMOVED lines=12> */
.L_x_9432:
        /* <DEDUP_REMOVED lines=13> */
.L_x_9431:
[----:B------:R-:W-:Y:S05]  /*3e50*/  BSYNC.RECONVERGENT B1 ;  /* 0x0000000000017941 */ /* 0x000fea0003800200 */
.L_x_9430:
[----:B------:R-:W-:-:S04]  /*3e60*/  FMUL.FTZ R22, R22, 1.1920928955078125e-07 ;  /* 0x3400000016167820 */ /* 0x000fc80000410000 */
[----:B------:R-:W-:-:S07]  /*3e70*/  FMUL.FTZ R22, R19, R22 ;  /* 0x0000001613167220 */ /* 0x000fce0000410000 */
.L_x_9425:
[----:B------:R-:W-:Y:S05]  /*3e80*/  BSYNC.RECONVERGENT B0 ;  /* 0x0000000000007941 */ /* 0x000fea0003800200 */
.L_x_9424:
        /* <DEDUP_REMOVED lines=26> */
.L_x_9438:
[----:B------:R-:W-:Y:S01]  /*4030*/  FSETP.GEU.FTZ.AND P0, PT, R22, -R13, PT ;  /* 0x8000000d1600720b */ /* 0x000fe20003f1e000 */
[----:B------:R-:W-:-:S12]  /*4040*/  FADD.FTZ R19, R19, -1 ;  /* 0xbf80000013137421 */ /* 0x000fd80000010000 */
[----:B------:R-:W-:-:S07]  /*4050*/  @!P0 FADD.FTZ R19, R19, -1 ;  /* 0xbf80000013138421 */ /* 0x000fce0000010000 */
.L_x_9437:
[----:B------:R-:W-:Y:S05]  /*4060*/  BSYNC.RECONVERGENT B1 ;  /* 0x0000000000017941 */ /* 0x000fea0003800200 */
.L_x_9436:
[----:B------:R-:W-:Y:S01]  /*4070*/  FFMA.FTZ R20, -R13, R19, R20 ;  /* 0x000000130d147223 */ /* 0x000fe20000010114 */
[----:B------:R-:W-:Y:S06]  /*4080*/  BRA `(.L_x_9434) ;  /* 0x00000000007c7947 */ /* 0x000fec0003800000 */
.L_x_9435:
        /* <DEDUP_REMOVED lines=15> */
.L_x_9441:
        /* <DEDUP_REMOVED lines=13> */
.L_x_9440:
[----:B------:R-:W-:Y:S05]  /*4250*/  BSYNC.RECONVERGENT B1 ;  /* 0x0000000000017941 */ /* 0x000fea0003800200 */
.L_x_9439:
[----:B------:R-:W-:-:S04]  /*4260*/  FMUL.FTZ R22, R22, 1.1920928955078125e-07 ;  /* 0x3400000016167820 */ /* 0x000fc80000410000 */
[----:B------:R-:W-:-:S07]  /*4270*/  FMUL.FTZ R20, R19, R22 ;  /* 0x0000001613147220 */ /* 0x000fce0000410000 */
.L_x_9434:
[----:B------:R-:W-:Y:S05]  /*4280*/  BSYNC.RECONVERGENT B0 ;  /* 0x0000000000007941 */ /* 0x000fea0003800200 */
.L_x_9433:
        /* <DEDUP_REMOVED lines=26> */
.L_x_9447:
[----:B------:R-:W-:Y:S01]  /*4430*/  FSETP.GEU.FTZ.AND P0, PT, R20, -R13, PT ;  /* 0x8000000d1400720b */ /* 0x000fe20003f1e000 */
[----:B------:R-:W-:-:S12]  /*4440*/  FADD.FTZ R19, R19, -1 ;  /* 0xbf80000013137421 */ /* 0x000fd80000010000 */
[----:B------:R-:W-:-:S07]  /*4450*/  @!P0 FADD.FTZ R19, R19, -1 ;  /* 0xbf80000013138421 */ /* 0x000fce0000010000 */
.L_x_9446:
[----:B------:R-:W-:Y:S05]  /*4460*/  BSYNC.RECONVERGENT B1 ;  /* 0x0000000000017941 */ /* 0x000fea0003800200 */
.L_x_9445:
[----:B------:R-:W-:Y:S01]  /*4470*/  FFMA.FTZ R22, -R13, R19, R22 ;  /* 0x000000130d167223 */ /* 0x000fe20000010116 */
[----:B------:R-:W-:Y:S06]  /*4480*/  BRA `(.L_x_9443) ;  /* 0x0000000000707947 */ /* 0x000fec0003800000 */
.L_x_9444:
        /* <DEDUP_REMOVED lines=12> */
.L_x_9450:
        /* <DEDUP_REMOVED lines=13> */
.L_x_9449:
[----:B------:R-:W-:Y:S05]  /*4620*/  BSYNC.RECONVERGENT B1 ;  /* 0x0000000000017941 */ /* 0x000fea0003800200 */
.L_x_9448:
[----:B------:R-:W-:-:S04]  /*4630*/  FMUL.FTZ R22, R22, 1.1920928955078125e-07 ;  /* 0x3400000016167820 */ /* 0x000fc80000410000 */
[----:B------:R-:W-:-:S07]  /*4640*/  FMUL.FTZ R22, R19, R22 ;  /* 0x0000001613167220 */ /* 0x000fce0000410000 */
.L_x_9443:
[----:B------:R-:W-:Y:S05]  /*4650*/  BSYNC.RECONVERGENT B0 ;  /* 0x0000000000007941 */ /* 0x000fea0003800200 */
.L_x_9442:
        /* <DEDUP_REMOVED lines=26> */
.L_x_9456:
[----:B------:R-:W-:Y:S01]  /*4800*/  FSETP.GEU.FTZ.AND P0, PT, R14, -R13, PT ;  /* 0x8000000d0e00720b */ /* 0x000fe20003f1e000 */
[----:B------:R-:W-:-:S12]  /*4810*/  FADD.FTZ R2, R2, -1 ;  /* 0xbf80000002027421 */ /* 0x000fd80000010000 */
[----:B------:R-:W-:-:S07]  /*4820*/  @!P0 FADD.FTZ R2, R2, -1 ;  /* 0xbf80000002028421 */ /* 0x000fce0000010000 */
.L_x_9455:
[----:B------:R-:W-:Y:S05]  /*4830*/  BSYNC.RECONVERGENT B1 ;  /* 0x0000000000017941 */ /* 0x000fea0003800200 */
.L_x_9454:
[----:B------:R-:W-:Y:S01]  /*4840*/  FFMA.FTZ R20, -R13, R2, R20 ;  /* 0x000000020d147223 */ /* 0x000fe20000010114 */
[----:B------:R-:W-:Y:S06]  /*4850*/  BRA `(.L_x_9452) ;  /* 0x0000000000707947 */ /* 0x000fec0003800000 */
.L_x_9453:
        /* <DEDUP_REMOVED lines=12> */
.L_x_9459:
        /* <DEDUP_REMOVED lines=13> */
.L_x_9458:
[----:B------:R-:W-:Y:S05]  /*49f0*/  BSYNC.RECONVERGENT B1 ;  /* 0x0000000000017941 */ /* 0x000fea0003800200 */
.L_x_9457:
[----:B------:R-:W-:-:S04]  /*4a00*/  FMUL.FTZ R3, R20, 1.1920928955078125e-07 ;  /* 0x3400000014037820 */ /* 0x000fc80000410000 */
[----:B------:R-:W-:-:S07]  /*4a10*/  FMUL.FTZ R20, R16, R3 ;  /* 0x0000000310147220 */ /* 0x000fce0000410000 */
.L_x_9452:
[----:B------:R-:W-:Y:S05]  /*4a20*/  BSYNC.RECONVERGENT B0 ;  /* 0x0000000000007941 */ /* 0x000fea0003800200 */
.L_x_9451:
[----:B------:R-:W0:Y:S01]  /*4a30*/  LDC.64 R2, c[0x0][0x390] ;  /* 0x0000e400ff027b82 */ /* 0x000e220000000a00 */
        /* <DEDUP_REMOVED lines=8> */
.L_x_9460:
        /* <DEDUP_REMOVED lines=12> */
.L_x_50023:


//--------------------- .text._ZN2at6native29vectorized_elementwise_kernelILi8ENS0_13BUnaryFunctorIfffZZZNS0_16fmod_kernel_cudaERNS_18TensorIteratorBaseEENKUlvE0_clEvENKUlvE0_clEvEUlffE_EESt5arrayIPcLm2EEEEviT0_T1_ --------------------------
	.section	.text._ZN2at6native29vectorized_elementwise_kernelILi8ENS0_13BUnaryFunctorIfffZZZNS0_16fmod_kernel_cudaERNS_18TensorIteratorBaseEENKUlvE0_clEvENKUlvE0_clEvEUlffE_EESt5arrayIPcLm2EEEEviT0_T1_,"ax",@progbits
	.align	128
        .global         _ZN2at6native29vectorized_elementwise_kernelILi8ENS0_13BUnaryFunctorIfffZZZNS0_16fmod_kernel_cudaERNS_18TensorIteratorBaseEENKUlvE0_clEvENKUlvE0_clEvEUlffE_EESt5arrayIPcLm2EEEEviT0_T1_
        .type           _ZN2at6native29vectorized_elementwise_kernelILi8ENS0_13BUnaryFunctorIfffZZZNS0_16fmod_kernel_cudaERNS_18TensorIteratorBaseEENKUlvE0_clEvENKUlvE0_clEvEUlffE_EESt5arrayIPcLm2EEEEviT0_T1_,@function
        .size           _ZN2at6native29vectorized_elementwise_kernelILi8ENS0_13BUnaryFunctorIfffZZZNS0_16fmod_kernel_cudaERNS_18TensorIteratorBaseEENKUlvE0_clEvENKUlvE0_clEvEUlffE_EESt5arrayIPcLm2EEEEviT0_T1_,(.L_x_50024 - _ZN2at6native29vectorized_elementwise_kernelILi8ENS0_13BUnaryFunctorIfffZZZNS0_16fmod_kernel_cudaERNS_18TensorIteratorBaseEENKUlvE0_clEvENKUlvE0_clEvEUlffE_EESt5arrayIPcLm2EEEEviT0_T1_)
        .other          _ZN2at6native29vectorized_elementwise_kernelILi8ENS0_13BUnaryFunctorIfffZZZNS0_16fmod_kernel_cudaERNS_18TensorIteratorBaseEENKUlvE0_clEvENKUlvE0_clEvEUlffE_EESt5arrayIPcLm2EEEEviT0_T1_,@"STO_CUDA_ENTRY STV_DEFAULT"
_ZN2at6native29vectorized_elementwise_kernelILi8ENS0_13BUnaryFunctorIfffZZZNS0_16fmod_kernel_cudaERNS_18TensorIteratorBaseEENKUlvE0_clEvENKUlvE0_clEvEUlffE_EESt5arrayIPcLm2EEEEviT0_T1_:
.text._ZN2at6native29vectorized_elementwise_kernelILi8ENS0_13BUnaryFunctorIfffZZZNS0_16fmod_kernel_cudaERNS_18TensorIteratorBaseEENKUlvE0_clEvENKUlvE0_clEvEUlffE_EESt5arrayIPcLm2EEEEviT0_T1_:
[----:B------:R-:W-:Y:S01]  /*0000*/  LDC R1, c[0x0][0x37c] ;  /* 0x0000df00ff017b82 */ /* 0x000fe20000000800 */
[----:B------:R-:W-:Y:S05]  /*0010*/  EXIT ;  /* 0x000000000000794d */ /* 0x000fea0003800000 */
.L_x_9461:
        /* <DEDUP_REMOVED lines=14> */
.L_x_50024:


//--------------------- .text._ZN2at6native18elementwise_kernelILi128ELi4EZNS0_15gpu_kernel_implINS0_13AUnaryFunctorIfffZZZNS0_16fmod_kernel_cudaERNS_18TensorIteratorBaseEENKUlvE0_clEvENKUlvE0_clEvEUlffE_EEEEvS5_RKT_EUliE_EEviT1_ --------------------------
	.section	.text._ZN2at6native18elementwise_kernelILi128ELi4EZNS0_15gpu_kernel_implINS0_13AUnaryFunctorIfffZZZNS0_16fmod_kernel_cudaERNS_18TensorIteratorBaseEENKUlvE0_clEvENKUlvE0_clEvEUlffE_EEEEvS5_RKT_EUliE_EEviT1_,"ax",@progbits
	.align	128
        .global         _ZN2at6native18elementwise_kernelILi128ELi4EZNS0_15gpu_kernel_implINS0_13AUnaryFunctorIfffZZZNS0_16fmod_kernel_cudaERNS_18TensorIteratorBaseEENKUlvE0_clEvENKUlvE0_clEvEUlffE_EEEEvS5_RKT_EUliE_EEviT1_
        .type           _ZN2at6native18elementwise_kernelILi128ELi4EZNS0_15gpu_kernel_implINS0_13AUnaryFunctorIfffZZZNS0_16fmod_kernel_cudaERNS_18TensorIteratorBaseEENKUlvE0_clEvENKUlvE0_clEvEUlffE_EEEEvS5_RKT_EUliE_EEviT1_,@function
        .size           _ZN2at6native18elementwise_kernelILi128ELi4EZNS0_15gpu_kernel_implINS0_13AUnaryFunctorIfffZZZNS0_16fmod_kernel_cudaERNS_18TensorIteratorBaseEENKUlvE0_clEvENKUlvE0_clEvEUlffE_EEEEvS5_RKT_EUliE_EEviT1_,(.L_x_50025 - _ZN2at6native18elementwise_kernelILi128ELi4EZNS0_15gpu_kernel_implINS0_13AUnaryFunctorIfffZZZNS0_16fmod_kernel_cudaERNS_18TensorIteratorBaseEENKUlvE0_clEvENKUlvE0_clEvEUlffE_EEEEvS5_RKT_EUliE_EEviT1_)
        .other          _ZN2at6native18elementwise_kernelILi128ELi4EZNS0_15gpu_kernel_implINS0_13AUnaryFunctorIfffZZZNS0_16fmod_kernel_cudaERNS_18TensorIteratorBaseEENKUlvE0_clEvENKUlvE0_clEvEUlffE_EEEEvS5_RKT_EUliE_EEviT1_,@"STO_CUDA_ENTRY STV_DEFAULT"
_ZN2at6native18elementwise_kernelILi128ELi4EZNS0_15gpu_kernel_implINS0_13AUnaryFunctorIfffZZZNS0_16fmod_kernel_cudaERNS_18TensorIteratorBaseEENKUlvE0_clEvENKUlvE0_clEvEUlffE_EEEEvS5_RKT_EUliE_EEviT1_:
.text._ZN2at6native18elementwise_kernelILi128ELi4EZNS0_15gpu_kernel_implINS0_13AUnaryFunctorIfffZZZNS0_16fmod_kernel_cudaERNS_18TensorIteratorBaseEENKUlvE0_clEvENKUlvE0_clEvEUlffE_EEEEvS5_RKT_EUliE_EEviT1_:
[----:B------:R-:W0:Y:S01]  /*0000*/  LDC R1, c[0x0][0x37c] ;  /* 0x0000df00ff017b82 */ /* 0x000e220000000800 */
[----:B------:R-:W1:Y:S07]  /*0010*/  S2R R17, SR_TID.X ;  /* 0x0000000000117919 */ /* 0x000e6e0000002100 */
[----:B------:R-:W2:Y:S01]  /*0020*/  S2UR UR4, SR_CTAID.X ;  /* 0x00000000000479c3 */ /* 0x000ea20000002500 */
[----:B------:R-:W3:Y:S01]  /*0030*/  LDCU UR39, c[0x0][0x388] ;  /* 0x00007100ff2777ac */ /* 0x000ee20008000800 */
[----:B------:R-:W-:Y:S01]  /*0040*/  BSSY.RECONVERGENT B7, `(.L_x_9462) ;  /* 0x000034e000077945 */ /* 0x000fe20003800200 */
[----:B------:R-:W4:Y:S01]  /*0050*/  LDCU UR6, c[0x0][0x380] ;  /* 0x00007000ff0677ac */ /* 0x000f220008000800 */
[----:B------:R-:W5:Y:S01]  /*0060*/  LDCU UR5, c[0x0][0x594] ;  /* 0x0000b280ff0577ac */ /* 0x000f620008000800 */
[----:B------:R-:W0:Y:S01]  /*0070*/  LDCU.64 UR36, c[0x0][0x358] ;  /* 0x00006b00ff2477ac */ /* 0x000e220008000a00 */
[----:B------:R-:W0:Y:S01]  /*0080*/  LDCU.U8 UR40, c[0x0][0x598] ;  /* 0x0000b300ff2877ac */ /* 0x000e220008000000 */
[----:B---3--:R-:W-:Y:S01]  /*0090*/  UIADD3 UR41, UPT, UPT, UR39, -0x1, URZ ;  /* 0xffffffff27297890 */ /* 0x008fe2000fffe0ff */
[----:B------:R-:W3:Y:S01]  /*00a0*/  LDCU.U8 UR42, c[0x0][0x599] ;  /* 0x0000b320ff2a77ac */ /* 0x000ee20008000000 */
[----:B--2---:R-:W-:Y:S01]  /*00b0*/  USHF.L.U32 UR4, UR4, 0x9, URZ ;  /* 0x0000000904047899 */ /* 0x004fe200080006ff */
[----:B-----5:R-:W-:Y:S01]  /*00c0*/  FADD.FTZ R18, -RZ, |UR5| ;  /* 0x40000005ff127e21 */ /* 0x020fe20008010100 */
[----:B------:R-:W-:-:S03]  /*00d0*/  UISETP.LT.U32.AND UP0, UPT, UR41, 0x18, UPT ;  /* 0x000000182900788c */ /* 0x000fc6000bf01070 */
[C---:B------:R-:W-:Y:S01]  /*00e0*/  VIADD R16, R18.reuse, 0xb800000 ;  /* 0x0b80000012107836 */ /* 0x040fe20000000000 */
[----:B-1----:R-:W-:Y:S01]  /*00f0*/  LOP3.LUT R17, R17, UR4, RZ, 0xfc, !PT ;  /* 0x0000000411117c12 */ /* 0x002fe2000f8efcff */
[----:B------:R-:W-:Y:S01]  /*0100*/  USEL UR38, UR41, 0x18, UP0 ;  /* 0x0000001829267887 */ /* 0x000fe20008000000 */
[----:B------:R-:W-:Y:S02]  /*0110*/  LOP3.LUT R2, R18, 0x7fffff, RZ, 0xc0, !PT ;  /* 0x007fffff12027812 */ /* 0x000fe400078ec0ff */
[----:B----4-:R-:W-:Y:S01]  /*0120*/  ISETP.GE.AND P0, PT, R17, UR6, PT ;  /* 0x0000000611007c0c */ /* 0x010fe2000bf06270 */
[----:B------:R-:W-:Y:S01]  /*0130*/  UIADD3 UR38, UPT, UPT, UR38, 0x1, URZ ;  /* 0x0000000126267890 */ /* 0x000fe2000fffe0ff */
[----:B------:R-:W-:-:S11]  /*0140*/  LOP3.LUT R2, R2, 0x3f800000, RZ, 0xfc, !PT ;  /* 0x3f80000002027812 */ /* 0x000fd600078efcff */
[----:B0--3--:R-:W-:Y:S05]  /*0150*/  @P0 BRA `(.L_x_9463) ;  /* 0x0000003000f00947 */ /* 0x009fea0003800000 */
[----:B------:R-:W-:Y:S01]  /*0160*/  UISETP.NE.AND UP0, UPT, UR39, URZ, UPT ;  /* 0x000000ff2700728c */ /* 0x000fe2000bf05270 */
[----:B------:R-:W-:Y:S02]  /*0170*/  HFMA2 R19, -RZ, RZ, 0, 0 ;  /* 0x00000000ff137431 */ /* 0x000fe400000001ff */
[----:B------:R-:W-:-:S06]  /*0180*/  IMAD.MOV.U32 R0, RZ, RZ, RZ ;  /* 0x000000ffff007224 */ /* 0x000fcc00078e00ff */
[----:B------:R-:W-:Y:S05]  /*0190*/  BRA.U !UP0, `(.L_x_9464) ;  /* 0x0000001108ac7547 */ /* 0x000fea000b800000 */
[----:B------:R-:W0:Y:S01]  /*01a0*/  LDCU.64 UR4, c[0x0][0x390] ;  /* 0x00007200ff0477ac */ /* 0x000e220008000a00 */
[----:B------:R-:W-:Y:S02]  /*01b0*/  IMAD.MOV.U32 R4, RZ, RZ, RZ ;  /* 0x000000ffff047224 */ /* 0x000fe400078e00ff */
[----:B------:R-:W-:Y:S01]  /*01c0*/  IMAD.MOV.U32 R5, RZ, RZ, R17 ;  /* 0x000000ffff057224 */ /* 0x000fe200078e0011 */
[----:B------:R-:W1:Y:S01]  /*01d0*/  LDCU UR6, c[0x0][0x38c] ;  /* 0x00007180ff0677ac */ /* 0x000e620008000800 */
[----:B------:R-:W2:Y:S01]  /*01e0*/  LDCU.64 UR8, c[0x0][0x4b8] ;  /* 0x00009700ff0877ac */ /* 0x000ea20008000a00 */
[----:B------:R-:W-:Y:S01]  /*01f0*/  UISETP.NE.AND UP0, UPT, UR41, URZ, UPT ;  /* 0x000000ff2900728c */ /* 0x000fe2000bf05270 */
[----:B0-----:R-:W-:-:S05]  /*0200*/  IMAD.HI.U32 R6, R17, UR4, R4 ;  /* 0x0000000411067c27 */ /* 0x001fca000f8e0004 */
[----:B------:R-:W-:-:S04]  /*0210*/  SHF.R.U32.HI R7, RZ, UR5, R6 ;  /* 0x00000005ff077c19 */ /* 0x000fc80008011606 */
[----:B------:R-:W-:-:S05]  /*0220*/  IADD3 R0, PT, PT, -R7, RZ, RZ ;  /* 0x000000ff07007210 */ /* 0x000fca0007ffe1ff */
        /* <DEDUP_REMOVED lines=290> */
.L_x_9464:
        /* <DEDUP_REMOVED lines=18> */
.L_x_9469:
[----:B------:R-:W2:Y:S02]  /*1570*/  LDG.E.U8 R3, desc[UR36][R4.64] ;  /* 0x0000002404037981 */ /* 0x000ea4000c1e1100 */
[----:B--2---:R-:W-:Y:S01]  /*1580*/  I2FP.F32.U32 R3, R3 ;  /* 0x0000000300037245 */ /* 0x004fe20000201000 */
[----:B------:R-:W-:Y:S06]  /*1590*/  BRA `(.L_x_9471) ;  /* 0x0000000c00487947 */ /* 0x000fec0003800000 */
.L_x_9468:
        /* <DEDUP_REMOVED lines=9> */
.L_x_9473:
[----:B------:R-:W2:Y:S02]  /*1630*/  LDG.E R3, desc[UR36][R4.64] ;  /* 0x0000002404037981 */ /* 0x000ea4000c1e1900 */
[----:B--2---:R-:W-:Y:S01]  /*1640*/  I2FP.F32.S32 R3, R3 ;  /* 0x0000000300037245 */ /* 0x004fe20000201400 */
[----:B------:R-:W-:Y:S06]  /*1650*/  BRA `(.L_x_9471) ;  /* 0x0000000c00187947 */ /* 0x000fec0003800000 */
.L_x_9472:
[----:B------:R-:W2:Y:S02]  /*1660*/  LDG.E.U16 R3, desc[UR36][R4.64] ;  /* 0x0000002404037981 */ /* 0x000ea4000c1e1500 */
[----:B--2---:R-:W2:Y:S01]  /*1670*/  I2F.S16 R3, R3 ;  /* 0x0000000300037306 */ /* 0x004ea20000101400 */
[----:B------:R-:W-:Y:S05]  /*1680*/  BRA `(.L_x_9471) ;  /* 0x0000000c000c7947 */ /* 0x000fea0003800000 */
.L_x_9467:
        /* <DEDUP_REMOVED lines=8> */
.L_x_9475:
[----:B------:R-:W2:Y:S02]  /*1710*/  LDG.E.U16 R3, desc[UR36][R4.64] ;  /* 0x0000002404037981 */ /* 0x000ea4000c1e1500 */
[----:B--2---:R-:W-:Y:S01]  /*1720*/  HADD2.F32 R3, -RZ, R3.H0_H0 ;  /* 0x20000003ff037230 */ /* 0x004fe20000004100 */
[----:B------:R-:W-:Y:S06]  /*1730*/  BRA `(.L_x_9471) ;  /* 0x0000000800e07947 */ /* 0x000fec0003800000 */
.L_x_9474:
        /* <DEDUP_REMOVED lines=8> */
.L_x_9477:
[----:B------:R-:W2:Y:S02]  /*17c0*/  LDG.E.U16 R3, desc[UR36][R4.64] ;  /* 0x0000002404037981 */ /* 0x000ea4000c1e1500 */
[----:B--2---:R-:W-:Y:S01]  /*17d0*/  HADD2.F32 R3, -RZ, R3.H0_H0 ;  /* 0x20000003ff037230 */ /* 0x004fe20000004100 */
[----:B------:R-:W-:Y:S06]  /*17e0*/  BRA `(.L_x_9471) ;  /* 0x0000000800b47947 */ /* 0x000fec0003800000 */
.L_x_9476:
        /* <DEDUP_REMOVED lines=11> */
.L_x_9466:
        /* <DEDUP_REMOVED lines=12> */
.L_x_9480:
        /* <DEDUP_REMOVED lines=11> */
.L_x_9479:
        /* <DEDUP_REMOVED lines=14> */
[----:B------:R-:W-:Y:S02]  /*1af0*/  VIADD R7, R6, 0xfffffffc ;  /* 0xfffffffc06077836 */ /* 0x000fe40000000000 */
[----:B------:R-:W-:-:S03]  /*1b00*/  VIADD R6, R0, 0x1000000 ;  /* 0x0100000000067836 */ /* 0x000fc60000000000 */
[----:B------:R-:W-:Y:S02]  /*1b10*/  SHF.L.U32 R8, R0, R7, RZ ;  /* 0x0000000700087219 */ /* 0x000fe400000006ff */
[----:B------:R-:W-:Y:S02]  /*1b20*/  SHF.L.U32 R7, R7, 0x17, RZ ;  /* 0x0000001707077819 */ /* 0x000fe400000006ff */
[----:B------:R-:W-:Y:S02]  /*1b30*/  SHF.R.S32.HI R6, RZ, 0x8, R6 ;  /* 0x00000008ff067819 */ /* 0x000fe40000011406 */
[----:B------:R-:W-:-:S05]  /*1b40*/  LEA.HI R7, R8, -R7, RZ, 0x1c ;  /* 0x8000000708077211 */ /* 0x000fca00078fe0ff */
[----:B------:R-:W-:-:S05]  /*1b50*/  VIADD R7, R7, 0x3c000000 ;  /* 0x3c00000007077836 */ /* 0x000fca0000000000 */
[----:B------:R-:W-:-:S04]  /*1b60*/  LOP3.LUT R6, R7, 0x7f800000, R6, 0xf8, !PT ;  /* 0x7f80000007067812 */ /* 0x000fc800078ef806 */
[----:B------:R-:W-:-:S04]  /*1b70*/  SEL R6, R6, RZ, P0 ;  /* 0x000000ff06067207 */ /* 0x000fc80000000000 */
[----:B------:R-:W-:Y:S01]  /*1b80*/  LOP3.LUT R3, R6, 0x80000000, R3, 0xf8, !PT ;  /* 0x8000000006037812 */ /* 0x000fe200078ef803 */
[----:B------:R-:W-:Y:S06]  /*1b90*/  BRA `(.L_x_9471) ;  /* 0x0000000400c87947 */ /* 0x000fec0003800000 */
.L_x_9482:
[----:B------:R-:W2:Y:S02]  /*1ba0*/  LDG.E.U8 R4, desc[UR36][R4.64] ;  /* 0x0000002404047981 */ /* 0x000ea4000c1e1100 */
[C---:B--2---:R-:W-:Y:S01]  /*1bb0*/  SHF.L.U32 R3, R4.reuse, 0x19, RZ ;  /* 0x0000001904037819 */ /* 0x044fe200000006ff */
        /* <DEDUP_REMOVED lines=11> */
.L_x_9481:
[----:B------:R-:W2:Y:S02]  /*1c70*/  LDG.E.U16 R3, desc[UR36][R4.64] ;  /* 0x0000002404037981 */ /* 0x000ea4000c1e1500 */
[----:B--2---:R-:W-:Y:S01]  /*1c80*/  SHF.L.U32 R3, R3, 0x10, RZ ;  /* 0x0000001003037819 */ /* 0x004fe200000006ff */
[----:B------:R-:W-:Y:S06]  /*1c90*/  BRA `(.L_x_9471) ;  /* 0x0000000400887947 */ /* 0x000fec0003800000 */
.L_x_9478:
        /* <DEDUP_REMOVED lines=11> */
.L_x_9485:
        /* <DEDUP_REMOVED lines=20> */
.L_x_9487:
[----:B------:R-:W-:Y:S05]  /*1e90*/  BSYNC.RECONVERGENT B0 ;  /* 0x0000000000007941 */ /* 0x000fea0003800200 */
.L_x_9486:
[----:B------:R-:W-:Y:S01]  /*1ea0*/  IMAD.SHL.U32 R0, R0, 0x100000, RZ ;  /* 0x0010000000007824 */ /* 0x000fe200078e00ff */
[----:B------:R-:W-:-:S04]  /*1eb0*/  LEA R3, R3, 0x3b800000, 0x17 ;  /* 0x3b80000003037811 */ /* 0x000fc800078eb8ff */
[----:B------:R-:W-:Y:S01]  /*1ec0*/  LOP3.LUT R3, R3, R0, R7, 0xfe, !PT ;  /* 0x0000000003037212 */ /* 0x000fe200078efe07 */
[----:B------:R-:W-:Y:S06]  /*1ed0*/  BRA `(.L_x_9471) ;  /* 0x0000000000f87947 */ /* 0x000fec0003800000 */
.L_x_9484:
        /* <DEDUP_REMOVED lines=20> */
.L_x_9489:
[----:B------:R-:W-:Y:S05]  /*2020*/  BSYNC.RECONVERGENT B0 ;  /* 0x0000000000007941 */ /* 0x000fea0003800200 */
.L_x_9488:
[----:B------:R-:W-:Y:S01]  /*2030*/  IMAD.SHL.U32 R0, R0, 0x200000, RZ ;  /* 0x0020000000007824 */ /* 0x000fe200078e00ff */
[----:B------:R-:W-:-:S04]  /*2040*/  LEA R3, R3, 0x37800000, 0x17 ;  /* 0x3780000003037811 */ /* 0x000fc800078eb8ff */
[----:B------:R-:W-:Y:S01]  /*2050*/  LOP3.LUT R3, R3, R0, R7, 0xfe, !PT ;  /* 0x0000000003037212 */ /* 0x000fe200078efe07 */
[----:B------:R-:W-:Y:S06]  /*2060*/  BRA `(.L_x_9471) ;  /* 0x0000000000947947 */ /* 0x000fec0003800000 */
.L_x_9483:
[----:B------:R-:W-:-:S09]  /*2070*/  UISETP.NE.AND UP0, UPT, UR4, 0x1c, UPT ;  /* 0x0000001c0400788c */ /* 0x000fd2000bf05270 */
[----:B------:R-:W-:Y:S05]  /*2080*/  BRA.U !UP0, `(.L_x_9490) ;  /* 0x0000000108847547 */ /* 0x000fea000b800000 */
[----:B------:R-:W-:-:S09]  /*2090*/  UISETP.NE.AND UP0, UPT, UR4, 0x1d, UPT ;  /* 0x0000001d0400788c */ /* 0x000fd2000bf05270 */
[----:B------:R-:W-:Y:S05]  /*20a0*/  BRA.U !UP0, `(.L_x_9491) ;  /* 0x0000000108707547 */ /* 0x000fea000b800000 */
[----:B------:R-:W-:-:S09]  /*20b0*/  UISETP.NE.AND UP0, UPT, UR4, 0x2c, UPT ;  /* 0x0000002c0400788c */ /* 0x000fd2000bf05270 */
[----:B------:R-:W-:Y:S05]  /*20c0*/  BRA.U !UP0, `(.L_x_9492) ;  /* 0x0000000108487547 */ /* 0x000fea000b800000 */
.L_x_9470:
        /* <DEDUP_REMOVED lines=16> */
.L_x_9493:
[----:B------:R-:W-:Y:S01]  /*21d0*/  IMAD.MOV.U32 R3, RZ, RZ, RZ ;  /* 0x000000ffff037224 */ /* 0x000fe200078e00ff */
[----:B------:R-:W-:Y:S06]  /*21e0*/  BRA `(.L_x_9471) ;  /* 0x0000000000347947 */ /* 0x000fec0003800000 */
.L_x_9492:
[----:B------:R-:W2:Y:S01]  /*21f0*/  LDG.E.U8 R4, desc[UR36][R4.64] ;  /* 0x0000002404047981 */ /* 0x000ea2000c1e1100 */
[----:B------:R-:W-:Y:S02]  /*2200*/  MOV R3, 0x400000 ;  /* 0x0040000000037802 */ /* 0x000fe40000000f00 */
[----:B--2---:R-:W-:-:S13]  /*2210*/  ISETP.NE.AND P0, PT, R4, RZ, PT ;  /* 0x000000ff0400720c */ /* 0x004fda0003f05270 */
[----:B------:R-:W-:Y:S05]  /*2220*/  @!P0 BRA `(.L_x_9471) ;  /* 0x0000000000248947 */ /* 0x000fea0003800000 */
[----:B------:R-:W-:-:S13]  /*2230*/  ISETP.NE.AND P0, PT, R4, 0xff, PT ;  /* 0x000000ff0400780c */ /* 0x000fda0003f05270 */
[----:B------:R-:W-:Y:S02]  /*2240*/  @!P0 IMAD.MOV.U32 R3, RZ, RZ, 0x7f800001 ;  /* 0x7f800001ff038424 */ /* 0x000fe400078e00ff */
[----:B------:R-:W-:Y:S01]  /*2250*/  @P0 IMAD.SHL.U32 R3, R4, 0x800000, RZ ;  /* 0x0080000004030824 */ /* 0x000fe200078e00ff */
[----:B------:R-:W-:Y:S06]  /*2260*/  BRA `(.L_x_9471) ;  /* 0x0000000000147947 */ /* 0x000fec0003800000 */
.L_x_9491:
[----:B------:R-:W2:Y:S02]  /*2270*/  LDG.E.64 R4, desc[UR36][R4.64] ;  /* 0x0000002404047981 */ /* 0x000ea4000c1e1b00 */
[----:B--2---:R0:W1:Y:S02]  /*2280*/  I2F.U64 R3, R4 ;  /* 0x0000000400037312 */ /* 0x0040640000301000 */
[----:B01----:R-:W-:Y:S05]  /*2290*/  BRA `(.L_x_9471) ;  /* 0x0000000000087947 */ /* 0x003fea0003800000 */
.L_x_9490:
[----:B------:R-:W2:Y:S02]  /*22a0*/  LDG.E R3, desc[UR36][R4.64] ;  /* 0x0000002404037981 */ /* 0x000ea4000c1e1900 */
[----:B--2---:R-:W-:-:S07]  /*22b0*/  I2FP.F32.U32 R3, R3 ;  /* 0x0000000300037245 */ /* 0x004fce0000201000 */
.L_x_9471:
[----:B------:R-:W-:Y:S05]  /*22c0*/  BSYNC.RECONVERGENT B6 ;  /* 0x0000000000067941 */ /* 0x000fea0003800200 */
.L_x_9465:
[----:B--2-45:R-:W-:Y:S01]  /*22d0*/  FSETP.GEU.FTZ.AND P0, PT, R18, |R3|, PT ;  /* 0x400000031200720b */ /* 0x034fe20003f1e000 */
[----:B------:R-:W-:Y:S01]  /*22e0*/  BSSY.RECONVERGENT B0, `(.L_x_9494) ;  /* 0x000003e000007945 */ /* 0x000fe20003800200 */
[----:B------:R-:W-:-:S11]  /*22f0*/  MOV R0, R18 ;  /* 0x0000001200007202 */ /* 0x000fd60000000f00 */
[----:B------:R-:W-:Y:S05]  /*2300*/  @!P0 BRA `(.L_x_9495) ;  /* 0x0000000000ec8947 */ /* 0x000fea0003800000 */
[----:B01----:R-:W-:-:S05]  /*2310*/  FMUL.FTZ R5, |R3|, 8388608 ;  /* 0x4b00000003057820 */ /* 0x003fca0000410200 */
[----:B------:R-:W-:-:S13]  /*2320*/  FSETP.GTU.FTZ.AND P0, PT, R18, R5, PT ;  /* 0x000000051200720b */ /* 0x000fda0003f1c000 */
[----:B------:R-:W-:Y:S05]  /*2330*/  @P0 BRA `(.L_x_9496) ;  /* 0x0000000000680947 */ /* 0x000fea0003800000 */
[----:B------:R-:W-:Y:S01]  /*2340*/  FADD.FTZ R9, |R3|, -RZ ;  /* 0x800000ff03097221 */ /* 0x000fe20000010200 */
[----:B------:R-:W-:Y:S03]  /*2350*/  BSSY.RECONVERGENT B1, `(.L_x_9497) ;  /* 0x0000016000017945 */ /* 0x000fe60003800200 */
[----:B------:R-:W0:Y:S02]  /*2360*/  MUFU.RCP R5, R9 ;  /* 0x0000000900057308 */ /* 0x000e240000001000 */
[----:B0-----:R-:W-:Y:S01]  /*2370*/  FMUL.FTZ R0, R18, R5 ;  /* 0x0000000512007220 */ /* 0x001fe20000410000 */
[----:B------:R-:W-:-:S05]  /*2380*/  FADD.FTZ R5, -R9, -RZ ;  /* 0x800000ff09057221 */ /* 0x000fca0000010100 */
[----:B------:R-:W3:Y:S02]  /*2390*/  FRND.TRUNC R7, R0 ;  /* 0x0000000000077307 */ /* 0x000ee4000020d000 */
[----:B---3--:R-:W-:-:S05]  /*23a0*/  FFMA R4, R7, R5, R18 ;  /* 0x0000000507047223 */ /* 0x008fca0000000012 */
        /* <DEDUP_REMOVED lines=16> */
.L_x_9498:
[----:B------:R-:W-:Y:S05]  /*24b0*/  BSYNC.RECONVERGENT B1 ;  /* 0x0000000000017941 */ /* 0x000fea0003800200 */
.L_x_9497:
[----:B------:R-:W-:Y:S01]  /*24c0*/  FFMA.FTZ R0, -R9, R7, R18 ;  /* 0x0000000709007223 */ /* 0x000fe20000010112 */
[----:B------:R-:W-:Y:S06]  /*24d0*/  BRA `(.L_x_9495) ;  /* 0x0000000000787947 */ /* 0x000fec0003800000 */
.L_x_9496:
[----:B------:R-:W-:Y:S01]  /*24e0*/  LOP3.LUT R7, R5, 0xff800000, RZ, 0xc0, !PT ;  /* 0xff80000005077812 */ /* 0x000fe200078ec0ff */
[----:B------:R-:W-:Y:S01]  /*24f0*/  BSSY.RECONVERGENT B1, `(.L_x_9499) ;  /* 0x000001a000017945 */ /* 0x000fe20003800200 */
[----:B------:R-:W-:Y:S02]  /*2500*/  ISETP.GT.U32.AND P0, PT, R18, 0x7f7fffff, PT ;  /* 0x7f7fffff1200780c */ /* 0x000fe40003f04070 */
[----:B------:R-:W-:Y:S02]  /*2510*/  IADD3 R0, PT, PT, R16, -R7, RZ ;  /* 0x8000000710007210 */ /* 0x000fe40007ffe0ff */
[----:B------:R-:W-:Y:S02]  /*2520*/  FSETP.GT.FTZ.AND P2, PT, |R3|, RZ, PT ;  /* 0x000000ff0300720b */ /* 0x000fe40003f54200 */
[----:B---3--:R-:W-:Y:S02]  /*2530*/  LOP3.LUT P1, R4, R0, 0xff800000, RZ, 0xc0, !PT ;  /* 0xff80000000047812 */ /* 0x008fe4000782c0ff */
[----:B------:R-:W-:-:S04]  /*2540*/  FSEL R0, R7, +QNAN , !P0 ;  /* 0x7fffffff07007808 */ /* 0x000fc80004000000 */
[----:B------:R-:W-:Y:S01]  /*2550*/  FSEL R7, R0, +QNAN , P2 ;  /* 0x7fffffff00077808 */ /* 0x000fe20001000000 */
[----:B------:R-:W-:-:S06]  /*2560*/  IMAD.MOV.U32 R0, RZ, RZ, R2 ;  /* 0x000000ffff007224 */ /* 0x000fcc00078e0002 */
[----:B------:R-:W-:Y:S05]  /*2570*/  @!P1 BRA `(.L_x_9500) ;  /* 0x0000000000449947 */ /* 0x000fea0003800000 */
[----:B------:R-:W-:-:S04]  /*2580*/  LOP3.LUT R0, R5, 0x7fffff, RZ, 0xc0, !PT ;  /* 0x007fffff05007812 */ /* 0x000fc800078ec0ff */
[----:B------:R-:W-:Y:S01]  /*2590*/  LOP3.LUT R9, R0, 0x3f800000, RZ, 0xfc, !PT ;  /* 0x3f80000000097812 */ /* 0x000fe200078efcff */
[----:B------:R-:W-:-:S03]  /*25a0*/  IMAD.MOV.U32 R0, RZ, RZ, R2 ;  /* 0x000000ffff007224 */ /* 0x000fc600078e0002 */
[----:B------:R0:W1:Y:S04]  /*25b0*/  MUFU.RCP R8, R9 ;  /* 0x0000000900087308 */ /* 0x0000680000001000 */
.L_x_9501:
        /* <DEDUP_REMOVED lines=13> */
.L_x_9500:
[----:B------:R-:W-:Y:S05]  /*2690*/  BSYNC.RECONVERGENT B1 ;  /* 0x0000000000017941 */ /* 0x000fea0003800200 */
.L_x_9499:
[----:B------:R-:W-:-:S04]  /*26a0*/  FMUL.FTZ R0, R0, 1.1920928955078125e-07 ;  /* 0x3400000000007820 */ /* 0x000fc80000410000 */
[----:B------:R-:W-:-:S07]  /*26b0*/  FMUL.FTZ R0, R7, R0 ;  /* 0x0000000007007220 */ /* 0x000fce0000410000 */
.L_x_9495:
[----:B------:R-:W-:Y:S05]  /*26c0*/  BSYNC.RECONVERGENT B0 ;  /* 0x0000000000007941 */ /* 0x000fea0003800200 */
.L_x_9494:
[----:B------:R-:W2:Y:S01]  /*26d0*/  LDC R3, c[0x0][0x594] ;  /* 0x00016500ff037b82 */ /* 0x000ea20000000800 */
[----:B------:R-:W4:Y:S01]  /*26e0*/  LDCU.64 UR6, c[0x0][0x580] ;  /* 0x0000b000ff0677ac */ /* 0x000f220008000a00 */
[----:B------:R-:W-:Y:S01]  /*26f0*/  FSETP.NAN.FTZ.AND P0, PT, |R0|, |R0|, PT ;  /* 0x400000000000720b */ /* 0x000fe20003f18200 */
[----:B------:R-:W-:-:S04]  /*2700*/  UPRMT UR4, UR40, 0x9910, URZ ;  /* 0x0000991028047896 */ /* 0x000fc800080000ff */
[----:B------:R-:W-:Y:S01]  /*2710*/  UISETP.GT.AND UP0, UPT, UR4, 0x9, UPT ;  /* 0x000000090400788c */ /* 0x000fe2000bf04270 */
[----:B----4-:R-:W-:Y:S02]  /*2720*/  IADD3 R8, P1, PT, R19, UR6, RZ ;  /* 0x0000000613087c10 */ /* 0x010fe4000ff3e0ff */
[----:B--2---:R-:W-:-:S03]  /*2730*/  LOP3.LUT R3, R0, 0x80000000, R3, 0xb8, !PT ;  /* 0x8000000000037812 */ /* 0x004fc600078eb803 */
[----:B0-----:R-:W-:Y:S01]  /*2740*/  IMAD.X R9, RZ, RZ, UR7, P1 ;  /* 0x00000007ff097e24 */ /* 0x001fe200088e06ff */
[----:B-1-3--:R-:W-:Y:S02]  /*2750*/  FSEL R4, R0, R3, P0 ;  /* 0x0000000300047208 */ /* 0x00afe40000000000 */
        /* <DEDUP_REMOVED lines=12> */
.L_x_9505:
[----:B------:R-:W0:Y:S02]  /*2820*/  F2I.S64.TRUNC R4, R4 ;  /* 0x0000000400047311 */ /* 0x000e24000020d900 */
[----:B0-----:R-:W-:-:S05]  /*2830*/  MOV R3, R4 ;  /* 0x0000000400037202 */ /* 0x001fca0000000f00 */
[----:B------:R3:W-:Y:S01]  /*2840*/  STG.E.U8 desc[UR36][R8.64], R3 ;  /* 0x0000000308007986 */ /* 0x0007e2000c101124 */
[----:B------:R-:W-:Y:S05]  /*2850*/  BRA `(.L_x_9507) ;  /* 0x0000000c002c7947 */ /* 0x000fea0003800000 */
.L_x_9504:
        /* <DEDUP_REMOVED lines=9> */
.L_x_9509:
[----:B------:R-:W0:Y:S02]  /*28f0*/  F2I.FTZ.TRUNC.NTZ R3, R4 ;  /* 0x0000000400037305 */ /* 0x000e24000021f100 */
[----:B0-----:R1:W-:Y:S01]  /*2900*/  STG.E desc[UR36][R8.64], R3 ;  /* 0x0000000308007986 */ /* 0x0013e2000c101924 */
[----:B------:R-:W-:Y:S05]  /*2910*/  BRA `(.L_x_9507) ;  /* 0x0000000800fc7947 */ /* 0x000fea0003800000 */
.L_x_9508:
[----:B------:R-:W0:Y:S02]  /*2920*/  F2I.FTZ.TRUNC.NTZ R3, R4 ;  /* 0x0000000400037305 */ /* 0x000e24000021f100 */
[----:B0-----:R2:W-:Y:S01]  /*2930*/  STG.E.U16 desc[UR36][R8.64], R3 ;  /* 0x0000000308007986 */ /* 0x0015e2000c101524 */
[----:B------:R-:W-:Y:S05]  /*2940*/  BRA `(.L_x_9507) ;  /* 0x0000000800f07947 */ /* 0x000fea0003800000 */
.L_x_9503:
        /* <DEDUP_REMOVED lines=8> */
.L_x_9511:
[----:B------:R-:W-:-:S05]  /*29d0*/  F2FP.F16.F32.PACK_AB R4, RZ, R4 ;  /* 0x00000004ff04723e */ /* 0x000fca00000000ff */
[----:B------:R0:W-:Y:S01]  /*29e0*/  STG.E.U16 desc[UR36][R8.64], R4 ;  /* 0x0000000408007986 */ /* 0x0001e2000c101524 */
[----:B------:R-:W-:Y:S05]  /*29f0*/  BRA `(.L_x_9507) ;  /* 0x0000000800c47947 */ /* 0x000fea0003800000 */
.L_x_9510:
        /* <DEDUP_REMOVED lines=9> */
.L_x_9513:
[----:B------:R-:W-:-:S04]  /*2a90*/  F2FP.F16.F32.PACK_AB R3, RZ, R4 ;  /* 0x00000004ff03723e */ /* 0x000fc800000000ff */
[----:B------:R-:W-:-:S05]  /*2aa0*/  PRMT R3, R3, 0x5410, RZ ;  /* 0x0000541003037816 */ /* 0x000fca00000000ff */
[----:B------:R0:W-:Y:S01]  /*2ab0*/  STG.E desc[UR36][R8.64], R3 ;  /* 0x0000000308007986 */ /* 0x0001e2000c101924 */
[----:B------:R-:W-:Y:S05]  /*2ac0*/  BRA `(.L_x_9507) ;  /* 0x0000000800907947 */ /* 0x000fea0003800000 */
.L_x_9512:
[----:B------:R-:W-:-:S06]  /*2ad0*/  FMUL.FTZ R4, R4, 1 ;  /* 0x3f80000004047820 */ /* 0x000fcc0000410000 */
[----:B------:R-:W0:Y:S02]  /*2ae0*/  F2F.F64.F32 R4, R4 ;  /* 0x0000000400047310 */ /* 0x000e240000201800 */
[----:B0-----:R0:W-:Y:S01]  /*2af0*/  STG.E.64 desc[UR36][R8.64], R4 ;  /* 0x0000000408007986 */ /* 0x0011e2000c101b24 */
[----:B------:R-:W-:Y:S05]  /*2b00*/  BRA `(.L_x_9507) ;  /* 0x0000000800807947 */ /* 0x000fea0003800000 */
.L_x_9502:
        /* <DEDUP_REMOVED lines=12> */
.L_x_9516:
[----:B------:R-:W-:Y:S01]  /*2bd0*/  FMUL.FTZ R4, R4, 1 ;  /* 0x3f80000004047820 */ /* 0x000fe20000410000 */
[----:B------:R-:W-:-:S05]  /*2be0*/  CS2R R6, SRZ ;  /* 0x0000000000067805 */ /* 0x000fca000001ff00 */
[----:B------:R-:W0:Y:S02]  /*2bf0*/  F2F.F64.F32 R4, R4 ;  /* 0x0000000400047310 */ /* 0x000e240000201800 */
[----:B0-----:R0:W-:Y:S01]  /*2c00*/  STG.E.128 desc[UR36][R8.64], R4 ;  /* 0x0000000408007986 */ /* 0x0011e2000c101d24 */
[----:B------:R-:W-:Y:S05]  /*2c10*/  BRA `(.L_x_9507) ;  /* 0x00000008003c7947 */ /* 0x000fea0003800000 */
.L_x_9515:
        /* <DEDUP_REMOVED lines=18> */
.L_x_9520:
[----:B------:R-:W-:Y:S05]  /*2d40*/  BSYNC.RECONVERGENT B0 ;  /* 0x0000000000007941 */ /* 0x000fea0003800200 */
.L_x_9519:
[----:B------:R-:W-:-:S05]  /*2d50*/  LOP3.LUT R5, R0, 0x80, R5, 0xf8, !PT ;  /* 0x0000008000057812 */ /* 0x000fca00078ef805 */
[----:B------:R0:W-:Y:S01]  /*2d60*/  STG.E.U8 desc[UR36][R8.64], R5 ;  /* 0x0000000508007986 */ /* 0x0001e2000c101124 */
[----:B------:R-:W-:Y:S05]  /*2d70*/  BRA `(.L_x_9507) ;  /* 0x0000000400e47947 */ /* 0x000fea0003800000 */
.L_x_9518:
[----:B------:R-:W-:Y:S01]  /*2d80*/  LOP3.LUT R5, R4, 0x7fffffff, RZ, 0xc0, !PT ;  /* 0x7fffffff04057812 */ /* 0x000fe200078ec0ff */
[----:B------:R-:W-:Y:S01]  /*2d90*/  BSSY.RECONVERGENT B0, `(.L_x_9521) ;  /* 0x000000d000007945 */ /* 0x000fe20003800200 */
        /* <DEDUP_REMOVED lines=12> */
.L_x_9522:
[----:B------:R-:W-:Y:S05]  /*2e60*/  BSYNC.RECONVERGENT B0 ;  /* 0x0000000000007941 */ /* 0x000fea0003800200 */
.L_x_9521:
[----:B------:R-:W-:-:S05]  /*2e70*/  LOP3.LUT R3, R0, 0x80, R7, 0xf8, !PT ;  /* 0x0000008000037812 */ /* 0x000fca00078ef807 */
[----:B------:R0:W-:Y:S01]  /*2e80*/  STG.E.U8 desc[UR36][R8.64], R3 ;  /* 0x0000000308007986 */ /* 0x0001e2000c101124 */
[----:B------:R-:W-:Y:S05]  /*2e90*/  BRA `(.L_x_9507) ;  /* 0x00000004009c7947 */ /* 0x000fea0003800000 */
.L_x_9517:
[----:B------:R-:W-:-:S05]  /*2ea0*/  F2FP.BF16.F32.PACK_AB R4, RZ, R4 ;  /* 0x00000004ff04723e */ /* 0x000fca00000010ff */
[----:B------:R0:W-:Y:S01]  /*2eb0*/  STG.E.U16 desc[UR36][R8.64], R4 ;  /* 0x0000000408007986 */ /* 0x0001e2000c101524 */
[----:B------:R-:W-:Y:S05]  /*2ec0*/  BRA `(.L_x_9507) ;  /* 0x0000000400907947 */ /* 0x000fea0003800000 */
.L_x_9514:
        /* <DEDUP_REMOVED lines=11> */
.L_x_9525:
        /* <DEDUP_REMOVED lines=12> */
.L_x_9528:
[----:B------:R-:W-:-:S04]  /*3040*/  SHF.R.U32.HI R0, RZ, 0x14, R4 ;  /* 0x00000014ff007819 */ /* 0x000fc80000011604 */
[----:B------:R-:W-:-:S04]  /*3050*/  LOP3.LUT R3, R0, 0x1, RZ, 0xc0, !PT ;  /* 0x0000000100037812 */ /* 0x000fc800078ec0ff */
[----:B------:R-:W-:-:S04]  /*3060*/  IADD3 R0, PT, PT, R4, 0x487ffff, R3 ;  /* 0x0487ffff04007810 */ /* 0x000fc80007ffe003 */
[----:B------:R-:W-:-:S04]  /*3070*/  SHF.R.U32.HI R0, RZ, 0x14, R0 ;  /* 0x00000014ff007819 */ /* 0x000fc80000011600 */
[----:B------:R-:W-:-:S07]  /*3080*/  LOP3.LUT R3, R0, 0xff, RZ, 0xc0, !PT ;  /* 0x000000ff00037812 */ /* 0x000fce00078ec0ff */
.L_x_9529:
[----:B------:R-:W-:-:S04]  /*3090*/  SHF.R.U32.HI R4, RZ, 0x18, R4 ;  /* 0x00000018ff047819 */ /* 0x000fc80000011604 */
[----:B------:R-:W-:-:S04]  /*30a0*/  LOP3.LUT R3, R3, 0x80, R4, 0xf8, !PT ;  /* 0x0000008003037812 */ /* 0x000fc800078ef804 */
[----:B------:R-:W-:-:S07]  /*30b0*/  PRMT R0, R3, 0x7610, R0 ;  /* 0x0000761003007816 */ /* 0x000fce0000000000 */
.L_x_9527:
[----:B------:R-:W-:Y:S05]  /*30c0*/  BSYNC.RECONVERGENT B0 ;  /* 0x0000000000007941 */ /* 0x000fea0003800200 */
.L_x_9526:
[----:B------:R0:W-:Y:S01]  /*30d0*/  STG.E.U8 desc[UR36][R8.64], R0 ;  /* 0x0000000008007986 */ /* 0x0001e2000c101124 */
[----:B------:R-:W-:Y:S05]  /*30e0*/  BRA `(.L_x_9507) ;  /* 0x0000000400087947 */ /* 0x000fea0003800000 */
.L_x_9524:
        /* <DEDUP_REMOVED lines=12> */
.L_x_9532:
[----:B------:R-:W-:-:S04]  /*31b0*/  SHF.R.U32.HI R0, RZ, 0x15, R4 ;  /* 0x00000015ff007819 */ /* 0x000fc80000011604 */
[----:B------:R-:W-:-:S04]  /*31c0*/  LOP3.LUT R3, R0, 0x1, RZ, 0xc0, !PT ;  /* 0x0000000100037812 */ /* 0x000fc800078ec0ff */
[----:B------:R-:W-:-:S04]  /*31d0*/  IADD3 R0, PT, PT, R4, 0x88fffff, R3 ;  /* 0x088fffff04007810 */ /* 0x000fc80007ffe003 */
[----:B------:R-:W-:-:S04]  /*31e0*/  SHF.R.U32.HI R0, RZ, 0x15, R0 ;  /* 0x00000015ff007819 */ /* 0x000fc80000011600 */
[----:B------:R-:W-:-:S07]  /*31f0*/  LOP3.LUT R3, R0, 0xff, RZ, 0xc0, !PT ;  /* 0x000000ff00037812 */ /* 0x000fce00078ec0ff */
.L_x_9533:
[----:B------:R-:W-:-:S04]  /*3200*/  SHF.R.U32.HI R4, RZ, 0x18, R4 ;  /* 0x00000018ff047819 */ /* 0x000fc80000011604 */
[----:B------:R-:W-:-:S04]  /*3210*/  LOP3.LUT R3, R3, 0x80, R4, 0xf8, !PT ;  /* 0x0000008003037812 */ /* 0x000fc800078ef804 */
[----:B------:R-:W-:-:S07]  /*3220*/  PRMT R0, R3, 0x7610, R0 ;  /* 0x0000761003007816 */ /* 0x000fce0000000000 */
.L_x_9531:
[----:B------:R-:W-:Y:S05]  /*3230*/  BSYNC.RECONVERGENT B0 ;  /* 0x0000000000007941 */ /* 0x000fea0003800200 */
.L_x_9530:
[----:B------:R0:W-:Y:S01]  /*3240*/  STG.E.U8 desc[UR36][R8.64], R0 ;  /* 0x0000000008007986 */ /* 0x0001e2000c101124 */
[----:B------:R-:W-:Y:S05]  /*3250*/  BRA `(.L_x_9507) ;  /* 0x0000000000ac7947 */ /* 0x000fea0003800000 */
.L_x_9523:
[----:B------:R-:W-:-:S09]  /*3260*/  UISETP.NE.AND UP0, UPT, UR4, 0x1c, UPT ;  /* 0x0000001c0400788c */ /* 0x000fd2000bf05270 */
[----:B------:R-:W-:Y:S05]  /*3270*/  BRA.U !UP0, `(.L_x_9534) ;  /* 0x00000001089c7547 */ /* 0x000fea000b800000 */
[----:B------:R-:W-:-:S09]  /*3280*/  UISETP.NE.AND UP0, UPT, UR4, 0x1d, UPT ;  /* 0x0000001d0400788c */ /* 0x000fd2000bf05270 */
[----:B------:R-:W-:Y:S05]  /*3290*/  BRA.U !UP0, `(.L_x_9535) ;  /* 0x0000000108887547 */ /* 0x000fea000b800000 */
[----:B------:R-:W-:-:S09]  /*32a0*/  UISETP.NE.AND UP0, UPT, UR4, 0x2c, UPT ;  /* 0x0000002c0400788c */ /* 0x000fd2000bf05270 */
[----:B------:R-:W-:Y:S05]  /*32b0*/  BRA.U !UP0, `(.L_x_9536) ;  /* 0x0000000108447547 */ /* 0x000fea000b800000 */
.L_x_9506:
        /* <DEDUP_REMOVED lines=16> */
.L_x_9537:
[----:B------:R-:W-:Y:S05]  /*33c0*/  BRA `(.L_x_9507) ;  /* 0x0000000000507947 */ /* 0x000fea0003800000 */
.L_x_9536:
        /* <DEDUP_REMOVED lines=15> */
.L_x_9535:
[----:B------:R-:W0:Y:S02]  /*34c0*/  F2I.U64.TRUNC R4, R4 ;  /* 0x0000000400047311 */ /* 0x000e24000020d800 */
[----:B0-----:R0:W-:Y:S01]  /*34d0*/  STG.E.64 desc[UR36][R8.64], R4 ;  /* 0x0000000408007986 */ /* 0x0011e2000c101b24 */
[----:B------:R-:W-:Y:S05]  /*34e0*/  BRA `(.L_x_9507) ;  /* 0x0000000000087947 */ /* 0x000fea0003800000 */
.L_x_9534:
[----:B------:R-:W0:Y:S02]  /*34f0*/  F2I.FTZ.U32.TRUNC.NTZ R3, R4 ;  /* 0x0000000400037305 */ /* 0x000e24000021f000 */
[----:B0-----:R0:W-:Y:S02]  /*3500*/  STG.E desc[UR36][R8.64], R3 ;  /* 0x0000000308007986 */ /* 0x0011e4000c101924 */
.L_x_9507:
[----:B------:R-:W-:-:S07]  /*3510*/  VIADD R17, R17, 0x80 ;  /* 0x0000008011117836 */ /* 0x000fce0000000000 */
.L_x_9463:
[----:B------:R-:W-:Y:S05]  /*3520*/  BSYNC.RECONVERGENT B7 ;  /* 0x0000000000077941 */ /* 0x000fea0003800200 */
.L_x_9462:
[----:B------:R-:W5:Y:S01]  /*3530*/  LDCU UR4, c[0x0][0x380] ;  /* 0x00007000ff0477ac */ /* 0x000f620008000800 */
[----:B------:R-:W-:Y:S01]  /*3540*/  BSSY.RECONVERGENT B7, `(.L_x_9538) ;  /* 0x000033f000077945 */ /* 0x000fe20003800200 */
[----:B-----5:R-:W-:-:S13]  /*3550*/  ISETP.GE.AND P0, PT, R17, UR4, PT ;  /* 0x0000000411007c0c */ /* 0x020fda000bf06270 */
[----:B------:R-:W-:Y:S05]  /*3560*/  @P0 BRA `(.L_x_9539) ;  /* 0x0000003000f00947 */ /* 0x000fea0003800000 */
[----:B------:R-:W5:Y:S01]  /*3570*/  LDCU UR4, c[0x0][0x388] ;  /* 0x00007100ff0477ac */ /* 0x000f620008000800 */
[----:B------:R-:W-:Y:S02]  /*3580*/  HFMA2 R19, -RZ, RZ, 0, 0 ;  /* 0x00000000ff137431 */ /* 0x000fe400000001ff */
[----:B0-----:R-:W-:Y:S01]  /*3590*/  IMAD.MOV.U32 R0, RZ, RZ, RZ ;  /* 0x000000ffff007224 */ /* 0x001fe200078e00ff */
[----:B-----5:R-:W-:-:S09]  /*35a0*/  UISETP.NE.AND UP0, UPT, UR4, URZ, UPT ;  /* 0x000000ff0400728c */ /* 0x020fd2000bf05270 */
[----:B------:R-:W-:Y:S05]  /*35b0*/  BRA.U !UP0, `(.L_x_9540) ;  /* 0x0000001108ac7547 */ /* 0x000fea000b800000 */
[----:B------:R-:W0:Y:S01]  /*35c0*/  LDCU.64 UR4, c[0x0][0x390] ;  /* 0x00007200ff0477ac */ /* 0x000e220008000a00 */
[----:B------:R-:W-:Y:S02]  /*35d0*/  IMAD.MOV.U32 R4, RZ, RZ, RZ ;  /* 0x000000ffff047224 */ /* 0x000fe400078e00ff */
[----:B------:R-:W-:Y:S01]  /*35e0*/  IMAD.MOV.U32 R5, RZ, RZ, R17 ;  /* 0x000000ffff057224 */ /* 0x000fe200078e0011 */
[----:B------:R-:W5:Y:S01]  /*35f0*/  LDCU UR6, c[0x0][0x38c] ;  /* 0x00007180ff0677ac */ /* 0x000f620008000800 */
[----:B------:R-:W1:Y:S01]  /*3600*/  LDCU.64 UR8, c[0x0][0x4b8] ;  /* 0x00009700ff0877ac */ /* 0x000e620008000a00 */
[----:B------:R-:W-:Y:S01]  /*3610*/  UISETP.NE.AND UP0, UPT, UR41, URZ, UPT ;  /* 0x000000ff2900728c */ /* 0x000fe2000bf05270 */
[----:B0-----:R-:W-:-:S05]  /*3620*/  IMAD.HI.U32 R6, R17, UR4, R4 ;  /* 0x0000000411067c27 */ /* 0x001fca000f8e0004 */
[----:B------:R-:W-:-:S04]  /*3630*/  SHF.R.U32.HI R7, RZ, UR5, R6 ;  /* 0x00000005ff077c19 */ /* 0x000fc80008011606 */
[----:B------:R-:W-:-:S05]  /*3640*/  IADD3 R0, PT, PT, -R7, RZ, RZ ;  /* 0x000000ff07007210 */ /* 0x000fca0007ffe1ff */
[----:B-----5:R-:W-:-:S04]  /*3650*/  IMAD R0, R0, UR6, R17 ;  /* 0x0000000600007c24 */ /* 0x020fc8000f8e0211 */
[C---:B-1----:R-:W-:Y:S02]  /*3660*/  IMAD R19, R0.reuse, UR8, RZ ;  /* 0x0000000800137c24 */ /* 0x042fe4000f8e02ff */
        /* <DEDUP_REMOVED lines=279> */
[----:B------:R-:W-:Y:S01]  /*47e0*/  IMAD.MOV.U32 R4, RZ, RZ, RZ ;  /* 0x000000ffff047224 */ /* 0x000fe200078e00ff */
[----:B------:R-:W0:Y:S01]  /*47f0*/  LDCU UR6, c[0x0][0x4ac] ;  /* 0x00009580ff0677ac */ /* 0x000e220008000800 */
[----:B------:R-:W1:Y:S02]  /*4800*/  LDCU.64 UR8, c[0x0][0x578] ;  /* 0x0000af00ff0877ac */ /* 0x000e640008000a00 */
[----:B--234-:R-:W-:-:S05]  /*4810*/  IMAD.HI.U32 R3, R5, UR4, R4 ;  /* 0x0000000405037c27 */ /* 0x01cfca000f8e0004 */
[----:B------:R-:W-:-:S04]  /*4820*/  SHF.R.U32.HI R3, RZ, UR5, R3 ;  /* 0x00000005ff037c19 */ /* 0x000fc80008011603 */
[----:B------:R-:W-:-:S05]  /*4830*/  IADD3 R3, PT, PT, -R3, RZ, RZ ;  /* 0x000000ff03037210 */ /* 0x000fca0007ffe1ff */
[----:B0-----:R-:W-:-:S04]  /*4840*/  IMAD R4, R3, UR6, R5 ;  /* 0x0000000603047c24 */ /* 0x001fc8000f8e0205 */
[C---:B-1----:R-:W-:Y:S02]  /*4850*/  IMAD R19, R4.reuse, UR8, R19 ;  /* 0x0000000804137c24 */ /* 0x042fe4000f8e0213 */
[----:B------:R-:W-:-:S07]  /*4860*/  IMAD R0, R4, UR9, R0 ;  /* 0x0000000904007c24 */ /* 0x000fce000f8e0200 */
.L_x_9540:
        /* <DEDUP_REMOVED lines=15> */
[----:B------:R-:W1:Y:S02]  /*4960*/  LDG.E.S8 R4, desc[UR36][R4.64] ;  /* 0x0000002404047981 */ /* 0x000e64000c1e1300 */
[----:B-1234-:R0:W1:Y:S01]  /*4970*/  I2F.S16 R3, R4 ;  /* 0x0000000400037306 */ /* 0x01e0620000101400 */
[----:B------:R-:W-:Y:S05]  /*4980*/  BRA `(.L_x_9547) ;  /* 0x0000000c00547947 */ /* 0x000fea0003800000 */
.L_x_9545:
[----:B-1234-:R-:W2:Y:S02]  /*4990*/  LDG.E.U8 R3, desc[UR36][R4.64] ;  /* 0x0000002404037981 */ /* 0x01eea4000c1e1100 */
[----:B--2---:R-:W-:Y:S01]  /*49a0*/  I2FP.F32.U32 R3, R3 ;  /* 0x0000000300037245 */ /* 0x004fe20000201000 */
[----:B------:R-:W-:Y:S06]  /*49b0*/  BRA `(.L_x_9547) ;  /* 0x0000000c00487947 */ /* 0x000fec0003800000 */
.L_x_9544:
[----:B------:R-:W-:-:S09]  /*49c0*/  UISETP.NE.AND UP0, UPT, UR4, 0x2, UPT ;  /* 0x000000020400788c */ /* 0x000fd2000bf05270 */
[----:B------:R-:W-:Y:S05]  /*49d0*/  BRA.U !UP0, `(.L_x_9548) ;  /* 0x0000000108287547 */ /* 0x000fea000b800000 */
[----:B------:R-:W-:-:S09]  /*49e0*/  UISETP.NE.AND UP0, UPT, UR4, 0x3, UPT ;  /* 0x000000030400788c */ /* 0x000fd2000bf05270 */
[----:B------:R-:W-:Y:S05]  /*49f0*/  BRA.U !UP0, `(.L_x_9549) ;  /* 0x0000000108147547 */ /* 0x000fea000b800000 */
[----:B------:R-:W-:-:S09]  /*4a00*/  UISETP.NE.AND UP0, UPT, UR4, 0x4, UPT ;  /* 0x000000040400788c */ /* 0x000fd2000bf05270 */
[----:B------:R-:W-:Y:S05]  /*4a10*/  BRA.U UP0, `(.L_x_9546) ;  /* 0x0000000900d47547 */ /* 0x000fea000b800000 */
[----:B------:R-:W1:Y:S02]  /*4a20*/  LDG.E.64 R4, desc[UR36][R4.64] ;  /* 0x0000002404047981 */ /* 0x000e64000c1e1b00 */
[----:B-1234-:R3:W4:Y:S02]  /*4a30*/  I2F.S64 R3, R4 ;  /* 0x0000000400037312 */ /* 0x01e7240000301400 */
[----:B---34-:R-:W-:Y:S05]  /*4a40*/  BRA `(.L_x_9547) ;  /* 0x0000000c00247947 */ /* 0x018fea0003800000 */
.L_x_9549:
[----:B-1234-:R-:W2:Y:S02]  /*4a50*/  LDG.E R3, desc[UR36][R4.64] ;  /* 0x0000002404037981 */ /* 0x01eea4000c1e1900 */
[----:B--2---:R-:W-:Y:S01]  /*4a60*/  I2FP.F32.S32 R3, R3 ;  /* 0x0000000300037245 */ /* 0x004fe20000201400 */
[----:B------:R-:W-:Y:S06]  /*4a70*/  BRA `(.L_x_9547) ;  /* 0x0000000c00187947 */ /* 0x000fec0003800000 */
.L_x_9548:
[----:B-1234-:R-:W2:Y:S02]  /*4a80*/  LDG.E.U16 R3, desc[UR36][R4.64] ;  /* 0x0000002404037981 */ /* 0x01eea4000c1e1500 */
[----:B--2---:R-:W2:Y:S01]  /*4a90*/  I2F.S16 R3, R3 ;  /* 0x0000000300037306 */ /* 0x004ea20000101400 */
[----:B------:R-:W-:Y:S05]  /*4aa0*/  BRA `(.L_x_9547) ;  /* 0x0000000c000c7947 */ /* 0x000fea0003800000 */
.L_x_9543:
[----:B------:R-:W-:-:S09]  /*4ab0*/  UISETP.GT.AND UP0, UPT, UR4, 0x6, UPT ;  /* 0x000000060400788c */ /* 0x000fd2000bf04270 */
[----:B------:R-:W-:Y:S05]  /*4ac0*/  BRA.U UP0, `(.L_x_9550) ;  /* 0x0000000100247547 */ /* 0x000fea000b800000 */
[----:B------:R-:W-:-:S09]  /*4ad0*/  UISETP.NE.AND UP0, UPT, UR4, 0x5, UPT ;  /* 0x000000050400788c */ /* 0x000fd2000bf05270 */
[----:B------:R-:W-:Y:S05]  /*4ae0*/  BRA.U !UP0, `(.L_x_9551) ;  /* 0x0000000108107547 */ /* 0x000fea000b800000 */
[----:B------:R-:W-:-:S09]  /*4af0*/  UISETP.NE.AND UP0, UPT, UR4, 0x6, UPT ;  /* 0x000000060400788c */ /* 0x000fd2000bf05270 */
[----:B------:R-:W-:Y:S05]  /*4b00*/  BRA.U UP0, `(.L_x_9546) ;  /* 0x0000000900987547 */ /* 0x000fea000b800000 */
[----:B-1234-:R4:W5:Y:S01]  /*4b10*/  LDG.E R3, desc[UR36][R4.64] ;  /* 0x0000002404037981 */ /* 0x01e962000c1e1900 */
[----:B------:R-:W-:Y:S05]  /*4b20*/  BRA `(.L_x_9547) ;  /* 0x0000000800ec7947 */ /* 0x000fea0003800000 */
.L_x_9551:
[----:B-1234-:R-:W2:Y:S02]  /*4b30*/  LDG.E.U16 R3, desc[UR36][R4.64] ;  /* 0x0000002404037981 */ /* 0x01eea4000c1e1500 */
[----:B--2---:R-:W-:Y:S01]  /*4b40*/  HADD2.F32 R3, -RZ, R3.H0_H0 ;  /* 0x20000003ff037230 */ /* 0x004fe20000004100 */
[----:B------:R-:W-:Y:S06]  /*4b50*/  BRA `(.L_x_9547) ;  /* 0x0000000800e07947 */ /* 0x000fec0003800000 */
.L_x_9550:
[----:B------:R-:W-:-:S09]  /*4b60*/  UISETP.NE.AND UP0, UPT, UR4, 0x7, UPT ;  /* 0x000000070400788c */ /* 0x000fd2000bf05270 */
[----:B------:R-:W-:Y:S05]  /*4b70*/  BRA.U !UP0, `(.L_x_9552) ;  /* 0x0000000108247547 */ /* 0x000fea000b800000 */
[----:B------:R-:W-:-:S09]  /*4b80*/  UISETP.NE.AND UP0, UPT, UR4, 0x8, UPT ;  /* 0x000000080400788c */ /* 0x000fd2000bf05270 */
[----:B------:R-:W-:Y:S05]  /*4b90*/  BRA.U !UP0, `(.L_x_9553) ;  /* 0x0000000108107547 */ /* 0x000fea000b800000 */
[----:B------:R-:W-:-:S09]  /*4ba0*/  UISETP.NE.AND UP0, UPT, UR4, 0x9, UPT ;  /* 0x000000090400788c */ /* 0x000fd2000bf05270 */
[----:B------:R-:W-:Y:S05]  /*4bb0*/  BRA.U UP0, `(.L_x_9546) ;  /* 0x00000009006c7547 */ /* 0x000fea000b800000 */
[----:B-1234-:R3:W5:Y:S01]  /*4bc0*/  LDG.E R3, desc[UR36][R4.64] ;  /* 0x0000002404037981 */ /* 0x01e762000c1e1900 */
[----:B------:R-:W-:Y:S05]  /*4bd0*/  BRA `(.L_x_9547) ;  /* 0x0000000800c07947 */ /* 0x000fea0003800000 */
.L_x_9553:
[----:B-1234-:R-:W2:Y:S02]  /*4be0*/  LDG.E.U16 R3, desc[UR36][R4.64] ;  /* 0x0000002404037981 */ /* 0x01eea4000c1e1500 */
[----:B--2---:R-:W-:Y:S01]  /*4bf0*/  HADD2.F32 R3, -RZ, R3.H0_H0 ;  /* 0x20000003ff037230 */ /* 0x004fe20000004100 */
[----:B------:R-:W-:Y:S06]  /*4c00*/  BRA `(.L_x_9547) ;  /* 0x0000000800b47947 */ /* 0x000fec0003800000 */
.L_x_9552:
        /* <DEDUP_REMOVED lines=8> */
[----:B-1234-:R-:W0:Y:S02]  /*4c90*/  F2F.F32.F64 R3, R4 ;  /* 0x0000000400037310 */ /* 0x01ee240000301000 */
[----:B0-----:R-:W-:Y:S01]  /*4ca0*/  @!P0 FMUL R3, R3, 1.175494350822287508e-38 ;  /* 0x0080000003038820 */ /* 0x001fe20000400000 */
[----:B------:R-:W-:Y:S06]  /*4cb0*/  BRA `(.L_x_9547) ;  /* 0x0000000800887947 */ /* 0x000fec0003800000 */
.L_x_9542:
        /* <DEDUP_REMOVED lines=10> */
[----:B-1234-:R-:W-:Y:S01]  /*4d60*/  FSEL R3, RZ, 1, !P0 ;  /* 0x3f800000ff037808 */ /* 0x01efe20004000000 */
[----:B------:R-:W-:Y:S08]  /*4d70*/  BRA `(.L_x_9547) ;  /* 0x0000000800587947 */ /* 0x000ff00003800000 */
.L_x_9556:
        /* <DEDUP_REMOVED lines=11> */
.L_x_9555:
[----:B------:R-:W-:-:S09]  /*4e30*/  UISETP.NE.AND UP0, UPT, UR4, 0xf, UPT ;  /* 0x0000000f0400788c */ /* 0x000fd2000bf05270 */
[----:B------:R-:W-:Y:S05]  /*4e40*/  BRA.U !UP0, `(.L_x_9557) ;  /* 0x0000000108907547 */ /* 0x000fea000b800000 */
[----:B------:R-:W-:-:S09]  /*4e50*/  UISETP.NE.AND UP0, UPT, UR4, 0x17, UPT ;  /* 0x000000170400788c */ /* 0x000fd2000bf05270 */
[----:B------:R-:W-:Y:S05]  /*4e60*/  BRA.U !UP0, `(.L_x_9558) ;  /* 0x0000000108547547 */ /* 0x000fea000b800000 */
[----:B------:R-:W-:-:S09]  /*4e70*/  UISETP.NE.AND UP0, UPT, UR4, 0x18, UPT ;  /* 0x000000180400788c */ /* 0x000fd2000bf05270 */
[----:B------:R-:W-:Y:S05]  /*4e80*/  BRA.U UP0, `(.L_x_9546) ;  /* 0x0000000500b87547 */ /* 0x000fea000b800000 */
[----:B-1234-:R-:W2:Y:S01]  /*4e90*/  LDG.E.U8 R3, desc[UR36][R4.64] ;  /* 0x0000002404037981 */ /* 0x01eea2000c1e1100 */
        /* <DEDUP_REMOVED lines=18> */
.L_x_9558:
[----:B------:R-:W5:Y:S02]  /*4fc0*/  LDG.E.U8 R4, desc[UR36][R4.64] ;  /* 0x0000002404047981 */ /* 0x000f64000c1e1100 */
[C---:B-----5:R-:W-:Y:S01]  /*4fd0*/  SHF.L.U32 R0, R4.reuse, 0x19, RZ ;  /* 0x0000001904007819 */ /* 0x060fe200000006ff */
[----:B------:R-:W-:-:S03]  /*4fe0*/  IMAD.SHL.U32 R6, R4, 0x100, RZ ;  /* 0x0000010004067824 */ /* 0x000fc600078e00ff */
[----:B------:R-:W-:-:S13]  /*4ff0*/  ISETP.GE.U32.AND P0, PT, R0, 0x8000000, PT ;  /* 0x080000000000780c */ /* 0x000fda0003f06070 */
[----:B-1234-:R-:W-:Y:S02]  /*5000*/  @!P0 LOP3.LUT R3, R6, 0x7f00, RZ, 0xc0, !PT ;  /* 0x00007f0006038812 */ /* 0x01efe400078ec0ff */
        /* <DEDUP_REMOVED lines=8> */
.L_x_9557:
[----:B-1234-:R-:W2:Y:S02]  /*5090*/  LDG.E.U16 R3, desc[UR36][R4.64] ;  /* 0x0000002404037981 */ /* 0x01eea4000c1e1500 */
[----:B--2---:R-:W-:Y:S01]  /*50a0*/  SHF.L.U32 R3, R3, 0x10, RZ ;  /* 0x0000001003037819 */ /* 0x004fe200000006ff */
[----:B------:R-:W-:Y:S06]  /*50b0*/  BRA `(.L_x_9547) ;  /* 0x0000000400887947 */ /* 0x000fec0003800000 */
.L_x_9554:
        /* <DEDUP_REMOVED lines=8> */
[----:B-1234-:R-:W2:Y:S02]  /*5140*/  LDG.E.U16 R3, desc[UR36][R4.64] ;  /* 0x0000002404037981 */ /* 0x01eea4000c1e1500 */
[----:B--2---:R-:W-:Y:S01]  /*5150*/  I2FP.F32.U32 R3, R3 ;  /* 0x0000000300037245 */ /* 0x004fe20000201000 */
[----:B------:R-:W-:Y:S06]  /*5160*/  BRA `(.L_x_9547) ;  /* 0x00000004005c7947 */ /* 0x000fec0003800000 */
.L_x_9561:
[----:B------:R-:W5:Y:S01]  /*5170*/  LDG.E.U8 R4, desc[UR36][R4.64] ;  /* 0x0000002404047981 */ /* 0x000f62000c1e1100 */
[----:B-1234-:R-:W-:Y:S01]  /*5180*/  IMAD.MOV.U32 R3, RZ, RZ, RZ ;  /* 0x000000ffff037224 */ /* 0x01efe200078e00ff */
[----:B-----5:R-:W-:-:S13]  /*5190*/  ISETP.NE.AND P0, PT, R4, RZ, PT ;  /* 0x000000ff0400720c */ /* 0x020fda0003f05270 */
        /* <DEDUP_REMOVED lines=17> */
.L_x_9563:
[----:B------:R-:W-:Y:S05]  /*52b0*/  BSYNC.RECONVERGENT B0 ;  /* 0x0000000000007941 */ /* 0x000fea0003800200 */
.L_x_9562:
[----:B------:R-:W-:Y:S01]  /*52c0*/  IMAD.SHL.U32 R0, R0, 0x100000, RZ ;  /* 0x0010000000007824 */ /* 0x000fe200078e00ff */
[----:B------:R-:W-:-:S04]  /*52d0*/  LEA R3, R3, 0x3b800000, 0x17 ;  /* 0x3b80000003037811 */ /* 0x000fc800078eb8ff */
[----:B------:R-:W-:Y:S01]  /*52e0*/  LOP3.LUT R3, R3, R0, R7, 0xfe, !PT ;  /* 0x0000000003037212 */ /* 0x000fe200078efe07 */
[----:B------:R-:W-:Y:S06]  /*52f0*/  BRA `(.L_x_9547) ;  /* 0x0000000000f87947 */ /* 0x000fec0003800000 */
.L_x_9560:
[----:B------:R-:W5:Y:S01]  /*5300*/  LDG.E.U8 R4, desc[UR36][R4.64] ;  /* 0x0000002404047981 */ /* 0x000f62000c1e1100 */
[----:B-1234-:R-:W-:Y:S01]  /*5310*/  HFMA2 R3, -RZ, RZ, 0, 0 ;  /* 0x00000000ff037431 */ /* 0x01efe200000001ff */
        /* <DEDUP_REMOVED lines=18> */
.L_x_9565:
[----:B------:R-:W-:Y:S05]  /*5440*/  BSYNC.RECONVERGENT B0 ;  /* 0x0000000000007941 */ /* 0x000fea0003800200 */
.L_x_9564:
[----:B------:R-:W-:Y:S01]  /*5450*/  IMAD.SHL.U32 R0, R0, 0x200000, RZ ;  /* 0x0020000000007824 */ /* 0x000fe200078e00ff */
[----:B------:R-:W-:-:S04]  /*5460*/  LEA R3, R3, 0x37800000, 0x17 ;  /* 0x3780000003037811 */ /* 0x000fc800078eb8ff */
[----:B------:R-:W-:Y:S01]  /*5470*/  LOP3.LUT R3, R3, R0, R7, 0xfe, !PT ;  /* 0x0000000003037212 */ /* 0x000fe200078efe07 */
[----:B------:R-:W-:Y:S06]  /*5480*/  BRA `(.L_x_9547) ;  /* 0x0000000000947947 */ /* 0x000fec0003800000 */
.L_x_9559:
[----:B------:R-:W-:-:S09]  /*5490*/  UISETP.NE.AND UP0, UPT, UR4, 0x1c, UPT ;  /* 0x0000001c0400788c */ /* 0x000fd2000bf05270 */
[----:B------:R-:W-:Y:S05]  /*54a0*/  BRA.U !UP0, `(.L_x_9566) ;  /* 0x0000000108847547 */ /* 0x000fea000b800000 */
[----:B------:R-:W-:-:S09]  /*54b0*/  UISETP.NE.AND UP0, UPT, UR4, 0x1d, UPT ;  /* 0x0000001d0400788c */ /* 0x000fd2000bf05270 */
[----:B------:R-:W-:Y:S05]  /*54c0*/  BRA.U !UP0, `(.L_x_9567) ;  /* 0x0000000108707547 */ /* 0x000fea000b800000 */
[----:B------:R-:W-:-:S09]  /*54d0*/  UISETP.NE.AND UP0, UPT, UR4, 0x2c, UPT ;  /* 0x0000002c0400788c */ /* 0x000fd2000bf05270 */
[----:B------:R-:W-:Y:S05]  /*54e0*/  BRA.U UP0, `(.L_x_9546) ;  /* 0x0000000100207547 */ /* 0x000fea000b800000 */
[----:B------:R-:W5:Y:S01]  /*54f0*/  LDG.E.U8 R4, desc[UR36][R4.64] ;  /* 0x0000002404047981 */ /* 0x000f62000c1e1100 */
[----:B-1234-:R-:W-:Y:S01]  /*5500*/  IMAD.MOV.U32 R3, RZ, RZ, 0x400000 ;  /* 0x00400000ff037424 */ /* 0x01efe200078e00ff */
[----:B-----5:R-:W-:-:S13]  /*5510*/  ISETP.NE.AND P0, PT, R4, RZ, PT ;  /* 0x000000ff0400720c */ /* 0x020fda0003f05270 */
[----:B------:R-:W-:Y:S05]  /*5520*/  @!P0 BRA `(.L_x_9547) ;  /* 0x00000000006c8947 */ /* 0x000fea0003800000 */
[----:B------:R-:W-:-:S13]  /*5530*/  ISETP.NE.AND P0, PT, R4, 0xff, PT ;  /* 0x000000ff0400780c */ /* 0x000fda0003f05270 */
[----:B------:R-:W-:Y:S01]  /*5540*/  @!P0 MOV R3, 0x7f800001 ;  /* 0x7f80000100038802 */ /* 0x000fe20000000f00 */
[----:B------:R-:W-:Y:S01]  /*5550*/  @P0 IMAD.SHL.U32 R3, R4, 0x800000, RZ ;  /* 0x0080000004030824 */ /* 0x000fe200078e00ff */
[----:B------:R-:W-:Y:S06]  /*5560*/  BRA `(.L_x_9547) ;  /* 0x00000000005c7947 */ /* 0x000fec0003800000 */
.L_x_9546:
[----:B------:R-:W-:Y:S01]  /*5570*/  MOV R14, 0x0 ;  /* 0x00000000000e7802 */ /* 0x000fe20000000f00 */
[----:B------:R-:W0:Y:S01]  /*5580*/  LDCU.64 UR4, c[0x4][0x178] ;  /* 0x01002f00ff0477ac */ /* 0x000e220008000a00 */
[----:B------:R-:W-:Y:S02]  /*5590*/  HFMA2 R12, -RZ, RZ, 0, 5.9604644775390625e-08 ;  /* 0x00000001ff0c7431 */ /* 0x000fe400000001ff */
[----:B-1234-:R-:W-:Y:S01]  /*55a0*/  IMAD.MOV.U32 R8, RZ, RZ, 0x4e ;  /* 0x0000004eff087424 */ /* 0x01efe200078e00ff */
        /* <DEDUP_REMOVED lines=12> */
.L_x_9568:
[----:B------:R-:W-:Y:S01]  /*5670*/  IMAD.MOV.U32 R3, RZ, RZ, RZ ;  /* 0x000000ffff037224 */ /* 0x000fe200078e00ff */
[----:B------:R-:W-:Y:S06]  /*5680*/  BRA `(.L_x_9547) ;  /* 0x0000000000147947 */ /* 0x000fec0003800000 */
.L_x_9567:
[----:B------:R-:W1:Y:S02]  /*5690*/  LDG.E.64 R4, desc[UR36][R4.64] ;  /* 0x0000002404047981 */ /* 0x000e64000c1e1b00 */
[----:B-1234-:R0:W1:Y:S02]  /*56a0*/  I2F.U64 R3, R4 ;  /* 0x0000000400037312 */ /* 0x01e0640000301000 */
[----:B01----:R-:W-:Y:S05]  /*56b0*/  BRA `(.L_x_9547) ;  /* 0x0000000000087947 */ /* 0x003fea0003800000 */
.L_x_9566:
[----:B-1234-:R-:W2:Y:S02]  /*56c0*/  LDG.E R3, desc[UR36][R4.64] ;  /* 0x0000002404037981 */ /* 0x01eea4000c1e1900 */
[----:B--2---:R-:W-:-:S07]  /*56d0*/  I2FP.F32.U32 R3, R3 ;  /* 0x0000000300037245 */ /* 0x004fce0000201000 */
.L_x_9547:
[----:B------:R-:W-:Y:S05]  /*56e0*/  BSYNC.RECONVERGENT B6 ;  /* 0x0000000000067941 */ /* 0x000fea0003800200 */
.L_x_9541:
[----:B-12--5:R-:W-:Y:S01]  /*56f0*/  FSETP.GEU.FTZ.AND P0, PT, R18, |R3|, PT ;  /* 0x400000031200720b */ /* 0x026fe20003f1e000 */
[----:B------:R-:W-:Y:S01]  /*5700*/  BSSY.RECONVERGENT B0, `(.L_x_9569) ;  /* 0x000003e000007945 */ /* 0x000fe20003800200 */
[----:B------:R-:W-:-:S11]  /*5710*/  MOV R0, R18 ;  /* 0x0000001200007202 */ /* 0x000fd60000000f00 */
[----:B------:R-:W-:Y:S05]  /*5720*/  @!P0 BRA `(.L_x_9570) ;  /* 0x0000000000ec8947 */ /* 0x000fea0003800000 */
[----:B---34-:R-:W-:-:S05]  /*5730*/  FMUL.FTZ R5, |R3|, 8388608 ;  /* 0x4b00000003057820 */ /* 0x018fca0000410200 */
        /* <DEDUP_REMOVED lines=22> */
.L_x_9574:
[----:B------:R-:W-:Y:S01]  /*58a0*/  FSETP.GEU.FTZ.AND P0, PT, R4, -R9, PT ;  /* 0x800000090400720b */ /* 0x000fe20003f1e000 */
[----:B------:R-:W-:-:S12]  /*58b0*/  FADD.FTZ R7, R7, -1 ;  /* 0xbf80000007077421 */ /* 0x000fd80000010000 */
[----:B------:R-:W-:-:S07]  /*58c0*/  @!P0 FADD.FTZ R7, R7, -1 ;  /* 0xbf80000007078421 */ /* 0x000fce0000010000 */
.L_x_9573:
[----:B------:R-:W-:Y:S05]  /*58d0*/  BSYNC.RECONVERGENT B1 ;  /* 0x0000000000017941 */ /* 0x000fea0003800200 */
.L_x_9572:
[----:B------:R-:W-:Y:S01]  /*58e0*/  FFMA.FTZ R0, -R9, R7, R18 ;  /* 0x0000000709007223 */ /* 0x000fe20000010112 */
[----:B------:R-:W-:Y:S06]  /*58f0*/  BRA `(.L_x_9570) ;  /* 0x0000000000787947 */ /* 0x000fec0003800000 */
.L_x_9571:
[----:B------:R-:W-:Y:S01]  /*5900*/  LOP3.LUT R7, R5, 0xff800000, RZ, 0xc0, !PT ;  /* 0xff80000005077812 */ /* 0x000fe200078ec0ff */
[----:B------:R-:W-:Y:S01]  /*5910*/  BSSY.RECONVERGENT B1, `(.L_x_9575) ;  /* 0x000001a000017945 */ /* 0x000fe20003800200 */
[----:B------:R-:W-:Y:S02]  /*5920*/  ISETP.GT.U32.AND P2, PT, R18, 0x7f7fffff, PT ;  /* 0x7f7fffff1200780c */ /* 0x000fe40003f44070 */
[----:B------:R-:W-:Y:S01]  /*5930*/  FSETP.GT.FTZ.AND P1, PT, |R3|, RZ, PT ;  /* 0x000000ff0300720b */ /* 0x000fe20003f34200 */
[----:B------:R-:W-:-:S05]  /*5940*/  IMAD.IADD R0, R16, 0x1, -R7 ;  /* 0x0000000110007824 */ /* 0x000fca00078e0a07 */
[----:B0-----:R-:W-:Y:S02]  /*5950*/  LOP3.LUT P0, R4, R0, 0xff800000, RZ, 0xc0, !PT ;  /* 0xff80000000047812 */ /* 0x001fe4000780c0ff */
[----:B------:R-:W-:-:S04]  /*5960*/  FSEL R0, R7, +QNAN , !P2 ;  /* 0x7fffffff07007808 */ /* 0x000fc80005000000 */
[----:B------:R-:W-:Y:S01]  /*5970*/  FSEL R7, R0, +QNAN , P1 ;  /* 0x7fffffff00077808 */ /* 0x000fe20000800000 */
[----:B------:R-:W-:-:S06]  /*5980*/  IMAD.MOV.U32 R0, RZ, RZ, R2 ;  /* 0x000000ffff007224 */ /* 0x000fcc00078e0002 */
[----:B------:R-:W-:Y:S05]  /*5990*/  @!P0 BRA `(.L_x_9576) ;  /* 0x0000000000448947 */ /* 0x000fea0003800000 */
[----:B------:R-:W-:-:S04]  /*59a0*/  LOP3.LUT R0, R5, 0x7fffff, RZ, 0xc0, !PT ;  /* 0x007fffff05007812 */ /* 0x000fc800078ec0ff */
[----:B------:R-:W-:Y:S02]  /*59b0*/  LOP3.LUT R9, R0, 0x3f800000, RZ, 0xfc, !PT ;  /* 0x3f80000000097812 */ /* 0x000fe400078efcff */
[----:B------:R-:W-:Y:S02]  /*59c0*/  MOV R0, R2 ;  /* 0x0000000200007202 */ /* 0x000fe40000000f00 */
[----:B------:R0:W1:Y:S05]  /*59d0*/  MUFU.RCP R8, R9 ;  /* 0x0000000900087308 */ /* 0x00006a0000001000 */
.L_x_9577:
        /* <DEDUP_REMOVED lines=13> */
.L_x_9576:
[----:B------:R-:W-:Y:S05]  /*5ab0*/  BSYNC.RECONVERGENT B1 ;  /* 0x0000000000017941 */ /* 0x000fea0003800200 */
.L_x_9575:
[----:B------:R-:W-:-:S04]  /*5ac0*/  FMUL.FTZ R0, R0, 1.1920928955078125e-07 ;  /* 0x3400000000007820 */ /* 0x000fc80000410000 */
[----:B------:R-:W-:-:S07]  /*5ad0*/  FMUL.FTZ R0, R7, R0 ;  /* 0x0000000007007220 */ /* 0x000fce0000410000 */
.L_x_9570:
[----:B------:R-:W-:Y:S05]  /*5ae0*/  BSYNC.RECONVERGENT B0 ;  /* 0x0000000000007941 */ /* 0x000fea0003800200 */
.L_x_9569:
[----:B------:R-:W1:Y:S01]  /*5af0*/  LDC R3, c[0x0][0x594] ;  /* 0x00016500ff037b82 */ /* 0x000e620000000800 */
[----:B------:R-:W2:Y:S01]  /*5b00*/  LDCU.64 UR6, c[0x0][0x580] ;  /* 0x0000b000ff0677ac */ /* 0x000ea20008000a00 */
[----:B------:R-:W-:Y:S01]  /*5b10*/  FSETP.NAN.FTZ.AND P0, PT, |R0|, |R0|, PT ;  /* 0x400000000000720b */ /* 0x000fe20003f18200 */
[----:B------:R-:W-:-:S04]  /*5b20*/  UPRMT UR4, UR40, 0x9910, URZ ;  /* 0x0000991028047896 */ /* 0x000fc800080000ff */
[----:B------:R-:W-:Y:S01]  /*5b30*/  UISETP.GT.AND UP0, UPT, UR4, 0x9, UPT ;  /* 0x000000090400788c */ /* 0x000fe2000bf04270 */
[----:B--2---:R-:W-:-:S04]  /*5b40*/  IADD3 R8, P1, PT, R19, UR6, RZ ;  /* 0x0000000613087c10 */ /* 0x004fc8000ff3e0ff */
[----:B0-----:R-:W-:Y:S02]  /*5b50*/  IADD3.X R9, PT, PT, RZ, UR7, RZ, P1, !PT ;  /* 0x00000007ff097c10 */ /* 0x001fe40008ffe4ff */
[----:B-1----:R-:W-:-:S04]  /*5b60*/  LOP3.LUT R3, R0, 0x80000000, R3, 0xb8, !PT ;  /* 0x8000000000037812 */ /* 0x002fc800078eb803 */
[----:B---34-:R-:W-:Y:S01]  /*5b70*/  FSEL R4, R0, R3, P0 ;  /* 0x0000000300047208 */ /* 0x018fe20000000000 */
[----:B------:R-:W-:Y:S06]  /*5b80*/  BRA.U UP0, `(.L_x_9578) ;  /* 0x0000000100e87547 */ /* 0x000fec000b800000 */
        /* <DEDUP_REMOVED lines=11> */
.L_x_9581:
[----:B------:R-:W0:Y:S02]  /*5c40*/  F2I.S64.TRUNC R4, R4 ;  /* 0x0000000400047311 */ /* 0x000e24000020d900 */
[----:B0-----:R-:W-:-:S05]  /*5c50*/  IMAD.MOV.U32 R3, RZ, RZ, R4 ;  /* 0x000000ffff037224 */ /* 0x001fca00078e0004 */
[----:B------:R0:W-:Y:S01]  /*5c60*/  STG.E.U8 desc[UR36][R8.64], R3 ;  /* 0x0000000308007986 */ /* 0x0001e2000c101124 */
[----:B------:R-:W-:Y:S05]  /*5c70*/  BRA `(.L_x_9583) ;  /* 0x0000000c00287947 */ /* 0x000fea0003800000 */
.L_x_9580:
        /* <DEDUP_REMOVED lines=9> */
.L_x_9585:
[----:B------:R-:W0:Y:S02]  /*5d10*/  F2I.FTZ.TRUNC.NTZ R3, R4 ;  /* 0x0000000400037305 */ /* 0x000e24000021f100 */
[----:B0-----:R0:W-:Y:S01]  /*5d20*/  STG.E desc[UR36][R8.64], R3 ;  /* 0x0000000308007986 */ /* 0x0011e2000c101924 */
[----:B------:R-:W-:Y:S05]  /*5d30*/  BRA `(.L_x_9583) ;  /* 0x0000000800f87947 */ /* 0x000fea0003800000 */
.L_x_9584:
[----:B------:R-:W0:Y:S02]  /*5d40*/  F2I.FTZ.TRUNC.NTZ R3, R4 ;  /* 0x0000000400037305 */ /* 0x000e24000021f100 */
[----:B0-----:R0:W-:Y:S01]  /*5d50*/  STG.E.U16 desc[UR36][R8.64], R3 ;  /* 0x0000000308007986 */ /* 0x0011e2000c101524 */
[----:B------:R-:W-:Y:S05]  /*5d60*/  BRA `(.L_x_9583) ;  /* 0x0000000800ec7947 */ /* 0x000fea0003800000 */
.L_x_9579:
        /* <DEDUP_REMOVED lines=8> */
.L_x_9587:
[----:B------:R-:W-:-:S05]  /*5df0*/  F2FP.F16.F32.PACK_AB R4, RZ, R4 ;  /* 0x00000004ff04723e */ /* 0x000fca00000000ff */
[----:B------:R0:W-:Y:S01]  /*5e00*/  STG.E.U16 desc[UR36][R8.64], R4 ;  /* 0x0000000408007986 */ /* 0x0001e2000c101524 */
[----:B------:R-:W-:Y:S05]  /*5e10*/  BRA `(.L_x_9583) ;  /* 0x0000000800c07947 */ /* 0x000fea0003800000 */
.L_x_9586:
        /* <DEDUP_REMOVED lines=9> */
.L_x_9589:
[----:B------:R-:W-:-:S04]  /*5eb0*/  F2FP.F16.F32.PACK_AB R3, RZ, R4 ;  /* 0x00000004ff03723e */ /* 0x000fc800000000ff */
[----:B------:R-:W-:-:S05]  /*5ec0*/  PRMT R3, R3, 0x5410, RZ ;  /* 0x0000541003037816 */ /* 0x000fca00000000ff */
[----:B------:R0:W-:Y:S01]  /*5ed0*/  STG.E desc[UR36][R8.64], R3 ;  /* 0x0000000308007986 */ /* 0x0001e2000c101924 */
[----:B------:R-:W-:Y:S05]  /*5ee0*/  BRA `(.L_x_9583) ;  /* 0x00000008008c7947 */ /* 0x000fea0003800000 */
.L_x_9588:
[----:B------:R-:W-:-:S06]  /*5ef0*/  FMUL.FTZ R4, R4, 1 ;  /* 0x3f80000004047820 */ /* 0x000fcc0000410000 */
[----:B------:R-:W0:Y:S02]  /*5f00*/  F2F.F64.F32 R4, R4 ;  /* 0x0000000400047310 */ /* 0x000e240000201800 */
[----:B0-----:R0:W-:Y:S01]  /*5f10*/  STG.E.64 desc[UR36][R8.64], R4 ;  /* 0x0000000408007986 */ /* 0x0011e2000c101b24 */
[----:B------:R-:W-:Y:S05]  /*5f20*/  BRA `(.L_x_9583) ;  /* 0x00000008007c7947 */ /* 0x000fea0003800000 */
.L_x_9578:
        /* <DEDUP_REMOVED lines=13> */
.L_x_9593:
        /* <DEDUP_REMOVED lines=16> */
.L_x_9596:
[----:B------:R-:W-:-:S04]  /*6100*/  SHF.R.U32.HI R4, RZ, 0x18, R4 ;  /* 0x00000018ff047819 */ /* 0x000fc80000011604 */
[----:B------:R-:W-:-:S04]  /*6110*/  LOP3.LUT R3, R3, 0x80, R4, 0xf8, !PT ;  /* 0x0000008003037812 */ /* 0x000fc800078ef804 */
[----:B------:R-:W-:-:S07]  /*6120*/  PRMT R0, R3, 0x7610, R0 ;  /* 0x0000761003007816 */ /* 0x000fce0000000000 */
.L_x_9595:
[----:B------:R-:W-:Y:S05]  /*6130*/  BSYNC.RECONVERGENT B0 ;  /* 0x0000000000007941 */ /* 0x000fea0003800200 */
.L_x_9594:
[----:B------:R0:W-:Y:S01]  /*6140*/  STG.E.U8 desc[UR36][R8.64], R0 ;  /* 0x0000000008007986 */ /* 0x0001e2000c101124 */
[----:B------:R-:W-:Y:S05]  /*6150*/  BRA `(.L_x_9583) ;  /* 0x0000000400f07947 */ /* 0x000fea0003800000 */
.L_x_9592:
        /* <DEDUP_REMOVED lines=16> */
.L_x_9599:
[----:B------:R-:W-:-:S04]  /*6260*/  SHF.R.U32.HI R4, RZ, 0x18, R4 ;  /* 0x00000018ff047819 */ /* 0x000fc80000011604 */
[----:B------:R-:W-:-:S04]  /*6270*/  LOP3.LUT R3, R3, 0x80, R4, 0xf8, !PT ;  /* 0x0000008003037812 */ /* 0x000fc800078ef804 */
[----:B------:R-:W-:-:S07]  /*6280*/  PRMT R0, R3, 0x7610, R0 ;  /* 0x0000761003007816 */ /* 0x000fce0000000000 */
.L_x_9598:
[----:B------:R-:W-:Y:S05]  /*6290*/  BSYNC.RECONVERGENT B0 ;  /* 0x0000000000007941 */ /* 0x000fea0003800200 */
.L_x_9597:
[----:B------:R0:W-:Y:S01]  /*62a0*/  STG.E.U8 desc[UR36][R8.64], R0 ;  /* 0x0000000008007986 */ /* 0x0001e2000c101124 */
[----:B------:R-:W-:Y:S05]  /*62b0*/  BRA `(.L_x_9583) ;  /* 0x0000000400987947 */ /* 0x000fea0003800000 */
.L_x_9591:
        /* <DEDUP_REMOVED lines=21> */
.L_x_9601:
[----:B------:R-:W0:Y:S02]  /*6410*/  F2I.U64.TRUNC R4, R4 ;  /* 0x0000000400047311 */ /* 0x000e24000020d800 */
[----:B0-----:R0:W-:Y:S01]  /*6420*/  STG.E.64 desc[UR36][R8.64], R4 ;  /* 0x0000000408007986 */ /* 0x0011e2000c101b24 */
[----:B------:R-:W-:Y:S05]  /*6430*/  BRA `(.L_x_9583) ;  /* 0x0000000400387947 */ /* 0x000fea0003800000 */
.L_x_9600:
[----:B------:R-:W0:Y:S02]  /*6440*/  F2I.FTZ.U32.TRUNC.NTZ R3, R4 ;  /* 0x0000000400037305 */ /* 0x000e24000021f000 */
[----:B0-----:R0:W-:Y:S01]  /*6450*/  STG.E desc[UR36][R8.64], R3 ;  /* 0x0000000308007986 */ /* 0x0011e2000c101924 */
[----:B------:R-:W-:Y:S05]  /*6460*/  BRA `(.L_x_9583) ;  /* 0x00000004002c7947 */ /* 0x000fea0003800000 */
.L_x_9590:
        /* <DEDUP_REMOVED lines=10> */
.L_x_9603:
[----:B------:R-:W-:Y:S01]  /*6510*/  FMUL.FTZ R4, R4, 1 ;  /* 0x3f80000004047820 */ /* 0x000fe20000410000 */
[----:B------:R-:W-:-:S05]  /*6520*/  CS2R R6, SRZ ;  /* 0x0000000000067805 */ /* 0x000fca000001ff00 */
[----:B------:R-:W0:Y:S02]  /*6530*/  F2F.F64.F32 R4, R4 ;  /* 0x0000000400047310 */ /* 0x000e240000201800 */
[----:B0-----:R4:W-:Y:S01]  /*6540*/  STG.E.128 desc[UR36][R8.64], R4 ;  /* 0x0000000408007986 */ /* 0x0019e2000c101d24 */
[----:B------:R-:W-:Y:S05]  /*6550*/  BRA `(.L_x_9583) ;  /* 0x0000000000f07947 */ /* 0x000fea0003800000 */
.L_x_9602:
[----:B------:R-:W-:-:S09]  /*6560*/  UISETP.NE.AND UP0, UPT, UR4, 0xf, UPT ;  /* 0x0000000f0400788c */ /* 0x000fd2000bf05270 */
[----:B------:R-:W-:Y:S05]  /*6570*/  BRA.U !UP0, `(.L_x_9604) ;  /* 0x0000000108e07547 */ /* 0x000fea000b800000 */
[----:B------:R-:W-:-:S09]  /*6580*/  UISETP.NE.AND UP0, UPT, UR4, 0x17, UPT ;  /* 0x000000170400788c */ /* 0x000fd2000bf05270 */
[----:B------:R-:W-:Y:S05]  /*6590*/  BRA.U !UP0, `(.L_x_9605) ;  /* 0x00000001088c7547 */ /* 0x000fea000b800000 */
[----:B------:R-:W-:-:S09]  /*65a0*/  UISETP.NE.AND UP0, UPT, UR4, 0x18, UPT ;  /* 0x000000180400788c */ /* 0x000fd2000bf05270 */
[----:B------:R-:W-:Y:S05]  /*65b0*/  BRA.U !UP0, `(.L_x_9606) ;  /* 0x0000000108447547 */ /* 0x000fea000b800000 */
.L_x_9582:
        /* <DEDUP_REMOVED lines=16> */
.L_x_9607:
[----:B------:R-:W-:Y:S05]  /*66c0*/  BRA `(.L_x_9583) ;  /* 0x0000000000947947 */ /* 0x000fea0003800000 */
.L_x_9606:
        /* <DEDUP_REMOVED lines=12> */
.L_x_9609:
[----:B------:R-:W-:Y:S05]  /*6790*/  BSYNC.RECONVERGENT B0 ;  /* 0x0000000000007941 */ /* 0x000fea0003800200 */
.L_x_9608:
[----:B------:R-:W-:-:S05]  /*67a0*/  LOP3.LUT R3, R0, 0x80, R5, 0xf8, !PT ;  /* 0x0000008000037812 */ /* 0x000fca00078ef805 */
[----:B------:R2:W-:Y:S01]  /*67b0*/  STG.E.U8 desc[UR36][R8.64], R3 ;  /* 0x0000000308007986 */ /* 0x0005e2000c101124 */
[----:B------:R-:W-:Y:S05]  /*67c0*/  BRA `(.L_x_9583) ;  /* 0x0000000000547947 */ /* 0x000fea0003800000 */
.L_x_9605:
        /* <DEDUP_REMOVED lines=11> */
.L_x_9611:
[----:B------:R-:W-:Y:S01]  /*6880*/  IMAD.MOV.U32 R0, RZ, RZ, 0x7f ;  /* 0x0000007fff007424 */ /* 0x000fe200078e00ff */
[----:B------:R-:W-:-:S04]  /*6890*/  ISETP.GT.U32.AND P0, PT, R5, 0x7f800000, PT ;  /* 0x7f8000000500780c */ /* 0x000fc80003f04070 */
[----:B------:R-:W-:-:S09]  /*68a0*/  SEL R0, R0, 0x7c, P0 ;  /* 0x0000007c00007807 */ /* 0x000fd20000000000 */
.L_x_9612:
[----:B------:R-:W-:Y:S05]  /*68b0*/  BSYNC.RECONVERGENT B0 ;  /* 0x0000000000007941 */ /* 0x000fea0003800200 */
.L_x_9610:
[----:B------:R-:W-:-:S04]  /*68c0*/  SHF.R.U32.HI R3, RZ, 0x18, R4 ;  /* 0x00000018ff037819 */ /* 0x000fc80000011604 */
[----:B------:R-:W-:-:S05]  /*68d0*/  LOP3.LUT R3, R0, 0x80, R3, 0xf8, !PT ;  /* 0x0000008000037812 */ /* 0x000fca00078ef803 */
[----:B------:R1:W-:Y:S01]  /*68e0*/  STG.E.U8 desc[UR36][R8.64], R3 ;  /* 0x0000000308007986 */ /* 0x0003e2000c101124 */
[----:B------:R-:W-:Y:S05]  /*68f0*/  BRA `(.L_x_9583) ;  /* 0x0000000000087947 */ /* 0x000fea0003800000 */
.L_x_9604:
[----:B------:R-:W-:-:S05]  /*6900*/  F2FP.BF16.F32.PACK_AB R4, RZ, R4 ;  /* 0x00000004ff04723e */ /* 0x000fca00000010ff */
[----:B------:R0:W-:Y:S02]  /*6910*/  STG.E.U16 desc[UR36][R8.64], R4 ;  /* 0x0000000408007986 */ /* 0x0001e4000c101524 */
.L_x_9583:
[----:B------:R-:W-:-:S07]  /*6920*/  VIADD R17, R17, 0x80 ;  /* 0x0000008011117836 */ /* 0x000fce0000000000 */
.L_x_9539:
[----:B------:R-:W-:Y:S05]  /*6930*/  BSYNC.RECONVERGENT B7 ;  /* 0x0000000000077941 */ /* 0x000fea0003800200 */
.L_x_9538:
[----:B------:R-:W5:Y:S01]  /*6940*/  LDCU UR4, c[0x0][0x380] ;  /* 0x00007000ff0477ac */ /* 0x000f620008000800 */
[----:B------:R-:W-:Y:S01]  /*6950*/  BSSY.RECONVERGENT B7, `(.L_x_9613) ;  /* 0x000033f000077945 */ /* 0x000fe20003800200 */
[----:B-----5:R-:W-:-:S13]  /*6960*/  ISETP.GE.AND P0, PT, R17, UR4, PT ;  /* 0x0000000411007c0c */ /* 0x020fda000bf06270 */
[----:B------:R-:W-:Y:S05]  /*6970*/  @P0 BRA `(.L_x_9614) ;  /* 0x0000003000f00947 */ /* 0x000fea0003800000 */
[----:B------:R-:W5:Y:S01]  /*6980*/  LDCU UR4, c[0x0][0x388] ;  /* 0x00007100ff0477ac */ /* 0x000f620008000800 */
[----:B0-----:R-:W-:Y:S02]  /*6990*/  HFMA2 R0, -RZ, RZ, 0, 0 ;  /* 0x00000000ff007431 */ /* 0x001fe400000001ff */
[----:B------:R-:W-:Y:S01]  /*69a0*/  IMAD.MOV.U32 R19, RZ, RZ, RZ ;  /* 0x000000ffff137224 */ /* 0x000fe200078e00ff */
[----:B-----5:R-:W-:-:S09]  /*69b0*/  UISETP.NE.AND UP0, UPT, UR4, URZ, UPT ;  /* 0x000000ff0400728c */ /* 0x020fd2000bf05270 */
[----:B------:R-:W-:Y:S05]  /*69c0*/  BRA.U !UP0, `(.L_x_9615) ;  /* 0x0000001108ac7547 */ /* 0x000fea000b800000 */
[----:B------:R-:W0:Y:S01]  /*69d0*/  LDCU.64 UR4, c[0x0][0x390] ;  /* 0x00007200ff0477ac */ /* 0x000e220008000a00 */
[----:B----4-:R-:W-:Y:S01]  /*69e0*/  MOV R5, R17 ;  /* 0x0000001100057202 */ /* 0x010fe20000000f00 */
[----:B------:R-:W-:Y:S01]  /*69f0*/  IMAD.MOV.U32 R4, RZ, RZ, RZ ;  /* 0x000000ffff047224 */ /* 0x000fe200078e00ff */
[----:B------:R-:W4:Y:S01]  /*6a00*/  LDCU UR6, c[0x0][0x38c] ;  /* 0x00007180ff0677ac */ /* 0x000f220008000800 */
[----:B------:R-:W5:Y:S01]  /*6a10*/  LDCU.64 UR8, c[0x0][0x4b8] ;  /* 0x00009700ff0877ac */ /* 0x000f620008000a00 */
[----:B------:R-:W-:Y:S01]  /*6a20*/  UISETP.NE.AND UP0, UPT, UR41, URZ, UPT ;  /* 0x000000ff2900728c */ /* 0x000fe2000bf05270 */
[----:B0-----:R-:W-:-:S05]  /*6a30*/  IMAD.HI.U32 R6, R17, UR4, R4 ;  /* 0x0000000411067c27 */ /* 0x001fca000f8e0004 */
[----:B------:R-:W-:-:S05]  /*6a40*/  SHF.R.U32.HI R7, RZ, UR5, R6 ;  /* 0x00000005ff077c19 */ /* 0x000fca0008011606 */
[----:B------:R-:W-:-:S04]  /*6a50*/  IMAD.MOV R0, RZ, RZ, -R7 ;  /* 0x000000ffff007224 */ /* 0x000fc800078e0a07 */
[----:B----4-:R-:W-:-:S04]  /*6a60*/  IMAD R0, R0, UR6, R17 ;  /* 0x0000000600007c24 */ /* 0x010fc8000f8e0211 */
[C---:B-----5:R-:W-:Y:S02]  /*6a70*/  IMAD R19, R0.reuse, UR8, RZ ;  /* 0x0000000800137c24 */ /* 0x060fe4000f8e02ff */
[----:B------:R-:W-:Y:S01]  /*6a80*/  IMAD R0, R0, UR9, RZ ;  /* 0x0000000900007c24 */ /* 0x000fe2000f8e02ff */
[----:B------:R-:W-:Y:S06]  /*6a90*/  BRA.U !UP0, `(.L_x_9615) ;  /* 0x0000001108787547 */ /* 0x000fec000b800000 */
[----:B------:R-:W0:Y:S01]  /*6aa0*/  LDCU.64 UR6, c[0x0][0x398] ;  /* 0x00007300ff0677ac */ /* 0x000e220008000a00 */
[----:B------:R-:W-:Y:S01]  /*6ab0*/  IMAD.MOV.U32 R6, RZ, RZ, RZ ;  /* 0x000000ffff067224 */ /* 0x000fe200078e00ff */
[----:B------:R-:W4:Y:S01]  /*6ac0*/  LDCU UR4, c[0x0][0x3a0] ;  /* 0x00007400ff0477ac */ /* 0x000f220008000800 */
[----:B------:R-:W5:Y:S01]  /*6ad0*/  LDCU.64 UR8, c[0x0][0x4c0] ;  /* 0x00009800ff0877ac */ /* 0x000f620008000a00 */
[----:B------:R-:W-:Y:S01]  /*6ae0*/  UISETP.NE.AND UP0, UPT, UR38, 0x2, UPT ;  /* 0x000000022600788c */ /* 0x000fe2000bf05270 */
[----:B0-----:R-:W-:-:S05]  /*6af0*/  IMAD.HI.U32 R4, R7, UR7, R6 ;  /* 0x0000000707047c27 */ /* 0x001fca000f8e0006 */
[----:B----4-:R-:W-:-:S04]  /*6b00*/  SHF.R.U32.HI R5, RZ, UR4, R4 ;  /* 0x00000004ff057c19 */ /* 0x010fc80008011604 */
[----:B------:R-:W-:-:S05]  /*6b10*/  IADD3 R6, PT, PT, -R5, RZ, RZ ;  /* 0x000000ff05067210 */ /* 0x000fca0007ffe1ff */
[----:B------:R-:W-:-:S04]  /*6b20*/  IMAD R6, R6, UR6, R7 ;  /* 0x0000000606067c24 */ /* 0x000fc8000f8e0207 */
[C---:B-----5:R-:W-:Y:S02]  /*6b30*/  IMAD R19, R6.reuse, UR8, R19 ;  /* 0x0000000806137c24 */ /* 0x060fe4000f8e0213 */
[----:B------:R-:W-:Y:S01]  /*6b40*/  IMAD R0, R6, UR9, R0 ;  /* 0x0000000906007c24 */ /* 0x000fe2000f8e0200 */
[----:B------:R-:W-:Y:S06]  /*6b50*/  BRA.U !UP0, `(.L_x_9615) ;  /* 0x0000001108487547 */ /* 0x000fec000b800000 */
[----:B------:R-:W0:Y:S01]  /*6b60*/  LDCU.64 UR4, c[0x0][0x3a8] ;  /* 0x00007500ff0477ac */ /* 0x000e220008000a00 */
[----:B------:R-:W-:Y:S01]  /*6b70*/  IMAD.MOV.U32 R4, RZ, RZ, RZ ;  /* 0x000000ffff047224 */ /* 0x000fe200078e00ff */
[----:B------:R-:W4:Y:S01]  /*6b80*/  LDCU UR6, c[0x0][0x3a4] ;  /* 0x00007480ff0677ac */ /* 0x000f220008000800 */
[----:B------:R-:W5:Y:S01]  /*6b90*/  LDCU.64 UR8, c[0x0][0x4c8] ;  /* 0x00009900ff0877ac */ /* 0x000f620008000a00 */
[----:B------:R-:W-:Y:S01]  /*6ba0*/  UISETP.NE.AND UP0, UPT, UR38, 0x3, UPT ;  /* 0x000000032600788c */ /* 0x000fe2000bf05270 */
[----:B0-----:R-:W-:-:S05]  /*6bb0*/  IMAD.HI.U32 R6, R5, UR4, R4 ;  /* 0x0000000405067c27 */ /* 0x001fca000f8e0004 */
[----:B------:R-:W-:-:S05]  /*6bc0*/  SHF.R.U32.HI R7, RZ, UR5, R6 ;  /* 0x00000005ff077c19 */ /* 0x000fca0008011606 */
[----:B------:R-:W-:-:S04]  /*6bd0*/  IMAD.MOV R4, RZ, RZ, -R7 ;  /* 0x000000ffff047224 */ /* 0x000fc800078e0a07 */
[----:B----4-:R-:W-:-:S04]  /*6be0*/  IMAD R4, R4, UR6, R5 ;  /* 0x0000000604047c24 */ /* 0x010fc8000f8e0205 */
[C---:B-----5:R-:W-:Y:S02]  /*6bf0*/  IMAD R19, R4.reuse, UR8, R19 ;  /* 0x0000000804137c24 */ /* 0x060fe4000f8e0213 */
[----:B------:R-:W-:Y:S01]  /*6c00*/  IMAD R0, R4, UR9, R0 ;  /* 0x0000000904007c24 */ /* 0x000fe2000f8e0200 */
[----:B------:R-:W-:Y:S06]  /*6c10*/  BRA.U !UP0, `(.L_x_9615) ;  /* 0x0000001108187547 */ /* 0x000fec000b800000 */
[----:B------:R-:W0:Y:S01]  /*6c20*/  LDCU.64 UR6, c[0x0][0x3b0] ;  /* 0x00007600ff0677ac */ /* 0x000e220008000a00 */
[----:B------:R-:W-:Y:S01]  /*6c30*/  MOV R6, RZ ;  /* 0x000000ff00067202 */ /* 0x000fe20000000f00 */
[----:B------:R-:W4:Y:S01]  /*6c40*/  LDCU UR4, c[0x0][0x3b8] ;  /* 0x00007700ff0477ac */ /* 0x000f220008000800 */
[----:B------:R-:W5:Y:S01]  /*6c50*/  LDCU.64 UR8, c[0x0][0x4d0] ;  /* 0x00009a00ff0877ac */ /* 0x000f620008000a00 */
[----:B------:R-:W-:Y:S02]  /*6c60*/  UISETP.NE.AND UP0, UPT, UR38, 0x4, UPT ;  /* 0x000000042600788c */ /* 0x000fe4000bf05270 */
[----:B0-----:R-:W-:-:S05]  /*6c70*/  IMAD.HI.U32 R4, R7, UR7, R6 ;  /* 0x0000000707047c27 */ /* 0x001fca000f8e0006 */
[----:B----4-:R-:W-:-:S05]  /*6c80*/  SHF.R.U32.HI R5, RZ, UR4, R4 ;  /* 0x00000004ff057c19 */ /* 0x010fca0008011604 */
[----:B------:R-:W-:-:S04]  /*6c90*/  IMAD.MOV R6, RZ, RZ, -R5 ;  /* 0x000000ffff067224 */ /* 0x000fc800078e0a05 */
        /* <DEDUP_REMOVED lines=10> */
[----:B------:R-:W-:-:S04]  /*6d40*/  SHF.R.U32.HI R7, RZ, UR5, R6 ;  /* 0x00000005ff077c19 */ /* 0x000fc80008011606 */
[----:B------:R-:W-:-:S05]  /*6d50*/  IADD3 R4, PT, PT, -R7, RZ, RZ ;  /* 0x000000ff07047210 */ /* 0x000fca0007ffe1ff */
[----:B----4-:R-:W-:-:S04]  /*6d60*/  IMAD R4, R4, UR6, R5 ;  /* 0x0000000604047c24 */ /* 0x010fc8000f8e0205 */
        /* <DEDUP_REMOVED lines=16> */
[----:B------:R-:W-:Y:S01]  /*6e70*/  HFMA2 R4, -RZ, RZ, 0, 0 ;  /* 0x00000000ff047431 */ /* 0x000fe200000001ff */
[----:B------:R-:W4:Y:S01]  /*6e80*/  LDCU UR6, c[0x0][0x3d4] ;  /* 0x00007a80ff0677ac */ /* 0x000f220008000800 */
[----:B------:R-:W5:Y:S01]  /*6e90*/  LDCU.64 UR8, c[0x0][0x4e8] ;  /* 0x00009d00ff0877ac */ /* 0x000f620008000a00 */
[----:B------:R-:W-:Y:S02]  /*6ea0*/  UISETP.NE.AND UP0, UPT, UR38, 0x7, UPT ;  /* 0x000000072600788c */ /* 0x000fe4000bf05270 */
        /* <DEDUP_REMOVED lines=211> */
[----:B------:R-:W1:Y:S01]  /*7be0*/  LDCU.64 UR4, c[0x0][0x4b0] ;  /* 0x00009600ff0477ac */ /* 0x000e620008000a00 */
[----:B------:R-:W-:Y:S01]  /*7bf0*/  HFMA2 R4, -RZ, RZ, 0, 0 ;  /* 0x00000000ff047431 */ /* 0x000fe200000001ff */
[----:B------:R-:W0:Y:S01]  /*7c00*/  LDCU UR6, c[0x0][0x4ac] ;  /* 0x00009580ff0677ac */ /* 0x000e220008000800 */
[----:B------:R-:W4:Y:S03]  /*7c10*/  LDCU.64 UR8, c[0x0][0x578] ;  /* 0x0000af00ff0877ac */ /* 0x000f260008000a00 */
[----:B-123--:R-:W-:-:S05]  /*7c20*/  IMAD.HI.U32 R3, R5, UR4, R4 ;  /* 0x0000000405037c27 */ /* 0x00efca000f8e0004 */
[----:B------:R-:W-:-:S05]  /*7c30*/  SHF.R.U32.HI R3, RZ, UR5, R3 ;  /* 0x00000005ff037c19 */ /* 0x000fca0008011603 */
[----:B------:R-:W-:-:S04]  /*7c40*/  IMAD.MOV R3, RZ, RZ, -R3 ;  /* 0x000000ffff037224 */ /* 0x000fc800078e0a03 */
[----:B0-----:R-:W-:-:S04]  /*7c50*/  IMAD R4, R3, UR6, R5 ;  /* 0x0000000603047c24 */ /* 0x001fc8000f8e0205 */
[C---:B----4-:R-:W-:Y:S02]  /*7c60*/  IMAD R19, R4.reuse, UR8, R19 ;  /* 0x0000000804137c24 */ /* 0x050fe4000f8e0213 */
[----:B------:R-:W-:-:S07]  /*7c70*/  IMAD R0, R4, UR9, R0 ;  /* 0x0000000904007c24 */ /* 0x000fce000f8e0200 */
.L_x_9615:
[----:B------:R-:W4:Y:S01]  /*7c80*/  LDCU.64 UR6, c[0x0][0x588] ;  /* 0x0000b100ff0677ac */ /* 0x000f220008000a00 */
[----:B------:R-:W-:Y:S01]  /*7c90*/  BSSY.RECONVERGENT B6, `(.L_x_9616) ;  /* 0x00000e6000067945 */ /* 0x000fe20003800200 */
[----:B------:R-:W-:-:S04]  /*7ca0*/  UPRMT UR4, UR42, 0x9910, URZ ;  /* 0x000099102a047896 */ /* 0x000fc800080000ff */
[----:B------:R-:W-:Y:S01]  /*7cb0*/  UISETP.GT.AND UP0, UPT, UR4, 0x9, UPT ;  /* 0x000000090400788c */ /* 0x000fe2000bf04270 */
[----:B----4-:R-:W-:-:S05]  /*7cc0*/  IADD3 R4, P0, PT, R0, UR6, RZ ;  /* 0x0000000600047c10 */ /* 0x010fca000ff1e0ff */
        /* <DEDUP_REMOVED lines=11> */
[----:B-123--:R1:W2:Y:S01]  /*7d80*/  I2F.S16 R3, R4 ;  /* 0x0000000400037306 */ /* 0x00e2a20000101400 */
[----:B------:R-:W-:Y:S05]  /*7d90*/  BRA `(.L_x_9622) ;  /* 0x0000000c00547947 */ /* 0x000fea0003800000 */
.L_x_9620:
[----:B-123--:R-:W2:Y:S02]  /*7da0*/  LDG.E.U8 R3, desc[UR36][R4.64] ;  /* 0x0000002404037981 */ /* 0x00eea4000c1e1100 */
[----:B--2---:R-:W-:Y:S01]  /*7db0*/  I2FP.F32.U32 R3, R3 ;  /* 0x0000000300037245 */ /* 0x004fe20000201000 */
[----:B------:R-:W-:Y:S06]  /*7dc0*/  BRA `(.L_x_9622) ;  /* 0x0000000c00487947 */ /* 0x000fec0003800000 */
.L_x_9619:
[----:B------:R-:W-:-:S09]  /*7dd0*/  UISETP.NE.AND UP0, UPT, UR4, 0x2, UPT ;  /* 0x000000020400788c */ /* 0x000fd2000bf05270 */
[----:B------:R-:W-:Y:S05]  /*7de0*/  BRA.U !UP0, `(.L_x_9623) ;  /* 0x0000000108287547 */ /* 0x000fea000b800000 */
[----:B------:R-:W-:-:S09]  /*7df0*/  UISETP.NE.AND UP0, UPT, UR4, 0x3, UPT ;  /* 0x000000030400788c */ /* 0x000fd2000bf05270 */
[----:B------:R-:W-:Y:S05]  /*7e00*/  BRA.U !UP0, `(.L_x_9624) ;  /* 0x0000000108147547 */ /* 0x000fea000b800000 */
[----:B------:R-:W-:-:S09]  /*7e10*/  UISETP.NE.AND UP0, UPT, UR4, 0x4, UPT ;  /* 0x000000040400788c */ /* 0x000fd2000bf05270 */
[----:B------:R-:W-:Y:S05]  /*7e20*/  BRA.U UP0, `(.L_x_9621) ;  /* 0x0000000900d47547 */ /* 0x000fea000b800000 */
[----:B------:R-:W1:Y:S02]  /*7e30*/  LDG.E.64 R4, desc[UR36][R4.64] ;  /* 0x0000002404047981 */ /* 0x000e64000c1e1b00 */
[----:B-123--:R0:W1:Y:S02]  /*7e40*/  I2F.S64 R3, R4 ;  /* 0x0000000400037312 */ /* 0x00e0640000301400 */
[----:B01----:R-:W-:Y:S05]  /*7e50*/  BRA `(.L_x_9622) ;  /* 0x0000000c00247947 */ /* 0x003fea0003800000 */
.L_x_9624:
[----:B-123--:R-:W2:Y:S02]  /*7e60*/  LDG.E R3, desc[UR36][R4.64] ;  /* 0x0000002404037981 */ /* 0x00eea4000c1e1900 */
[----:B--2---:R-:W-:Y:S01]  /*7e70*/  I2FP.F32.S32 R3, R3 ;  /* 0x0000000300037245 */ /* 0x004fe20000201400 */
[----:B------:R-:W-:Y:S06]  /*7e80*/  BRA `(.L_x_9622) ;  /* 0x0000000c00187947 */ /* 0x000fec0003800000 */
.L_x_9623:
[----:B-123--:R-:W2:Y:S02]  /*7e90*/  LDG.E.U16 R3, desc[UR36][R4.64] ;  /* 0x0000002404037981 */ /* 0x00eea4000c1e1500 */
[----:B--2---:R-:W0:Y:S01]  /*7ea0*/  I2F.S16 R3, R3 ;  /* 0x0000000300037306 */ /* 0x004e220000101400 */
[----:B------:R-:W-:Y:S05]  /*7eb0*/  BRA `(.L_x_9622) ;  /* 0x0000000c000c7947 */ /* 0x000fea0003800000 */
.L_x_9618:
[----:B------:R-:W-:-:S09]  /*7ec0*/  UISETP.GT.AND UP0, UPT, UR4, 0x6, UPT ;  /* 0x000000060400788c */ /* 0x000fd2000bf04270 */
[----:B------:R-:W-:Y:S05]  /*7ed0*/  BRA.U UP0, `(.L_x_9625) ;  /* 0x0000000100247547 */ /* 0x000fea000b800000 */
[----:B------:R-:W-:-:S09]  /*7ee0*/  UISETP.NE.AND UP0, UPT, UR4, 0x5, UPT ;  /* 0x000000050400788c */ /* 0x000fd2000bf05270 */
[----:B------:R-:W-:Y:S05]  /*7ef0*/  BRA.U !UP0, `(.L_x_9626) ;  /* 0x0000000108107547 */ /* 0x000fea000b800000 */
[----:B------:R-:W-:-:S09]  /*7f00*/  UISETP.NE.AND UP0, UPT, UR4, 0x6, UPT ;  /* 0x000000060400788c */ /* 0x000fd2000bf05270 */
[----:B------:R-:W-:Y:S05]  /*7f10*/  BRA.U UP0, `(.L_x_9621) ;  /* 0x0000000900987547 */ /* 0x000fea000b800000 */
[----:B-123--:R4:W5:Y:S01]  /*7f20*/  LDG.E R3, desc[UR36][R4.64] ;  /* 0x0000002404037981 */ /* 0x00e962000c1e1900 */
[----:B------:R-:W-:Y:S05]  /*7f30*/  BRA `(.L_x_9622) ;  /* 0x0000000800ec7947 */ /* 0x000fea0003800000 */
.L_x_9626:
[----:B-123--:R-:W2:Y:S02]  /*7f40*/  LDG.E.U16 R3, desc[UR36][R4.64] ;  /* 0x0000002404037981 */ /* 0x00eea4000c1e1500 */
[----:B--2---:R-:W-:Y:S01]  /*7f50*/  HADD2.F32 R3, -RZ, R3.H0_H0 ;  /* 0x20000003ff037230 */ /* 0x004fe20000004100 */
[----:B------:R-:W-:Y:S06]  /*7f60*/  BRA `(.L_x_9622) ;  /* 0x0000000800e07947 */ /* 0x000fec0003800000 */
.L_x_9625:
[----:B------:R-:W-:-:S09]  /*7f70*/  UISETP.NE.AND UP0, UPT, UR4, 0x7, UPT ;  /* 0x000000070400788c */ /* 0x000fd2000bf05270 */
[----:B------:R-:W-:Y:S05]  /*7f80*/  BRA.U !UP0, `(.L_x_9627) ;  /* 0x0000000108247547 */ /* 0x000fea000b800000 */
[----:B------:R-:W-:-:S09]  /*7f90*/  UISETP.NE.AND UP0, UPT, UR4, 0x8, UPT ;  /* 0x000000080400788c */ /* 0x000fd2000bf05270 */
[----:B------:R-:W-:Y:S05]  /*7fa0*/  BRA.U !UP0, `(.L_x_9628) ;  /* 0x0000000108107547 */ /* 0x000fea000b800000 */
[----:B------:R-:W-:-:S09]  /*7fb0*/  UISETP.NE.AND UP0, UPT, UR4, 0x9, UPT ;  /* 0x000000090400788c */ /* 0x000fd2000bf05270 */
[----:B------:R-:W-:Y:S05]  /*7fc0*/  BRA.U UP0, `(.L_x_9621) ;  /* 0x00000009006c7547 */ /* 0x000fea000b800000 */
[----:B-123--:R3:W5:Y:S01]  /*7fd0*/  LDG.E R3, desc[UR36][R4.64] ;  /* 0x0000002404037981 */ /* 0x00e762000c1e1900 */
[----:B------:R-:W-:Y:S05]  /*7fe0*/  BRA `(.L_x_9622) ;  /* 0x0000000800c07947 */ /* 0x000fea0003800000 */
.L_x_9628:
[----:B-123--:R-:W2:Y:S02]  /*7ff0*/  LDG.E.U16 R3, desc[UR36][R4.64] ;  /* 0x0000002404037981 */ /* 0x00eea4000c1e1500 */
[----:B--2---:R-:W-:Y:S01]  /*8000*/  HADD2.F32 R3, -RZ, R3.H0_H0 ;  /* 0x20000003ff037230 */ /* 0x004fe20000004100 */
[----:B------:R-:W-:Y:S06]  /*8010*/  BRA `(.L_x_9622) ;  /* 0x0000000800b47947 */ /* 0x000fec0003800000 */
.L_x_9627:
        /* <DEDUP_REMOVED lines=8> */
[----:B-123--:R-:W0:Y:S02]  /*80a0*/  F2F.F32.F64 R3, R4 ;  /* 0x0000000400037310 */ /* 0x00ee240000301000 */
[----:B0-----:R-:W-:Y:S01]  /*80b0*/  @!P0 FMUL R3, R3, 1.175494350822287508e-38 ;  /* 0x0080000003038820 */ /* 0x001fe20000400000 */
[----:B------:R-:W-:Y:S06]  /*80c0*/  BRA `(.L_x_9622) ;  /* 0x0000000800887947 */ /* 0x000fec0003800000 */
.L_x_9617:
        /* <DEDUP_REMOVED lines=10> */
[----:B-123--:R-:W-:Y:S01]  /*8170*/  FSEL R3, RZ, 1, !P0 ;  /* 0x3f800000ff037808 */ /* 0x00efe20004000000 */
[----:B------:R-:W-:Y:S08]  /*8180*/  BRA `(.L_x_9622) ;  /* 0x0000000800587947 */ /* 0x000ff00003800000 */
.L_x_9631:
        /* <DEDUP_REMOVED lines=11> */
.L_x_9630:
[----:B------:R-:W-:-:S09]  /*8240*/  UISETP.NE.AND UP0, UPT, UR4, 0xf, UPT ;  /* 0x0000000f0400788c */ /* 0x000fd2000bf05270 */
[----:B------:R-:W-:Y:S05]  /*8250*/  BRA.U !UP0, `(.L_x_9632) ;  /* 0x0000000108907547 */ /* 0x000fea000b800000 */
[----:B------:R-:W-:-:S09]  /*8260*/  UISETP.NE.AND UP0, UPT, UR4, 0x17, UPT ;  /* 0x000000170400788c */ /* 0x000fd2000bf05270 */
[----:B------:R-:W-:Y:S05]  /*8270*/  BRA.U !UP0, `(.L_x_9633) ;  /* 0x0000000108547547 */ /* 0x000fea000b800000 */
[----:B------:R-:W-:-:S09]  /*8280*/  UISETP.NE.AND UP0, UPT, UR4, 0x18, UPT ;  /* 0x000000180400788c */ /* 0x000fd2000bf05270 */
[----:B------:R-:W-:Y:S05]  /*8290*/  BRA.U UP0, `(.L_x_9621) ;  /* 0x0000000500b87547 */ /* 0x000fea000b800000 */
[----:B-123--:R-:W2:Y:S01]  /*82a0*/  LDG.E.U8 R3, desc[UR36][R4.64] ;  /* 0x0000002404037981 */ /* 0x00eea2000c1e1100 */
        /* <DEDUP_REMOVED lines=18> */
.L_x_9633:
[----:B------:R-:W4:Y:S02]  /*83d0*/  LDG.E.U8 R4, desc[UR36][R4.64] ;  /* 0x0000002404047981 */ /* 0x000f24000c1e1100 */
[C---:B----4-:R-:W-:Y:S02]  /*83e0*/  IMAD.SHL.U32 R0, R4.reuse, 0x2000000, RZ ;  /* 0x0200000004007824 */ /* 0x050fe400078e00ff */
[----:B------:R-:W-:-:S03]  /*83f0*/  IMAD.SHL.U32 R6, R4, 0x100, RZ ;  /* 0x0000010004067824 */ /* 0x000fc600078e00ff */
[----:B------:R-:W-:-:S13]  /*8400*/  ISETP.GE.U32.AND P0, PT, R0, 0x8000000, PT ;  /* 0x080000000000780c */ /* 0x000fda0003f06070 */
[----:B-123--:R-:W-:Y:S02]  /*8410*/  @!P0 LOP3.LUT R3, R6, 0x7f00, RZ, 0xc0, !PT ;  /* 0x00007f0006038812 */ /* 0x00efe400078ec0ff */
        /* <DEDUP_REMOVED lines=8> */
.L_x_9632:
[----:B-123--:R-:W2:Y:S02]  /*84a0*/  LDG.E.U16 R3, desc[UR36][R4.64] ;  /* 0x0000002404037981 */ /* 0x00eea4000c1e1500 */
[----:B--2---:R-:W-:Y:S01]  /*84b0*/  IMAD.U32 R3, R3, 0x10000, RZ ;  /* 0x0001000003037824 */ /* 0x004fe200078e00ff */
[----:B------:R-:W-:Y:S06]  /*84c0*/  BRA `(.L_x_9622) ;  /* 0x0000000400887947 */ /* 0x000fec0003800000 */
.L_x_9629:
        /* <DEDUP_REMOVED lines=8> */
[----:B-123--:R-:W2:Y:S02]  /*8550*/  LDG.E.U16 R3, desc[UR36][R4.64] ;  /* 0x0000002404037981 */ /* 0x00eea4000c1e1500 */
[----:B--2---:R-:W-:Y:S01]  /*8560*/  I2FP.F32.U32 R3, R3 ;  /* 0x0000000300037245 */ /* 0x004fe20000201000 */
[----:B------:R-:W-:Y:S06]  /*8570*/  BRA `(.L_x_9622) ;  /* 0x00000004005c7947 */ /* 0x000fec0003800000 */
.L_x_9636:
[----:B------:R-:W4:Y:S01]  /*8580*/  LDG.E.U8 R4, desc[UR36][R4.64] ;  /* 0x0000002404047981 */ /* 0x000f22000c1e1100 */
[----:B-123--:R-:W-:Y:S01]  /*8590*/  IMAD.MOV.U32 R3, RZ, RZ, RZ ;  /* 0x000000ffff037224 */ /* 0x00efe200078e00ff */
[----:B----4-:R-:W-:-:S13]  /*85a0*/  ISETP.NE.AND P0, PT, R4, RZ, PT ;  /* 0x000000ff0400720c */ /* 0x010fda0003f05270 */
        /* <DEDUP_REMOVED lines=17> */
.L_x_9638:
[----:B------:R-:W-:Y:S05]  /*86c0*/  BSYNC.RECONVERGENT B0 ;  /* 0x0000000000007941 */ /* 0x000fea0003800200 */
.L_x_9637:
[----:B------:R-:W-:Y:S02]  /*86d0*/  SHF.L.U32 R0, R0, 0x14, RZ ;  /* 0x0000001400007819 */ /* 0x000fe400000006ff */
[----:B------:R-:W-:-:S04]  /*86e0*/  LEA R3, R3, 0x3b800000, 0x17 ;  /* 0x3b80000003037811 */ /* 0x000fc800078eb8ff */
[----:B------:R-:W-:Y:S01]  /*86f0*/  LOP3.LUT R3, R3, R0, R7, 0xfe, !PT ;  /* 0x0000000003037212 */ /* 0x000fe200078efe07 */
[----:B------:R-:W-:Y:S06]  /*8700*/  BRA `(.L_x_9622) ;  /* 0x0000000000f87947 */ /* 0x000fec0003800000 */
.L_x_9635:
[----:B------:R-:W4:Y:S01]  /*8710*/  LDG.E.U8 R4, desc[UR36][R4.64] ;  /* 0x0000002404047981 */ /* 0x000f22000c1e1100 */
[----:B-123--:R-:W-:Y:S01]  /*8720*/  IMAD.MOV.U32 R3, RZ, RZ, RZ ;  /* 0x000000ffff037224 */ /* 0x00efe200078e00ff */
        /* <DEDUP_REMOVED lines=18> */
.L_x_9640:
[----:B------:R-:W-:Y:S05]  /*8850*/  BSYNC.RECONVERGENT B0 ;  /* 0x0000000000007941 */ /* 0x000fea0003800200 */
.L_x_9639:
[----:B------:R-:W-:Y:S01]  /*8860*/  IMAD.SHL.U32 R0, R0, 0x200000, RZ ;  /* 0x0020000000007824 */ /* 0x000fe200078e00ff */
[----:B------:R-:W-:-:S04]  /*8870*/  LEA R3, R3, 0x37800000, 0x17 ;  /* 0x3780000003037811 */ /* 0x000fc800078eb8ff */
[----:B------:R-:W-:Y:S01]  /*8880*/  LOP3.LUT R3, R3, R0, R7, 0xfe, !PT ;  /* 0x0000000003037212 */ /* 0x000fe200078efe07 */
[----:B------:R-:W-:Y:S06]  /*8890*/  BRA `(.L_x_9622) ;  /* 0x0000000000947947 */ /* 0x000fec0003800000 */
.L_x_9634:
[----:B------:R-:W-:-:S09]  /*88a0*/  UISETP.NE.AND UP0, UPT, UR4, 0x1c, UPT ;  /* 0x0000001c0400788c */ /* 0x000fd2000bf05270 */
[----:B------:R-:W-:Y:S05]  /*88b0*/  BRA.U !UP0, `(.L_x_9641) ;  /* 0x0000000108847547 */ /* 0x000fea000b800000 */
[----:B------:R-:W-:-:S09]  /*88c0*/  UISETP.NE.AND UP0, UPT, UR4, 0x1d, UPT ;  /* 0x0000001d0400788c */ /* 0x000fd2000bf05270 */
[----:B------:R-:W-:Y:S05]  /*88d0*/  BRA.U !UP0, `(.L_x_9642) ;  /* 0x0000000108707547 */ /* 0x000fea000b800000 */
[----:B------:R-:W-:-:S09]  /*88e0*/  UISETP.NE.AND UP0, UPT, UR4, 0x2c, UPT ;  /* 0x0000002c0400788c */ /* 0x000fd2000bf05270 */
[----:B------:R-:W-:Y:S05]  /*88f0*/  BRA.U UP0, `(.L_x_9621) ;  /* 0x0000000100207547 */ /* 0x000fea000b800000 */
[----:B------:R-:W4:Y:S01]  /*8900*/  LDG.E.U8 R4, desc[UR36][R4.64] ;  /* 0x0000002404047981 */ /* 0x000f22000c1e1100 */
[----:B-123--:R-:W-:Y:S01]  /*8910*/  HFMA2 R3, -RZ, RZ, 3.814697265625e-06, 0 ;  /* 0x00400000ff037431 */ /* 0x00efe200000001ff */
[----:B----4-:R-:W-:-:S13]  /*8920*/  ISETP.NE.AND P0, PT, R4, RZ, PT ;  /* 0x000000ff0400720c */ /* 0x010fda0003f05270 */
[----:B------:R-:W-:Y:S05]  /*8930*/  @!P0 BRA `(.L_x_9622) ;  /* 0x00000000006c8947 */ /* 0x000fea0003800000 */
[----:B------:R-:W-:-:S13]  /*8940*/  ISETP.NE.AND P0, PT, R4, 0xff, PT ;  /* 0x000000ff0400780c */ /* 0x000fda0003f05270 */
[----:B------:R-:W-:Y:S02]  /*8950*/  @!P0 IMAD.MOV.U32 R3, RZ, RZ, 0x7f800001 ;  /* 0x7f800001ff038424 */ /* 0x000fe400078e00ff */
[----:B------:R-:W-:Y:S01]  /*8960*/  @P0 IMAD.SHL.U32 R3, R4, 0x800000, RZ ;  /* 0x0080000004030824 */ /* 0x000fe200078e00ff */
[----:B------:R-:W-:Y:S06]  /*8970*/  BRA `(.L_x_9622) ;  /* 0x00000000005c7947 */ /* 0x000fec0003800000 */
.L_x_9621:
[----:B------:R-:W-:Y:S01]  /*8980*/  MOV R14, 0x0 ;  /* 0x00000000000e7802 */ /* 0x000fe20000000f00 */
[----:B------:R-:W0:Y:S01]  /*8990*/  LDCU.64 UR4, c[0x4][0x178] ;  /* 0x01002f00ff0477ac */ /* 0x000e220008000a00 */
[----:B-123--:R-:W-:Y:S02]  /*89a0*/  HFMA2 R8, -RZ, RZ, 0, 4.64916229248046875e-06 ;  /* 0x0000004eff087431 */ /* 0x00efe400000001ff */
        /* <DEDUP_REMOVED lines=13> */
.L_x_9643:
[----:B------:R-:W-:Y:S01]  /*8a80*/  MOV R3, RZ ;  /* 0x000000ff00037202 */ /* 0x000fe20000000f00 */
[----:B------:R-:W-:Y:S06]  /*8a90*/  BRA `(.L_x_9622) ;  /* 0x0000000000147947 */ /* 0x000fec0003800000 */
.L_x_9642:
[----:B------:R-:W1:Y:S02]  /*8aa0*/  LDG.E.64 R4, desc[UR36][R4.64] ;  /* 0x0000002404047981 */ /* 0x000e64000c1e1b00 */
[----:B-123--:R0:W1:Y:S02]  /*8ab0*/  I2F.U64 R3, R4 ;  /* 0x0000000400037312 */ /* 0x00e0640000301000 */
[----:B01----:R-:W-:Y:S05]  /*8ac0*/  BRA `(.L_x_9622) ;  /* 0x0000000000087947 */ /* 0x003fea0003800000 */
.L_x_9641:
[----:B-123--:R-:W2:Y:S02]  /*8ad0*/  LDG.E R3, desc[UR36][R4.64] ;  /* 0x0000002404037981 */ /* 0x00eea4000c1e1900 */
[----:B--2---:R-:W-:-:S07]  /*8ae0*/  I2FP.F32.U32 R3, R3 ;  /* 0x0000000300037245 */ /* 0x004fce0000201000 */
.L_x_9622:
[----:B------:R-:W-:Y:S05]  /*8af0*/  BSYNC.RECONVERGENT B6 ;  /* 0x0000000000067941 */ /* 0x000fea0003800200 */
.L_x_9616:
[----:B0-2--5:R-:W-:Y:S01]  /*8b00*/  FSETP.GEU.FTZ.AND P0, PT, R18, |R3|, PT ;  /* 0x400000031200720b */ /* 0x025fe20003f1e000 */
[----:B------:R-:W-:Y:S01]  /*8b10*/  BSSY.RECONVERGENT B0, `(.L_x_9644) ;  /* 0x000003e000007945 */ /* 0x000fe20003800200 */
[----:B------:R-:W-:-:S11]  /*8b20*/  IMAD.MOV.U32 R0, RZ, RZ, R18 ;  /* 0x000000ffff007224 */ /* 0x000fd600078e0012 */
[----:B------:R-:W-:Y:S05]  /*8b30*/  @!P0 BRA `(.L_x_9645) ;  /* 0x0000000000ec8947 */ /* 0x000fea0003800000 */
[----:B---34-:R-:W-:-:S05]  /*8b40*/  FMUL.FTZ R5, |R3|, 8388608 ;  /* 0x4b00000003057820 */ /* 0x018fca0000410200 */
[----:B------:R-:W-:-:S13]  /*8b50*/  FSETP.GTU.FTZ.AND P0, PT, R18, R5, PT ;  /* 0x000000051200720b */ /* 0x000fda0003f1c000 */
[----:B------:R-:W-:Y:S05]  /*8b60*/  @P0 BRA `(.L_x_9646) ;  /* 0x0000000000680947 */ /* 0x000fea0003800000 */
[----:B------:R-:W-:Y:S01]  /*8b70*/  FADD.FTZ R9, |R3|, -RZ ;  /* 0x800000ff03097221 */ /* 0x000fe20000010200 */
[----:B------:R-:W-:Y:S03]  /*8b80*/  BSSY.RECONVERGENT B1, `(.L_x_9647) ;  /* 0x0000016000017945 */ /* 0x000fe60003800200 */
[----:B------:R-:W0:Y:S02]  /*8b90*/  MUFU.RCP R5, R9 ;  /* 0x0000000900057308 */ /* 0x000e240000001000 */
[----:B0-----:R-:W-:Y:S01]  /*8ba0*/  FMUL.FTZ R0, R18, R5 ;  /* 0x0000000512007220 */ /* 0x001fe20000410000 */
        /* <DEDUP_REMOVED lines=16> */
.L_x_9649:
[----:B------:R-:W-:Y:S01]  /*8cb0*/  FSETP.GEU.FTZ.AND P0, PT, R4, -R9, PT ;  /* 0x800000090400720b */ /* 0x000fe20003f1e000 */
[----:B------:R-:W-:-:S12]  /*8cc0*/  FADD.FTZ R7, R7, -1 ;  /* 0xbf80000007077421 */ /* 0x000fd80000010000 */
[----:B------:R-:W-:-:S07]  /*8cd0*/  @!P0 FADD.FTZ R7, R7, -1 ;  /* 0xbf80000007078421 */ /* 0x000fce0000010000 */
.L_x_9648:
[----:B------:R-:W-:Y:S05]  /*8ce0*/  BSYNC.RECONVERGENT B1 ;  /* 0x0000000000017941 */ /* 0x000fea0003800200 */
.L_x_9647:
[----:B------:R-:W-:Y:S01]  /*8cf0*/  FFMA.FTZ R0, -R9, R7, R18 ;  /* 0x0000000709007223 */ /* 0x000fe20000010112 */
[----:B------:R-:W-:Y:S06]  /*8d00*/  BRA `(.L_x_9645) ;  /* 0x0000000000787947 */ /* 0x000fec0003800000 */
.L_x_9646:
[----:B------:R-:W-:Y:S01]  /*8d10*/  LOP3.LUT R7, R5, 0xff800000, RZ, 0xc0, !PT ;  /* 0xff80000005077812 */ /* 0x000fe200078ec0ff */
[----:B------:R-:W-:Y:S01]  /*8d20*/  BSSY.RECONVERGENT B1, `(.L_x_9650) ;  /* 0x000001a000017945 */ /* 0x000fe20003800200 */
[----:B------:R-:W-:Y:S02]  /*8d30*/  ISETP.GT.U32.AND P2, PT, R18, 0x7f7fffff, PT ;  /* 0x7f7fffff1200780c */ /* 0x000fe40003f44070 */
[----:B------:R-:W-:Y:S01]  /*8d40*/  FSETP.GT.FTZ.AND P1, PT, |R3|, RZ, PT ;  /* 0x000000ff0300720b */ /* 0x000fe20003f34200 */
[----:B------:R-:W-:-:S05]  /*8d50*/  IMAD.IADD R0, R16, 0x1, -R7 ;  /* 0x0000000110007824 */ /* 0x000fca00078e0a07 */
[----:B-1----:R-:W-:Y:S02]  /*8d60*/  LOP3.LUT P0, R4, R0, 0xff800000, RZ, 0xc0, !PT ;  /* 0xff80000000047812 */ /* 0x002fe4000780c0ff */
[----:B------:R-:W-:-:S04]  /*8d70*/  FSEL R0, R7, +QNAN , !P2 ;  /* 0x7fffffff07007808 */ /* 0x000fc80005000000 */
[----:B------:R-:W-:Y:S02]  /*8d80*/  FSEL R7, R0, +QNAN , P1 ;  /* 0x7fffffff00077808 */ /* 0x000fe40000800000 */
[----:B------:R-:W-:-:S05]  /*8d90*/  MOV R0, R2 ;  /* 0x0000000200007202 */ /* 0x000fca0000000f00 */
[----:B------:R-:W-:Y:S05]  /*8da0*/  @!P0 BRA `(.L_x_9651) ;  /* 0x0000000000448947 */ /* 0x000fea0003800000 */
[----:B------:R-:W-:-:S04]  /*8db0*/  LOP3.LUT R0, R5, 0x7fffff, RZ, 0xc0, !PT ;  /* 0x007fffff05007812 */ /* 0x000fc800078ec0ff */
[----:B------:R-:W-:Y:S01]  /*8dc0*/  LOP3.LUT R9, R0, 0x3f800000, RZ, 0xfc, !PT ;  /* 0x3f80000000097812 */ /* 0x000fe200078efcff */
[----:B------:R-:W-:-:S03]  /*8dd0*/  IMAD.MOV.U32 R0, RZ, RZ, R2 ;  /* 0x000000ffff007224 */ /* 0x000fc600078e0002 */
[----:B------:R0:W1:Y:S04]  /*8de0*/  MUFU.RCP R8, R9 ;  /* 0x0000000900087308 */ /* 0x0000680000001000 */
.L_x_9652:
        /* <DEDUP_REMOVED lines=13> */
.L_x_9651:
[----:B------:R-:W-:Y:S05]  /*8ec0*/  BSYNC.RECONVERGENT B1 ;  /* 0x0000000000017941 */ /* 0x000fea0003800200 */
.L_x_9650:
[----:B------:R-:W-:-:S04]  /*8ed0*/  FMUL.FTZ R0, R0, 1.1920928955078125e-07 ;  /* 0x3400000000007820 */ /* 0x000fc80000410000 */
[----:B------:R-:W-:-:S07]  /*8ee0*/  FMUL.FTZ R0, R7, R0 ;  /* 0x0000000007007220 */ /* 0x000fce0000410000 */
.L_x_9645:
[----:B------:R-:W-:Y:S05]  /*8ef0*/  BSYNC.RECONVERGENT B0 ;  /* 0x0000000000007941 */ /* 0x000fea0003800200 */
.L_x_9644:
[----:B------:R-:W2:Y:S01]  /*8f00*/  LDC R3, c[0x0][0x594] ;  /* 0x00016500ff037b82 */ /* 0x000ea20000000800 */
[----:B------:R-:W5:Y:S01]  /*8f10*/  LDCU.64 UR6, c[0x0][0x580] ;  /* 0x0000b000ff0677ac */ /* 0x000f620008000a00 */
[----:B------:R-:W-:Y:S01]  /*8f20*/  FSETP.NAN.FTZ.AND P0, PT, |R0|, |R0|, PT ;  /* 0x400000000000720b */ /* 0x000fe20003f18200 */
[----:B------:R-:W-:-:S04]  /*8f30*/  UPRMT UR4, UR40, 0x9910, URZ ;  /* 0x0000991028047896 */ /* 0x000fc800080000ff */
[----:B------:R-:W-:Y:S01]  /*8f40*/  UISETP.GT.AND UP0, UPT, UR4, 0x9, UPT ;  /* 0x000000090400788c */ /* 0x000fe2000bf04270 */
[----:B-----5:R-:W-:Y:S02]  /*8f50*/  IADD3 R8, P1, PT, R19, UR6, RZ ;  /* 0x0000000613087c10 */ /* 0x020fe4000ff3e0ff */
[----:B--2---:R-:W-:-:S03]  /*8f60*/  LOP3.LUT R3, R0, 0x80000000, R3, 0xb8, !PT ;  /* 0x8000000000037812 */ /* 0x004fc600078eb803 */
[----:B0-----:R-:W-:Y:S01]  /*8f70*/  IMAD.X R9, RZ, RZ, UR7, P1 ;  /* 0x00000007ff097e24 */ /* 0x001fe200088e06ff */
[----:B-1-34-:R-:W-:Y:S02]  /*8f80*/  FSEL R4, R0, R3, P0 ;  /* 0x0000000300047208 */ /* 0x01afe40000000000 */
        /* <DEDUP_REMOVED lines=12> */
.L_x_9656:
[----:B------:R-:W0:Y:S02]  /*9050*/  F2I.S64.TRUNC R4, R4 ;  /* 0x0000000400047311 */ /* 0x000e24000020d900 */
[----:B0-----:R-:W-:-:S05]  /*9060*/  IMAD.MOV.U32 R3, RZ, RZ, R4 ;  /* 0x000000ffff037224 */ /* 0x001fca00078e0004 */
[----:B------:R0:W-:Y:S01]  /*9070*/  STG.E.U8 desc[UR36][R8.64], R3 ;  /* 0x0000000308007986 */ /* 0x0001e2000c101124 */
[----:B------:R-:W-:Y:S05]  /*9080*/  BRA `(.L_x_9658) ;  /* 0x0000000c00287947 */ /* 0x000fea0003800000 */
.L_x_9655:
        /* <DEDUP_REMOVED lines=9> */
.L_x_9660:
[----:B------:R-:W0:Y:S02]  /*9120*/  F2I.FTZ.TRUNC.NTZ R3, R4 ;  /* 0x0000000400037305 */ /* 0x000e24000021f100 */
[----:B0-----:R0:W-:Y:S01]  /*9130*/  STG.E desc[UR36][R8.64], R3 ;  /* 0x0000000308007986 */ /* 0x0011e2000c101924 */
[----:B------:R-:W-:Y:S05]  /*9140*/  BRA `(.L_x_9658) ;  /* 0x0000000800f87947 */ /* 0x000fea0003800000 */
.L_x_9659:
[----:B------:R-:W0:Y:S02]  /*9150*/  F2I.FTZ.TRUNC.NTZ R3, R4 ;  /* 0x0000000400037305 */ /* 0x000e24000021f100 */
[----:B0-----:R0:W-:Y:S01]  /*9160*/  STG.E.U16 desc[UR36][R8.64], R3 ;  /* 0x0000000308007986 */ /* 0x0011e2000c101524 */
[----:B------:R-:W-:Y:S05]  /*9170*/  BRA `(.L_x_9658) ;  /* 0x0000000800ec7947 */ /* 0x000fea0003800000 */
.L_x_9654:
        /* <DEDUP_REMOVED lines=8> */
.L_x_9662:
[----:B------:R-:W-:-:S05]  /*9200*/  F2FP.F16.F32.PACK_AB R4, RZ, R4 ;  /* 0x00000004ff04723e */ /* 0x000fca00000000ff */
[----:B------:R0:W-:Y:S01]  /*9210*/  STG.E.U16 desc[UR36][R8.64], R4 ;  /* 0x0000000408007986 */ /* 0x0001e2000c101524 */
[----:B------:R-:W-:Y:S05]  /*9220*/  BRA `(.L_x_9658) ;  /* 0x0000000800c07947 */ /* 0x000fea0003800000 */
.L_x_9661:
[----:B------:R-:W-:-:S09]  /*9230*/  UISETP.NE.AND UP0, UPT, UR4, 0x7, UPT ;  /* 0x000000070400788c */ /* 0x000fd2000bf05270 */
[----:B------:R-:W-:Y:S05]  /*9240*/  BRA.U !UP0, `(.L_x_9663) ;  /* 0x00000001082c7547 */ /* 0x000fea000b800000 */
[----:B------:R-:W-:-:S09]  /*9250*/  UISETP.NE.AND UP0, UPT, UR4, 0x8, UPT ;  /* 0x000000080400788c */ /* 0x000fd2000bf05270 */
[----:B------:R-:W-:Y:S05]  /*9260*/  BRA.U !UP0, `(.L_x_9664) ;  /* 0x0000000108147547 */ /* 0x000fea000b800000 */
[----:B------:R-:W-:-:S09]  /*9270*/  UISETP.NE.AND UP0, UPT, UR4, 0x9, UPT ;  /* 0x000000090400788c */ /* 0x000fd2000bf05270 */
[----:B------:R-:W-:Y:S05]  /*9280*/  BRA.U UP0, `(.L_x_9657) ;  /* 0x0000000500d07547 */ /* 0x000fea000b800000 */
[----:B------:R-:W-:-:S05]  /*9290*/  HFMA2 R5, -RZ, RZ, 0, 0 ;  /* 0x00000000ff057431 */ /* 0x000fca00000001ff */
[----:B------:R0:W-:Y:S01]  /*92a0*/  STG.E.64 desc[UR36][R8.64], R4 ;  /* 0x0000000408007986 */ /* 0x0001e2000c101b24 */
[----:B------:R-:W-:Y:S05]  /*92b0*/  BRA `(.L_x_9658) ;  /* 0x00000008009c7947 */ /* 0x000fea0003800000 */
.L_x_9664:
[----:B------:R-:W-:-:S04]  /*92c0*/  F2FP.F16.F32.PACK_AB R3, RZ, R4 ;  /* 0x00000004ff03723e */ /* 0x000fc800000000ff */
[----:B------:R-:W-:-:S05]  /*92d0*/  PRMT R3, R3, 0x5410, RZ ;  /* 0x0000541003037816 */ /* 0x000fca00000000ff */
[----:B------:R0:W-:Y:S01]  /*92e0*/  STG.E desc[UR36][R8.64], R3 ;  /* 0x0000000308007986 */ /* 0x0001e2000c101924 */
[----:B------:R-:W-:Y:S05]  /*92f0*/  BRA `(.L_x_9658) ;  /* 0x00000008008c7947 */ /* 0x000fea0003800000 */
.L_x_9663:
[----:B------:R-:W-:-:S06]  /*9300*/  FMUL.FTZ R4, R4, 1 ;  /* 0x3f80000004047820 */ /* 0x000fcc0000410000 */
[----:B------:R-:W0:Y:S02]  /*9310*/  F2F.F64.F32 R4, R4 ;  /* 0x0000000400047310 */ /* 0x000e240000201800 */
[----:B0-----:R0:W-:Y:S01]  /*9320*/  STG.E.64 desc[UR36][R8.64], R4 ;  /* 0x0000000408007986 */ /* 0x0011e2000c101b24 */
[----:B------:R-:W-:Y:S05]  /*9330*/  BRA `(.L_x_9658) ;  /* 0x00000008007c7947 */ /* 0x000fea0003800000 */
.L_x_9653:
        /* <DEDUP_REMOVED lines=13> */
.L_x_9668:
        /* <DEDUP_REMOVED lines=16> */
.L_x_9671:
[----:B------:R-:W-:-:S04]  /*9510*/  SHF.R.U32.HI R4, RZ, 0x18, R4 ;  /* 0x00000018ff047819 */ /* 0x000fc80000011604 */
[----:B------:R-:W-:-:S04]  /*9520*/  LOP3.LUT R3, R3, 0x80, R4, 0xf8, !PT ;  /* 0x0000008003037812 */ /* 0x000fc800078ef804 */
[----:B------:R-:W-:-:S07]  /*9530*/  PRMT R0, R3, 0x7610, R0 ;  /* 0x0000761003007816 */ /* 0x000fce0000000000 */
.L_x_9670:
[----:B------:R-:W-:Y:S05]  /*9540*/  BSYNC.RECONVERGENT B0 ;  /* 0x0000000000007941 */ /* 0x000fea0003800200 */
.L_x_9669:
[----:B------:R0:W-:Y:S01]  /*9550*/  STG.E.U8 desc[UR36][R8.64], R0 ;  /* 0x0000000008007986 */ /* 0x0001e2000c101124 */
[----:B------:R-:W-:Y:S05]  /*9560*/  BRA `(.L_x_9658) ;  /* 0x0000000400f07947 */ /* 0x000fea0003800000 */
.L_x_9667:
        /* <DEDUP_REMOVED lines=16> */
.L_x_9674:
[----:B------:R-:W-:-:S04]  /*9670*/  SHF.R.U32.HI R4, RZ, 0x18, R4 ;  /* 0x00000018ff047819 */ /* 0x000fc80000011604 */
[----:B------:R-:W-:-:S04]  /*9680*/  LOP3.LUT R3, R3, 0x80, R4, 0xf8, !PT ;  /* 0x0000008003037812 */ /* 0x000fc800078ef804 */
[----:B------:R-:W-:-:S07]  /*9690*/  PRMT R0, R3, 0x7610, R0 ;  /* 0x0000761003007816 */ /* 0x000fce0000000000 */
.L_x_9673:
[----:B------:R-:W-:Y:S05]  /*96a0*/  BSYNC.RECONVERGENT B0 ;  /* 0x0000000000007941 */ /* 0x000fea0003800200 */
.L_x_9672:
[----:B------:R0:W-:Y:S01]  /*96b0*/  STG.E.U8 desc[UR36][R8.64], R0 ;  /* 0x0000000008007986 */ /* 0x0001e2000c101124 */
[----:B------:R-:W-:Y:S05]  /*96c0*/  BRA `(.L_x_9658) ;  /* 0x0000000400987947 */ /* 0x000fea0003800000 */
.L_x_9666:
        /* <DEDUP_REMOVED lines=21> */
.L_x_9676:
[----:B------:R-:W0:Y:S02]  /*9820*/  F2I.U64.TRUNC R4, R4 ;  /* 0x0000000400047311 */ /* 0x000e24000020d800 */
[----:B0-----:R0:W-:Y:S01]  /*9830*/  STG.E.64 desc[UR36][R8.64], R4 ;  /* 0x0000000408007986 */ /* 0x0011e2000c101b24 */
[----:B------:R-:W-:Y:S05]  /*9840*/  BRA `(.L_x_9658) ;  /* 0x0000000400387947 */ /* 0x000fea0003800000 */
.L_x_9675:
[----:B------:R-:W0:Y:S02]  /*9850*/  F2I.FTZ.U32.TRUNC.NTZ R3, R4 ;  /* 0x0000000400037305 */ /* 0x000e24000021f000 */
[----:B0-----:R0:W-:Y:S01]  /*9860*/  STG.E desc[UR36][R8.64], R3 ;  /* 0x0000000308007986 */ /* 0x0011e2000c101924 */
[----:B------:R-:W-:Y:S05]  /*9870*/  BRA `(.L_x_9658) ;  /* 0x00000004002c7947 */ /* 0x000fea0003800000 */
.L_x_9665:
        /* <DEDUP_REMOVED lines=10> */
.L_x_9678:
[----:B------:R-:W-:Y:S01]  /*9920*/  FMUL.FTZ R4, R4, 1 ;  /* 0x3f80000004047820 */ /* 0x000fe20000410000 */
[----:B------:R-:W-:-:S05]  /*9930*/  CS2R R6, SRZ ;  /* 0x0000000000067805 */ /* 0x000fca000001ff00 */
[----:B------:R-:W0:Y:S02]  /*9940*/  F2F.F64.F32 R4, R4 ;  /* 0x0000000400047310 */ /* 0x000e240000201800 */
[----:B0-----:R4:W-:Y:S01]  /*9950*/  STG.E.128 desc[UR36][R8.64], R4 ;  /* 0x0000000408007986 */ /* 0x0019e2000c101d24 */
[----:B------:R-:W-:Y:S05]  /*9960*/  BRA `(.L_x_9658) ;  /* 0x0000000000f07947 */ /* 0x000fea0003800000 */
.L_x_9677:
[----:B------:R-:W-:-:S09]  /*9970*/  UISETP.NE.AND UP0, UPT, UR4, 0xf, UPT ;  /* 0x0000000f0400788c */ /* 0x000fd2000bf05270 */
[----:B------:R-:W-:Y:S05]  /*9980*/  BRA.U !UP0, `(.L_x_9679) ;  /* 0x0000000108e07547 */ /* 0x000fea000b800000 */
[----:B------:R-:W-:-:S09]  /*9990*/  UISETP.NE.AND UP0, UPT, UR4, 0x17, UPT ;  /* 0x000000170400788c */ /* 0x000fd2000bf05270 */
[----:B------:R-:W-:Y:S05]  /*99a0*/  BRA.U !UP0, `(.L_x_9680) ;  /* 0x00000001088c7547 */ /* 0x000fea000b800000 */
[----:B------:R-:W-:-:S09]  /*99b0*/  UISETP.NE.AND UP0, UPT, UR4, 0x18, UPT ;  /* 0x000000180400788c */ /* 0x000fd2000bf05270 */
[----:B------:R-:W-:Y:S05]  /*99c0*/  BRA.U !UP0, `(.L_x_9681) ;  /* 0x0000000108447547 */ /* 0x000fea000b800000 */
.L_x_9657:
        /* <DEDUP_REMOVED lines=16> */
.L_x_9682:
[----:B------:R-:W-:Y:S05]  /*9ad0*/  BRA `(.L_x_9658) ;  /* 0x0000000000947947 */ /* 0x000fea0003800000 */
.L_x_9681:
        /* <DEDUP_REMOVED lines=12> */
.L_x_9684:
[----:B------:R-:W-:Y:S05]  /*9ba0*/  BSYNC.RECONVERGENT B0 ;  /* 0x0000000000007941 */ /* 0x000fea0003800200 */
.L_x_9683:
[----:B------:R-:W-:-:S05]  /*9bb0*/  LOP3.LUT R3, R0, 0x80, R5, 0xf8, !PT ;  /* 0x0000008000037812 */ /* 0x000fca00078ef805 */
[----:B------:R1:W-:Y:S01]  /*9bc0*/  STG.E.U8 desc[UR36][R8.64], R3 ;  /* 0x0000000308007986 */ /* 0x0003e2000c101124 */
[----:B------:R-:W-:Y:S05]  /*9bd0*/  BRA `(.L_x_9658) ;  /* 0x0000000000547947 */ /* 0x000fea0003800000 */
.L_x_9680:
        /* <DEDUP_REMOVED lines=11> */
.L_x_9686:
[----:B------:R-:W-:Y:S02]  /*9c90*/  ISETP.GT.U32.AND P0, PT, R5, 0x7f800000, PT ;  /* 0x7f8000000500780c */ /* 0x000fe40003f04070 */
[----:B------:R-:W-:-:S04]  /*9ca0*/  MOV R0, 0x7f ;  /* 0x0000007f00007802 */ /* 0x000fc80000000f00 */
[----:B------:R-:W-:-:S07]  /*9cb0*/  SEL R0, R0, 0x7c, P0 ;  /* 0x0000007c00007807 */ /* 0x000fce0000000000 */
.L_x_9687:
[----:B------:R-:W-:Y:S05]  /*9cc0*/  BSYNC.RECONVERGENT B0 ;  /* 0x0000000000007941 */ /* 0x000fea0003800200 */
.L_x_9685:
[----:B------:R-:W-:-:S04]  /*9cd0*/  SHF.R.U32.HI R3, RZ, 0x18, R4 ;  /* 0x00000018ff037819 */ /* 0x000fc80000011604 */
[----:B------:R-:W-:-:S05]  /*9ce0*/  LOP3.LUT R3, R0, 0x80, R3, 0xf8, !PT ;  /* 0x0000008000037812 */ /* 0x000fca00078ef803 */
[----:B------:R0:W-:Y:S01]  /*9cf0*/  STG.E.U8 desc[UR36][R8.64], R3 ;  /* 0x0000000308007986 */ /* 0x0001e2000c101124 */
[----:B------:R-:W-:Y:S05]  /*9d00*/  BRA `(.L_x_9658) ;  /* 0x0000000000087947 */ /* 0x000fea0003800000 */
.L_x_9679:
[----:B------:R-:W-:-:S05]  /*9d10*/  F2FP.BF16.F32.PACK_AB R4, RZ, R4 ;  /* 0x00000004ff04723e */ /* 0x000fca00000010ff */
[----:B------:R2:W-:Y:S02]  /*9d20*/  STG.E.U16 desc[UR36][R8.64], R4 ;  /* 0x0000000408007986 */ /* 0x0005e4000c101524 */
.L_x_9658:
[----:B------:R-:W-:-:S07]  /*9d30*/  VIADD R17, R17, 0x80 ;  /* 0x0000008011117836 */ /* 0x000fce0000000000 */
.L_x_9614:
[----:B------:R-:W-:Y:S05]  /*9d40*/  BSYNC.RECONVERGENT B7 ;  /* 0x0000000000077941 */ /* 0x000fea0003800200 */
.L_x_9613:
[----:B------:R-:W5:Y:S02]  /*9d50*/  LDCU UR4, c[0x0][0x380] ;  /* 0x00007000ff0477ac */ /* 0x000f640008000800 */
[----:B-----5:R-:W-:-:S13]  /*9d60*/  ISETP.GE.AND P0, PT, R17, UR4, PT ;  /* 0x0000000411007c0c */ /* 0x020fda000bf06270 */
[----:B------:R-:W-:Y:S05]  /*9d70*/  @P0 EXIT ;  /* 0x000000000000094d */ /* 0x000fea0003800000 */
[----:B------:R-:W5:Y:S01]  /*9d80*/  LDCU UR4, c[0x0][0x388] ;  /* 0x00007100ff0477ac */ /* 0x000f620008000800 */
[----:B0-----:R-:W-:Y:S02]  /*9d90*/  HFMA2 R0, -RZ, RZ, 0, 0 ;  /* 0x00000000ff007431 */ /* 0x001fe400000001ff */
[----:B------:R-:W-:Y:S01]  /*9da0*/  IMAD.MOV.U32 R22, RZ, RZ, RZ ;  /* 0x000000ffff167224 */ /* 0x000fe200078e00ff */
[----:B-----5:R-:W-:-:S09]  /*9db0*/  UISETP.NE.AND UP0, UPT, UR4, URZ, UPT ;  /* 0x000000ff0400728c */ /* 0x020fd2000bf05270 */
[----:B------:R-:W-:Y:S05]  /*9dc0*/  BRA.U !UP0, `(.L_x_9688) ;  /* 0x0000001108ac7547 */ /* 0x000fea000b800000 */
[----:B------:R-:W0:Y:S01]  /*9dd0*/  LDCU.64 UR4, c[0x0][0x390] ;  /* 0x00007200ff0477ac */ /* 0x000e220008000a00 */
[----:B--2-4-:R-:W-:Y:S01]  /*9de0*/  MOV R4, RZ ;  /* 0x000000ff00047202 */ /* 0x014fe20000000f00 */
[----:B------:R-:W-:Y:S01]  /*9df0*/  IMAD.MOV.U32 R5, RZ, RZ, R17 ;  /* 0x000000ffff057224 */ /* 0x000fe200078e0011 */
[----:B------:R-:W2:Y:S01]  /*9e00*/  LDCU UR6, c[0x0][0x38c] ;  /* 0x00007180ff0677ac */ /* 0x000ea20008000800 */
[----:B------:R-:W4:Y:S01]  /*9e10*/  LDCU.64 UR8, c[0x0][0x4b8] ;  /* 0x00009700ff0877ac */ /* 0x000f220008000a00 */
[----:B------:R-:W-:Y:S01]  /*9e20*/  UISETP.NE.AND UP0, UPT, UR41, URZ, UPT ;  /* 0x000000ff2900728c */ /* 0x000fe2000bf05270 */
[----:B0-----:R-:W-:-:S05]  /*9e30*/  IMAD.HI.U32 R4, R17, UR4, R4 ;  /* 0x0000000411047c27 */ /* 0x001fca000f8e0004 */
[----:B------:R-:W-:-:S04]  /*9e40*/  SHF.R.U32.HI R5, RZ, UR5, R4 ;  /* 0x00000005ff057c19 */ /* 0x000fc80008011604 */
[----:B------:R-:W-:-:S05]  /*9e50*/  IADD3 R0, PT, PT, -R5, RZ, RZ ;  /* 0x000000ff05007210 */ /* 0x000fca0007ffe1ff */
[----:B--2---:R-:W-:-:S04]  /*9e60*/  IMAD R0, R0, UR6, R17 ;  /* 0x0000000600007c24 */ /* 0x004fc8000f8e0211 */
[C---:B----4-:R-:W-:Y:S02]  /*9e70*/  IMAD R22, R0.reuse, UR8, RZ ;  /* 0x0000000800167c24 */ /* 0x050fe4000f8e02ff */
[----:B------:R-:W-:Y:S01]  /*9e80*/  IMAD R0, R0, UR9, RZ ;  /* 0x0000000900007c24 */ /* 0x000fe2000f8e02ff */
[----:B------:R-:W-:Y:S06]  /*9e90*/  BRA.U !UP0, `(.L_x_9688) ;  /* 0x0000001108787547 */ /* 0x000fec000b800000 */
[----:B------:R-:W0:Y:S01]  /*9ea0*/  LDCU.64 UR6, c[0x0][0x398] ;  /* 0x00007300ff0677ac */ /* 0x000e220008000a00 */
[----:B------:R-:W-:Y:S01]  /*9eb0*/  IMAD.MOV.U32 R4, RZ, RZ, RZ ;  /* 0x000000ffff047224 */ /* 0x000fe200078e00ff */
[----:B------:R-:W2:Y:S01]  /*9ec0*/  LDCU UR4, c[0x0][0x3a0] ;  /* 0x00007400ff0477ac */ /* 0x000ea20008000800 */
[----:B------:R-:W4:Y:S01]  /*9ed0*/  LDCU.64 UR8, c[0x0][0x4c0] ;  /* 0x00009800ff0877ac */ /* 0x000f220008000a00 */
[----:B------:R-:W-:Y:S01]  /*9ee0*/  UISETP.NE.AND UP0, UPT, UR38, 0x2, UPT ;  /* 0x000000022600788c */ /* 0x000fe2000bf05270 */
[----:B0-----:R-:W-:-:S05]  /*9ef0*/  IMAD.HI.U32 R6, R5, UR7, R4 ;  /* 0x0000000705067c27 */ /* 0x001fca000f8e0004 */
[----:B--2---:R-:W-:-:S04]  /*9f00*/  SHF.R.U32.HI R7, RZ, UR4, R6 ;  /* 0x00000004ff077c19 */ /* 0x004fc80008011606 */
[----:B-1-3--:R-:W-:-:S05]  /*9f10*/  IADD3 R3, PT, PT, -R7, RZ, RZ ;  /* 0x000000ff07037210 */ /* 0x00afca0007ffe1ff */
[----:B------:R-:W-:-:S04]  /*9f20*/  IMAD R5, R3, UR6, R5 ;  /* 0x0000000603057c24 */ /* 0x000fc8000f8e0205 */
[C---:B----4-:R-:W-:Y:S02]  /*9f30*/  IMAD R22, R5.reuse, UR8, R22 ;  /* 0x0000000805167c24 */ /* 0x050fe4000f8e0216 */
        /* <DEDUP_REMOVED lines=276> */
.L_x_9688:
[----:B------:R-:W0:Y:S01]  /*b080*/  LDCU.128 UR8, c[0x0][0x580] ;  /* 0x0000b000ff0877ac */ /* 0x000e220008000c00 */
[----:B------:R-:W-:Y:S01]  /*b090*/  BSSY.RECONVERGENT B6, `(.L_x_9689) ;  /* 0x00000e8000067945 */ /* 0x000fe20003800200 */
[----:B------:R-:W-:-:S04]  /*b0a0*/  UPRMT UR4, UR42, 0x9910, URZ ;  /* 0x000099102a047896 */ /* 0x000fc800080000ff */
[----:B------:R-:W-:Y:S01]  /*b0b0*/  UISETP.GT.AND UP0, UPT, UR4, 0x9, UPT ;  /* 0x000000090400788c */ /* 0x000fe2000bf04270 */
[----:B0-----:R-:W-:Y:S02]  /*b0c0*/  IADD3 R22, P0, PT, R22, UR8, RZ ;  /* 0x0000000816167c10 */ /* 0x001fe4000ff1e0ff */
[----:B--2-4-:R-:W-:-:S03]  /*b0d0*/  IADD3 R4, P1, PT, R0, UR10, RZ ;  /* 0x0000000a00047c10 */ /* 0x014fc6000ff3e0ff */
        /* <DEDUP_REMOVED lines=12> */
[----:B-1-3--:R2:W3:Y:S01]  /*b1a0*/  I2F.S16 R3, R4 ;  /* 0x0000000400037306 */ /* 0x00a4e20000101400 */
[----:B------:R-:W-:Y:S05]  /*b1b0*/  BRA `(.L_x_9695) ;  /* 0x0000000c00547947 */ /* 0x000fea0003800000 */
.L_x_9693:
[----:B-1-3--:R-:W2:Y:S02]  /*b1c0*/  LDG.E.U8 R3, desc[UR36][R4.64] ;  /* 0x0000002404037981 */ /* 0x00aea4000c1e1100 */
[----:B--2---:R-:W-:Y:S01]  /*b1d0*/  I2FP.F32.U32 R3, R3 ;  /* 0x0000000300037245 */ /* 0x004fe20000201000 */
[----:B------:R-:W-:Y:S06]  /*b1e0*/  BRA `(.L_x_9695) ;  /* 0x0000000c00487947 */ /* 0x000fec0003800000 */
.L_x_9692:
[----:B------:R-:W-:-:S09]  /*b1f0*/  UISETP.NE.AND UP0, UPT, UR4, 0x2, UPT ;  /* 0x000000020400788c */ /* 0x000fd2000bf05270 */
[----:B------:R-:W-:Y:S05]  /*b200*/  BRA.U !UP0, `(.L_x_9696) ;  /* 0x0000000108287547 */ /* 0x000fea000b800000 */
[----:B------:R-:W-:-:S09]  /*b210*/  UISETP.NE.AND UP0, UPT, UR4, 0x3, UPT ;  /* 0x000000030400788c */ /* 0x000fd2000bf05270 */
[----:B------:R-:W-:Y:S05]  /*b220*/  BRA.U !UP0, `(.L_x_9697) ;  /* 0x0000000108147547 */ /* 0x000fea000b800000 */
[----:B------:R-:W-:-:S09]  /*b230*/  UISETP.NE.AND UP0, UPT, UR4, 0x4, UPT ;  /* 0x000000040400788c */ /* 0x000fd2000bf05270 */
[----:B------:R-:W-:Y:S05]  /*b240*/  BRA.U UP0, `(.L_x_9694) ;  /* 0x0000000900d47547 */ /* 0x000fea000b800000 */
[----:B------:R-:W1:Y:S02]  /*b250*/  LDG.E.64 R4, desc[UR36][R4.64] ;  /* 0x0000002404047981 */ /* 0x000e64000c1e1b00 */
[----:B-1-3--:R4:W0:Y:S02]  /*b260*/  I2F.S64 R3, R4 ;  /* 0x0000000400037312 */ /* 0x00a8240000301400 */
[----:B0---4-:R-:W-:Y:S05]  /*b270*/  BRA `(.L_x_9695) ;  /* 0x0000000c00247947 */ /* 0x011fea0003800000 */
.L_x_9697:
[----:B-1-3--:R-:W2:Y:S02]  /*b280*/  LDG.E R3, desc[UR36][R4.64] ;  /* 0x0000002404037981 */ /* 0x00aea4000c1e1900 */
[----:B--2---:R-:W-:Y:S01]  /*b290*/  I2FP.F32.S32 R3, R3 ;  /* 0x0000000300037245 */ /* 0x004fe20000201400 */
[----:B------:R-:W-:Y:S06]  /*b2a0*/  BRA `(.L_x_9695) ;  /* 0x0000000c00187947 */ /* 0x000fec0003800000 */
.L_x_9696:
[----:B-1-3--:R-:W2:Y:S02]  /*b2b0*/  LDG.E.U16 R3, desc[UR36][R4.64] ;  /* 0x0000002404037981 */ /* 0x00aea4000c1e1500 */
[----:B--2---:R-:W4:Y:S01]  /*b2c0*/  I2F.S16 R3, R3 ;  /* 0x0000000300037306 */ /* 0x004f220000101400 */
[----:B------:R-:W-:Y:S05]  /*b2d0*/  BRA `(.L_x_9695) ;  /* 0x0000000c000c7947 */ /* 0x000fea0003800000 */
.L_x_9691:
[----:B------:R-:W-:-:S09]  /*b2e0*/  UISETP.GT.AND UP0, UPT, UR4, 0x6, UPT ;  /* 0x000000060400788c */ /* 0x000fd2000bf04270 */
[----:B------:R-:W-:Y:S05]  /*b2f0*/  BRA.U UP0, `(.L_x_9698) ;  /* 0x0000000100247547 */ /* 0x000fea000b800000 */
[----:B------:R-:W-:-:S09]  /*b300*/  UISETP.NE.AND UP0, UPT, UR4, 0x5, UPT ;  /* 0x000000050400788c */ /* 0x000fd2000bf05270 */
[----:B------:R-:W-:Y:S05]  /*b310*/  BRA.U !UP0, `(.L_x_9699) ;  /* 0x0000000108107547 */ /* 0x000fea000b800000 */
[----:B------:R-:W-:-:S09]  /*b320*/  UISETP.NE.AND UP0, UPT, UR4, 0x6, UPT ;  /* 0x000000060400788c */ /* 0x000fd2000bf05270 */
[----:B------:R-:W-:Y:S05]  /*b330*/  BRA.U UP0, `(.L_x_9694) ;  /* 0x0000000900987547 */ /* 0x000fea000b800000 */
[----:B-1-3--:R1:W5:Y:S01]  /*b340*/  LDG.E R3, desc[UR36][R4.64] ;  /* 0x0000002404037981 */ /* 0x00a362000c1e1900 */
[----:B------:R-:W-:Y:S05]  /*b350*/  BRA `(.L_x_9695) ;  /* 0x0000000800ec7947 */ /* 0x000fea0003800000 */
.L_x_9699:
[----:B-1-3--:R-:W2:Y:S02]  /*b360*/  LDG.E.U16 R3, desc[UR36][R4.64] ;  /* 0x0000002404037981 */ /* 0x00aea4000c1e1500 */
[----:B--2---:R-:W-:Y:S01]  /*b370*/  HADD2.F32 R3, -RZ, R3.H0_H0 ;  /* 0x20000003ff037230 */ /* 0x004fe20000004100 */
[----:B------:R-:W-:Y:S06]  /*b380*/  BRA `(.L_x_9695) ;  /* 0x0000000800e07947 */ /* 0x000fec0003800000 */
.L_x_9698:
[----:B------:R-:W-:-:S09]  /*b390*/  UISETP.NE.AND UP0, UPT, UR4, 0x7, UPT ;  /* 0x000000070400788c */ /* 0x000fd2000bf05270 */
[----:B------:R-:W-:Y:S05]  /*b3a0*/  BRA.U !UP0, `(.L_x_9700) ;  /* 0x0000000108247547 */ /* 0x000fea000b800000 */
[----:B------:R-:W-:-:S09]  /*b3b0*/  UISETP.NE.AND UP0, UPT, UR4, 0x8, UPT ;  /* 0x000000080400788c */ /* 0x000fd2000bf05270 */
[----:B------:R-:W-:Y:S05]  /*b3c0*/  BRA.U !UP0, `(.L_x_9701) ;  /* 0x0000000108107547 */ /* 0x000fea000b800000 */
[----:B------:R-:W-:-:S09]  /*b3d0*/  UISETP.NE.AND UP0, UPT, UR4, 0x9, UPT ;  /* 0x000000090400788c */ /* 0x000fd2000bf05270 */
[----:B------:R-:W-:Y:S05]  /*b3e0*/  BRA.U UP0, `(.L_x_9694) ;  /* 0x00000009006c7547 */ /* 0x000fea000b800000 */
[----:B-1-3--:R0:W5:Y:S01]  /*b3f0*/  LDG.E R3, desc[UR36][R4.64] ;  /* 0x0000002404037981 */ /* 0x00a162000c1e1900 */
[----:B------:R-:W-:Y:S05]  /*b400*/  BRA `(.L_x_9695) ;  /* 0x0000000800c07947 */ /* 0x000fea0003800000 */
.L_x_9701:
[----:B-1-3--:R-:W2:Y:S02]  /*b410*/  LDG.E.U16 R3, desc[UR36][R4.64] ;  /* 0x0000002404037981 */ /* 0x00aea4000c1e1500 */
[----:B--2---:R-:W-:Y:S01]  /*b420*/  HADD2.F32 R3, -RZ, R3.H0_H0 ;  /* 0x20000003ff037230 */ /* 0x004fe20000004100 */
[----:B------:R-:W-:Y:S06]  /*b430*/  BRA `(.L_x_9695) ;  /* 0x0000000800b47947 */ /* 0x000fec0003800000 */
.L_x_9700:
        /* <DEDUP_REMOVED lines=8> */
[----:B-1-3--:R-:W0:Y:S02]  /*b4c0*/  F2F.F32.F64 R3, R4 ;  /* 0x0000000400037310 */ /* 0x00ae240000301000 */
[----:B0-----:R-:W-:Y:S01]  /*b4d0*/  @!P0 FMUL R3, R3, 1.175494350822287508e-38 ;  /* 0x0080000003038820 */ /* 0x001fe20000400000 */
[----:B------:R-:W-:Y:S06]  /*b4e0*/  BRA `(.L_x_9695) ;  /* 0x0000000800887947 */ /* 0x000fec0003800000 */
.L_x_9690:
        /* <DEDUP_REMOVED lines=10> */
[----:B-1-3--:R-:W-:Y:S01]  /*b590*/  FSEL R3, RZ, 1, !P0 ;  /* 0x3f800000ff037808 */ /* 0x00afe20004000000 */
[----:B------:R-:W-:Y:S08]  /*b5a0*/  BRA `(.L_x_9695) ;  /* 0x0000000800587947 */ /* 0x000ff00003800000 */
.L_x_9704:
        /* <DEDUP_REMOVED lines=11> */
.L_x_9703:
[----:B------:R-:W-:-:S09]  /*b660*/  UISETP.NE.AND UP0, UPT, UR4, 0xf, UPT ;  /* 0x0000000f0400788c */ /* 0x000fd2000bf05270 */
[----:B------:R-:W-:Y:S05]  /*b670*/  BRA.U !UP0, `(.L_x_9705) ;  /* 0x0000000108907547 */ /* 0x000fea000b800000 */
[----:B------:R-:W-:-:S09]  /*b680*/  UISETP.NE.AND UP0, UPT, UR4, 0x17, UPT ;  /* 0x000000170400788c */ /* 0x000fd2000bf05270 */
[----:B------:R-:W-:Y:S05]  /*b690*/  BRA.U !UP0, `(.L_x_9706) ;  /* 0x0000000108547547 */ /* 0x000fea000b800000 */
[----:B------:R-:W-:-:S09]  /*b6a0*/  UISETP.NE.AND UP0, UPT, UR4, 0x18, UPT ;  /* 0x000000180400788c */ /* 0x000fd2000bf05270 */
[----:B------:R-:W-:Y:S05]  /*b6b0*/  BRA.U UP0, `(.L_x_9694) ;  /* 0x0000000500b87547 */ /* 0x000fea000b800000 */
[----:B-1-3--:R-:W2:Y:S01]  /*b6c0*/  LDG.E.U8 R3, desc[UR36][R4.64] ;  /* 0x0000002404037981 */ /* 0x00aea2000c1e1100 */
[----:B------:R-:W-:Y:S01]  /*b6d0*/  MOV R7, 0x1f ;  /* 0x0000001f00077802 */ /* 0x000fe20000000f00 */
[----:B--2---:R-:W-:-:S05]  /*b6e0*/  IMAD.SHL.U32 R3, R3, 0x1000000, RZ ;  /* 0x0100000003037824 */ /* 0x004fca00078e00ff */
[C---:B------:R-:W-:Y:S02]  /*b6f0*/  LOP3.LUT R0, R3.reuse, 0x7f000000, RZ, 0xc0, !PT ;  /* 0x7f00000003007812 */ /* 0x040fe400078ec0ff */
[----:B------:R-:W-:Y:S02]  /*b700*/  LOP3.LUT P0, RZ, R3, 0x7f000000, RZ, 0xc0, !PT ;  /* 0x7f00000003ff7812 */ /* 0x000fe4000780c0ff */
[----:B------:R-:W0:Y:S02]  /*b710*/  FLO.U32 R6, R0 ;  /* 0x0000000000067300 */ /* 0x000e2400000e0000 */
[----:B0-----:R-:W-:-:S05]  /*b720*/  IMAD.MOV R6, RZ, RZ, -R6 ;  /* 0x000000ffff067224 */ /* 0x001fca00078e0a06 */
[----:B------:R-:W-:-:S04]  /*b730*/  VIADDMNMX.U32 R6, R6, R7, 0x4, !PT ;  /* 0x0000000406067446 */ /* 0x000fc80007800007 */
[----:B------:R-:W-:Y:S02]  /*b740*/  IADD3 R7, PT, PT, R6, -0x4, RZ ;  /* 0xfffffffc06077810 */ /* 0x000fe40007ffe0ff */
[C---:B------:R-:W-:Y:S02]  /*b750*/  IADD3 R6, PT, PT, R0.reuse, 0x1000000, RZ ;  /* 0x0100000000067810 */ /* 0x040fe40007ffe0ff */
        /* <DEDUP_REMOVED lines=9> */
.L_x_9706:
[----:B------:R-:W2:Y:S02]  /*b7f0*/  LDG.E.U8 R4, desc[UR36][R4.64] ;  /* 0x0000002404047981 */ /* 0x000ea4000c1e1100 */
[C---:B--2---:R-:W-:Y:S01]  /*b800*/  SHF.L.U32 R0, R4.reuse, 0x19, RZ ;  /* 0x0000001904007819 */ /* 0x044fe200000006ff */
[----:B------:R-:W-:-:S03]  /*b810*/  IMAD.SHL.U32 R6, R4, 0x100, RZ ;  /* 0x0000010004067824 */ /* 0x000fc600078e00ff */
[----:B------:R-:W-:-:S13]  /*b820*/  ISETP.GE.U32.AND P0, PT, R0, 0x8000000, PT ;  /* 0x080000000000780c */ /* 0x000fda0003f06070 */
[----:B-1-3--:R-:W-:Y:S02]  /*b830*/  @!P0 LOP3.LUT R3, R6, 0x7f00, RZ, 0xc0, !PT ;  /* 0x00007f0006038812 */ /* 0x00afe400078ec0ff */
        /* <DEDUP_REMOVED lines=8> */
.L_x_9705:
[----:B-1-3--:R-:W2:Y:S02]  /*b8c0*/  LDG.E.U16 R3, desc[UR36][R4.64] ;  /* 0x0000002404037981 */ /* 0x00aea4000c1e1500 */
[----:B--2---:R-:W-:Y:S01]  /*b8d0*/  IMAD.U32 R3, R3, 0x10000, RZ ;  /* 0x0001000003037824 */ /* 0x004fe200078e00ff */
[----:B------:R-:W-:Y:S06]  /*b8e0*/  BRA `(.L_x_9695) ;  /* 0x0000000400887947 */ /* 0x000fec0003800000 */
.L_x_9702:
        /* <DEDUP_REMOVED lines=8> */
[----:B-1-3--:R-:W2:Y:S02]  /*b970*/  LDG.E.U16 R3, desc[UR36][R4.64] ;  /* 0x0000002404037981 */ /* 0x00aea4000c1e1500 */
[----:B--2---:R-:W-:Y:S01]  /*b980*/  I2FP.F32.U32 R3, R3 ;  /* 0x0000000300037245 */ /* 0x004fe20000201000 */
[----:B------:R-:W-:Y:S06]  /*b990*/  BRA `(.L_x_9695) ;  /* 0x00000004005c7947 */ /* 0x000fec0003800000 */
.L_x_9709:
[----:B------:R-:W2:Y:S01]  /*b9a0*/  LDG.E.U8 R4, desc[UR36][R4.64] ;  /* 0x0000002404047981 */ /* 0x000ea2000c1e1100 */
[----:B-1-3--:R-:W-:Y:S01]  /*b9b0*/  HFMA2 R3, -RZ, RZ, 0, 0 ;  /* 0x00000000ff037431 */ /* 0x00afe200000001ff */
        /* <DEDUP_REMOVED lines=18> */
.L_x_9711:
[----:B------:R-:W-:Y:S05]  /*bae0*/  BSYNC.RECONVERGENT B0 ;  /* 0x0000000000007941 */ /* 0x000fea0003800200 */
.L_x_9710:
[----:B------:R-:W-:Y:S02]  /*baf0*/  SHF.L.U32 R0, R0, 0x14, RZ ;  /* 0x0000001400007819 */ /* 0x000fe400000006ff */
[----:B------:R-:W-:-:S04]  /*bb00*/  LEA R3, R3, 0x3b800000, 0x17 ;  /* 0x3b80000003037811 */ /* 0x000fc800078eb8ff */
[----:B------:R-:W-:Y:S01]  /*bb10*/  LOP3.LUT R3, R3, R0, R7, 0xfe, !PT ;  /* 0x0000000003037212 */ /* 0x000fe200078efe07 */
[----:B------:R-:W-:Y:S06]  /*bb20*/  BRA `(.L_x_9695) ;  /* 0x0000000000f87947 */ /* 0x000fec0003800000 */
.L_x_9708:
[----:B------:R-:W2:Y:S01]  /*bb30*/  LDG.E.U8 R4, desc[UR36][R4.64] ;  /* 0x0000002404047981 */ /* 0x000ea2000c1e1100 */
[----:B-1-3--:R-:W-:Y:S01]  /*bb40*/  IMAD.MOV.U32 R3, RZ, RZ, RZ ;  /* 0x000000ffff037224 */ /* 0x00afe200078e00ff */
        /* <DEDUP_REMOVED lines=18> */
.L_x_9713:
[----:B------:R-:W-:Y:S05]  /*bc70*/  BSYNC.RECONVERGENT B0 ;  /* 0x0000000000007941 */ /* 0x000fea0003800200 */
.L_x_9712:
[----:B------:R-:W-:Y:S01]  /*bc80*/  IMAD.SHL.U32 R0, R0, 0x200000, RZ ;  /* 0x0020000000007824 */ /* 0x000fe200078e00ff */
[----:B------:R-:W-:-:S04]  /*bc90*/  LEA R3, R3, 0x37800000, 0x17 ;  /* 0x3780000003037811 */ /* 0x000fc800078eb8ff */
[----:B------:R-:W-:Y:S01]  /*bca0*/  LOP3.LUT R3, R3, R0, R7, 0xfe, !PT ;  /* 0x0000000003037212 */ /* 0x000fe200078efe07 */
[----:B------:R-:W-:Y:S06]  /*bcb0*/  BRA `(.L_x_9695) ;  /* 0x0000000000947947 */ /* 0x000fec0003800000 */
.L_x_9707:
[----:B------:R-:W-:-:S09]  /*bcc0*/  UISETP.NE.AND UP0, UPT, UR4, 0x1c, UPT ;  /* 0x0000001c0400788c */ /* 0x000fd2000bf05270 */
[----:B------:R-:W-:Y:S05]  /*bcd0*/  BRA.U !UP0, `(.L_x_9714) ;  /* 0x0000000108847547 */ /* 0x000fea000b800000 */
[----:B------:R-:W-:-:S09]  /*bce0*/  UISETP.NE.AND UP0, UPT, UR4, 0x1d, UPT ;  /* 0x0000001d0400788c */ /* 0x000fd2000bf05270 */
[----:B------:R-:W-:Y:S05]  /*bcf0*/  BRA.U !UP0, `(.L_x_9715) ;  /* 0x0000000108707547 */ /* 0x000fea000b800000 */
[----:B------:R-:W-:-:S09]  /*bd00*/  UISETP.NE.AND UP0, UPT, UR4, 0x2c, UPT ;  /* 0x0000002c0400788c */ /* 0x000fd2000bf05270 */
[----:B------:R-:W-:Y:S05]  /*bd10*/  BRA.U UP0, `(.L_x_9694) ;  /* 0x0000000100207547 */ /* 0x000fea000b800000 */
[----:B------:R-:W2:Y:S01]  /*bd20*/  LDG.E.U8 R4, desc[UR36][R4.64] ;  /* 0x0000002404047981 */ /* 0x000ea2000c1e1100 */
[----:B-1-3--:R-:W-:Y:S01]  /*bd30*/  HFMA2 R3, -RZ, RZ, 3.814697265625e-06, 0 ;  /* 0x00400000ff037431 */ /* 0x00afe200000001ff */
[----:B--2---:R-:W-:-:S13]  /*bd40*/  ISETP.NE.AND P0, PT, R4, RZ, PT ;  /* 0x000000ff0400720c */ /* 0x004fda0003f05270 */
[----:B------:R-:W-:Y:S05]  /*bd50*/  @!P0 BRA `(.L_x_9695) ;  /* 0x00000000006c8947 */ /* 0x000fea0003800000 */
[----:B------:R-:W-:-:S13]  /*bd60*/  ISETP.NE.AND P0, PT, R4, 0xff, PT ;  /* 0x000000ff0400780c */ /* 0x000fda0003f05270 */
[----:B------:R-:W-:Y:S01]  /*bd70*/  @!P0 IMAD.MOV.U32 R3, RZ, RZ, 0x7f800001 ;  /* 0x7f800001ff038424 */ /* 0x000fe200078e00ff */
[----:B------:R-:W-:Y:S01]  /*bd80*/  @P0 SHF.L.U32 R3, R4, 0x17, RZ ;  /* 0x0000001704030819 */ /* 0x000fe200000006ff */
[----:B------:R-:W-:Y:S06]  /*bd90*/  BRA `(.L_x_9695) ;  /* 0x00000000005c7947 */ /* 0x000fec0003800000 */
.L_x_9694:
[----:B------:R-:W-:Y:S01]  /*bda0*/  MOV R14, 0x0 ;  /* 0x00000000000e7802 */ /* 0x000fe20000000f00 */
[----:B------:R-:W0:Y:S01]  /*bdb0*/  LDCU.64 UR4, c[0x4][0x178] ;  /* 0x01002f00ff0477ac */ /* 0x000e220008000a00 */
[----:B------:R-:W-:Y:S02]  /*bdc0*/  HFMA2 R12, -RZ, RZ, 0, 5.9604644775390625e-08 ;  /* 0x00000001ff0c7431 */ /* 0x000fe400000001ff */
[----:B-1-3--:R-:W-:Y:S01]  /*bdd0*/  IMAD.MOV.U32 R8, RZ, RZ, 0x4e ;  /* 0x0000004eff087424 */ /* 0x00afe200078e00ff */
[----:B------:R-:W1:Y:S01]  /*bde0*/  LDCU.64 UR6, c[0x4][0x180] ;  /* 0x01003000ff0677ac */ /* 0x000e620008000a00 */
[----:B------:R-:W2:Y:S01]  /*bdf0*/  LDC.64 R14, c[0x4][R14] ;  /* 0x010000000e0e7b82 */ /* 0x000ea20000000a00 */
[----:B------:R-:W-:Y:S01]  /*be00*/  IMAD.MOV.U32 R13, RZ, RZ, RZ ;  /* 0x000000ffff0d7224 */ /* 0x000fe200078e00ff */
[----:B------:R-:W3:Y:S01]  /*be10*/  LDCU.64 UR8, c[0x4][0x68] ;  /* 0x01000d00ff0877ac */ /* 0x000ee20008000a00 */
[----:B0-----:R-:W-:Y:S01]  /*be20*/  IMAD.U32 R4, RZ, RZ, UR4 ;  /* 0x00000004ff047e24 */ /* 0x001fe2000f8e00ff */
[----:B------:R-:W-:Y:S01]  /*be30*/  MOV R5, UR5 ;  /* 0x0000000500057c02 */ /* 0x000fe20008000f00 */
[----:B-1----:R-:W-:Y:S01]  /*be40*/  IMAD.U32 R6, RZ, RZ, UR6 ;  /* 0x00000006ff067e24 */ /* 0x002fe2000f8e00ff */
[----:B------:R-:W-:Y:S01]  /*be50*/  MOV R7, UR7 ;  /* 0x0000000700077c02 */ /* 0x000fe20008000f00 */
[----:B---3--:R-:W-:Y:S01]  /*be60*/  IMAD.U32 R10, RZ, RZ, UR8 ;  /* 0x00000008ff0a7e24 */ /* 0x008fe2000f8e00ff */
[----:B------:R-:W-:-:S07]  /*be70*/  MOV R11, UR9 ;  /* 0x00000009000b7c02 */ /* 0x000fce0008000f00 */
[----:B------:R-:W-:-:S07]  /*be80*/  LEPC R20, `(.L_x_9716) ;  /* 0x000000001014794e */ /* 0x000fce0000000000 */
[----:B--2---:R-:W-:Y:S05]  /*be90*/  CALL.ABS.NOINC R14 ;  /* 0x000000000e007343 */ /* 0x004fea0003c00000 */
.L_x_9716:
[----:B------:R-:W-:Y:S01]  /*bea0*/  MOV R3, RZ ;  /* 0x000000ff00037202 */ /* 0x000fe20000000f00 */
[----:B------:R-:W-:Y:S06]  /*beb0*/  BRA `(.L_x_9695) ;  /* 0x0000000000147947 */ /* 0x000fec0003800000 */
.L_x_9715:
[----:B------:R-:W1:Y:S02]  /*bec0*/  LDG.E.64 R4, desc[UR36][R4.64] ;  /* 0x0000002404047981 */ /* 0x000e64000c1e1b00 */
[----:B-1-3--:R0:W1:Y:S02]  /*bed0*/  I2F.U64 R3, R4 ;  /* 0x0000000400037312 */ /* 0x00a0640000301000 */
[----:B01----:R-:W-:Y:S05]  /*bee0*/  BRA `(.L_x_9695) ;  /* 0x0000000000087947 */ /* 0x003fea0003800000 */
.L_x_9714:
[----:B-1-3--:R-:W2:Y:S02]  /*bef0*/  LDG.E R3, desc[UR36][R4.64] ;  /* 0x0000002404037981 */ /* 0x00aea4000c1e1900 */
[----:B--2---:R-:W-:-:S07]  /*bf00*/  I2FP.F32.U32 R3, R3 ;  /* 0x0000000300037245 */ /* 0x004fce0000201000 */
.L_x_9695:
[----:B------:R-:W-:Y:S05]  /*bf10*/  BSYNC.RECONVERGENT B6 ;  /* 0x0000000000067941 */ /* 0x000fea0003800200 */
.L_x_9689:
[----:B---345:R-:W-:Y:S01]  /*bf20*/  FSETP.GEU.FTZ.AND P0, PT, R18, |R3|, PT ;  /* 0x400000031200720b */ /* 0x038fe20003f1e000 */
[----:B------:R-:W-:-:S12]  /*bf30*/  BSSY.RECONVERGENT B0, `(.L_x_9717) ;  /* 0x000003b000007945 */ /* 0x000fd80003800200 */
        /* <DEDUP_REMOVED lines=24> */
.L_x_9722:
[----:B------:R-:W-:Y:S01]  /*c0c0*/  FSETP.GEU.FTZ.AND P0, PT, R2, -R9, PT ;  /* 0x800000090200720b */ /* 0x000fe20003f1e000 */
[----:B------:R-:W-:-:S12]  /*c0d0*/  FADD.FTZ R7, R7, -1 ;  /* 0xbf80000007077421 */ /* 0x000fd80000010000 */
[----:B------:R-:W-:-:S07]  /*c0e0*/  @!P0 FADD.FTZ R7, R7, -1 ;  /* 0xbf80000007078421 */ /* 0x000fce0000010000 */
.L_x_9721:
[----:B------:R-:W-:Y:S05]  /*c0f0*/  BSYNC.RECONVERGENT B1 ;  /* 0x0000000000017941 */ /* 0x000fea0003800200 */
.L_x_9720:
[----:B------:R-:W-:Y:S01]  /*c100*/  FFMA.FTZ R18, -R9, R7, R18 ;  /* 0x0000000709127223 */ /* 0x000fe20000010112 */
[----:B------:R-:W-:Y:S06]  /*c110*/  BRA `(.L_x_9718) ;  /* 0x0000000000707947 */ /* 0x000fec0003800000 */
.L_x_9719:
        /* <DEDUP_REMOVED lines=11> */
[----:B--2---:R0:W1:Y:S03]  /*c1d0*/  MUFU.RCP R4, R7 ;  /* 0x0000000700047308 */ /* 0x0040660000001000 */
.L_x_9725:
        /* <DEDUP_REMOVED lines=13> */
.L_x_9724:
[----:B------:R-:W-:Y:S05]  /*c2b0*/  BSYNC.RECONVERGENT B1 ;  /* 0x0000000000017941 */ /* 0x000fea0003800200 */
.L_x_9723:
[----:B------:R-:W-:-:S04]  /*c2c0*/  FMUL.FTZ R3, R2, 1.1920928955078125e-07 ;  /* 0x3400000002037820 */ /* 0x000fc80000410000 */
[----:B------:R-:W-:-:S07]  /*c2d0*/  FMUL.FTZ R18, R18, R3 ;  /* 0x0000000312127220 */ /* 0x000fce0000410000 */
.L_x_9718:
[----:B------:R-:W-:Y:S05]  /*c2e0*/  BSYNC.RECONVERGENT B0 ;  /* 0x0000000000007941 */ /* 0x000fea0003800200 */
.L_x_9717:
[----:B------:R-:W3:Y:S01]  /*c2f0*/  LDC R3, c[0x0][0x594] ;  /* 0x00016500ff037b82 */ /* 0x000ee20000000800 */
[----:B------:R-:W-:Y:S01]  /*c300*/  UPRMT UR4, UR40, 0x9910, URZ ;  /* 0x0000991028047896 */ /* 0x000fe200080000ff */
[----:B------:R-:W-:-:S03]  /*c310*/  FSETP.NAN.FTZ.AND P0, PT, |R18|, |R18|, PT ;  /* 0x400000121200720b */ /* 0x000fc60003f18200 */
[----:B------:R-:W-:Y:S01]  /*c320*/  UISETP.GT.AND UP0, UPT, UR4, 0x9, UPT ;  /* 0x000000090400788c */ /* 0x000fe2000bf04270 */
[----:B---3--:R-:W-:-:S04]  /*c330*/  LOP3.LUT R3, R18, 0x80000000, R3, 0xb8, !PT ;  /* 0x8000000012037812 */ /* 0x008fc800078eb803 */
[----:B------:R-:W-:-:S04]  /*c340*/  FSEL R18, R18, R3, P0 ;  /* 0x0000000312127208 */ /* 0x000fc80000000000 */
        /* <DEDUP_REMOVED lines=9> */
[----:B------:R-:W3:Y:S02]  /*c3e0*/  F2I.FTZ.TRUNC.NTZ R3, R18 ;  /* 0x0000001200037305 */ /* 0x000ee4000021f100 */
[----:B---3--:R-:W-:Y:S01]  /*c3f0*/  STG.E.U8 desc[UR36][R22.64], R3 ;  /* 0x0000000316007986 */ /* 0x008fe2000c101124 */
[----:B------:R-:W-:Y:S05]  /*c400*/  EXIT ;  /* 0x000000000000794d */ /* 0x000fea0003800000 */
.L_x_9729:
[----:B------:R-:W3:Y:S02]  /*c410*/  F2I.S64.TRUNC R18, R18 ;  /* 0x0000001200127311 */ /* 0x000ee4000020d900 */
[----:B---3--:R-:W-:-:S05]  /*c420*/  MOV R3, R18 ;  /* 0x0000001200037202 */ /* 0x008fca0000000f00 */
[----:B------:R-:W-:Y:S01]  /*c430*/  STG.E.U8 desc[UR36][R22.64], R3 ;  /* 0x0000000316007986 */ /* 0x000fe2000c101124 */
[----:B------:R-:W-:Y:S05]  /*c440*/  EXIT ;  /* 0x000000000000794d */ /* 0x000fea0003800000 */
.L_x_9728:
[----:B------:R-:W-:-:S09]  /*c450*/  UISETP.NE.AND UP0, UPT, UR4, 0x2, UPT ;  /* 0x000000020400788c */ /* 0x000fd2000bf05270 */
[----:B------:R-:W-:Y:S05]  /*c460*/  BRA.U !UP0, `(.L_x_9731) ;  /* 0x0000000108287547 */ /* 0x000fea000b800000 */
[----:B------:R-:W-:-:S09]  /*c470*/  UISETP.NE.AND UP0, UPT, UR4, 0x3, UPT ;  /* 0x000000030400788c */ /* 0x000fd2000bf05270 */
[----:B------:R-:W-:Y:S05]  /*c480*/  BRA.U !UP0, `(.L_x_9732) ;  /* 0x0000000108147547 */ /* 0x000fea000b800000 */
[----:B------:R-:W-:-:S09]  /*c490*/  UISETP.NE.AND UP0, UPT, UR4, 0x4, UPT ;  /* 0x000000040400788c */ /* 0x000fd2000bf05270 */
[----:B------:R-:W-:Y:S05]  /*c4a0*/  BRA.U UP0, `(.L_x_9730) ;  /* 0x0000000900387547 */ /* 0x000fea000b800000 */
[----:B------:R-:W3:Y:S02]  /*c4b0*/  F2I.S64.TRUNC R18, R18 ;  /* 0x0000001200127311 */ /* 0x000ee4000020d900 */
[----:B---3--:R-:W-:Y:S01]  /*c4c0*/  STG.E.64 desc[UR36][R22.64], R18 ;  /* 0x0000001216007986 */ /* 0x008fe2000c101b24 */
[----:B------:R-:W-:Y:S05]  /*c4d0*/  EXIT ;  /* 0x000000000000794d */ /* 0x000fea0003800000 */
.L_x_9732:
[----:B------:R-:W3:Y:S02]  /*c4e0*/  F2I.FTZ.TRUNC.NTZ R3, R18 ;  /* 0x0000001200037305 */ /* 0x000ee4000021f100 */
[----:B---3--:R-:W-:Y:S01]  /*c4f0*/  STG.E desc[UR36][R22.64], R3 ;  /* 0x0000000316007986 */ /* 0x008fe2000c101924 */
[----:B------:R-:W-:Y:S05]  /*c500*/  EXIT ;  /* 0x000000000000794d */ /* 0x000fea0003800000 */
.L_x_9731:
[----:B------:R-:W3:Y:S02]  /*c510*/  F2I.FTZ.TRUNC.NTZ R3, R18 ;  /* 0x0000001200037305 */ /* 0x000ee4000021f100 */
[----:B---3--:R-:W-:Y:S01]  /*c520*/  STG.E.U16 desc[UR36][R22.64], R3 ;  /* 0x0000000316007986 */ /* 0x008fe2000c101524 */
[----:B------:R-:W-:Y:S05]  /*c530*/  EXIT ;  /* 0x000000000000794d */ /* 0x000fea0003800000 */
.L_x_9727:
        /* <DEDUP_REMOVED lines=8> */
.L_x_9734:
[----:B------:R-:W-:-:S05]  /*c5c0*/  F2FP.F16.F32.PACK_AB R18, RZ, R18 ;  /* 0x00000012ff12723e */ /* 0x000fca00000000ff */
[----:B------:R-:W-:Y:S01]  /*c5d0*/  STG.E.U16 desc[UR36][R22.64], R18 ;  /* 0x0000001216007986 */ /* 0x000fe2000c101524 */
[----:B------:R-:W-:Y:S05]  /*c5e0*/  EXIT ;  /* 0x000000000000794d */ /* 0x000fea0003800000 */
.L_x_9733:
        /* <DEDUP_REMOVED lines=9> */
.L_x_9736:
[----:B------:R-:W-:-:S04]  /*c680*/  F2FP.F16.F32.PACK_AB R3, RZ, R18 ;  /* 0x00000012ff03723e */ /* 0x000fc800000000ff */
[----:B------:R-:W-:-:S05]  /*c690*/  PRMT R3, R3, 0x5410, RZ ;  /* 0x0000541003037816 */ /* 0x000fca00000000ff */
[----:B------:R-:W-:Y:S01]  /*c6a0*/  STG.E desc[UR36][R22.64], R3 ;  /* 0x0000000316007986 */ /* 0x000fe2000c101924 */
[----:B------:R-:W-:Y:S05]  /*c6b0*/  EXIT ;  /* 0x000000000000794d */ /* 0x000fea0003800000 */
.L_x_9735:
[----:B------:R-:W-:-:S06]  /*c6c0*/  FMUL.FTZ R2, R18, 1 ;  /* 0x3f80000012027820 */ /* 0x000fcc0000410000 */
[----:B------:R-:W3:Y:S02]  /*c6d0*/  F2F.F64.F32 R2, R2 ;  /* 0x0000000200027310 */ /* 0x000ee40000201800 */
[----:B---3--:R-:W-:Y:S01]  /*c6e0*/  STG.E.64 desc[UR36][R22.64], R2 ;  /* 0x0000000216007986 */ /* 0x008fe2000c101b24 */
[----:B------:R-:W-:Y:S05]  /*c6f0*/  EXIT ;  /* 0x000000000000794d */ /* 0x000fea0003800000 */
.L_x_9726:
        /* <DEDUP_REMOVED lines=10> */
[----:B------:R-:W3:Y:S02]  /*c7a0*/  F2I.FTZ.U32.TRUNC.NTZ R3, R18 ;  /* 0x0000001200037305 */ /* 0x000ee4000021f000 */
[----:B---3--:R-:W-:Y:S01]  /*c7b0*/  STG.E.U16 desc[UR36][R22.64], R3 ;  /* 0x0000000316007986 */ /* 0x008fe2000c101524 */
[----:B------:R-:W-:Y:S05]  /*c7c0*/  EXIT ;  /* 0x000000000000794d */ /* 0x000fea0003800000 */
.L_x_9740:
        /* <DEDUP_REMOVED lines=16> */
.L_x_9743:
[----:B------:R-:W-:-:S04]  /*c8d0*/  SHF.R.U32.HI R18, RZ, 0x18, R18 ;  /* 0x00000018ff127819 */ /* 0x000fc80000011612 */
[----:B------:R-:W-:-:S04]  /*c8e0*/  LOP3.LUT R3, R3, 0x80, R18, 0xf8, !PT ;  /* 0x0000008003037812 */ /* 0x000fc800078ef812 */
[----:B------:R-:W-:-:S07]  /*c8f0*/  PRMT R11, R3, 0x7610, R11 ;  /* 0x00007610030b7816 */ /* 0x000fce000000000b */
.L_x_9742:
[----:B------:R-:W-:Y:S05]  /*c900*/  BSYNC.RECONVERGENT B0 ;  /* 0x0000000000007941 */ /* 0x000fea0003800200 */
.L_x_9741:
[----:B------:R-:W-:Y:S01]  /*c910*/  STG.E.U8 desc[UR36][R22.64], R11 ;  /* 0x0000000b16007986 */ /* 0x000fe2000c101124 */
[----:B------:R-:W-:Y:S05]  /*c920*/  EXIT ;  /* 0x000000000000794d */ /* 0x000fea0003800000 */
.L_x_9739:
        /* <DEDUP_REMOVED lines=16> */
.L_x_9746:
[----:B------:R-:W-:-:S04]  /*ca30*/  SHF.R.U32.HI R18, RZ, 0x18, R18 ;  /* 0x00000018ff127819 */ /* 0x000fc80000011612 */
[----:B------:R-:W-:-:S04]  /*ca40*/  LOP3.LUT R3, R3, 0x80, R18, 0xf8, !PT ;  /* 0x0000008003037812 */ /* 0x000fc800078ef812 */
[----:B------:R-:W-:-:S07]  /*ca50*/  PRMT R11, R3, 0x7610, R11 ;  /* 0x00007610030b7816 */ /* 0x000fce000000000b */
.L_x_9745:
[----:B------:R-:W-:Y:S05]  /*ca60*/  BSYNC.RECONVERGENT B0 ;  /* 0x0000000000007941 */ /* 0x000fea0003800200 */
.L_x_9744:
[----:B------:R-:W-:Y:S01]  /*ca70*/  STG.E.U8 desc[UR36][R22.64], R11 ;  /* 0x0000000b16007986 */ /* 0x000fe2000c101124 */
[----:B------:R-:W-:Y:S05]  /*ca80*/  EXIT ;  /* 0x000000000000794d */ /* 0x000fea0003800000 */
.L_x_9738:
        /* <DEDUP_REMOVED lines=21> */
.L_x_9748:
[----:B------:R-:W3:Y:S02]  /*cbe0*/  F2I.U64.TRUNC R18, R18 ;  /* 0x0000001200127311 */ /* 0x000ee4000020d800 */
[----:B---3--:R-:W-:Y:S01]  /*cbf0*/  STG.E.64 desc[UR36][R22.64], R18 ;  /* 0x0000001216007986 */ /* 0x008fe2000c101b24 */
[----:B------:R-:W-:Y:S05]  /*cc00*/  EXIT ;  /* 0x000000000000794d */ /* 0x000fea0003800000 */
.L_x_9747:
[----:B------:R-:W3:Y:S02]  /*cc10*/  F2I.FTZ.U32.TRUNC.NTZ R3, R18 ;  /* 0x0000001200037305 */ /* 0x000ee4000021f000 */
[----:B---3--:R-:W-:Y:S01]  /*cc20*/  STG.E desc[UR36][R22.64], R3 ;  /* 0x0000000316007986 */ /* 0x008fe2000c101924 */
[----:B------:R-:W-:Y:S05]  /*cc30*/  EXIT ;  /* 0x000000000000794d */ /* 0x000fea0003800000 */
.L_x_9737:
        /* <DEDUP_REMOVED lines=10> */
.L_x_9750:
[----:B012---:R-:W-:Y:S01]  /*cce0*/  FMUL.FTZ R4, R18, 1 ;  /* 0x3f80000012047820 */ /* 0x007fe20000410000 */
[----:B------:R-:W-:-:S05]  /*ccf0*/  CS2R R6, SRZ ;  /* 0x0000000000067805 */ /* 0x000fca000001ff00 */
[----:B------:R-:W0:Y:S02]  /*cd00*/  F2F.F64.F32 R4, R4 ;  /* 0x0000000400047310 */ /* 0x000e240000201800 */
[----:B0-----:R-:W-:Y:S01]  /*cd10*/  STG.E.128 desc[UR36][R22.64], R4 ;  /* 0x0000000416007986 */ /* 0x001fe2000c101d24 */
[----:B------:R-:W-:Y:S05]  /*cd20*/  EXIT ;  /* 0x000000000000794d */ /* 0x000fea0003800000 */
.L_x_9749:
[----:B------:R-:W-:-:S09]  /*cd30*/  UISETP.NE.AND UP0, UPT, UR4, 0xf, UPT ;  /* 0x0000000f0400788c */ /* 0x000fd2000bf05270 */
[----:B------:R-:W-:Y:S05]  /*cd40*/  BRA.U !UP0, `(.L_x_9751) ;  /* 0x0000000108e07547 */ /* 0x000fea000b800000 */
[----:B------:R-:W-:-:S09]  /*cd50*/  UISETP.NE.AND UP0, UPT, UR4, 0x17, UPT ;  /* 0x000000170400788c */ /* 0x000fd2000bf05270 */
[----:B------:R-:W-:Y:S05]  /*cd60*/  BRA.U !UP0, `(.L_x_9752) ;  /* 0x00000001088c7547 */ /* 0x000fea000b800000 */
[----:B------:R-:W-:-:S09]  /*cd70*/  UISETP.NE.AND UP0, UPT, UR4, 0x18, UPT ;  /* 0x000000180400788c */ /* 0x000fd2000bf05270 */
[----:B------:R-:W-:Y:S05]  /*cd80*/  BRA.U !UP0, `(.L_x_9753) ;  /* 0x0000000108447547 */ /* 0x000fea000b800000 */
.L_x_9730:
[----:B------:R-:W-:Y:S01]  /*cd90*/  MOV R0, 0x0 ;  /* 0x0000000000007802 */ /* 0x000fe20000000f00 */
[----:B------:R-:W0:Y:S01]  /*cda0*/  LDCU.64 UR4, c[0x4][0x178] ;  /* 0x01002f00ff0477ac */ /* 0x000e220008000a00 */
[----:B------:R-:W-:Y:S02]  /*cdb0*/  HFMA2 R8, -RZ, RZ, 0, 6.020069122314453125e-06 ;  /* 0x00000065ff087431 */ /* 0x000fe400000001ff */
[----:B------:R-:W-:Y:S01]  /*cdc0*/  IMAD.MOV.U32 R12, RZ, RZ, 0x1 ;  /* 0x00000001ff0c7424 */ /* 0x000fe200078e00ff */
[----:B------:R3:W4:Y:S01]  /*cdd0*/  LDC.64 R2, c[0x4][R0] ;  /* 0x0100000000027b82 */ /* 0x0007220000000a00 */
[----:B------:R-:W5:Y:S01]  /*cde0*/  LDCU.64 UR6, c[0x4][0x180] ;  /* 0x01003000ff0677ac */ /* 0x000f620008000a00 */
[----:B------:R-:W-:Y:S01]  /*cdf0*/  MOV R13, RZ ;  /* 0x000000ff000d7202 */ /* 0x000fe20000000f00 */
[----:B------:R-:W3:Y:S01]  /*ce00*/  LDCU.64 UR8, c[0x4][0x70] ;  /* 0x01000e00ff0877ac */ /* 0x000ee20008000a00 */
[----:B012---:R-:W-:Y:S01]  /*ce10*/  MOV R4, UR4 ;  /* 0x0000000400047c02 */ /* 0x007fe20008000f00 */
[----:B------:R-:W-:Y:S01]  /*ce20*/  IMAD.U32 R5, RZ, RZ, UR5 ;  /* 0x00000005ff057e24 */ /* 0x000fe2000f8e00ff */
[----:B-----5:R-:W-:Y:S01]  /*ce30*/  MOV R6, UR6 ;  /* 0x0000000600067c02 */ /* 0x020fe20008000f00 */
[----:B------:R-:W-:Y:S01]  /*ce40*/  IMAD.U32 R7, RZ, RZ, UR7 ;  /* 0x00000007ff077e24 */ /* 0x000fe2000f8e00ff */
[----:B---3--:R-:W-:Y:S01]  /*ce50*/  MOV R10, UR8 ;  /* 0x00000008000a7c02 */ /* 0x008fe20008000f00 */
[----:B------:R-:W-:-:S07]  /*ce60*/  IMAD.U32 R11, RZ, RZ, UR9 ;  /* 0x00000009ff0b7e24 */ /* 0x000fce000f8e00ff */
[----:B------:R-:W-:-:S07]  /*ce70*/  LEPC R20, `(.L_x_9754) ;  /* 0x000000001014794e */ /* 0x000fce0000000000 */
[----:B----4-:R-:W-:Y:S05]  /*ce80*/  CALL.ABS.NOINC R2 ;  /* 0x0000000002007343 */ /* 0x010fea0003c00000 */
.L_x_9754:
[----:B------:R-:W-:Y:S05]  /*ce90*/  EXIT ;  /* 0x000000000000794d */ /* 0x000fea0003800000 */
.L_x_9753:
[----:B------:R-:W-:Y:S01]  /*cea0*/  LOP3.LUT R2, R18, 0x7fffffff, RZ, 0xc0, !PT ;  /* 0x7fffffff12027812 */ /* 0x000fe200078ec0ff */
[----:B------:R-:W-:Y:S01]  /*ceb0*/  BSSY.RECONVERGENT B0, `(.L_x_9755) ;  /* 0x000000b000007945 */ /* 0x000fe20003800200 */
[----:B01----:R-:W-:Y:S01]  /*cec0*/  SHF.R.U32.HI R5, RZ, 0x18, R18 ;  /* 0x00000018ff057819 */ /* 0x003fe20000011612 */
        /* <DEDUP_REMOVED lines=9> */
.L_x_9756:
[----:B------:R-:W-:Y:S05]  /*cf60*/  BSYNC.RECONVERGENT B0 ;  /* 0x0000000000007941 */ /* 0x000fea0003800200 */
.L_x_9755:
[----:B------:R-:W-:-:S05]  /*cf70*/  LOP3.LUT R3, R0, 0x80, R5, 0xf8, !PT ;  /* 0x0000008000037812 */ /* 0x000fca00078ef805 */
[----:B------:R-:W-:Y:S01]  /*cf80*/  STG.E.U8 desc[UR36][R22.64], R3 ;  /* 0x0000000316007986 */ /* 0x000fe2000c101124 */
[----:B------:R-:W-:Y:S05]  /*cf90*/  EXIT ;  /* 0x000000000000794d */ /* 0x000fea0003800000 */
.L_x_9752:
        /* <DEDUP_REMOVED lines=11> */
.L_x_9758:
[----:B------:R-:W-:Y:S01]  /*d050*/  HFMA2 R0, -RZ, RZ, 0, 7.569789886474609375e-06 ;  /* 0x0000007fff007431 */ /* 0x000fe200000001ff */
[----:B------:R-:W-:-:S04]  /*d060*/  ISETP.GT.U32.AND P0, PT, R2, 0x7f800000, PT ;  /* 0x7f8000000200780c */ /* 0x000fc80003f04070 */
[----:B------:R-:W-:-:S09]  /*d070*/  SEL R0, R0, 0x7c, P0 ;  /* 0x0000007c00007807 */ /* 0x000fd20000000000 */
.L_x_9759:
[----:B------:R-:W-:Y:S05]  /*d080*/  BSYNC.RECONVERGENT B0 ;  /* 0x0000000000007941 */ /* 0x000fea0003800200 */
.L_x_9757:
[----:B------:R-:W-:-:S04]  /*d090*/  SHF.R.U32.HI R3, RZ, 0x18, R18 ;  /* 0x00000018ff037819 */ /* 0x000fc80000011612 */
[----:B------:R-:W-:-:S05]  /*d0a0*/  LOP3.LUT R3, R0, 0x80, R3, 0xf8, !PT ;  /* 0x0000008000037812 */ /* 0x000fca00078ef803 */
[----:B------:R-:W-:Y:S01]  /*d0b0*/  STG.E.U8 desc[UR36][R22.64], R3 ;  /* 0x0000000316007986 */ /* 0x000fe2000c101124 */
[----:B------:R-:W-:Y:S05]  /*d0c0*/  EXIT ;  /* 0x000000000000794d */ /* 0x000fea0003800000 */
.L_x_9751:
[----:B------:R-:W-:-:S05]  /*d0d0*/  F2FP.BF16.F32.PACK_AB R18, RZ, R18 ;  /* 0x00000012ff12723e */ /* 0x000fca00000010ff */
[----:B------:R-:W-:Y:S01]  /*d0e0*/  STG.E.U16 desc[UR36][R22.64], R18 ;  /* 0x0000001216007986 */ /* 0x000fe2000c101524 */
[----:B------:R-:W-:Y:S05]  /*d0f0*/  EXIT ;  /* 0x000000000000794d */ /* 0x000fea0003800000 */
.L_x_9760:
        /* <DEDUP_REMOVED lines=16> */
.L_x_50025:


//--------------------- .text._ZN2at6native27unrolled_elementwise_kernelINS0_13AUnaryFunctorIfffZZZNS0_16fmod_kernel_cudaERNS_18TensorIteratorBaseEENKUlvE0_clEvENKUlvE0_clEvEUlffE_EESt5arrayIPcLm2EELi4E23TrivialOffsetCalculatorILi1EjESD_NS0_6memory12LoadWithCastILi1EEENSE_13StoreWithCastILi1EEEEEviT_T0_T2_T3_T4_T5_ --------------------------
	.section	.text._ZN2at6native27unrolled_elementwise_kernelINS0_13AUnaryFunctorIfffZZZNS0_16fmod_kernel_cudaERNS_18TensorIteratorBaseEENKUlvE0_clEvENKUlvE0_clEvEUlffE_EESt5arrayIPcLm2EELi4E23TrivialOffsetCalculatorILi1EjESD_NS0_6memory12LoadWithCastILi1EEENSE_13StoreWithCastILi1EEEEEviT_T0_T2_T3_T4_T5_,"ax",@progbits
	.align	128
        .global         _ZN2at6native27unrolled_elementwise_kernelINS0_13AUnaryFunctorIfffZZZNS0_16fmod_kernel_cudaERNS_18TensorIteratorBaseEENKUlvE0_clEvENKUlvE0_clEvEUlffE_EESt5arrayIPcLm2EELi4E23TrivialOffsetCalculatorILi1EjESD_NS0_6memory12LoadWithCastILi1EEENSE_13StoreWithCastILi1EEEEEviT_T0_T2_T3_T4_T5_
        .type           _ZN2at6native27unrolled_elementwise_kernelINS0_13AUnaryFunctorIfffZZZNS0_16fmod_kernel_cudaERNS_18TensorIteratorBaseEENKUlvE0_clEvENKUlvE0_clEvEUlffE_EESt5arrayIPcLm2EELi4E23TrivialOffsetCalculatorILi1EjESD_NS0_6memory12LoadWithCastILi1EEENSE_13StoreWithCastILi1EEEEEviT_T0_T2_T3_T4_T5_,@function
        .size           _ZN2at6native27unrolled_elementwise_kernelINS0_13AUnaryFunctorIfffZZZNS0_16fmod_kernel_cudaERNS_18TensorIteratorBaseEENKUlvE0_clEvENKUlvE0_clEvEUlffE_EESt5arrayIPcLm2EELi4E23TrivialOffsetCalculatorILi1EjESD_NS0_6memory12LoadWithCastILi1EEENSE_13StoreWithCastILi1EEEEEviT_T0_T2_T3_T4_T5_,(.L_x_50026 - _ZN2at6native27unrolled_elementwise_kernelINS0_13AUnaryFunctorIfffZZZNS0_16fmod_kernel_cudaERNS_18TensorIteratorBaseEENKUlvE0_clEvENKUlvE0_clEvEUlffE_EESt5arrayIPcLm2EELi4E23TrivialOffsetCalculatorILi1EjESD_NS0_6memory12LoadWithCastILi1EEENSE_13StoreWithCastILi1EEEEEviT_T0_T2_T3_T4_T5_)
        .other          _ZN2at6native27unrolled_elementwise_kernelINS0_13AUnaryFunctorIfffZZZNS0_16fmod_kernel_cudaERNS_18TensorIteratorBaseEENKUlvE0_clEvENKUlvE0_clEvEUlffE_EESt5arrayIPcLm2EELi4E23TrivialOffsetCalculatorILi1EjESD_NS0_6memory12LoadWithCastILi1EEENSE_13StoreWithCastILi1EEEEEviT_T0_T2_T3_T4_T5_,@"STO_CUDA_ENTRY STV_DEFAULT"
_ZN2at6native27unrolled_elementwise_kernelINS0_13AUnaryFunctorIfffZZZNS0_16fmod_kernel_cudaERNS_18TensorIteratorBaseEENKUlvE0_clEvENKUlvE0_clEvEUlffE_EESt5arrayIPcLm2EELi4E23TrivialOffsetCalculatorILi1EjESD_NS0_6memory12LoadWithCastILi1EEENSE_13StoreWithCastILi1EEEEEviT_T0_T2_T3_T4_T5_:
.text._ZN2at6native27unrolled_elementwise_kernelINS0_13AUnaryFunctorIfffZZZNS0_16fmod_kernel_cudaERNS_18TensorIteratorBaseEENKUlvE0_clEvENKUlvE0_clEvEUlffE_EESt5arrayIPcLm2EELi4E23TrivialOffsetCalculatorILi1EjESD_NS0_6memory12LoadWithCastILi1EEENSE_13StoreWithCastILi1EEEEEviT_T0_T2_T3_T4_T5_:
        /* <DEDUP_REMOVED lines=33> */
.L_x_9767:
[----:B------:R-:W2:Y:S02]  /*0210*/  LDG.E.U8 R4, desc[UR36][R4.64] ;  /* 0x0000002404047981 */ /* 0x000ea4000c1e1100 */
[----:B--2---:R-:W-:Y:S01]  /*0220*/  I2FP.F32.U32 R22, R4 ;  /* 0x0000000400167245 */ /* 0x004fe20000201000 */
[----:B------:R-:W-:Y:S06]  /*0230*/  BRA `(.L_x_9769) ;  /* 0x0000000c00487947 */ /* 0x000fec0003800000 */
.L_x_9766:
        /* <DEDUP_REMOVED lines=9> */
.L_x_9771:
[----:B------:R-:W2:Y:S02]  /*02d0*/  LDG.E R4, desc[UR36][R4.64] ;  /* 0x0000002404047981 */ /* 0x000ea4000c1e1900 */
[----:B--2---:R-:W-:Y:S01]  /*02e0*/  I2FP.F32.S32 R22, R4 ;  /* 0x0000000400167245 */ /* 0x004fe20000201400 */
[----:B------:R-:W-:Y:S06]  /*02f0*/  BRA `(.L_x_9769) ;  /* 0x0000000c00187947 */ /* 0x000fec0003800000 */
.L_x_9770:
[----:B------:R-:W2:Y:S02]  /*0300*/  LDG.E.U16 R4, desc[UR36][R4.64] ;  /* 0x0000002404047981 */ /* 0x000ea4000c1e1500 */
[----:B--2---:R0:W1:Y:S01]  /*0310*/  I2F.S16 R22, R4 ;  /* 0x0000000400167306 */ /* 0x0040620000101400 */
[----:B------:R-:W-:Y:S05]  /*0320*/  BRA `(.L_x_9769) ;  /* 0x0000000c000c7947 */ /* 0x000fea0003800000 */
.L_x_9765:
        /* <DEDUP_REMOVED lines=8> */
.L_x_9773:
[----:B------:R-:W2:Y:S02]  /*03b0*/  LDG.E.U16 R4, desc[UR36][R4.64] ;  /* 0x0000002404047981 */ /* 0x000ea4000c1e1500 */
[----:B--2---:R-:W-:Y:S01]  /*03c0*/  HADD2.F32 R22, -RZ, R4.H0_H0 ;  /* 0x20000004ff167230 */ /* 0x004fe20000004100 */
[----:B------:R-:W-:Y:S06]  /*03d0*/  BRA `(.L_x_9769) ;  /* 0x0000000800e07947 */ /* 0x000fec0003800000 */
.L_x_9772:
        /* <DEDUP_REMOVED lines=8> */
.L_x_9775:
[----:B------:R-:W2:Y:S02]  /*0460*/  LDG.E.U16 R4, desc[UR36][R4.64] ;  /* 0x0000002404047981 */ /* 0x000ea4000c1e1500 */
[----:B--2---:R-:W-:Y:S01]  /*0470*/  HADD2.F32 R22, -RZ, R4.H0_H0 ;  /* 0x20000004ff167230 */ /* 0x004fe20000004100 */
[----:B------:R-:W-:Y:S06]  /*0480*/  BRA `(.L_x_9769) ;  /* 0x0000000800b47947 */ /* 0x000fec0003800000 */
.L_x_9774:
        /* <DEDUP_REMOVED lines=11> */
.L_x_9764:
        /* <DEDUP_REMOVED lines=12> */
.L_x_9778:
        /* <DEDUP_REMOVED lines=11> */
.L_x_9777:
        /* <DEDUP_REMOVED lines=25> */
.L_x_9780:
        /* <DEDUP_REMOVED lines=13> */
.L_x_9779:
[----:B------:R-:W2:Y:S02]  /*0910*/  LDG.E.U16 R4, desc[UR36][R4.64] ;  /* 0x0000002404047981 */ /* 0x000ea4000c1e1500 */
[----:B--2---:R-:W-:Y:S01]  /*0920*/  IMAD.U32 R22, R4, 0x10000, RZ ;  /* 0x0001000004167824 */ /* 0x004fe200078e00ff */
[----:B------:R-:W-:Y:S06]  /*0930*/  BRA `(.L_x_9769) ;  /* 0x0000000400887947 */ /* 0x000fec0003800000 */
.L_x_9776:
        /* <DEDUP_REMOVED lines=11> */
.L_x_9783:
        /* <DEDUP_REMOVED lines=20> */
.L_x_9785:
[----:B------:R-:W-:Y:S05]  /*0b30*/  BSYNC.RECONVERGENT B0 ;  /* 0x0000000000007941 */ /* 0x000fea0003800200 */
.L_x_9784:
[----:B------:R-:W-:Y:S01]  /*0b40*/  IMAD.SHL.U32 R0, R0, 0x100000, RZ ;  /* 0x0010000000007824 */ /* 0x000fe200078e00ff */
[----:B------:R-:W-:-:S04]  /*0b50*/  LEA R3, R3, 0x3b800000, 0x17 ;  /* 0x3b80000003037811 */ /* 0x000fc800078eb8ff */
[----:B------:R-:W-:Y:S01]  /*0b60*/  LOP3.LUT R22, R3, R0, R7, 0xfe, !PT ;  /* 0x0000000003167212 */ /* 0x000fe200078efe07 */
[----:B------:R-:W-:Y:S06]  /*0b70*/  BRA `(.L_x_9769) ;  /* 0x0000000000f87947 */ /* 0x000fec0003800000 */
.L_x_9782:
        /* <DEDUP_REMOVED lines=20> */
.L_x_9787:
[----:B------:R-:W-:Y:S05]  /*0cc0*/  BSYNC.RECONVERGENT B0 ;  /* 0x0000000000007941 */ /* 0x000fea0003800200 */
.L_x_9786:
[----:B------:R-:W-:Y:S01]  /*0cd0*/  IMAD.SHL.U32 R0, R0, 0x200000, RZ ;  /* 0x0020000000007824 */ /* 0x000fe200078e00ff */
[----:B------:R-:W-:-:S04]  /*0ce0*/  LEA R3, R3, 0x37800000, 0x17 ;  /* 0x3780000003037811 */ /* 0x000fc800078eb8ff */
[----:B------:R-:W-:Y:S01]  /*0cf0*/  LOP3.LUT R22, R3, R0, R7, 0xfe, !PT ;  /* 0x0000000003167212 */ /* 0x000fe200078efe07 */
[----:B------:R-:W-:Y:S06]  /*0d00*/  BRA `(.L_x_9769) ;  /* 0x0000000000947947 */ /* 0x000fec0003800000 */
.L_x_9781:
[----:B------:R-:W-:-:S09]  /*0d10*/  UISETP.NE.AND UP0, UPT, UR4, 0x1c, UPT ;  /* 0x0000001c0400788c */ /* 0x000fd2000bf05270 */
[----:B------:R-:W-:Y:S05]  /*0d20*/  BRA.U !UP0, `(.L_x_9788) ;  /* 0x0000000108847547 */ /* 0x000fea000b800000 */
[----:B------:R-:W-:-:S09]  /*0d30*/  UISETP.NE.AND UP0, UPT, UR4, 0x1d, UPT ;  /* 0x0000001d0400788c */ /* 0x000fd2000bf05270 */
[----:B------:R-:W-:Y:S05]  /*0d40*/  BRA.U !UP0, `(.L_x_9789) ;  /* 0x0000000108707547 */ /* 0x000fea000b800000 */
[----:B------:R-:W-:-:S09]  /*0d50*/  UISETP.NE.AND UP0, UPT, UR4, 0x2c, UPT ;  /* 0x0000002c0400788c */ /* 0x000fd2000bf05270 */
[----:B------:R-:W-:Y:S05]  /*0d60*/  BRA.U !UP0, `(.L_x_9790) ;  /* 0x0000000108487547 */ /* 0x000fea000b800000 */
.L_x_9768:
        /* <DEDUP_REMOVED lines=16> */
.L_x_9791:
[----:B------:R-:W-:Y:S01]  /*0e70*/  IMAD.MOV.U32 R22, RZ, RZ, RZ ;  /* 0x000000ffff167224 */ /* 0x000fe200078e00ff */
[----:B------:R-:W-:Y:S06]  /*0e80*/  BRA `(.L_x_9769) ;  /* 0x0000000000347947 */ /* 0x000fec0003800000 */
.L_x_9790:
        /* <DEDUP_REMOVED lines=8> */
.L_x_9789:
[----:B------:R-:W2:Y:S02]  /*0f10*/  LDG.E.64 R22, desc[UR36][R4.64] ;  /* 0x0000002404167981 */ /* 0x000ea4000c1e1b00 */
[----:B--2---:R0:W1:Y:S02]  /*0f20*/  I2F.U64 R22, R22 ;  /* 0x0000001600167312 */ /* 0x0040640000301000 */
[----:B01----:R-:W-:Y:S05]  /*0f30*/  BRA `(.L_x_9769) ;  /* 0x0000000000087947 */ /* 0x003fea0003800000 */
.L_x_9788:
[----:B------:R-:W2:Y:S02]  /*0f40*/  LDG.E R4, desc[UR36][R4.64] ;  /* 0x0000002404047981 */ /* 0x000ea4000c1e1900 */
[----:B--2---:R-:W-:-:S07]  /*0f50*/  I2FP.F32.U32 R22, R4 ;  /* 0x0000000400167245 */ /* 0x004fce0000201000 */
.L_x_9769:
[----:B------:R-:W-:Y:S05]  /*0f60*/  BSYNC.RECONVERGENT B6 ;  /* 0x0000000000067941 */ /* 0x000fea0003800200 */
.L_x_9763:
[----:B------:R-:W-:-:S07]  /*0f70*/  VIADD R24, R25, 0x80 ;  /* 0x0000008019187836 */ /* 0x000fce0000000000 */
.L_x_9762:
[----:B------:R-:W-:Y:S05]  /*0f80*/  BSYNC.RECONVERGENT B7 ;  /* 0x0000000000077941 */ /* 0x000fea0003800200 */
.L_x_9761:
        /* <DEDUP_REMOVED lines=25> */
.L_x_9798:
[----:B------:R-:W2:Y:S02]  /*1120*/  LDG.E.U8 R4, desc[UR36][R4.64] ;  /* 0x0000002404047981 */ /* 0x000ea4000c1e1100 */
[----:B--2---:R-:W-:Y:S01]  /*1130*/  I2FP.F32.U32 R18, R4 ;  /* 0x0000000400127245 */ /* 0x004fe20000201000 */
[----:B------:R-:W-:Y:S06]  /*1140*/  BRA `(.L_x_9800) ;  /* 0x0000000c00487947 */ /* 0x000fec0003800000 */
.L_x_9797:
        /* <DEDUP_REMOVED lines=9> */
.L_x_9802:
[----:B------:R-:W2:Y:S02]  /*11e0*/  LDG.E R4, desc[UR36][R4.64] ;  /* 0x0000002404047981 */ /* 0x000ea4000c1e1900 */
[----:B--2---:R-:W-:Y:S01]  /*11f0*/  I2FP.F32.S32 R18, R4 ;  /* 0x0000000400127245 */ /* 0x004fe20000201400 */
[----:B------:R-:W-:Y:S06]  /*1200*/  BRA `(.L_x_9800) ;  /* 0x0000000c00187947 */ /* 0x000fec0003800000 */
.L_x_9801:
[----:B------:R-:W2:Y:S02]  /*1210*/  LDG.E.U16 R4, desc[UR36][R4.64] ;  /* 0x0000002404047981 */ /* 0x000ea4000c1e1500 */
[----:B--2---:R0:W2:Y:S01]  /*1220*/  I2F.S16 R18, R4 ;  /* 0x0000000400127306 */ /* 0x0040a20000101400 */
[----:B------:R-:W-:Y:S05]  /*1230*/  BRA `(.L_x_9800) ;  /* 0x0000000c000c7947 */ /* 0x000fea0003800000 */
.L_x_9796:
        /* <DEDUP_REMOVED lines=8> */
.L_x_9804:
[----:B------:R-:W2:Y:S02]  /*12c0*/  LDG.E.U16 R4, desc[UR36][R4.64] ;  /* 0x0000002404047981 */ /* 0x000ea4000c1e1500 */
[----:B--2---:R-:W-:Y:S01]  /*12d0*/  HADD2.F32 R18, -RZ, R4.H0_H0 ;  /* 0x20000004ff127230 */ /* 0x004fe20000004100 */
[----:B------:R-:W-:Y:S06]  /*12e0*/  BRA `(.L_x_9800) ;  /* 0x0000000800e07947 */ /* 0x000fec0003800000 */
.L_x_9803:
        /* <DEDUP_REMOVED lines=8> */
.L_x_9806:
[----:B------:R-:W2:Y:S02]  /*1370*/  LDG.E.U16 R4, desc[UR36][R4.64] ;  /* 0x0000002404047981 */ /* 0x000ea4000c1e1500 */
[----:B--2---:R-:W-:Y:S01]  /*1380*/  HADD2.F32 R18, -RZ, R4.H0_H0 ;  /* 0x20000004ff127230 */ /* 0x004fe20000004100 */
[----:B------:R-:W-:Y:S06]  /*1390*/  BRA `(.L_x_9800) ;  /* 0x0000000800b47947 */ /* 0x000fec0003800000 */
.L_x_9805:
        /* <DEDUP_REMOVED lines=11> */
.L_x_9795:
        /* <DEDUP_REMOVED lines=12> */
.L_x_9809:
        /* <DEDUP_REMOVED lines=11> */
.L_x_9808:
        /* <DEDUP_REMOVED lines=25> */
.L_x_9811:
        /* <DEDUP_REMOVED lines=13> */
.L_x_9810:
[----:B------:R-:W2:Y:S02]  /*1820*/  LDG.E.U16 R4, desc[UR36][R4.64] ;  /* 0x0000002404047981 */ /* 0x000ea4000c1e1500 */
[----:B--2---:R-:W-:Y:S01]  /*1830*/  IMAD.U32 R18, R4, 0x10000, RZ ;  /* 0x0001000004127824 */ /* 0x004fe200078e00ff */
[----:B------:R-:W-:Y:S06]  /*1840*/  BRA `(.L_x_9800) ;  /* 0x0000000400887947 */ /* 0x000fec0003800000 */
.L_x_9807:
        /* <DEDUP_REMOVED lines=11> */
.L_x_9814:
        /* <DEDUP_REMOVED lines=20> */
.L_x_9816:
[----:B------:R-:W-:Y:S05]  /*1a40*/  BSYNC.RECONVERGENT B0 ;  /* 0x0000000000007941 */ /* 0x000fea0003800200 */
.L_x_9815:
[----:B------:R-:W-:Y:S01]  /*1a50*/  IMAD.SHL.U32 R0, R0, 0x100000, RZ ;  /* 0x0010000000007824 */ /* 0x000fe200078e00ff */
[----:B------:R-:W-:-:S04]  /*1a60*/  LEA R3, R3, 0x3b800000, 0x17 ;  /* 0x3b80000003037811 */ /* 0x000fc800078eb8ff */
[----:B------:R-:W-:Y:S01]  /*1a70*/  LOP3.LUT R18, R3, R0, R7, 0xfe, !PT ;  /* 0x0000000003127212 */ /* 0x000fe200078efe07 */
[----:B------:R-:W-:Y:S06]  /*1a80*/  BRA `(.L_x_9800) ;  /* 0x0000000000f87947 */ /* 0x000fec0003800000 */
.L_x_9813:
        /* <DEDUP_REMOVED lines=20> */
.L_x_9818:
[----:B------:R-:W-:Y:S05]  /*1bd0*/  BSYNC.RECONVERGENT B0 ;  /* 0x0000000000007941 */ /* 0x000fea0003800200 */
.L_x_9817:
[----:B------:R-:W-:Y:S01]  /*1be0*/  IMAD.SHL.U32 R0, R0, 0x200000, RZ ;  /* 0x0020000000007824 */ /* 0x000fe200078e00ff */
[----:B------:R-:W-:-:S04]  /*1bf0*/  LEA R3, R3, 0x37800000, 0x17 ;  /* 0x3780000003037811 */ /* 0x000fc800078eb8ff */
[----:B------:R-:W-:Y:S01]  /*1c00*/  LOP3.LUT R18, R3, R0, R7, 0xfe, !PT ;  /* 0x0000000003127212 */ /* 0x000fe200078efe07 */
[----:B------:R-:W-:Y:S06]  /*1c10*/  BRA `(.L_x_9800) ;  /* 0x0000000000947947 */ /* 0x000fec0003800000 */
.L_x_9812:
        /* <DEDUP_REMOVED lines=14> */
.L_x_9799:
        /* <DEDUP_REMOVED lines=16> */
.L_x_9821:
[----:B------:R-:W-:Y:S01]  /*1e00*/  IMAD.MOV.U32 R18, RZ, RZ, RZ ;  /* 0x000000ffff127224 */ /* 0x000fe200078e00ff */
[----:B------:R-:W-:Y:S06]  /*1e10*/  BRA `(.L_x_9800) ;  /* 0x0000000000147947 */ /* 0x000fec0003800000 */
.L_x_9820:
[----:B------:R-:W2:Y:S02]  /*1e20*/  LDG.E.64 R18, desc[UR36][R4.64] ;  /* 0x0000002404127981 */ /* 0x000ea4000c1e1b00 */
[----:B--2---:R0:W2:Y:S02]  /*1e30*/  I2F.U64 R18, R18 ;  /* 0x0000001200127312 */ /* 0x0040a40000301000 */
[----:B0-2---:R-:W-:Y:S05]  /*1e40*/  BRA `(.L_x_9800) ;  /* 0x0000000000087947 */ /* 0x005fea0003800000 */
.L_x_9819:
[----:B------:R-:W2:Y:S02]  /*1e50*/  LDG.E R4, desc[UR36][R4.64] ;  /* 0x0000002404047981 */ /* 0x000ea4000c1e1900 */
[----:B--2---:R-:W-:-:S07]  /*1e60*/  I2FP.F32.U32 R18, R4 ;  /* 0x0000000400127245 */ /* 0x004fce0000201000 */
.L_x_9800:
[----:B------:R-:W-:Y:S05]  /*1e70*/  BSYNC.RECONVERGENT B6 ;  /* 0x0000000000067941 */ /* 0x000fea0003800200 */
.L_x_9794:
[----:B------:R-:W-:-:S07]  /*1e80*/  VIADD R24, R24, 0x80 ;  /* 0x0000008018187836 */ /* 0x000fce0000000000 */
.L_x_9793:
[----:B------:R-:W-:Y:S05]  /*1e90*/  BSYNC.RECONVERGENT B7 ;  /* 0x0000000000077941 */ /* 0x000fea0003800200 */
.L_x_9792:
        /* <DEDUP_REMOVED lines=25> */
.L_x_9828:
[----:B------:R-:W2:Y:S02]  /*2030*/  LDG.E.U8 R4, desc[UR36][R4.64] ;  /* 0x0000002404047981 */ /* 0x000ea4000c1e1100 */
[----:B--2---:R-:W-:Y:S01]  /*2040*/  I2FP.F32.U32 R19, R4 ;  /* 0x0000000400137245 */ /* 0x004fe20000201000 */
[----:B------:R-:W-:Y:S06]  /*2050*/  BRA `(.L_x_9830) ;  /* 0x0000000c00447947 */ /* 0x000fec0003800000 */
.L_x_9827:
        /* <DEDUP_REMOVED lines=9> */
.L_x_9832:
[----:B------:R-:W2:Y:S02]  /*20f0*/  LDG.E R4, desc[UR36][R4.64] ;  /* 0x0000002404047981 */ /* 0x000ea4000c1e1900 */
[----:B--2---:R-:W-:Y:S01]  /*2100*/  I2FP.F32.S32 R19, R4 ;  /* 0x0000000400137245 */ /* 0x004fe20000201400 */
[----:B------:R-:W-:Y:S06]  /*2110*/  BRA `(.L_x_9830) ;  /* 0x0000000c00147947 */ /* 0x000fec0003800000 */
.L_x_9831:
[----:B------:R-:W2:Y:S02]  /*2120*/  LDG.E.U16 R4, desc[UR36][R4.64] ;  /* 0x0000002404047981 */ /* 0x000ea4000c1e1500 */
[----:B--2---:R0:W2:Y:S01]  /*2130*/  I2F.S16 R19, R4 ;  /* 0x0000000400137306 */ /* 0x0040a20000101400 */
[----:B------:R-:W-:Y:S05]  /*2140*/  BRA `(.L_x_9830) ;  /* 0x0000000c00087947 */ /* 0x000fea0003800000 */
.L_x_9826:
        /* <DEDUP_REMOVED lines=8> */
.L_x_9834:
[----:B------:R-:W2:Y:S02]  /*21d0*/  LDG.E.U16 R4, desc[UR36][R4.64] ;  /* 0x0000002404047981 */ /* 0x000ea4000c1e1500 */
[----:B--2---:R-:W-:Y:S01]  /*21e0*/  HADD2.F32 R19, -RZ, R4.H0_H0 ;  /* 0x20000004ff137230 */ /* 0x004fe20000004100 */
[----:B------:R-:W-:Y:S06]  /*21f0*/  BRA `(.L_x_9830) ;  /* 0x0000000800dc7947 */ /* 0x000fec0003800000 */
.L_x_9833:
        /* <DEDUP_REMOVED lines=8> */
.L_x_9836:
[----:B------:R-:W2:Y:S02]  /*2280*/  LDG.E.U16 R4, desc[UR36][R4.64] ;  /* 0x0000002404047981 */ /* 0x000ea4000c1e1500 */
[----:B--2---:R-:W-:Y:S01]  /*2290*/  HADD2.F32 R19, -RZ, R4.H0_H0 ;  /* 0x20000004ff137230 */ /* 0x004fe20000004100 */
[----:B------:R-:W-:Y:S06]  /*22a0*/  BRA `(.L_x_9830) ;  /* 0x0000000800b07947 */ /* 0x000fec0003800000 */
.L_x_9835:
        /* <DEDUP_REMOVED lines=11> */
.L_x_9825:
        /* <DEDUP_REMOVED lines=12> */
.L_x_9839:
        /* <DEDUP_REMOVED lines=11> */
.L_x_9838:
        /* <DEDUP_REMOVED lines=25> */
.L_x_9841:
        /* <DEDUP_REMOVED lines=12> */
.L_x_9840:
[----:B------:R-:W2:Y:S02]  /*2720*/  LDG.E.U16 R4, desc[UR36][R4.64] ;  /* 0x0000002404047981 */ /* 0x000ea4000c1e1500 */
[----:B--2---:R-:W-:Y:S01]  /*2730*/  IMAD.U32 R19, R4, 0x10000, RZ ;  /* 0x0001000004137824 */ /* 0x004fe200078e00ff */
[----:B------:R-:W-:Y:S06]  /*2740*/  BRA `(.L_x_9830) ;  /* 0x0000000400887947 */ /* 0x000fec0003800000 */
.L_x_9837:
        /* <DEDUP_REMOVED lines=11> */
.L_x_9844:
        /* <DEDUP_REMOVED lines=20> */
.L_x_9846:
[----:B------:R-:W-:Y:S05]  /*2940*/  BSYNC.RECONVERGENT B0 ;  /* 0x0000000000007941 */ /* 0x000fea0003800200 */
.L_x_9845:
[----:B------:R-:W-:Y:S01]  /*2950*/  IMAD.SHL.U32 R0, R0, 0x100000, RZ ;  /* 0x0010000000007824 */ /* 0x000fe200078e00ff */
[----:B------:R-:W-:-:S04]  /*2960*/  LEA R3, R3, 0x3b800000, 0x17 ;  /* 0x3b80000003037811 */ /* 0x000fc800078eb8ff */
[----:B------:R-:W-:Y:S01]  /*2970*/  LOP3.LUT R19, R3, R0, R19, 0xfe, !PT ;  /* 0x0000000003137212 */ /* 0x000fe200078efe13 */
[----:B------:R-:W-:Y:S06]  /*2980*/  BRA `(.L_x_9830) ;  /* 0x0000000000f87947 */ /* 0x000fec0003800000 */
.L_x_9843:
        /* <DEDUP_REMOVED lines=20> */
.L_x_9848:
[----:B------:R-:W-:Y:S05]  /*2ad0*/  BSYNC.RECONVERGENT B0 ;  /* 0x0000000000007941 */ /* 0x000fea0003800200 */
.L_x_9847:
[----:B------:R-:W-:Y:S01]  /*2ae0*/  IMAD.SHL.U32 R0, R0, 0x200000, RZ ;  /* 0x0020000000007824 */ /* 0x000fe200078e00ff */
[----:B------:R-:W-:-:S04]  /*2af0*/  LEA R3, R3, 0x37800000, 0x17 ;  /* 0x3780000003037811 */ /* 0x000fc800078eb8ff */
[----:B------:R-:W-:Y:S01]  /*2b00*/  LOP3.LUT R19, R3, R0, R19, 0xfe, !PT ;  /* 0x0000000003137212 */ /* 0x000fe200078efe13 */
[----:B------:R-:W-:Y:S06]  /*2b10*/  BRA `(.L_x_9830) ;  /* 0x0000000000947947 */ /* 0x000fec0003800000 */
.L_x_9842:
        /* <DEDUP_REMOVED lines=14> */
.L_x_9829:
        /* <DEDUP_REMOVED lines=16> */
.L_x_9851:
[----:B------:R-:W-:Y:S01]  /*2d00*/  IMAD.MOV.U32 R19, RZ, RZ, RZ ;  /* 0x000000ffff137224 */ /* 0x000fe200078e00ff */
[----:B------:R-:W-:Y:S06]  /*2d10*/  BRA `(.L_x_9830) ;  /* 0x0000000000147947 */ /* 0x000fec0003800000 */
.L_x_9850:
[----:B------:R-:W2:Y:S02]  /*2d20*/  LDG.E.64 R4, desc[UR36][R4.64] ;  /* 0x0000002404047981 */ /* 0x000ea4000c1e1b00 */
[----:B--2---:R0:W2:Y:S02]  /*2d30*/  I2F.U64 R19, R4 ;  /* 0x0000000400137312 */ /* 0x0040a40000301000 */
[----:B0-2---:R-:W-:Y:S05]  /*2d40*/  BRA `(.L_x_9830) ;  /* 0x0000000000087947 */ /* 0x005fea0003800000 */
.L_x_9849:
[----:B------:R-:W2:Y:S02]  /*2d50*/  LDG.E R4, desc[UR36][R4.64] ;  /* 0x0000002404047981 */ /* 0x000ea4000c1e1900 */
[----:B--2---:R-:W-:-:S07]  /*2d60*/  I2FP.F32.U32 R19, R4 ;  /* 0x0000000400137245 */ /* 0x004fce0000201000 */
.L_x_9830:
[----:B------:R-:W-:Y:S05]  /*2d70*/  BSYNC.RECONVERGENT B6 ;  /* 0x0000000000067941 */ /* 0x000fea0003800200 */
.L_x_9824:
[----:B------:R-:W-:-:S07]  /*2d80*/  VIADD R24, R24, 0x80 ;  /* 0x0000008018187836 */ /* 0x000fce0000000000 */
.L_x_9823:
[----:B------:R-:W-:Y:S05]  /*2d90*/  BSYNC.RECONVERGENT B7 ;  /* 0x0000000000077941 */ /* 0x000fea0003800200 */
.L_x_9822:
        /* <DEDUP_REMOVED lines=24> */
.L_x_9857:
[----:B------:R-:W2:Y:S02]  /*2f20*/  LDG.E.U8 R4, desc[UR36][R4.64] ;  /* 0x0000002404047981 */ /* 0x000ea4000c1e1100 */
[----:B--2---:R-:W-:Y:S01]  /*2f30*/  I2FP.F32.U32 R16, R4 ;  /* 0x0000000400107245 */ /* 0x004fe20000201000 */
[----:B------:R-:W-:Y:S06]  /*2f40*/  BRA `(.L_x_9853) ;  /* 0x0000000c003c7947 */ /* 0x000fec0003800000 */
.L_x_9856:
        /* <DEDUP_REMOVED lines=9> */
.L_x_9860:
[----:B------:R-:W2:Y:S02]  /*2fe0*/  LDG.E R4, desc[UR36][R4.64] ;  /* 0x0000002404047981 */ /* 0x000ea4000c1e1900 */
[----:B--2---:R-:W-:Y:S01]  /*2ff0*/  I2FP.F32.S32 R16, R4 ;  /* 0x0000000400107245 */ /* 0x004fe20000201400 */
[----:B------:R-:W-:Y:S06]  /*3000*/  BRA `(.L_x_9853) ;  /* 0x0000000c000c7947 */ /* 0x000fec0003800000 */
.L_x_9859:
[----:B------:R-:W2:Y:S02]  /*3010*/  LDG.E.U16 R4, desc[UR36][R4.64] ;  /* 0x0000002404047981 */ /* 0x000ea4000c1e1500 */
[----:B--2---:R0:W2:Y:S01]  /*3020*/  I2F.S16 R16, R4 ;  /* 0x0000000400107306 */ /* 0x0040a20000101400 */
[----:B------:R-:W-:Y:S05]  /*3030*/  BRA `(.L_x_9853) ;  /* 0x0000000c00007947 */ /* 0x000fea0003800000 */
.L_x_9855:
        /* <DEDUP_REMOVED lines=8> */
.L_x_9862:
[----:B------:R-:W2:Y:S02]  /*30c0*/  LDG.E.U16 R4, desc[UR36][R4.64] ;  /* 0x0000002404047981 */ /* 0x000ea4000c1e1500 */
[----:B--2---:R-:W-:Y:S01]  /*30d0*/  HADD2.F32 R16, -RZ, R4.H0_H0 ;  /* 0x20000004ff107230 */ /* 0x004fe20000004100 */
[----:B------:R-:W-:Y:S06]  /*30e0*/  BRA `(.L_x_9853) ;  /* 0x0000000800d47947 */ /* 0x000fec0003800000 */
.L_x_9861:
        /* <DEDUP_REMOVED lines=8> */
.L_x_9864:
[----:B------:R-:W2:Y:S02]  /*3170*/  LDG.E.U16 R4, desc[UR36][R4.64] ;  /* 0x0000002404047981 */ /* 0x000ea4000c1e1500 */
[----:B--2---:R-:W-:Y:S01]  /*3180*/  HADD2.F32 R16, -RZ, R4.H0_H0 ;  /* 0x20000004ff107230 */ /* 0x004fe20000004100 */
[----:B------:R-:W-:Y:S06]  /*3190*/  BRA `(.L_x_9853) ;  /* 0x0000000800a87947 */ /* 0x000fec0003800000 */
.L_x_9863:
        /* <DEDUP_REMOVED lines=11> */
.L_x_9854:
        /* <DEDUP_REMOVED lines=12> */
.L_x_9867:
        /* <DEDUP_REMOVED lines=11> */
.L_x_9866:
        /* <DEDUP_REMOVED lines=25> */
.L_x_9869:
        /* <DEDUP_REMOVED lines=13> */
.L_x_9868:
[----:B------:R-:W2:Y:S02]  /*3620*/  LDG.E.U16 R4, desc[UR36][R4.64] ;  /* 0x0000002404047981 */ /* 0x000ea4000c1e1500 */
[----:B--2---:R-:W-:Y:S01]  /*3630*/  IMAD.U32 R16, R4, 0x10000, RZ ;  /* 0x0001000004107824 */ /* 0x004fe200078e00ff */
[----:B------:R-:W-:Y:S06]  /*3640*/  BRA `(.L_x_9853) ;  /* 0x00000004007c7947 */ /* 0x000fec0003800000 */
.L_x_9865:
        /* <DEDUP_REMOVED lines=11> */
.L_x_9872:
        /* <DEDUP_REMOVED lines=19> */
.L_x_9874:
[----:B------:R-:W-:Y:S05]  /*3830*/  BSYNC.RECONVERGENT B0 ;  /* 0x0000000000007941 */ /* 0x000fea0003800200 */
.L_x_9873:
[----:B------:R-:W-:Y:S01]  /*3840*/  IMAD.SHL.U32 R0, R0, 0x100000, RZ ;  /* 0x0010000000007824 */ /* 0x000fe200078e00ff */
[----:B------:R-:W-:-:S04]  /*3850*/  LEA R3, R3, 0x3b800000, 0x17 ;  /* 0x3b80000003037811 */ /* 0x000fc800078eb8ff */
[----:B------:R-:W-:Y:S01]  /*3860*/  LOP3.LUT R16, R3, R0, R7, 0xfe, !PT ;  /* 0x0000000003107212 */ /* 0x000fe200078efe07 */
[----:B------:R-:W-:Y:S06]  /*3870*/  BRA `(.L_x_9853) ;  /* 0x0000000000f07947 */ /* 0x000fec0003800000 */
.L_x_9871:
        /* <DEDUP_REMOVED lines=19> */
.L_x_9876:
[----:B------:R-:W-:Y:S05]  /*39b0*/  BSYNC.RECONVERGENT B0 ;  /* 0x0000000000007941 */ /* 0x000fea0003800200 */
.L_x_9875:
[----:B------:R-:W-:Y:S01]  /*39c0*/  IMAD.SHL.U32 R0, R0, 0x200000, RZ ;  /* 0x0020000000007824 */ /* 0x000fe200078e00ff */
[----:B------:R-:W-:-:S04]  /*39d0*/  LEA R3, R3, 0x37800000, 0x17 ;  /* 0x3780000003037811 */ /* 0x000fc800078eb8ff */
[----:B------:R-:W-:Y:S01]  /*39e0*/  LOP3.LUT R16, R3, R0, R7, 0xfe, !PT ;  /* 0x0000000003107212 */ /* 0x000fe200078efe07 */
[----:B------:R-:W-:Y:S06]  /*39f0*/  BRA `(.L_x_9853) ;  /* 0x0000000000907947 */ /* 0x000fec0003800000 */
.L_x_9870:
        /* <DEDUP_REMOVED lines=14> */
.L_x_9858:
        /* <DEDUP_REMOVED lines=16> */
.L_x_9879:
[----:B------:R-:W-:Y:S05]  /*3be0*/  BRA `(.L_x_9853) ;  /* 0x0000000000147947 */ /* 0x000fea0003800000 */
.L_x_9878:
[----:B------:R-:W2:Y:S02]  /*3bf0*/  LDG.E.64 R4, desc[UR36][R4.64] ;  /* 0x0000002404047981 */ /* 0x000ea4000c1e1b00 */
[----:B--2---:R0:W2:Y:S02]  /*3c00*/  I2F.U64 R16, R4 ;  /* 0x0000000400107312 */ /* 0x0040a40000301000 */
[----:B0-2---:R-:W-:Y:S05]  /*3c10*/  BRA `(.L_x_9853) ;  /* 0x0000000000087947 */ /* 0x005fea0003800000 */
.L_x_9877:
[----:B------:R-:W2:Y:S02]  /*3c20*/  LDG.E R4, desc[UR36][R4.64] ;  /* 0x0000002404047981 */ /* 0x000ea4000c1e1900 */
[----:B--2---:R-:W-:-:S07]  /*3c30*/  I2FP.F32.U32 R16, R4 ;  /* 0x0000000400107245 */ /* 0x004fce0000201000 */
.L_x_9853:
[----:B------:R-:W-:Y:S05]  /*3c40*/  BSYNC.RECONVERGENT B6 ;  /* 0x0000000000067941 */ /* 0x000fea0003800200 */
.L_x_9852:
[----:B------:R-:W0:Y:S01]  /*3c50*/  LDC R0, c[0x0][0x388] ;  /* 0x0000e200ff007b82 */ /* 0x000e220000000800 */
[----:B------:R-:W-:Y:S01]  /*3c60*/  ISETP.GE.AND P0, PT, R25, R17, PT ;  /* 0x000000111900720c */ /* 0x000fe20003f06270 */
[----:B------:R-:W-:Y:S01]  /*3c70*/  BSSY.RECONVERGENT B1, `(.L_x_9880) ;  /* 0x0000049000017945 */ /* 0x000fe20003800200 */
[----:B0-2-4-:R-:W-:-:S04]  /*3c80*/  FADD.FTZ R5, |R0|, -RZ ;  /* 0x800000ff00057221 */ /* 0x015fc80000010200 */
[C---:B------:R-:W-:Y:S01]  /*3c90*/  VIADD R3, R5.reuse, 0xb800000 ;  /* 0x0b80000005037836 */ /* 0x040fe20000000000 */
[----:B------:R-:W-:-:S04]  /*3ca0*/  LOP3.LUT R6, R5, 0x7fffff, RZ, 0xc0, !PT ;  /* 0x007fffff05067812 */ /* 0x000fc800078ec0ff */
[----:B------:R-:W-:Y:S02]  /*3cb0*/  LOP3.LUT R6, R6, 0x3f800000, RZ, 0xfc, !PT ;  /* 0x3f80000006067812 */ /* 0x000fe400078efcff */
[----:B------:R-:W-:Y:S05]  /*3cc0*/  @P0 BRA `(.L_x_9881) ;  /* 0x00000004000c0947 */ /* 0x000fea0003800000 */
[----:B-1-3-5:R-:W-:Y:S01]  /*3cd0*/  FSETP.GEU.FTZ.AND P0, PT, R5, |R22|, PT ;  /* 0x400000160500720b */ /* 0x02afe20003f1e000 */
[----:B------:R-:W-:Y:S01]  /*3ce0*/  BSSY.RECONVERGENT B0, `(.L_x_9882) ;  /* 0x000003e000007945 */ /* 0x000fe20003800200 */
[----:B------:R-:W-:-:S11]  /*3cf0*/  IMAD.MOV.U32 R7, RZ, RZ, R5 ;  /* 0x000000ffff077224 */ /* 0x000fd600078e0005 */
        /* <DEDUP_REMOVED lines=27> */
.L_x_9886:
[----:B------:R-:W-:Y:S05]  /*3eb0*/  BSYNC.RECONVERGENT B2 ;  /* 0x0000000000027941 */ /* 0x000fea0003800200 */
.L_x_9885:
[----:B------:R-:W-:Y:S01]  /*3ec0*/  FFMA.FTZ R7, -R10, R4, R5 ;  /* 0x000000040a077223 */ /* 0x000fe20000010105 */
[----:B------:R-:W-:Y:S06]  /*3ed0*/  BRA `(.L_x_9883) ;  /* 0x0000000000787947 */ /* 0x000fec0003800000 */
.L_x_9884:
[----:B------:R-:W-:Y:S01]  /*3ee0*/  LOP3.LUT R12, R10, 0xff800000, RZ, 0xc0, !PT ;  /* 0xff8000000a0c7812 */ /* 0x000fe200078ec0ff */
[----:B------:R-:W-:Y:S01]  /*3ef0*/  BSSY.RECONVERGENT B2, `(.L_x_9887) ;  /* 0x000001a000027945 */ /* 0x000fe20003800200 */
[----:B------:R-:W-:Y:S01]  /*3f00*/  FSETP.GT.FTZ.AND P2, PT, |R22|, RZ, PT ;  /* 0x000000ff1600720b */ /* 0x000fe20003f54200 */
[----:B------:R-:W-:Y:S01]  /*3f10*/  IMAD.MOV.U32 R7, RZ, RZ, R6 ;  /* 0x000000ffff077224 */ /* 0x000fe200078e0006 */
[----:B------:R-:W-:Y:S01]  /*3f20*/  ISETP.GT.U32.AND P0, PT, R5, 0x7f7fffff, PT ;  /* 0x7f7fffff0500780c */ /* 0x000fe20003f04070 */
[----:B------:R-:W-:-:S05]  /*3f30*/  IMAD.IADD R4, R3, 0x1, -R12 ;  /* 0x0000000103047824 */ /* 0x000fca00078e0a0c */
[----:B------:R-:W-:Y:S02]  /*3f40*/  LOP3.LUT P1, R8, R4, 0xff800000, RZ, 0xc0, !PT ;  /* 0xff80000004087812 */ /* 0x000fe4000782c0ff */
[----:B------:R-:W-:-:S04]  /*3f50*/  FSEL R4, R12, +QNAN , P2 ;  /* 0x7fffffff0c047808 */ /* 0x000fc80001000000 */
[----:B------:R-:W-:-:S07]  /*3f60*/  FSEL R4, R4, +QNAN , !P0 ;  /* 0x7fffffff04047808 */ /* 0x000fce0004000000 */
[----:B------:R-:W-:Y:S05]  /*3f70*/  @!P1 BRA `(.L_x_9888) ;  /* 0x0000000000449947 */ /* 0x000fea0003800000 */
[----:B------:R-:W-:-:S04]  /*3f80*/  LOP3.LUT R7, R10, 0x7fffff, RZ, 0xc0, !PT ;  /* 0x007fffff0a077812 */ /* 0x000fc800078ec0ff */
[----:B------:R-:W-:Y:S01]  /*3f90*/  LOP3.LUT R12, R7, 0x3f800000, RZ, 0xfc, !PT ;  /* 0x3f800000070c7812 */ /* 0x000fe200078efcff */
[----:B------:R-:W-:-:S03]  /*3fa0*/  IMAD.MOV.U32 R7, RZ, RZ, R6 ;  /* 0x000000ffff077224 */ /* 0x000fc600078e0006 */
[----:B------:R0:W1:Y:S04]  /*3fb0*/  MUFU.RCP R13, R12 ;  /* 0x0000000c000d7308 */ /* 0x0000680000001000 */
.L_x_9889:
        /* <DEDUP_REMOVED lines=13> */
.L_x_9888:
[----:B------:R-:W-:Y:S05]  /*4090*/  BSYNC.RECONVERGENT B2 ;  /* 0x0000000000027941 */ /* 0x000fea0003800200 */
.L_x_9887:
[----:B------:R-:W-:-:S04]  /*40a0*/  FMUL.FTZ R7, R7, 1.1920928955078125e-07 ;  /* 0x3400000007077820 */ /* 0x000fc80000410000 */
[----:B------:R-:W-:-:S07]  /*40b0*/  FMUL.FTZ R7, R4, R7 ;  /* 0x0000000704077220 */ /* 0x000fce0000410000 */
.L_x_9883:
[----:B------:R-:W-:Y:S05]  /*40c0*/  BSYNC.RECONVERGENT B0 ;  /* 0x0000000000007941 */ /* 0x000fea0003800200 */
.L_x_9882:
[C---:B------:R-:W-:Y:S02]  /*40d0*/  FSETP.NAN.FTZ.AND P0, PT, |R7|.reuse, |R7|, PT ;  /* 0x400000070700720b */ /* 0x040fe40003f18200 */
[----:B------:R-:W-:-:S04]  /*40e0*/  LOP3.LUT R4, R7, 0x80000000, R0, 0xb8, !PT ;  /* 0x8000000007047812 */ /* 0x000fc800078eb800 */
[----:B------:R-:W-:-:S07]  /*40f0*/  FSEL R4, R7, R4, P0 ;  /* 0x0000000407047208 */ /* 0x000fce0000000000 */
.L_x_9881:
[----:B------:R-:W-:Y:S05]  /*4100*/  BSYNC.RECONVERGENT B1 ;  /* 0x0000000000017941 */ /* 0x000fea0003800200 */
.L_x_9880:
[----:B------:R-:W-:Y:S01]  /*4110*/  VIADD R26, R25, 0x80 ;  /* 0x00000080191a7836 */ /* 0x000fe20000000000 */
[----:B------:R-:W-:Y:S04]  /*4120*/  BSSY.RECONVERGENT B1, `(.L_x_9890) ;  /* 0x0000046000017945 */ /* 0x000fe80003800200 */
[----:B------:R-:W-:-:S13]  /*4130*/  ISETP.GE.AND P0, PT, R26, R17, PT ;  /* 0x000000111a00720c */ /* 0x000fda0003f06270 */
[----:B------:R-:W-:Y:S05]  /*4140*/  @P0 BRA `(.L_x_9891) ;  /* 0x00000004000c0947 */ /* 0x000fea0003800000 */
[----:B-----5:R-:W-:Y:S01]  /*4150*/  FSETP.GEU.FTZ.AND P0, PT, R5, |R18|, PT ;  /* 0x400000120500720b */ /* 0x020fe20003f1e000 */
[----:B------:R-:W-:Y:S01]  /*4160*/  BSSY.RECONVERGENT B0, `(.L_x_9892) ;  /* 0x000003e000007945 */ /* 0x000fe20003800200 */
[----:B------:R-:W-:-:S11]  /*4170*/  IMAD.MOV.U32 R7, RZ, RZ, R5 ;  /* 0x000000ffff077224 */ /* 0x000fd600078e0005 */
[----:B------:R-:W-:Y:S05]  /*4180*/  @!P0 BRA `(.L_x_9893) ;  /* 0x0000000000ec8947 */ /* 0x000fea0003800000 */
[----:B------:R-:W-:-:S05]  /*4190*/  FMUL.FTZ R10, |R18|, 8388608 ;  /* 0x4b000000120a7820 */ /* 0x000fca0000410200 */
[----:B------:R-:W-:-:S13]  /*41a0*/  FSETP.GTU.FTZ.AND P0, PT, R5, R10, PT ;  /* 0x0000000a0500720b */ /* 0x000fda0003f1c000 */
[----:B------:R-:W-:Y:S05]  /*41b0*/  @P0 BRA `(.L_x_9894) ;  /* 0x0000000000680947 */ /* 0x000fea0003800000 */
[----:B0-----:R-:W-:Y:S01]  /*41c0*/  FADD.FTZ R12, |R18|, -RZ ;  /* 0x800000ff120c7221 */ /* 0x001fe20000010200 */
        /* <DEDUP_REMOVED lines=19> */
.L_x_9897:
[----:B------:R-:W-:Y:S01]  /*4300*/  FSETP.GEU.FTZ.AND P0, PT, R9, -R12, PT ;  /* 0x8000000c0900720b */ /* 0x000fe20003f1e000 */
[----:B------:R-:W-:-:S12]  /*4310*/  FADD.FTZ R10, R10, -1 ;  /* 0xbf8000000a0a7421 */ /* 0x000fd80000010000 */
[----:B------:R-:W-:-:S07]  /*4320*/  @!P0 FADD.FTZ R10, R10, -1 ;  /* 0xbf8000000a0a8421 */ /* 0x000fce0000010000 */
.L_x_9896:
[----:B------:R-:W-:Y:S05]  /*4330*/  BSYNC.RECONVERGENT B2 ;  /* 0x0000000000027941 */ /* 0x000fea0003800200 */
.L_x_9895:
[----:B------:R-:W-:Y:S01]  /*4340*/  FFMA.FTZ R7, -R12, R10, R5 ;  /* 0x0000000a0c077223 */ /* 0x000fe20000010105 */
[----:B------:R-:W-:Y:S06]  /*4350*/  BRA `(.L_x_9893) ;  /* 0x0000000000787947 */ /* 0x000fec0003800000 */
.L_x_9894:
[----:B------:R-:W-:Y:S01]  /*4360*/  LOP3.LUT R8, R10, 0xff800000, RZ, 0xc0, !PT ;  /* 0xff8000000a087812 */ /* 0x000fe200078ec0ff */
[----:B------:R-:W-:Y:S01]  /*4370*/  BSSY.RECONVERGENT B2, `(.L_x_9898) ;  /* 0x000001a000027945 */ /* 0x000fe20003800200 */
[----:B------:R-:W-:Y:S02]  /*4380*/  FSETP.GT.FTZ.AND P1, PT, |R18|, RZ, PT ;  /* 0x000000ff1200720b */ /* 0x000fe40003f34200 */
[----:B------:R-:W-:Y:S01]  /*4390*/  ISETP.GT.U32.AND P2, PT, R5, 0x7f7fffff, PT ;  /* 0x7f7fffff0500780c */ /* 0x000fe20003f44070 */
[----:B------:R-:W-:-:S05]  /*43a0*/  IMAD.IADD R7, R3, 0x1, -R8 ;  /* 0x0000000103077824 */ /* 0x000fca00078e0a08 */
[----:B------:R-:W-:Y:S02]  /*43b0*/  LOP3.LUT P0, R9, R7, 0xff800000, RZ, 0xc0, !PT ;  /* 0xff80000007097812 */ /* 0x000fe4000780c0ff */
[----:B------:R-:W-:Y:S01]  /*43c0*/  FSEL R7, R8, +QNAN , P1 ;  /* 0x7fffffff08077808 */ /* 0x000fe20000800000 */
[----:B------:R-:W-:-:S03]  /*43d0*/  IMAD.MOV.U32 R8, RZ, RZ, R6 ;  /* 0x000000ffff087224 */ /* 0x000fc600078e0006 */
[----:B------:R-:W-:-:S07]  /*43e0*/  FSEL R7, R7, +QNAN , !P2 ;  /* 0x7fffffff07077808 */ /* 0x000fce0005000000 */
[----:B------:R-:W-:Y:S05]  /*43f0*/  @!P0 BRA `(.L_x_9899) ;  /* 0x0000000000448947 */ /* 0x000fea0003800000 */
[----:B------:R-:W-:-:S04]  /*4400*/  LOP3.LUT R8, R10, 0x7fffff, RZ, 0xc0, !PT ;  /* 0x007fffff0a087812 */ /* 0x000fc800078ec0ff */
[----:B------:R-:W-:Y:S01]  /*4410*/  LOP3.LUT R13, R8, 0x3f800000, RZ, 0xfc, !PT ;  /* 0x3f800000080d7812 */ /* 0x000fe200078efcff */
[----:B------:R-:W-:-:S03]  /*4420*/  IMAD.MOV.U32 R8, RZ, RZ, R6 ;  /* 0x000000ffff087224 */ /* 0x000fc600078e0006 */
[----:B------:R2:W4:Y:S04]  /*4430*/  MUFU.RCP R14, R13 ;  /* 0x0000000d000e7308 */ /* 0x0005280000001000 */
.L_x_9900:
[----:B------:R-:W-:-:S05]  /*4440*/  VIMNMX.U32 R10, PT, PT, R9, 0xb800000, PT ;  /* 0x0b800000090a7848 */ /* 0x000fca0003fe0000 */
[----:B------:R-:W-:Y:S02]  /*4450*/  IMAD.IADD R8, R10, 0x1, R8 ;  /* 0x000000010a087824 */ /* 0x000fe400078e0208 */
[----:B------:R-:W-:Y:S02]  /*4460*/  IMAD.IADD R9, R9, 0x1, -R10 ;  /* 0x0000000109097824 */ /* 0x000fe400078e0a0a */
[----:B----4-:R-:W-:-:S03]  /*4470*/  FMUL.FTZ R11, R14, R8 ;  /* 0x000000080e0b7220 */ /* 0x010fc60000410000 */
[----:B------:R-:W-:Y:S01]  /*4480*/  ISETP.NE.AND P1, PT, R9, RZ, PT ;  /* 0x000000ff0900720c */ /* 0x000fe20003f25270 */
[----:B0-----:R-:W-:-:S04]  /*4490*/  FFMA.FTZ R12, -R13, R11, R8 ;  /* 0x0000000b0d0c7223 */ /* 0x001fc80000010108 */
[----:B------:R-:W-:-:S04]  /*44a0*/  FFMA.FTZ R11, R14, R12, R11 ;  /* 0x0000000c0e0b7223 */ /* 0x000fc8000001000b */
[----:B------:R-:W-:-:S04]  /*44b0*/  FFMA.FTZ R12, -R13, R11, R8 ;  /* 0x0000000b0d0c7223 */ /* 0x000fc80000010108 */
[----:B------:R-:W-:-:S04]  /*44c0*/  FFMA.FTZ.RZ R12, R14, R12, R11 ;  /* 0x0000000c0e0c7223 */ /* 0x000fc8000001c00b */
[----:B------:R-:W0:Y:S02]  /*44d0*/  FRND.TRUNC R11, R12 ;  /* 0x0000000c000b7307 */ /* 0x000e24000020d000 */
[----:B0-----:R-:W-:-:S05]  /*44e0*/  FFMA.FTZ R8, -R13, R11, R8 ;  /* 0x0000000b0d087223 */ /* 0x001fca0000010108 */
[----:B------:R-:W-:-:S13]  /*44f0*/  ISETP.NE.AND P0, PT, R8, RZ, PT ;  /* 0x000000ff0800720c */ /* 0x000fda0003f05270 */
[----:B------:R-:W-:Y:S05]  /*4500*/  @P0 BRA P1, `(.L_x_9900) ;  /* 0xfffffffc00cc0947 */ /* 0x000fea000083ffff */
.L_x_9899:
[----:B------:R-:W-:Y:S05]  /*4510*/  BSYNC.RECONVERGENT B2 ;  /* 0x0000000000027941 */ /* 0x000fea0003800200 */
.L_x_9898:
[----:B------:R-:W-:-:S04]  /*4520*/  FMUL.FTZ R8, R8, 1.1920928955078125e-07 ;  /* 0x3400000008087820 */ /* 0x000fc80000410000 */
[----:B------:R-:W-:-:S07]  /*4530*/  FMUL.FTZ R7, R7, R8 ;  /* 0x0000000807077220 */ /* 0x000fce0000410000 */
.L_x_9893:
[----:B------:R-:W-:Y:S05]  /*4540*/  BSYNC.RECONVERGENT B0 ;  /* 0x0000000000007941 */ /* 0x000fea0003800200 */
.L_x_9892:
[C---:B------:R-:W-:Y:S02]  /*4550*/  FSETP.NAN.FTZ.AND P0, PT, |R7|.reuse, |R7|, PT ;  /* 0x400000070700720b */ /* 0x040fe40003f18200 */
[----:B------:R-:W-:-:S04]  /*4560*/  LOP3.LUT R18, R7, 0x80000000, R0, 0xb8, !PT ;  /* 0x8000000007127812 */ /* 0x000fc800078eb800 */
[----:B------:R-:W-:-:S07]  /*4570*/  FSEL R18, R7, R18, P0 ;  /* 0x0000001207127208 */ /* 0x000fce0000000000 */
.L_x_9891:
[----:B------:R-:W-:Y:S05]  /*4580*/  BSYNC.RECONVERGENT B1 ;  /* 0x0000000000017941 */ /* 0x000fea0003800200 */
.L_x_9890:
        /* <DEDUP_REMOVED lines=31> */
.L_x_9908:
[----:B------:R-:W-:Y:S01]  /*4780*/  FSETP.GEU.FTZ.AND P0, PT, R8, -R12, PT ;  /* 0x8000000c0800720b */ /* 0x000fe20003f1e000 */
[----:B------:R-:W-:-:S12]  /*4790*/  FADD.FTZ R10, R10, -1 ;  /* 0xbf8000000a0a7421 */ /* 0x000fd80000010000 */
[----:B------:R-:W-:-:S07]  /*47a0*/  @!P0 FADD.FTZ R10, R10, -1 ;  /* 0xbf8000000a0a8421 */ /* 0x000fce0000010000 */
.L_x_9907:
[----:B------:R-:W-:Y:S05]  /*47b0*/  BSYNC.RECONVERGENT B2 ;  /* 0x0000000000027941 */ /* 0x000fea0003800200 */
.L_x_9906:
[----:B------:R-:W-:Y:S01]  /*47c0*/  FFMA.FTZ R7, -R12, R10, R5 ;  /* 0x0000000a0c077223 */ /* 0x000fe20000010105 */
[----:B------:R-:W-:Y:S06]  /*47d0*/  BRA `(.L_x_9904) ;  /* 0x0000000000787947 */ /* 0x000fec0003800000 */
.L_x_9905:
        /* <DEDUP_REMOVED lines=11> */
[----:B--2---:R-:W-:Y:S01]  /*4890*/  LOP3.LUT R13, R8, 0x3f800000, RZ, 0xfc, !PT ;  /* 0x3f800000080d7812 */ /* 0x004fe200078efcff */
[----:B------:R-:W-:-:S03]  /*48a0*/  IMAD.MOV.U32 R8, RZ, RZ, R6 ;  /* 0x000000ffff087224 */ /* 0x000fc600078e0006 */
[----:B------:R2:W4:Y:S04]  /*48b0*/  MUFU.RCP R14, R13 ;  /* 0x0000000d000e7308 */ /* 0x0005280000001000 */
.L_x_9911:
        /* <DEDUP_REMOVED lines=13> */
.L_x_9910:
[----:B------:R-:W-:Y:S05]  /*4990*/  BSYNC.RECONVERGENT B2 ;  /* 0x0000000000027941 */ /* 0x000fea0003800200 */
.L_x_9909:
[----:B------:R-:W-:-:S04]  /*49a0*/  FMUL.FTZ R8, R8, 1.1920928955078125e-07 ;  /* 0x3400000008087820 */ /* 0x000fc80000410000 */
[----:B------:R-:W-:-:S07]  /*49b0*/  FMUL.FTZ R7, R7, R8 ;  /* 0x0000000807077220 */ /* 0x000fce0000410000 */
.L_x_9904:
[----:B------:R-:W-:Y:S05]  /*49c0*/  BSYNC.RECONVERGENT B0 ;  /* 0x0000000000007941 */ /* 0x000fea0003800200 */
.L_x_9903:
[C---:B------:R-:W-:Y:S02]  /*49d0*/  FSETP.NAN.FTZ.AND P0, PT, |R7|.reuse, |R7|, PT ;  /* 0x400000070700720b */ /* 0x040fe40003f18200 */
[----:B-1-3--:R-:W-:-:S04]  /*49e0*/  LOP3.LUT R22, R7, 0x80000000, R0, 0xb8, !PT ;  /* 0x8000000007167812 */ /* 0x00afc800078eb800 */
[----:B------:R-:W-:-:S07]  /*49f0*/  FSEL R22, R7, R22, P0 ;  /* 0x0000001607167208 */ /* 0x000fce0000000000 */
.L_x_9902:
[----:B------:R-:W-:Y:S05]  /*4a00*/  BSYNC.RECONVERGENT B1 ;  /* 0x0000000000017941 */ /* 0x000fea0003800200 */
.L_x_9901:
[----:B------:R-:W-:Y:S01]  /*4a10*/  VIADD R8, R25, 0x180 ;  /* 0x0000018019087836 */ /* 0x000fe20000000000 */
[----:B------:R-:W-:Y:S04]  /*4a20*/  BSSY.RECONVERGENT B1, `(.L_x_9912) ;  /* 0x0000043000017945 */ /* 0x000fe80003800200 */
[----:B------:R-:W-:-:S13]  /*4a30*/  ISETP.GE.AND P0, PT, R8, R17, PT ;  /* 0x000000110800720c */ /* 0x000fda0003f06270 */
[----:B------:R-:W-:Y:S05]  /*4a40*/  @P0 BRA `(.L_x_9913) ;  /* 0x0000000400000947 */ /* 0x000fea0003800000 */
[----:B-----5:R-:W-:Y:S01]  /*4a50*/  FSETP.GEU.FTZ.AND P0, PT, R5, |R16|, PT ;  /* 0x400000100500720b */ /* 0x020fe20003f1e000 */
[----:B------:R-:W-:-:S12]  /*4a60*/  BSSY.RECONVERGENT B0, `(.L_x_9914) ;  /* 0x000003b000007945 */ /* 0x000fd80003800200 */
[----:B------:R-:W-:Y:S05]  /*4a70*/  @!P0 BRA `(.L_x_9915) ;  /* 0x0000000000e48947 */ /* 0x000fea0003800000 */
[----:B------:R-:W-:-:S05]  /*4a80*/  FMUL.FTZ R8, |R16|, 8388608 ;  /* 0x4b00000010087820 */ /* 0x000fca0000410200 */
[----:B------:R-:W-:-:S13]  /*4a90*/  FSETP.GTU.FTZ.AND P0, PT, R5, R8, PT ;  /* 0x000000080500720b */ /* 0x000fda0003f1c000 */
[----:B------:R-:W-:Y:S05]  /*4aa0*/  @P0 BRA `(.L_x_9916) ;  /* 0x0000000000680947 */ /* 0x000fea0003800000 */
[----:B------:R-:W-:Y:S01]  /*4ab0*/  FADD.FTZ R10, |R16|, -RZ ;  /* 0x800000ff100a7221 */ /* 0x000fe20000010200 */
[----:B------:R-:W-:Y:S03]  /*4ac0*/  BSSY.RECONVERGENT B2, `(.L_x_9917) ;  /* 0x0000016000027945 */ /* 0x000fe60003800200 */
[----:B------:R-:W4:Y:S02]  /*4ad0*/  MUFU.RCP R6, R10 ;  /* 0x0000000a00067308 */ /* 0x000f240000001000 */
[----:B----4-:R-:W-:Y:S01]  /*4ae0*/  FMUL.FTZ R3, R5, R6 ;  /* 0x0000000605037220 */ /* 0x010fe20000410000 */
[----:B------:R-:W-:-:S05]  /*4af0*/  FADD.FTZ R6, -R10, -RZ ;  /* 0x800000ff0a067221 */ /* 0x000fca0000010100 */
        /* <DEDUP_REMOVED lines=15> */
.L_x_9919:
[----:B------:R-:W-:Y:S01]  /*4bf0*/  FSETP.GEU.FTZ.AND P0, PT, R7, -R10, PT ;  /* 0x8000000a0700720b */ /* 0x000fe20003f1e000 */
[----:B------:R-:W-:-:S12]  /*4c00*/  FADD.FTZ R8, R8, -1 ;  /* 0xbf80000008087421 */ /* 0x000fd80000010000 */
[----:B------:R-:W-:-:S07]  /*4c10*/  @!P0 FADD.FTZ R8, R8, -1 ;  /* 0xbf80000008088421 */ /* 0x000fce0000010000 */
.L_x_9918:
[----:B------:R-:W-:Y:S05]  /*4c20*/  BSYNC.RECONVERGENT B2 ;  /* 0x0000000000027941 */ /* 0x000fea0003800200 */
.L_x_9917:
[----:B------:R-:W-:Y:S01]  /*4c30*/  FFMA.FTZ R5, -R10, R8, R5 ;  /* 0x000000080a057223 */ /* 0x000fe20000010105 */
[----:B------:R-:W-:Y:S06]  /*4c40*/  BRA `(.L_x_9915) ;  /* 0x0000000000707947 */ /* 0x000fec0003800000 */
.L_x_9916:
[----:B------:R-:W-:Y:S01]  /*4c50*/  LOP3.LUT R10, R8, 0xff800000, RZ, 0xc0, !PT ;  /* 0xff800000080a7812 */ /* 0x000fe200078ec0ff */
[----:B------:R-:W-:Y:S01]  /*4c60*/  BSSY.RECONVERGENT B2, `(.L_x_9920) ;  /* 0x0000018000027945 */ /* 0x000fe20003800200 */
[----:B------:R-:W-:Y:S02]  /*4c70*/  FSETP.GT.FTZ.AND P1, PT, |R16|, RZ, PT ;  /* 0x000000ff1000720b */ /* 0x000fe40003f34200 */
[----:B------:R-:W-:Y:S01]  /*4c80*/  ISETP.GT.U32.AND P2, PT, R5, 0x7f7fffff, PT ;  /* 0x7f7fffff0500780c */ /* 0x000fe20003f44070 */
[----:B------:R-:W-:-:S05]  /*4c90*/  IMAD.IADD R3, R3, 0x1, -R10 ;  /* 0x0000000103037824 */ /* 0x000fca00078e0a0a */
[----:B------:R-:W-:Y:S02]  /*4ca0*/  LOP3.LUT P0, R7, R3, 0xff800000, RZ, 0xc0, !PT ;  /* 0xff80000003077812 */ /* 0x000fe4000780c0ff */
[----:B------:R-:W-:-:S04]  /*4cb0*/  FSEL R3, R10, +QNAN , P1 ;  /* 0x7fffffff0a037808 */ /* 0x000fc80000800000 */
[----:B------:R-:W-:-:S07]  /*4cc0*/  FSEL R9, R3, +QNAN , !P2 ;  /* 0x7fffffff03097808 */ /* 0x000fce0005000000 */
[----:B------:R-:W-:Y:S05]  /*4cd0*/  @!P0 BRA `(.L_x_9921) ;  /* 0x0000000000408947 */ /* 0x000fea0003800000 */
[----:B------:R-:W-:-:S04]  /*4ce0*/  LOP3.LUT R3, R8, 0x7fffff, RZ, 0xc0, !PT ;  /* 0x007fffff08037812 */ /* 0x000fc800078ec0ff */
[----:B------:R-:W-:-:S04]  /*4cf0*/  LOP3.LUT R11, R3, 0x3f800000, RZ, 0xfc, !PT ;  /* 0x3f800000030b7812 */ /* 0x000fc800078efcff */
[----:B------:R4:W0:Y:S03]  /*4d00*/  MUFU.RCP R10, R11 ;  /* 0x0000000b000a7308 */ /* 0x0008260000001000 */
.L_x_9922:
        /* <DEDUP_REMOVED lines=13> */
.L_x_9921:
[----:B------:R-:W-:Y:S05]  /*4de0*/  BSYNC.RECONVERGENT B2 ;  /* 0x0000000000027941 */ /* 0x000fea0003800200 */
.L_x_9920:
[----:B------:R-:W-:-:S04]  /*4df0*/  FMUL.FTZ R6, R6, 1.1920928955078125e-07 ;  /* 0x3400000006067820 */ /* 0x000fc80000410000 */
[----:B------:R-:W-:-:S07]  /*4e00*/  FMUL.FTZ R5, R9, R6 ;  /* 0x0000000609057220 */ /* 0x000fce0000410000 */
.L_x_9915:
[----:B------:R-:W-:Y:S05]  /*4e10*/  BSYNC.RECONVERGENT B0 ;  /* 0x0000000000007941 */ /* 0x000fea0003800200 */
.L_x_9914:
[C---:B------:R-:W-:Y:S02]  /*4e20*/  FSETP.NAN.FTZ.AND P0, PT, |R5|.reuse, |R5|, PT ;  /* 0x400000050500720b */ /* 0x040fe40003f18200 */
[----:B------:R-:W-:-:S04]  /*4e30*/  LOP3.LUT R24, R5, 0x80000000, R0, 0xb8, !PT ;  /* 0x8000000005187812 */ /* 0x000fc800078eb800 */
[----:B------:R-:W-:-:S07]  /*4e40*/  FSEL R24, R5, R24, P0 ;  /* 0x0000001805187208 */ /* 0x000fce0000000000 */
.L_x_9913:
[----:B------:R-:W-:Y:S05]  /*4e50*/  BSYNC.RECONVERGENT B1 ;  /* 0x0000000000017941 */ /* 0x000fea0003800200 */
.L_x_9912:
[----:B-----5:R-:W0:Y:S01]  /*4e60*/  LDC.U8 R16, c[0x0][0x3ac] ;  /* 0x0000eb00ff107b82 */ /* 0x020e220000000000 */
        /* <DEDUP_REMOVED lines=26> */
.L_x_9929:
[----:B------:R-:W0:Y:S01]  /*5010*/  F2I.S64.TRUNC R4, R4 ;  /* 0x0000000400047311 */ /* 0x000e22000020d900 */
[----:B------:R-:W-:Y:S02]  /*5020*/  IMAD.MOV.U32 R25, RZ, RZ, R26 ;  /* 0x000000ffff197224 */ /* 0x000fe400078e001a */
[----:B0-----:R-:W-:-:S05]  /*5030*/  IMAD.MOV.U32 R3, RZ, RZ, R4 ;  /* 0x000000ffff037224 */ /* 0x001fca00078e0004 */
[----:B------:R0:W-:Y:S01]  /*5040*/  STG.E.U8 desc[UR36][R8.64], R3 ;  /* 0x0000000308007986 */ /* 0x0001e2000c101124 */
[----:B------:R-:W-:Y:S05]  /*5050*/  BRA `(.L_x_9931) ;  /* 0x0000000c007c7947 */ /* 0x000fea0003800000 */
.L_x_9928:
        /* <DEDUP_REMOVED lines=10> */
.L_x_9933:
[----:B------:R-:W0:Y:S01]  /*5100*/  F2I.FTZ.TRUNC.NTZ R3, R4 ;  /* 0x0000000400037305 */ /* 0x000e22000021f100 */
[----:B------:R-:W-:Y:S01]  /*5110*/  IMAD.MOV.U32 R25, RZ, RZ, R26 ;  /* 0x000000ffff197224 */ /* 0x000fe200078e001a */
[----:B0-----:R0:W-:Y:S01]  /*5120*/  STG.E desc[UR36][R8.64], R3 ;  /* 0x0000000308007986 */ /* 0x0011e2000c101924 */
[----:B------:R-:W-:Y:S05]  /*5130*/  BRA `(.L_x_9931) ;  /* 0x0000000c00447947 */ /* 0x000fea0003800000 */
.L_x_9932:
[----:B------:R-:W0:Y:S01]  /*5140*/  F2I.FTZ.TRUNC.NTZ R3, R4 ;  /* 0x0000000400037305 */ /* 0x000e22000021f100 */
[----:B------:R-:W-:Y:S01]  /*5150*/  IMAD.MOV.U32 R25, RZ, RZ, R26 ;  /* 0x000000ffff197224 */ /* 0x000fe200078e001a */
[----:B0-----:R0:W-:Y:S01]  /*5160*/  STG.E.U16 desc[UR36][R8.64], R3 ;  /* 0x0000000308007986 */ /* 0x0011e2000c101524 */
[----:B------:R-:W-:Y:S05]  /*5170*/  BRA `(.L_x_9931) ;  /* 0x0000000c00347947 */ /* 0x000fea0003800000 */
.L_x_9927:
        /* <DEDUP_REMOVED lines=9> */
.L_x_9935:
[----:B------:R-:W-:Y:S01]  /*5210*/  F2FP.F16.F32.PACK_AB R4, RZ, R4 ;  /* 0x00000004ff04723e */ /* 0x000fe200000000ff */
[----:B------:R-:W-:-:S04]  /*5220*/  IMAD.MOV.U32 R25, RZ, RZ, R26 ;  /* 0x000000ffff197224 */ /* 0x000fc800078e001a */
[----:B------:R0:W-:Y:S01]  /*5230*/  STG.E.U16 desc[UR36][R8.64], R4 ;  /* 0x0000000408007986 */ /* 0x0001e2000c101524 */
[----:B------:R-:W-:Y:S05]  /*5240*/  BRA `(.L_x_9931) ;  /* 0x0000000c00007947 */ /* 0x000fea0003800000 */
.L_x_9934:
        /* <DEDUP_REMOVED lines=10> */
.L_x_9937:
[----:B------:R-:W-:Y:S01]  /*52f0*/  F2FP.F16.F32.PACK_AB R3, RZ, R4 ;  /* 0x00000004ff03723e */ /* 0x000fe200000000ff */
[----:B------:R-:W-:-:S03]  /*5300*/  IMAD.MOV.U32 R25, RZ, RZ, R26 ;  /* 0x000000ffff197224 */ /* 0x000fc600078e001a */
[----:B------:R-:W-:-:S05]  /*5310*/  PRMT R3, R3, 0x5410, RZ ;  /* 0x0000541003037816 */ /* 0x000fca00000000ff */
[----:B------:R0:W-:Y:S01]  /*5320*/  STG.E desc[UR36][R8.64], R3 ;  /* 0x0000000308007986 */ /* 0x0001e2000c101924 */
[----:B------:R-:W-:Y:S05]  /*5330*/  BRA `(.L_x_9931) ;  /* 0x0000000800c47947 */ /* 0x000fea0003800000 */
.L_x_9936:
[----:B------:R-:W-:Y:S01]  /*5340*/  FMUL.FTZ R4, R4, 1 ;  /* 0x3f80000004047820 */ /* 0x000fe20000410000 */
[----:B------:R-:W-:-:S05]  /*5350*/  IMAD.MOV.U32 R25, RZ, RZ, R26 ;  /* 0x000000ffff197224 */ /* 0x000fca00078e001a */
[----:B------:R-:W0:Y:S02]  /*5360*/  F2F.F64.F32 R4, R4 ;  /* 0x0000000400047310 */ /* 0x000e240000201800 */
[----:B0-----:R0:W-:Y:S01]  /*5370*/  STG.E.64 desc[UR36][R8.64], R4 ;  /* 0x0000000408007986 */ /* 0x0011e2000c101b24 */
[----:B------:R-:W-:Y:S05]  /*5380*/  BRA `(.L_x_9931) ;  /* 0x0000000800b07947 */ /* 0x000fea0003800000 */
.L_x_9926:
        /* <DEDUP_REMOVED lines=13> */
.L_x_9940:
[----:B------:R-:W-:Y:S01]  /*5460*/  FMUL.FTZ R4, R4, 1 ;  /* 0x3f80000004047820 */ /* 0x000fe20000410000 */
[----:B------:R-:W-:Y:S01]  /*5470*/  CS2R R6, SRZ ;  /* 0x0000000000067805 */ /* 0x000fe2000001ff00 */
[----:B------:R-:W-:-:S04]  /*5480*/  IMAD.MOV.U32 R25, RZ, RZ, R26 ;  /* 0x000000ffff197224 */ /* 0x000fc800078e001a */
[----:B------:R-:W0:Y:S02]  /*5490*/  F2F.F64.F32 R4, R4 ;  /* 0x0000000400047310 */ /* 0x000e240000201800 */
[----:B0-----:R0:W-:Y:S01]  /*54a0*/  STG.E.128 desc[UR36][R8.64], R4 ;  /* 0x0000000408007986 */ /* 0x0011e2000c101d24 */
[----:B------:R-:W-:Y:S05]  /*54b0*/  BRA `(.L_x_9931) ;  /* 0x0000000800647947 */ /* 0x000fea0003800000 */
.L_x_9939:
        /* <DEDUP_REMOVED lines=18> */
.L_x_9944:
[----:B------:R-:W-:Y:S05]  /*55e0*/  BSYNC.RECONVERGENT B0 ;  /* 0x0000000000007941 */ /* 0x000fea0003800200 */
.L_x_9943:
[----:B------:R-:W-:Y:S01]  /*55f0*/  LOP3.LUT R5, R0, 0x80, R5, 0xf8, !PT ;  /* 0x0000008000057812 */ /* 0x000fe200078ef805 */
[----:B------:R-:W-:-:S04]  /*5600*/  IMAD.MOV.U32 R25, RZ, RZ, R26 ;  /* 0x000000ffff197224 */ /* 0x000fc800078e001a */
[----:B------:R0:W-:Y:S01]  /*5610*/  STG.E.U8 desc[UR36][R8.64], R5 ;  /* 0x0000000508007986 */ /* 0x0001e2000c101124 */
[----:B------:R-:W-:Y:S05]  /*5620*/  BRA `(.L_x_9931) ;  /* 0x0000000800087947 */ /* 0x000fea0003800000 */
.L_x_9942:
        /* <DEDUP_REMOVED lines=14> */
.L_x_9946:
[----:B------:R-:W-:Y:S05]  /*5710*/  BSYNC.RECONVERGENT B0 ;  /* 0x0000000000007941 */ /* 0x000fea0003800200 */
.L_x_9945:
[----:B------:R-:W-:Y:S01]  /*5720*/  LOP3.LUT R3, R0, 0x80, R7, 0xf8, !PT ;  /* 0x0000008000037812 */ /* 0x000fe200078ef807 */
[----:B------:R-:W-:-:S04]  /*5730*/  IMAD.MOV.U32 R25, RZ, RZ, R26 ;  /* 0x000000ffff197224 */ /* 0x000fc800078e001a */
[----:B------:R0:W-:Y:S01]  /*5740*/  STG.E.U8 desc[UR36][R8.64], R3 ;  /* 0x0000000308007986 */ /* 0x0001e2000c101124 */
[----:B------:R-:W-:Y:S05]  /*5750*/  BRA `(.L_x_9931) ;  /* 0x0000000400bc7947 */ /* 0x000fea0003800000 */
.L_x_9941:
[----:B------:R-:W-:Y:S01]  /*5760*/  F2FP.BF16.F32.PACK_AB R4, RZ, R4 ;  /* 0x00000004ff04723e */ /* 0x000fe200000010ff */
[----:B------:R-:W-:-:S04]  /*5770*/  IMAD.MOV.U32 R25, RZ, RZ, R26 ;  /* 0x000000ffff197224 */ /* 0x000fc800078e001a */
[----:B------:R0:W-:Y:S01]  /*5780*/  STG.E.U16 desc[UR36][R8.64], R4 ;  /* 0x0000000408007986 */ /* 0x0001e2000c101524 */
[----:B------:R-:W-:Y:S05]  /*5790*/  BRA `(.L_x_9931) ;  /* 0x0000000400ac7947 */ /* 0x000fea0003800000 */
.L_x_9938:
        /* <DEDUP_REMOVED lines=12> */
.L_x_9949:
        /* <DEDUP_REMOVED lines=12> */
.L_x_9952:
[----:B------:R-:W-:-:S04]  /*5920*/  SHF.R.U32.HI R0, RZ, 0x14, R4 ;  /* 0x00000014ff007819 */ /* 0x000fc80000011604 */
[----:B------:R-:W-:-:S04]  /*5930*/  LOP3.LUT R3, R0, 0x1, RZ, 0xc0, !PT ;  /* 0x0000000100037812 */ /* 0x000fc800078ec0ff */
[----:B------:R-:W-:-:S04]  /*5940*/  IADD3 R0, PT, PT, R4, 0x487ffff, R3 ;  /* 0x0487ffff04007810 */ /* 0x000fc80007ffe003 */
[----:B------:R-:W-:-:S04]  /*5950*/  SHF.R.U32.HI R0, RZ, 0x14, R0 ;  /* 0x00000014ff007819 */ /* 0x000fc80000011600 */
[----:B------:R-:W-:-:S07]  /*5960*/  LOP3.LUT R3, R0, 0xff, RZ, 0xc0, !PT ;  /* 0x000000ff00037812 */ /* 0x000fce00078ec0ff */
.L_x_9953:
[----:B------:R-:W-:-:S04]  /*5970*/  SHF.R.U32.HI R4, RZ, 0x18, R4 ;  /* 0x00000018ff047819 */ /* 0x000fc80000011604 */
[----:B------:R-:W-:-:S04]  /*5980*/  LOP3.LUT R3, R3, 0x80, R4, 0xf8, !PT ;  /* 0x0000008003037812 */ /* 0x000fc800078ef804 */
[----:B------:R-:W-:-:S07]  /*5990*/  PRMT R0, R3, 0x7610, R0 ;  /* 0x0000761003007816 */ /* 0x000fce0000000000 */
.L_x_9951:
[----:B------:R-:W-:Y:S05]  /*59a0*/  BSYNC.RECONVERGENT B0 ;  /* 0x0000000000007941 */ /* 0x000fea0003800200 */
.L_x_9950:
[----:B------:R0:W-:Y:S01]  /*59b0*/  STG.E.U8 desc[UR36][R8.64], R0 ;  /* 0x0000000008007986 */ /* 0x0001e2000c101124 */
[----:B------:R-:W-:Y:S01]  /*59c0*/  IMAD.MOV.U32 R25, RZ, RZ, R26 ;  /* 0x000000ffff197224 */ /* 0x000fe200078e001a */
[----:B------:R-:W-:Y:S06]  /*59d0*/  BRA `(.L_x_9931) ;  /* 0x00000004001c7947 */ /* 0x000fec0003800000 */
.L_x_9948:
        /* <DEDUP_REMOVED lines=12> */
.L_x_9956:
[----:B------:R-:W-:-:S04]  /*5aa0*/  SHF.R.U32.HI R0, RZ, 0x15, R4 ;  /* 0x00000015ff007819 */ /* 0x000fc80000011604 */
[----:B------:R-:W-:-:S04]  /*5ab0*/  LOP3.LUT R3, R0, 0x1, RZ, 0xc0, !PT ;  /* 0x0000000100037812 */ /* 0x000fc800078ec0ff */
[----:B------:R-:W-:-:S04]  /*5ac0*/  IADD3 R0, PT, PT, R4, 0x88fffff, R3 ;  /* 0x088fffff04007810 */ /* 0x000fc80007ffe003 */
[----:B------:R-:W-:-:S04]  /*5ad0*/  SHF.R.U32.HI R0, RZ, 0x15, R0 ;  /* 0x00000015ff007819 */ /* 0x000fc80000011600 */
[----:B------:R-:W-:-:S07]  /*5ae0*/  LOP3.LUT R3, R0, 0xff, RZ, 0xc0, !PT ;  /* 0x000000ff00037812 */ /* 0x000fce00078ec0ff */
.L_x_9957:
[----:B------:R-:W-:-:S04]  /*5af0*/  SHF.R.U32.HI R4, RZ, 0x18, R4 ;  /* 0x00000018ff047819 */ /* 0x000fc80000011604 */
[----:B------:R-:W-:-:S04]  /*5b00*/  LOP3.LUT R3, R3, 0x80, R4, 0xf8, !PT ;  /* 0x0000008003037812 */ /* 0x000fc800078ef804 */
[----:B------:R-:W-:-:S07]  /*5b10*/  PRMT R0, R3, 0x7610, R0 ;  /* 0x0000761003007816 */ /* 0x000fce0000000000 */
.L_x_9955:
[----:B------:R-:W-:Y:S05]  /*5b20*/  BSYNC.RECONVERGENT B0 ;  /* 0x0000000000007941 */ /* 0x000fea0003800200 */
.L_x_9954:
[----:B------:R0:W-:Y:S01]  /*5b30*/  STG.E.U8 desc[UR36][R8.64], R0 ;  /* 0x0000000008007986 */ /* 0x0001e2000c101124 */
[----:B------:R-:W-:Y:S01]  /*5b40*/  IMAD.MOV.U32 R25, RZ, RZ, R26 ;  /* 0x000000ffff197224 */ /* 0x000fe200078e001a */
[----:B------:R-:W-:Y:S06]  /*5b50*/  BRA `(.L_x_9931) ;  /* 0x0000000000bc7947 */ /* 0x000fec0003800000 */
.L_x_9947:
[----:B------:R-:W-:-:S13]  /*5b60*/  ISETP.NE.AND P0, PT, R0, 0x1c, PT ;  /* 0x0000001c0000780c */ /* 0x000fda0003f05270 */
[----:B------:R-:W-:Y:S05]  /*5b70*/  @!P0 BRA `(.L_x_9958) ;  /* 0x0000000000a88947 */ /* 0x000fea0003800000 */
[----:B------:R-:W-:-:S13]  /*5b80*/  ISETP.NE.AND P0, PT, R0, 0x1d, PT ;  /* 0x0000001d0000780c */ /* 0x000fda0003f05270 */
[----:B------:R-:W-:Y:S05]  /*5b90*/  @!P0 BRA `(.L_x_9959) ;  /* 0x0000000000908947 */ /* 0x000fea0003800000 */
[----:B------:R-:W-:-:S13]  /*5ba0*/  ISETP.NE.AND P0, PT, R0, 0x2c, PT ;  /* 0x0000002c0000780c */ /* 0x000fda0003f05270 */
[----:B------:R-:W-:Y:S05]  /*5bb0*/  @!P0 BRA `(.L_x_9960) ;  /* 0x0000000000488947 */ /* 0x000fea0003800000 */
.L_x_9930:
[----:B------:R-:W-:Y:S01]  /*5bc0*/  MOV R14, 0x0 ;  /* 0x00000000000e7802 */ /* 0x000fe20000000f00 */
[----:B------:R-:W0:Y:S01]  /*5bd0*/  LDCU.64 UR6, c[0x4][0x178] ;  /* 0x01002f00ff0677ac */ /* 0x000e220008000a00 */
[----:B------:R-:W-:Y:S02]  /*5be0*/  IMAD.MOV.U32 R8, RZ, RZ, 0x65 ;  /* 0x00000065ff087424 */ /* 0x000fe400078e00ff */
[----:B------:R-:W-:Y:S01]  /*5bf0*/  IMAD.MOV.U32 R12, RZ, RZ, 0x1 ;  /* 0x00000001ff0c7424 */ /* 0x000fe200078e00ff */
[----:B------:R-:W1:Y:S01]  /*5c00*/  LDCU.64 UR8, c[0x4][0x180] ;  /* 0x01003000ff0877ac */ /* 0x000e620008000a00 */
[----:B------:R-:W3:Y:S01]  /*5c10*/  LDC.64 R14, c[0x4][R14] ;  /* 0x010000000e0e7b82 */ /* 0x000ee20000000a00 */
[----:B--2---:R-:W-:Y:S01]  /*5c20*/  IMAD.MOV.U32 R13, RZ, RZ, RZ ;  /* 0x000000ffff0d7224 */ /* 0x004fe200078e00ff */
[----:B------:R-:W2:Y:S01]  /*5c30*/  LDCU.64 UR4, c[0x4][0x70] ;  /* 0x01000e00ff0477ac */ /* 0x000ea20008000a00 */
[----:B0-----:R-:W-:Y:S02]  /*5c40*/  IMAD.U32 R4, RZ, RZ, UR6 ;  /* 0x00000006ff047e24 */ /* 0x001fe4000f8e00ff */
[----:B------:R-:W-:-:S02]  /*5c50*/  IMAD.U32 R5, RZ, RZ, UR7 ;  /* 0x00000007ff057e24 */ /* 0x000fc4000f8e00ff */
[----:B-1----:R-:W-:Y:S02]  /*5c60*/  IMAD.U32 R6, RZ, RZ, UR8 ;  /* 0x00000008ff067e24 */ /* 0x002fe4000f8e00ff */
[----:B------:R-:W-:Y:S02]  /*5c70*/  IMAD.U32 R7, RZ, RZ, UR9 ;  /* 0x00000009ff077e24 */ /* 0x000fe4000f8e00ff */
[----:B--2---:R-:W-:Y:S02]  /*5c80*/  IMAD.U32 R10, RZ, RZ, UR4 ;  /* 0x00000004ff0a7e24 */ /* 0x004fe4000f8e00ff */
[----:B----4-:R-:W-:-:S07]  /*5c90*/  IMAD.U32 R11, RZ, RZ, UR5 ;  /* 0x00000005ff0b7e24 */ /* 0x010fce000f8e00ff */
[----:B------:R-:W-:-:S07]  /*5ca0*/  LEPC R20, `(.L_x_9961) ;  /* 0x000000001014794e */ /* 0x000fce0000000000 */
[----:B---3--:R-:W-:Y:S05]  /*5cb0*/  CALL.ABS.NOINC R14 ;  /* 0x000000000e007343 */ /* 0x008fea0003c00000 */
.L_x_9961:
[----:B------:R-:W-:Y:S01]  /*5cc0*/  IMAD.MOV.U32 R25, RZ, RZ, R26 ;  /* 0x000000ffff197224 */ /* 0x000fe200078e001a */
[----:B------:R-:W-:Y:S06]  /*5cd0*/  BRA `(.L_x_9931) ;  /* 0x00000000005c7947 */ /* 0x000fec0003800000 */
.L_x_9960:
        /* <DEDUP_REMOVED lines=16> */
.L_x_9959:
[----:B------:R-:W0:Y:S01]  /*5de0*/  F2I.U64.TRUNC R4, R4 ;  /* 0x0000000400047311 */ /* 0x000e22000020d800 */
[----:B------:R-:W-:Y:S01]  /*5df0*/  IMAD.MOV.U32 R25, RZ, RZ, R26 ;  /* 0x000000ffff197224 */ /* 0x000fe200078e001a */
[----:B0-----:R1:W-:Y:S01]  /*5e00*/  STG.E.64 desc[UR36][R8.64], R4 ;  /* 0x0000000408007986 */ /* 0x0013e2000c101b24 */
[----:B------:R-:W-:Y:S05]  /*5e10*/  BRA `(.L_x_9931) ;  /* 0x00000000000c7947 */ /* 0x000fea0003800000 */
.L_x_9958:
[----:B------:R-:W0:Y:S01]  /*5e20*/  F2I.FTZ.U32.TRUNC.NTZ R3, R4 ;  /* 0x0000000400037305 */ /* 0x000e22000021f000 */
[----:B------:R-:W-:Y:S01]  /*5e30*/  IMAD.MOV.U32 R25, RZ, RZ, R26 ;  /* 0x000000ffff197224 */ /* 0x000fe200078e001a */
[----:B0-----:R0:W-:Y:S06]  /*5e40*/  STG.E desc[UR36][R8.64], R3 ;  /* 0x0000000308007986 */ /* 0x0011ec000c101924 */
.L_x_9931:
[----:B------:R-:W-:-:S13]  /*5e50*/  ISETP.GE.AND P0, PT, R25, R17, PT ;  /* 0x000000111900720c */ /* 0x000fda0003f06270 */
[----:B------:R-:W-:Y:S05]  /*5e60*/  @P0 BREAK.RELIABLE B6 ;  /* 0x0000000000060942 */ /* 0x000fea0003800100 */
[----:B------:R-:W-:Y:S05]  /*5e70*/  @P0 BRA `(.L_x_9962) ;  /* 0x0000001c00300947 */ /* 0x000fea0003800000 */
[----:B------:R-:W5:Y:S01]  /*5e80*/  LDCU UR4, c[0x0][0x3b0] ;  /* 0x00007600ff0477ac */ /* 0x000f620008000800 */
[----:B01----:R-:W0:Y:S01]  /*5e90*/  LDC.64 R8, c[0x0][0x390] ;  /* 0x0000e400ff087b82 */ /* 0x003e220000000a00 */
        /* <DEDUP_REMOVED lines=19> */
.L_x_9966:
[----:B------:R-:W0:Y:S02]  /*5fd0*/  F2I.S64.TRUNC R18, R18 ;  /* 0x0000001200127311 */ /* 0x000e24000020d900 */
[----:B0-----:R-:W-:-:S05]  /*5fe0*/  IMAD.MOV.U32 R3, RZ, RZ, R18 ;  /* 0x000000ffff037224 */ /* 0x001fca00078e0012 */
[----:B------:R0:W-:Y:S01]  /*5ff0*/  STG.E.U8 desc[UR36][R8.64], R3 ;  /* 0x0000000308007986 */ /* 0x0001e2000c101124 */
[----:B------:R-:W-:Y:S05]  /*6000*/  BRA `(.L_x_9968) ;  /* 0x0000000c00287947 */ /* 0x000fea0003800000 */
.L_x_9965:
        /* <DEDUP_REMOVED lines=9> */
.L_x_9970:
[----:B------:R-:W0:Y:S02]  /*60a0*/  F2I.FTZ.TRUNC.NTZ R3, R18 ;  /* 0x0000001200037305 */ /* 0x000e24000021f100 */
[----:B0-----:R0:W-:Y:S01]  /*60b0*/  STG.E desc[UR36][R8.64], R3 ;  /* 0x0000000308007986 */ /* 0x0011e2000c101924 */
[----:B------:R-:W-:Y:S05]  /*60c0*/  BRA `(.L_x_9968) ;  /* 0x0000000800f87947 */ /* 0x000fea0003800000 */
.L_x_9969:
[----:B------:R-:W0:Y:S02]  /*60d0*/  F2I.FTZ.TRUNC.NTZ R3, R18 ;  /* 0x0000001200037305 */ /* 0x000e24000021f100 */
[----:B0-----:R0:W-:Y:S01]  /*60e0*/  STG.E.U16 desc[UR36][R8.64], R3 ;  /* 0x0000000308007986 */ /* 0x0011e2000c101524 */
[----:B------:R-:W-:Y:S05]  /*60f0*/  BRA `(.L_x_9968) ;  /* 0x0000000800ec7947 */ /* 0x000fea0003800000 */
.L_x_9964:
        /* <DEDUP_REMOVED lines=8> */
.L_x_9972:
[----:B------:R-:W-:-:S05]  /*6180*/  F2FP.F16.F32.PACK_AB R18, RZ, R18 ;  /* 0x00000012ff12723e */ /* 0x000fca00000000ff */
[----:B------:R0:W-:Y:S01]  /*6190*/  STG.E.U16 desc[UR36][R8.64], R18 ;  /* 0x0000001208007986 */ /* 0x0001e2000c101524 */
[----:B------:R-:W-:Y:S05]  /*61a0*/  BRA `(.L_x_9968) ;  /* 0x0000000800c07947 */ /* 0x000fea0003800000 */
.L_x_9971:
        /* <DEDUP_REMOVED lines=9> */
.L_x_9974:
[----:B------:R-:W-:-:S04]  /*6240*/  F2FP.F16.F32.PACK_AB R3, RZ, R18 ;  /* 0x00000012ff03723e */ /* 0x000fc800000000ff */
[----:B------:R-:W-:-:S05]  /*6250*/  PRMT R3, R3, 0x5410, RZ ;  /* 0x0000541003037816 */ /* 0x000fca00000000ff */
[----:B------:R0:W-:Y:S01]  /*6260*/  STG.E desc[UR36][R8.64], R3 ;  /* 0x0000000308007986 */ /* 0x0001e2000c101924 */
[----:B------:R-:W-:Y:S05]  /*6270*/  BRA `(.L_x_9968) ;  /* 0x00000008008c7947 */ /* 0x000fea0003800000 */
.L_x_9973:
[----:B------:R-:W-:-:S06]  /*6280*/  FMUL.FTZ R4, R18, 1 ;  /* 0x3f80000012047820 */ /* 0x000fcc0000410000 */
[----:B------:R-:W0:Y:S02]  /*6290*/  F2F.F64.F32 R4, R4 ;  /* 0x0000000400047310 */ /* 0x000e240000201800 */
[----:B0-----:R0:W-:Y:S01]  /*62a0*/  STG.E.64 desc[UR36][R8.64], R4 ;  /* 0x0000000408007986 */ /* 0x0011e2000c101b24 */
[----:B------:R-:W-:Y:S05]  /*62b0*/  BRA `(.L_x_9968) ;  /* 0x00000008007c7947 */ /* 0x000fea0003800000 */
.L_x_9963:
        /* <DEDUP_REMOVED lines=13> */
.L_x_9978:
        /* <DEDUP_REMOVED lines=16> */
.L_x_9981:
[----:B------:R-:W-:-:S04]  /*6490*/  SHF.R.U32.HI R18, RZ, 0x18, R18 ;  /* 0x00000018ff127819 */ /* 0x000fc80000011612 */
[----:B------:R-:W-:-:S04]  /*64a0*/  LOP3.LUT R3, R3, 0x80, R18, 0xf8, !PT ;  /* 0x0000008003037812 */ /* 0x000fc800078ef812 */
[----:B------:R-:W-:-:S07]  /*64b0*/  PRMT R4, R3, 0x7610, R4 ;  /* 0x0000761003047816 */ /* 0x000fce0000000004 */
.L_x_9980:
[----:B------:R-:W-:Y:S05]  /*64c0*/  BSYNC.RECONVERGENT B0 ;  /* 0x0000000000007941 */ /* 0x000fea0003800200 */
.L_x_9979:
[----:B------:R0:W-:Y:S01]  /*64d0*/  STG.E.U8 desc[UR36][R8.64], R4 ;  /* 0x0000000408007986 */ /* 0x0001e2000c101124 */
[----:B------:R-:W-:Y:S05]  /*64e0*/  BRA `(.L_x_9968) ;  /* 0x0000000400f07947 */ /* 0x000fea0003800000 */
.L_x_9977:
        /* <DEDUP_REMOVED lines=16> */
.L_x_9984:
[----:B------:R-:W-:-:S04]  /*65f0*/  SHF.R.U32.HI R18, RZ, 0x18, R18 ;  /* 0x00000018ff127819 */ /* 0x000fc80000011612 */
[----:B------:R-:W-:-:S04]  /*6600*/  LOP3.LUT R3, R3, 0x80, R18, 0xf8, !PT ;  /* 0x0000008003037812 */ /* 0x000fc800078ef812 */
[----:B------:R-:W-:-:S07]  /*6610*/  PRMT R4, R3, 0x7610, R4 ;  /* 0x0000761003047816 */ /* 0x000fce0000000004 */
.L_x_9983:
[----:B------:R-:W-:Y:S05]  /*6620*/  BSYNC.RECONVERGENT B0 ;  /* 0x0000000000007941 */ /* 0x000fea0003800200 */
.L_x_9982:
[----:B------:R0:W-:Y:S01]  /*6630*/  STG.E.U8 desc[UR36][R8.64], R4 ;  /* 0x0000000408007986 */ /* 0x0001e2000c101124 */
[----:B------:R-:W-:Y:S05]  /*6640*/  BRA `(.L_x_9968) ;  /* 0x0000000400987947 */ /* 0x000fea0003800000 */
.L_x_9976:
        /* <DEDUP_REMOVED lines=21> */
.L_x_9986:
[----:B------:R-:W0:Y:S02]  /*67a0*/  F2I.U64.TRUNC R18, R18 ;  /* 0x0000001200127311 */ /* 0x000e24000020d800 */
[----:B0-----:R0:W-:Y:S01]  /*67b0*/  STG.E.64 desc[UR36][R8.64], R18 ;  /* 0x0000001208007986 */ /* 0x0011e2000c101b24 */
[----:B------:R-:W-:Y:S05]  /*67c0*/  BRA `(.L_x_9968) ;  /* 0x0000000400387947 */ /* 0x000fea0003800000 */
.L_x_9985:
[----:B------:R-:W0:Y:S02]  /*67d0*/  F2I.FTZ.U32.TRUNC.NTZ R3, R18 ;  /* 0x0000001200037305 */ /* 0x000e24000021f000 */
[----:B0-----:R0:W-:Y:S01]  /*67e0*/  STG.E desc[UR36][R8.64], R3 ;  /* 0x0000000308007986 */ /* 0x0011e2000c101924 */
[----:B------:R-:W-:Y:S05]  /*67f0*/  BRA `(.L_x_9968) ;  /* 0x00000004002c7947 */ /* 0x000fea0003800000 */
.L_x_9975:
        /* <DEDUP_REMOVED lines=10> */
.L_x_9988:
[----:B------:R-:W-:Y:S01]  /*68a0*/  FMUL.FTZ R4, R18, 1 ;  /* 0x3f80000012047820 */ /* 0x000fe20000410000 */
[----:B------:R-:W-:-:S05]  /*68b0*/  CS2R R6, SRZ ;  /* 0x0000000000067805 */ /* 0x000fca000001ff00 */
[----:B------:R-:W0:Y:S02]  /*68c0*/  F2F.F64.F32 R4, R4 ;  /* 0x0000000400047310 */ /* 0x000e240000201800 */
[----:B0-----:R0:W-:Y:S01]  /*68d0*/  STG.E.128 desc[UR36][R8.64], R4 ;  /* 0x0000000408007986 */ /* 0x0011e2000c101d24 */
[----:B------:R-:W-:Y:S05]  /*68e0*/  BRA `(.L_x_9968) ;  /* 0x0000000000f07947 */ /* 0x000fea0003800000 */
.L_x_9987:
[----:B------:R-:W-:-:S13]  /*68f0*/  ISETP.NE.AND P0, PT, R0, 0xf, PT ;  /* 0x0000000f0000780c */ /* 0x000fda0003f05270 */
[----:B------:R-:W-:Y:S05]  /*6900*/  @!P0 BRA `(.L_x_9989) ;  /* 0x0000000000e08947 */ /* 0x000fea0003800000 */
[----:B------:R-:W-:-:S13]  /*6910*/  ISETP.NE.AND P0, PT, R0, 0x17, PT ;  /* 0x000000170000780c */ /* 0x000fda0003f05270 */
[----:B------:R-:W-:Y:S05]  /*6920*/  @!P0 BRA `(.L_x_9990) ;  /* 0x00000000008c8947 */ /* 0x000fea0003800000 */
[----:B------:R-:W-:-:S13]  /*6930*/  ISETP.NE.AND P0, PT, R0, 0x18, PT ;  /* 0x000000180000780c */ /* 0x000fda0003f05270 */
[----:B------:R-:W-:Y:S05]  /*6940*/  @!P0 BRA `(.L_x_9991) ;  /* 0x0000000000448947 */ /* 0x000fea0003800000 */
.L_x_9967:
        /* <DEDUP_REMOVED lines=16> */
.L_x_9992:
[----:B------:R-:W-:Y:S05]  /*6a50*/  BRA `(.L_x_9968) ;  /* 0x0000000000947947 */ /* 0x000fea0003800000 */
.L_x_9991:
        /* <DEDUP_REMOVED lines=12> */
.L_x_9994:
[----:B------:R-:W-:Y:S05]  /*6b20*/  BSYNC.RECONVERGENT B0 ;  /* 0x0000000000007941 */ /* 0x000fea0003800200 */
.L_x_9993:
[----:B------:R-:W-:-:S05]  /*6b30*/  LOP3.LUT R3, R0, 0x80, R5, 0xf8, !PT ;  /* 0x0000008000037812 */ /* 0x000fca00078ef805 */
[----:B------:R0:W-:Y:S01]  /*6b40*/  STG.E.U8 desc[UR36][R8.64], R3 ;  /* 0x0000000308007986 */ /* 0x0001e2000c101124 */
[----:B------:R-:W-:Y:S05]  /*6b50*/  BRA `(.L_x_9968) ;  /* 0x0000000000547947 */ /* 0x000fea0003800000 */
.L_x_9990:
        /* <DEDUP_REMOVED lines=11> */
.L_x_9996:
[----:B------:R-:W-:Y:S01]  /*6c10*/  IMAD.MOV.U32 R0, RZ, RZ, 0x7f ;  /* 0x0000007fff007424 */ /* 0x000fe200078e00ff */
[----:B------:R-:W-:-:S04]  /*6c20*/  ISETP.GT.U32.AND P0, PT, R4, 0x7f800000, PT ;  /* 0x7f8000000400780c */ /* 0x000fc80003f04070 */
[----:B------:R-:W-:-:S09]  /*6c30*/  SEL R0, R0, 0x7c, P0 ;  /* 0x0000007c00007807 */ /* 0x000fd20000000000 */
.L_x_9997:
[----:B------:R-:W-:Y:S05]  /*6c40*/  BSYNC.RECONVERGENT B0 ;  /* 0x0000000000007941 */ /* 0x000fea0003800200 */
.L_x_9995:
[----:B------:R-:W-:-:S04]  /*6c50*/  SHF.R.U32.HI R3, RZ, 0x18, R18 ;  /* 0x00000018ff037819 */ /* 0x000fc80000011612 */
[----:B------:R-:W-:-:S05]  /*6c60*/  LOP3.LUT R3, R0, 0x80, R3, 0xf8, !PT ;  /* 0x0000008000037812 */ /* 0x000fca00078ef803 */
[----:B------:R1:W-:Y:S01]  /*6c70*/  STG.E.U8 desc[UR36][R8.64], R3 ;  /* 0x0000000308007986 */ /* 0x0003e2000c101124 */
[----:B------:R-:W-:Y:S05]  /*6c80*/  BRA `(.L_x_9968) ;  /* 0x0000000000087947 */ /* 0x000fea0003800000 */
.L_x_9989:
[----:B------:R-:W-:-:S05]  /*6c90*/  F2FP.BF16.F32.PACK_AB R18, RZ, R18 ;  /* 0x00000012ff12723e */ /* 0x000fca00000010ff */
[----:B------:R0:W-:Y:S02]  /*6ca0*/  STG.E.U16 desc[UR36][R8.64], R18 ;  /* 0x0000001208007986 */ /* 0x0001e4000c101524 */
.L_x_9968:
[----:B------:R-:W-:-:S07]  /*6cb0*/  VIADD R25, R25, 0x80 ;  /* 0x0000008019197836 */ /* 0x000fce0000000000 */
.L_x_9925:
[----:B------:R-:W-:-:S13]  /*6cc0*/  ISETP.GE.AND P0, PT, R25, R17, PT ;  /* 0x000000111900720c */ /* 0x000fda0003f06270 */
[----:B------:R-:W-:Y:S05]  /*6cd0*/  @P0 BREAK.RELIABLE B6 ;  /* 0x0000000000060942 */ /* 0x000fea0003800100 */
[----:B------:R-:W-:Y:S05]  /*6ce0*/  @P0 BRA `(.L_x_9962) ;  /* 0x0000000c00940947 */ /* 0x000fea0003800000 */
[----:B------:R-:W-:Y:S05]  /*6cf0*/  BSYNC.RELIABLE B6 ;  /* 0x0000000000067941 */ /* 0x000fea0003800100 */
.L_x_9924:
        /* <DEDUP_REMOVED lines=21> */
.L_x_10001:
[----:B---3--:R-:W0:Y:S02]  /*6e50*/  F2I.S64.TRUNC R22, R22 ;  /* 0x0000001600167311 */ /* 0x008e24000020d900 */
[----:B0-----:R-:W-:-:S05]  /*6e60*/  IMAD.MOV.U32 R3, RZ, RZ, R22 ;  /* 0x000000ffff037224 */ /* 0x001fca00078e0016 */
[----:B------:R0:W-:Y:S01]  /*6e70*/  STG.E.U8 desc[UR36][R8.64], R3 ;  /* 0x0000000308007986 */ /* 0x0001e2000c101124 */
[----:B------:R-:W-:Y:S05]  /*6e80*/  BRA `(.L_x_10003) ;  /* 0x0000000c00287947 */ /* 0x000fea0003800000 */
.L_x_10000:
        /* <DEDUP_REMOVED lines=9> */
.L_x_10005:
[----:B---3--:R-:W0:Y:S02]  /*6f20*/  F2I.FTZ.TRUNC.NTZ R3, R22 ;  /* 0x0000001600037305 */ /* 0x008e24000021f100 */
[----:B0-----:R0:W-:Y:S01]  /*6f30*/  STG.E desc[UR36][R8.64], R3 ;  /* 0x0000000308007986 */ /* 0x0011e2000c101924 */
[----:B------:R-:W-:Y:S05]  /*6f40*/  BRA `(.L_x_10003) ;  /* 0x0000000800f87947 */ /* 0x000fea0003800000 */
.L_x_10004:
[----:B---3--:R-:W0:Y:S02]  /*6f50*/  F2I.FTZ.TRUNC.NTZ R3, R22 ;  /* 0x0000001600037305 */ /* 0x008e24000021f100 */
[----:B0-----:R0:W-:Y:S01]  /*6f60*/  STG.E.U16 desc[UR36][R8.64], R3 ;  /* 0x0000000308007986 */ /* 0x0011e2000c101524 */
[----:B------:R-:W-:Y:S05]  /*6f70*/  BRA `(.L_x_10003) ;  /* 0x0000000800ec7947 */ /* 0x000fea0003800000 */
.L_x_9999:
        /* <DEDUP_REMOVED lines=8> */
.L_x_10007:
[----:B---3--:R-:W-:-:S05]  /*7000*/  F2FP.F16.F32.PACK_AB R22, RZ, R22 ;  /* 0x00000016ff16723e */ /* 0x008fca00000000ff */
[----:B------:R0:W-:Y:S01]  /*7010*/  STG.E.U16 desc[UR36][R8.64], R22 ;  /* 0x0000001608007986 */ /* 0x0001e2000c101524 */
[----:B------:R-:W-:Y:S05]  /*7020*/  BRA `(.L_x_10003) ;  /* 0x0000000800c07947 */ /* 0x000fea0003800000 */
.L_x_10006:
        /* <DEDUP_REMOVED lines=9> */
.L_x_10009:
[----:B---3--:R-:W-:-:S04]  /*70c0*/  F2FP.F16.F32.PACK_AB R3, RZ, R22 ;  /* 0x00000016ff03723e */ /* 0x008fc800000000ff */
[----:B------:R-:W-:-:S05]  /*70d0*/  PRMT R3, R3, 0x5410, RZ ;  /* 0x0000541003037816 */ /* 0x000fca00000000ff */
[----:B------:R0:W-:Y:S01]  /*70e0*/  STG.E desc[UR36][R8.64], R3 ;  /* 0x0000000308007986 */ /* 0x0001e2000c101924 */
[----:B------:R-:W-:Y:S05]  /*70f0*/  BRA `(.L_x_10003) ;  /* 0x00000008008c7947 */ /* 0x000fea0003800000 */
.L_x_10008:
[----:B---3--:R-:W-:-:S06]  /*7100*/  FMUL.FTZ R4, R22, 1 ;  /* 0x3f80000016047820 */ /* 0x008fcc0000410000 */
[----:B------:R-:W0:Y:S02]  /*7110*/  F2F.F64.F32 R4, R4 ;  /* 0x0000000400047310 */ /* 0x000e240000201800 */
[----:B0-----:R0:W-:Y:S01]  /*7120*/  STG.E.64 desc[UR36][R8.64], R4 ;  /* 0x0000000408007986 */ /* 0x0011e2000c101b24 */
[----:B------:R-:W-:Y:S05]  /*7130*/  BRA `(.L_x_10003) ;  /* 0x00000008007c7947 */ /* 0x000fea0003800000 */
.L_x_9998:
        /* <DEDUP_REMOVED lines=13> */
.L_x_10013:
        /* <DEDUP_REMOVED lines=16> */
.L_x_10016:
[----:B------:R-:W-:-:S04]  /*7310*/  SHF.R.U32.HI R22, RZ, 0x18, R22 ;  /* 0x00000018ff167819 */ /* 0x000fc80000011616 */
[----:B------:R-:W-:-:S04]  /*7320*/  LOP3.LUT R3, R3, 0x80, R22, 0xf8, !PT ;  /* 0x0000008003037812 */ /* 0x000fc800078ef816 */
[----:B------:R-:W-:-:S07]  /*7330*/  PRMT R4, R3, 0x7610, R4 ;  /* 0x0000761003047816 */ /* 0x000fce0000000004 */
.L_x_10015:
[----:B------:R-:W-:Y:S05]  /*7340*/  BSYNC.RECONVERGENT B0 ;  /* 0x0000000000007941 */ /* 0x000fea0003800200 */
.L_x_10014:
[----:B------:R0:W-:Y:S01]  /*7350*/  STG.E.U8 desc[UR36][R8.64], R4 ;  /* 0x0000000408007986 */ /* 0x0001e2000c101124 */
[----:B------:R-:W-:Y:S05]  /*7360*/  BRA `(.L_x_10003) ;  /* 0x0000000400f07947 */ /* 0x000fea0003800000 */
.L_x_10012:
        /* <DEDUP_REMOVED lines=16> */
.L_x_10019:
[----:B------:R-:W-:-:S04]  /*7470*/  SHF.R.U32.HI R22, RZ, 0x18, R22 ;  /* 0x00000018ff167819 */ /* 0x000fc80000011616 */
[----:B------:R-:W-:-:S04]  /*7480*/  LOP3.LUT R3, R3, 0x80, R22, 0xf8, !PT ;  /* 0x0000008003037812 */ /* 0x000fc800078ef816 */
[----:B------:R-:W-:-:S07]  /*7490*/  PRMT R4, R3, 0x7610, R4 ;  /* 0x0000761003047816 */ /* 0x000fce0000000004 */
.L_x_10018:
[----:B------:R-:W-:Y:S05]  /*74a0*/  BSYNC.RECONVERGENT B0 ;  /* 0x0000000000007941 */ /* 0x000fea0003800200 */
.L_x_10017:
[----:B------:R0:W-:Y:S01]  /*74b0*/  STG.E.U8 desc[UR36][R8.64], R4 ;  /* 0x0000000408007986 */ /* 0x0001e2000c101124 */
[----:B------:R-:W-:Y:S05]  /*74c0*/  BRA `(.L_x_10003) ;  /* 0x0000000400987947 */ /* 0x000fea0003800000 */
.L_x_10011:
        /* <DEDUP_REMOVED lines=21> */
.L_x_10021:
[----:B---3--:R-:W0:Y:S02]  /*7620*/  F2I.U64.TRUNC R22, R22 ;  /* 0x0000001600167311 */ /* 0x008e24000020d800 */
[----:B0-----:R0:W-:Y:S01]  /*7630*/  STG.E.64 desc[UR36][R8.64], R22 ;  /* 0x0000001608007986 */ /* 0x0011e2000c101b24 */
[----:B------:R-:W-:Y:S05]  /*7640*/  BRA `(.L_x_10003) ;  /* 0x0000000400387947 */ /* 0x000fea0003800000 */
.L_x_10020:
[----:B---3--:R-:W0:Y:S02]  /*7650*/  F2I.FTZ.U32.TRUNC.NTZ R3, R22 ;  /* 0x0000001600037305 */ /* 0x008e24000021f000 */
[----:B0-----:R0:W-:Y:S01]  /*7660*/  STG.E desc[UR36][R8.64], R3 ;  /* 0x0000000308007986 */ /* 0x0011e2000c101924 */
[----:B------:R-:W-:Y:S05]  /*7670*/  BRA `(.L_x_10003) ;  /* 0x00000004002c7947 */ /* 0x000fea0003800000 */
.L_x_10010:
        /* <DEDUP_REMOVED lines=10> */
.L_x_10023:
[----:B---3--:R-:W-:Y:S01]  /*7720*/  FMUL.FTZ R4, R22, 1 ;  /* 0x3f80000016047820 */ /* 0x008fe20000410000 */
[----:B------:R-:W-:-:S05]  /*7730*/  CS2R R6, SRZ ;  /* 0x0000000000067805 */ /* 0x000fca000001ff00 */
[----:B------:R-:W0:Y:S02]  /*7740*/  F2F.F64.F32 R4, R4 ;  /* 0x0000000400047310 */ /* 0x000e240000201800 */
[----:B0-----:R0:W-:Y:S01]  /*7750*/  STG.E.128 desc[UR36][R8.64], R4 ;  /* 0x0000000408007986 */ /* 0x0011e2000c101d24 */
[----:B------:R-:W-:Y:S05]  /*7760*/  BRA `(.L_x_10003) ;  /* 0x0000000000f07947 */ /* 0x000fea0003800000 */
.L_x_10022:
[----:B------:R-:W-:-:S13]  /*7770*/  ISETP.NE.AND P0, PT, R0, 0xf, PT ;  /* 0x0000000f0000780c */ /* 0x000fda0003f05270 */
[----:B------:R-:W-:Y:S05]  /*7780*/  @!P0 BRA `(.L_x_10024) ;  /* 0x0000000000e08947 */ /* 0x000fea0003800000 */
[----:B------:R-:W-:-:S13]  /*7790*/  ISETP.NE.AND P0, PT, R0, 0x17, PT ;  /* 0x000000170000780c */ /* 0x000fda0003f05270 */
[----:B------:R-:W-:Y:S05]  /*77a0*/  @!P0 BRA `(.L_x_10025) ;  /* 0x00000000008c8947 */ /* 0x000fea0003800000 */
[----:B------:R-:W-:-:S13]  /*77b0*/  ISETP.NE.AND P0, PT, R0, 0x18, PT ;  /* 0x000000180000780c */ /* 0x000fda0003f05270 */
[----:B------:R-:W-:Y:S05]  /*77c0*/  @!P0 BRA `(.L_x_10026) ;  /* 0x0000000000448947 */ /* 0x000fea0003800000 */
.L_x_10002:
        /* <DEDUP_REMOVED lines=16> */
.L_x_10027:
[----:B------:R-:W-:Y:S05]  /*78d0*/  BRA `(.L_x_10003) ;  /* 0x0000000000947947 */ /* 0x000fea0003800000 */
.L_x_10026:
        /* <DEDUP_REMOVED lines=12> */
.L_x_10029:
[----:B------:R-:W-:Y:S05]  /*79a0*/  BSYNC.RECONVERGENT B0 ;  /* 0x0000000000007941 */ /* 0x000fea0003800200 */
.L_x_10028:
[----:B------:R-:W-:-:S05]  /*79b0*/  LOP3.LUT R3, R0, 0x80, R5, 0xf8, !PT ;  /* 0x0000008000037812 */ /* 0x000fca00078ef805 */
[----:B------:R3:W-:Y:S01]  /*79c0*/  STG.E.U8 desc[UR36][R8.64], R3 ;  /* 0x0000000308007986 */ /* 0x0007e2000c101124 */
[----:B------:R-:W-:Y:S05]  /*79d0*/  BRA `(.L_x_10003) ;  /* 0x0000000000547947 */ /* 0x000fea0003800000 */
.L_x_10025:
        /* <DEDUP_REMOVED lines=11> */
.L_x_10031:
[----:B------:R-:W-:Y:S01]  /*7a90*/  IMAD.MOV.U32 R0, RZ, RZ, 0x7f ;  /* 0x0000007fff007424 */ /* 0x000fe200078e00ff */
[----:B------:R-:W-:-:S04]  /*7aa0*/  ISETP.GT.U32.AND P0, PT, R4, 0x7f800000, PT ;  /* 0x7f8000000400780c */ /* 0x000fc80003f04070 */
[----:B------:R-:W-:-:S09]  /*7ab0*/  SEL R0, R0, 0x7c, P0 ;  /* 0x0000007c00007807 */ /* 0x000fd20000000000 */
.L_x_10032:
[----:B------:R-:W-:Y:S05]  /*7ac0*/  BSYNC.RECONVERGENT B0 ;  /* 0x0000000000007941 */ /* 0x000fea0003800200 */
.L_x_10030:
[----:B------:R-:W-:-:S04]  /*7ad0*/  SHF.R.U32.HI R3, RZ, 0x18, R22 ;  /* 0x00000018ff037819 */ /* 0x000fc80000011616 */
[----:B------:R-:W-:-:S05]  /*7ae0*/  LOP3.LUT R3, R0, 0x80, R3, 0xf8, !PT ;  /* 0x0000008000037812 */ /* 0x000fca00078ef803 */
[----:B------:R1:W-:Y:S01]  /*7af0*/  STG.E.U8 desc[UR36][R8.64], R3 ;  /* 0x0000000308007986 */ /* 0x0003e2000c101124 */
[----:B------:R-:W-:Y:S05]  /*7b00*/  BRA `(.L_x_10003) ;  /* 0x0000000000087947 */ /* 0x000fea0003800000 */
.L_x_10024:
[----:B---3--:R-:W-:-:S05]  /*7b10*/  F2FP.BF16.F32.PACK_AB R22, RZ, R22 ;  /* 0x00000016ff16723e */ /* 0x008fca00000010ff */
[----:B------:R0:W-:Y:S02]  /*7b20*/  STG.E.U16 desc[UR36][R8.64], R22 ;  /* 0x0000001608007986 */ /* 0x0001e4000c101524 */
.L_x_10003:
[----:B------:R-:W-:-:S07]  /*7b30*/  VIADD R25, R25, 0x80 ;  /* 0x0000008019197836 */ /* 0x000fce0000000000 */
.L_x_9962:
[----:B------:R-:W-:Y:S05]  /*7b40*/  BSYNC.RECONVERGENT B7 ;  /* 0x0000000000077941 */ /* 0x000fea0003800200 */
.L_x_9923:
[----:B------:R-:W-:-:S13]  /*7b50*/  ISETP.GE.AND P0, PT, R25, R17, PT ;  /* 0x000000111900720c */ /* 0x000fda0003f06270 */
[----:B------:R-:W-:Y:S05]  /*7b60*/  @P0 EXIT ;  /* 0x000000000000094d */ /* 0x000fea0003800000 */
[----:B01----:R-:W0:Y:S01]  /*7b70*/  LDC.64 R4, c[0x0][0x390] ;  /* 0x0000e400ff047b82 */ /* 0x003e220000000a00 */
[----:B------:R-:W3:Y:S01]  /*7b80*/  LDCU UR4, c[0x0][0x3b0] ;  /* 0x00007600ff0477ac */ /* 0x000ee20008000800 */
[----:B------:R-:W-:Y:S01]  /*7b90*/  PRMT R0, R16, 0x9910, RZ ;  /* 0x0000991010007816 */ /* 0x000fe200000000ff */
        /* <DEDUP_REMOVED lines=17> */
.L_x_10036:
[----:B------:R-:W0:Y:S02]  /*7cb0*/  F2I.S64.TRUNC R24, R24 ;  /* 0x0000001800187311 */ /* 0x000e24000020d900 */
[----:B0-----:R-:W-:-:S05]  /*7cc0*/  IMAD.MOV.U32 R5, RZ, RZ, R24 ;  /* 0x000000ffff057224 */ /* 0x001fca00078e0018 */
[----:B------:R-:W-:Y:S01]  /*7cd0*/  STG.E.U8 desc[UR36][R2.64], R5 ;  /* 0x0000000502007986 */ /* 0x000fe2000c101124 */
[----:B------:R-:W-:Y:S05]  /*7ce0*/  EXIT ;  /* 0x000000000000794d */ /* 0x000fea0003800000 */
.L_x_10035:
        /* <DEDUP_REMOVED lines=9> */
.L_x_10039:
[----:B------:R-:W0:Y:S02]  /*7d80*/  F2I.FTZ.TRUNC.NTZ R5, R24 ;  /* 0x0000001800057305 */ /* 0x000e24000021f100 */
[----:B0-----:R-:W-:Y:S01]  /*7d90*/  STG.E desc[UR36][R2.64], R5 ;  /* 0x0000000502007986 */ /* 0x001fe2000c101924 */
[----:B------:R-:W-:Y:S05]  /*7da0*/  EXIT ;  /* 0x000000000000794d */ /* 0x000fea0003800000 */
.L_x_10038:
[----:B------:R-:W0:Y:S02]  /*7db0*/  F2I.FTZ.TRUNC.NTZ R5, R24 ;  /* 0x0000001800057305 */ /* 0x000e24000021f100 */
[----:B0-----:R-:W-:Y:S01]  /*7dc0*/  STG.E.U16 desc[UR36][R2.64], R5 ;  /* 0x0000000502007986 */ /* 0x001fe2000c101524 */
[----:B------:R-:W-:Y:S05]  /*7dd0*/  EXIT ;  /* 0x000000000000794d */ /* 0x000fea0003800000 */
.L_x_10034:
        /* <DEDUP_REMOVED lines=8> */
.L_x_10041:
[----:B------:R-:W-:-:S05]  /*7e60*/  F2FP.F16.F32.PACK_AB R24, RZ, R24 ;  /* 0x00000018ff18723e */ /* 0x000fca00000000ff */
[----:B------:R-:W-:Y:S01]  /*7e70*/  STG.E.U16 desc[UR36][R2.64], R24 ;  /* 0x0000001802007986 */ /* 0x000fe2000c101524 */
[----:B------:R-:W-:Y:S05]  /*7e80*/  EXIT ;  /* 0x000000000000794d */ /* 0x000fea0003800000 */
.L_x_10040:
        /* <DEDUP_REMOVED lines=9> */
.L_x_10043:
[----:B------:R-:W-:-:S04]  /*7f20*/  F2FP.F16.F32.PACK_AB R5, RZ, R24 ;  /* 0x00000018ff05723e */ /* 0x000fc800000000ff */
[----:B------:R-:W-:-:S05]  /*7f30*/  PRMT R5, R5, 0x5410, RZ ;  /* 0x0000541005057816 */ /* 0x000fca00000000ff */
[----:B------:R-:W-:Y:S01]  /*7f40*/  STG.E desc[UR36][R2.64], R5 ;  /* 0x0000000502007986 */ /* 0x000fe2000c101924 */
[----:B------:R-:W-:Y:S05]  /*7f50*/  EXIT ;  /* 0x000000000000794d */ /* 0x000fea0003800000 */
.L_x_10042:
[----:B------:R-:W-:-:S06]  /*7f60*/  FMUL.FTZ R4, R24, 1 ;  /* 0x3f80000018047820 */ /* 0x000fcc0000410000 */
[----:B------:R-:W0:Y:S02]  /*7f70*/  F2F.F64.F32 R4, R4 ;  /* 0x0000000400047310 */ /* 0x000e240000201800 */
[----:B0-----:R-:W-:Y:S01]  /*7f80*/  STG.E.64 desc[UR36][R2.64], R4 ;  /* 0x0000000402007986 */ /* 0x001fe2000c101b24 */
[----:B------:R-:W-:Y:S05]  /*7f90*/  EXIT ;  /* 0x000000000000794d */ /* 0x000fea0003800000 */
.L_x_10033:
        /* <DEDUP_REMOVED lines=13> */
.L_x_10047:
        /* <DEDUP_REMOVED lines=16> */
.L_x_10050:
[----:B------:R-:W-:-:S04]  /*8170*/  SHF.R.U32.HI R24, RZ, 0x18, R24 ;  /* 0x00000018ff187819 */ /* 0x000fc80000011618 */
[----:B------:R-:W-:-:S04]  /*8180*/  LOP3.LUT R5, R5, 0x80, R24, 0xf8, !PT ;  /* 0x0000008005057812 */ /* 0x000fc800078ef818 */
[----:B------:R-:W-:-:S07]  /*8190*/  PRMT R0, R5, 0x7610, R0 ;  /* 0x0000761005007816 */ /* 0x000fce0000000000 */
.L_x_10049:
[----:B------:R-:W-:Y:S05]  /*81a0*/  BSYNC.RECONVERGENT B0 ;  /* 0x0000000000007941 */ /* 0x000fea0003800200 */
.L_x_10048:
[----:B------:R-:W-:Y:S01]  /*81b0*/  STG.E.U8 desc[UR36][R2.64], R0 ;  /* 0x0000000002007986 */ /* 0x000fe2000c101124 */
[----:B------:R-:W-:Y:S05]  /*81c0*/  EXIT ;  /* 0x000000000000794d */ /* 0x000fea0003800000 */
.L_x_10046:
        /* <DEDUP_REMOVED lines=16> */
.L_x_10053:
[----:B------:R-:W-:-:S04]  /*82d0*/  SHF.R.U32.HI R24, RZ, 0x18, R24 ;  /* 0x00000018ff187819 */ /* 0x000fc80000011618 */
[----:B------:R-:W-:-:S04]  /*82e0*/  LOP3.LUT R5, R5, 0x80, R24, 0xf8, !PT ;  /* 0x0000008005057812 */ /* 0x000fc800078ef818 */
[----:B------:R-:W-:-:S07]  /*82f0*/  PRMT R0, R5, 0x7610, R0 ;  /* 0x0000761005007816 */ /* 0x000fce0000000000 */
.L_x_10052:
[----:B------:R-:W-:Y:S05]  /*8300*/  BSYNC.RECONVERGENT B0 ;  /* 0x0000000000007941 */ /* 0x000fea0003800200 */
.L_x_10051:
[----:B------:R-:W-:Y:S01]  /*8310*/  STG.E.U8 desc[UR36][R2.64], R0 ;  /* 0x0000000002007986 */ /* 0x000fe2000c101124 */
[----:B------:R-:W-:Y:S05]  /*8320*/  EXIT ;  /* 0x000000000000794d */ /* 0x000fea0003800000 */
.L_x_10045:
        /* <DEDUP_REMOVED lines=21> */
.L_x_10055:
[----:B------:R-:W0:Y:S02]  /*8480*/  F2I.U64.TRUNC R24, R24 ;  /* 0x0000001800187311 */ /* 0x000e24000020d800 */
[----:B0-----:R-:W-:Y:S01]  /*8490*/  STG.E.64 desc[UR36][R2.64], R24 ;  /* 0x0000001802007986 */ /* 0x001fe2000c101b24 */
[----:B------:R-:W-:Y:S05]  /*84a0*/  EXIT ;  /* 0x000000000000794d */ /* 0x000fea0003800000 */
.L_x_10054:
[----:B------:R-:W0:Y:S02]  /*84b0*/  F2I.FTZ.U32.TRUNC.NTZ R5, R24 ;  /* 0x0000001800057305 */ /* 0x000e24000021f000 */
[----:B0-----:R-:W-:Y:S01]  /*84c0*/  STG.E desc[UR36][R2.64], R5 ;  /* 0x0000000502007986 */ /* 0x001fe2000c101924 */
[----:B------:R-:W-:Y:S05]  /*84d0*/  EXIT ;  /* 0x000000000000794d */ /* 0x000fea0003800000 */
.L_x_10044:
        /* <DEDUP_REMOVED lines=10> */
.L_x_10057:
[----:B------:R-:W-:Y:S01]  /*8580*/  FMUL.FTZ R4, R24, 1 ;  /* 0x3f80000018047820 */ /* 0x000fe20000410000 */
[----:B------:R-:W-:-:S05]  /*8590*/  CS2R R6, SRZ ;  /* 0x0000000000067805 */ /* 0x000fca000001ff00 */
[----:B------:R-:W0:Y:S02]  /*85a0*/  F2F.F64.F32 R4, R4 ;  /* 0x0000000400047310 */ /* 0x000e240000201800 */
[----:B0-----:R-:W-:Y:S01]  /*85b0*/  STG.E.128 desc[UR36][R2.64], R4 ;  /* 0x0000000402007986 */ /* 0x001fe2000c101d24 */
[----:B------:R-:W-:Y:S05]  /*85c0*/  EXIT ;  /* 0x000000000000794d */ /* 0x000fea0003800000 */
.L_x_10056:
[----:B------:R-:W-:-:S13]  /*85d0*/  ISETP.NE.AND P0, PT, R0, 0xf, PT ;  /* 0x0000000f0000780c */ /* 0x000fda0003f05270 */
[----:B------:R-:W-:Y:S05]  /*85e0*/  @!P0 BRA `(.L_x_10058) ;  /* 0x0000000000e08947 */ /* 0x000fea0003800000 */
[----:B------:R-:W-:-:S13]  /*85f0*/  ISETP.NE.AND P0, PT, R0, 0x17, PT ;  /* 0x000000170000780c */ /* 0x000fda0003f05270 */
[----:B------:R-:W-:Y:S05]  /*8600*/  @!P0 BRA `(.L_x_10059) ;  /* 0x00000000008c8947 */ /* 0x000fea0003800000 */
[----:B------:R-:W-:-:S13]  /*8610*/  ISETP.NE.AND P0, PT, R0, 0x18, PT ;  /* 0x000000180000780c */ /* 0x000fda0003f05270 */
[----:B------:R-:W-:Y:S05]  /*8620*/  @!P0 BRA `(.L_x_10060) ;  /* 0x0000000000448947 */ /* 0x000fea0003800000 */
.L_x_10037:
[----:B------:R-:W-:Y:S01]  /*8630*/  MOV R0, 0x0 ;  /* 0x0000000000007802 */ /* 0x000fe20000000f00 */
[----:B------:R-:W0:Y:S01]  /*8640*/  LDCU.64 UR4, c[0x4][0x178] ;  /* 0x01002f00ff0477ac */ /* 0x000e220008000a00 */
[----:B------:R-:W-:Y:S02]  /*8650*/  IMAD.MOV.U32 R8, RZ, RZ, 0x65 ;  /* 0x00000065ff087424 */ /* 0x000fe400078e00ff */
[----:B------:R1:W3:Y:S01]  /*8660*/  LDC.64 R2, c[0x4][R0] ;  /* 0x0100000000027b82 */ /* 0x0002e20000000a00 */
[----:B------:R-:W5:Y:S01]  /*8670*/  LDCU.64 UR6, c[0x4][0x180] ;  /* 0x01003000ff0677ac */ /* 0x000f620008000a00 */
[----:B------:R-:W-:Y:S02]  /*8680*/  IMAD.MOV.U32 R12, RZ, RZ, 0x1 ;  /* 0x00000001ff0c7424 */ /* 0x000fe400078e00ff */
[----:B--2---:R-:W-:Y:S01]  /*8690*/  IMAD.MOV.U32 R13, RZ, RZ, RZ ;  /* 0x000000ffff0d7224 */ /* 0x004fe200078e00ff */
[----:B------:R-:W2:Y:S01]  /*86a0*/  LDCU.64 UR8, c[0x4][0x70] ;  /* 0x01000e00ff0877ac */ /* 0x000ea20008000a00 */
[----:B0-----:R-:W-:-:S02]  /*86b0*/  IMAD.U32 R4, RZ, RZ, UR4 ;  /* 0x00000004ff047e24 */ /* 0x001fc4000f8e00ff */
[----:B------:R-:W-:Y:S02]  /*86c0*/  IMAD.U32 R5, RZ, RZ, UR5 ;  /* 0x00000005ff057e24 */ /* 0x000fe4000f8e00ff */
[----:B-----5:R-:W-:Y:S02]  /*86d0*/  IMAD.U32 R6, RZ, RZ, UR6 ;  /* 0x00000006ff067e24 */ /* 0x020fe4000f8e00ff */
[----:B------:R-:W-:Y:S02]  /*86e0*/  IMAD.U32 R7, RZ, RZ, UR7 ;  /* 0x00000007ff077e24 */ /* 0x000fe4000f8e00ff */
[----:B--2---:R-:W-:Y:S02]  /*86f0*/  IMAD.U32 R10, RZ, RZ, UR8 ;  /* 0x00000008ff0a7e24 */ /* 0x004fe4000f8e00ff */
[----:B-1--4-:R-:W-:-:S07]  /*8700*/  IMAD.U32 R11, RZ, RZ, UR9 ;  /* 0x00000009ff0b7e24 */ /* 0x012fce000f8e00ff */
[----:B------:R-:W-:-:S07]  /*8710*/  LEPC R20, `(.L_x_10061) ;  /* 0x000000001014794e */ /* 0x000fce0000000000 */
[----:B---3--:R-:W-:Y:S05]  /*8720*/  CALL.ABS.NOINC R2 ;  /* 0x0000000002007343 */ /* 0x008fea0003c00000 */
.L_x_10061:
[----:B------:R-:W-:Y:S05]  /*8730*/  EXIT ;  /* 0x000000000000794d */ /* 0x000fea0003800000 */
.L_x_10060:
        /* <DEDUP_REMOVED lines=12> */
.L_x_10063:
[----:B------:R-:W-:Y:S05]  /*8800*/  BSYNC.RECONVERGENT B0 ;  /* 0x0000000000007941 */ /* 0x000fea0003800200 */
.L_x_10062:
[----:B------:R-:W-:-:S05]  /*8810*/  LOP3.LUT R5, R0, 0x80, R7, 0xf8, !PT ;  /* 0x0000008000057812 */ /* 0x000fca00078ef807 */
[----:B------:R-:W-:Y:S01]  /*8820*/  STG.E.U8 desc[UR36][R2.64], R5 ;  /* 0x0000000502007986 */ /* 0x000fe2000c101124 */
[----:B------:R-:W-:Y:S05]  /*8830*/  EXIT ;  /* 0x000000000000794d */ /* 0x000fea0003800000 */
.L_x_10059:
        /* <DEDUP_REMOVED lines=11> */
.L_x_10065:
[----:B------:R-:W-:Y:S01]  /*88f0*/  IMAD.MOV.U32 R0, RZ, RZ, 0x7f ;  /* 0x0000007fff007424 */ /* 0x000fe200078e00ff */
[----:B------:R-:W-:-:S04]  /*8900*/  ISETP.GT.U32.AND P0, PT, R4, 0x7f800000, PT ;  /* 0x7f8000000400780c */ /* 0x000fc80003f04070 */
[----:B------:R-:W-:-:S09]  /*8910*/  SEL R0, R0, 0x7c, P0 ;  /* 0x0000007c00007807 */ /* 0x000fd20000000000 */
.L_x_10066:
[----:B------:R-:W-:Y:S05]  /*8920*/  BSYNC.RECONVERGENT B0 ;  /* 0x0000000000007941 */ /* 0x000fea0003800200 */
.L_x_10064:
[----:B------:R-:W-:-:S04]  /*8930*/  SHF.R.U32.HI R5, RZ, 0x18, R24 ;  /* 0x00000018ff057819 */ /* 0x000fc80000011618 */
[----:B------:R-:W-:-:S05]  /*8940*/  LOP3.LUT R5, R0, 0x80, R5, 0xf8, !PT ;  /* 0x0000008000057812 */ /* 0x000fca00078ef805 */
[----:B------:R-:W-:Y:S01]  /*8950*/  STG.E.U8 desc[UR36][R2.64], R5 ;  /* 0x0000000502007986 */ /* 0x000fe2000c101124 */
[----:B------:R-:W-:Y:S05]  /*8960*/  EXIT ;  /* 0x000000000000794d */ /* 0x000fea0003800000 */
.L_x_10058:
[----:B------:R-:W-:-:S05]  /*8970*/  F2FP.BF16.F32.PACK_AB R24, RZ, R24 ;  /* 0x00000018ff18723e */ /* 0x000fca00000010ff */
[----:B------:R-:W-:Y:S01]  /*8980*/  STG.E.U16 desc[UR36][R2.64], R24 ;  /* 0x0000001802007986 */ /* 0x000fe2000c101524 */
[----:B------:R-:W-:Y:S05]  /*8990*/  EXIT ;  /* 0x000000000000794d */ /* 0x000fea0003800000 */
.L_x_10067:
        /* <DEDUP_REMOVED lines=14> */
.L_x_50026:


//--------------------- .text._ZN2at6native18elementwise_kernelILi128ELi2EZNS0_22gpu_kernel_impl_nocastINS0_13AUnaryFunctorIfffZZZNS0_16fmod_kernel_cudaERNS_18TensorIteratorBaseEENKUlvE0_clEvENKUlvE0_clEvEUlffE_EEEEvS5_RKT_EUliE_EEviT1_ --------------------------
	.section	.text._ZN2at6native18elementwise_kernelILi128ELi2EZNS0_22gpu_kernel_impl_nocastINS0_13AUnaryFunctorIfffZZZNS0_16fmod_kernel_cudaERNS_18TensorIteratorBaseEENKUlvE0_clEvENKUlvE0_clEvEUlffE_EEEEvS5_RKT_EUliE_EEviT1_,"ax",@progbits
	.align	128
        .global         _ZN2at6native18elementwise_kernelILi128ELi2EZNS0_22gpu_kernel_impl_nocastINS0_13AUnaryFunctorIfffZZZNS0_16fmod_kernel_cudaERNS_18TensorIteratorBaseEENKUlvE0_clEvENKUlvE0_clEvEUlffE_EEEEvS5_RKT_EUliE_EEviT1_
        .type           _ZN2at6native18elementwise_kernelILi128ELi2EZNS0_22gpu_kernel_impl_nocastINS0_13AUnaryFunctorIfffZZZNS0_16fmod_kernel_cudaERNS_18TensorIteratorBaseEENKUlvE0_clEvENKUlvE0_clEvEUlffE_EEEEvS5_RKT_EUliE_EEviT1_,@function
        .size           _ZN2at6native18elementwise_kernelILi128ELi2EZNS0_22gpu_kernel_impl_nocastINS0_13AUnaryFunctorIfffZZZNS0_16fmod_kernel_cudaERNS_18TensorIteratorBaseEENKUlvE0_clEvENKUlvE0_clEvEUlffE_EEEEvS5_RKT_EUliE_EEviT1_,(.L_x_50027 - _ZN2at6native18elementwise_kernelILi128ELi2EZNS0_22gpu_kernel_impl_nocastINS0_13AUnaryFunctorIfffZZZNS0_16fmod_kernel_cudaERNS_18TensorIteratorBaseEENKUlvE0_clEvENKUlvE0_clEvEUlffE_EEEEvS5_RKT_EUliE_EEviT1_)
        .other          _ZN2at6native18elementwise_kernelILi128ELi2EZNS0_22gpu_kernel_impl_nocastINS0_13AUnaryFunctorIfffZZZNS0_16fmod_kernel_cudaERNS_18TensorIteratorBaseEENKUlvE0_clEvENKUlvE0_clEvEUlffE_EEEEvS5_RKT_EUliE_EEviT1_,@"STO_CUDA_ENTRY STV_DEFAULT"
_ZN2at6native18elementwise_kernelILi128ELi2EZNS0_22gpu_kernel_impl_nocastINS0_13AUnaryFunctorIfffZZZNS0_16fmod_kernel_cudaERNS_18TensorIteratorBaseEENKUlvE0_clEvENKUlvE0_clEvEUlffE_EEEEvS5_RKT_EUliE_EEviT1_:
.text._ZN2at6native18elementwise_kernelILi128ELi2EZNS0_22gpu_kernel_impl_nocastINS0_13AUnaryFunctorIfffZZZNS0_16fmod_kernel_cudaERNS_18TensorIteratorBaseEENKUlvE0_clEvENKUlvE0_clEvEUlffE_EEEEvS5_RKT_EUliE_EEviT1_:
[----:B------:R-:W-:Y:S08]  /*0000*/  LDC R1, c[0x0][0x37c] ;  /* 0x0000df00ff017b82 */ /* 0x000ff00000000800 */
[----:B------:R-:W0:Y:S01]  /*0010*/  LDC R15, c[0x0][0x388] ;  /* 0x0000e200ff0f7b82 */ /* 0x000e220000000800 */
[----:B------:R-:W1:Y:S01]  /*0020*/  S2R R17, SR_TID.X ;  /* 0x0000000000117919 */ /* 0x000e620000002100 */
[----:B------:R-:W2:Y:S06]  /*0030*/  LDCU.64 UR6, c[0x0][0x358] ;  /* 0x00006b00ff0677ac */ /* 0x000eac0008000a00 */
[----:B------:R-:W3:Y:S08]  /*0040*/  LDC R14, c[0x0][0x594] ;  /* 0x00016500ff0e7b82 */ /* 0x000ef00000000800 */
[----:B------:R-:W4:Y:S01]  /*0050*/  S2UR UR4, SR_CTAID.X ;  /* 0x00000000000479c3 */ /* 0x000f220000002500 */
[----:B0-----:R-:W-:Y:S01]  /*0060*/  ISETP.NE.AND P0, PT, R15, RZ, PT ;  /* 0x000000ff0f00720c */ /* 0x001fe20003f05270 */
[----:B---3--:R-:W-:-:S05]  /*0070*/  FADD.FTZ R11, |R14|, -RZ ;  /* 0x800000ff0e0b7221 */ /* 0x008fca0000010200 */
[C---:B------:R-:W-:Y:S02]  /*0080*/  LOP3.LUT R10, R11.reuse, 0x7fffff, RZ, 0xc0, !PT ;  /* 0x007fffff0b0a7812 */ /* 0x040fe400078ec0ff */
[----:B------:R-:W-:Y:S01]  /*0090*/  IADD3 R12, PT, PT, R11, 0xb800000, RZ ;  /* 0x0b8000000b0c7810 */ /* 0x000fe20007ffe0ff */
[----:B----4-:R-:W-:Y:S01]  /*00a0*/  USHF.L.U32 UR4, UR4, 0x8, URZ ;  /* 0x0000000804047899 */ /* 0x010fe200080006ff */
[----:B------:R-:W-:-:S05]  /*00b0*/  LOP3.LUT R10, R10, 0x3f800000, RZ, 0xfc, !PT ;  /* 0x3f8000000a0a7812 */ /* 0x000fca00078efcff */
[----:B-1----:R-:W-:Y:S01]  /*00c0*/  LOP3.LUT R17, R17, UR4, RZ, 0xfc, !PT ;  /* 0x0000000411117c12 */ /* 0x002fe2000f8efcff */
[----:B--2---:R-:W-:Y:S06]  /*00d0*/  @P0 BRA `(.L_x_10068) ;  /* 0x0000000800200947 */ /* 0x004fec0003800000 */
[----:B------:R-:W0:Y:S01]  /*00e0*/  LDCU UR4, c[0x0][0x380] ;  /* 0x00007000ff0477ac */ /* 0x000e220008000800 */
[----:B------:R-:W-:Y:S01]  /*00f0*/  BSSY.RECONVERGENT B0, `(.L_x_10069) ;  /* 0x0000045000007945 */ /* 0x000fe20003800200 */
[----:B0-----:R-:W-:-:S13]  /*0100*/  ISETP.GE.AND P0, PT, R17, UR4, PT ;  /* 0x0000000411007c0c */ /* 0x001fda000bf06270 */
[----:B------:R-:W-:Y:S05]  /*0110*/  @P0 BRA `(.L_x_10070) ;  /* 0x0000000400080947 */ /* 0x000fea0003800000 */
[----:B------:R-:W0:Y:S02]  /*0120*/  LDC.64 R2, c[0x0][0x588] ;  /* 0x00016200ff027b82 */ /* 0x000e240000000a00 */
[----:B0-----:R-:W2:Y:S01]  /*0130*/  LDG.E R2, desc[UR6][R2.64] ;  /* 0x0000000602027981 */ /* 0x001ea2000c1e1900 */
[----:B------:R-:W-:Y:S02]  /*0140*/  MOV R5, R11 ;  /* 0x0000000b00057202 */ /* 0x000fe40000000f00 */
[----:B--2---:R-:W-:-:S13]  /*0150*/  FSETP.GEU.FTZ.AND P0, PT, R11, |R2|, PT ;  /* 0x400000020b00720b */ /* 0x004fda0003f1e000 */
        /* <DEDUP_REMOVED lines=23> */
.L_x_10074:
[----:B------:R-:W-:Y:S01]  /*02d0*/  FSETP.GEU.FTZ.AND P0, PT, R5, -R0, PT ;  /* 0x800000000500720b */ /* 0x000fe20003f1e000 */
[----:B------:R-:W-:-:S12]  /*02e0*/  FADD.FTZ R6, R6, -1 ;  /* 0xbf80000006067421 */ /* 0x000fd80000010000 */
[----:B------:R-:W-:-:S07]  /*02f0*/  @!P0 FADD.FTZ R6, R6, -1 ;  /* 0xbf80000006068421 */ /* 0x000fce0000010000 */
.L_x_10073:
[----:B------:R-:W-:Y:S01]  /*0300*/  FFMA.FTZ R5, -R0, R6, R11 ;  /* 0x0000000600057223 */ /* 0x000fe2000001010b */
[----:B------:R-:W-:Y:S06]  /*0310*/  BRA `(.L_x_10071) ;  /* 0x0000000000707947 */ /* 0x000fec0003800000 */
.L_x_10072:
[----:B------:R-:W-:Y:S02]  /*0320*/  LOP3.LUT R3, R0, 0xff800000, RZ, 0xc0, !PT ;  /* 0xff80000000037812 */ /* 0x000fe400078ec0ff */
[----:B------:R-:W-:Y:S02]  /*0330*/  ISETP.GT.U32.AND P0, PT, R11, 0x7f7fffff, PT ;  /* 0x7f7fffff0b00780c */ /* 0x000fe40003f04070 */
[----:B------:R-:W-:Y:S02]  /*0340*/  IADD3 R4, PT, PT, R12, -R3, RZ ;  /* 0x800000030c047210 */ /* 0x000fe40007ffe0ff */
[----:B------:R-:W-:Y:S02]  /*0350*/  FSETP.GT.FTZ.AND P2, PT, |R2|, RZ, PT ;  /* 0x000000ff0200720b */ /* 0x000fe40003f54200 */
[----:B------:R-:W-:Y:S02]  /*0360*/  LOP3.LUT P1, R4, R4, 0xff800000, RZ, 0xc0, !PT ;  /* 0xff80000004047812 */ /* 0x000fe4000782c0ff */
[----:B------:R-:W-:-:S02]  /*0370*/  FSEL R3, R3, +QNAN , !P0 ;  /* 0x7fffffff03037808 */ /* 0x000fc40004000000 */
[----:B------:R-:W-:Y:S02]  /*0380*/  MOV R2, R10 ;  /* 0x0000000a00027202 */ /* 0x000fe40000000f00 */
[----:B------:R-:W-:-:S07]  /*0390*/  FSEL R8, R3, +QNAN , P2 ;  /* 0x7fffffff03087808 */ /* 0x000fce0001000000 */
[----:B------:R-:W-:Y:S05]  /*03a0*/  @!P1 BRA `(.L_x_10075) ;  /* 0x0000000000449947 */ /* 0x000fea0003800000 */
[----:B------:R-:W-:Y:S02]  /*03b0*/  LOP3.LUT R0, R0, 0x7fffff, RZ, 0xc0, !PT ;  /* 0x007fffff00007812 */ /* 0x000fe400078ec0ff */
[----:B------:R-:W-:Y:S02]  /*03c0*/  MOV R2, R10 ;  /* 0x0000000a00027202 */ /* 0x000fe40000000f00 */
[----:B------:R-:W-:-:S04]  /*03d0*/  LOP3.LUT R0, R0, 0x3f800000, RZ, 0xfc, !PT ;  /* 0x3f80000000007812 */ /* 0x000fc800078efcff */
[----:B------:R0:W1:Y:S03]  /*03e0*/  MUFU.RCP R3, R0 ;  /* 0x0000000000037308 */ /* 0x0000660000001000 */
.L_x_10076:
        /* <DEDUP_REMOVED lines=13> */
.L_x_10075:
[----:B------:R-:W-:-:S04]  /*04c0*/  FMUL.FTZ R5, R2, 1.1920928955078125e-07 ;  /* 0x3400000002057820 */ /* 0x000fc80000410000 */
[----:B------:R-:W-:-:S07]  /*04d0*/  FMUL.FTZ R5, R8, R5 ;  /* 0x0000000508057220 */ /* 0x000fce0000410000 */
.L_x_10071:
[----:B------:R-:W1:Y:S01]  /*04e0*/  LDC.64 R2, c[0x0][0x580] ;  /* 0x00016000ff027b82 */ /* 0x000e620000000a00 */
[C---:B------:R-:W-:Y:S02]  /*04f0*/  FSETP.NAN.FTZ.AND P0, PT, |R5|.reuse, |R5|, PT ;  /* 0x400000050500720b */ /* 0x040fe40003f18200 */
[----:B0-----:R-:W-:Y:S02]  /*0500*/  LOP3.LUT R0, R5, 0x80000000, R14, 0xb8, !PT ;  /* 0x8000000005007812 */ /* 0x001fe400078eb80e */
[----:B------:R-:W-:Y:S02]  /*0510*/  IADD3 R17, PT, PT, R17, 0x80, RZ ;  /* 0x0000008011117810 */ /* 0x000fe40007ffe0ff */
[----:B------:R-:W-:-:S05]  /*0520*/  FSEL R5, R5, R0, P0 ;  /* 0x0000000005057208 */ /* 0x000fca0000000000 */
[----:B-1----:R0:W-:Y:S02]  /*0530*/  STG.E desc[UR6][R2.64], R5 ;  /* 0x0000000502007986 */ /* 0x0021e4000c101906 */
.L_x_10070:
[----:B------:R-:W-:Y:S05]  /*0540*/  BSYNC.RECONVERGENT B0 ;  /* 0x0000000000007941 */ /* 0x000fea0003800200 */
.L_x_10069:
[----:B------:R-:W-:-:S13]  /*0550*/  ISETP.GE.AND P0, PT, R17, UR4, PT ;  /* 0x0000000411007c0c */ /* 0x000fda000bf06270 */
[----:B------:R-:W-:Y:S05]  /*0560*/  @P0 EXIT ;  /* 0x000000000000094d */ /* 0x000fea0003800000 */
[----:B0-----:R-:W0:Y:S02]  /*0570*/  LDC.64 R2, c[0x0][0x588] ;  /* 0x00016200ff027b82 */ /* 0x001e240000000a00 */
[----:B0-----:R-:W2:Y:S02]  /*0580*/  LDG.E R2, desc[UR6][R2.64] ;  /* 0x0000000602027981 */ /* 0x001ea4000c1e1900 */
        /* <DEDUP_REMOVED lines=24> */
.L_x_10080:
[----:B------:R-:W-:Y:S01]  /*0710*/  FSETP.GEU.FTZ.AND P0, PT, R5, -R0, PT ;  /* 0x800000000500720b */ /* 0x000fe20003f1e000 */
[----:B------:R-:W-:-:S12]  /*0720*/  FADD.FTZ R6, R6, -1 ;  /* 0xbf80000006067421 */ /* 0x000fd80000010000 */
[----:B------:R-:W-:-:S07]  /*0730*/  @!P0 FADD.FTZ R6, R6, -1 ;  /* 0xbf80000006068421 */ /* 0x000fce0000010000 */
.L_x_10079:
[----:B------:R-:W-:Y:S01]  /*0740*/  FFMA.FTZ R11, -R0, R6, R11 ;  /* 0x00000006000b7223 */ /* 0x000fe2000001010b */
[----:B------:R-:W-:Y:S06]  /*0750*/  BRA `(.L_x_10077) ;  /* 0x0000000000687947 */ /* 0x000fec0003800000 */
.L_x_10078:
[----:B------:R-:W-:Y:S02]  /*0760*/  LOP3.LUT R3, R0, 0xff800000, RZ, 0xc0, !PT ;  /* 0xff80000000037812 */ /* 0x000fe400078ec0ff */
        /* <DEDUP_REMOVED lines=10> */
.L_x_10082:
        /* <DEDUP_REMOVED lines=13> */
.L_x_10081:
[----:B------:R-:W-:-:S04]  /*08e0*/  FMUL.FTZ R10, R10, 1.1920928955078125e-07 ;  /* 0x340000000a0a7820 */ /* 0x000fc80000410000 */
[----:B------:R-:W-:-:S07]  /*08f0*/  FMUL.FTZ R11, R11, R10 ;  /* 0x0000000a0b0b7220 */ /* 0x000fce0000410000 */
.L_x_10077:
[----:B------:R-:W1:Y:S01]  /*0900*/  LDC.64 R2, c[0x0][0x580] ;  /* 0x00016000ff027b82 */ /* 0x000e620000000a00 */
[C---:B------:R-:W-:Y:S02]  /*0910*/  FSETP.NAN.FTZ.AND P0, PT, |R11|.reuse, |R11|, PT ;  /* 0x4000000b0b00720b */ /* 0x040fe40003f18200 */
[----:B------:R-:W-:-:S04]  /*0920*/  LOP3.LUT R14, R11, 0x80000000, R14, 0xb8, !PT ;  /* 0x800000000b0e7812 */ /* 0x000fc800078eb80e */
[----:B------:R-:W-:-:S05]  /*0930*/  FSEL R11, R11, R14, P0 ;  /* 0x0000000e0b0b7208 */ /* 0x000fca0000000000 */
[----:B-1----:R-:W-:Y:S01]  /*0940*/  STG.E desc[UR6][R2.64], R11 ;  /* 0x0000000b02007986 */ /* 0x002fe2000c101906 */
[----:B------:R-:W-:Y:S05]  /*0950*/  EXIT ;  /* 0x000000000000794d */ /* 0x000fea0003800000 */
.L_x_10068:
        /* <DEDUP_REMOVED lines=9> */
[----:B------:R-:W-:Y:S01]  /*09f0*/  ISETP.NE.AND P0, PT, R15, RZ, PT ;  /* 0x000000ff0f00720c */ /* 0x000fe20003f05270 */
[----:B------:R-:W1:Y:S01]  /*0a00*/  LDCU UR5, c[0x0][0x38c] ;  /* 0x00007180ff0577ac */ /* 0x000e620008000800 */
[----:B------:R-:W2:Y:S02]  /*0a10*/  LDCU.64 UR10, c[0x0][0x4b8] ;  /* 0x00009700ff0a77ac */ /* 0x000ea40008000a00 */
        /* <DEDUP_REMOVED lines=276> */
[----:B------:R-:W3:Y:S01]  /*1b60*/  @P0 LDC.64 R4, c[0x0][0x4b0] ;  /* 0x00012c00ff040b82 */ /* 0x000ee20000000a00 */
[----:B0-----:R-:W-:-:S07]  /*1b70*/  IMAD.HI.U32 R8, R3, UR9, R2 ;  /* 0x0000000903087c27 */ /* 0x001fce000f8e0002 */
[----:B------:R-:W0:Y:S01]  /*1b80*/  @P0 LDC R19, c[0x0][0x4ac] ;  /* 0x00012b00ff130b82 */ /* 0x000e220000000800 */
[----:B-1----:R-:W-:Y:S02]  /*1b90*/  SHF.R.U32.HI R9, RZ, UR5, R8 ;  /* 0x00000005ff097c19 */ /* 0x002fe40008011608 */
[----:B------:R-:W-:Y:S02]  /*1ba0*/  @P0 MOV R8, RZ ;  /* 0x000000ff00080202 */ /* 0x000fe40000000f00 */
[----:B------:R-:W-:-:S03]  /*1bb0*/  IADD3 R2, PT, PT, -R9, RZ, RZ ;  /* 0x000000ff09027210 */ /* 0x000fc60007ffe1ff */
[----:B------:R-:W1:Y:S02]  /*1bc0*/  @P0 LDC.64 R6, c[0x0][0x578] ;  /* 0x00015e00ff060b82 */ /* 0x000e640000000a00 */
[----:B------:R-:W-:Y:S02]  /*1bd0*/  IMAD R2, R2, UR8, R3 ;  /* 0x0000000802027c24 */ /* 0x000fe4000f8e0203 */
[----:B---3--:R-:W-:-:S04]  /*1be0*/  @P0 IMAD.HI.U32 R4, R9, R4, R8 ;  /* 0x0000000409040227 */ /* 0x008fc800078e0008 */
[C---:B--2---:R-:W-:Y:S01]  /*1bf0*/  IMAD R13, R2.reuse, UR10, R13 ;  /* 0x0000000a020d7c24 */ /* 0x044fe2000f8e020d */
[----:B------:R-:W-:Y:S01]  /*1c00*/  @P0 SHF.R.U32.HI R4, RZ, R5, R4 ;  /* 0x00000005ff040219 */ /* 0x000fe20000011604 */
[----:B------:R-:W-:-:S03]  /*1c10*/  IMAD R16, R2, UR11, R16 ;  /* 0x0000000b02107c24 */ /* 0x000fc6000f8e0210 */
[----:B------:R-:W-:-:S05]  /*1c20*/  @P0 IADD3 R8, PT, PT, -R4, RZ, RZ ;  /* 0x000000ff04080210 */ /* 0x000fca0007ffe1ff */
[----:B0-----:R-:W-:-:S04]  /*1c30*/  @P0 IMAD R8, R8, R19, R9 ;  /* 0x0000001308080224 */ /* 0x001fc800078e0209 */
[C---:B-1----:R-:W-:Y:S02]  /*1c40*/  @P0 IMAD R13, R8.reuse, R6, R13 ;  /* 0x00000006080d0224 */ /* 0x042fe400078e020d */
[----:B------:R-:W-:-:S07]  /*1c50*/  @P0 IMAD R16, R8, R7, R16 ;  /* 0x0000000708100224 */ /* 0x000fce00078e0210 */
.L_x_10085:
[----:B------:R-:W0:Y:S02]  /*1c60*/  LDCU.64 UR8, c[0x0][0x588] ;  /* 0x0000b100ff0877ac */ /* 0x000e240008000a00 */
[----:B0-----:R-:W-:-:S04]  /*1c70*/  IADD3 R2, P0, PT, R16, UR8, RZ ;  /* 0x0000000810027c10 */ /* 0x001fc8000ff1e0ff */
[----:B------:R-:W-:-:S05]  /*1c80*/  IADD3.X R3, PT, PT, RZ, UR9, RZ, P0, !PT ;  /* 0x00000009ff037c10 */ /* 0x000fca00087fe4ff */
[----:B------:R-:W2:Y:S01]  /*1c90*/  LDG.E R6, desc[UR6][R2.64] ;  /* 0x0000000602067981 */ /* 0x000ea2000c1e1900 */
[----:B------:R-:W-:Y:S01]  /*1ca0*/  BSSY.RECONVERGENT B0, `(.L_x_10086) ;  /* 0x000003f000007945 */ /* 0x000fe20003800200 */
[----:B------:R-:W-:Y:S02]  /*1cb0*/  MOV R5, R11 ;  /* 0x0000000b00057202 */ /* 0x000fe40000000f00 */
[----:B--2---:R-:W-:-:S13]  /*1cc0*/  FSETP.GEU.FTZ.AND P0, PT, R11, |R6|, PT ;  /* 0x400000060b00720b */ /* 0x004fda0003f1e000 */
        /* <DEDUP_REMOVED lines=27> */
.L_x_10090:
[----:B------:R-:W-:Y:S05]  /*1e80*/  BSYNC.RECONVERGENT B2 ;  /* 0x0000000000027941 */ /* 0x000fea0003800200 */
.L_x_10089:
[----:B------:R-:W-:Y:S01]  /*1e90*/  FFMA.FTZ R5, -R8, R2, R11 ;  /* 0x0000000208057223 */ /* 0x000fe2000001010b */
[----:B------:R-:W-:Y:S06]  /*1ea0*/  BRA `(.L_x_10087) ;  /* 0x0000000000787947 */ /* 0x000fec0003800000 */
.L_x_10088:
[----:B------:R-:W-:Y:S01]  /*1eb0*/  LOP3.LUT R5, R4, 0xff800000, RZ, 0xc0, !PT ;  /* 0xff80000004057812 */ /* 0x000fe200078ec0ff */
[----:B------:R-:W-:Y:S01]  /*1ec0*/  BSSY.RECONVERGENT B2, `(.L_x_10091) ;  /* 0x000001a000027945 */ /* 0x000fe20003800200 */
[----:B------:R-:W-:Y:S02]  /*1ed0*/  ISETP.GT.U32.AND P2, PT, R11, 0x7f7fffff, PT ;  /* 0x7f7fffff0b00780c */ /* 0x000fe40003f44070 */
[----:B------:R-:W-:Y:S02]  /*1ee0*/  IADD3 R2, PT, PT, R12, -R5, RZ ;  /* 0x800000050c027210 */ /* 0x000fe40007ffe0ff */
[----:B------:R-:W-:Y:S02]  /*1ef0*/  FSETP.GT.FTZ.AND P1, PT, |R6|, RZ, PT ;  /* 0x000000ff0600720b */ /* 0x000fe40003f34200 */
[----:B------:R-:W-:Y:S02]  /*1f00*/  LOP3.LUT P0, R3, R2, 0xff800000, RZ, 0xc0, !PT ;  /* 0xff80000002037812 */ /* 0x000fe4000780c0ff */
[----:B------:R-:W-:-:S04]  /*1f10*/  FSEL R2, R5, +QNAN , !P2 ;  /* 0x7fffffff05027808 */ /* 0x000fc80005000000 */
[----:B------:R-:W-:Y:S02]  /*1f20*/  FSEL R7, R2, +QNAN , P1 ;  /* 0x7fffffff02077808 */ /* 0x000fe40000800000 */
[----:B------:R-:W-:-:S05]  /*1f30*/  MOV R2, R10 ;  /* 0x0000000a00027202 */ /* 0x000fca0000000f00 */
[----:B------:R-:W-:Y:S05]  /*1f40*/  @!P0 BRA `(.L_x_10092) ;  /* 0x0000000000448947 */ /* 0x000fea0003800000 */
[----:B------:R-:W-:-:S04]  /*1f50*/  LOP3.LUT R2, R4, 0x7fffff, RZ, 0xc0, !PT ;  /* 0x007fffff04027812 */ /* 0x000fc800078ec0ff */
[----:B------:R-:W-:Y:S02]  /*1f60*/  LOP3.LUT R9, R2, 0x3f800000, RZ, 0xfc, !PT ;  /* 0x3f80000002097812 */ /* 0x000fe400078efcff */
[----:B------:R-:W-:Y:S02]  /*1f70*/  MOV R2, R10 ;  /* 0x0000000a00027202 */ /* 0x000fe40000000f00 */
[----:B------:R0:W1:Y:S05]  /*1f80*/  MUFU.RCP R8, R9 ;  /* 0x0000000900087308 */ /* 0x00006a0000001000 */
.L_x_10093:
        /* <DEDUP_REMOVED lines=13> */
.L_x_10092:
[----:B------:R-:W-:Y:S05]  /*2060*/  BSYNC.RECONVERGENT B2 ;  /* 0x0000000000027941 */ /* 0x000fea0003800200 */
.L_x_10091:
[----:B------:R-:W-:-:S04]  /*2070*/  FMUL.FTZ R2, R2, 1.1920928955078125e-07 ;  /* 0x3400000002027820 */ /* 0x000fc80000410000 */
[----:B------:R-:W-:-:S07]  /*2080*/  FMUL.FTZ R5, R7, R2 ;  /* 0x0000000207057220 */ /* 0x000fce0000410000 */
.L_x_10087:
[----:B------:R-:W-:Y:S05]  /*2090*/  BSYNC.RECONVERGENT B0 ;  /* 0x0000000000007941 */ /* 0x000fea0003800200 */
.L_x_10086:
[----:B------:R-:W1:Y:S01]  /*20a0*/  LDCU.64 UR8, c[0x0][0x580] ;  /* 0x0000b000ff0877ac */ /* 0x000e620008000a00 */
[----:B------:R-:W-:Y:S01]  /*20b0*/  FSETP.NAN.FTZ.AND P0, PT, |R5|, |R5|, PT ;  /* 0x400000050500720b */ /* 0x000fe20003f18200 */
[----:B------:R-:W-:Y:S01]  /*20c0*/  VIADD R17, R17, 0x80 ;  /* 0x0000008011117836 */ /* 0x000fe20000000000 */
[----:B------:R-:W-:-:S04]  /*20d0*/  LOP3.LUT R4, R5, 0x80000000, R14, 0xb8, !PT ;  /* 0x8000000005047812 */ /* 0x000fc800078eb80e */
[----:B------:R-:W-:Y:S02]  /*20e0*/  FSEL R5, R5, R4, P0 ;  /* 0x0000000405057208 */ /* 0x000fe40000000000 */
[----:B-1----:R-:W-:-:S04]  /*20f0*/  IADD3 R2, P1, PT, R13, UR8, RZ ;  /* 0x000000080d027c10 */ /* 0x002fc8000ff3e0ff */
[----:B------:R-:W-:-:S05]  /*2100*/  IADD3.X R3, PT, PT, RZ, UR9, RZ, P1, !PT ;  /* 0x00000009ff037c10 */ /* 0x000fca0008ffe4ff */
[----:B------:R1:W-:Y:S04]  /*2110*/  STG.E desc[UR6][R2.64], R5 ;  /* 0x0000000502007986 */ /* 0x0003e8000c101906 */
.L_x_10084:
[----:B------:R-:W-:Y:S05]  /*2120*/  BSYNC.RECONVERGENT B1 ;  /* 0x0000000000017941 */ /* 0x000fea0003800200 */
.L_x_10083:
[----:B------:R-:W-:-:S13]  /*2130*/  ISETP.GE.AND P0, PT, R17, UR4, PT ;  /* 0x0000000411007c0c */ /* 0x000fda000bf06270 */
[----:B------:R-:W-:Y:S05]  /*2140*/  @P0 EXIT ;  /* 0x000000000000094d */ /* 0x000fea0003800000 */
[----:B------:R-:W2:Y:S01]  /*2150*/  LDCU.64 UR4, c[0x0][0x390] ;  /* 0x00007200ff0477ac */ /* 0x000ea20008000a00 */
[----:B------:R-:W-:Y:S01]  /*2160*/  HFMA2 R16, -RZ, RZ, 0, 0 ;  /* 0x00000000ff107431 */ /* 0x000fe200000001ff */
[----:B------:R-:W-:Y:S01]  /*2170*/  ISETP.NE.AND P0, PT, R15, RZ, PT ;  /* 0x000000ff0f00720c */ /* 0x000fe20003f05270 */
[----:B------:R-:W3:Y:S01]  /*2180*/  LDCU UR8, c[0x0][0x38c] ;  /* 0x00007180ff0877ac */ /* 0x000ee20008000800 */
[----:B------:R-:W4:Y:S02]  /*2190*/  LDCU.64 UR10, c[0x0][0x4b8] ;  /* 0x00009700ff0a77ac */ /* 0x000f240008000a00 */
[----:B--2---:R-:W-:-:S05]  /*21a0*/  IMAD.HI.U32 R4, R17, UR4, R16 ;  /* 0x0000000411047c27 */ /* 0x004fca000f8e0010 */
[----:B-1----:R-:W-:-:S04]  /*21b0*/  SHF.R.U32.HI R5, RZ, UR5, R4 ;  /* 0x00000005ff057c19 */ /* 0x002fc80008011604 */
[----:B------:R-:W-:-:S05]  /*21c0*/  IADD3 R2, PT, PT, -R5, RZ, RZ ;  /* 0x000000ff05027210 */ /* 0x000fca0007ffe1ff */
[----:B---3--:R-:W-:-:S04]  /*21d0*/  IMAD R2, R2, UR8, R17 ;  /* 0x0000000802027c24 */ /* 0x008fc8000f8e0211 */
[C---:B----4-:R-:W-:Y:S02]  /*21e0*/  IMAD R3, R2.reuse, UR10, RZ ;  /* 0x0000000a02037c24 */ /* 0x050fe4000f8e02ff */
        /* <DEDUP_REMOVED lines=269> */
[----:B------:R-:W0:Y:S10]  /*32c0*/  LDCU UR4, c[0x0][0x4a8] ;  /* 0x00009500ff0477ac */ /* 0x000e340008000800 */
[----:B------:R-:W2:Y:S01]  /*32d0*/  @P0 LDC.64 R16, c[0x0][0x4b0] ;  /* 0x00012c00ff100b82 */ /* 0x000ea20000000a00 */
[----:B-1----:R-:W-:-:S07]  /*32e0*/  IMAD.HI.U32 R8, R5, UR9, R4 ;  /* 0x0000000905087c27 */ /* 0x002fce000f8e0004 */
[----:B------:R-:W1:Y:S01]  /*32f0*/  @P0 LDC R13, c[0x0][0x4ac] ;  /* 0x00012b00ff0d0b82 */ /* 0x000e620000000800 */
[----:B0-----:R-:W-:Y:S01]  /*3300*/  SHF.R.U32.HI R9, RZ, UR4, R8 ;  /* 0x00000004ff097c19 */ /* 0x001fe20008011608 */
[----:B------:R-:W0:Y:S01]  /*3310*/  LDCU.64 UR4, c[0x0][0x570] ;  /* 0x0000ae00ff0477ac */ /* 0x000e220008000a00 */
[----:B------:R-:W-:-:S05]  /*3320*/  @P0 MOV R8, RZ ;  /* 0x000000ff00080202 */ /* 0x000fca0000000f00 */
[----:B------:R-:W3:Y:S01]  /*3330*/  @P0 LDC.64 R6, c[0x0][0x578] ;  /* 0x00015e00ff060b82 */ /* 0x000ee20000000a00 */
[----:B------:R-:W-:-:S04]  /*3340*/  IMAD.MOV R4, RZ, RZ, -R9 ;  /* 0x000000ffff047224 */ /* 0x000fc800078e0a09 */
[----:B------:R-:W-:Y:S02]  /*3350*/  IMAD R4, R4, UR8, R5 ;  /* 0x0000000804047c24 */ /* 0x000fe4000f8e0205 */
[----:B--2---:R-:W-:-:S05]  /*3360*/  @P0 IMAD.HI.U32 R16, R9, R16, R8 ;  /* 0x0000001009100227 */ /* 0x004fca00078e0008 */
[----:B------:R-:W-:Y:S01]  /*3370*/  @P0 SHF.R.U32.HI R16, RZ, R17, R16 ;  /* 0x00000011ff100219 */ /* 0x000fe20000011610 */
[C---:B0-----:R-:W-:Y:S02]  /*3380*/  IMAD R3, R4.reuse, UR4, R3 ;  /* 0x0000000404037c24 */ /* 0x041fe4000f8e0203 */
[----:B------:R-:W-:Y:S01]  /*3390*/  IMAD R2, R4, UR5, R2 ;  /* 0x0000000504027c24 */ /* 0x000fe2000f8e0202 */
[----:B------:R-:W-:-:S05]  /*33a0*/  @P0 IADD3 R8, PT, PT, -R16, RZ, RZ ;  /* 0x000000ff10080210 */ /* 0x000fca0007ffe1ff */
[----:B-1----:R-:W-:-:S04]  /*33b0*/  @P0 IMAD R8, R13, R8, R9 ;  /* 0x000000080d080224 */ /* 0x002fc800078e0209 */
[C---:B---3--:R-:W-:Y:S02]  /*33c0*/  @P0 IMAD R3, R8.reuse, R6, R3 ;  /* 0x0000000608030224 */ /* 0x048fe400078e0203 */
[----:B------:R-:W-:-:S07]  /*33d0*/  @P0 IMAD R2, R8, R7, R2 ;  /* 0x0000000708020224 */ /* 0x000fce00078e0202 */
.L_x_10094:
[----:B------:R-:W1:Y:S02]  /*33e0*/  LDCU.128 UR8, c[0x0][0x580] ;  /* 0x0000b000ff0877ac */ /* 0x000e640008000c00 */
[----:B-1----:R-:W-:-:S04]  /*33f0*/  IADD3 R4, P0, PT, R2, UR10, RZ ;  /* 0x0000000a02047c10 */ /* 0x002fc8000ff1e0ff */
[----:B------:R-:W-:-:S05]  /*3400*/  IADD3.X R5, PT, PT, RZ, UR11, RZ, P0, !PT ;  /* 0x0000000bff057c10 */ /* 0x000fca00087fe4ff */
[----:B------:R-:W2:Y:S01]  /*3410*/  LDG.E R6, desc[UR6][R4.64] ;  /* 0x0000000604067981 */ /* 0x000ea2000c1e1900 */
[----:B------:R-:W-:Y:S01]  /*3420*/  IADD3 R2, P1, PT, R3, UR8, RZ ;  /* 0x0000000803027c10 */ /* 0x000fe2000ff3e0ff */
[----:B------:R-:W-:Y:S03]  /*3430*/  BSSY.RECONVERGENT B0, `(.L_x_10095) ;  /* 0x000003d000007945 */ /* 0x000fe60003800200 */
[----:B------:R-:W-:Y:S02]  /*3440*/  IADD3.X R3, PT, PT, RZ, UR9, RZ, P1, !PT ;  /* 0x00000009ff037c10 */ /* 0x000fe40008ffe4ff */
[----:B--2---:R-:W-:-:S13]  /*3450*/  FSETP.GEU.FTZ.AND P0, PT, R11, |R6|, PT ;  /* 0x400000060b00720b */ /* 0x004fda0003f1e000 */
        /* <DEDUP_REMOVED lines=24> */
.L_x_10100:
[----:B------:R-:W-:Y:S01]  /*35e0*/  FSETP.GEU.FTZ.AND P0, PT, R5, -R8, PT ;  /* 0x800000080500720b */ /* 0x000fe20003f1e000 */
[----:B------:R-:W-:-:S12]  /*35f0*/  FADD.FTZ R0, R0, -1 ;  /* 0xbf80000000007421 */ /* 0x000fd80000010000 */
[----:B------:R-:W-:-:S07]  /*3600*/  @!P0 FADD.FTZ R0, R0, -1 ;  /* 0xbf80000000008421 */ /* 0x000fce0000010000 */
.L_x_10099:
[----:B------:R-:W-:Y:S05]  /*3610*/  BSYNC.RECONVERGENT B1 ;  /* 0x0000000000017941 */ /* 0x000fea0003800200 */
.L_x_10098:
[----:B------:R-:W-:Y:S01]  /*3620*/  FFMA.FTZ R11, -R8, R0, R11 ;  /* 0x00000000080b7223 */ /* 0x000fe2000001010b */
[----:B------:R-:W-:Y:S06]  /*3630*/  BRA `(.L_x_10096) ;  /* 0x0000000000707947 */ /* 0x000fec0003800000 */
.L_x_10097:
        /* <DEDUP_REMOVED lines=10> */
[----:B0-----:R-:W-:-:S04]  /*36e0*/  LOP3.LUT R9, R0, 0x3f800000, RZ, 0xfc, !PT ;  /* 0x3f80000000097812 */ /* 0x001fc800078efcff */
[----:B------:R0:W1:Y:S03]  /*36f0*/  MUFU.RCP R4, R9 ;  /* 0x0000000900047308 */ /* 0x0000660000001000 */
.L_x_10103:
        /* <DEDUP_REMOVED lines=13> */
.L_x_10102:
[----:B------:R-:W-:Y:S05]  /*37d0*/  BSYNC.RECONVERGENT B1 ;  /* 0x0000000000017941 */ /* 0x000fea0003800200 */
.L_x_10101:
[----:B------:R-:W-:-:S04]  /*37e0*/  FMUL.FTZ R10, R10, 1.1920928955078125e-07 ;  /* 0x340000000a0a7820 */ /* 0x000fc80000410000 */
[----:B------:R-:W-:-:S07]  /*37f0*/  FMUL.FTZ R11, R10, R11 ;  /* 0x0000000b0a0b7220 */ /* 0x000fce0000410000 */
.L_x_10096:
[----:B------:R-:W-:Y:S05]  /*3800*/  BSYNC.RECONVERGENT B0 ;  /* 0x0000000000007941 */ /* 0x000fea0003800200 */
.L_x_10095:
[C---:B------:R-:W-:Y:S02]  /*3810*/  FSETP.NAN.FTZ.AND P0, PT, |R11|.reuse, |R11|, PT ;  /* 0x4000000b0b00720b */ /* 0x040fe40003f18200 */
[----:B------:R-:W-:-:S04]  /*3820*/  LOP3.LUT R14, R11, 0x80000000, R14, 0xb8, !PT ;  /* 0x800000000b0e7812 */ /* 0x000fc800078eb80e */
[----:B------:R-:W-:-:S05]  /*3830*/  FSEL R11, R11, R14, P0 ;  /* 0x0000000e0b0b7208 */ /* 0x000fca0000000000 */
[----:B------:R-:W-:Y:S01]  /*3840*/  STG.E desc[UR6][R2.64], R11 ;  /* 0x0000000b02007986 */ /* 0x000fe2000c101906 */
[----:B------:R-:W-:Y:S05]  /*3850*/  EXIT ;  /* 0x000000000000794d */ /* 0x000fea0003800000 */
.L_x_10104:
        /* <DEDUP_REMOVED lines=10> */
.L_x_50027:


//--------------------- .text._ZN2at6native27unrolled_elementwise_kernelINS0_13AUnaryFunctorIfffZZZNS0_16fmod_kernel_cudaERNS_18TensorIteratorBaseEENKUlvE0_clEvENKUlvE0_clEvEUlffE_EESt5arrayIPcLm2EELi4E23TrivialOffsetCalculatorILi1EjESD_NS0_6memory15LoadWithoutCastENSE_16StoreWithoutCastEEEviT_T0_T2_T3_T4_T5_ --------------------------
	.section	.text._ZN2at6native27unrolled_elementwise_kernelINS0_13AUnaryFunctorIfffZZZNS0_16fmod_kernel_cudaERNS_18TensorIteratorBaseEENKUlvE0_clEvENKUlvE0_clEvEUlffE_EESt5arrayIPcLm2EELi4E23TrivialOffsetCalculatorILi1EjESD_NS0_6memory15LoadWithoutCastENSE_16StoreWithoutCastEEEviT_T0_T2_T3_T4_T5_,"ax",@progbits
	.align	128
        .global         _ZN2at6native27unrolled_elementwise_kernelINS0_13AUnaryFunctorIfffZZZNS0_16fmod_kernel_cudaERNS_18TensorIteratorBaseEENKUlvE0_clEvENKUlvE0_clEvEUlffE_EESt5arrayIPcLm2EELi4E23TrivialOffsetCalculatorILi1EjESD_NS0_6memory15LoadWithoutCastENSE_16StoreWithoutCastEEEviT_T0_T2_T3_T4_T5_
        .type           _ZN2at6native27unrolled_elementwise_kernelINS0_13AUnaryFunctorIfffZZZNS0_16fmod_kernel_cudaERNS_18TensorIteratorBaseEENKUlvE0_clEvENKUlvE0_clEvEUlffE_EESt5arrayIPcLm2EELi4E23TrivialOffsetCalculatorILi1EjESD_NS0_6memory15LoadWithoutCastENSE_16StoreWithoutCastEEEviT_T0_T2_T3_T4_T5_,@function
        .size           _ZN2at6native27unrolled_elementwise_kernelINS0_13AUnaryFunctorIfffZZZNS0_16fmod_kernel_cudaERNS_18TensorIteratorBaseEENKUlvE0_clEvENKUlvE0_clEvEUlffE_EESt5arrayIPcLm2EELi4E23TrivialOffsetCalculatorILi1EjESD_NS0_6memory15LoadWithoutCastENSE_16StoreWithoutCastEEEviT_T0_T2_T3_T4_T5_,(.L_x_50028 - _ZN2at6native27unrolled_elementwise_kernelINS0_13AUnaryFunctorIfffZZZNS0_16fmod_kernel_cudaERNS_18TensorIteratorBaseEENKUlvE0_clEvENKUlvE0_clEvEUlffE_EESt5arrayIPcLm2EELi4E23TrivialOffsetCalculatorILi1EjESD_NS0_6memory15LoadWithoutCastENSE_16StoreWithoutCastEEEviT_T0_T2_T3_T4_T5_)
        .other          _ZN2at6native27unrolled_elementwise_kernelINS0_13AUnaryFunctorIfffZZZNS0_16fmod_kernel_cudaERNS_18TensorIteratorBaseEENKUlvE0_clEvENKUlvE0_clEvEUlffE_EESt5arrayIPcLm2EELi4E23TrivialOffsetCalculatorILi1EjESD_NS0_6memory15LoadWithoutCastENSE_16StoreWithoutCastEEEviT_T0_T2_T3_T4_T5_,@"STO_CUDA_ENTRY STV_DEFAULT"
_ZN2at6native27unrolled_elementwise_kernelINS0_13AUnaryFunctorIfffZZZNS0_16fmod_kernel_cudaERNS_18TensorIteratorBaseEENKUlvE0_clEvENKUlvE0_clEvEUlffE_EESt5arrayIPcLm2EELi4E23TrivialOffsetCalculatorILi1EjESD_NS0_6memory15LoadWithoutCastENSE_16StoreWithoutCastEEEviT_T0_T2_T3_T4_T5_:
.text._ZN2at6native27unrolled_elementwise_kernelINS0_13AUnaryFunctorIfffZZZNS0_16fmod_kernel_cudaERNS_18TensorIteratorBaseEENKUlvE0_clEvENKUlvE0_clEvEUlffE_EESt5arrayIPcLm2EELi4E23TrivialOffsetCalculatorILi1EjESD_NS0_6memory15LoadWithoutCastENSE_16StoreWithoutCastEEEviT_T0_T2_T3_T4_T5_:
[----:B------:R-:W-:Y:S01]  /*0000*/  LDC R1, c[0x0][0x37c] ;  /* 0x0000df00ff017b82 */ /* 0x000fe20000000800 */
[----:B------:R-:W0:Y:S07]  /*0010*/  S2R R0, SR_CTAID.X ;  /* 0x0000000000007919 */ /* 0x000e2e0000002500 */
[----:B------:R-:W0:Y:S01]  /*0020*/  LDC R3, c[0x0][0x380] ;  /* 0x0000e000ff037b82 */ /* 0x000e220000000800 */
[----:B------:R-:W1:Y:S01]  /*0030*/  LDCU.64 UR4, c[0x0][0x358] ;  /* 0x00006b00ff0477ac */ /* 0x000e620008000a00 */
[----:B------:R-:W-:Y:S01]  /*0040*/  IMAD.MOV.U32 R12, RZ, RZ, RZ ;  /* 0x000000ffff0c7224 */ /* 0x000fe200078e00ff */
        /* <DEDUP_REMOVED lines=12> */
[----:B0-----:R-:W-:-:S05]  /*0110*/  @!P0 IMAD.WIDE.U32 R4, R13, 0x4, R4 ;  /* 0x000000040d048825 */ /* 0x001fca00078e0004 */
[----:B-1----:R0:W5:Y:S07]  /*0120*/  @!P0 LDG.E R12, desc[UR4][R4.64] ;  /* 0x00000004040c8981 */ /* 0x00216e000c1e1900 */
[----:B------:R-:W-:Y:S01]  /*0130*/  @!P3 IMAD R19, R0, 0x200, R11 ;  /* 0x000002000013b824 */ /* 0x000fe200078e020b */
[----:B------:R-:W-:Y:S01]  /*0140*/  @!P3 IADD3 R11, PT, PT, R11, 0x80, RZ ;  /* 0x000000800b0bb810 */ /* 0x000fe20007ffe0ff */
[----:B------:R-:W1:Y:S03]  /*0150*/  @!P3 LDC.64 R8, c[0x0][0x398] ;  /* 0x0000e600ff08bb82 */ /* 0x000e660000000a00 */
[----:B------:R-:W-:Y:S01]  /*0160*/  ISETP.GE.AND P2, PT, R11, R2, PT ;  /* 0x000000020b00720c */ /* 0x000fe20003f46270 */
[----:B--2---:R-:W-:-:S12]  /*0170*/  @!P1 IMAD.WIDE.U32 R14, R17, 0x4, R14 ;  /* 0x00000004110e9825 */ /* 0x004fd800078e000e */
[----:B------:R-:W2:Y:S01]  /*0180*/  @!P2 LDC.64 R6, c[0x0][0x398] ;  /* 0x0000e600ff06ab82 */ /* 0x000ea20000000a00 */
[----:B------:R-:W-:Y:S01]  /*0190*/  @!P2 LEA R11, R0, R11, 0x9 ;  /* 0x0000000b000ba211 */ /* 0x000fe200078e48ff */
[----:B-1----:R-:W-:-:S04]  /*01a0*/  @!P3 IMAD.WIDE.U32 R18, R19, 0x4, R8 ;  /* 0x000000041312b825 */ /* 0x002fc800078e0008 */
[----:B------:R-:W-:Y:S02]  /*01b0*/  HFMA2 R8, -RZ, RZ, 0, 0 ;  /* 0x00000000ff087431 */ /* 0x000fe400000001ff */
[----:B------:R-:W1:Y:S04]  /*01c0*/  LDC R9, c[0x0][0x388] ;  /* 0x0000e200ff097b82 */ /* 0x000e680000000800 */
[----:B------:R3:W5:Y:S01]  /*01d0*/  @!P1 LDG.E R8, desc[UR4][R14.64] ;  /* 0x000000040e089981 */ /* 0x000762000c1e1900 */
[----:B--2---:R-:W-:Y:S01]  /*01e0*/  @!P2 IMAD.WIDE.U32 R16, R11, 0x4, R6 ;  /* 0x000000040b10a825 */ /* 0x004fe200078e0006 */
[----:B------:R-:W-:-:S06]  /*01f0*/  CS2R R6, SRZ ;  /* 0x0000000000067805 */ /* 0x000fcc000001ff00 */
[----:B------:R3:W5:Y:S04]  /*0200*/  @!P3 LDG.E R7, desc[UR4][R18.64] ;  /* 0x000000041207b981 */ /* 0x000768000c1e1900 */
[----:B------:R3:W5:Y:S01]  /*0210*/  @!P2 LDG.E R6, desc[UR4][R16.64] ;  /* 0x000000041006a981 */ /* 0x000762000c1e1900 */
[----:B------:R-:W-:Y:S01]  /*0220*/  ISETP.GE.AND P0, PT, R3, R2, PT ;  /* 0x000000020300720c */ /* 0x000fe20003f06270 */
[----:B-1----:R-:W-:Y:S01]  /*0230*/  FADD.FTZ R11, |R9|, -RZ ;  /* 0x800000ff090b7221 */ /* 0x002fe20000010200 */
[----:B------:R-:W-:Y:S04]  /*0240*/  BSSY.RECONVERGENT B1, `(.L_x_10105) ;  /* 0x0000048000017945 */ /* 0x000fe80003800200 */
[----:B------:R-:W-:-:S04]  /*0250*/  LOP3.LUT R10, R11, 0x7fffff, RZ, 0xc0, !PT ;  /* 0x007fffff0b0a7812 */ /* 0x000fc800078ec0ff */
[----:B0-----:R-:W-:Y:S01]  /*0260*/  LOP3.LUT R4, R10, 0x3f800000, RZ, 0xfc, !PT ;  /* 0x3f8000000a047812 */ /* 0x001fe200078efcff */
[----:B------:R-:W-:Y:S02]  /*0270*/  VIADD R10, R11, 0xb800000 ;  /* 0x0b8000000b0a7836 */ /* 0x000fe40000000000 */
[----:B---3--:R-:W-:Y:S05]  /*0280*/  @P0 BRA `(.L_x_10106) ;  /* 0x00000004000c0947 */ /* 0x008fea0003800000 */
[----:B-----5:R-:W-:Y:S01]  /*0290*/  FSETP.GEU.FTZ.AND P0, PT, R11, |R12|, PT ;  /* 0x4000000c0b00720b */ /* 0x020fe20003f1e000 */
[----:B------:R-:W-:Y:S01]  /*02a0*/  BSSY.RECONVERGENT B0, `(.L_x_10107) ;  /* 0x000003e000007945 */ /* 0x000fe20003800200 */
[----:B------:R-:W-:-:S11]  /*02b0*/  MOV R14, R11 ;  /* 0x0000000b000e7202 */ /* 0x000fd60000000f00 */
        /* <DEDUP_REMOVED lines=27> */
.L_x_10111:
[----:B------:R-:W-:Y:S05]  /*0470*/  BSYNC.RECONVERGENT B2 ;  /* 0x0000000000027941 */ /* 0x000fea0003800200 */
.L_x_10110:
[----:B------:R-:W-:Y:S01]  /*0480*/  FFMA.FTZ R14, -R18, R16, R11 ;  /* 0x00000010120e7223 */ /* 0x000fe2000001010b */
[----:B------:R-:W-:Y:S06]  /*0490*/  BRA `(.L_x_10108) ;  /* 0x0000000000787947 */ /* 0x000fec0003800000 */
.L_x_10109:
[----:B------:R-:W-:Y:S01]  /*04a0*/  LOP3.LUT R15, R14, 0xff800000, RZ, 0xc0, !PT ;  /* 0xff8000000e0f7812 */ /* 0x000fe200078ec0ff */
[----:B------:R-:W-:Y:S01]  /*04b0*/  BSSY.RECONVERGENT B2, `(.L_x_10112) ;  /* 0x000001a000027945 */ /* 0x000fe20003800200 */
[----:B------:R-:W-:Y:S02]  /*04c0*/  FSETP.GT.FTZ.AND P2, PT, |R12|, RZ, PT ;  /* 0x000000ff0c00720b */ /* 0x000fe40003f54200 */
[----:B------:R-:W-:Y:S01]  /*04d0*/  ISETP.GT.U32.AND P0, PT, R11, 0x7f7fffff, PT ;  /* 0x7f7fffff0b00780c */ /* 0x000fe20003f04070 */
[----:B------:R-:W-:Y:S01]  /*04e0*/  IMAD.IADD R5, R10, 0x1, -R15 ;  /* 0x000000010a057824 */ /* 0x000fe200078e0a0f */
[----:B------:R-:W-:-:S04]  /*04f0*/  MOV R12, R4 ;  /* 0x00000004000c7202 */ /* 0x000fc80000000f00 */
        /* <DEDUP_REMOVED lines=8> */
.L_x_10114:
        /* <DEDUP_REMOVED lines=13> */
.L_x_10113:
[----:B------:R-:W-:Y:S05]  /*0650*/  BSYNC.RECONVERGENT B2 ;  /* 0x0000000000027941 */ /* 0x000fea0003800200 */
.L_x_10112:
[----:B------:R-:W-:-:S04]  /*0660*/  FMUL.FTZ R14, R12, 1.1920928955078125e-07 ;  /* 0x340000000c0e7820 */ /* 0x000fc80000410000 */
[----:B------:R-:W-:-:S07]  /*0670*/  FMUL.FTZ R14, R5, R14 ;  /* 0x0000000e050e7220 */ /* 0x000fce0000410000 */
.L_x_10108:
[----:B------:R-:W-:Y:S05]  /*0680*/  BSYNC.RECONVERGENT B0 ;  /* 0x0000000000007941 */ /* 0x000fea0003800200 */
.L_x_10107:
[C---:B------:R-:W-:Y:S02]  /*0690*/  FSETP.NAN.FTZ.AND P0, PT, |R14|.reuse, |R14|, PT ;  /* 0x4000000e0e00720b */ /* 0x040fe40003f18200 */
[----:B------:R-:W-:-:S04]  /*06a0*/  LOP3.LUT R5, R14, 0x80000000, R9, 0xb8, !PT ;  /* 0x800000000e057812 */ /* 0x000fc800078eb809 */
[----:B------:R-:W-:-:S07]  /*06b0*/  FSEL R5, R14, R5, P0 ;  /* 0x000000050e057208 */ /* 0x000fce0000000000 */
.L_x_10106:
[----:B------:R-:W-:Y:S05]  /*06c0*/  BSYNC.RECONVERGENT B1 ;  /* 0x0000000000017941 */ /* 0x000fea0003800200 */
.L_x_10105:
[----:B------:R-:W-:Y:S01]  /*06d0*/  IADD3 R13, PT, PT, R3, 0x80, RZ ;  /* 0x00000080030d7810 */ /* 0x000fe20007ffe0ff */
[----:B------:R-:W-:Y:S03]  /*06e0*/  BSSY.RECONVERGENT B1, `(.L_x_10115) ;  /* 0x0000046000017945 */ /* 0x000fe60003800200 */
        /* <DEDUP_REMOVED lines=29> */
.L_x_10122:
[----:B------:R-:W-:Y:S01]  /*08c0*/  FSETP.GEU.FTZ.AND P0, PT, R15, -R16, PT ;  /* 0x800000100f00720b */ /* 0x000fe20003f1e000 */
[----:B------:R-:W-:-:S12]  /*08d0*/  FADD.FTZ R12, R12, -1 ;  /* 0xbf8000000c0c7421 */ /* 0x000fd80000010000 */
[----:B------:R-:W-:-:S07]  /*08e0*/  @!P0 FADD.FTZ R12, R12, -1 ;  /* 0xbf8000000c0c8421 */ /* 0x000fce0000010000 */
.L_x_10121:
[----:B------:R-:W-:Y:S05]  /*08f0*/  BSYNC.RECONVERGENT B2 ;  /* 0x0000000000027941 */ /* 0x000fea0003800200 */
.L_x_10120:
[----:B------:R-:W-:Y:S01]  /*0900*/  FFMA.FTZ R12, -R16, R12, R11 ;  /* 0x0000000c100c7223 */ /* 0x000fe2000001010b */
[----:B------:R-:W-:Y:S06]  /*0910*/  BRA `(.L_x_10118) ;  /* 0x0000000000787947 */ /* 0x000fec0003800000 */
.L_x_10119:
[----:B------:R-:W-:Y:S01]  /*0920*/  LOP3.LUT R15, R16, 0xff800000, RZ, 0xc0, !PT ;  /* 0xff800000100f7812 */ /* 0x000fe200078ec0ff */
[----:B------:R-:W-:Y:S01]  /*0930*/  BSSY.RECONVERGENT B2, `(.L_x_10123) ;  /* 0x000001a000027945 */ /* 0x000fe20003800200 */
[----:B------:R-:W-:Y:S02]  /*0940*/  FSETP.GT.FTZ.AND P1, PT, |R8|, RZ, PT ;  /* 0x000000ff0800720b */ /* 0x000fe40003f34200 */
[----:B------:R-:W-:Y:S02]  /*0950*/  IADD3 R12, PT, PT, R10, -R15, RZ ;  /* 0x8000000f0a0c7210 */ /* 0x000fe40007ffe0ff */
[----:B------:R-:W-:Y:S02]  /*0960*/  ISETP.GT.U32.AND P2, PT, R11, 0x7f7fffff, PT ;  /* 0x7f7fffff0b00780c */ /* 0x000fe40003f44070 */
[----:B------:R-:W-:Y:S01]  /*0970*/  LOP3.LUT P0, R14, R12, 0xff800000, RZ, 0xc0, !PT ;  /* 0xff8000000c0e7812 */ /* 0x000fe2000780c0ff */
[----:B------:R-:W-:Y:S01]  /*0980*/  IMAD.MOV.U32 R12, RZ, RZ, R4 ;  /* 0x000000ffff0c7224 */ /* 0x000fe200078e0004 */
[----:B------:R-:W-:-:S04]  /*0990*/  FSEL R8, R15, +QNAN , P1 ;  /* 0x7fffffff0f087808 */ /* 0x000fc80000800000 */
[----:B------:R-:W-:-:S07]  /*09a0*/  FSEL R8, R8, +QNAN , !P2 ;  /* 0x7fffffff08087808 */ /* 0x000fce0005000000 */
[----:B------:R-:W-:Y:S05]  /*09b0*/  @!P0 BRA `(.L_x_10124) ;  /* 0x0000000000448947 */ /* 0x000fea0003800000 */
[----:B------:R-:W-:-:S04]  /*09c0*/  LOP3.LUT R12, R16, 0x7fffff, RZ, 0xc0, !PT ;  /* 0x007fffff100c7812 */ /* 0x000fc800078ec0ff */
[----:B------:R-:W-:Y:S02]  /*09d0*/  LOP3.LUT R19, R12, 0x3f800000, RZ, 0xfc, !PT ;  /* 0x3f8000000c137812 */ /* 0x000fe400078efcff */
[----:B------:R-:W-:Y:S02]  /*09e0*/  MOV R12, R4 ;  /* 0x00000004000c7202 */ /* 0x000fe40000000f00 */
[----:B------:R1:W2:Y:S05]  /*09f0*/  MUFU.RCP R18, R19 ;  /* 0x0000001300127308 */ /* 0x0002aa0000001000 */
.L_x_10125:
        /* <DEDUP_REMOVED lines=13> */
.L_x_10124:
[----:B------:R-:W-:Y:S05]  /*0ad0*/  BSYNC.RECONVERGENT B2 ;  /* 0x0000000000027941 */ /* 0x000fea0003800200 */
.L_x_10123:
[----:B------:R-:W-:-:S04]  /*0ae0*/  FMUL.FTZ R15, R12, 1.1920928955078125e-07 ;  /* 0x340000000c0f7820 */ /* 0x000fc80000410000 */
[----:B------:R-:W-:-:S07]  /*0af0*/  FMUL.FTZ R12, R8, R15 ;  /* 0x0000000f080c7220 */ /* 0x000fce0000410000 */
.L_x_10118:
[----:B------:R-:W-:Y:S05]  /*0b00*/  BSYNC.RECONVERGENT B0 ;  /* 0x0000000000007941 */ /* 0x000fea0003800200 */
.L_x_10117:
[C---:B------:R-:W-:Y:S02]  /*0b10*/  FSETP.NAN.FTZ.AND P0, PT, |R12|.reuse, |R12|, PT ;  /* 0x4000000c0c00720b */ /* 0x040fe40003f18200 */
[----:B------:R-:W-:-:S04]  /*0b20*/  LOP3.LUT R15, R12, 0x80000000, R9, 0xb8, !PT ;  /* 0x800000000c0f7812 */ /* 0x000fc800078eb809 */
[----:B------:R-:W-:-:S07]  /*0b30*/  FSEL R8, R12, R15, P0 ;  /* 0x0000000f0c087208 */ /* 0x000fce0000000000 */
.L_x_10116:
[----:B------:R-:W-:Y:S05]  /*0b40*/  BSYNC.RECONVERGENT B1 ;  /* 0x0000000000017941 */ /* 0x000fea0003800200 */
.L_x_10115:
[----:B------:R-:W-:Y:S01]  /*0b50*/  VIADD R15, R3, 0x100 ;  /* 0x00000100030f7836 */ /* 0x000fe20000000000 */
[----:B------:R-:W-:Y:S04]  /*0b60*/  BSSY.RECONVERGENT B1, `(.L_x_10126) ;  /* 0x0000046000017945 */ /* 0x000fe80003800200 */
[----:B------:R-:W-:-:S13]  /*0b70*/  ISETP.GE.AND P0, PT, R15, R2, PT ;  /* 0x000000020f00720c */ /* 0x000fda0003f06270 */
[----:B------:R-:W-:Y:S05]  /*0b80*/  @P0 BRA `(.L_x_10127) ;  /* 0x00000004000c0947 */ /* 0x000fea0003800000 */
        /* <DEDUP_REMOVED lines=27> */
.L_x_10133:
[----:B------:R-:W-:Y:S01]  /*0d40*/  FSETP.GEU.FTZ.AND P0, PT, R15, -R16, PT ;  /* 0x800000100f00720b */ /* 0x000fe20003f1e000 */
[----:B------:R-:W-:-:S12]  /*0d50*/  FADD.FTZ R12, R12, -1 ;  /* 0xbf8000000c0c7421 */ /* 0x000fd80000010000 */
[----:B------:R-:W-:-:S07]  /*0d60*/  @!P0 FADD.FTZ R12, R12, -1 ;  /* 0xbf8000000c0c8421 */ /* 0x000fce0000010000 */
.L_x_10132:
[----:B------:R-:W-:Y:S05]  /*0d70*/  BSYNC.RECONVERGENT B2 ;  /* 0x0000000000027941 */ /* 0x000fea0003800200 */
.L_x_10131:
[----:B------:R-:W-:Y:S01]  /*0d80*/  FFMA.FTZ R12, -R16, R12, R11 ;  /* 0x0000000c100c7223 */ /* 0x000fe2000001010b */
[----:B------:R-:W-:Y:S06]  /*0d90*/  BRA `(.L_x_10129) ;  /* 0x0000000000787947 */ /* 0x000fec0003800000 */
.L_x_10130:
[----:B------:R-:W-:Y:S01]  /*0da0*/  LOP3.LUT R15, R16, 0xff800000, RZ, 0xc0, !PT ;  /* 0xff800000100f7812 */ /* 0x000fe200078ec0ff */
[----:B------:R-:W-:Y:S01]  /*0db0*/  BSSY.RECONVERGENT B2, `(.L_x_10134) ;  /* 0x000001a000027945 */ /* 0x000fe20003800200 */
[----:B------:R-:W-:Y:S02]  /*0dc0*/  FSETP.GT.FTZ.AND P1, PT, |R7|, RZ, PT ;  /* 0x000000ff0700720b */ /* 0x000fe40003f34200 */
[----:B------:R-:W-:Y:S01]  /*0dd0*/  ISETP.GT.U32.AND P2, PT, R11, 0x7f7fffff, PT ;  /* 0x7f7fffff0b00780c */ /* 0x000fe20003f44070 */
[----:B------:R-:W-:Y:S01]  /*0de0*/  IMAD.IADD R12, R10, 0x1, -R15 ;  /* 0x000000010a0c7824 */ /* 0x000fe200078e0a0f */
[----:B------:R-:W-:-:S04]  /*0df0*/  FSEL R7, R15, +QNAN , P1 ;  /* 0x7fffffff0f077808 */ /* 0x000fc80000800000 */
[----:B------:R-:W-:Y:S02]  /*0e00*/  LOP3.LUT P0, R14, R12, 0xff800000, RZ, 0xc0, !PT ;  /* 0xff8000000c0e7812 */ /* 0x000fe4000780c0ff */
[----:B------:R-:W-:Y:S02]  /*0e10*/  FSEL R7, R7, +QNAN , !P2 ;  /* 0x7fffffff07077808 */ /* 0x000fe40005000000 */
[----:B------:R-:W-:-:S09]  /*0e20*/  MOV R12, R4 ;  /* 0x00000004000c7202 */ /* 0x000fd20000000f00 */
[----:B------:R-:W-:Y:S05]  /*0e30*/  @!P0 BRA `(.L_x_10135) ;  /* 0x0000000000448947 */ /* 0x000fea0003800000 */
[----:B------:R-:W-:-:S04]  /*0e40*/  LOP3.LUT R12, R16, 0x7fffff, RZ, 0xc0, !PT ;  /* 0x007fffff100c7812 */ /* 0x000fc800078ec0ff */
[----:B-1----:R-:W-:Y:S01]  /*0e50*/  LOP3.LUT R19, R12, 0x3f800000, RZ, 0xfc, !PT ;  /* 0x3f8000000c137812 */ /* 0x002fe200078efcff */
[----:B------:R-:W-:-:S03]  /*0e60*/  IMAD.MOV.U32 R12, RZ, RZ, R4 ;  /* 0x000000ffff0c7224 */ /* 0x000fc600078e0004 */
[----:B------:R1:W2:Y:S04]  /*0e70*/  MUFU.RCP R18, R19 ;  /* 0x0000001300127308 */ /* 0x0002a80000001000 */
.L_x_10136:
[----:B------:R-:W-:-:S04]  /*0e80*/  VIMNMX.U32 R15, PT, PT, R14, 0xb800000, PT ;  /* 0x0b8000000e0f7848 */ /* 0x000fc80003fe0000 */
[----:B------:R-:W-:Y:S01]  /*0e90*/  IADD3 R12, PT, PT, R15, R12, RZ ;  /* 0x0000000c0f0c7210 */ /* 0x000fe20007ffe0ff */
[----:B------:R-:W-:-:S04]  /*0ea0*/  IMAD.IADD R14, R14, 0x1, -R15 ;  /* 0x000000010e0e7824 */ /* 0x000fc800078e0a0f */
[----:B0-2---:R-:W-:Y:S01]  /*0eb0*/  FMUL.FTZ R17, R18, R12 ;  /* 0x0000000c12117220 */ /* 0x005fe20000410000 */
[----:B------:R-:W-:-:S03]  /*0ec0*/  ISETP.NE.AND P1, PT, R14, RZ, PT ;  /* 0x000000ff0e00720c */ /* 0x000fc60003f25270 */
        /* <DEDUP_REMOVED lines=8> */
.L_x_10135:
[----:B------:R-:W-:Y:S05]  /*0f50*/  BSYNC.RECONVERGENT B2 ;  /* 0x0000000000027941 */ /* 0x000fea0003800200 */
.L_x_10134:
[----:B------:R-:W-:-:S04]  /*0f60*/  FMUL.FTZ R12, R12, 1.1920928955078125e-07 ;  /* 0x340000000c0c7820 */ /* 0x000fc80000410000 */
[----:B------:R-:W-:-:S07]  /*0f70*/  FMUL.FTZ R12, R7, R12 ;  /* 0x0000000c070c7220 */ /* 0x000fce0000410000 */
.L_x_10129:
[----:B------:R-:W-:Y:S05]  /*0f80*/  BSYNC.RECONVERGENT B0 ;  /* 0x0000000000007941 */ /* 0x000fea0003800200 */
.L_x_10128:
[C---:B------:R-:W-:Y:S02]  /*0f90*/  FSETP.NAN.FTZ.AND P0, PT, |R12|.reuse, |R12|, PT ;  /* 0x4000000c0c00720b */ /* 0x040fe40003f18200 */
[----:B------:R-:W-:-:S04]  /*0fa0*/  LOP3.LUT R7, R12, 0x80000000, R9, 0xb8, !PT ;  /* 0x800000000c077812 */ /* 0x000fc800078eb809 */
[----:B------:R-:W-:-:S07]  /*0fb0*/  FSEL R7, R12, R7, P0 ;  /* 0x000000070c077208 */ /* 0x000fce0000000000 */
.L_x_10127:
[----:B------:R-:W-:Y:S05]  /*0fc0*/  BSYNC.RECONVERGENT B1 ;  /* 0x0000000000017941 */ /* 0x000fea0003800200 */
.L_x_10126:
[----:B------:R-:W-:Y:S01]  /*0fd0*/  IADD3 R15, PT, PT, R3, 0x180, RZ ;  /* 0x00000180030f7810 */ /* 0x000fe20007ffe0ff */
[----:B------:R-:W-:Y:S03]  /*0fe0*/  BSSY.RECONVERGENT B1, `(.L_x_10137) ;  /* 0x0000043000017945 */ /* 0x000fe60003800200 */
        /* <DEDUP_REMOVED lines=28> */
.L_x_10144:
[----:B------:R-:W-:Y:S01]  /*11b0*/  FSETP.GEU.FTZ.AND P0, PT, R15, -R12, PT ;  /* 0x8000000c0f00720b */ /* 0x000fe20003f1e000 */
[----:B------:R-:W-:-:S12]  /*11c0*/  FADD.FTZ R4, R4, -1 ;  /* 0xbf80000004047421 */ /* 0x000fd80000010000 */
[----:B------:R-:W-:-:S07]  /*11d0*/  @!P0 FADD.FTZ R4, R4, -1 ;  /* 0xbf80000004048421 */ /* 0x000fce0000010000 */
.L_x_10143:
[----:B------:R-:W-:Y:S05]  /*11e0*/  BSYNC.RECONVERGENT B2 ;  /* 0x0000000000027941 */ /* 0x000fea0003800200 */
.L_x_10142:
[----:B------:R-:W-:Y:S01]  /*11f0*/  FFMA.FTZ R11, -R12, R4, R11 ;  /* 0x000000040c0b7223 */ /* 0x000fe2000001010b */
[----:B------:R-:W-:Y:S06]  /*1200*/  BRA `(.L_x_10140) ;  /* 0x0000000000707947 */ /* 0x000fec0003800000 */
.L_x_10141:
[----:B------:R-:W-:Y:S01]  /*1210*/  LOP3.LUT R15, R14, 0xff800000, RZ, 0xc0, !PT ;  /* 0xff8000000e0f7812 */ /* 0x000fe200078ec0ff */
[----:B------:R-:W-:Y:S01]  /*1220*/  BSSY.RECONVERGENT B2, `(.L_x_10145) ;  /* 0x0000018000027945 */ /* 0x000fe20003800200 */
[----:B------:R-:W-:Y:S02]  /*1230*/  FSETP.GT.FTZ.AND P1, PT, |R6|, RZ, PT ;  /* 0x000000ff0600720b */ /* 0x000fe40003f34200 */
[----:B------:R-:W-:Y:S01]  /*1240*/  ISETP.GT.U32.AND P2, PT, R11, 0x7f7fffff, PT ;  /* 0x7f7fffff0b00780c */ /* 0x000fe20003f44070 */
[----:B------:R-:W-:Y:S01]  /*1250*/  IMAD.IADD R10, R10, 0x1, -R15 ;  /* 0x000000010a0a7824 */ /* 0x000fe200078e0a0f */
[----:B------:R-:W-:-:S04]  /*1260*/  FSEL R6, R15, +QNAN , P1 ;  /* 0x7fffffff0f067808 */ /* 0x000fc80000800000 */
[----:B------:R-:W-:Y:S02]  /*1270*/  LOP3.LUT P0, R10, R10, 0xff800000, RZ, 0xc0, !PT ;  /* 0xff8000000a0a7812 */ /* 0x000fe4000780c0ff */
[----:B------:R-:W-:-:S11]  /*1280*/  FSEL R12, R6, +QNAN , !P2 ;  /* 0x7fffffff060c7808 */ /* 0x000fd60005000000 */
[----:B------:R-:W-:Y:S05]  /*1290*/  @!P0 BRA `(.L_x_10146) ;  /* 0x0000000000408947 */ /* 0x000fea0003800000 */
[----:B------:R-:W-:-:S04]  /*12a0*/  LOP3.LUT R6, R14, 0x7fffff, RZ, 0xc0, !PT ;  /* 0x007fffff0e067812 */ /* 0x000fc800078ec0ff */
[----:B0-----:R-:W-:-:S04]  /*12b0*/  LOP3.LUT R17, R6, 0x3f800000, RZ, 0xfc, !PT ;  /* 0x3f80000006117812 */ /* 0x001fc800078efcff */
[----:B------:R0:W2:Y:S03]  /*12c0*/  MUFU.RCP R14, R17 ;  /* 0x00000011000e7308 */ /* 0x0000a60000001000 */
.L_x_10147:
        /* <DEDUP_REMOVED lines=13> */
.L_x_10146:
[----:B------:R-:W-:Y:S05]  /*13a0*/  BSYNC.RECONVERGENT B2 ;  /* 0x0000000000027941 */ /* 0x000fea0003800200 */
.L_x_10145:
[----:B------:R-:W-:-:S04]  /*13b0*/  FMUL.FTZ R11, R4, 1.1920928955078125e-07 ;  /* 0x34000000040b7820 */ /* 0x000fc80000410000 */
[----:B------:R-:W-:-:S07]  /*13c0*/  FMUL.FTZ R11, R12, R11 ;  /* 0x0000000b0c0b7220 */ /* 0x000fce0000410000 */
.L_x_10140:
[----:B------:R-:W-:Y:S05]  /*13d0*/  BSYNC.RECONVERGENT B0 ;  /* 0x0000000000007941 */ /* 0x000fea0003800200 */
.L_x_10139:
[C---:B------:R-:W-:Y:S02]  /*13e0*/  FSETP.NAN.FTZ.AND P0, PT, |R11|.reuse, |R11|, PT ;  /* 0x4000000b0b00720b */ /* 0x040fe40003f18200 */
[----:B------:R-:W-:-:S04]  /*13f0*/  LOP3.LUT R4, R11, 0x80000000, R9, 0xb8, !PT ;  /* 0x800000000b047812 */ /* 0x000fc800078eb809 */
[----:B------:R-:W-:-:S07]  /*1400*/  FSEL R9, R11, R4, P0 ;  /* 0x000000040b097208 */ /* 0x000fce0000000000 */
.L_x_10138:
[----:B------:R-:W-:Y:S05]  /*1410*/  BSYNC.RECONVERGENT B1 ;  /* 0x0000000000017941 */ /* 0x000fea0003800200 */
.L_x_10137:
[----:B------:R-:W-:Y:S01]  /*1420*/  ISETP.GE.AND P0, PT, R3, R2, PT ;  /* 0x000000020300720c */ /* 0x000fe20003f06270 */
[----:B------:R-:W-:Y:S04]  /*1430*/  BSSY.RECONVERGENT B0, `(.L_x_10148) ;  /* 0x0000017000007945 */ /* 0x000fe80003800200 */
[----:B------:R-:W-:Y:S08]  /*1440*/  BSSY.RELIABLE B1, `(.L_x_10149) ;  /* 0x000000f000017945 */ /* 0x000ff00003800100 */
[----:B------:R-:W-:Y:S05]  /*1450*/  @P0 BRA `(.L_x_10150) ;  /* 0x0000000000340947 */ /* 0x000fea0003800000 */
[----:B------:R-:W2:Y:S01]  /*1460*/  LDC.64 R10, c[0x0][0x390] ;  /* 0x0000e400ff0a7b82 */ /* 0x000ea20000000a00 */
[----:B------:R-:W-:-:S05]  /*1470*/  LEA R3, R0, R3, 0x9 ;  /* 0x0000000300037211 */ /* 0x000fca00078e48ff */
[----:B--2---:R-:W-:-:S04]  /*1480*/  IMAD.WIDE.U32 R10, R3, 0x4, R10 ;  /* 0x00000004030a7825 */ /* 0x004fc800078e000a */
[----:B------:R-:W-:Y:S01]  /*1490*/  IMAD.MOV.U32 R3, RZ, RZ, R13 ;  /* 0x000000ffff037224 */ /* 0x000fe200078e000d */
[----:B------:R2:W-:Y:S04]  /*14a0*/  STG.E desc[UR4][R10.64], R5 ;  /* 0x000000050a007986 */ /* 0x0005e8000c101904 */
[----:B------:R-:W-:-:S13]  /*14b0*/  ISETP.GE.AND P0, PT, R3, R2, PT ;  /* 0x000000020300720c */ /* 0x000fda0003f06270 */
[----:B------:R-:W-:Y:S05]  /*14c0*/  @P0 BREAK.RELIABLE B1 ;  /* 0x0000000000010942 */ /* 0x000fea0003800100 */
[----:B--2---:R-:W-:Y:S05]  /*14d0*/  @P0 BRA `(.L_x_10151) ;  /* 0x0000000000300947 */ /* 0x004fea0003800000 */
[----:B------:R-:W2:Y:S01]  /*14e0*/  LDC.64 R4, c[0x0][0x390] ;  /* 0x0000e400ff047b82 */ /* 0x000ea20000000a00 */
[----:B------:R-:W-:Y:S01]  /*14f0*/  LEA R11, R0, R3, 0x9 ;  /* 0x00000003000b7211 */ /* 0x000fe200078e48ff */
[----:B------:R-:W-:-:S04]  /*1500*/  VIADD R3, R3, 0x80 ;  /* 0x0000008003037836 */ /* 0x000fc80000000000 */
[----:B--2---:R-:W-:-:S05]  /*1510*/  IMAD.WIDE.U32 R4, R11, 0x4, R4 ;  /* 0x000000040b047825 */ /* 0x004fca00078e0004 */
[----:B-----5:R2:W-:Y:S02]  /*1520*/  STG.E desc[UR4][R4.64], R8 ;  /* 0x0000000804007986 */ /* 0x0205e4000c101904 */
.L_x_10150:
[----:B------:R-:W-:Y:S05]  /*1530*/  BSYNC.RELIABLE B1 ;  /* 0x0000000000017941 */ /* 0x000fea0003800100 */
.L_x_10149:
[----:B------:R-:W-:-:S13]  /*1540*/  ISETP.GE.AND P0, PT, R3, R2, PT ;  /* 0x000000020300720c */ /* 0x000fda0003f06270 */
[----:B--2---:R-:W2:Y:S01]  /*1550*/  @!P0 LDC.64 R4, c[0x0][0x390] ;  /* 0x0000e400ff048b82 */ /* 0x004ea20000000a00 */
[----:B------:R-:W-:Y:S01]  /*1560*/  @!P0 LEA R11, R0, R3, 0x9 ;  /* 0x00000003000b8211 */ /* 0x000fe200078e48ff */
[----:B------:R-:W-:-:S04]  /*1570*/  @!P0 VIADD R3, R3, 0x80 ;  /* 0x0000008003038836 */ /* 0x000fc80000000000 */
[----:B--2---:R-:W-:-:S05]  /*1580*/  @!P0 IMAD.WIDE.U32 R4, R11, 0x4, R4 ;  /* 0x000000040b048825 */ /* 0x004fca00078e0004 */
[----:B-----5:R2:W-:Y:S02]  /*1590*/  @!P0 STG.E desc[UR4][R4.64], R7 ;  /* 0x0000000704008986 */ /* 0x0205e4000c101904 */
.L_x_10151:
[----:B------:R-:W-:Y:S05]  /*15a0*/  BSYNC.RECONVERGENT B0 ;  /* 0x0000000000007941 */ /* 0x000fea0003800200 */
.L_x_10148:
[----:B------:R-:W-:Y:S05]  /*15b0*/  WARPSYNC.ALL ;  /* 0x0000000000007948 */ /* 0x000fea0003800000 */
[----:B------:R-:W-:-:S13]  /*15c0*/  ISETP.GE.AND P0, PT, R3, R2, PT ;  /* 0x000000020300720c */ /* 0x000fda0003f06270 */
[----:B------:R-:W-:Y:S05]  /*15d0*/  @P0 EXIT ;  /* 0x000000000000094d */ /* 0x000fea0003800000 */
[----:B--2---:R-:W2:Y:S01]  /*15e0*/  LDC.64 R4, c[0x0][0x390] ;  /* 0x0000e400ff047b82 */ /* 0x004ea20000000a00 */
[----:B------:R-:W-:-:S05]  /*15f0*/  LEA R3, R0, R3, 0x9 ;  /* 0x0000000300037211 */ /* 0x000fca00078e48ff */
[----:B--2---:R-:W-:-:S05]  /*1600*/  IMAD.WIDE.U32 R2, R3, 0x4, R4 ;  /* 0x0000000403027825 */ /* 0x004fca00078e0004 */
[----:B------:R-:W-:Y:S01]  /*1610*/  STG.E desc[UR4][R2.64], R9 ;  /* 0x0000000902007986 */ /* 0x000fe2000c101904 */
[----:B------:R-:W-:Y:S05]  /*1620*/  EXIT ;  /* 0x000000000000794d */ /* 0x000fea0003800000 */
.L_x_10152:
        /* <DEDUP_REMOVED lines=13> */
.L_x_50028:


//--------------------- .text._ZN2at6native29vectorized_elementwise_kernelILi2ENS0_13AUnaryFunctorIfffZZZNS0_16fmod_kernel_cudaERNS_18TensorIteratorBaseEENKUlvE0_clEvENKUlvE0_clEvEUlffE_EESt5arrayIPcLm2EEEEviT0_T1_ --------------------------
	.section	.text._ZN2at6native29vectorized_elementwise_kernelILi2ENS0_13AUnaryFunctorIfffZZZNS0_16fmod_kernel_cudaERNS_18TensorIteratorBaseEENKUlvE0_clEvENKUlvE0_clEvEUlffE_EESt5arrayIPcLm2EEEEviT0_T1_,"ax",@progbits
	.align	128
        .global         _ZN2at6native29vectorized_elementwise_kernelILi2ENS0_13AUnaryFunctorIfffZZZNS0_16fmod_kernel_cudaERNS_18TensorIteratorBaseEENKUlvE0_clEvENKUlvE0_clEvEUlffE_EESt5arrayIPcLm2EEEEviT0_T1_
        .type           _ZN2at6native29vectorized_elementwise_kernelILi2ENS0_13AUnaryFunctorIfffZZZNS0_16fmod_kernel_cudaERNS_18TensorIteratorBaseEENKUlvE0_clEvENKUlvE0_clEvEUlffE_EESt5arrayIPcLm2EEEEviT0_T1_,@function
        .size           _ZN2at6native29vectorized_elementwise_kernelILi2ENS0_13AUnaryFunctorIfffZZZNS0_16fmod_kernel_cudaERNS_18TensorIteratorBaseEENKUlvE0_clEvENKUlvE0_clEvEUlffE_EESt5arrayIPcLm2EEEEviT0_T1_,(.L_x_50029 - _ZN2at6native29vectorized_elementwise_kernelILi2ENS0_13AUnaryFunctorIfffZZZNS0_16fmod_kernel_cudaERNS_18TensorIteratorBaseEENKUlvE0_clEvENKUlvE0_clEvEUlffE_EESt5arrayIPcLm2EEEEviT0_T1_)
        .other          _ZN2at6native29vectorized_elementwise_kernelILi2ENS0_13AUnaryFunctorIfffZZZNS0_16fmod_kernel_cudaERNS_18TensorIteratorBaseEENKUlvE0_clEvENKUlvE0_clEvEUlffE_EESt5arrayIPcLm2EEEEviT0_T1_,@"STO_CUDA_ENTRY STV_DEFAULT"
_ZN2at6native29vectorized_elementwise_kernelILi2ENS0_13AUnaryFunctorIfffZZZNS0_16fmod_kernel_cudaERNS_18TensorIteratorBaseEENKUlvE0_clEvENKUlvE0_clEvEUlffE_EESt5arrayIPcLm2EEEEviT0_T1_:
.text._ZN2at6native29vectorized_elementwise_kernelILi2ENS0_13AUnaryFunctorIfffZZZNS0_16fmod_kernel_cudaERNS_18TensorIteratorBaseEENKUlvE0_clEvENKUlvE0_clEvEUlffE_EESt5arrayIPcLm2EEEEviT0_T1_:
        /* <DEDUP_REMOVED lines=9> */
[----:B------:R-:W-:Y:S01]  /*0090*/  HFMA2 R18, -RZ, RZ, 0, 0 ;  /* 0x00000000ff127431 */ /* 0x000fe200000001ff */
        /* <DEDUP_REMOVED lines=11> */
[----:B------:R0:W5:Y:S07]  /*0150*/  @!P6 LDG.E R18, desc[UR4][R2.64] ;  /* 0x000000040212e981 */ /* 0x00016e000c1e1900 */
[----:B------:R-:W-:Y:S01]  /*0160*/  @!P4 IADD3 R21, PT, PT, R0, R27, RZ ;  /* 0x0000001b0015c210 */ /* 0x000fe20007ffe0ff */
[----:B------:R-:W-:Y:S01]  /*0170*/  @!P4 VIADD R27, R27, 0x80 ;  /* 0x000000801b1bc836 */ /* 0x000fe20000000000 */
[----:B------:R-:W2:Y:S04]  /*0180*/  @!P4 LDC.64 R14, c[0x0][0x398] ;  /* 0x0000e600ff0ecb82 */ /* 0x000ea80000000a00 */
[----:B------:R-:W-:-:S13]  /*0190*/  ISETP.GE.U32.AND P3, PT, R27, R16, PT ;  /* 0x000000101b00720c */ /* 0x000fda0003f66070 */
[----:B------:R-:W-:Y:S01]  /*01a0*/  @!P3 IMAD.IADD R29, R0, 0x1, R27 ;  /* 0x00000001001db824 */ /* 0x000fe200078e021b */
[----:B------:R-:W-:Y:S01]  /*01b0*/  @!P3 IADD3 R27, PT, PT, R27, 0x80, RZ ;  /* 0x000000801b1bb810 */ /* 0x000fe20007ffe0ff */
[----:B-1----:R-:W-:Y:S01]  /*01c0*/  @!P5 IMAD.WIDE.U32 R12, R20, 0x4, R12 ;  /* 0x00000004140cd825 */ /* 0x002fe200078e000c */
[----:B------:R-:W1:Y:S02]  /*01d0*/  @!P3 LDC.64 R10, c[0x0][0x398] ;  /* 0x0000e600ff0abb82 */ /* 0x000e640000000a00 */
[----:B------:R-:W-:-:S13]  /*01e0*/  ISETP.GE.U32.AND P2, PT, R27, R16, PT ;  /* 0x000000101b00720c */ /* 0x000fda0003f46070 */
[----:B------:R-:W-:Y:S01]  /*01f0*/  @!P2 IMAD.IADD R25, R0, 0x1, R27 ;  /* 0x000000010019a824 */ /* 0x000fe200078e021b */
[----:B0-----:R-:W0:Y:S01]  /*0200*/  @!P2 LDC.64 R2, c[0x0][0x398] ;  /* 0x0000e600ff02ab82 */ /* 0x001e220000000a00 */
[----:B------:R-:W-:-:S05]  /*0210*/  @!P2 VIADD R27, R27, 0x80 ;  /* 0x000000801b1ba836 */ /* 0x000fca0000000000 */
[----:B------:R-:W-:-:S13]  /*0220*/  ISETP.GE.U32.AND P1, PT, R27, R16, PT ;  /* 0x000000101b00720c */ /* 0x000fda0003f26070 */
[----:B------:R-:W-:Y:S01]  /*0230*/  @!P1 IADD3 R23, PT, PT, R0, R27, RZ ;  /* 0x0000001b00179210 */ /* 0x000fe20007ffe0ff */
[----:B------:R-:W-:Y:S01]  /*0240*/  @!P1 VIADD R27, R27, 0x80 ;  /* 0x000000801b1b9836 */ /* 0x000fe20000000000 */
[----:B------:R-:W3:Y:S04]  /*0250*/  @!P1 LDC.64 R4, c[0x0][0x398] ;  /* 0x0000e600ff049b82 */ /* 0x000ee80000000a00 */
[----:B------:R-:W-:-:S13]  /*0260*/  ISETP.GE.U32.AND P0, PT, R27, R16, PT ;  /* 0x000000101b00720c */ /* 0x000fda0003f06070 */
[----:B------:R-:W-:Y:S01]  /*0270*/  @!P0 IMAD.IADD R19, R0, 0x1, R27 ;  /* 0x0000000100138824 */ /* 0x000fe200078e021b */
[----:B------:R-:W4:Y:S01]  /*0280*/  @!P0 LDC.64 R6, c[0x0][0x398] ;  /* 0x0000e600ff068b82 */ /* 0x000f220000000a00 */
[----:B------:R-:W-:-:S05]  /*0290*/  @!P0 VIADD R27, R27, 0x80 ;  /* 0x000000801b1b8836 */ /* 0x000fca0000000000 */
[----:B------:R-:W-:-:S13]  /*02a0*/  ISETP.GE.U32.AND P6, PT, R27, R16, PT ;  /* 0x000000101b00720c */ /* 0x000fda0003fc6070 */
[----:B------:R-:W1:Y:S01]  /*02b0*/  @!P6 LDC.64 R8, c[0x0][0x398] ;  /* 0x0000e600ff08eb82 */ /* 0x000e620000000a00 */
[----:B--2---:R-:W-:Y:S01]  /*02c0*/  @!P4 IMAD.WIDE.U32 R14, R21, 0x4, R14 ;  /* 0x00000004150ec825 */ /* 0x004fe200078e000e */
[----:B------:R-:W-:Y:S02]  /*02d0*/  CS2R R20, SRZ ;  /* 0x0000000000147805 */ /* 0x000fe4000001ff00 */
[----:B------:R-:W-:Y:S01]  /*02e0*/  @!P6 IADD3 R27, PT, PT, R0, R27, RZ ;  /* 0x0000001b001be210 */ /* 0x000fe20007ffe0ff */
[----:B----4-:R-:W-:-:S03]  /*02f0*/  @!P0 IMAD.WIDE.U32 R6, R19, 0x4, R6 ;  /* 0x0000000413068825 */ /* 0x010fc600078e0006 */
[----:B------:R2:W5:Y:S01]  /*0300*/  @!P5 LDG.E R20, desc[UR4][R12.64] ;  /* 0x000000040c14d981 */ /* 0x000562000c1e1900 */
[----:B------:R-:W-:Y:S02]  /*0310*/  IMAD.MOV.U32 R19, RZ, RZ, RZ ;  /* 0x000000ffff137224 */ /* 0x000fe400078e00ff */
[----:B---3--:R-:W-:Y:S01]  /*0320*/  @!P1 IMAD.WIDE.U32 R4, R23, 0x4, R4 ;  /* 0x0000000417049825 */ /* 0x008fe200078e0004 */
[----:B------:R3:W5:Y:S04]  /*0330*/  @!P4 LDG.E R21, desc[UR4][R14.64] ;  /* 0x000000040e15c981 */ /* 0x000768000c1e1900 */
[----:B------:R-:W5:Y:S01]  /*0340*/  @!P1 LDG.E R19, desc[UR4][R4.64] ;  /* 0x0000000404139981 */ /* 0x000f62000c1e1900 */
[----:B--2---:R-:W-:Y:S01]  /*0350*/  CS2R R12, SRZ ;  /* 0x00000000000c7805 */ /* 0x004fe2000001ff00 */
[----:B---3--:R-:W2:Y:S01]  /*0360*/  LDC R15, c[0x0][0x388] ;  /* 0x0000e200ff0f7b82 */ /* 0x008ea20000000800 */
[----:B-1----:R-:W-:Y:S01]  /*0370*/  @!P6 IMAD.WIDE.U32 R8, R27, 0x4, R8 ;  /* 0x000000041b08e825 */ /* 0x002fe200078e0008 */
[----:B------:R-:W-:-:S03]  /*0380*/  CS2R R22, SRZ ;  /* 0x0000000000167805 */ /* 0x000fc6000001ff00 */
[----:B------:R-:W5:Y:S04]  /*0390*/  @!P0 LDG.E R13, desc[UR4][R6.64] ;  /* 0x00000004060d8981 */ /* 0x000f68000c1e1900 */
[----:B------:R-:W5:Y:S01]  /*03a0*/  @!P6 LDG.E R12, desc[UR4][R8.64] ;  /* 0x00000004080ce981 */ /* 0x000f62000c1e1900 */
[----:B------:R-:W-:Y:S01]  /*03b0*/  @!P3 IMAD.WIDE.U32 R10, R29, 0x4, R10 ;  /* 0x000000041d0ab825 */ /* 0x000fe200078e000a */
[----:B------:R-:W-:-:S04]  /*03c0*/  ISETP.GE.U32.AND P0, PT, R17, R16, PT ;  /* 0x000000101100720c */ /* 0x000fc80003f06070 */
[----:B------:R2:W5:Y:S01]  /*03d0*/  @!P3 LDG.E R23, desc[UR4][R10.64] ;  /* 0x000000040a17b981 */ /* 0x000562000c1e1900 */
[----:B0-----:R-:W-:Y:S01]  /*03e0*/  @!P2 IMAD.WIDE.U32 R2, R25, 0x4, R2 ;  /* 0x000000041902a825 */ /* 0x001fe200078e0002 */
[----:B------:R-:W-:Y:S04]  /*03f0*/  BSSY.RECONVERGENT B1, `(.L_x_10154) ;  /* 0x000004a000017945 */ /* 0x000fe80003800200 */
[----:B------:R0:W5:Y:S01]  /*0400*/  @!P2 LDG.E R22, desc[UR4][R2.64] ;  /* 0x000000040216a981 */ /* 0x000162000c1e1900 */
[----:B--2---:R-:W-:-:S05]  /*0410*/  FADD.FTZ R10, |R15|, -RZ ;  /* 0x800000ff0f0a7221 */ /* 0x004fca0000010200 */
[----:B------:R-:W-:-:S04]  /*0420*/  LOP3.LUT R14, R10, 0x7fffff, RZ, 0xc0, !PT ;  /* 0x007fffff0a0e7812 */ /* 0x000fc800078ec0ff */
[----:B0-----:R-:W-:Y:S01]  /*0430*/  LOP3.LUT R2, R14, 0x3f800000, RZ, 0xfc, !PT ;  /* 0x3f8000000e027812 */ /* 0x001fe200078efcff */
[----:B------:R-:W-:Y:S01]  /*0440*/  VIADD R14, R10, 0xb800000 ;  /* 0x0b8000000a0e7836 */ /* 0x000fe20000000000 */
[----:B------:R-:W-:Y:S06]  /*0450*/  @P0 BRA `(.L_x_10155) ;  /* 0x00000004000c0947 */ /* 0x000fec0003800000 */
        /* <DEDUP_REMOVED lines=30> */
.L_x_10160:
[----:B------:R-:W-:Y:S05]  /*0640*/  BSYNC.RECONVERGENT B2 ;  /* 0x0000000000027941 */ /* 0x000fea0003800200 */
.L_x_10159:
[----:B------:R-:W-:Y:S01]  /*0650*/  FFMA.FTZ R4, -R7, R3, R10 ;  /* 0x0000000307047223 */ /* 0x000fe2000001010a */
[----:B------:R-:W-:Y:S06]  /*0660*/  BRA `(.L_x_10157) ;  /* 0x0000000000787947 */ /* 0x000fec0003800000 */
.L_x_10158:
[----:B------:R-:W-:Y:S01]  /*0670*/  LOP3.LUT R7, R5, 0xff800000, RZ, 0xc0, !PT ;  /* 0xff80000005077812 */ /* 0x000fe200078ec0ff */
[----:B------:R-:W-:Y:S01]  /*0680*/  BSSY.RECONVERGENT B2, `(.L_x_10161) ;  /* 0x000001a000027945 */ /* 0x000fe20003800200 */
[----:B------:R-:W-:Y:S02]  /*0690*/  FSETP.GT.FTZ.AND P2, PT, |R18|, RZ, PT ;  /* 0x000000ff1200720b */ /* 0x000fe40003f54200 */
[----:B------:R-:W-:Y:S02]  /*06a0*/  IADD3 R3, PT, PT, R14, -R7, RZ ;  /* 0x800000070e037210 */ /* 0x000fe40007ffe0ff */
[----:B------:R-:W-:Y:S02]  /*06b0*/  ISETP.GT.U32.AND P0, PT, R10, 0x7f7fffff, PT ;  /* 0x7f7fffff0a00780c */ /* 0x000fe40003f04070 */
[----:B------:R-:W-:Y:S02]  /*06c0*/  LOP3.LUT P1, R6, R3, 0xff800000, RZ, 0xc0, !PT ;  /* 0xff80000003067812 */ /* 0x000fe4000782c0ff */
[----:B------:R-:W-:Y:S01]  /*06d0*/  FSEL R3, R7, +QNAN , P2 ;  /* 0x7fffffff07037808 */ /* 0x000fe20001000000 */
[----:B------:R-:W-:-:S03]  /*06e0*/  IMAD.MOV.U32 R7, RZ, RZ, R2 ;  /* 0x000000ffff077224 */ /* 0x000fc600078e0002 */
[----:B------:R-:W-:-:S07]  /*06f0*/  FSEL R3, R3, +QNAN , !P0 ;  /* 0x7fffffff03037808 */ /* 0x000fce0004000000 */
[----:B------:R-:W-:Y:S05]  /*0700*/  @!P1 BRA `(.L_x_10162) ;  /* 0x0000000000449947 */ /* 0x000fea0003800000 */
[----:B------:R-:W-:Y:S01]  /*0710*/  LOP3.LUT R4, R5, 0x7fffff, RZ, 0xc0, !PT ;  /* 0x007fffff05047812 */ /* 0x000fe200078ec0ff */
[----:B------:R-:W-:-:S03]  /*0720*/  IMAD.MOV.U32 R7, RZ, RZ, R2 ;  /* 0x000000ffff077224 */ /* 0x000fc600078e0002 */
[----:B------:R-:W-:-:S04]  /*0730*/  LOP3.LUT R4, R4, 0x3f800000, RZ, 0xfc, !PT ;  /* 0x3f80000004047812 */ /* 0x000fc800078efcff */
[----:B------:R0:W1:Y:S03]  /*0740*/  MUFU.RCP R5, R4 ;  /* 0x0000000400057308 */ /* 0x0000660000001000 */
.L_x_10163:
        /* <DEDUP_REMOVED lines=13> */
.L_x_10162:
[----:B------:R-:W-:Y:S05]  /*0820*/  BSYNC.RECONVERGENT B2 ;  /* 0x0000000000027941 */ /* 0x000fea0003800200 */
.L_x_10161:
[----:B0-----:R-:W-:-:S04]  /*0830*/  FMUL.FTZ R4, R7, 1.1920928955078125e-07 ;  /* 0x3400000007047820 */ /* 0x001fc80000410000 */
[----:B------:R-:W-:-:S07]  /*0840*/  FMUL.FTZ R4, R3, R4 ;  /* 0x0000000403047220 */ /* 0x000fce0000410000 */
.L_x_10157:
[----:B------:R-:W-:Y:S05]  /*0850*/  BSYNC.RECONVERGENT B0 ;  /* 0x0000000000007941 */ /* 0x000fea0003800200 */
.L_x_10156:
[C---:B------:R-:W-:Y:S02]  /*0860*/  FSETP.NAN.FTZ.AND P0, PT, |R4|.reuse, |R4|, PT ;  /* 0x400000040400720b */ /* 0x040fe40003f18200 */
[----:B------:R-:W-:-:S04]  /*0870*/  LOP3.LUT R3, R4, 0x80000000, R15, 0xb8, !PT ;  /* 0x8000000004037812 */ /* 0x000fc800078eb80f */
[----:B------:R-:W-:-:S07]  /*0880*/  FSEL R3, R4, R3, P0 ;  /* 0x0000000304037208 */ /* 0x000fce0000000000 */
.L_x_10155:
[----:B------:R-:W-:Y:S05]  /*0890*/  BSYNC.RECONVERGENT B1 ;  /* 0x0000000000017941 */ /* 0x000fea0003800200 */
.L_x_10154:
[----:B------:R-:W-:Y:S01]  /*08a0*/  IADD3 R5, PT, PT, R17, 0x80, RZ ;  /* 0x0000008011057810 */ /* 0x000fe20007ffe0ff */
[----:B------:R-:W-:Y:S03]  /*08b0*/  BSSY.RECONVERGENT B1, `(.L_x_10164) ;  /* 0x0000047000017945 */ /* 0x000fe60003800200 */
[----:B------:R-:W-:-:S13]  /*08c0*/  ISETP.GE.U32.AND P0, PT, R5, R16, PT ;  /* 0x000000100500720c */ /* 0x000fda0003f06070 */
        /* <DEDUP_REMOVED lines=28> */
.L_x_10171:
[----:B------:R-:W-:Y:S01]  /*0a90*/  FSETP.GEU.FTZ.AND P0, PT, R7, -R11, PT ;  /* 0x8000000b0700720b */ /* 0x000fe20003f1e000 */
[----:B------:R-:W-:-:S12]  /*0aa0*/  FADD.FTZ R9, R9, -1 ;  /* 0xbf80000009097421 */ /* 0x000fd80000010000 */
[----:B------:R-:W-:-:S07]  /*0ab0*/  @!P0 FADD.FTZ R9, R9, -1 ;  /* 0xbf80000009098421 */ /* 0x000fce0000010000 */
.L_x_10170:
[----:B------:R-:W-:Y:S05]  /*0ac0*/  BSYNC.RECONVERGENT B2 ;  /* 0x0000000000027941 */ /* 0x000fea0003800200 */
.L_x_10169:
[----:B------:R-:W-:Y:S01]  /*0ad0*/  FFMA.FTZ R4, -R11, R9, R10 ;  /* 0x000000090b047223 */ /* 0x000fe2000001010a */
[----:B------:R-:W-:Y:S06]  /*0ae0*/  BRA `(.L_x_10167) ;  /* 0x00000000007c7947 */ /* 0x000fec0003800000 */
.L_x_10168:
        /* <DEDUP_REMOVED lines=10> */
[----:B------:R-:W-:Y:S02]  /*0b90*/  LOP3.LUT R6, R7, 0x7fffff, RZ, 0xc0, !PT ;  /* 0x007fffff07067812 */ /* 0x000fe400078ec0ff */
[----:B------:R-:W-:Y:S02]  /*0ba0*/  MOV R18, R2 ;  /* 0x0000000200127202 */ /* 0x000fe40000000f00 */
[----:B------:R-:W-:-:S04]  /*0bb0*/  LOP3.LUT R6, R6, 0x3f800000, RZ, 0xfc, !PT ;  /* 0x3f80000006067812 */ /* 0x000fc800078efcff */
[----:B------:R0:W1:Y:S03]  /*0bc0*/  MUFU.RCP R7, R6 ;  /* 0x0000000600077308 */ /* 0x0000660000001000 */
.L_x_10174:
        /* <DEDUP_REMOVED lines=14> */
.L_x_10173:
[----:B------:R-:W-:Y:S05]  /*0cb0*/  BSYNC.RECONVERGENT B2 ;  /* 0x0000000000027941 */ /* 0x000fea0003800200 */
.L_x_10172:
[----:B------:R-:W-:-:S04]  /*0cc0*/  FMUL.FTZ R7, R9, 1.1920928955078125e-07 ;  /* 0x3400000009077820 */ /* 0x000fc80000410000 */
[----:B------:R-:W-:-:S07]  /*0cd0*/  FMUL.FTZ R4, R4, R7 ;  /* 0x0000000704047220 */ /* 0x000fce0000410000 */
.L_x_10167:
[----:B------:R-:W-:Y:S05]  /*0ce0*/  BSYNC.RECONVERGENT B0 ;  /* 0x0000000000007941 */ /* 0x000fea0003800200 */
.L_x_10166:
[C---:B------:R-:W-:Y:S02]  /*0cf0*/  FSETP.NAN.FTZ.AND P0, PT, |R4|.reuse, |R4|, PT ;  /* 0x400000040400720b */ /* 0x040fe40003f18200 */
[----:B------:R-:W-:-:S04]  /*0d00*/  LOP3.LUT R7, R4, 0x80000000, R15, 0xb8, !PT ;  /* 0x8000000004077812 */ /* 0x000fc800078eb80f */
[----:B------:R-:W-:-:S07]  /*0d10*/  FSEL R4, R4, R7, P0 ;  /* 0x0000000704047208 */ /* 0x000fce0000000000 */
.L_x_10165:
[----:B------:R-:W-:Y:S05]  /*0d20*/  BSYNC.RECONVERGENT B1 ;  /* 0x0000000000017941 */ /* 0x000fea0003800200 */
.L_x_10164:
[----:B------:R-:W-:Y:S01]  /*0d30*/  IADD3 R7, PT, PT, R17, 0x100, RZ ;  /* 0x0000010011077810 */ /* 0x000fe20007ffe0ff */
[----:B------:R-:W-:Y:S03]  /*0d40*/  BSSY.RECONVERGENT B1, `(.L_x_10175) ;  /* 0x0000046000017945 */ /* 0x000fe60003800200 */
[----:B------:R-:W-:-:S13]  /*0d50*/  ISETP.GE.U32.AND P0, PT, R7, R16, PT ;  /* 0x000000100700720c */ /* 0x000fda0003f06070 */
[----:B------:R-:W-:Y:S05]  /*0d60*/  @P0 BRA `(.L_x_10176) ;  /* 0x00000004000c0947 */ /* 0x000fea0003800000 */
[----:B-----5:R-:W-:Y:S01]  /*0d70*/  FSETP.GEU.FTZ.AND P0, PT, R10, |R21|, PT ;  /* 0x400000150a00720b */ /* 0x020fe20003f1e000 */
[----:B------:R-:W-:Y:S01]  /*0d80*/  BSSY.RECONVERGENT B0, `(.L_x_10177) ;  /* 0x000003e000007945 */ /* 0x000fe20003800200 */
[----:B0-----:R-:W-:-:S11]  /*0d90*/  IMAD.MOV.U32 R6, RZ, RZ, R10 ;  /* 0x000000ffff067224 */ /* 0x001fd600078e000a */
        /* <DEDUP_REMOVED lines=24> */
.L_x_10182:
[----:B------:R-:W-:Y:S01]  /*0f20*/  FSETP.GEU.FTZ.AND P0, PT, R8, -R11, PT ;  /* 0x8000000b0800720b */ /* 0x000fe20003f1e000 */
[----:B------:R-:W-:-:S12]  /*0f30*/  FADD.FTZ R9, R9, -1 ;  /* 0xbf80000009097421 */ /* 0x000fd80000010000 */
[----:B------:R-:W-:-:S07]  /*0f40*/  @!P0 FADD.FTZ R9, R9, -1 ;  /* 0xbf80000009098421 */ /* 0x000fce0000010000 */
.L_x_10181:
[----:B------:R-:W-:Y:S05]  /*0f50*/  BSYNC.RECONVERGENT B2 ;  /* 0x0000000000027941 */ /* 0x000fea0003800200 */
.L_x_10180:
[----:B------:R-:W-:Y:S01]  /*0f60*/  FFMA.FTZ R6, -R11, R9, R10 ;  /* 0x000000090b067223 */ /* 0x000fe2000001010a */
[----:B------:R-:W-:Y:S06]  /*0f70*/  BRA `(.L_x_10178) ;  /* 0x0000000000787947 */ /* 0x000fec0003800000 */
.L_x_10179:
        /* <DEDUP_REMOVED lines=14> */
.L_x_10185:
        /* <DEDUP_REMOVED lines=13> */
.L_x_10184:
[----:B------:R-:W-:Y:S05]  /*1130*/  BSYNC.RECONVERGENT B2 ;  /* 0x0000000000027941 */ /* 0x000fea0003800200 */
.L_x_10183:
[----:B0-----:R-:W-:-:S04]  /*1140*/  FMUL.FTZ R7, R11, 1.1920928955078125e-07 ;  /* 0x340000000b077820 */ /* 0x001fc80000410000 */
[----:B------:R-:W-:-:S07]  /*1150*/  FMUL.FTZ R6, R6, R7 ;  /* 0x0000000706067220 */ /* 0x000fce0000410000 */
.L_x_10178:
[----:B------:R-:W-:Y:S05]  /*1160*/  BSYNC.RECONVERGENT B0 ;  /* 0x0000000000007941 */ /* 0x000fea0003800200 */
.L_x_10177:
[C---:B------:R-:W-:Y:S02]  /*1170*/  FSETP.NAN.FTZ.AND P0, PT, |R6|.reuse, |R6|, PT ;  /* 0x400000060600720b */ /* 0x040fe40003f18200 */
[----:B------:R-:W-:-:S04]  /*1180*/  LOP3.LUT R7, R6, 0x80000000, R15, 0xb8, !PT ;  /* 0x8000000006077812 */ /* 0x000fc800078eb80f */
[----:B------:R-:W-:-:S07]  /*1190*/  FSEL R6, R6, R7, P0 ;  /* 0x0000000706067208 */ /* 0x000fce0000000000 */
.L_x_10176:
[----:B------:R-:W-:Y:S05]  /*11a0*/  BSYNC.RECONVERGENT B1 ;  /* 0x0000000000017941 */ /* 0x000fea0003800200 */
.L_x_10175:
[----:B------:R-:W-:Y:S01]  /*11b0*/  VIADD R7, R17, 0x180 ;  /* 0x0000018011077836 */ /* 0x000fe20000000000 */
[----:B------:R-:W-:Y:S04]  /*11c0*/  BSSY.RECONVERGENT B1, `(.L_x_10186) ;  /* 0x0000047000017945 */ /* 0x000fe80003800200 */
[----:B------:R-:W-:-:S13]  /*11d0*/  ISETP.GE.U32.AND P0, PT, R7, R16, PT ;  /* 0x000000100700720c */ /* 0x000fda0003f06070 */
        /* <DEDUP_REMOVED lines=28> */
.L_x_10193:
[----:B------:R-:W-:Y:S01]  /*13a0*/  FSETP.GEU.FTZ.AND P0, PT, R18, -R11, PT ;  /* 0x8000000b1200720b */ /* 0x000fe20003f1e000 */
[----:B------:R-:W-:-:S12]  /*13b0*/  FADD.FTZ R7, R7, -1 ;  /* 0xbf80000007077421 */ /* 0x000fd80000010000 */
[----:B------:R-:W-:-:S07]  /*13c0*/  @!P0 FADD.FTZ R7, R7, -1 ;  /* 0xbf80000007078421 */ /* 0x000fce0000010000 */
.L_x_10192:
[----:B------:R-:W-:Y:S05]  /*13d0*/  BSYNC.RECONVERGENT B2 ;  /* 0x0000000000027941 */ /* 0x000fea0003800200 */
.L_x_10191:
[----:B------:R-:W-:Y:S01]  /*13e0*/  FFMA.FTZ R8, -R11, R7, R10 ;  /* 0x000000070b087223 */ /* 0x000fe2000001010a */
[----:B------:R-:W-:Y:S06]  /*13f0*/  BRA `(.L_x_10189) ;  /* 0x00000000007c7947 */ /* 0x000fec0003800000 */
.L_x_10190:
        /* <DEDUP_REMOVED lines=10> */
[----:B------:R-:W-:Y:S01]  /*14a0*/  LOP3.LUT R8, R9, 0x7fffff, RZ, 0xc0, !PT ;  /* 0x007fffff09087812 */ /* 0x000fe200078ec0ff */
[----:B------:R-:W-:-:S03]  /*14b0*/  IMAD.MOV.U32 R21, RZ, RZ, R2 ;  /* 0x000000ffff157224 */ /* 0x000fc600078e0002 */
[----:B------:R-:W-:-:S04]  /*14c0*/  LOP3.LUT R8, R8, 0x3f800000, RZ, 0xfc, !PT ;  /* 0x3f80000008087812 */ /* 0x000fc800078efcff */
[----:B------:R1:W2:Y:S03]  /*14d0*/  MUFU.RCP R9, R8 ;  /* 0x0000000800097308 */ /* 0x0002a60000001000 */
.L_x_10196:
        /* <DEDUP_REMOVED lines=9> */
[----:B------:R-:W2:Y:S02]  /*1570*/  FRND.TRUNC R23, R23 ;  /* 0x0000001700177307 */ /* 0x000ea4000020d000 */
[----:B--2---:R-:W-:-:S05]  /*1580*/  FFMA.FTZ R21, -R8, R23, R21 ;  /* 0x0000001708157223 */ /* 0x004fca0000010115 */
[----:B------:R-:W-:Y:S02]  /*1590*/  ISETP.NE.AND P0, PT, R21, RZ, PT ;  /* 0x000000ff1500720c */ /* 0x000fe40003f05270 */
[----:B------:R-:W-:-:S11]  /*15a0*/  MOV R18, R21 ;  /* 0x0000001500127202 */ /* 0x000fd60000000f00 */
[----:B------:R-:W-:Y:S05]  /*15b0*/  @P0 BRA P1, `(.L_x_10196) ;  /* 0xfffffffc00c80947 */ /* 0x000fea000083ffff */
.L_x_10195:
[----:B------:R-:W-:Y:S05]  /*15c0*/  BSYNC.RECONVERGENT B2 ;  /* 0x0000000000027941 */ /* 0x000fea0003800200 */
.L_x_10194:
[----:B-1----:R-:W-:-:S04]  /*15d0*/  FMUL.FTZ R8, R18, 1.1920928955078125e-07 ;  /* 0x3400000012087820 */ /* 0x002fc80000410000 */
[----:B------:R-:W-:-:S07]  /*15e0*/  FMUL.FTZ R8, R7, R8 ;  /* 0x0000000807087220 */ /* 0x000fce0000410000 */
.L_x_10189:
[----:B------:R-:W-:Y:S05]  /*15f0*/  BSYNC.RECONVERGENT B0 ;  /* 0x0000000000007941 */ /* 0x000fea0003800200 */
.L_x_10188:
[C---:B------:R-:W-:Y:S02]  /*1600*/  FSETP.NAN.FTZ.AND P0, PT, |R8|.reuse, |R8|, PT ;  /* 0x400000080800720b */ /* 0x040fe40003f18200 */
[----:B------:R-:W-:-:S04]  /*1610*/  LOP3.LUT R7, R8, 0x80000000, R15, 0xb8, !PT ;  /* 0x8000000008077812 */ /* 0x000fc800078eb80f */
[----:B------:R-:W-:-:S07]  /*1620*/  FSEL R7, R8, R7, P0 ;  /* 0x0000000708077208 */ /* 0x000fce0000000000 */
.L_x_10187:
[----:B------:R-:W-:Y:S05]  /*1630*/  BSYNC.RECONVERGENT B1 ;  /* 0x0000000000017941 */ /* 0x000fea0003800200 */
.L_x_10186:
        /* <DEDUP_REMOVED lines=31> */
.L_x_10204:
[----:B------:R-:W-:Y:S01]  /*1830*/  FSETP.GEU.FTZ.AND P0, PT, R9, -R21, PT ;  /* 0x800000150900720b */ /* 0x000fe20003f1e000 */
[----:B------:R-:W-:-:S12]  /*1840*/  FADD.FTZ R11, R11, -1 ;  /* 0xbf8000000b0b7421 */ /* 0x000fd80000010000 */
[----:B------:R-:W-:-:S07]  /*1850*/  @!P0 FADD.FTZ R11, R11, -1 ;  /* 0xbf8000000b0b8421 */ /* 0x000fce0000010000 */
.L_x_10203:
[----:B------:R-:W-:Y:S05]  /*1860*/  BSYNC.RECONVERGENT B2 ;  /* 0x0000000000027941 */ /* 0x000fea0003800200 */
.L_x_10202:
[----:B------:R-:W-:Y:S01]  /*1870*/  FFMA.FTZ R8, -R21, R11, R10 ;  /* 0x0000000b15087223 */ /* 0x000fe2000001010a */
[----:B------:R-:W-:Y:S06]  /*1880*/  BRA `(.L_x_10200) ;  /* 0x0000000000787947 */ /* 0x000fec0003800000 */
.L_x_10201:
        /* <DEDUP_REMOVED lines=14> */
.L_x_10207:
        /* <DEDUP_REMOVED lines=13> */
.L_x_10206:
[----:B------:R-:W-:Y:S05]  /*1a40*/  BSYNC.RECONVERGENT B2 ;  /* 0x0000000000027941 */ /* 0x000fea0003800200 */
.L_x_10205:
[----:B-1----:R-:W-:-:S04]  /*1a50*/  FMUL.FTZ R9, R20, 1.1920928955078125e-07 ;  /* 0x3400000014097820 */ /* 0x002fc80000410000 */
[----:B------:R-:W-:-:S07]  /*1a60*/  FMUL.FTZ R8, R8, R9 ;  /* 0x0000000908087220 */ /* 0x000fce0000410000 */
.L_x_10200:
[----:B------:R-:W-:Y:S05]  /*1a70*/  BSYNC.RECONVERGENT B0 ;  /* 0x0000000000007941 */ /* 0x000fea0003800200 */
.L_x_10199:
[C---:B------:R-:W-:Y:S02]  /*1a80*/  FSETP.NAN.FTZ.AND P0, PT, |R8|.reuse, |R8|, PT ;  /* 0x400000080800720b */ /* 0x040fe40003f18200 */
[----:B------:R-:W-:-:S04]  /*1a90*/  LOP3.LUT R9, R8, 0x80000000, R15, 0xb8, !PT ;  /* 0x8000000008097812 */ /* 0x000fc800078eb80f */
[----:B------:R-:W-:-:S07]  /*1aa0*/  FSEL R8, R8, R9, P0 ;  /* 0x0000000908087208 */ /* 0x000fce0000000000 */
.L_x_10198:
[----:B------:R-:W-:Y:S05]  /*1ab0*/  BSYNC.RECONVERGENT B1 ;  /* 0x0000000000017941 */ /* 0x000fea0003800200 */
.L_x_10197:
        /* <DEDUP_REMOVED lines=31> */
.L_x_10215:
[----:B------:R-:W-:Y:S01]  /*1cb0*/  FSETP.GEU.FTZ.AND P0, PT, R18, -R21, PT ;  /* 0x800000151200720b */ /* 0x000fe20003f1e000 */
[----:B------:R-:W-:-:S12]  /*1cc0*/  FADD.FTZ R9, R9, -1 ;  /* 0xbf80000009097421 */ /* 0x000fd80000010000 */
[----:B------:R-:W-:-:S07]  /*1cd0*/  @!P0 FADD.FTZ R9, R9, -1 ;  /* 0xbf80000009098421 */ /* 0x000fce0000010000 */
.L_x_10214:
[----:B------:R-:W-:Y:S05]  /*1ce0*/  BSYNC.RECONVERGENT B2 ;  /* 0x0000000000027941 */ /* 0x000fea0003800200 */
.L_x_10213:
[----:B------:R-:W-:Y:S01]  /*1cf0*/  FFMA.FTZ R18, -R21, R9, R10 ;  /* 0x0000000915127223 */ /* 0x000fe2000001010a */
[----:B------:R-:W-:Y:S06]  /*1d00*/  BRA `(.L_x_10211) ;  /* 0x00000000007c7947 */ /* 0x000fec0003800000 */
.L_x_10212:
[----:B------:R-:W-:Y:S01]  /*1d10*/  LOP3.LUT R21, R11, 0xff800000, RZ, 0xc0, !PT ;  /* 0xff8000000b157812 */ /* 0x000fe200078ec0ff */
[----:B------:R-:W-:Y:S01]  /*1d20*/  BSSY.RECONVERGENT B2, `(.L_x_10216) ;  /* 0x000001b000027945 */ /* 0x000fe20003800200 */
[----:B------:R-:W-:Y:S01]  /*1d30*/  FSETP.GT.FTZ.AND P1, PT, |R19|, RZ, PT ;  /* 0x000000ff1300720b */ /* 0x000fe20003f34200 */
[----:B------:R-:W-:Y:S01]  /*1d40*/  IMAD.MOV.U32 R20, RZ, RZ, R2 ;  /* 0x000000ffff147224 */ /* 0x000fe200078e0002 */
[----:B------:R-:W-:Y:S02]  /*1d50*/  IADD3 R9, PT, PT, R14, -R21, RZ ;  /* 0x800000150e097210 */ /* 0x000fe40007ffe0ff */
[----:B------:R-:W-:Y:S02]  /*1d60*/  ISETP.GT.U32.AND P2, PT, R10, 0x7f7fffff, PT ;  /* 0x7f7fffff0a00780c */ /* 0x000fe40003f44070 */
[----:B------:R-:W-:Y:S02]  /*1d70*/  LOP3.LUT P0, R19, R9, 0xff800000, RZ, 0xc0, !PT ;  /* 0xff80000009137812 */ /* 0x000fe4000780c0ff */
[----:B------:R-:W-:-:S04]  /*1d80*/  FSEL R9, R21, +QNAN , P1 ;  /* 0x7fffffff15097808 */ /* 0x000fc80000800000 */
[----:B------:R-:W-:-:S07]  /*1d90*/  FSEL R9, R9, +QNAN , !P2 ;  /* 0x7fffffff09097808 */ /* 0x000fce0005000000 */
[----:B------:R-:W-:Y:S05]  /*1da0*/  @!P0 BRA `(.L_x_10217) ;  /* 0x0000000000488947 */ /* 0x000fea0003800000 */
[----:B------:R-:W-:Y:S02]  /*1db0*/  LOP3.LUT R11, R11, 0x7fffff, RZ, 0xc0, !PT ;  /* 0x007fffff0b0b7812 */ /* 0x000fe400078ec0ff */
[----:B------:R-:W-:Y:S02]  /*1dc0*/  MOV R21, R2 ;  /* 0x0000000200157202 */ /* 0x000fe40000000f00 */
[----:B------:R-:W-:-:S04]  /*1dd0*/  LOP3.LUT R11, R11, 0x3f800000, RZ, 0xfc, !PT ;  /* 0x3f8000000b0b7812 */ /* 0x000fc800078efcff */
[----:B------:R1:W2:Y:S03]  /*1de0*/  MUFU.RCP R18, R11 ;  /* 0x0000000b00127308 */ /* 0x0002a60000001000 */
.L_x_10218:
        /* <DEDUP_REMOVED lines=9> */
[----:B------:R-:W2:Y:S02]  /*1e80*/  FRND.TRUNC R24, R24 ;  /* 0x0000001800187307 */ /* 0x000ea4000020d000 */
[----:B--2---:R-:W-:-:S04]  /*1e90*/  FFMA.FTZ R21, -R11, R24, R22 ;  /* 0x000000180b157223 */ /* 0x004fc80000010116 */
[----:B------:R-:W-:Y:S01]  /*1ea0*/  IMAD.MOV.U32 R20, RZ, RZ, R21 ;  /* 0x000000ffff147224 */ /* 0x000fe200078e0015 */
[----:B------:R-:W-:-:S13]  /*1eb0*/  ISETP.NE.AND P0, PT, R21, RZ, PT ;  /* 0x000000ff1500720c */ /* 0x000fda0003f05270 */
[----:B------:R-:W-:Y:S05]  /*1ec0*/  @P0 BRA P1, `(.L_x_10218) ;  /* 0xfffffffc00c80947 */ /* 0x000fea000083ffff */
.L_x_10217:
[----:B------:R-:W-:Y:S05]  /*1ed0*/  BSYNC.RECONVERGENT B2 ;  /* 0x0000000000027941 */ /* 0x000fea0003800200 */
.L_x_10216:
[----:B------:R-:W-:-:S04]  /*1ee0*/  FMUL.FTZ R18, R20, 1.1920928955078125e-07 ;  /* 0x3400000014127820 */ /* 0x000fc80000410000 */
[----:B------:R-:W-:-:S07]  /*1ef0*/  FMUL.FTZ R18, R9, R18 ;  /* 0x0000001209127220 */ /* 0x000fce0000410000 */
.L_x_10211:
[----:B------:R-:W-:Y:S05]  /*1f00*/  BSYNC.RECONVERGENT B0 ;  /* 0x0000000000007941 */ /* 0x000fea0003800200 */
.L_x_10210:
[C---:B------:R-:W-:Y:S02]  /*1f10*/  FSETP.NAN.FTZ.AND P0, PT, |R18|.reuse, |R18|, PT ;  /* 0x400000121200720b */ /* 0x040fe40003f18200 */
[----:B------:R-:W-:-:S04]  /*1f20*/  LOP3.LUT R9, R18, 0x80000000, R15, 0xb8, !PT ;  /* 0x8000000012097812 */ /* 0x000fc800078eb80f */
[----:B------:R-:W-:-:S07]  /*1f30*/  FSEL R9, R18, R9, P0 ;  /* 0x0000000912097208 */ /* 0x000fce0000000000 */
.L_x_10209:
[----:B------:R-:W-:Y:S05]  /*1f40*/  BSYNC.RECONVERGENT B1 ;  /* 0x0000000000017941 */ /* 0x000fea0003800200 */
.L_x_10208:
[----:B-1----:R-:W-:Y:S01]  /*1f50*/  IADD3 R11, PT, PT, R17, 0x300, RZ ;  /* 0x00000300110b7810 */ /* 0x002fe20007ffe0ff */
        /* <DEDUP_REMOVED lines=30> */
.L_x_10226:
[----:B------:R-:W-:Y:S01]  /*2140*/  FSETP.GEU.FTZ.AND P0, PT, R20, -R21, PT ;  /* 0x800000151400720b */ /* 0x000fe20003f1e000 */
[----:B------:R-:W-:-:S12]  /*2150*/  FADD.FTZ R11, R11, -1 ;  /* 0xbf8000000b0b7421 */ /* 0x000fd80000010000 */
[----:B------:R-:W-:-:S07]  /*2160*/  @!P0 FADD.FTZ R11, R11, -1 ;  /* 0xbf8000000b0b8421 */ /* 0x000fce0000010000 */
.L_x_10225:
[----:B------:R-:W-:Y:S05]  /*2170*/  BSYNC.RECONVERGENT B2 ;  /* 0x0000000000027941 */ /* 0x000fea0003800200 */
.L_x_10224:
[----:B------:R-:W-:Y:S01]  /*2180*/  FFMA.FTZ R18, -R21, R11, R10 ;  /* 0x0000000b15127223 */ /* 0x000fe2000001010a */
[----:B------:R-:W-:Y:S06]  /*2190*/  BRA `(.L_x_10222) ;  /* 0x00000000007c7947 */ /* 0x000fec0003800000 */
.L_x_10223:
        /* <DEDUP_REMOVED lines=14> */
.L_x_10229:
        /* <DEDUP_REMOVED lines=14> */
.L_x_10228:
[----:B------:R-:W-:Y:S05]  /*2360*/  BSYNC.RECONVERGENT B2 ;  /* 0x0000000000027941 */ /* 0x000fea0003800200 */
.L_x_10227:
[----:B------:R-:W-:-:S04]  /*2370*/  FMUL.FTZ R18, R20, 1.1920928955078125e-07 ;  /* 0x3400000014127820 */ /* 0x000fc80000410000 */
[----:B------:R-:W-:-:S07]  /*2380*/  FMUL.FTZ R18, R11, R18 ;  /* 0x000000120b127220 */ /* 0x000fce0000410000 */
.L_x_10222:
[----:B------:R-:W-:Y:S05]  /*2390*/  BSYNC.RECONVERGENT B0 ;  /* 0x0000000000007941 */ /* 0x000fea0003800200 */
.L_x_10221:
[C---:B------:R-:W-:Y:S02]  /*23a0*/  FSETP.NAN.FTZ.AND P0, PT, |R18|.reuse, |R18|, PT ;  /* 0x400000121200720b */ /* 0x040fe40003f18200 */
[----:B------:R-:W-:-:S04]  /*23b0*/  LOP3.LUT R11, R18, 0x80000000, R15, 0xb8, !PT ;  /* 0x80000000120b7812 */ /* 0x000fc800078eb80f */
[----:B------:R-:W-:-:S07]  /*23c0*/  FSEL R11, R18, R11, P0 ;  /* 0x0000000b120b7208 */ /* 0x000fce0000000000 */
.L_x_10220:
[----:B------:R-:W-:Y:S05]  /*23d0*/  BSYNC.RECONVERGENT B1 ;  /* 0x0000000000017941 */ /* 0x000fea0003800200 */
.L_x_10219:
[----:B-1---5:R-:W-:Y:S01]  /*23e0*/  IADD3 R13, PT, PT, R17, 0x380, RZ ;  /* 0x00000380110d7810 */ /* 0x022fe20007ffe0ff */
[----:B------:R-:W-:Y:S03]  /*23f0*/  BSSY.RECONVERGENT B1, `(.L_x_10230) ;  /* 0x0000043000017945 */ /* 0x000fe60003800200 */
[----:B------:R-:W-:-:S13]  /*2400*/  ISETP.GE.U32.AND P0, PT, R13, R16, PT ;  /* 0x000000100d00720c */ /* 0x000fda0003f06070 */
[----:B------:R-:W-:Y:S05]  /*2410*/  @P0 BRA `(.L_x_10231) ;  /* 0x0000000400000947 */ /* 0x000fea0003800000 */
[----:B------:R-:W-:Y:S01]  /*2420*/  FSETP.GEU.FTZ.AND P0, PT, R10, |R12|, PT ;  /* 0x4000000c0a00720b */ /* 0x000fe20003f1e000 */
[----:B------:R-:W-:-:S12]  /*2430*/  BSSY.RECONVERGENT B0, `(.L_x_10232) ;  /* 0x000003b000007945 */ /* 0x000fd80003800200 */
        /* <DEDUP_REMOVED lines=24> */
.L_x_10237:
[----:B------:R-:W-:Y:S01]  /*25c0*/  FSETP.GEU.FTZ.AND P0, PT, R13, -R21, PT ;  /* 0x800000150d00720b */ /* 0x000fe20003f1e000 */
[----:B------:R-:W-:-:S12]  /*25d0*/  FADD.FTZ R19, R19, -1 ;  /* 0xbf80000013137421 */ /* 0x000fd80000010000 */
[----:B------:R-:W-:-:S07]  /*25e0*/  @!P0 FADD.FTZ R19, R19, -1 ;  /* 0xbf80000013138421 */ /* 0x000fce0000010000 */
.L_x_10236:
[----:B------:R-:W-:Y:S05]  /*25f0*/  BSYNC.RECONVERGENT B2 ;  /* 0x0000000000027941 */ /* 0x000fea0003800200 */
.L_x_10235:
[----:B------:R-:W-:Y:S01]  /*2600*/  FFMA.FTZ R10, -R21, R19, R10 ;  /* 0x00000013150a7223 */ /* 0x000fe2000001010a */
[----:B------:R-:W-:Y:S06]  /*2610*/  BRA `(.L_x_10233) ;  /* 0x0000000000707947 */ /* 0x000fec0003800000 */
.L_x_10234:
        /* <DEDUP_REMOVED lines=10> */
[----:B------:R-:W-:-:S04]  /*26c0*/  LOP3.LUT R21, R12, 0x3f800000, RZ, 0xfc, !PT ;  /* 0x3f8000000c157812 */ /* 0x000fc800078efcff */
[----:B------:R1:W2:Y:S03]  /*26d0*/  MUFU.RCP R18, R21 ;  /* 0x0000001500127308 */ /* 0x0002a60000001000 */
.L_x_10240:
        /* <DEDUP_REMOVED lines=13> */
.L_x_10239:
[----:B------:R-:W-:Y:S05]  /*27b0*/  BSYNC.RECONVERGENT B2 ;  /* 0x0000000000027941 */ /* 0x000fea0003800200 */
.L_x_10238:
[----:B------:R-:W-:-:S04]  /*27c0*/  FMUL.FTZ R13, R2, 1.1920928955078125e-07 ;  /* 0x34000000020d7820 */ /* 0x000fc80000410000 */
[----:B------:R-:W-:-:S07]  /*27d0*/  FMUL.FTZ R10, R10, R13 ;  /* 0x0000000d0a0a7220 */ /* 0x000fce0000410000 */
.L_x_10233:
[----:B------:R-:W-:Y:S05]  /*27e0*/  BSYNC.RECONVERGENT B0 ;  /* 0x0000000000007941 */ /* 0x000fea0003800200 */
.L_x_10232:
[C---:B------:R-:W-:Y:S02]  /*27f0*/  FSETP.NAN.FTZ.AND P0, PT, |R10|.reuse, |R10|, PT ;  /* 0x4000000a0a00720b */ /* 0x040fe40003f18200 */
[----:B------:R-:W-:-:S04]  /*2800*/  LOP3.LUT R15, R10, 0x80000000, R15, 0xb8, !PT ;  /* 0x800000000a0f7812 */ /* 0x000fc800078eb80f */
[----:B------:R-:W-:-:S07]  /*2810*/  FSEL R10, R10, R15, P0 ;  /* 0x0000000f0a0a7208 */ /* 0x000fce0000000000 */
.L_x_10231:
[----:B------:R-:W-:Y:S05]  /*2820*/  BSYNC.RECONVERGENT B1 ;  /* 0x0000000000017941 */ /* 0x000fea0003800200 */
.L_x_10230:
[----:B------:R-:W-:Y:S01]  /*2830*/  ISETP.GE.U32.AND P0, PT, R17, R16, PT ;  /* 0x000000101100720c */ /* 0x000fe20003f06070 */
[----:B------:R-:W-:Y:S04]  /*2840*/  BSSY.RECONVERGENT B0, `(.L_x_10241) ;  /* 0x0000033000007945 */ /* 0x000fe80003800200 */
[----:B------:R-:W-:Y:S08]  /*2850*/  BSSY.RELIABLE B1, `(.L_x_10242) ;  /* 0x000002b000017945 */ /* 0x000ff00003800100 */
[----:B------:R-:W-:Y:S05]  /*2860*/  @P0 BRA `(.L_x_10243) ;  /* 0x0000000000300947 */ /* 0x000fea0003800000 */
[----:B------:R-:W2:Y:S01]  /*2870*/  LDC.64 R12, c[0x0][0x390] ;  /* 0x0000e400ff0c7b82 */ /* 0x000ea20000000a00 */
[----:B------:R-:W-:Y:S01]  /*2880*/  IADD3 R15, PT, PT, R0, R17, RZ ;  /* 0x00000011000f7210 */ /* 0x000fe20007ffe0ff */
[----:B------:R-:W-:-:S05]  /*2890*/  IMAD.MOV.U32 R17, RZ, RZ, R5 ;  /* 0x000000ffff117224 */ /* 0x000fca00078e0005 */
[----:B------:R-:W-:Y:S01]  /*28a0*/  ISETP.GE.U32.AND P0, PT, R17, R16, PT ;  /* 0x000000101100720c */ /* 0x000fe20003f06070 */
[----:B--2---:R-:W-:-:S05]  /*28b0*/  IMAD.WIDE.U32 R12, R15, 0x4, R12 ;  /* 0x000000040f0c7825 */ /* 0x004fca00078e000c */
[----:B------:R2:W-:Y:S07]  /*28c0*/  STG.E desc[UR4][R12.64], R3 ;  /* 0x000000030c007986 */ /* 0x0005ee000c101904 */
[----:B------:R-:W-:Y:S05]  /*28d0*/  @P0 BRA `(.L_x_10244) ;  /* 0x0000000000300947 */ /* 0x000fea0003800000 */
[----:B--2---:R-:W2:Y:S01]  /*28e0*/  LDC.64 R2, c[0x0][0x390] ;  /* 0x0000e400ff027b82 */ /* 0x004ea20000000a00 */
[----:B------:R-:W-:Y:S01]  /*28f0*/  IADD3 R5, PT, PT, R0, R17, RZ ;  /* 0x0000001100057210 */ /* 0x000fe20007ffe0ff */
[----:B------:R-:W-:-:S04]  /*2900*/  VIADD R17, R17, 0x80 ;  /* 0x0000008011117836 */ /* 0x000fc80000000000 */
[----:B--2---:R-:W-:-:S05]  /*2910*/  IMAD.WIDE.U32 R2, R5, 0x4, R2 ;  /* 0x0000000405027825 */ /* 0x004fca00078e0002 */
[----:B------:R2:W-:Y:S02]  /*2920*/  STG.E desc[UR4][R2.64], R4 ;  /* 0x0000000402007986 */ /* 0x0005e4000c101904 */
.L_x_10243:
[----:B------:R-:W-:-:S13]  /*2930*/  ISETP.GE.U32.AND P0, PT, R17, R16, PT ;  /* 0x000000101100720c */ /* 0x000fda0003f06070 */
[----:B------:R-:W-:Y:S05]  /*2940*/  @P0 BRA `(.L_x_10245) ;  /* 0x0000000000300947 */ /* 0x000fea0003800000 */
[----:B--2---:R-:W2:Y:S01]  /*2950*/  LDC.64 R2, c[0x0][0x390] ;  /* 0x0000e400ff027b82 */ /* 0x004ea20000000a00 */
[----:B------:R-:W-:Y:S01]  /*2960*/  IADD3 R5, PT, PT, R0, R17, RZ ;  /* 0x0000001100057210 */ /* 0x000fe20007ffe0ff */
[----:B------:R-:W-:-:S04]  /*2970*/  VIADD R17, R17, 0x80 ;  /* 0x0000008011117836 */ /* 0x000fc80000000000 */
[----:B--2---:R-:W-:-:S05]  /*2980*/  IMAD.WIDE.U32 R2, R5, 0x4, R2 ;  /* 0x0000000405027825 */ /* 0x004fca00078e0002 */
[----:B------:R3:W-:Y:S02]  /*2990*/  STG.E desc[UR4][R2.64], R6 ;  /* 0x0000000602007986 */ /* 0x0007e4000c101904 */
.L_x_10244:
[----:B------:R-:W-:-:S13]  /*29a0*/  ISETP.GE.U32.AND P0, PT, R17, R16, PT ;  /* 0x000000101100720c */ /* 0x000fda0003f06070 */
[----:B------:R-:W-:Y:S05]  /*29b0*/  @P0 BRA `(.L_x_10246) ;  /* 0x0000000000300947 */ /* 0x000fea0003800000 */
[----:B--23--:R-:W2:Y:S01]  /*29c0*/  LDC.64 R2, c[0x0][0x390] ;  /* 0x0000e400ff027b82 */ /* 0x00cea20000000a00 */
[----:B------:R-:W-:Y:S01]  /*29d0*/  IADD3 R5, PT, PT, R0, R17, RZ ;  /* 0x0000001100057210 */ /* 0x000fe20007ffe0ff */
[----:B------:R-:W-:-:S04]  /*29e0*/  VIADD R17, R17, 0x80 ;  /* 0x0000008011117836 */ /* 0x000fc80000000000 */
[----:B--2---:R-:W-:-:S05]  /*29f0*/  IMAD.WIDE.U32 R2, R5, 0x4, R2 ;  /* 0x0000000405027825 */ /* 0x004fca00078e0002 */
[----:B------:R3:W-:Y:S02]  /*2a00*/  STG.E desc[UR4][R2.64], R7 ;  /* 0x0000000702007986 */ /* 0x0007e4000c101904 */
.L_x_10245:
[----:B------:R-:W-:-:S13]  /*2a10*/  ISETP.GE.U32.AND P0, PT, R17, R16, PT ;  /* 0x000000101100720c */ /* 0x000fda0003f06070 */
[----:B------:R-:W-:Y:S05]  /*2a20*/  @P0 BRA `(.L_x_10247) ;  /* 0x0000000000340947 */ /* 0x000fea0003800000 */
[----:B--23--:R-:W2:Y:S01]  /*2a30*/  LDC.64 R2, c[0x0][0x390] ;  /* 0x0000e400ff027b82 */ /* 0x00cea20000000a00 */
[----:B------:R-:W-:Y:S01]  /*2a40*/  IADD3 R5, PT, PT, R0, R17, RZ ;  /* 0x0000001100057210 */ /* 0x000fe20007ffe0ff */
[----:B------:R-:W-:-:S04]  /*2a50*/  VIADD R17, R17, 0x80 ;  /* 0x0000008011117836 */ /* 0x000fc80000000000 */
[----:B--2---:R-:W-:-:S05]  /*2a60*/  IMAD.WIDE.U32 R2, R5, 0x4, R2 ;  /* 0x0000000405027825 */ /* 0x004fca00078e0002 */
[----:B------:R4:W-:Y:S02]  /*2a70*/  STG.E desc[UR4][R2.64], R8 ;  /* 0x0000000802007986 */ /* 0x0009e4000c101904 */
.L_x_10246:
[----:B------:R-:W-:-:S13]  /*2a80*/  ISETP.GE.U32.AND P0, PT, R17, R16, PT ;  /* 0x000000101100720c */ /* 0x000fda0003f06070 */
[----:B------:R-:W-:Y:S05]  /*2a90*/  @P0 BREAK.RELIABLE B1 ;  /* 0x0000000000010942 */ /* 0x000fea0003800100 */
[----:B------:R-:W-:Y:S05]  /*2aa0*/  @P0 BRA `(.L_x_10248) ;  /* 0x0000000000300947 */ /* 0x000fea0003800000 */
[----:B--234-:R-:W2:Y:S01]  /*2ab0*/  LDC.64 R2, c[0x0][0x390] ;  /* 0x0000e400ff027b82 */ /* 0x01cea20000000a00 */
[----:B------:R-:W-:Y:S01]  /*2ac0*/  IADD3 R5, PT, PT, R0, R17, RZ ;  /* 0x0000001100057210 */ /* 0x000fe20007ffe0ff */
[----:B------:R-:W-:-:S04]  /*2ad0*/  VIADD R17, R17, 0x80 ;  /* 0x0000008011117836 */ /* 0x000fc80000000000 */
[----:B--2---:R-:W-:-:S05]  /*2ae0*/  IMAD.WIDE.U32 R2, R5, 0x4, R2 ;  /* 0x0000000405027825 */ /* 0x004fca00078e0002 */
[----:B------:R4:W-:Y:S02]  /*2af0*/  STG.E desc[UR4][R2.64], R9 ;  /* 0x0000000902007986 */ /* 0x0009e4000c101904 */
.L_x_10247:
[----:B------:R-:W-:Y:S05]  /*2b00*/  BSYNC.RELIABLE B1 ;  /* 0x0000000000017941 */ /* 0x000fea0003800100 */
.L_x_10242:
[----:B------:R-:W-:-:S13]  /*2b10*/  ISETP.GE.U32.AND P0, PT, R17, R16, PT ;  /* 0x000000101100720c */ /* 0x000fda0003f06070 */
[----:B--234-:R-:W2:Y:S01]  /*2b20*/  @!P0 LDC.64 R2, c[0x0][0x390] ;  /* 0x0000e400ff028b82 */ /* 0x01cea20000000a00 */
[----:B------:R-:W-:Y:S01]  /*2b30*/  @!P0 IADD3 R5, PT, PT, R0, R17, RZ ;  /* 0x0000001100058210 */ /* 0x000fe20007ffe0ff */
[----:B------:R-:W-:-:S04]  /*2b40*/  @!P0 VIADD R17, R17, 0x80 ;  /* 0x0000008011118836 */ /* 0x000fc80000000000 */
[----:B--2---:R-:W-:-:S05]  /*2b50*/  @!P0 IMAD.WIDE.U32 R2, R5, 0x4, R2 ;  /* 0x0000000405028825 */ /* 0x004fca00078e0002 */
[----:B------:R2:W-:Y:S02]  /*2b60*/  @!P0 STG.E desc[UR4][R2.64], R11 ;  /* 0x0000000b02008986 */ /* 0x0005e4000c101904 */
.L_x_10248:
[----:B------:R-:W-:Y:S05]  /*2b70*/  BSYNC.RECONVERGENT B0 ;  /* 0x0000000000007941 */ /* 0x000fea0003800200 */
.L_x_10241:
        /* <DEDUP_REMOVED lines=8> */
.L_x_10153:
        /* <DEDUP_REMOVED lines=9> */
[----:B--2---:R-:W-:Y:S01]  /*2c90*/  FADD.FTZ R14, |R11|, -RZ ;  /* 0x800000ff0b0e7221 */ /* 0x004fe20000010200 */
[----:B------:R-:W-:Y:S03]  /*2ca0*/  BSSY.RECONVERGENT B0, `(.L_x_10249) ;  /* 0x0000042000007945 */ /* 0x000fe60003800200 */
[C---:B------:R-:W-:Y:S01]  /*2cb0*/  VIADD R10, R14.reuse, 0xb800000 ;  /* 0x0b8000000e0a7836 */ /* 0x040fe20000000000 */
[----:B------:R-:W-:-:S02]  /*2cc0*/  LOP3.LUT R13, R14, 0x7fffff, RZ, 0xc0, !PT ;  /* 0x007fffff0e0d7812 */ /* 0x000fc400078ec0ff */
[----:B------:R-:W-:Y:S02]  /*2cd0*/  MOV R16, R14 ;  /* 0x0000000e00107202 */ /* 0x000fe40000000f00 */
[----:B------:R-:W-:Y:S02]  /*2ce0*/  LOP3.LUT R13, R13, 0x3f800000, RZ, 0xfc, !PT ;  /* 0x3f8000000d0d7812 */ /* 0x000fe400078efcff */
[----:B---3--:R-:W-:-:S13]  /*2cf0*/  FSETP.GEU.FTZ.AND P0, PT, |R11|, |R8|, PT ;  /* 0x400000080b00720b */ /* 0x008fda0003f1e200 */
        /* <DEDUP_REMOVED lines=27> */
.L_x_10253:
[----:B------:R-:W-:Y:S05]  /*2eb0*/  BSYNC.RECONVERGENT B1 ;  /* 0x0000000000017941 */ /* 0x000fea0003800200 */
.L_x_10252:
[----:B------:R-:W-:Y:S01]  /*2ec0*/  FFMA.FTZ R16, -R15, R19, R14 ;  /* 0x000000130f107223 */ /* 0x000fe2000001010e */
[----:B------:R-:W-:Y:S06]  /*2ed0*/  BRA `(.L_x_10250) ;  /* 0x0000000000787947 */ /* 0x000fec0003800000 */
.L_x_10251:
[----:B------:R-:W-:Y:S01]  /*2ee0*/  LOP3.LUT R17, R15, 0xff800000, RZ, 0xc0, !PT ;  /* 0xff8000000f117812 */ /* 0x000fe200078ec0ff */
[----:B------:R-:W-:Y:S01]  /*2ef0*/  BSSY.RECONVERGENT B1, `(.L_x_10254) ;  /* 0x000001a000017945 */ /* 0x000fe20003800200 */
[----:B------:R-:W-:Y:S02]  /*2f00*/  FSETP.GT.FTZ.AND P1, PT, |R8|, RZ, PT ;  /* 0x000000ff0800720b */ /* 0x000fe40003f34200 */
[----:B------:R-:W-:Y:S01]  /*2f10*/  ISETP.GT.U32.AND P2, PT, R14, 0x7f7fffff, PT ;  /* 0x7f7fffff0e00780c */ /* 0x000fe20003f44070 */
[----:B------:R-:W-:-:S05]  /*2f20*/  IMAD.IADD R16, R10, 0x1, -R17 ;  /* 0x000000010a107824 */ /* 0x000fca00078e0a11 */
[----:B------:R-:W-:Y:S02]  /*2f30*/  LOP3.LUT P0, R18, R16, 0xff800000, RZ, 0xc0, !PT ;  /* 0xff80000010127812 */ /* 0x000fe4000780c0ff */
[----:B------:R-:W-:Y:S02]  /*2f40*/  FSEL R16, R17, +QNAN , P1 ;  /* 0x7fffffff11107808 */ /* 0x000fe40000800000 */
[----:B------:R-:W-:Y:S02]  /*2f50*/  MOV R17, R13 ;  /* 0x0000000d00117202 */ /* 0x000fe40000000f00 */
[----:B------:R-:W-:-:S07]  /*2f60*/  FSEL R16, R16, +QNAN , !P2 ;  /* 0x7fffffff10107808 */ /* 0x000fce0005000000 */
[----:B------:R-:W-:Y:S05]  /*2f70*/  @!P0 BRA `(.L_x_10255) ;  /* 0x0000000000448947 */ /* 0x000fea0003800000 */
[----:B------:R-:W-:Y:S01]  /*2f80*/  LOP3.LUT R8, R15, 0x7fffff, RZ, 0xc0, !PT ;  /* 0x007fffff0f087812 */ /* 0x000fe200078ec0ff */
[----:B------:R-:W-:-:S03]  /*2f90*/  IMAD.MOV.U32 R17, RZ, RZ, R13 ;  /* 0x000000ffff117224 */ /* 0x000fc600078e000d */
[----:B------:R-:W-:-:S04]  /*2fa0*/  LOP3.LUT R8, R8, 0x3f800000, RZ, 0xfc, !PT ;  /* 0x3f80000008087812 */ /* 0x000fc800078efcff */
[----:B------:R0:W1:Y:S03]  /*2fb0*/  MUFU.RCP R15, R8 ;  /* 0x00000008000f7308 */ /* 0x0000660000001000 */
.L_x_10256:
        /* <DEDUP_REMOVED lines=13> */
.L_x_10255:
[----:B------:R-:W-:Y:S05]  /*3090*/  BSYNC.RECONVERGENT B1 ;  /* 0x0000000000017941 */ /* 0x000fea0003800200 */
.L_x_10254:
[----:B------:R-:W-:-:S04]  /*30a0*/  FMUL.FTZ R15, R17, 1.1920928955078125e-07 ;  /* 0x34000000110f7820 */ /* 0x000fc80000410000 */
[----:B------:R-:W-:-:S07]  /*30b0*/  FMUL.FTZ R16, R16, R15 ;  /* 0x0000000f10107220 */ /* 0x000fce0000410000 */
.L_x_10250:
[----:B------:R-:W-:Y:S05]  /*30c0*/  BSYNC.RECONVERGENT B0 ;  /* 0x0000000000007941 */ /* 0x000fea0003800200 */
.L_x_10249:
[----:B------:R-:W-:Y:S01]  /*30d0*/  FSETP.GEU.FTZ.AND P0, PT, R14, |R9|, PT ;  /* 0x400000090e00720b */ /* 0x000fe20003f1e000 */
[----:B------:R-:W-:Y:S01]  /*30e0*/  BSSY.RECONVERGENT B0, `(.L_x_10257) ;  /* 0x000003e000007945 */ /* 0x000fe20003800200 */
[----:B0-----:R-:W-:-:S11]  /*30f0*/  MOV R8, R14 ;  /* 0x0000000e00087202 */ /* 0x001fd60000000f00 */
        /* <DEDUP_REMOVED lines=24> */
.L_x_10262:
[----:B------:R-:W-:Y:S01]  /*3280*/  FSETP.GEU.FTZ.AND P0, PT, R18, -R15, PT ;  /* 0x8000000f1200720b */ /* 0x000fe20003f1e000 */
[----:B------:R-:W-:-:S12]  /*3290*/  FADD.FTZ R19, R19, -1 ;  /* 0xbf80000013137421 */ /* 0x000fd80000010000 */
[----:B------:R-:W-:-:S07]  /*32a0*/  @!P0 FADD.FTZ R19, R19, -1 ;  /* 0xbf80000013138421 */ /* 0x000fce0000010000 */
.L_x_10261:
[----:B------:R-:W-:Y:S05]  /*32b0*/  BSYNC.RECONVERGENT B1 ;  /* 0x0000000000017941 */ /* 0x000fea0003800200 */
.L_x_10260:
[----:B------:R-:W-:Y:S01]  /*32c0*/  FFMA.FTZ R8, -R15, R19, R14 ;  /* 0x000000130f087223 */ /* 0x000fe2000001010e */
[----:B------:R-:W-:Y:S06]  /*32d0*/  BRA `(.L_x_10258) ;  /* 0x0000000000787947 */ /* 0x000fec0003800000 */
.L_x_10259:
        /* <DEDUP_REMOVED lines=14> */
.L_x_10265:
        /* <DEDUP_REMOVED lines=13> */
.L_x_10264:
[----:B------:R-:W-:Y:S05]  /*3490*/  BSYNC.RECONVERGENT B1 ;  /* 0x0000000000017941 */ /* 0x000fea0003800200 */
.L_x_10263:
[----:B0-----:R-:W-:-:S04]  /*34a0*/  FMUL.FTZ R9, R17, 1.1920928955078125e-07 ;  /* 0x3400000011097820 */ /* 0x001fc80000410000 */
[----:B------:R-:W-:-:S07]  /*34b0*/  FMUL.FTZ R8, R8, R9 ;  /* 0x0000000908087220 */ /* 0x000fce0000410000 */
.L_x_10258:
[----:B------:R-:W-:Y:S05]  /*34c0*/  BSYNC.RECONVERGENT B0 ;  /* 0x0000000000007941 */ /* 0x000fea0003800200 */
.L_x_10257:
        /* <DEDUP_REMOVED lines=27> */
.L_x_10271:
[----:B------:R-:W-:Y:S01]  /*3680*/  FSETP.GEU.FTZ.AND P0, PT, R18, -R9, PT ;  /* 0x800000091200720b */ /* 0x000fe20003f1e000 */
[----:B------:R-:W-:-:S12]  /*3690*/  FADD.FTZ R15, R15, -1 ;  /* 0xbf8000000f0f7421 */ /* 0x000fd80000010000 */
[----:B------:R-:W-:-:S07]  /*36a0*/  @!P0 FADD.FTZ R15, R15, -1 ;  /* 0xbf8000000f0f8421 */ /* 0x000fce0000010000 */
.L_x_10270:
[----:B------:R-:W-:Y:S05]  /*36b0*/  BSYNC.RECONVERGENT B1 ;  /* 0x0000000000017941 */ /* 0x000fea0003800200 */
.L_x_10269:
[----:B------:R-:W-:Y:S01]  /*36c0*/  FFMA.FTZ R18, -R9, R15, R14 ;  /* 0x0000000f09127223 */ /* 0x000fe2000001010e */
[----:B------:R-:W-:Y:S06]  /*36d0*/  BRA `(.L_x_10267) ;  /* 0x0000000000787947 */ /* 0x000fec0003800000 */
.L_x_10268:
[----:B------:R-:W-:Y:S01]  /*36e0*/  LOP3.LUT R15, R9, 0xff800000, RZ, 0xc0, !PT ;  /* 0xff800000090f7812 */ /* 0x000fe200078ec0ff */
[----:B------:R-:W-:Y:S01]  /*36f0*/  BSSY.RECONVERGENT B1, `(.L_x_10272) ;  /* 0x000001a000017945 */ /* 0x000fe20003800200 */
[----:B------:R-:W-:Y:S02]  /*3700*/  FSETP.GT.FTZ.AND P1, PT, |R6|, RZ, PT ;  /* 0x000000ff0600720b */ /* 0x000fe40003f34200 */
[----:B------:R-:W-:Y:S01]  /*3710*/  ISETP.GT.U32.AND P2, PT, R14, 0x7f7fffff, PT ;  /* 0x7f7fffff0e00780c */ /* 0x000fe20003f44070 */
[----:B------:R-:W-:Y:S01]  /*3720*/  IMAD.IADD R17, R10, 0x1, -R15 ;  /* 0x000000010a117824 */ /* 0x000fe200078e0a0f */
[----:B------:R-:W-:Y:S02]  /*3730*/  FSEL R18, R15, +QNAN , P1 ;  /* 0x7fffffff0f127808 */ /* 0x000fe40000800000 */
[----:B------:R-:W-:Y:S02]  /*3740*/  MOV R15, R13 ;  /* 0x0000000d000f7202 */ /* 0x000fe40000000f00 */
[----:B------:R-:W-:-:S02]  /*3750*/  LOP3.LUT P0, R17, R17, 0xff800000, RZ, 0xc0, !PT ;  /* 0xff80000011117812 */ /* 0x000fc4000780c0ff */
[----:B------:R-:W-:-:S11]  /*3760*/  FSEL R18, R18, +QNAN , !P2 ;  /* 0x7fffffff12127808 */ /* 0x000fd60005000000 */
[----:B------:R-:W-:Y:S05]  /*3770*/  @!P0 BRA `(.L_x_10273) ;  /* 0x0000000000448947 */ /* 0x000fea0003800000 */
[----:B------:R-:W-:Y:S01]  /*3780*/  LOP3.LUT R6, R9, 0x7fffff, RZ, 0xc0, !PT ;  /* 0x007fffff09067812 */ /* 0x000fe200078ec0ff */
[----:B------:R-:W-:-:S03]  /*3790*/  IMAD.MOV.U32 R15, RZ, RZ, R13 ;  /* 0x000000ffff0f7224 */ /* 0x000fc600078e000d */
[----:B------:R-:W-:-:S04]  /*37a0*/  LOP3.LUT R6, R6, 0x3f800000, RZ, 0xfc, !PT ;  /* 0x3f80000006067812 */ /* 0x000fc800078efcff */
[----:B------:R0:W1:Y:S03]  /*37b0*/  MUFU.RCP R9, R6 ;  /* 0x0000000600097308 */ /* 0x0000660000001000 */
.L_x_10274:
        /* <DEDUP_REMOVED lines=13> */
.L_x_10273:
[----:B------:R-:W-:Y:S05]  /*3890*/  BSYNC.RECONVERGENT B1 ;  /* 0x0000000000017941 */ /* 0x000fea0003800200 */
.L_x_10272:
[----:B------:R-:W-:-:S04]  /*38a0*/  FMUL.FTZ R9, R15, 1.1920928955078125e-07 ;  /* 0x340000000f097820 */ /* 0x000fc80000410000 */
[----:B------:R-:W-:-:S07]  /*38b0*/  FMUL.FTZ R18, R18, R9 ;  /* 0x0000000912127220 */ /* 0x000fce0000410000 */
.L_x_10267:
[----:B------:R-:W-:Y:S05]  /*38c0*/  BSYNC.RECONVERGENT B0 ;  /* 0x0000000000007941 */ /* 0x000fea0003800200 */
.L_x_10266:
        /* <DEDUP_REMOVED lines=27> */
.L_x_10280:
[----:B------:R-:W-:Y:S01]  /*3a80*/  FSETP.GEU.FTZ.AND P0, PT, R20, -R9, PT ;  /* 0x800000091400720b */ /* 0x000fe20003f1e000 */
[----:B------:R-:W-:-:S12]  /*3a90*/  FADD.FTZ R17, R17, -1 ;  /* 0xbf80000011117421 */ /* 0x000fd80000010000 */
[----:B------:R-:W-:-:S07]  /*3aa0*/  @!P0 FADD.FTZ R17, R17, -1 ;  /* 0xbf80000011118421 */ /* 0x000fce0000010000 */
.L_x_10279:
[----:B------:R-:W-:Y:S05]  /*3ab0*/  BSYNC.RECONVERGENT B1 ;  /* 0x0000000000017941 */ /* 0x000fea0003800200 */
.L_x_10278:
[----:B------:R-:W-:Y:S01]  /*3ac0*/  FFMA.FTZ R6, -R9, R17, R14 ;  /* 0x0000001109067223 */ /* 0x000fe2000001010e */
[----:B------:R-:W-:Y:S06]  /*3ad0*/  BRA `(.L_x_10276) ;  /* 0x0000000000787947 */ /* 0x000fec0003800000 */
.L_x_10277:
        /* <DEDUP_REMOVED lines=14> */
.L_x_10283:
        /* <DEDUP_REMOVED lines=13> */
.L_x_10282:
[----:B------:R-:W-:Y:S05]  /*3c90*/  BSYNC.RECONVERGENT B1 ;  /* 0x0000000000017941 */ /* 0x000fea0003800200 */
.L_x_10281:
[----:B0-----:R-:W-:-:S04]  /*3ca0*/  FMUL.FTZ R7, R15, 1.1920928955078125e-07 ;  /* 0x340000000f077820 */ /* 0x001fc80000410000 */
[----:B------:R-:W-:-:S07]  /*3cb0*/  FMUL.FTZ R6, R6, R7 ;  /* 0x0000000706067220 */ /* 0x000fce0000410000 */
.L_x_10276:
[----:B------:R-:W-:Y:S05]  /*3cc0*/  BSYNC.RECONVERGENT B0 ;  /* 0x0000000000007941 */ /* 0x000fea0003800200 */
.L_x_10275:
[----:B------:R-:W-:Y:S01]  /*3cd0*/  FSETP.GEU.FTZ.AND P0, PT, R14, |R4|, PT ;  /* 0x400000040e00720b */ /* 0x000fe20003f1e000 */
        /* <DEDUP_REMOVED lines=26> */
.L_x_10289:
[----:B------:R-:W-:Y:S01]  /*3e80*/  FSETP.GEU.FTZ.AND P0, PT, R17, -R7, PT ;  /* 0x800000071100720b */ /* 0x000fe20003f1e000 */
[----:B------:R-:W-:-:S12]  /*3e90*/  FADD.FTZ R9, R9, -1 ;  /* 0xbf80000009097421 */ /* 0x000fd80000010000 */
[----:B------:R-:W-:-:S07]  /*3ea0*/  @!P0 FADD.FTZ R9, R9, -1 ;  /* 0xbf80000009098421 */ /* 0x000fce0000010000 */
.L_x_10288:
[----:B------:R-:W-:Y:S05]  /*3eb0*/  BSYNC.RECONVERGENT B1 ;  /* 0x0000000000017941 */ /* 0x000fea0003800200 */
.L_x_10287:
[----:B------:R-:W-:Y:S01]  /*3ec0*/  FFMA.FTZ R20, -R7, R9, R14 ;  /* 0x0000000907147223 */ /* 0x000fe2000001010e */
[----:B------:R-:W-:Y:S06]  /*3ed0*/  BRA `(.L_x_10285) ;  /* 0x0000000000787947 */ /* 0x000fec0003800000 */
.L_x_10286:
        /* <DEDUP_REMOVED lines=14> */
.L_x_10292:
        /* <DEDUP_REMOVED lines=13> */
.L_x_10291:
[----:B------:R-:W-:Y:S05]  /*4090*/  BSYNC.RECONVERGENT B1 ;  /* 0x0000000000017941 */ /* 0x000fea0003800200 */
.L_x_10290:
[----:B------:R-:W-:-:S04]  /*40a0*/  FMUL.FTZ R7, R9, 1.1920928955078125e-07 ;  /* 0x3400000009077820 */ /* 0x000fc80000410000 */
[----:B------:R-:W-:-:S07]  /*40b0*/  FMUL.FTZ R20, R20, R7 ;  /* 0x0000000714147220 */ /* 0x000fce0000410000 */
.L_x_10285:
[----:B------:R-:W-:Y:S05]  /*40c0*/  BSYNC.RECONVERGENT B0 ;  /* 0x0000000000007941 */ /* 0x000fea0003800200 */
.L_x_10284:
        /* <DEDUP_REMOVED lines=27> */
.L_x_10298:
[----:B------:R-:W-:Y:S01]  /*4280*/  FSETP.GEU.FTZ.AND P0, PT, R22, -R7, PT ;  /* 0x800000071600720b */ /* 0x000fe20003f1e000 */
[----:B------:R-:W-:-:S12]  /*4290*/  FADD.FTZ R15, R15, -1 ;  /* 0xbf8000000f0f7421 */ /* 0x000fd80000010000 */
[----:B------:R-:W-:-:S07]  /*42a0*/  @!P0 FADD.FTZ R15, R15, -1 ;  /* 0xbf8000000f0f8421 */ /* 0x000fce0000010000 */
.L_x_10297:
[----:B------:R-:W-:Y:S05]  /*42b0*/  BSYNC.RECONVERGENT B1 ;  /* 0x0000000000017941 */ /* 0x000fea0003800200 */
.L_x_10296:
[----:B------:R-:W-:Y:S01]  /*42c0*/  FFMA.FTZ R4, -R7, R15, R14 ;  /* 0x0000000f07047223 */ /* 0x000fe2000001010e */
[----:B------:R-:W-:Y:S06]  /*42d0*/  BRA `(.L_x_10294) ;  /* 0x0000000000787947 */ /* 0x000fec0003800000 */
.L_x_10295:
        /* <DEDUP_REMOVED lines=14> */
.L_x_10301:
        /* <DEDUP_REMOVED lines=13> */
.L_x_10300:
[----:B------:R-:W-:Y:S05]  /*4490*/  BSYNC.RECONVERGENT B1 ;  /* 0x0000000000017941 */ /* 0x000fea0003800200 */
.L_x_10299:
[----:B0-----:R-:W-:-:S04]  /*44a0*/  FMUL.FTZ R5, R9, 1.1920928955078125e-07 ;  /* 0x3400000009057820 */ /* 0x001fc80000410000 */
[----:B------:R-:W-:-:S07]  /*44b0*/  FMUL.FTZ R4, R4, R5 ;  /* 0x0000000504047220 */ /* 0x000fce0000410000 */
.L_x_10294:
[----:B------:R-:W-:Y:S05]  /*44c0*/  BSYNC.RECONVERGENT B0 ;  /* 0x0000000000007941 */ /* 0x000fea0003800200 */
.L_x_10293:
        /* <DEDUP_REMOVED lines=27> */
.L_x_10307:
[----:B------:R-:W-:Y:S01]  /*4680*/  FSETP.GEU.FTZ.AND P0, PT, R15, -R5, PT ;  /* 0x800000050f00720b */ /* 0x000fe20003f1e000 */
[----:B------:R-:W-:-:S12]  /*4690*/  FADD.FTZ R7, R7, -1 ;  /* 0xbf80000007077421 */ /* 0x000fd80000010000 */
[----:B------:R-:W-:-:S07]  /*46a0*/  @!P0 FADD.FTZ R7, R7, -1 ;  /* 0xbf80000007078421 */ /* 0x000fce0000010000 */
.L_x_10306:
[----:B------:R-:W-:Y:S05]  /*46b0*/  BSYNC.RECONVERGENT B1 ;  /* 0x0000000000017941 */ /* 0x000fea0003800200 */
.L_x_10305:
[----:B------:R-:W-:Y:S01]  /*46c0*/  FFMA.FTZ R22, -R5, R7, R14 ;  /* 0x0000000705167223 */ /* 0x000fe2000001010e */
[----:B------:R-:W-:Y:S06]  /*46d0*/  BRA `(.L_x_10303) ;  /* 0x0000000000787947 */ /* 0x000fec0003800000 */
.L_x_10304:
        /* <DEDUP_REMOVED lines=14> */
.L_x_10310:
        /* <DEDUP_REMOVED lines=13> */
.L_x_10309:
[----:B------:R-:W-:Y:S05]  /*4890*/  BSYNC.RECONVERGENT B1 ;  /* 0x0000000000017941 */ /* 0x000fea0003800200 */
.L_x_10308:
[----:B0-----:R-:W-:-:S04]  /*48a0*/  FMUL.FTZ R5, R15, 1.1920928955078125e-07 ;  /* 0x340000000f057820 */ /* 0x001fc80000410000 */
[----:B------:R-:W-:-:S07]  /*48b0*/  FMUL.FTZ R22, R2, R5 ;  /* 0x0000000502167220 */ /* 0x000fce0000410000 */
.L_x_10303:
[----:B------:R-:W-:Y:S05]  /*48c0*/  BSYNC.RECONVERGENT B0 ;  /* 0x0000000000007941 */ /* 0x000fea0003800200 */
.L_x_10302:
        /* <DEDUP_REMOVED lines=26> */
.L_x_10316:
[----:B------:R-:W-:Y:S01]  /*4a70*/  FSETP.GEU.FTZ.AND P0, PT, R10, -R5, PT ;  /* 0x800000050a00720b */ /* 0x000fe20003f1e000 */
[----:B------:R-:W-:-:S12]  /*4a80*/  FADD.FTZ R9, R9, -1 ;  /* 0xbf80000009097421 */ /* 0x000fd80000010000 */
[----:B------:R-:W-:-:S07]  /*4a90*/  @!P0 FADD.FTZ R9, R9, -1 ;  /* 0xbf80000009098421 */ /* 0x000fce0000010000 */
.L_x_10315:
[----:B------:R-:W-:Y:S05]  /*4aa0*/  BSYNC.RECONVERGENT B1 ;  /* 0x0000000000017941 */ /* 0x000fea0003800200 */
.L_x_10314:
[----:B------:R-:W-:Y:S01]  /*4ab0*/  FFMA.FTZ R14, -R5, R9, R14 ;  /* 0x00000009050e7223 */ /* 0x000fe2000001010e */
[----:B------:R-:W-:Y:S06]  /*4ac0*/  BRA `(.L_x_10312) ;  /* 0x0000000000707947 */ /* 0x000fec0003800000 */
.L_x_10313:
[----:B------:R-:W-:Y:S01]  /*4ad0*/  LOP3.LUT R7, R5, 0xff800000, RZ, 0xc0, !PT ;  /* 0xff80000005077812 */ /* 0x000fe200078ec0ff */
[----:B------:R-:W-:Y:S01]  /*4ae0*/  BSSY.RECONVERGENT B1, `(.L_x_10317) ;  /* 0x0000018000017945 */ /* 0x000fe20003800200 */
[----:B------:R-:W-:Y:S02]  /*4af0*/  FSETP.GT.FTZ.AND P1, PT, |R3|, RZ, PT ;  /* 0x000000ff0300720b */ /* 0x000fe40003f34200 */
[----:B------:R-:W-:Y:S02]  /*4b00*/  IADD3 R10, PT, PT, R10, -R7, RZ ;  /* 0x800000070a0a7210 */ /* 0x000fe40007ffe0ff */
[----:B------:R-:W-:Y:S02]  /*4b10*/  ISETP.GT.U32.AND P2, PT, R14, 0x7f7fffff, PT ;  /* 0x7f7fffff0e00780c */ /* 0x000fe40003f44070 */
[----:B------:R-:W-:Y:S02]  /*4b20*/  LOP3.LUT P0, R10, R10, 0xff800000, RZ, 0xc0, !PT ;  /* 0xff8000000a0a7812 */ /* 0x000fe4000780c0ff */
[----:B------:R-:W-:-:S04]  /*4b30*/  FSEL R7, R7, +QNAN , P1 ;  /* 0x7fffffff07077808 */ /* 0x000fc80000800000 */
[----:B------:R-:W-:-:S07]  /*4b40*/  FSEL R15, R7, +QNAN , !P2 ;  /* 0x7fffffff070f7808 */ /* 0x000fce0005000000 */
[----:B------:R-:W-:Y:S05]  /*4b50*/  @!P0 BRA `(.L_x_10318) ;  /* 0x0000000000408947 */ /* 0x000fea0003800000 */
[----:B------:R-:W-:-:S04]  /*4b60*/  LOP3.LUT R5, R5, 0x7fffff, RZ, 0xc0, !PT ;  /* 0x007fffff05057812 */ /* 0x000fc800078ec0ff */
[----:B------:R-:W-:-:S04]  /*4b70*/  LOP3.LUT R5, R5, 0x3f800000, RZ, 0xfc, !PT ;  /* 0x3f80000005057812 */ /* 0x000fc800078efcff */
[----:B------:R0:W1:Y:S03]  /*4b80*/  MUFU.RCP R2, R5 ;  /* 0x0000000500027308 */ /* 0x0000660000001000 */
.L_x_10319:
        /* <DEDUP_REMOVED lines=13> */
.L_x_10318:
[----:B------:R-:W-:Y:S05]  /*4c60*/  BSYNC.RECONVERGENT B1 ;  /* 0x0000000000017941 */ /* 0x000fea0003800200 */
.L_x_10317:
[----:B------:R-:W-:-:S04]  /*4c70*/  FMUL.FTZ R14, R13, 1.1920928955078125e-07 ;  /* 0x340000000d0e7820 */ /* 0x000fc80000410000 */
[----:B------:R-:W-:-:S07]  /*4c80*/  FMUL.FTZ R14, R15, R14 ;  /* 0x0000000e0f0e7220 */ /* 0x000fce0000410000 */
.L_x_10312:
[----:B------:R-:W-:Y:S05]  /*4c90*/  BSYNC.RECONVERGENT B0 ;  /* 0x0000000000007941 */ /* 0x000fea0003800200 */
.L_x_10311:
[----:B------:R-:W1:Y:S01]  /*4ca0*/  LDC.64 R2, c[0x0][0x390] ;  /* 0x0000e400ff027b82 */ /* 0x000e620000000a00 */
[----:B------:R-:W-:Y:S02]  /*4cb0*/  FSETP.NAN.FTZ.AND P1, PT, |R16|, |R16|, PT ;  /* 0x400000101000720b */ /* 0x000fe40003f38200 */
[----:B------:R-:W-:Y:S02]  /*4cc0*/  FSETP.NAN.FTZ.AND P0, PT, |R14|, |R14|, PT ;  /* 0x4000000e0e00720b */ /* 0x000fe40003f18200 */
[----:B------:R-:W-:Y:S02]  /*4cd0*/  FSETP.NAN.FTZ.AND P2, PT, |R8|, |R8|, PT ;  /* 0x400000080800720b */ /* 0x000fe40003f58200 */
[----:B------:R-:W-:Y:S02]  /*4ce0*/  FSETP.NAN.FTZ.AND P3, PT, |R18|, |R18|, PT ;  /* 0x400000121200720b */ /* 0x000fe40003f78200 */
[--C-:B------:R-:W-:Y:S02]  /*4cf0*/  LOP3.LUT R23, R14, 0x80000000, R11.reuse, 0xb8, !PT ;  /* 0x800000000e177812 */ /* 0x100fe400078eb80b */
[----:B------:R-:W-:-:S02]  /*4d00*/  LOP3.LUT R17, R8, 0x80000000, R11, 0xb8, !PT ;  /* 0x8000000008117812 */ /* 0x000fc400078eb80b */
[--C-:B0-----:R-:W-:Y:S02]  /*4d10*/  LOP3.LUT R5, R18, 0x80000000, R11.reuse, 0xb8, !PT ;  /* 0x8000000012057812 */ /* 0x101fe400078eb80b */
[----:B------:R-:W-:Y:S02]  /*4d20*/  FSEL R23, R14, R23, P0 ;  /* 0x000000170e177208 */ /* 0x000fe40000000000 */
[----:B------:R-:W-:Y:S02]  /*4d30*/  FSEL R17, R8, R17, P2 ;  /* 0x0000001108117208 */ /* 0x000fe40001000000 */
[----:B------:R-:W-:Y:S02]  /*4d40*/  FSEL R18, R18, R5, P3 ;  /* 0x0000000512127208 */ /* 0x000fe40001800000 */
[--C-:B------:R-:W-:Y:S02]  /*4d50*/  LOP3.LUT R19, R6, 0x80000000, R11.reuse, 0xb8, !PT ;  /* 0x8000000006137812 */ /* 0x100fe400078eb80b */
[----:B------:R-:W-:Y:S01]  /*4d60*/  LOP3.LUT R21, R4, 0x80000000, R11, 0xb8, !PT ;  /* 0x8000000004157812 */ /* 0x000fe200078eb80b */
[----:B-1----:R-:W-:Y:S01]  /*4d70*/  IMAD.WIDE.U32 R2, R0, 0x4, R2 ;  /* 0x0000000400027825 */ /* 0x002fe200078e0002 */
[----:B------:R-:W-:-:S02]  /*4d80*/  FSETP.NAN.FTZ.AND P0, PT, |R6|, |R6|, PT ;  /* 0x400000060600720b */ /* 0x000fc40003f18200 */
[----:B------:R-:W-:Y:S02]  /*4d90*/  FSETP.NAN.FTZ.AND P2, PT, |R4|, |R4|, PT ;  /* 0x400000040400720b */ /* 0x000fe40003f58200 */
[----:B------:R-:W-:Y:S01]  /*4da0*/  FSETP.NAN.FTZ.AND P3, PT, |R22|, |R22|, PT ;  /* 0x400000161600720b */ /* 0x000fe20003f78200 */
[----:B------:R-:W-:Y:S01]  /*4db0*/  IMAD.WIDE.U32 R12, R12, 0x8, R2 ;  /* 0x000000080c0c7825 */ /* 0x000fe200078e0002 */
[--C-:B------:R-:W-:Y:S02]  /*4dc0*/  LOP3.LUT R3, R16, 0x80000000, R11.reuse, 0xb8, !PT ;  /* 0x8000000010037812 */ /* 0x100fe400078eb80b */
[----:B------:R-:W-:Y:S02]  /*4dd0*/  FSEL R19, R6, R19, P0 ;  /* 0x0000001306137208 */ /* 0x000fe40000000000 */
[----:B------:R-:W-:Y:S02]  /*4de0*/  FSEL R16, R16, R3, P1 ;  /* 0x0000000310107208 */ /* 0x000fe40000800000 */
[C---:B------:R-:W-:Y:S01]  /*4df0*/  LOP3.LUT R3, R20.reuse, 0x80000000, R11, 0xb8, !PT ;  /* 0x8000000014037812 */ /* 0x040fe200078eb80b */
[----:B------:R-:W-:Y:S01]  /*4e00*/  STG.E.64 desc[UR4][R12.64+0x400], R18 ;  /* 0x000400120c007986 */ /* 0x000fe2000c101b04 */
[----:B------:R-:W-:-:S02]  /*4e10*/  FSETP.NAN.FTZ.AND P1, PT, |R20|, |R20|, PT ;  /* 0x400000141400720b */ /* 0x000fc40003f38200 */
[----:B------:R-:W-:Y:S01]  /*4e20*/  LOP3.LUT R11, R22, 0x80000000, R11, 0xb8, !PT ;  /* 0x80000000160b7812 */ /* 0x000fe200078eb80b */
[----:B------:R-:W-:Y:S01]  /*4e30*/  STG.E.64 desc[UR4][R12.64], R16 ;  /* 0x000000100c007986 */ /* 0x000fe2000c101b04 */
[----:B------:R-:W-:Y:S02]  /*4e40*/  FSEL R20, R20, R3, P1 ;  /* 0x0000000314147208 */ /* 0x000fe40000800000 */
[----:B------:R-:W-:Y:S02]  /*4e50*/  FSEL R21, R4, R21, P2 ;  /* 0x0000001504157208 */ /* 0x000fe40001000000 */
[----:B------:R-:W-:-:S03]  /*4e60*/  FSEL R22, R22, R11, P3 ;  /* 0x0000000b16167208 */ /* 0x000fc60001800000 */
[----:B------:R-:W-:Y:S04]  /*4e70*/  STG.E.64 desc[UR4][R12.64+0x800], R20 ;  /* 0x000800140c007986 */ /* 0x000fe8000c101b04 */
[----:B------:R-:W-:Y:S01]  /*4e80*/  STG.E.64 desc[UR4][R12.64+0xc00], R22 ;  /* 0x000c00160c007986 */ /* 0x000fe2000c101b04 */
[----:B------:R-:W-:Y:S05]  /*4e90*/  EXIT ;  /* 0x000000000000794d */ /* 0x000fea0003800000 */
.L_x_10320:
        /* <DEDUP_REMOVED lines=14> */
.L_x_50029:


//--------------------- .text._ZN2at6native29vectorized_elementwise_kernelILi4ENS0_13AUnaryFunctorIfffZZZNS0_16fmod_kernel_cudaERNS_18TensorIteratorBaseEENKUlvE0_clEvENKUlvE0_clEvEUlffE_EESt5arrayIPcLm2EEEEviT0_T1_ --------------------------
	.section	.text._ZN2at6native29vectorized_elementwise_kernelILi4ENS0_13AUnaryFunctorIfffZZZNS0_16fmod_kernel_cudaERNS_18TensorIteratorBaseEENKUlvE0_clEvENKUlvE0_clEvEUlffE_EESt5arrayIPcLm2EEEEviT0_T1_,"ax",@progbits
	.align	128
        .global         _ZN2at6native29vectorized_elementwise_kernelILi4ENS0_13AUnaryFunctorIfffZZZNS0_16fmod_kernel_cudaERNS_18TensorIteratorBaseEENKUlvE0_clEvENKUlvE0_clEvEUlffE_EESt5arrayIPcLm2EEEEviT0_T1_
        .type           _ZN2at6native29vectorized_elementwise_kernelILi4ENS0_13AUnaryFunctorIfffZZZNS0_16fmod_kernel_cudaERNS_18TensorIteratorBaseEENKUlvE0_clEvENKUlvE0_clEvEUlffE_EESt5arrayIPcLm2EEEEviT0_T1_,@function
        .size           _ZN2at6native29vectorized_elementwise_kernelILi4ENS0_13AUnaryFunctorIfffZZZNS0_16fmod_kernel_cudaERNS_18TensorIteratorBaseEENKUlvE0_clEvENKUlvE0_clEvEUlffE_EESt5arrayIPcLm2EEEEviT0_T1_,(.L_x_50030 - _ZN2at6native29vectorized_elementwise_kernelILi4ENS0_13AUnaryFunctorIfffZZZNS0_16fmod_kernel_cudaERNS_18TensorIteratorBaseEENKUlvE0_clEvENKUlvE0_clEvEUlffE_EESt5arrayIPcLm2EEEEviT0_T1_)
        .other          _ZN2at6native29vectorized_elementwise_kernelILi4ENS0_13AUnaryFunctorIfffZZZNS0_16fmod_kernel_cudaERNS_18TensorIteratorBaseEENKUlvE0_clEvENKUlvE0_clEvEUlffE_EESt5arrayIPcLm2EEEEviT0_T1_,@"STO_CUDA_ENTRY STV_DEFAULT"
_ZN2at6native29vectorized_elementwise_kernelILi4ENS0_13AUnaryFunctorIfffZZZNS0_16fmod_kernel_cudaERNS_18TensorIteratorBaseEENKUlvE0_clEvENKUlvE0_clEvEUlffE_EESt5arrayIPcLm2EEEEviT0_T1_:
.text._ZN2at6native29vectorized_elementwise_kernelILi4ENS0_13AUnaryFunctorIfffZZZNS0_16fmod_kernel_cudaERNS_18TensorIteratorBaseEENKUlvE0_clEvENKUlvE0_clEvEUlffE_EESt5arrayIPcLm2EEEEviT0_T1_:
        /* <DEDUP_REMOVED lines=100> */
.L_x_10328:
[----:B------:R-:W-:Y:S05]  /*0640*/  BSYNC.RECONVERGENT B2 ;  /* 0x0000000000027941 */ /* 0x000fea0003800200 */
.L_x_10327:
[----:B------:R-:W-:Y:S01]  /*0650*/  FFMA.FTZ R4, -R7, R3, R10 ;  /* 0x0000000307047223 */ /* 0x000fe2000001010a */
[----:B------:R-:W-:Y:S06]  /*0660*/  BRA `(.L_x_10325) ;  /* 0x0000000000787947 */ /* 0x000fec0003800000 */
.L_x_10326:
        /* <DEDUP_REMOVED lines=14> */
.L_x_10331:
        /* <DEDUP_REMOVED lines=13> */
.L_x_10330:
[----:B------:R-:W-:Y:S05]  /*0820*/  BSYNC.RECONVERGENT B2 ;  /* 0x0000000000027941 */ /* 0x000fea0003800200 */
.L_x_10329:
[----:B0-----:R-:W-:-:S04]  /*0830*/  FMUL.FTZ R4, R7, 1.1920928955078125e-07 ;  /* 0x3400000007047820 */ /* 0x001fc80000410000 */
[----:B------:R-:W-:-:S07]  /*0840*/  FMUL.FTZ R4, R3, R4 ;  /* 0x0000000403047220 */ /* 0x000fce0000410000 */
.L_x_10325:
[----:B------:R-:W-:Y:S05]  /*0850*/  BSYNC.RECONVERGENT B0 ;  /* 0x0000000000007941 */ /* 0x000fea0003800200 */
.L_x_10324:
[C---:B------:R-:W-:Y:S02]  /*0860*/  FSETP.NAN.FTZ.AND P0, PT, |R4|.reuse, |R4|, PT ;  /* 0x400000040400720b */ /* 0x040fe40003f18200 */
[----:B------:R-:W-:-:S04]  /*0870*/  LOP3.LUT R3, R4, 0x80000000, R15, 0xb8, !PT ;  /* 0x8000000004037812 */ /* 0x000fc800078eb80f */
[----:B------:R-:W-:-:S07]  /*0880*/  FSEL R3, R4, R3, P0 ;  /* 0x0000000304037208 */ /* 0x000fce0000000000 */
.L_x_10323:
[----:B------:R-:W-:Y:S05]  /*0890*/  BSYNC.RECONVERGENT B1 ;  /* 0x0000000000017941 */ /* 0x000fea0003800200 */
.L_x_10322:
        /* <DEDUP_REMOVED lines=31> */
.L_x_10339:
[----:B------:R-:W-:Y:S01]  /*0a90*/  FSETP.GEU.FTZ.AND P0, PT, R7, -R11, PT ;  /* 0x8000000b0700720b */ /* 0x000fe20003f1e000 */
[----:B------:R-:W-:-:S12]  /*0aa0*/  FADD.FTZ R9, R9, -1 ;  /* 0xbf80000009097421 */ /* 0x000fd80000010000 */
[----:B------:R-:W-:-:S07]  /*0ab0*/  @!P0 FADD.FTZ R9, R9, -1 ;  /* 0xbf80000009098421 */ /* 0x000fce0000010000 */
.L_x_10338:
[----:B------:R-:W-:Y:S05]  /*0ac0*/  BSYNC.RECONVERGENT B2 ;  /* 0x0000000000027941 */ /* 0x000fea0003800200 */
.L_x_10337:
[----:B------:R-:W-:Y:S01]  /*0ad0*/  FFMA.FTZ R4, -R11, R9, R10 ;  /* 0x000000090b047223 */ /* 0x000fe2000001010a */
[----:B------:R-:W-:Y:S06]  /*0ae0*/  BRA `(.L_x_10335) ;  /* 0x00000000007c7947 */ /* 0x000fec0003800000 */
.L_x_10336:
        /* <DEDUP_REMOVED lines=14> */
.L_x_10342:
        /* <DEDUP_REMOVED lines=14> */
.L_x_10341:
[----:B------:R-:W-:Y:S05]  /*0cb0*/  BSYNC.RECONVERGENT B2 ;  /* 0x0000000000027941 */ /* 0x000fea0003800200 */
.L_x_10340:
[----:B------:R-:W-:-:S04]  /*0cc0*/  FMUL.FTZ R7, R9, 1.1920928955078125e-07 ;  /* 0x3400000009077820 */ /* 0x000fc80000410000 */
[----:B------:R-:W-:-:S07]  /*0cd0*/  FMUL.FTZ R4, R4, R7 ;  /* 0x0000000704047220 */ /* 0x000fce0000410000 */
.L_x_10335:
[----:B------:R-:W-:Y:S05]  /*0ce0*/  BSYNC.RECONVERGENT B0 ;  /* 0x0000000000007941 */ /* 0x000fea0003800200 */
.L_x_10334:
[C---:B------:R-:W-:Y:S02]  /*0cf0*/  FSETP.NAN.FTZ.AND P0, PT, |R4|.reuse, |R4|, PT ;  /* 0x400000040400720b */ /* 0x040fe40003f18200 */
[----:B------:R-:W-:-:S04]  /*0d00*/  LOP3.LUT R7, R4, 0x80000000, R15, 0xb8, !PT ;  /* 0x8000000004077812 */ /* 0x000fc800078eb80f */
[----:B------:R-:W-:-:S07]  /*0d10*/  FSEL R4, R4, R7, P0 ;  /* 0x0000000704047208 */ /* 0x000fce0000000000 */
.L_x_10333:
[----:B------:R-:W-:Y:S05]  /*0d20*/  BSYNC.RECONVERGENT B1 ;  /* 0x0000000000017941 */ /* 0x000fea0003800200 */
.L_x_10332:
        /* <DEDUP_REMOVED lines=31> */
.L_x_10350:
[----:B------:R-:W-:Y:S01]  /*0f20*/  FSETP.GEU.FTZ.AND P0, PT, R8, -R11, PT ;  /* 0x8000000b0800720b */ /* 0x000fe20003f1e000 */
[----:B------:R-:W-:-:S12]  /*0f30*/  FADD.FTZ R9, R9, -1 ;  /* 0xbf80000009097421 */ /* 0x000fd80000010000 */
[----:B------:R-:W-:-:S07]  /*0f40*/  @!P0 FADD.FTZ R9, R9, -1 ;  /* 0xbf80000009098421 */ /* 0x000fce0000010000 */
.L_x_10349:
[----:B------:R-:W-:Y:S05]  /*0f50*/  BSYNC.RECONVERGENT B2 ;  /* 0x0000000000027941 */ /* 0x000fea0003800200 */
.L_x_10348:
[----:B------:R-:W-:Y:S01]  /*0f60*/  FFMA.FTZ R6, -R11, R9, R10 ;  /* 0x000000090b067223 */ /* 0x000fe2000001010a */
[----:B------:R-:W-:Y:S06]  /*0f70*/  BRA `(.L_x_10346) ;  /* 0x0000000000787947 */ /* 0x000fec0003800000 */
.L_x_10347:
        /* <DEDUP_REMOVED lines=14> */
.L_x_10353:
        /* <DEDUP_REMOVED lines=13> */
.L_x_10352:
[----:B------:R-:W-:Y:S05]  /*1130*/  BSYNC.RECONVERGENT B2 ;  /* 0x0000000000027941 */ /* 0x000fea0003800200 */
.L_x_10351:
[----:B0-----:R-:W-:-:S04]  /*1140*/  FMUL.FTZ R7, R11, 1.1920928955078125e-07 ;  /* 0x340000000b077820 */ /* 0x001fc80000410000 */
[----:B------:R-:W-:-:S07]  /*1150*/  FMUL.FTZ R6, R6, R7 ;  /* 0x0000000706067220 */ /* 0x000fce0000410000 */
.L_x_10346:
[----:B------:R-:W-:Y:S05]  /*1160*/  BSYNC.RECONVERGENT B0 ;  /* 0x0000000000007941 */ /* 0x000fea0003800200 */
.L_x_10345:
[C---:B------:R-:W-:Y:S02]  /*1170*/  FSETP.NAN.FTZ.AND P0, PT, |R6|.reuse, |R6|, PT ;  /* 0x400000060600720b */ /* 0x040fe40003f18200 */
[----:B------:R-:W-:-:S04]  /*1180*/  LOP3.LUT R7, R6, 0x80000000, R15, 0xb8, !PT ;  /* 0x8000000006077812 */ /* 0x000fc800078eb80f */
[----:B------:R-:W-:-:S07]  /*1190*/  FSEL R6, R6, R7, P0 ;  /* 0x0000000706067208 */ /* 0x000fce0000000000 */
.L_x_10344:
[----:B------:R-:W-:Y:S05]  /*11a0*/  BSYNC.RECONVERGENT B1 ;  /* 0x0000000000017941 */ /* 0x000fea0003800200 */
.L_x_10343:
        /* <DEDUP_REMOVED lines=31> */
.L_x_10361:
[----:B------:R-:W-:Y:S01]  /*13a0*/  FSETP.GEU.FTZ.AND P0, PT, R18, -R11, PT ;  /* 0x8000000b1200720b */ /* 0x000fe20003f1e000 */
[----:B------:R-:W-:-:S12]  /*13b0*/  FADD.FTZ R7, R7, -1 ;  /* 0xbf80000007077421 */ /* 0x000fd80000010000 */
[----:B------:R-:W-:-:S07]  /*13c0*/  @!P0 FADD.FTZ R7, R7, -1 ;  /* 0xbf80000007078421 */ /* 0x000fce0000010000 */
.L_x_10360:
[----:B------:R-:W-:Y:S05]  /*13d0*/  BSYNC.RECONVERGENT B2 ;  /* 0x0000000000027941 */ /* 0x000fea0003800200 */
.L_x_10359:
[----:B------:R-:W-:Y:S01]  /*13e0*/  FFMA.FTZ R8, -R11, R7, R10 ;  /* 0x000000070b087223 */ /* 0x000fe2000001010a */
[----:B------:R-:W-:Y:S06]  /*13f0*/  BRA `(.L_x_10357) ;  /* 0x00000000007c7947 */ /* 0x000fec0003800000 */
.L_x_10358:
        /* <DEDUP_REMOVED lines=14> */
.L_x_10364:
        /* <DEDUP_REMOVED lines=14> */
.L_x_10363:
[----:B------:R-:W-:Y:S05]  /*15c0*/  BSYNC.RECONVERGENT B2 ;  /* 0x0000000000027941 */ /* 0x000fea0003800200 */
.L_x_10362:
[----:B-1----:R-:W-:-:S04]  /*15d0*/  FMUL.FTZ R8, R18, 1.1920928955078125e-07 ;  /* 0x3400000012087820 */ /* 0x002fc80000410000 */
[----:B------:R-:W-:-:S07]  /*15e0*/  FMUL.FTZ R8, R7, R8 ;  /* 0x0000000807087220 */ /* 0x000fce0000410000 */
.L_x_10357:
[----:B------:R-:W-:Y:S05]  /*15f0*/  BSYNC.RECONVERGENT B0 ;  /* 0x0000000000007941 */ /* 0x000fea0003800200 */
.L_x_10356:
[C---:B------:R-:W-:Y:S02]  /*1600*/  FSETP.NAN.FTZ.AND P0, PT, |R8|.reuse, |R8|, PT ;  /* 0x400000080800720b */ /* 0x040fe40003f18200 */
[----:B------:R-:W-:-:S04]  /*1610*/  LOP3.LUT R7, R8, 0x80000000, R15, 0xb8, !PT ;  /* 0x8000000008077812 */ /* 0x000fc800078eb80f */
[----:B------:R-:W-:-:S07]  /*1620*/  FSEL R7, R8, R7, P0 ;  /* 0x0000000708077208 */ /* 0x000fce0000000000 */
.L_x_10355:
[----:B------:R-:W-:Y:S05]  /*1630*/  BSYNC.RECONVERGENT B1 ;  /* 0x0000000000017941 */ /* 0x000fea0003800200 */
.L_x_10354:
        /* <DEDUP_REMOVED lines=31> */
.L_x_10372:
[----:B------:R-:W-:Y:S01]  /*1830*/  FSETP.GEU.FTZ.AND P0, PT, R9, -R21, PT ;  /* 0x800000150900720b */ /* 0x000fe20003f1e000 */
[----:B------:R-:W-:-:S12]  /*1840*/  FADD.FTZ R11, R11, -1 ;  /* 0xbf8000000b0b7421 */ /* 0x000fd80000010000 */
[----:B------:R-:W-:-:S07]  /*1850*/  @!P0 FADD.FTZ R11, R11, -1 ;  /* 0xbf8000000b0b8421 */ /* 0x000fce0000010000 */
.L_x_10371:
[----:B------:R-:W-:Y:S05]  /*1860*/  BSYNC.RECONVERGENT B2 ;  /* 0x0000000000027941 */ /* 0x000fea0003800200 */
.L_x_10370:
[----:B------:R-:W-:Y:S01]  /*1870*/  FFMA.FTZ R8, -R21, R11, R10 ;  /* 0x0000000b15087223 */ /* 0x000fe2000001010a */
[----:B------:R-:W-:Y:S06]  /*1880*/  BRA `(.L_x_10368) ;  /* 0x0000000000787947 */ /* 0x000fec0003800000 */
.L_x_10369:
        /* <DEDUP_REMOVED lines=14> */
.L_x_10375:
        /* <DEDUP_REMOVED lines=13> */
.L_x_10374:
[----:B------:R-:W-:Y:S05]  /*1a40*/  BSYNC.RECONVERGENT B2 ;  /* 0x0000000000027941 */ /* 0x000fea0003800200 */
.L_x_10373:
[----:B-1----:R-:W-:-:S04]  /*1a50*/  FMUL.FTZ R9, R20, 1.1920928955078125e-07 ;  /* 0x3400000014097820 */ /* 0x002fc80000410000 */
[----:B------:R-:W-:-:S07]  /*1a60*/  FMUL.FTZ R8, R8, R9 ;  /* 0x0000000908087220 */ /* 0x000fce0000410000 */
.L_x_10368:
[----:B------:R-:W-:Y:S05]  /*1a70*/  BSYNC.RECONVERGENT B0 ;  /* 0x0000000000007941 */ /* 0x000fea0003800200 */
.L_x_10367:
[C---:B------:R-:W-:Y:S02]  /*1a80*/  FSETP.NAN.FTZ.AND P0, PT, |R8|.reuse, |R8|, PT ;  /* 0x400000080800720b */ /* 0x040fe40003f18200 */
[----:B------:R-:W-:-:S04]  /*1a90*/  LOP3.LUT R9, R8, 0x80000000, R15, 0xb8, !PT ;  /* 0x8000000008097812 */ /* 0x000fc800078eb80f */
[----:B------:R-:W-:-:S07]  /*1aa0*/  FSEL R8, R8, R9, P0 ;  /* 0x0000000908087208 */ /* 0x000fce0000000000 */
.L_x_10366:
[----:B------:R-:W-:Y:S05]  /*1ab0*/  BSYNC.RECONVERGENT B1 ;  /* 0x0000000000017941 */ /* 0x000fea0003800200 */
.L_x_10365:
        /* <DEDUP_REMOVED lines=31> */
.L_x_10383:
[----:B------:R-:W-:Y:S01]  /*1cb0*/  FSETP.GEU.FTZ.AND P0, PT, R18, -R21, PT ;  /* 0x800000151200720b */ /* 0x000fe20003f1e000 */
[----:B------:R-:W-:-:S12]  /*1cc0*/  FADD.FTZ R9, R9, -1 ;  /* 0xbf80000009097421 */ /* 0x000fd80000010000 */
[----:B------:R-:W-:-:S07]  /*1cd0*/  @!P0 FADD.FTZ R9, R9, -1 ;  /* 0xbf80000009098421 */ /* 0x000fce0000010000 */
.L_x_10382:
[----:B------:R-:W-:Y:S05]  /*1ce0*/  BSYNC.RECONVERGENT B2 ;  /* 0x0000000000027941 */ /* 0x000fea0003800200 */
.L_x_10381:
[----:B------:R-:W-:Y:S01]  /*1cf0*/  FFMA.FTZ R18, -R21, R9, R10 ;  /* 0x0000000915127223 */ /* 0x000fe2000001010a */
[----:B------:R-:W-:Y:S06]  /*1d00*/  BRA `(.L_x_10379) ;  /* 0x00000000007c7947 */ /* 0x000fec0003800000 */
.L_x_10380:
        /* <DEDUP_REMOVED lines=14> */
.L_x_10386:
        /* <DEDUP_REMOVED lines=14> */
.L_x_10385:
[----:B------:R-:W-:Y:S05]  /*1ed0*/  BSYNC.RECONVERGENT B2 ;  /* 0x0000000000027941 */ /* 0x000fea0003800200 */
.L_x_10384:
[----:B------:R-:W-:-:S04]  /*1ee0*/  FMUL.FTZ R18, R20, 1.1920928955078125e-07 ;  /* 0x3400000014127820 */ /* 0x000fc80000410000 */
[----:B------:R-:W-:-:S07]  /*1ef0*/  FMUL.FTZ R18, R9, R18 ;  /* 0x0000001209127220 */ /* 0x000fce0000410000 */
.L_x_10379:
[----:B------:R-:W-:Y:S05]  /*1f00*/  BSYNC.RECONVERGENT B0 ;  /* 0x0000000000007941 */ /* 0x000fea0003800200 */
.L_x_10378:
[C---:B------:R-:W-:Y:S02]  /*1f10*/  FSETP.NAN.FTZ.AND P0, PT, |R18|.reuse, |R18|, PT ;  /* 0x400000121200720b */ /* 0x040fe40003f18200 */
[----:B------:R-:W-:-:S04]  /*1f20*/  LOP3.LUT R9, R18, 0x80000000, R15, 0xb8, !PT ;  /* 0x8000000012097812 */ /* 0x000fc800078eb80f */
[----:B------:R-:W-:-:S07]  /*1f30*/  FSEL R9, R18, R9, P0 ;  /* 0x0000000912097208 */ /* 0x000fce0000000000 */
.L_x_10377:
[----:B------:R-:W-:Y:S05]  /*1f40*/  BSYNC.RECONVERGENT B1 ;  /* 0x0000000000017941 */ /* 0x000fea0003800200 */
.L_x_10376:
        /* <DEDUP_REMOVED lines=31> */
.L_x_10394:
[----:B------:R-:W-:Y:S01]  /*2140*/  FSETP.GEU.FTZ.AND P0, PT, R20, -R21, PT ;  /* 0x800000151400720b */ /* 0x000fe20003f1e000 */
[----:B------:R-:W-:-:S12]  /*2150*/  FADD.FTZ R11, R11, -1 ;  /* 0xbf8000000b0b7421 */ /* 0x000fd80000010000 */
[----:B------:R-:W-:-:S07]  /*2160*/  @!P0 FADD.FTZ R11, R11, -1 ;  /* 0xbf8000000b0b8421 */ /* 0x000fce0000010000 */
.L_x_10393:
[----:B------:R-:W-:Y:S05]  /*2170*/  BSYNC.RECONVERGENT B2 ;  /* 0x0000000000027941 */ /* 0x000fea0003800200 */
.L_x_10392:
[----:B------:R-:W-:Y:S01]  /*2180*/  FFMA.FTZ R18, -R21, R11, R10 ;  /* 0x0000000b15127223 */ /* 0x000fe2000001010a */
[----:B------:R-:W-:Y:S06]  /*2190*/  BRA `(.L_x_10390) ;  /* 0x00000000007c7947 */ /* 0x000fec0003800000 */
.L_x_10391:
        /* <DEDUP_REMOVED lines=14> */
.L_x_10397:
        /* <DEDUP_REMOVED lines=14> */
.L_x_10396:
[----:B------:R-:W-:Y:S05]  /*2360*/  BSYNC.RECONVERGENT B2 ;  /* 0x0000000000027941 */ /* 0x000fea0003800200 */
.L_x_10395:
[----:B------:R-:W-:-:S04]  /*2370*/  FMUL.FTZ R18, R20, 1.1920928955078125e-07 ;  /* 0x3400000014127820 */ /* 0x000fc80000410000 */
[----:B------:R-:W-:-:S07]  /*2380*/  FMUL.FTZ R18, R11, R18 ;  /* 0x000000120b127220 */ /* 0x000fce0000410000 */
.L_x_10390:
[----:B------:R-:W-:Y:S05]  /*2390*/  BSYNC.RECONVERGENT B0 ;  /* 0x0000000000007941 */ /* 0x000fea0003800200 */
.L_x_10389:
[C---:B------:R-:W-:Y:S02]  /*23a0*/  FSETP.NAN.FTZ.AND P0, PT, |R18|.reuse, |R18|, PT ;  /* 0x400000121200720b */ /* 0x040fe40003f18200 */
[----:B------:R-:W-:-:S04]  /*23b0*/  LOP3.LUT R11, R18, 0x80000000, R15, 0xb8, !PT ;  /* 0x80000000120b7812 */ /* 0x000fc800078eb80f */
[----:B------:R-:W-:-:S07]  /*23c0*/  FSEL R11, R18, R11, P0 ;  /* 0x0000000b120b7208 */ /* 0x000fce0000000000 */
.L_x_10388:
[----:B------:R-:W-:Y:S05]  /*23d0*/  BSYNC.RECONVERGENT B1 ;  /* 0x0000000000017941 */ /* 0x000fea0003800200 */
.L_x_10387:
        /* <DEDUP_REMOVED lines=30> */
.L_x_10405:
[----:B------:R-:W-:Y:S01]  /*25c0*/  FSETP.GEU.FTZ.AND P0, PT, R13, -R21, PT ;  /* 0x800000150d00720b */ /* 0x000fe20003f1e000 */
[----:B------:R-:W-:-:S12]  /*25d0*/  FADD.FTZ R19, R19, -1 ;  /* 0xbf80000013137421 */ /* 0x000fd80000010000 */
[----:B------:R-:W-:-:S07]  /*25e0*/  @!P0 FADD.FTZ R19, R19, -1 ;  /* 0xbf80000013138421 */ /* 0x000fce0000010000 */
.L_x_10404:
[----:B------:R-:W-:Y:S05]  /*25f0*/  BSYNC.RECONVERGENT B2 ;  /* 0x0000000000027941 */ /* 0x000fea0003800200 */
.L_x_10403:
[----:B------:R-:W-:Y:S01]  /*2600*/  FFMA.FTZ R10, -R21, R19, R10 ;  /* 0x00000013150a7223 */ /* 0x000fe2000001010a */
[----:B------:R-:W-:Y:S06]  /*2610*/  BRA `(.L_x_10401) ;  /* 0x0000000000707947 */ /* 0x000fec0003800000 */
.L_x_10402:
        /* <DEDUP_REMOVED lines=12> */
.L_x_10408:
        /* <DEDUP_REMOVED lines=13> */
.L_x_10407:
[----:B------:R-:W-:Y:S05]  /*27b0*/  BSYNC.RECONVERGENT B2 ;  /* 0x0000000000027941 */ /* 0x000fea0003800200 */
.L_x_10406:
[----:B------:R-:W-:-:S04]  /*27c0*/  FMUL.FTZ R13, R2, 1.1920928955078125e-07 ;  /* 0x34000000020d7820 */ /* 0x000fc80000410000 */
[----:B------:R-:W-:-:S07]  /*27d0*/  FMUL.FTZ R10, R10, R13 ;  /* 0x0000000d0a0a7220 */ /* 0x000fce0000410000 */
.L_x_10401:
[----:B------:R-:W-:Y:S05]  /*27e0*/  BSYNC.RECONVERGENT B0 ;  /* 0x0000000000007941 */ /* 0x000fea0003800200 */
.L_x_10400:
[C---:B------:R-:W-:Y:S02]  /*27f0*/  FSETP.NAN.FTZ.AND P0, PT, |R10|.reuse, |R10|, PT ;  /* 0x4000000a0a00720b */ /* 0x040fe40003f18200 */
[----:B------:R-:W-:-:S04]  /*2800*/  LOP3.LUT R15, R10, 0x80000000, R15, 0xb8, !PT ;  /* 0x800000000a0f7812 */ /* 0x000fc800078eb80f */
[----:B------:R-:W-:-:S07]  /*2810*/  FSEL R10, R10, R15, P0 ;  /* 0x0000000f0a0a7208 */ /* 0x000fce0000000000 */
.L_x_10399:
[----:B------:R-:W-:Y:S05]  /*2820*/  BSYNC.RECONVERGENT B1 ;  /* 0x0000000000017941 */ /* 0x000fea0003800200 */
.L_x_10398:
        /* <DEDUP_REMOVED lines=16> */
.L_x_10411:
[----:B------:R-:W-:-:S13]  /*2930*/  ISETP.GE.U32.AND P0, PT, R17, R16, PT ;  /* 0x000000101100720c */ /* 0x000fda0003f06070 */
[----:B------:R-:W-:Y:S05]  /*2940*/  @P0 BRA `(.L_x_10413) ;  /* 0x0000000000300947 */ /* 0x000fea0003800000 */
[----:B--2---:R-:W2:Y:S01]  /*2950*/  LDC.64 R2, c[0x0][0x390] ;  /* 0x0000e400ff027b82 */ /* 0x004ea20000000a00 */
[----:B------:R-:W-:Y:S01]  /*2960*/  IADD3 R5, PT, PT, R0, R17, RZ ;  /* 0x0000001100057210 */ /* 0x000fe20007ffe0ff */
[----:B------:R-:W-:-:S04]  /*2970*/  VIADD R17, R17, 0x80 ;  /* 0x0000008011117836 */ /* 0x000fc80000000000 */
[----:B--2---:R-:W-:-:S05]  /*2980*/  IMAD.WIDE.U32 R2, R5, 0x4, R2 ;  /* 0x0000000405027825 */ /* 0x004fca00078e0002 */
[----:B------:R3:W-:Y:S02]  /*2990*/  STG.E desc[UR4][R2.64], R6 ;  /* 0x0000000602007986 */ /* 0x0007e4000c101904 */
.L_x_10412:
[----:B------:R-:W-:-:S13]  /*29a0*/  ISETP.GE.U32.AND P0, PT, R17, R16, PT ;  /* 0x000000101100720c */ /* 0x000fda0003f06070 */
[----:B------:R-:W-:Y:S05]  /*29b0*/  @P0 BRA `(.L_x_10414) ;  /* 0x0000000000300947 */ /* 0x000fea0003800000 */
[----:B--23--:R-:W2:Y:S01]  /*29c0*/  LDC.64 R2, c[0x0][0x390] ;  /* 0x0000e400ff027b82 */ /* 0x00cea20000000a00 */
[----:B------:R-:W-:Y:S01]  /*29d0*/  IADD3 R5, PT, PT, R0, R17, RZ ;  /* 0x0000001100057210 */ /* 0x000fe20007ffe0ff */
[----:B------:R-:W-:-:S04]  /*29e0*/  VIADD R17, R17, 0x80 ;  /* 0x0000008011117836 */ /* 0x000fc80000000000 */
[----:B--2---:R-:W-:-:S05]  /*29f0*/  IMAD.WIDE.U32 R2, R5, 0x4, R2 ;  /* 0x0000000405027825 */ /* 0x004fca00078e0002 */
[----:B------:R3:W-:Y:S02]  /*2a00*/  STG.E desc[UR4][R2.64], R7 ;  /* 0x0000000702007986 */ /* 0x0007e4000c101904 */
.L_x_10413:
[----:B------:R-:W-:-:S13]  /*2a10*/  ISETP.GE.U32.AND P0, PT, R17, R16, PT ;  /* 0x000000101100720c */ /* 0x000fda0003f06070 */
[----:B------:R-:W-:Y:S05]  /*2a20*/  @P0 BRA `(.L_x_10415) ;  /* 0x0000000000340947 */ /* 0x000fea0003800000 */
[----:B--23--:R-:W2:Y:S01]  /*2a30*/  LDC.64 R2, c[0x0][0x390] ;  /* 0x0000e400ff027b82 */ /* 0x00cea20000000a00 */
[----:B------:R-:W-:Y:S01]  /*2a40*/  IADD3 R5, PT, PT, R0, R17, RZ ;  /* 0x0000001100057210 */ /* 0x000fe20007ffe0ff */
[----:B------:R-:W-:-:S04]  /*2a50*/  VIADD R17, R17, 0x80 ;  /* 0x0000008011117836 */ /* 0x000fc80000000000 */
[----:B--2---:R-:W-:-:S05]  /*2a60*/  IMAD.WIDE.U32 R2, R5, 0x4, R2 ;  /* 0x0000000405027825 */ /* 0x004fca00078e0002 */
[----:B------:R4:W-:Y:S02]  /*2a70*/  STG.E desc[UR4][R2.64], R8 ;  /* 0x0000000802007986 */ /* 0x0009e4000c101904 */
.L_x_10414:
        /* <DEDUP_REMOVED lines=8> */
.L_x_10415:
[----:B------:R-:W-:Y:S05]  /*2b00*/  BSYNC.RELIABLE B1 ;  /* 0x0000000000017941 */ /* 0x000fea0003800100 */
.L_x_10410:
[----:B------:R-:W-:-:S13]  /*2b10*/  ISETP.GE.U32.AND P0, PT, R17, R16, PT ;  /* 0x000000101100720c */ /* 0x000fda0003f06070 */
[----:B--234-:R-:W2:Y:S01]  /*2b20*/  @!P0 LDC.64 R2, c[0x0][0x390] ;  /* 0x0000e400ff028b82 */ /* 0x01cea20000000a00 */
[----:B------:R-:W-:Y:S01]  /*2b30*/  @!P0 IADD3 R5, PT, PT, R0, R17, RZ ;  /* 0x0000001100058210 */ /* 0x000fe20007ffe0ff */
[----:B------:R-:W-:-:S04]  /*2b40*/  @!P0 VIADD R17, R17, 0x80 ;  /* 0x0000008011118836 */ /* 0x000fc80000000000 */
[----:B--2---:R-:W-:-:S05]  /*2b50*/  @!P0 IMAD.WIDE.U32 R2, R5, 0x4, R2 ;  /* 0x0000000405028825 */ /* 0x004fca00078e0002 */
[----:B------:R2:W-:Y:S02]  /*2b60*/  @!P0 STG.E desc[UR4][R2.64], R11 ;  /* 0x0000000b02008986 */ /* 0x0005e4000c101904 */
.L_x_10416:
[----:B------:R-:W-:Y:S05]  /*2b70*/  BSYNC.RECONVERGENT B0 ;  /* 0x0000000000007941 */ /* 0x000fea0003800200 */
.L_x_10409:
        /* <DEDUP_REMOVED lines=8> */
.L_x_10321:
[----:B------:R-:W0:Y:S01]  /*2c00*/  S2R R12, SR_TID.X ;  /* 0x00000000000c7919 */ /* 0x000e220000002100 */
[----:B------:R-:W1:Y:S02]  /*2c10*/  LDC.64 R2, c[0x0][0x398] ;  /* 0x0000e600ff027b82 */ /* 0x000e640000000a00 */
[----:B-1----:R-:W-:-:S04]  /*2c20*/  IMAD.WIDE.U32 R2, R0, 0x4, R2 ;  /* 0x0000000400027825 */ /* 0x002fc800078e0002 */
[----:B0-----:R-:W-:Y:S02]  /*2c30*/  IMAD.WIDE.U32 R18, R12, 0x10, R2 ;  /* 0x000000100c127825 */ /* 0x001fe400078e0002 */
[----:B------:R-:W0:Y:S03]  /*2c40*/  LDC R3, c[0x0][0x388] ;  /* 0x0000e200ff037b82 */ /* 0x000e260000000800 */
[----:B------:R-:W2:Y:S04]  /*2c50*/  LDG.E.128 R8, desc[UR4][R18.64] ;  /* 0x0000000412087981 */ /* 0x000ea8000c1e1d00 */
[----:B------:R1:W5:Y:S01]  /*2c60*/  LDG.E.128 R4, desc[UR4][R18.64+0x800] ;  /* 0x0008000412047981 */ /* 0x000362000c1e1d00 */
[----:B------:R-:W-:Y:S01]  /*2c70*/  BSSY.RECONVERGENT B0, `(.L_x_10417) ;  /* 0x0000043000007945 */ /* 0x000fe20003800200 */
[----:B0-----:R-:W-:-:S04]  /*2c80*/  FADD.FTZ R14, |R3|, -RZ ;  /* 0x800000ff030e7221 */ /* 0x001fc80000010200 */
[C---:B------:R-:W-:Y:S01]  /*2c90*/  VIADD R2, R14.reuse, 0xb800000 ;  /* 0x0b8000000e027836 */ /* 0x040fe20000000000 */
[----:B------:R-:W-:Y:S02]  /*2ca0*/  LOP3.LUT R13, R14, 0x7fffff, RZ, 0xc0, !PT ;  /* 0x007fffff0e0d7812 */ /* 0x000fe400078ec0ff */
[----:B------:R-:W-:Y:S02]  /*2cb0*/  MOV R16, R14 ;  /* 0x0000000e00107202 */ /* 0x000fe40000000f00 */
[----:B------:R-:W-:Y:S02]  /*2cc0*/  LOP3.LUT R13, R13, 0x3f800000, RZ, 0xfc, !PT ;  /* 0x3f8000000d0d7812 */ /* 0x000fe400078efcff */
[----:B--2---:R-:W-:-:S13]  /*2cd0*/  FSETP.GEU.FTZ.AND P0, PT, |R3|, |R8|, PT ;  /* 0x400000080300720b */ /* 0x004fda0003f1e200 */
[----:B-1----:R-:W-:Y:S05]  /*2ce0*/  @!P0 BRA `(.L_x_10418) ;  /* 0x0000000000ec8947 */ /* 0x002fea0003800000 */
        /* <DEDUP_REMOVED lines=26> */
.L_x_10421:
[----:B------:R-:W-:Y:S05]  /*2e90*/  BSYNC.RECONVERGENT B1 ;  /* 0x0000000000017941 */ /* 0x000fea0003800200 */
.L_x_10420:
[----:B------:R-:W-:Y:S01]  /*2ea0*/  FFMA.FTZ R16, -R15, R19, R14 ;  /* 0x000000130f107223 */ /* 0x000fe2000001010e */
[----:B------:R-:W-:Y:S06]  /*2eb0*/  BRA `(.L_x_10418) ;  /* 0x0000000000787947 */ /* 0x000fec0003800000 */
.L_x_10419:
        /* <DEDUP_REMOVED lines=14> */
.L_x_10424:
        /* <DEDUP_REMOVED lines=13> */
.L_x_10423:
[----:B------:R-:W-:Y:S05]  /*3070*/  BSYNC.RECONVERGENT B1 ;  /* 0x0000000000017941 */ /* 0x000fea0003800200 */
.L_x_10422:
[----:B------:R-:W-:-:S04]  /*3080*/  FMUL.FTZ R15, R17, 1.1920928955078125e-07 ;  /* 0x34000000110f7820 */ /* 0x000fc80000410000 */
[----:B------:R-:W-:-:S07]  /*3090*/  FMUL.FTZ R16, R16, R15 ;  /* 0x0000000f10107220 */ /* 0x000fce0000410000 */
.L_x_10418:
[----:B------:R-:W-:Y:S05]  /*30a0*/  BSYNC.RECONVERGENT B0 ;  /* 0x0000000000007941 */ /* 0x000fea0003800200 */
.L_x_10417:
        /* <DEDUP_REMOVED lines=27> */
.L_x_10430:
[----:B------:R-:W-:Y:S01]  /*3260*/  FSETP.GEU.FTZ.AND P0, PT, R18, -R15, PT ;  /* 0x8000000f1200720b */ /* 0x000fe20003f1e000 */
[----:B------:R-:W-:-:S12]  /*3270*/  FADD.FTZ R19, R19, -1 ;  /* 0xbf80000013137421 */ /* 0x000fd80000010000 */
[----:B------:R-:W-:-:S07]  /*3280*/  @!P0 FADD.FTZ R19, R19, -1 ;  /* 0xbf80000013138421 */ /* 0x000fce0000010000 */
.L_x_10429:
[----:B------:R-:W-:Y:S05]  /*3290*/  BSYNC.RECONVERGENT B1 ;  /* 0x0000000000017941 */ /* 0x000fea0003800200 */
.L_x_10428:
[----:B------:R-:W-:Y:S01]  /*32a0*/  FFMA.FTZ R18, -R15, R19, R14 ;  /* 0x000000130f127223 */ /* 0x000fe2000001010e */
[----:B------:R-:W-:Y:S06]  /*32b0*/  BRA `(.L_x_10426) ;  /* 0x0000000000787947 */ /* 0x000fec0003800000 */
.L_x_10427:
[----:B------:R-:W-:Y:S01]  /*32c0*/  LOP3.LUT R17, R15, 0xff800000, RZ, 0xc0, !PT ;  /* 0xff8000000f117812 */ /* 0x000fe200078ec0ff */
[----:B------:R-:W-:Y:S01]  /*32d0*/  BSSY.RECONVERGENT B1, `(.L_x_10431) ;  /* 0x000001a000017945 */ /* 0x000fe20003800200 */
[----:B------:R-:W-:Y:S02]  /*32e0*/  FSETP.GT.FTZ.AND P1, PT, |R9|, RZ, PT ;  /* 0x000000ff0900720b */ /* 0x000fe40003f34200 */
[----:B------:R-:W-:Y:S01]  /*32f0*/  ISETP.GT.U32.AND P2, PT, R14, 0x7f7fffff, PT ;  /* 0x7f7fffff0e00780c */ /* 0x000fe20003f44070 */
[----:B0-----:R-:W-:Y:S01]  /*3300*/  IMAD.IADD R8, R2, 0x1, -R17 ;  /* 0x0000000102087824 */ /* 0x001fe200078e0a11 */
        /* <DEDUP_REMOVED lines=9> */
.L_x_10433:
        /* <DEDUP_REMOVED lines=13> */
.L_x_10432:
[----:B------:R-:W-:Y:S05]  /*3470*/  BSYNC.RECONVERGENT B1 ;  /* 0x0000000000017941 */ /* 0x000fea0003800200 */
.L_x_10431:
[----:B------:R-:W-:-:S04]  /*3480*/  FMUL.FTZ R9, R17, 1.1920928955078125e-07 ;  /* 0x3400000011097820 */ /* 0x000fc80000410000 */
[----:B------:R-:W-:-:S07]  /*3490*/  FMUL.FTZ R18, R18, R9 ;  /* 0x0000000912127220 */ /* 0x000fce0000410000 */
.L_x_10426:
[----:B------:R-:W-:Y:S05]  /*34a0*/  BSYNC.RECONVERGENT B0 ;  /* 0x0000000000007941 */ /* 0x000fea0003800200 */
.L_x_10425:
        /* <DEDUP_REMOVED lines=27> */
.L_x_10439:
[----:B------:R-:W-:Y:S01]  /*3660*/  FSETP.GEU.FTZ.AND P0, PT, R15, -R9, PT ;  /* 0x800000090f00720b */ /* 0x000fe20003f1e000 */
[----:B------:R-:W-:-:S12]  /*3670*/  FADD.FTZ R17, R17, -1 ;  /* 0xbf80000011117421 */ /* 0x000fd80000010000 */
[----:B------:R-:W-:-:S07]  /*3680*/  @!P0 FADD.FTZ R17, R17, -1 ;  /* 0xbf80000011118421 */ /* 0x000fce0000010000 */
.L_x_10438:
[----:B------:R-:W-:Y:S05]  /*3690*/  BSYNC.RECONVERGENT B1 ;  /* 0x0000000000017941 */ /* 0x000fea0003800200 */
.L_x_10437:
[----:B------:R-:W-:Y:S01]  /*36a0*/  FFMA.FTZ R20, -R9, R17, R14 ;  /* 0x0000001109147223 */ /* 0x000fe2000001010e */
[----:B------:R-:W-:Y:S06]  /*36b0*/  BRA `(.L_x_10435) ;  /* 0x0000000000787947 */ /* 0x000fec0003800000 */
.L_x_10436:
        /* <DEDUP_REMOVED lines=14> */
.L_x_10442:
        /* <DEDUP_REMOVED lines=13> */
.L_x_10441:
[----:B------:R-:W-:Y:S05]  /*3870*/  BSYNC.RECONVERGENT B1 ;  /* 0x0000000000017941 */ /* 0x000fea0003800200 */
.L_x_10440:
[----:B------:R-:W-:-:S04]  /*3880*/  FMUL.FTZ R9, R15, 1.1920928955078125e-07 ;  /* 0x340000000f097820 */ /* 0x000fc80000410000 */
[----:B------:R-:W-:-:S07]  /*3890*/  FMUL.FTZ R20, R20, R9 ;  /* 0x0000000914147220 */ /* 0x000fce0000410000 */
.L_x_10435:
[----:B------:R-:W-:Y:S05]  /*38a0*/  BSYNC.RECONVERGENT B0 ;  /* 0x0000000000007941 */ /* 0x000fea0003800200 */
.L_x_10434:
        /* <DEDUP_REMOVED lines=27> */
.L_x_10448:
[----:B------:R-:W-:Y:S01]  /*3a60*/  FSETP.GEU.FTZ.AND P0, PT, R10, -R9, PT ;  /* 0x800000090a00720b */ /* 0x000fe20003f1e000 */
[----:B------:R-:W-:-:S12]  /*3a70*/  FADD.FTZ R17, R17, -1 ;  /* 0xbf80000011117421 */ /* 0x000fd80000010000 */
[----:B------:R-:W-:-:S07]  /*3a80*/  @!P0 FADD.FTZ R17, R17, -1 ;  /* 0xbf80000011118421 */ /* 0x000fce0000010000 */
.L_x_10447:
[----:B------:R-:W-:Y:S05]  /*3a90*/  BSYNC.RECONVERGENT B1 ;  /* 0x0000000000017941 */ /* 0x000fea0003800200 */
.L_x_10446:
[----:B------:R-:W-:Y:S01]  /*3aa0*/  FFMA.FTZ R22, -R9, R17, R14 ;  /* 0x0000001109167223 */ /* 0x000fe2000001010e */
[----:B------:R-:W-:Y:S06]  /*3ab0*/  BRA `(.L_x_10444) ;  /* 0x0000000000787947 */ /* 0x000fec0003800000 */
.L_x_10445:
        /* <DEDUP_REMOVED lines=14> */
.L_x_10451:
        /* <DEDUP_REMOVED lines=13> */
.L_x_10450:
[----:B------:R-:W-:Y:S05]  /*3c70*/  BSYNC.RECONVERGENT B1 ;  /* 0x0000000000017941 */ /* 0x000fea0003800200 */
.L_x_10449:
[----:B------:R-:W-:-:S04]  /*3c80*/  FMUL.FTZ R9, R11, 1.1920928955078125e-07 ;  /* 0x340000000b097820 */ /* 0x000fc80000410000 */
[----:B------:R-:W-:-:S07]  /*3c90*/  FMUL.FTZ R22, R22, R9 ;  /* 0x0000000916167220 */ /* 0x000fce0000410000 */
.L_x_10444:
[----:B------:R-:W-:Y:S05]  /*3ca0*/  BSYNC.RECONVERGENT B0 ;  /* 0x0000000000007941 */ /* 0x000fea0003800200 */
.L_x_10443:
        /* <DEDUP_REMOVED lines=27> */
.L_x_10457:
[----:B------:R-:W-:Y:S01]  /*3e60*/  FSETP.GEU.FTZ.AND P0, PT, R11, -R9, PT ;  /* 0x800000090b00720b */ /* 0x000fe20003f1e000 */
[----:B------:R-:W-:-:S12]  /*3e70*/  FADD.FTZ R15, R15, -1 ;  /* 0xbf8000000f0f7421 */ /* 0x000fd80000010000 */
[----:B------:R-:W-:-:S07]  /*3e80*/  @!P0 FADD.FTZ R15, R15, -1 ;  /* 0xbf8000000f0f8421 */ /* 0x000fce0000010000 */
.L_x_10456:
[----:B------:R-:W-:Y:S05]  /*3e90*/  BSYNC.RECONVERGENT B1 ;  /* 0x0000000000017941 */ /* 0x000fea0003800200 */
.L_x_10455:
[----:B------:R-:W-:Y:S01]  /*3ea0*/  FFMA.FTZ R24, -R9, R15, R14 ;  /* 0x0000000f09187223 */ /* 0x000fe2000001010e */
[----:B------:R-:W-:Y:S06]  /*3eb0*/  BRA `(.L_x_10453) ;  /* 0x0000000000787947 */ /* 0x000fec0003800000 */
.L_x_10454:
        /* <DEDUP_REMOVED lines=14> */
.L_x_10460:
        /* <DEDUP_REMOVED lines=13> */
.L_x_10459:
[----:B------:R-:W-:Y:S05]  /*4070*/  BSYNC.RECONVERGENT B1 ;  /* 0x0000000000017941 */ /* 0x000fea0003800200 */
.L_x_10458:
[----:B------:R-:W-:-:S04]  /*4080*/  FMUL.FTZ R9, R11, 1.1920928955078125e-07 ;  /* 0x340000000b097820 */ /* 0x000fc80000410000 */
[----:B------:R-:W-:-:S07]  /*4090*/  FMUL.FTZ R24, R24, R9 ;  /* 0x0000000918187220 */ /* 0x000fce0000410000 */
.L_x_10453:
[----:B------:R-:W-:Y:S05]  /*40a0*/  BSYNC.RECONVERGENT B0 ;  /* 0x0000000000007941 */ /* 0x000fea0003800200 */
.L_x_10452:
        /* <DEDUP_REMOVED lines=27> */
.L_x_10466:
[----:B------:R-:W-:Y:S01]  /*4260*/  FSETP.GEU.FTZ.AND P0, PT, R8, -R9, PT ;  /* 0x800000090800720b */ /* 0x000fe20003f1e000 */
[----:B------:R-:W-:-:S12]  /*4270*/  FADD.FTZ R15, R15, -1 ;  /* 0xbf8000000f0f7421 */ /* 0x000fd80000010000 */
[----:B------:R-:W-:-:S07]  /*4280*/  @!P0 FADD.FTZ R15, R15, -1 ;  /* 0xbf8000000f0f8421 */ /* 0x000fce0000010000 */
.L_x_10465:
[----:B------:R-:W-:Y:S05]  /*4290*/  BSYNC.RECONVERGENT B1 ;  /* 0x0000000000017941 */ /* 0x000fea0003800200 */
.L_x_10464:
[----:B------:R-:W-:Y:S01]  /*42a0*/  FFMA.FTZ R26, -R9, R15, R14 ;  /* 0x0000000f091a7223 */ /* 0x000fe2000001010e */
[----:B------:R-:W-:Y:S06]  /*42b0*/  BRA `(.L_x_10462) ;  /* 0x0000000000787947 */ /* 0x000fec0003800000 */
.L_x_10463:
        /* <DEDUP_REMOVED lines=14> */
.L_x_10469:
        /* <DEDUP_REMOVED lines=13> */
.L_x_10468:
[----:B------:R-:W-:Y:S05]  /*4470*/  BSYNC.RECONVERGENT B1 ;  /* 0x0000000000017941 */ /* 0x000fea0003800200 */
.L_x_10467:
[----:B------:R-:W-:-:S04]  /*4480*/  FMUL.FTZ R5, R10, 1.1920928955078125e-07 ;  /* 0x340000000a057820 */ /* 0x000fc80000410000 */
[----:B------:R-:W-:-:S07]  /*4490*/  FMUL.FTZ R26, R26, R5 ;  /* 0x000000051a1a7220 */ /* 0x000fce0000410000 */
.L_x_10462:
[----:B------:R-:W-:Y:S05]  /*44a0*/  BSYNC.RECONVERGENT B0 ;  /* 0x0000000000007941 */ /* 0x000fea0003800200 */
.L_x_10461:
        /* <DEDUP_REMOVED lines=27> */
.L_x_10475:
[----:B------:R-:W-:Y:S01]  /*4660*/  FSETP.GEU.FTZ.AND P0, PT, R9, -R5, PT ;  /* 0x800000050900720b */ /* 0x000fe20003f1e000 */
[----:B------:R-:W-:-:S12]  /*4670*/  FADD.FTZ R11, R11, -1 ;  /* 0xbf8000000b0b7421 */ /* 0x000fd80000010000 */
[----:B------:R-:W-:-:S07]  /*4680*/  @!P0 FADD.FTZ R11, R11, -1 ;  /* 0xbf8000000b0b8421 */ /* 0x000fce0000010000 */
.L_x_10474:
[----:B------:R-:W-:Y:S05]  /*4690*/  BSYNC.RECONVERGENT B1 ;  /* 0x0000000000017941 */ /* 0x000fea0003800200 */
.L_x_10473:
[----:B------:R-:W-:Y:S01]  /*46a0*/  FFMA.FTZ R28, -R5, R11, R14 ;  /* 0x0000000b051c7223 */ /* 0x000fe2000001010e */
[----:B------:R-:W-:Y:S06]  /*46b0*/  BRA `(.L_x_10471) ;  /* 0x0000000000787947 */ /* 0x000fec0003800000 */
.L_x_10472:
        /* <DEDUP_REMOVED lines=14> */
.L_x_10478:
        /* <DEDUP_REMOVED lines=13> */
.L_x_10477:
[----:B------:R-:W-:Y:S05]  /*4870*/  BSYNC.RECONVERGENT B1 ;  /* 0x0000000000017941 */ /* 0x000fea0003800200 */
.L_x_10476:
[----:B------:R-:W-:-:S04]  /*4880*/  FMUL.FTZ R5, R8, 1.1920928955078125e-07 ;  /* 0x3400000008057820 */ /* 0x000fc80000410000 */
[----:B------:R-:W-:-:S07]  /*4890*/  FMUL.FTZ R28, R28, R5 ;  /* 0x000000051c1c7220 */ /* 0x000fce0000410000 */
.L_x_10471:
[----:B------:R-:W-:Y:S05]  /*48a0*/  BSYNC.RECONVERGENT B0 ;  /* 0x0000000000007941 */ /* 0x000fea0003800200 */
.L_x_10470:
        /* <DEDUP_REMOVED lines=26> */
.L_x_10484:
[----:B------:R-:W-:Y:S01]  /*4a50*/  FSETP.GEU.FTZ.AND P0, PT, R4, -R5, PT ;  /* 0x800000050400720b */ /* 0x000fe20003f1e000 */
[----:B------:R-:W-:-:S12]  /*4a60*/  FADD.FTZ R11, R11, -1 ;  /* 0xbf8000000b0b7421 */ /* 0x000fd80000010000 */
[----:B------:R-:W-:-:S07]  /*4a70*/  @!P0 FADD.FTZ R11, R11, -1 ;  /* 0xbf8000000b0b8421 */ /* 0x000fce0000010000 */
.L_x_10483:
[----:B------:R-:W-:Y:S05]  /*4a80*/  BSYNC.RECONVERGENT B1 ;  /* 0x0000000000017941 */ /* 0x000fea0003800200 */
.L_x_10482:
[----:B------:R-:W-:Y:S01]  /*4a90*/  FFMA.FTZ R14, -R5, R11, R14 ;  /* 0x0000000b050e7223 */ /* 0x000fe2000001010e */
[----:B------:R-:W-:Y:S06]  /*4aa0*/  BRA `(.L_x_10480) ;  /* 0x0000000000707947 */ /* 0x000fec0003800000 */
.L_x_10481:
        /* <DEDUP_REMOVED lines=11> */
[----:B0-----:R0:W1:Y:S03]  /*4b60*/  MUFU.RCP R4, R5 ;  /* 0x0000000500047308 */ /* 0x0010660000001000 */
.L_x_10487:
        /* <DEDUP_REMOVED lines=13> */
.L_x_10486:
[----:B------:R-:W-:Y:S05]  /*4c40*/  BSYNC.RECONVERGENT B1 ;  /* 0x0000000000017941 */ /* 0x000fea0003800200 */
.L_x_10485:
[----:B------:R-:W-:-:S04]  /*4c50*/  FMUL.FTZ R13, R13, 1.1920928955078125e-07 ;  /* 0x340000000d0d7820 */ /* 0x000fc80000410000 */
[----:B------:R-:W-:-:S07]  /*4c60*/  FMUL.FTZ R14, R14, R13 ;  /* 0x0000000d0e0e7220 */ /* 0x000fce0000410000 */
.L_x_10480:
[----:B------:R-:W-:Y:S05]  /*4c70*/  BSYNC.RECONVERGENT B0 ;  /* 0x0000000000007941 */ /* 0x000fea0003800200 */
.L_x_10479:
[----:B0-----:R-:W0:Y:S01]  /*4c80*/  LDC.64 R4, c[0x0][0x390] ;  /* 0x0000e400ff047b82 */ /* 0x001e220000000a00 */
[----:B------:R-:W-:Y:S02]  /*4c90*/  FSETP.NAN.FTZ.AND P1, PT, |R16|, |R16|, PT ;  /* 0x400000101000720b */ /* 0x000fe40003f38200 */
[C---:B------:R-:W-:Y:S02]  /*4ca0*/  FSETP.NAN.FTZ.AND P3, PT, |R20|.reuse, |R20|, PT ;  /* 0x400000141400720b */ /* 0x040fe40003f78200 */
[--C-:B------:R-:W-:Y:S02]  /*4cb0*/  LOP3.LUT R11, R20, 0x80000000, R3.reuse, 0xb8, !PT ;  /* 0x80000000140b7812 */ /* 0x100fe400078eb803 */
[----:B------:R-:W-:Y:S02]  /*4cc0*/  FSETP.NAN.FTZ.AND P0, PT, |R14|, |R14|, PT ;  /* 0x4000000e0e00720b */ /* 0x000fe40003f18200 */
[----:B------:R-:W-:Y:S02]  /*4cd0*/  FSETP.NAN.FTZ.AND P2, PT, |R18|, |R18|, PT ;  /* 0x400000121200720b */ /* 0x000fe40003f58200 */
[----:B------:R-:W-:-:S02]  /*4ce0*/  LOP3.LUT R7, R14, 0x80000000, R3, 0xb8, !PT ;  /* 0x800000000e077812 */ /* 0x000fc400078eb803 */
[--C-:B------:R-:W-:Y:S02]  /*4cf0*/  LOP3.LUT R9, R18, 0x80000000, R3.reuse, 0xb8, !PT ;  /* 0x8000000012097812 */ /* 0x100fe400078eb803 */
[----:B------:R-:W-:Y:S02]  /*4d00*/  FSEL R10, R20, R11, P3 ;  /* 0x0000000b140a7208 */ /* 0x000fe40001800000 */
[----:B------:R-:W-:Y:S02]  /*4d10*/  FSEL R7, R14, R7, P0 ;  /* 0x000000070e077208 */ /* 0x000fe40000000000 */
[----:B------:R-:W-:Y:S02]  /*4d20*/  FSEL R9, R18, R9, P2 ;  /* 0x0000000912097208 */ /* 0x000fe40001000000 */
[--C-:B------:R-:W-:Y:S02]  /*4d30*/  LOP3.LUT R11, R22, 0x80000000, R3.reuse, 0xb8, !PT ;  /* 0x80000000160b7812 */ /* 0x100fe400078eb803 */
[----:B------:R-:W-:Y:S01]  /*4d40*/  LOP3.LUT R15, R26, 0x80000000, R3, 0xb8, !PT ;  /* 0x800000001a0f7812 */ /* 0x000fe200078eb803 */
[----:B0-----:R-:W-:Y:S01]  /*4d50*/  IMAD.WIDE.U32 R4, R0, 0x4, R4 ;  /* 0x0000000400047825 */ /* 0x001fe200078e0004 */
[----:B------:R-:W-:-:S02]  /*4d60*/  FSETP.NAN.FTZ.AND P0, PT, |R22|, |R22|, PT ;  /* 0x400000161600720b */ /* 0x000fc40003f18200 */
[----:B------:R-:W-:Y:S02]  /*4d70*/  FSETP.NAN.FTZ.AND P2, PT, |R26|, |R26|, PT ;  /* 0x4000001a1a00720b */ /* 0x000fe40003f58200 */
[----:B------:R-:W-:Y:S01]  /*4d80*/  FSETP.NAN.FTZ.AND P3, PT, |R28|, |R28|, PT ;  /* 0x4000001c1c00720b */ /* 0x000fe20003f78200 */
[----:B------:R-:W-:Y:S01]  /*4d90*/  IMAD.WIDE.U32 R12, R12, 0x10, R4 ;  /* 0x000000100c0c7825 */ /* 0x000fe200078e0004 */
[----:B------:R-:W-:Y:S02]  /*4da0*/  LOP3.LUT R5, R16, 0x80000000, R3, 0xb8, !PT ;  /* 0x8000000010057812 */ /* 0x000fe400078eb803 */
[----:B------:R-:W-:Y:S02]  /*4db0*/  FSEL R11, R22, R11, P0 ;  /* 0x0000000b160b7208 */ /* 0x000fe40000000000 */
[----:B------:R-:W-:Y:S02]  /*4dc0*/  FSEL R8, R16, R5, P1 ;  /* 0x0000000510087208 */ /* 0x000fe40000800000 */
[----:B------:R-:W-:-:S02]  /*4dd0*/  FSETP.NAN.FTZ.AND P1, PT, |R24|, |R24|, PT ;  /* 0x400000181800720b */ /* 0x000fc40003f38200 */
[--C-:B------:R-:W-:Y:S01]  /*4de0*/  LOP3.LUT R5, R24, 0x80000000, R3.reuse, 0xb8, !PT ;  /* 0x8000000018057812 */ /* 0x100fe200078eb803 */
[----:B------:R-:W-:Y:S01]  /*4df0*/  STG.E.128 desc[UR4][R12.64], R8 ;  /* 0x000000080c007986 */ /* 0x000fe2000c101d04 */
[----:B------:R-:W-:Y:S02]  /*4e00*/  LOP3.LUT R3, R28, 0x80000000, R3, 0xb8, !PT ;  /* 0x800000001c037812 */ /* 0x000fe400078eb803 */
[----:B------:R-:W-:Y:S02]  /*4e10*/  FSEL R4, R24, R5, P1 ;  /* 0x0000000518047208 */ /* 0x000fe40000800000 */
[----:B------:R-:W-:Y:S02]  /*4e20*/  FSEL R5, R26, R15, P2 ;  /* 0x0000000f1a057208 */ /* 0x000fe40001000000 */
[----:B------:R-:W-:-:S05]  /*4e30*/  FSEL R6, R28, R3, P3 ;  /* 0x000000031c067208 */ /* 0x000fca0001800000 */
[----:B------:R-:W-:Y:S01]  /*4e40*/  STG.E.128 desc[UR4][R12.64+0x800], R4 ;  /* 0x000800040c007986 */ /* 0x000fe2000c101d04 */
[----:B------:R-:W-:Y:S05]  /*4e50*/  EXIT ;  /* 0x000000000000794d */ /* 0x000fea0003800000 */
.L_x_10488:
        /* <DEDUP_REMOVED lines=10> */
.L_x_50030:


//--------------------- .text._ZN2at6native29vectorized_elementwise_kernelILi8ENS0_13AUnaryFunctorIfffZZZNS0_16fmod_kernel_cudaERNS_18TensorIteratorBaseEENKUlvE0_clEvENKUlvE0_clEvEUlffE_EESt5arrayIPcLm2EEEEviT0_T1_ --------------------------
	.section	.text._ZN2at6native29vectorized_elementwise_kernelILi8ENS0_13AUnaryFunctorIfffZZZNS0_16fmod_kernel_cudaERNS_18TensorIteratorBaseEENKUlvE0_clEvENKUlvE0_clEvEUlffE_EESt5arrayIPcLm2EEEEviT0_T1_,"ax",@progbits
	.align	128
        .global         _ZN2at6native29vectorized_elementwise_kernelILi8ENS0_13AUnaryFunctorIfffZZZNS0_16fmod_kernel_cudaERNS_18TensorIteratorBaseEENKUlvE0_clEvENKUlvE0_clEvEUlffE_EESt5arrayIPcLm2EEEEviT0_T1_
        .type           _ZN2at6native29vectorized_elementwise_kernelILi8ENS0_13AUnaryFunctorIfffZZZNS0_16fmod_kernel_cudaERNS_18TensorIteratorBaseEENKUlvE0_clEvENKUlvE0_clEvEUlffE_EESt5arrayIPcLm2EEEEviT0_T1_,@function
        .size           _ZN2at6native29vectorized_elementwise_kernelILi8ENS0_13AUnaryFunctorIfffZZZNS0_16fmod_kernel_cudaERNS_18TensorIteratorBaseEENKUlvE0_clEvENKUlvE0_clEvEUlffE_EESt5arrayIPcLm2EEEEviT0_T1_,(.L_x_50031 - _ZN2at6native29vectorized_elementwise_kernelILi8ENS0_13AUnaryFunctorIfffZZZNS0_16fmod_kernel_cudaERNS_18TensorIteratorBaseEENKUlvE0_clEvENKUlvE0_clEvEUlffE_EESt5arrayIPcLm2EEEEviT0_T1_)
        .other          _ZN2at6native29vectorized_elementwise_kernelILi8ENS0_13AUnaryFunctorIfffZZZNS0_16fmod_kernel_cudaERNS_18TensorIteratorBaseEENKUlvE0_clEvENKUlvE0_clEvEUlffE_EESt5arrayIPcLm2EEEEviT0_T1_,@"STO_CUDA_ENTRY STV_DEFAULT"
_ZN2at6native29vectorized_elementwise_kernelILi8ENS0_13AUnaryFunctorIfffZZZNS0_16fmod_kernel_cudaERNS_18TensorIteratorBaseEENKUlvE0_clEvENKUlvE0_clEvEUlffE_EESt5arrayIPcLm2EEEEviT0_T1_:
.text._ZN2at6native29vectorized_elementwise_kernelILi8ENS0_13AUnaryFunctorIfffZZZNS0_16fmod_kernel_cudaERNS_18TensorIteratorBaseEENKUlvE0_clEvENKUlvE0_clEvEUlffE_EESt5arrayIPcLm2EEEEviT0_T1_:
[----:B------:R-:W-:Y:S01]  /*0000*/  LDC R1, c[0x0][0x37c] ;  /* 0x0000df00ff017b82 */ /* 0x000fe20000000800 */
[----:B------:R-:W-:Y:S05]  /*0010*/  EXIT ;  /* 0x000000000000794d */ /* 0x000fea0003800000 */
.L_x_10489:
        /* <DEDUP_REMOVED lines=14> */
.L_x_50031:


//--------------------- .text._ZN2at6native18elementwise_kernelILi128ELi4EZNS0_15gpu_kernel_implINS0_13BinaryFunctorIdddZZZNS0_16fmod_kernel_cudaERNS_18TensorIteratorBaseEENKUlvE0_clEvENKUlvE_clEvEUlddE_EEEEvS5_RKT_EUliE_EEviT1_ --------------------------
	.section	.text._ZN2at6native18elementwise_kernelILi128ELi4EZNS0_15gpu_kernel_implINS0_13BinaryFunctorIdddZZZNS0_16fmod_kernel_cudaERNS_18TensorIteratorBaseEENKUlvE0_clEvENKUlvE_clEvEUlddE_EEEEvS5_RKT_EUliE_EEviT1_,"ax",@progbits
	.align	128
        .global         _ZN2at6native18elementwise_kernelILi128ELi4EZNS0_15gpu_kernel_implINS0_13BinaryFunctorIdddZZZNS0_16fmod_kernel_cudaERNS_18TensorIteratorBaseEENKUlvE0_clEvENKUlvE_clEvEUlddE_EEEEvS5_RKT_EUliE_EEviT1_
        .type           _ZN2at6native18elementwise_kernelILi128ELi4EZNS0_15gpu_kernel_implINS0_13BinaryFunctorIdddZZZNS0_16fmod_kernel_cudaERNS_18TensorIteratorBaseEENKUlvE0_clEvENKUlvE_clEvEUlddE_EEEEvS5_RKT_EUliE_EEviT1_,@function
        .size           _ZN2at6native18elementwise_kernelILi128ELi4EZNS0_15gpu_kernel_implINS0_13BinaryFunctorIdddZZZNS0_16fmod_kernel_cudaERNS_18TensorIteratorBaseEENKUlvE0_clEvENKUlvE_clEvEUlddE_EEEEvS5_RKT_EUliE_EEviT1_,(.L_x_50032 - _ZN2at6native18elementwise_kernelILi128ELi4EZNS0_15gpu_kernel_implINS0_13BinaryFunctorIdddZZZNS0_16fmod_kernel_cudaERNS_18TensorIteratorBaseEENKUlvE0_clEvENKUlvE_clEvEUlddE_EEEEvS5_RKT_EUliE_EEviT1_)
        .other          _ZN2at6native18elementwise_kernelILi128ELi4EZNS0_15gpu_kernel_implINS0_13BinaryFunctorIdddZZZNS0_16fmod_kernel_cudaERNS_18TensorIteratorBaseEENKUlvE0_clEvENKUlvE_clEvEUlddE_EEEEvS5_RKT_EUliE_EEviT1_,@"STO_CUDA_ENTRY STV_DEFAULT"
_ZN2at6native18elementwise_kernelILi128ELi4EZNS0_15gpu_kernel_implINS0_13BinaryFunctorIdddZZZNS0_16fmod_kernel_cudaERNS_18TensorIteratorBaseEENKUlvE0_clEvENKUlvE_clEvEUlddE_EEEEvS5_RKT_EUliE_EEviT1_:
.text._ZN2at6native18elementwise_kernelILi128ELi4EZNS0_15gpu_kernel_implINS0_13BinaryFunctorIdddZZZNS0_16fmod_kernel_cudaERNS_18TensorIteratorBaseEENKUlvE0_clEvENKUlvE_clEvEUlddE_EEEEvS5_RKT_EUliE_EEviT1_:
        /* <DEDUP_REMOVED lines=19> */
[----:B------:R-:W-:Y:S02]  /*0130*/  HFMA2 R18, -RZ, RZ, 0, 0 ;  /* 0x00000000ff127431 */ /* 0x000fe400000001ff */
        /* <DEDUP_REMOVED lines=351> */
.L_x_10492:
        /* <DEDUP_REMOVED lines=16> */
[----:B--2---:R4:W0:Y:S02]  /*1830*/  I2F.F64.S16 R16, R2 ;  /* 0x0000000200107312 */ /* 0x0048240000101c00 */
[----:B0---4-:R-:W-:Y:S05]  /*1840*/  BRA `(.L_x_10499) ;  /* 0x0000000c006c7947 */ /* 0x011fea0003800000 */
.L_x_10497:
[----:B------:R-:W2:Y:S02]  /*1850*/  LDG.E.U8 R2, desc[UR36][R2.64] ;  /* 0x0000002402027981 */ /* 0x000ea4000c1e1100 */
[----:B--2---:R4:W0:Y:S02]  /*1860*/  I2F.F64.U16 R16, R2 ;  /* 0x0000000200107312 */ /* 0x0048240000101800 */
[----:B0---4-:R-:W-:Y:S05]  /*1870*/  BRA `(.L_x_10499) ;  /* 0x0000000c00607947 */ /* 0x011fea0003800000 */
.L_x_10496:
[----:B------:R-:W-:-:S09]  /*1880*/  UISETP.NE.AND UP0, UPT, UR4, 0x2, UPT ;  /* 0x000000020400788c */ /* 0x000fd2000bf05270 */
[----:B------:R-:W-:Y:S05]  /*1890*/  BRA.U !UP0, `(.L_x_10500) ;  /* 0x0000000108287547 */ /* 0x000fea000b800000 */
[----:B------:R-:W-:-:S09]  /*18a0*/  UISETP.NE.AND UP0, UPT, UR4, 0x3, UPT ;  /* 0x000000030400788c */ /* 0x000fd2000bf05270 */
[----:B------:R-:W-:Y:S05]  /*18b0*/  BRA.U !UP0, `(.L_x_10501) ;  /* 0x0000000108147547 */ /* 0x000fea000b800000 */
[----:B------:R-:W-:-:S09]  /*18c0*/  UISETP.NE.AND UP0, UPT, UR4, 0x4, UPT ;  /* 0x000000040400788c */ /* 0x000fd2000bf05270 */
[----:B------:R-:W-:Y:S05]  /*18d0*/  BRA.U UP0, `(.L_x_10498) ;  /* 0x0000000900bc7547 */ /* 0x000fea000b800000 */
[----:B------:R-:W2:Y:S02]  /*18e0*/  LDG.E.64 R16, desc[UR36][R2.64] ;  /* 0x0000002402107981 */ /* 0x000ea4000c1e1b00 */
[----:B--2---:R-:W4:Y:S02]  /*18f0*/  I2F.F64.S64 R16, R16 ;  /* 0x0000001000107312 */ /* 0x004f240000301c00 */
[----:B----4-:R-:W-:Y:S05]  /*1900*/  BRA `(.L_x_10499) ;  /* 0x0000000c003c7947 */ /* 0x010fea0003800000 */
.L_x_10501:
[----:B------:R-:W2:Y:S02]  /*1910*/  LDG.E R2, desc[UR36][R2.64] ;  /* 0x0000002402027981 */ /* 0x000ea4000c1e1900 */
[----:B--2---:R4:W0:Y:S02]  /*1920*/  I2F.F64 R16, R2 ;  /* 0x0000000200107312 */ /* 0x0048240000201c00 */
[----:B0---4-:R-:W-:Y:S05]  /*1930*/  BRA `(.L_x_10499) ;  /* 0x0000000c00307947 */ /* 0x011fea0003800000 */
.L_x_10500:
[----:B------:R-:W2:Y:S02]  /*1940*/  LDG.E.U16 R2, desc[UR36][R2.64] ;  /* 0x0000002402027981 */ /* 0x000ea4000c1e1500 */
[----:B--2---:R4:W0:Y:S02]  /*1950*/  I2F.F64.S16 R16, R2 ;  /* 0x0000000200107312 */ /* 0x0048240000101c00 */
[----:B0---4-:R-:W-:Y:S05]  /*1960*/  BRA `(.L_x_10499) ;  /* 0x0000000c00247947 */ /* 0x011fea0003800000 */
.L_x_10495:
[----:B------:R-:W-:-:S09]  /*1970*/  UISETP.GT.AND UP0, UPT, UR4, 0x6, UPT ;  /* 0x000000060400788c */ /* 0x000fd2000bf04270 */
[----:B------:R-:W-:Y:S05]  /*1980*/  BRA.U UP0, `(.L_x_10502) ;  /* 0x0000000100347547 */ /* 0x000fea000b800000 */
[----:B------:R-:W-:-:S09]  /*1990*/  UISETP.NE.AND UP0, UPT, UR4, 0x5, UPT ;  /* 0x000000050400788c */ /* 0x000fd2000bf05270 */
[----:B------:R-:W-:Y:S05]  /*19a0*/  BRA.U !UP0, `(.L_x_10503) ;  /* 0x0000000108187547 */ /* 0x000fea000b800000 */
[----:B------:R-:W-:-:S09]  /*19b0*/  UISETP.NE.AND UP0, UPT, UR4, 0x6, UPT ;  /* 0x000000060400788c */ /* 0x000fd2000bf05270 */
[----:B------:R-:W-:Y:S05]  /*19c0*/  BRA.U UP0, `(.L_x_10498) ;  /* 0x0000000900807547 */ /* 0x000fea000b800000 */
[----:B------:R-:W2:Y:S02]  /*19d0*/  LDG.E R16, desc[UR36][R2.64] ;  /* 0x0000002402107981 */ /* 0x000ea4000c1e1900 */
[----:B--2---:R-:W-:-:S06]  /*19e0*/  FMUL.FTZ R16, R16, 1 ;  /* 0x3f80000010107820 */ /* 0x004fcc0000410000 */
[----:B------:R-:W3:Y:S02]  /*19f0*/  F2F.F64.F32 R16, R16 ;  /* 0x0000001000107310 */ /* 0x000ee40000201800 */
[----:B---3--:R-:W-:Y:S05]  /*1a00*/  BRA `(.L_x_10499) ;  /* 0x0000000800fc7947 */ /* 0x008fea0003800000 */
.L_x_10503:
[----:B------:R-:W2:Y:S02]  /*1a10*/  LDG.E.U16 R0, desc[UR36][R2.64] ;  /* 0x0000002402007981 */ /* 0x000ea4000c1e1500 */
[----:B--2---:R-:W-:-:S05]  /*1a20*/  HADD2.F32 R0, -RZ, R0.H0_H0 ;  /* 0x20000000ff007230 */ /* 0x004fca0000004100 */
[----:B------:R-:W-:-:S04]  /*1a30*/  FMUL.FTZ R0, R0, 1 ;  /* 0x3f80000000007820 */ /* 0x000fc80000410000 */
[----:B------:R3:W4:Y:S02]  /*1a40*/  F2F.F64.F32 R16, R0 ;  /* 0x0000000000107310 */ /* 0x0007240000201800 */
[----:B---34-:R-:W-:Y:S05]  /*1a50*/  BRA `(.L_x_10499) ;  /* 0x0000000800e87947 */ /* 0x018fea0003800000 */
.L_x_10502:
[----:B------:R-:W-:-:S09]  /*1a60*/  UISETP.NE.AND UP0, UPT, UR4, 0x7, UPT ;  /* 0x000000070400788c */ /* 0x000fd2000bf05270 */
[----:B------:R-:W-:Y:S05]  /*1a70*/  BRA.U !UP0, `(.L_x_10504) ;  /* 0x0000000108347547 */ /* 0x000fea000b800000 */
[----:B------:R-:W-:-:S09]  /*1a80*/  UISETP.NE.AND UP0, UPT, UR4, 0x8, UPT ;  /* 0x000000080400788c */ /* 0x000fd2000bf05270 */
[----:B------:R-:W-:Y:S05]  /*1a90*/  BRA.U !UP0, `(.L_x_10505) ;  /* 0x0000000108187547 */ /* 0x000fea000b800000 */
[----:B------:R-:W-:-:S09]  /*1aa0*/  UISETP.NE.AND UP0, UPT, UR4, 0x9, UPT ;  /* 0x000000090400788c */ /* 0x000fd2000bf05270 */
[----:B------:R-:W-:Y:S05]  /*1ab0*/  BRA.U UP0, `(.L_x_10498) ;  /* 0x0000000900447547 */ /* 0x000fea000b800000 */
[----:B------:R-:W2:Y:S02]  /*1ac0*/  LDG.E R2, desc[UR36][R2.64] ;  /* 0x0000002402027981 */ /* 0x000ea4000c1e1900 */
[----:B--2---:R-:W-:-:S06]  /*1ad0*/  FMUL.FTZ R16, R2, 1 ;  /* 0x3f80000002107820 */ /* 0x004fcc0000410000 */
[----:B------:R-:W4:Y:S02]  /*1ae0*/  F2F.F64.F32 R16, R16 ;  /* 0x0000001000107310 */ /* 0x000f240000201800 */
[----:B----4-:R-:W-:Y:S05]  /*1af0*/  BRA `(.L_x_10499) ;  /* 0x0000000800c07947 */ /* 0x010fea0003800000 */
.L_x_10505:
[----:B------:R-:W2:Y:S02]  /*1b00*/  LDG.E.U16 R2, desc[UR36][R2.64] ;  /* 0x0000002402027981 */ /* 0x000ea4000c1e1500 */
[----:B--2---:R-:W-:-:S05]  /*1b10*/  HADD2.F32 R0, -RZ, R2.H0_H0 ;  /* 0x20000002ff007230 */ /* 0x004fca0000004100 */
[----:B------:R-:W-:-:S04]  /*1b20*/  FMUL.FTZ R0, R0, 1 ;  /* 0x3f80000000007820 */ /* 0x000fc80000410000 */
[----:B------:R4:W0:Y:S02]  /*1b30*/  F2F.F64.F32 R16, R0 ;  /* 0x0000000000107310 */ /* 0x0008240000201800 */
[----:B0---4-:R-:W-:Y:S05]  /*1b40*/  BRA `(.L_x_10499) ;  /* 0x0000000800ac7947 */ /* 0x011fea0003800000 */
.L_x_10504:
[----:B------:R3:W5:Y:S01]  /*1b50*/  LDG.E.64 R16, desc[UR36][R2.64] ;  /* 0x0000002402107981 */ /* 0x000762000c1e1b00 */
[----:B------:R-:W-:Y:S05]  /*1b60*/  BRA `(.L_x_10499) ;  /* 0x0000000800a47947 */ /* 0x000fea0003800000 */
.L_x_10494:
        /* <DEDUP_REMOVED lines=8> */
[----:B------:R-:W2:Y:S01]  /*1bf0*/  LDG.E.U8 R2, desc[UR36][R2.64] ;  /* 0x0000002402027981 */ /* 0x000ea2000c1e1100 */
[----:B------:R-:W-:Y:S01]  /*1c00*/  IMAD.MOV.U32 R16, RZ, RZ, RZ ;  /* 0x000000ffff107224 */ /* 0x000fe200078e00ff */
[----:B--2---:R-:W-:-:S04]  /*1c10*/  ISETP.NE.AND P0, PT, R2, RZ, PT ;  /* 0x000000ff0200720c */ /* 0x004fc80003f05270 */
[----:B------:R-:W-:Y:S01]  /*1c20*/  FSEL R17, RZ, 1.875, !P0 ;  /* 0x3ff00000ff117808 */ /* 0x000fe20004000000 */
[----:B------:R-:W-:Y:S08]  /*1c30*/  BRA `(.L_x_10499) ;  /* 0x0000000800707947 */ /* 0x000ff00003800000 */
.L_x_10508:
[----:B------:R2:W5:Y:S01]  /*1c40*/  LDG.E.64 R16, desc[UR36][R2.64] ;  /* 0x0000002402107981 */ /* 0x000562000c1e1b00 */
[----:B------:R-:W-:Y:S05]  /*1c50*/  BRA `(.L_x_10499) ;  /* 0x0000000800687947 */ /* 0x000fea0003800000 */
.L_x_10507:
        /* <DEDUP_REMOVED lines=23> */
[----:B------:R-:W-:-:S05]  /*1dd0*/  LOP3.LUT R5, R5, 0x80000000, R0, 0xf8, !PT ;  /* 0x8000000005057812 */ /* 0x000fca00078ef800 */
[----:B------:R-:W-:-:S04]  /*1de0*/  FMUL.FTZ R5, R5, 1 ;  /* 0x3f80000005057820 */ /* 0x000fc80000410000 */
[----:B------:R2:W3:Y:S02]  /*1df0*/  F2F.F64.F32 R16, R5 ;  /* 0x0000000500107310 */ /* 0x0004e40000201800 */
[----:B--23--:R-:W-:Y:S05]  /*1e00*/  BRA `(.L_x_10499) ;  /* 0x0000000400fc7947 */ /* 0x00cfea0003800000 */
.L_x_10510:
        /* <DEDUP_REMOVED lines=10> */
[----:B------:R-:W-:-:S05]  /*1eb0*/  LOP3.LUT R0, R0, 0x80000000, R5, 0xf8, !PT ;  /* 0x8000000000007812 */ /* 0x000fca00078ef805 */
[----:B------:R-:W-:-:S04]  /*1ec0*/  FMUL.FTZ R0, R0, 1 ;  /* 0x3f80000000007820 */ /* 0x000fc80000410000 */
[----:B------:R2:W3:Y:S02]  /*1ed0*/  F2F.F64.F32 R16, R0 ;  /* 0x0000000000107310 */ /* 0x0004e40000201800 */
[----:B--23--:R-:W-:Y:S05]  /*1ee0*/  BRA `(.L_x_10499) ;  /* 0x0000000400c47947 */ /* 0x00cfea0003800000 */
.L_x_10509:
[----:B------:R-:W2:Y:S02]  /*1ef0*/  LDG.E.U16 R0, desc[UR36][R2.64] ;  /* 0x0000002402007981 */ /* 0x000ea4000c1e1500 */
[----:B--2---:R-:W-:-:S04]  /*1f00*/  IMAD.U32 R0, R0, 0x10000, RZ ;  /* 0x0001000000007824 */ /* 0x004fc800078e00ff */
[----:B------:R-:W-:-:S04]  /*1f10*/  FMUL.FTZ R0, R0, 1 ;  /* 0x3f80000000007820 */ /* 0x000fc80000410000 */
[----:B------:R2:W3:Y:S02]  /*1f20*/  F2F.F64.F32 R16, R0 ;  /* 0x0000000000107310 */ /* 0x0004e40000201800 */
[----:B--23--:R-:W-:Y:S05]  /*1f30*/  BRA `(.L_x_10499) ;  /* 0x0000000400b07947 */ /* 0x00cfea0003800000 */
.L_x_10506:
        /* <DEDUP_REMOVED lines=9> */
[----:B--2---:R2:W3:Y:S02]  /*1fd0*/  I2F.F64.U16 R16, R2 ;  /* 0x0000000200107312 */ /* 0x0044e40000101800 */
[----:B--23--:R-:W-:Y:S05]  /*1fe0*/  BRA `(.L_x_10499) ;  /* 0x0000000400847947 */ /* 0x00cfea0003800000 */
.L_x_10513:
[----:B------:R-:W2:Y:S01]  /*1ff0*/  LDG.E.U8 R3, desc[UR36][R2.64] ;  /* 0x0000002402037981 */ /* 0x000ea2000c1e1100 */
[----:B------:R-:W-:Y:S02]  /*2000*/  CS2R R16, SRZ ;  /* 0x0000000000107805 */ /* 0x000fe4000001ff00 */
[----:B--2---:R-:W-:-:S13]  /*2010*/  ISETP.NE.AND P0, PT, R3, RZ, PT ;  /* 0x000000ff0300720c */ /* 0x004fda0003f05270 */
[----:B------:R-:W-:Y:S05]  /*2020*/  @!P0 BRA `(.L_x_10499) ;  /* 0x0000000400748947 */ /* 0x000fea0003800000 */
[----:B------:R-:W-:-:S13]  /*2030*/  ISETP.NE.AND P0, PT, R3, 0x80, PT ;  /* 0x000000800300780c */ /* 0x000fda0003f05270 */
[----:B------:R-:W-:Y:S01]  /*2040*/  @!P0 MOV R16, 0x20000000 ;  /* 0x2000000000108802 */ /* 0x000fe20000000f00 */
        /* <DEDUP_REMOVED lines=15> */
.L_x_10515:
[----:B------:R-:W-:Y:S05]  /*2140*/  BSYNC.RECONVERGENT B0 ;  /* 0x0000000000007941 */ /* 0x000fea0003800200 */
.L_x_10514:
[----:B------:R-:W-:Y:S01]  /*2150*/  IMAD.SHL.U32 R0, R0, 0x100000, RZ ;  /* 0x0010000000007824 */ /* 0x000fe200078e00ff */
[----:B------:R-:W-:-:S04]  /*2160*/  LEA R2, R2, 0x3b800000, 0x17 ;  /* 0x3b80000002027811 */ /* 0x000fc800078eb8ff */
[----:B------:R-:W-:-:S05]  /*2170*/  LOP3.LUT R0, R2, R0, R7, 0xfe, !PT ;  /* 0x0000000002007212 */ /* 0x000fca00078efe07 */
[----:B------:R-:W-:-:S04]  /*2180*/  FMUL.FTZ R0, R0, 1 ;  /* 0x3f80000000007820 */ /* 0x000fc80000410000 */
[----:B------:R2:W3:Y:S02]  /*2190*/  F2F.F64.F32 R16, R0 ;  /* 0x0000000000107310 */ /* 0x0004e40000201800 */
[----:B--23--:R-:W-:Y:S05]  /*21a0*/  BRA `(.L_x_10499) ;  /* 0x0000000400147947 */ /* 0x00cfea0003800000 */
.L_x_10512:
[----:B------:R-:W2:Y:S01]  /*21b0*/  LDG.E.U8 R3, desc[UR36][R2.64] ;  /* 0x0000002402037981 */ /* 0x000ea2000c1e1100 */
[----:B------:R-:W-:Y:S02]  /*21c0*/  CS2R R16, SRZ ;  /* 0x0000000000107805 */ /* 0x000fe4000001ff00 */
[----:B--2---:R-:W-:-:S13]  /*21d0*/  ISETP.NE.AND P0, PT, R3, RZ, PT ;  /* 0x000000ff0300720c */ /* 0x004fda0003f05270 */
[----:B------:R-:W-:Y:S05]  /*21e0*/  @!P0 BRA `(.L_x_10499) ;  /* 0x0000000400048947 */ /* 0x000fea0003800000 */
[----:B------:R-:W-:-:S13]  /*21f0*/  ISETP.NE.AND P0, PT, R3, 0x80, PT ;  /* 0x000000800300780c */ /* 0x000fda0003f05270 */
[----:B------:R-:W-:Y:S01]  /*2200*/  @!P0 IMAD.MOV.U32 R16, RZ, RZ, 0x20000000 ;  /* 0x20000000ff108424 */ /* 0x000fe200078e00ff */
        /* <DEDUP_REMOVED lines=15> */
.L_x_10517:
[----:B------:R-:W-:Y:S05]  /*2300*/  BSYNC.RECONVERGENT B0 ;  /* 0x0000000000007941 */ /* 0x000fea0003800200 */
.L_x_10516:
[----:B------:R-:W-:Y:S02]  /*2310*/  SHF.L.U32 R0, R0, 0x15, RZ ;  /* 0x0000001500007819 */ /* 0x000fe400000006ff */
[----:B------:R-:W-:-:S04]  /*2320*/  LEA R2, R2, 0x37800000, 0x17 ;  /* 0x3780000002027811 */ /* 0x000fc800078eb8ff */
[----:B------:R-:W-:-:S05]  /*2330*/  LOP3.LUT R0, R2, R0, R7, 0xfe, !PT ;  /* 0x0000000002007212 */ /* 0x000fca00078efe07 */
[----:B------:R-:W-:-:S04]  /*2340*/  FMUL.FTZ R0, R0, 1 ;  /* 0x3f80000000007820 */ /* 0x000fc80000410000 */
[----:B------:R2:W3:Y:S02]  /*2350*/  F2F.F64.F32 R16, R0 ;  /* 0x0000000000107310 */ /* 0x0004e40000201800 */
[----:B--23--:R-:W-:Y:S05]  /*2360*/  BRA `(.L_x_10499) ;  /* 0x0000000000a47947 */ /* 0x00cfea0003800000 */
.L_x_10511:
[----:B------:R-:W-:-:S09]  /*2370*/  UISETP.NE.AND UP0, UPT, UR4, 0x1c, UPT ;  /* 0x0000001c0400788c */ /* 0x000fd2000bf05270 */
[----:B------:R-:W-:Y:S05]  /*2380*/  BRA.U !UP0, `(.L_x_10518) ;  /* 0x0000000108947547 */ /* 0x000fea000b800000 */
[----:B------:R-:W-:-:S09]  /*2390*/  UISETP.NE.AND UP0, UPT, UR4, 0x1d, UPT ;  /* 0x0000001d0400788c */ /* 0x000fd2000bf05270 */
[----:B------:R-:W-:Y:S05]  /*23a0*/  BRA.U !UP0, `(.L_x_10519) ;  /* 0x0000000108807547 */ /* 0x000fea000b800000 */
[----:B------:R-:W-:-:S09]  /*23b0*/  UISETP.NE.AND UP0, UPT, UR4, 0x2c, UPT ;  /* 0x0000002c0400788c */ /* 0x000fd2000bf05270 */
[----:B------:R-:W-:Y:S05]  /*23c0*/  BRA.U !UP0, `(.L_x_10520) ;  /* 0x0000000108487547 */ /* 0x000fea000b800000 */
.L_x_10498:
        /* <DEDUP_REMOVED lines=16> */
.L_x_10521:
[----:B------:R-:W-:Y:S01]  /*24d0*/  CS2R R16, SRZ ;  /* 0x0000000000107805 */ /* 0x000fe2000001ff00 */
[----:B------:R-:W-:Y:S06]  /*24e0*/  BRA `(.L_x_10499) ;  /* 0x0000000000447947 */ /* 0x000fec0003800000 */
.L_x_10520:
[----:B------:R-:W2:Y:S01]  /*24f0*/  LDG.E.U8 R0, desc[UR36][R2.64] ;  /* 0x0000002402007981 */ /* 0x000ea2000c1e1100 */
[----:B------:R-:W-:Y:S02]  /*2500*/  IMAD.MOV.U32 R16, RZ, RZ, 0x0 ;  /* 0x00000000ff107424 */ /* 0x000fe400078e00ff */
[----:B------:R-:W-:Y:S01]  /*2510*/  IMAD.MOV.U32 R17, RZ, RZ, 0x38000000 ;  /* 0x38000000ff117424 */ /* 0x000fe200078e00ff */
[----:B--2---:R-:W-:-:S13]  /*2520*/  ISETP.NE.AND P0, PT, R0, RZ, PT ;  /* 0x000000ff0000720c */ /* 0x004fda0003f05270 */
[----:B------:R-:W-:Y:S05]  /*2530*/  @!P0 BRA `(.L_x_10499) ;  /* 0x0000000000308947 */ /* 0x000fea0003800000 */
[----:B------:R-:W-:-:S13]  /*2540*/  ISETP.NE.AND P0, PT, R0, 0xff, PT ;  /* 0x000000ff0000780c */ /* 0x000fda0003f05270 */
[----:B------:R-:W-:Y:S01]  /*2550*/  @P0 SHF.L.U32 R0, R0, 0x17, RZ ;  /* 0x0000001700000819 */ /* 0x000fe200000006ff */
[----:B------:R-:W-:Y:S02]  /*2560*/  @!P0 IMAD.MOV.U32 R16, RZ, RZ, 0x20000000 ;  /* 0x20000000ff108424 */ /* 0x000fe400078e00ff */
[----:B------:R-:W-:Y:S02]  /*2570*/  @!P0 IMAD.MOV.U32 R17, RZ, RZ, 0x7ff80000 ;  /* 0x7ff80000ff118424 */ /* 0x000fe400078e00ff */
[----:B------:R-:W-:-:S04]  /*2580*/  @P0 FMUL.FTZ R0, R0, 1 ;  /* 0x3f80000000000820 */ /* 0x000fc80000410000 */
[----:B------:R2:W3:Y:S02]  /*2590*/  @P0 F2F.F64.F32 R16, R0 ;  /* 0x0000000000100310 */ /* 0x0004e40000201800 */
[----:B--23--:R-:W-:Y:S05]  /*25a0*/  BRA `(.L_x_10499) ;  /* 0x0000000000147947 */ /* 0x00cfea0003800000 */
.L_x_10519:
[----:B------:R-:W2:Y:S02]  /*25b0*/  LDG.E.64 R16, desc[UR36][R2.64] ;  /* 0x0000002402107981 */ /* 0x000ea4000c1e1b00 */
[----:B--2---:R-:W2:Y:S02]  /*25c0*/  I2F.F64.U64 R16, R16 ;  /* 0x0000001000107312 */ /* 0x004ea40000301800 */
[----:B--2---:R-:W-:Y:S05]  /*25d0*/  BRA `(.L_x_10499) ;  /* 0x0000000000087947 */ /* 0x004fea0003800000 */
.L_x_10518:
[----:B------:R-:W2:Y:S02]  /*25e0*/  LDG.E R2, desc[UR36][R2.64] ;  /* 0x0000002402027981 */ /* 0x000ea4000c1e1900 */
[----:B--2---:R0:W1:Y:S02]  /*25f0*/  I2F.F64.U32 R16, R2 ;  /* 0x0000000200107312 */ /* 0x0040640000201800 */
.L_x_10499:
[----:B------:R-:W-:Y:S05]  /*2600*/  BSYNC.RECONVERGENT B6 ;  /* 0x0000000000067941 */ /* 0x000fea0003800200 */
.L_x_10493:
[----:B------:R-:W4:Y:S01]  /*2610*/  LDCU.64 UR6, c[0x0][0x5f8] ;  /* 0x0000bf00ff0677ac */ /* 0x000f220008000a00 */
[----:B------:R-:W-:Y:S01]  /*2620*/  BSSY.RECONVERGENT B6, `(.L_x_10522) ;  /* 0x00000ec000067945 */ /* 0x000fe20003800200 */
        /* <DEDUP_REMOVED lines=14> */
[----:B----4-:R-:W4:Y:S02]  /*2710*/  I2F.F64.S16 R4, R4 ;  /* 0x0000000400047312 */ /* 0x010f240000101c00 */
[----:B----4-:R-:W-:Y:S05]  /*2720*/  BRA `(.L_x_10528) ;  /* 0x0000000c006c7947 */ /* 0x010fea0003800000 */
.L_x_10526:
[----:B------:R-:W4:Y:S02]  /*2730*/  LDG.E.U8 R4, desc[UR36][R22.64] ;  /* 0x0000002416047981 */ /* 0x000f24000c1e1100 */
[----:B----4-:R-:W4:Y:S02]  /*2740*/  I2F.F64.U16 R4, R4 ;  /* 0x0000000400047312 */ /* 0x010f240000101800 */
[----:B----4-:R-:W-:Y:S05]  /*2750*/  BRA `(.L_x_10528) ;  /* 0x0000000c00607947 */ /* 0x010fea0003800000 */
.L_x_10525:
[----:B------:R-:W-:-:S09]  /*2760*/  UISETP.NE.AND UP0, UPT, UR4, 0x2, UPT ;  /* 0x000000020400788c */ /* 0x000fd2000bf05270 */
[----:B------:R-:W-:Y:S05]  /*2770*/  BRA.U !UP0, `(.L_x_10529) ;  /* 0x0000000108287547 */ /* 0x000fea000b800000 */
[----:B------:R-:W-:-:S09]  /*2780*/  UISETP.NE.AND UP0, UPT, UR4, 0x3, UPT ;  /* 0x000000030400788c */ /* 0x000fd2000bf05270 */
[----:B------:R-:W-:Y:S05]  /*2790*/  BRA.U !UP0, `(.L_x_10530) ;  /* 0x0000000108147547 */ /* 0x000fea000b800000 */
[----:B------:R-:W-:-:S09]  /*27a0*/  UISETP.NE.AND UP0, UPT, UR4, 0x4, UPT ;  /* 0x000000040400788c */ /* 0x000fd2000bf05270 */
[----:B------:R-:W-:Y:S05]  /*27b0*/  BRA.U UP0, `(.L_x_10527) ;  /* 0x0000000900bc7547 */ /* 0x000fea000b800000 */
[----:B------:R-:W4:Y:S02]  /*27c0*/  LDG.E.64 R4, desc[UR36][R22.64] ;  /* 0x0000002416047981 */ /* 0x000f24000c1e1b00 */
[----:B----4-:R-:W4:Y:S02]  /*27d0*/  I2F.F64.S64 R4, R4 ;  /* 0x0000000400047312 */ /* 0x010f240000301c00 */
[----:B----4-:R-:W-:Y:S05]  /*27e0*/  BRA `(.L_x_10528) ;  /* 0x0000000c003c7947 */ /* 0x010fea0003800000 */
.L_x_10530:
[----:B------:R-:W4:Y:S02]  /*27f0*/  LDG.E R4, desc[UR36][R22.64] ;  /* 0x0000002416047981 */ /* 0x000f24000c1e1900 */
[----:B----4-:R-:W4:Y:S02]  /*2800*/  I2F.F64 R4, R4 ;  /* 0x0000000400047312 */ /* 0x010f240000201c00 */
[----:B----4-:R-:W-:Y:S05]  /*2810*/  BRA `(.L_x_10528) ;  /* 0x0000000c00307947 */ /* 0x010fea0003800000 */
.L_x_10529:
[----:B------:R-:W4:Y:S02]  /*2820*/  LDG.E.U16 R4, desc[UR36][R22.64] ;  /* 0x0000002416047981 */ /* 0x000f24000c1e1500 */
[----:B----4-:R-:W4:Y:S02]  /*2830*/  I2F.F64.S16 R4, R4 ;  /* 0x0000000400047312 */ /* 0x010f240000101c00 */
[----:B----4-:R-:W-:Y:S05]  /*2840*/  BRA `(.L_x_10528) ;  /* 0x0000000c00247947 */ /* 0x010fea0003800000 */
.L_x_10524:
[----:B------:R-:W-:-:S09]  /*2850*/  UISETP.GT.AND UP0, UPT, UR4, 0x6, UPT ;  /* 0x000000060400788c */ /* 0x000fd2000bf04270 */
[----:B------:R-:W-:Y:S05]  /*2860*/  BRA.U UP0, `(.L_x_10531) ;  /* 0x0000000100347547 */ /* 0x000fea000b800000 */
[----:B------:R-:W-:-:S09]  /*2870*/  UISETP.NE.AND UP0, UPT, UR4, 0x5, UPT ;  /* 0x000000050400788c */ /* 0x000fd2000bf05270 */
[----:B------:R-:W-:Y:S05]  /*2880*/  BRA.U !UP0, `(.L_x_10532) ;  /* 0x0000000108187547 */ /* 0x000fea000b800000 */
[----:B------:R-:W-:-:S09]  /*2890*/  UISETP.NE.AND UP0, UPT, UR4, 0x6, UPT ;  /* 0x000000060400788c */ /* 0x000fd2000bf05270 */
[----:B------:R-:W-:Y:S05]  /*28a0*/  BRA.U UP0, `(.L_x_10527) ;  /* 0x0000000900807547 */ /* 0x000fea000b800000 */
[----:B------:R-:W4:Y:S02]  /*28b0*/  LDG.E R4, desc[UR36][R22.64] ;  /* 0x0000002416047981 */ /* 0x000f24000c1e1900 */
[----:B----4-:R-:W-:-:S06]  /*28c0*/  FMUL.FTZ R4, R4, 1 ;  /* 0x3f80000004047820 */ /* 0x010fcc0000410000 */
[----:B------:R-:W4:Y:S02]  /*28d0*/  F2F.F64.F32 R4, R4 ;  /* 0x0000000400047310 */ /* 0x000f240000201800 */
[----:B----4-:R-:W-:Y:S05]  /*28e0*/  BRA `(.L_x_10528) ;  /* 0x0000000800fc7947 */ /* 0x010fea0003800000 */
.L_x_10532:
[----:B------:R-:W4:Y:S02]  /*28f0*/  LDG.E.U16 R0, desc[UR36][R22.64] ;  /* 0x0000002416007981 */ /* 0x000f24000c1e1500 */
[----:B----4-:R-:W-:-:S05]  /*2900*/  HADD2.F32 R0, -RZ, R0.H0_H0 ;  /* 0x20000000ff007230 */ /* 0x010fca0000004100 */
[----:B------:R-:W-:-:S04]  /*2910*/  FMUL.FTZ R0, R0, 1 ;  /* 0x3f80000000007820 */ /* 0x000fc80000410000 */
[----:B------:R4:W0:Y:S02]  /*2920*/  F2F.F64.F32 R4, R0 ;  /* 0x0000000000047310 */ /* 0x0008240000201800 */
[----:B0---4-:R-:W-:Y:S05]  /*2930*/  BRA `(.L_x_10528) ;  /* 0x0000000800e87947 */ /* 0x011fea0003800000 */
.L_x_10531:
[----:B------:R-:W-:-:S09]  /*2940*/  UISETP.NE.AND UP0, UPT, UR4, 0x7, UPT ;  /* 0x000000070400788c */ /* 0x000fd2000bf05270 */
[----:B------:R-:W-:Y:S05]  /*2950*/  BRA.U !UP0, `(.L_x_10533) ;  /* 0x0000000108347547 */ /* 0x000fea000b800000 */
        /* <DEDUP_REMOVED lines=8> */
.L_x_10534:
[----:B------:R-:W4:Y:S02]  /*29e0*/  LDG.E.U16 R22, desc[UR36][R22.64] ;  /* 0x0000002416167981 */ /* 0x000f24000c1e1500 */
[----:B----4-:R-:W-:-:S05]  /*29f0*/  HADD2.F32 R0, -RZ, R22.H0_H0 ;  /* 0x20000016ff007230 */ /* 0x010fca0000004100 */
[----:B------:R-:W-:-:S04]  /*2a00*/  FMUL.FTZ R0, R0, 1 ;  /* 0x3f80000000007820 */ /* 0x000fc80000410000 */
[----:B------:R4:W0:Y:S02]  /*2a10*/  F2F.F64.F32 R4, R0 ;  /* 0x0000000000047310 */ /* 0x0008240000201800 */
[----:B0---4-:R-:W-:Y:S05]  /*2a20*/  BRA `(.L_x_10528) ;  /* 0x0000000800ac7947 */ /* 0x011fea0003800000 */
.L_x_10533:
[----:B------:R4:W5:Y:S01]  /*2a30*/  LDG.E.64 R4, desc[UR36][R22.64] ;  /* 0x0000002416047981 */ /* 0x000962000c1e1b00 */
[----:B------:R-:W-:Y:S05]  /*2a40*/  BRA `(.L_x_10528) ;  /* 0x0000000800a47947 */ /* 0x000fea0003800000 */
.L_x_10523:
        /* <DEDUP_REMOVED lines=8> */
[----:B------:R-:W4:Y:S01]  /*2ad0*/  LDG.E.U8 R22, desc[UR36][R22.64] ;  /* 0x0000002416167981 */ /* 0x000f22000c1e1100 */
[----:B------:R-:W-:Y:S01]  /*2ae0*/  IMAD.MOV.U32 R4, RZ, RZ, RZ ;  /* 0x000000ffff047224 */ /* 0x000fe200078e00ff */
[----:B----4-:R-:W-:-:S04]  /*2af0*/  ISETP.NE.AND P0, PT, R22, RZ, PT ;  /* 0x000000ff1600720c */ /* 0x010fc80003f05270 */
[----:B------:R-:W-:Y:S01]  /*2b00*/  FSEL R5, RZ, 1.875, !P0 ;  /* 0x3ff00000ff057808 */ /* 0x000fe20004000000 */
[----:B------:R-:W-:Y:S08]  /*2b10*/  BRA `(.L_x_10528) ;  /* 0x0000000800707947 */ /* 0x000ff00003800000 */
.L_x_10537:
[----:B------:R4:W5:Y:S01]  /*2b20*/  LDG.E.64 R4, desc[UR36][R22.64] ;  /* 0x0000002416047981 */ /* 0x000962000c1e1b00 */
[----:B------:R-:W-:Y:S05]  /*2b30*/  BRA `(.L_x_10528) ;  /* 0x0000000800687947 */ /* 0x000fea0003800000 */
.L_x_10536:
[----:B------:R-:W-:-:S09]  /*2b40*/  UISETP.NE.AND UP0, UPT, UR4, 0xf, UPT ;  /* 0x0000000f0400788c */ /* 0x000fd2000bf05270 */
[----:B------:R-:W-:Y:S05]  /*2b50*/  BRA.U !UP0, `(.L_x_10538) ;  /* 0x00000001089c7547 */ /* 0x000fea000b800000 */
[----:B------:R-:W-:-:S09]  /*2b60*/  UISETP.NE.AND UP0, UPT, UR4, 0x17, UPT ;  /* 0x000000170400788c */ /* 0x000fd2000bf05270 */
[----:B------:R-:W-:Y:S05]  /*2b70*/  BRA.U !UP0, `(.L_x_10539) ;  /* 0x00000001085c7547 */ /* 0x000fea000b800000 */
[----:B------:R-:W-:-:S09]  /*2b80*/  UISETP.NE.AND UP0, UPT, UR4, 0x18, UPT ;  /* 0x000000180400788c */ /* 0x000fd2000bf05270 */
[----:B------:R-:W-:Y:S05]  /*2b90*/  BRA.U UP0, `(.L_x_10527) ;  /* 0x0000000500c47547 */ /* 0x000fea000b800000 */
[----:B------:R-:W4:Y:S01]  /*2ba0*/  LDG.E.U8 R0, desc[UR36][R22.64] ;  /* 0x0000002416007981 */ /* 0x000f22000c1e1100 */
[----:B------:R-:W-:Y:S01]  /*2bb0*/  MOV R4, 0x1f ;  /* 0x0000001f00047802 */ /* 0x000fe20000000f00 */
[----:B----4-:R-:W-:-:S05]  /*2bc0*/  IMAD.SHL.U32 R0, R0, 0x1000000, RZ ;  /* 0x0100000000007824 */ /* 0x010fca00078e00ff */
[C---:B0-23--:R-:W-:Y:S02]  /*2bd0*/  LOP3.LUT R2, R0.reuse, 0x7f000000, RZ, 0xc0, !PT ;  /* 0x7f00000000027812 */ /* 0x04dfe400078ec0ff */
        /* <DEDUP_REMOVED lines=15> */
[----:B------:R0:W2:Y:S02]  /*2cd0*/  F2F.F64.F32 R4, R3 ;  /* 0x0000000300047310 */ /* 0x0000a40000201800 */
[----:B0-2---:R-:W-:Y:S05]  /*2ce0*/  BRA `(.L_x_10528) ;  /* 0x0000000400fc7947 */ /* 0x005fea0003800000 */
.L_x_10539:
[----:B--23--:R-:W0:Y:S02]  /*2cf0*/  LDG.E.U8 R3, desc[UR36][R22.64] ;  /* 0x0000002416037981 */ /* 0x00ce24000c1e1100 */
[C---:B0-----:R-:W-:Y:S01]  /*2d00*/  SHF.L.U32 R2, R3.reuse, 0x19, RZ ;  /* 0x0000001903027819 */ /* 0x041fe200000006ff */
        /* <DEDUP_REMOVED lines=10> */
[----:B------:R0:W2:Y:S02]  /*2db0*/  F2F.F64.F32 R4, R0 ;  /* 0x0000000000047310 */ /* 0x0000a40000201800 */
[----:B0-2---:R-:W-:Y:S05]  /*2dc0*/  BRA `(.L_x_10528) ;  /* 0x0000000400c47947 */ /* 0x005fea0003800000 */
.L_x_10538:
[----:B------:R-:W4:Y:S02]  /*2dd0*/  LDG.E.U16 R0, desc[UR36][R22.64] ;  /* 0x0000002416007981 */ /* 0x000f24000c1e1500 */
[----:B----4-:R-:W-:-:S04]  /*2de0*/  IMAD.U32 R0, R0, 0x10000, RZ ;  /* 0x0001000000007824 */ /* 0x010fc800078e00ff */
[----:B------:R-:W-:-:S04]  /*2df0*/  FMUL.FTZ R0, R0, 1 ;  /* 0x3f80000000007820 */ /* 0x000fc80000410000 */
[----:B------:R4:W0:Y:S02]  /*2e00*/  F2F.F64.F32 R4, R0 ;  /* 0x0000000000047310 */ /* 0x0008240000201800 */
[----:B0---4-:R-:W-:Y:S05]  /*2e10*/  BRA `(.L_x_10528) ;  /* 0x0000000400b07947 */ /* 0x011fea0003800000 */
.L_x_10535:
        /* <DEDUP_REMOVED lines=9> */
[----:B----4-:R-:W4:Y:S02]  /*2eb0*/  I2F.F64.U16 R4, R4 ;  /* 0x0000000400047312 */ /* 0x010f240000101800 */
[----:B----4-:R-:W-:Y:S05]  /*2ec0*/  BRA `(.L_x_10528) ;  /* 0x0000000400847947 */ /* 0x010fea0003800000 */
.L_x_10542:
[----:B------:R-:W4:Y:S01]  /*2ed0*/  LDG.E.U8 R22, desc[UR36][R22.64] ;  /* 0x0000002416167981 */ /* 0x000f22000c1e1100 */
[----:B------:R-:W-:Y:S02]  /*2ee0*/  CS2R R4, SRZ ;  /* 0x0000000000047805 */ /* 0x000fe4000001ff00 */
[----:B----4-:R-:W-:-:S13]  /*2ef0*/  ISETP.NE.AND P0, PT, R22, RZ, PT ;  /* 0x000000ff1600720c */ /* 0x010fda0003f05270 */
[----:B------:R-:W-:Y:S05]  /*2f00*/  @!P0 BRA `(.L_x_10528) ;  /* 0x0000000400748947 */ /* 0x000fea0003800000 */
[----:B------:R-:W-:-:S13]  /*2f10*/  ISETP.NE.AND P0, PT, R22, 0x80, PT ;  /* 0x000000801600780c */ /* 0x000fda0003f05270 */
[----:B------:R-:W-:Y:S01]  /*2f20*/  @!P0 MOV R4, 0x20000000 ;  /* 0x2000000000048802 */ /* 0x000fe20000000f00 */
[----:B------:R-:W-:Y:S01]  /*2f30*/  @!P0 IMAD.MOV.U32 R5, RZ, RZ, 0x7ff80000 ;  /* 0x7ff80000ff058424 */ /* 0x000fe200078e00ff */
[----:B------:R-:W-:Y:S06]  /*2f40*/  @!P0 BRA `(.L_x_10528) ;  /* 0x0000000400648947 */ /* 0x000fec0003800000 */
[--C-:B------:R-:W-:Y:S01]  /*2f50*/  SHF.R.U32.HI R0, RZ, 0x3, R22.reuse ;  /* 0x00000003ff007819 */ /* 0x100fe20000011616 */
[----:B------:R-:W-:Y:S03]  /*2f60*/  BSSY.RECONVERGENT B0, `(.L_x_10543) ;  /* 0x000000c000007945 */ /* 0x000fe60003800200 */
[----:B0-23--:R-:W-:Y:S02]  /*2f70*/  LOP3.LUT P0, R2, R0, 0xf, RZ, 0xc0, !PT ;  /* 0x0000000f00027812 */ /* 0x00dfe4000780c0ff */
        /* <DEDUP_REMOVED lines=10> */
.L_x_10544:
[----:B------:R-:W-:Y:S05]  /*3020*/  BSYNC.RECONVERGENT B0 ;  /* 0x0000000000007941 */ /* 0x000fea0003800200 */
.L_x_10543:
[----:B------:R-:W-:Y:S01]  /*3030*/  IMAD.SHL.U32 R0, R0, 0x100000, RZ ;  /* 0x0010000000007824 */ /* 0x000fe200078e00ff */
[----:B------:R-:W-:-:S04]  /*3040*/  LEA R2, R2, 0x3b800000, 0x17 ;  /* 0x3b80000002027811 */ /* 0x000fc800078eb8ff */
[----:B------:R-:W-:-:S05]  /*3050*/  LOP3.LUT R0, R2, R0, R7, 0xfe, !PT ;  /* 0x0000000002007212 */ /* 0x000fca00078efe07 */
[----:B------:R-:W-:-:S04]  /*3060*/  FMUL.FTZ R0, R0, 1 ;  /* 0x3f80000000007820 */ /* 0x000fc80000410000 */
[----:B------:R0:W2:Y:S02]  /*3070*/  F2F.F64.F32 R4, R0 ;  /* 0x0000000000047310 */ /* 0x0000a40000201800 */
[----:B0-2---:R-:W-:Y:S05]  /*3080*/  BRA `(.L_x_10528) ;  /* 0x0000000400147947 */ /* 0x005fea0003800000 */
.L_x_10541:
[----:B------:R-:W4:Y:S01]  /*3090*/  LDG.E.U8 R22, desc[UR36][R22.64] ;  /* 0x0000002416167981 */ /* 0x000f22000c1e1100 */
[----:B------:R-:W-:Y:S02]  /*30a0*/  CS2R R4, SRZ ;  /* 0x0000000000047805 */ /* 0x000fe4000001ff00 */
[----:B----4-:R-:W-:-:S13]  /*30b0*/  ISETP.NE.AND P0, PT, R22, RZ, PT ;  /* 0x000000ff1600720c */ /* 0x010fda0003f05270 */
[----:B------:R-:W-:Y:S05]  /*30c0*/  @!P0 BRA `(.L_x_10528) ;  /* 0x0000000400048947 */ /* 0x000fea0003800000 */
[----:B------:R-:W-:-:S13]  /*30d0*/  ISETP.NE.AND P0, PT, R22, 0x80, PT ;  /* 0x000000801600780c */ /* 0x000fda0003f05270 */
[----:B------:R-:W-:Y:S01]  /*30e0*/  @!P0 IMAD.MOV.U32 R4, RZ, RZ, 0x20000000 ;  /* 0x20000000ff048424 */ /* 0x000fe200078e00ff */
[----:B------:R-:W-:Y:S01]  /*30f0*/  @!P0 MOV R5, 0x7ff80000 ;  /* 0x7ff8000000058802 */ /* 0x000fe20000000f00 */
        /* <DEDUP_REMOVED lines=14> */
.L_x_10546:
[----:B------:R-:W-:Y:S05]  /*31e0*/  BSYNC.RECONVERGENT B0 ;  /* 0x0000000000007941 */ /* 0x000fea0003800200 */
.L_x_10545:
[----:B------:R-:W-:Y:S02]  /*31f0*/  SHF.L.U32 R0, R0, 0x15, RZ ;  /* 0x0000001500007819 */ /* 0x000fe400000006ff */
[----:B------:R-:W-:-:S04]  /*3200*/  LEA R2, R2, 0x37800000, 0x17 ;  /* 0x3780000002027811 */ /* 0x000fc800078eb8ff */
[----:B------:R-:W-:-:S05]  /*3210*/  LOP3.LUT R0, R2, R0, R7, 0xfe, !PT ;  /* 0x0000000002007212 */ /* 0x000fca00078efe07 */
[----:B------:R-:W-:-:S04]  /*3220*/  FMUL.FTZ R0, R0, 1 ;  /* 0x3f80000000007820 */ /* 0x000fc80000410000 */
[----:B------:R0:W2:Y:S02]  /*3230*/  F2F.F64.F32 R4, R0 ;  /* 0x0000000000047310 */ /* 0x0000a40000201800 */
[----:B0-2---:R-:W-:Y:S05]  /*3240*/  BRA `(.L_x_10528) ;  /* 0x0000000000a47947 */ /* 0x005fea0003800000 */
.L_x_10540:
[----:B------:R-:W-:-:S09]  /*3250*/  UISETP.NE.AND UP0, UPT, UR4, 0x1c, UPT ;  /* 0x0000001c0400788c */ /* 0x000fd2000bf05270 */
[----:B------:R-:W-:Y:S05]  /*3260*/  BRA.U !UP0, `(.L_x_10547) ;  /* 0x0000000108947547 */ /* 0x000fea000b800000 */
[----:B------:R-:W-:-:S09]  /*3270*/  UISETP.NE.AND UP0, UPT, UR4, 0x1d, UPT ;  /* 0x0000001d0400788c */ /* 0x000fd2000bf05270 */
[----:B------:R-:W-:Y:S05]  /*3280*/  BRA.U !UP0, `(.L_x_10548) ;  /* 0x0000000108807547 */ /* 0x000fea000b800000 */
[----:B------:R-:W-:-:S09]  /*3290*/  UISETP.NE.AND UP0, UPT, UR4, 0x2c, UPT ;  /* 0x0000002c0400788c */ /* 0x000fd2000bf05270 */
[----:B------:R-:W-:Y:S05]  /*32a0*/  BRA.U !UP0, `(.L_x_10549) ;  /* 0x0000000108487547 */ /* 0x000fea000b800000 */
.L_x_10527:
[----:B0-23--:R-:W-:Y:S01]  /*32b0*/  MOV R2, 0x0 ;  /* 0x0000000000027802 */ /* 0x00dfe20000000f00 */
[----:B------:R-:W0:Y:S01]  /*32c0*/  LDCU.64 UR4, c[0x4][0x178] ;  /* 0x01002f00ff0477ac */ /* 0x000e220008000a00 */
[----:B------:R-:W-:Y:S02]  /*32d0*/  HFMA2 R13, -RZ, RZ, 0, 0 ;  /* 0x00000000ff0d7431 */ /* 0x000fe400000001ff */
[----:B------:R-:W-:Y:S01]  /*32e0*/  IMAD.MOV.U32 R8, RZ, RZ, 0x4e ;  /* 0x0000004eff087424 */ /* 0x000fe200078e00ff */
[----:B------:R-:W2:Y:S01]  /*32f0*/  LDCU.64 UR6, c[0x4][0x180] ;  /* 0x01003000ff0677ac */ /* 0x000ea20008000a00 */
[----:B------:R-:W3:Y:S01]  /*3300*/  LDC.64 R2, c[0x4][R2] ;  /* 0x0100000002027b82 */ /* 0x000ee20000000a00 */
[----:B------:R-:W-:Y:S01]  /*3310*/  IMAD.MOV.U32 R12, RZ, RZ, 0x1 ;  /* 0x00000001ff0c7424 */ /* 0x000fe200078e00ff */
[----:B------:R-:W4:Y:S01]  /*3320*/  LDCU.64 UR8, c[0x4][0x58] ;  /* 0x01000b00ff0877ac */ /* 0x000f220008000a00 */
[----:B0-----:R-:W-:Y:S02]  /*3330*/  IMAD.U32 R4, RZ, RZ, UR4 ;  /* 0x00000004ff047e24 */ /* 0x001fe4000f8e00ff */
[----:B------:R-:W-:Y:S01]  /*3340*/  IMAD.U32 R5, RZ, RZ, UR5 ;  /* 0x00000005ff057e24 */ /* 0x000fe2000f8e00ff */
[----:B--2---:R-:W-:Y:S01]  /*3350*/  MOV R6, UR6 ;  /* 0x0000000600067c02 */ /* 0x004fe20008000f00 */
[----:B------:R-:W-:-:S02]  /*3360*/  IMAD.U32 R7, RZ, RZ, UR7 ;  /* 0x00000007ff077e24 */ /* 0x000fc4000f8e00ff */
[----:B----4-:R-:W-:Y:S01]  /*3370*/  IMAD.U32 R10, RZ, RZ, UR8 ;  /* 0x00000008ff0a7e24 */ /* 0x010fe2000f8e00ff */
[----:B------:R-:W-:-:S07]  /*3380*/  MOV R11, UR9 ;  /* 0x00000009000b7c02 */ /* 0x000fce0008000f00 */
[----:B------:R-:W-:-:S07]  /*3390*/  LEPC R20, `(.L_x_10550) ;  /* 0x000000001014794e */ /* 0x000fce0000000000 */
[----:B-1-3-5:R-:W-:Y:S05]  /*33a0*/  CALL.ABS.NOINC R2 ;  /* 0x0000000002007343 */ /* 0x02afea0003c00000 */
.L_x_10550:
[----:B------:R-:W-:Y:S01]  /*33b0*/  CS2R R4, SRZ ;  /* 0x0000000000047805 */ /* 0x000fe2000001ff00 */
[----:B------:R-:W-:Y:S06]  /*33c0*/  BRA `(.L_x_10528) ;  /* 0x0000000000447947 */ /* 0x000fec0003800000 */
.L_x_10549:
[----:B------:R-:W4:Y:S01]  /*33d0*/  LDG.E.U8 R0, desc[UR36][R22.64] ;  /* 0x0000002416007981 */ /* 0x000f22000c1e1100 */
[----:B------:R-:W-:Y:S02]  /*33e0*/  IMAD.MOV.U32 R4, RZ, RZ, 0x0 ;  /* 0x00000000ff047424 */ /* 0x000fe400078e00ff */
[----:B------:R-:W-:Y:S01]  /*33f0*/  IMAD.MOV.U32 R5, RZ, RZ, 0x38000000 ;  /* 0x38000000ff057424 */ /* 0x000fe200078e00ff */
[----:B----4-:R-:W-:-:S13]  /*3400*/  ISETP.NE.AND P0, PT, R0, RZ, PT ;  /* 0x000000ff0000720c */ /* 0x010fda0003f05270 */
[----:B------:R-:W-:Y:S05]  /*3410*/  @!P0 BRA `(.L_x_10528) ;  /* 0x0000000000308947 */ /* 0x000fea0003800000 */
[----:B------:R-:W-:-:S13]  /*3420*/  ISETP.NE.AND P0, PT, R0, 0xff, PT ;  /* 0x000000ff0000780c */ /* 0x000fda0003f05270 */
[----:B------:R-:W-:Y:S01]  /*3430*/  @P0 SHF.L.U32 R0, R0, 0x17, RZ ;  /* 0x0000001700000819 */ /* 0x000fe200000006ff */
[----:B------:R-:W-:Y:S02]  /*3440*/  @!P0 IMAD.MOV.U32 R4, RZ, RZ, 0x20000000 ;  /* 0x20000000ff048424 */ /* 0x000fe400078e00ff */
[----:B------:R-:W-:Y:S02]  /*3450*/  @!P0 IMAD.MOV.U32 R5, RZ, RZ, 0x7ff80000 ;  /* 0x7ff80000ff058424 */ /* 0x000fe400078e00ff */
[----:B------:R-:W-:-:S04]  /*3460*/  @P0 FMUL.FTZ R0, R0, 1 ;  /* 0x3f80000000000820 */ /* 0x000fc80000410000 */
[----:B------:R4:W0:Y:S02]  /*3470*/  @P0 F2F.F64.F32 R4, R0 ;  /* 0x0000000000040310 */ /* 0x0008240000201800 */
[----:B0---4-:R-:W-:Y:S05]  /*3480*/  BRA `(.L_x_10528) ;  /* 0x0000000000147947 */ /* 0x011fea0003800000 */
.L_x_10548:
[----:B------:R-:W4:Y:S02]  /*3490*/  LDG.E.64 R4, desc[UR36][R22.64] ;  /* 0x0000002416047981 */ /* 0x000f24000c1e1b00 */
[----:B----4-:R-:W4:Y:S02]  /*34a0*/  I2F.F64.U64 R4, R4 ;  /* 0x0000000400047312 */ /* 0x010f240000301800 */
[----:B----4-:R-:W-:Y:S05]  /*34b0*/  BRA `(.L_x_10528) ;  /* 0x0000000000087947 */ /* 0x010fea0003800000 */
.L_x_10547:
[----:B------:R-:W4:Y:S02]  /*34c0*/  LDG.E R4, desc[UR36][R22.64] ;  /* 0x0000002416047981 */ /* 0x000f24000c1e1900 */
[----:B----4-:R-:W4:Y:S02]  /*34d0*/  I2F.F64.U32 R4, R4 ;  /* 0x0000000400047312 */ /* 0x010f240000201800 */
.L_x_10528:
[----:B------:R-:W-:Y:S05]  /*34e0*/  BSYNC.RECONVERGENT B6 ;  /* 0x0000000000067941 */ /* 0x000fea0003800200 */
.L_x_10522:
[----:B-1---5:R-:W-:Y:S01]  /*34f0*/  LOP3.LUT R9, R17, 0x7fffffff, RZ, 0xc0, !PT ;  /* 0x7fffffff11097812 */ /* 0x022fe200078ec0ff */
[----:B------:R-:W-:Y:S01]  /*3500*/  BSSY.RECONVERGENT B0, `(.L_x_10551) ;  /* 0x0000058000007945 */ /* 0x000fe20003800200 */
[----:B--234-:R-:W-:Y:S01]  /*3510*/  LOP3.LUT R3, R5, 0x7fffffff, RZ, 0xc0, !PT ;  /* 0x7fffffff05037812 */ /* 0x01cfe200078ec0ff */
[----:B0-----:R-:W-:Y:S01]  /*3520*/  IMAD.MOV.U32 R2, RZ, RZ, R4 ;  /* 0x000000ffff027224 */ /* 0x001fe200078e0004 */
[----:B------:R-:W-:Y:S02]  /*3530*/  MOV R8, R16 ;  /* 0x0000001000087202 */ /* 0x000fe40000000f00 */
[----:B------:R-:W-:-:S04]  /*3540*/  VIMNMX.U32 R0, PT, PT, R9, R3, !PT ;  /* 0x0000000309007248 */ /* 0x000fc80007fe0000 */
[----:B------:R-:W-:-:S13]  /*3550*/  ISETP.GE.U32.AND P0, PT, R0, 0x7ff00000, PT ;  /* 0x7ff000000000780c */ /* 0x000fda0003f06070 */
[----:B------:R-:W-:Y:S05]  /*3560*/  @!P0 BRA `(.L_x_10552) ;  /* 0x0000000000508947 */ /* 0x000fea0003800000 */
[----:B------:R-:W0:-:S15]  /*3570*/  DSETP.NAN.AND P0, PT, R2, R2, PT ;  /* 0x000000020200722a */ /* 0x000e1e0003f08000 */
[----:B------:R-:W-:-:S15]  /*3580*/  NOP ;  /* 0x0000000000007918 */ /* 0x000fde0000000000 */
[----:B------:R-:W-:-:S15]  /*3590*/  NOP ;  /* 0x0000000000007918 */ /* 0x000fde0000000000 */
[----:B------:R-:W-:-:S15]  /*35a0*/  NOP ;  /* 0x0000000000007918 */ /* 0x000fde0000000000 */
[----:B------:R-:W-:-:S04]  /*35b0*/  NOP ;  /* 0x0000000000007918 */ /* 0x000fc80000000000 */
[----:B0-----:R-:W0:-:S15]  /*35c0*/  DSETP.NUM.AND P0, PT, R8, R8, !P0 ;  /* 0x000000080800722a */ /* 0x001e1e0004707000 */
[----:B------:R-:W-:-:S15]  /*35d0*/  NOP ;  /* 0x0000000000007918 */ /* 0x000fde0000000000 */
[----:B------:R-:W-:-:S15]  /*35e0*/  NOP ;  /* 0x0000000000007918 */ /* 0x000fde0000000000 */
[----:B------:R-:W-:-:S15]  /*35f0*/  NOP ;  /* 0x0000000000007918 */ /* 0x000fde0000000000 */
[----:B------:R-:W-:-:S04]  /*3600*/  NOP ;  /* 0x0000000000007918 */ /* 0x000fc80000000000 */
[----:B0-----:R-:W0:Y:S02]  /*3610*/  @P0 DSETP.NEU.AND P1, PT, R8, +INF , PT ;  /* 0x7ff000000800042a */ /* 0x001e240003f2d000 */
[----:B0-----:R-:W-:Y:S02]  /*3620*/  @P0 FSEL R0, R16, RZ, P1 ;  /* 0x000000ff10000208 */ /* 0x001fe40000800000 */
[----:B------:R-:W-:-:S15]  /*3630*/  @P0 FSEL R3, R17, -QNAN , P1 ;  /* 0xfff8000011030808 */ /* 0x000fde0000800000 */
[----:B------:R-:W-:-:S15]  /*3640*/  NOP ;  /* 0x0000000000007918 */ /* 0x000fde0000000000 */
[----:B------:R-:W-:-:S15]  /*3650*/  NOP ;  /* 0x0000000000007918 */ /* 0x000fde0000000000 */
[----:B------:R-:W-:-:S15]  /*3660*/  NOP ;  /* 0x0000000000007918 */ /* 0x000fde0000000000 */
[----:B------:R0:W1:Y:S01]  /*3670*/  @!P0 DADD R4, R4, R16 ;  /* 0x0000000004048229 */ /* 0x0000620000000010 */
[----:B------:R-:W-:Y:S01]  /*3680*/  @P0 IMAD.MOV.U32 R4, RZ, RZ, R0 ;  /* 0x000000ffff040224 */ /* 0x000fe200078e0000 */
[----:B------:R-:W-:Y:S01]  /*3690*/  @P0 MOV R5, R3 ;  /* 0x0000000300050202 */ /* 0x000fe20000000f00 */
[----:B01----:R-:W-:Y:S06]  /*36a0*/  BRA `(.L_x_10553) ;  /* 0x0000000000f47947 */ /* 0x003fec0003800000 */
.L_x_10552:
[----:B------:R-:W0:Y:S01]  /*36b0*/  DSETP.NEU.AND P0, PT, R2, RZ, PT ;  /* 0x000000ff0200722a */ /* 0x000e220003f0d000 */
[----:B------:R-:W-:Y:S02]  /*36c0*/  IMAD.MOV.U32 R4, RZ, RZ, 0x0 ;  /* 0x00000000ff047424 */ /* 0x000fe400078e00ff */
[----:B------:R-:W-:Y:S01]  /*36d0*/  IMAD.MOV.U32 R5, RZ, RZ, -0x80000 ;  /* 0xfff80000ff057424 */ /* 0x000fe200078e00ff */
[----:B0-----:R-:W-:Y:S06]  /*36e0*/  @!P0 BRA `(.L_x_10553) ;  /* 0x0000000000e48947 */ /* 0x001fec0003800000 */
[----:B------:R-:W0:Y:S01]  /*36f0*/  DSETP.GE.AND P0, PT, R8, R2, PT ;  /* 0x000000020800722a */ /* 0x000e220003f06000 */
[----:B------:R-:W-:Y:S01]  /*3700*/  MOV R4, R16 ;  /* 0x0000001000047202 */ /* 0x000fe20000000f00 */
[----:B------:R-:W-:Y:S01]  /*3710*/  IMAD.MOV.U32 R5, RZ, RZ, R17 ;  /* 0x000000ffff057224 */ /* 0x000fe200078e0011 */
[----:B0-----:R-:W-:Y:S06]  /*3720*/  @!P0 BRA `(.L_x_10553) ;  /* 0x0000000000d48947 */ /* 0x001fec0003800000 */
[----:B------:R-:W-:Y:S01]  /*3730*/  ISETP.GT.U32.AND P0, PT, R9, 0xfffff, PT ;  /* 0x000fffff0900780c */ /* 0x000fe20003f04070 */
[----:B------:R-:W-:Y:S01]  /*3740*/  BSSY.RECONVERGENT B1, `(.L_x_10554) ;  /* 0x000001c000017945 */ /* 0x000fe20003800200 */
[----:B------:R-:W-:Y:S02]  /*3750*/  ISETP.GT.U32.AND P1, PT, R3, 0xfffff, PT ;  /* 0x000fffff0300780c */ /* 0x000fe40003f24070 */
[----:B------:R-:W-:Y:S02]  /*3760*/  SHF.R.U32.HI R0, RZ, 0x14, R9 ;  /* 0x00000014ff007819 */ /* 0x000fe40000011609 */
[----:B------:R-:W-:-:S07]  /*3770*/  SHF.R.U32.HI R7, RZ, 0x14, R3 ;  /* 0x00000014ff077819 */ /* 0x000fce0000011603 */
[----:B------:R-:W0:Y:S02]  /*3780*/  @!P0 DMUL R8, R8, 1.80143985094819840000e+16 ;  /* 0x4350000008088828 */ /* 0x000e240000000000 */
[C---:B0-----:R-:W-:Y:S02]  /*3790*/  @!P0 LEA.HI R4, R9.reuse, R0, RZ, 0xc ;  /* 0x0000000009048211 */ /* 0x041fe400078f60ff */
[----:B------:R-:W-:-:S03]  /*37a0*/  LOP3.LUT R6, R9, 0xfffff, RZ, 0xc0, !PT ;  /* 0x000fffff09067812 */ /* 0x000fc600078ec0ff */
[----:B------:R-:W-:Y:S01]  /*37b0*/  @!P0 VIADD R0, R4, 0xffffffca ;  /* 0xffffffca04008836 */ /* 0x000fe20000000000 */
[----:B------:R-:W-:-:S15]  /*37c0*/  LOP3.LUT R6, R6, 0x100000, RZ, 0xfc, !PT ;  /* 0x0010000006067812 */ /* 0x000fde00078efcff */
[----:B------:R-:W-:-:S15]  /*37d0*/  NOP ;  /* 0x0000000000007918 */ /* 0x000fde0000000000 */
[----:B------:R-:W-:-:S15]  /*37e0*/  NOP ;  /* 0x0000000000007918 */ /* 0x000fde0000000000 */
[----:B------:R-:W-:-:S11]  /*37f0*/  NOP ;  /* 0x0000000000007918 */ /* 0x000fd60000000000 */
[----:B------:R-:W0:Y:S02]  /*3800*/  @!P1 DMUL R2, R2, 1.80143985094819840000e+16 ;  /* 0x4350000002029828 */ /* 0x000e240000000000 */
[C---:B0-----:R-:W-:Y:S02]  /*3810*/  @!P1 LEA.HI R5, R3.reuse, R7, RZ, 0xc ;  /* 0x0000000703059211 */ /* 0x041fe400078f60ff */
[----:B------:R-:W-:Y:S02]  /*3820*/  LOP3.LUT R4, R3, 0xfffff, RZ, 0xc0, !PT ;  /* 0x000fffff03047812 */ /* 0x000fe400078ec0ff */
[----:B------:R-:W-:Y:S02]  /*3830*/  @!P1 IADD3 R7, PT, PT, R5, -0x36, RZ ;  /* 0xffffffca05079810 */ /* 0x000fe40007ffe0ff */
[----:B------:R-:W-:-:S03]  /*3840*/  LOP3.LUT R9, R4, 0x100000, RZ, 0xfc, !PT ;  /* 0x0010000004097812 */ /* 0x000fc600078efcff */
[----:B------:R-:W-:-:S07]  /*3850*/  IMAD.IADD R0, R0, 0x1, -R7 ;  /* 0x0000000100007824 */ /* 0x000fce00078e0a07 */
.L_x_10555:
[----:B------:R-:W-:Y:S02]  /*3860*/  IADD3 R4, P0, PT, -R2, R8, RZ ;  /* 0x0000000802047210 */ /* 0x000fe40007f1e1ff */
[C---:B------:R-:W-:Y:S02]  /*3870*/  ISETP.GT.AND P1, PT, R0.reuse, RZ, PT ;  /* 0x000000ff0000720c */ /* 0x040fe40003f24270 */
[----:B------:R-:W-:Y:S01]  /*3880*/  IADD3 R0, PT, PT, R0, -0x1, RZ ;  /* 0xffffffff00007810 */ /* 0x000fe20007ffe0ff */
[----:B------:R-:W-:-:S05]  /*3890*/  IMAD.X R5, R6, 0x1, ~R9, P0 ;  /* 0x0000000106057824 */ /* 0x000fca00000e0e09 */
[----:B------:R-:W-:-:S04]  /*38a0*/  ISETP.GE.AND P0, PT, R5, RZ, PT ;  /* 0x000000ff0500720c */ /* 0x000fc80003f06270 */
[----:B------:R-:W-:Y:S02]  /*38b0*/  SEL R4, R8, R4, !P0 ;  /* 0x0000000408047207 */ /* 0x000fe40004000000 */
[----:B------:R-:W-:-:S03]  /*38c0*/  SEL R11, R6, R5, !P0 ;  /* 0x00000005060b7207 */ /* 0x000fc60004000000 */
[C---:B------:R-:W-:Y:S01]  /*38d0*/  IMAD.SHL.U32 R8, R4.reuse, 0x2, RZ ;  /* 0x0000000204087824 */ /* 0x040fe200078e00ff */
[----:B------:R-:W-:Y:S01]  /*38e0*/  SHF.L.U64.HI R6, R4, 0x1, R11 ;  /* 0x0000000104067819 */ /* 0x000fe2000001020b */
[----:B------:R-:W-:Y:S06]  /*38f0*/  @P1 BRA `(.L_x_10555) ;  /* 0xfffffffc00d81947 */ /* 0x000fec000383ffff */
[----:B------:R-:W-:Y:S05]  /*3900*/  BSYNC.RECONVERGENT B1 ;  /* 0x0000000000017941 */ /* 0x000fea0003800200 */
.L_x_10554:
[----:B------:R-:W-:Y:S01]  /*3910*/  LOP3.LUT R5, R11, 0x7fffffff, RZ, 0xc0, !PT ;  /* 0x7fffffff0b057812 */ /* 0x000fe200078ec0ff */
[----:B------:R-:W-:Y:S01]  /*3920*/  BSSY.RECONVERGENT B1, `(.L_x_10556) ;  /* 0x0000013000017945 */ /* 0x000fe20003800200 */
[----:B------:R-:W-:Y:S01]  /*3930*/  ISETP.NE.U32.AND P0, PT, R4, RZ, PT ;  /* 0x000000ff0400720c */ /* 0x000fe20003f05070 */
[----:B------:R-:W-:Y:S01]  /*3940*/  IMAD.MOV.U32 R6, RZ, RZ, RZ ;  /* 0x000000ffff067224 */ /* 0x000fe200078e00ff */
[----:B------:R-:W-:Y:S02]  /*3950*/  MOV R3, RZ ;  /* 0x000000ff00037202 */ /* 0x000fe40000000f00 */
[----:B------:R-:W-:-:S13]  /*3960*/  ISETP.NE.AND.EX P0, PT, R5, RZ, PT, P0 ;  /* 0x000000ff0500720c */ /* 0x000fda0003f05300 */
[----:B------:R-:W-:Y:S05]  /*3970*/  @!P0 BRA `(.L_x_10557) ;  /* 0x0000000000348947 */ /* 0x000fea0003800000 */
[----:B------:R-:W0:Y:S02]  /*3980*/  DMUL R2, R4, 1.80143985094819840000e+16 ;  /* 0x4350000004027828 */ /* 0x000e240000000000 */
[----:B0-----:R-:W-:-:S04]  /*3990*/  SHF.R.U32.HI R2, RZ, 0x14, R3 ;  /* 0x00000014ff027819 */ /* 0x001fc80000011603 */
[----:B------:R-:W-:-:S04]  /*39a0*/  IADD3 R3, PT, PT, -R2, 0x37, RZ ;  /* 0x0000003702037810 */ /* 0x000fc80007ffe1ff */
[CC--:B------:R-:W-:Y:S01]  /*39b0*/  SHF.L.U64.HI R5, R4.reuse, R3.reuse, R5 ;  /* 0x0000000304057219 */ /* 0x0c0fe20000010205 */
[----:B------:R-:W-:Y:S01]  /*39c0*/  IMAD.IADD R2, R7, 0x1, -R3 ;  /* 0x0000000107027824 */ /* 0x000fe200078e0a03 */
[----:B------:R-:W-:-:S04]  /*39d0*/  SHF.L.U32 R3, R4, R3, RZ ;  /* 0x0000000304037219 */ /* 0x000fc800000006ff */
[----:B------:R-:W-:-:S13]  /*39e0*/  ISETP.GT.AND P0, PT, R2, RZ, PT ;  /* 0x000000ff0200720c */ /* 0x000fda0003f04270 */
[C---:B------:R-:W-:Y:S01]  /*39f0*/  @!P0 IADD3 R0, PT, PT, -R2.reuse, 0x1, RZ ;  /* 0x0000000102008810 */ /* 0x040fe20007ffe1ff */
[----:B------:R-:W-:-:S03]  /*3a00*/  @P0 VIADD R2, R2, 0xffffffff ;  /* 0xffffffff02020836 */ /* 0x000fc60000000000 */
[-CC-:B------:R-:W-:Y:S02]  /*3a10*/  @!P0 SHF.R.U64 R6, R3, R0.reuse, R5.reuse ;  /* 0x0000000003068219 */ /* 0x180fe40000001205 */
[----:B------:R-:W-:Y:S02]  /*3a20*/  @P0 IADD3 R6, P1, PT, RZ, R3, RZ ;  /* 0x00000003ff060210 */ /* 0x000fe40007f3e0ff */
[----:B------:R-:W-:Y:S02]  /*3a30*/  @!P0 SHF.R.U32.HI R3, RZ, R0, R5 ;  /* 0x00000000ff038219 */ /* 0x000fe40000011605 */
[----:B------:R-:W-:-:S09]  /*3a40*/  @P0 LEA.X R3, R2, R5, 0x14, P1 ;  /* 0x0000000502030211 */ /* 0x000fd200008ea4ff */
.L_x_10557:
[----:B------:R-:W-:Y:S05]  /*3a50*/  BSYNC.RECONVERGENT B1 ;  /* 0x0000000000017941 */ /* 0x000fea0003800200 */
.L_x_10556:
[----:B------:R-:W-:Y:S01]  /*3a60*/  LOP3.LUT R5, R3, 0x80000000, R17, 0xb8, !PT ;  /* 0x8000000003057812 */ /* 0x000fe200078eb811 */
[----:B------:R-:W-:-:S07]  /*3a70*/  IMAD.MOV.U32 R4, RZ, RZ, R6 ;  /* 0x000000ffff047224 */ /* 0x000fce00078e0006 */
.L_x_10553:
[----:B------:R-:W-:Y:S05]  /*3a80*/  BSYNC.RECONVERGENT B0 ;  /* 0x0000000000007941 */ /* 0x000fea0003800200 */
.L_x_10551:
        /* <DEDUP_REMOVED lines=14> */
[----:B------:R-:W0:Y:S02]  /*3b70*/  F2I.F64.TRUNC R5, R4 ;  /* 0x0000000400057311 */ /* 0x000e24000030d100 */
[----:B0-----:R4:W-:Y:S01]  /*3b80*/  STG.E.U8 desc[UR36][R2.64], R5 ;  /* 0x0000000502007986 */ /* 0x0019e2000c101124 */
[----:B------:R-:W-:Y:S05]  /*3b90*/  BRA `(.L_x_10563) ;  /* 0x0000001000947947 */ /* 0x000fea0003800000 */
.L_x_10561:
[----:B------:R-:W0:Y:S02]  /*3ba0*/  F2I.S64.F64.TRUNC R4, R4 ;  /* 0x0000000400047311 */ /* 0x000e24000030d900 */
[----:B0-----:R-:W-:-:S05]  /*3bb0*/  MOV R7, R4 ;  /* 0x0000000400077202 */ /* 0x001fca0000000f00 */
[----:B------:R3:W-:Y:S01]  /*3bc0*/  STG.E.U8 desc[UR36][R2.64], R7 ;  /* 0x0000000702007986 */ /* 0x0007e2000c101124 */
[----:B------:R-:W-:Y:S05]  /*3bd0*/  BRA `(.L_x_10563) ;  /* 0x0000001000847947 */ /* 0x000fea0003800000 */
.L_x_10560:
[----:B------:R-:W-:-:S09]  /*3be0*/  UISETP.NE.AND UP0, UPT, UR4, 0x2, UPT ;  /* 0x000000020400788c */ /* 0x000fd2000bf05270 */
[----:B------:R-:W-:Y:S05]  /*3bf0*/  BRA.U !UP0, `(.L_x_10564) ;  /* 0x0000000108287547 */ /* 0x000fea000b800000 */
[----:B------:R-:W-:-:S09]  /*3c00*/  UISETP.NE.AND UP0, UPT, UR4, 0x3, UPT ;  /* 0x000000030400788c */ /* 0x000fd2000bf05270 */
[----:B------:R-:W-:Y:S05]  /*3c10*/  BRA.U !UP0, `(.L_x_10565) ;  /* 0x0000000108147547 */ /* 0x000fea000b800000 */
[----:B------:R-:W-:-:S09]  /*3c20*/  UISETP.NE.AND UP0, UPT, UR4, 0x4, UPT ;  /* 0x000000040400788c */ /* 0x000fd2000bf05270 */
[----:B------:R-:W-:Y:S05]  /*3c30*/  BRA.U UP0, `(.L_x_10562) ;  /* 0x0000000d00b47547 */ /* 0x000fea000b800000 */
[----:B------:R-:W0:Y:S02]  /*3c40*/  F2I.S64.F64.TRUNC R4, R4 ;  /* 0x0000000400047311 */ /* 0x000e24000030d900 */
[----:B0-----:R0:W-:Y:S01]  /*3c50*/  STG.E.64 desc[UR36][R2.64], R4 ;  /* 0x0000000402007986 */ /* 0x0011e2000c101b24 */
[----:B------:R-:W-:Y:S05]  /*3c60*/  BRA `(.L_x_10563) ;  /* 0x0000001000607947 */ /* 0x000fea0003800000 */
.L_x_10565:
[----:B------:R-:W0:Y:S02]  /*3c70*/  F2I.F64.TRUNC R5, R4 ;  /* 0x0000000400057311 */ /* 0x000e24000030d100 */
[----:B0-----:R1:W-:Y:S01]  /*3c80*/  STG.E desc[UR36][R2.64], R5 ;  /* 0x0000000502007986 */ /* 0x0013e2000c101924 */
[----:B------:R-:W-:Y:S05]  /*3c90*/  BRA `(.L_x_10563) ;  /* 0x0000001000547947 */ /* 0x000fea0003800000 */
.L_x_10564:
[----:B------:R-:W0:Y:S02]  /*3ca0*/  F2I.F64.TRUNC R5, R4 ;  /* 0x0000000400057311 */ /* 0x000e24000030d100 */
[----:B0-----:R2:W-:Y:S01]  /*3cb0*/  STG.E.U16 desc[UR36][R2.64], R5 ;  /* 0x0000000502007986 */ /* 0x0015e2000c101524 */
[----:B------:R-:W-:Y:S05]  /*3cc0*/  BRA `(.L_x_10563) ;  /* 0x0000001000487947 */ /* 0x000fea0003800000 */
.L_x_10559:
[----:B------:R-:W-:-:S09]  /*3cd0*/  UISETP.GT.AND UP0, UPT, UR4, 0x6, UPT ;  /* 0x000000060400788c */ /* 0x000fd2000bf04270 */
[----:B------:R-:W-:Y:S05]  /*3ce0*/  BRA.U UP0, `(.L_x_10566) ;  /* 0x00000001006c7547 */ /* 0x000fea000b800000 */
[----:B------:R-:W-:-:S09]  /*3cf0*/  UISETP.NE.AND UP0, UPT, UR4, 0x5, UPT ;  /* 0x000000050400788c */ /* 0x000fd2000bf05270 */
[----:B------:R-:W-:Y:S05]  /*3d00*/  BRA.U !UP0, `(.L_x_10567) ;  /* 0x0000000108347547 */ /* 0x000fea000b800000 */
[----:B------:R-:W-:-:S09]  /*3d10*/  UISETP.NE.AND UP0, UPT, UR4, 0x6, UPT ;  /* 0x000000060400788c */ /* 0x000fd2000bf05270 */
[----:B------:R-:W-:Y:S05]  /*3d20*/  BRA.U UP0, `(.L_x_10562) ;  /* 0x0000000d00787547 */ /* 0x000fea000b800000 */
[----:B------:R-:W-:Y:S01]  /*3d30*/  UMOV UR4, 0xf0000000 ;  /* 0xf000000000047882 */ /* 0x000fe20000000000 */
[----:B------:R-:W-:Y:S01]  /*3d40*/  UMOV UR5, 0x380fffff ;  /* 0x380fffff00057882 */ /* 0x000fe20000000000 */
[----:B------:R-:W0:-:S15]  /*3d50*/  F2F.F32.F64 R7, R4 ;  /* 0x0000000400077310 */ /* 0x000e1e0000301000 */
[----:B------:R-:W-:-:S15]  /*3d60*/  NOP ;  /* 0x0000000000007918 */ /* 0x000fde0000000000 */
[----:B------:R-:W-:-:S15]  /*3d70*/  NOP ;  /* 0x0000000000007918 */ /* 0x000fde0000000000 */
[----:B------:R-:W-:-:S15]  /*3d80*/  NOP ;  /* 0x0000000000007918 */ /* 0x000fde0000000000 */
[----:B------:R-:W-:-:S04]  /*3d90*/  NOP ;  /* 0x0000000000007918 */ /* 0x000fc80000000000 */
[----:B------:R-:W0:Y:S02]  /*3da0*/  DSETP.GEU.AND P0, PT, |R4|, UR4, PT ;  /* 0x0000000404007e2a */ /* 0x000e24000bf0e200 */
[----:B0-----:R-:W-:-:S05]  /*3db0*/  @!P0 FMUL R7, R7, 1.175494350822287508e-38 ;  /* 0x0080000007078820 */ /* 0x001fca0000400000 */
[----:B------:R0:W-:Y:S01]  /*3dc0*/  STG.E desc[UR36][R2.64], R7 ;  /* 0x0000000702007986 */ /* 0x0001e2000c101924 */
[----:B------:R-:W-:Y:S05]  /*3dd0*/  BRA `(.L_x_10563) ;  /* 0x0000001000047947 */ /* 0x000fea0003800000 */
.L_x_10567:
        /* <DEDUP_REMOVED lines=9> */
[----:B------:R-:W-:-:S05]  /*3e70*/  F2FP.F16.F32.PACK_AB R0, RZ, R0 ;  /* 0x00000000ff00723e */ /* 0x000fca00000000ff */
[----:B------:R0:W-:Y:S01]  /*3e80*/  STG.E.U16 desc[UR36][R2.64], R0 ;  /* 0x0000000002007986 */ /* 0x0001e2000c101524 */
[----:B------:R-:W-:Y:S05]  /*3e90*/  BRA `(.L_x_10563) ;  /* 0x0000000c00d47947 */ /* 0x000fea0003800000 */
.L_x_10566:
[----:B------:R-:W-:-:S09]  /*3ea0*/  UISETP.NE.AND UP0, UPT, UR4, 0x7, UPT ;  /* 0x000000070400788c */ /* 0x000fd2000bf05270 */
[----:B------:R-:W-:Y:S05]  /*3eb0*/  BRA.U !UP0, `(.L_x_10568) ;  /* 0x0000000108747547 */ /* 0x000fea000b800000 */
        /* <DEDUP_REMOVED lines=11> */
[----:B------:R-:W0:Y:S01]  /*3f70*/  DSETP.GEU.AND P0, PT, |R4|, UR4, PT ;  /* 0x0000000404007e2a */ /* 0x000e22000bf0e200 */
[----:B------:R-:W-:Y:S02]  /*3f80*/  IMAD.MOV.U32 R7, RZ, RZ, RZ ;  /* 0x000000ffff077224 */ /* 0x000fe400078e00ff */
[----:B0-----:R-:W-:-:S05]  /*3f90*/  @!P0 FMUL R6, R6, 1.175494350822287508e-38 ;  /* 0x0080000006068820 */ /* 0x001fca0000400000 */
[----:B------:R0:W-:Y:S01]  /*3fa0*/  STG.E.64 desc[UR36][R2.64], R6 ;  /* 0x0000000602007986 */ /* 0x0001e2000c101b24 */
[----:B------:R-:W-:Y:S05]  /*3fb0*/  BRA `(.L_x_10563) ;  /* 0x0000000c008c7947 */ /* 0x000fea0003800000 */
.L_x_10569:
        /* <DEDUP_REMOVED lines=9> */
[----:B------:R-:W-:-:S04]  /*4050*/  F2FP.F16.F32.PACK_AB R5, RZ, R0 ;  /* 0x00000000ff05723e */ /* 0x000fc800000000ff */
[----:B------:R-:W-:-:S05]  /*4060*/  PRMT R5, R5, 0x5410, RZ ;  /* 0x0000541005057816 */ /* 0x000fca00000000ff */
[----:B------:R0:W-:Y:S01]  /*4070*/  STG.E desc[UR36][R2.64], R5 ;  /* 0x0000000502007986 */ /* 0x0001e2000c101924 */
[----:B------:R-:W-:Y:S05]  /*4080*/  BRA `(.L_x_10563) ;  /* 0x0000000c00587947 */ /* 0x000fea0003800000 */
.L_x_10568:
[----:B------:R0:W-:Y:S01]  /*4090*/  STG.E.64 desc[UR36][R2.64], R4 ;  /* 0x0000000402007986 */ /* 0x0001e2000c101b24 */
[----:B------:R-:W-:Y:S05]  /*40a0*/  BRA `(.L_x_10563) ;  /* 0x0000000c00507947 */ /* 0x000fea0003800000 */
.L_x_10558:
        /* <DEDUP_REMOVED lines=8> */
[----:B------:R-:W0:Y:S02]  /*4130*/  DSETP.NEU.AND P0, PT, R4, RZ, PT ;  /* 0x000000ff0400722a */ /* 0x000e240003f0d000 */
[----:B0-----:R-:W-:-:S05]  /*4140*/  SEL R5, RZ, 0x1, !P0 ;  /* 0x00000001ff057807 */ /* 0x001fca0004000000 */
[----:B------:R0:W-:Y:S01]  /*4150*/  STG.E.U8 desc[UR36][R2.64], R5 ;  /* 0x0000000502007986 */ /* 0x0001e2000c101124 */
[----:B------:R-:W-:Y:S05]  /*4160*/  BRA `(.L_x_10563) ;  /* 0x0000000c00207947 */ /* 0x000fea0003800000 */
.L_x_10572:
[----:B------:R-:W-:-:S05]  /*4170*/  CS2R R6, SRZ ;  /* 0x0000000000067805 */ /* 0x000fca000001ff00 */
[----:B------:R0:W-:Y:S01]  /*4180*/  STG.E.128 desc[UR36][R2.64], R4 ;  /* 0x0000000402007986 */ /* 0x0001e2000c101d24 */
[----:B------:R-:W-:Y:S05]  /*4190*/  BRA `(.L_x_10563) ;  /* 0x0000000c00147947 */ /* 0x000fea0003800000 */
.L_x_10571:
        /* <DEDUP_REMOVED lines=14> */
[----:B------:R-:W-:Y:S01]  /*4280*/  BSSY.RECONVERGENT B0, `(.L_x_10575) ;  /* 0x000000d000007945 */ /* 0x000fe20003800200 */
[----:B0-----:R-:W-:Y:S01]  /*4290*/  @!P0 FMUL R9, R9, 1.175494350822287508e-38 ;  /* 0x0080000009098820 */ /* 0x001fe20000400000 */
[----:B------:R-:W-:-:S04]  /*42a0*/  IMAD.MOV.U32 R0, RZ, RZ, 0x7f ;  /* 0x0000007fff007424 */ /* 0x000fc800078e00ff */
        /* <DEDUP_REMOVED lines=10> */
.L_x_10576:
[----:B------:R-:W-:Y:S05]  /*4350*/  BSYNC.RECONVERGENT B0 ;  /* 0x0000000000007941 */ /* 0x000fea0003800200 */
.L_x_10575:
[----:B------:R-:W-:-:S05]  /*4360*/  LOP3.LUT R7, R0, 0x80, R7, 0xf8, !PT ;  /* 0x0000008000077812 */ /* 0x000fca00078ef807 */
[----:B------:R0:W-:Y:S01]  /*4370*/  STG.E.U8 desc[UR36][R2.64], R7 ;  /* 0x0000000702007986 */ /* 0x0001e2000c101124 */
[----:B------:R-:W-:Y:S05]  /*4380*/  BRA `(.L_x_10563) ;  /* 0x0000000800987947 */ /* 0x000fea0003800000 */
.L_x_10574:
        /* <DEDUP_REMOVED lines=9> */
[----:B0-----:R-:W-:-:S05]  /*4420*/  @!P0 FMUL R9, R9, 1.175494350822287508e-38 ;  /* 0x0080000009098820 */ /* 0x001fca0000400000 */
        /* <DEDUP_REMOVED lines=13> */
.L_x_10578:
[----:B------:R-:W-:Y:S05]  /*4500*/  BSYNC.RECONVERGENT B0 ;  /* 0x0000000000007941 */ /* 0x000fea0003800200 */
.L_x_10577:
[----:B------:R-:W-:-:S05]  /*4510*/  LOP3.LUT R7, R0, 0x80, R7, 0xf8, !PT ;  /* 0x0000008000077812 */ /* 0x000fca00078ef807 */
[----:B------:R0:W-:Y:S01]  /*4520*/  STG.E.U8 desc[UR36][R2.64], R7 ;  /* 0x0000000702007986 */ /* 0x0001e2000c101124 */
[----:B------:R-:W-:Y:S05]  /*4530*/  BRA `(.L_x_10563) ;  /* 0x00000008002c7947 */ /* 0x000fea0003800000 */
.L_x_10573:
        /* <DEDUP_REMOVED lines=9> */
[----:B------:R-:W-:-:S05]  /*45d0*/  F2FP.BF16.F32.PACK_AB R0, RZ, R0 ;  /* 0x00000000ff00723e */ /* 0x000fca00000010ff */
[----:B------:R0:W-:Y:S01]  /*45e0*/  STG.E.U16 desc[UR36][R2.64], R0 ;  /* 0x0000000002007986 */ /* 0x0001e2000c101524 */
[----:B------:R-:W-:Y:S05]  /*45f0*/  BRA `(.L_x_10563) ;  /* 0x0000000400fc7947 */ /* 0x000fea0003800000 */
.L_x_10570:
        /* <DEDUP_REMOVED lines=8> */
[----:B------:R-:W0:Y:S02]  /*4680*/  F2I.U32.F64.TRUNC R5, R4 ;  /* 0x0000000400057311 */ /* 0x000e24000030d000 */
[----:B0-----:R0:W-:Y:S01]  /*4690*/  STG.E.U16 desc[UR36][R2.64], R5 ;  /* 0x0000000502007986 */ /* 0x0011e2000c101524 */
[----:B------:R-:W-:Y:S05]  /*46a0*/  BRA `(.L_x_10563) ;  /* 0x0000000400d07947 */ /* 0x000fea0003800000 */
.L_x_10581:
        /* <DEDUP_REMOVED lines=21> */
.L_x_10584:
[----:B------:R-:W-:-:S04]  /*4800*/  SHF.R.U32.HI R0, RZ, 0x14, R7 ;  /* 0x00000014ff007819 */ /* 0x000fc80000011607 */
[----:B------:R-:W-:-:S04]  /*4810*/  LOP3.LUT R0, R0, 0x1, RZ, 0xc0, !PT ;  /* 0x0000000100007812 */ /* 0x000fc800078ec0ff */
[----:B------:R-:W-:-:S04]  /*4820*/  IADD3 R0, PT, PT, R7, 0x487ffff, R0 ;  /* 0x0487ffff07007810 */ /* 0x000fc80007ffe000 */
[----:B------:R-:W-:-:S04]  /*4830*/  SHF.R.U32.HI R0, RZ, 0x14, R0 ;  /* 0x00000014ff007819 */ /* 0x000fc80000011600 */
[----:B------:R-:W-:-:S07]  /*4840*/  LOP3.LUT R4, R0, 0xff, RZ, 0xc0, !PT ;  /* 0x000000ff00047812 */ /* 0x000fce00078ec0ff */
.L_x_10585:
[----:B------:R-:W-:-:S04]  /*4850*/  SHF.R.U32.HI R5, RZ, 0x18, R7 ;  /* 0x00000018ff057819 */ /* 0x000fc80000011607 */
[----:B------:R-:W-:-:S04]  /*4860*/  LOP3.LUT R4, R4, 0x80, R5, 0xf8, !PT ;  /* 0x0000008004047812 */ /* 0x000fc800078ef805 */
[----:B------:R-:W-:-:S07]  /*4870*/  PRMT R0, R4, 0x7610, R0 ;  /* 0x0000761004007816 */ /* 0x000fce0000000000 */
.L_x_10583:
[----:B------:R-:W-:Y:S05]  /*4880*/  BSYNC.RECONVERGENT B0 ;  /* 0x0000000000007941 */ /* 0x000fea0003800200 */
.L_x_10582:
[----:B------:R0:W-:Y:S01]  /*4890*/  STG.E.U8 desc[UR36][R2.64], R0 ;  /* 0x0000000002007986 */ /* 0x0001e2000c101124 */
[----:B------:R-:W-:Y:S05]  /*48a0*/  BRA `(.L_x_10563) ;  /* 0x0000000400507947 */ /* 0x000fea0003800000 */
.L_x_10580:
        /* <DEDUP_REMOVED lines=21> */
.L_x_10588:
[----:B------:R-:W-:-:S04]  /*4a00*/  SHF.R.U32.HI R0, RZ, 0x15, R7 ;  /* 0x00000015ff007819 */ /* 0x000fc80000011607 */
[----:B------:R-:W-:-:S04]  /*4a10*/  LOP3.LUT R0, R0, 0x1, RZ, 0xc0, !PT ;  /* 0x0000000100007812 */ /* 0x000fc800078ec0ff */
[----:B------:R-:W-:-:S04]  /*4a20*/  IADD3 R0, PT, PT, R7, 0x88fffff, R0 ;  /* 0x088fffff07007810 */ /* 0x000fc80007ffe000 */
[----:B------:R-:W-:-:S04]  /*4a30*/  SHF.R.U32.HI R0, RZ, 0x15, R0 ;  /* 0x00000015ff007819 */ /* 0x000fc80000011600 */
[----:B------:R-:W-:-:S07]  /*4a40*/  LOP3.LUT R4, R0, 0xff, RZ, 0xc0, !PT ;  /* 0x000000ff00047812 */ /* 0x000fce00078ec0ff */
.L_x_10589:
[----:B------:R-:W-:-:S04]  /*4a50*/  SHF.R.U32.HI R5, RZ, 0x18, R7 ;  /* 0x00000018ff057819 */ /* 0x000fc80000011607 */
[----:B------:R-:W-:-:S04]  /*4a60*/  LOP3.LUT R4, R4, 0x80, R5, 0xf8, !PT ;  /* 0x0000008004047812 */ /* 0x000fc800078ef805 */
[----:B------:R-:W-:-:S07]  /*4a70*/  PRMT R0, R4, 0x7610, R0 ;  /* 0x0000761004007816 */ /* 0x000fce0000000000 */
.L_x_10587:
[----:B------:R-:W-:Y:S05]  /*4a80*/  BSYNC.RECONVERGENT B0 ;  /* 0x0000000000007941 */ /* 0x000fea0003800200 */
.L_x_10586:
[----:B------:R0:W-:Y:S01]  /*4a90*/  STG.E.U8 desc[UR36][R2.64], R0 ;  /* 0x0000000002007986 */ /* 0x0001e2000c101124 */
[----:B------:R-:W-:Y:S05]  /*4aa0*/  BRA `(.L_x_10563) ;  /* 0x0000000000d07947 */ /* 0x000fea0003800000 */
.L_x_10579:
[----:B------:R-:W-:-:S09]  /*4ab0*/  UISETP.NE.AND UP0, UPT, UR4, 0x1c, UPT ;  /* 0x0000001c0400788c */ /* 0x000fd2000bf05270 */
[----:B------:R-:W-:Y:S05]  /*4ac0*/  BRA.U !UP0, `(.L_x_10590) ;  /* 0x0000000108c07547 */ /* 0x000fea000b800000 */
[----:B------:R-:W-:-:S09]  /*4ad0*/  UISETP.NE.AND UP0, UPT, UR4, 0x1d, UPT ;  /* 0x0000001d0400788c */ /* 0x000fd2000bf05270 */
[----:B------:R-:W-:Y:S05]  /*4ae0*/  BRA.U !UP0, `(.L_x_10591) ;  /* 0x0000000108ac7547 */ /* 0x000fea000b800000 */
[----:B------:R-:W-:-:S09]  /*4af0*/  UISETP.NE.AND UP0, UPT, UR4, 0x2c, UPT ;  /* 0x0000002c0400788c */ /* 0x000fd2000bf05270 */
[----:B------:R-:W-:Y:S05]  /*4b00*/  BRA.U !UP0, `(.L_x_10592) ;  /* 0x0000000108447547 */ /* 0x000fea000b800000 */
.L_x_10562:
        /* <DEDUP_REMOVED lines=16> */
.L_x_10593:
[----:B------:R-:W-:Y:S05]  /*4c10*/  BRA `(.L_x_10563) ;  /* 0x0000000000747947 */ /* 0x000fea0003800000 */
.L_x_10592:
        /* <DEDUP_REMOVED lines=8> */
[----:B0-----:R-:W-:Y:S01]  /*4ca0*/  @!P0 FMUL R8, R8, 1.175494350822287508e-38 ;  /* 0x0080000008088820 */ /* 0x001fe20000400000 */
[----:B------:R-:W-:-:S04]  /*4cb0*/  HFMA2 R5, -RZ, RZ, 0, 1.5199184417724609375e-05 ;  /* 0x000000ffff057431 */ /* 0x000fc800000001ff */
        /* <DEDUP_REMOVED lines=14> */
.L_x_10591:
[----:B------:R-:W0:Y:S02]  /*4da0*/  F2I.U64.F64.TRUNC R4, R4 ;  /* 0x0000000400047311 */ /* 0x000e24000030d800 */
[----:B0-----:R0:W-:Y:S01]  /*4db0*/  STG.E.64 desc[UR36][R2.64], R4 ;  /* 0x0000000402007986 */ /* 0x0011e2000c101b24 */
[----:B------:R-:W-:Y:S05]  /*4dc0*/  BRA `(.L_x_10563) ;  /* 0x0000000000087947 */ /* 0x000fea0003800000 */
.L_x_10590:
[----:B------:R-:W0:Y:S02]  /*4dd0*/  F2I.U32.F64.TRUNC R5, R4 ;  /* 0x0000000400057311 */ /* 0x000e24000030d000 */
[----:B0-----:R0:W-:Y:S02]  /*4de0*/  STG.E desc[UR36][R2.64], R5 ;  /* 0x0000000502007986 */ /* 0x0011e4000c101924 */
.L_x_10563:
[----:B------:R-:W-:-:S07]  /*4df0*/  VIADD R19, R19, 0x80 ;  /* 0x0000008013137836 */ /* 0x000fce0000000000 */
.L_x_10491:
[----:B------:R-:W-:Y:S05]  /*4e00*/  BSYNC.RECONVERGENT B7 ;  /* 0x0000000000077941 */ /* 0x000fea0003800200 */
.L_x_10490:
[----:B------:R-:W5:Y:S01]  /*4e10*/  LDCU UR4, c[0x0][0x380] ;  /* 0x00007000ff0477ac */ /* 0x000f620008000800 */
[----:B------:R-:W-:Y:S01]  /*4e20*/  BSSY.RECONVERGENT B7, `(.L_x_10594) ;  /* 0x00004d1000077945 */ /* 0x000fe20003800200 */
[----:B-----5:R-:W-:-:S13]  /*4e30*/  ISETP.GE.AND P0, PT, R19, UR4, PT ;  /* 0x0000000413007c0c */ /* 0x020fda000bf06270 */
[----:B------:R-:W-:Y:S05]  /*4e40*/  @P0 BRA `(.L_x_10595) ;  /* 0x0000004c00380947 */ /* 0x000fea0003800000 */
[----:B------:R-:W5:Y:S01]  /*4e50*/  LDCU UR4, c[0x0][0x388] ;  /* 0x00007100ff0477ac */ /* 0x000f620008000800 */
[----:B0-----:R-:W-:Y:S02]  /*4e60*/  HFMA2 R0, -RZ, RZ, 0, 0 ;  /* 0x00000000ff007431 */ /* 0x001fe400000001ff */
[----:B------:R-:W-:Y:S02]  /*4e70*/  IMAD.MOV.U32 R22, RZ, RZ, RZ ;  /* 0x000000ffff167224 */ /* 0x000fe400078e00ff */
[----:B------:R-:W-:Y:S01]  /*4e80*/  IMAD.MOV.U32 R18, RZ, RZ, RZ ;  /* 0x000000ffff127224 */ /* 0x000fe200078e00ff */
[----:B-----5:R-:W-:-:S09]  /*4e90*/  UISETP.NE.AND UP0, UPT, UR4, URZ, UPT ;  /* 0x000000ff0400728c */ /* 0x020fd2000bf05270 */
[----:B------:R-:W-:Y:S05]  /*4ea0*/  BRA.U !UP0, `(.L_x_10596) ;  /* 0x0000001508707547 */ /* 0x000fea000b800000 */
[----:B------:R-:W1:Y:S01]  /*4eb0*/  LDCU.64 UR4, c[0x0][0x390] ;  /* 0x00007200ff0477ac */ /* 0x000e620008000a00 */
[----:B------:R-:W-:Y:S01]  /*4ec0*/  IMAD.MOV.U32 R18, RZ, RZ, RZ ;  /* 0x000000ffff127224 */ /* 0x000fe200078e00ff */
[----:B------:R-:W0:Y:S01]  /*4ed0*/  LDCU UR6, c[0x0][0x38c] ;  /* 0x00007180ff0677ac */ /* 0x000e220008000800 */
[----:B------:R-:W5:Y:S01]  /*4ee0*/  LDCU.64 UR8, c[0x0][0x4b8] ;  /* 0x00009700ff0877ac */ /* 0x000f620008000a00 */
[----:B------:R-:W-:Y:S01]  /*4ef0*/  UISETP.NE.AND UP0, UPT, UR41, URZ, UPT ;  /* 0x000000ff2900728c */ /* 0x000fe2000bf05270 */
[----:B-1234-:R-:W-:Y:S01]  /*4f00*/  IMAD.HI.U32 R2, R19, UR4, R18 ;  /* 0x0000000413027c27 */ /* 0x01efe2000f8e0012 */
[----:B------:R-:W1:Y:S04]  /*4f10*/  LDCU UR4, c[0x0][0x4c0] ;  /* 0x00009800ff0477ac */ /* 0x000e680008000800 */
[----:B------:R-:W-:-:S04]  /*4f20*/  SHF.R.U32.HI R3, RZ, UR5, R2 ;  /* 0x00000005ff037c19 */ /* 0x000fc80008011602 */
[----:B------:R-:W-:-:S05]  /*4f30*/  IADD3 R22, PT, PT, -R3, RZ, RZ ;  /* 0x000000ff03167210 */ /* 0x000fca0007ffe1ff */
[----:B0-----:R-:W-:-:S04]  /*4f40*/  IMAD R22, R22, UR6, R19 ;  /* 0x0000000616167c24 */ /* 0x001fc8000f8e0213 */
[C---:B-----5:R-:W-:Y:S02]  /*4f50*/  IMAD R18, R22.reuse, UR8, RZ ;  /* 0x0000000816127c24 */ /* 0x060fe4000f8e02ff */
        /* <DEDUP_REMOVED lines=337> */
.L_x_10596:
[----:B------:R-:W1:Y:S01]  /*6470*/  LDCU.64 UR6, c[0x0][0x5f0] ;  /* 0x0000be00ff0677ac */ /* 0x000e620008000a00 */
[----:B------:R-:W-:Y:S01]  /*6480*/  BSSY.RECONVERGENT B6, `(.L_x_10597) ;  /* 0x00000ec000067945 */ /* 0x000fe20003800200 */
[----:B------:R-:W-:-:S04]  /*6490*/  UPRMT UR4, UR39, 0x9910, URZ ;  /* 0x0000991027047896 */ /* 0x000fc800080000ff */
[----:B------:R-:W-:Y:S01]  /*64a0*/  UISETP.GT.AND UP0, UPT, UR4, 0x9, UPT ;  /* 0x000000090400788c */ /* 0x000fe2000bf04270 */
[----:B-1234-:R-:W-:-:S05]  /*64b0*/  IADD3 R2, P0, PT, R0, UR6, RZ ;  /* 0x0000000600027c10 */ /* 0x01efca000ff1e0ff */
        /* <DEDUP_REMOVED lines=11> */
[----:B--2---:R3:W4:Y:S02]  /*6570*/  I2F.F64.S16 R16, R2 ;  /* 0x0000000200107312 */ /* 0x0047240000101c00 */
[----:B---34-:R-:W-:Y:S05]  /*6580*/  BRA `(.L_x_10603) ;  /* 0x0000000c006c7947 */ /* 0x018fea0003800000 */
.L_x_10601:
[----:B------:R-:W2:Y:S02]  /*6590*/  LDG.E.U8 R2, desc[UR36][R2.64] ;  /* 0x0000002402027981 */ /* 0x000ea4000c1e1100 */
[----:B--2---:R3:W4:Y:S02]  /*65a0*/  I2F.F64.U16 R16, R2 ;  /* 0x0000000200107312 */ /* 0x0047240000101800 */
[----:B---34-:R-:W-:Y:S05]  /*65b0*/  BRA `(.L_x_10603) ;  /* 0x0000000c00607947 */ /* 0x018fea0003800000 */
.L_x_10600:
[----:B------:R-:W-:-:S09]  /*65c0*/  UISETP.NE.AND UP0, UPT, UR4, 0x2, UPT ;  /* 0x000000020400788c */ /* 0x000fd2000bf05270 */
[----:B------:R-:W-:Y:S05]  /*65d0*/  BRA.U !UP0, `(.L_x_10604) ;  /* 0x0000000108287547 */ /* 0x000fea000b800000 */
[----:B------:R-:W-:-:S09]  /*65e0*/  UISETP.NE.AND UP0, UPT, UR4, 0x3, UPT ;  /* 0x000000030400788c */ /* 0x000fd2000bf05270 */
[----:B------:R-:W-:Y:S05]  /*65f0*/  BRA.U !UP0, `(.L_x_10605) ;  /* 0x0000000108147547 */ /* 0x000fea000b800000 */
[----:B------:R-:W-:-:S09]  /*6600*/  UISETP.NE.AND UP0, UPT, UR4, 0x4, UPT ;  /* 0x000000040400788c */ /* 0x000fd2000bf05270 */
[----:B------:R-:W-:Y:S05]  /*6610*/  BRA.U UP0, `(.L_x_10602) ;  /* 0x0000000900ec7547 */ /* 0x000fea000b800000 */
[----:B------:R-:W2:Y:S02]  /*6620*/  LDG.E.64 R16, desc[UR36][R2.64] ;  /* 0x0000002402107981 */ /* 0x000ea4000c1e1b00 */
[----:B--2---:R-:W3:Y:S02]  /*6630*/  I2F.F64.S64 R16, R16 ;  /* 0x0000001000107312 */ /* 0x004ee40000301c00 */
[----:B---3--:R-:W-:Y:S05]  /*6640*/  BRA `(.L_x_10603) ;  /* 0x0000000c003c7947 */ /* 0x008fea0003800000 */
.L_x_10605:
[----:B------:R-:W2:Y:S02]  /*6650*/  LDG.E R2, desc[UR36][R2.64] ;  /* 0x0000002402027981 */ /* 0x000ea4000c1e1900 */
[----:B--2---:R3:W4:Y:S02]  /*6660*/  I2F.F64 R16, R2 ;  /* 0x0000000200107312 */ /* 0x0047240000201c00 */
[----:B---34-:R-:W-:Y:S05]  /*6670*/  BRA `(.L_x_10603) ;  /* 0x0000000c00307947 */ /* 0x018fea0003800000 */
.L_x_10604:
[----:B------:R-:W2:Y:S02]  /*6680*/  LDG.E.U16 R2, desc[UR36][R2.64] ;  /* 0x0000002402027981 */ /* 0x000ea4000c1e1500 */
[----:B--2---:R3:W4:Y:S02]  /*6690*/  I2F.F64.S16 R16, R2 ;  /* 0x0000000200107312 */ /* 0x0047240000101c00 */
[----:B---34-:R-:W-:Y:S05]  /*66a0*/  BRA `(.L_x_10603) ;  /* 0x0000000c00247947 */ /* 0x018fea0003800000 */
.L_x_10599:
        /* <DEDUP_REMOVED lines=10> */
.L_x_10607:
[----:B------:R-:W2:Y:S02]  /*6750*/  LDG.E.U16 R0, desc[UR36][R2.64] ;  /* 0x0000002402007981 */ /* 0x000ea4000c1e1500 */
[----:B--2---:R-:W-:-:S05]  /*6760*/  HADD2.F32 R0, -RZ, R0.H0_H0 ;  /* 0x20000000ff007230 */ /* 0x004fca0000004100 */
[----:B------:R-:W-:-:S04]  /*6770*/  FMUL.FTZ R0, R0, 1 ;  /* 0x3f80000000007820 */ /* 0x000fc80000410000 */
[----:B------:R4:W0:Y:S02]  /*6780*/  F2F.F64.F32 R16, R0 ;  /* 0x0000000000107310 */ /* 0x0008240000201800 */
[----:B0---4-:R-:W-:Y:S05]  /*6790*/  BRA `(.L_x_10603) ;  /* 0x0000000800e87947 */ /* 0x011fea0003800000 */
.L_x_10606:
        /* <DEDUP_REMOVED lines=10> */
.L_x_10609:
[----:B------:R-:W2:Y:S02]  /*6840*/  LDG.E.U16 R2, desc[UR36][R2.64] ;  /* 0x0000002402027981 */ /* 0x000ea4000c1e1500 */
[----:B--2---:R-:W-:-:S05]  /*6850*/  HADD2.F32 R0, -RZ, R2.H0_H0 ;  /* 0x20000002ff007230 */ /* 0x004fca0000004100 */
[----:B------:R-:W-:-:S04]  /*6860*/  FMUL.FTZ R0, R0, 1 ;  /* 0x3f80000000007820 */ /* 0x000fc80000410000 */
[----:B------:R3:W4:Y:S02]  /*6870*/  F2F.F64.F32 R16, R0 ;  /* 0x0000000000107310 */ /* 0x0007240000201800 */
[----:B---34-:R-:W-:Y:S05]  /*6880*/  BRA `(.L_x_10603) ;  /* 0x0000000800ac7947 */ /* 0x018fea0003800000 */
.L_x_10608:
[----:B------:R3:W5:Y:S01]  /*6890*/  LDG.E.64 R16, desc[UR36][R2.64] ;  /* 0x0000002402107981 */ /* 0x000762000c1e1b00 */
[----:B------:R-:W-:Y:S05]  /*68a0*/  BRA `(.L_x_10603) ;  /* 0x0000000800a47947 */ /* 0x000fea0003800000 */
.L_x_10598:
        /* <DEDUP_REMOVED lines=13> */
.L_x_10612:
[----:B------:R0:W5:Y:S01]  /*6980*/  LDG.E.64 R16, desc[UR36][R2.64] ;  /* 0x0000002402107981 */ /* 0x000162000c1e1b00 */
[----:B------:R-:W-:Y:S05]  /*6990*/  BRA `(.L_x_10603) ;  /* 0x0000000800687947 */ /* 0x000fea0003800000 */
.L_x_10611:
        /* <DEDUP_REMOVED lines=23> */
[----:B------:R-:W-:-:S05]  /*6b10*/  LOP3.LUT R5, R5, 0x80000000, R0, 0xf8, !PT ;  /* 0x8000000005057812 */ /* 0x000fca00078ef800 */
[----:B------:R-:W-:-:S04]  /*6b20*/  FMUL.FTZ R5, R5, 1 ;  /* 0x3f80000005057820 */ /* 0x000fc80000410000 */
[----:B------:R1:W2:Y:S02]  /*6b30*/  F2F.F64.F32 R16, R5 ;  /* 0x0000000500107310 */ /* 0x0002a40000201800 */
[----:B-12---:R-:W-:Y:S05]  /*6b40*/  BRA `(.L_x_10603) ;  /* 0x0000000400fc7947 */ /* 0x006fea0003800000 */
.L_x_10614:
        /* <DEDUP_REMOVED lines=10> */
[----:B------:R-:W-:-:S05]  /*6bf0*/  LOP3.LUT R0, R0, 0x80000000, R5, 0xf8, !PT ;  /* 0x8000000000007812 */ /* 0x000fca00078ef805 */
[----:B------:R-:W-:-:S04]  /*6c00*/  FMUL.FTZ R0, R0, 1 ;  /* 0x3f80000000007820 */ /* 0x000fc80000410000 */
[----:B------:R1:W2:Y:S02]  /*6c10*/  F2F.F64.F32 R16, R0 ;  /* 0x0000000000107310 */ /* 0x0002a40000201800 */
[----:B-12---:R-:W-:Y:S05]  /*6c20*/  BRA `(.L_x_10603) ;  /* 0x0000000400c47947 */ /* 0x006fea0003800000 */
.L_x_10613:
[----:B------:R-:W2:Y:S02]  /*6c30*/  LDG.E.U16 R0, desc[UR36][R2.64] ;  /* 0x0000002402007981 */ /* 0x000ea4000c1e1500 */
[----:B--2---:R-:W-:-:S05]  /*6c40*/  SHF.L.U32 R0, R0, 0x10, RZ ;  /* 0x0000001000007819 */ /* 0x004fca00000006ff */
[----:B------:R-:W-:-:S04]  /*6c50*/  FMUL.FTZ R0, R0, 1 ;  /* 0x3f80000000007820 */ /* 0x000fc80000410000 */
[----:B------:R1:W2:Y:S02]  /*6c60*/  F2F.F64.F32 R16, R0 ;  /* 0x0000000000107310 */ /* 0x0002a40000201800 */
[----:B-12---:R-:W-:Y:S05]  /*6c70*/  BRA `(.L_x_10603) ;  /* 0x0000000400b07947 */ /* 0x006fea0003800000 */
.L_x_10610:
        /* <DEDUP_REMOVED lines=9> */
[----:B--2---:R3:W4:Y:S02]  /*6d10*/  I2F.F64.U16 R16, R2 ;  /* 0x0000000200107312 */ /* 0x0047240000101800 */
[----:B---34-:R-:W-:Y:S05]  /*6d20*/  BRA `(.L_x_10603) ;  /* 0x0000000400847947 */ /* 0x018fea0003800000 */
.L_x_10617:
[----:B------:R-:W2:Y:S01]  /*6d30*/  LDG.E.U8 R3, desc[UR36][R2.64] ;  /* 0x0000002402037981 */ /* 0x000ea2000c1e1100 */
[----:B------:R-:W-:Y:S02]  /*6d40*/  CS2R R16, SRZ ;  /* 0x0000000000107805 */ /* 0x000fe4000001ff00 */
[----:B--2---:R-:W-:-:S13]  /*6d50*/  ISETP.NE.AND P0, PT, R3, RZ, PT ;  /* 0x000000ff0300720c */ /* 0x004fda0003f05270 */
[----:B------:R-:W-:Y:S05]  /*6d60*/  @!P0 BRA `(.L_x_10603) ;  /* 0x0000000400748947 */ /* 0x000fea0003800000 */
[----:B------:R-:W-:-:S13]  /*6d70*/  ISETP.NE.AND P0, PT, R3, 0x80, PT ;  /* 0x000000800300780c */ /* 0x000fda0003f05270 */
[----:B------:R-:W-:Y:S02]  /*6d80*/  @!P0 IMAD.MOV.U32 R16, RZ, RZ, 0x20000000 ;  /* 0x20000000ff108424 */ /* 0x000fe400078e00ff */
        /* <DEDUP_REMOVED lines=15> */
.L_x_10619:
[----:B------:R-:W-:Y:S05]  /*6e80*/  BSYNC.RECONVERGENT B0 ;  /* 0x0000000000007941 */ /* 0x000fea0003800200 */
.L_x_10618:
[----:B------:R-:W-:Y:S01]  /*6e90*/  IMAD.SHL.U32 R0, R0, 0x100000, RZ ;  /* 0x0010000000007824 */ /* 0x000fe200078e00ff */
[----:B------:R-:W-:-:S04]  /*6ea0*/  LEA R2, R2, 0x3b800000, 0x17 ;  /* 0x3b80000002027811 */ /* 0x000fc800078eb8ff */
[----:B------:R-:W-:-:S05]  /*6eb0*/  LOP3.LUT R0, R2, R0, R7, 0xfe, !PT ;  /* 0x0000000002007212 */ /* 0x000fca00078efe07 */
[----:B------:R-:W-:-:S04]  /*6ec0*/  FMUL.FTZ R0, R0, 1 ;  /* 0x3f80000000007820 */ /* 0x000fc80000410000 */
[----:B------:R3:W4:Y:S02]  /*6ed0*/  F2F.F64.F32 R16, R0 ;  /* 0x0000000000107310 */ /* 0x0007240000201800 */
[----:B---34-:R-:W-:Y:S05]  /*6ee0*/  BRA `(.L_x_10603) ;  /* 0x0000000400147947 */ /* 0x018fea0003800000 */
.L_x_10616:
        /* <DEDUP_REMOVED lines=21> */
.L_x_10621:
[----:B------:R-:W-:Y:S05]  /*7040*/  BSYNC.RECONVERGENT B0 ;  /* 0x0000000000007941 */ /* 0x000fea0003800200 */
.L_x_10620:
[----:B------:R-:W-:Y:S01]  /*7050*/  IMAD.SHL.U32 R0, R0, 0x200000, RZ ;  /* 0x0020000000007824 */ /* 0x000fe200078e00ff */
[----:B------:R-:W-:-:S04]  /*7060*/  LEA R2, R2, 0x37800000, 0x17 ;  /* 0x3780000002027811 */ /* 0x000fc800078eb8ff */
[----:B------:R-:W-:-:S05]  /*7070*/  LOP3.LUT R0, R2, R0, R7, 0xfe, !PT ;  /* 0x0000000002007212 */ /* 0x000fca00078efe07 */
[----:B------:R-:W-:-:S04]  /*7080*/  FMUL.FTZ R0, R0, 1 ;  /* 0x3f80000000007820 */ /* 0x000fc80000410000 */
[----:B------:R3:W4:Y:S02]  /*7090*/  F2F.F64.F32 R16, R0 ;  /* 0x0000000000107310 */ /* 0x0007240000201800 */
[----:B---34-:R-:W-:Y:S05]  /*70a0*/  BRA `(.L_x_10603) ;  /* 0x0000000000a47947 */ /* 0x018fea0003800000 */
.L_x_10615:
[----:B------:R-:W-:-:S09]  /*70b0*/  UISETP.NE.AND UP0, UPT, UR4, 0x1c, UPT ;  /* 0x0000001c0400788c */ /* 0x000fd2000bf05270 */
[----:B------:R-:W-:Y:S05]  /*70c0*/  BRA.U !UP0, `(.L_x_10622) ;  /* 0x0000000108947547 */ /* 0x000fea000b800000 */
[----:B------:R-:W-:-:S09]  /*70d0*/  UISETP.NE.AND UP0, UPT, UR4, 0x1d, UPT ;  /* 0x0000001d0400788c */ /* 0x000fd2000bf05270 */
[----:B------:R-:W-:Y:S05]  /*70e0*/  BRA.U !UP0, `(.L_x_10623) ;  /* 0x0000000108807547 */ /* 0x000fea000b800000 */
[----:B------:R-:W-:-:S09]  /*70f0*/  UISETP.NE.AND UP0, UPT, UR4, 0x2c, UPT ;  /* 0x0000002c0400788c */ /* 0x000fd2000bf05270 */
[----:B------:R-:W-:Y:S05]  /*7100*/  BRA.U UP0, `(.L_x_10602) ;  /* 0x0000000100307547 */ /* 0x000fea000b800000 */
[----:B------:R-:W2:Y:S01]  /*7110*/  LDG.E.U8 R0, desc[UR36][R2.64] ;  /* 0x0000002402007981 */ /* 0x000ea2000c1e1100 */
[----:B------:R-:W-:Y:S02]  /*7120*/  HFMA2 R17, -RZ, RZ, 0.5, 0 ;  /* 0x38000000ff117431 */ /* 0x000fe400000001ff */
[----:B------:R-:W-:Y:S01]  /*7130*/  IMAD.MOV.U32 R16, RZ, RZ, 0x0 ;  /* 0x00000000ff107424 */ /* 0x000fe200078e00ff */
[----:B--2---:R-:W-:-:S13]  /*7140*/  ISETP.NE.AND P0, PT, R0, RZ, PT ;  /* 0x000000ff0000720c */ /* 0x004fda0003f05270 */
[----:B------:R-:W-:Y:S05]  /*7150*/  @!P0 BRA `(.L_x_10603) ;  /* 0x0000000000788947 */ /* 0x000fea0003800000 */
[----:B------:R-:W-:-:S13]  /*7160*/  ISETP.NE.AND P0, PT, R0, 0xff, PT ;  /* 0x000000ff0000780c */ /* 0x000fda0003f05270 */
[----:B------:R-:W-:Y:S01]  /*7170*/  @P0 IMAD.SHL.U32 R0, R0, 0x800000, RZ ;  /* 0x0080000000000824 */ /* 0x000fe200078e00ff */
[----:B------:R-:W-:Y:S01]  /*7180*/  @!P0 MOV R17, 0x7ff80000 ;  /* 0x7ff8000000118802 */ /* 0x000fe20000000f00 */
[----:B------:R-:W-:Y:S02]  /*7190*/  @!P0 IMAD.MOV.U32 R16, RZ, RZ, 0x20000000 ;  /* 0x20000000ff108424 */ /* 0x000fe400078e00ff */
[----:B------:R-:W-:-:S04]  /*71a0*/  @P0 FMUL.FTZ R0, R0, 1 ;  /* 0x3f80000000000820 */ /* 0x000fc80000410000 */
[----:B------:R1:W2:Y:S02]  /*71b0*/  @P0 F2F.F64.F32 R16, R0 ;  /* 0x0000000000100310 */ /* 0x0002a40000201800 */
[----:B-12---:R-:W-:Y:S05]  /*71c0*/  BRA `(.L_x_10603) ;  /* 0x00000000005c7947 */ /* 0x006fea0003800000 */
.L_x_10602:
        /* <DEDUP_REMOVED lines=16> */
.L_x_10624:
[----:B------:R-:W-:Y:S01]  /*72d0*/  CS2R R16, SRZ ;  /* 0x0000000000107805 */ /* 0x000fe2000001ff00 */
[----:B------:R-:W-:Y:S06]  /*72e0*/  BRA `(.L_x_10603) ;  /* 0x0000000000147947 */ /* 0x000fec0003800000 */
.L_x_10623:
[----:B------:R-:W2:Y:S02]  /*72f0*/  LDG.E.64 R16, desc[UR36][R2.64] ;  /* 0x0000002402107981 */ /* 0x000ea4000c1e1b00 */
[----:B--2---:R-:W1:Y:S02]  /*7300*/  I2F.F64.U64 R16, R16 ;  /* 0x0000001000107312 */ /* 0x004e640000301800 */
[----:B-1----:R-:W-:Y:S05]  /*7310*/  BRA `(.L_x_10603) ;  /* 0x0000000000087947 */ /* 0x002fea0003800000 */
.L_x_10622:
[----:B------:R-:W2:Y:S02]  /*7320*/  LDG.E R2, desc[UR36][R2.64] ;  /* 0x0000002402027981 */ /* 0x000ea4000c1e1900 */
[----:B--2---:R1:W2:Y:S02]  /*7330*/  I2F.F64.U32 R16, R2 ;  /* 0x0000000200107312 */ /* 0x0042a40000201800 */
.L_x_10603:
[----:B------:R-:W-:Y:S05]  /*7340*/  BSYNC.RECONVERGENT B6 ;  /* 0x0000000000067941 */ /* 0x000fea0003800200 */
.L_x_10597:
        /* <DEDUP_REMOVED lines=18> */
.L_x_10629:
[----:B------:R-:W4:Y:S02]  /*7470*/  LDG.E.U8 R4, desc[UR36][R22.64] ;  /* 0x0000002416047981 */ /* 0x000f24000c1e1100 */
[----:B----4-:R-:W4:Y:S02]  /*7480*/  I2F.F64.U16 R4, R4 ;  /* 0x0000000400047312 */ /* 0x010f240000101800 */
[----:B----4-:R-:W-:Y:S05]  /*7490*/  BRA `(.L_x_10631) ;  /* 0x0000000c00607947 */ /* 0x010fea0003800000 */
.L_x_10628:
        /* <DEDUP_REMOVED lines=9> */
.L_x_10633:
[----:B------:R-:W4:Y:S02]  /*7530*/  LDG.E R4, desc[UR36][R22.64] ;  /* 0x0000002416047981 */ /* 0x000f24000c1e1900 */
[----:B----4-:R-:W4:Y:S02]  /*7540*/  I2F.F64 R4, R4 ;  /* 0x0000000400047312 */ /* 0x010f240000201c00 */
[----:B----4-:R-:W-:Y:S05]  /*7550*/  BRA `(.L_x_10631) ;  /* 0x0000000c00307947 */ /* 0x010fea0003800000 */
.L_x_10632:
[----:B------:R-:W4:Y:S02]  /*7560*/  LDG.E.U16 R4, desc[UR36][R22.64] ;  /* 0x0000002416047981 */ /* 0x000f24000c1e1500 */
[----:B----4-:R-:W4:Y:S02]  /*7570*/  I2F.F64.S16 R4, R4 ;  /* 0x0000000400047312 */ /* 0x010f240000101c00 */
[----:B----4-:R-:W-:Y:S05]  /*7580*/  BRA `(.L_x_10631) ;  /* 0x0000000c00247947 */ /* 0x010fea0003800000 */
.L_x_10627:
        /* <DEDUP_REMOVED lines=10> */
.L_x_10635:
[----:B------:R-:W4:Y:S02]  /*7630*/  LDG.E.U16 R0, desc[UR36][R22.64] ;  /* 0x0000002416007981 */ /* 0x000f24000c1e1500 */
[----:B----4-:R-:W-:-:S05]  /*7640*/  HADD2.F32 R0, -RZ, R0.H0_H0 ;  /* 0x20000000ff007230 */ /* 0x010fca0000004100 */
[----:B------:R-:W-:-:S04]  /*7650*/  FMUL.FTZ R0, R0, 1 ;  /* 0x3f80000000007820 */ /* 0x000fc80000410000 */
[----:B------:R4:W0:Y:S02]  /*7660*/  F2F.F64.F32 R4, R0 ;  /* 0x0000000000047310 */ /* 0x0008240000201800 */
[----:B0---4-:R-:W-:Y:S05]  /*7670*/  BRA `(.L_x_10631) ;  /* 0x0000000800e87947 */ /* 0x011fea0003800000 */
.L_x_10634:
        /* <DEDUP_REMOVED lines=10> */
.L_x_10637:
[----:B------:R-:W4:Y:S02]  /*7720*/  LDG.E.U16 R22, desc[UR36][R22.64] ;  /* 0x0000002416167981 */ /* 0x000f24000c1e1500 */
[----:B----4-:R-:W-:-:S05]  /*7730*/  HADD2.F32 R0, -RZ, R22.H0_H0 ;  /* 0x20000016ff007230 */ /* 0x010fca0000004100 */
[----:B------:R-:W-:-:S04]  /*7740*/  FMUL.FTZ R0, R0, 1 ;  /* 0x3f80000000007820 */ /* 0x000fc80000410000 */
[----:B------:R4:W0:Y:S02]  /*7750*/  F2F.F64.F32 R4, R0 ;  /* 0x0000000000047310 */ /* 0x0008240000201800 */
[----:B0---4-:R-:W-:Y:S05]  /*7760*/  BRA `(.L_x_10631) ;  /* 0x0000000800ac7947 */ /* 0x011fea0003800000 */
.L_x_10636:
[----:B------:R4:W5:Y:S01]  /*7770*/  LDG.E.64 R4, desc[UR36][R22.64] ;  /* 0x0000002416047981 */ /* 0x000962000c1e1b00 */
[----:B------:R-:W-:Y:S05]  /*7780*/  BRA `(.L_x_10631) ;  /* 0x0000000800a47947 */ /* 0x000fea0003800000 */
.L_x_10626:
        /* <DEDUP_REMOVED lines=13> */
.L_x_10640:
[----:B------:R4:W5:Y:S01]  /*7860*/  LDG.E.64 R4, desc[UR36][R22.64] ;  /* 0x0000002416047981 */ /* 0x000962000c1e1b00 */
[----:B------:R-:W-:Y:S05]  /*7870*/  BRA `(.L_x_10631) ;  /* 0x0000000800687947 */ /* 0x000fea0003800000 */
.L_x_10639:
        /* <DEDUP_REMOVED lines=8> */
[----:B----4-:R-:W-:-:S04]  /*7900*/  SHF.L.U32 R0, R0, 0x18, RZ ;  /* 0x0000001800007819 */ /* 0x010fc800000006ff */
[C---:B01-3--:R-:W-:Y:S02]  /*7910*/  LOP3.LUT R2, R0.reuse, 0x7f000000, RZ, 0xc0, !PT ;  /* 0x7f00000000027812 */ /* 0x04bfe400078ec0ff */
        /* <DEDUP_REMOVED lines=15> */
[----:B------:R0:W1:Y:S02]  /*7a10*/  F2F.F64.F32 R4, R3 ;  /* 0x0000000300047310 */ /* 0x0000640000201800 */
[----:B01----:R-:W-:Y:S05]  /*7a20*/  BRA `(.L_x_10631) ;  /* 0x0000000400fc7947 */ /* 0x003fea0003800000 */
.L_x_10642:
[----:B0--3--:R-:W3:Y:S02]  /*7a30*/  LDG.E.U8 R3, desc[UR36][R22.64] ;  /* 0x0000002416037981 */ /* 0x009ee4000c1e1100 */
[C---:B---3--:R-:W-:Y:S02]  /*7a40*/  IMAD.SHL.U32 R0, R3.reuse, 0x2000000, RZ ;  /* 0x0200000003007824 */ /* 0x048fe400078e00ff */
[----:B------:R-:W-:-:S03]  /*7a50*/  IMAD.SHL.U32 R3, R3, 0x100, RZ ;  /* 0x0000010003037824 */ /* 0x000fc600078e00ff */
[----:B------:R-:W-:-:S13]  /*7a60*/  ISETP.GE.U32.AND P0, PT, R0, 0x8000000, PT ;  /* 0x080000000000780c */ /* 0x000fda0003f06070 */
[C---:B-1----:R-:W-:Y:S02]  /*7a70*/  @!P0 LOP3.LUT R2, R3.reuse, 0x7f00, RZ, 0xc0, !PT ;  /* 0x00007f0003028812 */ /* 0x042fe400078ec0ff */
[----:B------:R-:W-:Y:S02]  /*7a80*/  @P0 LEA.HI R0, R0, 0x70000000, RZ, 0x1c ;  /* 0x7000000000000811 */ /* 0x000fe400078fe0ff */
[----:B------:R-:W-:Y:S02]  /*7a90*/  @!P0 LOP3.LUT R2, R2, 0x3f000000, RZ, 0xfc, !PT ;  /* 0x3f00000002028812 */ /* 0x000fe400078efcff */
[----:B------:R-:W-:Y:S01]  /*7aa0*/  PRMT R3, R3, 0x9910, RZ ;  /* 0x0000991003037816 */ /* 0x000fe200000000ff */
[----:B------:R-:W-:Y:S02]  /*7ab0*/  @P0 FMUL.FTZ R0, R0, 1.9259299443872358531e-34 ;  /* 0x0780000000000820 */ /* 0x000fe40000410000 */
[----:B------:R-:W-:-:S05]  /*7ac0*/  @!P0 FADD.FTZ R0, R2, -0.5 ;  /* 0xbf00000002008421 */ /* 0x000fca0000010000 */
[----:B------:R-:W-:-:S05]  /*7ad0*/  LOP3.LUT R0, R0, 0x80000000, R3, 0xf8, !PT ;  /* 0x8000000000007812 */ /* 0x000fca00078ef803 */
[----:B------:R-:W-:-:S04]  /*7ae0*/  FMUL.FTZ R0, R0, 1 ;  /* 0x3f80000000007820 */ /* 0x000fc80000410000 */
[----:B------:R0:W1:Y:S02]  /*7af0*/  F2F.F64.F32 R4, R0 ;  /* 0x0000000000047310 */ /* 0x0000640000201800 */
[----:B01----:R-:W-:Y:S05]  /*7b00*/  BRA `(.L_x_10631) ;  /* 0x0000000400c47947 */ /* 0x003fea0003800000 */
.L_x_10641:
[----:B------:R-:W4:Y:S02]  /*7b10*/  LDG.E.U16 R0, desc[UR36][R22.64] ;  /* 0x0000002416007981 */ /* 0x000f24000c1e1500 */
[----:B----4-:R-:W-:-:S05]  /*7b20*/  SHF.L.U32 R0, R0, 0x10, RZ ;  /* 0x0000001000007819 */ /* 0x010fca00000006ff */
[----:B------:R-:W-:-:S04]  /*7b30*/  FMUL.FTZ R0, R0, 1 ;  /* 0x3f80000000007820 */ /* 0x000fc80000410000 */
[----:B------:R4:W0:Y:S02]  /*7b40*/  F2F.F64.F32 R4, R0 ;  /* 0x0000000000047310 */ /* 0x0008240000201800 */
[----:B0---4-:R-:W-:Y:S05]  /*7b50*/  BRA `(.L_x_10631) ;  /* 0x0000000400b07947 */ /* 0x011fea0003800000 */
.L_x_10638:
        /* <DEDUP_REMOVED lines=11> */
.L_x_10645:
[----:B------:R-:W4:Y:S01]  /*7c10*/  LDG.E.U8 R22, desc[UR36][R22.64] ;  /* 0x0000002416167981 */ /* 0x000f22000c1e1100 */
[----:B------:R-:W-:Y:S02]  /*7c20*/  CS2R R4, SRZ ;  /* 0x0000000000047805 */ /* 0x000fe4000001ff00 */
[----:B----4-:R-:W-:-:S13]  /*7c30*/  ISETP.NE.AND P0, PT, R22, RZ, PT ;  /* 0x000000ff1600720c */ /* 0x010fda0003f05270 */
[----:B------:R-:W-:Y:S05]  /*7c40*/  @!P0 BRA `(.L_x_10631) ;  /* 0x0000000400748947 */ /* 0x000fea0003800000 */
[----:B------:R-:W-:-:S13]  /*7c50*/  ISETP.NE.AND P0, PT, R22, 0x80, PT ;  /* 0x000000801600780c */ /* 0x000fda0003f05270 */
[----:B------:R-:W-:Y:S02]  /*7c60*/  @!P0 IMAD.MOV.U32 R4, RZ, RZ, 0x20000000 ;  /* 0x20000000ff048424 */ /* 0x000fe400078e00ff */
[----:B------:R-:W-:Y:S01]  /*7c70*/  @!P0 IMAD.MOV.U32 R5, RZ, RZ, 0x7ff80000 ;  /* 0x7ff80000ff058424 */ /* 0x000fe200078e00ff */
[----:B------:R-:W-:Y:S06]  /*7c80*/  @!P0 BRA `(.L_x_10631) ;  /* 0x0000000400648947 */ /* 0x000fec0003800000 */
[--C-:B------:R-:W-:Y:S01]  /*7c90*/  SHF.R.U32.HI R0, RZ, 0x3, R22.reuse ;  /* 0x00000003ff007819 */ /* 0x100fe20000011616 */
[----:B------:R-:W-:Y:S03]  /*7ca0*/  BSSY.RECONVERGENT B0, `(.L_x_10646) ;  /* 0x000000c000007945 */ /* 0x000fe60003800200 */
[----:B01-3--:R-:W-:Y:S02]  /*7cb0*/  LOP3.LUT P0, R2, R0, 0xf, RZ, 0xc0, !PT ;  /* 0x0000000f00027812 */ /* 0x00bfe4000780c0ff */
        /* <DEDUP_REMOVED lines=10> */
.L_x_10647:
[----:B------:R-:W-:Y:S05]  /*7d60*/  BSYNC.RECONVERGENT B0 ;  /* 0x0000000000007941 */ /* 0x000fea0003800200 */
.L_x_10646:
[----:B------:R-:W-:Y:S01]  /*7d70*/  IMAD.SHL.U32 R0, R0, 0x100000, RZ ;  /* 0x0010000000007824 */ /* 0x000fe200078e00ff */
[----:B------:R-:W-:-:S04]  /*7d80*/  LEA R2, R2, 0x3b800000, 0x17 ;  /* 0x3b80000002027811 */ /* 0x000fc800078eb8ff */
[----:B------:R-:W-:-:S05]  /*7d90*/  LOP3.LUT R0, R2, R0, R7, 0xfe, !PT ;  /* 0x0000000002007212 */ /* 0x000fca00078efe07 */
[----:B------:R-:W-:-:S04]  /*7da0*/  FMUL.FTZ R0, R0, 1 ;  /* 0x3f80000000007820 */ /* 0x000fc80000410000 */
[----:B------:R0:W1:Y:S02]  /*7db0*/  F2F.F64.F32 R4, R0 ;  /* 0x0000000000047310 */ /* 0x0000640000201800 */
[----:B01----:R-:W-:Y:S05]  /*7dc0*/  BRA `(.L_x_10631) ;  /* 0x0000000400147947 */ /* 0x003fea0003800000 */
.L_x_10644:
        /* <DEDUP_REMOVED lines=21> */
.L_x_10649:
[----:B------:R-:W-:Y:S05]  /*7f20*/  BSYNC.RECONVERGENT B0 ;  /* 0x0000000000007941 */ /* 0x000fea0003800200 */
.L_x_10648:
[----:B------:R-:W-:Y:S01]  /*7f30*/  IMAD.SHL.U32 R0, R0, 0x200000, RZ ;  /* 0x0020000000007824 */ /* 0x000fe200078e00ff */
[----:B------:R-:W-:-:S04]  /*7f40*/  LEA R2, R2, 0x37800000, 0x17 ;  /* 0x3780000002027811 */ /* 0x000fc800078eb8ff */
[----:B------:R-:W-:-:S05]  /*7f50*/  LOP3.LUT R0, R2, R0, R7, 0xfe, !PT ;  /* 0x0000000002007212 */ /* 0x000fca00078efe07 */
[----:B------:R-:W-:-:S04]  /*7f60*/  FMUL.FTZ R0, R0, 1 ;  /* 0x3f80000000007820 */ /* 0x000fc80000410000 */
[----:B------:R0:W1:Y:S02]  /*7f70*/  F2F.F64.F32 R4, R0 ;  /* 0x0000000000047310 */ /* 0x0000640000201800 */
[----:B01----:R-:W-:Y:S05]  /*7f80*/  BRA `(.L_x_10631) ;  /* 0x0000000000a47947 */ /* 0x003fea0003800000 */
.L_x_10643:
[----:B------:R-:W-:-:S09]  /*7f90*/  UISETP.NE.AND UP0, UPT, UR4, 0x1c, UPT ;  /* 0x0000001c0400788c */ /* 0x000fd2000bf05270 */
[----:B------:R-:W-:Y:S05]  /*7fa0*/  BRA.U !UP0, `(.L_x_10650) ;  /* 0x0000000108947547 */ /* 0x000fea000b800000 */
[----:B------:R-:W-:-:S09]  /*7fb0*/  UISETP.NE.AND UP0, UPT, UR4, 0x1d, UPT ;  /* 0x0000001d0400788c */ /* 0x000fd2000bf05270 */
[----:B------:R-:W-:Y:S05]  /*7fc0*/  BRA.U !UP0, `(.L_x_10651) ;  /* 0x0000000108807547 */ /* 0x000fea000b800000 */
[----:B------:R-:W-:-:S09]  /*7fd0*/  UISETP.NE.AND UP0, UPT, UR4, 0x2c, UPT ;  /* 0x0000002c0400788c */ /* 0x000fd2000bf05270 */
[----:B------:R-:W-:Y:S05]  /*7fe0*/  BRA.U UP0, `(.L_x_10630) ;  /* 0x0000000100307547 */ /* 0x000fea000b800000 */
[----:B------:R-:W4:Y:S01]  /*7ff0*/  LDG.E.U8 R0, desc[UR36][R22.64] ;  /* 0x0000002416007981 */ /* 0x000f22000c1e1100 */
[----:B------:R-:W-:Y:S02]  /*8000*/  HFMA2 R5, -RZ, RZ, 0.5, 0 ;  /* 0x38000000ff057431 */ /* 0x000fe400000001ff */
[----:B------:R-:W-:Y:S01]  /*8010*/  IMAD.MOV.U32 R4, RZ, RZ, 0x0 ;  /* 0x00000000ff047424 */ /* 0x000fe200078e00ff */
[----:B----4-:R-:W-:-:S13]  /*8020*/  ISETP.NE.AND P0, PT, R0, RZ, PT ;  /* 0x000000ff0000720c */ /* 0x010fda0003f05270 */
[----:B------:R-:W-:Y:S05]  /*8030*/  @!P0 BRA `(.L_x_10631) ;  /* 0x0000000000788947 */ /* 0x000fea0003800000 */
[----:B------:R-:W-:-:S13]  /*8040*/  ISETP.NE.AND P0, PT, R0, 0xff, PT ;  /* 0x000000ff0000780c */ /* 0x000fda0003f05270 */
[----:B------:R-:W-:Y:S01]  /*8050*/  @P0 IMAD.SHL.U32 R0, R0, 0x800000, RZ ;  /* 0x0080000000000824 */ /* 0x000fe200078e00ff */
[----:B------:R-:W-:Y:S01]  /*8060*/  @!P0 MOV R5, 0x7ff80000 ;  /* 0x7ff8000000058802 */ /* 0x000fe20000000f00 */
[----:B------:R-:W-:Y:S02]  /*8070*/  @!P0 IMAD.MOV.U32 R4, RZ, RZ, 0x20000000 ;  /* 0x20000000ff048424 */ /* 0x000fe400078e00ff */
[----:B------:R-:W-:-:S04]  /*8080*/  @P0 FMUL.FTZ R0, R0, 1 ;  /* 0x3f80000000000820 */ /* 0x000fc80000410000 */
[----:B------:R4:W0:Y:S02]  /*8090*/  @P0 F2F.F64.F32 R4, R0 ;  /* 0x0000000000040310 */ /* 0x0008240000201800 */
[----:B0---4-:R-:W-:Y:S05]  /*80a0*/  BRA `(.L_x_10631) ;  /* 0x00000000005c7947 */ /* 0x011fea0003800000 */
.L_x_10630:
[----:B01-3--:R-:W-:Y:S01]  /*80b0*/  MOV R2, 0x0 ;  /* 0x0000000000027802 */ /* 0x00bfe20000000f00 */
[----:B------:R-:W0:Y:S01]  /*80c0*/  LDCU.64 UR4, c[0x4][0x178] ;  /* 0x01002f00ff0477ac */ /* 0x000e220008000a00 */
[----:B------:R-:W-:Y:S02]  /*80d0*/  HFMA2 R13, -RZ, RZ, 0, 0 ;  /* 0x00000000ff0d7431 */ /* 0x000fe400000001ff */
[----:B------:R-:W-:Y:S01]  /*80e0*/  IMAD.MOV.U32 R8, RZ, RZ, 0x4e ;  /* 0x0000004eff087424 */ /* 0x000fe200078e00ff */
[----:B------:R-:W1:Y:S01]  /*80f0*/  LDCU.64 UR6, c[0x4][0x180] ;  /* 0x01003000ff0677ac */ /* 0x000e620008000a00 */
[----:B------:R-:W3:Y:S01]  /*8100*/  LDC.64 R2, c[0x4][R2] ;  /* 0x0100000002027b82 */ /* 0x000ee20000000a00 */
        /* <DEDUP_REMOVED lines=10> */
.L_x_10652:
[----:B------:R-:W-:Y:S01]  /*81b0*/  CS2R R4, SRZ ;  /* 0x0000000000047805 */ /* 0x000fe2000001ff00 */
[----:B------:R-:W-:Y:S06]  /*81c0*/  BRA `(.L_x_10631) ;  /* 0x0000000000147947 */ /* 0x000fec0003800000 */
.L_x_10651:
[----:B------:R-:W4:Y:S02]  /*81d0*/  LDG.E.64 R4, desc[UR36][R22.64] ;  /* 0x0000002416047981 */ /* 0x000f24000c1e1b00 */
[----:B----4-:R-:W4:Y:S02]  /*81e0*/  I2F.F64.U64 R4, R4 ;  /* 0x0000000400047312 */ /* 0x010f240000301800 */
[----:B----4-:R-:W-:Y:S05]  /*81f0*/  BRA `(.L_x_10631) ;  /* 0x0000000000087947 */ /* 0x010fea0003800000 */
.L_x_10650:
[----:B------:R-:W4:Y:S02]  /*8200*/  LDG.E R4, desc[UR36][R22.64] ;  /* 0x0000002416047981 */ /* 0x000f24000c1e1900 */
[----:B----4-:R-:W4:Y:S02]  /*8210*/  I2F.F64.U32 R4, R4 ;  /* 0x0000000400047312 */ /* 0x010f240000201800 */
.L_x_10631:
[----:B------:R-:W-:Y:S05]  /*8220*/  BSYNC.RECONVERGENT B6 ;  /* 0x0000000000067941 */ /* 0x000fea0003800200 */
.L_x_10625:
[----:B--2--5:R-:W-:Y:S01]  /*8230*/  LOP3.LUT R9, R17, 0x7fffffff, RZ, 0xc0, !PT ;  /* 0x7fffffff11097812 */ /* 0x024fe200078ec0ff */
[----:B------:R-:W-:Y:S01]  /*8240*/  BSSY.RECONVERGENT B0, `(.L_x_10653) ;  /* 0x0000058000007945 */ /* 0x000fe20003800200 */
[----:B0--34-:R-:W-:Y:S01]  /*8250*/  LOP3.LUT R3, R5, 0x7fffffff, RZ, 0xc0, !PT ;  /* 0x7fffffff05037812 */ /* 0x019fe200078ec0ff */
[----:B------:R-:W-:Y:S02]  /*8260*/  IMAD.MOV.U32 R8, RZ, RZ, R16 ;  /* 0x000000ffff087224 */ /* 0x000fe400078e0010 */
[----:B-1----:R-:W-:Y:S01]  /*8270*/  IMAD.MOV.U32 R2, RZ, RZ, R4 ;  /* 0x000000ffff027224 */ /* 0x002fe200078e0004 */
[----:B------:R-:W-:-:S04]  /*8280*/  VIMNMX.U32 R0, PT, PT, R9, R3, !PT ;  /* 0x0000000309007248 */ /* 0x000fc80007fe0000 */
[----:B------:R-:W-:-:S13]  /*8290*/  ISETP.GT.U32.AND P0, PT, R0, 0x7fefffff, PT ;  /* 0x7fefffff0000780c */ /* 0x000fda0003f04070 */
[----:B------:R-:W-:Y:S05]  /*82a0*/  @P0 BRA `(.L_x_10654) ;  /* 0x0000000000f80947 */ /* 0x000fea0003800000 */
[----:B------:R-:W0:Y:S01]  /*82b0*/  DSETP.NEU.AND P0, PT, R2, RZ, PT ;  /* 0x000000ff0200722a */ /* 0x000e220003f0d000 */
[----:B------:R-:W-:Y:S01]  /*82c0*/  MOV R4, 0x0 ;  /* 0x0000000000047802 */ /* 0x000fe20000000f00 */
[----:B------:R-:W-:Y:S01]  /*82d0*/  IMAD.MOV.U32 R5, RZ, RZ, -0x80000 ;  /* 0xfff80000ff057424 */ /* 0x000fe200078e00ff */
[----:B0-----:R-:W-:Y:S06]  /*82e0*/  @!P0 BRA `(.L_x_10655) ;  /* 0x0000000400348947 */ /* 0x001fec0003800000 */
[----:B------:R-:W0:Y:S01]  /*82f0*/  DSETP.GE.AND P0, PT, R8, R2, PT ;  /* 0x000000020800722a */ /* 0x000e220003f06000 */
[----:B------:R-:W-:Y:S01]  /*8300*/  IMAD.MOV.U32 R4, RZ, RZ, R16 ;  /* 0x000000ffff047224 */ /* 0x000fe200078e0010 */
[----:B------:R-:W-:Y:S01]  /*8310*/  MOV R5, R17 ;  /* 0x0000001100057202 */ /* 0x000fe20000000f00 */
        /* <DEDUP_REMOVED lines=16> */
[----:B------:R-:W-:-:S03]  /*8420*/  LOP3.LUT R4, R3, 0xfffff, RZ, 0xc0, !PT ;  /* 0x000fffff03047812 */ /* 0x000fc600078ec0ff */
[----:B------:R-:W-:Y:S01]  /*8430*/  @!P1 VIADD R7, R5, 0xffffffca ;  /* 0xffffffca05079836 */ /* 0x000fe20000000000 */
[----:B------:R-:W-:-:S04]  /*8440*/  LOP3.LUT R9, R4, 0x100000, RZ, 0xfc, !PT ;  /* 0x0010000004097812 */ /* 0x000fc800078efcff */
[----:B------:R-:W-:-:S07]  /*8450*/  IADD3 R0, PT, PT, -R7, R0, RZ ;  /* 0x0000000007007210 */ /* 0x000fce0007ffe1ff */
.L_x_10657:
[----:B------:R-:W-:Y:S02]  /*8460*/  IADD3 R4, P0, PT, -R2, R8, RZ ;  /* 0x0000000802047210 */ /* 0x000fe40007f1e1ff */
[C---:B------:R-:W-:Y:S01]  /*8470*/  ISETP.GT.AND P1, PT, R0.reuse, RZ, PT ;  /* 0x000000ff0000720c */ /* 0x040fe20003f24270 */
[----:B------:R-:W-:Y:S02]  /*8480*/  VIADD R0, R0, 0xffffffff ;  /* 0xffffffff00007836 */ /* 0x000fe40000000000 */
[----:B------:R-:W-:-:S05]  /*8490*/  IMAD.X R5, R6, 0x1, ~R9, P0 ;  /* 0x0000000106057824 */ /* 0x000fca00000e0e09 */
[----:B------:R-:W-:-:S04]  /*84a0*/  ISETP.GE.AND P0, PT, R5, RZ, PT ;  /* 0x000000ff0500720c */ /* 0x000fc80003f06270 */
[----:B------:R-:W-:Y:S02]  /*84b0*/  SEL R4, R8, R4, !P0 ;  /* 0x0000000408047207 */ /* 0x000fe40004000000 */
[----:B------:R-:W-:Y:S02]  /*84c0*/  SEL R11, R6, R5, !P0 ;  /* 0x00000005060b7207 */ /* 0x000fe40004000000 */
[C---:B------:R-:W-:Y:S02]  /*84d0*/  SHF.L.U32 R8, R4.reuse, 0x1, RZ ;  /* 0x0000000104087819 */ /* 0x040fe400000006ff */
[----:B------:R-:W-:Y:S01]  /*84e0*/  SHF.L.U64.HI R6, R4, 0x1, R11 ;  /* 0x0000000104067819 */ /* 0x000fe2000001020b */
[----:B------:R-:W-:Y:S06]  /*84f0*/  @P1 BRA `(.L_x_10657) ;  /* 0xfffffffc00d81947 */ /* 0x000fec000383ffff */
[----:B------:R-:W-:Y:S05]  /*8500*/  BSYNC.RECONVERGENT B1 ;  /* 0x0000000000017941 */ /* 0x000fea0003800200 */
.L_x_10656:
[----:B------:R-:W-:Y:S01]  /*8510*/  LOP3.LUT R5, R11, 0x7fffffff, RZ, 0xc0, !PT ;  /* 0x7fffffff0b057812 */ /* 0x000fe200078ec0ff */
[----:B------:R-:W-:Y:S01]  /*8520*/  BSSY.RECONVERGENT B1, `(.L_x_10658) ;  /* 0x0000013000017945 */ /* 0x000fe20003800200 */
[----:B------:R-:W-:Y:S01]  /*8530*/  ISETP.NE.U32.AND P0, PT, R4, RZ, PT ;  /* 0x000000ff0400720c */ /* 0x000fe20003f05070 */
[----:B------:R-:W-:Y:S02]  /*8540*/  IMAD.MOV.U32 R6, RZ, RZ, RZ ;  /* 0x000000ffff067224 */ /* 0x000fe400078e00ff */
[----:B------:R-:W-:Y:S01]  /*8550*/  IMAD.MOV.U32 R3, RZ, RZ, RZ ;  /* 0x000000ffff037224 */ /* 0x000fe200078e00ff */
[----:B------:R-:W-:-:S13]  /*8560*/  ISETP.NE.AND.EX P0, PT, R5, RZ, PT, P0 ;  /* 0x000000ff0500720c */ /* 0x000fda0003f05300 */
[----:B------:R-:W-:Y:S05]  /*8570*/  @!P0 BRA `(.L_x_10659) ;  /* 0x0000000000348947 */ /* 0x000fea0003800000 */
[----:B------:R-:W0:Y:S02]  /*8580*/  DMUL R2, R4, 1.80143985094819840000e+16 ;  /* 0x4350000004027828 */ /* 0x000e240000000000 */
[----:B0-----:R-:W-:-:S04]  /*8590*/  SHF.R.U32.HI R2, RZ, 0x14, R3 ;  /* 0x00000014ff027819 */ /* 0x001fc80000011603 */
[----:B------:R-:W-:-:S04]  /*85a0*/  IADD3 R3, PT, PT, -R2, 0x37, RZ ;  /* 0x0000003702037810 */ /* 0x000fc80007ffe1ff */
[----:B------:R-:W-:Y:S02]  /*85b0*/  IADD3 R2, PT, PT, -R3, R7, RZ ;  /* 0x0000000703027210 */ /* 0x000fe40007ffe1ff */
[-C--:B------:R-:W-:Y:S02]  /*85c0*/  SHF.L.U32 R7, R4, R3.reuse, RZ ;  /* 0x0000000304077219 */ /* 0x080fe400000006ff */
[----:B------:R-:W-:Y:S02]  /*85d0*/  ISETP.GE.AND P0, PT, R2, 0x1, PT ;  /* 0x000000010200780c */ /* 0x000fe40003f06270 */
[----:B------:R-:W-:-:S11]  /*85e0*/  SHF.L.U64.HI R5, R4, R3, R5 ;  /* 0x0000000304057219 */ /* 0x000fd60000010205 */
[----:B------:R-:W-:Y:S01]  /*85f0*/  @P0 IADD3 R6, P1, PT, RZ, R7, RZ ;  /* 0x00000007ff060210 */ /* 0x000fe20007f3e0ff */
[C---:B------:R-:W-:Y:S01]  /*8600*/  @P0 VIADD R0, R2.reuse, 0xffffffff ;  /* 0xffffffff02000836 */ /* 0x040fe20000000000 */
[----:B------:R-:W-:-:S03]  /*8610*/  @!P0 IADD3 R2, PT, PT, -R2, 0x1, RZ ;  /* 0x0000000102028810 */ /* 0x000fc60007ffe1ff */
[--C-:B------:R-:W-:Y:S01]  /*8620*/  @P0 IMAD.U32.X R3, R0, 0x100000, R5.reuse, P1 ;  /* 0x0010000000030824 */ /* 0x100fe200008e0405 */
[-CC-:B------:R-:W-:Y:S02]  /*8630*/  @!P0 SHF.R.U64 R6, R7, R2.reuse, R5.reuse ;  /* 0x0000000207068219 */ /* 0x180fe40000001205 */
[----:B------:R-:W-:-:S07]  /*8640*/  @!P0 SHF.R.U32.HI R3, RZ, R2, R5 ;  /* 0x00000002ff038219 */ /* 0x000fce0000011605 */
.L_x_10659:
[----:B------:R-:W-:Y:S05]  /*8650*/  BSYNC.RECONVERGENT B1 ;  /* 0x0000000000017941 */ /* 0x000fea0003800200 */
.L_x_10658:
[----:B------:R-:W-:Y:S02]  /*8660*/  LOP3.LUT R5, R3, 0x80000000, R17, 0xb8, !PT ;  /* 0x8000000003057812 */ /* 0x000fe400078eb811 */
[----:B------:R-:W-:Y:S01]  /*8670*/  MOV R4, R6 ;  /* 0x0000000600047202 */ /* 0x000fe20000000f00 */
[----:B------:R-:W-:Y:S06]  /*8680*/  BRA `(.L_x_10655) ;  /* 0x00000000004c7947 */ /* 0x000fec0003800000 */
.L_x_10654:
        /* <DEDUP_REMOVED lines=17> */
[----:B------:R-:W-:Y:S02]  /*87a0*/  @P0 IMAD.MOV.U32 R4, RZ, RZ, R0 ;  /* 0x000000ffff040224 */ /* 0x000fe400078e0000 */
[----:B01----:R-:W-:-:S07]  /*87b0*/  @P0 IMAD.MOV.U32 R5, RZ, RZ, R3 ;  /* 0x000000ffff050224 */ /* 0x003fce00078e0003 */
.L_x_10655:
[----:B------:R-:W-:Y:S05]  /*87c0*/  BSYNC.RECONVERGENT B0 ;  /* 0x0000000000007941 */ /* 0x000fea0003800200 */
.L_x_10653:
        /* <DEDUP_REMOVED lines=17> */
.L_x_10663:
[----:B------:R-:W0:Y:S02]  /*88e0*/  F2I.S64.F64.TRUNC R4, R4 ;  /* 0x0000000400047311 */ /* 0x000e24000030d900 */
[----:B0-----:R-:W-:-:S05]  /*88f0*/  IMAD.MOV.U32 R7, RZ, RZ, R4 ;  /* 0x000000ffff077224 */ /* 0x001fca00078e0004 */
[----:B------:R0:W-:Y:S01]  /*8900*/  STG.E.U8 desc[UR36][R2.64], R7 ;  /* 0x0000000702007986 */ /* 0x0001e2000c101124 */
[----:B------:R-:W-:Y:S05]  /*8910*/  BRA `(.L_x_10665) ;  /* 0x0000001000807947 */ /* 0x000fea0003800000 */
.L_x_10662:
        /* <DEDUP_REMOVED lines=9> */
.L_x_10667:
[----:B------:R-:W0:Y:S02]  /*89b0*/  F2I.F64.TRUNC R5, R4 ;  /* 0x0000000400057311 */ /* 0x000e24000030d100 */
[----:B0-----:R0:W-:Y:S01]  /*89c0*/  STG.E desc[UR36][R2.64], R5 ;  /* 0x0000000502007986 */ /* 0x0011e2000c101924 */
[----:B------:R-:W-:Y:S05]  /*89d0*/  BRA `(.L_x_10665) ;  /* 0x0000001000507947 */ /* 0x000fea0003800000 */
.L_x_10666:
[----:B------:R-:W0:Y:S02]  /*89e0*/  F2I.F64.TRUNC R5, R4 ;  /* 0x0000000400057311 */ /* 0x000e24000030d100 */
[----:B0-----:R0:W-:Y:S01]  /*89f0*/  STG.E.U16 desc[UR36][R2.64], R5 ;  /* 0x0000000502007986 */ /* 0x0011e2000c101524 */
[----:B------:R-:W-:Y:S05]  /*8a00*/  BRA `(.L_x_10665) ;  /* 0x0000001000447947 */ /* 0x000fea0003800000 */
.L_x_10661:
        /* <DEDUP_REMOVED lines=17> */
.L_x_10669:
        /* <DEDUP_REMOVED lines=12> */
.L_x_10668:
        /* <DEDUP_REMOVED lines=18> */
.L_x_10671:
        /* <DEDUP_REMOVED lines=13> */
.L_x_10670:
[----:B------:R0:W-:Y:S01]  /*8dd0*/  STG.E.64 desc[UR36][R2.64], R4 ;  /* 0x0000000402007986 */ /* 0x0001e2000c101b24 */
[----:B------:R-:W-:Y:S05]  /*8de0*/  BRA `(.L_x_10665) ;  /* 0x0000000c004c7947 */ /* 0x000fea0003800000 */
.L_x_10660:
        /* <DEDUP_REMOVED lines=13> */
.L_x_10675:
        /* <DEDUP_REMOVED lines=10> */
[----:B------:R-:W-:-:S04]  /*8f60*/  MOV R0, 0x80 ;  /* 0x0000008000007802 */ /* 0x000fc80000000f00 */
        /* <DEDUP_REMOVED lines=15> */
.L_x_10678:
[----:B------:R-:W-:-:S04]  /*9060*/  SHF.R.U32.HI R5, RZ, 0x18, R7 ;  /* 0x00000018ff057819 */ /* 0x000fc80000011607 */
[----:B------:R-:W-:-:S07]  /*9070*/  LOP3.LUT R0, R0, 0x80, R5, 0xf8, !PT ;  /* 0x0000008000007812 */ /* 0x000fce00078ef805 */
.L_x_10677:
[----:B------:R-:W-:Y:S05]  /*9080*/  BSYNC.RECONVERGENT B0 ;  /* 0x0000000000007941 */ /* 0x000fea0003800200 */
.L_x_10676:
[----:B------:R0:W-:Y:S01]  /*9090*/  STG.E.U8 desc[UR36][R2.64], R0 ;  /* 0x0000000002007986 */ /* 0x0001e2000c101124 */
[----:B------:R-:W-:Y:S05]  /*90a0*/  BRA `(.L_x_10665) ;  /* 0x00000008009c7947 */ /* 0x000fea0003800000 */
.L_x_10674:
        /* <DEDUP_REMOVED lines=26> */
.L_x_10681:
[----:B------:R-:W-:-:S04]  /*9250*/  SHF.R.U32.HI R5, RZ, 0x18, R7 ;  /* 0x00000018ff057819 */ /* 0x000fc80000011607 */
[----:B------:R-:W-:-:S07]  /*9260*/  LOP3.LUT R0, R0, 0x80, R5, 0xf8, !PT ;  /* 0x0000008000007812 */ /* 0x000fce00078ef805 */
.L_x_10680:
[----:B------:R-:W-:Y:S05]  /*9270*/  BSYNC.RECONVERGENT B0 ;  /* 0x0000000000007941 */ /* 0x000fea0003800200 */
.L_x_10679:
[----:B------:R0:W-:Y:S01]  /*9280*/  STG.E.U8 desc[UR36][R2.64], R0 ;  /* 0x0000000002007986 */ /* 0x0001e2000c101124 */
[----:B------:R-:W-:Y:S05]  /*9290*/  BRA `(.L_x_10665) ;  /* 0x0000000800207947 */ /* 0x000fea0003800000 */
.L_x_10673:
        /* <DEDUP_REMOVED lines=15> */
[----:B------:R-:W-:-:S04]  /*9390*/  IMAD.MOV.U32 R5, RZ, RZ, 0xff ;  /* 0x000000ffff057424 */ /* 0x000fc800078e00ff */
        /* <DEDUP_REMOVED lines=14> */
.L_x_10683:
[----:B------:R-:W0:Y:S02]  /*9480*/  F2I.U64.F64.TRUNC R4, R4 ;  /* 0x0000000400047311 */ /* 0x000e24000030d800 */
[----:B0-----:R0:W-:Y:S01]  /*9490*/  STG.E.64 desc[UR36][R2.64], R4 ;  /* 0x0000000402007986 */ /* 0x0011e2000c101b24 */
[----:B------:R-:W-:Y:S05]  /*94a0*/  BRA `(.L_x_10665) ;  /* 0x00000004009c7947 */ /* 0x000fea0003800000 */
.L_x_10682:
[----:B------:R-:W0:Y:S02]  /*94b0*/  F2I.U32.F64.TRUNC R5, R4 ;  /* 0x0000000400057311 */ /* 0x000e24000030d000 */
[----:B0-----:R0:W-:Y:S01]  /*94c0*/  STG.E desc[UR36][R2.64], R5 ;  /* 0x0000000502007986 */ /* 0x0011e2000c101924 */
[----:B------:R-:W-:Y:S05]  /*94d0*/  BRA `(.L_x_10665) ;  /* 0x0000000400907947 */ /* 0x000fea0003800000 */
.L_x_10672:
        /* <DEDUP_REMOVED lines=10> */
.L_x_10685:
[----:B------:R-:W-:-:S05]  /*9580*/  CS2R R6, SRZ ;  /* 0x0000000000067805 */ /* 0x000fca000001ff00 */
[----:B------:R4:W-:Y:S01]  /*9590*/  STG.E.128 desc[UR36][R2.64], R4 ;  /* 0x0000000402007986 */ /* 0x0009e2000c101d24 */
[----:B------:R-:W-:Y:S05]  /*95a0*/  BRA `(.L_x_10665) ;  /* 0x00000004005c7947 */ /* 0x000fea0003800000 */
.L_x_10684:
[----:B------:R-:W-:-:S09]  /*95b0*/  UISETP.NE.AND UP0, UPT, UR4, 0xf, UPT ;  /* 0x0000000f0400788c */ /* 0x000fd2000bf05270 */
[----:B------:R-:W-:Y:S05]  /*95c0*/  BRA.U !UP0, `(.L_x_10686) ;  /* 0x0000000508287547 */ /* 0x000fea000b800000 */
[----:B------:R-:W-:-:S09]  /*95d0*/  UISETP.NE.AND UP0, UPT, UR4, 0x17, UPT ;  /* 0x000000170400788c */ /* 0x000fd2000bf05270 */
[----:B------:R-:W-:Y:S05]  /*95e0*/  BRA.U !UP0, `(.L_x_10687) ;  /* 0x0000000108b07547 */ /* 0x000fea000b800000 */
[----:B------:R-:W-:-:S09]  /*95f0*/  UISETP.NE.AND UP0, UPT, UR4, 0x18, UPT ;  /* 0x000000180400788c */ /* 0x000fd2000bf05270 */
[----:B------:R-:W-:Y:S05]  /*9600*/  BRA.U !UP0, `(.L_x_10688) ;  /* 0x0000000108447547 */ /* 0x000fea000b800000 */
.L_x_10664:
[----:B------:R-:W-:Y:S01]  /*9610*/  MOV R0, 0x0 ;  /* 0x0000000000007802 */ /* 0x000fe20000000f00 */
[----:B------:R-:W0:Y:S01]  /*9620*/  LDCU.64 UR4, c[0x4][0x178] ;  /* 0x01002f00ff0477ac */ /* 0x000e220008000a00 */
[----:B------:R-:W-:Y:S02]  /*9630*/  HFMA2 R12, -RZ, RZ, 0, 5.9604644775390625e-08 ;  /* 0x00000001ff0c7431 */ /* 0x000fe400000001ff */
        /* <DEDUP_REMOVED lines=8> */
[----:B------:R-:W-:Y:S01]  /*96c0*/  IMAD.U32 R7, RZ, RZ, UR7 ;  /* 0x00000007ff077e24 */ /* 0x000fe2000f8e00ff */
[----:B----4-:R-:W-:Y:S01]  /*96d0*/  MOV R10, UR8 ;  /* 0x00000008000a7c02 */ /* 0x010fe20008000f00 */
[----:B-1----:R-:W-:-:S07]  /*96e0*/  IMAD.U32 R11, RZ, RZ, UR9 ;  /* 0x00000009ff0b7e24 */ /* 0x002fce000f8e00ff */
[----:B------:R-:W-:-:S07]  /*96f0*/  LEPC R20, `(.L_x_10689) ;  /* 0x000000001014794e */ /* 0x000fce0000000000 */
[----:B--2---:R-:W-:Y:S05]  /*9700*/  CALL.ABS.NOINC R2 ;  /* 0x0000000002007343 */ /* 0x004fea0003c00000 */
.L_x_10689:
[----:B------:R-:W-:Y:S05]  /*9710*/  BRA `(.L_x_10665) ;  /* 0x0000000400007947 */ /* 0x000fea0003800000 */
.L_x_10688:
        /* <DEDUP_REMOVED lines=21> */
.L_x_10691:
[----:B------:R-:W-:Y:S05]  /*9870*/  BSYNC.RECONVERGENT B0 ;  /* 0x0000000000007941 */ /* 0x000fea0003800200 */
.L_x_10690:
[----:B------:R-:W-:-:S05]  /*9880*/  LOP3.LUT R7, R0, 0x80, R7, 0xf8, !PT ;  /* 0x0000008000077812 */ /* 0x000fca00078ef807 */
[----:B------:R2:W-:Y:S01]  /*9890*/  STG.E.U8 desc[UR36][R2.64], R7 ;  /* 0x0000000702007986 */ /* 0x0005e2000c101124 */
[----:B------:R-:W-:Y:S05]  /*98a0*/  BRA `(.L_x_10665) ;  /* 0x00000000009c7947 */ /* 0x000fea0003800000 */
.L_x_10687:
        /* <DEDUP_REMOVED lines=20> */
.L_x_10693:
[----:B------:R-:W-:Y:S02]  /*99f0*/  ISETP.GT.U32.AND P0, PT, R6, 0x7f800000, PT ;  /* 0x7f8000000600780c */ /* 0x000fe40003f04070 */
[----:B------:R-:W-:-:S04]  /*9a00*/  MOV R0, 0x7f ;  /* 0x0000007f00007802 */ /* 0x000fc80000000f00 */
[----:B------:R-:W-:-:S07]  /*9a10*/  SEL R0, R0, 0x7c, P0 ;  /* 0x0000007c00007807 */ /* 0x000fce0000000000 */
.L_x_10694:
[----:B------:R-:W-:Y:S05]  /*9a20*/  BSYNC.RECONVERGENT B0 ;  /* 0x0000000000007941 */ /* 0x000fea0003800200 */
.L_x_10692:
[----:B------:R-:W-:-:S04]  /*9a30*/  SHF.R.U32.HI R5, RZ, 0x18, R7 ;  /* 0x00000018ff057819 */ /* 0x000fc80000011607 */
[----:B------:R-:W-:-:S05]  /*9a40*/  LOP3.LUT R5, R0, 0x80, R5, 0xf8, !PT ;  /* 0x0000008000057812 */ /* 0x000fca00078ef805 */
[----:B------:R1:W-:Y:S01]  /*9a50*/  STG.E.U8 desc[UR36][R2.64], R5 ;  /* 0x0000000502007986 */ /* 0x0003e2000c101124 */
[----:B------:R-:W-:Y:S05]  /*9a60*/  BRA `(.L_x_10665) ;  /* 0x00000000002c7947 */ /* 0x000fea0003800000 */
.L_x_10686:
        /* <DEDUP_REMOVED lines=10> */
[----:B------:R0:W-:Y:S02]  /*9b10*/  STG.E.U16 desc[UR36][R2.64], R0 ;  /* 0x0000000002007986 */ /* 0x0001e4000c101524 */
.L_x_10665:
[----:B------:R-:W-:-:S07]  /*9b20*/  VIADD R19, R19, 0x80 ;  /* 0x0000008013137836 */ /* 0x000fce0000000000 */
.L_x_10595:
[----:B------:R-:W-:Y:S05]  /*9b30*/  BSYNC.RECONVERGENT B7 ;  /* 0x0000000000077941 */ /* 0x000fea0003800200 */
.L_x_10594:
[----:B------:R-:W5:Y:S01]  /*9b40*/  LDCU UR4, c[0x0][0x380] ;  /* 0x00007000ff0477ac */ /* 0x000f620008000800 */
[----:B------:R-:W-:Y:S01]  /*9b50*/  BSSY.RECONVERGENT B7, `(.L_x_10695) ;  /* 0x00004d1000077945 */ /* 0x000fe20003800200 */
[----:B-----5:R-:W-:-:S13]  /*9b60*/  ISETP.GE.AND P0, PT, R19, UR4, PT ;  /* 0x0000000413007c0c */ /* 0x020fda000bf06270 */
[----:B------:R-:W-:Y:S05]  /*9b70*/  @P0 BRA `(.L_x_10696) ;  /* 0x0000004c00380947 */ /* 0x000fea0003800000 */
[----:B------:R-:W5:Y:S01]  /*9b80*/  LDCU UR4, c[0x0][0x388] ;  /* 0x00007100ff0477ac */ /* 0x000f620008000800 */
[----:B------:R-:W-:Y:S01]  /*9b90*/  IMAD.MOV.U32 R22, RZ, RZ, RZ ;  /* 0x000000ffff167224 */ /* 0x000fe200078e00ff */
[----:B0-----:R-:W-:Y:S01]  /*9ba0*/  MOV R0, RZ ;  /* 0x000000ff00007202 */ /* 0x001fe20000000f00 */
        /* <DEDUP_REMOVED lines=351> */
.L_x_10697:
        /* <DEDUP_REMOVED lines=18> */
.L_x_10702:
[----:B------:R-:W2:Y:S02]  /*b2c0*/  LDG.E.U8 R2, desc[UR36][R2.64] ;  /* 0x0000002402027981 */ /* 0x000ea4000c1e1100 */
[----:B--2---:R4:W0:Y:S02]  /*b2d0*/  I2F.F64.U16 R16, R2 ;  /* 0x0000000200107312 */ /* 0x0048240000101800 */
[----:B0---4-:R-:W-:Y:S05]  /*b2e0*/  BRA `(.L_x_10704) ;  /* 0x0000000c00607947 */ /* 0x011fea0003800000 */
.L_x_10701:
        /* <DEDUP_REMOVED lines=9> */
.L_x_10706:
[----:B------:R-:W2:Y:S02]  /*b380*/  LDG.E R2, desc[UR36][R2.64] ;  /* 0x0000002402027981 */ /* 0x000ea4000c1e1900 */
[----:B--2---:R4:W0:Y:S02]  /*b390*/  I2F.F64 R16, R2 ;  /* 0x0000000200107312 */ /* 0x0048240000201c00 */
[----:B0---4-:R-:W-:Y:S05]  /*b3a0*/  BRA `(.L_x_10704) ;  /* 0x0000000c00307947 */ /* 0x011fea0003800000 */
.L_x_10705:
[----:B------:R-:W2:Y:S02]  /*b3b0*/  LDG.E.U16 R2, desc[UR36][R2.64] ;  /* 0x0000002402027981 */ /* 0x000ea4000c1e1500 */
[----:B--2---:R4:W0:Y:S02]  /*b3c0*/  I2F.F64.S16 R16, R2 ;  /* 0x0000000200107312 */ /* 0x0048240000101c00 */
[----:B0---4-:R-:W-:Y:S05]  /*b3d0*/  BRA `(.L_x_10704) ;  /* 0x0000000c00247947 */ /* 0x011fea0003800000 */
.L_x_10700:
        /* <DEDUP_REMOVED lines=10> */
.L_x_10708:
[----:B------:R-:W2:Y:S02]  /*b480*/  LDG.E.U16 R0, desc[UR36][R2.64] ;  /* 0x0000002402007981 */ /* 0x000ea4000c1e1500 */
[----:B--2---:R-:W-:-:S05]  /*b490*/  HADD2.F32 R0, -RZ, R0.H0_H0 ;  /* 0x20000000ff007230 */ /* 0x004fca0000004100 */
[----:B------:R-:W-:-:S04]  /*b4a0*/  FMUL.FTZ R0, R0, 1 ;  /* 0x3f80000000007820 */ /* 0x000fc80000410000 */
[----:B------:R3:W4:Y:S02]  /*b4b0*/  F2F.F64.F32 R16, R0 ;  /* 0x0000000000107310 */ /* 0x0007240000201800 */
[----:B---34-:R-:W-:Y:S05]  /*b4c0*/  BRA `(.L_x_10704) ;  /* 0x0000000800e87947 */ /* 0x018fea0003800000 */
.L_x_10707:
        /* <DEDUP_REMOVED lines=10> */
.L_x_10710:
[----:B------:R-:W2:Y:S02]  /*b570*/  LDG.E.U16 R2, desc[UR36][R2.64] ;  /* 0x0000002402027981 */ /* 0x000ea4000c1e1500 */
[----:B--2---:R-:W-:-:S05]  /*b580*/  HADD2.F32 R0, -RZ, R2.H0_H0 ;  /* 0x20000002ff007230 */ /* 0x004fca0000004100 */
[----:B------:R-:W-:-:S04]  /*b590*/  FMUL.FTZ R0, R0, 1 ;  /* 0x3f80000000007820 */ /* 0x000fc80000410000 */
[----:B------:R3:W4:Y:S02]  /*b5a0*/  F2F.F64.F32 R16, R0 ;  /* 0x0000000000107310 */ /* 0x0007240000201800 */
[----:B---34-:R-:W-:Y:S05]  /*b5b0*/  BRA `(.L_x_10704) ;  /* 0x0000000800ac7947 */ /* 0x018fea0003800000 */
.L_x_10709:
[----:B------:R3:W5:Y:S01]  /*b5c0*/  LDG.E.64 R16, desc[UR36][R2.64] ;  /* 0x0000002402107981 */ /* 0x000762000c1e1b00 */
[----:B------:R-:W-:Y:S05]  /*b5d0*/  BRA `(.L_x_10704) ;  /* 0x0000000800a47947 */ /* 0x000fea0003800000 */
.L_x_10699:
        /* <DEDUP_REMOVED lines=13> */
.L_x_10713:
[----:B------:R2:W5:Y:S01]  /*b6b0*/  LDG.E.64 R16, desc[UR36][R2.64] ;  /* 0x0000002402107981 */ /* 0x000562000c1e1b00 */
[----:B------:R-:W-:Y:S05]  /*b6c0*/  BRA `(.L_x_10704) ;  /* 0x0000000800687947 */ /* 0x000fea0003800000 */
.L_x_10712:
        /* <DEDUP_REMOVED lines=25> */
[----:B------:R2:W3:Y:S02]  /*b860*/  F2F.F64.F32 R16, R5 ;  /* 0x0000000500107310 */ /* 0x0004e40000201800 */
[----:B--23--:R-:W-:Y:S05]  /*b870*/  BRA `(.L_x_10704) ;  /* 0x0000000400fc7947 */ /* 0x00cfea0003800000 */
.L_x_10715:
        /* <DEDUP_REMOVED lines=12> */
[----:B------:R2:W3:Y:S02]  /*b940*/  F2F.F64.F32 R16, R0 ;  /* 0x0000000000107310 */ /* 0x0004e40000201800 */
[----:B--23--:R-:W-:Y:S05]  /*b950*/  BRA `(.L_x_10704) ;  /* 0x0000000400c47947 */ /* 0x00cfea0003800000 */
.L_x_10714:
[----:B------:R-:W2:Y:S02]  /*b960*/  LDG.E.U16 R0, desc[UR36][R2.64] ;  /* 0x0000002402007981 */ /* 0x000ea4000c1e1500 */
[----:B--2---:R-:W-:-:S05]  /*b970*/  SHF.L.U32 R0, R0, 0x10, RZ ;  /* 0x0000001000007819 */ /* 0x004fca00000006ff */
[----:B------:R-:W-:-:S04]  /*b980*/  FMUL.FTZ R0, R0, 1 ;  /* 0x3f80000000007820 */ /* 0x000fc80000410000 */
[----:B------:R2:W3:Y:S02]  /*b990*/  F2F.F64.F32 R16, R0 ;  /* 0x0000000000107310 */ /* 0x0004e40000201800 */
[----:B--23--:R-:W-:Y:S05]  /*b9a0*/  BRA `(.L_x_10704) ;  /* 0x0000000400b07947 */ /* 0x00cfea0003800000 */
.L_x_10711:
        /* <DEDUP_REMOVED lines=11> */
.L_x_10718:
        /* <DEDUP_REMOVED lines=21> */
.L_x_10720:
[----:B------:R-:W-:Y:S05]  /*bbb0*/  BSYNC.RECONVERGENT B0 ;  /* 0x0000000000007941 */ /* 0x000fea0003800200 */
.L_x_10719:
[----:B------:R-:W-:Y:S01]  /*bbc0*/  IMAD.SHL.U32 R0, R0, 0x100000, RZ ;  /* 0x0010000000007824 */ /* 0x000fe200078e00ff */
[----:B------:R-:W-:-:S04]  /*bbd0*/  LEA R2, R2, 0x3b800000, 0x17 ;  /* 0x3b80000002027811 */ /* 0x000fc800078eb8ff */
[----:B------:R-:W-:-:S05]  /*bbe0*/  LOP3.LUT R0, R2, R0, R7, 0xfe, !PT ;  /* 0x0000000002007212 */ /* 0x000fca00078efe07 */
[----:B------:R-:W-:-:S04]  /*bbf0*/  FMUL.FTZ R0, R0, 1 ;  /* 0x3f80000000007820 */ /* 0x000fc80000410000 */
[----:B------:R2:W3:Y:S02]  /*bc00*/  F2F.F64.F32 R16, R0 ;  /* 0x0000000000107310 */ /* 0x0004e40000201800 */
[----:B--23--:R-:W-:Y:S05]  /*bc10*/  BRA `(.L_x_10704) ;  /* 0x0000000400147947 */ /* 0x00cfea0003800000 */
.L_x_10717:
        /* <DEDUP_REMOVED lines=21> */
.L_x_10722:
[----:B------:R-:W-:Y:S05]  /*bd70*/  BSYNC.RECONVERGENT B0 ;  /* 0x0000000000007941 */ /* 0x000fea0003800200 */
.L_x_10721:
[----:B------:R-:W-:Y:S01]  /*bd80*/  IMAD.SHL.U32 R0, R0, 0x200000, RZ ;  /* 0x0020000000007824 */ /* 0x000fe200078e00ff */
[----:B------:R-:W-:-:S04]  /*bd90*/  LEA R2, R2, 0x37800000, 0x17 ;  /* 0x3780000002027811 */ /* 0x000fc800078eb8ff */
[----:B------:R-:W-:-:S05]  /*bda0*/  LOP3.LUT R0, R2, R0, R7, 0xfe, !PT ;  /* 0x0000000002007212 */ /* 0x000fca00078efe07 */
[----:B------:R-:W-:-:S04]  /*bdb0*/  FMUL.FTZ R0, R0, 1 ;  /* 0x3f80000000007820 */ /* 0x000fc80000410000 */
[----:B------:R2:W3:Y:S02]  /*bdc0*/  F2F.F64.F32 R16, R0 ;  /* 0x0000000000107310 */ /* 0x0004e40000201800 */
[----:B--23--:R-:W-:Y:S05]  /*bdd0*/  BRA `(.L_x_10704) ;  /* 0x0000000000a47947 */ /* 0x00cfea0003800000 */
.L_x_10716:
        /* <DEDUP_REMOVED lines=16> */
[----:B------:R0:W1:Y:S02]  /*bee0*/  @P0 F2F.F64.F32 R16, R0 ;  /* 0x0000000000100310 */ /* 0x0000640000201800 */
[----:B01----:R-:W-:Y:S05]  /*bef0*/  BRA `(.L_x_10704) ;  /* 0x00000000005c7947 */ /* 0x003fea0003800000 */
.L_x_10703:
        /* <DEDUP_REMOVED lines=16> */
.L_x_10725:
[----:B------:R-:W-:Y:S01]  /*c000*/  CS2R R16, SRZ ;  /* 0x0000000000107805 */ /* 0x000fe2000001ff00 */
[----:B------:R-:W-:Y:S06]  /*c010*/  BRA `(.L_x_10704) ;  /* 0x0000000000147947 */ /* 0x000fec0003800000 */
.L_x_10724:
[----:B------:R-:W2:Y:S02]  /*c020*/  LDG.E.64 R16, desc[UR36][R2.64] ;  /* 0x0000002402107981 */ /* 0x000ea4000c1e1b00 */
[----:B--2---:R-:W0:Y:S02]  /*c030*/  I2F.F64.U64 R16, R16 ;  /* 0x0000001000107312 */ /* 0x004e240000301800 */
[----:B0-----:R-:W-:Y:S05]  /*c040*/  BRA `(.L_x_10704) ;  /* 0x0000000000087947 */ /* 0x001fea0003800000 */
.L_x_10723:
[----:B------:R-:W2:Y:S02]  /*c050*/  LDG.E R2, desc[UR36][R2.64] ;  /* 0x0000002402027981 */ /* 0x000ea4000c1e1900 */
[----:B--2---:R0:W1:Y:S02]  /*c060*/  I2F.F64.U32 R16, R2 ;  /* 0x0000000200107312 */ /* 0x0040640000201800 */
.L_x_10704:
[----:B------:R-:W-:Y:S05]  /*c070*/  BSYNC.RECONVERGENT B6 ;  /* 0x0000000000067941 */ /* 0x000fea0003800200 */
.L_x_10698:
        /* <DEDUP_REMOVED lines=18> */
.L_x_10730:
[----:B------:R-:W4:Y:S02]  /*c1a0*/  LDG.E.U8 R4, desc[UR36][R22.64] ;  /* 0x0000002416047981 */ /* 0x000f24000c1e1100 */
[----:B----4-:R-:W4:Y:S02]  /*c1b0*/  I2F.F64.U16 R4, R4 ;  /* 0x0000000400047312 */ /* 0x010f240000101800 */
[----:B----4-:R-:W-:Y:S05]  /*c1c0*/  BRA `(.L_x_10732) ;  /* 0x0000000c00607947 */ /* 0x010fea0003800000 */
.L_x_10729:
        /* <DEDUP_REMOVED lines=9> */
.L_x_10734:
[----:B------:R-:W4:Y:S02]  /*c260*/  LDG.E R4, desc[UR36][R22.64] ;  /* 0x0000002416047981 */ /* 0x000f24000c1e1900 */
[----:B----4-:R-:W4:Y:S02]  /*c270*/  I2F.F64 R4, R4 ;  /* 0x0000000400047312 */ /* 0x010f240000201c00 */
[----:B----4-:R-:W-:Y:S05]  /*c280*/  BRA `(.L_x_10732) ;  /* 0x0000000c00307947 */ /* 0x010fea0003800000 */
.L_x_10733:
[----:B------:R-:W4:Y:S02]  /*c290*/  LDG.E.U16 R4, desc[UR36][R22.64] ;  /* 0x0000002416047981 */ /* 0x000f24000c1e1500 */
[----:B----4-:R-:W4:Y:S02]  /*c2a0*/  I2F.F64.S16 R4, R4 ;  /* 0x0000000400047312 */ /* 0x010f240000101c00 */
[----:B----4-:R-:W-:Y:S05]  /*c2b0*/  BRA `(.L_x_10732) ;  /* 0x0000000c00247947 */ /* 0x010fea0003800000 */
.L_x_10728:
        /* <DEDUP_REMOVED lines=10> */
.L_x_10736:
[----:B------:R-:W4:Y:S02]  /*c360*/  LDG.E.U16 R0, desc[UR36][R22.64] ;  /* 0x0000002416007981 */ /* 0x000f24000c1e1500 */
[----:B----4-:R-:W-:-:S05]  /*c370*/  HADD2.F32 R0, -RZ, R0.H0_H0 ;  /* 0x20000000ff007230 */ /* 0x010fca0000004100 */
[----:B------:R-:W-:-:S04]  /*c380*/  FMUL.FTZ R0, R0, 1 ;  /* 0x3f80000000007820 */ /* 0x000fc80000410000 */
[----:B------:R4:W0:Y:S02]  /*c390*/  F2F.F64.F32 R4, R0 ;  /* 0x0000000000047310 */ /* 0x0008240000201800 */
[----:B0---4-:R-:W-:Y:S05]  /*c3a0*/  BRA `(.L_x_10732) ;  /* 0x0000000800e87947 */ /* 0x011fea0003800000 */
.L_x_10735:
        /* <DEDUP_REMOVED lines=10> */
.L_x_10738:
[----:B------:R-:W4:Y:S02]  /*c450*/  LDG.E.U16 R22, desc[UR36][R22.64] ;  /* 0x0000002416167981 */ /* 0x000f24000c1e1500 */
[----:B----4-:R-:W-:-:S05]  /*c460*/  HADD2.F32 R0, -RZ, R22.H0_H0 ;  /* 0x20000016ff007230 */ /* 0x010fca0000004100 */
[----:B------:R-:W-:-:S04]  /*c470*/  FMUL.FTZ R0, R0, 1 ;  /* 0x3f80000000007820 */ /* 0x000fc80000410000 */
[----:B------:R4:W0:Y:S02]  /*c480*/  F2F.F64.F32 R4, R0 ;  /* 0x0000000000047310 */ /* 0x0008240000201800 */
[----:B0---4-:R-:W-:Y:S05]  /*c490*/  BRA `(.L_x_10732) ;  /* 0x0000000800ac7947 */ /* 0x011fea0003800000 */
.L_x_10737:
[----:B------:R4:W5:Y:S01]  /*c4a0*/  LDG.E.64 R4, desc[UR36][R22.64] ;  /* 0x0000002416047981 */ /* 0x000962000c1e1b00 */
[----:B------:R-:W-:Y:S05]  /*c4b0*/  BRA `(.L_x_10732) ;  /* 0x0000000800a47947 */ /* 0x000fea0003800000 */
.L_x_10727:
        /* <DEDUP_REMOVED lines=13> */
.L_x_10741:
[----:B------:R4:W5:Y:S01]  /*c590*/  LDG.E.64 R4, desc[UR36][R22.64] ;  /* 0x0000002416047981 */ /* 0x000962000c1e1b00 */
[----:B------:R-:W-:Y:S05]  /*c5a0*/  BRA `(.L_x_10732) ;  /* 0x0000000800687947 */ /* 0x000fea0003800000 */
.L_x_10740:
        /* <DEDUP_REMOVED lines=26> */
[----:B0-2---:R-:W-:Y:S05]  /*c750*/  BRA `(.L_x_10732) ;  /* 0x0000000400fc7947 */ /* 0x005fea0003800000 */
.L_x_10743:
[----:B--23--:R-:W2:Y:S02]  /*c760*/  LDG.E.U8 R3, desc[UR36][R22.64] ;  /* 0x0000002416037981 */ /* 0x00cea4000c1e1100 */
[C---:B--2---:R-:W-:Y:S02]  /*c770*/  IMAD.SHL.U32 R0, R3.reuse, 0x2000000, RZ ;  /* 0x0200000003007824 */ /* 0x044fe400078e00ff */
[----:B------:R-:W-:-:S03]  /*c780*/  IMAD.SHL.U32 R3, R3, 0x100, RZ ;  /* 0x0000010003037824 */ /* 0x000fc600078e00ff */
[----:B------:R-:W-:-:S13]  /*c790*/  ISETP.GE.U32.AND P0, PT, R0, 0x8000000, PT ;  /* 0x080000000000780c */ /* 0x000fda0003f06070 */
[C---:B0-----:R-:W-:Y:S02]  /*c7a0*/  @!P0 LOP3.LUT R2, R3.reuse, 0x7f00, RZ, 0xc0, !PT ;  /* 0x00007f0003028812 */ /* 0x041fe400078ec0ff */
        /* <DEDUP_REMOVED lines=8> */
[----:B0-2---:R-:W-:Y:S05]  /*c830*/  BRA `(.L_x_10732) ;  /* 0x0000000400c47947 */ /* 0x005fea0003800000 */
.L_x_10742:
[----:B------:R-:W4:Y:S02]  /*c840*/  LDG.E.U16 R0, desc[UR36][R22.64] ;  /* 0x0000002416007981 */ /* 0x000f24000c1e1500 */
[----:B----4-:R-:W-:-:S05]  /*c850*/  SHF.L.U32 R0, R0, 0x10, RZ ;  /* 0x0000001000007819 */ /* 0x010fca00000006ff */
[----:B------:R-:W-:-:S04]  /*c860*/  FMUL.FTZ R0, R0, 1 ;  /* 0x3f80000000007820 */ /* 0x000fc80000410000 */
[----:B------:R4:W0:Y:S02]  /*c870*/  F2F.F64.F32 R4, R0 ;  /* 0x0000000000047310 */ /* 0x0008240000201800 */
[----:B0---4-:R-:W-:Y:S05]  /*c880*/  BRA `(.L_x_10732) ;  /* 0x0000000400b07947 */ /* 0x011fea0003800000 */
.L_x_10739:
        /* <DEDUP_REMOVED lines=11> */
.L_x_10746:
        /* <DEDUP_REMOVED lines=21> */
.L_x_10748:
[----:B------:R-:W-:Y:S05]  /*ca90*/  BSYNC.RECONVERGENT B0 ;  /* 0x0000000000007941 */ /* 0x000fea0003800200 */
.L_x_10747:
[----:B------:R-:W-:Y:S01]  /*caa0*/  IMAD.SHL.U32 R0, R0, 0x100000, RZ ;  /* 0x0010000000007824 */ /* 0x000fe200078e00ff */
[----:B------:R-:W-:-:S04]  /*cab0*/  LEA R2, R2, 0x3b800000, 0x17 ;  /* 0x3b80000002027811 */ /* 0x000fc800078eb8ff */
[----:B------:R-:W-:-:S05]  /*cac0*/  LOP3.LUT R0, R2, R0, R7, 0xfe, !PT ;  /* 0x0000000002007212 */ /* 0x000fca00078efe07 */
[----:B------:R-:W-:-:S04]  /*cad0*/  FMUL.FTZ R0, R0, 1 ;  /* 0x3f80000000007820 */ /* 0x000fc80000410000 */
[----:B------:R0:W2:Y:S02]  /*cae0*/  F2F.F64.F32 R4, R0 ;  /* 0x0000000000047310 */ /* 0x0000a40000201800 */
[----:B0-2---:R-:W-:Y:S05]  /*caf0*/  BRA `(.L_x_10732) ;  /* 0x0000000400147947 */ /* 0x005fea0003800000 */
.L_x_10745:
        /* <DEDUP_REMOVED lines=21> */
.L_x_10750:
[----:B------:R-:W-:Y:S05]  /*cc50*/  BSYNC.RECONVERGENT B0 ;  /* 0x0000000000007941 */ /* 0x000fea0003800200 */
.L_x_10749:
[----:B------:R-:W-:Y:S01]  /*cc60*/  IMAD.SHL.U32 R0, R0, 0x200000, RZ ;  /* 0x0020000000007824 */ /* 0x000fe200078e00ff */
[----:B------:R-:W-:-:S04]  /*cc70*/  LEA R2, R2, 0x37800000, 0x17 ;  /* 0x3780000002027811 */ /* 0x000fc800078eb8ff */
[----:B------:R-:W-:-:S05]  /*cc80*/  LOP3.LUT R0, R2, R0, R7, 0xfe, !PT ;  /* 0x0000000002007212 */ /* 0x000fca00078efe07 */
[----:B------:R-:W-:-:S04]  /*cc90*/  FMUL.FTZ R0, R0, 1 ;  /* 0x3f80000000007820 */ /* 0x000fc80000410000 */
[----:B------:R0:W2:Y:S02]  /*cca0*/  F2F.F64.F32 R4, R0 ;  /* 0x0000000000047310 */ /* 0x0000a40000201800 */
[----:B0-2---:R-:W-:Y:S05]  /*ccb0*/  BRA `(.L_x_10732) ;  /* 0x0000000000a47947 */ /* 0x005fea0003800000 */
.L_x_10744:
        /* <DEDUP_REMOVED lines=18> */
.L_x_10731:
        /* <DEDUP_REMOVED lines=16> */
.L_x_10753:
[----:B------:R-:W-:Y:S01]  /*cee0*/  CS2R R4, SRZ ;  /* 0x0000000000047805 */ /* 0x000fe2000001ff00 */
[----:B------:R-:W-:Y:S06]  /*cef0*/  BRA `(.L_x_10732) ;  /* 0x0000000000147947 */ /* 0x000fec0003800000 */
.L_x_10752:
[----:B------:R-:W4:Y:S02]  /*cf00*/  LDG.E.64 R4, desc[UR36][R22.64] ;  /* 0x0000002416047981 */ /* 0x000f24000c1e1b00 */
[----:B----4-:R-:W4:Y:S02]  /*cf10*/  I2F.F64.U64 R4, R4 ;  /* 0x0000000400047312 */ /* 0x010f240000301800 */
[----:B----4-:R-:W-:Y:S05]  /*cf20*/  BRA `(.L_x_10732) ;  /* 0x0000000000087947 */ /* 0x010fea0003800000 */
.L_x_10751:
[----:B------:R-:W4:Y:S02]  /*cf30*/  LDG.E R4, desc[UR36][R22.64] ;  /* 0x0000002416047981 */ /* 0x000f24000c1e1900 */
[----:B----4-:R-:W4:Y:S02]  /*cf40*/  I2F.F64.U32 R4, R4 ;  /* 0x0000000400047312 */ /* 0x010f240000201800 */
.L_x_10732:
[----:B------:R-:W-:Y:S05]  /*cf50*/  BSYNC.RECONVERGENT B6 ;  /* 0x0000000000067941 */ /* 0x000fea0003800200 */
.L_x_10726:
[----:B-1---5:R-:W-:Y:S01]  /*cf60*/  LOP3.LUT R9, R17, 0x7fffffff, RZ, 0xc0, !PT ;  /* 0x7fffffff11097812 */ /* 0x022fe200078ec0ff */
[----:B------:R-:W-:Y:S01]  /*cf70*/  BSSY.RECONVERGENT B0, `(.L_x_10754) ;  /* 0x0000058000007945 */ /* 0x000fe20003800200 */
[----:B--234-:R-:W-:Y:S01]  /*cf80*/  LOP3.LUT R3, R5, 0x7fffffff, RZ, 0xc0, !PT ;  /* 0x7fffffff05037812 */ /* 0x01cfe200078ec0ff */
[----:B------:R-:W-:Y:S02]  /*cf90*/  IMAD.MOV.U32 R8, RZ, RZ, R16 ;  /* 0x000000ffff087224 */ /* 0x000fe400078e0010 */
[----:B0-----:R-:W-:Y:S01]  /*cfa0*/  IMAD.MOV.U32 R2, RZ, RZ, R4 ;  /* 0x000000ffff027224 */ /* 0x001fe200078e0004 */
        /* <DEDUP_REMOVED lines=30> */
.L_x_10758:
        /* <DEDUP_REMOVED lines=11> */
.L_x_10757:
        /* <DEDUP_REMOVED lines=20> */
.L_x_10760:
[----:B------:R-:W-:Y:S05]  /*d380*/  BSYNC.RECONVERGENT B1 ;  /* 0x0000000000017941 */ /* 0x000fea0003800200 */
.L_x_10759:
[----:B------:R-:W-:Y:S02]  /*d390*/  LOP3.LUT R5, R3, 0x80000000, R17, 0xb8, !PT ;  /* 0x8000000003057812 */ /* 0x000fe400078eb811 */
[----:B------:R-:W-:Y:S01]  /*d3a0*/  MOV R4, R6 ;  /* 0x0000000600047202 */ /* 0x000fe20000000f00 */
[----:B------:R-:W-:Y:S06]  /*d3b0*/  BRA `(.L_x_10756) ;  /* 0x00000000004c7947 */ /* 0x000fec0003800000 */
.L_x_10755:
        /* <DEDUP_REMOVED lines=19> */
.L_x_10756:
[----:B------:R-:W-:Y:S05]  /*d4f0*/  BSYNC.RECONVERGENT B0 ;  /* 0x0000000000007941 */ /* 0x000fea0003800200 */
.L_x_10754:
        /* <DEDUP_REMOVED lines=17> */
.L_x_10764:
[----:B------:R-:W0:Y:S02]  /*d610*/  F2I.S64.F64.TRUNC R4, R4 ;  /* 0x0000000400047311 */ /* 0x000e24000030d900 */
[----:B0-----:R-:W-:-:S05]  /*d620*/  IMAD.MOV.U32 R7, RZ, RZ, R4 ;  /* 0x000000ffff077224 */ /* 0x001fca00078e0004 */
[----:B------:R0:W-:Y:S01]  /*d630*/  STG.E.U8 desc[UR36][R2.64], R7 ;  /* 0x0000000702007986 */ /* 0x0001e2000c101124 */
[----:B------:R-:W-:Y:S05]  /*d640*/  BRA `(.L_x_10766) ;  /* 0x0000001000807947 */ /* 0x000fea0003800000 */
.L_x_10763:
        /* <DEDUP_REMOVED lines=9> */
.L_x_10768:
[----:B------:R-:W0:Y:S02]  /*d6e0*/  F2I.F64.TRUNC R5, R4 ;  /* 0x0000000400057311 */ /* 0x000e24000030d100 */
[----:B0-----:R0:W-:Y:S01]  /*d6f0*/  STG.E desc[UR36][R2.64], R5 ;  /* 0x0000000502007986 */ /* 0x0011e2000c101924 */
[----:B------:R-:W-:Y:S05]  /*d700*/  BRA `(.L_x_10766) ;  /* 0x0000001000507947 */ /* 0x000fea0003800000 */
.L_x_10767:
[----:B------:R-:W0:Y:S02]  /*d710*/  F2I.F64.TRUNC R5, R4 ;  /* 0x0000000400057311 */ /* 0x000e24000030d100 */
[----:B0-----:R0:W-:Y:S01]  /*d720*/  STG.E.U16 desc[UR36][R2.64], R5 ;  /* 0x0000000502007986 */ /* 0x0011e2000c101524 */
[----:B------:R-:W-:Y:S05]  /*d730*/  BRA `(.L_x_10766) ;  /* 0x0000001000447947 */ /* 0x000fea0003800000 */
.L_x_10762:
        /* <DEDUP_REMOVED lines=17> */
.L_x_10770:
        /* <DEDUP_REMOVED lines=12> */
.L_x_10769:
        /* <DEDUP_REMOVED lines=18> */
.L_x_10772:
        /* <DEDUP_REMOVED lines=13> */
.L_x_10771:
[----:B------:R0:W-:Y:S01]  /*db00*/  STG.E.64 desc[UR36][R2.64], R4 ;  /* 0x0000000402007986 */ /* 0x0001e2000c101b24 */
[----:B------:R-:W-:Y:S05]  /*db10*/  BRA `(.L_x_10766) ;  /* 0x0000000c004c7947 */ /* 0x000fea0003800000 */
.L_x_10761:
        /* <DEDUP_REMOVED lines=13> */
.L_x_10776:
        /* <DEDUP_REMOVED lines=26> */
.L_x_10779:
[----:B------:R-:W-:-:S04]  /*dd90*/  SHF.R.U32.HI R5, RZ, 0x18, R7 ;  /* 0x00000018ff057819 */ /* 0x000fc80000011607 */
[----:B------:R-:W-:-:S07]  /*dda0*/  LOP3.LUT R0, R0, 0x80, R5, 0xf8, !PT ;  /* 0x0000008000007812 */ /* 0x000fce00078ef805 */
.L_x_10778:
[----:B------:R-:W-:Y:S05]  /*ddb0*/  BSYNC.RECONVERGENT B0 ;  /* 0x0000000000007941 */ /* 0x000fea0003800200 */
.L_x_10777:
[----:B------:R0:W-:Y:S01]  /*ddc0*/  STG.E.U8 desc[UR36][R2.64], R0 ;  /* 0x0000000002007986 */ /* 0x0001e2000c101124 */
[----:B------:R-:W-:Y:S05]  /*ddd0*/  BRA `(.L_x_10766) ;  /* 0x00000008009c7947 */ /* 0x000fea0003800000 */
.L_x_10775:
        /* <DEDUP_REMOVED lines=26> */
.L_x_10782:
[----:B------:R-:W-:-:S04]  /*df80*/  SHF.R.U32.HI R5, RZ, 0x18, R7 ;  /* 0x00000018ff057819 */ /* 0x000fc80000011607 */
[----:B------:R-:W-:-:S07]  /*df90*/  LOP3.LUT R0, R0, 0x80, R5, 0xf8, !PT ;  /* 0x0000008000007812 */ /* 0x000fce00078ef805 */
.L_x_10781:
[----:B------:R-:W-:Y:S05]  /*dfa0*/  BSYNC.RECONVERGENT B0 ;  /* 0x0000000000007941 */ /* 0x000fea0003800200 */
.L_x_10780:
[----:B------:R0:W-:Y:S01]  /*dfb0*/  STG.E.U8 desc[UR36][R2.64], R0 ;  /* 0x0000000002007986 */ /* 0x0001e2000c101124 */
[----:B------:R-:W-:Y:S05]  /*dfc0*/  BRA `(.L_x_10766) ;  /* 0x0000000800207947 */ /* 0x000fea0003800000 */
.L_x_10774:
        /* <DEDUP_REMOVED lines=30> */
.L_x_10784:
[----:B------:R-:W0:Y:S02]  /*e1b0*/  F2I.U64.F64.TRUNC R4, R4 ;  /* 0x0000000400047311 */ /* 0x000e24000030d800 */
[----:B0-----:R0:W-:Y:S01]  /*e1c0*/  STG.E.64 desc[UR36][R2.64], R4 ;  /* 0x0000000402007986 */ /* 0x0011e2000c101b24 */
[----:B------:R-:W-:Y:S05]  /*e1d0*/  BRA `(.L_x_10766) ;  /* 0x00000004009c7947 */ /* 0x000fea0003800000 */
.L_x_10783:
[----:B------:R-:W0:Y:S02]  /*e1e0*/  F2I.U32.F64.TRUNC R5, R4 ;  /* 0x0000000400057311 */ /* 0x000e24000030d000 */
[----:B0-----:R0:W-:Y:S01]  /*e1f0*/  STG.E desc[UR36][R2.64], R5 ;  /* 0x0000000502007986 */ /* 0x0011e2000c101924 */
[----:B------:R-:W-:Y:S05]  /*e200*/  BRA `(.L_x_10766) ;  /* 0x0000000400907947 */ /* 0x000fea0003800000 */
.L_x_10773:
        /* <DEDUP_REMOVED lines=10> */
.L_x_10786:
[----:B------:R-:W-:-:S05]  /*e2b0*/  CS2R R6, SRZ ;  /* 0x0000000000067805 */ /* 0x000fca000001ff00 */
[----:B------:R4:W-:Y:S01]  /*e2c0*/  STG.E.128 desc[UR36][R2.64], R4 ;  /* 0x0000000402007986 */ /* 0x0009e2000c101d24 */
[----:B------:R-:W-:Y:S05]  /*e2d0*/  BRA `(.L_x_10766) ;  /* 0x00000004005c7947 */ /* 0x000fea0003800000 */
.L_x_10785:
[----:B------:R-:W-:-:S09]  /*e2e0*/  UISETP.NE.AND UP0, UPT, UR4, 0xf, UPT ;  /* 0x0000000f0400788c */ /* 0x000fd2000bf05270 */
[----:B------:R-:W-:Y:S05]  /*e2f0*/  BRA.U !UP0, `(.L_x_10787) ;  /* 0x0000000508287547 */ /* 0x000fea000b800000 */
[----:B------:R-:W-:-:S09]  /*e300*/  UISETP.NE.AND UP0, UPT, UR4, 0x17, UPT ;  /* 0x000000170400788c */ /* 0x000fd2000bf05270 */
[----:B------:R-:W-:Y:S05]  /*e310*/  BRA.U !UP0, `(.L_x_10788) ;  /* 0x0000000108b07547 */ /* 0x000fea000b800000 */
[----:B------:R-:W-:-:S09]  /*e320*/  UISETP.NE.AND UP0, UPT, UR4, 0x18, UPT ;  /* 0x000000180400788c */ /* 0x000fd2000bf05270 */
[----:B------:R-:W-:Y:S05]  /*e330*/  BRA.U !UP0, `(.L_x_10789) ;  /* 0x0000000108447547 */ /* 0x000fea000b800000 */
.L_x_10765:
        /* <DEDUP_REMOVED lines=16> */
.L_x_10790:
[----:B------:R-:W-:Y:S05]  /*e440*/  BRA `(.L_x_10766) ;  /* 0x0000000400007947 */ /* 0x000fea0003800000 */
.L_x_10789:
        /* <DEDUP_REMOVED lines=21> */
.L_x_10792:
[----:B------:R-:W-:Y:S05]  /*e5a0*/  BSYNC.RECONVERGENT B0 ;  /* 0x0000000000007941 */ /* 0x000fea0003800200 */
.L_x_10791:
[----:B------:R-:W-:-:S05]  /*e5b0*/  LOP3.LUT R7, R0, 0x80, R7, 0xf8, !PT ;  /* 0x0000008000077812 */ /* 0x000fca00078ef807 */
[----:B------:R1:W-:Y:S01]  /*e5c0*/  STG.E.U8 desc[UR36][R2.64], R7 ;  /* 0x0000000702007986 */ /* 0x0003e2000c101124 */
[----:B------:R-:W-:Y:S05]  /*e5d0*/  BRA `(.L_x_10766) ;  /* 0x00000000009c7947 */ /* 0x000fea0003800000 */
.L_x_10788:
        /* <DEDUP_REMOVED lines=20> */
.L_x_10794:
[----:B------:R-:W-:Y:S02]  /*e720*/  ISETP.GT.U32.AND P0, PT, R6, 0x7f800000, PT ;  /* 0x7f8000000600780c */ /* 0x000fe40003f04070 */
[----:B------:R-:W-:-:S04]  /*e730*/  MOV R0, 0x7f ;  /* 0x0000007f00007802 */ /* 0x000fc80000000f00 */
[----:B------:R-:W-:-:S07]  /*e740*/  SEL R0, R0, 0x7c, P0 ;  /* 0x0000007c00007807 */ /* 0x000fce0000000000 */
.L_x_10795:
[----:B------:R-:W-:Y:S05]  /*e750*/  BSYNC.RECONVERGENT B0 ;  /* 0x0000000000007941 */ /* 0x000fea0003800200 */
.L_x_10793:
[----:B------:R-:W-:-:S04]  /*e760*/  SHF.R.U32.HI R5, RZ, 0x18, R7 ;  /* 0x00000018ff057819 */ /* 0x000fc80000011607 */
[----:B------:R-:W-:-:S05]  /*e770*/  LOP3.LUT R5, R0, 0x80, R5, 0xf8, !PT ;  /* 0x0000008000057812 */ /* 0x000fca00078ef805 */
[----:B------:R0:W-:Y:S01]  /*e780*/  STG.E.U8 desc[UR36][R2.64], R5 ;  /* 0x0000000502007986 */ /* 0x0001e2000c101124 */
[----:B------:R-:W-:Y:S05]  /*e790*/  BRA `(.L_x_10766) ;  /* 0x00000000002c7947 */ /* 0x000fea0003800000 */
.L_x_10787:
        /* <DEDUP_REMOVED lines=11> */
.L_x_10766:
[----:B------:R-:W-:-:S07]  /*e850*/  VIADD R19, R19, 0x80 ;  /* 0x0000008013137836 */ /* 0x000fce0000000000 */
.L_x_10696:
[----:B------:R-:W-:Y:S05]  /*e860*/  BSYNC.RECONVERGENT B7 ;  /* 0x0000000000077941 */ /* 0x000fea0003800200 */
.L_x_10695:
[----:B------:R-:W5:Y:S02]  /*e870*/  LDCU UR4, c[0x0][0x380] ;  /* 0x00007000ff0477ac */ /* 0x000f640008000800 */
[----:B-----5:R-:W-:-:S13]  /*e880*/  ISETP.GE.AND P0, PT, R19, UR4, PT ;  /* 0x0000000413007c0c */ /* 0x020fda000bf06270 */
[----:B------:R-:W-:Y:S05]  /*e890*/  @P0 EXIT ;  /* 0x000000000000094d */ /* 0x000fea0003800000 */
[----:B------:R-:W5:Y:S01]  /*e8a0*/  LDCU UR4, c[0x0][0x388] ;  /* 0x00007100ff0477ac */ /* 0x000f620008000800 */
[----:B------:R-:W-:Y:S01]  /*e8b0*/  IMAD.MOV.U32 R22, RZ, RZ, RZ ;  /* 0x000000ffff167224 */ /* 0x000fe200078e00ff */
[----:B0-2---:R-:W-:Y:S01]  /*e8c0*/  MOV R0, RZ ;  /* 0x000000ff00007202 */ /* 0x005fe20000000f00 */
[----:B------:R-:W-:Y:S01]  /*e8d0*/  IMAD.MOV.U32 R16, RZ, RZ, RZ ;  /* 0x000000ffff107224 */ /* 0x000fe200078e00ff */
[----:B-----5:R-:W-:-:S09]  /*e8e0*/  UISETP.NE.AND UP0, UPT, UR4, URZ, UPT ;  /* 0x000000ff0400728c */ /* 0x020fd2000bf05270 */
[----:B------:R-:W-:Y:S05]  /*e8f0*/  BRA.U !UP0, `(.L_x_10796) ;  /* 0x0000001508707547 */ /* 0x000fea000b800000 */
[----:B------:R-:W1:Y:S01]  /*e900*/  LDCU.64 UR4, c[0x0][0x390] ;  /* 0x00007200ff0477ac */ /* 0x000e620008000a00 */
[----:B------:R-:W-:Y:S01]  /*e910*/  IMAD.MOV.U32 R18, RZ, RZ, RZ ;  /* 0x000000ffff127224 */ /* 0x000fe200078e00ff */
[----:B------:R-:W0:Y:S01]  /*e920*/  LDCU UR6, c[0x0][0x38c] ;  /* 0x00007180ff0677ac */ /* 0x000e220008000800 */
[----:B------:R-:W2:Y:S01]  /*e930*/  LDCU.64 UR8, c[0x0][0x4b8] ;  /* 0x00009700ff0877ac */ /* 0x000ea20008000a00 */
[----:B------:R-:W-:Y:S01]  /*e940*/  UISETP.NE.AND UP0, UPT, UR41, URZ, UPT ;  /* 0x000000ff2900728c */ /* 0x000fe2000bf05270 */
[----:B-1-34-:R-:W-:Y:S01]  /*e950*/  IMAD.HI.U32 R2, R19, UR4, R18 ;  /* 0x0000000413027c27 */ /* 0x01afe2000f8e0012 */
[----:B------:R-:W1:Y:S04]  /*e960*/  LDCU UR4, c[0x0][0x4c0] ;  /* 0x00009800ff0477ac */ /* 0x000e680008000800 */
[----:B------:R-:W-:-:S04]  /*e970*/  SHF.R.U32.HI R3, RZ, UR5, R2 ;  /* 0x00000005ff037c19 */ /* 0x000fc80008011602 */
[----:B------:R-:W-:-:S05]  /*e980*/  IADD3 R0, PT, PT, -R3, RZ, RZ ;  /* 0x000000ff03007210 */ /* 0x000fca0007ffe1ff */
[----:B0-----:R-:W-:-:S04]  /*e990*/  IMAD R19, R0, UR6, R19 ;  /* 0x0000000600137c24 */ /* 0x001fc8000f8e0213 */
[C---:B--2---:R-:W-:Y:S02]  /*e9a0*/  IMAD R16, R19.reuse, UR8, RZ ;  /* 0x0000000813107c24 */ /* 0x044fe4000f8e02ff */
        /* <DEDUP_REMOVED lines=337> */
.L_x_10796:
[----:B------:R-:W0:Y:S01]  /*fec0*/  LDCU.64 UR6, c[0x0][0x5e8] ;  /* 0x0000bd00ff0677ac */ /* 0x000e220008000a00 */
[----:B------:R-:W-:Y:S01]  /*fed0*/  BSSY.RECONVERGENT B6, `(.L_x_10797) ;  /* 0x00000ef000067945 */ /* 0x000fe20003800200 */
[----:B------:R-:W1:Y:S01]  /*fee0*/  LDCU.64 UR8, c[0x0][0x5f0] ;  /* 0x0000be00ff0877ac */ /* 0x000e620008000a00 */
[----:B------:R-:W-:-:S04]  /*fef0*/  UPRMT UR4, UR39, 0x9910, URZ ;  /* 0x0000991027047896 */ /* 0x000fc800080000ff */
[----:B------:R-:W-:Y:S01]  /*ff00*/  UISETP.GT.AND UP0, UPT, UR4, 0x9, UPT ;  /* 0x000000090400788c */ /* 0x000fe2000bf04270 */
[----:B0-----:R-:W-:Y:S02]  /*ff10*/  IADD3 R16, P0, PT, R16, UR6, RZ ;  /* 0x0000000610107c10 */ /* 0x001fe4000ff1e0ff */
[----:B-1-34-:R-:W-:-:S03]  /*ff20*/  IADD3 R2, P1, PT, R0, UR8, RZ ;  /* 0x0000000800027c10 */ /* 0x01afc6000ff3e0ff */
        /* <DEDUP_REMOVED lines=14> */
.L_x_10801:
[----:B------:R-:W2:Y:S02]  /*10010*/  LDG.E.U8 R2, desc[UR36][R2.64] ;  /* 0x0000002402027981 */ /* 0x000ea4000c1e1100 */
[----:B--2---:R3:W4:Y:S02]  /*10020*/  I2F.F64.U16 R18, R2 ;  /* 0x0000000200127312 */ /* 0x0047240000101800 */
[----:B---34-:R-:W-:Y:S05]  /*10030*/  BRA `(.L_x_10803) ;  /* 0x0000000c00607947 */ /* 0x018fea0003800000 */
.L_x_10800:
        /* <DEDUP_REMOVED lines=9> */
.L_x_10805:
[----:B------:R-:W2:Y:S02]  /*100d0*/  LDG.E R2, desc[UR36][R2.64] ;  /* 0x0000002402027981 */ /* 0x000ea4000c1e1900 */
[----:B--2---:R3:W4:Y:S02]  /*100e0*/  I2F.F64 R18, R2 ;  /* 0x0000000200127312 */ /* 0x0047240000201c00 */
[----:B---34-:R-:W-:Y:S05]  /*100f0*/  BRA `(.L_x_10803) ;  /* 0x0000000c00307947 */ /* 0x018fea0003800000 */
.L_x_10804:
[----:B------:R-:W2:Y:S02]  /*10100*/  LDG.E.U16 R2, desc[UR36][R2.64] ;  /* 0x0000002402027981 */ /* 0x000ea4000c1e1500 */
[----:B--2---:R3:W4:Y:S02]  /*10110*/  I2F.F64.S16 R18, R2 ;  /* 0x0000000200127312 */ /* 0x0047240000101c00 */
[----:B---34-:R-:W-:Y:S05]  /*10120*/  BRA `(.L_x_10803) ;  /* 0x0000000c00247947 */ /* 0x018fea0003800000 */
.L_x_10799:
        /* <DEDUP_REMOVED lines=10> */
.L_x_10807:
[----:B------:R-:W2:Y:S02]  /*101d0*/  LDG.E.U16 R0, desc[UR36][R2.64] ;  /* 0x0000002402007981 */ /* 0x000ea4000c1e1500 */
[----:B--2---:R-:W-:-:S05]  /*101e0*/  HADD2.F32 R0, -RZ, R0.H0_H0 ;  /* 0x20000000ff007230 */ /* 0x004fca0000004100 */
[----:B------:R-:W-:-:S04]  /*101f0*/  FMUL.FTZ R0, R0, 1 ;  /* 0x3f80000000007820 */ /* 0x000fc80000410000 */
[----:B------:R4:W0:Y:S02]  /*10200*/  F2F.F64.F32 R18, R0 ;  /* 0x0000000000127310 */ /* 0x0008240000201800 */
[----:B0---4-:R-:W-:Y:S05]  /*10210*/  BRA `(.L_x_10803) ;  /* 0x0000000800e87947 */ /* 0x011fea0003800000 */
.L_x_10806:
        /* <DEDUP_REMOVED lines=10> */
.L_x_10809:
[----:B------:R-:W2:Y:S02]  /*102c0*/  LDG.E.U16 R2, desc[UR36][R2.64] ;  /* 0x0000002402027981 */ /* 0x000ea4000c1e1500 */
[----:B--2---:R-:W-:-:S05]  /*102d0*/  HADD2.F32 R0, -RZ, R2.H0_H0 ;  /* 0x20000002ff007230 */ /* 0x004fca0000004100 */
[----:B------:R-:W-:-:S04]  /*102e0*/  FMUL.FTZ R0, R0, 1 ;  /* 0x3f80000000007820 */ /* 0x000fc80000410000 */
[----:B------:R3:W4:Y:S02]  /*102f0*/  F2F.F64.F32 R18, R0 ;  /* 0x0000000000127310 */ /* 0x0007240000201800 */
[----:B---34-:R-:W-:Y:S05]  /*10300*/  BRA `(.L_x_10803) ;  /* 0x0000000800ac7947 */ /* 0x018fea0003800000 */
.L_x_10808:
[----:B------:R3:W5:Y:S01]  /*10310*/  LDG.E.64 R18, desc[UR36][R2.64] ;  /* 0x0000002402127981 */ /* 0x000762000c1e1b00 */
[----:B------:R-:W-:Y:S05]  /*10320*/  BRA `(.L_x_10803) ;  /* 0x0000000800a47947 */ /* 0x000fea0003800000 */
.L_x_10798:
        /* <DEDUP_REMOVED lines=9> */
[----:B------:R-:W-:Y:S01]  /*103c0*/  HFMA2 R18, -RZ, RZ, 0, 0 ;  /* 0x00000000ff127431 */ /* 0x000fe200000001ff */
[----:B--2---:R-:W-:-:S04]  /*103d0*/  ISETP.NE.AND P0, PT, R2, RZ, PT ;  /* 0x000000ff0200720c */ /* 0x004fc80003f05270 */
[----:B------:R-:W-:Y:S01]  /*103e0*/  FSEL R19, RZ, 1.875, !P0 ;  /* 0x3ff00000ff137808 */ /* 0x000fe20004000000 */
[----:B------:R-:W-:Y:S08]  /*103f0*/  BRA `(.L_x_10803) ;  /* 0x0000000800707947 */ /* 0x000ff00003800000 */
.L_x_10812:
[----:B------:R0:W5:Y:S01]  /*10400*/  LDG.E.64 R18, desc[UR36][R2.64] ;  /* 0x0000002402127981 */ /* 0x000162000c1e1b00 */
[----:B------:R-:W-:Y:S05]  /*10410*/  BRA `(.L_x_10803) ;  /* 0x0000000800687947 */ /* 0x000fea0003800000 */
.L_x_10811:
        /* <DEDUP_REMOVED lines=26> */
[----:B-12---:R-:W-:Y:S05]  /*105c0*/  BRA `(.L_x_10803) ;  /* 0x0000000400fc7947 */ /* 0x006fea0003800000 */
.L_x_10814:
        /* <DEDUP_REMOVED lines=14> */
.L_x_10813:
[----:B------:R-:W2:Y:S02]  /*106b0*/  LDG.E.U16 R0, desc[UR36][R2.64] ;  /* 0x0000002402007981 */ /* 0x000ea4000c1e1500 */
[----:B--2---:R-:W-:-:S04]  /*106c0*/  IMAD.U32 R0, R0, 0x10000, RZ ;  /* 0x0001000000007824 */ /* 0x004fc800078e00ff */
[----:B------:R-:W-:-:S04]  /*106d0*/  FMUL.FTZ R0, R0, 1 ;  /* 0x3f80000000007820 */ /* 0x000fc80000410000 */
[----:B------:R1:W2:Y:S02]  /*106e0*/  F2F.F64.F32 R18, R0 ;  /* 0x0000000000127310 */ /* 0x0002a40000201800 */
[----:B-12---:R-:W-:Y:S05]  /*106f0*/  BRA `(.L_x_10803) ;  /* 0x0000000400b07947 */ /* 0x006fea0003800000 */
.L_x_10810:
        /* <DEDUP_REMOVED lines=11> */
.L_x_10817:
        /* <DEDUP_REMOVED lines=21> */
.L_x_10819:
[----:B------:R-:W-:Y:S05]  /*10900*/  BSYNC.RECONVERGENT B0 ;  /* 0x0000000000007941 */ /* 0x000fea0003800200 */
.L_x_10818:
[----:B------:R-:W-:Y:S02]  /*10910*/  SHF.L.U32 R0, R0, 0x14, RZ ;  /* 0x0000001400007819 */ /* 0x000fe400000006ff */
[----:B------:R-:W-:-:S04]  /*10920*/  LEA R2, R2, 0x3b800000, 0x17 ;  /* 0x3b80000002027811 */ /* 0x000fc800078eb8ff */
[----:B------:R-:W-:-:S05]  /*10930*/  LOP3.LUT R0, R2, R0, R7, 0xfe, !PT ;  /* 0x0000000002007212 */ /* 0x000fca00078efe07 */
[----:B------:R-:W-:-:S04]  /*10940*/  FMUL.FTZ R0, R0, 1 ;  /* 0x3f80000000007820 */ /* 0x000fc80000410000 */
[----:B------:R3:W4:Y:S02]  /*10950*/  F2F.F64.F32 R18, R0 ;  /* 0x0000000000127310 */ /* 0x0007240000201800 */
[----:B---34-:R-:W-:Y:S05]  /*10960*/  BRA `(.L_x_10803) ;  /* 0x0000000400147947 */ /* 0x018fea0003800000 */
.L_x_10816:
        /* <DEDUP_REMOVED lines=21> */
.L_x_10821:
[----:B------:R-:W-:Y:S05]  /*10ac0*/  BSYNC.RECONVERGENT B0 ;  /* 0x0000000000007941 */ /* 0x000fea0003800200 */
.L_x_10820:
[----:B------:R-:W-:Y:S01]  /*10ad0*/  IMAD.SHL.U32 R0, R0, 0x200000, RZ ;  /* 0x0020000000007824 */ /* 0x000fe200078e00ff */
[----:B------:R-:W-:-:S04]  /*10ae0*/  LEA R2, R2, 0x37800000, 0x17 ;  /* 0x3780000002027811 */ /* 0x000fc800078eb8ff */
[----:B------:R-:W-:-:S05]  /*10af0*/  LOP3.LUT R0, R2, R0, R7, 0xfe, !PT ;  /* 0x0000000002007212 */ /* 0x000fca00078efe07 */
[----:B------:R-:W-:-:S04]  /*10b00*/  FMUL.FTZ R0, R0, 1 ;  /* 0x3f80000000007820 */ /* 0x000fc80000410000 */
[----:B------:R3:W4:Y:S02]  /*10b10*/  F2F.F64.F32 R18, R0 ;  /* 0x0000000000127310 */ /* 0x0007240000201800 */
[----:B---34-:R-:W-:Y:S05]  /*10b20*/  BRA `(.L_x_10803) ;  /* 0x0000000000a47947 */ /* 0x018fea0003800000 */
.L_x_10815:
[----:B------:R-:W-:-:S09]  /*10b30*/  UISETP.NE.AND UP0, UPT, UR4, 0x1c, UPT ;  /* 0x0000001c0400788c */ /* 0x000fd2000bf05270 */
[----:B------:R-:W-:Y:S05]  /*10b40*/  BRA.U !UP0, `(.L_x_10822) ;  /* 0x0000000108947547 */ /* 0x000fea000b800000 */
[----:B------:R-:W-:-:S09]  /*10b50*/  UISETP.NE.AND UP0, UPT, UR4, 0x1d, UPT ;  /* 0x0000001d0400788c */ /* 0x000fd2000bf05270 */
[----:B------:R-:W-:Y:S05]  /*10b60*/  BRA.U !UP0, `(.L_x_10823) ;  /* 0x0000000108807547 */ /* 0x000fea000b800000 */
[----:B------:R-:W-:-:S09]  /*10b70*/  UISETP.NE.AND UP0, UPT, UR4, 0x2c, UPT ;  /* 0x0000002c0400788c */ /* 0x000fd2000bf05270 */
[----:B------:R-:W-:Y:S05]  /*10b80*/  BRA.U UP0, `(.L_x_10802) ;  /* 0x0000000100307547 */ /* 0x000fea000b800000 */
[----:B------:R-:W2:Y:S01]  /*10b90*/  LDG.E.U8 R0, desc[UR36][R2.64] ;  /* 0x0000002402007981 */ /* 0x000ea2000c1e1100 */
[----:B------:R-:W-:Y:S02]  /*10ba0*/  HFMA2 R18, -RZ, RZ, 0, 0 ;  /* 0x00000000ff127431 */ /* 0x000fe400000001ff */
        /* <DEDUP_REMOVED lines=10> */
.L_x_10802:
        /* <DEDUP_REMOVED lines=16> */
.L_x_10824:
[----:B------:R-:W-:Y:S01]  /*10d50*/  CS2R R18, SRZ ;  /* 0x0000000000127805 */ /* 0x000fe2000001ff00 */
[----:B------:R-:W-:Y:S06]  /*10d60*/  BRA `(.L_x_10803) ;  /* 0x0000000000147947 */ /* 0x000fec0003800000 */
.L_x_10823:
[----:B------:R-:W2:Y:S02]  /*10d70*/  LDG.E.64 R18, desc[UR36][R2.64] ;  /* 0x0000002402127981 */ /* 0x000ea4000c1e1b00 */
[----:B--2---:R-:W1:Y:S02]  /*10d80*/  I2F.F64.U64 R18, R18 ;  /* 0x0000001200127312 */ /* 0x004e640000301800 */
[----:B-1----:R-:W-:Y:S05]  /*10d90*/  BRA `(.L_x_10803) ;  /* 0x0000000000087947 */ /* 0x002fea0003800000 */
.L_x_10822:
[----:B------:R-:W2:Y:S02]  /*10da0*/  LDG.E R2, desc[UR36][R2.64] ;  /* 0x0000002402027981 */ /* 0x000ea4000c1e1900 */
[----:B--2---:R1:W2:Y:S02]  /*10db0*/  I2F.F64.U32 R18, R2 ;  /* 0x0000000200127312 */ /* 0x0042a40000201800 */
.L_x_10803:
[----:B------:R-:W-:Y:S05]  /*10dc0*/  BSYNC.RECONVERGENT B6 ;  /* 0x0000000000067941 */ /* 0x000fea0003800200 */
.L_x_10797:
        /* <DEDUP_REMOVED lines=18> */
.L_x_10829:
[----:B------:R-:W4:Y:S02]  /*10ef0*/  LDG.E.U8 R4, desc[UR36][R22.64] ;  /* 0x0000002416047981 */ /* 0x000f24000c1e1100 */
[----:B----4-:R-:W4:Y:S02]  /*10f00*/  I2F.F64.U16 R4, R4 ;  /* 0x0000000400047312 */ /* 0x010f240000101800 */
[----:B----4-:R-:W-:Y:S05]  /*10f10*/  BRA `(.L_x_10831) ;  /* 0x0000000c00607947 */ /* 0x010fea0003800000 */
.L_x_10828:
        /* <DEDUP_REMOVED lines=9> */
.L_x_10833:
[----:B------:R-:W4:Y:S02]  /*10fb0*/  LDG.E R4, desc[UR36][R22.64] ;  /* 0x0000002416047981 */ /* 0x000f24000c1e1900 */
[----:B----4-:R-:W4:Y:S02]  /*10fc0*/  I2F.F64 R4, R4 ;  /* 0x0000000400047312 */ /* 0x010f240000201c00 */
[----:B----4-:R-:W-:Y:S05]  /*10fd0*/  BRA `(.L_x_10831) ;  /* 0x0000000c00307947 */ /* 0x010fea0003800000 */
.L_x_10832:
[----:B------:R-:W4:Y:S02]  /*10fe0*/  LDG.E.U16 R4, desc[UR36][R22.64] ;  /* 0x0000002416047981 */ /* 0x000f24000c1e1500 */
[----:B----4-:R-:W4:Y:S02]  /*10ff0*/  I2F.F64.S16 R4, R4 ;  /* 0x0000000400047312 */ /* 0x010f240000101c00 */
[----:B----4-:R-:W-:Y:S05]  /*11000*/  BRA `(.L_x_10831) ;  /* 0x0000000c00247947 */ /* 0x010fea0003800000 */
.L_x_10827:
        /* <DEDUP_REMOVED lines=10> */
.L_x_10835:
[----:B------:R-:W4:Y:S02]  /*110b0*/  LDG.E.U16 R0, desc[UR36][R22.64] ;  /* 0x0000002416007981 */ /* 0x000f24000c1e1500 */
[----:B----4-:R-:W-:-:S05]  /*110c0*/  HADD2.F32 R0, -RZ, R0.H0_H0 ;  /* 0x20000000ff007230 */ /* 0x010fca0000004100 */
[----:B------:R-:W-:-:S04]  /*110d0*/  FMUL.FTZ R0, R0, 1 ;  /* 0x3f80000000007820 */ /* 0x000fc80000410000 */
[----:B------:R4:W0:Y:S02]  /*110e0*/  F2F.F64.F32 R4, R0 ;  /* 0x0000000000047310 */ /* 0x0008240000201800 */
[----:B0---4-:R-:W-:Y:S05]  /*110f0*/  BRA `(.L_x_10831) ;  /* 0x0000000800e87947 */ /* 0x011fea0003800000 */
.L_x_10834:
        /* <DEDUP_REMOVED lines=10> */
.L_x_10837:
[----:B------:R-:W4:Y:S02]  /*111a0*/  LDG.E.U16 R22, desc[UR36][R22.64] ;  /* 0x0000002416167981 */ /* 0x000f24000c1e1500 */
[----:B----4-:R-:W-:-:S05]  /*111b0*/  HADD2.F32 R0, -RZ, R22.H0_H0 ;  /* 0x20000016ff007230 */ /* 0x010fca0000004100 */
[----:B------:R-:W-:-:S04]  /*111c0*/  FMUL.FTZ R0, R0, 1 ;  /* 0x3f80000000007820 */ /* 0x000fc80000410000 */
[----:B------:R4:W0:Y:S02]  /*111d0*/  F2F.F64.F32 R4, R0 ;  /* 0x0000000000047310 */ /* 0x0008240000201800 */
[----:B0---4-:R-:W-:Y:S05]  /*111e0*/  BRA `(.L_x_10831) ;  /* 0x0000000800ac7947 */ /* 0x011fea0003800000 */
.L_x_10836:
[----:B------:R4:W5:Y:S01]  /*111f0*/  LDG.E.64 R4, desc[UR36][R22.64] ;  /* 0x0000002416047981 */ /* 0x000962000c1e1b00 */
[----:B------:R-:W-:Y:S05]  /*11200*/  BRA `(.L_x_10831) ;  /* 0x0000000800a47947 */ /* 0x000fea0003800000 */
.L_x_10826:
        /* <DEDUP_REMOVED lines=9> */
[----:B------:R-:W-:Y:S02]  /*112a0*/  MOV R4, RZ ;  /* 0x000000ff00047202 */ /* 0x000fe40000000f00 */
[----:B----4-:R-:W-:-:S04]  /*112b0*/  ISETP.NE.AND P0, PT, R22, RZ, PT ;  /* 0x000000ff1600720c */ /* 0x010fc80003f05270 */
[----:B------:R-:W-:Y:S01]  /*112c0*/  FSEL R5, RZ, 1.875, !P0 ;  /* 0x3ff00000ff057808 */ /* 0x000fe20004000000 */
[----:B------:R-:W-:Y:S08]  /*112d0*/  BRA `(.L_x_10831) ;  /* 0x0000000800707947 */ /* 0x000ff00003800000 */
.L_x_10840:
[----:B------:R4:W5:Y:S01]  /*112e0*/  LDG.E.64 R4, desc[UR36][R22.64] ;  /* 0x0000002416047981 */ /* 0x000962000c1e1b00 */
[----:B------:R-:W-:Y:S05]  /*112f0*/  BRA `(.L_x_10831) ;  /* 0x0000000800687947 */ /* 0x000fea0003800000 */
.L_x_10839:
        /* <DEDUP_REMOVED lines=9> */
[C---:B01-3--:R-:W-:Y:S02]  /*11390*/  LOP3.LUT R2, R0.reuse, 0x7f000000, RZ, 0xc0, !PT ;  /* 0x7f00000000027812 */ /* 0x04bfe400078ec0ff */
        /* <DEDUP_REMOVED lines=15> */
[----:B------:R0:W1:Y:S02]  /*11490*/  F2F.F64.F32 R4, R3 ;  /* 0x0000000300047310 */ /* 0x0000640000201800 */
[----:B01----:R-:W-:Y:S05]  /*114a0*/  BRA `(.L_x_10831) ;  /* 0x0000000400fc7947 */ /* 0x003fea0003800000 */
.L_x_10842:
[----:B0--3--:R-:W3:Y:S02]  /*114b0*/  LDG.E.U8 R3, desc[UR36][R22.64] ;  /* 0x0000002416037981 */ /* 0x009ee4000c1e1100 */
[C---:B---3--:R-:W-:Y:S01]  /*114c0*/  IMAD.SHL.U32 R0, R3.reuse, 0x2000000, RZ ;  /* 0x0200000003007824 */ /* 0x048fe200078e00ff */
[----:B------:R-:W-:-:S04]  /*114d0*/  SHF.L.U32 R3, R3, 0x8, RZ ;  /* 0x0000000803037819 */ /* 0x000fc800000006ff */
        /* <DEDUP_REMOVED lines=11> */
.L_x_10841:
[----:B------:R-:W4:Y:S02]  /*11590*/  LDG.E.U16 R0, desc[UR36][R22.64] ;  /* 0x0000002416007981 */ /* 0x000f24000c1e1500 */
[----:B----4-:R-:W-:-:S04]  /*115a0*/  IMAD.U32 R0, R0, 0x10000, RZ ;  /* 0x0001000000007824 */ /* 0x010fc800078e00ff */
[----:B------:R-:W-:-:S04]  /*115b0*/  FMUL.FTZ R0, R0, 1 ;  /* 0x3f80000000007820 */ /* 0x000fc80000410000 */
[----:B------:R4:W0:Y:S02]  /*115c0*/  F2F.F64.F32 R4, R0 ;  /* 0x0000000000047310 */ /* 0x0008240000201800 */
[----:B0---4-:R-:W-:Y:S05]  /*115d0*/  BRA `(.L_x_10831) ;  /* 0x0000000400b07947 */ /* 0x011fea0003800000 */
.L_x_10838:
        /* <DEDUP_REMOVED lines=11> */
.L_x_10845:
        /* <DEDUP_REMOVED lines=21> */
.L_x_10847:
[----:B------:R-:W-:Y:S05]  /*117e0*/  BSYNC.RECONVERGENT B0 ;  /* 0x0000000000007941 */ /* 0x000fea0003800200 */
.L_x_10846:
[----:B------:R-:W-:Y:S02]  /*117f0*/  SHF.L.U32 R0, R0, 0x14, RZ ;  /* 0x0000001400007819 */ /* 0x000fe400000006ff */
[----:B------:R-:W-:-:S04]  /*11800*/  LEA R2, R2, 0x3b800000, 0x17 ;  /* 0x3b80000002027811 */ /* 0x000fc800078eb8ff */
[----:B------:R-:W-:-:S05]  /*11810*/  LOP3.LUT R0, R2, R0, R7, 0xfe, !PT ;  /* 0x0000000002007212 */ /* 0x000fca00078efe07 */
[----:B------:R-:W-:-:S04]  /*11820*/  FMUL.FTZ R0, R0, 1 ;  /* 0x3f80000000007820 */ /* 0x000fc80000410000 */
[----:B------:R0:W1:Y:S02]  /*11830*/  F2F.F64.F32 R4, R0 ;  /* 0x0000000000047310 */ /* 0x0000640000201800 */
[----:B01----:R-:W-:Y:S05]  /*11840*/  BRA `(.L_x_10831) ;  /* 0x0000000400147947 */ /* 0x003fea0003800000 */
.L_x_10844:
        /* <DEDUP_REMOVED lines=21> */
.L_x_10849:
[----:B------:R-:W-:Y:S05]  /*119a0*/  BSYNC.RECONVERGENT B0 ;  /* 0x0000000000007941 */ /* 0x000fea0003800200 */
.L_x_10848:
[----:B------:R-:W-:Y:S01]  /*119b0*/  IMAD.SHL.U32 R0, R0, 0x200000, RZ ;  /* 0x0020000000007824 */ /* 0x000fe200078e00ff */
[----:B------:R-:W-:-:S04]  /*119c0*/  LEA R2, R2, 0x37800000, 0x17 ;  /* 0x3780000002027811 */ /* 0x000fc800078eb8ff */
[----:B------:R-:W-:-:S05]  /*119d0*/  LOP3.LUT R0, R2, R0, R7, 0xfe, !PT ;  /* 0x0000000002007212 */ /* 0x000fca00078efe07 */
[----:B------:R-:W-:-:S04]  /*119e0*/  FMUL.FTZ R0, R0, 1 ;  /* 0x3f80000000007820 */ /* 0x000fc80000410000 */
[----:B------:R0:W1:Y:S02]  /*119f0*/  F2F.F64.F32 R4, R0 ;  /* 0x0000000000047310 */ /* 0x0000640000201800 */
[----:B01----:R-:W-:Y:S05]  /*11a00*/  BRA `(.L_x_10831) ;  /* 0x0000000000a47947 */ /* 0x003fea0003800000 */
.L_x_10843:
[----:B------:R-:W-:-:S09]  /*11a10*/  UISETP.NE.AND UP0, UPT, UR4, 0x1c, UPT ;  /* 0x0000001c0400788c */ /* 0x000fd2000bf05270 */
[----:B------:R-:W-:Y:S05]  /*11a20*/  BRA.U !UP0, `(.L_x_10850) ;  /* 0x0000000108947547 */ /* 0x000fea000b800000 */
[----:B------:R-:W-:-:S09]  /*11a30*/  UISETP.NE.AND UP0, UPT, UR4, 0x1d, UPT ;  /* 0x0000001d0400788c */ /* 0x000fd2000bf05270 */
[----:B------:R-:W-:Y:S05]  /*11a40*/  BRA.U !UP0, `(.L_x_10851) ;  /* 0x0000000108807547 */ /* 0x000fea000b800000 */
[----:B------:R-:W-:-:S09]  /*11a50*/  UISETP.NE.AND UP0, UPT, UR4, 0x2c, UPT ;  /* 0x0000002c0400788c */ /* 0x000fd2000bf05270 */
[----:B------:R-:W-:Y:S05]  /*11a60*/  BRA.U UP0, `(.L_x_10830) ;  /* 0x0000000100307547 */ /* 0x000fea000b800000 */
[----:B------:R-:W4:Y:S01]  /*11a70*/  LDG.E.U8 R0, desc[UR36][R22.64] ;  /* 0x0000002416007981 */ /* 0x000f22000c1e1100 */
[----:B------:R-:W-:Y:S02]  /*11a80*/  HFMA2 R4, -RZ, RZ, 0, 0 ;  /* 0x00000000ff047431 */ /* 0x000fe400000001ff */
        /* <DEDUP_REMOVED lines=10> */
.L_x_10830:
[----:B01-3--:R-:W-:Y:S01]  /*11b30*/  MOV R2, 0x0 ;  /* 0x0000000000027802 */ /* 0x00bfe20000000f00 */
[----:B------:R-:W0:Y:S01]  /*11b40*/  LDCU.64 UR4, c[0x4][0x178] ;  /* 0x01002f00ff0477ac */ /* 0x000e220008000a00 */
[----:B------:R-:W-:Y:S02]  /*11b50*/  HFMA2 R12, -RZ, RZ, 0, 5.9604644775390625e-08 ;  /* 0x00000001ff0c7431 */ /* 0x000fe400000001ff */
[----:B------:R-:W-:Y:S01]  /*11b60*/  IMAD.MOV.U32 R8, RZ, RZ, 0x4e ;  /* 0x0000004eff087424 */ /* 0x000fe200078e00ff */
[----:B------:R-:W1:Y:S01]  /*11b70*/  LDCU.64 UR6, c[0x4][0x180] ;  /* 0x01003000ff0677ac */ /* 0x000e620008000a00 */
[----:B------:R-:W3:Y:S01]  /*11b80*/  LDC.64 R2, c[0x4][R2] ;  /* 0x0100000002027b82 */ /* 0x000ee20000000a00 */
[----:B------:R-:W-:Y:S01]  /*11b90*/  IMAD.MOV.U32 R13, RZ, RZ, RZ ;  /* 0x000000ffff0d7224 */ /* 0x000fe200078e00ff */
[----:B------:R-:W4:Y:S01]  /*11ba0*/  LDCU.64 UR8, c[0x4][0x58] ;  /* 0x01000b00ff0877ac */ /* 0x000f220008000a00 */
[----:B0-----:R-:W-:Y:S01]  /*11bb0*/  IMAD.U32 R4, RZ, RZ, UR4 ;  /* 0x00000004ff047e24 */ /* 0x001fe2000f8e00ff */
[----:B------:R-:W-:Y:S01]  /*11bc0*/  MOV R5, UR5 ;  /* 0x0000000500057c02 */ /* 0x000fe20008000f00 */
[----:B-1----:R-:W-:-:S02]  /*11bd0*/  IMAD.U32 R6, RZ, RZ, UR6 ;  /* 0x00000006ff067e24 */ /* 0x002fc4000f8e00ff */
[----:B------:R-:W-:Y:S01]  /*11be0*/  IMAD.U32 R7, RZ, RZ, UR7 ;  /* 0x00000007ff077e24 */ /* 0x000fe2000f8e00ff */
[----:B----4-:R-:W-:Y:S01]  /*11bf0*/  MOV R10, UR8 ;  /* 0x00000008000a7c02 */ /* 0x010fe20008000f00 */
[----:B------:R-:W-:-:S07]  /*11c00*/  IMAD.U32 R11, RZ, RZ, UR9 ;  /* 0x00000009ff0b7e24 */ /* 0x000fce000f8e00ff */
[----:B------:R-:W-:-:S07]  /*11c10*/  LEPC R20, `(.L_x_10852) ;  /* 0x000000001014794e */ /* 0x000fce0000000000 */
[----:B--23-5:R-:W-:Y:S05]  /*11c20*/  CALL.ABS.NOINC R2 ;  /* 0x0000000002007343 */ /* 0x02cfea0003c00000 */
.L_x_10852:
[----:B------:R-:W-:Y:S01]  /*11c30*/  CS2R R4, SRZ ;  /* 0x0000000000047805 */ /* 0x000fe2000001ff00 */
[----:B------:R-:W-:Y:S06]  /*11c40*/  BRA `(.L_x_10831) ;  /* 0x0000000000147947 */ /* 0x000fec0003800000 */
.L_x_10851:
[----:B------:R-:W4:Y:S02]  /*11c50*/  LDG.E.64 R4, desc[UR36][R22.64] ;  /* 0x0000002416047981 */ /* 0x000f24000c1e1b00 */
[----:B----4-:R-:W4:Y:S02]  /*11c60*/  I2F.F64.U64 R4, R4 ;  /* 0x0000000400047312 */ /* 0x010f240000301800 */
[----:B----4-:R-:W-:Y:S05]  /*11c70*/  BRA `(.L_x_10831) ;  /* 0x0000000000087947 */ /* 0x010fea0003800000 */
.L_x_10850:
[----:B------:R-:W4:Y:S02]  /*11c80*/  LDG.E R4, desc[UR36][R22.64] ;  /* 0x0000002416047981 */ /* 0x000f24000c1e1900 */
[----:B----4-:R-:W4:Y:S02]  /*11c90*/  I2F.F64.U32 R4, R4 ;  /* 0x0000000400047312 */ /* 0x010f240000201800 */
.L_x_10831:
[----:B------:R-:W-:Y:S05]  /*11ca0*/  BSYNC.RECONVERGENT B6 ;  /* 0x0000000000067941 */ /* 0x000fea0003800200 */
.L_x_10825:
[----:B--2--5:R-:W-:Y:S01]  /*11cb0*/  LOP3.LUT R9, R19, 0x7fffffff, RZ, 0xc0, !PT ;  /* 0x7fffffff13097812 */ /* 0x024fe200078ec0ff */
[----:B------:R-:W-:Y:S01]  /*11cc0*/  BSSY.RECONVERGENT B0, `(.L_x_10853) ;  /* 0x0000058000007945 */ /* 0x000fe20003800200 */
[----:B0--34-:R-:W-:Y:S01]  /*11cd0*/  LOP3.LUT R3, R5, 0x7fffffff, RZ, 0xc0, !PT ;  /* 0x7fffffff05037812 */ /* 0x019fe200078ec0ff */
[----:B------:R-:W-:Y:S01]  /*11ce0*/  IMAD.MOV.U32 R8, RZ, RZ, R18 ;  /* 0x000000ffff087224 */ /* 0x000fe200078e0012 */
[----:B-1----:R-:W-:Y:S02]  /*11cf0*/  MOV R2, R4 ;  /* 0x0000000400027202 */ /* 0x002fe40000000f00 */
[----:B------:R-:W-:-:S04]  /*11d00*/  VIMNMX.U32 R0, PT, PT, R9, R3, !PT ;  /* 0x0000000309007248 */ /* 0x000fc80007fe0000 */
[----:B------:R-:W-:-:S13]  /*11d10*/  ISETP.GT.U32.AND P0, PT, R0, 0x7fefffff, PT ;  /* 0x7fefffff0000780c */ /* 0x000fda0003f04070 */
[----:B------:R-:W-:Y:S05]  /*11d20*/  @P0 BRA `(.L_x_10854) ;  /* 0x0000000000f80947 */ /* 0x000fea0003800000 */
        /* <DEDUP_REMOVED lines=27> */
.L_x_10857:
        /* <DEDUP_REMOVED lines=11> */
.L_x_10856:
        /* <DEDUP_REMOVED lines=13> */
[----:B------:R-:W-:-:S13]  /*12060*/  ISETP.GE.AND P0, PT, R2, 0x1, PT ;  /* 0x000000010200780c */ /* 0x000fda0003f06270 */
[C---:B------:R-:W-:Y:S01]  /*12070*/  @P0 VIADD R0, R2.reuse, 0xffffffff ;  /* 0xffffffff02000836 */ /* 0x040fe20000000000 */
[----:B------:R-:W-:Y:S02]  /*12080*/  @P0 IADD3 R6, P1, PT, RZ, R7, RZ ;  /* 0x00000007ff060210 */ /* 0x000fe40007f3e0ff */
[----:B------:R-:W-:Y:S02]  /*12090*/  @!P0 IADD3 R2, PT, PT, -R2, 0x1, RZ ;  /* 0x0000000102028810 */ /* 0x000fe40007ffe1ff */
[----:B------:R-:W-:Y:S02]  /*120a0*/  @P0 LEA.X R3, R0, R5, 0x14, P1 ;  /* 0x0000000500030211 */ /* 0x000fe400008ea4ff */
[-CC-:B------:R-:W-:Y:S02]  /*120b0*/  @!P0 SHF.R.U64 R6, R7, R2.reuse, R5.reuse ;  /* 0x0000000207068219 */ /* 0x180fe40000001205 */
[----:B------:R-:W-:-:S07]  /*120c0*/  @!P0 SHF.R.U32.HI R3, RZ, R2, R5 ;  /* 0x00000002ff038219 */ /* 0x000fce0000011605 */
.L_x_10859:
[----:B------:R-:W-:Y:S05]  /*120d0*/  BSYNC.RECONVERGENT B1 ;  /* 0x0000000000017941 */ /* 0x000fea0003800200 */
.L_x_10858:
[----:B------:R-:W-:Y:S01]  /*120e0*/  LOP3.LUT R5, R3, 0x80000000, R19, 0xb8, !PT ;  /* 0x8000000003057812 */ /* 0x000fe200078eb813 */
[----:B------:R-:W-:Y:S01]  /*120f0*/  IMAD.MOV.U32 R4, RZ, RZ, R6 ;  /* 0x000000ffff047224 */ /* 0x000fe200078e0006 */
[----:B------:R-:W-:Y:S06]  /*12100*/  BRA `(.L_x_10855) ;  /* 0x00000000004c7947 */ /* 0x000fec0003800000 */
.L_x_10854:
        /* <DEDUP_REMOVED lines=18> */
[----:B01----:R-:W-:-:S07]  /*12230*/  @P0 MOV R5, R3 ;  /* 0x0000000300050202 */ /* 0x003fce0000000f00 */
.L_x_10855:
[----:B------:R-:W-:Y:S05]  /*12240*/  BSYNC.RECONVERGENT B0 ;  /* 0x0000000000007941 */ /* 0x000fea0003800200 */
.L_x_10853:
[----:B------:R-:W-:-:S04]  /*12250*/  UPRMT UR4, UR43, 0x9910, URZ ;  /* 0x000099102b047896 */ /* 0x000fc800080000ff */
[----:B------:R-:W-:-:S09]  /*12260*/  UISETP.GT.AND UP0, UPT, UR4, 0x9, UPT ;  /* 0x000000090400788c */ /* 0x000fd2000bf04270 */
        /* <DEDUP_REMOVED lines=10> */
[----:B0-----:R-:W-:Y:S01]  /*12310*/  STG.E.U8 desc[UR36][R16.64], R5 ;  /* 0x0000000510007986 */ /* 0x001fe2000c101124 */
[----:B------:R-:W-:Y:S05]  /*12320*/  EXIT ;  /* 0x000000000000794d */ /* 0x000fea0003800000 */
.L_x_10863:
[----:B------:R-:W0:Y:S02]  /*12330*/  F2I.S64.F64.TRUNC R4, R4 ;  /* 0x0000000400047311 */ /* 0x000e24000030d900 */
[----:B0-----:R-:W-:-:S05]  /*12340*/  IMAD.MOV.U32 R3, RZ, RZ, R4 ;  /* 0x000000ffff037224 */ /* 0x001fca00078e0004 */
[----:B------:R-:W-:Y:S01]  /*12350*/  STG.E.U8 desc[UR36][R16.64], R3 ;  /* 0x0000000310007986 */ /* 0x000fe2000c101124 */
[----:B------:R-:W-:Y:S05]  /*12360*/  EXIT ;  /* 0x000000000000794d */ /* 0x000fea0003800000 */
.L_x_10862:
[----:B------:R-:W-:-:S09]  /*12370*/  UISETP.NE.AND UP0, UPT, UR4, 0x2, UPT ;  /* 0x000000020400788c */ /* 0x000fd2000bf05270 */
[----:B------:R-:W-:Y:S05]  /*12380*/  BRA.U !UP0, `(.L_x_10865) ;  /* 0x0000000108287547 */ /* 0x000fea000b800000 */
[----:B------:R-:W-:-:S09]  /*12390*/  UISETP.NE.AND UP0, UPT, UR4, 0x3, UPT ;  /* 0x000000030400788c */ /* 0x000fd2000bf05270 */
[----:B------:R-:W-:Y:S05]  /*123a0*/  BRA.U !UP0, `(.L_x_10866) ;  /* 0x0000000108147547 */ /* 0x000fea000b800000 */
[----:B------:R-:W-:-:S09]  /*123b0*/  UISETP.NE.AND UP0, UPT, UR4, 0x4, UPT ;  /* 0x000000040400788c */ /* 0x000fd2000bf05270 */
[----:B------:R-:W-:Y:S05]  /*123c0*/  BRA.U UP0, `(.L_x_10864) ;  /* 0x0000000d00247547 */ /* 0x000fea000b800000 */
[----:B------:R-:W0:Y:S02]  /*123d0*/  F2I.S64.F64.TRUNC R4, R4 ;  /* 0x0000000400047311 */ /* 0x000e24000030d900 */
[----:B0-----:R-:W-:Y:S01]  /*123e0*/  STG.E.64 desc[UR36][R16.64], R4 ;  /* 0x0000000410007986 */ /* 0x001fe2000c101b24 */
[----:B------:R-:W-:Y:S05]  /*123f0*/  EXIT ;  /* 0x000000000000794d */ /* 0x000fea0003800000 */
.L_x_10866:
[----:B------:R-:W0:Y:S02]  /*12400*/  F2I.F64.TRUNC R5, R4 ;  /* 0x0000000400057311 */ /* 0x000e24000030d100 */
[----:B0-----:R-:W-:Y:S01]  /*12410*/  STG.E desc[UR36][R16.64], R5 ;  /* 0x0000000510007986 */ /* 0x001fe2000c101924 */
[----:B------:R-:W-:Y:S05]  /*12420*/  EXIT ;  /* 0x000000000000794d */ /* 0x000fea0003800000 */
.L_x_10865:
[----:B------:R-:W0:Y:S02]  /*12430*/  F2I.F64.TRUNC R5, R4 ;  /* 0x0000000400057311 */ /* 0x000e24000030d100 */
[----:B0-----:R-:W-:Y:S01]  /*12440*/  STG.E.U16 desc[UR36][R16.64], R5 ;  /* 0x0000000510007986 */ /* 0x001fe2000c101524 */
[----:B------:R-:W-:Y:S05]  /*12450*/  EXIT ;  /* 0x000000000000794d */ /* 0x000fea0003800000 */
.L_x_10861:
        /* <DEDUP_REMOVED lines=15> */
[----:B------:R-:W-:Y:S01]  /*12550*/  STG.E desc[UR36][R16.64], R3 ;  /* 0x0000000310007986 */ /* 0x000fe2000c101924 */
[----:B------:R-:W-:Y:S05]  /*12560*/  EXIT ;  /* 0x000000000000794d */ /* 0x000fea0003800000 */
.L_x_10868:
        /* <DEDUP_REMOVED lines=10> */
[----:B------:R-:W-:Y:S01]  /*12610*/  STG.E.U16 desc[UR36][R16.64], R0 ;  /* 0x0000000010007986 */ /* 0x000fe2000c101524 */
[----:B------:R-:W-:Y:S05]  /*12620*/  EXIT ;  /* 0x000000000000794d */ /* 0x000fea0003800000 */
.L_x_10867:
        /* <DEDUP_REMOVED lines=16> */
[----:B------:R-:W-:Y:S01]  /*12730*/  STG.E.64 desc[UR36][R16.64], R2 ;  /* 0x0000000210007986 */ /* 0x000fe2000c101b24 */
[----:B------:R-:W-:Y:S05]  /*12740*/  EXIT ;  /* 0x000000000000794d */ /* 0x000fea0003800000 */
.L_x_10870:
        /* <DEDUP_REMOVED lines=11> */
[----:B------:R-:W-:Y:S01]  /*12800*/  STG.E desc[UR36][R16.64], R3 ;  /* 0x0000000310007986 */ /* 0x000fe2000c101924 */
[----:B------:R-:W-:Y:S05]  /*12810*/  EXIT ;  /* 0x000000000000794d */ /* 0x000fea0003800000 */
.L_x_10869:
[----:B------:R-:W-:Y:S01]  /*12820*/  STG.E.64 desc[UR36][R16.64], R4 ;  /* 0x0000000410007986 */ /* 0x000fe2000c101b24 */
[----:B------:R-:W-:Y:S05]  /*12830*/  EXIT ;  /* 0x000000000000794d */ /* 0x000fea0003800000 */
.L_x_10860:
        /* <DEDUP_REMOVED lines=11> */
[----:B0-----:R-:W-:Y:S01]  /*128f0*/  STG.E.U16 desc[UR36][R16.64], R5 ;  /* 0x0000000510007986 */ /* 0x001fe2000c101524 */
[----:B------:R-:W-:Y:S05]  /*12900*/  EXIT ;  /* 0x000000000000794d */ /* 0x000fea0003800000 */
.L_x_10874:
        /* <DEDUP_REMOVED lines=25> */
.L_x_10877:
[----:B------:R-:W-:-:S04]  /*12aa0*/  SHF.R.U32.HI R3, RZ, 0x18, R3 ;  /* 0x00000018ff037819 */ /* 0x000fc80000011603 */
[----:B------:R-:W-:-:S04]  /*12ab0*/  LOP3.LUT R0, R0, 0x80, R3, 0xf8, !PT ;  /* 0x0000008000007812 */ /* 0x000fc800078ef803 */
[----:B------:R-:W-:-:S07]  /*12ac0*/  PRMT R8, R0, 0x7610, R8 ;  /* 0x0000761000087816 */ /* 0x000fce0000000008 */
.L_x_10876:
[----:B------:R-:W-:Y:S05]  /*12ad0*/  BSYNC.RECONVERGENT B0 ;  /* 0x0000000000007941 */ /* 0x000fea0003800200 */
.L_x_10875:
[----:B------:R-:W-:Y:S01]  /*12ae0*/  STG.E.U8 desc[UR36][R16.64], R8 ;  /* 0x0000000810007986 */ /* 0x000fe2000c101124 */
[----:B------:R-:W-:Y:S05]  /*12af0*/  EXIT ;  /* 0x000000000000794d */ /* 0x000fea0003800000 */
.L_x_10873:
        /* <DEDUP_REMOVED lines=25> */
.L_x_10880:
[----:B------:R-:W-:-:S04]  /*12c90*/  SHF.R.U32.HI R3, RZ, 0x18, R3 ;  /* 0x00000018ff037819 */ /* 0x000fc80000011603 */
[----:B------:R-:W-:-:S04]  /*12ca0*/  LOP3.LUT R0, R0, 0x80, R3, 0xf8, !PT ;  /* 0x0000008000007812 */ /* 0x000fc800078ef803 */
[----:B------:R-:W-:-:S07]  /*12cb0*/  PRMT R8, R0, 0x7610, R8 ;  /* 0x0000761000087816 */ /* 0x000fce0000000008 */
.L_x_10879:
[----:B------:R-:W-:Y:S05]  /*12cc0*/  BSYNC.RECONVERGENT B0 ;  /* 0x0000000000007941 */ /* 0x000fea0003800200 */
.L_x_10878:
[----:B------:R-:W-:Y:S01]  /*12cd0*/  STG.E.U8 desc[UR36][R16.64], R8 ;  /* 0x0000000810007986 */ /* 0x000fe2000c101124 */
[----:B------:R-:W-:Y:S05]  /*12ce0*/  EXIT ;  /* 0x000000000000794d */ /* 0x000fea0003800000 */
.L_x_10872:
        /* <DEDUP_REMOVED lines=30> */
.L_x_10882:
[----:B------:R-:W0:Y:S02]  /*12ed0*/  F2I.U64.F64.TRUNC R4, R4 ;  /* 0x0000000400047311 */ /* 0x000e24000030d800 */
[----:B0-----:R-:W-:Y:S01]  /*12ee0*/  STG.E.64 desc[UR36][R16.64], R4 ;  /* 0x0000000410007986 */ /* 0x001fe2000c101b24 */
[----:B------:R-:W-:Y:S05]  /*12ef0*/  EXIT ;  /* 0x000000000000794d */ /* 0x000fea0003800000 */
.L_x_10881:
[----:B------:R-:W0:Y:S02]  /*12f00*/  F2I.U32.F64.TRUNC R5, R4 ;  /* 0x0000000400057311 */ /* 0x000e24000030d000 */
[----:B0-----:R-:W-:Y:S01]  /*12f10*/  STG.E desc[UR36][R16.64], R5 ;  /* 0x0000000510007986 */ /* 0x001fe2000c101924 */
[----:B------:R-:W-:Y:S05]  /*12f20*/  EXIT ;  /* 0x000000000000794d */ /* 0x000fea0003800000 */
.L_x_10871:
        /* <DEDUP_REMOVED lines=8> */
[----:B------:R-:W-:Y:S01]  /*12fb0*/  STG.E.U8 desc[UR36][R16.64], R3 ;  /* 0x0000000310007986 */ /* 0x000fe2000c101124 */
[----:B------:R-:W-:Y:S05]  /*12fc0*/  EXIT ;  /* 0x000000000000794d */ /* 0x000fea0003800000 */
.L_x_10884:
[----:B------:R-:W-:-:S05]  /*12fd0*/  CS2R R6, SRZ ;  /* 0x0000000000067805 */ /* 0x000fca000001ff00 */
[----:B------:R-:W-:Y:S01]  /*12fe0*/  STG.E.128 desc[UR36][R16.64], R4 ;  /* 0x0000000410007986 */ /* 0x000fe2000c101d24 */
[----:B------:R-:W-:Y:S05]  /*12ff0*/  EXIT ;  /* 0x000000000000794d */ /* 0x000fea0003800000 */
.L_x_10883:
[----:B------:R-:W-:-:S09]  /*13000*/  UISETP.NE.AND UP0, UPT, UR4, 0xf, UPT ;  /* 0x0000000f0400788c */ /* 0x000fd2000bf05270 */
[----:B------:R-:W-:Y:S05]  /*13010*/  BRA.U !UP0, `(.L_x_10885) ;  /* 0x0000000508287547 */ /* 0x000fea000b800000 */
[----:B------:R-:W-:-:S09]  /*13020*/  UISETP.NE.AND UP0, UPT, UR4, 0x17, UPT ;  /* 0x000000170400788c */ /* 0x000fd2000bf05270 */
[----:B------:R-:W-:Y:S05]  /*13030*/  BRA.U !UP0, `(.L_x_10886) ;  /* 0x0000000108b07547 */ /* 0x000fea000b800000 */
[----:B------:R-:W-:-:S09]  /*13040*/  UISETP.NE.AND UP0, UPT, UR4, 0x18, UPT ;  /* 0x000000180400788c */ /* 0x000fd2000bf05270 */
[----:B------:R-:W-:Y:S05]  /*13050*/  BRA.U !UP0, `(.L_x_10887) ;  /* 0x0000000108447547 */ /* 0x000fea000b800000 */
.L_x_10864:
[----:B------:R-:W-:Y:S01]  /*13060*/  MOV R0, 0x0 ;  /* 0x0000000000007802 */ /* 0x000fe20000000f00 */
[----:B------:R-:W0:Y:S01]  /*13070*/  LDCU.64 UR4, c[0x4][0x178] ;  /* 0x01002f00ff0477ac */ /* 0x000e220008000a00 */
[----:B------:R-:W-:Y:S02]  /*13080*/  HFMA2 R8, -RZ, RZ, 0, 6.020069122314453125e-06 ;  /* 0x00000065ff087431 */ /* 0x000fe400000001ff */
        /* <DEDUP_REMOVED lines=13> */
.L_x_10888:
[----:B------:R-:W-:Y:S05]  /*13160*/  EXIT ;  /* 0x000000000000794d */ /* 0x000fea0003800000 */
.L_x_10887:
        /* <DEDUP_REMOVED lines=21> */
.L_x_10890:
[----:B------:R-:W-:Y:S05]  /*132c0*/  BSYNC.RECONVERGENT B0 ;  /* 0x0000000000007941 */ /* 0x000fea0003800200 */
.L_x_10889:
[----:B------:R-:W-:-:S05]  /*132d0*/  LOP3.LUT R3, R0, 0x80, R3, 0xf8, !PT ;  /* 0x0000008000037812 */ /* 0x000fca00078ef803 */
[----:B------:R-:W-:Y:S01]  /*132e0*/  STG.E.U8 desc[UR36][R16.64], R3 ;  /* 0x0000000310007986 */ /* 0x000fe2000c101124 */
[----:B------:R-:W-:Y:S05]  /*132f0*/  EXIT ;  /* 0x000000000000794d */ /* 0x000fea0003800000 */
.L_x_10886:
        /* <DEDUP_REMOVED lines=20> */
.L_x_10892:
[----:B------:R-:W-:Y:S02]  /*13440*/  ISETP.GT.U32.AND P0, PT, R2, 0x7f800000, PT ;  /* 0x7f8000000200780c */ /* 0x000fe40003f04070 */
[----:B------:R-:W-:-:S04]  /*13450*/  MOV R0, 0x7f ;  /* 0x0000007f00007802 */ /* 0x000fc80000000f00 */
[----:B------:R-:W-:-:S07]  /*13460*/  SEL R0, R0, 0x7c, P0 ;  /* 0x0000007c00007807 */ /* 0x000fce0000000000 */
.L_x_10893:
[----:B------:R-:W-:Y:S05]  /*13470*/  BSYNC.RECONVERGENT B0 ;  /* 0x0000000000007941 */ /* 0x000fea0003800200 */
.L_x_10891:
[----:B------:R-:W-:-:S04]  /*13480*/  SHF.R.U32.HI R3, RZ, 0x18, R3 ;  /* 0x00000018ff037819 */ /* 0x000fc80000011603 */
[----:B------:R-:W-:-:S05]  /*13490*/  LOP3.LUT R3, R0, 0x80, R3, 0xf8, !PT ;  /* 0x0000008000037812 */ /* 0x000fca00078ef803 */
[----:B------:R-:W-:Y:S01]  /*134a0*/  STG.E.U8 desc[UR36][R16.64], R3 ;  /* 0x0000000310007986 */ /* 0x000fe2000c101124 */
[----:B------:R-:W-:Y:S05]  /*134b0*/  EXIT ;  /* 0x000000000000794d */ /* 0x000fea0003800000 */
.L_x_10885:
        /* <DEDUP_REMOVED lines=10> */
[----:B------:R-:W-:Y:S01]  /*13560*/  STG.E.U16 desc[UR36][R16.64], R0 ;  /* 0x0000000010007986 */ /* 0x000fe2000c101524 */
[----:B------:R-:W-:Y:S05]  /*13570*/  EXIT ;  /* 0x000000000000794d */ /* 0x000fea0003800000 */
.L_x_10894:
        /* <DEDUP_REMOVED lines=16> */
.L_x_50032:


//--------------------- .text._ZN2at6native27unrolled_elementwise_kernelINS0_13BinaryFunctorIdddZZZNS0_16fmod_kernel_cudaERNS_18TensorIteratorBaseEENKUlvE0_clEvENKUlvE_clEvEUlddE_EESt5arrayIPcLm3EELi4E23TrivialOffsetCalculatorILi2EjESC_ILi1EjENS0_6memory12LoadWithCastILi2EEENSF_13StoreWithCastILi1EEEEEviT_T0_T2_T3_T4_T5_ --------------------------
	.section	.text._ZN2at6native27unrolled_elementwise_kernelINS0_13BinaryFunctorIdddZZZNS0_16fmod_kernel_cudaERNS_18TensorIteratorBaseEENKUlvE0_clEvENKUlvE_clEvEUlddE_EESt5arrayIPcLm3EELi4E23TrivialOffsetCalculatorILi2EjESC_ILi1EjENS0_6memory12LoadWithCastILi2EEENSF_13StoreWithCastILi1EEEEEviT_T0_T2_T3_T4_T5_,"ax",@progbits
	.align	128
        .global         _ZN2at6native27unrolled_elementwise_kernelINS0_13BinaryFunctorIdddZZZNS0_16fmod_kernel_cudaERNS_18TensorIteratorBaseEENKUlvE0_clEvENKUlvE_clEvEUlddE_EESt5arrayIPcLm3EELi4E23TrivialOffsetCalculatorILi2EjESC_ILi1EjENS0_6memory12LoadWithCastILi2EEENSF_13StoreWithCastILi1EEEEEviT_T0_T2_T3_T4_T5_
        .type           _ZN2at6native27unrolled_elementwise_kernelINS0_13BinaryFunctorIdddZZZNS0_16fmod_kernel_cudaERNS_18TensorIteratorBaseEENKUlvE0_clEvENKUlvE_clEvEUlddE_EESt5arrayIPcLm3EELi4E23TrivialOffsetCalculatorILi2EjESC_ILi1EjENS0_6memory12LoadWithCastILi2EEENSF_13StoreWithCastILi1EEEEEviT_T0_T2_T3_T4_T5_,@function
        .size           _ZN2at6native27unrolled_elementwise_kernelINS0_13BinaryFunctorIdddZZZNS0_16fmod_kernel_cudaERNS_18TensorIteratorBaseEENKUlvE0_clEvENKUlvE_clEvEUlddE_EESt5arrayIPcLm3EELi4E23TrivialOffsetCalculatorILi2EjESC_ILi1EjENS0_6memory12LoadWithCastILi2EEENSF_13StoreWithCastILi1EEEEEviT_T0_T2_T3_T4_T5_,(.L_x_50033 - _ZN2at6native27unrolled_elementwise_kernelINS0_13BinaryFunctorIdddZZZNS0_16fmod_kernel_cudaERNS_18TensorIteratorBaseEENKUlvE0_clEvENKUlvE_clEvEUlddE_EESt5arrayIPcLm3EELi4E23TrivialOffsetCalculatorILi2EjESC_ILi1EjENS0_6memory12LoadWithCastILi2EEENSF_13StoreWithCastILi1EEEEEviT_T0_T2_T3_T4_T5_)
        .other          _ZN2at6native27unrolled_elementwise_kernelINS0_13BinaryFunctorIdddZZZNS0_16fmod_kernel_cudaERNS_18TensorIteratorBaseEENKUlvE0_clEvENKUlvE_clEvEUlddE_EESt5arrayIPcLm3EELi4E23TrivialOffsetCalculatorILi2EjESC_ILi1EjENS0_6memory12LoadWithCastILi2EEENSF_13StoreWithCastILi1EEEEEviT_T0_T2_T3_T4_T5_,@"STO_CUDA_ENTRY STV_DEFAULT"
_ZN2at6native27unrolled_elementwise_kernelINS0_13BinaryFunctorIdddZZZNS0_16fmod_kernel_cudaERNS_18TensorIteratorBaseEENKUlvE0_clEvENKUlvE_clEvEUlddE_EESt5arrayIPcLm3EELi4E23TrivialOffsetCalculatorILi2EjESC_ILi1EjENS0_6memory12LoadWithCastILi2EEENSF_13StoreWithCastILi1EEEEEviT_T0_T2_T3_T4_T5_:
.text._ZN2at6native27unrolled_elementwise_kernelINS0_13BinaryFunctorIdddZZZNS0_16fmod_kernel_cudaERNS_18TensorIteratorBaseEENKUlvE0_clEvENKUlvE_clEvEUlddE_EESt5arrayIPcLm3EELi4E23TrivialOffsetCalculatorILi2EjESC_ILi1EjENS0_6memory12LoadWithCastILi2EEENSF_13StoreWithCastILi1EEEEEviT_T0_T2_T3_T4_T5_:
[----:B------:R-:W0:Y:S01]  /*0000*/  LDC R1, c[0x0][0x37c] ;  /* 0x0000df00ff017b82 */ /* 0x000e220000000800 */
[----:B------:R-:W1:Y:S07]  /*0010*/  S2R R22, SR_CTAID.X ;  /* 0x0000000000167919 */ /* 0x000e6e0000002500 */
[----:B------:R-:W1:Y:S01]  /*0020*/  LDC R3, c[0x0][0x380] ;  /* 0x0000e000ff037b82 */ /* 0x000e620000000800 */
[----:B------:R-:W2:Y:S01]  /*0030*/  LDCU.64 UR36, c[0x0][0x358] ;  /* 0x00006b00ff2477ac */ /* 0x000ea20008000a00 */
[----:B------:R-:W-:Y:S01]  /*0040*/  BSSY.RECONVERGENT B7, `(.L_x_10895) ;  /* 0x00001ee000077945 */ /* 0x000fe20003800200 */
[----:B------:R-:W3:Y:S01]  /*0050*/  S2R R35, SR_TID.X ;  /* 0x0000000000237919 */ /* 0x000ee20000002100 */
[----:B------:R-:W-:Y:S01]  /*0060*/  CS2R R26, SRZ ;  /* 0x00000000001a7805 */ /* 0x000fe2000001ff00 */
[----:B------:R-:W4:Y:S01]  /*0070*/  LDCU.U8 UR38, c[0x0][0x3a4] ;  /* 0x00007480ff2677ac */ /* 0x000f220008000000 */
[----:B------:R-:W-:Y:S01]  /*0080*/  CS2R R36, SRZ ;  /* 0x0000000000247805 */ /* 0x000fe2000001ff00 */
        /* <DEDUP_REMOVED lines=24> */
[----:B--2---:R0:W1:Y:S02]  /*0210*/  I2F.F64.S16 R26, R4 ;  /* 0x00000004001a7312 */ /* 0x0040640000101c00 */
[----:B01----:R-:W-:Y:S05]  /*0220*/  BRA `(.L_x_10903) ;  /* 0x0000000c00707947 */ /* 0x003fea0003800000 */
.L_x_10901:
[----:B------:R-:W2:Y:S02]  /*0230*/  LDG.E.U8 R4, desc[UR36][R4.64] ;  /* 0x0000002404047981 */ /* 0x000ea4000c1e1100 */
[----:B--2---:R0:W1:Y:S02]  /*0240*/  I2F.F64.U16 R26, R4 ;  /* 0x00000004001a7312 */ /* 0x0040640000101800 */
[----:B01----:R-:W-:Y:S05]  /*0250*/  BRA `(.L_x_10903) ;  /* 0x0000000c00647947 */ /* 0x003fea0003800000 */
.L_x_10900:
[----:B------:R-:W-:-:S09]  /*0260*/  UISETP.NE.AND UP0, UPT, UR4, 0x2, UPT ;  /* 0x000000020400788c */ /* 0x000fd2000bf05270 */
[----:B------:R-:W-:Y:S05]  /*0270*/  BRA.U !UP0, `(.L_x_10904) ;  /* 0x0000000108287547 */ /* 0x000fea000b800000 */
[----:B------:R-:W-:-:S09]  /*0280*/  UISETP.NE.AND UP0, UPT, UR4, 0x3, UPT ;  /* 0x000000030400788c */ /* 0x000fd2000bf05270 */
[----:B------:R-:W-:Y:S05]  /*0290*/  BRA.U !UP0, `(.L_x_10905) ;  /* 0x0000000108147547 */ /* 0x000fea000b800000 */
[----:B------:R-:W-:-:S09]  /*02a0*/  UISETP.NE.AND UP0, UPT, UR4, 0x4, UPT ;  /* 0x000000040400788c */ /* 0x000fd2000bf05270 */
[----:B------:R-:W-:Y:S05]  /*02b0*/  BRA.U UP0, `(.L_x_10902) ;  /* 0x0000000900c07547 */ /* 0x000fea000b800000 */
[----:B------:R-:W2:Y:S02]  /*02c0*/  LDG.E.64 R26, desc[UR36][R4.64] ;  /* 0x00000024041a7981 */ /* 0x000ea4000c1e1b00 */
[----:B--2---:R-:W0:Y:S02]  /*02d0*/  I2F.F64.S64 R26, R26 ;  /* 0x0000001a001a7312 */ /* 0x004e240000301c00 */
[----:B0-----:R-:W-:Y:S05]  /*02e0*/  BRA `(.L_x_10903) ;  /* 0x0000000c00407947 */ /* 0x001fea0003800000 */
.L_x_10905:
[----:B------:R-:W2:Y:S02]  /*02f0*/  LDG.E R4, desc[UR36][R4.64] ;  /* 0x0000002404047981 */ /* 0x000ea4000c1e1900 */
[----:B--2---:R0:W1:Y:S02]  /*0300*/  I2F.F64 R26, R4 ;  /* 0x00000004001a7312 */ /* 0x0040640000201c00 */
[----:B01----:R-:W-:Y:S05]  /*0310*/  BRA `(.L_x_10903) ;  /* 0x0000000c00347947 */ /* 0x003fea0003800000 */
.L_x_10904:
[----:B------:R-:W2:Y:S02]  /*0320*/  LDG.E.U16 R4, desc[UR36][R4.64] ;  /* 0x0000002404047981 */ /* 0x000ea4000c1e1500 */
[----:B--2---:R0:W1:Y:S02]  /*0330*/  I2F.F64.S16 R26, R4 ;  /* 0x00000004001a7312 */ /* 0x0040640000101c00 */
[----:B01----:R-:W-:Y:S05]  /*0340*/  BRA `(.L_x_10903) ;  /* 0x0000000c00287947 */ /* 0x003fea0003800000 */
.L_x_10899:
        /* <DEDUP_REMOVED lines=8> */
[----:B------:R-:W1:Y:S02]  /*03d0*/  F2F.F64.F32 R26, R26 ;  /* 0x0000001a001a7310 */ /* 0x000e640000201800 */
[----:B-1----:R-:W-:Y:S05]  /*03e0*/  BRA `(.L_x_10903) ;  /* 0x0000000c00007947 */ /* 0x002fea0003800000 */
.L_x_10907:
[----:B------:R-:W2:Y:S02]  /*03f0*/  LDG.E.U16 R0, desc[UR36][R4.64] ;  /* 0x0000002404007981 */ /* 0x000ea4000c1e1500 */
[----:B--2---:R-:W-:-:S05]  /*0400*/  HADD2.F32 R0, -RZ, R0.H0_H0 ;  /* 0x20000000ff007230 */ /* 0x004fca0000004100 */
[----:B------:R-:W-:-:S04]  /*0410*/  FMUL.FTZ R0, R0, 1 ;  /* 0x3f80000000007820 */ /* 0x000fc80000410000 */
[----:B------:R1:W2:Y:S02]  /*0420*/  F2F.F64.F32 R26, R0 ;  /* 0x00000000001a7310 */ /* 0x0002a40000201800 */
[----:B-12---:R-:W-:Y:S05]  /*0430*/  BRA `(.L_x_10903) ;  /* 0x0000000800ec7947 */ /* 0x006fea0003800000 */
.L_x_10906:
        /* <DEDUP_REMOVED lines=10> */
.L_x_10909:
[----:B------:R-:W2:Y:S02]  /*04e0*/  LDG.E.U16 R4, desc[UR36][R4.64] ;  /* 0x0000002404047981 */ /* 0x000ea4000c1e1500 */
[----:B--2---:R-:W-:-:S05]  /*04f0*/  HADD2.F32 R0, -RZ, R4.H0_H0 ;  /* 0x20000004ff007230 */ /* 0x004fca0000004100 */
[----:B------:R-:W-:-:S04]  /*0500*/  FMUL.FTZ R0, R0, 1 ;  /* 0x3f80000000007820 */ /* 0x000fc80000410000 */
[----:B------:R1:W2:Y:S02]  /*0510*/  F2F.F64.F32 R26, R0 ;  /* 0x00000000001a7310 */ /* 0x0002a40000201800 */
[----:B-12---:R-:W-:Y:S05]  /*0520*/  BRA `(.L_x_10903) ;  /* 0x0000000800b07947 */ /* 0x006fea0003800000 */
.L_x_10908:
[----:B------:R0:W5:Y:S01]  /*0530*/  LDG.E.64 R26, desc[UR36][R4.64] ;  /* 0x00000024041a7981 */ /* 0x000162000c1e1b00 */
[----:B------:R-:W-:Y:S05]  /*0540*/  BRA `(.L_x_10903) ;  /* 0x0000000800a87947 */ /* 0x000fea0003800000 */
.L_x_10898:
        /* <DEDUP_REMOVED lines=13> */
.L_x_10912:
[----:B------:R1:W5:Y:S01]  /*0620*/  LDG.E.64 R26, desc[UR36][R4.64] ;  /* 0x00000024041a7981 */ /* 0x000362000c1e1b00 */
[----:B------:R-:W-:Y:S05]  /*0630*/  BRA `(.L_x_10903) ;  /* 0x00000008006c7947 */ /* 0x000fea0003800000 */
.L_x_10911:
        /* <DEDUP_REMOVED lines=27> */
.L_x_10914:
        /* <DEDUP_REMOVED lines=11> */
[----:B------:R-:W-:-:S05]  /*08a0*/  LOP3.LUT R0, R0, 0x80000000, R3, 0xf8, !PT ;  /* 0x8000000000007812 */ /* 0x000fca00078ef803 */
[----:B------:R-:W-:-:S04]  /*08b0*/  FMUL.FTZ R0, R0, 1 ;  /* 0x3f80000000007820 */ /* 0x000fc80000410000 */
[----:B------:R2:W3:Y:S02]  /*08c0*/  F2F.F64.F32 R26, R0 ;  /* 0x00000000001a7310 */ /* 0x0004e40000201800 */
[----:B--23--:R-:W-:Y:S05]  /*08d0*/  BRA `(.L_x_10903) ;  /* 0x0000000400c47947 */ /* 0x00cfea0003800000 */
.L_x_10913:
[----:B------:R-:W2:Y:S02]  /*08e0*/  LDG.E.U16 R0, desc[UR36][R4.64] ;  /* 0x0000002404007981 */ /* 0x000ea4000c1e1500 */
[----:B--2---:R-:W-:-:S04]  /*08f0*/  IMAD.U32 R0, R0, 0x10000, RZ ;  /* 0x0001000000007824 */ /* 0x004fc800078e00ff */
[----:B------:R-:W-:-:S04]  /*0900*/  FMUL.FTZ R0, R0, 1 ;  /* 0x3f80000000007820 */ /* 0x000fc80000410000 */
[----:B------:R2:W3:Y:S02]  /*0910*/  F2F.F64.F32 R26, R0 ;  /* 0x00000000001a7310 */ /* 0x0004e40000201800 */
[----:B--23--:R-:W-:Y:S05]  /*0920*/  BRA `(.L_x_10903) ;  /* 0x0000000400b07947 */ /* 0x00cfea0003800000 */
.L_x_10910:
        /* <DEDUP_REMOVED lines=9> */
[----:B--2---:R4:W0:Y:S02]  /*09c0*/  I2F.F64.U16 R26, R4 ;  /* 0x00000004001a7312 */ /* 0x0048240000101800 */
[----:B0---4-:R-:W-:Y:S05]  /*09d0*/  BRA `(.L_x_10903) ;  /* 0x0000000400847947 */ /* 0x011fea0003800000 */
.L_x_10917:
        /* <DEDUP_REMOVED lines=21> */
.L_x_10919:
[----:B------:R-:W-:Y:S05]  /*0b30*/  BSYNC.RECONVERGENT B0 ;  /* 0x0000000000007941 */ /* 0x000fea0003800200 */
.L_x_10918:
[----:B------:R-:W-:Y:S01]  /*0b40*/  IMAD.SHL.U32 R0, R0, 0x100000, RZ ;  /* 0x0010000000007824 */ /* 0x000fe200078e00ff */
[----:B------:R-:W-:-:S04]  /*0b50*/  LEA R3, R3, 0x3b800000, 0x17 ;  /* 0x3b80000003037811 */ /* 0x000fc800078eb8ff */
[----:B------:R-:W-:-:S05]  /*0b60*/  LOP3.LUT R0, R3, R0, R7, 0xfe, !PT ;  /* 0x0000000003007212 */ /* 0x000fca00078efe07 */
[----:B------:R-:W-:-:S04]  /*0b70*/  FMUL.FTZ R0, R0, 1 ;  /* 0x3f80000000007820 */ /* 0x000fc80000410000 */
[----:B------:R4:W0:Y:S02]  /*0b80*/  F2F.F64.F32 R26, R0 ;  /* 0x00000000001a7310 */ /* 0x0008240000201800 */
[----:B0---4-:R-:W-:Y:S05]  /*0b90*/  BRA `(.L_x_10903) ;  /* 0x0000000400147947 */ /* 0x011fea0003800000 */
.L_x_10916:
        /* <DEDUP_REMOVED lines=21> */
.L_x_10921:
[----:B------:R-:W-:Y:S05]  /*0cf0*/  BSYNC.RECONVERGENT B0 ;  /* 0x0000000000007941 */ /* 0x000fea0003800200 */
.L_x_10920:
[----:B------:R-:W-:Y:S01]  /*0d00*/  IMAD.SHL.U32 R0, R0, 0x200000, RZ ;  /* 0x0020000000007824 */ /* 0x000fe200078e00ff */
[----:B------:R-:W-:-:S04]  /*0d10*/  LEA R3, R3, 0x37800000, 0x17 ;  /* 0x3780000003037811 */ /* 0x000fc800078eb8ff */
[----:B------:R-:W-:-:S05]  /*0d20*/  LOP3.LUT R0, R3, R0, R7, 0xfe, !PT ;  /* 0x0000000003007212 */ /* 0x000fca00078efe07 */
[----:B------:R-:W-:-:S04]  /*0d30*/  FMUL.FTZ R0, R0, 1 ;  /* 0x3f80000000007820 */ /* 0x000fc80000410000 */
[----:B------:R4:W0:Y:S02]  /*0d40*/  F2F.F64.F32 R26, R0 ;  /* 0x00000000001a7310 */ /* 0x0008240000201800 */
[----:B0---4-:R-:W-:Y:S05]  /*0d50*/  BRA `(.L_x_10903) ;  /* 0x0000000000a47947 */ /* 0x011fea0003800000 */
.L_x_10915:
[----:B------:R-:W-:-:S09]  /*0d60*/  UISETP.NE.AND UP0, UPT, UR4, 0x1c, UPT ;  /* 0x0000001c0400788c */ /* 0x000fd2000bf05270 */
[----:B------:R-:W-:Y:S05]  /*0d70*/  BRA.U !UP0, `(.L_x_10922) ;  /* 0x0000000108947547 */ /* 0x000fea000b800000 */
[----:B------:R-:W-:-:S09]  /*0d80*/  UISETP.NE.AND UP0, UPT, UR4, 0x1d, UPT ;  /* 0x0000001d0400788c */ /* 0x000fd2000bf05270 */
[----:B------:R-:W-:Y:S05]  /*0d90*/  BRA.U !UP0, `(.L_x_10923) ;  /* 0x0000000108807547 */ /* 0x000fea000b800000 */
[----:B------:R-:W-:-:S09]  /*0da0*/  UISETP.NE.AND UP0, UPT, UR4, 0x2c, UPT ;  /* 0x0000002c0400788c */ /* 0x000fd2000bf05270 */
[----:B------:R-:W-:Y:S05]  /*0db0*/  BRA.U !UP0, `(.L_x_10924) ;  /* 0x0000000108487547 */ /* 0x000fea000b800000 */
.L_x_10902:
        /* <DEDUP_REMOVED lines=16> */
.L_x_10925:
[----:B------:R-:W-:Y:S01]  /*0ec0*/  CS2R R26, SRZ ;  /* 0x00000000001a7805 */ /* 0x000fe2000001ff00 */
[----:B------:R-:W-:Y:S06]  /*0ed0*/  BRA `(.L_x_10903) ;  /* 0x0000000000447947 */ /* 0x000fec0003800000 */
.L_x_10924:
[----:B------:R-:W2:Y:S01]  /*0ee0*/  LDG.E.U8 R0, desc[UR36][R4.64] ;  /* 0x0000002404007981 */ /* 0x000ea2000c1e1100 */
[----:B------:R-:W-:Y:S02]  /*0ef0*/  IMAD.MOV.U32 R26, RZ, RZ, 0x0 ;  /* 0x00000000ff1a7424 */ /* 0x000fe400078e00ff */
[----:B------:R-:W-:Y:S01]  /*0f00*/  IMAD.MOV.U32 R27, RZ, RZ, 0x38000000 ;  /* 0x38000000ff1b7424 */ /* 0x000fe200078e00ff */
[----:B--2---:R-:W-:-:S13]  /*0f10*/  ISETP.NE.AND P0, PT, R0, RZ, PT ;  /* 0x000000ff0000720c */ /* 0x004fda0003f05270 */
[----:B------:R-:W-:Y:S05]  /*0f20*/  @!P0 BRA `(.L_x_10903) ;  /* 0x0000000000308947 */ /* 0x000fea0003800000 */
[----:B------:R-:W-:-:S13]  /*0f30*/  ISETP.NE.AND P0, PT, R0, 0xff, PT ;  /* 0x000000ff0000780c */ /* 0x000fda0003f05270 */
[----:B------:R-:W-:Y:S02]  /*0f40*/  @P0 IMAD.SHL.U32 R0, R0, 0x800000, RZ ;  /* 0x0080000000000824 */ /* 0x000fe400078e00ff */
[----:B------:R-:W-:Y:S02]  /*0f50*/  @!P0 IMAD.MOV.U32 R26, RZ, RZ, 0x20000000 ;  /* 0x20000000ff1a8424 */ /* 0x000fe400078e00ff */
[----:B------:R-:W-:Y:S02]  /*0f60*/  @!P0 IMAD.MOV.U32 R27, RZ, RZ, 0x7ff80000 ;  /* 0x7ff80000ff1b8424 */ /* 0x000fe400078e00ff */
[----:B------:R-:W-:-:S04]  /*0f70*/  @P0 FMUL.FTZ R0, R0, 1 ;  /* 0x3f80000000000820 */ /* 0x000fc80000410000 */
[----:B------:R4:W0:Y:S02]  /*0f80*/  @P0 F2F.F64.F32 R26, R0 ;  /* 0x00000000001a0310 */ /* 0x0008240000201800 */
[----:B0---4-:R-:W-:Y:S05]  /*0f90*/  BRA `(.L_x_10903) ;  /* 0x0000000000147947 */ /* 0x011fea0003800000 */
.L_x_10923:
[----:B------:R-:W2:Y:S02]  /*0fa0*/  LDG.E.64 R26, desc[UR36][R4.64] ;  /* 0x00000024041a7981 */ /* 0x000ea4000c1e1b00 */
[----:B--2---:R-:W4:Y:S02]  /*0fb0*/  I2F.F64.U64 R26, R26 ;  /* 0x0000001a001a7312 */ /* 0x004f240000301800 */
[----:B----4-:R-:W-:Y:S05]  /*0fc0*/  BRA `(.L_x_10903) ;  /* 0x0000000000087947 */ /* 0x010fea0003800000 */
.L_x_10922:
[----:B------:R-:W2:Y:S02]  /*0fd0*/  LDG.E R4, desc[UR36][R4.64] ;  /* 0x0000002404047981 */ /* 0x000ea4000c1e1900 */
[----:B--2---:R2:W3:Y:S02]  /*0fe0*/  I2F.F64.U32 R26, R4 ;  /* 0x00000004001a7312 */ /* 0x0044e40000201800 */
.L_x_10903:
[----:B------:R-:W-:Y:S05]  /*0ff0*/  BSYNC.RECONVERGENT B6 ;  /* 0x0000000000067941 */ /* 0x000fea0003800200 */
.L_x_10897:
[----:B012---:R-:W0:Y:S01]  /*1000*/  LDC.64 R4, c[0x0][0x398] ;  /* 0x0000e600ff047b82 */ /* 0x007e220000000a00 */
[----:B------:R-:W1:Y:S01]  /*1010*/  LDCU UR5, c[0x0][0x3ac] ;  /* 0x00007580ff0577ac */ /* 0x000e620008000800 */
        /* <DEDUP_REMOVED lines=18> */
.L_x_10930:
[----:B------:R-:W2:Y:S02]  /*1140*/  LDG.E.U8 R4, desc[UR36][R4.64] ;  /* 0x0000002404047981 */ /* 0x000ea4000c1e1100 */
[----:B--2---:R0:W1:Y:S02]  /*1150*/  I2F.F64.U16 R36, R4 ;  /* 0x0000000400247312 */ /* 0x0040640000101800 */
[----:B01----:R-:W-:Y:S05]  /*1160*/  BRA `(.L_x_10932) ;  /* 0x0000000c00647947 */ /* 0x003fea0003800000 */
.L_x_10929:
        /* <DEDUP_REMOVED lines=9> */
.L_x_10934:
[----:B------:R-:W2:Y:S02]  /*1200*/  LDG.E R4, desc[UR36][R4.64] ;  /* 0x0000002404047981 */ /* 0x000ea4000c1e1900 */
[----:B--2---:R0:W1:Y:S02]  /*1210*/  I2F.F64 R36, R4 ;  /* 0x0000000400247312 */ /* 0x0040640000201c00 */
[----:B01----:R-:W-:Y:S05]  /*1220*/  BRA `(.L_x_10932) ;  /* 0x0000000c00347947 */ /* 0x003fea0003800000 */
.L_x_10933:
[----:B------:R-:W2:Y:S02]  /*1230*/  LDG.E.U16 R4, desc[UR36][R4.64] ;  /* 0x0000002404047981 */ /* 0x000ea4000c1e1500 */
[----:B--2---:R0:W1:Y:S02]  /*1240*/  I2F.F64.S16 R36, R4 ;  /* 0x0000000400247312 */ /* 0x0040640000101c00 */
[----:B01----:R-:W-:Y:S05]  /*1250*/  BRA `(.L_x_10932) ;  /* 0x0000000c00287947 */ /* 0x003fea0003800000 */
.L_x_10928:
        /* <DEDUP_REMOVED lines=10> */
.L_x_10936:
[----:B------:R-:W2:Y:S02]  /*1300*/  LDG.E.U16 R0, desc[UR36][R4.64] ;  /* 0x0000002404007981 */ /* 0x000ea4000c1e1500 */
[----:B--2---:R-:W-:-:S05]  /*1310*/  HADD2.F32 R0, -RZ, R0.H0_H0 ;  /* 0x20000000ff007230 */ /* 0x004fca0000004100 */
[----:B------:R-:W-:-:S04]  /*1320*/  FMUL.FTZ R0, R0, 1 ;  /* 0x3f80000000007820 */ /* 0x000fc80000410000 */
[----:B------:R4:W0:Y:S02]  /*1330*/  F2F.F64.F32 R36, R0 ;  /* 0x0000000000247310 */ /* 0x0008240000201800 */
[----:B0---4-:R-:W-:Y:S05]  /*1340*/  BRA `(.L_x_10932) ;  /* 0x0000000800ec7947 */ /* 0x011fea0003800000 */
.L_x_10935:
        /* <DEDUP_REMOVED lines=8> */
[----:B------:R-:W0:Y:S02]  /*13d0*/  F2F.F64.F32 R36, R36 ;  /* 0x0000002400247310 */ /* 0x000e240000201800 */
[----:B0-----:R-:W-:Y:S05]  /*13e0*/  BRA `(.L_x_10932) ;  /* 0x0000000800c47947 */ /* 0x001fea0003800000 */
.L_x_10938:
[----:B------:R-:W2:Y:S02]  /*13f0*/  LDG.E.U16 R4, desc[UR36][R4.64] ;  /* 0x0000002404047981 */ /* 0x000ea4000c1e1500 */
[----:B--2---:R-:W-:-:S05]  /*1400*/  HADD2.F32 R0, -RZ, R4.H0_H0 ;  /* 0x20000004ff007230 */ /* 0x004fca0000004100 */
[----:B------:R-:W-:-:S04]  /*1410*/  FMUL.FTZ R0, R0, 1 ;  /* 0x3f80000000007820 */ /* 0x000fc80000410000 */
[----:B------:R0:W1:Y:S02]  /*1420*/  F2F.F64.F32 R36, R0 ;  /* 0x0000000000247310 */ /* 0x0000640000201800 */
[----:B01----:R-:W-:Y:S05]  /*1430*/  BRA `(.L_x_10932) ;  /* 0x0000000800b07947 */ /* 0x003fea0003800000 */
.L_x_10937:
[----:B------:R4:W5:Y:S01]  /*1440*/  LDG.E.64 R36, desc[UR36][R4.64] ;  /* 0x0000002404247981 */ /* 0x000962000c1e1b00 */
[----:B------:R-:W-:Y:S05]  /*1450*/  BRA `(.L_x_10932) ;  /* 0x0000000800a87947 */ /* 0x000fea0003800000 */
.L_x_10927:
        /* <DEDUP_REMOVED lines=13> */
.L_x_10941:
[----:B------:R0:W5:Y:S01]  /*1530*/  LDG.E.64 R36, desc[UR36][R4.64] ;  /* 0x0000002404247981 */ /* 0x000162000c1e1b00 */
[----:B------:R-:W-:Y:S05]  /*1540*/  BRA `(.L_x_10932) ;  /* 0x00000008006c7947 */ /* 0x000fea0003800000 */
.L_x_10940:
        /* <DEDUP_REMOVED lines=27> */
.L_x_10943:
        /* <DEDUP_REMOVED lines=13> */
[----:B------:R0:W1:Y:S02]  /*17d0*/  F2F.F64.F32 R36, R0 ;  /* 0x0000000000247310 */ /* 0x0000640000201800 */
[----:B01----:R-:W-:Y:S05]  /*17e0*/  BRA `(.L_x_10932) ;  /* 0x0000000400c47947 */ /* 0x003fea0003800000 */
.L_x_10942:
[----:B------:R-:W2:Y:S02]  /*17f0*/  LDG.E.U16 R0, desc[UR36][R4.64] ;  /* 0x0000002404007981 */ /* 0x000ea4000c1e1500 */
[----:B--2---:R-:W-:-:S04]  /*1800*/  IMAD.U32 R0, R0, 0x10000, RZ ;  /* 0x0001000000007824 */ /* 0x004fc800078e00ff */
[----:B------:R-:W-:-:S04]  /*1810*/  FMUL.FTZ R0, R0, 1 ;  /* 0x3f80000000007820 */ /* 0x000fc80000410000 */
[----:B------:R0:W1:Y:S02]  /*1820*/  F2F.F64.F32 R36, R0 ;  /* 0x0000000000247310 */ /* 0x0000640000201800 */
[----:B01----:R-:W-:Y:S05]  /*1830*/  BRA `(.L_x_10932) ;  /* 0x0000000400b07947 */ /* 0x003fea0003800000 */
.L_x_10939:
        /* <DEDUP_REMOVED lines=11> */
.L_x_10946:
        /* <DEDUP_REMOVED lines=21> */
.L_x_10948:
[----:B------:R-:W-:Y:S05]  /*1a40*/  BSYNC.RECONVERGENT B0 ;  /* 0x0000000000007941 */ /* 0x000fea0003800200 */
.L_x_10947:
[----:B------:R-:W-:Y:S01]  /*1a50*/  IMAD.SHL.U32 R0, R0, 0x100000, RZ ;  /* 0x0010000000007824 */ /* 0x000fe200078e00ff */
[----:B------:R-:W-:-:S04]  /*1a60*/  LEA R3, R3, 0x3b800000, 0x17 ;  /* 0x3b80000003037811 */ /* 0x000fc800078eb8ff */
[----:B------:R-:W-:-:S05]  /*1a70*/  LOP3.LUT R0, R3, R0, R7, 0xfe, !PT ;  /* 0x0000000003007212 */ /* 0x000fca00078efe07 */
[----:B------:R-:W-:-:S04]  /*1a80*/  FMUL.FTZ R0, R0, 1 ;  /* 0x3f80000000007820 */ /* 0x000fc80000410000 */
[----:B------:R4:W0:Y:S02]  /*1a90*/  F2F.F64.F32 R36, R0 ;  /* 0x0000000000247310 */ /* 0x0008240000201800 */
[----:B0---4-:R-:W-:Y:S05]  /*1aa0*/  BRA `(.L_x_10932) ;  /* 0x0000000400147947 */ /* 0x011fea0003800000 */
.L_x_10945:
        /* <DEDUP_REMOVED lines=21> */
.L_x_10950:
[----:B------:R-:W-:Y:S05]  /*1c00*/  BSYNC.RECONVERGENT B0 ;  /* 0x0000000000007941 */ /* 0x000fea0003800200 */
.L_x_10949:
[----:B------:R-:W-:Y:S01]  /*1c10*/  IMAD.SHL.U32 R0, R0, 0x200000, RZ ;  /* 0x0020000000007824 */ /* 0x000fe200078e00ff */
[----:B------:R-:W-:-:S04]  /*1c20*/  LEA R3, R3, 0x37800000, 0x17 ;  /* 0x3780000003037811 */ /* 0x000fc800078eb8ff */
[----:B------:R-:W-:-:S05]  /*1c30*/  LOP3.LUT R0, R3, R0, R7, 0xfe, !PT ;  /* 0x0000000003007212 */ /* 0x000fca00078efe07 */
[----:B------:R-:W-:-:S04]  /*1c40*/  FMUL.FTZ R0, R0, 1 ;  /* 0x3f80000000007820 */ /* 0x000fc80000410000 */
[----:B------:R4:W0:Y:S02]  /*1c50*/  F2F.F64.F32 R36, R0 ;  /* 0x0000000000247310 */ /* 0x0008240000201800 */
[----:B0---4-:R-:W-:Y:S05]  /*1c60*/  BRA `(.L_x_10932) ;  /* 0x0000000000a47947 */ /* 0x011fea0003800000 */
.L_x_10944:
[----:B------:R-:W-:-:S09]  /*1c70*/  UISETP.NE.AND UP0, UPT, UR4, 0x1c, UPT ;  /* 0x0000001c0400788c */ /* 0x000fd2000bf05270 */
[----:B------:R-:W-:Y:S05]  /*1c80*/  BRA.U !UP0, `(.L_x_10951) ;  /* 0x0000000108947547 */ /* 0x000fea000b800000 */
[----:B------:R-:W-:-:S09]  /*1c90*/  UISETP.NE.AND UP0, UPT, UR4, 0x1d, UPT ;  /* 0x0000001d0400788c */ /* 0x000fd2000bf05270 */
[----:B------:R-:W-:Y:S05]  /*1ca0*/  BRA.U !UP0, `(.L_x_10952) ;  /* 0x0000000108807547 */ /* 0x000fea000b800000 */
[----:B------:R-:W-:-:S09]  /*1cb0*/  UISETP.NE.AND UP0, UPT, UR4, 0x2c, UPT ;  /* 0x0000002c0400788c */ /* 0x000fd2000bf05270 */
[----:B------:R-:W-:Y:S05]  /*1cc0*/  BRA.U !UP0, `(.L_x_10953) ;  /* 0x0000000108487547 */ /* 0x000fea000b800000 */
.L_x_10931:
[----:B------:R-:W-:Y:S01]  /*1cd0*/  MOV R0, 0x0 ;  /* 0x0000000000007802 */ /* 0x000fe20000000f00 */
[----:B------:R-:W0:Y:S01]  /*1ce0*/  LDCU.64 UR4, c[0x4][0x178] ;  /* 0x01002f00ff0477ac */ /* 0x000e220008000a00 */
[----:B------:R-:W-:Y:S02]  /*1cf0*/  IMAD.MOV.U32 R8, RZ, RZ, 0x4e ;  /* 0x0000004eff087424 */ /* 0x000fe400078e00ff */
[----:B------:R1:W2:Y:S01]  /*1d00*/  LDC.64 R14, c[0x4][R0] ;  /* 0x01000000000e7b82 */ /* 0x0002a20000000a00 */
[----:B------:R-:W4:Y:S01]  /*1d10*/  LDCU.64 UR6, c[0x4][0x180] ;  /* 0x01003000ff0677ac */ /* 0x000f220008000a00 */
[----:B------:R-:W-:Y:S02]  /*1d20*/  IMAD.MOV.U32 R12, RZ, RZ, 0x1 ;  /* 0x00000001ff0c7424 */ /* 0x000fe400078e00ff */
[----:B------:R-:W-:Y:S01]  /*1d30*/  IMAD.MOV.U32 R13, RZ, RZ, RZ ;  /* 0x000000ffff0d7224 */ /* 0x000fe200078e00ff */
[----:B------:R-:W3:Y:S01]  /*1d40*/  LDCU.64 UR8, c[0x4][0x58] ;  /* 0x01000b00ff0877ac */ /* 0x000ee20008000a00 */
[----:B0-----:R-:W-:-:S02]  /*1d50*/  IMAD.U32 R4, RZ, RZ, UR4 ;  /* 0x00000004ff047e24 */ /* 0x001fc4000f8e00ff */
[----:B------:R-:W-:Y:S02]  /*1d60*/  IMAD.U32 R5, RZ, RZ, UR5 ;  /* 0x00000005ff057e24 */ /* 0x000fe4000f8e00ff */
[----:B----4-:R-:W-:Y:S02]  /*1d70*/  IMAD.U32 R6, RZ, RZ, UR6 ;  /* 0x00000006ff067e24 */ /* 0x010fe4000f8e00ff */
[----:B------:R-:W-:Y:S02]  /*1d80*/  IMAD.U32 R7, RZ, RZ, UR7 ;  /* 0x00000007ff077e24 */ /* 0x000fe4000f8e00ff */
[----:B---3--:R-:W-:Y:S02]  /*1d90*/  IMAD.U32 R10, RZ, RZ, UR8 ;  /* 0x00000008ff0a7e24 */ /* 0x008fe4000f8e00ff */
[----:B-1----:R-:W-:-:S07]  /*1da0*/  IMAD.U32 R11, RZ, RZ, UR9 ;  /* 0x00000009ff0b7e24 */ /* 0x002fce000f8e00ff */
[----:B------:R-:W-:-:S07]  /*1db0*/  LEPC R20, `(.L_x_10954) ;  /* 0x000000001014794e */ /* 0x000fce0000000000 */
[----:B--2--5:R-:W-:Y:S05]  /*1dc0*/  CALL.ABS.NOINC R14 ;  /* 0x000000000e007343 */ /* 0x024fea0003c00000 */
.L_x_10954:
[----:B------:R-:W-:Y:S01]  /*1dd0*/  CS2R R36, SRZ ;  /* 0x0000000000247805 */ /* 0x000fe2000001ff00 */
[----:B------:R-:W-:Y:S06]  /*1de0*/  BRA `(.L_x_10932) ;  /* 0x0000000000447947 */ /* 0x000fec0003800000 */
.L_x_10953:
        /* <DEDUP_REMOVED lines=10> */
[----:B------:R1:W2:Y:S02]  /*1e90*/  @P0 F2F.F64.F32 R36, R0 ;  /* 0x0000000000240310 */ /* 0x0002a40000201800 */
[----:B-12---:R-:W-:Y:S05]  /*1ea0*/  BRA `(.L_x_10932) ;  /* 0x0000000000147947 */ /* 0x006fea0003800000 */
.L_x_10952:
[----:B------:R-:W2:Y:S02]  /*1eb0*/  LDG.E.64 R36, desc[UR36][R4.64] ;  /* 0x0000002404247981 */ /* 0x000ea4000c1e1b00 */
[----:B--2---:R-:W1:Y:S02]  /*1ec0*/  I2F.F64.U64 R36, R36 ;  /* 0x0000002400247312 */ /* 0x004e640000301800 */
[----:B-1----:R-:W-:Y:S05]  /*1ed0*/  BRA `(.L_x_10932) ;  /* 0x0000000000087947 */ /* 0x002fea0003800000 */
.L_x_10951:
[----:B------:R-:W2:Y:S02]  /*1ee0*/  LDG.E R4, desc[UR36][R4.64] ;  /* 0x0000002404047981 */ /* 0x000ea4000c1e1900 */
[----:B--2---:R1:W2:Y:S02]  /*1ef0*/  I2F.F64.U32 R36, R4 ;  /* 0x0000000400247312 */ /* 0x0042a40000201800 */
.L_x_10932:
[----:B------:R-:W-:Y:S05]  /*1f00*/  BSYNC.RECONVERGENT B6 ;  /* 0x0000000000067941 */ /* 0x000fea0003800200 */
.L_x_10926:
[----:B------:R-:W-:-:S07]  /*1f10*/  VIADD R35, R23, 0x80 ;  /* 0x0000008017237836 */ /* 0x000fce0000000000 */
.L_x_10896:
[----:B------:R-:W-:Y:S05]  /*1f20*/  BSYNC.RECONVERGENT B7 ;  /* 0x0000000000077941 */ /* 0x000fea0003800200 */
.L_x_10895:
[----:B------:R-:W-:Y:S01]  /*1f30*/  ISETP.GE.AND P0, PT, R35, R2, PT ;  /* 0x000000022300720c */ /* 0x000fe20003f06270 */
[----:B------:R-:W-:Y:S01]  /*1f40*/  BSSY.RECONVERGENT B7, `(.L_x_10955) ;  /* 0x00001e8000077945 */ /* 0x000fe20003800200 */
[----:B------:R-:W-:Y:S02]  /*1f50*/  CS2R R32, SRZ ;  /* 0x0000000000207805 */ /* 0x000fe4000001ff00 */
[----:B------:R-:W-:-:S09]  /*1f60*/  CS2R R28, SRZ ;  /* 0x00000000001c7805 */ /* 0x000fd2000001ff00 */
[----:B------:R-:W-:Y:S05]  /*1f70*/  @P0 BRA `(.L_x_10956) ;  /* 0x0000001c00900947 */ /* 0x000fea0003800000 */
[----:B01--4-:R-:W0:Y:S01]  /*1f80*/  LDC.64 R4, c[0x0][0x390] ;  /* 0x0000e400ff047b82 */ /* 0x013e220000000a00 */
        /* <DEDUP_REMOVED lines=18> */
[----:B----4-:R0:W1:Y:S02]  /*20b0*/  I2F.F64.S16 R32, R4 ;  /* 0x0000000400207312 */ /* 0x0100640000101c00 */
[----:B01----:R-:W-:Y:S05]  /*20c0*/  BRA `(.L_x_10963) ;  /* 0x0000000c00707947 */ /* 0x003fea0003800000 */
.L_x_10961:
[----:B------:R-:W4:Y:S02]  /*20d0*/  LDG.E.U8 R4, desc[UR36][R4.64] ;  /* 0x0000002404047981 */ /* 0x000f24000c1e1100 */
[----:B----4-:R0:W1:Y:S02]  /*20e0*/  I2F.F64.U16 R32, R4 ;  /* 0x0000000400207312 */ /* 0x0100640000101800 */
[----:B01----:R-:W-:Y:S05]  /*20f0*/  BRA `(.L_x_10963) ;  /* 0x0000000c00647947 */ /* 0x003fea0003800000 */
.L_x_10960:
[----:B------:R-:W-:-:S09]  /*2100*/  UISETP.NE.AND UP0, UPT, UR4, 0x2, UPT ;  /* 0x000000020400788c */ /* 0x000fd2000bf05270 */
[----:B------:R-:W-:Y:S05]  /*2110*/  BRA.U !UP0, `(.L_x_10964) ;  /* 0x0000000108287547 */ /* 0x000fea000b800000 */
[----:B------:R-:W-:-:S09]  /*2120*/  UISETP.NE.AND UP0, UPT, UR4, 0x3, UPT ;  /* 0x000000030400788c */ /* 0x000fd2000bf05270 */
[----:B------:R-:W-:Y:S05]  /*2130*/  BRA.U !UP0, `(.L_x_10965) ;  /* 0x0000000108147547 */ /* 0x000fea000b800000 */
[----:B------:R-:W-:-:S09]  /*2140*/  UISETP.NE.AND UP0, UPT, UR4, 0x4, UPT ;  /* 0x000000040400788c */ /* 0x000fd2000bf05270 */
[----:B------:R-:W-:Y:S05]  /*2150*/  BRA.U UP0, `(.L_x_10962) ;  /* 0x0000000900f07547 */ /* 0x000fea000b800000 */
[----:B------:R-:W4:Y:S02]  /*2160*/  LDG.E.64 R32, desc[UR36][R4.64] ;  /* 0x0000002404207981 */ /* 0x000f24000c1e1b00 */
[----:B----4-:R-:W0:Y:S02]  /*2170*/  I2F.F64.S64 R32, R32 ;  /* 0x0000002000207312 */ /* 0x010e240000301c00 */
[----:B0-----:R-:W-:Y:S05]  /*2180*/  BRA `(.L_x_10963) ;  /* 0x0000000c00407947 */ /* 0x001fea0003800000 */
.L_x_10965:
[----:B------:R-:W4:Y:S02]  /*2190*/  LDG.E R4, desc[UR36][R4.64] ;  /* 0x0000002404047981 */ /* 0x000f24000c1e1900 */
[----:B----4-:R0:W1:Y:S02]  /*21a0*/  I2F.F64 R32, R4 ;  /* 0x0000000400207312 */ /* 0x0100640000201c00 */
[----:B01----:R-:W-:Y:S05]  /*21b0*/  BRA `(.L_x_10963) ;  /* 0x0000000c00347947 */ /* 0x003fea0003800000 */
.L_x_10964:
[----:B------:R-:W4:Y:S02]  /*21c0*/  LDG.E.U16 R4, desc[UR36][R4.64] ;  /* 0x0000002404047981 */ /* 0x000f24000c1e1500 */
[----:B----4-:R0:W1:Y:S02]  /*21d0*/  I2F.F64.S16 R32, R4 ;  /* 0x0000000400207312 */ /* 0x0100640000101c00 */
[----:B01----:R-:W-:Y:S05]  /*21e0*/  BRA `(.L_x_10963) ;  /* 0x0000000c00287947 */ /* 0x003fea0003800000 */
.L_x_10959:
        /* <DEDUP_REMOVED lines=8> */
[----:B------:R-:W0:Y:S02]  /*2270*/  F2F.F64.F32 R32, R32 ;  /* 0x0000002000207310 */ /* 0x000e240000201800 */
[----:B0-----:R-:W-:Y:S05]  /*2280*/  BRA `(.L_x_10963) ;  /* 0x0000000c00007947 */ /* 0x001fea0003800000 */
.L_x_10967:
[----:B------:R-:W4:Y:S02]  /*2290*/  LDG.E.U16 R0, desc[UR36][R4.64] ;  /* 0x0000002404007981 */ /* 0x000f24000c1e1500 */
[----:B----4-:R-:W-:-:S05]  /*22a0*/  HADD2.F32 R0, -RZ, R0.H0_H0 ;  /* 0x20000000ff007230 */ /* 0x010fca0000004100 */
[----:B------:R-:W-:-:S04]  /*22b0*/  FMUL.FTZ R0, R0, 1 ;  /* 0x3f80000000007820 */ /* 0x000fc80000410000 */
[----:B------:R0:W1:Y:S02]  /*22c0*/  F2F.F64.F32 R32, R0 ;  /* 0x0000000000207310 */ /* 0x0000640000201800 */
[----:B01----:R-:W-:Y:S05]  /*22d0*/  BRA `(.L_x_10963) ;  /* 0x0000000800ec7947 */ /* 0x003fea0003800000 */
.L_x_10966:
        /* <DEDUP_REMOVED lines=10> */
.L_x_10969:
[----:B------:R-:W4:Y:S02]  /*2380*/  LDG.E.U16 R4, desc[UR36][R4.64] ;  /* 0x0000002404047981 */ /* 0x000f24000c1e1500 */
[----:B----4-:R-:W-:-:S05]  /*2390*/  HADD2.F32 R0, -RZ, R4.H0_H0 ;  /* 0x20000004ff007230 */ /* 0x010fca0000004100 */
[----:B------:R-:W-:-:S04]  /*23a0*/  FMUL.FTZ R0, R0, 1 ;  /* 0x3f80000000007820 */ /* 0x000fc80000410000 */
[----:B------:R0:W1:Y:S02]  /*23b0*/  F2F.F64.F32 R32, R0 ;  /* 0x0000000000207310 */ /* 0x0000640000201800 */
[----:B01----:R-:W-:Y:S05]  /*23c0*/  BRA `(.L_x_10963) ;  /* 0x0000000800b07947 */ /* 0x003fea0003800000 */
.L_x_10968:
[----:B------:R0:W5:Y:S01]  /*23d0*/  LDG.E.64 R32, desc[UR36][R4.64] ;  /* 0x0000002404207981 */ /* 0x000162000c1e1b00 */
[----:B------:R-:W-:Y:S05]  /*23e0*/  BRA `(.L_x_10963) ;  /* 0x0000000800a87947 */ /* 0x000fea0003800000 */
.L_x_10958:
        /* <DEDUP_REMOVED lines=13> */
.L_x_10972:
[----:B------:R4:W5:Y:S01]  /*24c0*/  LDG.E.64 R32, desc[UR36][R4.64] ;  /* 0x0000002404207981 */ /* 0x000962000c1e1b00 */
[----:B------:R-:W-:Y:S05]  /*24d0*/  BRA `(.L_x_10963) ;  /* 0x00000008006c7947 */ /* 0x000fea0003800000 */
.L_x_10971:
        /* <DEDUP_REMOVED lines=27> */
.L_x_10974:
[----:B------:R-:W4:Y:S02]  /*2690*/  LDG.E.U8 R4, desc[UR36][R4.64] ;  /* 0x0000002404047981 */ /* 0x000f24000c1e1100 */
[C---:B----4-:R-:W-:Y:S02]  /*26a0*/  IMAD.SHL.U32 R0, R4.reuse, 0x2000000, RZ ;  /* 0x0200000004007824 */ /* 0x050fe400078e00ff */
        /* <DEDUP_REMOVED lines=9> */
[----:B------:R-:W-:-:S05]  /*2740*/  LOP3.LUT R0, R0, 0x80000000, R3, 0xf8, !PT ;  /* 0x8000000000007812 */ /* 0x000fca00078ef803 */
[----:B------:R-:W-:-:S04]  /*2750*/  FMUL.FTZ R0, R0, 1 ;  /* 0x3f80000000007820 */ /* 0x000fc80000410000 */
[----:B------:R0:W1:Y:S02]  /*2760*/  F2F.F64.F32 R32, R0 ;  /* 0x0000000000207310 */ /* 0x0000640000201800 */
[----:B01----:R-:W-:Y:S05]  /*2770*/  BRA `(.L_x_10963) ;  /* 0x0000000400c47947 */ /* 0x003fea0003800000 */
.L_x_10973:
[----:B------:R-:W4:Y:S02]  /*2780*/  LDG.E.U16 R0, desc[UR36][R4.64] ;  /* 0x0000002404007981 */ /* 0x000f24000c1e1500 */
[----:B----4-:R-:W-:-:S04]  /*2790*/  IMAD.U32 R0, R0, 0x10000, RZ ;  /* 0x0001000000007824 */ /* 0x010fc800078e00ff */
[----:B------:R-:W-:-:S04]  /*27a0*/  FMUL.FTZ R0, R0, 1 ;  /* 0x3f80000000007820 */ /* 0x000fc80000410000 */
[----:B------:R0:W1:Y:S02]  /*27b0*/  F2F.F64.F32 R32, R0 ;  /* 0x0000000000207310 */ /* 0x0000640000201800 */
[----:B01----:R-:W-:Y:S05]  /*27c0*/  BRA `(.L_x_10963) ;  /* 0x0000000400b07947 */ /* 0x003fea0003800000 */
.L_x_10970:
        /* <DEDUP_REMOVED lines=9> */
[----:B----4-:R4:W0:Y:S02]  /*2860*/  I2F.F64.U16 R32, R4 ;  /* 0x0000000400207312 */ /* 0x0108240000101800 */
[----:B0---4-:R-:W-:Y:S05]  /*2870*/  BRA `(.L_x_10963) ;  /* 0x0000000400847947 */ /* 0x011fea0003800000 */
.L_x_10977:
        /* <DEDUP_REMOVED lines=21> */
.L_x_10979:
[----:B------:R-:W-:Y:S05]  /*29d0*/  BSYNC.RECONVERGENT B0 ;  /* 0x0000000000007941 */ /* 0x000fea0003800200 */
.L_x_10978:
[----:B------:R-:W-:Y:S01]  /*29e0*/  IMAD.SHL.U32 R0, R0, 0x100000, RZ ;  /* 0x0010000000007824 */ /* 0x000fe200078e00ff */
[----:B------:R-:W-:-:S04]  /*29f0*/  LEA R3, R3, 0x3b800000, 0x17 ;  /* 0x3b80000003037811 */ /* 0x000fc800078eb8ff */
[----:B------:R-:W-:-:S05]  /*2a00*/  LOP3.LUT R0, R3, R0, R7, 0xfe, !PT ;  /* 0x0000000003007212 */ /* 0x000fca00078efe07 */
[----:B------:R-:W-:-:S04]  /*2a10*/  FMUL.FTZ R0, R0, 1 ;  /* 0x3f80000000007820 */ /* 0x000fc80000410000 */
[----:B------:R4:W0:Y:S02]  /*2a20*/  F2F.F64.F32 R32, R0 ;  /* 0x0000000000207310 */ /* 0x0008240000201800 */
[----:B0---4-:R-:W-:Y:S05]  /*2a30*/  BRA `(.L_x_10963) ;  /* 0x0000000400147947 */ /* 0x011fea0003800000 */
.L_x_10976:
        /* <DEDUP_REMOVED lines=21> */
.L_x_10981:
[----:B------:R-:W-:Y:S05]  /*2b90*/  BSYNC.RECONVERGENT B0 ;  /* 0x0000000000007941 */ /* 0x000fea0003800200 */
.L_x_10980:
[----:B------:R-:W-:Y:S01]  /*2ba0*/  IMAD.SHL.U32 R0, R0, 0x200000, RZ ;  /* 0x0020000000007824 */ /* 0x000fe200078e00ff */
[----:B------:R-:W-:-:S04]  /*2bb0*/  LEA R3, R3, 0x37800000, 0x17 ;  /* 0x3780000003037811 */ /* 0x000fc800078eb8ff */
[----:B------:R-:W-:-:S05]  /*2bc0*/  LOP3.LUT R0, R3, R0, R7, 0xfe, !PT ;  /* 0x0000000003007212 */ /* 0x000fca00078efe07 */
[----:B------:R-:W-:-:S04]  /*2bd0*/  FMUL.FTZ R0, R0, 1 ;  /* 0x3f80000000007820 */ /* 0x000fc80000410000 */
[----:B------:R4:W0:Y:S02]  /*2be0*/  F2F.F64.F32 R32, R0 ;  /* 0x0000000000207310 */ /* 0x0008240000201800 */
[----:B0---4-:R-:W-:Y:S05]  /*2bf0*/  BRA `(.L_x_10963) ;  /* 0x0000000000a47947 */ /* 0x011fea0003800000 */
.L_x_10975:
        /* <DEDUP_REMOVED lines=8> */
[----:B------:R-:W-:Y:S01]  /*2c80*/  IMAD.MOV.U32 R33, RZ, RZ, 0x38000000 ;  /* 0x38000000ff217424 */ /* 0x000fe200078e00ff */
[----:B----4-:R-:W-:-:S13]  /*2c90*/  ISETP.NE.AND P0, PT, R0, RZ, PT ;  /* 0x000000ff0000720c */ /* 0x010fda0003f05270 */
[----:B------:R-:W-:Y:S05]  /*2ca0*/  @!P0 BRA `(.L_x_10963) ;  /* 0x0000000000788947 */ /* 0x000fea0003800000 */
[----:B------:R-:W-:-:S13]  /*2cb0*/  ISETP.NE.AND P0, PT, R0, 0xff, PT ;  /* 0x000000ff0000780c */ /* 0x000fda0003f05270 */
[----:B------:R-:W-:Y:S02]  /*2cc0*/  @P0 IMAD.SHL.U32 R0, R0, 0x800000, RZ ;  /* 0x0080000000000824 */ /* 0x000fe400078e00ff */
[----:B------:R-:W-:Y:S02]  /*2cd0*/  @!P0 IMAD.MOV.U32 R32, RZ, RZ, 0x20000000 ;  /* 0x20000000ff208424 */ /* 0x000fe400078e00ff */
[----:B------:R-:W-:Y:S02]  /*2ce0*/  @!P0 IMAD.MOV.U32 R33, RZ, RZ, 0x7ff80000 ;  /* 0x7ff80000ff218424 */ /* 0x000fe400078e00ff */
[----:B------:R-:W-:-:S04]  /*2cf0*/  @P0 FMUL.FTZ R0, R0, 1 ;  /* 0x3f80000000000820 */ /* 0x000fc80000410000 */
[----:B------:R0:W1:Y:S02]  /*2d00*/  @P0 F2F.F64.F32 R32, R0 ;  /* 0x0000000000200310 */ /* 0x0000640000201800 */
[----:B01----:R-:W-:Y:S05]  /*2d10*/  BRA `(.L_x_10963) ;  /* 0x00000000005c7947 */ /* 0x003fea0003800000 */
.L_x_10962:
        /* <DEDUP_REMOVED lines=16> */
.L_x_10984:
[----:B------:R-:W-:Y:S01]  /*2e20*/  CS2R R32, SRZ ;  /* 0x0000000000207805 */ /* 0x000fe2000001ff00 */
[----:B------:R-:W-:Y:S06]  /*2e30*/  BRA `(.L_x_10963) ;  /* 0x0000000000147947 */ /* 0x000fec0003800000 */
.L_x_10983:
[----:B------:R-:W4:Y:S02]  /*2e40*/  LDG.E.64 R32, desc[UR36][R4.64] ;  /* 0x0000002404207981 */ /* 0x000f24000c1e1b00 */
[----:B----4-:R-:W0:Y:S02]  /*2e50*/  I2F.F64.U64 R32, R32 ;  /* 0x0000002000207312 */ /* 0x010e240000301800 */
[----:B0-----:R-:W-:Y:S05]  /*2e60*/  BRA `(.L_x_10963) ;  /* 0x0000000000087947 */ /* 0x001fea0003800000 */
.L_x_10982:
[----:B------:R-:W4:Y:S02]  /*2e70*/  LDG.E R4, desc[UR36][R4.64] ;  /* 0x0000002404047981 */ /* 0x000f24000c1e1900 */
[----:B----4-:R0:W1:Y:S02]  /*2e80*/  I2F.F64.U32 R32, R4 ;  /* 0x0000000400207312 */ /* 0x0100640000201800 */
.L_x_10963:
[----:B------:R-:W-:Y:S05]  /*2e90*/  BSYNC.RECONVERGENT B6 ;  /* 0x0000000000067941 */ /* 0x000fea0003800200 */
.L_x_10957:
        /* <DEDUP_REMOVED lines=18> */
[----:B----4-:R0:W4:Y:S02]  /*2fc0*/  I2F.F64.S16 R28, R4 ;  /* 0x00000004001c7312 */ /* 0x0101240000101c00 */
[----:B0---4-:R-:W-:Y:S05]  /*2fd0*/  BRA `(.L_x_10991) ;  /* 0x0000000c00707947 */ /* 0x011fea0003800000 */
.L_x_10989:
[----:B------:R-:W4:Y:S02]  /*2fe0*/  LDG.E.U8 R4, desc[UR36][R4.64] ;  /* 0x0000002404047981 */ /* 0x000f24000c1e1100 */
[----:B----4-:R0:W4:Y:S02]  /*2ff0*/  I2F.F64.U16 R28, R4 ;  /* 0x00000004001c7312 */ /* 0x0101240000101800 */
[----:B0---4-:R-:W-:Y:S05]  /*3000*/  BRA `(.L_x_10991) ;  /* 0x0000000c00647947 */ /* 0x011fea0003800000 */
.L_x_10988:
        /* <DEDUP_REMOVED lines=9> */
.L_x_10993:
[----:B------:R-:W4:Y:S02]  /*30a0*/  LDG.E R4, desc[UR36][R4.64] ;  /* 0x0000002404047981 */ /* 0x000f24000c1e1900 */
[----:B----4-:R0:W4:Y:S02]  /*30b0*/  I2F.F64 R28, R4 ;  /* 0x00000004001c7312 */ /* 0x0101240000201c00 */
[----:B0---4-:R-:W-:Y:S05]  /*30c0*/  BRA `(.L_x_10991) ;  /* 0x0000000c00347947 */ /* 0x011fea0003800000 */
.L_x_10992:
[----:B------:R-:W4:Y:S02]  /*30d0*/  LDG.E.U16 R4, desc[UR36][R4.64] ;  /* 0x0000002404047981 */ /* 0x000f24000c1e1500 */
[----:B----4-:R0:W4:Y:S02]  /*30e0*/  I2F.F64.S16 R28, R4 ;  /* 0x00000004001c7312 */ /* 0x0101240000101c00 */
[----:B0---4-:R-:W-:Y:S05]  /*30f0*/  BRA `(.L_x_10991) ;  /* 0x0000000c00287947 */ /* 0x011fea0003800000 */
.L_x_10987:
        /* <DEDUP_REMOVED lines=10> */
.L_x_10995:
[----:B------:R-:W4:Y:S02]  /*31a0*/  LDG.E.U16 R0, desc[UR36][R4.64] ;  /* 0x0000002404007981 */ /* 0x000f24000c1e1500 */
[----:B----4-:R-:W-:-:S05]  /*31b0*/  HADD2.F32 R0, -RZ, R0.H0_H0 ;  /* 0x20000000ff007230 */ /* 0x010fca0000004100 */
[----:B------:R-:W-:-:S04]  /*31c0*/  FMUL.FTZ R0, R0, 1 ;  /* 0x3f80000000007820 */ /* 0x000fc80000410000 */
[----:B------:R4:W0:Y:S02]  /*31d0*/  F2F.F64.F32 R28, R0 ;  /* 0x00000000001c7310 */ /* 0x0008240000201800 */
[----:B0---4-:R-:W-:Y:S05]  /*31e0*/  BRA `(.L_x_10991) ;  /* 0x0000000800ec7947 */ /* 0x011fea0003800000 */
.L_x_10994:
        /* <DEDUP_REMOVED lines=10> */
.L_x_10997:
[----:B------:R-:W4:Y:S02]  /*3290*/  LDG.E.U16 R4, desc[UR36][R4.64] ;  /* 0x0000002404047981 */ /* 0x000f24000c1e1500 */
[----:B----4-:R-:W-:-:S05]  /*32a0*/  HADD2.F32 R0, -RZ, R4.H0_H0 ;  /* 0x20000004ff007230 */ /* 0x010fca0000004100 */
[----:B------:R-:W-:-:S04]  /*32b0*/  FMUL.FTZ R0, R0, 1 ;  /* 0x3f80000000007820 */ /* 0x000fc80000410000 */
[----:B------:R0:W4:Y:S02]  /*32c0*/  F2F.F64.F32 R28, R0 ;  /* 0x00000000001c7310 */ /* 0x0001240000201800 */
[----:B0---4-:R-:W-:Y:S05]  /*32d0*/  BRA `(.L_x_10991) ;  /* 0x0000000800b07947 */ /* 0x011fea0003800000 */
.L_x_10996:
[----:B------:R0:W5:Y:S01]  /*32e0*/  LDG.E.64 R28, desc[UR36][R4.64] ;  /* 0x00000024041c7981 */ /* 0x000162000c1e1b00 */
[----:B------:R-:W-:Y:S05]  /*32f0*/  BRA `(.L_x_10991) ;  /* 0x0000000800a87947 */ /* 0x000fea0003800000 */
.L_x_10986:
        /* <DEDUP_REMOVED lines=13> */
.L_x_11000:
[----:B------:R0:W5:Y:S01]  /*33d0*/  LDG.E.64 R28, desc[UR36][R4.64] ;  /* 0x00000024041c7981 */ /* 0x000162000c1e1b00 */
[----:B------:R-:W-:Y:S05]  /*33e0*/  BRA `(.L_x_10991) ;  /* 0x00000008006c7947 */ /* 0x000fea0003800000 */
.L_x_10999:
        /* <DEDUP_REMOVED lines=25> */
[----:B------:R0:W4:Y:S02]  /*3580*/  F2F.F64.F32 R28, R3 ;  /* 0x00000003001c7310 */ /* 0x0001240000201800 */
[----:B0---4-:R-:W-:Y:S05]  /*3590*/  BRA `(.L_x_10991) ;  /* 0x0000000800007947 */ /* 0x011fea0003800000 */
.L_x_11002:
        /* <DEDUP_REMOVED lines=13> */
[----:B------:R0:W4:Y:S02]  /*3670*/  F2F.F64.F32 R28, R0 ;  /* 0x00000000001c7310 */ /* 0x0001240000201800 */
[----:B0---4-:R-:W-:Y:S05]  /*3680*/  BRA `(.L_x_10991) ;  /* 0x0000000400c47947 */ /* 0x011fea0003800000 */
.L_x_11001:
[----:B------:R-:W4:Y:S02]  /*3690*/  LDG.E.U16 R0, desc[UR36][R4.64] ;  /* 0x0000002404007981 */ /* 0x000f24000c1e1500 */
[----:B----4-:R-:W-:-:S04]  /*36a0*/  IMAD.U32 R0, R0, 0x10000, RZ ;  /* 0x0001000000007824 */ /* 0x010fc800078e00ff */
[----:B------:R-:W-:-:S04]  /*36b0*/  FMUL.FTZ R0, R0, 1 ;  /* 0x3f80000000007820 */ /* 0x000fc80000410000 */
[----:B------:R0:W4:Y:S02]  /*36c0*/  F2F.F64.F32 R28, R0 ;  /* 0x00000000001c7310 */ /* 0x0001240000201800 */
[----:B0---4-:R-:W-:Y:S05]  /*36d0*/  BRA `(.L_x_10991) ;  /* 0x0000000400b07947 */ /* 0x011fea0003800000 */
.L_x_10998:
        /* <DEDUP_REMOVED lines=9> */
[----:B----4-:R0:W4:Y:S02]  /*3770*/  I2F.F64.U16 R28, R4 ;  /* 0x00000004001c7312 */ /* 0x0101240000101800 */
[----:B0---4-:R-:W-:Y:S05]  /*3780*/  BRA `(.L_x_10991) ;  /* 0x0000000400847947 */ /* 0x011fea0003800000 */
.L_x_11005:
        /* <DEDUP_REMOVED lines=21> */
.L_x_11007:
[----:B------:R-:W-:Y:S05]  /*38e0*/  BSYNC.RECONVERGENT B0 ;  /* 0x0000000000007941 */ /* 0x000fea0003800200 */
.L_x_11006:
[----:B------:R-:W-:Y:S01]  /*38f0*/  IMAD.SHL.U32 R0, R0, 0x100000, RZ ;  /* 0x0010000000007824 */ /* 0x000fe200078e00ff */
[----:B------:R-:W-:-:S04]  /*3900*/  LEA R3, R3, 0x3b800000, 0x17 ;  /* 0x3b80000003037811 */ /* 0x000fc800078eb8ff */
[----:B------:R-:W-:-:S05]  /*3910*/  LOP3.LUT R0, R3, R0, R7, 0xfe, !PT ;  /* 0x0000000003007212 */ /* 0x000fca00078efe07 */
[----:B------:R-:W-:-:S04]  /*3920*/  FMUL.FTZ R0, R0, 1 ;  /* 0x3f80000000007820 */ /* 0x000fc80000410000 */
[----:B------:R0:W4:Y:S02]  /*3930*/  F2F.F64.F32 R28, R0 ;  /* 0x00000000001c7310 */ /* 0x0001240000201800 */
[----:B0---4-:R-:W-:Y:S05]  /*3940*/  BRA `(.L_x_10991) ;  /* 0x0000000400147947 */ /* 0x011fea0003800000 */
.L_x_11004:
        /* <DEDUP_REMOVED lines=21> */
.L_x_11009:
[----:B------:R-:W-:Y:S05]  /*3aa0*/  BSYNC.RECONVERGENT B0 ;  /* 0x0000000000007941 */ /* 0x000fea0003800200 */
.L_x_11008:
[----:B------:R-:W-:Y:S01]  /*3ab0*/  IMAD.SHL.U32 R0, R0, 0x200000, RZ ;  /* 0x0020000000007824 */ /* 0x000fe200078e00ff */
[----:B------:R-:W-:-:S04]  /*3ac0*/  LEA R3, R3, 0x37800000, 0x17 ;  /* 0x3780000003037811 */ /* 0x000fc800078eb8ff */
[----:B------:R-:W-:-:S05]  /*3ad0*/  LOP3.LUT R0, R3, R0, R7, 0xfe, !PT ;  /* 0x0000000003007212 */ /* 0x000fca00078efe07 */
[----:B------:R-:W-:-:S04]  /*3ae0*/  FMUL.FTZ R0, R0, 1 ;  /* 0x3f80000000007820 */ /* 0x000fc80000410000 */
[----:B------:R0:W4:Y:S02]  /*3af0*/  F2F.F64.F32 R28, R0 ;  /* 0x00000000001c7310 */ /* 0x0001240000201800 */
[----:B0---4-:R-:W-:Y:S05]  /*3b00*/  BRA `(.L_x_10991) ;  /* 0x0000000000a47947 */ /* 0x011fea0003800000 */
.L_x_11003:
        /* <DEDUP_REMOVED lines=16> */
[----:B------:R0:W4:Y:S02]  /*3c10*/  @P0 F2F.F64.F32 R28, R0 ;  /* 0x00000000001c0310 */ /* 0x0001240000201800 */
[----:B0---4-:R-:W-:Y:S05]  /*3c20*/  BRA `(.L_x_10991) ;  /* 0x00000000005c7947 */ /* 0x011fea0003800000 */
.L_x_10990:
        /* <DEDUP_REMOVED lines=16> */
.L_x_11012:
[----:B------:R-:W-:Y:S01]  /*3d30*/  CS2R R28, SRZ ;  /* 0x00000000001c7805 */ /* 0x000fe2000001ff00 */
[----:B------:R-:W-:Y:S06]  /*3d40*/  BRA `(.L_x_10991) ;  /* 0x0000000000147947 */ /* 0x000fec0003800000 */
.L_x_11011:
[----:B------:R-:W4:Y:S02]  /*3d50*/  LDG.E.64 R28, desc[UR36][R4.64] ;  /* 0x00000024041c7981 */ /* 0x000f24000c1e1b00 */
[----:B----4-:R-:W0:Y:S02]  /*3d60*/  I2F.F64.U64 R28, R28 ;  /* 0x0000001c001c7312 */ /* 0x010e240000301800 */
[----:B0-----:R-:W-:Y:S05]  /*3d70*/  BRA `(.L_x_10991) ;  /* 0x0000000000087947 */ /* 0x001fea0003800000 */
.L_x_11010:
[----:B------:R-:W4:Y:S02]  /*3d80*/  LDG.E R4, desc[UR36][R4.64] ;  /* 0x0000002404047981 */ /* 0x000f24000c1e1900 */
[----:B----4-:R4:W0:Y:S02]  /*3d90*/  I2F.F64.U32 R28, R4 ;  /* 0x00000004001c7312 */ /* 0x0108240000201800 */
.L_x_10991:
[----:B------:R-:W-:Y:S05]  /*3da0*/  BSYNC.RECONVERGENT B6 ;  /* 0x0000000000067941 */ /* 0x000fea0003800200 */
.L_x_10985:
[----:B------:R-:W-:-:S07]  /*3db0*/  VIADD R35, R35, 0x80 ;  /* 0x0000008023237836 */ /* 0x000fce0000000000 */
.L_x_10956:
[----:B------:R-:W-:Y:S05]  /*3dc0*/  BSYNC.RECONVERGENT B7 ;  /* 0x0000000000077941 */ /* 0x000fea0003800200 */
.L_x_10955:
        /* <DEDUP_REMOVED lines=26> */
.L_x_11019:
[----:B------:R-:W4:Y:S02]  /*3f70*/  LDG.E.U8 R4, desc[UR36][R4.64] ;  /* 0x0000002404047981 */ /* 0x000f24000c1e1100 */
[----:B----4-:R0:W1:Y:S02]  /*3f80*/  I2F.F64.U16 R30, R4 ;  /* 0x00000004001e7312 */ /* 0x0100640000101800 */
[----:B01----:R-:W-:Y:S05]  /*3f90*/  BRA `(.L_x_11021) ;  /* 0x0000000c00647947 */ /* 0x003fea0003800000 */
.L_x_11018:
        /* <DEDUP_REMOVED lines=9> */
.L_x_11023:
[----:B------:R-:W4:Y:S02]  /*4030*/  LDG.E R4, desc[UR36][R4.64] ;  /* 0x0000002404047981 */ /* 0x000f24000c1e1900 */
[----:B----4-:R0:W1:Y:S02]  /*4040*/  I2F.F64 R30, R4 ;  /* 0x00000004001e7312 */ /* 0x0100640000201c00 */
[----:B01----:R-:W-:Y:S05]  /*4050*/  BRA `(.L_x_11021) ;  /* 0x0000000c00347947 */ /* 0x003fea0003800000 */
.L_x_11022:
[----:B------:R-:W4:Y:S02]  /*4060*/  LDG.E.U16 R4, desc[UR36][R4.64] ;  /* 0x0000002404047981 */ /* 0x000f24000c1e1500 */
[----:B----4-:R0:W1:Y:S02]  /*4070*/  I2F.F64.S16 R30, R4 ;  /* 0x00000004001e7312 */ /* 0x0100640000101c00 */
[----:B01----:R-:W-:Y:S05]  /*4080*/  BRA `(.L_x_11021) ;  /* 0x0000000c00287947 */ /* 0x003fea0003800000 */
.L_x_11017:
        /* <DEDUP_REMOVED lines=10> */
.L_x_11025:
[----:B------:R-:W4:Y:S02]  /*4130*/  LDG.E.U16 R0, desc[UR36][R4.64] ;  /* 0x0000002404007981 */ /* 0x000f24000c1e1500 */
[----:B----4-:R-:W-:-:S05]  /*4140*/  HADD2.F32 R0, -RZ, R0.H0_H0 ;  /* 0x20000000ff007230 */ /* 0x010fca0000004100 */
[----:B------:R-:W-:-:S04]  /*4150*/  FMUL.FTZ R0, R0, 1 ;  /* 0x3f80000000007820 */ /* 0x000fc80000410000 */
[----:B------:R0:W1:Y:S02]  /*4160*/  F2F.F64.F32 R30, R0 ;  /* 0x00000000001e7310 */ /* 0x0000640000201800 */
[----:B01----:R-:W-:Y:S05]  /*4170*/  BRA `(.L_x_11021) ;  /* 0x0000000800ec7947 */ /* 0x003fea0003800000 */
.L_x_11024:
        /* <DEDUP_REMOVED lines=8> */
[----:B------:R-:W1:Y:S02]  /*4200*/  F2F.F64.F32 R30, R30 ;  /* 0x0000001e001e7310 */ /* 0x000e640000201800 */
[----:B-1----:R-:W-:Y:S05]  /*4210*/  BRA `(.L_x_11021) ;  /* 0x0000000800c47947 */ /* 0x002fea0003800000 */
.L_x_11027:
[----:B------:R-:W4:Y:S02]  /*4220*/  LDG.E.U16 R4, desc[UR36][R4.64] ;  /* 0x0000002404047981 */ /* 0x000f24000c1e1500 */
[----:B----4-:R-:W-:-:S05]  /*4230*/  HADD2.F32 R0, -RZ, R4.H0_H0 ;  /* 0x20000004ff007230 */ /* 0x010fca0000004100 */
[----:B------:R-:W-:-:S04]  /*4240*/  FMUL.FTZ R0, R0, 1 ;  /* 0x3f80000000007820 */ /* 0x000fc80000410000 */
[----:B------:R1:W4:Y:S02]  /*4250*/  F2F.F64.F32 R30, R0 ;  /* 0x00000000001e7310 */ /* 0x0003240000201800 */
[----:B-1--4-:R-:W-:Y:S05]  /*4260*/  BRA `(.L_x_11021) ;  /* 0x0000000800b07947 */ /* 0x012fea0003800000 */
.L_x_11026:
[----:B------:R0:W5:Y:S01]  /*4270*/  LDG.E.64 R30, desc[UR36][R4.64] ;  /* 0x00000024041e7981 */ /* 0x000162000c1e1b00 */
[----:B------:R-:W-:Y:S05]  /*4280*/  BRA `(.L_x_11021) ;  /* 0x0000000800a87947 */ /* 0x000fea0003800000 */
.L_x_11016:
        /* <DEDUP_REMOVED lines=13> */
.L_x_11030:
[----:B------:R1:W5:Y:S01]  /*4360*/  LDG.E.64 R30, desc[UR36][R4.64] ;  /* 0x00000024041e7981 */ /* 0x000362000c1e1b00 */
[----:B------:R-:W-:Y:S05]  /*4370*/  BRA `(.L_x_11021) ;  /* 0x00000008006c7947 */ /* 0x000fea0003800000 */
.L_x_11029:
        /* <DEDUP_REMOVED lines=26> */
[----:B-1--4-:R-:W-:Y:S05]  /*4520*/  BRA `(.L_x_11021) ;  /* 0x0000000800007947 */ /* 0x012fea0003800000 */
.L_x_11032:
        /* <DEDUP_REMOVED lines=14> */
[----:B-1--4-:R-:W-:Y:S05]  /*4610*/  BRA `(.L_x_11021) ;  /* 0x0000000400c47947 */ /* 0x012fea0003800000 */
.L_x_11031:
[----:B------:R-:W4:Y:S02]  /*4620*/  LDG.E.U16 R0, desc[UR36][R4.64] ;  /* 0x0000002404007981 */ /* 0x000f24000c1e1500 */
[----:B----4-:R-:W-:-:S04]  /*4630*/  IMAD.U32 R0, R0, 0x10000, RZ ;  /* 0x0001000000007824 */ /* 0x010fc800078e00ff */
[----:B------:R-:W-:-:S04]  /*4640*/  FMUL.FTZ R0, R0, 1 ;  /* 0x3f80000000007820 */ /* 0x000fc80000410000 */
[----:B------:R1:W4:Y:S02]  /*4650*/  F2F.F64.F32 R30, R0 ;  /* 0x00000000001e7310 */ /* 0x0003240000201800 */
[----:B-1--4-:R-:W-:Y:S05]  /*4660*/  BRA `(.L_x_11021) ;  /* 0x0000000400b07947 */ /* 0x012fea0003800000 */
.L_x_11028:
        /* <DEDUP_REMOVED lines=9> */
[----:B----4-:R0:W1:Y:S02]  /*4700*/  I2F.F64.U16 R30, R4 ;  /* 0x00000004001e7312 */ /* 0x0100640000101800 */
[----:B01----:R-:W-:Y:S05]  /*4710*/  BRA `(.L_x_11021) ;  /* 0x0000000400847947 */ /* 0x003fea0003800000 */
.L_x_11035:
        /* <DEDUP_REMOVED lines=21> */
.L_x_11037:
[----:B------:R-:W-:Y:S05]  /*4870*/  BSYNC.RECONVERGENT B0 ;  /* 0x0000000000007941 */ /* 0x000fea0003800200 */
.L_x_11036:
[----:B------:R-:W-:Y:S01]  /*4880*/  IMAD.SHL.U32 R0, R0, 0x100000, RZ ;  /* 0x0010000000007824 */ /* 0x000fe200078e00ff */
[----:B------:R-:W-:-:S04]  /*4890*/  LEA R3, R3, 0x3b800000, 0x17 ;  /* 0x3b80000003037811 */ /* 0x000fc800078eb8ff */
[----:B------:R-:W-:-:S05]  /*48a0*/  LOP3.LUT R0, R3, R0, R7, 0xfe, !PT ;  /* 0x0000000003007212 */ /* 0x000fca00078efe07 */
[----:B------:R-:W-:-:S04]  /*48b0*/  FMUL.FTZ R0, R0, 1 ;  /* 0x3f80000000007820 */ /* 0x000fc80000410000 */
[----:B------:R0:W1:Y:S02]  /*48c0*/  F2F.F64.F32 R30, R0 ;  /* 0x00000000001e7310 */ /* 0x0000640000201800 */
[----:B01----:R-:W-:Y:S05]  /*48d0*/  BRA `(.L_x_11021) ;  /* 0x0000000400147947 */ /* 0x003fea0003800000 */
.L_x_11034:
        /* <DEDUP_REMOVED lines=21> */
.L_x_11039:
[----:B------:R-:W-:Y:S05]  /*4a30*/  BSYNC.RECONVERGENT B0 ;  /* 0x0000000000007941 */ /* 0x000fea0003800200 */
.L_x_11038:
[----:B------:R-:W-:Y:S01]  /*4a40*/  IMAD.SHL.U32 R0, R0, 0x200000, RZ ;  /* 0x0020000000007824 */ /* 0x000fe200078e00ff */
[----:B------:R-:W-:-:S04]  /*4a50*/  LEA R3, R3, 0x37800000, 0x17 ;  /* 0x3780000003037811 */ /* 0x000fc800078eb8ff */
[----:B------:R-:W-:-:S05]  /*4a60*/  LOP3.LUT R0, R3, R0, R7, 0xfe, !PT ;  /* 0x0000000003007212 */ /* 0x000fca00078efe07 */
[----:B------:R-:W-:-:S04]  /*4a70*/  FMUL.FTZ R0, R0, 1 ;  /* 0x3f80000000007820 */ /* 0x000fc80000410000 */
[----:B------:R0:W1:Y:S02]  /*4a80*/  F2F.F64.F32 R30, R0 ;  /* 0x00000000001e7310 */ /* 0x0000640000201800 */
[----:B01----:R-:W-:Y:S05]  /*4a90*/  BRA `(.L_x_11021) ;  /* 0x0000000000a47947 */ /* 0x003fea0003800000 */
.L_x_11033:
        /* <DEDUP_REMOVED lines=18> */
.L_x_11020:
        /* <DEDUP_REMOVED lines=16> */
.L_x_11042:
[----:B------:R-:W-:Y:S01]  /*4cc0*/  CS2R R30, SRZ ;  /* 0x00000000001e7805 */ /* 0x000fe2000001ff00 */
[----:B------:R-:W-:Y:S06]  /*4cd0*/  BRA `(.L_x_11021) ;  /* 0x0000000000147947 */ /* 0x000fec0003800000 */
.L_x_11041:
[----:B------:R-:W4:Y:S02]  /*4ce0*/  LDG.E.64 R30, desc[UR36][R4.64] ;  /* 0x00000024041e7981 */ /* 0x000f24000c1e1b00 */
[----:B----4-:R-:W4:Y:S02]  /*4cf0*/  I2F.F64.U64 R30, R30 ;  /* 0x0000001e001e7312 */ /* 0x010f240000301800 */
[----:B----4-:R-:W-:Y:S05]  /*4d00*/  BRA `(.L_x_11021) ;  /* 0x0000000000087947 */ /* 0x010fea0003800000 */
.L_x_11040:
[----:B------:R-:W4:Y:S02]  /*4d10*/  LDG.E R4, desc[UR36][R4.64] ;  /* 0x0000002404047981 */ /* 0x000f24000c1e1900 */
[----:B----4-:R4:W0:Y:S02]  /*4d20*/  I2F.F64.U32 R30, R4 ;  /* 0x00000004001e7312 */ /* 0x0108240000201800 */
.L_x_11021:
[----:B------:R-:W-:Y:S05]  /*4d30*/  BSYNC.RECONVERGENT B6 ;  /* 0x0000000000067941 */ /* 0x000fea0003800200 */
.L_x_11015:
[----:B01--4-:R-:W0:Y:S01]  /*4d40*/  LDC.64 R4, c[0x0][0x398] ;  /* 0x0000e600ff047b82 */ /* 0x013e220000000a00 */
        /* <DEDUP_REMOVED lines=19> */
.L_x_11047:
[----:B------:R-:W4:Y:S02]  /*4e80*/  LDG.E.U8 R4, desc[UR36][R4.64] ;  /* 0x0000002404047981 */ /* 0x000f24000c1e1100 */
[----:B----4-:R0:W1:Y:S02]  /*4e90*/  I2F.F64.U16 R24, R4 ;  /* 0x0000000400187312 */ /* 0x0100640000101800 */
[----:B01----:R-:W-:Y:S05]  /*4ea0*/  BRA `(.L_x_11049) ;  /* 0x0000000c00647947 */ /* 0x003fea0003800000 */
.L_x_11046:
        /* <DEDUP_REMOVED lines=9> */
.L_x_11051:
[----:B------:R-:W4:Y:S02]  /*4f40*/  LDG.E R4, desc[UR36][R4.64] ;  /* 0x0000002404047981 */ /* 0x000f24000c1e1900 */
[----:B----4-:R0:W1:Y:S02]  /*4f50*/  I2F.F64 R24, R4 ;  /* 0x0000000400187312 */ /* 0x0100640000201c00 */
[----:B01----:R-:W-:Y:S05]  /*4f60*/  BRA `(.L_x_11049) ;  /* 0x0000000c00347947 */ /* 0x003fea0003800000 */
.L_x_11050:
[----:B------:R-:W4:Y:S02]  /*4f70*/  LDG.E.U16 R4, desc[UR36][R4.64] ;  /* 0x0000002404047981 */ /* 0x000f24000c1e1500 */
[----:B----4-:R0:W1:Y:S02]  /*4f80*/  I2F.F64.S16 R24, R4 ;  /* 0x0000000400187312 */ /* 0x0100640000101c00 */
[----:B01----:R-:W-:Y:S05]  /*4f90*/  BRA `(.L_x_11049) ;  /* 0x0000000c00287947 */ /* 0x003fea0003800000 */
.L_x_11045:
        /* <DEDUP_REMOVED lines=10> */
.L_x_11053:
[----:B------:R-:W4:Y:S02]  /*5040*/  LDG.E.U16 R0, desc[UR36][R4.64] ;  /* 0x0000002404007981 */ /* 0x000f24000c1e1500 */
[----:B----4-:R-:W-:-:S05]  /*5050*/  HADD2.F32 R0, -RZ, R0.H0_H0 ;  /* 0x20000000ff007230 */ /* 0x010fca0000004100 */
[----:B------:R-:W-:-:S04]  /*5060*/  FMUL.FTZ R0, R0, 1 ;  /* 0x3f80000000007820 */ /* 0x000fc80000410000 */
[----:B------:R0:W1:Y:S02]  /*5070*/  F2F.F64.F32 R24, R0 ;  /* 0x0000000000187310 */ /* 0x0000640000201800 */
[----:B01----:R-:W-:Y:S05]  /*5080*/  BRA `(.L_x_11049) ;  /* 0x0000000800ec7947 */ /* 0x003fea0003800000 */
.L_x_11052:
        /* <DEDUP_REMOVED lines=10> */
.L_x_11055:
[----:B------:R-:W4:Y:S02]  /*5130*/  LDG.E.U16 R4, desc[UR36][R4.64] ;  /* 0x0000002404047981 */ /* 0x000f24000c1e1500 */
[----:B----4-:R-:W-:-:S05]  /*5140*/  HADD2.F32 R0, -RZ, R4.H0_H0 ;  /* 0x20000004ff007230 */ /* 0x010fca0000004100 */
[----:B------:R-:W-:-:S04]  /*5150*/  FMUL.FTZ R0, R0, 1 ;  /* 0x3f80000000007820 */ /* 0x000fc80000410000 */
[----:B------:R0:W1:Y:S02]  /*5160*/  F2F.F64.F32 R24, R0 ;  /* 0x0000000000187310 */ /* 0x0000640000201800 */
[----:B01----:R-:W-:Y:S05]  /*5170*/  BRA `(.L_x_11049) ;  /* 0x0000000800b07947 */ /* 0x003fea0003800000 */
.L_x_11054:
[----:B------:R0:W5:Y:S01]  /*5180*/  LDG.E.64 R24, desc[UR36][R4.64] ;  /* 0x0000002404187981 */ /* 0x000162000c1e1b00 */
[----:B------:R-:W-:Y:S05]  /*5190*/  BRA `(.L_x_11049) ;  /* 0x0000000800a87947 */ /* 0x000fea0003800000 */
.L_x_11044:
        /* <DEDUP_REMOVED lines=13> */
.L_x_11058:
[----:B------:R0:W5:Y:S01]  /*5270*/  LDG.E.64 R24, desc[UR36][R4.64] ;  /* 0x0000002404187981 */ /* 0x000162000c1e1b00 */
[----:B------:R-:W-:Y:S05]  /*5280*/  BRA `(.L_x_11049) ;  /* 0x00000008006c7947 */ /* 0x000fea0003800000 */
.L_x_11057:
        /* <DEDUP_REMOVED lines=27> */
.L_x_11060:
        /* <DEDUP_REMOVED lines=15> */
.L_x_11059:
[----:B------:R-:W4:Y:S02]  /*5530*/  LDG.E.U16 R0, desc[UR36][R4.64] ;  /* 0x0000002404007981 */ /* 0x000f24000c1e1500 */
[----:B----4-:R-:W-:-:S04]  /*5540*/  IMAD.U32 R0, R0, 0x10000, RZ ;  /* 0x0001000000007824 */ /* 0x010fc800078e00ff */
[----:B------:R-:W-:-:S04]  /*5550*/  FMUL.FTZ R0, R0, 1 ;  /* 0x3f80000000007820 */ /* 0x000fc80000410000 */
[----:B------:R0:W1:Y:S02]  /*5560*/  F2F.F64.F32 R24, R0 ;  /* 0x0000000000187310 */ /* 0x0000640000201800 */
[----:B01----:R-:W-:Y:S05]  /*5570*/  BRA `(.L_x_11049) ;  /* 0x0000000400b07947 */ /* 0x003fea0003800000 */
.L_x_11056:
        /* <DEDUP_REMOVED lines=11> */
.L_x_11063:
        /* <DEDUP_REMOVED lines=21> */
.L_x_11065:
[----:B------:R-:W-:Y:S05]  /*5780*/  BSYNC.RECONVERGENT B0 ;  /* 0x0000000000007941 */ /* 0x000fea0003800200 */
.L_x_11064:
[----:B------:R-:W-:Y:S01]  /*5790*/  IMAD.SHL.U32 R0, R0, 0x100000, RZ ;  /* 0x0010000000007824 */ /* 0x000fe200078e00ff */
[----:B------:R-:W-:-:S04]  /*57a0*/  LEA R3, R3, 0x3b800000, 0x17 ;  /* 0x3b80000003037811 */ /* 0x000fc800078eb8ff */
[----:B------:R-:W-:-:S05]  /*57b0*/  LOP3.LUT R0, R3, R0, R7, 0xfe, !PT ;  /* 0x0000000003007212 */ /* 0x000fca00078efe07 */
[----:B------:R-:W-:-:S04]  /*57c0*/  FMUL.FTZ R0, R0, 1 ;  /* 0x3f80000000007820 */ /* 0x000fc80000410000 */
[----:B------:R0:W1:Y:S02]  /*57d0*/  F2F.F64.F32 R24, R0 ;  /* 0x0000000000187310 */ /* 0x0000640000201800 */
[----:B01----:R-:W-:Y:S05]  /*57e0*/  BRA `(.L_x_11049) ;  /* 0x0000000400147947 */ /* 0x003fea0003800000 */
.L_x_11062:
        /* <DEDUP_REMOVED lines=21> */
.L_x_11067:
[----:B------:R-:W-:Y:S05]  /*5940*/  BSYNC.RECONVERGENT B0 ;  /* 0x0000000000007941 */ /* 0x000fea0003800200 */
.L_x_11066:
[----:B------:R-:W-:Y:S01]  /*5950*/  IMAD.SHL.U32 R0, R0, 0x200000, RZ ;  /* 0x0020000000007824 */ /* 0x000fe200078e00ff */
[----:B------:R-:W-:-:S04]  /*5960*/  LEA R3, R3, 0x37800000, 0x17 ;  /* 0x3780000003037811 */ /* 0x000fc800078eb8ff */
[----:B------:R-:W-:-:S05]  /*5970*/  LOP3.LUT R0, R3, R0, R7, 0xfe, !PT ;  /* 0x0000000003007212 */ /* 0x000fca00078efe07 */
[----:B------:R-:W-:-:S04]  /*5980*/  FMUL.FTZ R0, R0, 1 ;  /* 0x3f80000000007820 */ /* 0x000fc80000410000 */
[----:B------:R0:W1:Y:S02]  /*5990*/  F2F.F64.F32 R24, R0 ;  /* 0x0000000000187310 */ /* 0x0000640000201800 */
[----:B01----:R-:W-:Y:S05]  /*59a0*/  BRA `(.L_x_11049) ;  /* 0x0000000000a47947 */ /* 0x003fea0003800000 */
.L_x_11061:
        /* <DEDUP_REMOVED lines=17> */
[----:B-1--4-:R-:W-:Y:S05]  /*5ac0*/  BRA `(.L_x_11049) ;  /* 0x00000000005c7947 */ /* 0x012fea0003800000 */
.L_x_11048:
        /* <DEDUP_REMOVED lines=16> */
.L_x_11070:
[----:B------:R-:W-:Y:S01]  /*5bd0*/  CS2R R24, SRZ ;  /* 0x0000000000187805 */ /* 0x000fe2000001ff00 */
[----:B------:R-:W-:Y:S06]  /*5be0*/  BRA `(.L_x_11049) ;  /* 0x0000000000147947 */ /* 0x000fec0003800000 */
.L_x_11069:
[----:B------:R-:W4:Y:S02]  /*5bf0*/  LDG.E.64 R24, desc[UR36][R4.64] ;  /* 0x0000002404187981 */ /* 0x000f24000c1e1b00 */
[----:B----4-:R-:W1:Y:S02]  /*5c00*/  I2F.F64.U64 R24, R24 ;  /* 0x0000001800187312 */ /* 0x010e640000301800 */
[----:B-1----:R-:W-:Y:S05]  /*5c10*/  BRA `(.L_x_11049) ;  /* 0x0000000000087947 */ /* 0x002fea0003800000 */
.L_x_11068:
[----:B------:R-:W4:Y:S02]  /*5c20*/  LDG.E R4, desc[UR36][R4.64] ;  /* 0x0000002404047981 */ /* 0x000f24000c1e1900 */
[----:B----4-:R1:W4:Y:S02]  /*5c30*/  I2F.F64.U32 R24, R4 ;  /* 0x0000000400187312 */ /* 0x0103240000201800 */
.L_x_11049:
[----:B------:R-:W-:Y:S05]  /*5c40*/  BSYNC.RECONVERGENT B6 ;  /* 0x0000000000067941 */ /* 0x000fea0003800200 */
.L_x_11043:
[----:B------:R-:W-:-:S07]  /*5c50*/  VIADD R35, R35, 0x80 ;  /* 0x0000008023237836 */ /* 0x000fce0000000000 */
.L_x_11014:
[----:B------:R-:W-:Y:S05]  /*5c60*/  BSYNC.RECONVERGENT B7 ;  /* 0x0000000000077941 */ /* 0x000fea0003800200 */
.L_x_11013:
        /* <DEDUP_REMOVED lines=26> */
.L_x_11077:
[----:B------:R-:W4:Y:S02]  /*5e10*/  LDG.E.U8 R4, desc[UR36][R4.64] ;  /* 0x0000002404047981 */ /* 0x000f24000c1e1100 */
[----:B----4-:R0:W1:Y:S02]  /*5e20*/  I2F.F64.U16 R18, R4 ;  /* 0x0000000400127312 */ /* 0x0100640000101800 */
[----:B01----:R-:W-:Y:S05]  /*5e30*/  BRA `(.L_x_11079) ;  /* 0x0000000c00647947 */ /* 0x003fea0003800000 */
.L_x_11076:
        /* <DEDUP_REMOVED lines=9> */
.L_x_11081:
[----:B------:R-:W4:Y:S02]  /*5ed0*/  LDG.E R4, desc[UR36][R4.64] ;  /* 0x0000002404047981 */ /* 0x000f24000c1e1900 */
[----:B----4-:R0:W1:Y:S02]  /*5ee0*/  I2F.F64 R18, R4 ;  /* 0x0000000400127312 */ /* 0x0100640000201c00 */
[----:B01----:R-:W-:Y:S05]  /*5ef0*/  BRA `(.L_x_11079) ;  /* 0x0000000c00347947 */ /* 0x003fea0003800000 */
.L_x_11080:
[----:B------:R-:W4:Y:S02]  /*5f00*/  LDG.E.U16 R4, desc[UR36][R4.64] ;  /* 0x0000002404047981 */ /* 0x000f24000c1e1500 */
[----:B----4-:R0:W1:Y:S02]  /*5f10*/  I2F.F64.S16 R18, R4 ;  /* 0x0000000400127312 */ /* 0x0100640000101c00 */
[----:B01----:R-:W-:Y:S05]  /*5f20*/  BRA `(.L_x_11079) ;  /* 0x0000000c00287947 */ /* 0x003fea0003800000 */
.L_x_11075:
        /* <DEDUP_REMOVED lines=10> */
.L_x_11083:
[----:B------:R-:W4:Y:S02]  /*5fd0*/  LDG.E.U16 R0, desc[UR36][R4.64] ;  /* 0x0000002404007981 */ /* 0x000f24000c1e1500 */
[----:B----4-:R-:W-:-:S05]  /*5fe0*/  HADD2.F32 R0, -RZ, R0.H0_H0 ;  /* 0x20000000ff007230 */ /* 0x010fca0000004100 */
[----:B------:R-:W-:-:S04]  /*5ff0*/  FMUL.FTZ R0, R0, 1 ;  /* 0x3f80000000007820 */ /* 0x000fc80000410000 */
[----:B------:R1:W4:Y:S02]  /*6000*/  F2F.F64.F32 R18, R0 ;  /* 0x0000000000127310 */ /* 0x0003240000201800 */
[----:B-1--4-:R-:W-:Y:S05]  /*6010*/  BRA `(.L_x_11079) ;  /* 0x0000000800ec7947 */ /* 0x012fea0003800000 */
.L_x_11082:
        /* <DEDUP_REMOVED lines=10> */
.L_x_11085:
[----:B------:R-:W4:Y:S02]  /*60c0*/  LDG.E.U16 R4, desc[UR36][R4.64] ;  /* 0x0000002404047981 */ /* 0x000f24000c1e1500 */
[----:B----4-:R-:W-:-:S05]  /*60d0*/  HADD2.F32 R0, -RZ, R4.H0_H0 ;  /* 0x20000004ff007230 */ /* 0x010fca0000004100 */
[----:B------:R-:W-:-:S04]  /*60e0*/  FMUL.FTZ R0, R0, 1 ;  /* 0x3f80000000007820 */ /* 0x000fc80000410000 */
[----:B------:R1:W4:Y:S02]  /*60f0*/  F2F.F64.F32 R18, R0 ;  /* 0x0000000000127310 */ /* 0x0003240000201800 */
[----:B-1--4-:R-:W-:Y:S05]  /*6100*/  BRA `(.L_x_11079) ;  /* 0x0000000800b07947 */ /* 0x012fea0003800000 */
.L_x_11084:
[----:B------:R0:W5:Y:S01]  /*6110*/  LDG.E.64 R18, desc[UR36][R4.64] ;  /* 0x0000002404127981 */ /* 0x000162000c1e1b00 */
[----:B------:R-:W-:Y:S05]  /*6120*/  BRA `(.L_x_11079) ;  /* 0x0000000800a87947 */ /* 0x000fea0003800000 */
.L_x_11074:
        /* <DEDUP_REMOVED lines=13> */
.L_x_11088:
[----:B------:R1:W5:Y:S01]  /*6200*/  LDG.E.64 R18, desc[UR36][R4.64] ;  /* 0x0000002404127981 */ /* 0x000362000c1e1b00 */
[----:B------:R-:W-:Y:S05]  /*6210*/  BRA `(.L_x_11079) ;  /* 0x00000008006c7947 */ /* 0x000fea0003800000 */
.L_x_11087:
        /* <DEDUP_REMOVED lines=25> */
[----:B------:R4:W0:Y:S02]  /*63b0*/  F2F.F64.F32 R18, R3 ;  /* 0x0000000300127310 */ /* 0x0008240000201800 */
[----:B0---4-:R-:W-:Y:S05]  /*63c0*/  BRA `(.L_x_11079) ;  /* 0x0000000800007947 */ /* 0x011fea0003800000 */
.L_x_11090:
        /* <DEDUP_REMOVED lines=13> */
[----:B------:R4:W0:Y:S02]  /*64a0*/  F2F.F64.F32 R18, R0 ;  /* 0x0000000000127310 */ /* 0x0008240000201800 */
[----:B0---4-:R-:W-:Y:S05]  /*64b0*/  BRA `(.L_x_11079) ;  /* 0x0000000400c47947 */ /* 0x011fea0003800000 */
.L_x_11089:
[----:B------:R-:W4:Y:S02]  /*64c0*/  LDG.E.U16 R0, desc[UR36][R4.64] ;  /* 0x0000002404007981 */ /* 0x000f24000c1e1500 */
[----:B----4-:R-:W-:-:S04]  /*64d0*/  IMAD.U32 R0, R0, 0x10000, RZ ;  /* 0x0001000000007824 */ /* 0x010fc800078e00ff */
[----:B------:R-:W-:-:S04]  /*64e0*/  FMUL.FTZ R0, R0, 1 ;  /* 0x3f80000000007820 */ /* 0x000fc80000410000 */
[----:B------:R4:W0:Y:S02]  /*64f0*/  F2F.F64.F32 R18, R0 ;  /* 0x0000000000127310 */ /* 0x0008240000201800 */
[----:B0---4-:R-:W-:Y:S05]  /*6500*/  BRA `(.L_x_11079) ;  /* 0x0000000400b07947 */ /* 0x011fea0003800000 */
.L_x_11086:
        /* <DEDUP_REMOVED lines=11> */
.L_x_11093:
        /* <DEDUP_REMOVED lines=21> */
.L_x_11095:
[----:B------:R-:W-:Y:S05]  /*6710*/  BSYNC.RECONVERGENT B0 ;  /* 0x0000000000007941 */ /* 0x000fea0003800200 */
.L_x_11094:
[----:B------:R-:W-:Y:S01]  /*6720*/  IMAD.SHL.U32 R0, R0, 0x100000, RZ ;  /* 0x0010000000007824 */ /* 0x000fe200078e00ff */
[----:B------:R-:W-:-:S04]  /*6730*/  LEA R3, R3, 0x3b800000, 0x17 ;  /* 0x3b80000003037811 */ /* 0x000fc800078eb8ff */
[----:B------:R-:W-:-:S05]  /*6740*/  LOP3.LUT R0, R3, R0, R7, 0xfe, !PT ;  /* 0x0000000003007212 */ /* 0x000fca00078efe07 */
[----:B------:R-:W-:-:S04]  /*6750*/  FMUL.FTZ R0, R0, 1 ;  /* 0x3f80000000007820 */ /* 0x000fc80000410000 */
[----:B------:R0:W1:Y:S02]  /*6760*/  F2F.F64.F32 R18, R0 ;  /* 0x0000000000127310 */ /* 0x0000640000201800 */
[----:B01----:R-:W-:Y:S05]  /*6770*/  BRA `(.L_x_11079) ;  /* 0x0000000400147947 */ /* 0x003fea0003800000 */
.L_x_11092:
        /* <DEDUP_REMOVED lines=21> */
.L_x_11097:
[----:B------:R-:W-:Y:S05]  /*68d0*/  BSYNC.RECONVERGENT B0 ;  /* 0x0000000000007941 */ /* 0x000fea0003800200 */
.L_x_11096:
[----:B------:R-:W-:Y:S01]  /*68e0*/  IMAD.SHL.U32 R0, R0, 0x200000, RZ ;  /* 0x0020000000007824 */ /* 0x000fe200078e00ff */
[----:B------:R-:W-:-:S04]  /*68f0*/  LEA R3, R3, 0x37800000, 0x17 ;  /* 0x3780000003037811 */ /* 0x000fc800078eb8ff */
[----:B------:R-:W-:-:S05]  /*6900*/  LOP3.LUT R0, R3, R0, R7, 0xfe, !PT ;  /* 0x0000000003007212 */ /* 0x000fca00078efe07 */
[----:B------:R-:W-:-:S04]  /*6910*/  FMUL.FTZ R0, R0, 1 ;  /* 0x3f80000000007820 */ /* 0x000fc80000410000 */
[----:B------:R0:W1:Y:S02]  /*6920*/  F2F.F64.F32 R18, R0 ;  /* 0x0000000000127310 */ /* 0x0000640000201800 */
[----:B01----:R-:W-:Y:S05]  /*6930*/  BRA `(.L_x_11079) ;  /* 0x0000000000a47947 */ /* 0x003fea0003800000 */
.L_x_11091:
        /* <DEDUP_REMOVED lines=18> */
.L_x_11078:
        /* <DEDUP_REMOVED lines=16> */
.L_x_11100:
[----:B------:R-:W-:Y:S01]  /*6b60*/  CS2R R18, SRZ ;  /* 0x0000000000127805 */ /* 0x000fe2000001ff00 */
[----:B------:R-:W-:Y:S06]  /*6b70*/  BRA `(.L_x_11079) ;  /* 0x0000000000147947 */ /* 0x000fec0003800000 */
.L_x_11099:
[----:B------:R-:W4:Y:S02]  /*6b80*/  LDG.E.64 R18, desc[UR36][R4.64] ;  /* 0x0000002404127981 */ /* 0x000f24000c1e1b00 */
[----:B----4-:R-:W0:Y:S02]  /*6b90*/  I2F.F64.U64 R18, R18 ;  /* 0x0000001200127312 */ /* 0x010e240000301800 */
[----:B0-----:R-:W-:Y:S05]  /*6ba0*/  BRA `(.L_x_11079) ;  /* 0x0000000000087947 */ /* 0x001fea0003800000 */
.L_x_11098:
[----:B------:R-:W4:Y:S02]  /*6bb0*/  LDG.E R4, desc[UR36][R4.64] ;  /* 0x0000002404047981 */ /* 0x000f24000c1e1900 */
[----:B----4-:R4:W0:Y:S02]  /*6bc0*/  I2F.F64.U32 R18, R4 ;  /* 0x0000000400127312 */ /* 0x0108240000201800 */
.L_x_11079:
[----:B------:R-:W-:Y:S05]  /*6bd0*/  BSYNC.RECONVERGENT B6 ;  /* 0x0000000000067941 */ /* 0x000fea0003800200 */
.L_x_11073:
[----:B01--4-:R-:W0:Y:S01]  /*6be0*/  LDC.64 R4, c[0x0][0x398] ;  /* 0x0000e600ff047b82 */ /* 0x013e220000000a00 */
        /* <DEDUP_REMOVED lines=18> */
.L_x_11104:
[----:B------:R-:W4:Y:S02]  /*6d10*/  LDG.E.U8 R4, desc[UR36][R4.64] ;  /* 0x0000002404047981 */ /* 0x000f24000c1e1100 */
[----:B----4-:R0:W1:Y:S02]  /*6d20*/  I2F.F64.U16 R16, R4 ;  /* 0x0000000400107312 */ /* 0x0100640000101800 */
[----:B01----:R-:W-:Y:S05]  /*6d30*/  BRA `(.L_x_11072) ;  /* 0x0000000c00587947 */ /* 0x003fea0003800000 */
.L_x_11103:
        /* <DEDUP_REMOVED lines=9> */
.L_x_11107:
[----:B------:R-:W4:Y:S02]  /*6dd0*/  LDG.E R4, desc[UR36][R4.64] ;  /* 0x0000002404047981 */ /* 0x000f24000c1e1900 */
[----:B----4-:R0:W1:Y:S02]  /*6de0*/  I2F.F64 R16, R4 ;  /* 0x0000000400107312 */ /* 0x0100640000201c00 */
[----:B01----:R-:W-:Y:S05]  /*6df0*/  BRA `(.L_x_11072) ;  /* 0x0000000c00287947 */ /* 0x003fea0003800000 */
.L_x_11106:
[----:B------:R-:W4:Y:S02]  /*6e00*/  LDG.E.U16 R4, desc[UR36][R4.64] ;  /* 0x0000002404047981 */ /* 0x000f24000c1e1500 */
[----:B----4-:R0:W1:Y:S02]  /*6e10*/  I2F.F64.S16 R16, R4 ;  /* 0x0000000400107312 */ /* 0x0100640000101c00 */
[----:B01----:R-:W-:Y:S05]  /*6e20*/  BRA `(.L_x_11072) ;  /* 0x0000000c001c7947 */ /* 0x003fea0003800000 */
.L_x_11102:
        /* <DEDUP_REMOVED lines=10> */
.L_x_11109:
[----:B------:R-:W4:Y:S02]  /*6ed0*/  LDG.E.U16 R0, desc[UR36][R4.64] ;  /* 0x0000002404007981 */ /* 0x000f24000c1e1500 */
[----:B----4-:R-:W-:-:S05]  /*6ee0*/  HADD2.F32 R0, -RZ, R0.H0_H0 ;  /* 0x20000000ff007230 */ /* 0x010fca0000004100 */
[----:B------:R-:W-:-:S04]  /*6ef0*/  FMUL.FTZ R0, R0, 1 ;  /* 0x3f80000000007820 */ /* 0x000fc80000410000 */
[----:B------:R0:W1:Y:S02]  /*6f00*/  F2F.F64.F32 R16, R0 ;  /* 0x0000000000107310 */ /* 0x0000640000201800 */
[----:B01----:R-:W-:Y:S05]  /*6f10*/  BRA `(.L_x_11072) ;  /* 0x0000000800e07947 */ /* 0x003fea0003800000 */
.L_x_11108:
        /* <DEDUP_REMOVED lines=10> */
.L_x_11111:
[----:B------:R-:W4:Y:S02]  /*6fc0*/  LDG.E.U16 R4, desc[UR36][R4.64] ;  /* 0x0000002404047981 */ /* 0x000f24000c1e1500 */
[----:B----4-:R-:W-:-:S05]  /*6fd0*/  HADD2.F32 R0, -RZ, R4.H0_H0 ;  /* 0x20000004ff007230 */ /* 0x010fca0000004100 */
[----:B------:R-:W-:-:S04]  /*6fe0*/  FMUL.FTZ R0, R0, 1 ;  /* 0x3f80000000007820 */ /* 0x000fc80000410000 */
[----:B------:R0:W1:Y:S02]  /*6ff0*/  F2F.F64.F32 R16, R0 ;  /* 0x0000000000107310 */ /* 0x0000640000201800 */
[----:B01----:R-:W-:Y:S05]  /*7000*/  BRA `(.L_x_11072) ;  /* 0x0000000800a47947 */ /* 0x003fea0003800000 */
.L_x_11110:
[----:B------:R0:W5:Y:S01]  /*7010*/  LDG.E.64 R16, desc[UR36][R4.64] ;  /* 0x0000002404107981 */ /* 0x000162000c1e1b00 */
[----:B------:R-:W-:Y:S05]  /*7020*/  BRA `(.L_x_11072) ;  /* 0x00000008009c7947 */ /* 0x000fea0003800000 */
.L_x_11101:
        /* <DEDUP_REMOVED lines=13> */
.L_x_11114:
[----:B------:R0:W5:Y:S01]  /*7100*/  LDG.E.64 R16, desc[UR36][R4.64] ;  /* 0x0000002404107981 */ /* 0x000162000c1e1b00 */
[----:B------:R-:W-:Y:S05]  /*7110*/  BRA `(.L_x_11072) ;  /* 0x0000000800607947 */ /* 0x000fea0003800000 */
.L_x_11113:
        /* <DEDUP_REMOVED lines=27> */
.L_x_11116:
        /* <DEDUP_REMOVED lines=15> */
.L_x_11115:
[----:B------:R-:W4:Y:S02]  /*73c0*/  LDG.E.U16 R0, desc[UR36][R4.64] ;  /* 0x0000002404007981 */ /* 0x000f24000c1e1500 */
[----:B----4-:R-:W-:-:S04]  /*73d0*/  IMAD.U32 R0, R0, 0x10000, RZ ;  /* 0x0001000000007824 */ /* 0x010fc800078e00ff */
[----:B------:R-:W-:-:S04]  /*73e0*/  FMUL.FTZ R0, R0, 1 ;  /* 0x3f80000000007820 */ /* 0x000fc80000410000 */
[----:B------:R0:W1:Y:S02]  /*73f0*/  F2F.F64.F32 R16, R0 ;  /* 0x0000000000107310 */ /* 0x0000640000201800 */
[----:B01----:R-:W-:Y:S05]  /*7400*/  BRA `(.L_x_11072) ;  /* 0x0000000400a47947 */ /* 0x003fea0003800000 */
.L_x_11112:
        /* <DEDUP_REMOVED lines=11> */
.L_x_11119:
[----:B------:R-:W4:Y:S02]  /*74c0*/  LDG.E.U8 R4, desc[UR36][R4.64] ;  /* 0x0000002404047981 */ /* 0x000f24000c1e1100 */
        /* <DEDUP_REMOVED lines=19> */
.L_x_11121:
[----:B------:R-:W-:Y:S05]  /*7600*/  BSYNC.RECONVERGENT B0 ;  /* 0x0000000000007941 */ /* 0x000fea0003800200 */
.L_x_11120:
[----:B------:R-:W-:Y:S01]  /*7610*/  IMAD.SHL.U32 R0, R0, 0x100000, RZ ;  /* 0x0010000000007824 */ /* 0x000fe200078e00ff */
[----:B------:R-:W-:-:S04]  /*7620*/  LEA R3, R3, 0x3b800000, 0x17 ;  /* 0x3b80000003037811 */ /* 0x000fc800078eb8ff */
[----:B------:R-:W-:-:S05]  /*7630*/  LOP3.LUT R0, R3, R0, R7, 0xfe, !PT ;  /* 0x0000000003007212 */ /* 0x000fca00078efe07 */
[----:B------:R-:W-:-:S04]  /*7640*/  FMUL.FTZ R0, R0, 1 ;  /* 0x3f80000000007820 */ /* 0x000fc80000410000 */
[----:B------:R0:W1:Y:S02]  /*7650*/  F2F.F64.F32 R16, R0 ;  /* 0x0000000000107310 */ /* 0x0000640000201800 */
[----:B01----:R-:W-:Y:S05]  /*7660*/  BRA `(.L_x_11072) ;  /* 0x00000004000c7947 */ /* 0x003fea0003800000 */
.L_x_11118:
        /* <DEDUP_REMOVED lines=20> */
.L_x_11123:
[----:B------:R-:W-:Y:S05]  /*77b0*/  BSYNC.RECONVERGENT B0 ;  /* 0x0000000000007941 */ /* 0x000fea0003800200 */
.L_x_11122:
[----:B------:R-:W-:Y:S01]  /*77c0*/  IMAD.SHL.U32 R0, R0, 0x200000, RZ ;  /* 0x0020000000007824 */ /* 0x000fe200078e00ff */
[----:B------:R-:W-:-:S04]  /*77d0*/  LEA R3, R3, 0x37800000, 0x17 ;  /* 0x3780000003037811 */ /* 0x000fc800078eb8ff */
[----:B------:R-:W-:-:S05]  /*77e0*/  LOP3.LUT R0, R3, R0, R7, 0xfe, !PT ;  /* 0x0000000003007212 */ /* 0x000fca00078efe07 */
[----:B------:R-:W-:-:S04]  /*77f0*/  FMUL.FTZ R0, R0, 1 ;  /* 0x3f80000000007820 */ /* 0x000fc80000410000 */
[----:B------:R0:W1:Y:S02]  /*7800*/  F2F.F64.F32 R16, R0 ;  /* 0x0000000000107310 */ /* 0x0000640000201800 */
[----:B01----:R-:W-:Y:S05]  /*7810*/  BRA `(.L_x_11072) ;  /* 0x0000000000a07947 */ /* 0x003fea0003800000 */
.L_x_11117:
        /* <DEDUP_REMOVED lines=18> */
.L_x_11105:
        /* <DEDUP_REMOVED lines=16> */
.L_x_11126:
[----:B------:R-:W-:Y:S05]  /*7a40*/  BRA `(.L_x_11072) ;  /* 0x0000000000147947 */ /* 0x000fea0003800000 */
.L_x_11125:
[----:B------:R-:W4:Y:S02]  /*7a50*/  LDG.E.64 R16, desc[UR36][R4.64] ;  /* 0x0000002404107981 */ /* 0x000f24000c1e1b00 */
[----:B----4-:R-:W0:Y:S02]  /*7a60*/  I2F.F64.U64 R16, R16 ;  /* 0x0000001000107312 */ /* 0x010e240000301800 */
[----:B0-----:R-:W-:Y:S05]  /*7a70*/  BRA `(.L_x_11072) ;  /* 0x0000000000087947 */ /* 0x001fea0003800000 */
.L_x_11124:
[----:B------:R-:W4:Y:S02]  /*7a80*/  LDG.E R4, desc[UR36][R4.64] ;  /* 0x0000002404047981 */ /* 0x000f24000c1e1900 */
[----:B----4-:R0:W1:Y:S02]  /*7a90*/  I2F.F64.U32 R16, R4 ;  /* 0x0000000400107312 */ /* 0x0100640000201800 */
.L_x_11072:
[----:B------:R-:W-:Y:S05]  /*7aa0*/  BSYNC.RECONVERGENT B7 ;  /* 0x0000000000077941 */ /* 0x000fea0003800200 */
.L_x_11071:
[----:B------:R-:W-:Y:S01]  /*7ab0*/  ISETP.GE.AND P0, PT, R23, R2, PT ;  /* 0x000000021700720c */ /* 0x000fe20003f06270 */
[----:B------:R-:W-:-:S12]  /*7ac0*/  BSSY.RECONVERGENT B0, `(.L_x_11127) ;  /* 0x0000059000007945 */ /* 0x000fd80003800200 */
[----:B------:R-:W-:Y:S05]  /*7ad0*/  @P0 BRA `(.L_x_11128) ;  /* 0x00000004005c0947 */ /* 0x000fea0003800000 */
[----:B---3-5:R-:W-:Y:S01]  /*7ae0*/  LOP3.LUT R9, R27, 0x7fffffff, RZ, 0xc0, !PT ;  /* 0x7fffffff1b097812 */ /* 0x028fe200078ec0ff */
[----:B------:R-:W-:Y:S01]  /*7af0*/  IMAD.MOV.U32 R8, RZ, RZ, R26 ;  /* 0x000000ffff087224 */ /* 0x000fe200078e001a */
[----:B--2---:R-:W-:Y:S01]  /*7b00*/  LOP3.LUT R7, R37, 0x7fffffff, RZ, 0xc0, !PT ;  /* 0x7fffffff25077812 */ /* 0x004fe200078ec0ff */
[----:B------:R-:W-:-:S03]  /*7b10*/  IMAD.MOV.U32 R6, RZ, RZ, R36 ;  /* 0x000000ffff067224 */ /* 0x000fc600078e0024 */
[----:B------:R-:W-:-:S04]  /*7b20*/  VIMNMX.U32 R0, PT, PT, R9, R7, !PT ;  /* 0x0000000709007248 */ /* 0x000fc80007fe0000 */
[----:B------:R-:W-:-:S13]  /*7b30*/  ISETP.GE.U32.AND P0, PT, R0, 0x7ff00000, PT ;  /* 0x7ff000000000780c */ /* 0x000fda0003f06070 */
[----:B------:R-:W-:Y:S05]  /*7b40*/  @!P0 BRA `(.L_x_11129) ;  /* 0x0000000000508947 */ /* 0x000fea0003800000 */
[----:B------:R-:W2:-:S15]  /*7b50*/  DSETP.NAN.AND P0, PT, R6, R6, PT ;  /* 0x000000060600722a */ /* 0x000e9e0003f08000 */
[----:B------:R-:W-:-:S15]  /*7b60*/  NOP ;  /* 0x0000000000007918 */ /* 0x000fde0000000000 */
[----:B------:R-:W-:-:S15]  /*7b70*/  NOP ;  /* 0x0000000000007918 */ /* 0x000fde0000000000 */
[----:B------:R-:W-:-:S15]  /*7b80*/  NOP ;  /* 0x0000000000007918 */ /* 0x000fde0000000000 */
[----:B------:R-:W-:-:S04]  /*7b90*/  NOP ;  /* 0x0000000000007918 */ /* 0x000fc80000000000 */
[----:B--2---:R-:W2:-:S15]  /*7ba0*/  DSETP.NUM.AND P0, PT, R8, R8, !P0 ;  /* 0x000000080800722a */ /* 0x004e9e0004707000 */
[----:B------:R-:W-:-:S15]  /*7bb0*/  NOP ;  /* 0x0000000000007918 */ /* 0x000fde0000000000 */
[----:B------:R-:W-:-:S15]  /*7bc0*/  NOP ;  /* 0x0000000000007918 */ /* 0x000fde0000000000 */
[----:B------:R-:W-:-:S15]  /*7bd0*/  NOP ;  /* 0x0000000000007918 */ /* 0x000fde0000000000 */
[----:B------:R-:W-:-:S04]  /*7be0*/  NOP ;  /* 0x0000000000007918 */ /* 0x000fc80000000000 */
[----:B--2---:R-:W2:Y:S02]  /*7bf0*/  @P0 DSETP.NEU.AND P1, PT, R8, +INF , PT ;  /* 0x7ff000000800042a */ /* 0x004ea40003f2d000 */
[----:B--2---:R-:W-:Y:S02]  /*7c00*/  @P0 FSEL R0, R26, RZ, P1 ;  /* 0x000000ff1a000208 */ /* 0x004fe40000800000 */
[----:B------:R-:W-:-:S15]  /*7c10*/  @P0 FSEL R3, R27, -QNAN , P1 ;  /* 0xfff800001b030808 */ /* 0x000fde0000800000 */
[----:B------:R-:W-:-:S15]  /*7c20*/  NOP ;  /* 0x0000000000007918 */ /* 0x000fde0000000000 */
[----:B------:R-:W-:-:S15]  /*7c30*/  NOP ;  /* 0x0000000000007918 */ /* 0x000fde0000000000 */
[----:B------:R-:W-:-:S15]  /*7c40*/  NOP ;  /* 0x0000000000007918 */ /* 0x000fde0000000000 */
[----:B01--4-:R0:W1:Y:S01]  /*7c50*/  @!P0 DADD R4, R36, R26 ;  /* 0x0000000024048229 */ /* 0x013062000000001a */
[----:B------:R-:W-:Y:S02]  /*7c60*/  @P0 IMAD.MOV.U32 R4, RZ, RZ, R0 ;  /* 0x000000ffff040224 */ /* 0x000fe400078e0000 */
[----:B------:R-:W-:Y:S01]  /*7c70*/  @P0 IMAD.MOV.U32 R5, RZ, RZ, R3 ;  /* 0x000000ffff050224 */ /* 0x000fe200078e0003 */
[----:B01----:R-:W-:Y:S06]  /*7c80*/  BRA `(.L_x_11128) ;  /* 0x0000000000f07947 */ /* 0x003fec0003800000 */
.L_x_11129:
[----:B------:R-:W2:Y:S01]  /*7c90*/  DSETP.NEU.AND P0, PT, R6, RZ, PT ;  /* 0x000000ff0600722a */ /* 0x000ea20003f0d000 */
[----:B01--4-:R-:W-:Y:S02]  /*7ca0*/  IMAD.MOV.U32 R4, RZ, RZ, 0x0 ;  /* 0x00000000ff047424 */ /* 0x013fe400078e00ff */
[----:B------:R-:W-:Y:S01]  /*7cb0*/  IMAD.MOV.U32 R5, RZ, RZ, -0x80000 ;  /* 0xfff80000ff057424 */ /* 0x000fe200078e00ff */
[----:B--2---:R-:W-:Y:S06]  /*7cc0*/  @!P0 BRA `(.L_x_11128) ;  /* 0x0000000000e08947 */ /* 0x004fec0003800000 */
[----:B------:R-:W0:Y:S01]  /*7cd0*/  DSETP.GE.AND P0, PT, R8, R6, PT ;  /* 0x000000060800722a */ /* 0x000e220003f06000 */
[----:B------:R-:W-:Y:S02]  /*7ce0*/  IMAD.MOV.U32 R4, RZ, RZ, R26 ;  /* 0x000000ffff047224 */ /* 0x000fe400078e001a */
        /* <DEDUP_REMOVED lines=19> */
[----:B------:R-:W-:-:S03]  /*7e20*/  LOP3.LUT R9, R4, 0x100000, RZ, 0xfc, !PT ;  /* 0x0010000004097812 */ /* 0x000fc600078efcff */
[----:B------:R-:W-:-:S07]  /*7e30*/  IMAD.IADD R0, R0, 0x1, -R3 ;  /* 0x0000000100007824 */ /* 0x000fce00078e0a03 */
.L_x_11131:
[----:B------:R-:W-:Y:S02]  /*7e40*/  IADD3 R4, P0, PT, -R6, R8, RZ ;  /* 0x0000000806047210 */ /* 0x000fe40007f1e1ff */
[C---:B------:R-:W-:Y:S01]  /*7e50*/  ISETP.GT.AND P1, PT, R0.reuse, RZ, PT ;  /* 0x000000ff0000720c */ /* 0x040fe20003f24270 */
[----:B------:R-:W-:Y:S02]  /*7e60*/  VIADD R0, R0, 0xffffffff ;  /* 0xffffffff00007836 */ /* 0x000fe40000000000 */
        /* <DEDUP_REMOVED lines=8> */
.L_x_11130:
[----:B------:R-:W-:Y:S01]  /*7ef0*/  LOP3.LUT R5, R11, 0x7fffffff, RZ, 0xc0, !PT ;  /* 0x7fffffff0b057812 */ /* 0x000fe200078ec0ff */
[----:B------:R-:W-:Y:S01]  /*7f00*/  BSSY.RECONVERGENT B1, `(.L_x_11132) ;  /* 0x0000012000017945 */ /* 0x000fe20003800200 */
[----:B------:R-:W-:Y:S02]  /*7f10*/  ISETP.NE.U32.AND P0, PT, R4, RZ, PT ;  /* 0x000000ff0400720c */ /* 0x000fe40003f05070 */
[----:B------:R-:W-:Y:S02]  /*7f20*/  CS2R R6, SRZ ;  /* 0x0000000000067805 */ /* 0x000fe4000001ff00 */
        /* <DEDUP_REMOVED lines=11> */
[--C-:B------:R-:W-:Y:S02]  /*7fe0*/  @!P0 SHF.R.U64 R6, R4, R0, R5.reuse ;  /* 0x0000000004068219 */ /* 0x100fe40000001205 */
[----:B------:R-:W-:Y:S02]  /*7ff0*/  @P0 IADD3 R6, P1, PT, RZ, R4, RZ ;  /* 0x00000004ff060210 */ /* 0x000fe40007f3e0ff */
[----:B------:R-:W-:-:S03]  /*8000*/  @!P0 SHF.R.U32.HI R7, RZ, R0, R5 ;  /* 0x00000000ff078219 */ /* 0x000fc60000011605 */
[----:B------:R-:W-:-:S08]  /*8010*/  @P0 IMAD.U32.X R7, R3, 0x100000, R5, P1 ;  /* 0x0010000003070824 */ /* 0x000fd000008e0405 */
.L_x_11133:
[----:B------:R-:W-:Y:S05]  /*8020*/  BSYNC.RECONVERGENT B1 ;  /* 0x0000000000017941 */ /* 0x000fea0003800200 */
.L_x_11132:
[----:B------:R-:W-:Y:S01]  /*8030*/  LOP3.LUT R5, R7, 0x80000000, R27, 0xb8, !PT ;  /* 0x8000000007057812 */ /* 0x000fe200078eb81b */
[----:B------:R-:W-:-:S07]  /*8040*/  IMAD.MOV.U32 R4, RZ, RZ, R6 ;  /* 0x000000ffff047224 */ /* 0x000fce00078e0006 */
.L_x_11128:
[----:B------:R-:W-:Y:S05]  /*8050*/  BSYNC.RECONVERGENT B0 ;  /* 0x0000000000007941 */ /* 0x000fea0003800200 */
.L_x_11127:
[----:B---3-5:R-:W-:Y:S01]  /*8060*/  VIADD R27, R23, 0x80 ;  /* 0x00000080171b7836 */ /* 0x028fe20000000000 */
[----:B------:R-:W-:Y:S04]  /*8070*/  BSSY.RECONVERGENT B0, `(.L_x_11134) ;  /* 0x000005a000007945 */ /* 0x000fe80003800200 */
[----:B------:R-:W-:-:S13]  /*8080*/  ISETP.GE.AND P0, PT, R27, R2, PT ;  /* 0x000000021b00720c */ /* 0x000fda0003f06270 */
[----:B------:R-:W-:Y:S05]  /*8090*/  @P0 BRA `(.L_x_11135) ;  /* 0x00000004005c0947 */ /* 0x000fea0003800000 */
[----:B-1----:R-:W-:Y:S01]  /*80a0*/  LOP3.LUT R9, R33, 0x7fffffff, RZ, 0xc0, !PT ;  /* 0x7fffffff21097812 */ /* 0x002fe200078ec0ff */
[----:B------:R-:W-:Y:S01]  /*80b0*/  IMAD.MOV.U32 R8, RZ, RZ, R32 ;  /* 0x000000ffff087224 */ /* 0x000fe200078e0020 */
[----:B0-----:R-:W-:Y:S01]  /*80c0*/  LOP3.LUT R7, R29, 0x7fffffff, RZ, 0xc0, !PT ;  /* 0x7fffffff1d077812 */ /* 0x001fe200078ec0ff */
[----:B------:R-:W-:-:S03]  /*80d0*/  IMAD.MOV.U32 R6, RZ, RZ, R28 ;  /* 0x000000ffff067224 */ /* 0x000fc600078e001c */
        /* <DEDUP_REMOVED lines=20> */
[----:B------:R-:W-:Y:S01]  /*8220*/  LOP3.LUT R10, R10, 0x100000, RZ, 0xfc, !PT ;  /* 0x001000000a0a7812 */ /* 0x000fe200078efcff */
[----:B------:R-:W-:-:S15]  /*8230*/  IMAD.MOV.U32 R11, RZ, RZ, R8 ;  /* 0x000000ffff0b7224 */ /* 0x000fde00078e0008 */
[----:B------:R-:W-:-:S15]  /*8240*/  NOP ;  /* 0x0000000000007918 */ /* 0x000fde0000000000 */
[----:B------:R-:W-:-:S15]  /*8250*/  NOP ;  /* 0x0000000000007918 */ /* 0x000fde0000000000 */
[----:B------:R-:W-:-:S10]  /*8260*/  NOP ;  /* 0x0000000000007918 */ /* 0x000fd40000000000 */
[----:B------:R-:W0:Y:S02]  /*8270*/  @!P1 DMUL R6, R6, 1.80143985094819840000e+16 ;  /* 0x4350000006069828 */ /* 0x000e240000000000 */
[C---:B0-----:R-:W-:Y:S02]  /*8280*/  @!P1 LEA.HI R12, R7.reuse, R3, RZ, 0xc ;  /* 0x00000003070c9211 */ /* 0x041fe400078f60ff */
[----:B------:R-:W-:-:S03]  /*8290*/  LOP3.LUT R9, R7, 0xfffff, RZ, 0xc0, !PT ;  /* 0x000fffff07097812 */ /* 0x000fc600078ec0ff */
[----:B------:R-:W-:Y:S01]  /*82a0*/  @!P1 VIADD R3, R12, 0xffffffca ;  /* 0xffffffca0c039836 */ /* 0x000fe20000000000 */
[----:B------:R-:W-:-:S03]  /*82b0*/  LOP3.LUT R13, R9, 0x100000, RZ, 0xfc, !PT ;  /* 0x00100000090d7812 */ /* 0x000fc600078efcff */
[----:B------:R-:W-:-:S07]  /*82c0*/  IMAD.IADD R0, R0, 0x1, -R3 ;  /* 0x0000000100007824 */ /* 0x000fce00078e0a03 */
.L_x_11138:
        /* <DEDUP_REMOVED lines=11> */
.L_x_11137:
        /* <DEDUP_REMOVED lines=9> */
[CC--:B------:R-:W-:Y:S01]  /*8410*/  SHF.L.U32 R6, R8.reuse, R7.reuse, RZ ;  /* 0x0000000708067219 */ /* 0x0c0fe200000006ff */
[----:B------:R-:W-:Y:S01]  /*8420*/  IMAD.IADD R3, R3, 0x1, -R7 ;  /* 0x0000000103037824 */ /* 0x000fe200078e0a07 */
[----:B------:R-:W-:-:S04]  /*8430*/  SHF.L.U64.HI R8, R8, R7, R9 ;  /* 0x0000000708087219 */ /* 0x000fc80000010209 */
[----:B------:R-:W-:-:S13]  /*8440*/  ISETP.GE.AND P0, PT, R3, 0x1, PT ;  /* 0x000000010300780c */ /* 0x000fda0003f06270 */
[----:B------:R-:W-:Y:S01]  /*8450*/  @P0 IADD3 R28, P1, PT, RZ, R6, RZ ;  /* 0x00000006ff1c0210 */ /* 0x000fe20007f3e0ff */
[C---:B------:R-:W-:Y:S01]  /*8460*/  @P0 VIADD R0, R3.reuse, 0xffffffff ;  /* 0xffffffff03000836 */ /* 0x040fe20000000000 */
[----:B------:R-:W-:-:S03]  /*8470*/  @!P0 IADD3 R3, PT, PT, -R3, 0x1, RZ ;  /* 0x0000000103038810 */ /* 0x000fc60007ffe1ff */
[--C-:B------:R-:W-:Y:S01]  /*8480*/  @P0 IMAD.U32.X R29, R0, 0x100000, R8.reuse, P1 ;  /* 0x00100000001d0824 */ /* 0x100fe200008e0408 */
[-CC-:B------:R-:W-:Y:S02]  /*8490*/  @!P0 SHF.R.U64 R28, R6, R3.reuse, R8.reuse ;  /* 0x00000003061c8219 */ /* 0x180fe40000001208 */
[----:B------:R-:W-:-:S07]  /*84a0*/  @!P0 SHF.R.U32.HI R29, RZ, R3, R8 ;  /* 0x00000003ff1d8219 */ /* 0x000fce0000011608 */
.L_x_11140:
[----:B------:R-:W-:Y:S05]  /*84b0*/  BSYNC.RECONVERGENT B1 ;  /* 0x0000000000017941 */ /* 0x000fea0003800200 */
.L_x_11139:
[----:B------:R-:W-:Y:S01]  /*84c0*/  LOP3.LUT R29, R29, 0x80000000, R33, 0xb8, !PT ;  /* 0x800000001d1d7812 */ /* 0x000fe200078eb821 */
[----:B------:R-:W-:Y:S06]  /*84d0*/  BRA `(.L_x_11135) ;  /* 0x00000000004c7947 */ /* 0x000fec0003800000 */
.L_x_11136:
        /* <DEDUP_REMOVED lines=16> */
[----:B------:R3:W0:Y:S01]  /*85e0*/  @!P0 DADD R28, R28, R32 ;  /* 0x000000001c1c8229 */ /* 0x0006220000000020 */
[----:B------:R-:W-:Y:S02]  /*85f0*/  @P0 IMAD.MOV.U32 R28, RZ, RZ, R0 ;  /* 0x000000ffff1c0224 */ /* 0x000fe400078e0000 */
[----:B0--3--:R-:W-:-:S07]  /*8600*/  @P0 IMAD.MOV.U32 R29, RZ, RZ, R3 ;  /* 0x000000ffff1d0224 */ /* 0x009fce00078e0003 */
.L_x_11135:
[----:B------:R-:W-:Y:S05]  /*8610*/  BSYNC.RECONVERGENT B0 ;  /* 0x0000000000007941 */ /* 0x000fea0003800200 */
.L_x_11134:
[----:B------:R-:W-:Y:S01]  /*8620*/  VIADD R3, R23, 0x100 ;  /* 0x0000010017037836 */ /* 0x000fe20000000000 */
[----:B------:R-:W-:Y:S04]  /*8630*/  BSSY.RECONVERGENT B0, `(.L_x_11141) ;  /* 0x000005a000007945 */ /* 0x000fe80003800200 */
[----:B------:R-:W-:-:S13]  /*8640*/  ISETP.GE.AND P0, PT, R3, R2, PT ;  /* 0x000000020300720c */ /* 0x000fda0003f06270 */
[----:B------:R-:W-:Y:S05]  /*8650*/  @P0 BRA `(.L_x_11142) ;  /* 0x00000004005c0947 */ /* 0x000fea0003800000 */
[----:B------:R-:W-:Y:S01]  /*8660*/  LOP3.LUT R7, R31, 0x7fffffff, RZ, 0xc0, !PT ;  /* 0x7fffffff1f077812 */ /* 0x000fe200078ec0ff */
[----:B------:R-:W-:Y:S01]  /*8670*/  IMAD.MOV.U32 R6, RZ, RZ, R30 ;  /* 0x000000ffff067224 */ /* 0x000fe200078e001e */
[----:B----4-:R-:W-:Y:S01]  /*8680*/  LOP3.LUT R9, R25, 0x7fffffff, RZ, 0xc0, !PT ;  /* 0x7fffffff19097812 */ /* 0x010fe200078ec0ff */
[----:B------:R-:W-:-:S03]  /*8690*/  IMAD.MOV.U32 R8, RZ, RZ, R24 ;  /* 0x000000ffff087224 */ /* 0x000fc600078e0018 */
[----:B------:R-:W-:-:S04]  /*86a0*/  VIMNMX.U32 R0, PT, PT, R7, R9, !PT ;  /* 0x0000000907007248 */ /* 0x000fc80007fe0000 */
[----:B------:R-:W-:-:S13]  /*86b0*/  ISETP.GT.U32.AND P0, PT, R0, 0x7fefffff, PT ;  /* 0x7fefffff0000780c */ /* 0x000fda0003f04070 */
[----:B------:R-:W-:Y:S05]  /*86c0*/  @P0 BRA `(.L_x_11143) ;  /* 0x0000000000f40947 */ /* 0x000fea0003800000 */
[----:B------:R-:W3:Y:S01]  /*86d0*/  DSETP.NEU.AND P0, PT, R8, RZ, PT ;  /* 0x000000ff0800722a */ /* 0x000ee20003f0d000 */
[----:B------:R-:W-:Y:S02]  /*86e0*/  IMAD.MOV.U32 R24, RZ, RZ, 0x0 ;  /* 0x00000000ff187424 */ /* 0x000fe400078e00ff */
[----:B------:R-:W-:Y:S01]  /*86f0*/  IMAD.MOV.U32 R25, RZ, RZ, -0x80000 ;  /* 0xfff80000ff197424 */ /* 0x000fe200078e00ff */
[----:B---3--:R-:W-:Y:S06]  /*8700*/  @!P0 BRA `(.L_x_11142) ;  /* 0x0000000400308947 */ /* 0x008fec0003800000 */
[----:B------:R-:W3:Y:S01]  /*8710*/  DSETP.GE.AND P0, PT, R6, R8, PT ;  /* 0x000000080600722a */ /* 0x000ee20003f06000 */
[----:B------:R-:W-:Y:S02]  /*8720*/  IMAD.MOV.U32 R24, RZ, RZ, R30 ;  /* 0x000000ffff187224 */ /* 0x000fe400078e001e */
[----:B------:R-:W-:Y:S01]  /*8730*/  IMAD.MOV.U32 R25, RZ, RZ, R31 ;  /* 0x000000ffff197224 */ /* 0x000fe200078e001f */
[----:B---3--:R-:W-:Y:S06]  /*8740*/  @!P0 BRA `(.L_x_11142) ;  /* 0x0000000400208947 */ /* 0x008fec0003800000 */
[----:B------:R-:W-:Y:S01]  /*8750*/  ISETP.GT.U32.AND P0, PT, R7, 0xfffff, PT ;  /* 0x000fffff0700780c */ /* 0x000fe20003f04070 */
[----:B------:R-:W-:Y:S01]  /*8760*/  BSSY.RECONVERGENT B1, `(.L_x_11144) ;  /* 0x000001d000017945 */ /* 0x000fe20003800200 */
[----:B------:R-:W-:Y:S02]  /*8770*/  ISETP.GT.U32.AND P1, PT, R9, 0xfffff, PT ;  /* 0x000fffff0900780c */ /* 0x000fe40003f24070 */
[----:B------:R-:W-:Y:S02]  /*8780*/  SHF.R.U32.HI R0, RZ, 0x14, R7 ;  /* 0x00000014ff007819 */ /* 0x000fe40000011607 */
[----:B------:R-:W-:-:S07]  /*8790*/  SHF.R.U32.HI R3, RZ, 0x14, R9 ;  /* 0x00000014ff037819 */ /* 0x000fce0000011609 */
[----:B------:R-:W3:Y:S02]  /*87a0*/  @!P0 DMUL R6, R6, 1.80143985094819840000e+16 ;  /* 0x4350000006068828 */ /* 0x000ee40000000000 */
[C---:B---3--:R-:W-:Y:S02]  /*87b0*/  @!P0 LEA.HI R11, R7.reuse, R0, RZ, 0xc ;  /* 0x00000000070b8211 */ /* 0x048fe400078f60ff */
[----:B------:R-:W-:-:S03]  /*87c0*/  LOP3.LUT R10, R7, 0xfffff, RZ, 0xc0, !PT ;  /* 0x000fffff070a7812 */ /* 0x000fc600078ec0ff */
[----:B------:R-:W-:Y:S01]  /*87d0*/  @!P0 VIADD R0, R11, 0xffffffca ;  /* 0xffffffca0b008836 */ /* 0x000fe20000000000 */
[----:B------:R-:W-:Y:S01]  /*87e0*/  LOP3.LUT R10, R10, 0x100000, RZ, 0xfc, !PT ;  /* 0x001000000a0a7812 */ /* 0x000fe200078efcff */
[----:B------:R-:W-:-:S15]  /*87f0*/  IMAD.MOV.U32 R11, RZ, RZ, R6 ;  /* 0x000000ffff0b7224 */ /* 0x000fde00078e0006 */
[----:B------:R-:W-:-:S15]  /*8800*/  NOP ;  /* 0x0000000000007918 */ /* 0x000fde0000000000 */
[----:B------:R-:W-:-:S15]  /*8810*/  NOP ;  /* 0x0000000000007918 */ /* 0x000fde0000000000 */
[----:B------:R-:W-:-:S10]  /*8820*/  NOP ;  /* 0x0000000000007918 */ /* 0x000fd40000000000 */
[----:B------:R-:W3:Y:S02]  /*8830*/  @!P1 DMUL R8, R8, 1.80143985094819840000e+16 ;  /* 0x4350000008089828 */ /* 0x000ee40000000000 */
[C---:B---3--:R-:W-:Y:S02]  /*8840*/  @!P1 LEA.HI R12, R9.reuse, R3, RZ, 0xc ;  /* 0x00000003090c9211 */ /* 0x048fe400078f60ff */
[----:B------:R-:W-:-:S03]  /*8850*/  LOP3.LUT R7, R9, 0xfffff, RZ, 0xc0, !PT ;  /* 0x000fffff09077812 */ /* 0x000fc600078ec0ff */
[----:B------:R-:W-:Y:S01]  /*8860*/  @!P1 VIADD R3, R12, 0xffffffca ;  /* 0xffffffca0c039836 */ /* 0x000fe20000000000 */
[----:B------:R-:W-:-:S03]  /*8870*/  LOP3.LUT R13, R7, 0x100000, RZ, 0xfc, !PT ;  /* 0x00100000070d7812 */ /* 0x000fc600078efcff */
[----:B------:R-:W-:-:S07]  /*8880*/  IMAD.IADD R0, R0, 0x1, -R3 ;  /* 0x0000000100007824 */ /* 0x000fce00078e0a03 */
.L_x_11145:
        /* <DEDUP_REMOVED lines=11> */
.L_x_11144:
[----:B------:R-:W-:Y:S01]  /*8940*/  LOP3.LUT R7, R15, 0x7fffffff, RZ, 0xc0, !PT ;  /* 0x7fffffff0f077812 */ /* 0x000fe200078ec0ff */
[----:B------:R-:W-:Y:S01]  /*8950*/  BSSY.RECONVERGENT B1, `(.L_x_11146) ;  /* 0x0000012000017945 */ /* 0x000fe20003800200 */
[----:B------:R-:W-:Y:S02]  /*8960*/  ISETP.NE.U32.AND P0, PT, R6, RZ, PT ;  /* 0x000000ff0600720c */ /* 0x000fe40003f05070 */
[----:B------:R-:W-:Y:S02]  /*8970*/  CS2R R24, SRZ ;  /* 0x0000000000187805 */ /* 0x000fe4000001ff00 */
[----:B------:R-:W-:-:S13]  /*8980*/  ISETP.NE.AND.EX P0, PT, R7, RZ, PT, P0 ;  /* 0x000000ff0700720c */ /* 0x000fda0003f05300 */
[----:B------:R-:W-:Y:S05]  /*8990*/  @!P0 BRA `(.L_x_11147) ;  /* 0x0000000000348947 */ /* 0x000fea0003800000 */
[----:B------:R-:W3:Y:S02]  /*89a0*/  DMUL R8, R6, 1.80143985094819840000e+16 ;  /* 0x4350000006087828 */ /* 0x000ee40000000000 */
[----:B---3--:R-:W-:-:S04]  /*89b0*/  SHF.R.U32.HI R8, RZ, 0x14, R9 ;  /* 0x00000014ff087819 */ /* 0x008fc80000011609 */
        /* <DEDUP_REMOVED lines=11> */
.L_x_11147:
[----:B------:R-:W-:Y:S05]  /*8a70*/  BSYNC.RECONVERGENT B1 ;  /* 0x0000000000017941 */ /* 0x000fea0003800200 */
.L_x_11146:
[----:B------:R-:W-:Y:S01]  /*8a80*/  LOP3.LUT R25, R25, 0x80000000, R31, 0xb8, !PT ;  /* 0x8000000019197812 */ /* 0x000fe200078eb81f */
[----:B------:R-:W-:Y:S06]  /*8a90*/  BRA `(.L_x_11142) ;  /* 0x00000000004c7947 */ /* 0x000fec0003800000 */
.L_x_11143:
[----:B------:R-:W3:-:S15]  /*8aa0*/  DSETP.NAN.AND P0, PT, R8, R8, PT ;  /* 0x000000080800722a */ /* 0x000ede0003f08000 */
[----:B------:R-:W-:-:S15]  /*8ab0*/  NOP ;  /* 0x0000000000007918 */ /* 0x000fde0000000000 */
[----:B------:R-:W-:-:S15]  /*8ac0*/  NOP ;  /* 0x0000000000007918 */ /* 0x000fde0000000000 */
[----:B------:R-:W-:-:S15]  /*8ad0*/  NOP ;  /* 0x0000000000007918 */ /* 0x000fde0000000000 */
[----:B------:R-:W-:-:S04]  /*8ae0*/  NOP ;  /* 0x0000000000007918 */ /* 0x000fc80000000000 */
[----:B---3--:R-:W3:-:S15]  /*8af0*/  DSETP.NUM.AND P0, PT, R6, R6, !P0 ;  /* 0x000000060600722a */ /* 0x008ede0004707000 */
[----:B------:R-:W-:-:S15]  /*8b00*/  NOP ;  /* 0x0000000000007918 */ /* 0x000fde0000000000 */
[----:B------:R-:W-:-:S15]  /*8b10*/  NOP ;  /* 0x0000000000007918 */ /* 0x000fde0000000000 */
[----:B------:R-:W-:-:S15]  /*8b20*/  NOP ;  /* 0x0000000000007918 */ /* 0x000fde0000000000 */
[----:B------:R-:W-:-:S04]  /*8b30*/  NOP ;  /* 0x0000000000007918 */ /* 0x000fc80000000000 */
[----:B---3--:R-:W3:Y:S02]  /*8b40*/  @P0 DSETP.NEU.AND P1, PT, R6, +INF , PT ;  /* 0x7ff000000600042a */ /* 0x008ee40003f2d000 */
[----:B---3--:R-:W-:Y:S02]  /*8b50*/  @P0 FSEL R0, R30, RZ, P1 ;  /* 0x000000ff1e000208 */ /* 0x008fe40000800000 */
[----:B------:R-:W-:-:S15]  /*8b60*/  @P0 FSEL R3, R31, -QNAN , P1 ;  /* 0xfff800001f030808 */ /* 0x000fde0000800000 */
[----:B------:R-:W-:-:S15]  /*8b70*/  NOP ;  /* 0x0000000000007918 */ /* 0x000fde0000000000 */
[----:B------:R-:W-:-:S15]  /*8b80*/  NOP ;  /* 0x0000000000007918 */ /* 0x000fde0000000000 */
[----:B------:R-:W-:-:S15]  /*8b90*/  NOP ;  /* 0x0000000000007918 */ /* 0x000fde0000000000 */
[----:B------:R3:W4:Y:S01]  /*8ba0*/  @!P0 DADD R24, R24, R30 ;  /* 0x0000000018188229 */ /* 0x000722000000001e */
[----:B------:R-:W-:Y:S02]  /*8bb0*/  @P0 IMAD.MOV.U32 R24, RZ, RZ, R0 ;  /* 0x000000ffff180224 */ /* 0x000fe400078e0000 */
[----:B---34-:R-:W-:-:S07]  /*8bc0*/  @P0 IMAD.MOV.U32 R25, RZ, RZ, R3 ;  /* 0x000000ffff190224 */ /* 0x018fce00078e0003 */
.L_x_11142:
[----:B------:R-:W-:Y:S05]  /*8bd0*/  BSYNC.RECONVERGENT B0 ;  /* 0x0000000000007941 */ /* 0x000fea0003800200 */
.L_x_11141:
[----:B------:R-:W-:Y:S01]  /*8be0*/  VIADD R3, R23, 0x180 ;  /* 0x0000018017037836 */ /* 0x000fe20000000000 */
[----:B------:R-:W-:Y:S04]  /*8bf0*/  BSSY.RECONVERGENT B0, `(.L_x_11148) ;  /* 0x000005a000007945 */ /* 0x000fe80003800200 */
[----:B------:R-:W-:-:S13]  /*8c00*/  ISETP.GE.AND P0, PT, R3, R2, PT ;  /* 0x000000020300720c */ /* 0x000fda0003f06270 */
[----:B------:R-:W-:Y:S05]  /*8c10*/  @P0 BRA `(.L_x_11149) ;  /* 0x00000004005c0947 */ /* 0x000fea0003800000 */
[----:B------:R-:W-:Y:S01]  /*8c20*/  LOP3.LUT R7, R19, 0x7fffffff, RZ, 0xc0, !PT ;  /* 0x7fffffff13077812 */ /* 0x000fe200078ec0ff */
[----:B------:R-:W-:Y:S01]  /*8c30*/  IMAD.MOV.U32 R6, RZ, RZ, R18 ;  /* 0x000000ffff067224 */ /* 0x000fe200078e0012 */
[----:B-1----:R-:W-:Y:S01]  /*8c40*/  LOP3.LUT R9, R17, 0x7fffffff, RZ, 0xc0, !PT ;  /* 0x7fffffff11097812 */ /* 0x002fe200078ec0ff */
[----:B------:R-:W-:-:S03]  /*8c50*/  IMAD.MOV.U32 R8, RZ, RZ, R16 ;  /* 0x000000ffff087224 */ /* 0x000fc600078e0010 */
[----:B------:R-:W-:-:S04]  /*8c60*/  VIMNMX.U32 R0, PT, PT, R7, R9, !PT ;  /* 0x0000000907007248 */ /* 0x000fc80007fe0000 */
[----:B------:R-:W-:-:S13]  /*8c70*/  ISETP.GT.U32.AND P0, PT, R0, 0x7fefffff, PT ;  /* 0x7fefffff0000780c */ /* 0x000fda0003f04070 */
[----:B------:R-:W-:Y:S05]  /*8c80*/  @P0 BRA `(.L_x_11150) ;  /* 0x0000000000f40947 */ /* 0x000fea0003800000 */
[----:B------:R-:W1:Y:S01]  /*8c90*/  DSETP.NEU.AND P0, PT, R8, RZ, PT ;  /* 0x000000ff0800722a */ /* 0x000e620003f0d000 */
[----:B------:R-:W-:Y:S02]  /*8ca0*/  IMAD.MOV.U32 R16, RZ, RZ, 0x0 ;  /* 0x00000000ff107424 */ /* 0x000fe400078e00ff */
[----:B------:R-:W-:Y:S01]  /*8cb0*/  IMAD.MOV.U32 R17, RZ, RZ, -0x80000 ;  /* 0xfff80000ff117424 */ /* 0x000fe200078e00ff */
[----:B-1----:R-:W-:Y:S06]  /*8cc0*/  @!P0 BRA `(.L_x_11149) ;  /* 0x0000000400308947 */ /* 0x002fec0003800000 */
[----:B------:R-:W1:Y:S01]  /*8cd0*/  DSETP.GE.AND P0, PT, R6, R8, PT ;  /* 0x000000080600722a */ /* 0x000e620003f06000 */
[----:B------:R-:W-:Y:S02]  /*8ce0*/  IMAD.MOV.U32 R16, RZ, RZ, R18 ;  /* 0x000000ffff107224 */ /* 0x000fe400078e0012 */
[----:B------:R-:W-:Y:S01]  /*8cf0*/  IMAD.MOV.U32 R17, RZ, RZ, R19 ;  /* 0x000000ffff117224 */ /* 0x000fe200078e0013 */
[----:B-1----:R-:W-:Y:S06]  /*8d00*/  @!P0 BRA `(.L_x_11149) ;  /* 0x0000000400208947 */ /* 0x002fec0003800000 */
[----:B------:R-:W-:Y:S01]  /*8d10*/  ISETP.GT.U32.AND P0, PT, R7, 0xfffff, PT ;  /* 0x000fffff0700780c */ /* 0x000fe20003f04070 */
[----:B------:R-:W-:Y:S01]  /*8d20*/  BSSY.RECONVERGENT B1, `(.L_x_11151) ;  /* 0x000001d000017945 */ /* 0x000fe20003800200 */
[----:B------:R-:W-:Y:S02]  /*8d30*/  ISETP.GT.U32.AND P1, PT, R9, 0xfffff, PT ;  /* 0x000fffff0900780c */ /* 0x000fe40003f24070 */
[----:B------:R-:W-:Y:S02]  /*8d40*/  SHF.R.U32.HI R0, RZ, 0x14, R7 ;  /* 0x00000014ff007819 */ /* 0x000fe40000011607 */
[----:B------:R-:W-:-:S07]  /*8d50*/  SHF.R.U32.HI R3, RZ, 0x14, R9 ;  /* 0x00000014ff037819 */ /* 0x000fce0000011609 */
[----:B------:R-:W1:Y:S02]  /*8d60*/  @!P0 DMUL R6, R6, 1.80143985094819840000e+16 ;  /* 0x4350000006068828 */ /* 0x000e640000000000 */
[C---:B-1----:R-:W-:Y:S02]  /*8d70*/  @!P0 LEA.HI R11, R7.reuse, R0, RZ, 0xc ;  /* 0x00000000070b8211 */ /* 0x042fe400078f60ff */
[----:B------:R-:W-:-:S03]  /*8d80*/  LOP3.LUT R10, R7, 0xfffff, RZ, 0xc0, !PT ;  /* 0x000fffff070a7812 */ /* 0x000fc600078ec0ff */
[----:B------:R-:W-:Y:S01]  /*8d90*/  @!P0 VIADD R0, R11, 0xffffffca ;  /* 0xffffffca0b008836 */ /* 0x000fe20000000000 */
[----:B------:R-:W-:Y:S01]  /*8da0*/  LOP3.LUT R10, R10, 0x100000, RZ, 0xfc, !PT ;  /* 0x001000000a0a7812 */ /* 0x000fe200078efcff */
[----:B------:R-:W-:-:S15]  /*8db0*/  IMAD.MOV.U32 R11, RZ, RZ, R6 ;  /* 0x000000ffff0b7224 */ /* 0x000fde00078e0006 */
[----:B------:R-:W-:-:S15]  /*8dc0*/  NOP ;  /* 0x0000000000007918 */ /* 0x000fde0000000000 */
[----:B------:R-:W-:-:S15]  /*8dd0*/  NOP ;  /* 0x0000000000007918 */ /* 0x000fde0000000000 */
[----:B------:R-:W-:-:S10]  /*8de0*/  NOP ;  /* 0x0000000000007918 */ /* 0x000fd40000000000 */
[----:B------:R-:W1:Y:S02]  /*8df0*/  @!P1 DMUL R8, R8, 1.80143985094819840000e+16 ;  /* 0x4350000008089828 */ /* 0x000e640000000000 */
[C---:B-1----:R-:W-:Y:S02]  /*8e00*/  @!P1 LEA.HI R12, R9.reuse, R3, RZ, 0xc ;  /* 0x00000003090c9211 */ /* 0x042fe400078f60ff */
[----:B------:R-:W-:-:S03]  /*8e10*/  LOP3.LUT R7, R9, 0xfffff, RZ, 0xc0, !PT ;  /* 0x000fffff09077812 */ /* 0x000fc600078ec0ff */
[----:B------:R-:W-:Y:S01]  /*8e20*/  @!P1 VIADD R3, R12, 0xffffffca ;  /* 0xffffffca0c039836 */ /* 0x000fe20000000000 */
[----:B------:R-:W-:-:S03]  /*8e30*/  LOP3.LUT R13, R7, 0x100000, RZ, 0xfc, !PT ;  /* 0x00100000070d7812 */ /* 0x000fc600078efcff */
[----:B------:R-:W-:-:S07]  /*8e40*/  IMAD.IADD R0, R0, 0x1, -R3 ;  /* 0x0000000100007824 */ /* 0x000fce00078e0a03 */
.L_x_11152:
        /* <DEDUP_REMOVED lines=11> */
.L_x_11151:
[----:B------:R-:W-:Y:S01]  /*8f00*/  LOP3.LUT R7, R15, 0x7fffffff, RZ, 0xc0, !PT ;  /* 0x7fffffff0f077812 */ /* 0x000fe200078ec0ff */
[----:B------:R-:W-:Y:S01]  /*8f10*/  BSSY.RECONVERGENT B1, `(.L_x_11153) ;  /* 0x0000012000017945 */ /* 0x000fe20003800200 */
[----:B------:R-:W-:Y:S02]  /*8f20*/  ISETP.NE.U32.AND P0, PT, R6, RZ, PT ;  /* 0x000000ff0600720c */ /* 0x000fe40003f05070 */
[----:B------:R-:W-:Y:S02]  /*8f30*/  CS2R R16, SRZ ;  /* 0x0000000000107805 */ /* 0x000fe4000001ff00 */
[----:B------:R-:W-:-:S13]  /*8f40*/  ISETP.NE.AND.EX P0, PT, R7, RZ, PT, P0 ;  /* 0x000000ff0700720c */ /* 0x000fda0003f05300 */
[----:B------:R-:W-:Y:S05]  /*8f50*/  @!P0 BRA `(.L_x_11154) ;  /* 0x0000000000348947 */ /* 0x000fea0003800000 */
[----:B------:R-:W1:Y:S02]  /*8f60*/  DMUL R8, R6, 1.80143985094819840000e+16 ;  /* 0x4350000006087828 */ /* 0x000e640000000000 */
[----:B-1----:R-:W-:-:S04]  /*8f70*/  SHF.R.U32.HI R8, RZ, 0x14, R9 ;  /* 0x00000014ff087819 */ /* 0x002fc80000011609 */
        /* <DEDUP_REMOVED lines=11> */
.L_x_11154:
[----:B------:R-:W-:Y:S05]  /*9030*/  BSYNC.RECONVERGENT B1 ;  /* 0x0000000000017941 */ /* 0x000fea0003800200 */
.L_x_11153:
[----:B------:R-:W-:Y:S01]  /*9040*/  LOP3.LUT R17, R17, 0x80000000, R19, 0xb8, !PT ;  /* 0x8000000011117812 */ /* 0x000fe200078eb813 */
[----:B------:R-:W-:Y:S06]  /*9050*/  BRA `(.L_x_11149) ;  /* 0x00000000004c7947 */ /* 0x000fec0003800000 */
.L_x_11150:
[----:B------:R-:W1:-:S15]  /*9060*/  DSETP.NAN.AND P0, PT, R8, R8, PT ;  /* 0x000000080800722a */ /* 0x000e5e0003f08000 */
[----:B------:R-:W-:-:S15]  /*9070*/  NOP ;  /* 0x0000000000007918 */ /* 0x000fde0000000000 */
[----:B------:R-:W-:-:S15]  /*9080*/  NOP ;  /* 0x0000000000007918 */ /* 0x000fde0000000000 */
[----:B------:R-:W-:-:S15]  /*9090*/  NOP ;  /* 0x0000000000007918 */ /* 0x000fde0000000000 */
[----:B------:R-:W-:-:S04]  /*90a0*/  NOP ;  /* 0x0000000000007918 */ /* 0x000fc80000000000 */
[----:B-1----:R-:W1:-:S15]  /*90b0*/  DSETP.NUM.AND P0, PT, R6, R6, !P0 ;  /* 0x000000060600722a */ /* 0x002e5e0004707000 */
[----:B------:R-:W-:-:S15]  /*90c0*/  NOP ;  /* 0x0000000000007918 */ /* 0x000fde0000000000 */
[----:B------:R-:W-:-:S15]  /*90d0*/  NOP ;  /* 0x0000000000007918 */ /* 0x000fde0000000000 */
[----:B------:R-:W-:-:S15]  /*90e0*/  NOP ;  /* 0x0000000000007918 */ /* 0x000fde0000000000 */
[----:B------:R-:W-:-:S04]  /*90f0*/  NOP ;  /* 0x0000000000007918 */ /* 0x000fc80000000000 */
[----:B-1----:R-:W1:Y:S02]  /*9100*/  @P0 DSETP.NEU.AND P1, PT, R6, +INF , PT ;  /* 0x7ff000000600042a */ /* 0x002e640003f2d000 */
[----:B-1----:R-:W-:Y:S02]  /*9110*/  @P0 FSEL R0, R18, RZ, P1 ;  /* 0x000000ff12000208 */ /* 0x002fe40000800000 */
[----:B------:R-:W-:-:S15]  /*9120*/  @P0 FSEL R3, R19, -QNAN , P1 ;  /* 0xfff8000013030808 */ /* 0x000fde0000800000 */
[----:B------:R-:W-:-:S15]  /*9130*/  NOP ;  /* 0x0000000000007918 */ /* 0x000fde0000000000 */
[----:B------:R-:W-:-:S15]  /*9140*/  NOP ;  /* 0x0000000000007918 */ /* 0x000fde0000000000 */
[----:B------:R-:W-:-:S15]  /*9150*/  NOP ;  /* 0x0000000000007918 */ /* 0x000fde0000000000 */
[----:B------:R3:W1:Y:S01]  /*9160*/  @!P0 DADD R16, R18, R16 ;  /* 0x0000000012108229 */ /* 0x0006620000000010 */
[----:B------:R-:W-:Y:S02]  /*9170*/  @P0 IMAD.MOV.U32 R16, RZ, RZ, R0 ;  /* 0x000000ffff100224 */ /* 0x000fe400078e0000 */
[----:B-1-3--:R-:W-:-:S07]  /*9180*/  @P0 IMAD.MOV.U32 R17, RZ, RZ, R3 ;  /* 0x000000ffff110224 */ /* 0x00afce00078e0003 */
.L_x_11149:
[----:B------:R-:W-:Y:S05]  /*9190*/  BSYNC.RECONVERGENT B0 ;  /* 0x0000000000007941 */ /* 0x000fea0003800200 */
.L_x_11148:
[----:B------:R-:W3:Y:S01]  /*91a0*/  LDC.U8 R18, c[0x0][0x3b0] ;  /* 0x0000ec00ff127b82 */ /* 0x000ee20000000000 */
[----:B------:R-:W-:Y:S01]  /*91b0*/  ISETP.GE.AND P0, PT, R23, R2, PT ;  /* 0x000000021700720c */ /* 0x000fe20003f06270 */
[----:B------:R-:W-:Y:S04]  /*91c0*/  BSSY.RECONVERGENT B7, `(.L_x_11155) ;  /* 0x00003cc000077945 */ /* 0x000fe80003800200 */
[----:B------:R-:W-:Y:S08]  /*91d0*/  BSSY.RELIABLE B6, `(.L_x_11156) ;  /* 0x0000290000067945 */ /* 0x000ff00003800100 */
[----:B------:R-:W-:Y:S05]  /*91e0*/  @P0 BRA `(.L_x_11157) ;  /* 0x00000028002c0947 */ /* 0x000fea0003800000 */
[----:B------:R-:W5:Y:S01]  /*91f0*/  LDCU UR4, c[0x0][0x3b4] ;  /* 0x00007680ff0477ac */ /* 0x000f620008000800 */
[----:B------:R-:W0:Y:S01]  /*9200*/  LDC.64 R8, c[0x0][0x388] ;  /* 0x0000e200ff087b82 */ /* 0x000e220000000a00 */
[----:B------:R-:W-:Y:S01]  /*9210*/  IMAD R0, R22, 0x200, R23 ;  /* 0x0000020016007824 */ /* 0x000fe200078e0217 */
[----:B---3--:R-:W-:-:S03]  /*9220*/  PRMT R6, R18, 0x9910, RZ ;  /* 0x0000991012067816 */ /* 0x008fc600000000ff */
        /* <DEDUP_REMOVED lines=14> */
[----:B----4-:R-:W0:Y:S01]  /*9310*/  F2I.F64.TRUNC R5, R4 ;  /* 0x0000000400057311 */ /* 0x010e22000030d100 */
[----:B------:R-:W-:Y:S01]  /*9320*/  IMAD.MOV.U32 R23, RZ, RZ, R27 ;  /* 0x000000ffff177224 */ /* 0x000fe200078e001b */
[----:B0-----:R0:W-:Y:S01]  /*9330*/  STG.E.U8 desc[UR36][R8.64], R5 ;  /* 0x0000000508007986 */ /* 0x0011e2000c101124 */
[----:B------:R-:W-:Y:S05]  /*9340*/  BRA `(.L_x_11163) ;  /* 0x0000001000e07947 */ /* 0x000fea0003800000 */
.L_x_11161:
[----:B-1--4-:R-:W0:Y:S01]  /*9350*/  F2I.S64.F64.TRUNC R4, R4 ;  /* 0x0000000400047311 */ /* 0x012e22000030d900 */
[----:B------:R-:W-:Y:S02]  /*9360*/  IMAD.MOV.U32 R23, RZ, RZ, R27 ;  /* 0x000000ffff177224 */ /* 0x000fe400078e001b */
[----:B0-----:R-:W-:-:S05]  /*9370*/  IMAD.MOV.U32 R3, RZ, RZ, R4 ;  /* 0x000000ffff037224 */ /* 0x001fca00078e0004 */
[----:B------:R0:W-:Y:S01]  /*9380*/  STG.E.U8 desc[UR36][R8.64], R3 ;  /* 0x0000000308007986 */ /* 0x0001e2000c101124 */
[----:B------:R-:W-:Y:S05]  /*9390*/  BRA `(.L_x_11163) ;  /* 0x0000001000cc7947 */ /* 0x000fea0003800000 */
.L_x_11160:
[----:B------:R-:W-:-:S13]  /*93a0*/  ISETP.NE.AND P0, PT, R0, 0x2, PT ;  /* 0x000000020000780c */ /* 0x000fda0003f05270 */
[----:B------:R-:W-:Y:S05]  /*93b0*/  @!P0 BRA `(.L_x_11164) ;  /* 0x0000000000308947 */ /* 0x000fea0003800000 */
[----:B------:R-:W-:-:S13]  /*93c0*/  ISETP.NE.AND P0, PT, R0, 0x3, PT ;  /* 0x000000030000780c */ /* 0x000fda0003f05270 */
[----:B------:R-:W-:Y:S05]  /*93d0*/  @!P0 BRA `(.L_x_11165) ;  /* 0x0000000000188947 */ /* 0x000fea0003800000 */
[----:B------:R-:W-:-:S13]  /*93e0*/  ISETP.NE.AND P0, PT, R0, 0x4, PT ;  /* 0x000000040000780c */ /* 0x000fda0003f05270 */
[----:B------:R-:W-:Y:S05]  /*93f0*/  @P0 BRA `(.L_x_11162) ;  /* 0x0000000c00ec0947 */ /* 0x000fea0003800000 */
[----:B-1--4-:R-:W0:Y:S01]  /*9400*/  F2I.S64.F64.TRUNC R4, R4 ;  /* 0x0000000400047311 */ /* 0x012e22000030d900 */
[----:B------:R-:W-:Y:S01]  /*9410*/  IMAD.MOV.U32 R23, RZ, RZ, R27 ;  /* 0x000000ffff177224 */ /* 0x000fe200078e001b */
[----:B0-----:R0:W-:Y:S01]  /*9420*/  STG.E.64 desc[UR36][R8.64], R4 ;  /* 0x0000000408007986 */ /* 0x0011e2000c101b24 */
[----:B------:R-:W-:Y:S05]  /*9430*/  BRA `(.L_x_11163) ;  /* 0x0000001000a47947 */ /* 0x000fea0003800000 */
.L_x_11165:
[----:B----4-:R-:W0:Y:S01]  /*9440*/  F2I.F64.TRUNC R5, R4 ;  /* 0x0000000400057311 */ /* 0x010e22000030d100 */
[----:B------:R-:W-:Y:S01]  /*9450*/  IMAD.MOV.U32 R23, RZ, RZ, R27 ;  /* 0x000000ffff177224 */ /* 0x000fe200078e001b */
[----:B0-----:R0:W-:Y:S01]  /*9460*/  STG.E desc[UR36][R8.64], R5 ;  /* 0x0000000508007986 */ /* 0x0011e2000c101924 */
[----:B------:R-:W-:Y:S05]  /*9470*/  BRA `(.L_x_11163) ;  /* 0x0000001000947947 */ /* 0x000fea0003800000 */
.L_x_11164:
[----:B----4-:R-:W0:Y:S01]  /*9480*/  F2I.F64.TRUNC R5, R4 ;  /* 0x0000000400057311 */ /* 0x010e22000030d100 */
[----:B------:R-:W-:Y:S01]  /*9490*/  IMAD.MOV.U32 R23, RZ, RZ, R27 ;  /* 0x000000ffff177224 */ /* 0x000fe200078e001b */
[----:B0-----:R0:W-:Y:S01]  /*94a0*/  STG.E.U16 desc[UR36][R8.64], R5 ;  /* 0x0000000508007986 */ /* 0x0011e2000c101524 */
[----:B------:R-:W-:Y:S05]  /*94b0*/  BRA `(.L_x_11163) ;  /* 0x0000001000847947 */ /* 0x000fea0003800000 */
.L_x_11159:
[----:B------:R-:W-:-:S13]  /*94c0*/  ISETP.GT.AND P0, PT, R0, 0x6, PT ;  /* 0x000000060000780c */ /* 0x000fda0003f04270 */
[----:B------:R-:W-:Y:S05]  /*94d0*/  @P0 BRA `(.L_x_11166) ;  /* 0x0000000000740947 */ /* 0x000fea0003800000 */
[----:B------:R-:W-:-:S13]  /*94e0*/  ISETP.NE.AND P0, PT, R0, 0x5, PT ;  /* 0x000000050000780c */ /* 0x000fda0003f05270 */
[----:B------:R-:W-:Y:S05]  /*94f0*/  @!P0 BRA `(.L_x_11167) ;  /* 0x0000000000388947 */ /* 0x000fea0003800000 */
[----:B------:R-:W-:-:S13]  /*9500*/  ISETP.NE.AND P0, PT, R0, 0x6, PT ;  /* 0x000000060000780c */ /* 0x000fda0003f05270 */
[----:B------:R-:W-:Y:S05]  /*9510*/  @P0 BRA `(.L_x_11162) ;  /* 0x0000000c00a40947 */ /* 0x000fea0003800000 */
        /* <DEDUP_REMOVED lines=8> */
[----:B------:R-:W-:Y:S02]  /*95a0*/  IMAD.MOV.U32 R23, RZ, RZ, R27 ;  /* 0x000000ffff177224 */ /* 0x000fe400078e001b */
[----:B0-----:R-:W-:-:S05]  /*95b0*/  @!P0 FMUL R3, R3, 1.175494350822287508e-38 ;  /* 0x0080000003038820 */ /* 0x001fca0000400000 */
[----:B------:R3:W-:Y:S01]  /*95c0*/  STG.E desc[UR36][R8.64], R3 ;  /* 0x0000000308007986 */ /* 0x0007e2000c101924 */
[----:B------:R-:W-:Y:S05]  /*95d0*/  BRA `(.L_x_11163) ;  /* 0x00000010003c7947 */ /* 0x000fea0003800000 */
.L_x_11167:
        /* <DEDUP_REMOVED lines=10> */
[----:B------:R-:W-:-:S05]  /*9680*/  F2FP.F16.F32.PACK_AB R0, RZ, R0 ;  /* 0x00000000ff00723e */ /* 0x000fca00000000ff */
[----:B------:R0:W-:Y:S01]  /*9690*/  STG.E.U16 desc[UR36][R8.64], R0 ;  /* 0x0000000008007986 */ /* 0x0001e2000c101524 */
[----:B------:R-:W-:Y:S05]  /*96a0*/  BRA `(.L_x_11163) ;  /* 0x0000001000087947 */ /* 0x000fea0003800000 */
.L_x_11166:
[----:B------:R-:W-:-:S13]  /*96b0*/  ISETP.NE.AND P0, PT, R0, 0x7, PT ;  /* 0x000000070000780c */ /* 0x000fda0003f05270 */
[----:B------:R-:W-:Y:S05]  /*96c0*/  @!P0 BRA `(.L_x_11168) ;  /* 0x00000000007c8947 */ /* 0x000fea0003800000 */
        /* <DEDUP_REMOVED lines=13> */
[----:B0-----:R-:W-:Y:S01]  /*97a0*/  @!P0 FMUL R6, R6, 1.175494350822287508e-38 ;  /* 0x0080000006068820 */ /* 0x001fe20000400000 */
[----:B------:R-:W-:-:S04]  /*97b0*/  IMAD.MOV.U32 R23, RZ, RZ, R27 ;  /* 0x000000ffff177224 */ /* 0x000fc800078e001b */
[----:B------:R0:W-:Y:S01]  /*97c0*/  STG.E.64 desc[UR36][R8.64], R6 ;  /* 0x0000000608007986 */ /* 0x0001e2000c101b24 */
[----:B------:R-:W-:Y:S05]  /*97d0*/  BRA `(.L_x_11163) ;  /* 0x0000000c00bc7947 */ /* 0x000fea0003800000 */
.L_x_11169:
        /* <DEDUP_REMOVED lines=10> */
[----:B------:R-:W-:-:S04]  /*9880*/  F2FP.F16.F32.PACK_AB R3, RZ, R0 ;  /* 0x00000000ff03723e */ /* 0x000fc800000000ff */
[----:B------:R-:W-:-:S05]  /*9890*/  PRMT R3, R3, 0x5410, RZ ;  /* 0x0000541003037816 */ /* 0x000fca00000000ff */
[----:B------:R0:W-:Y:S01]  /*98a0*/  STG.E desc[UR36][R8.64], R3 ;  /* 0x0000000308007986 */ /* 0x0001e2000c101924 */
[----:B------:R-:W-:Y:S05]  /*98b0*/  BRA `(.L_x_11163) ;  /* 0x0000000c00847947 */ /* 0x000fea0003800000 */
.L_x_11168:
[----:B------:R0:W-:Y:S01]  /*98c0*/  STG.E.64 desc[UR36][R8.64], R4 ;  /* 0x0000000408007986 */ /* 0x0001e2000c101b24 */
[----:B------:R-:W-:Y:S01]  /*98d0*/  IMAD.MOV.U32 R23, RZ, RZ, R27 ;  /* 0x000000ffff177224 */ /* 0x000fe200078e001b */
[----:B------:R-:W-:Y:S06]  /*98e0*/  BRA `(.L_x_11163) ;  /* 0x0000000c00787947 */ /* 0x000fec0003800000 */
.L_x_11158:
        /* <DEDUP_REMOVED lines=8> */
[----:B------:R-:W0:Y:S01]  /*9970*/  DSETP.NEU.AND P0, PT, R4, RZ, PT ;  /* 0x000000ff0400722a */ /* 0x000e220003f0d000 */
[----:B------:R-:W-:Y:S01]  /*9980*/  IMAD.MOV.U32 R23, RZ, RZ, R27 ;  /* 0x000000ffff177224 */ /* 0x000fe200078e001b */
[----:B0-----:R-:W-:-:S05]  /*9990*/  SEL R3, RZ, 0x1, !P0 ;  /* 0x00000001ff037807 */ /* 0x001fca0004000000 */
[----:B------:R0:W-:Y:S01]  /*99a0*/  STG.E.U8 desc[UR36][R8.64], R3 ;  /* 0x0000000308007986 */ /* 0x0001e2000c101124 */
[----:B------:R-:W-:Y:S05]  /*99b0*/  BRA `(.L_x_11163) ;  /* 0x0000000c00447947 */ /* 0x000fea0003800000 */
.L_x_11172:
[----:B------:R-:W-:Y:S01]  /*99c0*/  CS2R R6, SRZ ;  /* 0x0000000000067805 */ /* 0x000fe2000001ff00 */
[----:B------:R-:W-:-:S04]  /*99d0*/  IMAD.MOV.U32 R23, RZ, RZ, R27 ;  /* 0x000000ffff177224 */ /* 0x000fc800078e001b */
[----:B------:R0:W-:Y:S01]  /*99e0*/  STG.E.128 desc[UR36][R8.64], R4 ;  /* 0x0000000408007986 */ /* 0x0001e2000c101d24 */
[----:B------:R-:W-:Y:S05]  /*99f0*/  BRA `(.L_x_11163) ;  /* 0x0000000c00347947 */ /* 0x000fea0003800000 */
.L_x_11171:
        /* <DEDUP_REMOVED lines=27> */
.L_x_11176:
[----:B------:R-:W-:Y:S05]  /*9bb0*/  BSYNC.RECONVERGENT B0 ;  /* 0x0000000000007941 */ /* 0x000fea0003800200 */
.L_x_11175:
[----:B------:R-:W-:Y:S01]  /*9bc0*/  LOP3.LUT R7, R0, 0x80, R7, 0xf8, !PT ;  /* 0x0000008000077812 */ /* 0x000fe200078ef807 */
[----:B------:R-:W-:-:S04]  /*9bd0*/  IMAD.MOV.U32 R23, RZ, RZ, R27 ;  /* 0x000000ffff177224 */ /* 0x000fc800078e001b */
[----:B------:R0:W-:Y:S01]  /*9be0*/  STG.E.U8 desc[UR36][R8.64], R7 ;  /* 0x0000000708007986 */ /* 0x0001e2000c101124 */
[----:B------:R-:W-:Y:S05]  /*9bf0*/  BRA `(.L_x_11163) ;  /* 0x0000000800b47947 */ /* 0x000fea0003800000 */
.L_x_11174:
        /* <DEDUP_REMOVED lines=23> */
.L_x_11178:
[----:B------:R-:W-:Y:S05]  /*9d70*/  BSYNC.RECONVERGENT B0 ;  /* 0x0000000000007941 */ /* 0x000fea0003800200 */
.L_x_11177:
[----:B------:R-:W-:Y:S01]  /*9d80*/  LOP3.LUT R7, R0, 0x80, R7, 0xf8, !PT ;  /* 0x0000008000077812 */ /* 0x000fe200078ef807 */
[----:B------:R-:W-:-:S04]  /*9d90*/  IMAD.MOV.U32 R23, RZ, RZ, R27 ;  /* 0x000000ffff177224 */ /* 0x000fc800078e001b */
[----:B------:R0:W-:Y:S01]  /*9da0*/  STG.E.U8 desc[UR36][R8.64], R7 ;  /* 0x0000000708007986 */ /* 0x0001e2000c101124 */
[----:B------:R-:W-:Y:S05]  /*9db0*/  BRA `(.L_x_11163) ;  /* 0x0000000800447947 */ /* 0x000fea0003800000 */
.L_x_11173:
        /* <DEDUP_REMOVED lines=10> */
[----:B------:R-:W-:-:S05]  /*9e60*/  F2FP.BF16.F32.PACK_AB R0, RZ, R0 ;  /* 0x00000000ff00723e */ /* 0x000fca00000010ff */
[----:B------:R0:W-:Y:S01]  /*9e70*/  STG.E.U16 desc[UR36][R8.64], R0 ;  /* 0x0000000008007986 */ /* 0x0001e2000c101524 */
[----:B------:R-:W-:Y:S05]  /*9e80*/  BRA `(.L_x_11163) ;  /* 0x0000000800107947 */ /* 0x000fea0003800000 */
.L_x_11170:
        /* <DEDUP_REMOVED lines=8> */
[----:B----4-:R-:W0:Y:S01]  /*9f10*/  F2I.U32.F64.TRUNC R5, R4 ;  /* 0x0000000400057311 */ /* 0x010e22000030d000 */
[----:B------:R-:W-:Y:S01]  /*9f20*/  IMAD.MOV.U32 R23, RZ, RZ, R27 ;  /* 0x000000ffff177224 */ /* 0x000fe200078e001b */
[----:B0-----:R0:W-:Y:S01]  /*9f30*/  STG.E.U16 desc[UR36][R8.64], R5 ;  /* 0x0000000508007986 */ /* 0x0011e2000c101524 */
[----:B------:R-:W-:Y:S05]  /*9f40*/  BRA `(.L_x_11163) ;  /* 0x0000000400e07947 */ /* 0x000fea0003800000 */
.L_x_11181:
        /* <DEDUP_REMOVED lines=21> */
.L_x_11184:
[----:B------:R-:W-:-:S04]  /*a0a0*/  SHF.R.U32.HI R0, RZ, 0x14, R7 ;  /* 0x00000014ff007819 */ /* 0x000fc80000011607 */
[----:B------:R-:W-:-:S04]  /*a0b0*/  LOP3.LUT R0, R0, 0x1, RZ, 0xc0, !PT ;  /* 0x0000000100007812 */ /* 0x000fc800078ec0ff */
[----:B------:R-:W-:-:S04]  /*a0c0*/  IADD3 R0, PT, PT, R7, 0x487ffff, R0 ;  /* 0x0487ffff07007810 */ /* 0x000fc80007ffe000 */
[----:B------:R-:W-:-:S04]  /*a0d0*/  SHF.R.U32.HI R0, RZ, 0x14, R0 ;  /* 0x00000014ff007819 */ /* 0x000fc80000011600 */
[----:B------:R-:W-:-:S07]  /*a0e0*/  LOP3.LUT R3, R0, 0xff, RZ, 0xc0, !PT ;  /* 0x000000ff00037812 */ /* 0x000fce00078ec0ff */
.L_x_11185:
[----:B------:R-:W-:-:S04]  /*a0f0*/  SHF.R.U32.HI R0, RZ, 0x18, R7 ;  /* 0x00000018ff007819 */ /* 0x000fc80000011607 */
[----:B------:R-:W-:-:S07]  /*a100*/  LOP3.LUT R0, R3, 0x80, R0, 0xf8, !PT ;  /* 0x0000008003007812 */ /* 0x000fce00078ef800 */
.L_x_11183:
[----:B------:R-:W-:Y:S05]  /*a110*/  BSYNC.RECONVERGENT B0 ;  /* 0x0000000000007941 */ /* 0x000fea0003800200 */
.L_x_11182:
[----:B------:R0:W-:Y:S01]  /*a120*/  STG.E.U8 desc[UR36][R8.64], R0 ;  /* 0x0000000008007986 */ /* 0x0001e2000c101124 */
[----:B------:R-:W-:Y:S01]  /*a130*/  IMAD.MOV.U32 R23, RZ, RZ, R27 ;  /* 0x000000ffff177224 */ /* 0x000fe200078e001b */
[----:B------:R-:W-:Y:S06]  /*a140*/  BRA `(.L_x_11163) ;  /* 0x0000000400607947 */ /* 0x000fec0003800000 */
.L_x_11180:
        /* <DEDUP_REMOVED lines=21> */
.L_x_11188:
[----:B------:R-:W-:-:S04]  /*a2a0*/  SHF.R.U32.HI R0, RZ, 0x15, R7 ;  /* 0x00000015ff007819 */ /* 0x000fc80000011607 */
[----:B------:R-:W-:-:S04]  /*a2b0*/  LOP3.LUT R0, R0, 0x1, RZ, 0xc0, !PT ;  /* 0x0000000100007812 */ /* 0x000fc800078ec0ff */
[----:B------:R-:W-:-:S04]  /*a2c0*/  IADD3 R0, PT, PT, R7, 0x88fffff, R0 ;  /* 0x088fffff07007810 */ /* 0x000fc80007ffe000 */
[----:B------:R-:W-:-:S04]  /*a2d0*/  SHF.R.U32.HI R0, RZ, 0x15, R0 ;  /* 0x00000015ff007819 */ /* 0x000fc80000011600 */
[----:B------:R-:W-:-:S07]  /*a2e0*/  LOP3.LUT R3, R0, 0xff, RZ, 0xc0, !PT ;  /* 0x000000ff00037812 */ /* 0x000fce00078ec0ff */
.L_x_11189:
[----:B------:R-:W-:-:S04]  /*a2f0*/  SHF.R.U32.HI R0, RZ, 0x18, R7 ;  /* 0x00000018ff007819 */ /* 0x000fc80000011607 */
[----:B------:R-:W-:-:S07]  /*a300*/  LOP3.LUT R0, R3, 0x80, R0, 0xf8, !PT ;  /* 0x0000008003007812 */ /* 0x000fce00078ef800 */
.L_x_11187:
[----:B------:R-:W-:Y:S05]  /*a310*/  BSYNC.RECONVERGENT B0 ;  /* 0x0000000000007941 */ /* 0x000fea0003800200 */
.L_x_11186:
[----:B------:R0:W-:Y:S01]  /*a320*/  STG.E.U8 desc[UR36][R8.64], R0 ;  /* 0x0000000008007986 */ /* 0x0001e2000c101124 */
[----:B------:R-:W-:Y:S01]  /*a330*/  IMAD.MOV.U32 R23, RZ, RZ, R27 ;  /* 0x000000ffff177224 */ /* 0x000fe200078e001b */
[----:B------:R-:W-:Y:S06]  /*a340*/  BRA `(.L_x_11163) ;  /* 0x0000000000e07947 */ /* 0x000fec0003800000 */
.L_x_11179:
[----:B------:R-:W-:-:S13]  /*a350*/  ISETP.NE.AND P0, PT, R0, 0x1c, PT ;  /* 0x0000001c0000780c */ /* 0x000fda0003f05270 */
[----:B------:R-:W-:Y:S05]  /*a360*/  @!P0 BRA `(.L_x_11190) ;  /* 0x0000000000cc8947 */ /* 0x000fea0003800000 */
[----:B------:R-:W-:-:S13]  /*a370*/  ISETP.NE.AND P0, PT, R0, 0x1d, PT ;  /* 0x0000001d0000780c */ /* 0x000fda0003f05270 */
[----:B------:R-:W-:Y:S05]  /*a380*/  @!P0 BRA `(.L_x_11191) ;  /* 0x0000000000b48947 */ /* 0x000fea0003800000 */
[----:B------:R-:W-:-:S13]  /*a390*/  ISETP.NE.AND P0, PT, R0, 0x2c, PT ;  /* 0x0000002c0000780c */ /* 0x000fda0003f05270 */
[----:B------:R-:W-:Y:S05]  /*a3a0*/  @!P0 BRA `(.L_x_11192) ;  /* 0x0000000000488947 */ /* 0x000fea0003800000 */
.L_x_11162:
[----:B------:R-:W-:Y:S01]  /*a3b0*/  MOV R14, 0x0 ;  /* 0x00000000000e7802 */ /* 0x000fe20000000f00 */
[----:B------:R-:W1:Y:S01]  /*a3c0*/  LDCU.64 UR6, c[0x4][0x178] ;  /* 0x01002f00ff0677ac */ /* 0x000e620008000a00 */
[----:B------:R-:W-:Y:S02]  /*a3d0*/  IMAD.MOV.U32 R8, RZ, RZ, 0x65 ;  /* 0x00000065ff087424 */ /* 0x000fe400078e00ff */
[----:B------:R-:W-:Y:S01]  /*a3e0*/  IMAD.MOV.U32 R12, RZ, RZ, 0x1 ;  /* 0x00000001ff0c7424 */ /* 0x000fe200078e00ff */
[----:B------:R-:W0:Y:S01]  /*a3f0*/  LDCU.64 UR8, c[0x4][0x180] ;  /* 0x01003000ff0877ac */ /* 0x000e220008000a00 */
[----:B------:R-:W3:Y:S01]  /*a400*/  LDC.64 R14, c[0x4][R14] ;  /* 0x010000000e0e7b82 */ /* 0x000ee20000000a00 */
[----:B------:R-:W-:Y:S01]  /*a410*/  IMAD.MOV.U32 R13, RZ, RZ, RZ ;  /* 0x000000ffff0d7224 */ /* 0x000fe200078e00ff */
[----:B------:R-:W5:Y:S01]  /*a420*/  LDCU.64 UR4, c[0x4][0x60] ;  /* 0x01000c00ff0477ac */ /* 0x000f620008000a00 */
[----:B-1--4-:R-:W-:Y:S02]  /*a430*/  IMAD.U32 R4, RZ, RZ, UR6 ;  /* 0x00000006ff047e24 */ /* 0x012fe4000f8e00ff */
[----:B------:R-:W-:-:S02]  /*a440*/  IMAD.U32 R5, RZ, RZ, UR7 ;  /* 0x00000007ff057e24 */ /* 0x000fc4000f8e00ff */
[----:B0-----:R-:W-:Y:S02]  /*a450*/  IMAD.U32 R6, RZ, RZ, UR8 ;  /* 0x00000008ff067e24 */ /* 0x001fe4000f8e00ff */
[----:B------:R-:W-:Y:S02]  /*a460*/  IMAD.U32 R7, RZ, RZ, UR9 ;  /* 0x00000009ff077e24 */ /* 0x000fe4000f8e00ff */
[----:B-----5:R-:W-:Y:S02]  /*a470*/  IMAD.U32 R10, RZ, RZ, UR4 ;  /* 0x00000004ff0a7e24 */ /* 0x020fe4000f8e00ff */
[----:B------:R-:W-:-:S07]  /*a480*/  IMAD.U32 R11, RZ, RZ, UR5 ;  /* 0x00000005ff0b7e24 */ /* 0x000fce000f8e00ff */
[----:B------:R-:W-:-:S07]  /*a490*/  LEPC R20, `(.L_x_11193) ;  /* 0x000000001014794e */ /* 0x000fce0000000000 */
[----:B--23--:R-:W-:Y:S05]  /*a4a0*/  CALL.ABS.NOINC R14 ;  /* 0x000000000e007343 */ /* 0x00cfea0003c00000 */
.L_x_11193:
[----:B------:R-:W-:Y:S01]  /*a4b0*/  IMAD.MOV.U32 R23, RZ, RZ, R27 ;  /* 0x000000ffff177224 */ /* 0x000fe200078e001b */
[----:B------:R-:W-:Y:S06]  /*a4c0*/  BRA `(.L_x_11163) ;  /* 0x0000000000807947 */ /* 0x000fec0003800000 */
.L_x_11192:
        /* <DEDUP_REMOVED lines=25> */
.L_x_11191:
[----:B-1--4-:R-:W0:Y:S01]  /*a660*/  F2I.U64.F64.TRUNC R4, R4 ;  /* 0x0000000400047311 */ /* 0x012e22000030d800 */
[----:B------:R-:W-:Y:S01]  /*a670*/  IMAD.MOV.U32 R23, RZ, RZ, R27 ;  /* 0x000000ffff177224 */ /* 0x000fe200078e001b */
[----:B0-----:R0:W-:Y:S01]  /*a680*/  STG.E.64 desc[UR36][R8.64], R4 ;  /* 0x0000000408007986 */ /* 0x0011e2000c101b24 */
[----:B------:R-:W-:Y:S05]  /*a690*/  BRA `(.L_x_11163) ;  /* 0x00000000000c7947 */ /* 0x000fea0003800000 */
.L_x_11190:
[----:B----4-:R-:W0:Y:S01]  /*a6a0*/  F2I.U32.F64.TRUNC R5, R4 ;  /* 0x0000000400057311 */ /* 0x010e22000030d000 */
[----:B------:R-:W-:Y:S01]  /*a6b0*/  IMAD.MOV.U32 R23, RZ, RZ, R27 ;  /* 0x000000ffff177224 */ /* 0x000fe200078e001b */
[----:B0-----:R0:W-:Y:S06]  /*a6c0*/  STG.E desc[UR36][R8.64], R5 ;  /* 0x0000000508007986 */ /* 0x0011ec000c101924 */
.L_x_11163:
[----:B------:R-:W-:-:S13]  /*a6d0*/  ISETP.GE.AND P0, PT, R23, R2, PT ;  /* 0x000000021700720c */ /* 0x000fda0003f06270 */
[----:B------:R-:W-:Y:S05]  /*a6e0*/  @P0 BREAK.RELIABLE B6 ;  /* 0x0000000000060942 */ /* 0x000fea0003800100 */
[----:B------:R-:W-:Y:S05]  /*a6f0*/  @P0 BRA `(.L_x_11194) ;  /* 0x0000002400e00947 */ /* 0x000fea0003800000 */
[----:B------:R-:W3:Y:S01]  /*a700*/  LDCU UR4, c[0x0][0x3b4] ;  /* 0x00007680ff0477ac */ /* 0x000ee20008000800 */
[----:B01--4-:R-:W0:Y:S01]  /*a710*/  LDC.64 R4, c[0x0][0x388] ;  /* 0x0000e200ff047b82 */ /* 0x013e220000000a00 */
[----:B------:R-:W-:Y:S01]  /*a720*/  IMAD R0, R22, 0x200, R23 ;  /* 0x0000020016007824 */ /* 0x000fe200078e0217 */
[----:B------:R-:W-:-:S03]  /*a730*/  PRMT R6, R18, 0x9910, RZ ;  /* 0x0000991012067816 */ /* 0x000fc600000000ff */
[----:B---3--:R-:W-:Y:S02]  /*a740*/  IMAD R3, R0, UR4, RZ ;  /* 0x0000000400037c24 */ /* 0x008fe4000f8e02ff */
        /* <DEDUP_REMOVED lines=13> */
[----:B------:R-:W0:Y:S02]  /*a820*/  F2I.F64.TRUNC R29, R28 ;  /* 0x0000001c001d7311 */ /* 0x000e24000030d100 */
[----:B0-----:R0:W-:Y:S01]  /*a830*/  STG.E.U8 desc[UR36][R4.64], R29 ;  /* 0x0000001d04007986 */ /* 0x0011e2000c101124 */
[----:B------:R-:W-:Y:S05]  /*a840*/  BRA `(.L_x_11200) ;  /* 0x0000001000907947 */ /* 0x000fea0003800000 */
.L_x_11198:
[----:B------:R-:W0:Y:S02]  /*a850*/  F2I.S64.F64.TRUNC R28, R28 ;  /* 0x0000001c001c7311 */ /* 0x000e24000030d900 */
[----:B0-----:R-:W-:-:S05]  /*a860*/  IMAD.MOV.U32 R3, RZ, RZ, R28 ;  /* 0x000000ffff037224 */ /* 0x001fca00078e001c */
[----:B------:R0:W-:Y:S01]  /*a870*/  STG.E.U8 desc[UR36][R4.64], R3 ;  /* 0x0000000304007986 */ /* 0x0001e2000c101124 */
[----:B------:R-:W-:Y:S05]  /*a880*/  BRA `(.L_x_11200) ;  /* 0x0000001000807947 */ /* 0x000fea0003800000 */
.L_x_11197:
[----:B------:R-:W-:-:S13]  /*a890*/  ISETP.NE.AND P0, PT, R0, 0x2, PT ;  /* 0x000000020000780c */ /* 0x000fda0003f05270 */
[----:B------:R-:W-:Y:S05]  /*a8a0*/  @!P0 BRA `(.L_x_11201) ;  /* 0x0000000000288947 */ /* 0x000fea0003800000 */
[----:B------:R-:W-:-:S13]  /*a8b0*/  ISETP.NE.AND P0, PT, R0, 0x3, PT ;  /* 0x000000030000780c */ /* 0x000fda0003f05270 */
[----:B------:R-:W-:Y:S05]  /*a8c0*/  @!P0 BRA `(.L_x_11202) ;  /* 0x0000000000148947 */ /* 0x000fea0003800000 */
[----:B------:R-:W-:-:S13]  /*a8d0*/  ISETP.NE.AND P0, PT, R0, 0x4, PT ;  /* 0x000000040000780c */ /* 0x000fda0003f05270 */
[----:B------:R-:W-:Y:S05]  /*a8e0*/  @P0 BRA `(.L_x_11199) ;  /* 0x0000000c00240947 */ /* 0x000fea0003800000 */
[----:B------:R-:W0:Y:S02]  /*a8f0*/  F2I.S64.F64.TRUNC R28, R28 ;  /* 0x0000001c001c7311 */ /* 0x000e24000030d900 */
[----:B0-----:R0:W-:Y:S01]  /*a900*/  STG.E.64 desc[UR36][R4.64], R28 ;  /* 0x0000001c04007986 */ /* 0x0011e2000c101b24 */
[----:B------:R-:W-:Y:S05]  /*a910*/  BRA `(.L_x_11200) ;  /* 0x00000010005c7947 */ /* 0x000fea0003800000 */
.L_x_11202:
[----:B------:R-:W0:Y:S02]  /*a920*/  F2I.F64.TRUNC R29, R28 ;  /* 0x0000001c001d7311 */ /* 0x000e24000030d100 */
[----:B0-----:R0:W-:Y:S01]  /*a930*/  STG.E desc[UR36][R4.64], R29 ;  /* 0x0000001d04007986 */ /* 0x0011e2000c101924 */
[----:B------:R-:W-:Y:S05]  /*a940*/  BRA `(.L_x_11200) ;  /* 0x0000001000507947 */ /* 0x000fea0003800000 */
.L_x_11201:
[----:B------:R-:W0:Y:S02]  /*a950*/  F2I.F64.TRUNC R29, R28 ;  /* 0x0000001c001d7311 */ /* 0x000e24000030d100 */
[----:B0-----:R0:W-:Y:S01]  /*a960*/  STG.E.U16 desc[UR36][R4.64], R29 ;  /* 0x0000001d04007986 */ /* 0x0011e2000c101524 */
[----:B------:R-:W-:Y:S05]  /*a970*/  BRA `(.L_x_11200) ;  /* 0x0000001000447947 */ /* 0x000fea0003800000 */
.L_x_11196:
        /* <DEDUP_REMOVED lines=17> */
.L_x_11204:
        /* <DEDUP_REMOVED lines=12> */
.L_x_11203:
        /* <DEDUP_REMOVED lines=18> */
.L_x_11206:
        /* <DEDUP_REMOVED lines=13> */
.L_x_11205:
[----:B------:R3:W-:Y:S01]  /*ad40*/  STG.E.64 desc[UR36][R4.64], R28 ;  /* 0x0000001c04007986 */ /* 0x0007e2000c101b24 */
[----:B------:R-:W-:Y:S05]  /*ad50*/  BRA `(.L_x_11200) ;  /* 0x0000000c004c7947 */ /* 0x000fea0003800000 */
.L_x_11195:
        /* <DEDUP_REMOVED lines=10> */
[----:B------:R-:W0:Y:S02]  /*ae00*/  F2I.U32.F64.TRUNC R29, R28 ;  /* 0x0000001c001d7311 */ /* 0x000e24000030d000 */
[----:B0-----:R0:W-:Y:S01]  /*ae10*/  STG.E.U16 desc[UR36][R4.64], R29 ;  /* 0x0000001d04007986 */ /* 0x0011e2000c101524 */
[----:B------:R-:W-:Y:S05]  /*ae20*/  BRA `(.L_x_11200) ;  /* 0x0000000c00187947 */ /* 0x000fea0003800000 */
.L_x_11210:
        /* <DEDUP_REMOVED lines=26> */
.L_x_11213:
[----:B------:R-:W-:-:S04]  /*afd0*/  SHF.R.U32.HI R3, RZ, 0x18, R7 ;  /* 0x00000018ff037819 */ /* 0x000fc80000011607 */
[----:B------:R-:W-:-:S07]  /*afe0*/  LOP3.LUT R0, R0, 0x80, R3, 0xf8, !PT ;  /* 0x0000008000007812 */ /* 0x000fce00078ef803 */
.L_x_11212:
[----:B------:R-:W-:Y:S05]  /*aff0*/  BSYNC.RECONVERGENT B0 ;  /* 0x0000000000007941 */ /* 0x000fea0003800200 */
.L_x_11211:
[----:B------:R0:W-:Y:S01]  /*b000*/  STG.E.U8 desc[UR36][R4.64], R0 ;  /* 0x0000000004007986 */ /* 0x0001e2000c101124 */
[----:B------:R-:W-:Y:S05]  /*b010*/  BRA `(.L_x_11200) ;  /* 0x00000008009c7947 */ /* 0x000fea0003800000 */
.L_x_11209:
        /* <DEDUP_REMOVED lines=26> */
.L_x_11216:
[----:B------:R-:W-:-:S04]  /*b1c0*/  SHF.R.U32.HI R3, RZ, 0x18, R7 ;  /* 0x00000018ff037819 */ /* 0x000fc80000011607 */
[----:B------:R-:W-:-:S07]  /*b1d0*/  LOP3.LUT R0, R0, 0x80, R3, 0xf8, !PT ;  /* 0x0000008000007812 */ /* 0x000fce00078ef803 */
.L_x_11215:
[----:B------:R-:W-:Y:S05]  /*b1e0*/  BSYNC.RECONVERGENT B0 ;  /* 0x0000000000007941 */ /* 0x000fea0003800200 */
.L_x_11214:
[----:B------:R0:W-:Y:S01]  /*b1f0*/  STG.E.U8 desc[UR36][R4.64], R0 ;  /* 0x0000000004007986 */ /* 0x0001e2000c101124 */
[----:B------:R-:W-:Y:S05]  /*b200*/  BRA `(.L_x_11200) ;  /* 0x0000000800207947 */ /* 0x000fea0003800000 */
.L_x_11208:
        /* <DEDUP_REMOVED lines=30> */
.L_x_11218:
[----:B------:R-:W0:Y:S02]  /*b3f0*/  F2I.U64.F64.TRUNC R28, R28 ;  /* 0x0000001c001c7311 */ /* 0x000e24000030d800 */
[----:B0-----:R0:W-:Y:S01]  /*b400*/  STG.E.64 desc[UR36][R4.64], R28 ;  /* 0x0000001c04007986 */ /* 0x0011e2000c101b24 */
[----:B------:R-:W-:Y:S05]  /*b410*/  BRA `(.L_x_11200) ;  /* 0x00000004009c7947 */ /* 0x000fea0003800000 */
.L_x_11217:
[----:B------:R-:W0:Y:S02]  /*b420*/  F2I.U32.F64.TRUNC R29, R28 ;  /* 0x0000001c001d7311 */ /* 0x000e24000030d000 */
[----:B0-----:R0:W-:Y:S01]  /*b430*/  STG.E desc[UR36][R4.64], R29 ;  /* 0x0000001d04007986 */ /* 0x0011e2000c101924 */
[----:B------:R-:W-:Y:S05]  /*b440*/  BRA `(.L_x_11200) ;  /* 0x0000000400907947 */ /* 0x000fea0003800000 */
.L_x_11207:
[----:B------:R-:W-:-:S13]  /*b450*/  ISETP.GT.AND P0, PT, R0, 0xe, PT ;  /* 0x0000000e0000780c */ /* 0x000fda0003f04270 */
[----:B------:R-:W-:Y:S05]  /*b460*/  @P0 BRA `(.L_x_11219) ;  /* 0x00000000002c0947 */ /* 0x000fea0003800000 */
[----:B------:R-:W-:-:S13]  /*b470*/  ISETP.NE.AND P0, PT, R0, 0xa, PT ;  /* 0x0000000a0000780c */ /* 0x000fda0003f05270 */
[----:B------:R-:W-:Y:S05]  /*b480*/  @!P0 BRA `(.L_x_11220) ;  /* 0x0000000000188947 */ /* 0x000fea0003800000 */
[----:B------:R-:W-:-:S13]  /*b490*/  ISETP.NE.AND P0, PT, R0, 0xb, PT ;  /* 0x0000000b0000780c */ /* 0x000fda0003f05270 */
[----:B------:R-:W-:Y:S05]  /*b4a0*/  @P0 BRA `(.L_x_11199) ;  /* 0x0000000000340947 */ /* 0x000fea0003800000 */
[----:B------:R-:W0:Y:S02]  /*b4b0*/  DSETP.NEU.AND P0, PT, R28, RZ, PT ;  /* 0x000000ff1c00722a */ /* 0x000e240003f0d000 */
[----:B0-----:R-:W-:-:S05]  /*b4c0*/  SEL R3, RZ, 0x1, !P0 ;  /* 0x00000001ff037807 */ /* 0x001fca0004000000 */
[----:B------:R0:W-:Y:S01]  /*b4d0*/  STG.E.U8 desc[UR36][R4.64], R3 ;  /* 0x0000000304007986 */ /* 0x0001e2000c101124 */
[----:B------:R-:W-:Y:S05]  /*b4e0*/  BRA `(.L_x_11200) ;  /* 0x0000000400687947 */ /* 0x000fea0003800000 */
.L_x_11220:
[----:B------:R-:W-:-:S05]  /*b4f0*/  CS2R R30, SRZ ;  /* 0x00000000001e7805 */ /* 0x000fca000001ff00 */
[----:B------:R0:W-:Y:S01]  /*b500*/  STG.E.128 desc[UR36][R4.64], R28 ;  /* 0x0000001c04007986 */ /* 0x0001e2000c101d24 */
[----:B------:R-:W-:Y:S05]  /*b510*/  BRA `(.L_x_11200) ;  /* 0x00000004005c7947 */ /* 0x000fea0003800000 */
.L_x_11219:
[----:B------:R-:W-:-:S13]  /*b520*/  ISETP.NE.AND P0, PT, R0, 0xf, PT ;  /* 0x0000000f0000780c */ /* 0x000fda0003f05270 */
[----:B------:R-:W-:Y:S05]  /*b530*/  @!P0 BRA `(.L_x_11221) ;  /* 0x0000000400288947 */ /* 0x000fea0003800000 */
[----:B------:R-:W-:-:S13]  /*b540*/  ISETP.NE.AND P0, PT, R0, 0x17, PT ;  /* 0x000000170000780c */ /* 0x000fda0003f05270 */
[----:B------:R-:W-:Y:S05]  /*b550*/  @!P0 BRA `(.L_x_11222) ;  /* 0x0000000000b08947 */ /* 0x000fea0003800000 */
[----:B------:R-:W-:-:S13]  /*b560*/  ISETP.NE.AND P0, PT, R0, 0x18, PT ;  /* 0x000000180000780c */ /* 0x000fda0003f05270 */
[----:B------:R-:W-:Y:S05]  /*b570*/  @!P0 BRA `(.L_x_11223) ;  /* 0x0000000000448947 */ /* 0x000fea0003800000 */
.L_x_11199:
[----:B------:R-:W-:Y:S01]  /*b580*/  MOV R14, 0x0 ;  /* 0x00000000000e7802 */ /* 0x000fe20000000f00 */
[----:B------:R-:W0:Y:S01]  /*b590*/  LDCU.64 UR4, c[0x4][0x178] ;  /* 0x01002f00ff0477ac */ /* 0x000e220008000a00 */
[----:B------:R-:W-:Y:S02]  /*b5a0*/  IMAD.MOV.U32 R8, RZ, RZ, 0x65 ;  /* 0x00000065ff087424 */ /* 0x000fe400078e00ff */
[----:B------:R-:W-:Y:S01]  /*b5b0*/  IMAD.MOV.U32 R12, RZ, RZ, 0x1 ;  /* 0x00000001ff0c7424 */ /* 0x000fe200078e00ff */
[----:B------:R-:W1:Y:S01]  /*b5c0*/  LDCU.64 UR6, c[0x4][0x180] ;  /* 0x01003000ff0677ac */ /* 0x000e620008000a00 */
[----:B------:R-:W3:Y:S01]  /*b5d0*/  LDC.64 R14, c[0x4][R14] ;  /* 0x010000000e0e7b82 */ /* 0x000ee20000000a00 */
        /* <DEDUP_REMOVED lines=10> */
.L_x_11224:
[----:B------:R-:W-:Y:S05]  /*b680*/  BRA `(.L_x_11200) ;  /* 0x0000000400007947 */ /* 0x000fea0003800000 */
.L_x_11223:
        /* <DEDUP_REMOVED lines=21> */
.L_x_11226:
[----:B------:R-:W-:Y:S05]  /*b7e0*/  BSYNC.RECONVERGENT B0 ;  /* 0x0000000000007941 */ /* 0x000fea0003800200 */
.L_x_11225:
[----:B------:R-:W-:-:S05]  /*b7f0*/  LOP3.LUT R3, R0, 0x80, R3, 0xf8, !PT ;  /* 0x0000008000037812 */ /* 0x000fca00078ef803 */
[----:B------:R0:W-:Y:S01]  /*b800*/  STG.E.U8 desc[UR36][R4.64], R3 ;  /* 0x0000000304007986 */ /* 0x0001e2000c101124 */
[----:B------:R-:W-:Y:S05]  /*b810*/  BRA `(.L_x_11200) ;  /* 0x00000000009c7947 */ /* 0x000fea0003800000 */
.L_x_11222:
        /* <DEDUP_REMOVED lines=20> */
.L_x_11228:
[----:B------:R-:W-:Y:S01]  /*b960*/  IMAD.MOV.U32 R0, RZ, RZ, 0x7f ;  /* 0x0000007fff007424 */ /* 0x000fe200078e00ff */
[----:B------:R-:W-:-:S04]  /*b970*/  ISETP.GT.U32.AND P0, PT, R3, 0x7f800000, PT ;  /* 0x7f8000000300780c */ /* 0x000fc80003f04070 */
[----:B------:R-:W-:-:S09]  /*b980*/  SEL R0, R0, 0x7c, P0 ;  /* 0x0000007c00007807 */ /* 0x000fd20000000000 */
.L_x_11229:
[----:B------:R-:W-:Y:S05]  /*b990*/  BSYNC.RECONVERGENT B0 ;  /* 0x0000000000007941 */ /* 0x000fea0003800200 */
.L_x_11227:
[----:B------:R-:W-:-:S04]  /*b9a0*/  SHF.R.U32.HI R3, RZ, 0x18, R7 ;  /* 0x00000018ff037819 */ /* 0x000fc80000011607 */
[----:B------:R-:W-:-:S05]  /*b9b0*/  LOP3.LUT R3, R0, 0x80, R3, 0xf8, !PT ;  /* 0x0000008000037812 */ /* 0x000fca00078ef803 */
[----:B------:R0:W-:Y:S01]  /*b9c0*/  STG.E.U8 desc[UR36][R4.64], R3 ;  /* 0x0000000304007986 */ /* 0x0001e2000c101124 */
[----:B------:R-:W-:Y:S05]  /*b9d0*/  BRA `(.L_x_11200) ;  /* 0x00000000002c7947 */ /* 0x000fea0003800000 */
.L_x_11221:
        /* <DEDUP_REMOVED lines=11> */
.L_x_11200:
[----:B------:R-:W-:-:S07]  /*ba90*/  VIADD R23, R23, 0x80 ;  /* 0x0000008017177836 */ /* 0x000fce0000000000 */
.L_x_11157:
[----:B------:R-:W-:-:S13]  /*baa0*/  ISETP.GE.AND P0, PT, R23, R2, PT ;  /* 0x000000021700720c */ /* 0x000fda0003f06270 */
[----:B------:R-:W-:Y:S05]  /*bab0*/  @P0 BREAK.RELIABLE B6 ;  /* 0x0000000000060942 */ /* 0x000fea0003800100 */
[----:B------:R-:W-:Y:S05]  /*bac0*/  @P0 BRA `(.L_x_11194) ;  /* 0x0000001000ec0947 */ /* 0x000fea0003800000 */
[----:B------:R-:W-:Y:S05]  /*bad0*/  BSYNC.RELIABLE B6 ;  /* 0x0000000000067941 */ /* 0x000fea0003800100 */
.L_x_11156:
[----:B------:R-:W5:Y:S01]  /*bae0*/  LDCU UR4, c[0x0][0x3b4] ;  /* 0x00007680ff0477ac */ /* 0x000f620008000800 */
[----:B01-34-:R-:W0:Y:S01]  /*baf0*/  LDC.64 R4, c[0x0][0x388] ;  /* 0x0000e200ff047b82 */ /* 0x01be220000000a00 */
        /* <DEDUP_REMOVED lines=19> */
.L_x_11233:
[----:B------:R-:W0:Y:S02]  /*bc30*/  F2I.S64.F64.TRUNC R24, R24 ;  /* 0x0000001800187311 */ /* 0x000e24000030d900 */
[----:B0-----:R-:W-:-:S05]  /*bc40*/  IMAD.MOV.U32 R3, RZ, RZ, R24 ;  /* 0x000000ffff037224 */ /* 0x001fca00078e0018 */
[----:B------:R0:W-:Y:S01]  /*bc50*/  STG.E.U8 desc[UR36][R4.64], R3 ;  /* 0x0000000304007986 */ /* 0x0001e2000c101124 */
[----:B------:R-:W-:Y:S05]  /*bc60*/  BRA `(.L_x_11235) ;  /* 0x0000001000807947 */ /* 0x000fea0003800000 */
.L_x_11232:
        /* <DEDUP_REMOVED lines=9> */
.L_x_11237:
[----:B------:R-:W0:Y:S02]  /*bd00*/  F2I.F64.TRUNC R25, R24 ;  /* 0x0000001800197311 */ /* 0x000e24000030d100 */
[----:B0-----:R0:W-:Y:S01]  /*bd10*/  STG.E desc[UR36][R4.64], R25 ;  /* 0x0000001904007986 */ /* 0x0011e2000c101924 */
[----:B------:R-:W-:Y:S05]  /*bd20*/  BRA `(.L_x_11235) ;  /* 0x0000001000507947 */ /* 0x000fea0003800000 */
.L_x_11236:
[----:B------:R-:W0:Y:S02]  /*bd30*/  F2I.F64.TRUNC R25, R24 ;  /* 0x0000001800197311 */ /* 0x000e24000030d100 */
[----:B0-----:R0:W-:Y:S01]  /*bd40*/  STG.E.U16 desc[UR36][R4.64], R25 ;  /* 0x0000001904007986 */ /* 0x0011e2000c101524 */
[----:B------:R-:W-:Y:S05]  /*bd50*/  BRA `(.L_x_11235) ;  /* 0x0000001000447947 */ /* 0x000fea0003800000 */
.L_x_11231:
        /* <DEDUP_REMOVED lines=17> */
.L_x_11239:
        /* <DEDUP_REMOVED lines=12> */
.L_x_11238:
        /* <DEDUP_REMOVED lines=18> */
.L_x_11241:
        /* <DEDUP_REMOVED lines=13> */
.L_x_11240:
[----:B------:R0:W-:Y:S01]  /*c120*/  STG.E.64 desc[UR36][R4.64], R24 ;  /* 0x0000001804007986 */ /* 0x0001e2000c101b24 */
[----:B------:R-:W-:Y:S05]  /*c130*/  BRA `(.L_x_11235) ;  /* 0x0000000c004c7947 */ /* 0x000fea0003800000 */
.L_x_11230:
        /* <DEDUP_REMOVED lines=13> */
.L_x_11245:
        /* <DEDUP_REMOVED lines=26> */
.L_x_11248:
[----:B------:R-:W-:-:S04]  /*c3b0*/  SHF.R.U32.HI R3, RZ, 0x18, R7 ;  /* 0x00000018ff037819 */ /* 0x000fc80000011607 */
[----:B------:R-:W-:-:S07]  /*c3c0*/  LOP3.LUT R0, R0, 0x80, R3, 0xf8, !PT ;  /* 0x0000008000007812 */ /* 0x000fce00078ef803 */
.L_x_11247:
[----:B------:R-:W-:Y:S05]  /*c3d0*/  BSYNC.RECONVERGENT B0 ;  /* 0x0000000000007941 */ /* 0x000fea0003800200 */
.L_x_11246:
[----:B------:R0:W-:Y:S01]  /*c3e0*/  STG.E.U8 desc[UR36][R4.64], R0 ;  /* 0x0000000004007986 */ /* 0x0001e2000c101124 */
[----:B------:R-:W-:Y:S05]  /*c3f0*/  BRA `(.L_x_11235) ;  /* 0x00000008009c7947 */ /* 0x000fea0003800000 */
.L_x_11244:
        /* <DEDUP_REMOVED lines=26> */
.L_x_11251:
[----:B------:R-:W-:-:S04]  /*c5a0*/  SHF.R.U32.HI R3, RZ, 0x18, R7 ;  /* 0x00000018ff037819 */ /* 0x000fc80000011607 */
[----:B------:R-:W-:-:S07]  /*c5b0*/  LOP3.LUT R0, R0, 0x80, R3, 0xf8, !PT ;  /* 0x0000008000007812 */ /* 0x000fce00078ef803 */
.L_x_11250:
[----:B------:R-:W-:Y:S05]  /*c5c0*/  BSYNC.RECONVERGENT B0 ;  /* 0x0000000000007941 */ /* 0x000fea0003800200 */
.L_x_11249:
[----:B------:R0:W-:Y:S01]  /*c5d0*/  STG.E.U8 desc[UR36][R4.64], R0 ;  /* 0x0000000004007986 */ /* 0x0001e2000c101124 */
[----:B------:R-:W-:Y:S05]  /*c5e0*/  BRA `(.L_x_11235) ;  /* 0x0000000800207947 */ /* 0x000fea0003800000 */
.L_x_11243:
        /* <DEDUP_REMOVED lines=30> */
.L_x_11253:
[----:B------:R-:W0:Y:S02]  /*c7d0*/  F2I.U64.F64.TRUNC R24, R24 ;  /* 0x0000001800187311 */ /* 0x000e24000030d800 */
[----:B0-----:R0:W-:Y:S01]  /*c7e0*/  STG.E.64 desc[UR36][R4.64], R24 ;  /* 0x0000001804007986 */ /* 0x0011e2000c101b24 */
[----:B------:R-:W-:Y:S05]  /*c7f0*/  BRA `(.L_x_11235) ;  /* 0x00000004009c7947 */ /* 0x000fea0003800000 */
.L_x_11252:
[----:B------:R-:W0:Y:S02]  /*c800*/  F2I.U32.F64.TRUNC R25, R24 ;  /* 0x0000001800197311 */ /* 0x000e24000030d000 */
[----:B0-----:R0:W-:Y:S01]  /*c810*/  STG.E desc[UR36][R4.64], R25 ;  /* 0x0000001904007986 */ /* 0x0011e2000c101924 */
[----:B------:R-:W-:Y:S05]  /*c820*/  BRA `(.L_x_11235) ;  /* 0x0000000400907947 */ /* 0x000fea0003800000 */
.L_x_11242:
        /* <DEDUP_REMOVED lines=10> */
.L_x_11255:
[----:B------:R-:W-:-:S05]  /*c8d0*/  CS2R R26, SRZ ;  /* 0x00000000001a7805 */ /* 0x000fca000001ff00 */
[----:B------:R0:W-:Y:S01]  /*c8e0*/  STG.E.128 desc[UR36][R4.64], R24 ;  /* 0x0000001804007986 */ /* 0x0001e2000c101d24 */
[----:B------:R-:W-:Y:S05]  /*c8f0*/  BRA `(.L_x_11235) ;  /* 0x00000004005c7947 */ /* 0x000fea0003800000 */
.L_x_11254:
[----:B------:R-:W-:-:S13]  /*c900*/  ISETP.NE.AND P0, PT, R0, 0xf, PT ;  /* 0x0000000f0000780c */ /* 0x000fda0003f05270 */
[----:B------:R-:W-:Y:S05]  /*c910*/  @!P0 BRA `(.L_x_11256) ;  /* 0x0000000400288947 */ /* 0x000fea0003800000 */
[----:B------:R-:W-:-:S13]  /*c920*/  ISETP.NE.AND P0, PT, R0, 0x17, PT ;  /* 0x000000170000780c */ /* 0x000fda0003f05270 */
[----:B------:R-:W-:Y:S05]  /*c930*/  @!P0 BRA `(.L_x_11257) ;  /* 0x0000000000b08947 */ /* 0x000fea0003800000 */
[----:B------:R-:W-:-:S13]  /*c940*/  ISETP.NE.AND P0, PT, R0, 0x18, PT ;  /* 0x000000180000780c */ /* 0x000fda0003f05270 */
[----:B------:R-:W-:Y:S05]  /*c950*/  @!P0 BRA `(.L_x_11258) ;  /* 0x0000000000448947 */ /* 0x000fea0003800000 */
.L_x_11234:
[----:B------:R-:W-:Y:S01]  /*c960*/  MOV R0, 0x0 ;  /* 0x0000000000007802 */ /* 0x000fe20000000f00 */
[----:B------:R-:W0:Y:S01]  /*c970*/  LDCU.64 UR4, c[0x4][0x178] ;  /* 0x01002f00ff0477ac */ /* 0x000e220008000a00 */
[----:B------:R-:W-:Y:S02]  /*c980*/  IMAD.MOV.U32 R8, RZ, RZ, 0x65 ;  /* 0x00000065ff087424 */ /* 0x000fe400078e00ff */
[----:B------:R1:W3:Y:S01]  /*c990*/  LDC.64 R14, c[0x4][R0] ;  /* 0x01000000000e7b82 */ /* 0x0002e20000000a00 */
[----:B------:R-:W4:Y:S01]  /*c9a0*/  LDCU.64 UR6, c[0x4][0x180] ;  /* 0x01003000ff0677ac */ /* 0x000f220008000a00 */
[----:B------:R-:W-:Y:S02]  /*c9b0*/  IMAD.MOV.U32 R12, RZ, RZ, 0x1 ;  /* 0x00000001ff0c7424 */ /* 0x000fe400078e00ff */
[----:B------:R-:W-:Y:S01]  /*c9c0*/  IMAD.MOV.U32 R13, RZ, RZ, RZ ;  /* 0x000000ffff0d7224 */ /* 0x000fe200078e00ff */
[----:B------:R-:W5:Y:S01]  /*c9d0*/  LDCU.64 UR8, c[0x4][0x60] ;  /* 0x01000c00ff0877ac */ /* 0x000f620008000a00 */
[----:B0-----:R-:W-:-:S02]  /*c9e0*/  IMAD.U32 R4, RZ, RZ, UR4 ;  /* 0x00000004ff047e24 */ /* 0x001fc4000f8e00ff */
[----:B------:R-:W-:Y:S02]  /*c9f0*/  IMAD.U32 R5, RZ, RZ, UR5 ;  /* 0x00000005ff057e24 */ /* 0x000fe4000f8e00ff */
[----:B----4-:R-:W-:Y:S02]  /*ca00*/  IMAD.U32 R6, RZ, RZ, UR6 ;  /* 0x00000006ff067e24 */ /* 0x010fe4000f8e00ff */
[----:B------:R-:W-:Y:S02]  /*ca10*/  IMAD.U32 R7, RZ, RZ, UR7 ;  /* 0x00000007ff077e24 */ /* 0x000fe4000f8e00ff */
[----:B-----5:R-:W-:Y:S02]  /*ca20*/  IMAD.U32 R10, RZ, RZ, UR8 ;  /* 0x00000008ff0a7e24 */ /* 0x020fe4000f8e00ff */
[----:B-1----:R-:W-:-:S07]  /*ca30*/  IMAD.U32 R11, RZ, RZ, UR9 ;  /* 0x00000009ff0b7e24 */ /* 0x002fce000f8e00ff */
[----:B------:R-:W-:-:S07]  /*ca40*/  LEPC R20, `(.L_x_11259) ;  /* 0x000000001014794e */ /* 0x000fce0000000000 */
[----:B--23--:R-:W-:Y:S05]  /*ca50*/  CALL.ABS.NOINC R14 ;  /* 0x000000000e007343 */ /* 0x00cfea0003c00000 */
.L_x_11259:
[----:B------:R-:W-:Y:S05]  /*ca60*/  BRA `(.L_x_11235) ;  /* 0x0000000400007947 */ /* 0x000fea0003800000 */
.L_x_11258:
        /* <DEDUP_REMOVED lines=21> */
.L_x_11261:
[----:B------:R-:W-:Y:S05]  /*cbc0*/  BSYNC.RECONVERGENT B0 ;  /* 0x0000000000007941 */ /* 0x000fea0003800200 */
.L_x_11260:
[----:B------:R-:W-:-:S05]  /*cbd0*/  LOP3.LUT R3, R0, 0x80, R3, 0xf8, !PT ;  /* 0x0000008000037812 */ /* 0x000fca00078ef803 */
[----:B------:R0:W-:Y:S01]  /*cbe0*/  STG.E.U8 desc[UR36][R4.64], R3 ;  /* 0x0000000304007986 */ /* 0x0001e2000c101124 */
[----:B------:R-:W-:Y:S05]  /*cbf0*/  BRA `(.L_x_11235) ;  /* 0x00000000009c7947 */ /* 0x000fea0003800000 */
.L_x_11257:
        /* <DEDUP_REMOVED lines=20> */
.L_x_11263:
[----:B------:R-:W-:Y:S01]  /*cd40*/  IMAD.MOV.U32 R0, RZ, RZ, 0x7f ;  /* 0x0000007fff007424 */ /* 0x000fe200078e00ff */
[----:B------:R-:W-:-:S04]  /*cd50*/  ISETP.GT.U32.AND P0, PT, R3, 0x7f800000, PT ;  /* 0x7f8000000300780c */ /* 0x000fc80003f04070 */
[----:B------:R-:W-:-:S09]  /*cd60*/  SEL R0, R0, 0x7c, P0 ;  /* 0x0000007c00007807 */ /* 0x000fd20000000000 */
.L_x_11264:
[----:B------:R-:W-:Y:S05]  /*cd70*/  BSYNC.RECONVERGENT B0 ;  /* 0x0000000000007941 */ /* 0x000fea0003800200 */
.L_x_11262:
[----:B------:R-:W-:-:S04]  /*cd80*/  SHF.R.U32.HI R3, RZ, 0x18, R7 ;  /* 0x00000018ff037819 */ /* 0x000fc80000011607 */
[----:B------:R-:W-:-:S05]  /*cd90*/  LOP3.LUT R3, R0, 0x80, R3, 0xf8, !PT ;  /* 0x0000008000037812 */ /* 0x000fca00078ef803 */
[----:B------:R0:W-:Y:S01]  /*cda0*/  STG.E.U8 desc[UR36][R4.64], R3 ;  /* 0x0000000304007986 */ /* 0x0001e2000c101124 */
[----:B------:R-:W-:Y:S05]  /*cdb0*/  BRA `(.L_x_11235) ;  /* 0x00000000002c7947 */ /* 0x000fea0003800000 */
.L_x_11256:
        /* <DEDUP_REMOVED lines=11> */
.L_x_11235:
[----:B------:R-:W-:-:S07]  /*ce70*/  VIADD R23, R23, 0x80 ;  /* 0x0000008017177836 */ /* 0x000fce0000000000 */
.L_x_11194:
[----:B------:R-:W-:Y:S05]  /*ce80*/  BSYNC.RECONVERGENT B7 ;  /* 0x0000000000077941 */ /* 0x000fea0003800200 */
.L_x_11155:
[----:B------:R-:W-:-:S13]  /*ce90*/  ISETP.GE.AND P0, PT, R23, R2, PT ;  /* 0x000000021700720c */ /* 0x000fda0003f06270 */
[----:B------:R-:W-:Y:S05]  /*cea0*/  @P0 EXIT ;  /* 0x000000000000094d */ /* 0x000fea0003800000 */
[----:B01-34-:R-:W0:Y:S01]  /*ceb0*/  LDC.64 R2, c[0x0][0x388] ;  /* 0x0000e200ff027b82 */ /* 0x01be220000000a00 */
        /* <DEDUP_REMOVED lines=17> */
[----:B0-----:R-:W-:Y:S01]  /*cfd0*/  STG.E.U8 desc[UR36][R2.64], R17 ;  /* 0x0000001102007986 */ /* 0x001fe2000c101124 */
[----:B------:R-:W-:Y:S05]  /*cfe0*/  EXIT ;  /* 0x000000000000794d */ /* 0x000fea0003800000 */
.L_x_11268:
[----:B------:R-:W0:Y:S02]  /*cff0*/  F2I.S64.F64.TRUNC R16, R16 ;  /* 0x0000001000107311 */ /* 0x000e24000030d900 */
[----:B0-----:R-:W-:-:S05]  /*d000*/  IMAD.MOV.U32 R5, RZ, RZ, R16 ;  /* 0x000000ffff057224 */ /* 0x001fca00078e0010 */
[----:B------:R-:W-:Y:S01]  /*d010*/  STG.E.U8 desc[UR36][R2.64], R5 ;  /* 0x0000000502007986 */ /* 0x000fe2000c101124 */
[----:B------:R-:W-:Y:S05]  /*d020*/  EXIT ;  /* 0x000000000000794d */ /* 0x000fea0003800000 */
.L_x_11267:
[----:B------:R-:W-:-:S13]  /*d030*/  ISETP.NE.AND P0, PT, R0, 0x2, PT ;  /* 0x000000020000780c */ /* 0x000fda0003f05270 */
[----:B------:R-:W-:Y:S05]  /*d040*/  @!P0 BRA `(.L_x_11270) ;  /* 0x0000000000288947 */ /* 0x000fea0003800000 */
[----:B------:R-:W-:-:S13]  /*d050*/  ISETP.NE.AND P0, PT, R0, 0x3, PT ;  /* 0x000000030000780c */ /* 0x000fda0003f05270 */
[----:B------:R-:W-:Y:S05]  /*d060*/  @!P0 BRA `(.L_x_11271) ;  /* 0x0000000000148947 */ /* 0x000fea0003800000 */
[----:B------:R-:W-:-:S13]  /*d070*/  ISETP.NE.AND P0, PT, R0, 0x4, PT ;  /* 0x000000040000780c */ /* 0x000fda0003f05270 */
[----:B------:R-:W-:Y:S05]  /*d080*/  @P0 BRA `(.L_x_11269) ;  /* 0x0000000c00240947 */ /* 0x000fea0003800000 */
[----:B------:R-:W0:Y:S02]  /*d090*/  F2I.S64.F64.TRUNC R16, R16 ;  /* 0x0000001000107311 */ /* 0x000e24000030d900 */
[----:B0-----:R-:W-:Y:S01]  /*d0a0*/  STG.E.64 desc[UR36][R2.64], R16 ;  /* 0x0000001002007986 */ /* 0x001fe2000c101b24 */
[----:B------:R-:W-:Y:S05]  /*d0b0*/  EXIT ;  /* 0x000000000000794d */ /* 0x000fea0003800000 */
.L_x_11271:
[----:B------:R-:W0:Y:S02]  /*d0c0*/  F2I.F64.TRUNC R17, R16 ;  /* 0x0000001000117311 */ /* 0x000e24000030d100 */
[----:B0-----:R-:W-:Y:S01]  /*d0d0*/  STG.E desc[UR36][R2.64], R17 ;  /* 0x0000001102007986 */ /* 0x001fe2000c101924 */
[----:B------:R-:W-:Y:S05]  /*d0e0*/  EXIT ;  /* 0x000000000000794d */ /* 0x000fea0003800000 */
.L_x_11270:
[----:B------:R-:W0:Y:S02]  /*d0f0*/  F2I.F64.TRUNC R17, R16 ;  /* 0x0000001000117311 */ /* 0x000e24000030d100 */
[----:B0-----:R-:W-:Y:S01]  /*d100*/  STG.E.U16 desc[UR36][R2.64], R17 ;  /* 0x0000001102007986 */ /* 0x001fe2000c101524 */
[----:B------:R-:W-:Y:S05]  /*d110*/  EXIT ;  /* 0x000000000000794d */ /* 0x000fea0003800000 */
.L_x_11266:
        /* <DEDUP_REMOVED lines=17> */
.L_x_11273:
        /* <DEDUP_REMOVED lines=12> */
.L_x_11272:
        /* <DEDUP_REMOVED lines=18> */
.L_x_11275:
        /* <DEDUP_REMOVED lines=13> */
.L_x_11274:
[----:B------:R-:W-:Y:S01]  /*d4e0*/  STG.E.64 desc[UR36][R2.64], R16 ;  /* 0x0000001002007986 */ /* 0x000fe2000c101b24 */
[----:B------:R-:W-:Y:S05]  /*d4f0*/  EXIT ;  /* 0x000000000000794d */ /* 0x000fea0003800000 */
.L_x_11265:
        /* <DEDUP_REMOVED lines=11> */
[----:B0-----:R-:W-:Y:S01]  /*d5b0*/  STG.E.U16 desc[UR36][R2.64], R17 ;  /* 0x0000001102007986 */ /* 0x001fe2000c101524 */
[----:B------:R-:W-:Y:S05]  /*d5c0*/  EXIT ;  /* 0x000000000000794d */ /* 0x000fea0003800000 */
.L_x_11279:
        /* <DEDUP_REMOVED lines=26> */
.L_x_11282:
[----:B------:R-:W-:-:S04]  /*d770*/  SHF.R.U32.HI R5, RZ, 0x18, R5 ;  /* 0x00000018ff057819 */ /* 0x000fc80000011605 */
[----:B------:R-:W-:-:S07]  /*d780*/  LOP3.LUT R0, R0, 0x80, R5, 0xf8, !PT ;  /* 0x0000008000007812 */ /* 0x000fce00078ef805 */
.L_x_11281:
[----:B------:R-:W-:Y:S05]  /*d790*/  BSYNC.RECONVERGENT B0 ;  /* 0x0000000000007941 */ /* 0x000fea0003800200 */
.L_x_11280:
[----:B------:R-:W-:Y:S01]  /*d7a0*/  STG.E.U8 desc[UR36][R2.64], R0 ;  /* 0x0000000002007986 */ /* 0x000fe2000c101124 */
[----:B------:R-:W-:Y:S05]  /*d7b0*/  EXIT ;  /* 0x000000000000794d */ /* 0x000fea0003800000 */
.L_x_11278:
        /* <DEDUP_REMOVED lines=26> */
.L_x_11285:
[----:B------:R-:W-:-:S04]  /*d960*/  SHF.R.U32.HI R5, RZ, 0x18, R5 ;  /* 0x00000018ff057819 */ /* 0x000fc80000011605 */
[----:B------:R-:W-:-:S07]  /*d970*/  LOP3.LUT R0, R0, 0x80, R5, 0xf8, !PT ;  /* 0x0000008000007812 */ /* 0x000fce00078ef805 */
.L_x_11284:
[----:B------:R-:W-:Y:S05]  /*d980*/  BSYNC.RECONVERGENT B0 ;  /* 0x0000000000007941 */ /* 0x000fea0003800200 */
.L_x_11283:
[----:B------:R-:W-:Y:S01]  /*d990*/  STG.E.U8 desc[UR36][R2.64], R0 ;  /* 0x0000000002007986 */ /* 0x000fe2000c101124 */
[----:B------:R-:W-:Y:S05]  /*d9a0*/  EXIT ;  /* 0x000000000000794d */ /* 0x000fea0003800000 */
.L_x_11277:
        /* <DEDUP_REMOVED lines=30> */
.L_x_11287:
[----:B------:R-:W0:Y:S02]  /*db90*/  F2I.U64.F64.TRUNC R16, R16 ;  /* 0x0000001000107311 */ /* 0x000e24000030d800 */
[----:B0-----:R-:W-:Y:S01]  /*dba0*/  STG.E.64 desc[UR36][R2.64], R16 ;  /* 0x0000001002007986 */ /* 0x001fe2000c101b24 */
[----:B------:R-:W-:Y:S05]  /*dbb0*/  EXIT ;  /* 0x000000000000794d */ /* 0x000fea0003800000 */
.L_x_11286:
[----:B------:R-:W0:Y:S02]  /*dbc0*/  F2I.U32.F64.TRUNC R17, R16 ;  /* 0x0000001000117311 */ /* 0x000e24000030d000 */
[----:B0-----:R-:W-:Y:S01]  /*dbd0*/  STG.E desc[UR36][R2.64], R17 ;  /* 0x0000001102007986 */ /* 0x001fe2000c101924 */
[----:B------:R-:W-:Y:S05]  /*dbe0*/  EXIT ;  /* 0x000000000000794d */ /* 0x000fea0003800000 */
.L_x_11276:
        /* <DEDUP_REMOVED lines=8> */
[----:B------:R-:W-:Y:S01]  /*dc70*/  STG.E.U8 desc[UR36][R2.64], R5 ;  /* 0x0000000502007986 */ /* 0x000fe2000c101124 */
[----:B------:R-:W-:Y:S05]  /*dc80*/  EXIT ;  /* 0x000000000000794d */ /* 0x000fea0003800000 */
.L_x_11289:
[----:B------:R-:W-:-:S05]  /*dc90*/  CS2R R18, SRZ ;  /* 0x0000000000127805 */ /* 0x000fca000001ff00 */
[----:B------:R-:W-:Y:S01]  /*dca0*/  STG.E.128 desc[UR36][R2.64], R16 ;  /* 0x0000001002007986 */ /* 0x000fe2000c101d24 */
[----:B------:R-:W-:Y:S05]  /*dcb0*/  EXIT ;  /* 0x000000000000794d */ /* 0x000fea0003800000 */
.L_x_11288:
[----:B------:R-:W-:-:S13]  /*dcc0*/  ISETP.NE.AND P0, PT, R0, 0xf, PT ;  /* 0x0000000f0000780c */ /* 0x000fda0003f05270 */
[----:B------:R-:W-:Y:S05]  /*dcd0*/  @!P0 BRA `(.L_x_11290) ;  /* 0x0000000400288947 */ /* 0x000fea0003800000 */
[----:B------:R-:W-:-:S13]  /*dce0*/  ISETP.NE.AND P0, PT, R0, 0x17, PT ;  /* 0x000000170000780c */ /* 0x000fda0003f05270 */
[----:B------:R-:W-:Y:S05]  /*dcf0*/  @!P0 BRA `(.L_x_11291) ;  /* 0x0000000000b08947 */ /* 0x000fea0003800000 */
[----:B------:R-:W-:-:S13]  /*dd00*/  ISETP.NE.AND P0, PT, R0, 0x18, PT ;  /* 0x000000180000780c */ /* 0x000fda0003f05270 */
[----:B------:R-:W-:Y:S05]  /*dd10*/  @!P0 BRA `(.L_x_11292) ;  /* 0x0000000000448947 */ /* 0x000fea0003800000 */
.L_x_11269:
        /* <DEDUP_REMOVED lines=16> */
.L_x_11293:
[----:B------:R-:W-:Y:S05]  /*de20*/  EXIT ;  /* 0x000000000000794d */ /* 0x000fea0003800000 */
.L_x_11292:
        /* <DEDUP_REMOVED lines=21> */
.L_x_11295:
[----:B------:R-:W-:Y:S05]  /*df80*/  BSYNC.RECONVERGENT B0 ;  /* 0x0000000000007941 */ /* 0x000fea0003800200 */
.L_x_11294:
[----:B------:R-:W-:-:S05]  /*df90*/  LOP3.LUT R5, R0, 0x80, R5, 0xf8, !PT ;  /* 0x0000008000057812 */ /* 0x000fca00078ef805 */
[----:B------:R-:W-:Y:S01]  /*dfa0*/  STG.E.U8 desc[UR36][R2.64], R5 ;  /* 0x0000000502007986 */ /* 0x000fe2000c101124 */
[----:B------:R-:W-:Y:S05]  /*dfb0*/  EXIT ;  /* 0x000000000000794d */ /* 0x000fea0003800000 */
.L_x_11291:
        /* <DEDUP_REMOVED lines=20> */
.L_x_11297:
[----:B------:R-:W-:Y:S01]  /*e100*/  IMAD.MOV.U32 R0, RZ, RZ, 0x7f ;  /* 0x0000007fff007424 */ /* 0x000fe200078e00ff */
[----:B------:R-:W-:-:S04]  /*e110*/  ISETP.GT.U32.AND P0, PT, R4, 0x7f800000, PT ;  /* 0x7f8000000400780c */ /* 0x000fc80003f04070 */
[----:B------:R-:W-:-:S09]  /*e120*/  SEL R0, R0, 0x7c, P0 ;  /* 0x0000007c00007807 */ /* 0x000fd20000000000 */
.L_x_11298:
[----:B------:R-:W-:Y:S05]  /*e130*/  BSYNC.RECONVERGENT B0 ;  /* 0x0000000000007941 */ /* 0x000fea0003800200 */
.L_x_11296:
[----:B------:R-:W-:-:S04]  /*e140*/  SHF.R.U32.HI R5, RZ, 0x18, R5 ;  /* 0x00000018ff057819 */ /* 0x000fc80000011605 */
[----:B------:R-:W-:-:S05]  /*e150*/  LOP3.LUT R5, R0, 0x80, R5, 0xf8, !PT ;  /* 0x0000008000057812 */ /* 0x000fca00078ef805 */
[----:B------:R-:W-:Y:S01]  /*e160*/  STG.E.U8 desc[UR36][R2.64], R5 ;  /* 0x0000000502007986 */ /* 0x000fe2000c101124 */
[----:B------:R-:W-:Y:S05]  /*e170*/  EXIT ;  /* 0x000000000000794d */ /* 0x000fea0003800000 */
.L_x_11290:
        /* <DEDUP_REMOVED lines=12> */
.L_x_11299:
        /* <DEDUP_REMOVED lines=12> */
.L_x_50033:


//--------------------- .text._ZN2at6native18elementwise_kernelILi128ELi2EZNS0_22gpu_kernel_impl_nocastINS0_13BinaryFunctorIdddZZZNS0_16fmod_kernel_cudaERNS_18TensorIteratorBaseEENKUlvE0_clEvENKUlvE_clEvEUlddE_EEEEvS5_RKT_EUliE_EEviT1_ --------------------------
	.section	.text._ZN2at6native18elementwise_kernelILi128ELi2EZNS0_22gpu_kernel_impl_nocastINS0_13BinaryFunctorIdddZZZNS0_16fmod_kernel_cudaERNS_18TensorIteratorBaseEENKUlvE0_clEvENKUlvE_clEvEUlddE_EEEEvS5_RKT_EUliE_EEviT1_,"ax",@progbits
	.align	128
        .global         _ZN2at6native18elementwise_kernelILi128ELi2EZNS0_22gpu_kernel_impl_nocastINS0_13BinaryFunctorIdddZZZNS0_16fmod_kernel_cudaERNS_18TensorIteratorBaseEENKUlvE0_clEvENKUlvE_clEvEUlddE_EEEEvS5_RKT_EUliE_EEviT1_
        .type           _ZN2at6native18elementwise_kernelILi128ELi2EZNS0_22gpu_kernel_impl_nocastINS0_13BinaryFunctorIdddZZZNS0_16fmod_kernel_cudaERNS_18TensorIteratorBaseEENKUlvE0_clEvENKUlvE_clEvEUlddE_EEEEvS5_RKT_EUliE_EEviT1_,@function
        .size           _ZN2at6native18elementwise_kernelILi128ELi2EZNS0_22gpu_kernel_impl_nocastINS0_13BinaryFunctorIdddZZZNS0_16fmod_kernel_cudaERNS_18TensorIteratorBaseEENKUlvE0_clEvENKUlvE_clEvEUlddE_EEEEvS5_RKT_EUliE_EEviT1_,(.L_x_50034 - _ZN2at6native18elementwise_kernelILi128ELi2EZNS0_22gpu_kernel_impl_nocastINS0_13BinaryFunctorIdddZZZNS0_16fmod_kernel_cudaERNS_18TensorIteratorBaseEENKUlvE0_clEvENKUlvE_clEvEUlddE_EEEEvS5_RKT_EUliE_EEviT1_)
        .other          _ZN2at6native18elementwise_kernelILi128ELi2EZNS0_22gpu_kernel_impl_nocastINS0_13BinaryFunctorIdddZZZNS0_16fmod_kernel_cudaERNS_18TensorIteratorBaseEENKUlvE0_clEvENKUlvE_clEvEUlddE_EEEEvS5_RKT_EUliE_EEviT1_,@"STO_CUDA_ENTRY STV_DEFAULT"
_ZN2at6native18elementwise_kernelILi128ELi2EZNS0_22gpu_kernel_impl_nocastINS0_13BinaryFunctorIdddZZZNS0_16fmod_kernel_cudaERNS_18TensorIteratorBaseEENKUlvE0_clEvENKUlvE_clEvEUlddE_EEEEvS5_RKT_EUliE_EEviT1_:
.text._ZN2at6native18elementwise_kernelILi128ELi2EZNS0_22gpu_kernel_impl_nocastINS0_13BinaryFunctorIdddZZZNS0_16fmod_kernel_cudaERNS_18TensorIteratorBaseEENKUlvE0_clEvENKUlvE_clEvEUlddE_EEEEvS5_RKT_EUliE_EEviT1_:
        /* <DEDUP_REMOVED lines=15> */
[----:B0-----:R-:W2:Y:S04]  /*00f0*/  LDG.E.64 R4, desc[UR6][R4.64] ;  /* 0x0000000604047981 */ /* 0x001ea8000c1e1b00 */
[----:B-1----:R-:W3:Y:S01]  /*0100*/  LDG.E.64 R8, desc[UR6][R6.64] ;  /* 0x0000000606087981 */ /* 0x002ee2000c1e1b00 */
[----:B--2---:R-:W-:Y:S01]  /*0110*/  LOP3.LUT R11, R5, 0x7fffffff, RZ, 0xc0, !PT ;  /* 0x7fffffff050b7812 */ /* 0x004fe200078ec0ff */
[----:B------:R-:W-:Y:S01]  /*0120*/  IMAD.MOV.U32 R10, RZ, RZ, R4 ;  /* 0x000000ffff0a7224 */ /* 0x000fe200078e0004 */
[----:B---3--:R-:W-:-:S02]  /*0130*/  LOP3.LUT R7, R9, 0x7fffffff, RZ, 0xc0, !PT ;  /* 0x7fffffff09077812 */ /* 0x008fc400078ec0ff */
[----:B------:R-:W-:Y:S02]  /*0140*/  MOV R6, R8 ;  /* 0x0000000800067202 */ /* 0x000fe40000000f00 */
[----:B------:R-:W-:-:S04]  /*0150*/  VIMNMX.U32 R0, PT, PT, R11, R7, !PT ;  /* 0x000000070b007248 */ /* 0x000fc80007fe0000 */
[----:B------:R-:W-:-:S13]  /*0160*/  ISETP.GT.U32.AND P0, PT, R0, 0x7fefffff, PT ;  /* 0x7fefffff0000780c */ /* 0x000fda0003f04070 */
[----:B------:R-:W-:Y:S05]  /*0170*/  @P0 BRA `(.L_x_11303) ;  /* 0x0000000000e80947 */ /* 0x000fea0003800000 */
[----:B------:R-:W0:Y:S01]  /*0180*/  DSETP.NEU.AND P0, PT, R6, RZ, PT ;  /* 0x000000ff0600722a */ /* 0x000e220003f0d000 */
[----:B------:R-:W-:Y:S01]  /*0190*/  IMAD.MOV.U32 R8, RZ, RZ, 0x0 ;  /* 0x00000000ff087424 */ /* 0x000fe200078e00ff */
[----:B------:R-:W-:Y:S01]  /*01a0*/  MOV R9, 0xfff80000 ;  /* 0xfff8000000097802 */ /* 0x000fe20000000f00 */
[----:B0-----:R-:W-:Y:S06]  /*01b0*/  @!P0 BRA `(.L_x_11304) ;  /* 0x0000000400208947 */ /* 0x001fec0003800000 */
[----:B------:R-:W0:Y:S01]  /*01c0*/  DSETP.GE.AND P0, PT, R10, R6, PT ;  /* 0x000000060a00722a */ /* 0x000e220003f06000 */
[----:B------:R-:W-:Y:S01]  /*01d0*/  IMAD.MOV.U32 R8, RZ, RZ, R4 ;  /* 0x000000ffff087224 */ /* 0x000fe200078e0004 */
[----:B------:R-:W-:Y:S01]  /*01e0*/  MOV R9, R5 ;  /* 0x0000000500097202 */ /* 0x000fe20000000f00 */
[----:B0-----:R-:W-:Y:S06]  /*01f0*/  @!P0 BRA `(.L_x_11304) ;  /* 0x0000000400108947 */ /* 0x001fec0003800000 */
[----:B------:R-:W-:Y:S02]  /*0200*/  ISETP.GT.U32.AND P0, PT, R11, 0xfffff, PT ;  /* 0x000fffff0b00780c */ /* 0x000fe40003f04070 */
        /* <DEDUP_REMOVED lines=17> */
.L_x_11305:
[----:B------:R-:W-:Y:S02]  /*0320*/  IADD3 R8, P0, PT, -R6, R10, RZ ;  /* 0x0000000a06087210 */ /* 0x000fe40007f1e1ff */
[C---:B------:R-:W-:Y:S01]  /*0330*/  ISETP.GT.AND P1, PT, R2.reuse, RZ, PT ;  /* 0x000000ff0200720c */ /* 0x040fe20003f24270 */
[----:B------:R-:W-:Y:S01]  /*0340*/  VIADD R2, R2, 0xffffffff ;  /* 0xffffffff02027836 */ /* 0x000fe20000000000 */
[----:B------:R-:W-:-:S04]  /*0350*/  IADD3.X R9, PT, PT, R12, ~R11, RZ, P0, !PT ;  /* 0x8000000b0c097210 */ /* 0x000fc800007fe4ff */
[----:B------:R-:W-:-:S04]  /*0360*/  ISETP.GE.AND P0, PT, R9, RZ, PT ;  /* 0x000000ff0900720c */ /* 0x000fc80003f06270 */
[----:B------:R-:W-:Y:S02]  /*0370*/  SEL R8, R10, R8, !P0 ;  /* 0x000000080a087207 */ /* 0x000fe40004000000 */
[----:B------:R-:W-:Y:S02]  /*0380*/  SEL R13, R12, R9, !P0 ;  /* 0x000000090c0d7207 */ /* 0x000fe40004000000 */
[C---:B------:R-:W-:Y:S02]  /*0390*/  SHF.L.U32 R10, R8.reuse, 0x1, RZ ;  /* 0x00000001080a7819 */ /* 0x040fe400000006ff */
[----:B------:R-:W-:Y:S01]  /*03a0*/  SHF.L.U64.HI R12, R8, 0x1, R13 ;  /* 0x00000001080c7819 */ /* 0x000fe2000001020d */
[----:B------:R-:W-:Y:S06]  /*03b0*/  @P1 BRA `(.L_x_11305) ;  /* 0xfffffffc00d81947 */ /* 0x000fec000383ffff */
[----:B------:R-:W-:Y:S01]  /*03c0*/  LOP3.LUT R9, R13, 0x7fffffff, RZ, 0xc0, !PT ;  /* 0x7fffffff0d097812 */ /* 0x000fe200078ec0ff */
[----:B------:R-:W-:Y:S01]  /*03d0*/  IMAD.MOV.U32 R7, RZ, RZ, RZ ;  /* 0x000000ffff077224 */ /* 0x000fe200078e00ff */
[----:B------:R-:W-:Y:S02]  /*03e0*/  ISETP.NE.U32.AND P0, PT, R8, RZ, PT ;  /* 0x000000ff0800720c */ /* 0x000fe40003f05070 */
[----:B------:R-:W-:Y:S02]  /*03f0*/  MOV R11, RZ ;  /* 0x000000ff000b7202 */ /* 0x000fe40000000f00 */
[----:B------:R-:W-:-:S13]  /*0400*/  ISETP.NE.AND.EX P0, PT, R9, RZ, PT, P0 ;  /* 0x000000ff0900720c */ /* 0x000fda0003f05300 */
[----:B------:R-:W-:Y:S05]  /*0410*/  @!P0 BRA `(.L_x_11306) ;  /* 0x0000000000348947 */ /* 0x000fea0003800000 */
[----:B------:R-:W0:Y:S02]  /*0420*/  DMUL R6, R8, 1.80143985094819840000e+16 ;  /* 0x4350000008067828 */ /* 0x000e240000000000 */
[----:B0-----:R-:W-:-:S04]  /*0430*/  SHF.R.U32.HI R6, RZ, 0x14, R7 ;  /* 0x00000014ff067819 */ /* 0x001fc80000011607 */
[----:B------:R-:W-:-:S04]  /*0440*/  IADD3 R7, PT, PT, -R6, 0x37, RZ ;  /* 0x0000003706077810 */ /* 0x000fc80007ffe1ff */
[-C--:B------:R-:W-:Y:S01]  /*0450*/  SHF.L.U32 R6, R8, R7.reuse, RZ ;  /* 0x0000000708067219 */ /* 0x080fe200000006ff */
[----:B------:R-:W-:Y:S01]  /*0460*/  IMAD.IADD R2, R0, 0x1, -R7 ;  /* 0x0000000100027824 */ /* 0x000fe200078e0a07 */
[----:B------:R-:W-:-:S04]  /*0470*/  SHF.L.U64.HI R9, R8, R7, R9 ;  /* 0x0000000708097219 */ /* 0x000fc80000010209 */
[----:B------:R-:W-:-:S13]  /*0480*/  ISETP.GE.AND P0, PT, R2, 0x1, PT ;  /* 0x000000010200780c */ /* 0x000fda0003f06270 */
[C---:B------:R-:W-:Y:S02]  /*0490*/  @P0 IADD3 R0, PT, PT, R2.reuse, -0x1, RZ ;  /* 0xffffffff02000810 */ /* 0x040fe40007ffe0ff */
[----:B------:R-:W-:Y:S02]  /*04a0*/  @P0 IADD3 R7, P1, PT, RZ, R6, RZ ;  /* 0x00000006ff070210 */ /* 0x000fe40007f3e0ff */
[----:B------:R-:W-:-:S03]  /*04b0*/  @!P0 IADD3 R2, PT, PT, -R2, 0x1, RZ ;  /* 0x0000000102028810 */ /* 0x000fc60007ffe1ff */
[--C-:B------:R-:W-:Y:S01]  /*04c0*/  @P0 IMAD.U32.X R11, R0, 0x100000, R9.reuse, P1 ;  /* 0x00100000000b0824 */ /* 0x100fe200008e0409 */
[-CC-:B------:R-:W-:Y:S02]  /*04d0*/  @!P0 SHF.R.U64 R7, R6, R2.reuse, R9.reuse ;  /* 0x0000000206078219 */ /* 0x180fe40000001209 */
[----:B------:R-:W-:-:S07]  /*04e0*/  @!P0 SHF.R.U32.HI R11, RZ, R2, R9 ;  /* 0x00000002ff0b8219 */ /* 0x000fce0000011609 */
.L_x_11306:
[----:B------:R-:W-:Y:S02]  /*04f0*/  LOP3.LUT R9, R11, 0x80000000, R5, 0xb8, !PT ;  /* 0x800000000b097812 */ /* 0x000fe400078eb805 */
[----:B------:R-:W-:Y:S01]  /*0500*/  MOV R8, R7 ;  /* 0x0000000700087202 */ /* 0x000fe20000000f00 */
[----:B------:R-:W-:Y:S06]  /*0510*/  BRA `(.L_x_11304) ;  /* 0x0000000000487947 */ /* 0x000fec0003800000 */
.L_x_11303:
        /* <DEDUP_REMOVED lines=10> */
[----:B0-----:R-:W0:-:S15]  /*05c0*/  @P0 DSETP.NEU.AND P1, PT, R10, +INF , PT ;  /* 0x7ff000000a00042a */ /* 0x001e1e0003f2d000 */
[----:B------:R-:W-:-:S15]  /*05d0*/  NOP ;  /* 0x0000000000007918 */ /* 0x000fde0000000000 */
[----:B------:R-:W-:-:S15]  /*05e0*/  NOP ;  /* 0x0000000000007918 */ /* 0x000fde0000000000 */
[----:B------:R-:W-:-:S15]  /*05f0*/  NOP ;  /* 0x0000000000007918 */ /* 0x000fde0000000000 */
[----:B------:R-:W-:-:S04]  /*0600*/  NOP ;  /* 0x0000000000007918 */ /* 0x000fc80000000000 */
[----:B------:R1:W2:Y:S01]  /*0610*/  @!P0 DADD R8, R4, R8 ;  /* 0x0000000004088229 */ /* 0x0002a20000000008 */
[----:B0-----:R-:W-:Y:S02]  /*0620*/  @P0 FSEL R8, R4, RZ, P1 ;  /* 0x000000ff04080208 */ /* 0x001fe40000800000 */
[----:B-12---:R-:W-:-:S07]  /*0630*/  @P0 FSEL R9, R5, -QNAN , P1 ;  /* 0xfff8000005090808 */ /* 0x006fce0000800000 */
.L_x_11304:
[----:B------:R-:W0:Y:S01]  /*0640*/  LDC.64 R4, c[0x0][0x5e8] ;  /* 0x00017a00ff047b82 */ /* 0x000e220000000a00 */
[----:B------:R-:W-:Y:S01]  /*0650*/  VIADD R3, R3, 0x80 ;  /* 0x0000008003037836 */ /* 0x000fe20000000000 */
[----:B0-----:R0:W-:Y:S06]  /*0660*/  STG.E.64 desc[UR6][R4.64], R8 ;  /* 0x0000000804007986 */ /* 0x0011ec000c101b06 */
.L_x_11302:
[----:B------:R-:W-:Y:S05]  /*0670*/  BSYNC.RECONVERGENT B0 ;  /* 0x0000000000007941 */ /* 0x000fea0003800200 */
.L_x_11301:
[----:B------:R-:W-:-:S13]  /*0680*/  ISETP.GE.AND P0, PT, R3, UR4, PT ;  /* 0x0000000403007c0c */ /* 0x000fda000bf06270 */
[----:B------:R-:W-:Y:S05]  /*0690*/  @P0 EXIT ;  /* 0x000000000000094d */ /* 0x000fea0003800000 */
[----:B------:R-:W1:Y:S08]  /*06a0*/  LDC.64 R2, c[0x0][0x5f0] ;  /* 0x00017c00ff027b82 */ /* 0x000e700000000a00 */
[----:B------:R-:W2:Y:S01]  /*06b0*/  LDC.64 R6, c[0x0][0x5f8] ;  /* 0x00017e00ff067b82 */ /* 0x000ea20000000a00 */
[----:B-1----:R-:W0:Y:S04]  /*06c0*/  LDG.E.64 R2, desc[UR6][R2.64] ;  /* 0x0000000602027981 */ /* 0x002e28000c1e1b00 */
[----:B--2---:R-:W2:Y:S01]  /*06d0*/  LDG.E.64 R6, desc[UR6][R6.64] ;  /* 0x0000000606067981 */ /* 0x004ea2000c1e1b00 */
[----:B0-----:R-:W-:-:S02]  /*06e0*/  LOP3.LUT R9, R3, 0x7fffffff, RZ, 0xc0, !PT ;  /* 0x7fffffff03097812 */ /* 0x001fc400078ec0ff */
[----:B------:R-:W-:Y:S02]  /*06f0*/  MOV R8, R2 ;  /* 0x0000000200087202 */ /* 0x000fe40000000f00 */
[----:B--2---:R-:W-:Y:S01]  /*0700*/  LOP3.LUT R5, R7, 0x7fffffff, RZ, 0xc0, !PT ;  /* 0x7fffffff07057812 */ /* 0x004fe200078ec0ff */
[----:B------:R-:W-:-:S03]  /*0710*/  IMAD.MOV.U32 R4, RZ, RZ, R6 ;  /* 0x000000ffff047224 */ /* 0x000fc600078e0006 */
[----:B------:R-:W-:-:S04]  /*0720*/  VIMNMX.U32 R0, PT, PT, R9, R5, !PT ;  /* 0x0000000509007248 */ /* 0x000fc80007fe0000 */
[----:B------:R-:W-:-:S13]  /*0730*/  ISETP.GT.U32.AND P0, PT, R0, 0x7fefffff, PT ;  /* 0x7fefffff0000780c */ /* 0x000fda0003f04070 */
[----:B------:R-:W-:Y:S05]  /*0740*/  @P0 BRA `(.L_x_11307) ;  /* 0x0000000000ec0947 */ /* 0x000fea0003800000 */
[----:B------:R-:W0:Y:S01]  /*0750*/  DSETP.NEU.AND P0, PT, R4, RZ, PT ;  /* 0x000000ff0400722a */ /* 0x000e220003f0d000 */
[----:B------:R-:W-:Y:S02]  /*0760*/  HFMA2 R6, -RZ, RZ, 0, 0 ;  /* 0x00000000ff067431 */ /* 0x000fe400000001ff */
[----:B------:R-:W-:Y:S01]  /*0770*/  IMAD.MOV.U32 R7, RZ, RZ, -0x80000 ;  /* 0xfff80000ff077424 */ /* 0x000fe200078e00ff */
[----:B0-----:R-:W-:Y:S06]  /*0780*/  @!P0 BRA `(.L_x_11308) ;  /* 0x0000000400248947 */ /* 0x001fec0003800000 */
[----:B------:R-:W0:Y:S01]  /*0790*/  DSETP.GE.AND P0, PT, R8, R4, PT ;  /* 0x000000040800722a */ /* 0x000e220003f06000 */
[----:B------:R-:W-:Y:S01]  /*07a0*/  MOV R6, R2 ;  /* 0x0000000200067202 */ /* 0x000fe20000000f00 */
[----:B------:R-:W-:Y:S01]  /*07b0*/  IMAD.MOV.U32 R7, RZ, RZ, R3 ;  /* 0x000000ffff077224 */ /* 0x000fe200078e0003 */
[----:B0-----:R-:W-:Y:S06]  /*07c0*/  @!P0 BRA `(.L_x_11308) ;  /* 0x0000000400148947 */ /* 0x001fec0003800000 */
[----:B------:R-:W-:Y:S02]  /*07d0*/  ISETP.GT.U32.AND P0, PT, R9, 0xfffff, PT ;  /* 0x000fffff0900780c */ /* 0x000fe40003f04070 */
[----:B------:R-:W-:Y:S02]  /*07e0*/  ISETP.GT.U32.AND P1, PT, R5, 0xfffff, PT ;  /* 0x000fffff0500780c */ /* 0x000fe40003f24070 */
[----:B------:R-:W-:Y:S02]  /*07f0*/  SHF.R.U32.HI R7, RZ, 0x14, R9 ;  /* 0x00000014ff077819 */ /* 0x000fe40000011609 */
[----:B------:R-:W-:-:S07]  /*0800*/  SHF.R.U32.HI R0, RZ, 0x14, R5 ;  /* 0x00000014ff007819 */ /* 0x000fce0000011605 */
[----:B------:R-:W0:Y:S02]  /*0810*/  @!P0 DMUL R8, R8, 1.80143985094819840000e+16 ;  /* 0x4350000008088828 */ /* 0x000e240000000000 */
[C---:B0-----:R-:W-:Y:S02]  /*0820*/  @!P0 LEA.HI R6, R9.reuse, R7, RZ, 0xc ;  /* 0x0000000709068211 */ /* 0x041fe400078f60ff */
[----:B------:R-:W-:Y:S02]  /*0830*/  LOP3.LUT R10, R9, 0xfffff, RZ, 0xc0, !PT ;  /* 0x000fffff090a7812 */ /* 0x000fe400078ec0ff */
[----:B------:R-:W-:Y:S02]  /*0840*/  @!P0 IADD3 R7, PT, PT, R6, -0x36, RZ ;  /* 0xffffffca06078810 */ /* 0x000fe40007ffe0ff */
        /* <DEDUP_REMOVED lines=8> */
[----:B------:R-:W-:Y:S02]  /*08d0*/  MOV R11, R8 ;  /* 0x00000008000b7202 */ /* 0x000fe40000000f00 */
[----:B------:R-:W-:Y:S01]  /*08e0*/  LOP3.LUT R9, R6, 0x100000, RZ, 0xfc, !PT ;  /* 0x0010000006097812 */ /* 0x000fe200078efcff */
[----:B------:R-:W-:-:S07]  /*08f0*/  IMAD.IADD R8, R7, 0x1, -R0 ;  /* 0x0000000107087824 */ /* 0x000fce00078e0a00 */
.L_x_11309:
        /* <DEDUP_REMOVED lines=29> */
.L_x_11310:
[----:B------:R-:W-:Y:S02]  /*0ad0*/  LOP3.LUT R7, R9, 0x80000000, R3, 0xb8, !PT ;  /* 0x8000000009077812 */ /* 0x000fe400078eb803 */
[----:B------:R-:W-:Y:S01]  /*0ae0*/  MOV R6, R5 ;  /* 0x0000000500067202 */ /* 0x000fe20000000f00 */
[----:B------:R-:W-:Y:S06]  /*0af0*/  BRA `(.L_x_11308) ;  /* 0x0000000000487947 */ /* 0x000fec0003800000 */
.L_x_11307:
        /* <DEDUP_REMOVED lines=18> */
.L_x_11308:
[----:B------:R-:W0:Y:S02]  /*0c20*/  LDC.64 R2, c[0x0][0x5e8] ;  /* 0x00017a00ff027b82 */ /* 0x000e240000000a00 */
[----:B0-----:R-:W-:Y:S01]  /*0c30*/  STG.E.64 desc[UR6][R2.64], R6 ;  /* 0x0000000602007986 */ /* 0x001fe2000c101b06 */
[----:B------:R-:W-:Y:S05]  /*0c40*/  EXIT ;  /* 0x000000000000794d */ /* 0x000fea0003800000 */
.L_x_11300:
        /* <DEDUP_REMOVED lines=29> */
[----:B-1----:R-:W-:-:S05]  /*0e20*/  SHF.R.U32.HI R11, RZ, UR5, R10 ;  /* 0x00000005ff0b7c19 */ /* 0x002fca000801160a */
[----:B------:R-:W-:-:S04]  /*0e30*/  IMAD.MOV R7, RZ, RZ, -R11 ;  /* 0x000000ffff077224 */ /* 0x000fc800078e0a0b */
        /* <DEDUP_REMOVED lines=299> */
[----:B------:R-:W-:Y:S01]  /*20f0*/  ISETP.NE.AND P0, PT, R0, 0x18, PT ;  /* 0x000000180000780c */ /* 0x000fe20003f05270 */
[----:B------:R-:W0:Y:S01]  /*2100*/  LDCU.64 UR8, c[0x0][0x4a0] ;  /* 0x00009400ff0877ac */ /* 0x000e220008000a00 */
[----:B------:R-:W-:Y:S01]  /*2110*/  MOV R8, RZ ;  /* 0x000000ff00087202 */ /* 0x000fe20000000f00 */
[----:B------:R-:W1:Y:S01]  /*2120*/  LDCU UR5, c[0x0][0x4a8] ;  /* 0x00009500ff0577ac */ /* 0x000e620008000800 */
[----:B------:R-:W2:Y:S09]  /*2130*/  LDCU.64 UR10, c[0x0][0x5d0] ;  /* 0x0000ba00ff0a77ac */ /* 0x000eb20008000a00 */
[----:B------:R-:W3:Y:S01]  /*2140*/  @P0 LDC.64 R14, c[0x0][0x4b0] ;  /* 0x00012c00ff0e0b82 */ /* 0x000ee20000000a00 */
[----:B0-----:R-:W-:Y:S01]  /*2150*/  IMAD.HI.U32 R12, R9, UR9, R8 ;  /* 0x00000009090c7c27 */ /* 0x001fe2000f8e0008 */
[----:B------:R-:W0:Y:S06]  /*2160*/  LDCU UR9, c[0x0][0x5cc] ;  /* 0x0000b980ff0977ac */ /* 0x000e2c0008000800 */
[----:B------:R-:W4:Y:S01]  /*2170*/  @P0 LDC R17, c[0x0][0x4ac] ;  /* 0x00012b00ff110b82 */ /* 0x000f220000000800 */
[----:B-1----:R-:W-:Y:S01]  /*2180*/  SHF.R.U32.HI R13, RZ, UR5, R12 ;  /* 0x00000005ff0d7c19 */ /* 0x002fe2000801160c */
[----:B------:R-:W-:-:S03]  /*2190*/  @P0 IMAD.MOV.U32 R12, RZ, RZ, RZ ;  /* 0x000000ffff0c0224 */ /* 0x000fc600078e00ff */
        /* <DEDUP_REMOVED lines=8> */
[----:B------:R-:W-:Y:S02]  /*2220*/  IMAD R4, R9, UR11, R4 ;  /* 0x0000000b09047c24 */ /* 0x000fe4000f8e0204 */
[----:B------:R-:W-:-:S04]  /*2230*/  @P0 IMAD.MOV R12, RZ, RZ, -R8 ;  /* 0x000000ffff0c0224 */ /* 0x000fc800078e0a08 */
[----:B----4-:R-:W-:-:S04]  /*2240*/  @P0 IMAD R13, R12, R17, R13 ;  /* 0x000000110c0d0224 */ /* 0x010fc800078e020d */
[C---:B-1----:R-:W-:Y:S02]  /*2250*/  @P0 IMAD R5, R13.reuse, R10, R5 ;  /* 0x0000000a0d050224 */ /* 0x042fe400078e0205 */
[C---:B------:R-:W-:Y:S02]  /*2260*/  @P0 IMAD R6, R13.reuse, R11, R6 ;  /* 0x0000000b0d060224 */ /* 0x040fe400078e0206 */
[----:B-----5:R-:W-:-:S07]  /*2270*/  @P0 IMAD R4, R13, R16, R4 ;  /* 0x000000100d040224 */ /* 0x020fce00078e0204 */
.L_x_11313:
[----:B------:R-:W0:Y:S02]  /*2280*/  LDCU.128 UR8, c[0x0][0x5f0] ;  /* 0x0000be00ff0877ac */ /* 0x000e240008000c00 */
[----:B0-----:R-:W-:Y:S02]  /*2290*/  IADD3 R6, P0, PT, R6, UR8, RZ ;  /* 0x0000000806067c10 */ /* 0x001fe4000ff1e0ff */
[----:B------:R-:W-:Y:S02]  /*22a0*/  IADD3 R8, P1, PT, R4, UR10, RZ ;  /* 0x0000000a04087c10 */ /* 0x000fe4000ff3e0ff */
[----:B------:R-:W-:-:S03]  /*22b0*/  IADD3.X R7, PT, PT, RZ, UR9, RZ, P0, !PT ;  /* 0x00000009ff077c10 */ /* 0x000fc600087fe4ff */
[----:B------:R-:W-:-:S03]  /*22c0*/  IMAD.X R9, RZ, RZ, UR11, P1 ;  /* 0x0000000bff097e24 */ /* 0x000fc600088e06ff */
[----:B------:R-:W2:Y:S04]  /*22d0*/  LDG.E.64 R6, desc[UR6][R6.64] ;  /* 0x0000000606067981 */ /* 0x000ea8000c1e1b00 */
[----:B------:R2:W3:Y:S01]  /*22e0*/  LDG.E.64 R12, desc[UR6][R8.64] ;  /* 0x00000006080c7981 */ /* 0x0004e2000c1e1b00 */
[----:B------:R-:W-:Y:S01]  /*22f0*/  BSSY.RECONVERGENT B0, `(.L_x_11314) ;  /* 0x0000058000007945 */ /* 0x000fe20003800200 */
[----:B--2---:R-:W-:Y:S02]  /*2300*/  LOP3.LUT R9, R7, 0x7fffffff, RZ, 0xc0, !PT ;  /* 0x7fffffff07097812 */ /* 0x004fe400078ec0ff */
[----:B------:R-:W-:Y:S02]  /*2310*/  MOV R8, R6 ;  /* 0x0000000600087202 */ /* 0x000fe40000000f00 */
[----:B---3--:R-:W-:Y:S01]  /*2320*/  LOP3.LUT R11, R13, 0x7fffffff, RZ, 0xc0, !PT ;  /* 0x7fffffff0d0b7812 */ /* 0x008fe200078ec0ff */
[----:B------:R-:W-:-:S03]  /*2330*/  IMAD.MOV.U32 R10, RZ, RZ, R12 ;  /* 0x000000ffff0a7224 */ /* 0x000fc600078e000c */
        /* <DEDUP_REMOVED lines=13> */
[----:B0-----:R-:W-:-:S15]  /*2410*/  @!P0 DADD R12, R6, R12 ;  /* 0x00000000060c8229 */ /* 0x001fde000000000c */
[----:B------:R-:W-:-:S15]  /*2420*/  NOP ;  /* 0x0000000000007918 */ /* 0x000fde0000000000 */
[----:B------:R-:W-:-:S15]  /*2430*/  NOP ;  /* 0x0000000000007918 */ /* 0x000fde0000000000 */
[----:B------:R-:W-:-:S15]  /*2440*/  NOP ;  /* 0x0000000000007918 */ /* 0x000fde0000000000 */
[----:B------:R-:W-:-:S04]  /*2450*/  NOP ;  /* 0x0000000000007918 */ /* 0x000fc80000000000 */
[----:B------:R-:W0:Y:S02]  /*2460*/  @P0 DSETP.NEU.AND P1, PT, R8, +INF , PT ;  /* 0x7ff000000800042a */ /* 0x000e240003f2d000 */
[----:B0-----:R-:W-:Y:S02]  /*2470*/  @P0 FSEL R12, R6, RZ, P1 ;  /* 0x000000ff060c0208 */ /* 0x001fe40000800000 */
[----:B------:R-:W-:Y:S01]  /*2480*/  @P0 FSEL R13, R7, -QNAN , P1 ;  /* 0xfff80000070d0808 */ /* 0x000fe20000800000 */
[----:B------:R-:W-:Y:S06]  /*2490*/  BRA `(.L_x_11316) ;  /* 0x0000000000f47947 */ /* 0x000fec0003800000 */
.L_x_11315:
[----:B------:R-:W0:Y:S01]  /*24a0*/  DSETP.NEU.AND P0, PT, R10, RZ, PT ;  /* 0x000000ff0a00722a */ /* 0x000e220003f0d000 */
[----:B------:R-:W-:Y:S01]  /*24b0*/  MOV R12, 0x0 ;  /* 0x00000000000c7802 */ /* 0x000fe20000000f00 */
        /* <DEDUP_REMOVED lines=26> */
.L_x_11318:
        /* <DEDUP_REMOVED lines=10> */
[----:B------:R-:W-:Y:S05]  /*2700*/  BSYNC.RECONVERGENT B2 ;  /* 0x0000000000027941 */ /* 0x000fea0003800200 */
.L_x_11317:
        /* <DEDUP_REMOVED lines=14> */
[----:B------:R-:W-:-:S04]  /*27f0*/  @!P0 IADD3 R4, PT, PT, -R13, 0x1, RZ ;  /* 0x000000010d048810 */ /* 0x000fc80007ffe1ff */
[--C-:B------:R-:W-:Y:S02]  /*2800*/  @!P0 SHF.R.U64 R12, R8, R4, R9.reuse ;  /* 0x00000004080c8219 */ /* 0x100fe40000001209 */
[----:B------:R-:W-:Y:S02]  /*2810*/  @P0 IADD3 R12, P1, PT, RZ, R8, RZ ;  /* 0x00000008ff0c0210 */ /* 0x000fe40007f3e0ff */
[----:B------:R-:W-:Y:S02]  /*2820*/  @P0 IADD3 R8, PT, PT, R13, -0x1, RZ ;  /* 0xffffffff0d080810 */ /* 0x000fe40007ffe0ff */
[----:B------:R-:W-:-:S03]  /*2830*/  @!P0 SHF.R.U32.HI R11, RZ, R4, R9 ;  /* 0x00000004ff0b8219 */ /* 0x000fc60000011609 */
[----:B------:R-:W-:-:S07]  /*2840*/  @P0 IMAD.U32.X R11, R8, 0x100000, R9, P1 ;  /* 0x00100000080b0824 */ /* 0x000fce00008e0409 */
.L_x_11320:
[----:B------:R-:W-:Y:S05]  /*2850*/  BSYNC.RECONVERGENT B2 ;  /* 0x0000000000027941 */ /* 0x000fea0003800200 */
.L_x_11319:
[----:B------:R-:W-:-:S07]  /*2860*/  LOP3.LUT R13, R11, 0x80000000, R7, 0xb8, !PT ;  /* 0x800000000b0d7812 */ /* 0x000fce00078eb807 */
.L_x_11316:
[----:B------:R-:W-:Y:S05]  /*2870*/  BSYNC.RECONVERGENT B0 ;  /* 0x0000000000007941 */ /* 0x000fea0003800200 */
.L_x_11314:
[----:B------:R-:W0:Y:S01]  /*2880*/  LDCU.64 UR8, c[0x0][0x5e8] ;  /* 0x0000bd00ff0877ac */ /* 0x000e220008000a00 */
[----:B------:R-:W-:Y:S01]  /*2890*/  VIADD R3, R3, 0x80 ;  /* 0x0000008003037836 */ /* 0x000fe20000000000 */
[----:B0-----:R-:W-:-:S04]  /*28a0*/  IADD3 R4, P0, PT, R5, UR8, RZ ;  /* 0x0000000805047c10 */ /* 0x001fc8000ff1e0ff */
[----:B------:R-:W-:-:S05]  /*28b0*/  IADD3.X R5, PT, PT, RZ, UR9, RZ, P0, !PT ;  /* 0x00000009ff057c10 */ /* 0x000fca00087fe4ff */
[----:B------:R0:W-:Y:S04]  /*28c0*/  STG.E.64 desc[UR6][R4.64], R12 ;  /* 0x0000000c04007986 */ /* 0x0001e8000c101b06 */
.L_x_11312:
[----:B------:R-:W-:Y:S05]  /*28d0*/  BSYNC.RECONVERGENT B1 ;  /* 0x0000000000017941 */ /* 0x000fea0003800200 */
.L_x_11311:
[----:B------:R-:W-:-:S13]  /*28e0*/  ISETP.GE.AND P0, PT, R3, UR4, PT ;  /* 0x0000000403007c0c */ /* 0x000fda000bf06270 */
[----:B------:R-:W-:Y:S05]  /*28f0*/  @P0 EXIT ;  /* 0x000000000000094d */ /* 0x000fea0003800000 */
[----:B------:R-:W1:Y:S01]  /*2900*/  LDCU.64 UR4, c[0x0][0x390] ;  /* 0x00007200ff0477ac */ /* 0x000e620008000a00 */
[----:B0-----:R-:W-:Y:S01]  /*2910*/  MOV R4, RZ ;  /* 0x000000ff00047202 */ /* 0x001fe20000000f00 */
[----:B------:R-:W-:Y:S01]  /*2920*/  IMAD.MOV.U32 R5, RZ, RZ, R3 ;  /* 0x000000ffff057224 */ /* 0x000fe200078e0003 */
[----:B------:R-:W-:Y:S01]  /*2930*/  ISETP.NE.AND P0, PT, R2, RZ, PT ;  /* 0x000000ff0200720c */ /* 0x000fe20003f05270 */
[----:B------:R-:W0:Y:S01]  /*2940*/  LDCU UR8, c[0x0][0x38c] ;  /* 0x00007180ff0877ac */ /* 0x000e220008000800 */
[----:B------:R-:W2:Y:S01]  /*2950*/  LDCU.64 UR10, c[0x0][0x4b8] ;  /* 0x00009700ff0a77ac */ /* 0x000ea20008000a00 */
[----:B-1----:R-:W-:Y:S01]  /*2960*/  IMAD.HI.U32 R6, R3, UR4, R4 ;  /* 0x0000000403067c27 */ /* 0x002fe2000f8e0004 */
[----:B------:R-:W1:Y:S04]  /*2970*/  LDCU UR4, c[0x0][0x4c0] ;  /* 0x00009800ff0477ac */ /* 0x000e680008000800 */
[----:B------:R-:W-:-:S04]  /*2980*/  SHF.R.U32.HI R7, RZ, UR5, R6 ;  /* 0x00000005ff077c19 */ /* 0x000fc80008011606 */
[----:B------:R-:W-:-:S05]  /*2990*/  IADD3 R4, PT, PT, -R7, RZ, RZ ;  /* 0x000000ff07047210 */ /* 0x000fca0007ffe1ff */
[----:B0-----:R-:W-:-:S04]  /*29a0*/  IMAD R2, R4, UR8, R3 ;  /* 0x0000000804027c24 */ /* 0x001fc8000f8e0203 */
[C---:B--2---:R-:W-:Y:S02]  /*29b0*/  IMAD R3, R2.reuse, UR10, RZ ;  /* 0x0000000a02037c24 */ /* 0x044fe4000f8e02ff */
[C---:B------:R-:W-:Y:S02]  /*29c0*/  IMAD R4, R2.reuse, UR11, RZ ;  /* 0x0000000b02047c24 */ /* 0x040fe4000f8e02ff */
[----:B-1----:R-:W-:Y:S01]  /*29d0*/  IMAD R2, R2, UR4, RZ ;  /* 0x0000000402027c24 */ /* 0x002fe2000f8e02ff */
[----:B------:R-:W-:Y:S06]  /*29e0*/  @!P0 BRA `(.L_x_11321) ;  /* 0x0000001400348947 */ /* 0x000fec0003800000 */
[----:B------:R-:W0:Y:S01]  /*29f0*/  LDCU.64 UR8, c[0x0][0x398] ;  /* 0x00007300ff0877ac */ /* 0x000e220008000a00 */
[----:B------:R-:W-:Y:S01]  /*2a00*/  IMAD.MOV.U32 R6, RZ, RZ, RZ ;  /* 0x000000ffff067224 */ /* 0x000fe200078e00ff */
        /* <DEDUP_REMOVED lines=13> */
[----:B------:R-:W-:Y:S01]  /*2ae0*/  IMAD.MOV.U32 R8, RZ, RZ, RZ ;  /* 0x000000ffff087224 */ /* 0x000fe200078e00ff */
        /* <DEDUP_REMOVED lines=294> */
[----:B------:R-:W-:Y:S01]  /*3d50*/  IMAD.MOV.U32 R6, RZ, RZ, RZ ;  /* 0x000000ffff067224 */ /* 0x000fe200078e00ff */
[----:B------:R-:W1:Y:S01]  /*3d60*/  LDCU UR4, c[0x0][0x4a8] ;  /* 0x00009500ff0477ac */ /* 0x000e620008000800 */
[----:B------:R-:W2:Y:S09]  /*3d70*/  LDCU UR5, c[0x0][0x5cc] ;  /* 0x0000b980ff0577ac */ /* 0x000eb20008000800 */
[----:B------:R-:W3:Y:S01]  /*3d80*/  @P0 LDC.64 R12, c[0x0][0x4b0] ;  /* 0x00012c00ff0c0b82 */ /* 0x000ee20000000a00 */
[----:B------:R-:W4:Y:S01]  /*3d90*/  LDCU.64 UR10, c[0x0][0x5d0] ;  /* 0x0000ba00ff0a77ac */ /* 0x000f220008000a00 */
[----:B0-----:R-:W-:-:S06]  /*3da0*/  IMAD.HI.U32 R10, R7, UR9, R6 ;  /* 0x00000009070a7c27 */ /* 0x001fcc000f8e0006 */
[----:B------:R-:W0:Y:S01]  /*3db0*/  @P0 LDC R15, c[0x0][0x4ac] ;  /* 0x00012b00ff0f0b82 */ /* 0x000e220000000800 */
[----:B-1----:R-:W-:Y:S02]  /*3dc0*/  SHF.R.U32.HI R11, RZ, UR4, R10 ;  /* 0x00000004ff0b7c19 */ /* 0x002fe4000801160a */
[----:B------:R-:W-:-:S05]  /*3dd0*/  @P0 MOV R10, RZ ;  /* 0x000000ff000a0202 */ /* 0x000fca0000000f00 */
[----:B------:R-:W1:Y:S01]  /*3de0*/  @P0 LDC.64 R8, c[0x0][0x5d8] ;  /* 0x00017600ff080b82 */ /* 0x000e620000000a00 */
[----:B------:R-:W-:-:S04]  /*3df0*/  IMAD.MOV R5, RZ, RZ, -R11 ;  /* 0x000000ffff057224 */ /* 0x000fc800078e0a0b */
[----:B------:R-:W-:-:S03]  /*3e00*/  IMAD R7, R5, UR8, R7 ;  /* 0x0000000805077c24 */ /* 0x000fc6000f8e0207 */
[----:B------:R-:W5:Y:S01]  /*3e10*/  @P0 LDC R6, c[0x0][0x5e0] ;  /* 0x00017800ff060b82 */ /* 0x000f620000000800 */
[----:B---3--:R-:W-:-:S04]  /*3e20*/  @P0 IMAD.HI.U32 R0, R11, R12, R10 ;  /* 0x0000000c0b000227 */ /* 0x008fc800078e000a */
[C---:B--2---:R-:W-:Y:S01]  /*3e30*/  IMAD R3, R7.reuse, UR5, R3 ;  /* 0x0000000507037c24 */ /* 0x044fe2000f8e0203 */
[----:B------:R-:W-:Y:S01]  /*3e40*/  @P0 SHF.R.U32.HI R0, RZ, R13, R0 ;  /* 0x0000000dff000219 */ /* 0x000fe20000011600 */
[C---:B----4-:R-:W-:Y:S02]  /*3e50*/  IMAD R4, R7.reuse, UR10, R4 ;  /* 0x0000000a07047c24 */ /* 0x050fe4000f8e0204 */
[----:B------:R-:W-:Y:S01]  /*3e60*/  IMAD R2, R7, UR11, R2 ;  /* 0x0000000b07027c24 */ /* 0x000fe2000f8e0202 */
[----:B------:R-:W-:-:S05]  /*3e70*/  @P0 IADD3 R10, PT, PT, -R0, RZ, RZ ;  /* 0x000000ff000a0210 */ /* 0x000fca0007ffe1ff */
[----:B0-----:R-:W-:-:S04]  /*3e80*/  @P0 IMAD R11, R15, R10, R11 ;  /* 0x0000000a0f0b0224 */ /* 0x001fc800078e020b */
[C---:B-1----:R-:W-:Y:S02]  /*3e90*/  @P0 IMAD R3, R11.reuse, R8, R3 ;  /* 0x000000080b030224 */ /* 0x042fe400078e0203 */
[C---:B------:R-:W-:Y:S02]  /*3ea0*/  @P0 IMAD R4, R11.reuse, R9, R4 ;  /* 0x000000090b040224 */ /* 0x040fe400078e0204 */
[----:B-----5:R-:W-:-:S07]  /*3eb0*/  @P0 IMAD R2, R11, R6, R2 ;  /* 0x000000060b020224 */ /* 0x020fce00078e0202 */
.L_x_11321:
[----:B------:R-:W0:Y:S01]  /*3ec0*/  LDCU.128 UR8, c[0x0][0x5f0] ;  /* 0x0000be00ff0877ac */ /* 0x000e220008000c00 */
[----:B------:R-:W1:Y:S01]  /*3ed0*/  LDCU.64 UR4, c[0x0][0x5e8] ;  /* 0x0000bd00ff0477ac */ /* 0x000e620008000a00 */
[----:B0-----:R-:W-:Y:S02]  /*3ee0*/  IADD3 R4, P0, PT, R4, UR8, RZ ;  /* 0x0000000804047c10 */ /* 0x001fe4000ff1e0ff */
[----:B------:R-:W-:-:S03]  /*3ef0*/  IADD3 R6, P1, PT, R2, UR10, RZ ;  /* 0x0000000a02067c10 */ /* 0x000fc6000ff3e0ff */
[----:B------:R-:W-:Y:S01]  /*3f00*/  IMAD.X R5, RZ, RZ, UR9, P0 ;  /* 0x00000009ff057e24 */ /* 0x000fe200080e06ff */
[----:B------:R-:W-:-:S05]  /*3f10*/  IADD3.X R7, PT, PT, RZ, UR11, RZ, P1, !PT ;  /* 0x0000000bff077c10 */ /* 0x000fca0008ffe4ff */
[----:B------:R-:W2:Y:S04]  /*3f20*/  LDG.E.64 R4, desc[UR6][R4.64] ;  /* 0x0000000604047981 */ /* 0x000ea8000c1e1b00 */
[----:B------:R-:W3:Y:S01]  /*3f30*/  LDG.E.64 R10, desc[UR6][R6.64] ;  /* 0x00000006060a7981 */ /* 0x000ee2000c1e1b00 */
[----:B-1----:R-:W-:Y:S01]  /*3f40*/  IADD3 R2, P1, PT, R3, UR4, RZ ;  /* 0x0000000403027c10 */ /* 0x002fe2000ff3e0ff */
[----:B------:R-:W-:Y:S04]  /*3f50*/  BSSY.RECONVERGENT B0, `(.L_x_11322) ;  /* 0x0000059000007945 */ /* 0x000fe80003800200 */
[----:B------:R-:W-:Y:S01]  /*3f60*/  IMAD.X R3, RZ, RZ, UR5, P1 ;  /* 0x00000005ff037e24 */ /* 0x000fe200088e06ff */
[----:B--2---:R-:W-:-:S02]  /*3f70*/  LOP3.LUT R9, R5, 0x7fffffff, RZ, 0xc0, !PT ;  /* 0x7fffffff05097812 */ /* 0x004fc400078ec0ff */
[----:B------:R-:W-:Y:S02]  /*3f80*/  MOV R8, R4 ;  /* 0x0000000400087202 */ /* 0x000fe40000000f00 */
[----:B---3--:R-:W-:Y:S01]  /*3f90*/  LOP3.LUT R7, R11, 0x7fffffff, RZ, 0xc0, !PT ;  /* 0x7fffffff0b077812 */ /* 0x008fe200078ec0ff */
        /* <DEDUP_REMOVED lines=32> */
.L_x_11326:
        /* <DEDUP_REMOVED lines=11> */
.L_x_11325:
        /* <DEDUP_REMOVED lines=14> */
[C---:B------:R-:W-:Y:S02]  /*4330*/  @P0 IADD3 R0, PT, PT, R6.reuse, -0x1, RZ ;  /* 0xffffffff06000810 */ /* 0x040fe40007ffe0ff */
[----:B------:R-:W-:Y:S02]  /*4340*/  @P0 IADD3 R10, P1, PT, RZ, R11, RZ ;  /* 0x0000000bff0a0210 */ /* 0x000fe40007f3e0ff */
[----:B------:R-:W-:-:S03]  /*4350*/  @!P0 IADD3 R6, PT, PT, -R6, 0x1, RZ ;  /* 0x0000000106068810 */ /* 0x000fc60007ffe1ff */
[--C-:B------:R-:W-:Y:S01]  /*4360*/  @P0 IMAD.U32.X R7, R0, 0x100000, R9.reuse, P1 ;  /* 0x0010000000070824 */ /* 0x100fe200008e0409 */
[-CC-:B------:R-:W-:Y:S02]  /*4370*/  @!P0 SHF.R.U64 R10, R11, R6.reuse, R9.reuse ;  /* 0x000000060b0a8219 */ /* 0x180fe40000001209 */
[----:B------:R-:W-:-:S07]  /*4380*/  @!P0 SHF.R.U32.HI R7, RZ, R6, R9 ;  /* 0x00000006ff078219 */ /* 0x000fce0000011609 */
.L_x_11328:
[----:B------:R-:W-:Y:S05]  /*4390*/  BSYNC.RECONVERGENT B1 ;  /* 0x0000000000017941 */ /* 0x000fea0003800200 */
.L_x_11327:
[----:B------:R-:W-:Y:S01]  /*43a0*/  LOP3.LUT R11, R7, 0x80000000, R5, 0xb8, !PT ;  /* 0x80000000070b7812 */ /* 0x000fe200078eb805 */
[----:B------:R-:W-:Y:S06]  /*43b0*/  BRA `(.L_x_11324) ;  /* 0x0000000000487947 */ /* 0x000fec0003800000 */
.L_x_11323:
        /* <DEDUP_REMOVED lines=18> */
.L_x_11324:
[----:B------:R-:W-:Y:S05]  /*44e0*/  BSYNC.RECONVERGENT B0 ;  /* 0x0000000000007941 */ /* 0x000fea0003800200 */
.L_x_11322:
[----:B------:R-:W-:Y:S01]  /*44f0*/  STG.E.64 desc[UR6][R2.64], R10 ;  /* 0x0000000a02007986 */ /* 0x000fe2000c101b06 */
[----:B------:R-:W-:Y:S05]  /*4500*/  EXIT ;  /* 0x000000000000794d */ /* 0x000fea0003800000 */
.L_x_11329:
        /* <DEDUP_REMOVED lines=15> */
.L_x_50034:


//--------------------- .text._ZN2at6native27unrolled_elementwise_kernelINS0_13BinaryFunctorIdddZZZNS0_16fmod_kernel_cudaERNS_18TensorIteratorBaseEENKUlvE0_clEvENKUlvE_clEvEUlddE_EESt5arrayIPcLm3EELi4E23TrivialOffsetCalculatorILi2EjESC_ILi1EjENS0_6memory15LoadWithoutCastENSF_16StoreWithoutCastEEEviT_T0_T2_T3_T4_T5_ --------------------------
	.section	.text._ZN2at6native27unrolled_elementwise_kernelINS0_13BinaryFunctorIdddZZZNS0_16fmod_kernel_cudaERNS_18TensorIteratorBaseEENKUlvE0_clEvENKUlvE_clEvEUlddE_EESt5arrayIPcLm3EELi4E23TrivialOffsetCalculatorILi2EjESC_ILi1EjENS0_6memory15LoadWithoutCastENSF_16StoreWithoutCastEEEviT_T0_T2_T3_T4_T5_,"ax",@progbits
	.align	128
        .global         _ZN2at6native27unrolled_elementwise_kernelINS0_13BinaryFunctorIdddZZZNS0_16fmod_kernel_cudaERNS_18TensorIteratorBaseEENKUlvE0_clEvENKUlvE_clEvEUlddE_EESt5arrayIPcLm3EELi4E23TrivialOffsetCalculatorILi2EjESC_ILi1EjENS0_6memory15LoadWithoutCastENSF_16StoreWithoutCastEEEviT_T0_T2_T3_T4_T5_
        .type           _ZN2at6native27unrolled_elementwise_kernelINS0_13BinaryFunctorIdddZZZNS0_16fmod_kernel_cudaERNS_18TensorIteratorBaseEENKUlvE0_clEvENKUlvE_clEvEUlddE_EESt5arrayIPcLm3EELi4E23TrivialOffsetCalculatorILi2EjESC_ILi1EjENS0_6memory15LoadWithoutCastENSF_16StoreWithoutCastEEEviT_T0_T2_T3_T4_T5_,@function
        .size           _ZN2at6native27unrolled_elementwise_kernelINS0_13BinaryFunctorIdddZZZNS0_16fmod_kernel_cudaERNS_18TensorIteratorBaseEENKUlvE0_clEvENKUlvE_clEvEUlddE_EESt5arrayIPcLm3EELi4E23TrivialOffsetCalculatorILi2EjESC_ILi1EjENS0_6memory15LoadWithoutCastENSF_16StoreWithoutCastEEEviT_T0_T2_T3_T4_T5_,(.L_x_50035 - _ZN2at6native27unrolled_elementwise_kernelINS0_13BinaryFunctorIdddZZZNS0_16fmod_kernel_cudaERNS_18TensorIteratorBaseEENKUlvE0_clEvENKUlvE_clEvEUlddE_EESt5arrayIPcLm3EELi4E23TrivialOffsetCalculatorILi2EjESC_ILi1EjENS0_6memory15LoadWithoutCastENSF_16StoreWithoutCastEEEviT_T0_T2_T3_T4_T5_)
        .other          _ZN2at6native27unrolled_elementwise_kernelINS0_13BinaryFunctorIdddZZZNS0_16fmod_kernel_cudaERNS_18TensorIteratorBaseEENKUlvE0_clEvENKUlvE_clEvEUlddE_EESt5arrayIPcLm3EELi4E23TrivialOffsetCalculatorILi2EjESC_ILi1EjENS0_6memory15LoadWithoutCastENSF_16StoreWithoutCastEEEviT_T0_T2_T3_T4_T5_,@"STO_CUDA_ENTRY STV_DEFAULT"
_ZN2at6native27unrolled_elementwise_kernelINS0_13BinaryFunctorIdddZZZNS0_16fmod_kernel_cudaERNS_18TensorIteratorBaseEENKUlvE0_clEvENKUlvE_clEvEUlddE_EESt5arrayIPcLm3EELi4E23TrivialOffsetCalculatorILi2EjESC_ILi1EjENS0_6memory15LoadWithoutCastENSF_16StoreWithoutCastEEEviT_T0_T2_T3_T4_T5_:
.text._ZN2at6native27unrolled_elementwise_kernelINS0_13BinaryFunctorIdddZZZNS0_16fmod_kernel_cudaERNS_18TensorIteratorBaseEENKUlvE0_clEvENKUlvE_clEvEUlddE_EESt5arrayIPcLm3EELi4E23TrivialOffsetCalculatorILi2EjESC_ILi1EjENS0_6memory15LoadWithoutCastENSF_16StoreWithoutCastEEEviT_T0_T2_T3_T4_T5_:
[----:B------:R-:W-:Y:S01]  /*0000*/  LDC R1, c[0x0][0x37c] ;  /* 0x0000df00ff017b82 */ /* 0x000fe20000000800 */
[----:B------:R-:W0:Y:S07]  /*0010*/  S2R R0, SR_CTAID.X ;  /* 0x0000000000007919 */ /* 0x000e2e0000002500 */
[----:B------:R-:W0:Y:S01]  /*0020*/  LDC R3, c[0x0][0x380] ;  /* 0x0000e000ff037b82 */ /* 0x000e220000000800 */
[----:B------:R-:W1:Y:S01]  /*0030*/  LDCU.64 UR4, c[0x0][0x358] ;  /* 0x00006b00ff0477ac */ /* 0x000e620008000a00 */
[----:B------:R-:W-:Y:S01]  /*0040*/  CS2R R4, SRZ ;  /* 0x0000000000047805 */ /* 0x000fe2000001ff00 */
[----:B------:R-:W2:Y:S05]  /*0050*/  S2R R25, SR_TID.X ;  /* 0x0000000000197919 */ /* 0x000eaa0000002100 */
        /* <DEDUP_REMOVED lines=12> */
[----:B---3--:R-:W-:Y:S01]  /*0120*/  @!P0 IMAD.WIDE.U32 R6, R9, 0x8, R6 ;  /* 0x0000000809068825 */ /* 0x008fe200078e0006 */
[----:B------:R-:W3:Y:S04]  /*0130*/  LDC.64 R12, c[0x0][0x390] ;  /* 0x0000e400ff0c7b82 */ /* 0x000ee80000000a00 */
[----:B-1----:R1:W5:Y:S04]  /*0140*/  @!P0 LDG.E.64 R4, desc[UR4][R6.64] ;  /* 0x0000000406048981 */ /* 0x002368000c1e1b00 */
[----:B------:R-:W3:Y:S03]  /*0150*/  LDC.64 R14, c[0x0][0x398] ;  /* 0x0000e600ff0e7b82 */ /* 0x000ee60000000a00 */
[----:B------:R-:W-:-:S02]  /*0160*/  @!P1 IMAD R21, R0, 0x200, R25 ;  /* 0x0000020000159824 */ /* 0x000fc400078e0219 */
[----:B------:R-:W-:-:S05]  /*0170*/  @!P1 VIADD R25, R25, 0x80 ;  /* 0x0000008019199836 */ /* 0x000fca0000000000 */
[----:B------:R-:W-:Y:S02]  /*0180*/  ISETP.GE.AND P3, PT, R25, R22, PT ;  /* 0x000000161900720c */ /* 0x000fe40003f66270 */
[----:B-1----:R-:W-:Y:S01]  /*0190*/  CS2R R6, SRZ ;  /* 0x0000000000067805 */ /* 0x002fe2000001ff00 */
[----:B----4-:R-:W-:-:S10]  /*01a0*/  @!P0 IMAD.WIDE.U32 R16, R9, 0x8, R16 ;  /* 0x0000000809108825 */ /* 0x010fd400078e0010 */
[----:B------:R-:W-:Y:S01]  /*01b0*/  @!P3 IMAD R27, R0, 0x200, R25 ;  /* 0x00000200001bb824 */ /* 0x000fe200078e0219 */
[----:B------:R-:W-:Y:S01]  /*01c0*/  CS2R R8, SRZ ;  /* 0x0000000000087805 */ /* 0x000fe2000001ff00 */
[----:B------:R-:W-:Y:S01]  /*01d0*/  @!P3 VIADD R25, R25, 0x80 ;  /* 0x000000801919b836 */ /* 0x000fe20000000000 */
[----:B------:R2:W5:Y:S04]  /*01e0*/  @!P0 LDG.E.64 R6, desc[UR4][R16.64] ;  /* 0x0000000410068981 */ /* 0x000568000c1e1b00 */
[----:B------:R-:W-:Y:S01]  /*01f0*/  ISETP.GE.AND P2, PT, R25, R22, PT ;  /* 0x000000161900720c */ /* 0x000fe20003f46270 */
[----:B------:R-:W-:-:S04]  /*0200*/  @!P1 IMAD.WIDE.U32 R28, R21, 0x8, R28 ;  /* 0x00000008151c9825 */ /* 0x000fc800078e001c */
[----:B--2---:R-:W-:Y:S01]  /*0210*/  @!P1 IMAD.WIDE.U32 R16, R21, 0x8, R2 ;  /* 0x0000000815109825 */ /* 0x004fe200078e0002 */
[----:B------:R-:W-:Y:S01]  /*0220*/  CS2R R2, SRZ ;  /* 0x0000000000027805 */ /* 0x000fe2000001ff00 */
[----:B------:R1:W5:Y:S02]  /*0230*/  @!P1 LDG.E.64 R8, desc[UR4][R28.64] ;  /* 0x000000041c089981 */ /* 0x000364000c1e1b00 */
[----:B0-----:R-:W-:Y:S01]  /*0240*/  @!P3 IMAD.WIDE.U32 R20, R27, 0x8, R18 ;  /* 0x000000081b14b825 */ /* 0x001fe200078e0012 */
[----:B------:R-:W-:Y:S02]  /*0250*/  CS2R R18, SRZ ;  /* 0x0000000000127805 */ /* 0x000fe4000001ff00 */
[----:B------:R0:W5:Y:S04]  /*0260*/  @!P1 LDG.E.64 R2, desc[UR4][R16.64] ;  /* 0x0000000410029981 */ /* 0x000168000c1e1b00 */
[----:B------:R2:W5:Y:S01]  /*0270*/  @!P3 LDG.E.64 R18, desc[UR4][R20.64] ;  /* 0x000000041412b981 */ /* 0x000562000c1e1b00 */
[----:B-1----:R-:W-:-:S02]  /*0280*/  @!P2 IMAD R29, R0, 0x200, R25 ;  /* 0x00000200001da824 */ /* 0x002fc400078e0219 */
[----:B------:R-:W-:Y:S01]  /*0290*/  @!P3 IMAD.WIDE.U32 R24, R27, 0x8, R10 ;  /* 0x000000081b18b825 */ /* 0x000fe200078e000a */
[----:B------:R-:W-:-:S03]  /*02a0*/  CS2R R10, SRZ ;  /* 0x00000000000a7805 */ /* 0x000fc6000001ff00 */
[----:B---3--:R-:W-:Y:S01]  /*02b0*/  @!P2 IMAD.WIDE.U32 R26, R29, 0x8, R12 ;  /* 0x000000081d1aa825 */ /* 0x008fe200078e000c */
[----:B------:R-:W-:-:S03]  /*02c0*/  CS2R R12, SRZ ;  /* 0x00000000000c7805 */ /* 0x000fc6000001ff00 */
[----:B0-----:R-:W-:Y:S01]  /*02d0*/  @!P2 IMAD.WIDE.U32 R16, R29, 0x8, R14 ;  /* 0x000000081d10a825 */ /* 0x001fe200078e000e */
[----:B------:R-:W-:Y:S02]  /*02e0*/  CS2R R14, SRZ ;  /* 0x00000000000e7805 */ /* 0x000fe4000001ff00 */
[----:B------:R2:W5:Y:S04]  /*02f0*/  @!P2 LDG.E.64 R12, desc[UR4][R26.64] ;  /* 0x000000041a0ca981 */ /* 0x000568000c1e1b00 */
[----:B------:R2:W5:Y:S04]  /*0300*/  @!P3 LDG.E.64 R14, desc[UR4][R24.64] ;  /* 0x00000004180eb981 */ /* 0x000568000c1e1b00 */
[----:B------:R2:W5:Y:S01]  /*0310*/  @!P2 LDG.E.64 R10, desc[UR4][R16.64] ;  /* 0x00000004100aa981 */ /* 0x000562000c1e1b00 */
[----:B------:R-:W-:Y:S01]  /*0320*/  ISETP.GE.AND P0, PT, R23, R22, PT ;  /* 0x000000161700720c */ /* 0x000fe20003f06270 */
[----:B------:R-:W-:-:S12]  /*0330*/  BSSY.RECONVERGENT B0, `(.L_x_11330) ;  /* 0x000005a000007945 */ /* 0x000fd80003800200 */
[----:B--2---:R-:W-:Y:S05]  /*0340*/  @P0 BRA `(.L_x_11331) ;  /* 0x0000000400600947 */ /* 0x004fea0003800000 */
[----:B-----5:R-:W-:Y:S01]  /*0350*/  LOP3.LUT R21, R5, 0x7fffffff, RZ, 0xc0, !PT ;  /* 0x7fffffff05157812 */ /* 0x020fe200078ec0ff */
[----:B------:R-:W-:Y:S01]  /*0360*/  IMAD.MOV.U32 R20, RZ, RZ, R4 ;  /* 0x000000ffff147224 */ /* 0x000fe200078e0004 */
[----:B------:R-:W-:-:S04]  /*0370*/  LOP3.LUT R17, R7, 0x7fffffff, RZ, 0xc0, !PT ;  /* 0x7fffffff07117812 */ /* 0x000fc800078ec0ff */
[----:B------:R-:W-:-:S04]  /*0380*/  VIMNMX.U32 R16, PT, PT, R21, R17, !PT ;  /* 0x0000001115107248 */ /* 0x000fc80007fe0000 */
[----:B------:R-:W-:Y:S01]  /*0390*/  ISETP.GE.U32.AND P0, PT, R16, 0x7ff00000, PT ;  /* 0x7ff000001000780c */ /* 0x000fe20003f06070 */
[----:B------:R-:W-:-:S12]  /*03a0*/  IMAD.MOV.U32 R16, RZ, RZ, R6 ;  /* 0x000000ffff107224 */ /* 0x000fd800078e0006 */
        /* <DEDUP_REMOVED lines=20> */
.L_x_11332:
        /* <DEDUP_REMOVED lines=14> */
[C---:B0-----:R-:W-:Y:S01]  /*05d0*/  @!P0 LEA.HI R7, R21.reuse, R6, RZ, 0xc ;  /* 0x0000000615078211 */ /* 0x041fe200078f60ff */
[----:B------:R-:W-:Y:S01]  /*05e0*/  IMAD.MOV.U32 R27, RZ, RZ, R20 ;  /* 0x000000ffff1b7224 */ /* 0x000fe200078e0014 */
        /* <DEDUP_REMOVED lines=12> */
.L_x_11334:
[----:B------:R-:W-:-:S05]  /*06b0*/  IADD3 R6, P0, PT, -R16, R27, RZ ;  /* 0x0000001b10067210 */ /* 0x000fca0007f1e1ff */
[----:B------:R-:W-:-:S05]  /*06c0*/  IMAD.X R29, R20, 0x1, ~R7, P0 ;  /* 0x00000001141d7824 */ /* 0x000fca00000e0e07 */
[----:B------:R-:W-:-:S04]  /*06d0*/  ISETP.GE.AND P0, PT, R29, RZ, PT ;  /* 0x000000ff1d00720c */ /* 0x000fc80003f06270 */
[----:B------:R-:W-:Y:S02]  /*06e0*/  SEL R6, R27, R6, !P0 ;  /* 0x000000061b067207 */ /* 0x000fe40004000000 */
[----:B------:R-:W-:Y:S02]  /*06f0*/  SEL R29, R20, R29, !P0 ;  /* 0x0000001d141d7207 */ /* 0x000fe40004000000 */
[C---:B------:R-:W-:Y:S01]  /*0700*/  ISETP.GT.AND P0, PT, R21.reuse, RZ, PT ;  /* 0x000000ff1500720c */ /* 0x040fe20003f04270 */
[----:B------:R-:W-:Y:S01]  /*0710*/  VIADD R21, R21, 0xffffffff ;  /* 0xffffffff15157836 */ /* 0x000fe20000000000 */
[C---:B------:R-:W-:Y:S01]  /*0720*/  SHF.L.U64.HI R20, R6.reuse, 0x1, R29 ;  /* 0x0000000106147819 */ /* 0x040fe2000001021d */
[----:B------:R-:W-:-:S10]  /*0730*/  IMAD.SHL.U32 R27, R6, 0x2, RZ ;  /* 0x00000002061b7824 */ /* 0x000fd400078e00ff */
[----:B------:R-:W-:Y:S05]  /*0740*/  @P0 BRA `(.L_x_11334) ;  /* 0xfffffffc00d80947 */ /* 0x000fea000383ffff */
[----:B------:R-:W-:Y:S05]  /*0750*/  BSYNC.RECONVERGENT B1 ;  /* 0x0000000000017941 */ /* 0x000fea0003800200 */
.L_x_11333:
        /* <DEDUP_REMOVED lines=15> */
[-CC-:B------:R-:W-:Y:S02]  /*0850*/  @!P0 SHF.R.U64 R17, R7, R6.reuse, R27.reuse ;  /* 0x0000000607118219 */ /* 0x180fe4000000121b */
[----:B------:R-:W-:Y:S01]  /*0860*/  @P0 IADD3 R17, P1, PT, RZ, R7, RZ ;  /* 0x00000007ff110210 */ /* 0x000fe20007f3e0ff */
[----:B------:R-:W-:Y:S01]  /*0870*/  @P0 VIADD R7, R25, 0xffffffff ;  /* 0xffffffff19070836 */ /* 0x000fe20000000000 */
[----:B------:R-:W-:-:S03]  /*0880*/  @!P0 SHF.R.U32.HI R21, RZ, R6, R27 ;  /* 0x00000006ff158219 */ /* 0x000fc6000001161b */
[----:B------:R-:W-:-:S08]  /*0890*/  @P0 IMAD.U32.X R21, R7, 0x100000, R27, P1 ;  /* 0x0010000007150824 */ /* 0x000fd000008e041b */
.L_x_11336:
[----:B------:R-:W-:Y:S05]  /*08a0*/  BSYNC.RECONVERGENT B1 ;  /* 0x0000000000017941 */ /* 0x000fea0003800200 */
.L_x_11335:
[----:B------:R-:W-:Y:S01]  /*08b0*/  LOP3.LUT R7, R21, 0x80000000, R5, 0xb8, !PT ;  /* 0x8000000015077812 */ /* 0x000fe200078eb805 */
[----:B------:R-:W-:-:S07]  /*08c0*/  IMAD.MOV.U32 R6, RZ, RZ, R17 ;  /* 0x000000ffff067224 */ /* 0x000fce00078e0011 */
.L_x_11331:
[----:B------:R-:W-:Y:S05]  /*08d0*/  BSYNC.RECONVERGENT B0 ;  /* 0x0000000000007941 */ /* 0x000fea0003800200 */
.L_x_11330:
[----:B------:R-:W-:Y:S01]  /*08e0*/  VIADD R17, R23, 0x80 ;  /* 0x0000008017117836 */ /* 0x000fe20000000000 */
[----:B------:R-:W-:Y:S04]  /*08f0*/  BSSY.RECONVERGENT B0, `(.L_x_11337) ;  /* 0x000005a000007945 */ /* 0x000fe80003800200 */
[----:B------:R-:W-:-:S13]  /*0900*/  ISETP.GE.AND P0, PT, R17, R22, PT ;  /* 0x000000161100720c */ /* 0x000fda0003f06270 */
[----:B------:R-:W-:Y:S05]  /*0910*/  @P0 BRA `(.L_x_11338) ;  /* 0x00000004005c0947 */ /* 0x000fea0003800000 */
[----:B-----5:R-:W-:Y:S01]  /*0920*/  LOP3.LUT R21, R9, 0x7fffffff, RZ, 0xc0, !PT ;  /* 0x7fffffff09157812 */ /* 0x020fe200078ec0ff */
[----:B------:R-:W-:Y:S01]  /*0930*/  IMAD.MOV.U32 R20, RZ, RZ, R8 ;  /* 0x000000ffff147224 */ /* 0x000fe200078e0008 */
[----:B------:R-:W-:-:S04]  /*0940*/  LOP3.LUT R5, R3, 0x7fffffff, RZ, 0xc0, !PT ;  /* 0x7fffffff03057812 */ /* 0x000fc800078ec0ff */
[----:B------:R-:W-:-:S04]  /*0950*/  VIMNMX.U32 R4, PT, PT, R21, R5, !PT ;  /* 0x0000000515047248 */ /* 0x000fc80007fe0000 */
[----:B------:R-:W-:Y:S01]  /*0960*/  ISETP.GT.U32.AND P0, PT, R4, 0x7fefffff, PT ;  /* 0x7fefffff0400780c */ /* 0x000fe20003f04070 */
[----:B------:R-:W-:-:S12]  /*0970*/  IMAD.MOV.U32 R4, RZ, RZ, R2 ;  /* 0x000000ffff047224 */ /* 0x000fd800078e0002 */
        /* <DEDUP_REMOVED lines=28> */
.L_x_11341:
        /* <DEDUP_REMOVED lines=11> */
.L_x_11340:
        /* <DEDUP_REMOVED lines=20> */
.L_x_11343:
[----:B------:R-:W-:Y:S05]  /*0d30*/  BSYNC.RECONVERGENT B1 ;  /* 0x0000000000017941 */ /* 0x000fea0003800200 */
.L_x_11342:
[----:B------:R-:W-:Y:S01]  /*0d40*/  LOP3.LUT R3, R21, 0x80000000, R9, 0xb8, !PT ;  /* 0x8000000015037812 */ /* 0x000fe200078eb809 */
[----:B------:R-:W-:Y:S01]  /*0d50*/  IMAD.MOV.U32 R2, RZ, RZ, R5 ;  /* 0x000000ffff027224 */ /* 0x000fe200078e0005 */
[----:B------:R-:W-:Y:S06]  /*0d60*/  BRA `(.L_x_11338) ;  /* 0x0000000000487947 */ /* 0x000fec0003800000 */
.L_x_11339:
        /* <DEDUP_REMOVED lines=18> */
.L_x_11338:
[----:B------:R-:W-:Y:S05]  /*0e90*/  BSYNC.RECONVERGENT B0 ;  /* 0x0000000000007941 */ /* 0x000fea0003800200 */
.L_x_11337:
[----:B-----5:R-:W-:Y:S01]  /*0ea0*/  VIADD R5, R23, 0x100 ;  /* 0x0000010017057836 */ /* 0x020fe20000000000 */
[----:B------:R-:W-:Y:S04]  /*0eb0*/  BSSY.RECONVERGENT B0, `(.L_x_11344) ;  /* 0x000005a000007945 */ /* 0x000fe80003800200 */
[----:B------:R-:W-:-:S13]  /*0ec0*/  ISETP.GE.AND P0, PT, R5, R22, PT ;  /* 0x000000160500720c */ /* 0x000fda0003f06270 */
[----:B------:R-:W-:Y:S05]  /*0ed0*/  @P0 BRA `(.L_x_11345) ;  /* 0x00000004005c0947 */ /* 0x000fea0003800000 */
[----:B------:R-:W-:Y:S01]  /*0ee0*/  LOP3.LUT R9, R19, 0x7fffffff, RZ, 0xc0, !PT ;  /* 0x7fffffff13097812 */ /* 0x000fe200078ec0ff */
        /* <DEDUP_REMOVED lines=31> */
[----:B------:R-:W-:Y:S01]  /*10e0*/  LOP3.LUT R25, R9, 0x100000, RZ, 0xfc, !PT ;  /* 0x0010000009197812 */ /* 0x000fe200078efcff */
[----:B------:R-:W-:Y:S02]  /*10f0*/  IMAD.MOV.U32 R21, RZ, RZ, R8 ;  /* 0x000000ffff157224 */ /* 0x000fe400078e0008 */
[----:B------:R-:W-:-:S07]  /*1100*/  IMAD.IADD R14, R14, 0x1, -R15 ;  /* 0x000000010e0e7824 */ /* 0x000fce00078e0a0f */
.L_x_11348:
        /* <DEDUP_REMOVED lines=11> */
.L_x_11347:
        /* <DEDUP_REMOVED lines=20> */
.L_x_11350:
[----:B------:R-:W-:Y:S05]  /*1300*/  BSYNC.RECONVERGENT B1 ;  /* 0x0000000000017941 */ /* 0x000fea0003800200 */
.L_x_11349:
[----:B------:R-:W-:Y:S01]  /*1310*/  LOP3.LUT R15, R21, 0x80000000, R19, 0xb8, !PT ;  /* 0x80000000150f7812 */ /* 0x000fe200078eb813 */
[----:B------:R-:W-:Y:S06]  /*1320*/  BRA `(.L_x_11345) ;  /* 0x0000000000487947 */ /* 0x000fec0003800000 */
.L_x_11346:
        /* <DEDUP_REMOVED lines=18> */
.L_x_11345:
[----:B------:R-:W-:Y:S05]  /*1450*/  BSYNC.RECONVERGENT B0 ;  /* 0x0000000000007941 */ /* 0x000fea0003800200 */
.L_x_11344:
[----:B------:R-:W-:Y:S01]  /*1460*/  VIADD R5, R23, 0x180 ;  /* 0x0000018017057836 */ /* 0x000fe20000000000 */
        /* <DEDUP_REMOVED lines=38> */
.L_x_11355:
        /* <DEDUP_REMOVED lines=11> */
.L_x_11354:
        /* <DEDUP_REMOVED lines=20> */
.L_x_11357:
[----:B------:R-:W-:Y:S05]  /*18c0*/  BSYNC.RECONVERGENT B1 ;  /* 0x0000000000017941 */ /* 0x000fea0003800200 */
.L_x_11356:
[----:B------:R-:W-:Y:S01]  /*18d0*/  LOP3.LUT R11, R19, 0x80000000, R13, 0xb8, !PT ;  /* 0x80000000130b7812 */ /* 0x000fe200078eb80d */
[----:B------:R-:W-:Y:S06]  /*18e0*/  BRA `(.L_x_11352) ;  /* 0x0000000000487947 */ /* 0x000fec0003800000 */
.L_x_11353:
        /* <DEDUP_REMOVED lines=18> */
.L_x_11352:
[----:B------:R-:W-:Y:S05]  /*1a10*/  BSYNC.RECONVERGENT B0 ;  /* 0x0000000000007941 */ /* 0x000fea0003800200 */
.L_x_11351:
[----:B------:R-:W-:Y:S01]  /*1a20*/  ISETP.GE.AND P0, PT, R23, R22, PT ;  /* 0x000000161700720c */ /* 0x000fe20003f06270 */
[----:B------:R-:W-:Y:S04]  /*1a30*/  BSSY.RECONVERGENT B0, `(.L_x_11358) ;  /* 0x0000017000007945 */ /* 0x000fe80003800200 */
[----:B------:R-:W-:Y:S08]  /*1a40*/  BSSY.RELIABLE B1, `(.L_x_11359) ;  /* 0x000000f000017945 */ /* 0x000ff00003800100 */
[----:B------:R-:W-:Y:S05]  /*1a50*/  @P0 BRA `(.L_x_11360) ;  /* 0x0000000000340947 */ /* 0x000fea0003800000 */
[----:B------:R-:W0:Y:S01]  /*1a60*/  LDC.64 R4, c[0x0][0x388] ;  /* 0x0000e200ff047b82 */ /* 0x000e220000000a00 */
[----:B------:R-:W-:Y:S02]  /*1a70*/  IMAD R9, R0, 0x200, R23 ;  /* 0x0000020000097824 */ /* 0x000fe400078e0217 */
[----:B------:R-:W-:-:S05]  /*1a80*/  IMAD.MOV.U32 R23, RZ, RZ, R17 ;  /* 0x000000ffff177224 */ /* 0x000fca00078e0011 */
[----:B------:R-:W-:-:S13]  /*1a90*/  ISETP.GE.AND P0, PT, R23, R22, PT ;  /* 0x000000161700720c */ /* 0x000fda0003f06270 */
[----:B------:R-:W-:Y:S05]  /*1aa0*/  @P0 BREAK.RELIABLE B1 ;  /* 0x0000000000010942 */ /* 0x000fea0003800100 */
[----:B0-----:R-:W-:-:S05]  /*1ab0*/  IMAD.WIDE.U32 R4, R9, 0x8, R4 ;  /* 0x0000000809047825 */ /* 0x001fca00078e0004 */
[----:B------:R0:W-:Y:S01]  /*1ac0*/  STG.E.64 desc[UR4][R4.64], R6 ;  /* 0x0000000604007986 */ /* 0x0001e2000c101b04 */
[----:B------:R-:W-:Y:S05]  /*1ad0*/  @P0 BRA `(.L_x_11361) ;  /* 0x0000000000300947 */ /* 0x000fea0003800000 */
[----:B0-----:R-:W0:Y:S01]  /*1ae0*/  LDC.64 R4, c[0x0][0x388] ;  /* 0x0000e200ff047b82 */ /* 0x001e220000000a00 */
[----:B------:R-:W-:Y:S02]  /*1af0*/  IMAD R7, R0, 0x200, R23 ;  /* 0x0000020000077824 */ /* 0x000fe400078e0217 */
[----:B------:R-:W-:Y:S02]  /*1b00*/  VIADD R23, R23, 0x80 ;  /* 0x0000008017177836 */ /* 0x000fe40000000000 */
[----:B0-----:R-:W-:-:S05]  /*1b10*/  IMAD.WIDE.U32 R4, R7, 0x8, R4 ;  /* 0x0000000807047825 */ /* 0x001fca00078e0004 */
[----:B------:R0:W-:Y:S02]  /*1b20*/  STG.E.64 desc[UR4][R4.64], R2 ;  /* 0x0000000204007986 */ /* 0x0001e4000c101b04 */
.L_x_11360:
[----:B------:R-:W-:Y:S05]  /*1b30*/  BSYNC.RELIABLE B1 ;  /* 0x0000000000017941 */ /* 0x000fea0003800100 */
.L_x_11359:
[----:B------:R-:W-:-:S13]  /*1b40*/  ISETP.GE.AND P0, PT, R23, R22, PT ;  /* 0x000000161700720c */ /* 0x000fda0003f06270 */
[----:B0-----:R-:W0:Y:S01]  /*1b50*/  @!P0 LDC.64 R2, c[0x0][0x388] ;  /* 0x0000e200ff028b82 */ /* 0x001e220000000a00 */
[----:B------:R-:W-:Y:S02]  /*1b60*/  @!P0 IMAD R5, R0, 0x200, R23 ;  /* 0x0000020000058824 */ /* 0x000fe400078e0217 */
[----:B------:R-:W-:Y:S02]  /*1b70*/  @!P0 VIADD R23, R23, 0x80 ;  /* 0x0000008017178836 */ /* 0x000fe40000000000 */
[----:B0-----:R-:W-:-:S05]  /*1b80*/  @!P0 IMAD.WIDE.U32 R2, R5, 0x8, R2 ;  /* 0x0000000805028825 */ /* 0x001fca00078e0002 */
[----:B------:R1:W-:Y:S02]  /*1b90*/  @!P0 STG.E.64 desc[UR4][R2.64], R14 ;  /* 0x0000000e02008986 */ /* 0x0003e4000c101b04 */
.L_x_11361:
[----:B------:R-:W-:Y:S05]  /*1ba0*/  BSYNC.RECONVERGENT B0 ;  /* 0x0000000000007941 */ /* 0x000fea0003800200 */
.L_x_11358:
[----:B------:R-:W-:Y:S05]  /*1bb0*/  WARPSYNC.ALL ;  /* 0x0000000000007948 */ /* 0x000fea0003800000 */
[----:B------:R-:W-:-:S13]  /*1bc0*/  ISETP.GE.AND P0, PT, R23, R22, PT ;  /* 0x000000161700720c */ /* 0x000fda0003f06270 */
[----:B------:R-:W-:Y:S05]  /*1bd0*/  @P0 EXIT ;  /* 0x000000000000094d */ /* 0x000fea0003800000 */
[----:B-1----:R-:W1:Y:S01]  /*1be0*/  LDC.64 R2, c[0x0][0x388] ;  /* 0x0000e200ff027b82 */ /* 0x002e620000000a00 */
[----:B------:R-:W-:-:S04]  /*1bf0*/  IMAD R23, R0, 0x200, R23 ;  /* 0x0000020000177824 */ /* 0x000fc800078e0217 */
[----:B-1----:R-:W-:-:S05]  /*1c00*/  IMAD.WIDE.U32 R2, R23, 0x8, R2 ;  /* 0x0000000817027825 */ /* 0x002fca00078e0002 */
[----:B------:R-:W-:Y:S01]  /*1c10*/  STG.E.64 desc[UR4][R2.64], R10 ;  /* 0x0000000a02007986 */ /* 0x000fe2000c101b04 */
[----:B------:R-:W-:Y:S05]  /*1c20*/  EXIT ;  /* 0x000000000000794d */ /* 0x000fea0003800000 */
.L_x_11362:
        /* <DEDUP_REMOVED lines=13> */
.L_x_50035:


//--------------------- .text._ZN2at6native29vectorized_elementwise_kernelILi2ENS0_13BinaryFunctorIdddZZZNS0_16fmod_kernel_cudaERNS_18TensorIteratorBaseEENKUlvE0_clEvENKUlvE_clEvEUlddE_EESt5arrayIPcLm3EEEEviT0_T1_ --------------------------
	.section	.text._ZN2at6native29vectorized_elementwise_kernelILi2ENS0_13BinaryFunctorIdddZZZNS0_16fmod_kernel_cudaERNS_18TensorIteratorBaseEENKUlvE0_clEvENKUlvE_clEvEUlddE_EESt5arrayIPcLm3EEEEviT0_T1_,"ax",@progbits
	.align	128
        .global         _ZN2at6native29vectorized_elementwise_kernelILi2ENS0_13BinaryFunctorIdddZZZNS0_16fmod_kernel_cudaERNS_18TensorIteratorBaseEENKUlvE0_clEvENKUlvE_clEvEUlddE_EESt5arrayIPcLm3EEEEviT0_T1_
        .type           _ZN2at6native29vectorized_elementwise_kernelILi2ENS0_13BinaryFunctorIdddZZZNS0_16fmod_kernel_cudaERNS_18TensorIteratorBaseEENKUlvE0_clEvENKUlvE_clEvEUlddE_EESt5arrayIPcLm3EEEEviT0_T1_,@function
        .size           _ZN2at6native29vectorized_elementwise_kernelILi2ENS0_13BinaryFunctorIdddZZZNS0_16fmod_kernel_cudaERNS_18TensorIteratorBaseEENKUlvE0_clEvENKUlvE_clEvEUlddE_EESt5arrayIPcLm3EEEEviT0_T1_,(.L_x_50036 - _ZN2at6native29vectorized_elementwise_kernelILi2ENS0_13BinaryFunctorIdddZZZNS0_16fmod_kernel_cudaERNS_18TensorIteratorBaseEENKUlvE0_clEvENKUlvE_clEvEUlddE_EESt5arrayIPcLm3EEEEviT0_T1_)
        .other          _ZN2at6native29vectorized_elementwise_kernelILi2ENS0_13BinaryFunctorIdddZZZNS0_16fmod_kernel_cudaERNS_18TensorIteratorBaseEENKUlvE0_clEvENKUlvE_clEvEUlddE_EESt5arrayIPcLm3EEEEviT0_T1_,@"STO_CUDA_ENTRY STV_DEFAULT"
_ZN2at6native29vectorized_elementwise_kernelILi2ENS0_13BinaryFunctorIdddZZZNS0_16fmod_kernel_cudaERNS_18TensorIteratorBaseEENKUlvE0_clEvENKUlvE_clEvEUlddE_EESt5arrayIPcLm3EEEEviT0_T1_:
.text._ZN2at6native29vectorized_elementwise_kernelILi2ENS0_13BinaryFunctorIdddZZZNS0_16fmod_kernel_cudaERNS_18TensorIteratorBaseEENKUlvE0_clEvENKUlvE_clEvEUlddE_EESt5arrayIPcLm3EEEEviT0_T1_:
[----:B------:R-:W-:Y:S01]  /*0000*/  LDC R1, c[0x0][0x37c] ;  /* 0x0000df00ff017b82 */ /* 0x000fe20000000800 */
[----:B------:R-:W0:Y:S07]  /*0010*/  S2R R33, SR_CTAID.X ;  /* 0x0000000000217919 */ /* 0x000e2e0000002500 */
[----:B------:R-:W0:Y:S01]  /*0020*/  LDC R0, c[0x0][0x380] ;  /* 0x0000e000ff007b82 */ /* 0x000e220000000800 */
[----:B------:R-:W1:Y:S01]  /*0030*/  LDCU.64 UR4, c[0x0][0x358] ;  /* 0x00006b00ff0477ac */ /* 0x000e620008000a00 */
[----:B0-----:R-:W-:-:S05]  /*0040*/  IMAD R31, R33, -0x400, R0 ;  /* 0xfffffc00211f7824 */ /* 0x001fca00078e0200 */
[----:B------:R-:W-:-:S13]  /*0050*/  ISETP.GT.U32.AND P0, PT, R31, 0x3ff, PT ;  /* 0x000003ff1f00780c */ /* 0x000fda0003f04070 */
[----:B-1----:R-:W-:Y:S05]  /*0060*/  @P0 BRA `(.L_x_11363) ;  /* 0x0000003400cc0947 */ /* 0x002fea0003800000 */
[----:B------:R-:W0:Y:S01]  /*0070*/  S2R R0, SR_TID.X ;  /* 0x0000000000007919 */ /* 0x000e220000002100 */
[----:B------:R-:W1:Y:S01]  /*0080*/  LDC.64 R26, c[0x0][0x390] ;  /* 0x0000e400ff1a7b82 */ /* 0x000e620000000a00 */
[----:B------:R-:W-:Y:S02]  /*0090*/  CS2R R12, SRZ ;  /* 0x00000000000c7805 */ /* 0x000fe4000001ff00 */
[----:B------:R-:W-:Y:S02]  /*00a0*/  CS2R R14, SRZ ;  /* 0x00000000000e7805 */ /* 0x000fe4000001ff00 */
[----:B------:R-:W-:Y:S02]  /*00b0*/  CS2R R16, SRZ ;  /* 0x0000000000107805 */ /* 0x000fe4000001ff00 */
[----:B------:R-:W-:Y:S01]  /*00c0*/  CS2R R18, SRZ ;  /* 0x0000000000127805 */ /* 0x000fe2000001ff00 */
[----:B------:R-:W2:Y:S08]  /*00d0*/  LDC.64 R28, c[0x0][0x398] ;  /* 0x0000e600ff1c7b82 */ /* 0x000eb00000000a00 */
[----:B------:R-:W3:Y:S08]  /*00e0*/  LDC.64 R2, c[0x0][0x390] ;  /* 0x0000e400ff027b82 */ /* 0x000ef00000000a00 */
[----:B------:R-:W4:Y:S01]  /*00f0*/  LDC.64 R4, c[0x0][0x398] ;  /* 0x0000e600ff047b82 */ /* 0x000f220000000a00 */
[----:B0-----:R-:W-:Y:S01]  /*0100*/  ISETP.GE.U32.AND P0, PT, R0, R31, PT ;  /* 0x0000001f0000720c */ /* 0x001fe20003f06070 */
[----:B------:R-:W-:-:S06]  /*0110*/  IMAD.MOV.U32 R30, RZ, RZ, R0 ;  /* 0x000000ffff1e7224 */ /* 0x000fcc00078e0000 */
[----:B------:R-:W0:Y:S08]  /*0120*/  LDC.64 R10, c[0x0][0x390] ;  /* 0x0000e400ff0a7b82 */ /* 0x000e300000000a00 */
[----:B------:R-:W0:Y:S01]  /*0130*/  LDC.64 R8, c[0x0][0x398] ;  /* 0x0000e600ff087b82 */ /* 0x000e220000000a00 */
[----:B------:R-:W-:-:S05]  /*0140*/  @!P0 VIADD R30, R0, 0x80 ;  /* 0x00000080001e8836 */ /* 0x000fca0000000000 */
[----:B------:R-:W-:Y:S02]  /*0150*/  ISETP.GE.U32.AND P4, PT, R30, R31, PT ;  /* 0x0000001f1e00720c */ /* 0x000fe40003f86070 */
[----:B------:R-:W0:Y:S11]  /*0160*/  LDC.64 R22, c[0x0][0x398] ;  /* 0x0000e600ff167b82 */ /* 0x000e360000000a00 */
[----:B------:R-:W-:-:S02]  /*0170*/  @!P4 IMAD R7, R33, 0x400, R30 ;  /* 0x000004002107c824 */ /* 0x000fc400078e021e */
[----:B------:R-:W-:Y:S02]  /*0180*/  @!P4 VIADD R30, R30, 0x80 ;  /* 0x000000801e1ec836 */ /* 0x000fe40000000000 */
[----:B-1----:R-:W-:-:S03]  /*0190*/  @!P4 IMAD.WIDE.U32 R26, R7, 0x8, R26 ;  /* 0x00000008071ac825 */ /* 0x002fc600078e001a */
[----:B------:R-:W-:Y:S01]  /*01a0*/  ISETP.GE.U32.AND P5, PT, R30, R31, PT ;  /* 0x0000001f1e00720c */ /* 0x000fe20003fa6070 */
[----:B--2---:R-:W-:Y:S01]  /*01b0*/  @!P4 IMAD.WIDE.U32 R28, R7, 0x8, R28 ;  /* 0x00000008071cc825 */ /* 0x004fe200078e001c */
[----:B------:R1:W5:Y:S01]  /*01c0*/  @!P4 LDG.E.64 R12, desc[UR4][R26.64] ;  /* 0x000000041a0cc981 */ /* 0x000362000c1e1b00 */
[----:B------:R-:W2:Y:S03]  /*01d0*/  LDC.64 R6, c[0x0][0x390] ;  /* 0x0000e400ff067b82 */ /* 0x000ea60000000a00 */
[----:B------:R0:W5:Y:S01]  /*01e0*/  @!P4 LDG.E.64 R14, desc[UR4][R28.64] ;  /* 0x000000041c0ec981 */ /* 0x000162000c1e1b00 */
[----:B------:R-:W-:-:S04]  /*01f0*/  CS2R R20, SRZ ;  /* 0x0000000000147805 */ /* 0x000fc8000001ff00 */
[----:B-1----:R-:W1:Y:S02]  /*0200*/  LDC.64 R26, c[0x0][0x398] ;  /* 0x0000e600ff1a7b82 */ /* 0x002e640000000a00 */
[----:B------:R-:W-:Y:S02]  /*0210*/  @!P5 IMAD R37, R33, 0x400, R30 ;  /* 0x000004002125d824 */ /* 0x000fe400078e021e */
[----:B------:R-:W-:Y:S02]  /*0220*/  @!P5 VIADD R30, R30, 0x80 ;  /* 0x000000801e1ed836 */ /* 0x000fe40000000000 */
[----:B---3--:R-:W-:-:S03]  /*0230*/  @!P5 IMAD.WIDE.U32 R34, R37, 0x8, R2 ;  /* 0x000000082522d825 */ /* 0x008fc600078e0002 */
[----:B------:R-:W-:Y:S01]  /*0240*/  ISETP.GE.U32.AND P3, PT, R30, R31, PT ;  /* 0x0000001f1e00720c */ /* 0x000fe20003f66070 */
[----:B----4-:R-:W-:Y:S01]  /*0250*/  @!P5 IMAD.WIDE.U32 R36, R37, 0x8, R4 ;  /* 0x000000082524d825 */ /* 0x010fe200078e0004 */
[----:B------:R-:W3:Y:S01]  /*0260*/  LDC.64 R2, c[0x0][0x390] ;  /* 0x0000e400ff027b82 */ /* 0x000ee20000000a00 */
[----:B------:R-:W5:Y:S04]  /*0270*/  @!P5 LDG.E.64 R16, desc[UR4][R34.64] ;  /* 0x000000042210d981 */ /* 0x000f68000c1e1b00 */
[----:B------:R4:W5:Y:S03]  /*0280*/  @!P5 LDG.E.64 R18, desc[UR4][R36.64] ;  /* 0x000000042412d981 */ /* 0x000966000c1e1b00 */
[----:B------:R-:W1:Y:S03]  /*0290*/  LDC.64 R4, c[0x0][0x398] ;  /* 0x0000e600ff047b82 */ /* 0x000e660000000a00 */
[----:B------:R-:W-:-:S02]  /*02a0*/  @!P3 IMAD R45, R33, 0x400, R30 ;  /* 0x00000400212db824 */ /* 0x000fc400078e021e */
[----:B------:R-:W-:-:S03]  /*02b0*/  @!P3 VIADD R30, R30, 0x80 ;  /* 0x000000801e1eb836 */ /* 0x000fc60000000000 */
[----:B0-----:R-:W0:Y:S02]  /*02c0*/  LDC.64 R28, c[0x0][0x390] ;  /* 0x0000e400ff1c7b82 */ /* 0x001e240000000a00 */
[----:B------:R-:W-:-:S06]  /*02d0*/  ISETP.GE.U32.AND P2, PT, R30, R31, PT ;  /* 0x0000001f1e00720c */ /* 0x000fcc0003f46070 */
[----:B----4-:R-:W4:Y:S07]  /*02e0*/  LDC.64 R36, c[0x0][0x398] ;  /* 0x0000e600ff247b82 */ /* 0x010f2e0000000a00 */
[----:B------:R-:W-:Y:S02]  /*02f0*/  @!P2 IMAD R25, R33, 0x400, R30 ;  /* 0x000004002119a824 */ /* 0x000fe400078e021e */
[----:B------:R-:W-:-:S05]  /*0300*/  @!P2 VIADD R30, R30, 0x80 ;  /* 0x000000801e1ea836 */ /* 0x000fca0000000000 */
[----:B------:R-:W-:Y:S01]  /*0310*/  ISETP.GE.U32.AND P1, PT, R30, R31, PT ;  /* 0x0000001f1e00720c */ /* 0x000fe20003f26070 */
[----:B------:R-:W-:-:S12]  /*0320*/  @!P3 IMAD.WIDE.U32 R42, R45, 0x8, R10 ;  /* 0x000000082d2ab825 */ /* 0x000fd800078e000a */
[----:B------:R-:W-:Y:S01]  /*0330*/  @!P1 IMAD R39, R33, 0x400, R30 ;  /* 0x0000040021279824 */ /* 0x000fe200078e021e */
[----:B------:R3:W5:Y:S01]  /*0340*/  @!P3 LDG.E.64 R20, desc[UR4][R42.64] ;  /* 0x000000042a14b981 */ /* 0x000762000c1e1b00 */
[----:B------:R-:W-:-:S05]  /*0350*/  @!P1 VIADD R30, R30, 0x80 ;  /* 0x000000801e1e9836 */ /* 0x000fca0000000000 */
[----:B------:R-:W-:Y:S01]  /*0360*/  ISETP.GE.U32.AND P4, PT, R30, R31, PT ;  /* 0x0000001f1e00720c */ /* 0x000fe20003f86070 */
[----:B------:R-:W-:Y:S01]  /*0370*/  @!P3 IMAD.WIDE.U32 R44, R45, 0x8, R8 ;  /* 0x000000082d2cb825 */ /* 0x000fe200078e0008 */
[----:B------:R-:W-:-:S03]  /*0380*/  CS2R R8, SRZ ;  /* 0x0000000000087805 */ /* 0x000fc6000001ff00 */
[----:B--2---:R-:W-:Y:S01]  /*0390*/  @!P2 IMAD.WIDE.U32 R34, R25, 0x8, R6 ;  /* 0x000000081922a825 */ /* 0x004fe200078e0006 */
[----:B------:R-:W-:-:S03]  /*03a0*/  CS2R R6, SRZ ;  /* 0x0000000000067805 */ /* 0x000fc6000001ff00 */
[----:B-1----:R-:W-:Y:S01]  /*03b0*/  @!P2 IMAD.WIDE.U32 R40, R25, 0x8, R4 ;  /* 0x000000081928a825 */ /* 0x002fe200078e0004 */
[----:B------:R1:W5:Y:S01]  /*03c0*/  @!P2 LDG.E.64 R8, desc[UR4][R34.64] ;  /* 0x000000042208a981 */ /* 0x000362000c1e1b00 */
[----:B------:R-:W-:Y:S02]  /*03d0*/  CS2R R4, SRZ ;  /* 0x0000000000047805 */ /* 0x000fe4000001ff00 */
[----:B---3--:R-:W-:Y:S01]  /*03e0*/  @!P4 IMAD R43, R33, 0x400, R30 ;  /* 0x00000400212bc824 */ /* 0x008fe200078e021e */
[----:B------:R-:W5:Y:S01]  /*03f0*/  @!P2 LDG.E.64 R6, desc[UR4][R40.64] ;  /* 0x000000042806a981 */ /* 0x000f62000c1e1b00 */
[C---:B------:R-:W-:Y:S01]  /*0400*/  @!P1 IMAD.WIDE.U32 R24, R39.reuse, 0x8, R2 ;  /* 0x0000000827189825 */ /* 0x040fe200078e0002 */
[----:B-1----:R-:W1:Y:S03]  /*0410*/  LDC.64 R34, c[0x0][0x390] ;  /* 0x0000e400ff227b82 */ /* 0x002e660000000a00 */
[----:B------:R-:W-:Y:S01]  /*0420*/  @!P4 VIADD R30, R30, 0x80 ;  /* 0x000000801e1ec836 */ /* 0x000fe20000000000 */
[----:B------:R2:W5:Y:S01]  /*0430*/  @!P1 LDG.E.64 R4, desc[UR4][R24.64] ;  /* 0x0000000418049981 */ /* 0x000562000c1e1b00 */
[----:B------:R-:W-:-:S03]  /*0440*/  @!P1 IMAD.WIDE.U32 R38, R39, 0x8, R22 ;  /* 0x0000000827269825 */ /* 0x000fc600078e0016 */
[----:B------:R-:W-:Y:S01]  /*0450*/  ISETP.GE.U32.AND P2, PT, R30, R31, PT ;  /* 0x0000001f1e00720c */ /* 0x000fe20003f46070 */
[----:B------:R-:W3:Y:S01]  /*0460*/  LDC.64 R22, c[0x0][0x390] ;  /* 0x0000e400ff167b82 */ /* 0x000ee20000000a00 */
[----:B------:R-:W-:Y:S02]  /*0470*/  CS2R R10, SRZ ;  /* 0x00000000000a7805 */ /* 0x000fe4000001ff00 */
[----:B------:R-:W-:-:S04]  /*0480*/  CS2R R2, SRZ ;  /* 0x0000000000027805 */ /* 0x000fc8000001ff00 */
[----:B------:R0:W5:Y:S01]  /*0490*/  @!P3 LDG.E.64 R10, desc[UR4][R44.64] ;  /* 0x000000042c0ab981 */ /* 0x000162000c1e1b00 */
[----:B--2---:R-:W2:Y:S03]  /*04a0*/  LDC.64 R24, c[0x0][0x398] ;  /* 0x0000e600ff187b82 */ /* 0x004ea60000000a00 */
[----:B------:R4:W5:Y:S01]  /*04b0*/  @!P1 LDG.E.64 R2, desc[UR4][R38.64] ;  /* 0x0000000426029981 */ /* 0x000962000c1e1b00 */
[----:B0-----:R-:W-:-:S04]  /*04c0*/  @!P4 IMAD.WIDE.U32 R44, R43, 0x8, R26 ;  /* 0x000000082b2cc825 */ /* 0x001fc800078e001a */
[----:B----4-:R-:W-:-:S04]  /*04d0*/  @!P4 IMAD.WIDE.U32 R38, R43, 0x8, R28 ;  /* 0x000000082b26c825 */ /* 0x010fc800078e001c */
[----:B------:R-:W-:Y:S01]  /*04e0*/  @!P2 IMAD R43, R33, 0x400, R30 ;  /* 0x00000400212ba824 */ /* 0x000fe200078e021e */
[----:B------:R-:W-:-:S03]  /*04f0*/  CS2R R28, SRZ ;  /* 0x00000000001c7805 */ /* 0x000fc6000001ff00 */
[C---:B-1----:R-:W-:Y:S01]  /*0500*/  @!P2 IMAD.WIDE.U32 R40, R43.reuse, 0x8, R34 ;  /* 0x000000082b28a825 */ /* 0x042fe200078e0022 */
[----:B------:R-:W-:Y:S02]  /*0510*/  CS2R R34, SRZ ;  /* 0x0000000000227805 */ /* 0x000fe4000001ff00 */
[----:B------:R2:W5:Y:S01]  /*0520*/  @!P4 LDG.E.64 R28, desc[UR4][R38.64] ;  /* 0x00000004261cc981 */ /* 0x000562000c1e1b00 */
[----:B------:R-:W-:-:S04]  /*0530*/  @!P2 IMAD.WIDE.U32 R42, R43, 0x8, R36 ;  /* 0x000000082b2aa825 */ /* 0x000fc800078e0024 */
[----:B------:R-:W-:Y:S01]  /*0540*/  @!P0 IMAD R30, R33, 0x400, R0 ;  /* 0x00000400211e8824 */ /* 0x000fe200078e0200 */
[----:B------:R3:W5:Y:S01]  /*0550*/  @!P2 LDG.E.64 R34, desc[UR4][R42.64] ;  /* 0x000000042a22a981 */ /* 0x000762000c1e1b00 */
[----:B------:R-:W-:Y:S02]  /*0560*/  CS2R R26, SRZ ;  /* 0x00000000001a7805 */ /* 0x000fe4000001ff00 */
[----:B------:R-:W-:Y:S01]  /*0570*/  CS2R R36, SRZ ;  /* 0x0000000000247805 */ /* 0x000fe2000001ff00 */
[C---:B--2---:R-:W-:Y:S01]  /*0580*/  @!P0 IMAD.WIDE.U32 R38, R30.reuse, 0x8, R24 ;  /* 0x000000081e268825 */ /* 0x044fe200078e0018 */
[----:B------:R-:W-:Y:S02]  /*0590*/  CS2R R24, SRZ ;  /* 0x0000000000187805 */ /* 0x000fe4000001ff00 */
[----:B------:R0:W5:Y:S01]  /*05a0*/  @!P4 LDG.E.64 R26, desc[UR4][R44.64] ;  /* 0x000000042c1ac981 */ /* 0x000162000c1e1b00 */
[----:B---3--:R-:W-:Y:S01]  /*05b0*/  @!P0 IMAD.WIDE.U32 R42, R30, 0x8, R22 ;  /* 0x000000081e2a8825 */ /* 0x008fe200078e0016 */
[----:B------:R-:W-:-:S02]  /*05c0*/  CS2R R22, SRZ ;  /* 0x0000000000167805 */ /* 0x000fc4000001ff00 */
[----:B------:R0:W5:Y:S04]  /*05d0*/  @!P2 LDG.E.64 R36, desc[UR4][R40.64] ;  /* 0x000000042824a981 */ /* 0x000168000c1e1b00 */
[----:B------:R0:W5:Y:S04]  /*05e0*/  @!P0 LDG.E.64 R24, desc[UR4][R42.64] ;  /* 0x000000042a188981 */ /* 0x000168000c1e1b00 */
[----:B------:R0:W5:Y:S01]  /*05f0*/  @!P0 LDG.E.64 R22, desc[UR4][R38.64] ;  /* 0x0000000426168981 */ /* 0x000162000c1e1b00 */
[----:B------:R-:W-:Y:S04]  /*0600*/  BSSY.RECONVERGENT B0, `(.L_x_11364) ;  /* 0x0000059000007945 */ /* 0x000fe80003800200 */
[----:B------:R-:W-:Y:S05]  /*0610*/  @P0 BRA `(.L_x_11365) ;  /* 0x00000004005c0947 */ /* 0x000fea0003800000 */
[----:B0----5:R-:W-:Y:S01]  /*0620*/  LOP3.LUT R41, R25, 0x7fffffff, RZ, 0xc0, !PT ;  /* 0x7fffffff19297812 */ /* 0x021fe200078ec0ff */
[----:B------:R-:W-:Y:S01]  /*0630*/  IMAD.MOV.U32 R40, RZ, RZ, R24 ;  /* 0x000000ffff287224 */ /* 0x000fe200078e0018 */
[----:B------:R-:W-:Y:S01]  /*0640*/  LOP3.LUT R39, R23, 0x7fffffff, RZ, 0xc0, !PT ;  /* 0x7fffffff17277812 */ /* 0x000fe200078ec0ff */
        /* <DEDUP_REMOVED lines=23> */
.L_x_11366:
        /* <DEDUP_REMOVED lines=11> */
[----:B------:R-:W-:-:S09]  /*0870*/  SHF.R.U32.HI R22, RZ, 0x14, R41 ;  /* 0x00000014ff167819 */ /* 0x000fd20000011629 */
[----:B------:R-:W0:Y:S02]  /*0880*/  @!P0 DMUL R40, R40, 1.80143985094819840000e+16 ;  /* 0x4350000028288828 */ /* 0x000e240000000000 */
[C---:B0-----:R-:W-:Y:S02]  /*0890*/  @!P0 LEA.HI R23, R41.reuse, R22, RZ, 0xc ;  /* 0x0000001629178211 */ /* 0x041fe400078f60ff */
[----:B------:R-:W-:Y:S02]  /*08a0*/  LOP3.LUT R30, R41, 0xfffff, RZ, 0xc0, !PT ;  /* 0x000fffff291e7812 */ /* 0x000fe400078ec0ff */
[----:B------:R-:W-:Y:S01]  /*08b0*/  SHF.R.U32.HI R41, RZ, 0x14, R39 ;  /* 0x00000014ff297819 */ /* 0x000fe20000011627 */
[----:B------:R-:W-:Y:S01]  /*08c0*/  @!P0 VIADD R22, R23, 0xffffffca ;  /* 0xffffffca17168836 */ /* 0x000fe20000000000 */
[----:B------:R-:W-:-:S15]  /*08d0*/  LOP3.LUT R30, R30, 0x100000, RZ, 0xfc, !PT ;  /* 0x001000001e1e7812 */ /* 0x000fde00078efcff */
[----:B------:R-:W-:-:S15]  /*08e0*/  NOP ;  /* 0x0000000000007918 */ /* 0x000fde0000000000 */
[----:B------:R-:W-:-:S15]  /*08f0*/  NOP ;  /* 0x0000000000007918 */ /* 0x000fde0000000000 */
[----:B------:R-:W-:-:S11]  /*0900*/  NOP ;  /* 0x0000000000007918 */ /* 0x000fd60000000000 */
[----:B------:R-:W0:Y:S02]  /*0910*/  @!P1 DMUL R38, R38, 1.80143985094819840000e+16 ;  /* 0x4350000026269828 */ /* 0x000e240000000000 */
[----:B0-----:R-:W-:-:S05]  /*0920*/  @!P1 LEA.HI R23, R39, R41, RZ, 0xc ;  /* 0x0000002927179211 */ /* 0x001fca00078f60ff */
[----:B------:R-:W-:Y:S01]  /*0930*/  @!P1 VIADD R41, R23, 0xffffffca ;  /* 0xffffffca17299836 */ /* 0x000fe20000000000 */
[----:B------:R-:W-:-:S03]  /*0940*/  LOP3.LUT R23, R39, 0xfffff, RZ, 0xc0, !PT ;  /* 0x000fffff27177812 */ /* 0x000fc600078ec0ff */
[----:B------:R-:W-:Y:S01]  /*0950*/  IMAD.IADD R32, R22, 0x1, -R41 ;  /* 0x0000000116207824 */ /* 0x000fe200078e0a29 */
[----:B------:R-:W-:-:S07]  /*0960*/  LOP3.LUT R23, R23, 0x100000, RZ, 0xfc, !PT ;  /* 0x0010000017177812 */ /* 0x000fce00078efcff */
.L_x_11368:
        /* <DEDUP_REMOVED lines=11> */
.L_x_11367:
        /* <DEDUP_REMOVED lines=20> */
.L_x_11370:
[----:B------:R-:W-:Y:S05]  /*0b60*/  BSYNC.RECONVERGENT B1 ;  /* 0x0000000000017941 */ /* 0x000fea0003800200 */
.L_x_11369:
[----:B------:R-:W-:Y:S01]  /*0b70*/  LOP3.LUT R23, R43, 0x80000000, R25, 0xb8, !PT ;  /* 0x800000002b177812 */ /* 0x000fe200078eb819 */
[----:B------:R-:W-:-:S07]  /*0b80*/  IMAD.MOV.U32 R22, RZ, RZ, R39 ;  /* 0x000000ffff167224 */ /* 0x000fce00078e0027 */
.L_x_11365:
[----:B------:R-:W-:Y:S05]  /*0b90*/  BSYNC.RECONVERGENT B0 ;  /* 0x0000000000007941 */ /* 0x000fea0003800200 */
.L_x_11364:
[----:B-----5:R-:W-:Y:S01]  /*0ba0*/  VIADD R24, R0, 0x80 ;  /* 0x0000008000187836 */ /* 0x020fe20000000000 */
[----:B------:R-:W-:Y:S04]  /*0bb0*/  BSSY.RECONVERGENT B0, `(.L_x_11371) ;  /* 0x000005a000007945 */ /* 0x000fe80003800200 */
[----:B------:R-:W-:-:S13]  /*0bc0*/  ISETP.GE.U32.AND P0, PT, R24, R31, PT ;  /* 0x0000001f1800720c */ /* 0x000fda0003f06070 */
[----:B------:R-:W-:Y:S05]  /*0bd0*/  @P0 BRA `(.L_x_11372) ;  /* 0x00000004005c0947 */ /* 0x000fea0003800000 */
[----:B0-----:R-:W-:Y:S01]  /*0be0*/  LOP3.LUT R39, R13, 0x7fffffff, RZ, 0xc0, !PT ;  /* 0x7fffffff0d277812 */ /* 0x001fe200078ec0ff */
        /* <DEDUP_REMOVED lines=33> */
.L_x_11375:
        /* <DEDUP_REMOVED lines=11> */
.L_x_11374:
        /* <DEDUP_REMOVED lines=20> */
.L_x_11377:
[----:B------:R-:W-:Y:S05]  /*0ff0*/  BSYNC.RECONVERGENT B1 ;  /* 0x0000000000017941 */ /* 0x000fea0003800200 */
.L_x_11376:
[----:B------:R-:W-:Y:S01]  /*1000*/  LOP3.LUT R15, R39, 0x80000000, R13, 0xb8, !PT ;  /* 0x80000000270f7812 */ /* 0x000fe200078eb80d */
[----:B------:R-:W-:Y:S01]  /*1010*/  IMAD.MOV.U32 R14, RZ, RZ, R25 ;  /* 0x000000ffff0e7224 */ /* 0x000fe200078e0019 */
[----:B------:R-:W-:Y:S06]  /*1020*/  BRA `(.L_x_11372) ;  /* 0x0000000000487947 */ /* 0x000fec0003800000 */
.L_x_11373:
        /* <DEDUP_REMOVED lines=18> */
.L_x_11372:
[----:B------:R-:W-:Y:S05]  /*1150*/  BSYNC.RECONVERGENT B0 ;  /* 0x0000000000007941 */ /* 0x000fea0003800200 */
.L_x_11371:
[----:B------:R-:W-:Y:S01]  /*1160*/  VIADD R12, R0, 0x100 ;  /* 0x00000100000c7836 */ /* 0x000fe20000000000 */
[----:B------:R-:W-:Y:S04]  /*1170*/  BSSY.RECONVERGENT B0, `(.L_x_11378) ;  /* 0x000005b000007945 */ /* 0x000fe80003800200 */
[----:B------:R-:W-:-:S13]  /*1180*/  ISETP.GE.U32.AND P0, PT, R12, R31, PT ;  /* 0x0000001f0c00720c */ /* 0x000fda0003f06070 */
        /* <DEDUP_REMOVED lines=20> */
[----:B0-----:R-:W-:-:S07]  /*12d0*/  SHF.R.U32.HI R39, RZ, 0x14, R13 ;  /* 0x00000014ff277819 */ /* 0x001fce000001160d */
        /* <DEDUP_REMOVED lines=15> */
.L_x_11382:
        /* <DEDUP_REMOVED lines=11> */
.L_x_11381:
        /* <DEDUP_REMOVED lines=20> */
.L_x_11384:
[----:B------:R-:W-:Y:S05]  /*15c0*/  BSYNC.RECONVERGENT B1 ;  /* 0x0000000000017941 */ /* 0x000fea0003800200 */
.L_x_11383:
[----:B------:R-:W-:Y:S01]  /*15d0*/  LOP3.LUT R19, R41, 0x80000000, R17, 0xb8, !PT ;  /* 0x8000000029137812 */ /* 0x000fe200078eb811 */
[----:B------:R-:W-:Y:S01]  /*15e0*/  IMAD.MOV.U32 R18, RZ, RZ, R25 ;  /* 0x000000ffff127224 */ /* 0x000fe200078e0019 */
[----:B------:R-:W-:Y:S06]  /*15f0*/  BRA `(.L_x_11379) ;  /* 0x0000000000487947 */ /* 0x000fec0003800000 */
.L_x_11380:
        /* <DEDUP_REMOVED lines=10> */
[----:B-1----:R-:W1:-:S15]  /*16a0*/  @P0 DSETP.NEU.AND P1, PT, R24, +INF , PT ;  /* 0x7ff000001800042a */ /* 0x002e5e0003f2d000 */
[----:B------:R-:W-:-:S15]  /*16b0*/  NOP ;  /* 0x0000000000007918 */ /* 0x000fde0000000000 */
[----:B------:R-:W-:-:S15]  /*16c0*/  NOP ;  /* 0x0000000000007918 */ /* 0x000fde0000000000 */
[----:B------:R-:W-:-:S15]  /*16d0*/  NOP ;  /* 0x0000000000007918 */ /* 0x000fde0000000000 */
[----:B------:R-:W-:-:S04]  /*16e0*/  NOP ;  /* 0x0000000000007918 */ /* 0x000fc80000000000 */
[----:B------:R2:W3:Y:S01]  /*16f0*/  @!P0 DADD R18, R18, R16 ;  /* 0x0000000012128229 */ /* 0x0004e20000000010 */
[----:B-1----:R-:W-:Y:S02]  /*1700*/  @P0 FSEL R18, R16, RZ, P1 ;  /* 0x000000ff10120208 */ /* 0x002fe40000800000 */
[----:B--23--:R-:W-:-:S07]  /*1710*/  @P0 FSEL R19, R17, -QNAN , P1 ;  /* 0xfff8000011130808 */ /* 0x00cfce0000800000 */
.L_x_11379:
[----:B------:R-:W-:Y:S05]  /*1720*/  BSYNC.RECONVERGENT B0 ;  /* 0x0000000000007941 */ /* 0x000fea0003800200 */
.L_x_11378:
        /* <DEDUP_REMOVED lines=28> */
[----:B------:R-:W-:-:S15]  /*18f0*/  LOP3.LUT R30, R30, 0x100000, RZ, 0xfc, !PT ;  /* 0x001000001e1e7812 */ /* 0x000fde00078efcff */
[----:B------:R-:W-:-:S15]  /*1900*/  NOP ;  /* 0x0000000000007918 */ /* 0x000fde0000000000 */
[----:B------:R-:W-:-:S15]  /*1910*/  NOP ;  /* 0x0000000000007918 */ /* 0x000fde0000000000 */
[----:B------:R-:W-:-:S11]  /*1920*/  NOP ;  /* 0x0000000000007918 */ /* 0x000fd60000000000 */
[----:B------:R-:W1:Y:S02]  /*1930*/  @!P1 DMUL R12, R12, 1.80143985094819840000e+16 ;  /* 0x435000000c0c9828 */ /* 0x000e640000000000 */
[C---:B-1----:R-:W-:Y:S02]  /*1940*/  @!P1 LEA.HI R16, R13.reuse, R17, RZ, 0xc ;  /* 0x000000110d109211 */ /* 0x042fe400078f60ff */
[----:B------:R-:W-:-:S03]  /*1950*/  LOP3.LUT R11, R13, 0xfffff, RZ, 0xc0, !PT ;  /* 0x000fffff0d0b7812 */ /* 0x000fc600078ec0ff */
[----:B------:R-:W-:Y:S01]  /*1960*/  @!P1 VIADD R17, R16, 0xffffffca ;  /* 0xffffffca10119836 */ /* 0x000fe20000000000 */
[----:B------:R-:W-:-:S03]  /*1970*/  LOP3.LUT R25, R11, 0x100000, RZ, 0xfc, !PT ;  /* 0x001000000b197812 */ /* 0x000fc600078efcff */
[----:B------:R-:W-:-:S07]  /*1980*/  IMAD.IADD R16, R10, 0x1, -R17 ;  /* 0x000000010a107824 */ /* 0x000fce00078e0a11 */
.L_x_11389:
[----:B------:R-:W-:Y:S02]  /*1990*/  IADD3 R10, P0, PT, -R12, R24, RZ ;  /* 0x000000180c0a7210 */ /* 0x000fe40007f1e1ff */
[C---:B------:R-:W-:Y:S01]  /*19a0*/  ISETP.GT.AND P1, PT, R16.reuse, RZ, PT ;  /* 0x000000ff1000720c */ /* 0x040fe20003f24270 */
[----:B------:R-:W-:Y:S02]  /*19b0*/  VIADD R16, R16, 0xffffffff ;  /* 0xffffffff10107836 */ /* 0x000fe40000000000 */
[----:B------:R-:W-:-:S05]  /*19c0*/  IMAD.X R11, R30, 0x1, ~R25, P0 ;  /* 0x000000011e0b7824 */ /* 0x000fca00000e0e19 */
[----:B------:R-:W-:-:S04]  /*19d0*/  ISETP.GE.AND P0, PT, R11, RZ, PT ;  /* 0x000000ff0b00720c */ /* 0x000fc80003f06270 */
[----:B------:R-:W-:Y:S02]  /*19e0*/  SEL R10, R24, R10, !P0 ;  /* 0x0000000a180a7207 */ /* 0x000fe40004000000 */
[----:B0-----:R-:W-:-:S03]  /*19f0*/  SEL R39, R30, R11, !P0 ;  /* 0x0000000b1e277207 */ /* 0x001fc60004000000 */
[C---:B------:R-:W-:Y:S01]  /*1a00*/  IMAD.SHL.U32 R24, R10.reuse, 0x2, RZ ;  /* 0x000000020a187824 */ /* 0x040fe200078e00ff */
[----:B------:R-:W-:Y:S01]  /*1a10*/  SHF.L.U64.HI R30, R10, 0x1, R39 ;  /* 0x000000010a1e7819 */ /* 0x000fe20000010227 */
[----:B------:R-:W-:Y:S06]  /*1a20*/  @P1 BRA `(.L_x_11389) ;  /* 0xfffffffc00d81947 */ /* 0x000fec000383ffff */
[----:B------:R-:W-:Y:S05]  /*1a30*/  BSYNC.RECONVERGENT B1 ;  /* 0x0000000000017941 */ /* 0x000fea0003800200 */
.L_x_11388:
        /* <DEDUP_REMOVED lines=20> */
.L_x_11391:
[----:B------:R-:W-:Y:S05]  /*1b80*/  BSYNC.RECONVERGENT B1 ;  /* 0x0000000000017941 */ /* 0x000fea0003800200 */
.L_x_11390:
[----:B------:R-:W-:Y:S01]  /*1b90*/  LOP3.LUT R11, R25, 0x80000000, R21, 0xb8, !PT ;  /* 0x80000000190b7812 */ /* 0x000fe200078eb815 */
[----:B------:R-:W-:Y:S01]  /*1ba0*/  IMAD.MOV.U32 R10, RZ, RZ, R13 ;  /* 0x000000ffff0a7224 */ /* 0x000fe200078e000d */
[----:B------:R-:W-:Y:S06]  /*1bb0*/  BRA `(.L_x_11386) ;  /* 0x0000000000487947 */ /* 0x000fec0003800000 */
.L_x_11387:
        /* <DEDUP_REMOVED lines=18> */
.L_x_11386:
[----:B------:R-:W-:Y:S05]  /*1ce0*/  BSYNC.RECONVERGENT B0 ;  /* 0x0000000000007941 */ /* 0x000fea0003800200 */
.L_x_11385:
        /* <DEDUP_REMOVED lines=38> */
.L_x_11396:
        /* <DEDUP_REMOVED lines=11> */
.L_x_11395:
[----:B------:R-:W-:Y:S01]  /*2000*/  LOP3.LUT R7, R25, 0x7fffffff, RZ, 0xc0, !PT ;  /* 0x7fffffff19077812 */ /* 0x000fe200078ec0ff */
[----:B------:R-:W-:Y:S01]  /*2010*/  BSSY.RECONVERGENT B1, `(.L_x_11397) ;  /* 0x0000013000017945 */ /* 0x000fe20003800200 */
[----:B------:R-:W-:Y:S01]  /*2020*/  ISETP.NE.U32.AND P0, PT, R6, RZ, PT ;  /* 0x000000ff0600720c */ /* 0x000fe20003f05070 */
[----:B------:R-:W-:Y:S02]  /*2030*/  IMAD.MOV.U32 R13, RZ, RZ, RZ ;  /* 0x000000ffff0d7224 */ /* 0x000fe400078e00ff */
[----:B------:R-:W-:Y:S01]  /*2040*/  IMAD.MOV.U32 R21, RZ, RZ, RZ ;  /* 0x000000ffff157224 */ /* 0x000fe200078e00ff */
        /* <DEDUP_REMOVED lines=15> */
.L_x_11398:
[----:B------:R-:W-:Y:S05]  /*2140*/  BSYNC.RECONVERGENT B1 ;  /* 0x0000000000017941 */ /* 0x000fea0003800200 */
.L_x_11397:
[----:B------:R-:W-:Y:S01]  /*2150*/  LOP3.LUT R7, R21, 0x80000000, R9, 0xb8, !PT ;  /* 0x8000000015077812 */ /* 0x000fe200078eb809 */
[----:B------:R-:W-:Y:S01]  /*2160*/  IMAD.MOV.U32 R6, RZ, RZ, R13 ;  /* 0x000000ffff067224 */ /* 0x000fe200078e000d */
[----:B------:R-:W-:Y:S06]  /*2170*/  BRA `(.L_x_11393) ;  /* 0x0000000000487947 */ /* 0x000fec0003800000 */
.L_x_11394:
        /* <DEDUP_REMOVED lines=18> */
.L_x_11393:
[----:B------:R-:W-:Y:S05]  /*22a0*/  BSYNC.RECONVERGENT B0 ;  /* 0x0000000000007941 */ /* 0x000fea0003800200 */
.L_x_11392:
        /* <DEDUP_REMOVED lines=38> */
.L_x_11403:
        /* <DEDUP_REMOVED lines=11> */
.L_x_11402:
        /* <DEDUP_REMOVED lines=20> */
.L_x_11405:
[----:B------:R-:W-:Y:S05]  /*2700*/  BSYNC.RECONVERGENT B1 ;  /* 0x0000000000017941 */ /* 0x000fea0003800200 */
.L_x_11404:
[----:B------:R-:W-:Y:S01]  /*2710*/  LOP3.LUT R3, R17, 0x80000000, R5, 0xb8, !PT ;  /* 0x8000000011037812 */ /* 0x000fe200078eb805 */
[----:B------:R-:W-:Y:S01]  /*2720*/  IMAD.MOV.U32 R2, RZ, RZ, R9 ;  /* 0x000000ffff027224 */ /* 0x000fe200078e0009 */
[----:B------:R-:W-:Y:S06]  /*2730*/  BRA `(.L_x_11400) ;  /* 0x0000000000487947 */ /* 0x000fec0003800000 */
.L_x_11401:
        /* <DEDUP_REMOVED lines=18> */
.L_x_11400:
[----:B------:R-:W-:Y:S05]  /*2860*/  BSYNC.RECONVERGENT B0 ;  /* 0x0000000000007941 */ /* 0x000fea0003800200 */
.L_x_11399:
        /* <DEDUP_REMOVED lines=39> */
.L_x_11410:
        /* <DEDUP_REMOVED lines=11> */
.L_x_11409:
        /* <DEDUP_REMOVED lines=19> */
.L_x_11412:
[----:B------:R-:W-:Y:S05]  /*2cc0*/  BSYNC.RECONVERGENT B1 ;  /* 0x0000000000017941 */ /* 0x000fea0003800200 */
.L_x_11411:
[----:B------:R-:W-:Y:S01]  /*2cd0*/  LOP3.LUT R27, R27, 0x80000000, R29, 0xb8, !PT ;  /* 0x800000001b1b7812 */ /* 0x000fe200078eb81d */
[----:B------:R-:W-:Y:S06]  /*2ce0*/  BRA `(.L_x_11407) ;  /* 0x0000000000487947 */ /* 0x000fec0003800000 */
.L_x_11408:
        /* <DEDUP_REMOVED lines=18> */
.L_x_11407:
[----:B------:R-:W-:Y:S05]  /*2e10*/  BSYNC.RECONVERGENT B0 ;  /* 0x0000000000007941 */ /* 0x000fea0003800200 */
.L_x_11406:
        /* <DEDUP_REMOVED lines=39> */
.L_x_11417:
        /* <DEDUP_REMOVED lines=11> */
.L_x_11416:
        /* <DEDUP_REMOVED lines=9> */
[-C--:B------:R-:W-:Y:S01]  /*31d0*/  SHF.L.U32 R13, R8, R5.reuse, RZ ;  /* 0x00000005080d7219 */ /* 0x080fe200000006ff */
        /* <DEDUP_REMOVED lines=9> */
.L_x_11419:
[----:B------:R-:W-:Y:S05]  /*3270*/  BSYNC.RECONVERGENT B1 ;  /* 0x0000000000017941 */ /* 0x000fea0003800200 */
.L_x_11418:
[----:B------:R-:W-:Y:S01]  /*3280*/  LOP3.LUT R35, R35, 0x80000000, R37, 0xb8, !PT ;  /* 0x8000000023237812 */ /* 0x000fe200078eb825 */
[----:B------:R-:W-:Y:S06]  /*3290*/  BRA `(.L_x_11414) ;  /* 0x0000000000487947 */ /* 0x000fec0003800000 */
.L_x_11415:
        /* <DEDUP_REMOVED lines=18> */
.L_x_11414:
[----:B------:R-:W-:Y:S05]  /*33c0*/  BSYNC.RECONVERGENT B0 ;  /* 0x0000000000007941 */ /* 0x000fea0003800200 */
.L_x_11413:
[----:B------:R-:W-:Y:S01]  /*33d0*/  ISETP.GE.U32.AND P0, PT, R0, R31, PT ;  /* 0x0000001f0000720c */ /* 0x000fe20003f06070 */
[----:B------:R-:W-:Y:S04]  /*33e0*/  BSSY.RECONVERGENT B0, `(.L_x_11420) ;  /* 0x0000033000007945 */ /* 0x000fe80003800200 */
[----:B------:R-:W-:Y:S08]  /*33f0*/  BSSY.RELIABLE B1, `(.L_x_11421) ;  /* 0x000002b000017945 */ /* 0x000ff00003800100 */
[----:B------:R-:W-:Y:S05]  /*3400*/  @P0 BRA `(.L_x_11422) ;  /* 0x0000000000300947 */ /* 0x000fea0003800000 */
[----:B------:R-:W1:Y:S01]  /*3410*/  LDC.64 R4, c[0x0][0x388] ;  /* 0x0000e200ff047b82 */ /* 0x000e620000000a00 */
[----:B------:R-:W-:Y:S02]  /*3420*/  IMAD R9, R33, 0x400, R0 ;  /* 0x0000040021097824 */ /* 0x000fe400078e0200 */
[----:B------:R-:W-:-:S05]  /*3430*/  VIADD R0, R0, 0x80 ;  /* 0x0000008000007836 */ /* 0x000fca0000000000 */
[----:B------:R-:W-:Y:S01]  /*3440*/  ISETP.GE.U32.AND P0, PT, R0, R31, PT ;  /* 0x0000001f0000720c */ /* 0x000fe20003f06070 */
[----:B-1----:R-:W-:-:S05]  /*3450*/  IMAD.WIDE.U32 R4, R9, 0x8, R4 ;  /* 0x0000000809047825 */ /* 0x002fca00078e0004 */
[----:B------:R1:W-:Y:S07]  /*3460*/  STG.E.64 desc[UR4][R4.64], R22 ;  /* 0x0000001604007986 */ /* 0x0003ee000c101b04 */
[----:B------:R-:W-:Y:S05]  /*3470*/  @P0 BRA `(.L_x_11423) ;  /* 0x0000000000300947 */ /* 0x000fea0003800000 */
[----:B-1----:R-:W1:Y:S01]  /*3480*/  LDC.64 R4, c[0x0][0x388] ;  /* 0x0000e200ff047b82 */ /* 0x002e620000000a00 */
[----:B------:R-:W-:Y:S02]  /*3490*/  IMAD R9, R33, 0x400, R0 ;  /* 0x0000040021097824 */ /* 0x000fe400078e0200 */
[----:B------:R-:W-:Y:S02]  /*34a0*/  VIADD R0, R0, 0x80 ;  /* 0x0000008000007836 */ /* 0x000fe40000000000 */
[----:B-1----:R-:W-:-:S05]  /*34b0*/  IMAD.WIDE.U32 R4, R9, 0x8, R4 ;  /* 0x0000000809047825 */ /* 0x002fca00078e0004 */
[----:B------:R1:W-:Y:S02]  /*34c0*/  STG.E.64 desc[UR4][R4.64], R14 ;  /* 0x0000000e04007986 */ /* 0x0003e4000c101b04 */
.L_x_11422:
[----:B------:R-:W-:-:S13]  /*34d0*/  ISETP.GE.U32.AND P0, PT, R0, R31, PT ;  /* 0x0000001f0000720c */ /* 0x000fda0003f06070 */
[----:B------:R-:W-:Y:S05]  /*34e0*/  @P0 BRA `(.L_x_11424) ;  /* 0x0000000000300947 */ /* 0x000fea0003800000 */
[----:B-1----:R-:W1:Y:S01]  /*34f0*/  LDC.64 R4, c[0x0][0x388] ;  /* 0x0000e200ff047b82 */ /* 0x002e620000000a00 */
[----:B------:R-:W-:Y:S02]  /*3500*/  IMAD R9, R33, 0x400, R0 ;  /* 0x0000040021097824 */ /* 0x000fe400078e0200 */
[----:B------:R-:W-:Y:S02]  /*3510*/  VIADD R0, R0, 0x80 ;  /* 0x0000008000007836 */ /* 0x000fe40000000000 */
[----:B-1----:R-:W-:-:S05]  /*3520*/  IMAD.WIDE.U32 R4, R9, 0x8, R4 ;  /* 0x0000000809047825 */ /* 0x002fca00078e0004 */
[----:B------:R2:W-:Y:S02]  /*3530*/  STG.E.64 desc[UR4][R4.64], R18 ;  /* 0x0000001204007986 */ /* 0x0005e4000c101b04 */
.L_x_11423:
[----:B------:R-:W-:-:S13]  /*3540*/  ISETP.GE.U32.AND P0, PT, R0, R31, PT ;  /* 0x0000001f0000720c */ /* 0x000fda0003f06070 */
[----:B------:R-:W-:Y:S05]  /*3550*/  @P0 BRA `(.L_x_11425) ;  /* 0x0000000000300947 */ /* 0x000fea0003800000 */
[----:B-12---:R-:W1:Y:S01]  /*3560*/  LDC.64 R4, c[0x0][0x388] ;  /* 0x0000e200ff047b82 */ /* 0x006e620000000a00 */
[----:B------:R-:W-:Y:S02]  /*3570*/  IMAD R9, R33, 0x400, R0 ;  /* 0x0000040021097824 */ /* 0x000fe400078e0200 */
[----:B------:R-:W-:Y:S02]  /*3580*/  VIADD R0, R0, 0x80 ;  /* 0x0000008000007836 */ /* 0x000fe40000000000 */
[----:B-1----:R-:W-:-:S05]  /*3590*/  IMAD.WIDE.U32 R4, R9, 0x8, R4 ;  /* 0x0000000809047825 */ /* 0x002fca00078e0004 */
[----:B------:R2:W-:Y:S02]  /*35a0*/  STG.E.64 desc[UR4][R4.64], R10 ;  /* 0x0000000a04007986 */ /* 0x0005e4000c101b04 */
.L_x_11424:
[----:B------:R-:W-:-:S13]  /*35b0*/  ISETP.GE.U32.AND P0, PT, R0, R31, PT ;  /* 0x0000001f0000720c */ /* 0x000fda0003f06070 */
[----:B------:R-:W-:Y:S05]  /*35c0*/  @P0 BRA `(.L_x_11426) ;  /* 0x0000000000340947 */ /* 0x000fea0003800000 */
[----:B-12---:R-:W1:Y:S01]  /*35d0*/  LDC.64 R4, c[0x0][0x388] ;  /* 0x0000e200ff047b82 */ /* 0x006e620000000a00 */
[----:B------:R-:W-:Y:S02]  /*35e0*/  IMAD R9, R33, 0x400, R0 ;  /* 0x0000040021097824 */ /* 0x000fe400078e0200 */
[----:B------:R-:W-:Y:S02]  /*35f0*/  VIADD R0, R0, 0x80 ;  /* 0x0000008000007836 */ /* 0x000fe40000000000 */
[----:B-1----:R-:W-:-:S05]  /*3600*/  IMAD.WIDE.U32 R4, R9, 0x8, R4 ;  /* 0x0000000809047825 */ /* 0x002fca00078e0004 */
[----:B------:R3:W-:Y:S02]  /*3610*/  STG.E.64 desc[UR4][R4.64], R6 ;  /* 0x0000000604007986 */ /* 0x0007e4000c101b04 */
.L_x_11425:
[----:B------:R-:W-:-:S13]  /*3620*/  ISETP.GE.U32.AND P0, PT, R0, R31, PT ;  /* 0x0000001f0000720c */ /* 0x000fda0003f06070 */
[----:B------:R-:W-:Y:S05]  /*3630*/  @P0 BREAK.RELIABLE B1 ;  /* 0x0000000000010942 */ /* 0x000fea0003800100 */
[----:B------:R-:W-:Y:S05]  /*3640*/  @P0 BRA `(.L_x_11427) ;  /* 0x0000000000300947 */ /* 0x000fea0003800000 */
[----:B-123--:R-:W1:Y:S01]  /*3650*/  LDC.64 R4, c[0x0][0x388] ;  /* 0x0000e200ff047b82 */ /* 0x00ee620000000a00 */
[----:B------:R-:W-:Y:S02]  /*3660*/  IMAD R7, R33, 0x400, R0 ;  /* 0x0000040021077824 */ /* 0x000fe400078e0200 */
[----:B------:R-:W-:Y:S02]  /*3670*/  VIADD R0, R0, 0x80 ;  /* 0x0000008000007836 */ /* 0x000fe40000000000 */
[----:B-1----:R-:W-:-:S05]  /*3680*/  IMAD.WIDE.U32 R4, R7, 0x8, R4 ;  /* 0x0000000807047825 */ /* 0x002fca00078e0004 */
[----:B------:R3:W-:Y:S02]  /*3690*/  STG.E.64 desc[UR4][R4.64], R2 ;  /* 0x0000000204007986 */ /* 0x0007e4000c101b04 */
.L_x_11426:
[----:B------:R-:W-:Y:S05]  /*36a0*/  BSYNC.RELIABLE B1 ;  /* 0x0000000000017941 */ /* 0x000fea0003800100 */
.L_x_11421:
[----:B------:R-:W-:-:S13]  /*36b0*/  ISETP.GE.U32.AND P0, PT, R0, R31, PT ;  /* 0x0000001f0000720c */ /* 0x000fda0003f06070 */
[----:B---3--:R-:W3:Y:S01]  /*36c0*/  @!P0 LDC.64 R2, c[0x0][0x388] ;  /* 0x0000e200ff028b82 */ /* 0x008ee20000000a00 */
[----:B-12---:R-:W-:Y:S02]  /*36d0*/  @!P0 IMAD R5, R33, 0x400, R0 ;  /* 0x0000040021058824 */ /* 0x006fe400078e0200 */
[----:B------:R-:W-:Y:S02]  /*36e0*/  @!P0 VIADD R0, R0, 0x80 ;  /* 0x0000008000008836 */ /* 0x000fe40000000000 */
[----:B---3--:R-:W-:-:S05]  /*36f0*/  @!P0 IMAD.WIDE.U32 R2, R5, 0x8, R2 ;  /* 0x0000000805028825 */ /* 0x008fca00078e0002 */
[----:B------:R4:W-:Y:S02]  /*3700*/  @!P0 STG.E.64 desc[UR4][R2.64], R26 ;  /* 0x0000001a02008986 */ /* 0x0009e4000c101b04 */
.L_x_11427:
[----:B------:R-:W-:Y:S05]  /*3710*/  BSYNC.RECONVERGENT B0 ;  /* 0x0000000000007941 */ /* 0x000fea0003800200 */
.L_x_11420:
[----:B------:R-:W-:Y:S05]  /*3720*/  WARPSYNC.ALL ;  /* 0x0000000000007948 */ /* 0x000fea0003800000 */
[----:B------:R-:W-:-:S13]  /*3730*/  ISETP.GE.U32.AND P0, PT, R0, R31, PT ;  /* 0x0000001f0000720c */ /* 0x000fda0003f06070 */
[----:B------:R-:W-:Y:S05]  /*3740*/  @P0 EXIT ;  /* 0x000000000000094d */ /* 0x000fea0003800000 */
[----:B----4-:R-:W4:Y:S01]  /*3750*/  LDC.64 R2, c[0x0][0x388] ;  /* 0x0000e200ff027b82 */ /* 0x010f220000000a00 */
[----:B------:R-:W-:-:S04]  /*3760*/  IMAD R33, R33, 0x400, R0 ;  /* 0x0000040021217824 */ /* 0x000fc800078e0200 */
[----:B----4-:R-:W-:-:S05]  /*3770*/  IMAD.WIDE.U32 R2, R33, 0x8, R2 ;  /* 0x0000000821027825 */ /* 0x010fca00078e0002 */
[----:B------:R-:W-:Y:S01]  /*3780*/  STG.E.64 desc[UR4][R2.64], R34 ;  /* 0x0000002202007986 */ /* 0x000fe2000c101b04 */
[----:B------:R-:W-:Y:S05]  /*3790*/  EXIT ;  /* 0x000000000000794d */ /* 0x000fea0003800000 */
.L_x_11363:
[----:B------:R-:W0:Y:S01]  /*37a0*/  S2R R37, SR_TID.X ;  /* 0x0000000000257919 */ /* 0x000e220000002100 */
[----:B------:R-:W1:Y:S01]  /*37b0*/  LDC.64 R2, c[0x0][0x390] ;  /* 0x0000e400ff027b82 */ /* 0x000e620000000a00 */
[----:B------:R-:W-:-:S07]  /*37c0*/  IMAD.SHL.U32 R0, R33, 0x400, RZ ;  /* 0x0000040021007824 */ /* 0x000fce00078e00ff */
[----:B------:R-:W2:Y:S01]  /*37d0*/  LDC.64 R4, c[0x0][0x398] ;  /* 0x0000e600ff047b82 */ /* 0x000ea20000000a00 */
[----:B-1----:R-:W-:-:S04]  /*37e0*/  IMAD.WIDE.U32 R2, R0, 0x8, R2 ;  /* 0x0000000800027825 */ /* 0x002fc800078e0002 */
[----:B0-----:R-:W-:-:S04]  /*37f0*/  IMAD.WIDE.U32 R2, R37, 0x10, R2 ;  /* 0x0000001025027825 */ /* 0x001fc800078e0002 */
[----:B--2---:R-:W-:Y:S01]  /*3800*/  IMAD.WIDE.U32 R4, R0, 0x8, R4 ;  /* 0x0000000800047825 */ /* 0x004fe200078e0004 */
[----:B------:R-:W2:Y:S01]  /*3810*/  LDG.E.128 R32, desc[UR4][R2.64] ;  /* 0x0000000402207981 */ /* 0x000ea2000c1e1d00 */
[----:B------:R-:W-:Y:S03]  /*3820*/  BSSY.RECONVERGENT B0, `(.L_x_11428) ;  /* 0x0000063000007945 */ /* 0x000fe60003800200 */
[----:B------:R-:W5:Y:S01]  /*3830*/  LDG.E.128 R20, desc[UR4][R2.64+0x800] ;  /* 0x0008000402147981 */ /* 0x000f62000c1e1d00 */
[----:B------:R-:W-:-:S03]  /*3840*/  IMAD.WIDE.U32 R36, R37, 0x10, R4 ;  /* 0x0000001025247825 */ /* 0x000fc600078e0004 */
[----:B------:R-:W5:Y:S04]  /*3850*/  LDG.E.128 R16, desc[UR4][R2.64+0x1000] ;  /* 0x0010000402107981 */ /* 0x000f68000c1e1d00 */
[----:B------:R-:W3:Y:S04]  /*3860*/  LDG.E.128 R24, desc[UR4][R36.64] ;  /* 0x0000000424187981 */ /* 0x000ee8000c1e1d00 */
[----:B------:R-:W5:Y:S04]  /*3870*/  LDG.E.128 R12, desc[UR4][R2.64+0x1800] ;  /* 0x00180004020c7981 */ /* 0x000f68000c1e1d00 */
[----:B------:R-:W5:Y:S04]  /*3880*/  LDG.E.128 R28, desc[UR4][R36.64+0x800] ;  /* 0x00080004241c7981 */ /* 0x000f68000c1e1d00 */
[----:B------:R-:W5:Y:S04]  /*3890*/  LDG.E.128 R8, desc[UR4][R36.64+0x1000] ;  /* 0x0010000424087981 */ /* 0x000f68000c1e1d00 */
[----:B------:R0:W5:Y:S01]  /*38a0*/  LDG.E.128 R4, desc[UR4][R36.64+0x1800] ;  /* 0x0018000424047981 */ /* 0x000162000c1e1d00 */
[----:B--2---:R-:W-:-:S02]  /*38b0*/  LOP3.LUT R39, R33, 0x7fffffff, RZ, 0xc0, !PT ;  /* 0x7fffffff21277812 */ /* 0x004fc400078ec0ff */
[----:B---3--:R-:W-:-:S04]  /*38c0*/  LOP3.LUT R38, R25, 0x7fffffff, RZ, 0xc0, !PT ;  /* 0x7fffffff19267812 */ /* 0x008fc800078ec0ff */
[----:B------:R-:W-:-:S04]  /*38d0*/  VIMNMX.U32 R40, PT, PT, R39, R38, !PT ;  /* 0x0000002627287248 */ /* 0x000fc80007fe0000 */
[----:B------:R-:W-:Y:S01]  /*38e0*/  ISETP.GE.U32.AND P0, PT, R40, 0x7ff00000, PT ;  /* 0x7ff000002800780c */ /* 0x000fe20003f06070 */
[----:B0-----:R-:W-:Y:S02]  /*38f0*/  IMAD.MOV.U32 R36, RZ, RZ, R32 ;  /* 0x000000ffff247224 */ /* 0x001fe400078e0020 */
[----:B------:R-:W-:Y:S02]  /*3900*/  IMAD.MOV.U32 R37, RZ, RZ, R39 ;  /* 0x000000ffff257224 */ /* 0x000fe400078e0027 */
[----:B------:R-:W-:Y:S02]  /*3910*/  IMAD.MOV.U32 R2, RZ, RZ, R24 ;  /* 0x000000ffff027224 */ /* 0x000fe400078e0018 */
[----:B------:R-:W-:-:S06]  /*3920*/  IMAD.MOV.U32 R3, RZ, RZ, R38 ;  /* 0x000000ffff037224 */ /* 0x000fcc00078e0026 */
        /* <DEDUP_REMOVED lines=19> */
[----:B------:R-:W-:Y:S01]  /*3a60*/  @P0 IMAD.MOV.U32 R25, RZ, RZ, R3 ;  /* 0x000000ffff190224 */ /* 0x000fe200078e0003 */
[----:B01----:R-:W-:Y:S06]  /*3a70*/  BRA `(.L_x_11430) ;  /* 0x0000000000f47947 */ /* 0x003fec0003800000 */
.L_x_11429:
        /* <DEDUP_REMOVED lines=28> */
.L_x_11432:
        /* <DEDUP_REMOVED lines=11> */
.L_x_11431:
        /* <DEDUP_REMOVED lines=19> */
.L_x_11434:
[----:B------:R-:W-:Y:S05]  /*3e20*/  BSYNC.RECONVERGENT B1 ;  /* 0x0000000000017941 */ /* 0x000fea0003800200 */
.L_x_11433:
[----:B------:R-:W-:Y:S01]  /*3e30*/  LOP3.LUT R25, R37, 0x80000000, R33, 0xb8, !PT ;  /* 0x8000000025197812 */ /* 0x000fe200078eb821 */
[----:B------:R-:W-:-:S07]  /*3e40*/  IMAD.MOV.U32 R24, RZ, RZ, R36 ;  /* 0x000000ffff187224 */ /* 0x000fce00078e0024 */
.L_x_11430:
[----:B------:R-:W-:Y:S05]  /*3e50*/  BSYNC.RECONVERGENT B0 ;  /* 0x0000000000007941 */ /* 0x000fea0003800200 */
.L_x_11428:
[----:B------:R-:W-:Y:S01]  /*3e60*/  LOP3.LUT R37, R35, 0x7fffffff, RZ, 0xc0, !PT ;  /* 0x7fffffff23257812 */ /* 0x000fe200078ec0ff */
[----:B------:R-:W-:Y:S01]  /*3e70*/  BSSY.RECONVERGENT B0, `(.L_x_11435) ;  /* 0x0000058000007945 */ /* 0x000fe20003800200 */
[----:B------:R-:W-:Y:S01]  /*3e80*/  LOP3.LUT R3, R27, 0x7fffffff, RZ, 0xc0, !PT ;  /* 0x7fffffff1b037812 */ /* 0x000fe200078ec0ff */
[----:B------:R-:W-:-:S03]  /*3e90*/  IMAD.MOV.U32 R36, RZ, RZ, R34 ;  /* 0x000000ffff247224 */ /* 0x000fc600078e0022 */
        /* <DEDUP_REMOVED lines=31> */
.L_x_11439:
        /* <DEDUP_REMOVED lines=11> */
.L_x_11438:
        /* <DEDUP_REMOVED lines=20> */
.L_x_11441:
[----:B------:R-:W-:Y:S05]  /*4280*/  BSYNC.RECONVERGENT B1 ;  /* 0x0000000000017941 */ /* 0x000fea0003800200 */
.L_x_11440:
[----:B------:R-:W-:Y:S01]  /*4290*/  LOP3.LUT R27, R37, 0x80000000, R35, 0xb8, !PT ;  /* 0x80000000251b7812 */ /* 0x000fe200078eb823 */
[----:B------:R-:W-:Y:S01]  /*42a0*/  IMAD.MOV.U32 R26, RZ, RZ, R32 ;  /* 0x000000ffff1a7224 */ /* 0x000fe200078e0020 */
[----:B------:R-:W-:Y:S06]  /*42b0*/  BRA `(.L_x_11437) ;  /* 0x00000000004c7947 */ /* 0x000fec0003800000 */
.L_x_11436:
        /* <DEDUP_REMOVED lines=19> */
.L_x_11437:
[----:B------:R-:W-:Y:S05]  /*43f0*/  BSYNC.RECONVERGENT B0 ;  /* 0x0000000000007941 */ /* 0x000fea0003800200 */
.L_x_11435:
[----:B-----5:R-:W-:Y:S01]  /*4400*/  LOP3.LUT R35, R21, 0x7fffffff, RZ, 0xc0, !PT ;  /* 0x7fffffff15237812 */ /* 0x020fe200078ec0ff */
        /* <DEDUP_REMOVED lines=34> */
.L_x_11446:
        /* <DEDUP_REMOVED lines=11> */
.L_x_11445:
        /* <DEDUP_REMOVED lines=20> */
.L_x_11448:
[----:B------:R-:W-:Y:S05]  /*4820*/  BSYNC.RECONVERGENT B1 ;  /* 0x0000000000017941 */ /* 0x000fea0003800200 */
.L_x_11447:
[----:B------:R-:W-:Y:S01]  /*4830*/  LOP3.LUT R29, R35, 0x80000000, R21, 0xb8, !PT ;  /* 0x80000000231d7812 */ /* 0x000fe200078eb815 */
[----:B------:R-:W-:Y:S01]  /*4840*/  IMAD.MOV.U32 R28, RZ, RZ, R32 ;  /* 0x000000ffff1c7224 */ /* 0x000fe200078e0020 */
[----:B------:R-:W-:Y:S06]  /*4850*/  BRA `(.L_x_11444) ;  /* 0x00000000004c7947 */ /* 0x000fec0003800000 */
.L_x_11443:
        /* <DEDUP_REMOVED lines=19> */
.L_x_11444:
[----:B------:R-:W-:Y:S05]  /*4990*/  BSYNC.RECONVERGENT B0 ;  /* 0x0000000000007941 */ /* 0x000fea0003800200 */
.L_x_11442:
        /* <DEDUP_REMOVED lines=36> */
.L_x_11453:
        /* <DEDUP_REMOVED lines=11> */
.L_x_11452:
        /* <DEDUP_REMOVED lines=20> */
.L_x_11455:
[----:B------:R-:W-:Y:S05]  /*4dd0*/  BSYNC.RECONVERGENT B1 ;  /* 0x0000000000017941 */ /* 0x000fea0003800200 */
.L_x_11454:
[----:B------:R-:W-:Y:S01]  /*4de0*/  LOP3.LUT R31, R21, 0x80000000, R23, 0xb8, !PT ;  /* 0x80000000151f7812 */ /* 0x000fe200078eb817 */
[----:B------:R-:W-:Y:S06]  /*4df0*/  BRA `(.L_x_11451) ;  /* 0x00000000004c7947 */ /* 0x000fec0003800000 */
.L_x_11450:
        /* <DEDUP_REMOVED lines=19> */
.L_x_11451:
[----:B------:R-:W-:Y:S05]  /*4f30*/  BSYNC.RECONVERGENT B0 ;  /* 0x0000000000007941 */ /* 0x000fea0003800200 */
.L_x_11449:
        /* <DEDUP_REMOVED lines=36> */
.L_x_11460:
        /* <DEDUP_REMOVED lines=11> */
.L_x_11459:
        /* <DEDUP_REMOVED lines=20> */
.L_x_11462:
[----:B------:R-:W-:Y:S05]  /*5370*/  BSYNC.RECONVERGENT B1 ;  /* 0x0000000000017941 */ /* 0x000fea0003800200 */
.L_x_11461:
[----:B------:R-:W-:Y:S01]  /*5380*/  LOP3.LUT R9, R21, 0x80000000, R17, 0xb8, !PT ;  /* 0x8000000015097812 */ /* 0x000fe200078eb811 */
[----:B------:R-:W-:Y:S06]  /*5390*/  BRA `(.L_x_11458) ;  /* 0x00000000004c7947 */ /* 0x000fec0003800000 */
.L_x_11457:
        /* <DEDUP_REMOVED lines=19> */
.L_x_11458:
[----:B------:R-:W-:Y:S05]  /*54d0*/  BSYNC.RECONVERGENT B0 ;  /* 0x0000000000007941 */ /* 0x000fea0003800200 */
.L_x_11456:
        /* <DEDUP_REMOVED lines=35> */
.L_x_11467:
        /* <DEDUP_REMOVED lines=11> */
.L_x_11466:
        /* <DEDUP_REMOVED lines=20> */
.L_x_11469:
[----:B------:R-:W-:Y:S05]  /*5900*/  BSYNC.RECONVERGENT B1 ;  /* 0x0000000000017941 */ /* 0x000fea0003800200 */
.L_x_11468:
[----:B------:R-:W-:Y:S01]  /*5910*/  LOP3.LUT R11, R21, 0x80000000, R19, 0xb8, !PT ;  /* 0x80000000150b7812 */ /* 0x000fe200078eb813 */
[----:B------:R-:W-:Y:S01]  /*5920*/  IMAD.MOV.U32 R10, RZ, RZ, R16 ;  /* 0x000000ffff0a7224 */ /* 0x000fe200078e0010 */
[----:B------:R-:W-:Y:S06]  /*5930*/  BRA `(.L_x_11465) ;  /* 0x00000000004c7947 */ /* 0x000fec0003800000 */
.L_x_11464:
        /* <DEDUP_REMOVED lines=19> */
.L_x_11465:
[----:B------:R-:W-:Y:S05]  /*5a70*/  BSYNC.RECONVERGENT B0 ;  /* 0x0000000000007941 */ /* 0x000fea0003800200 */
.L_x_11463:
        /* <DEDUP_REMOVED lines=36> */
.L_x_11474:
        /* <DEDUP_REMOVED lines=11> */
.L_x_11473:
        /* <DEDUP_REMOVED lines=19> */
.L_x_11476:
[----:B------:R-:W-:Y:S05]  /*5ea0*/  BSYNC.RECONVERGENT B1 ;  /* 0x0000000000017941 */ /* 0x000fea0003800200 */
.L_x_11475:
[----:B------:R-:W-:Y:S01]  /*5eb0*/  LOP3.LUT R5, R17, 0x80000000, R13, 0xb8, !PT ;  /* 0x8000000011057812 */ /* 0x000fe200078eb80d */
[----:B------:R-:W-:Y:S01]  /*5ec0*/  IMAD.MOV.U32 R4, RZ, RZ, R16 ;  /* 0x000000ffff047224 */ /* 0x000fe200078e0010 */
[----:B------:R-:W-:Y:S06]  /*5ed0*/  BRA `(.L_x_11472) ;  /* 0x00000000004c7947 */ /* 0x000fec0003800000 */
.L_x_11471:
        /* <DEDUP_REMOVED lines=19> */
.L_x_11472:
[----:B------:R-:W-:Y:S05]  /*6010*/  BSYNC.RECONVERGENT B0 ;  /* 0x0000000000007941 */ /* 0x000fea0003800200 */
.L_x_11470:
        /* <DEDUP_REMOVED lines=36> */
.L_x_11481:
        /* <DEDUP_REMOVED lines=11> */
.L_x_11480:
        /* <DEDUP_REMOVED lines=19> */
.L_x_11483:
[----:B------:R-:W-:Y:S05]  /*6440*/  BSYNC.RECONVERGENT B1 ;  /* 0x0000000000017941 */ /* 0x000fea0003800200 */
.L_x_11482:
[----:B------:R-:W-:Y:S01]  /*6450*/  LOP3.LUT R7, R13, 0x80000000, R15, 0xb8, !PT ;  /* 0x800000000d077812 */ /* 0x000fe200078eb80f */
[----:B------:R-:W-:Y:S01]  /*6460*/  IMAD.MOV.U32 R6, RZ, RZ, R12 ;  /* 0x000000ffff067224 */ /* 0x000fe200078e000c */
[----:B------:R-:W-:Y:S06]  /*6470*/  BRA `(.L_x_11479) ;  /* 0x00000000004c7947 */ /* 0x000fec0003800000 */
.L_x_11478:
        /* <DEDUP_REMOVED lines=19> */
.L_x_11479:
[----:B------:R-:W-:Y:S05]  /*65b0*/  BSYNC.RECONVERGENT B0 ;  /* 0x0000000000007941 */ /* 0x000fea0003800200 */
.L_x_11477:
[----:B------:R-:W0:Y:S01]  /*65c0*/  S2R R13, SR_TID.X ;  /* 0x00000000000d7919 */ /* 0x000e220000002100 */
[----:B------:R-:W1:Y:S02]  /*65d0*/  LDC.64 R2, c[0x0][0x388] ;  /* 0x0000e200ff027b82 */ /* 0x000e640000000a00 */
[----:B-1----:R-:W-:-:S04]  /*65e0*/  IMAD.WIDE.U32 R2, R0, 0x8, R2 ;  /* 0x0000000800027825 */ /* 0x002fc800078e0002 */
[----:B0-----:R-:W-:-:S05]  /*65f0*/  IMAD.WIDE.U32 R2, R13, 0x10, R2 ;  /* 0x000000100d027825 */ /* 0x001fca00078e0002 */
[----:B------:R-:W-:Y:S04]  /*6600*/  STG.E.128 desc[UR4][R2.64], R24 ;  /* 0x0000001802007986 */ /* 0x000fe8000c101d04 */
[----:B------:R-:W-:Y:S04]  /*6610*/  STG.E.128 desc[UR4][R2.64+0x800], R28 ;  /* 0x0008001c02007986 */ /* 0x000fe8000c101d04 */
[----:B------:R-:W-:Y:S04]  /*6620*/  STG.E.128 desc[UR4][R2.64+0x1000], R8 ;  /* 0x0010000802007986 */ /* 0x000fe8000c101d04 */
[----:B------:R-:W-:Y:S01]  /*6630*/  STG.E.128 desc[UR4][R2.64+0x1800], R4 ;  /* 0x0018000402007986 */ /* 0x000fe2000c101d04 */
[----:B------:R-:W-:Y:S05]  /*6640*/  EXIT ;  /* 0x000000000000794d */ /* 0x000fea0003800000 */
.L_x_11484:
        /* <DEDUP_REMOVED lines=11> */
.L_x_50036:


//--------------------- .text._ZN2at6native29vectorized_elementwise_kernelILi4ENS0_13BinaryFunctorIdddZZZNS0_16fmod_kernel_cudaERNS_18TensorIteratorBaseEENKUlvE0_clEvENKUlvE_clEvEUlddE_EESt5arrayIPcLm3EEEEviT0_T1_ --------------------------
	.section	.text._ZN2at6native29vectorized_elementwise_kernelILi4ENS0_13BinaryFunctorIdddZZZNS0_16fmod_kernel_cudaERNS_18TensorIteratorBaseEENKUlvE0_clEvENKUlvE_clEvEUlddE_EESt5arrayIPcLm3EEEEviT0_T1_,"ax",@progbits
	.align	128
        .global         _ZN2at6native29vectorized_elementwise_kernelILi4ENS0_13BinaryFunctorIdddZZZNS0_16fmod_kernel_cudaERNS_18TensorIteratorBaseEENKUlvE0_clEvENKUlvE_clEvEUlddE_EESt5arrayIPcLm3EEEEviT0_T1_
        .type           _ZN2at6native29vectorized_elementwise_kernelILi4ENS0_13BinaryFunctorIdddZZZNS0_16fmod_kernel_cudaERNS_18TensorIteratorBaseEENKUlvE0_clEvENKUlvE_clEvEUlddE_EESt5arrayIPcLm3EEEEviT0_T1_,@function
        .size           _ZN2at6native29vectorized_elementwise_kernelILi4ENS0_13BinaryFunctorIdddZZZNS0_16fmod_kernel_cudaERNS_18TensorIteratorBaseEENKUlvE0_clEvENKUlvE_clEvEUlddE_EESt5arrayIPcLm3EEEEviT0_T1_,(.L_x_50037 - _ZN2at6native29vectorized_elementwise_kernelILi4ENS0_13BinaryFunctorIdddZZZNS0_16fmod_kernel_cudaERNS_18TensorIteratorBaseEENKUlvE0_clEvENKUlvE_clEvEUlddE_EESt5arrayIPcLm3EEEEviT0_T1_)
        .other          _ZN2at6native29vectorized_elementwise_kernelILi4ENS0_13BinaryFunctorIdddZZZNS0_16fmod_kernel_cudaERNS_18TensorIteratorBaseEENKUlvE0_clEvENKUlvE_clEvEUlddE_EESt5arrayIPcLm3EEEEviT0_T1_,@"STO_CUDA_ENTRY STV_DEFAULT"
_ZN2at6native29vectorized_elementwise_kernelILi4ENS0_13BinaryFunctorIdddZZZNS0_16fmod_kernel_cudaERNS_18TensorIteratorBaseEENKUlvE0_clEvENKUlvE_clEvEUlddE_EESt5arrayIPcLm3EEEEviT0_T1_:
.text._ZN2at6native29vectorized_elementwise_kernelILi4ENS0_13BinaryFunctorIdddZZZNS0_16fmod_kernel_cudaERNS_18TensorIteratorBaseEENKUlvE0_clEvENKUlvE_clEvEUlddE_EESt5arrayIPcLm3EEEEviT0_T1_:
        /* <DEDUP_REMOVED lines=124> */
.L_x_11488:
        /* <DEDUP_REMOVED lines=27> */
.L_x_11490:
        /* <DEDUP_REMOVED lines=11> */
.L_x_11489:
        /* <DEDUP_REMOVED lines=20> */
.L_x_11492:
[----:B------:R-:W-:Y:S05]  /*0b60*/  BSYNC.RECONVERGENT B1 ;  /* 0x0000000000017941 */ /* 0x000fea0003800200 */
.L_x_11491:
[----:B------:R-:W-:Y:S01]  /*0b70*/  LOP3.LUT R23, R43, 0x80000000, R25, 0xb8, !PT ;  /* 0x800000002b177812 */ /* 0x000fe200078eb819 */
[----:B------:R-:W-:-:S07]  /*0b80*/  IMAD.MOV.U32 R22, RZ, RZ, R39 ;  /* 0x000000ffff167224 */ /* 0x000fce00078e0027 */
.L_x_11487:
[----:B------:R-:W-:Y:S05]  /*0b90*/  BSYNC.RECONVERGENT B0 ;  /* 0x0000000000007941 */ /* 0x000fea0003800200 */
.L_x_11486:
        /* <DEDUP_REMOVED lines=38> */
.L_x_11497:
        /* <DEDUP_REMOVED lines=11> */
.L_x_11496:
        /* <DEDUP_REMOVED lines=20> */
.L_x_11499:
[----:B------:R-:W-:Y:S05]  /*0ff0*/  BSYNC.RECONVERGENT B1 ;  /* 0x0000000000017941 */ /* 0x000fea0003800200 */
.L_x_11498:
[----:B------:R-:W-:Y:S01]  /*1000*/  LOP3.LUT R15, R39, 0x80000000, R13, 0xb8, !PT ;  /* 0x80000000270f7812 */ /* 0x000fe200078eb80d */
[----:B------:R-:W-:Y:S01]  /*1010*/  IMAD.MOV.U32 R14, RZ, RZ, R25 ;  /* 0x000000ffff0e7224 */ /* 0x000fe200078e0019 */
[----:B------:R-:W-:Y:S06]  /*1020*/  BRA `(.L_x_11494) ;  /* 0x0000000000487947 */ /* 0x000fec0003800000 */
.L_x_11495:
        /* <DEDUP_REMOVED lines=18> */
.L_x_11494:
[----:B------:R-:W-:Y:S05]  /*1150*/  BSYNC.RECONVERGENT B0 ;  /* 0x0000000000007941 */ /* 0x000fea0003800200 */
.L_x_11493:
        /* <DEDUP_REMOVED lines=39> */
.L_x_11504:
        /* <DEDUP_REMOVED lines=11> */
.L_x_11503:
        /* <DEDUP_REMOVED lines=20> */
.L_x_11506:
[----:B------:R-:W-:Y:S05]  /*15c0*/  BSYNC.RECONVERGENT B1 ;  /* 0x0000000000017941 */ /* 0x000fea0003800200 */
.L_x_11505:
[----:B------:R-:W-:Y:S01]  /*15d0*/  LOP3.LUT R19, R41, 0x80000000, R17, 0xb8, !PT ;  /* 0x8000000029137812 */ /* 0x000fe200078eb811 */
[----:B------:R-:W-:Y:S01]  /*15e0*/  IMAD.MOV.U32 R18, RZ, RZ, R25 ;  /* 0x000000ffff127224 */ /* 0x000fe200078e0019 */
[----:B------:R-:W-:Y:S06]  /*15f0*/  BRA `(.L_x_11501) ;  /* 0x0000000000487947 */ /* 0x000fec0003800000 */
.L_x_11502:
        /* <DEDUP_REMOVED lines=18> */
.L_x_11501:
[----:B------:R-:W-:Y:S05]  /*1720*/  BSYNC.RECONVERGENT B0 ;  /* 0x0000000000007941 */ /* 0x000fea0003800200 */
.L_x_11500:
        /* <DEDUP_REMOVED lines=38> */
.L_x_11511:
        /* <DEDUP_REMOVED lines=11> */
.L_x_11510:
        /* <DEDUP_REMOVED lines=20> */
.L_x_11513:
[----:B------:R-:W-:Y:S05]  /*1b80*/  BSYNC.RECONVERGENT B1 ;  /* 0x0000000000017941 */ /* 0x000fea0003800200 */
.L_x_11512:
[----:B------:R-:W-:Y:S01]  /*1b90*/  LOP3.LUT R11, R25, 0x80000000, R21, 0xb8, !PT ;  /* 0x80000000190b7812 */ /* 0x000fe200078eb815 */
[----:B------:R-:W-:Y:S01]  /*1ba0*/  IMAD.MOV.U32 R10, RZ, RZ, R13 ;  /* 0x000000ffff0a7224 */ /* 0x000fe200078e000d */
[----:B------:R-:W-:Y:S06]  /*1bb0*/  BRA `(.L_x_11508) ;  /* 0x0000000000487947 */ /* 0x000fec0003800000 */
.L_x_11509:
        /* <DEDUP_REMOVED lines=18> */
.L_x_11508:
[----:B------:R-:W-:Y:S05]  /*1ce0*/  BSYNC.RECONVERGENT B0 ;  /* 0x0000000000007941 */ /* 0x000fea0003800200 */
.L_x_11507:
        /* <DEDUP_REMOVED lines=38> */
.L_x_11518:
        /* <DEDUP_REMOVED lines=11> */
.L_x_11517:
        /* <DEDUP_REMOVED lines=20> */
.L_x_11520:
[----:B------:R-:W-:Y:S05]  /*2140*/  BSYNC.RECONVERGENT B1 ;  /* 0x0000000000017941 */ /* 0x000fea0003800200 */
.L_x_11519:
[----:B------:R-:W-:Y:S01]  /*2150*/  LOP3.LUT R7, R21, 0x80000000, R9, 0xb8, !PT ;  /* 0x8000000015077812 */ /* 0x000fe200078eb809 */
[----:B------:R-:W-:Y:S01]  /*2160*/  IMAD.MOV.U32 R6, RZ, RZ, R13 ;  /* 0x000000ffff067224 */ /* 0x000fe200078e000d */
[----:B------:R-:W-:Y:S06]  /*2170*/  BRA `(.L_x_11515) ;  /* 0x0000000000487947 */ /* 0x000fec0003800000 */
.L_x_11516:
        /* <DEDUP_REMOVED lines=18> */
.L_x_11515:
[----:B------:R-:W-:Y:S05]  /*22a0*/  BSYNC.RECONVERGENT B0 ;  /* 0x0000000000007941 */ /* 0x000fea0003800200 */
.L_x_11514:
        /* <DEDUP_REMOVED lines=38> */
.L_x_11525:
        /* <DEDUP_REMOVED lines=11> */
.L_x_11524:
        /* <DEDUP_REMOVED lines=20> */
.L_x_11527:
[----:B------:R-:W-:Y:S05]  /*2700*/  BSYNC.RECONVERGENT B1 ;  /* 0x0000000000017941 */ /* 0x000fea0003800200 */
.L_x_11526:
[----:B------:R-:W-:Y:S01]  /*2710*/  LOP3.LUT R3, R17, 0x80000000, R5, 0xb8, !PT ;  /* 0x8000000011037812 */ /* 0x000fe200078eb805 */
[----:B------:R-:W-:Y:S01]  /*2720*/  IMAD.MOV.U32 R2, RZ, RZ, R9 ;  /* 0x000000ffff027224 */ /* 0x000fe200078e0009 */
[----:B------:R-:W-:Y:S06]  /*2730*/  BRA `(.L_x_11522) ;  /* 0x0000000000487947 */ /* 0x000fec0003800000 */
.L_x_11523:
        /* <DEDUP_REMOVED lines=18> */
.L_x_11522:
[----:B------:R-:W-:Y:S05]  /*2860*/  BSYNC.RECONVERGENT B0 ;  /* 0x0000000000007941 */ /* 0x000fea0003800200 */
.L_x_11521:
        /* <DEDUP_REMOVED lines=39> */
.L_x_11532:
        /* <DEDUP_REMOVED lines=11> */
.L_x_11531:
        /* <DEDUP_REMOVED lines=19> */
.L_x_11534:
[----:B------:R-:W-:Y:S05]  /*2cc0*/  BSYNC.RECONVERGENT B1 ;  /* 0x0000000000017941 */ /* 0x000fea0003800200 */
.L_x_11533:
[----:B------:R-:W-:Y:S01]  /*2cd0*/  LOP3.LUT R27, R27, 0x80000000, R29, 0xb8, !PT ;  /* 0x800000001b1b7812 */ /* 0x000fe200078eb81d */
[----:B------:R-:W-:Y:S06]  /*2ce0*/  BRA `(.L_x_11529) ;  /* 0x0000000000487947 */ /* 0x000fec0003800000 */
.L_x_11530:
        /* <DEDUP_REMOVED lines=18> */
.L_x_11529:
[----:B------:R-:W-:Y:S05]  /*2e10*/  BSYNC.RECONVERGENT B0 ;  /* 0x0000000000007941 */ /* 0x000fea0003800200 */
.L_x_11528:
        /* <DEDUP_REMOVED lines=39> */
.L_x_11539:
        /* <DEDUP_REMOVED lines=11> */
.L_x_11538:
        /* <DEDUP_REMOVED lines=19> */
.L_x_11541:
[----:B------:R-:W-:Y:S05]  /*3270*/  BSYNC.RECONVERGENT B1 ;  /* 0x0000000000017941 */ /* 0x000fea0003800200 */
.L_x_11540:
[----:B------:R-:W-:Y:S01]  /*3280*/  LOP3.LUT R35, R35, 0x80000000, R37, 0xb8, !PT ;  /* 0x8000000023237812 */ /* 0x000fe200078eb825 */
[----:B------:R-:W-:Y:S06]  /*3290*/  BRA `(.L_x_11536) ;  /* 0x0000000000487947 */ /* 0x000fec0003800000 */
.L_x_11537:
        /* <DEDUP_REMOVED lines=18> */
.L_x_11536:
[----:B------:R-:W-:Y:S05]  /*33c0*/  BSYNC.RECONVERGENT B0 ;  /* 0x0000000000007941 */ /* 0x000fea0003800200 */
.L_x_11535:
        /* <DEDUP_REMOVED lines=16> */
.L_x_11544:
[----:B------:R-:W-:-:S13]  /*34d0*/  ISETP.GE.U32.AND P0, PT, R0, R31, PT ;  /* 0x0000001f0000720c */ /* 0x000fda0003f06070 */
[----:B------:R-:W-:Y:S05]  /*34e0*/  @P0 BRA `(.L_x_11546) ;  /* 0x0000000000300947 */ /* 0x000fea0003800000 */
[----:B-1----:R-:W1:Y:S01]  /*34f0*/  LDC.64 R4, c[0x0][0x388] ;  /* 0x0000e200ff047b82 */ /* 0x002e620000000a00 */
[----:B------:R-:W-:Y:S02]  /*3500*/  IMAD R9, R33, 0x400, R0 ;  /* 0x0000040021097824 */ /* 0x000fe400078e0200 */
[----:B------:R-:W-:Y:S02]  /*3510*/  VIADD R0, R0, 0x80 ;  /* 0x0000008000007836 */ /* 0x000fe40000000000 */
[----:B-1----:R-:W-:-:S05]  /*3520*/  IMAD.WIDE.U32 R4, R9, 0x8, R4 ;  /* 0x0000000809047825 */ /* 0x002fca00078e0004 */
[----:B------:R2:W-:Y:S02]  /*3530*/  STG.E.64 desc[UR4][R4.64], R18 ;  /* 0x0000001204007986 */ /* 0x0005e4000c101b04 */
.L_x_11545:
[----:B------:R-:W-:-:S13]  /*3540*/  ISETP.GE.U32.AND P0, PT, R0, R31, PT ;  /* 0x0000001f0000720c */ /* 0x000fda0003f06070 */
[----:B------:R-:W-:Y:S05]  /*3550*/  @P0 BRA `(.L_x_11547) ;  /* 0x0000000000300947 */ /* 0x000fea0003800000 */
[----:B-12---:R-:W1:Y:S01]  /*3560*/  LDC.64 R4, c[0x0][0x388] ;  /* 0x0000e200ff047b82 */ /* 0x006e620000000a00 */
[----:B------:R-:W-:Y:S02]  /*3570*/  IMAD R9, R33, 0x400, R0 ;  /* 0x0000040021097824 */ /* 0x000fe400078e0200 */
[----:B------:R-:W-:Y:S02]  /*3580*/  VIADD R0, R0, 0x80 ;  /* 0x0000008000007836 */ /* 0x000fe40000000000 */
[----:B-1----:R-:W-:-:S05]  /*3590*/  IMAD.WIDE.U32 R4, R9, 0x8, R4 ;  /* 0x0000000809047825 */ /* 0x002fca00078e0004 */
[----:B------:R2:W-:Y:S02]  /*35a0*/  STG.E.64 desc[UR4][R4.64], R10 ;  /* 0x0000000a04007986 */ /* 0x0005e4000c101b04 */
.L_x_11546:
[----:B------:R-:W-:-:S13]  /*35b0*/  ISETP.GE.U32.AND P0, PT, R0, R31, PT ;  /* 0x0000001f0000720c */ /* 0x000fda0003f06070 */
[----:B------:R-:W-:Y:S05]  /*35c0*/  @P0 BRA `(.L_x_11548) ;  /* 0x0000000000340947 */ /* 0x000fea0003800000 */
[----:B-12---:R-:W1:Y:S01]  /*35d0*/  LDC.64 R4, c[0x0][0x388] ;  /* 0x0000e200ff047b82 */ /* 0x006e620000000a00 */
[----:B------:R-:W-:Y:S02]  /*35e0*/  IMAD R9, R33, 0x400, R0 ;  /* 0x0000040021097824 */ /* 0x000fe400078e0200 */
[----:B------:R-:W-:Y:S02]  /*35f0*/  VIADD R0, R0, 0x80 ;  /* 0x0000008000007836 */ /* 0x000fe40000000000 */
[----:B-1----:R-:W-:-:S05]  /*3600*/  IMAD.WIDE.U32 R4, R9, 0x8, R4 ;  /* 0x0000000809047825 */ /* 0x002fca00078e0004 */
[----:B------:R3:W-:Y:S02]  /*3610*/  STG.E.64 desc[UR4][R4.64], R6 ;  /* 0x0000000604007986 */ /* 0x0007e4000c101b04 */
.L_x_11547:
        /* <DEDUP_REMOVED lines=8> */
.L_x_11548:
[----:B------:R-:W-:Y:S05]  /*36a0*/  BSYNC.RELIABLE B1 ;  /* 0x0000000000017941 */ /* 0x000fea0003800100 */
.L_x_11543:
[----:B------:R-:W-:-:S13]  /*36b0*/  ISETP.GE.U32.AND P0, PT, R0, R31, PT ;  /* 0x0000001f0000720c */ /* 0x000fda0003f06070 */
[----:B---3--:R-:W3:Y:S01]  /*36c0*/  @!P0 LDC.64 R2, c[0x0][0x388] ;  /* 0x0000e200ff028b82 */ /* 0x008ee20000000a00 */
[----:B-12---:R-:W-:Y:S02]  /*36d0*/  @!P0 IMAD R5, R33, 0x400, R0 ;  /* 0x0000040021058824 */ /* 0x006fe400078e0200 */
[----:B------:R-:W-:Y:S02]  /*36e0*/  @!P0 VIADD R0, R0, 0x80 ;  /* 0x0000008000008836 */ /* 0x000fe40000000000 */
[----:B---3--:R-:W-:-:S05]  /*36f0*/  @!P0 IMAD.WIDE.U32 R2, R5, 0x8, R2 ;  /* 0x0000000805028825 */ /* 0x008fca00078e0002 */
[----:B------:R4:W-:Y:S02]  /*3700*/  @!P0 STG.E.64 desc[UR4][R2.64], R26 ;  /* 0x0000001a02008986 */ /* 0x0009e4000c101b04 */
.L_x_11549:
[----:B------:R-:W-:Y:S05]  /*3710*/  BSYNC.RECONVERGENT B0 ;  /* 0x0000000000007941 */ /* 0x000fea0003800200 */
.L_x_11542:
        /* <DEDUP_REMOVED lines=8> */
.L_x_11485:
[----:B------:R-:W0:Y:S01]  /*37a0*/  S2R R37, SR_TID.X ;  /* 0x0000000000257919 */ /* 0x000e220000002100 */
[----:B------:R-:W1:Y:S01]  /*37b0*/  LDC.64 R2, c[0x0][0x390] ;  /* 0x0000e400ff027b82 */ /* 0x000e620000000a00 */
[----:B------:R-:W-:-:S07]  /*37c0*/  IMAD.SHL.U32 R0, R33, 0x400, RZ ;  /* 0x0000040021007824 */ /* 0x000fce00078e00ff */
[----:B------:R-:W2:Y:S01]  /*37d0*/  LDC.64 R4, c[0x0][0x398] ;  /* 0x0000e600ff047b82 */ /* 0x000ea20000000a00 */
[----:B-1----:R-:W-:-:S04]  /*37e0*/  IMAD.WIDE.U32 R2, R0, 0x8, R2 ;  /* 0x0000000800027825 */ /* 0x002fc800078e0002 */
[----:B0-----:R-:W-:-:S04]  /*37f0*/  IMAD.WIDE.U32 R2, R37, 0x20, R2 ;  /* 0x0000002025027825 */ /* 0x001fc800078e0002 */
[----:B--2---:R-:W-:Y:S01]  /*3800*/  IMAD.WIDE.U32 R4, R0, 0x8, R4 ;  /* 0x0000000800047825 */ /* 0x004fe200078e0004 */
[----:B------:R-:W2:Y:S01]  /*3810*/  LDG.E.ENL2.256 R20, R32, desc[UR4][R2.64] ;  /* 0xfe0000040220797e */ /* 0x000ea20008121914 */
[----:B------:R-:W-:Y:S03]  /*3820*/  BSSY.RECONVERGENT B0, `(.L_x_11550) ;  /* 0x000005f000007945 */ /* 0x000fe60003800200 */
[----:B------:R-:W5:Y:S01]  /*3830*/  LDG.E.ENL2.256 R12, R16, desc[UR4][R2.64+0x1000] ;  /* 0xfe0080040210797e */ /* 0x000f62000812190c */
[----:B------:R-:W-:-:S05]  /*3840*/  IMAD.WIDE.U32 R36, R37, 0x20, R4 ;  /* 0x0000002025247825 */ /* 0x000fca00078e0004 */
[----:B------:R-:W3:Y:S04]  /*3850*/  LDG.E.ENL2.256 R28, R24, desc[UR4][R36.64] ;  /* 0xfe0000042418797e */ /* 0x000ee8000812191c */
[----:B------:R0:W5:Y:S01]  /*3860*/  LDG.E.ENL2.256 R4, R8, desc[UR4][R36.64+0x1000] ;  /* 0xfe0080042408797e */ /* 0x0001620008121904 */
[----:B--2---:R-:W-:Y:S02]  /*3870*/  LOP3.LUT R39, R33, 0x7fffffff, RZ, 0xc0, !PT ;  /* 0x7fffffff21277812 */ /* 0x004fe400078ec0ff */
        /* <DEDUP_REMOVED lines=28> */
.L_x_11551:
        /* <DEDUP_REMOVED lines=28> */
.L_x_11554:
        /* <DEDUP_REMOVED lines=11> */
.L_x_11553:
        /* <DEDUP_REMOVED lines=19> */
.L_x_11556:
[----:B------:R-:W-:Y:S05]  /*3de0*/  BSYNC.RECONVERGENT B1 ;  /* 0x0000000000017941 */ /* 0x000fea0003800200 */
.L_x_11555:
[----:B------:R-:W-:Y:S01]  /*3df0*/  LOP3.LUT R25, R37, 0x80000000, R33, 0xb8, !PT ;  /* 0x8000000025197812 */ /* 0x000fe200078eb821 */
[----:B------:R-:W-:-:S07]  /*3e00*/  IMAD.MOV.U32 R24, RZ, RZ, R36 ;  /* 0x000000ffff187224 */ /* 0x000fce00078e0024 */
.L_x_11552:
[----:B------:R-:W-:Y:S05]  /*3e10*/  BSYNC.RECONVERGENT B0 ;  /* 0x0000000000007941 */ /* 0x000fea0003800200 */
.L_x_11550:
        /* <DEDUP_REMOVED lines=35> */
.L_x_11561:
        /* <DEDUP_REMOVED lines=11> */
.L_x_11560:
        /* <DEDUP_REMOVED lines=20> */
.L_x_11563:
[----:B------:R-:W-:Y:S05]  /*4240*/  BSYNC.RECONVERGENT B1 ;  /* 0x0000000000017941 */ /* 0x000fea0003800200 */
.L_x_11562:
[----:B------:R-:W-:Y:S01]  /*4250*/  LOP3.LUT R27, R37, 0x80000000, R35, 0xb8, !PT ;  /* 0x80000000251b7812 */ /* 0x000fe200078eb823 */
[----:B------:R-:W-:Y:S01]  /*4260*/  IMAD.MOV.U32 R26, RZ, RZ, R32 ;  /* 0x000000ffff1a7224 */ /* 0x000fe200078e0020 */
[----:B------:R-:W-:Y:S06]  /*4270*/  BRA `(.L_x_11559) ;  /* 0x00000000004c7947 */ /* 0x000fec0003800000 */
.L_x_11558:
        /* <DEDUP_REMOVED lines=19> */
.L_x_11559:
[----:B------:R-:W-:Y:S05]  /*43b0*/  BSYNC.RECONVERGENT B0 ;  /* 0x0000000000007941 */ /* 0x000fea0003800200 */
.L_x_11557:
        /* <DEDUP_REMOVED lines=35> */
.L_x_11568:
        /* <DEDUP_REMOVED lines=11> */
.L_x_11567:
        /* <DEDUP_REMOVED lines=20> */
.L_x_11570:
[----:B------:R-:W-:Y:S05]  /*47e0*/  BSYNC.RECONVERGENT B1 ;  /* 0x0000000000017941 */ /* 0x000fea0003800200 */
.L_x_11569:
[----:B------:R-:W-:Y:S01]  /*47f0*/  LOP3.LUT R29, R35, 0x80000000, R21, 0xb8, !PT ;  /* 0x80000000231d7812 */ /* 0x000fe200078eb815 */
[----:B------:R-:W-:Y:S01]  /*4800*/  IMAD.MOV.U32 R28, RZ, RZ, R32 ;  /* 0x000000ffff1c7224 */ /* 0x000fe200078e0020 */
[----:B------:R-:W-:Y:S06]  /*4810*/  BRA `(.L_x_11566) ;  /* 0x00000000004c7947 */ /* 0x000fec0003800000 */
.L_x_11565:
        /* <DEDUP_REMOVED lines=19> */
.L_x_11566:
[----:B------:R-:W-:Y:S05]  /*4950*/  BSYNC.RECONVERGENT B0 ;  /* 0x0000000000007941 */ /* 0x000fea0003800200 */
.L_x_11564:
        /* <DEDUP_REMOVED lines=36> */
.L_x_11575:
        /* <DEDUP_REMOVED lines=11> */
.L_x_11574:
        /* <DEDUP_REMOVED lines=20> */
.L_x_11577:
[----:B------:R-:W-:Y:S05]  /*4d90*/  BSYNC.RECONVERGENT B1 ;  /* 0x0000000000017941 */ /* 0x000fea0003800200 */
.L_x_11576:
[----:B------:R-:W-:Y:S01]  /*4da0*/  LOP3.LUT R31, R21, 0x80000000, R23, 0xb8, !PT ;  /* 0x80000000151f7812 */ /* 0x000fe200078eb817 */
[----:B------:R-:W-:Y:S06]  /*4db0*/  BRA `(.L_x_11573) ;  /* 0x00000000004c7947 */ /* 0x000fec0003800000 */
.L_x_11572:
        /* <DEDUP_REMOVED lines=19> */
.L_x_11573:
[----:B------:R-:W-:Y:S05]  /*4ef0*/  BSYNC.RECONVERGENT B0 ;  /* 0x0000000000007941 */ /* 0x000fea0003800200 */
.L_x_11571:
        /* <DEDUP_REMOVED lines=36> */
.L_x_11582:
        /* <DEDUP_REMOVED lines=11> */
.L_x_11581:
        /* <DEDUP_REMOVED lines=20> */
.L_x_11584:
[----:B------:R-:W-:Y:S05]  /*5330*/  BSYNC.RECONVERGENT B1 ;  /* 0x0000000000017941 */ /* 0x000fea0003800200 */
.L_x_11583:
[----:B------:R-:W-:Y:S01]  /*5340*/  LOP3.LUT R9, R21, 0x80000000, R17, 0xb8, !PT ;  /* 0x8000000015097812 */ /* 0x000fe200078eb811 */
[----:B------:R-:W-:Y:S06]  /*5350*/  BRA `(.L_x_11580) ;  /* 0x00000000004c7947 */ /* 0x000fec0003800000 */
.L_x_11579:
        /* <DEDUP_REMOVED lines=19> */
.L_x_11580:
[----:B------:R-:W-:Y:S05]  /*5490*/  BSYNC.RECONVERGENT B0 ;  /* 0x0000000000007941 */ /* 0x000fea0003800200 */
.L_x_11578:
        /* <DEDUP_REMOVED lines=35> */
.L_x_11589:
        /* <DEDUP_REMOVED lines=11> */
.L_x_11588:
        /* <DEDUP_REMOVED lines=20> */
.L_x_11591:
[----:B------:R-:W-:Y:S05]  /*58c0*/  BSYNC.RECONVERGENT B1 ;  /* 0x0000000000017941 */ /* 0x000fea0003800200 */
.L_x_11590:
[----:B------:R-:W-:Y:S01]  /*58d0*/  LOP3.LUT R11, R21, 0x80000000, R19, 0xb8, !PT ;  /* 0x80000000150b7812 */ /* 0x000fe200078eb813 */
[----:B------:R-:W-:Y:S01]  /*58e0*/  IMAD.MOV.U32 R10, RZ, RZ, R16 ;  /* 0x000000ffff0a7224 */ /* 0x000fe200078e0010 */
[----:B------:R-:W-:Y:S06]  /*58f0*/  BRA `(.L_x_11587) ;  /* 0x00000000004c7947 */ /* 0x000fec0003800000 */
.L_x_11586:
        /* <DEDUP_REMOVED lines=19> */
.L_x_11587:
[----:B------:R-:W-:Y:S05]  /*5a30*/  BSYNC.RECONVERGENT B0 ;  /* 0x0000000000007941 */ /* 0x000fea0003800200 */
.L_x_11585:
        /* <DEDUP_REMOVED lines=36> */
.L_x_11596:
        /* <DEDUP_REMOVED lines=11> */
.L_x_11595:
        /* <DEDUP_REMOVED lines=19> */
.L_x_11598:
[----:B------:R-:W-:Y:S05]  /*5e60*/  BSYNC.RECONVERGENT B1 ;  /* 0x0000000000017941 */ /* 0x000fea0003800200 */
.L_x_11597:
[----:B------:R-:W-:Y:S01]  /*5e70*/  LOP3.LUT R5, R17, 0x80000000, R13, 0xb8, !PT ;  /* 0x8000000011057812 */ /* 0x000fe200078eb80d */
[----:B------:R-:W-:Y:S01]  /*5e80*/  IMAD.MOV.U32 R4, RZ, RZ, R16 ;  /* 0x000000ffff047224 */ /* 0x000fe200078e0010 */
[----:B------:R-:W-:Y:S06]  /*5e90*/  BRA `(.L_x_11594) ;  /* 0x00000000004c7947 */ /* 0x000fec0003800000 */
.L_x_11593:
        /* <DEDUP_REMOVED lines=19> */
.L_x_11594:
[----:B------:R-:W-:Y:S05]  /*5fd0*/  BSYNC.RECONVERGENT B0 ;  /* 0x0000000000007941 */ /* 0x000fea0003800200 */
.L_x_11592:
        /* <DEDUP_REMOVED lines=36> */
.L_x_11603:
        /* <DEDUP_REMOVED lines=11> */
.L_x_11602:
        /* <DEDUP_REMOVED lines=19> */
.L_x_11605:
[----:B------:R-:W-:Y:S05]  /*6400*/  BSYNC.RECONVERGENT B1 ;  /* 0x0000000000017941 */ /* 0x000fea0003800200 */
.L_x_11604:
[----:B------:R-:W-:Y:S01]  /*6410*/  LOP3.LUT R7, R13, 0x80000000, R15, 0xb8, !PT ;  /* 0x800000000d077812 */ /* 0x000fe200078eb80f */
[----:B------:R-:W-:Y:S01]  /*6420*/  IMAD.MOV.U32 R6, RZ, RZ, R12 ;  /* 0x000000ffff067224 */ /* 0x000fe200078e000c */
[----:B------:R-:W-:Y:S06]  /*6430*/  BRA `(.L_x_11601) ;  /* 0x00000000004c7947 */ /* 0x000fec0003800000 */
.L_x_11600:
        /* <DEDUP_REMOVED lines=19> */
.L_x_11601:
[----:B------:R-:W-:Y:S05]  /*6570*/  BSYNC.RECONVERGENT B0 ;  /* 0x0000000000007941 */ /* 0x000fea0003800200 */
.L_x_11599:
[----:B------:R-:W0:Y:S01]  /*6580*/  S2R R13, SR_TID.X ;  /* 0x00000000000d7919 */ /* 0x000e220000002100 */
[----:B------:R-:W1:Y:S02]  /*6590*/  LDC.64 R2, c[0x0][0x388] ;  /* 0x0000e200ff027b82 */ /* 0x000e640000000a00 */
[----:B-1----:R-:W-:-:S04]  /*65a0*/  IMAD.WIDE.U32 R2, R0, 0x8, R2 ;  /* 0x0000000800027825 */ /* 0x002fc800078e0002 */
[----:B0-----:R-:W-:-:S05]  /*65b0*/  IMAD.WIDE.U32 R2, R13, 0x20, R2 ;  /* 0x000000200d027825 */ /* 0x001fca00078e0002 */
[----:B------:R-:W-:Y:S04]  /*65c0*/  STG.E.ENL2.256 desc[UR4][R2.64], R24, R28 ;  /* 0xf8000018021c797f */ /* 0x000fe8000f121804 */
[----:B------:R-:W-:Y:S01]  /*65d0*/  STG.E.ENL2.256 desc[UR4][R2.64+0x1000], R8, R4 ;  /* 0xf80080080204797f */ /* 0x000fe2000f121804 */
[----:B------:R-:W-:Y:S05]  /*65e0*/  EXIT ;  /* 0x000000000000794d */ /* 0x000fea0003800000 */
.L_x_11606:
        /* <DEDUP_REMOVED lines=9> */
.L_x_50037:


//--------------------- .text._ZN2at6native29vectorized_elementwise_kernelILi8ENS0_13BinaryFunctorIdddZZZNS0_16fmod_kernel_cudaERNS_18TensorIteratorBaseEENKUlvE0_clEvENKUlvE_clEvEUlddE_EESt5arrayIPcLm3EEEEviT0_T1_ --------------------------
	.section	.text._ZN2at6native29vectorized_elementwise_kernelILi8ENS0_13BinaryFunctorIdddZZZNS0_16fmod_kernel_cudaERNS_18TensorIteratorBaseEENKUlvE0_clEvENKUlvE_clEvEUlddE_EESt5arrayIPcLm3EEEEviT0_T1_,"ax",@progbits
	.align	128
        .global         _ZN2at6native29vectorized_elementwise_kernelILi8ENS0_13BinaryFunctorIdddZZZNS0_16fmod_kernel_cudaERNS_18TensorIteratorBaseEENKUlvE0_clEvENKUlvE_clEvEUlddE_EESt5arrayIPcLm3EEEEviT0_T1_
        .type           _ZN2at6native29vectorized_elementwise_kernelILi8ENS0_13BinaryFunctorIdddZZZNS0_16fmod_kernel_cudaERNS_18TensorIteratorBaseEENKUlvE0_clEvENKUlvE_clEvEUlddE_EESt5arrayIPcLm3EEEEviT0_T1_,@function
        .size           _ZN2at6native29vectorized_elementwise_kernelILi8ENS0_13BinaryFunctorIdddZZZNS0_16fmod_kernel_cudaERNS_18TensorIteratorBaseEENKUlvE0_clEvENKUlvE_clEvEUlddE_EESt5arrayIPcLm3EEEEviT0_T1_,(.L_x_50038 - _ZN2at6native29vectorized_elementwise_kernelILi8ENS0_13BinaryFunctorIdddZZZNS0_16fmod_kernel_cudaERNS_18TensorIteratorBaseEENKUlvE0_clEvENKUlvE_clEvEUlddE_EESt5arrayIPcLm3EEEEviT0_T1_)
        .other          _ZN2at6native29vectorized_elementwise_kernelILi8ENS0_13BinaryFunctorIdddZZZNS0_16fmod_kernel_cudaERNS_18TensorIteratorBaseEENKUlvE0_clEvENKUlvE_clEvEUlddE_EESt5arrayIPcLm3EEEEviT0_T1_,@"STO_CUDA_ENTRY STV_DEFAULT"
_ZN2at6native29vectorized_elementwise_kernelILi8ENS0_13BinaryFunctorIdddZZZNS0_16fmod_kernel_cudaERNS_18TensorIteratorBaseEENKUlvE0_clEvENKUlvE_clEvEUlddE_EESt5arrayIPcLm3EEEEviT0_T1_:
.text._ZN2at6native29vectorized_elementwise_kernelILi8ENS0_13BinaryFunctorIdddZZZNS0_16fmod_kernel_cudaERNS_18TensorIteratorBaseEENKUlvE0_clEvENKUlvE_clEvEUlddE_EESt5arrayIPcLm3EEEEviT0_T1_:
[----:B------:R-:W-:Y:S01]  /*0000*/  LDC R1, c[0x0][0x37c] ;  /* 0x0000df00ff017b82 */ /* 0x000fe20000000800 */
[----:B------:R-:W-:Y:S05]  /*0010*/  EXIT ;  /* 0x000000000000794d */ /* 0x000fea0003800000 */
.L_x_11607:
        /* <DEDUP_REMOVED lines=14> */
.L_x_50038:


//--------------------- .text._ZN2at6native18elementwise_kernelILi128ELi4EZNS0_15gpu_kernel_implINS0_13BUnaryFunctorIdddZZZNS0_16fmod_kernel_cudaERNS_18TensorIteratorBaseEENKUlvE0_clEvENKUlvE_clEvEUlddE_EEEEvS5_RKT_EUliE_EEviT1_ --------------------------
	.section	.text._ZN2at6native18elementwise_kernelILi128ELi4EZNS0_15gpu_kernel_implINS0_13BUnaryFunctorIdddZZZNS0_16fmod_kernel_cudaERNS_18TensorIteratorBaseEENKUlvE0_clEvENKUlvE_clEvEUlddE_EEEEvS5_RKT_EUliE_EEviT1_,"ax",@progbits
	.align	128
        .global         _ZN2at6native18elementwise_kernelILi128ELi4EZNS0_15gpu_kernel_implINS0_13BUnaryFunctorIdddZZZNS0_16fmod_kernel_cudaERNS_18TensorIteratorBaseEENKUlvE0_clEvENKUlvE_clEvEUlddE_EEEEvS5_RKT_EUliE_EEviT1_
        .type           _ZN2at6native18elementwise_kernelILi128ELi4EZNS0_15gpu_kernel_implINS0_13BUnaryFunctorIdddZZZNS0_16fmod_kernel_cudaERNS_18TensorIteratorBaseEENKUlvE0_clEvENKUlvE_clEvEUlddE_EEEEvS5_RKT_EUliE_EEviT1_,@function
        .size           _ZN2at6native18elementwise_kernelILi128ELi4EZNS0_15gpu_kernel_implINS0_13BUnaryFunctorIdddZZZNS0_16fmod_kernel_cudaERNS_18TensorIteratorBaseEENKUlvE0_clEvENKUlvE_clEvEUlddE_EEEEvS5_RKT_EUliE_EEviT1_,(.L_x_50039 - _ZN2at6native18elementwise_kernelILi128ELi4EZNS0_15gpu_kernel_implINS0_13BUnaryFunctorIdddZZZNS0_16fmod_kernel_cudaERNS_18TensorIteratorBaseEENKUlvE0_clEvENKUlvE_clEvEUlddE_EEEEvS5_RKT_EUliE_EEviT1_)
        .other          _ZN2at6native18elementwise_kernelILi128ELi4EZNS0_15gpu_kernel_implINS0_13BUnaryFunctorIdddZZZNS0_16fmod_kernel_cudaERNS_18TensorIteratorBaseEENKUlvE0_clEvENKUlvE_clEvEUlddE_EEEEvS5_RKT_EUliE_EEviT1_,@"STO_CUDA_ENTRY STV_DEFAULT"
_ZN2at6native18elementwise_kernelILi128ELi4EZNS0_15gpu_kernel_implINS0_13BUnaryFunctorIdddZZZNS0_16fmod_kernel_cudaERNS_18TensorIteratorBaseEENKUlvE0_clEvENKUlvE_clEvEUlddE_EEEEvS5_RKT_EUliE_EEviT1_:
.text._ZN2at6native18elementwise_kernelILi128ELi4EZNS0_15gpu_kernel_implINS0_13BUnaryFunctorIdddZZZNS0_16fmod_kernel_cudaERNS_18TensorIteratorBaseEENKUlvE0_clEvENKUlvE_clEvEUlddE_EEEEvS5_RKT_EUliE_EEviT1_:
[----:B------:R-:W0:Y:S01]  /*0000*/  LDC R1, c[0x0][0x37c] ;  /* 0x0000df00ff017b82 */ /* 0x000e220000000800 */
[----:B------:R-:W1:Y:S07]  /*0010*/  S2R R17, SR_TID.X ;  /* 0x0000000000117919 */ /* 0x000e6e0000002100 */
[----:B------:R-:W2:Y:S01]  /*0020*/  S2UR UR4, SR_CTAID.X ;  /* 0x00000000000479c3 */ /* 0x000ea20000002500 */
[----:B------:R-:W3:Y:S01]  /*0030*/  LDCU UR39, c[0x0][0x388] ;  /* 0x00007100ff2777ac */ /* 0x000ee20008000800 */
[----:B------:R-:W-:Y:S01]  /*0040*/  BSSY.RECONVERGENT B7, `(.L_x_11608) ;  /* 0x00003ba000077945 */ /* 0x000fe20003800200 */
[----:B------:R-:W4:Y:S05]  /*0050*/  LDCU UR5, c[0x0][0x380] ;  /* 0x00007000ff0577ac */ /* 0x000f2a0008000800 */
[----:B------:R-:W5:Y:S01]  /*0060*/  LDC.64 R22, c[0x0][0x598] ;  /* 0x00016600ff167b82 */ /* 0x000f620000000a00 */
[----:B------:R-:W0:Y:S01]  /*0070*/  LDCU.64 UR36, c[0x0][0x358] ;  /* 0x00006b00ff2477ac */ /* 0x000e220008000a00 */
[----:B------:R-:W0:Y:S01]  /*0080*/  LDCU.U8 UR41, c[0x0][0x5a0] ;  /* 0x0000b400ff2977ac */ /* 0x000e220008000000 */
[----:B------:R-:W0:Y:S01]  /*0090*/  LDCU.U8 UR42, c[0x0][0x5a1] ;  /* 0x0000b420ff2a77ac */ /* 0x000e220008000000 */
[----:B---3--:R-:W-:-:S02]  /*00a0*/  UIADD3 UR40, UPT, UPT, UR39, -0x1, URZ ;  /* 0xffffffff27287890 */ /* 0x008fc4000fffe0ff */
[----:B--2---:R-:W-:Y:S02]  /*00b0*/  USHF.L.U32 UR4, UR4, 0x9, URZ ;  /* 0x0000000904047899 */ /* 0x004fe400080006ff */
[----:B------:R-:W-:-:S04]  /*00c0*/  UISETP.LT.U32.AND UP0, UPT, UR40, 0x18, UPT ;  /* 0x000000182800788c */ /* 0x000fc8000bf01070 */
[----:B------:R-:W-:Y:S01]  /*00d0*/  USEL UR38, UR40, 0x18, UP0 ;  /* 0x0000001828267887 */ /* 0x000fe20008000000 */
[----:B-1----:R-:W-:Y:S02]  /*00e0*/  LOP3.LUT R17, R17, UR4, RZ, 0xfc, !PT ;  /* 0x0000000411117c12 */ /* 0x002fe4000f8efcff */
[----:B-----5:R-:W-:Y:S01]  /*00f0*/  LOP3.LUT R23, R23, 0x7fffffff, RZ, 0xc0, !PT ;  /* 0x7fffffff17177812 */ /* 0x020fe200078ec0ff */
[----:B------:R-:W-:Y:S01]  /*0100*/  UIADD3 UR38, UPT, UPT, UR38, 0x1, URZ ;  /* 0x0000000126267890 */ /* 0x000fe2000fffe0ff */
[----:B----4-:R-:W-:Y:S02]  /*0110*/  ISETP.GE.AND P0, PT, R17, UR5, PT ;  /* 0x0000000511007c0c */ /* 0x010fe4000bf06270 */
[----:B------:R-:W-:Y:S02]  /*0120*/  SHF.R.U32.HI R25, RZ, 0x14, R23 ;  /* 0x00000014ff197819 */ /* 0x000fe40000011617 */
[----:B------:R-:W1:Y:S02]  /*0130*/  DMUL R18, R22, 1.80143985094819840000e+16 ;  /* 0x4350000016127828 */ /* 0x000e640000000000 */
[----:B-1----:R-:W-:-:S05]  /*0140*/  LEA.HI R2, R19, R25, RZ, 0xc ;  /* 0x0000001913027211 */ /* 0x002fca00078f60ff */
[----:B------:R-:W-:Y:S02]  /*0150*/  VIADD R2, R2, 0xffffffca ;  /* 0xffffffca02027836 */ /* 0x000fe40000000000 */
[----:B0-----:R-:W-:Y:S05]  /*0160*/  @P0 BRA `(.L_x_11609) ;  /* 0x00000038009c0947 */ /* 0x001fea0003800000 */
[----:B------:R-:W-:Y:S01]  /*0170*/  UISETP.NE.AND UP0, UPT, UR39, URZ, UPT ;  /* 0x000000ff2700728c */ /* 0x000fe2000bf05270 */
[----:B------:R-:W-:Y:S02]  /*0180*/  IMAD.MOV.U32 R0, RZ, RZ, RZ ;  /* 0x000000ffff007224 */ /* 0x000fe400078e00ff */
[----:B------:R-:W-:-:S06]  /*0190*/  IMAD.MOV.U32 R16, RZ, RZ, RZ ;  /* 0x000000ffff107224 */ /* 0x000fcc00078e00ff */
[----:B------:R-:W-:Y:S05]  /*01a0*/  BRA.U !UP0, `(.L_x_11610) ;  /* 0x0000001108a87547 */ /* 0x000fea000b800000 */
[----:B------:R-:W0:Y:S01]  /*01b0*/  LDCU.64 UR4, c[0x0][0x390] ;  /* 0x00007200ff0477ac */ /* 0x000e220008000a00 */
[----:B------:R-:W-:Y:S01]  /*01c0*/  MOV R16, RZ ;  /* 0x000000ff00107202 */ /* 0x000fe20000000f00 */
        /* <DEDUP_REMOVED lines=296> */
.L_x_11610:
        /* <DEDUP_REMOVED lines=18> */
.L_x_11615:
[----:B------:R-:W2:Y:S02]  /*1570*/  LDG.E.U8 R4, desc[UR36][R4.64] ;  /* 0x0000002404047981 */ /* 0x000ea4000c1e1100 */
[----:B--2---:R4:W0:Y:S02]  /*1580*/  I2F.F64.U16 R6, R4 ;  /* 0x0000000400067312 */ /* 0x0048240000101800 */
[----:B0---4-:R-:W-:Y:S05]  /*1590*/  BRA `(.L_x_11617) ;  /* 0x0000000c00647947 */ /* 0x011fea0003800000 */
.L_x_11614:
        /* <DEDUP_REMOVED lines=9> */
.L_x_11619:
[----:B------:R-:W2:Y:S02]  /*1630*/  LDG.E R4, desc[UR36][R4.64] ;  /* 0x0000002404047981 */ /* 0x000ea4000c1e1900 */
[----:B--2---:R4:W0:Y:S02]  /*1640*/  I2F.F64 R6, R4 ;  /* 0x0000000400067312 */ /* 0x0048240000201c00 */
[----:B0---4-:R-:W-:Y:S05]  /*1650*/  BRA `(.L_x_11617) ;  /* 0x0000000c00347947 */ /* 0x011fea0003800000 */
.L_x_11618:
[----:B------:R-:W2:Y:S02]  /*1660*/  LDG.E.U16 R4, desc[UR36][R4.64] ;  /* 0x0000002404047981 */ /* 0x000ea4000c1e1500 */
[----:B--2---:R4:W0:Y:S02]  /*1670*/  I2F.F64.S16 R6, R4 ;  /* 0x0000000400067312 */ /* 0x0048240000101c00 */
[----:B0---4-:R-:W-:Y:S05]  /*1680*/  BRA `(.L_x_11617) ;  /* 0x0000000c00287947 */ /* 0x011fea0003800000 */
.L_x_11613:
        /* <DEDUP_REMOVED lines=10> */
.L_x_11621:
[----:B------:R-:W2:Y:S02]  /*1730*/  LDG.E.U16 R0, desc[UR36][R4.64] ;  /* 0x0000002404007981 */ /* 0x000ea4000c1e1500 */
[----:B--2---:R-:W-:-:S05]  /*1740*/  HADD2.F32 R0, -RZ, R0.H0_H0 ;  /* 0x20000000ff007230 */ /* 0x004fca0000004100 */
[----:B------:R-:W-:-:S04]  /*1750*/  FMUL.FTZ R0, R0, 1 ;  /* 0x3f80000000007820 */ /* 0x000fc80000410000 */
[----:B------:R3:W4:Y:S02]  /*1760*/  F2F.F64.F32 R6, R0 ;  /* 0x0000000000067310 */ /* 0x0007240000201800 */
[----:B---34-:R-:W-:Y:S05]  /*1770*/  BRA `(.L_x_11617) ;  /* 0x0000000800ec7947 */ /* 0x018fea0003800000 */
.L_x_11620:
        /* <DEDUP_REMOVED lines=10> */
.L_x_11623:
[----:B------:R-:W2:Y:S02]  /*1820*/  LDG.E.U16 R4, desc[UR36][R4.64] ;  /* 0x0000002404047981 */ /* 0x000ea4000c1e1500 */
[----:B--2---:R-:W-:-:S05]  /*1830*/  HADD2.F32 R0, -RZ, R4.H0_H0 ;  /* 0x20000004ff007230 */ /* 0x004fca0000004100 */
[----:B------:R-:W-:-:S04]  /*1840*/  FMUL.FTZ R0, R0, 1 ;  /* 0x3f80000000007820 */ /* 0x000fc80000410000 */
[----:B------:R4:W0:Y:S02]  /*1850*/  F2F.F64.F32 R6, R0 ;  /* 0x0000000000067310 */ /* 0x0008240000201800 */
[----:B0---4-:R-:W-:Y:S05]  /*1860*/  BRA `(.L_x_11617) ;  /* 0x0000000800b07947 */ /* 0x011fea0003800000 */
.L_x_11622:
[----:B------:R3:W5:Y:S01]  /*1870*/  LDG.E.64 R6, desc[UR36][R4.64] ;  /* 0x0000002404067981 */ /* 0x000762000c1e1b00 */
[----:B------:R-:W-:Y:S05]  /*1880*/  BRA `(.L_x_11617) ;  /* 0x0000000800a87947 */ /* 0x000fea0003800000 */
.L_x_11612:
        /* <DEDUP_REMOVED lines=13> */
.L_x_11626:
[----:B------:R2:W5:Y:S01]  /*1960*/  LDG.E.64 R6, desc[UR36][R4.64] ;  /* 0x0000002404067981 */ /* 0x000562000c1e1b00 */
[----:B------:R-:W-:Y:S05]  /*1970*/  BRA `(.L_x_11617) ;  /* 0x00000008006c7947 */ /* 0x000fea0003800000 */
.L_x_11625:
        /* <DEDUP_REMOVED lines=27> */
.L_x_11628:
        /* <DEDUP_REMOVED lines=15> */
.L_x_11627:
[----:B------:R-:W2:Y:S02]  /*1c20*/  LDG.E.U16 R0, desc[UR36][R4.64] ;  /* 0x0000002404007981 */ /* 0x000ea4000c1e1500 */
[----:B--2---:R-:W-:-:S04]  /*1c30*/  IMAD.U32 R0, R0, 0x10000, RZ ;  /* 0x0001000000007824 */ /* 0x004fc800078e00ff */
[----:B------:R-:W-:-:S04]  /*1c40*/  FMUL.FTZ R0, R0, 1 ;  /* 0x3f80000000007820 */ /* 0x000fc80000410000 */
[----:B------:R2:W3:Y:S02]  /*1c50*/  F2F.F64.F32 R6, R0 ;  /* 0x0000000000067310 */ /* 0x0004e40000201800 */
[----:B--23--:R-:W-:Y:S05]  /*1c60*/  BRA `(.L_x_11617) ;  /* 0x0000000400b07947 */ /* 0x00cfea0003800000 */
.L_x_11624:
        /* <DEDUP_REMOVED lines=11> */
.L_x_11631:
        /* <DEDUP_REMOVED lines=21> */
.L_x_11633:
[----:B------:R-:W-:Y:S05]  /*1e70*/  BSYNC.RECONVERGENT B0 ;  /* 0x0000000000007941 */ /* 0x000fea0003800200 */
.L_x_11632:
[----:B------:R-:W-:Y:S01]  /*1e80*/  IMAD.SHL.U32 R0, R0, 0x100000, RZ ;  /* 0x0010000000007824 */ /* 0x000fe200078e00ff */
[----:B------:R-:W-:-:S04]  /*1e90*/  LEA R3, R3, 0x3b800000, 0x17 ;  /* 0x3b80000003037811 */ /* 0x000fc800078eb8ff */
[----:B------:R-:W-:-:S05]  /*1ea0*/  LOP3.LUT R0, R3, R0, R7, 0xfe, !PT ;  /* 0x0000000003007212 */ /* 0x000fca00078efe07 */
[----:B------:R-:W-:-:S04]  /*1eb0*/  FMUL.FTZ R0, R0, 1 ;  /* 0x3f80000000007820 */ /* 0x000fc80000410000 */
[----:B------:R2:W3:Y:S02]  /*1ec0*/  F2F.F64.F32 R6, R0 ;  /* 0x0000000000067310 */ /* 0x0004e40000201800 */
[----:B--23--:R-:W-:Y:S05]  /*1ed0*/  BRA `(.L_x_11617) ;  /* 0x0000000400147947 */ /* 0x00cfea0003800000 */
.L_x_11630:
        /* <DEDUP_REMOVED lines=21> */
.L_x_11635:
[----:B------:R-:W-:Y:S05]  /*2030*/  BSYNC.RECONVERGENT B0 ;  /* 0x0000000000007941 */ /* 0x000fea0003800200 */
.L_x_11634:
[----:B------:R-:W-:Y:S02]  /*2040*/  SHF.L.U32 R0, R0, 0x15, RZ ;  /* 0x0000001500007819 */ /* 0x000fe400000006ff */
[----:B------:R-:W-:-:S04]  /*2050*/  LEA R3, R3, 0x37800000, 0x17 ;  /* 0x3780000003037811 */ /* 0x000fc800078eb8ff */
[----:B------:R-:W-:-:S05]  /*2060*/  LOP3.LUT R0, R3, R0, R7, 0xfe, !PT ;  /* 0x0000000003007212 */ /* 0x000fca00078efe07 */
[----:B------:R-:W-:-:S04]  /*2070*/  FMUL.FTZ R0, R0, 1 ;  /* 0x3f80000000007820 */ /* 0x000fc80000410000 */
[----:B------:R2:W3:Y:S02]  /*2080*/  F2F.F64.F32 R6, R0 ;  /* 0x0000000000067310 */ /* 0x0004e40000201800 */
[----:B--23--:R-:W-:Y:S05]  /*2090*/  BRA `(.L_x_11617) ;  /* 0x0000000000a47947 */ /* 0x00cfea0003800000 */
.L_x_11629:
[----:B------:R-:W-:-:S09]  /*20a0*/  UISETP.NE.AND UP0, UPT, UR4, 0x1c, UPT ;  /* 0x0000001c0400788c */ /* 0x000fd2000bf05270 */
[----:B------:R-:W-:Y:S05]  /*20b0*/  BRA.U !UP0, `(.L_x_11636) ;  /* 0x0000000108947547 */ /* 0x000fea000b800000 */
[----:B------:R-:W-:-:S09]  /*20c0*/  UISETP.NE.AND UP0, UPT, UR4, 0x1d, UPT ;  /* 0x0000001d0400788c */ /* 0x000fd2000bf05270 */
[----:B------:R-:W-:Y:S05]  /*20d0*/  BRA.U !UP0, `(.L_x_11637) ;  /* 0x0000000108807547 */ /* 0x000fea000b800000 */
[----:B------:R-:W-:-:S09]  /*20e0*/  UISETP.NE.AND UP0, UPT, UR4, 0x2c, UPT ;  /* 0x0000002c0400788c */ /* 0x000fd2000bf05270 */
[----:B------:R-:W-:Y:S05]  /*20f0*/  BRA.U !UP0, `(.L_x_11638) ;  /* 0x0000000108487547 */ /* 0x000fea000b800000 */
.L_x_11616:
        /* <DEDUP_REMOVED lines=16> */
.L_x_11639:
[----:B------:R-:W-:Y:S01]  /*2200*/  CS2R R6, SRZ ;  /* 0x0000000000067805 */ /* 0x000fe2000001ff00 */
[----:B------:R-:W-:Y:S06]  /*2210*/  BRA `(.L_x_11617) ;  /* 0x0000000000447947 */ /* 0x000fec0003800000 */
.L_x_11638:
[----:B------:R-:W2:Y:S01]  /*2220*/  LDG.E.U8 R0, desc[UR36][R4.64] ;  /* 0x0000002404007981 */ /* 0x000ea2000c1e1100 */
[----:B------:R-:W-:Y:S01]  /*2230*/  MOV R6, 0x0 ;  /* 0x0000000000067802 */ /* 0x000fe20000000f00 */
        /* <DEDUP_REMOVED lines=8> */
[----:B------:R2:W3:Y:S02]  /*22c0*/  @P0 F2F.F64.F32 R6, R0 ;  /* 0x0000000000060310 */ /* 0x0004e40000201800 */
[----:B--23--:R-:W-:Y:S05]  /*22d0*/  BRA `(.L_x_11617) ;  /* 0x0000000000147947 */ /* 0x00cfea0003800000 */
.L_x_11637:
[----:B------:R-:W2:Y:S02]  /*22e0*/  LDG.E.64 R6, desc[UR36][R4.64] ;  /* 0x0000002404067981 */ /* 0x000ea4000c1e1b00 */
[----:B--2---:R-:W2:Y:S02]  /*22f0*/  I2F.F64.U64 R6, R6 ;  /* 0x0000000600067312 */ /* 0x004ea40000301800 */
[----:B--2---:R-:W-:Y:S05]  /*2300*/  BRA `(.L_x_11617) ;  /* 0x0000000000087947 */ /* 0x004fea0003800000 */
.L_x_11636:
[----:B------:R-:W2:Y:S02]  /*2310*/  LDG.E R4, desc[UR36][R4.64] ;  /* 0x0000002404047981 */ /* 0x000ea4000c1e1900 */
[----:B--2---:R0:W1:Y:S02]  /*2320*/  I2F.F64.U32 R6, R4 ;  /* 0x0000000400067312 */ /* 0x0040640000201800 */
.L_x_11617:
[----:B------:R-:W-:Y:S05]  /*2330*/  BSYNC.RECONVERGENT B6 ;  /* 0x0000000000067941 */ /* 0x000fea0003800200 */
.L_x_11611:
[----:B-1---5:R-:W-:Y:S01]  /*2340*/  LOP3.LUT R9, R7, 0x7fffffff, RZ, 0xc0, !PT ;  /* 0x7fffffff07097812 */ /* 0x022fe200078ec0ff */
[----:B------:R-:W-:Y:S01]  /*2350*/  BSSY.RECONVERGENT B0, `(.L_x_11640) ;  /* 0x0000053000007945 */ /* 0x000fe20003800200 */
[----:B------:R-:W-:Y:S02]  /*2360*/  IMAD.MOV.U32 R8, RZ, RZ, R6 ;  /* 0x000000ffff087224 */ /* 0x000fe400078e0006 */
[----:B------:R-:W-:-:S04]  /*2370*/  VIMNMX.U32 R0, PT, PT, R23, R9, !PT ;  /* 0x0000000917007248 */ /* 0x000fc80007fe0000 */
[----:B------:R-:W-:-:S13]  /*2380*/  ISETP.GE.U32.AND P0, PT, R0, 0x7ff00000, PT ;  /* 0x7ff000000000780c */ /* 0x000fda0003f06070 */
[----:B------:R-:W-:Y:S05]  /*2390*/  @!P0 BRA `(.L_x_11641) ;  /* 0x0000000000548947 */ /* 0x000fea0003800000 */
[----:B------:R-:W1:-:S15]  /*23a0*/  DSETP.NAN.AND P0, PT, R22, R22, PT ;  /* 0x000000161600722a */ /* 0x000e5e0003f08000 */
[----:B------:R-:W-:-:S15]  /*23b0*/  NOP ;  /* 0x0000000000007918 */ /* 0x000fde0000000000 */
[----:B------:R-:W-:-:S15]  /*23c0*/  NOP ;  /* 0x0000000000007918 */ /* 0x000fde0000000000 */
[----:B------:R-:W-:-:S15]  /*23d0*/  NOP ;  /* 0x0000000000007918 */ /* 0x000fde0000000000 */
[----:B------:R-:W-:-:S04]  /*23e0*/  NOP ;  /* 0x0000000000007918 */ /* 0x000fc80000000000 */
[----:B-1----:R-:W0:Y:S02]  /*23f0*/  DSETP.NUM.AND P0, PT, R8, R8, !P0 ;  /* 0x000000080800722a */ /* 0x002e240004707000 */
[----:B0-23--:R-:W0:-:S15]  /*2400*/  @!P0 LDC.64 R4, c[0x0][0x598] ;  /* 0x00016600ff048b82 */ /* 0x00de1e0000000a00 */
[----:B------:R-:W-:-:S15]  /*2410*/  NOP ;  /* 0x0000000000007918 */ /* 0x000fde0000000000 */
[----:B------:R-:W-:-:S15]  /*2420*/  NOP ;  /* 0x0000000000007918 */ /* 0x000fde0000000000 */
[----:B------:R-:W-:-:S15]  /*2430*/  NOP ;  /* 0x0000000000007918 */ /* 0x000fde0000000000 */
[----:B------:R-:W-:-:S02]  /*2440*/  NOP ;  /* 0x0000000000007918 */ /* 0x000fc40000000000 */
[----:B------:R-:W1:Y:S02]  /*2450*/  @P0 DSETP.NEU.AND P1, PT, R8, +INF , PT ;  /* 0x7ff000000800042a */ /* 0x000e640003f2d000 */
[----:B-1----:R-:W-:Y:S02]  /*2460*/  @P0 FSEL R3, R7, -QNAN , P1 ;  /* 0xfff8000007030808 */ /* 0x002fe40000800000 */
[----:B------:R-:W-:-:S15]  /*2470*/  @P0 FSEL R0, R6, RZ, P1 ;  /* 0x000000ff06000208 */ /* 0x000fde0000800000 */
[----:B------:R-:W-:-:S15]  /*2480*/  NOP ;  /* 0x0000000000007918 */ /* 0x000fde0000000000 */
[----:B------:R-:W-:-:S15]  /*2490*/  NOP ;  /* 0x0000000000007918 */ /* 0x000fde0000000000 */
[----:B------:R-:W-:-:S15]  /*24a0*/  NOP ;  /* 0x0000000000007918 */ /* 0x000fde0000000000 */
[----:B0-----:R0:W1:Y:S01]  /*24b0*/  @!P0 DADD R4, R6, R4 ;  /* 0x0000000006048229 */ /* 0x0010620000000004 */
[----:B------:R-:W-:Y:S01]  /*24c0*/  @P0 MOV R4, R0 ;  /* 0x0000000000040202 */ /* 0x000fe20000000f00 */
[----:B------:R-:W-:Y:S01]  /*24d0*/  @P0 IMAD.MOV.U32 R5, RZ, RZ, R3 ;  /* 0x000000ffff050224 */ /* 0x000fe200078e0003 */
[----:B01----:R-:W-:Y:S06]  /*24e0*/  BRA `(.L_x_11642) ;  /* 0x0000000000e47947 */ /* 0x003fec0003800000 */
.L_x_11641:
[----:B------:R-:W1:Y:S01]  /*24f0*/  DSETP.NEU.AND P0, PT, R22, RZ, PT ;  /* 0x000000ff1600722a */ /* 0x000e620003f0d000 */
[----:B0-23--:R-:W-:Y:S01]  /*2500*/  IMAD.MOV.U32 R4, RZ, RZ, 0x0 ;  /* 0x00000000ff047424 */ /* 0x00dfe200078e00ff */
[----:B------:R-:W-:Y:S01]  /*2510*/  MOV R5, 0xfff80000 ;  /* 0xfff8000000057802 */ /* 0x000fe20000000f00 */
[----:B-1----:R-:W-:Y:S06]  /*2520*/  @!P0 BRA `(.L_x_11642) ;  /* 0x0000000000d48947 */ /* 0x002fec0003800000 */
[----:B------:R-:W0:Y:S01]  /*2530*/  DSETP.GE.AND P0, PT, R8, R22, PT ;  /* 0x000000160800722a */ /* 0x000e220003f06000 */
[----:B------:R-:W-:Y:S02]  /*2540*/  IMAD.MOV.U32 R4, RZ, RZ, R6 ;  /* 0x000000ffff047224 */ /* 0x000fe400078e0006 */
[----:B------:R-:W-:Y:S01]  /*2550*/  IMAD.MOV.U32 R5, RZ, RZ, R7 ;  /* 0x000000ffff057224 */ /* 0x000fe200078e0007 */
[----:B0-----:R-:W-:Y:S06]  /*2560*/  @!P0 BRA `(.L_x_11642) ;  /* 0x0000000000c48947 */ /* 0x001fec0003800000 */
[----:B------:R-:W-:Y:S01]  /*2570*/  ISETP.GT.U32.AND P0, PT, R9, 0xfffff, PT ;  /* 0x000fffff0900780c */ /* 0x000fe20003f04070 */
[----:B------:R-:W0:Y:S01]  /*2580*/  LDCU UR4, c[0x0][0x598] ;  /* 0x0000b300ff0477ac */ /* 0x000e220008000800 */
[----:B------:R-:W-:Y:S01]  /*2590*/  ISETP.GE.U32.AND P1, PT, R23, 0x100000, PT ;  /* 0x001000001700780c */ /* 0x000fe20003f26070 */
[----:B------:R-:W-:Y:S01]  /*25a0*/  BSSY.RECONVERGENT B1, `(.L_x_11643) ;  /* 0x0000017000017945 */ /* 0x000fe20003800200 */
[----:B------:R-:W-:Y:S02]  /*25b0*/  SHF.R.U32.HI R3, RZ, 0x14, R9 ;  /* 0x00000014ff037819 */ /* 0x000fe40000011609 */
[----:B------:R-:W-:-:S07]  /*25c0*/  FSEL R0, R19, R23, !P1 ;  /* 0x0000001713007208 */ /* 0x000fce0004800000 */
[----:B------:R-:W1:Y:S02]  /*25d0*/  @!P0 DMUL R8, R8, 1.80143985094819840000e+16 ;  /* 0x4350000008088828 */ /* 0x000e640000000000 */
[C---:B-1----:R-:W-:Y:S02]  /*25e0*/  @!P0 LEA.HI R4, R9.reuse, R3, RZ, 0xc ;  /* 0x0000000309048211 */ /* 0x042fe400078f60ff */
[----:B------:R-:W-:Y:S02]  /*25f0*/  LOP3.LUT R10, R9, 0xfffff, RZ, 0xc0, !PT ;  /* 0x000fffff090a7812 */ /* 0x000fe400078ec0ff */
[----:B------:R-:W-:Y:S02]  /*2600*/  LOP3.LUT R9, R0, 0xfffff, RZ, 0xc0, !PT ;  /* 0x000fffff00097812 */ /* 0x000fe400078ec0ff */
[----:B------:R-:W-:Y:S02]  /*2610*/  @!P0 IADD3 R3, PT, PT, R4, -0x36, RZ ;  /* 0xffffffca04038810 */ /* 0x000fe40007ffe0ff */
[----:B------:R-:W-:-:S02]  /*2620*/  SEL R0, R2, R25, !P1 ;  /* 0x0000001902007207 */ /* 0x000fc40004800000 */
[----:B0-----:R-:W-:Y:S02]  /*2630*/  FSEL R11, R18, UR4, !P1 ;  /* 0x00000004120b7c08 */ /* 0x001fe4000c800000 */
[----:B------:R-:W-:Y:S01]  /*2640*/  LOP3.LUT R10, R10, 0x100000, RZ, 0xfc, !PT ;  /* 0x001000000a0a7812 */ /* 0x000fe200078efcff */
[----:B------:R-:W-:Y:S01]  /*2650*/  IMAD.IADD R3, R3, 0x1, -R0 ;  /* 0x0000000103037824 */ /* 0x000fe200078e0a00 */
[----:B------:R-:W-:-:S07]  /*2660*/  LOP3.LUT R9, R9, 0x100000, RZ, 0xfc, !PT ;  /* 0x0010000009097812 */ /* 0x000fce00078efcff */
.L_x_11644:
[----:B------:R-:W-:Y:S02]  /*2670*/  IADD3 R4, P0, PT, R8, -R11, RZ ;  /* 0x8000000b08047210 */ /* 0x000fe40007f1e0ff */
        /* <DEDUP_REMOVED lines=10> */
.L_x_11643:
        /* <DEDUP_REMOVED lines=9> */
[-C--:B------:R-:W-:Y:S01]  /*27b0*/  SHF.L.U64.HI R5, R4, R3.reuse, R5 ;  /* 0x0000000304057219 */ /* 0x080fe20000010205 */
[----:B------:R-:W-:Y:S01]  /*27c0*/  IMAD.IADD R9, R0, 0x1, -R3 ;  /* 0x0000000100097824 */ /* 0x000fe200078e0a03 */
[----:B------:R-:W-:-:S04]  /*27d0*/  SHF.L.U32 R3, R4, R3, RZ ;  /* 0x0000000304037219 */ /* 0x000fc800000006ff */
[----:B------:R-:W-:-:S13]  /*27e0*/  ISETP.GT.AND P0, PT, R9, RZ, PT ;  /* 0x000000ff0900720c */ /* 0x000fda0003f04270 */
[----:B------:R-:W-:-:S04]  /*27f0*/  @!P0 IADD3 R0, PT, PT, -R9, 0x1, RZ ;  /* 0x0000000109008810 */ /* 0x000fc80007ffe1ff */
[-CC-:B------:R-:W-:Y:S02]  /*2800*/  @!P0 SHF.R.U64 R8, R3, R0.reuse, R5.reuse ;  /* 0x0000000003088219 */ /* 0x180fe40000001205 */
[----:B------:R-:W-:Y:S02]  /*2810*/  @P0 IADD3 R8, P1, PT, RZ, R3, RZ ;  /* 0x00000003ff080210 */ /* 0x000fe40007f3e0ff */
[----:B------:R-:W-:Y:S02]  /*2820*/  @P0 IADD3 R3, PT, PT, R9, -0x1, RZ ;  /* 0xffffffff09030810 */ /* 0x000fe40007ffe0ff */
[----:B------:R-:W-:-:S03]  /*2830*/  @!P0 SHF.R.U32.HI R9, RZ, R0, R5 ;  /* 0x00000000ff098219 */ /* 0x000fc60000011605 */
[----:B------:R-:W-:-:S07]  /*2840*/  @P0 IMAD.U32.X R9, R3, 0x100000, R5, P1 ;  /* 0x0010000003090824 */ /* 0x000fce00008e0405 */
.L_x_11646:
[----:B------:R-:W-:Y:S05]  /*2850*/  BSYNC.RECONVERGENT B1 ;  /* 0x0000000000017941 */ /* 0x000fea0003800200 */
.L_x_11645:
[----:B------:R-:W-:Y:S01]  /*2860*/  LOP3.LUT R5, R9, 0x80000000, R7, 0xb8, !PT ;  /* 0x8000000009057812 */ /* 0x000fe200078eb807 */
[----:B------:R-:W-:-:S07]  /*2870*/  IMAD.MOV.U32 R4, RZ, RZ, R8 ;  /* 0x000000ffff047224 */ /* 0x000fce00078e0008 */
.L_x_11642:
[----:B------:R-:W-:Y:S05]  /*2880*/  BSYNC.RECONVERGENT B0 ;  /* 0x0000000000007941 */ /* 0x000fea0003800200 */
.L_x_11640:
        /* <DEDUP_REMOVED lines=17> */
.L_x_11650:
[----:B------:R-:W0:Y:S02]  /*29a0*/  F2I.S64.F64.TRUNC R4, R4 ;  /* 0x0000000400047311 */ /* 0x000e24000030d900 */
[----:B0-----:R-:W-:-:S05]  /*29b0*/  IMAD.MOV.U32 R3, RZ, RZ, R4 ;  /* 0x000000ffff037224 */ /* 0x001fca00078e0004 */
[----:B------:R0:W-:Y:S01]  /*29c0*/  STG.E.U8 desc[UR36][R8.64], R3 ;  /* 0x0000000308007986 */ /* 0x0001e2000c101124 */
[----:B------:R-:W-:Y:S05]  /*29d0*/  BRA `(.L_x_11652) ;  /* 0x00000010007c7947 */ /* 0x000fea0003800000 */
.L_x_11649:
        /* <DEDUP_REMOVED lines=9> */
.L_x_11654:
[----:B------:R-:W0:Y:S02]  /*2a70*/  F2I.F64.TRUNC R5, R4 ;  /* 0x0000000400057311 */ /* 0x000e24000030d100 */
[----:B0-----:R0:W-:Y:S01]  /*2a80*/  STG.E desc[UR36][R8.64], R5 ;  /* 0x0000000508007986 */ /* 0x0011e2000c101924 */
[----:B------:R-:W-:Y:S05]  /*2a90*/  BRA `(.L_x_11652) ;  /* 0x00000010004c7947 */ /* 0x000fea0003800000 */
.L_x_11653:
[----:B------:R-:W0:Y:S02]  /*2aa0*/  F2I.F64.TRUNC R5, R4 ;  /* 0x0000000400057311 */ /* 0x000e24000030d100 */
[----:B0-----:R0:W-:Y:S01]  /*2ab0*/  STG.E.U16 desc[UR36][R8.64], R5 ;  /* 0x0000000508007986 */ /* 0x0011e2000c101524 */
[----:B------:R-:W-:Y:S05]  /*2ac0*/  BRA `(.L_x_11652) ;  /* 0x0000001000407947 */ /* 0x000fea0003800000 */
.L_x_11648:
        /* <DEDUP_REMOVED lines=17> */
.L_x_11656:
        /* <DEDUP_REMOVED lines=12> */
.L_x_11655:
        /* <DEDUP_REMOVED lines=18> */
.L_x_11658:
        /* <DEDUP_REMOVED lines=13> */
.L_x_11657:
[----:B------:R0:W-:Y:S01]  /*2e90*/  STG.E.64 desc[UR36][R8.64], R4 ;  /* 0x0000000408007986 */ /* 0x0001e2000c101b24 */
[----:B------:R-:W-:Y:S05]  /*2ea0*/  BRA `(.L_x_11652) ;  /* 0x0000000c00487947 */ /* 0x000fea0003800000 */
.L_x_11647:
        /* <DEDUP_REMOVED lines=12> */
.L_x_11661:
[----:B------:R-:W-:-:S05]  /*2f70*/  CS2R R6, SRZ ;  /* 0x0000000000067805 */ /* 0x000fca000001ff00 */
[----:B------:R0:W-:Y:S01]  /*2f80*/  STG.E.128 desc[UR36][R8.64], R4 ;  /* 0x0000000408007986 */ /* 0x0001e2000c101d24 */
[----:B------:R-:W-:Y:S05]  /*2f90*/  BRA `(.L_x_11652) ;  /* 0x0000000c000c7947 */ /* 0x000fea0003800000 */
.L_x_11660:
        /* <DEDUP_REMOVED lines=27> */
.L_x_11665:
[----:B------:R-:W-:Y:S05]  /*3150*/  BSYNC.RECONVERGENT B0 ;  /* 0x0000000000007941 */ /* 0x000fea0003800200 */
.L_x_11664:
[----:B------:R-:W-:-:S05]  /*3160*/  LOP3.LUT R7, R0, 0x80, R7, 0xf8, !PT ;  /* 0x0000008000077812 */ /* 0x000fca00078ef807 */
[----:B------:R0:W-:Y:S01]  /*3170*/  STG.E.U8 desc[UR36][R8.64], R7 ;  /* 0x0000000708007986 */ /* 0x0001e2000c101124 */
[----:B------:R-:W-:Y:S05]  /*3180*/  BRA `(.L_x_11652) ;  /* 0x0000000800907947 */ /* 0x000fea0003800000 */
.L_x_11663:
        /* <DEDUP_REMOVED lines=23> */
.L_x_11667:
[----:B------:R-:W-:Y:S05]  /*3300*/  BSYNC.RECONVERGENT B0 ;  /* 0x0000000000007941 */ /* 0x000fea0003800200 */
.L_x_11666:
[----:B------:R-:W-:-:S05]  /*3310*/  LOP3.LUT R7, R0, 0x80, R7, 0xf8, !PT ;  /* 0x0000008000077812 */ /* 0x000fca00078ef807 */
[----:B------:R0:W-:Y:S01]  /*3320*/  STG.E.U8 desc[UR36][R8.64], R7 ;  /* 0x0000000708007986 */ /* 0x0001e2000c101124 */
[----:B------:R-:W-:Y:S05]  /*3330*/  BRA `(.L_x_11652) ;  /* 0x0000000800247947 */ /* 0x000fea0003800000 */
.L_x_11662:
        /* <DEDUP_REMOVED lines=12> */
.L_x_11659:
        /* <DEDUP_REMOVED lines=11> */
.L_x_11670:
        /* <DEDUP_REMOVED lines=21> */
.L_x_11673:
[----:B------:R-:W-:-:S04]  /*3600*/  SHF.R.U32.HI R0, RZ, 0x14, R7 ;  /* 0x00000014ff007819 */ /* 0x000fc80000011607 */
[----:B------:R-:W-:-:S04]  /*3610*/  LOP3.LUT R0, R0, 0x1, RZ, 0xc0, !PT ;  /* 0x0000000100007812 */ /* 0x000fc800078ec0ff */
[----:B------:R-:W-:-:S04]  /*3620*/  IADD3 R0, PT, PT, R7, 0x487ffff, R0 ;  /* 0x0487ffff07007810 */ /* 0x000fc80007ffe000 */
[----:B------:R-:W-:-:S04]  /*3630*/  SHF.R.U32.HI R0, RZ, 0x14, R0 ;  /* 0x00000014ff007819 */ /* 0x000fc80000011600 */
[----:B------:R-:W-:-:S07]  /*3640*/  LOP3.LUT R3, R0, 0xff, RZ, 0xc0, !PT ;  /* 0x000000ff00037812 */ /* 0x000fce00078ec0ff */
.L_x_11674:
[----:B------:R-:W-:-:S04]  /*3650*/  SHF.R.U32.HI R0, RZ, 0x18, R7 ;  /* 0x00000018ff007819 */ /* 0x000fc80000011607 */
[----:B------:R-:W-:-:S07]  /*3660*/  LOP3.LUT R0, R3, 0x80, R0, 0xf8, !PT ;  /* 0x0000008003007812 */ /* 0x000fce00078ef800 */
.L_x_11672:
[----:B------:R-:W-:Y:S05]  /*3670*/  BSYNC.RECONVERGENT B0 ;  /* 0x0000000000007941 */ /* 0x000fea0003800200 */
.L_x_11671:
[----:B------:R1:W-:Y:S01]  /*3680*/  STG.E.U8 desc[UR36][R8.64], R0 ;  /* 0x0000000008007986 */ /* 0x0003e2000c101124 */
[----:B------:R-:W-:Y:S05]  /*3690*/  BRA `(.L_x_11652) ;  /* 0x00000004004c7947 */ /* 0x000fea0003800000 */
.L_x_11669:
        /* <DEDUP_REMOVED lines=21> */
.L_x_11677:
[----:B------:R-:W-:-:S04]  /*37f0*/  SHF.R.U32.HI R0, RZ, 0x15, R7 ;  /* 0x00000015ff007819 */ /* 0x000fc80000011607 */
[----:B------:R-:W-:-:S04]  /*3800*/  LOP3.LUT R0, R0, 0x1, RZ, 0xc0, !PT ;  /* 0x0000000100007812 */ /* 0x000fc800078ec0ff */
[----:B------:R-:W-:-:S04]  /*3810*/  IADD3 R0, PT, PT, R7, 0x88fffff, R0 ;  /* 0x088fffff07007810 */ /* 0x000fc80007ffe000 */
[----:B------:R-:W-:-:S04]  /*3820*/  SHF.R.U32.HI R0, RZ, 0x15, R0 ;  /* 0x00000015ff007819 */ /* 0x000fc80000011600 */
[----:B------:R-:W-:-:S07]  /*3830*/  LOP3.LUT R3, R0, 0xff, RZ, 0xc0, !PT ;  /* 0x000000ff00037812 */ /* 0x000fce00078ec0ff */
.L_x_11678:
[----:B------:R-:W-:-:S04]  /*3840*/  SHF.R.U32.HI R0, RZ, 0x18, R7 ;  /* 0x00000018ff007819 */ /* 0x000fc80000011607 */
[----:B------:R-:W-:-:S07]  /*3850*/  LOP3.LUT R0, R3, 0x80, R0, 0xf8, !PT ;  /* 0x0000008003007812 */ /* 0x000fce00078ef800 */
.L_x_11676:
[----:B------:R-:W-:Y:S05]  /*3860*/  BSYNC.RECONVERGENT B0 ;  /* 0x0000000000007941 */ /* 0x000fea0003800200 */
.L_x_11675:
[----:B------:R0:W-:Y:S01]  /*3870*/  STG.E.U8 desc[UR36][R8.64], R0 ;  /* 0x0000000008007986 */ /* 0x0001e2000c101124 */
[----:B------:R-:W-:Y:S05]  /*3880*/  BRA `(.L_x_11652) ;  /* 0x0000000000d07947 */ /* 0x000fea0003800000 */
.L_x_11668:
[----:B------:R-:W-:-:S09]  /*3890*/  UISETP.NE.AND UP0, UPT, UR4, 0x1c, UPT ;  /* 0x0000001c0400788c */ /* 0x000fd2000bf05270 */
[----:B------:R-:W-:Y:S05]  /*38a0*/  BRA.U !UP0, `(.L_x_11679) ;  /* 0x0000000108c07547 */ /* 0x000fea000b800000 */
[----:B------:R-:W-:-:S09]  /*38b0*/  UISETP.NE.AND UP0, UPT, UR4, 0x1d, UPT ;  /* 0x0000001d0400788c */ /* 0x000fd2000bf05270 */
[----:B------:R-:W-:Y:S05]  /*38c0*/  BRA.U !UP0, `(.L_x_11680) ;  /* 0x0000000108ac7547 */ /* 0x000fea000b800000 */
[----:B------:R-:W-:-:S09]  /*38d0*/  UISETP.NE.AND UP0, UPT, UR4, 0x2c, UPT ;  /* 0x0000002c0400788c */ /* 0x000fd2000bf05270 */
[----:B------:R-:W-:Y:S05]  /*38e0*/  BRA.U !UP0, `(.L_x_11681) ;  /* 0x0000000108447547 */ /* 0x000fea000b800000 */
.L_x_11651:
        /* <DEDUP_REMOVED lines=16> */
.L_x_11682:
[----:B------:R-:W-:Y:S05]  /*39f0*/  BRA `(.L_x_11652) ;  /* 0x0000000000747947 */ /* 0x000fea0003800000 */
.L_x_11681:
        /* <DEDUP_REMOVED lines=24> */
.L_x_11680:
[----:B------:R-:W0:Y:S02]  /*3b80*/  F2I.U64.F64.TRUNC R4, R4 ;  /* 0x0000000400047311 */ /* 0x000e24000030d800 */
[----:B0-----:R0:W-:Y:S01]  /*3b90*/  STG.E.64 desc[UR36][R8.64], R4 ;  /* 0x0000000408007986 */ /* 0x0011e2000c101b24 */
[----:B------:R-:W-:Y:S05]  /*3ba0*/  BRA `(.L_x_11652) ;  /* 0x0000000000087947 */ /* 0x000fea0003800000 */
.L_x_11679:
[----:B------:R-:W0:Y:S02]  /*3bb0*/  F2I.U32.F64.TRUNC R5, R4 ;  /* 0x0000000400057311 */ /* 0x000e24000030d000 */
[----:B0-----:R3:W-:Y:S02]  /*3bc0*/  STG.E desc[UR36][R8.64], R5 ;  /* 0x0000000508007986 */ /* 0x0017e4000c101924 */
.L_x_11652:
[----:B------:R-:W-:-:S07]  /*3bd0*/  VIADD R17, R17, 0x80 ;  /* 0x0000008011117836 */ /* 0x000fce0000000000 */
.L_x_11609:
[----:B------:R-:W-:Y:S05]  /*3be0*/  BSYNC.RECONVERGENT B7 ;  /* 0x0000000000077941 */ /* 0x000fea0003800200 */
.L_x_11608:
        /* <DEDUP_REMOVED lines=10> */
[----:B------:R-:W-:Y:S01]  /*3c90*/  IMAD.MOV.U32 R16, RZ, RZ, RZ ;  /* 0x000000ffff107224 */ /* 0x000fe200078e00ff */
[----:B------:R-:W1:Y:S01]  /*3ca0*/  LDCU UR6, c[0x0][0x38c] ;  /* 0x00007180ff0677ac */ /* 0x000e620008000800 */
[----:B------:R-:W5:Y:S01]  /*3cb0*/  LDCU.64 UR8, c[0x0][0x4b8] ;  /* 0x00009700ff0877ac */ /* 0x000f620008000a00 */
[----:B------:R-:W-:Y:S01]  /*3cc0*/  UISETP.NE.AND UP0, UPT, UR40, URZ, UPT ;  /* 0x000000ff2800728c */ /* 0x000fe2000bf05270 */
[----:B0-----:R-:W-:-:S05]  /*3cd0*/  IMAD.HI.U32 R4, R17, UR4, R16 ;  /* 0x0000000411047c27 */ /* 0x001fca000f8e0010 */
[----:B--23--:R-:W-:-:S04]  /*3ce0*/  SHF.R.U32.HI R5, RZ, UR5, R4 ;  /* 0x00000005ff057c19 */ /* 0x00cfc80008011604 */
[----:B------:R-:W-:-:S05]  /*3cf0*/  IADD3 R0, PT, PT, -R5, RZ, RZ ;  /* 0x000000ff05007210 */ /* 0x000fca0007ffe1ff */
[----:B-1----:R-:W-:-:S04]  /*3d00*/  IMAD R0, R0, UR6, R17 ;  /* 0x0000000600007c24 */ /* 0x002fc8000f8e0211 */
[C---:B-----5:R-:W-:Y:S02]  /*3d10*/  IMAD R16, R0.reuse, UR8, RZ ;  /* 0x0000000800107c24 */ /* 0x060fe4000f8e02ff */
        /* <DEDUP_REMOVED lines=9> */
[----:B----4-:R-:W-:-:S04]  /*3db0*/  IMAD.MOV R3, RZ, RZ, -R7 ;  /* 0x000000ffff037224 */ /* 0x010fc800078e0a07 */
        /* <DEDUP_REMOVED lines=278> */
.L_x_11685:
[----:B------:R-:W0:Y:S01]  /*4f20*/  LDCU.64 UR6, c[0x0][0x588] ;  /* 0x0000b100ff0677ac */ /* 0x000e220008000a00 */
[----:B------:R-:W-:Y:S01]  /*4f30*/  BSSY.RECONVERGENT B6, `(.L_x_11686) ;  /* 0x00000ed000067945 */ /* 0x000fe20003800200 */
[----:B------:R-:W-:-:S04]  /*4f40*/  UPRMT UR4, UR42, 0x9910, URZ ;  /* 0x000099102a047896 */ /* 0x000fc800080000ff */
[----:B------:R-:W-:Y:S01]  /*4f50*/  UISETP.GT.AND UP0, UPT, UR4, 0x9, UPT ;  /* 0x000000090400788c */ /* 0x000fe2000bf04270 */
[----:B0-----:R-:W-:-:S05]  /*4f60*/  IADD3 R4, P0, PT, R0, UR6, RZ ;  /* 0x0000000600047c10 */ /* 0x001fca000ff1e0ff */
[----:B--23--:R-:W-:-:S03]  /*4f70*/  IMAD.X R5, RZ, RZ, UR7, P0 ;  /* 0x00000007ff057e24 */ /* 0x00cfc600080e06ff */
        /* <DEDUP_REMOVED lines=12> */
.L_x_11690:
[----:B------:R-:W2:Y:S02]  /*5040*/  LDG.E.U8 R4, desc[UR36][R4.64] ;  /* 0x0000002404047981 */ /* 0x000ea4000c1e1100 */
[----:B--2---:R0:W1:Y:S02]  /*5050*/  I2F.F64.U16 R6, R4 ;  /* 0x0000000400067312 */ /* 0x0040640000101800 */
[----:B01----:R-:W-:Y:S05]  /*5060*/  BRA `(.L_x_11692) ;  /* 0x0000000c00647947 */ /* 0x003fea0003800000 */
.L_x_11689:
        /* <DEDUP_REMOVED lines=9> */
.L_x_11694:
[----:B------:R-:W2:Y:S02]  /*5100*/  LDG.E R4, desc[UR36][R4.64] ;  /* 0x0000002404047981 */ /* 0x000ea4000c1e1900 */
[----:B--2---:R0:W1:Y:S02]  /*5110*/  I2F.F64 R6, R4 ;  /* 0x0000000400067312 */ /* 0x0040640000201c00 */
[----:B01----:R-:W-:Y:S05]  /*5120*/  BRA `(.L_x_11692) ;  /* 0x0000000c00347947 */ /* 0x003fea0003800000 */
.L_x_11693:
[----:B------:R-:W2:Y:S02]  /*5130*/  LDG.E.U16 R4, desc[UR36][R4.64] ;  /* 0x0000002404047981 */ /* 0x000ea4000c1e1500 */
[----:B--2---:R0:W1:Y:S02]  /*5140*/  I2F.F64.S16 R6, R4 ;  /* 0x0000000400067312 */ /* 0x0040640000101c00 */
[----:B01----:R-:W-:Y:S05]  /*5150*/  BRA `(.L_x_11692) ;  /* 0x0000000c00287947 */ /* 0x003fea0003800000 */
.L_x_11688:
        /* <DEDUP_REMOVED lines=10> */
.L_x_11696:
[----:B------:R-:W2:Y:S02]  /*5200*/  LDG.E.U16 R0, desc[UR36][R4.64] ;  /* 0x0000002404007981 */ /* 0x000ea4000c1e1500 */
[----:B--2---:R-:W-:-:S05]  /*5210*/  HADD2.F32 R0, -RZ, R0.H0_H0 ;  /* 0x20000000ff007230 */ /* 0x004fca0000004100 */
[----:B------:R-:W-:-:S04]  /*5220*/  FMUL.FTZ R0, R0, 1 ;  /* 0x3f80000000007820 */ /* 0x000fc80000410000 */
[----:B------:R0:W1:Y:S02]  /*5230*/  F2F.F64.F32 R6, R0 ;  /* 0x0000000000067310 */ /* 0x0000640000201800 */
[----:B01----:R-:W-:Y:S05]  /*5240*/  BRA `(.L_x_11692) ;  /* 0x0000000800ec7947 */ /* 0x003fea0003800000 */
.L_x_11695:
        /* <DEDUP_REMOVED lines=10> */
.L_x_11698:
[----:B------:R-:W2:Y:S02]  /*52f0*/  LDG.E.U16 R4, desc[UR36][R4.64] ;  /* 0x0000002404047981 */ /* 0x000ea4000c1e1500 */
[----:B--2---:R-:W-:-:S05]  /*5300*/  HADD2.F32 R0, -RZ, R4.H0_H0 ;  /* 0x20000004ff007230 */ /* 0x004fca0000004100 */
[----:B------:R-:W-:-:S04]  /*5310*/  FMUL.FTZ R0, R0, 1 ;  /* 0x3f80000000007820 */ /* 0x000fc80000410000 */
[----:B------:R3:W0:Y:S02]  /*5320*/  F2F.F64.F32 R6, R0 ;  /* 0x0000000000067310 */ /* 0x0006240000201800 */
[----:B0--3--:R-:W-:Y:S05]  /*5330*/  BRA `(.L_x_11692) ;  /* 0x0000000800b07947 */ /* 0x009fea0003800000 */
.L_x_11697:
[----:B------:R3:W5:Y:S01]  /*5340*/  LDG.E.64 R6, desc[UR36][R4.64] ;  /* 0x0000002404067981 */ /* 0x000762000c1e1b00 */
[----:B------:R-:W-:Y:S05]  /*5350*/  BRA `(.L_x_11692) ;  /* 0x0000000800a87947 */ /* 0x000fea0003800000 */
.L_x_11687:
        /* <DEDUP_REMOVED lines=13> */
.L_x_11701:
[----:B------:R2:W5:Y:S01]  /*5430*/  LDG.E.64 R6, desc[UR36][R4.64] ;  /* 0x0000002404067981 */ /* 0x000562000c1e1b00 */
[----:B------:R-:W-:Y:S05]  /*5440*/  BRA `(.L_x_11692) ;  /* 0x00000008006c7947 */ /* 0x000fea0003800000 */
.L_x_11700:
        /* <DEDUP_REMOVED lines=9> */
[C---:B----4-:R-:W-:Y:S02]  /*54e0*/  LOP3.LUT R3, R0.reuse, 0x7f000000, RZ, 0xc0, !PT ;  /* 0x7f00000000037812 */ /* 0x050fe400078ec0ff */
        /* <DEDUP_REMOVED lines=15> */
[----:B------:R3:W0:Y:S02]  /*55e0*/  F2F.F64.F32 R6, R3 ;  /* 0x0000000300067310 */ /* 0x0006240000201800 */
[----:B0--3--:R-:W-:Y:S05]  /*55f0*/  BRA `(.L_x_11692) ;  /* 0x0000000800007947 */ /* 0x009fea0003800000 */
.L_x_11703:
[----:B------:R-:W2:Y:S02]  /*5600*/  LDG.E.U8 R4, desc[UR36][R4.64] ;  /* 0x0000002404047981 */ /* 0x000ea4000c1e1100 */
[C---:B--2---:R-:W-:Y:S02]  /*5610*/  IMAD.SHL.U32 R0, R4.reuse, 0x2000000, RZ ;  /* 0x0200000004007824 */ /* 0x044fe400078e00ff */
[----:B------:R-:W-:-:S03]  /*5620*/  IMAD.SHL.U32 R6, R4, 0x100, RZ ;  /* 0x0000010004067824 */ /* 0x000fc600078e00ff */
[----:B------:R-:W-:-:S13]  /*5630*/  ISETP.GE.U32.AND P0, PT, R0, 0x8000000, PT ;  /* 0x080000000000780c */ /* 0x000fda0003f06070 */
[----:B----4-:R-:W-:Y:S02]  /*5640*/  @!P0 LOP3.LUT R3, R6, 0x7f00, RZ, 0xc0, !PT ;  /* 0x00007f0006038812 */ /* 0x010fe400078ec0ff */
[----:B------:R-:W-:Y:S02]  /*5650*/  @P0 LEA.HI R0, R0, 0x70000000, RZ, 0x1c ;  /* 0x7000000000000811 */ /* 0x000fe400078fe0ff */
[----:B------:R-:W-:Y:S02]  /*5660*/  @!P0 LOP3.LUT R3, R3, 0x3f000000, RZ, 0xfc, !PT ;  /* 0x3f00000003038812 */ /* 0x000fe400078efcff */
[----:B------:R-:W-:Y:S01]  /*5670*/  PRMT R6, R6, 0x9910, RZ ;  /* 0x0000991006067816 */ /* 0x000fe200000000ff */
[----:B------:R-:W-:Y:S02]  /*5680*/  @P0 FMUL.FTZ R0, R0, 1.9259299443872358531e-34 ;  /* 0x0780000000000820 */ /* 0x000fe40000410000 */
[----:B------:R-:W-:Y:S01]  /*5690*/  @!P0 FADD.FTZ R0, R3, -0.5 ;  /* 0xbf00000003008421 */ /* 0x000fe20000010000 */
[----:B------:R-:W-:-:S04]  /*56a0*/  MOV R3, R6 ;  /* 0x0000000600037202 */ /* 0x000fc80000000f00 */
[----:B------:R-:W-:-:S05]  /*56b0*/  LOP3.LUT R0, R0, 0x80000000, R3, 0xf8, !PT ;  /* 0x8000000000007812 */ /* 0x000fca00078ef803 */
[----:B------:R-:W-:-:S04]  /*56c0*/  FMUL.FTZ R0, R0, 1 ;  /* 0x3f80000000007820 */ /* 0x000fc80000410000 */
[----:B------:R3:W0:Y:S02]  /*56d0*/  F2F.F64.F32 R6, R0 ;  /* 0x0000000000067310 */ /* 0x0006240000201800 */
[----:B0--3--:R-:W-:Y:S05]  /*56e0*/  BRA `(.L_x_11692) ;  /* 0x0000000400c47947 */ /* 0x009fea0003800000 */
.L_x_11702:
[----:B------:R-:W2:Y:S02]  /*56f0*/  LDG.E.U16 R0, desc[UR36][R4.64] ;  /* 0x0000002404007981 */ /* 0x000ea4000c1e1500 */
[----:B--2---:R-:W-:-:S04]  /*5700*/  IMAD.U32 R0, R0, 0x10000, RZ ;  /* 0x0001000000007824 */ /* 0x004fc800078e00ff */
[----:B------:R-:W-:-:S04]  /*5710*/  FMUL.FTZ R0, R0, 1 ;  /* 0x3f80000000007820 */ /* 0x000fc80000410000 */
[----:B------:R3:W0:Y:S02]  /*5720*/  F2F.F64.F32 R6, R0 ;  /* 0x0000000000067310 */ /* 0x0006240000201800 */
[----:B0--3--:R-:W-:Y:S05]  /*5730*/  BRA `(.L_x_11692) ;  /* 0x0000000400b07947 */ /* 0x009fea0003800000 */
.L_x_11699:
        /* <DEDUP_REMOVED lines=9> */
[----:B--2---:R0:W1:Y:S02]  /*57d0*/  I2F.F64.U16 R6, R4 ;  /* 0x0000000400067312 */ /* 0x0040640000101800 */
[----:B01----:R-:W-:Y:S05]  /*57e0*/  BRA `(.L_x_11692) ;  /* 0x0000000400847947 */ /* 0x003fea0003800000 */
.L_x_11706:
        /* <DEDUP_REMOVED lines=10> */
[----:B----4-:R-:W-:Y:S02]  /*5890*/  LOP3.LUT P0, R3, R0, 0xf, RZ, 0xc0, !PT ;  /* 0x0000000f00037812 */ /* 0x010fe4000780c0ff */
        /* <DEDUP_REMOVED lines=10> */
.L_x_11708:
[----:B------:R-:W-:Y:S05]  /*5940*/  BSYNC.RECONVERGENT B0 ;  /* 0x0000000000007941 */ /* 0x000fea0003800200 */
.L_x_11707:
[----:B------:R-:W-:Y:S02]  /*5950*/  SHF.L.U32 R0, R0, 0x14, RZ ;  /* 0x0000001400007819 */ /* 0x000fe400000006ff */
[----:B------:R-:W-:-:S04]  /*5960*/  LEA R3, R3, 0x3b800000, 0x17 ;  /* 0x3b80000003037811 */ /* 0x000fc800078eb8ff */
[----:B------:R-:W-:-:S05]  /*5970*/  LOP3.LUT R0, R3, R0, R7, 0xfe, !PT ;  /* 0x0000000003007212 */ /* 0x000fca00078efe07 */
[----:B------:R-:W-:-:S04]  /*5980*/  FMUL.FTZ R0, R0, 1 ;  /* 0x3f80000000007820 */ /* 0x000fc80000410000 */
[----:B------:R0:W1:Y:S02]  /*5990*/  F2F.F64.F32 R6, R0 ;  /* 0x0000000000067310 */ /* 0x0000640000201800 */
[----:B01----:R-:W-:Y:S05]  /*59a0*/  BRA `(.L_x_11692) ;  /* 0x0000000400147947 */ /* 0x003fea0003800000 */
.L_x_11705:
        /* <DEDUP_REMOVED lines=10> */
[----:B----4-:R-:W-:Y:S02]  /*5a50*/  LOP3.LUT P0, R3, R0, 0x1f, RZ, 0xc0, !PT ;  /* 0x0000001f00037812 */ /* 0x010fe4000780c0ff */
        /* <DEDUP_REMOVED lines=10> */
.L_x_11710:
[----:B------:R-:W-:Y:S05]  /*5b00*/  BSYNC.RECONVERGENT B0 ;  /* 0x0000000000007941 */ /* 0x000fea0003800200 */
.L_x_11709:
[----:B------:R-:W-:Y:S01]  /*5b10*/  IMAD.SHL.U32 R0, R0, 0x200000, RZ ;  /* 0x0020000000007824 */ /* 0x000fe200078e00ff */
[----:B------:R-:W-:-:S04]  /*5b20*/  LEA R3, R3, 0x37800000, 0x17 ;  /* 0x3780000003037811 */ /* 0x000fc800078eb8ff */
[----:B------:R-:W-:-:S05]  /*5b30*/  LOP3.LUT R0, R3, R0, R7, 0xfe, !PT ;  /* 0x0000000003007212 */ /* 0x000fca00078efe07 */
[----:B------:R-:W-:-:S04]  /*5b40*/  FMUL.FTZ R0, R0, 1 ;  /* 0x3f80000000007820 */ /* 0x000fc80000410000 */
[----:B------:R0:W1:Y:S02]  /*5b50*/  F2F.F64.F32 R6, R0 ;  /* 0x0000000000067310 */ /* 0x0000640000201800 */
[----:B01----:R-:W-:Y:S05]  /*5b60*/  BRA `(.L_x_11692) ;  /* 0x0000000000a47947 */ /* 0x003fea0003800000 */
.L_x_11704:
        /* <DEDUP_REMOVED lines=18> */
.L_x_11691:
[----:B------:R-:W-:Y:S01]  /*5c90*/  MOV R14, 0x0 ;  /* 0x00000000000e7802 */ /* 0x000fe20000000f00 */
[----:B------:R-:W0:Y:S01]  /*5ca0*/  LDCU.64 UR4, c[0x4][0x178] ;  /* 0x01002f00ff0477ac */ /* 0x000e220008000a00 */
[----:B------:R-:W-:Y:S02]  /*5cb0*/  HFMA2 R12, -RZ, RZ, 0, 5.9604644775390625e-08 ;  /* 0x00000001ff0c7431 */ /* 0x000fe400000001ff */
[----:B----4-:R-:W-:Y:S01]  /*5cc0*/  IMAD.MOV.U32 R8, RZ, RZ, 0x4e ;  /* 0x0000004eff087424 */ /* 0x010fe200078e00ff */
        /* <DEDUP_REMOVED lines=12> */
.L_x_11713:
[----:B------:R-:W-:Y:S01]  /*5d90*/  CS2R R6, SRZ ;  /* 0x0000000000067805 */ /* 0x000fe2000001ff00 */
[----:B------:R-:W-:Y:S06]  /*5da0*/  BRA `(.L_x_11692) ;  /* 0x0000000000147947 */ /* 0x000fec0003800000 */
.L_x_11712:
[----:B------:R-:W2:Y:S02]  /*5db0*/  LDG.E.64 R6, desc[UR36][R4.64] ;  /* 0x0000002404067981 */ /* 0x000ea4000c1e1b00 */
[----:B--2---:R-:W0:Y:S02]  /*5dc0*/  I2F.F64.U64 R6, R6 ;  /* 0x0000000600067312 */ /* 0x004e240000301800 */
[----:B0-----:R-:W-:Y:S05]  /*5dd0*/  BRA `(.L_x_11692) ;  /* 0x0000000000087947 */ /* 0x001fea0003800000 */
.L_x_11711:
[----:B------:R-:W2:Y:S02]  /*5de0*/  LDG.E R4, desc[UR36][R4.64] ;  /* 0x0000002404047981 */ /* 0x000ea4000c1e1900 */
[----:B--2---:R0:W1:Y:S02]  /*5df0*/  I2F.F64.U32 R6, R4 ;  /* 0x0000000400067312 */ /* 0x0040640000201800 */
.L_x_11692:
[----:B------:R-:W-:Y:S05]  /*5e00*/  BSYNC.RECONVERGENT B6 ;  /* 0x0000000000067941 */ /* 0x000fea0003800200 */
.L_x_11686:
[----:B-1--45:R-:W-:Y:S01]  /*5e10*/  LOP3.LUT R9, R7, 0x7fffffff, RZ, 0xc0, !PT ;  /* 0x7fffffff07097812 */ /* 0x032fe200078ec0ff */
[----:B------:R-:W-:Y:S01]  /*5e20*/  BSSY.RECONVERGENT B0, `(.L_x_11714) ;  /* 0x0000053000007945 */ /* 0x000fe20003800200 */
[----:B------:R-:W-:Y:S02]  /*5e30*/  IMAD.MOV.U32 R8, RZ, RZ, R6 ;  /* 0x000000ffff087224 */ /* 0x000fe400078e0006 */
[----:B------:R-:W-:-:S04]  /*5e40*/  VIMNMX.U32 R0, PT, PT, R23, R9, !PT ;  /* 0x0000000917007248 */ /* 0x000fc80007fe0000 */
[----:B------:R-:W-:-:S13]  /*5e50*/  ISETP.GT.U32.AND P0, PT, R0, 0x7fefffff, PT ;  /* 0x7fefffff0000780c */ /* 0x000fda0003f04070 */
[----:B------:R-:W-:Y:S05]  /*5e60*/  @P0 BRA `(.L_x_11715) ;  /* 0x0000000000e80947 */ /* 0x000fea0003800000 */
[----:B------:R-:W1:Y:S01]  /*5e70*/  DSETP.NEU.AND P0, PT, R22, RZ, PT ;  /* 0x000000ff1600722a */ /* 0x000e620003f0d000 */
[----:B0-23--:R-:W-:Y:S01]  /*5e80*/  MOV R4, 0x0 ;  /* 0x0000000000047802 */ /* 0x00dfe20000000f00 */
[----:B------:R-:W-:Y:S01]  /*5e90*/  IMAD.MOV.U32 R5, RZ, RZ, -0x80000 ;  /* 0xfff80000ff057424 */ /* 0x000fe200078e00ff */
[----:B-1----:R-:W-:Y:S06]  /*5ea0*/  @!P0 BRA `(.L_x_11716) ;  /* 0x0000000400288947 */ /* 0x002fec0003800000 */
[----:B------:R-:W0:Y:S01]  /*5eb0*/  DSETP.GE.AND P0, PT, R8, R22, PT ;  /* 0x000000160800722a */ /* 0x000e220003f06000 */
[----:B------:R-:W-:Y:S01]  /*5ec0*/  IMAD.MOV.U32 R4, RZ, RZ, R6 ;  /* 0x000000ffff047224 */ /* 0x000fe200078e0006 */
[----:B------:R-:W-:Y:S01]  /*5ed0*/  MOV R5, R7 ;  /* 0x0000000700057202 */ /* 0x000fe20000000f00 */
[----:B0-----:R-:W-:Y:S06]  /*5ee0*/  @!P0 BRA `(.L_x_11716) ;  /* 0x0000000400188947 */ /* 0x001fec0003800000 */
[----:B------:R-:W-:Y:S01]  /*5ef0*/  ISETP.GT.U32.AND P0, PT, R9, 0xfffff, PT ;  /* 0x000fffff0900780c */ /* 0x000fe20003f04070 */
[----:B------:R-:W0:Y:S01]  /*5f00*/  LDCU UR4, c[0x0][0x598] ;  /* 0x0000b300ff0477ac */ /* 0x000e220008000800 */
[----:B------:R-:W-:Y:S01]  /*5f10*/  SHF.R.U32.HI R3, RZ, 0x14, R9 ;  /* 0x00000014ff037819 */ /* 0x000fe20000011609 */
[----:B------:R-:W-:Y:S01]  /*5f20*/  BSSY.RECONVERGENT B1, `(.L_x_11717) ;  /* 0x0000017000017945 */ /* 0x000fe20003800200 */
[----:B------:R-:W-:-:S04]  /*5f30*/  ISETP.GE.U32.AND P1, PT, R23, 0x100000, PT ;  /* 0x001000001700780c */ /* 0x000fc80003f26070 */
[----:B------:R-:W-:-:S05]  /*5f40*/  FSEL R0, R19, R23, !P1 ;  /* 0x0000001713007208 */ /* 0x000fca0004800000 */
[----:B------:R-:W1:Y:S02]  /*5f50*/  @!P0 DMUL R8, R8, 1.80143985094819840000e+16 ;  /* 0x4350000008088828 */ /* 0x000e640000000000 */
[C---:B-1----:R-:W-:Y:S02]  /*5f60*/  @!P0 LEA.HI R4, R9.reuse, R3, RZ, 0xc ;  /* 0x0000000309048211 */ /* 0x042fe400078f60ff */
[----:B------:R-:W-:Y:S02]  /*5f70*/  LOP3.LUT R10, R9, 0xfffff, RZ, 0xc0, !PT ;  /* 0x000fffff090a7812 */ /* 0x000fe400078ec0ff */
[----:B0-----:R-:W-:Y:S01]  /*5f80*/  FSEL R11, R18, UR4, !P1 ;  /* 0x00000004120b7c08 */ /* 0x001fe2000c800000 */
[----:B------:R-:W-:Y:S01]  /*5f90*/  @!P0 VIADD R3, R4, 0xffffffca ;  /* 0xffffffca04038836 */ /* 0x000fe20000000000 */
[----:B------:R-:W-:Y:S02]  /*5fa0*/  LOP3.LUT R4, R0, 0xfffff, RZ, 0xc0, !PT ;  /* 0x000fffff00047812 */ /* 0x000fe400078ec0ff */
[----:B------:R-:W-:-:S02]  /*5fb0*/  SEL R0, R2, R25, !P1 ;  /* 0x0000001902007207 */ /* 0x000fc40004800000 */
[----:B------:R-:W-:Y:S02]  /*5fc0*/  LOP3.LUT R10, R10, 0x100000, RZ, 0xfc, !PT ;  /* 0x001000000a0a7812 */ /* 0x000fe400078efcff */
[----:B------:R-:W-:Y:S01]  /*5fd0*/  LOP3.LUT R13, R4, 0x100000, RZ, 0xfc, !PT ;  /* 0x00100000040d7812 */ /* 0x000fe200078efcff */
[----:B------:R-:W-:-:S07]  /*5fe0*/  IMAD.IADD R3, R3, 0x1, -R0 ;  /* 0x0000000103037824 */ /* 0x000fce00078e0a00 */
.L_x_11718:
[----:B------:R-:W-:Y:S02]  /*5ff0*/  IADD3 R4, P0, PT, R8, -R11, RZ ;  /* 0x8000000b08047210 */ /* 0x000fe40007f1e0ff */
[C---:B------:R-:W-:Y:S01]  /*6000*/  ISETP.GT.AND P1, PT, R3.reuse, RZ, PT ;  /* 0x000000ff0300720c */ /* 0x040fe20003f24270 */
[----:B------:R-:W-:Y:S01]  /*6010*/  VIADD R3, R3, 0xffffffff ;  /* 0xffffffff03037836 */ /* 0x000fe20000000000 */
[----:B------:R-:W-:-:S04]  /*6020*/  IADD3.X R5, PT, PT, R10, ~R13, RZ, P0, !PT ;  /* 0x8000000d0a057210 */ /* 0x000fc800007fe4ff */
[----:B------:R-:W-:-:S04]  /*6030*/  ISETP.GE.AND P0, PT, R5, RZ, PT ;  /* 0x000000ff0500720c */ /* 0x000fc80003f06270 */
[----:B------:R-:W-:Y:S02]  /*6040*/  SEL R4, R8, R4, !P0 ;  /* 0x0000000408047207 */ /* 0x000fe40004000000 */
[----:B------:R-:W-:-:S03]  /*6050*/  SEL R9, R10, R5, !P0 ;  /* 0x000000050a097207 */ /* 0x000fc60004000000 */
[C---:B------:R-:W-:Y:S01]  /*6060*/  IMAD.SHL.U32 R8, R4.reuse, 0x2, RZ ;  /* 0x0000000204087824 */ /* 0x040fe200078e00ff */
[----:B------:R-:W-:Y:S01]  /*6070*/  SHF.L.U64.HI R10, R4, 0x1, R9 ;  /* 0x00000001040a7819 */ /* 0x000fe20000010209 */
[----:B------:R-:W-:Y:S06]  /*6080*/  @P1 BRA `(.L_x_11718) ;  /* 0xfffffffc00d81947 */ /* 0x000fec000383ffff */
[----:B------:R-:W-:Y:S05]  /*6090*/  BSYNC.RECONVERGENT B1 ;  /* 0x0000000000017941 */ /* 0x000fea0003800200 */
.L_x_11717:
        /* <DEDUP_REMOVED lines=9> */
[-C--:B------:R-:W-:Y:S02]  /*6130*/  IADD3 R9, PT, PT, R0, -R3.reuse, RZ ;  /* 0x8000000300097210 */ /* 0x080fe40007ffe0ff */
[CC--:B------:R-:W-:Y:S02]  /*6140*/  SHF.L.U32 R10, R4.reuse, R3.reuse, RZ ;  /* 0x00000003040a7219 */ /* 0x0c0fe400000006ff */
        /* <DEDUP_REMOVED lines=8> */
.L_x_11720:
[----:B------:R-:W-:Y:S05]  /*61d0*/  BSYNC.RECONVERGENT B1 ;  /* 0x0000000000017941 */ /* 0x000fea0003800200 */
.L_x_11719:
[----:B------:R-:W-:Y:S02]  /*61e0*/  LOP3.LUT R5, R9, 0x80000000, R7, 0xb8, !PT ;  /* 0x8000000009057812 */ /* 0x000fe400078eb807 */
[----:B------:R-:W-:Y:S01]  /*61f0*/  MOV R4, R8 ;  /* 0x0000000800047202 */ /* 0x000fe20000000f00 */
[----:B------:R-:W-:Y:S06]  /*6200*/  BRA `(.L_x_11716) ;  /* 0x0000000000507947 */ /* 0x000fec0003800000 */
.L_x_11715:
        /* <DEDUP_REMOVED lines=12> */
[----:B-1----:R-:W-:Y:S02]  /*62d0*/  @P0 FSEL R0, R6, RZ, P1 ;  /* 0x000000ff06000208 */ /* 0x002fe40000800000 */
[----:B------:R-:W-:-:S15]  /*62e0*/  @P0 FSEL R3, R7, -QNAN , P1 ;  /* 0xfff8000007030808 */ /* 0x000fde0000800000 */
[----:B------:R-:W-:-:S15]  /*62f0*/  NOP ;  /* 0x0000000000007918 */ /* 0x000fde0000000000 */
[----:B------:R-:W-:-:S15]  /*6300*/  NOP ;  /* 0x0000000000007918 */ /* 0x000fde0000000000 */
[----:B------:R-:W-:-:S15]  /*6310*/  NOP ;  /* 0x0000000000007918 */ /* 0x000fde0000000000 */
[----:B0-----:R0:W1:Y:S01]  /*6320*/  @!P0 DADD R4, R6, R4 ;  /* 0x0000000006048229 */ /* 0x0010620000000004 */
[----:B------:R-:W-:Y:S02]  /*6330*/  @P0 IMAD.MOV.U32 R4, RZ, RZ, R0 ;  /* 0x000000ffff040224 */ /* 0x000fe400078e0000 */
[----:B01----:R-:W-:-:S07]  /*6340*/  @P0 IMAD.MOV.U32 R5, RZ, RZ, R3 ;  /* 0x000000ffff050224 */ /* 0x003fce00078e0003 */
.L_x_11716:
[----:B------:R-:W-:Y:S05]  /*6350*/  BSYNC.RECONVERGENT B0 ;  /* 0x0000000000007941 */ /* 0x000fea0003800200 */
.L_x_11714:
        /* <DEDUP_REMOVED lines=17> */
.L_x_11724:
[----:B------:R-:W0:Y:S02]  /*6470*/  F2I.S64.F64.TRUNC R4, R4 ;  /* 0x0000000400047311 */ /* 0x000e24000030d900 */
[----:B0-----:R-:W-:-:S05]  /*6480*/  IMAD.MOV.U32 R3, RZ, RZ, R4 ;  /* 0x000000ffff037224 */ /* 0x001fca00078e0004 */
[----:B------:R3:W-:Y:S01]  /*6490*/  STG.E.U8 desc[UR36][R8.64], R3 ;  /* 0x0000000308007986 */ /* 0x0007e2000c101124 */
[----:B------:R-:W-:Y:S05]  /*64a0*/  BRA `(.L_x_11726) ;  /* 0x0000001000807947 */ /* 0x000fea0003800000 */
.L_x_11723:
        /* <DEDUP_REMOVED lines=9> */
.L_x_11728:
[----:B------:R-:W0:Y:S02]  /*6540*/  F2I.F64.TRUNC R5, R4 ;  /* 0x0000000400057311 */ /* 0x000e24000030d100 */
[----:B0-----:R2:W-:Y:S01]  /*6550*/  STG.E desc[UR36][R8.64], R5 ;  /* 0x0000000508007986 */ /* 0x0015e2000c101924 */
[----:B------:R-:W-:Y:S05]  /*6560*/  BRA `(.L_x_11726) ;  /* 0x0000001000507947 */ /* 0x000fea0003800000 */
.L_x_11727:
[----:B------:R-:W0:Y:S02]  /*6570*/  F2I.F64.TRUNC R5, R4 ;  /* 0x0000000400057311 */ /* 0x000e24000030d100 */
[----:B0-----:R0:W-:Y:S01]  /*6580*/  STG.E.U16 desc[UR36][R8.64], R5 ;  /* 0x0000000508007986 */ /* 0x0011e2000c101524 */
[----:B------:R-:W-:Y:S05]  /*6590*/  BRA `(.L_x_11726) ;  /* 0x0000001000447947 */ /* 0x000fea0003800000 */
.L_x_11722:
        /* <DEDUP_REMOVED lines=17> */
.L_x_11730:
        /* <DEDUP_REMOVED lines=12> */
.L_x_11729:
        /* <DEDUP_REMOVED lines=18> */
.L_x_11732:
        /* <DEDUP_REMOVED lines=13> */
.L_x_11731:
[----:B------:R0:W-:Y:S01]  /*6960*/  STG.E.64 desc[UR36][R8.64], R4 ;  /* 0x0000000408007986 */ /* 0x0001e2000c101b24 */
[----:B------:R-:W-:Y:S05]  /*6970*/  BRA `(.L_x_11726) ;  /* 0x0000000c004c7947 */ /* 0x000fea0003800000 */
.L_x_11721:
        /* <DEDUP_REMOVED lines=13> */
.L_x_11736:
        /* <DEDUP_REMOVED lines=26> */
.L_x_11739:
[----:B------:R-:W-:-:S04]  /*6bf0*/  SHF.R.U32.HI R3, RZ, 0x18, R7 ;  /* 0x00000018ff037819 */ /* 0x000fc80000011607 */
[----:B------:R-:W-:-:S07]  /*6c00*/  LOP3.LUT R0, R0, 0x80, R3, 0xf8, !PT ;  /* 0x0000008000007812 */ /* 0x000fce00078ef803 */
.L_x_11738:
[----:B------:R-:W-:Y:S05]  /*6c10*/  BSYNC.RECONVERGENT B0 ;  /* 0x0000000000007941 */ /* 0x000fea0003800200 */
.L_x_11737:
[----:B------:R0:W-:Y:S01]  /*6c20*/  STG.E.U8 desc[UR36][R8.64], R0 ;  /* 0x0000000008007986 */ /* 0x0001e2000c101124 */
[----:B------:R-:W-:Y:S05]  /*6c30*/  BRA `(.L_x_11726) ;  /* 0x00000008009c7947 */ /* 0x000fea0003800000 */
.L_x_11735:
        /* <DEDUP_REMOVED lines=26> */
.L_x_11742:
[----:B------:R-:W-:-:S04]  /*6de0*/  SHF.R.U32.HI R3, RZ, 0x18, R7 ;  /* 0x00000018ff037819 */ /* 0x000fc80000011607 */
[----:B------:R-:W-:-:S07]  /*6df0*/  LOP3.LUT R0, R0, 0x80, R3, 0xf8, !PT ;  /* 0x0000008000007812 */ /* 0x000fce00078ef803 */
.L_x_11741:
[----:B------:R-:W-:Y:S05]  /*6e00*/  BSYNC.RECONVERGENT B0 ;  /* 0x0000000000007941 */ /* 0x000fea0003800200 */
.L_x_11740:
[----:B------:R0:W-:Y:S01]  /*6e10*/  STG.E.U8 desc[UR36][R8.64], R0 ;  /* 0x0000000008007986 */ /* 0x0001e2000c101124 */
[----:B------:R-:W-:Y:S05]  /*6e20*/  BRA `(.L_x_11726) ;  /* 0x0000000800207947 */ /* 0x000fea0003800000 */
.L_x_11734:
        /* <DEDUP_REMOVED lines=30> */
.L_x_11744:
[----:B------:R-:W0:Y:S02]  /*7010*/  F2I.U64.F64.TRUNC R4, R4 ;  /* 0x0000000400047311 */ /* 0x000e24000030d800 */
[----:B0-----:R0:W-:Y:S01]  /*7020*/  STG.E.64 desc[UR36][R8.64], R4 ;  /* 0x0000000408007986 */ /* 0x0011e2000c101b24 */
[----:B------:R-:W-:Y:S05]  /*7030*/  BRA `(.L_x_11726) ;  /* 0x00000004009c7947 */ /* 0x000fea0003800000 */
.L_x_11743:
[----:B------:R-:W0:Y:S02]  /*7040*/  F2I.U32.F64.TRUNC R5, R4 ;  /* 0x0000000400057311 */ /* 0x000e24000030d000 */
[----:B0-----:R0:W-:Y:S01]  /*7050*/  STG.E desc[UR36][R8.64], R5 ;  /* 0x0000000508007986 */ /* 0x0011e2000c101924 */
[----:B------:R-:W-:Y:S05]  /*7060*/  BRA `(.L_x_11726) ;  /* 0x0000000400907947 */ /* 0x000fea0003800000 */
.L_x_11733:
        /* <DEDUP_REMOVED lines=10> */
.L_x_11746:
[----:B------:R-:W-:-:S05]  /*7110*/  CS2R R6, SRZ ;  /* 0x0000000000067805 */ /* 0x000fca000001ff00 */
[----:B------:R0:W-:Y:S01]  /*7120*/  STG.E.128 desc[UR36][R8.64], R4 ;  /* 0x0000000408007986 */ /* 0x0001e2000c101d24 */
[----:B------:R-:W-:Y:S05]  /*7130*/  BRA `(.L_x_11726) ;  /* 0x00000004005c7947 */ /* 0x000fea0003800000 */
.L_x_11745:
[----:B------:R-:W-:-:S09]  /*7140*/  UISETP.NE.AND UP0, UPT, UR4, 0xf, UPT ;  /* 0x0000000f0400788c */ /* 0x000fd2000bf05270 */
[----:B------:R-:W-:Y:S05]  /*7150*/  BRA.U !UP0, `(.L_x_11747) ;  /* 0x0000000508287547 */ /* 0x000fea000b800000 */
[----:B------:R-:W-:-:S09]  /*7160*/  UISETP.NE.AND UP0, UPT, UR4, 0x17, UPT ;  /* 0x000000170400788c */ /* 0x000fd2000bf05270 */
[----:B------:R-:W-:Y:S05]  /*7170*/  BRA.U !UP0, `(.L_x_11748) ;  /* 0x0000000108b07547 */ /* 0x000fea000b800000 */
[----:B------:R-:W-:-:S09]  /*7180*/  UISETP.NE.AND UP0, UPT, UR4, 0x18, UPT ;  /* 0x000000180400788c */ /* 0x000fd2000bf05270 */
[----:B------:R-:W-:Y:S05]  /*7190*/  BRA.U !UP0, `(.L_x_11749) ;  /* 0x0000000108447547 */ /* 0x000fea000b800000 */
.L_x_11725:
        /* <DEDUP_REMOVED lines=16> */
.L_x_11750:
[----:B------:R-:W-:Y:S05]  /*72a0*/  BRA `(.L_x_11726) ;  /* 0x0000000400007947 */ /* 0x000fea0003800000 */
.L_x_11749:
        /* <DEDUP_REMOVED lines=21> */
.L_x_11752:
[----:B------:R-:W-:Y:S05]  /*7400*/  BSYNC.RECONVERGENT B0 ;  /* 0x0000000000007941 */ /* 0x000fea0003800200 */
.L_x_11751:
[----:B------:R-:W-:-:S05]  /*7410*/  LOP3.LUT R3, R0, 0x80, R3, 0xf8, !PT ;  /* 0x0000008000037812 */ /* 0x000fca00078ef803 */
[----:B------:R0:W-:Y:S01]  /*7420*/  STG.E.U8 desc[UR36][R8.64], R3 ;  /* 0x0000000308007986 */ /* 0x0001e2000c101124 */
[----:B------:R-:W-:Y:S05]  /*7430*/  BRA `(.L_x_11726) ;  /* 0x00000000009c7947 */ /* 0x000fea0003800000 */
.L_x_11748:
        /* <DEDUP_REMOVED lines=20> */
.L_x_11754:
[----:B------:R-:W-:Y:S02]  /*7580*/  ISETP.GT.U32.AND P0, PT, R3, 0x7f800000, PT ;  /* 0x7f8000000300780c */ /* 0x000fe40003f04070 */
[----:B------:R-:W-:-:S04]  /*7590*/  MOV R0, 0x7f ;  /* 0x0000007f00007802 */ /* 0x000fc80000000f00 */
[----:B------:R-:W-:-:S07]  /*75a0*/  SEL R0, R0, 0x7c, P0 ;  /* 0x0000007c00007807 */ /* 0x000fce0000000000 */
.L_x_11755:
[----:B------:R-:W-:Y:S05]  /*75b0*/  BSYNC.RECONVERGENT B0 ;  /* 0x0000000000007941 */ /* 0x000fea0003800200 */
.L_x_11753:
[----:B------:R-:W-:-:S04]  /*75c0*/  SHF.R.U32.HI R3, RZ, 0x18, R7 ;  /* 0x00000018ff037819 */ /* 0x000fc80000011607 */
[----:B------:R-:W-:-:S05]  /*75d0*/  LOP3.LUT R3, R0, 0x80, R3, 0xf8, !PT ;  /* 0x0000008000037812 */ /* 0x000fca00078ef803 */
[----:B------:R0:W-:Y:S01]  /*75e0*/  STG.E.U8 desc[UR36][R8.64], R3 ;  /* 0x0000000308007986 */ /* 0x0001e2000c101124 */
[----:B------:R-:W-:Y:S05]  /*75f0*/  BRA `(.L_x_11726) ;  /* 0x00000000002c7947 */ /* 0x000fea0003800000 */
.L_x_11747:
        /* <DEDUP_REMOVED lines=11> */
.L_x_11726:
[----:B------:R-:W-:-:S07]  /*76b0*/  VIADD R17, R17, 0x80 ;  /* 0x0000008011117836 */ /* 0x000fce0000000000 */
.L_x_11684:
[----:B------:R-:W-:Y:S05]  /*76c0*/  BSYNC.RECONVERGENT B7 ;  /* 0x0000000000077941 */ /* 0x000fea0003800200 */
.L_x_11683:
[----:B------:R-:W5:Y:S01]  /*76d0*/  LDCU UR4, c[0x0][0x380] ;  /* 0x00007000ff0477ac */ /* 0x000f620008000800 */
[----:B------:R-:W-:Y:S01]  /*76e0*/  BSSY.RECONVERGENT B7, `(.L_x_11756) ;  /* 0x00003ac000077945 */ /* 0x000fe20003800200 */
[----:B-----5:R-:W-:-:S13]  /*76f0*/  ISETP.GE.AND P0, PT, R17, UR4, PT ;  /* 0x0000000411007c0c */ /* 0x020fda000bf06270 */
[----:B------:R-:W-:Y:S05]  /*7700*/  @P0 BRA `(.L_x_11757) ;  /* 0x0000003800a40947 */ /* 0x000fea0003800000 */
[----:B------:R-:W5:Y:S01]  /*7710*/  LDCU UR4, c[0x0][0x388] ;  /* 0x00007100ff0477ac */ /* 0x000f620008000800 */
[----:B01----:R-:W-:Y:S01]  /*7720*/  IMAD.MOV.U32 R0, RZ, RZ, RZ ;  /* 0x000000ffff007224 */ /* 0x003fe200078e00ff */
[----:B------:R-:W-:Y:S01]  /*7730*/  MOV R16, RZ ;  /* 0x000000ff00107202 */ /* 0x000fe20000000f00 */
        /* <DEDUP_REMOVED lines=8> */
[----:B--234-:R-:W-:-:S05]  /*77c0*/  SHF.R.U32.HI R5, RZ, UR5, R4 ;  /* 0x00000005ff057c19 */ /* 0x01cfca0008011604 */
[----:B------:R-:W-:-:S04]  /*77d0*/  IMAD.MOV R0, RZ, RZ, -R5 ;  /* 0x000000ffff007224 */ /* 0x000fc800078e0a05 */
[----:B-1----:R-:W-:-:S04]  /*77e0*/  IMAD R0, R0, UR6, R17 ;  /* 0x0000000600007c24 */ /* 0x002fc8000f8e0211 */
[C---:B-----5:R-:W-:Y:S02]  /*77f0*/  IMAD R16, R0.reuse, UR8, RZ ;  /* 0x0000000800107c24 */ /* 0x060fe4000f8e02ff */
[----:B------:R-:W-:Y:S01]  /*7800*/  IMAD R0, R0, UR9, RZ ;  /* 0x0000000900007c24 */ /* 0x000fe2000f8e02ff */
        /* <DEDUP_REMOVED lines=287> */
.L_x_11758:
[----:B------:R-:W0:Y:S01]  /*8a00*/  LDCU.64 UR6, c[0x0][0x588] ;  /* 0x0000b100ff0677ac */ /* 0x000e220008000a00 */
[----:B------:R-:W-:Y:S01]  /*8a10*/  BSSY.RECONVERGENT B6, `(.L_x_11759) ;  /* 0x00000ed000067945 */ /* 0x000fe20003800200 */
[----:B------:R-:W-:-:S04]  /*8a20*/  UPRMT UR4, UR42, 0x9910, URZ ;  /* 0x000099102a047896 */ /* 0x000fc800080000ff */
[----:B------:R-:W-:Y:S01]  /*8a30*/  UISETP.GT.AND UP0, UPT, UR4, 0x9, UPT ;  /* 0x000000090400788c */ /* 0x000fe2000bf04270 */
[----:B0-----:R-:W-:-:S04]  /*8a40*/  IADD3 R4, P0, PT, R0, UR6, RZ ;  /* 0x0000000600047c10 */ /* 0x001fc8000ff1e0ff */
[----:B--234-:R-:W-:-:S04]  /*8a50*/  IADD3.X R5, PT, PT, RZ, UR7, RZ, P0, !PT ;  /* 0x00000007ff057c10 */ /* 0x01cfc800087fe4ff */
        /* <DEDUP_REMOVED lines=12> */
.L_x_11763:
[----:B------:R-:W2:Y:S02]  /*8b20*/  LDG.E.U8 R4, desc[UR36][R4.64] ;  /* 0x0000002404047981 */ /* 0x000ea4000c1e1100 */
[----:B--2---:R0:W1:Y:S02]  /*8b30*/  I2F.F64.U16 R6, R4 ;  /* 0x0000000400067312 */ /* 0x0040640000101800 */
[----:B01----:R-:W-:Y:S05]  /*8b40*/  BRA `(.L_x_11765) ;  /* 0x0000000c00647947 */ /* 0x003fea0003800000 */
.L_x_11762:
        /* <DEDUP_REMOVED lines=9> */
.L_x_11767:
[----:B------:R-:W2:Y:S02]  /*8be0*/  LDG.E R4, desc[UR36][R4.64] ;  /* 0x0000002404047981 */ /* 0x000ea4000c1e1900 */
[----:B--2---:R0:W1:Y:S02]  /*8bf0*/  I2F.F64 R6, R4 ;  /* 0x0000000400067312 */ /* 0x0040640000201c00 */
[----:B01----:R-:W-:Y:S05]  /*8c00*/  BRA `(.L_x_11765) ;  /* 0x0000000c00347947 */ /* 0x003fea0003800000 */
.L_x_11766:
[----:B------:R-:W2:Y:S02]  /*8c10*/  LDG.E.U16 R4, desc[UR36][R4.64] ;  /* 0x0000002404047981 */ /* 0x000ea4000c1e1500 */
[----:B--2---:R0:W1:Y:S02]  /*8c20*/  I2F.F64.S16 R6, R4 ;  /* 0x0000000400067312 */ /* 0x0040640000101c00 */
[----:B01----:R-:W-:Y:S05]  /*8c30*/  BRA `(.L_x_11765) ;  /* 0x0000000c00287947 */ /* 0x003fea0003800000 */
.L_x_11761:
        /* <DEDUP_REMOVED lines=10> */
.L_x_11769:
[----:B------:R-:W2:Y:S02]  /*8ce0*/  LDG.E.U16 R0, desc[UR36][R4.64] ;  /* 0x0000002404007981 */ /* 0x000ea4000c1e1500 */
[----:B--2---:R-:W-:-:S05]  /*8cf0*/  HADD2.F32 R0, -RZ, R0.H0_H0 ;  /* 0x20000000ff007230 */ /* 0x004fca0000004100 */
[----:B------:R-:W-:-:S04]  /*8d00*/  FMUL.FTZ R0, R0, 1 ;  /* 0x3f80000000007820 */ /* 0x000fc80000410000 */
[----:B------:R1:W2:Y:S02]  /*8d10*/  F2F.F64.F32 R6, R0 ;  /* 0x0000000000067310 */ /* 0x0002a40000201800 */
[----:B-12---:R-:W-:Y:S05]  /*8d20*/  BRA `(.L_x_11765) ;  /* 0x0000000800ec7947 */ /* 0x006fea0003800000 */
.L_x_11768:
        /* <DEDUP_REMOVED lines=10> */
.L_x_11771:
[----:B------:R-:W2:Y:S02]  /*8dd0*/  LDG.E.U16 R4, desc[UR36][R4.64] ;  /* 0x0000002404047981 */ /* 0x000ea4000c1e1500 */
[----:B--2---:R-:W-:-:S05]  /*8de0*/  HADD2.F32 R0, -RZ, R4.H0_H0 ;  /* 0x20000004ff007230 */ /* 0x004fca0000004100 */
[----:B------:R-:W-:-:S04]  /*8df0*/  FMUL.FTZ R0, R0, 1 ;  /* 0x3f80000000007820 */ /* 0x000fc80000410000 */
[----:B------:R1:W2:Y:S02]  /*8e00*/  F2F.F64.F32 R6, R0 ;  /* 0x0000000000067310 */ /* 0x0002a40000201800 */
[----:B-12---:R-:W-:Y:S05]  /*8e10*/  BRA `(.L_x_11765) ;  /* 0x0000000800b07947 */ /* 0x006fea0003800000 */
.L_x_11770:
[----:B------:R0:W5:Y:S01]  /*8e20*/  LDG.E.64 R6, desc[UR36][R4.64] ;  /* 0x0000002404067981 */ /* 0x000162000c1e1b00 */
[----:B------:R-:W-:Y:S05]  /*8e30*/  BRA `(.L_x_11765) ;  /* 0x0000000800a87947 */ /* 0x000fea0003800000 */
.L_x_11760:
        /* <DEDUP_REMOVED lines=13> */
.L_x_11774:
[----:B------:R1:W5:Y:S01]  /*8f10*/  LDG.E.64 R6, desc[UR36][R4.64] ;  /* 0x0000002404067981 */ /* 0x000362000c1e1b00 */
[----:B------:R-:W-:Y:S05]  /*8f20*/  BRA `(.L_x_11765) ;  /* 0x00000008006c7947 */ /* 0x000fea0003800000 */
.L_x_11773:
[----:B------:R-:W-:-:S09]  /*8f30*/  UISETP.NE.AND UP0, UPT, UR4, 0xf, UPT ;  /* 0x0000000f0400788c */ /* 0x000fd2000bf05270 */
[----:B------:R-:W-:Y:S05]  /*8f40*/  BRA.U !UP0, `(.L_x_11775) ;  /* 0x0000000108a07547 */ /* 0x000fea000b800000 */
[----:B------:R-:W-:-:S09]  /*8f50*/  UISETP.NE.AND UP0, UPT, UR4, 0x17, UPT ;  /* 0x000000170400788c */ /* 0x000fd2000bf05270 */
[----:B------:R-:W-:Y:S05]  /*8f60*/  BRA.U !UP0, `(.L_x_11776) ;  /* 0x00000001085c7547 */ /* 0x000fea000b800000 */
[----:B------:R-:W-:-:S09]  /*8f70*/  UISETP.NE.AND UP0, UPT, UR4, 0x18, UPT ;  /* 0x000000180400788c */ /* 0x000fd2000bf05270 */
[----:B------:R-:W-:Y:S05]  /*8f80*/  BRA.U UP0, `(.L_x_11764) ;  /* 0x0000000500f87547 */ /* 0x000fea000b800000 */
[----:B------:R-:W2:Y:S01]  /*8f90*/  LDG.E.U8 R0, desc[UR36][R4.64] ;  /* 0x0000002404007981 */ /* 0x000ea2000c1e1100 */
[----:B------:R-:W-:Y:S02]  /*8fa0*/  HFMA2 R7, -RZ, RZ, 0, 1.847743988037109375e-06 ;  /* 0x0000001fff077431 */ /* 0x000fe400000001ff */
        /* <DEDUP_REMOVED lines=19> */
.L_x_11776:
[----:B------:R-:W2:Y:S02]  /*90e0*/  LDG.E.U8 R4, desc[UR36][R4.64] ;  /* 0x0000002404047981 */ /* 0x000ea4000c1e1100 */
[C---:B--2---:R-:W-:Y:S01]  /*90f0*/  SHF.L.U32 R0, R4.reuse, 0x19, RZ ;  /* 0x0000001904007819 */ /* 0x044fe200000006ff */
        /* <DEDUP_REMOVED lines=11> */
[----:B------:R2:W3:Y:S02]  /*91b0*/  F2F.F64.F32 R6, R0 ;  /* 0x0000000000067310 */ /* 0x0004e40000201800 */
[----:B--23--:R-:W-:Y:S05]  /*91c0*/  BRA `(.L_x_11765) ;  /* 0x0000000400c47947 */ /* 0x00cfea0003800000 */
.L_x_11775:
[----:B------:R-:W2:Y:S02]  /*91d0*/  LDG.E.U16 R0, desc[UR36][R4.64] ;  /* 0x0000002404007981 */ /* 0x000ea4000c1e1500 */
[----:B--2---:R-:W-:-:S05]  /*91e0*/  SHF.L.U32 R0, R0, 0x10, RZ ;  /* 0x0000001000007819 */ /* 0x004fca00000006ff */
[----:B------:R-:W-:-:S04]  /*91f0*/  FMUL.FTZ R0, R0, 1 ;  /* 0x3f80000000007820 */ /* 0x000fc80000410000 */
[----:B------:R2:W3:Y:S02]  /*9200*/  F2F.F64.F32 R6, R0 ;  /* 0x0000000000067310 */ /* 0x0004e40000201800 */
[----:B--23--:R-:W-:Y:S05]  /*9210*/  BRA `(.L_x_11765) ;  /* 0x0000000400b07947 */ /* 0x00cfea0003800000 */
.L_x_11772:
        /* <DEDUP_REMOVED lines=11> */
.L_x_11779:
        /* <DEDUP_REMOVED lines=21> */
.L_x_11781:
[----:B------:R-:W-:Y:S05]  /*9420*/  BSYNC.RECONVERGENT B0 ;  /* 0x0000000000007941 */ /* 0x000fea0003800200 */
.L_x_11780:
[----:B------:R-:W-:Y:S01]  /*9430*/  IMAD.SHL.U32 R0, R0, 0x100000, RZ ;  /* 0x0010000000007824 */ /* 0x000fe200078e00ff */
[----:B------:R-:W-:-:S04]  /*9440*/  LEA R3, R3, 0x3b800000, 0x17 ;  /* 0x3b80000003037811 */ /* 0x000fc800078eb8ff */
[----:B------:R-:W-:-:S05]  /*9450*/  LOP3.LUT R0, R3, R0, R7, 0xfe, !PT ;  /* 0x0000000003007212 */ /* 0x000fca00078efe07 */
[----:B------:R-:W-:-:S04]  /*9460*/  FMUL.FTZ R0, R0, 1 ;  /* 0x3f80000000007820 */ /* 0x000fc80000410000 */
[----:B------:R4:W0:Y:S02]  /*9470*/  F2F.F64.F32 R6, R0 ;  /* 0x0000000000067310 */ /* 0x0008240000201800 */
[----:B0---4-:R-:W-:Y:S05]  /*9480*/  BRA `(.L_x_11765) ;  /* 0x0000000400147947 */ /* 0x011fea0003800000 */
.L_x_11778:
        /* <DEDUP_REMOVED lines=21> */
.L_x_11783:
[----:B------:R-:W-:Y:S05]  /*95e0*/  BSYNC.RECONVERGENT B0 ;  /* 0x0000000000007941 */ /* 0x000fea0003800200 */
.L_x_11782:
[----:B------:R-:W-:Y:S01]  /*95f0*/  IMAD.SHL.U32 R0, R0, 0x200000, RZ ;  /* 0x0020000000007824 */ /* 0x000fe200078e00ff */
[----:B------:R-:W-:-:S04]  /*9600*/  LEA R3, R3, 0x37800000, 0x17 ;  /* 0x3780000003037811 */ /* 0x000fc800078eb8ff */
[----:B------:R-:W-:-:S05]  /*9610*/  LOP3.LUT R0, R3, R0, R7, 0xfe, !PT ;  /* 0x0000000003007212 */ /* 0x000fca00078efe07 */
[----:B------:R-:W-:-:S04]  /*9620*/  FMUL.FTZ R0, R0, 1 ;  /* 0x3f80000000007820 */ /* 0x000fc80000410000 */
[----:B------:R4:W0:Y:S02]  /*9630*/  F2F.F64.F32 R6, R0 ;  /* 0x0000000000067310 */ /* 0x0008240000201800 */
[----:B0---4-:R-:W-:Y:S05]  /*9640*/  BRA `(.L_x_11765) ;  /* 0x0000000000a47947 */ /* 0x011fea0003800000 */
.L_x_11777:
        /* <DEDUP_REMOVED lines=18> */
.L_x_11764:
        /* <DEDUP_REMOVED lines=16> */
.L_x_11786:
[----:B------:R-:W-:Y:S01]  /*9870*/  CS2R R6, SRZ ;  /* 0x0000000000067805 */ /* 0x000fe2000001ff00 */
[----:B------:R-:W-:Y:S06]  /*9880*/  BRA `(.L_x_11765) ;  /* 0x0000000000147947 */ /* 0x000fec0003800000 */
.L_x_11785:
[----:B------:R-:W2:Y:S02]  /*9890*/  LDG.E.64 R6, desc[UR36][R4.64] ;  /* 0x0000002404067981 */ /* 0x000ea4000c1e1b00 */
[----:B--2---:R-:W4:Y:S02]  /*98a0*/  I2F.F64.U64 R6, R6 ;  /* 0x0000000600067312 */ /* 0x004f240000301800 */
[----:B----4-:R-:W-:Y:S05]  /*98b0*/  BRA `(.L_x_11765) ;  /* 0x0000000000087947 */ /* 0x010fea0003800000 */
.L_x_11784:
[----:B------:R-:W2:Y:S02]  /*98c0*/  LDG.E R4, desc[UR36][R4.64] ;  /* 0x0000002404047981 */ /* 0x000ea4000c1e1900 */
[----:B--2---:R2:W3:Y:S02]  /*98d0*/  I2F.F64.U32 R6, R4 ;  /* 0x0000000400067312 */ /* 0x0044e40000201800 */
.L_x_11765:
[----:B------:R-:W-:Y:S05]  /*98e0*/  BSYNC.RECONVERGENT B6 ;  /* 0x0000000000067941 */ /* 0x000fea0003800200 */
.L_x_11759:
[----:B---3-5:R-:W-:Y:S01]  /*98f0*/  LOP3.LUT R9, R7, 0x7fffffff, RZ, 0xc0, !PT ;  /* 0x7fffffff07097812 */ /* 0x028fe200078ec0ff */
[----:B------:R-:W-:Y:S01]  /*9900*/  BSSY.RECONVERGENT B0, `(.L_x_11787) ;  /* 0x0000053000007945 */ /* 0x000fe20003800200 */
[----:B------:R-:W-:Y:S02]  /*9910*/  IMAD.MOV.U32 R8, RZ, RZ, R6 ;  /* 0x000000ffff087224 */ /* 0x000fe400078e0006 */
[----:B------:R-:W-:-:S04]  /*9920*/  VIMNMX.U32 R0, PT, PT, R23, R9, !PT ;  /* 0x0000000917007248 */ /* 0x000fc80007fe0000 */
[----:B------:R-:W-:-:S13]  /*9930*/  ISETP.GT.U32.AND P0, PT, R0, 0x7fefffff, PT ;  /* 0x7fefffff0000780c */ /* 0x000fda0003f04070 */
[----:B------:R-:W-:Y:S05]  /*9940*/  @P0 BRA `(.L_x_11788) ;  /* 0x0000000000e80947 */ /* 0x000fea0003800000 */
[----:B------:R-:W3:Y:S01]  /*9950*/  DSETP.NEU.AND P0, PT, R22, RZ, PT ;  /* 0x000000ff1600722a */ /* 0x000ee20003f0d000 */
[----:B012---:R-:W-:Y:S01]  /*9960*/  IMAD.MOV.U32 R4, RZ, RZ, 0x0 ;  /* 0x00000000ff047424 */ /* 0x007fe200078e00ff */
[----:B------:R-:W-:Y:S01]  /*9970*/  MOV R5, 0xfff80000 ;  /* 0xfff8000000057802 */ /* 0x000fe20000000f00 */
[----:B---3--:R-:W-:Y:S06]  /*9980*/  @!P0 BRA `(.L_x_11789) ;  /* 0x0000000400288947 */ /* 0x008fec0003800000 */
[----:B------:R-:W0:Y:S01]  /*9990*/  DSETP.GE.AND P0, PT, R8, R22, PT ;  /* 0x000000160800722a */ /* 0x000e220003f06000 */
[----:B------:R-:W-:Y:S02]  /*99a0*/  IMAD.MOV.U32 R4, RZ, RZ, R6 ;  /* 0x000000ffff047224 */ /* 0x000fe400078e0006 */
[----:B------:R-:W-:Y:S01]  /*99b0*/  IMAD.MOV.U32 R5, RZ, RZ, R7 ;  /* 0x000000ffff057224 */ /* 0x000fe200078e0007 */
        /* <DEDUP_REMOVED lines=10> */
[----:B------:R-:W-:Y:S02]  /*9a60*/  @!P0 IADD3 R3, PT, PT, R4, -0x36, RZ ;  /* 0xffffffca04038810 */ /* 0x000fe40007ffe0ff */
[----:B------:R-:W-:Y:S02]  /*9a70*/  LOP3.LUT R4, R0, 0xfffff, RZ, 0xc0, !PT ;  /* 0x000fffff00047812 */ /* 0x000fe400078ec0ff */
[----:B------:R-:W-:-:S02]  /*9a80*/  SEL R0, R2, R25, !P1 ;  /* 0x0000001902007207 */ /* 0x000fc40004800000 */
[----:B0-----:R-:W-:Y:S02]  /*9a90*/  FSEL R11, R18, UR4, !P1 ;  /* 0x00000004120b7c08 */ /* 0x001fe4000c800000 */
[----:B------:R-:W-:Y:S01]  /*9aa0*/  LOP3.LUT R10, R10, 0x100000, RZ, 0xfc, !PT ;  /* 0x001000000a0a7812 */ /* 0x000fe200078efcff */
[----:B------:R-:W-:Y:S01]  /*9ab0*/  IMAD.IADD R3, R3, 0x1, -R0 ;  /* 0x0000000103037824 */ /* 0x000fe200078e0a00 */
[----:B------:R-:W-:-:S07]  /*9ac0*/  LOP3.LUT R13, R4, 0x100000, RZ, 0xfc, !PT ;  /* 0x00100000040d7812 */ /* 0x000fce00078efcff */
.L_x_11791:
        /* <DEDUP_REMOVED lines=11> */
.L_x_11790:
        /* <DEDUP_REMOVED lines=19> */
.L_x_11793:
[----:B------:R-:W-:Y:S05]  /*9cb0*/  BSYNC.RECONVERGENT B1 ;  /* 0x0000000000017941 */ /* 0x000fea0003800200 */
.L_x_11792:
[----:B------:R-:W-:Y:S01]  /*9cc0*/  LOP3.LUT R5, R9, 0x80000000, R7, 0xb8, !PT ;  /* 0x8000000009057812 */ /* 0x000fe200078eb807 */
[----:B------:R-:W-:Y:S01]  /*9cd0*/  IMAD.MOV.U32 R4, RZ, RZ, R8 ;  /* 0x000000ffff047224 */ /* 0x000fe200078e0008 */
[----:B------:R-:W-:Y:S06]  /*9ce0*/  BRA `(.L_x_11789) ;  /* 0x0000000000507947 */ /* 0x000fec0003800000 */
.L_x_11788:
[----:B------:R-:W3:-:S15]  /*9cf0*/  DSETP.NAN.AND P0, PT, R22, R22, PT ;  /* 0x000000161600722a */ /* 0x000ede0003f08000 */
[----:B------:R-:W-:-:S15]  /*9d00*/  NOP ;  /* 0x0000000000007918 */ /* 0x000fde0000000000 */
[----:B------:R-:W-:-:S15]  /*9d10*/  NOP ;  /* 0x0000000000007918 */ /* 0x000fde0000000000 */
[----:B------:R-:W-:-:S15]  /*9d20*/  NOP ;  /* 0x0000000000007918 */ /* 0x000fde0000000000 */
[----:B------:R-:W-:-:S04]  /*9d30*/  NOP ;  /* 0x0000000000007918 */ /* 0x000fc80000000000 */
[----:B---3--:R-:W0:Y:S02]  /*9d40*/  DSETP.NUM.AND P0, PT, R8, R8, !P0 ;  /* 0x000000080800722a */ /* 0x008e240004707000 */
[----:B012---:R-:W0:-:S15]  /*9d50*/  @!P0 LDC.64 R4, c[0x0][0x598] ;  /* 0x00016600ff048b82 */ /* 0x007e1e0000000a00 */
        /* <DEDUP_REMOVED lines=12> */
[----:B01----:R-:W-:-:S07]  /*9e20*/  @P0 IMAD.MOV.U32 R5, RZ, RZ, R3 ;  /* 0x000000ffff050224 */ /* 0x003fce00078e0003 */
.L_x_11789:
[----:B------:R-:W-:Y:S05]  /*9e30*/  BSYNC.RECONVERGENT B0 ;  /* 0x0000000000007941 */ /* 0x000fea0003800200 */
.L_x_11787:
        /* <DEDUP_REMOVED lines=17> */
.L_x_11797:
[----:B------:R-:W0:Y:S02]  /*9f50*/  F2I.S64.F64.TRUNC R4, R4 ;  /* 0x0000000400047311 */ /* 0x000e24000030d900 */
[----:B0-----:R-:W-:-:S05]  /*9f60*/  MOV R3, R4 ;  /* 0x0000000400037202 */ /* 0x001fca0000000f00 */
[----:B------:R0:W-:Y:S01]  /*9f70*/  STG.E.U8 desc[UR36][R8.64], R3 ;  /* 0x0000000308007986 */ /* 0x0001e2000c101124 */
[----:B------:R-:W-:Y:S05]  /*9f80*/  BRA `(.L_x_11799) ;  /* 0x0000001000807947 */ /* 0x000fea0003800000 */
.L_x_11796:
        /* <DEDUP_REMOVED lines=9> */
.L_x_11801:
[----:B------:R-:W0:Y:S02]  /*a020*/  F2I.F64.TRUNC R5, R4 ;  /* 0x0000000400057311 */ /* 0x000e24000030d100 */
[----:B0-----:R0:W-:Y:S01]  /*a030*/  STG.E desc[UR36][R8.64], R5 ;  /* 0x0000000508007986 */ /* 0x0011e2000c101924 */
[----:B------:R-:W-:Y:S05]  /*a040*/  BRA `(.L_x_11799) ;  /* 0x0000001000507947 */ /* 0x000fea0003800000 */
.L_x_11800:
[----:B------:R-:W0:Y:S02]  /*a050*/  F2I.F64.TRUNC R5, R4 ;  /* 0x0000000400057311 */ /* 0x000e24000030d100 */
[----:B0-----:R0:W-:Y:S01]  /*a060*/  STG.E.U16 desc[UR36][R8.64], R5 ;  /* 0x0000000508007986 */ /* 0x0011e2000c101524 */
[----:B------:R-:W-:Y:S05]  /*a070*/  BRA `(.L_x_11799) ;  /* 0x0000001000447947 */ /* 0x000fea0003800000 */
.L_x_11795:
        /* <DEDUP_REMOVED lines=17> */
.L_x_11803:
        /* <DEDUP_REMOVED lines=12> */
.L_x_11802:
        /* <DEDUP_REMOVED lines=18> */
.L_x_11805:
        /* <DEDUP_REMOVED lines=13> */
.L_x_11804:
[----:B------:R0:W-:Y:S01]  /*a440*/  STG.E.64 desc[UR36][R8.64], R4 ;  /* 0x0000000408007986 */ /* 0x0001e2000c101b24 */
[----:B------:R-:W-:Y:S05]  /*a450*/  BRA `(.L_x_11799) ;  /* 0x0000000c004c7947 */ /* 0x000fea0003800000 */
.L_x_11794:
        /* <DEDUP_REMOVED lines=13> */
.L_x_11809:
        /* <DEDUP_REMOVED lines=26> */
.L_x_11812:
[----:B------:R-:W-:-:S04]  /*a6d0*/  SHF.R.U32.HI R3, RZ, 0x18, R7 ;  /* 0x00000018ff037819 */ /* 0x000fc80000011607 */
[----:B------:R-:W-:-:S07]  /*a6e0*/  LOP3.LUT R0, R0, 0x80, R3, 0xf8, !PT ;  /* 0x0000008000007812 */ /* 0x000fce00078ef803 */
.L_x_11811:
[----:B------:R-:W-:Y:S05]  /*a6f0*/  BSYNC.RECONVERGENT B0 ;  /* 0x0000000000007941 */ /* 0x000fea0003800200 */
.L_x_11810:
[----:B------:R0:W-:Y:S01]  /*a700*/  STG.E.U8 desc[UR36][R8.64], R0 ;  /* 0x0000000008007986 */ /* 0x0001e2000c101124 */
[----:B------:R-:W-:Y:S05]  /*a710*/  BRA `(.L_x_11799) ;  /* 0x00000008009c7947 */ /* 0x000fea0003800000 */
.L_x_11808:
        /* <DEDUP_REMOVED lines=26> */
.L_x_11815:
[----:B------:R-:W-:-:S04]  /*a8c0*/  SHF.R.U32.HI R3, RZ, 0x18, R7 ;  /* 0x00000018ff037819 */ /* 0x000fc80000011607 */
[----:B------:R-:W-:-:S07]  /*a8d0*/  LOP3.LUT R0, R0, 0x80, R3, 0xf8, !PT ;  /* 0x0000008000007812 */ /* 0x000fce00078ef803 */
.L_x_11814:
[----:B------:R-:W-:Y:S05]  /*a8e0*/  BSYNC.RECONVERGENT B0 ;  /* 0x0000000000007941 */ /* 0x000fea0003800200 */
.L_x_11813:
[----:B------:R0:W-:Y:S01]  /*a8f0*/  STG.E.U8 desc[UR36][R8.64], R0 ;  /* 0x0000000008007986 */ /* 0x0001e2000c101124 */
[----:B------:R-:W-:Y:S05]  /*a900*/  BRA `(.L_x_11799) ;  /* 0x0000000800207947 */ /* 0x000fea0003800000 */
.L_x_11807:
        /* <DEDUP_REMOVED lines=30> */
.L_x_11817:
[----:B------:R-:W0:Y:S02]  /*aaf0*/  F2I.U64.F64.TRUNC R4, R4 ;  /* 0x0000000400047311 */ /* 0x000e24000030d800 */
[----:B0-----:R0:W-:Y:S01]  /*ab00*/  STG.E.64 desc[UR36][R8.64], R4 ;  /* 0x0000000408007986 */ /* 0x0011e2000c101b24 */
[----:B------:R-:W-:Y:S05]  /*ab10*/  BRA `(.L_x_11799) ;  /* 0x00000004009c7947 */ /* 0x000fea0003800000 */
.L_x_11816:
[----:B------:R-:W0:Y:S02]  /*ab20*/  F2I.U32.F64.TRUNC R5, R4 ;  /* 0x0000000400057311 */ /* 0x000e24000030d000 */
[----:B0-----:R0:W-:Y:S01]  /*ab30*/  STG.E desc[UR36][R8.64], R5 ;  /* 0x0000000508007986 */ /* 0x0011e2000c101924 */
[----:B------:R-:W-:Y:S05]  /*ab40*/  BRA `(.L_x_11799) ;  /* 0x0000000400907947 */ /* 0x000fea0003800000 */
.L_x_11806:
        /* <DEDUP_REMOVED lines=10> */
.L_x_11819:
[----:B------:R-:W-:-:S05]  /*abf0*/  CS2R R6, SRZ ;  /* 0x0000000000067805 */ /* 0x000fca000001ff00 */
[----:B------:R1:W-:Y:S01]  /*ac00*/  STG.E.128 desc[UR36][R8.64], R4 ;  /* 0x0000000408007986 */ /* 0x0003e2000c101d24 */
[----:B------:R-:W-:Y:S05]  /*ac10*/  BRA `(.L_x_11799) ;  /* 0x00000004005c7947 */ /* 0x000fea0003800000 */
.L_x_11818:
[----:B------:R-:W-:-:S09]  /*ac20*/  UISETP.NE.AND UP0, UPT, UR4, 0xf, UPT ;  /* 0x0000000f0400788c */ /* 0x000fd2000bf05270 */
[----:B------:R-:W-:Y:S05]  /*ac30*/  BRA.U !UP0, `(.L_x_11820) ;  /* 0x0000000508287547 */ /* 0x000fea000b800000 */
[----:B------:R-:W-:-:S09]  /*ac40*/  UISETP.NE.AND UP0, UPT, UR4, 0x17, UPT ;  /* 0x000000170400788c */ /* 0x000fd2000bf05270 */
[----:B------:R-:W-:Y:S05]  /*ac50*/  BRA.U !UP0, `(.L_x_11821) ;  /* 0x0000000108b07547 */ /* 0x000fea000b800000 */
[----:B------:R-:W-:-:S09]  /*ac60*/  UISETP.NE.AND UP0, UPT, UR4, 0x18, UPT ;  /* 0x000000180400788c */ /* 0x000fd2000bf05270 */
[----:B------:R-:W-:Y:S05]  /*ac70*/  BRA.U !UP0, `(.L_x_11822) ;  /* 0x0000000108447547 */ /* 0x000fea000b800000 */
.L_x_11798:
        /* <DEDUP_REMOVED lines=16> */
.L_x_11823:
[----:B------:R-:W-:Y:S05]  /*ad80*/  BRA `(.L_x_11799) ;  /* 0x0000000400007947 */ /* 0x000fea0003800000 */
.L_x_11822:
        /* <DEDUP_REMOVED lines=21> */
.L_x_11825:
[----:B------:R-:W-:Y:S05]  /*aee0*/  BSYNC.RECONVERGENT B0 ;  /* 0x0000000000007941 */ /* 0x000fea0003800200 */
.L_x_11824:
[----:B------:R-:W-:-:S05]  /*aef0*/  LOP3.LUT R3, R0, 0x80, R3, 0xf8, !PT ;  /* 0x0000008000037812 */ /* 0x000fca00078ef803 */
[----:B------:R3:W-:Y:S01]  /*af00*/  STG.E.U8 desc[UR36][R8.64], R3 ;  /* 0x0000000308007986 */ /* 0x0007e2000c101124 */
[----:B------:R-:W-:Y:S05]  /*af10*/  BRA `(.L_x_11799) ;  /* 0x00000000009c7947 */ /* 0x000fea0003800000 */
.L_x_11821:
        /* <DEDUP_REMOVED lines=20> */
.L_x_11827:
[----:B------:R-:W-:Y:S01]  /*b060*/  IMAD.MOV.U32 R0, RZ, RZ, 0x7f ;  /* 0x0000007fff007424 */ /* 0x000fe200078e00ff */
[----:B------:R-:W-:-:S04]  /*b070*/  ISETP.GT.U32.AND P0, PT, R3, 0x7f800000, PT ;  /* 0x7f8000000300780c */ /* 0x000fc80003f04070 */
[----:B------:R-:W-:-:S09]  /*b080*/  SEL R0, R0, 0x7c, P0 ;  /* 0x0000007c00007807 */ /* 0x000fd20000000000 */
.L_x_11828:
[----:B------:R-:W-:Y:S05]  /*b090*/  BSYNC.RECONVERGENT B0 ;  /* 0x0000000000007941 */ /* 0x000fea0003800200 */
.L_x_11826:
[----:B------:R-:W-:-:S04]  /*b0a0*/  SHF.R.U32.HI R3, RZ, 0x18, R7 ;  /* 0x00000018ff037819 */ /* 0x000fc80000011607 */
[----:B------:R-:W-:-:S05]  /*b0b0*/  LOP3.LUT R3, R0, 0x80, R3, 0xf8, !PT ;  /* 0x0000008000037812 */ /* 0x000fca00078ef803 */
[----:B------:R2:W-:Y:S01]  /*b0c0*/  STG.E.U8 desc[UR36][R8.64], R3 ;  /* 0x0000000308007986 */ /* 0x0005e2000c101124 */
[----:B------:R-:W-:Y:S05]  /*b0d0*/  BRA `(.L_x_11799) ;  /* 0x00000000002c7947 */ /* 0x000fea0003800000 */
.L_x_11820:
        /* <DEDUP_REMOVED lines=11> */
.L_x_11799:
[----:B------:R-:W-:-:S07]  /*b190*/  IADD3 R17, PT, PT, R17, 0x80, RZ ;  /* 0x0000008011117810 */ /* 0x000fce0007ffe0ff */
.L_x_11757:
[----:B------:R-:W-:Y:S05]  /*b1a0*/  BSYNC.RECONVERGENT B7 ;  /* 0x0000000000077941 */ /* 0x000fea0003800200 */
.L_x_11756:
[----:B------:R-:W5:Y:S02]  /*b1b0*/  LDCU UR4, c[0x0][0x380] ;  /* 0x00007000ff0477ac */ /* 0x000f640008000800 */
[----:B-----5:R-:W-:-:S13]  /*b1c0*/  ISETP.GE.AND P0, PT, R17, UR4, PT ;  /* 0x0000000411007c0c */ /* 0x020fda000bf06270 */
[----:B------:R-:W-:Y:S05]  /*b1d0*/  @P0 EXIT ;  /* 0x000000000000094d */ /* 0x000fea0003800000 */
[----:B------:R-:W5:Y:S01]  /*b1e0*/  LDCU UR4, c[0x0][0x388] ;  /* 0x00007100ff0477ac */ /* 0x000f620008000800 */
[----:B01--4-:R-:W-:Y:S02]  /*b1f0*/  IMAD.MOV.U32 R0, RZ, RZ, RZ ;  /* 0x000000ffff007224 */ /* 0x013fe400078e00ff */
[----:B------:R-:W-:Y:S01]  /*b200*/  IMAD.MOV.U32 R16, RZ, RZ, RZ ;  /* 0x000000ffff107224 */ /* 0x000fe200078e00ff */
[----:B-----5:R-:W-:-:S09]  /*b210*/  UISETP.NE.AND UP0, UPT, UR4, URZ, UPT ;  /* 0x000000ff0400728c */ /* 0x020fd2000bf05270 */
[----:B------:R-:W-:Y:S05]  /*b220*/  BRA.U !UP0, `(.L_x_11829) ;  /* 0x0000001108a87547 */ /* 0x000fea000b800000 */
[----:B------:R-:W0:Y:S01]  /*b230*/  LDCU.64 UR4, c[0x0][0x390] ;  /* 0x00007200ff0477ac */ /* 0x000e220008000a00 */
[----:B------:R-:W-:Y:S01]  /*b240*/  MOV R16, RZ ;  /* 0x000000ff00107202 */ /* 0x000fe20000000f00 */
[----:B------:R-:W1:Y:S01]  /*b250*/  LDCU UR6, c[0x0][0x38c] ;  /* 0x00007180ff0677ac */ /* 0x000e620008000800 */
[----:B------:R-:W4:Y:S01]  /*b260*/  LDCU.64 UR8, c[0x0][0x4b8] ;  /* 0x00009700ff0877ac */ /* 0x000f220008000a00 */
[----:B------:R-:W-:Y:S02]  /*b270*/  UISETP.NE.AND UP0, UPT, UR40, URZ, UPT ;  /* 0x000000ff2800728c */ /* 0x000fe4000bf05270 */
[----:B0-----:R-:W-:-:S05]  /*b280*/  IMAD.HI.U32 R4, R17, UR4, R16 ;  /* 0x0000000411047c27 */ /* 0x001fca000f8e0010 */
[----:B--23--:R-:W-:-:S05]  /*b290*/  SHF.R.U32.HI R5, RZ, UR5, R4 ;  /* 0x00000005ff057c19 */ /* 0x00cfca0008011604 */
[----:B------:R-:W-:-:S04]  /*b2a0*/  IMAD.MOV R0, RZ, RZ, -R5 ;  /* 0x000000ffff007224 */ /* 0x000fc800078e0a05 */
[----:B-1----:R-:W-:-:S04]  /*b2b0*/  IMAD R0, R0, UR6, R17 ;  /* 0x0000000600007c24 */ /* 0x002fc8000f8e0211 */
[C---:B----4-:R-:W-:Y:S02]  /*b2c0*/  IMAD R16, R0.reuse, UR8, RZ ;  /* 0x0000000800107c24 */ /* 0x050fe4000f8e02ff */
        /* <DEDUP_REMOVED lines=288> */
.L_x_11829:
[----:B------:R-:W0:Y:S01]  /*c4d0*/  LDCU.128 UR8, c[0x0][0x580] ;  /* 0x0000b000ff0877ac */ /* 0x000e220008000c00 */
[----:B------:R-:W-:Y:S01]  /*c4e0*/  BSSY.RECONVERGENT B6, `(.L_x_11830) ;  /* 0x00000ef000067945 */ /* 0x000fe20003800200 */
[----:B------:R-:W-:-:S04]  /*c4f0*/  UPRMT UR4, UR42, 0x9910, URZ ;  /* 0x000099102a047896 */ /* 0x000fc800080000ff */
[----:B------:R-:W-:Y:S01]  /*c500*/  UISETP.GT.AND UP0, UPT, UR4, 0x9, UPT ;  /* 0x000000090400788c */ /* 0x000fe2000bf04270 */
[----:B0-----:R-:W-:Y:S02]  /*c510*/  IADD3 R16, P0, PT, R16, UR8, RZ ;  /* 0x0000000810107c10 */ /* 0x001fe4000ff1e0ff */
[----:B------:R-:W-:-:S03]  /*c520*/  IADD3 R4, P1, PT, R0, UR10, RZ ;  /* 0x0000000a00047c10 */ /* 0x000fc6000ff3e0ff */
[----:B------:R-:W-:Y:S01]  /*c530*/  IMAD.X R17, RZ, RZ, UR9, P0 ;  /* 0x00000009ff117e24 */ /* 0x000fe200080e06ff */
[----:B--23--:R-:W-:Y:S02]  /*c540*/  IADD3.X R5, PT, PT, RZ, UR11, RZ, P1, !PT ;  /* 0x0000000bff057c10 */ /* 0x00cfe40008ffe4ff */
        /* <DEDUP_REMOVED lines=12> */
.L_x_11834:
[----:B------:R-:W2:Y:S02]  /*c610*/  LDG.E.U8 R4, desc[UR36][R4.64] ;  /* 0x0000002404047981 */ /* 0x000ea4000c1e1100 */
[----:B--2---:R4:W0:Y:S02]  /*c620*/  I2F.F64.U16 R6, R4 ;  /* 0x0000000400067312 */ /* 0x0048240000101800 */
[----:B0---4-:R-:W-:Y:S05]  /*c630*/  BRA `(.L_x_11836) ;  /* 0x0000000c00647947 */ /* 0x011fea0003800000 */
.L_x_11833:
        /* <DEDUP_REMOVED lines=9> */
.L_x_11838:
[----:B------:R-:W2:Y:S02]  /*c6d0*/  LDG.E R4, desc[UR36][R4.64] ;  /* 0x0000002404047981 */ /* 0x000ea4000c1e1900 */
[----:B--2---:R4:W0:Y:S02]  /*c6e0*/  I2F.F64 R6, R4 ;  /* 0x0000000400067312 */ /* 0x0048240000201c00 */
[----:B0---4-:R-:W-:Y:S05]  /*c6f0*/  BRA `(.L_x_11836) ;  /* 0x0000000c00347947 */ /* 0x011fea0003800000 */
.L_x_11837:
[----:B------:R-:W2:Y:S02]  /*c700*/  LDG.E.U16 R4, desc[UR36][R4.64] ;  /* 0x0000002404047981 */ /* 0x000ea4000c1e1500 */
[----:B--2---:R4:W0:Y:S02]  /*c710*/  I2F.F64.S16 R6, R4 ;  /* 0x0000000400067312 */ /* 0x0048240000101c00 */
[----:B0---4-:R-:W-:Y:S05]  /*c720*/  BRA `(.L_x_11836) ;  /* 0x0000000c00287947 */ /* 0x011fea0003800000 */
.L_x_11832:
        /* <DEDUP_REMOVED lines=10> */
.L_x_11840:
[----:B------:R-:W2:Y:S02]  /*c7d0*/  LDG.E.U16 R0, desc[UR36][R4.64] ;  /* 0x0000002404007981 */ /* 0x000ea4000c1e1500 */
[----:B--2---:R-:W-:-:S05]  /*c7e0*/  HADD2.F32 R0, -RZ, R0.H0_H0 ;  /* 0x20000000ff007230 */ /* 0x004fca0000004100 */
[----:B------:R-:W-:-:S04]  /*c7f0*/  FMUL.FTZ R0, R0, 1 ;  /* 0x3f80000000007820 */ /* 0x000fc80000410000 */
[----:B------:R3:W4:Y:S02]  /*c800*/  F2F.F64.F32 R6, R0 ;  /* 0x0000000000067310 */ /* 0x0007240000201800 */
[----:B---34-:R-:W-:Y:S05]  /*c810*/  BRA `(.L_x_11836) ;  /* 0x0000000800ec7947 */ /* 0x018fea0003800000 */
.L_x_11839:
        /* <DEDUP_REMOVED lines=10> */
.L_x_11842:
[----:B------:R-:W2:Y:S02]  /*c8c0*/  LDG.E.U16 R4, desc[UR36][R4.64] ;  /* 0x0000002404047981 */ /* 0x000ea4000c1e1500 */
[----:B--2---:R-:W-:-:S05]  /*c8d0*/  HADD2.F32 R0, -RZ, R4.H0_H0 ;  /* 0x20000004ff007230 */ /* 0x004fca0000004100 */
[----:B------:R-:W-:-:S04]  /*c8e0*/  FMUL.FTZ R0, R0, 1 ;  /* 0x3f80000000007820 */ /* 0x000fc80000410000 */
[----:B------:R3:W4:Y:S02]  /*c8f0*/  F2F.F64.F32 R6, R0 ;  /* 0x0000000000067310 */ /* 0x0007240000201800 */
[----:B---34-:R-:W-:Y:S05]  /*c900*/  BRA `(.L_x_11836) ;  /* 0x0000000800b07947 */ /* 0x018fea0003800000 */
.L_x_11841:
[----:B------:R3:W5:Y:S01]  /*c910*/  LDG.E.64 R6, desc[UR36][R4.64] ;  /* 0x0000002404067981 */ /* 0x000762000c1e1b00 */
[----:B------:R-:W-:Y:S05]  /*c920*/  BRA `(.L_x_11836) ;  /* 0x0000000800a87947 */ /* 0x000fea0003800000 */
.L_x_11831:
        /* <DEDUP_REMOVED lines=13> */
.L_x_11845:
[----:B------:R2:W5:Y:S01]  /*ca00*/  LDG.E.64 R6, desc[UR36][R4.64] ;  /* 0x0000002404067981 */ /* 0x000562000c1e1b00 */
[----:B------:R-:W-:Y:S05]  /*ca10*/  BRA `(.L_x_11836) ;  /* 0x00000008006c7947 */ /* 0x000fea0003800000 */
.L_x_11844:
        /* <DEDUP_REMOVED lines=27> */
.L_x_11847:
        /* <DEDUP_REMOVED lines=15> */
.L_x_11846:
[----:B------:R-:W2:Y:S02]  /*ccc0*/  LDG.E.U16 R0, desc[UR36][R4.64] ;  /* 0x0000002404007981 */ /* 0x000ea4000c1e1500 */
[----:B--2---:R-:W-:-:S05]  /*ccd0*/  SHF.L.U32 R0, R0, 0x10, RZ ;  /* 0x0000001000007819 */ /* 0x004fca00000006ff */
[----:B------:R-:W-:-:S04]  /*cce0*/  FMUL.FTZ R0, R0, 1 ;  /* 0x3f80000000007820 */ /* 0x000fc80000410000 */
[----:B------:R2:W3:Y:S02]  /*ccf0*/  F2F.F64.F32 R6, R0 ;  /* 0x0000000000067310 */ /* 0x0004e40000201800 */
[----:B--23--:R-:W-:Y:S05]  /*cd00*/  BRA `(.L_x_11836) ;  /* 0x0000000400b07947 */ /* 0x00cfea0003800000 */
.L_x_11843:
        /* <DEDUP_REMOVED lines=11> */
.L_x_11850:
        /* <DEDUP_REMOVED lines=21> */
.L_x_11852:
[----:B------:R-:W-:Y:S05]  /*cf10*/  BSYNC.RECONVERGENT B0 ;  /* 0x0000000000007941 */ /* 0x000fea0003800200 */
.L_x_11851:
[----:B------:R-:W-:Y:S01]  /*cf20*/  IMAD.SHL.U32 R0, R0, 0x100000, RZ ;  /* 0x0010000000007824 */ /* 0x000fe200078e00ff */
[----:B------:R-:W-:-:S04]  /*cf30*/  LEA R3, R3, 0x3b800000, 0x17 ;  /* 0x3b80000003037811 */ /* 0x000fc800078eb8ff */
[----:B------:R-:W-:-:S05]  /*cf40*/  LOP3.LUT R0, R3, R0, R7, 0xfe, !PT ;  /* 0x0000000003007212 */ /* 0x000fca00078efe07 */
[----:B------:R-:W-:-:S04]  /*cf50*/  FMUL.FTZ R0, R0, 1 ;  /* 0x3f80000000007820 */ /* 0x000fc80000410000 */
[----:B------:R2:W3:Y:S02]  /*cf60*/  F2F.F64.F32 R6, R0 ;  /* 0x0000000000067310 */ /* 0x0004e40000201800 */
[----:B--23--:R-:W-:Y:S05]  /*cf70*/  BRA `(.L_x_11836) ;  /* 0x0000000400147947 */ /* 0x00cfea0003800000 */
.L_x_11849:
        /* <DEDUP_REMOVED lines=21> */
.L_x_11854:
[----:B------:R-:W-:Y:S05]  /*d0d0*/  BSYNC.RECONVERGENT B0 ;  /* 0x0000000000007941 */ /* 0x000fea0003800200 */
.L_x_11853:
[----:B------:R-:W-:Y:S01]  /*d0e0*/  IMAD.SHL.U32 R0, R0, 0x200000, RZ ;  /* 0x0020000000007824 */ /* 0x000fe200078e00ff */
[----:B------:R-:W-:-:S04]  /*d0f0*/  LEA R3, R3, 0x37800000, 0x17 ;  /* 0x3780000003037811 */ /* 0x000fc800078eb8ff */
[----:B------:R-:W-:-:S05]  /*d100*/  LOP3.LUT R0, R3, R0, R7, 0xfe, !PT ;  /* 0x0000000003007212 */ /* 0x000fca00078efe07 */
[----:B------:R-:W-:-:S04]  /*d110*/  FMUL.FTZ R0, R0, 1 ;  /* 0x3f80000000007820 */ /* 0x000fc80000410000 */
[----:B------:R2:W3:Y:S02]  /*d120*/  F2F.F64.F32 R6, R0 ;  /* 0x0000000000067310 */ /* 0x0004e40000201800 */
[----:B--23--:R-:W-:Y:S05]  /*d130*/  BRA `(.L_x_11836) ;  /* 0x0000000000a47947 */ /* 0x00cfea0003800000 */
.L_x_11848:
        /* <DEDUP_REMOVED lines=18> */
.L_x_11835:
        /* <DEDUP_REMOVED lines=16> */
.L_x_11857:
[----:B------:R-:W-:Y:S01]  /*d360*/  CS2R R6, SRZ ;  /* 0x0000000000067805 */ /* 0x000fe2000001ff00 */
[----:B------:R-:W-:Y:S06]  /*d370*/  BRA `(.L_x_11836) ;  /* 0x0000000000147947 */ /* 0x000fec0003800000 */
.L_x_11856:
[----:B------:R-:W2:Y:S02]  /*d380*/  LDG.E.64 R6, desc[UR36][R4.64] ;  /* 0x0000002404067981 */ /* 0x000ea4000c1e1b00 */
[----:B--2---:R-:W0:Y:S02]  /*d390*/  I2F.F64.U64 R6, R6 ;  /* 0x0000000600067312 */ /* 0x004e240000301800 */
[----:B0-----:R-:W-:Y:S05]  /*d3a0*/  BRA `(.L_x_11836) ;  /* 0x0000000000087947 */ /* 0x001fea0003800000 */
.L_x_11855:
[----:B------:R-:W2:Y:S02]  /*d3b0*/  LDG.E R4, desc[UR36][R4.64] ;  /* 0x0000002404047981 */ /* 0x000ea4000c1e1900 */
[----:B--2---:R0:W1:Y:S02]  /*d3c0*/  I2F.F64.U32 R6, R4 ;  /* 0x0000000400067312 */ /* 0x0040640000201800 */
.L_x_11836:
[----:B------:R-:W-:Y:S05]  /*d3d0*/  BSYNC.RECONVERGENT B6 ;  /* 0x0000000000067941 */ /* 0x000fea0003800200 */
.L_x_11830:
[----:B-1---5:R-:W-:Y:S01]  /*d3e0*/  LOP3.LUT R9, R7, 0x7fffffff, RZ, 0xc0, !PT ;  /* 0x7fffffff07097812 */ /* 0x022fe200078ec0ff */
[----:B------:R-:W-:Y:S01]  /*d3f0*/  BSSY.RECONVERGENT B0, `(.L_x_11858) ;  /* 0x0000052000007945 */ /* 0x000fe20003800200 */
[----:B------:R-:W-:Y:S02]  /*d400*/  IMAD.MOV.U32 R8, RZ, RZ, R6 ;  /* 0x000000ffff087224 */ /* 0x000fe400078e0006 */
[----:B------:R-:W-:-:S04]  /*d410*/  VIMNMX.U32 R0, PT, PT, R23, R9, !PT ;  /* 0x0000000917007248 */ /* 0x000fc80007fe0000 */
[----:B------:R-:W-:-:S13]  /*d420*/  ISETP.GT.U32.AND P0, PT, R0, 0x7fefffff, PT ;  /* 0x7fefffff0000780c */ /* 0x000fda0003f04070 */
[----:B------:R-:W-:Y:S05]  /*d430*/  @P0 BRA `(.L_x_11859) ;  /* 0x0000000000e40947 */ /* 0x000fea0003800000 */
        /* <DEDUP_REMOVED lines=13> */
[----:B------:R-:W-:Y:S02]  /*d510*/  FSEL R22, R19, R23, !P1 ;  /* 0x0000001713167208 */ /* 0x000fe40004800000 */
[----:B------:R-:W-:Y:S02]  /*d520*/  SEL R10, R2, R25, !P1 ;  /* 0x00000019020a7207 */ /* 0x000fe40004800000 */
[----:B------:R-:W-:Y:S01]  /*d530*/  LOP3.LUT R22, R22, 0xfffff, RZ, 0xc0, !PT ;  /* 0x000fffff16167812 */ /* 0x000fe200078ec0ff */
[----:B------:R-:W1:Y:S02]  /*d540*/  @!P0 DMUL R8, R8, 1.80143985094819840000e+16 ;  /* 0x4350000008088828 */ /* 0x000e640000000000 */
[C---:B-1----:R-:W-:Y:S02]  /*d550*/  @!P0 LEA.HI R0, R9.reuse, R3, RZ, 0xc ;  /* 0x0000000309008211 */ /* 0x042fe400078f60ff */
[----:B------:R-:W-:Y:S02]  /*d560*/  LOP3.LUT R4, R9, 0xfffff, RZ, 0xc0, !PT ;  /* 0x000fffff09047812 */ /* 0x000fe400078ec0ff */
[----:B------:R-:W-:-:S02]  /*d570*/  @!P0 IADD3 R3, PT, PT, R0, -0x36, RZ ;  /* 0xffffffca00038810 */ /* 0x000fc40007ffe0ff */
[----:B0-----:R-:W-:Y:S02]  /*d580*/  FSEL R19, R18, UR4, !P1 ;  /* 0x0000000412137c08 */ /* 0x001fe4000c800000 */
[----:B------:R-:W-:Y:S01]  /*d590*/  LOP3.LUT R9, R22, 0x100000, RZ, 0xfc, !PT ;  /* 0x0010000016097812 */ /* 0x000fe200078efcff */
[----:B------:R-:W-:Y:S01]  /*d5a0*/  IMAD.IADD R0, R3, 0x1, -R10 ;  /* 0x0000000103007824 */ /* 0x000fe200078e0a0a */
[----:B------:R-:W-:-:S07]  /*d5b0*/  LOP3.LUT R4, R4, 0x100000, RZ, 0xfc, !PT ;  /* 0x0010000004047812 */ /* 0x000fce00078efcff */
.L_x_11862:
        /* <DEDUP_REMOVED lines=11> */
.L_x_11861:
        /* <DEDUP_REMOVED lines=19> */
.L_x_11864:
[----:B------:R-:W-:Y:S05]  /*d7a0*/  BSYNC.RECONVERGENT B1 ;  /* 0x0000000000017941 */ /* 0x000fea0003800200 */
.L_x_11863:
[----:B------:R-:W-:Y:S01]  /*d7b0*/  LOP3.LUT R5, R5, 0x80000000, R7, 0xb8, !PT ;  /* 0x8000000005057812 */ /* 0x000fe200078eb807 */
[----:B------:R-:W-:Y:S06]  /*d7c0*/  BRA `(.L_x_11860) ;  /* 0x0000000000507947 */ /* 0x000fec0003800000 */
.L_x_11859:
        /* <DEDUP_REMOVED lines=18> */
[----:B------:R-:W-:Y:S01]  /*d8f0*/  @P0 IMAD.MOV.U32 R4, RZ, RZ, R0 ;  /* 0x000000ffff040224 */ /* 0x000fe200078e0000 */
[----:B01----:R-:W-:-:S07]  /*d900*/  @P0 MOV R5, R3 ;  /* 0x0000000300050202 */ /* 0x003fce0000000f00 */
.L_x_11860:
[----:B------:R-:W-:Y:S05]  /*d910*/  BSYNC.RECONVERGENT B0 ;  /* 0x0000000000007941 */ /* 0x000fea0003800200 */
.L_x_11858:
        /* <DEDUP_REMOVED lines=14> */
.L_x_11868:
[----:B------:R-:W0:Y:S02]  /*da00*/  F2I.S64.F64.TRUNC R4, R4 ;  /* 0x0000000400047311 */ /* 0x000e24000030d900 */
[----:B0-----:R-:W-:-:S05]  /*da10*/  IMAD.MOV.U32 R3, RZ, RZ, R4 ;  /* 0x000000ffff037224 */ /* 0x001fca00078e0004 */
[----:B------:R-:W-:Y:S01]  /*da20*/  STG.E.U8 desc[UR36][R16.64], R3 ;  /* 0x0000000310007986 */ /* 0x000fe2000c101124 */
[----:B------:R-:W-:Y:S05]  /*da30*/  EXIT ;  /* 0x000000000000794d */ /* 0x000fea0003800000 */
.L_x_11867:
        /* <DEDUP_REMOVED lines=9> */
.L_x_11871:
[----:B------:R-:W0:Y:S02]  /*dad0*/  F2I.F64.TRUNC R5, R4 ;  /* 0x0000000400057311 */ /* 0x000e24000030d100 */
[----:B0-----:R-:W-:Y:S01]  /*dae0*/  STG.E desc[UR36][R16.64], R5 ;  /* 0x0000000510007986 */ /* 0x001fe2000c101924 */
[----:B------:R-:W-:Y:S05]  /*daf0*/  EXIT ;  /* 0x000000000000794d */ /* 0x000fea0003800000 */
.L_x_11870:
[----:B------:R-:W0:Y:S02]  /*db00*/  F2I.F64.TRUNC R5, R4 ;  /* 0x0000000400057311 */ /* 0x000e24000030d100 */
[----:B0-----:R-:W-:Y:S01]  /*db10*/  STG.E.U16 desc[UR36][R16.64], R5 ;  /* 0x0000000510007986 */ /* 0x001fe2000c101524 */
[----:B------:R-:W-:Y:S05]  /*db20*/  EXIT ;  /* 0x000000000000794d */ /* 0x000fea0003800000 */
.L_x_11866:
        /* <DEDUP_REMOVED lines=17> */
.L_x_11873:
        /* <DEDUP_REMOVED lines=12> */
.L_x_11872:
        /* <DEDUP_REMOVED lines=18> */
.L_x_11875:
        /* <DEDUP_REMOVED lines=13> */
.L_x_11874:
[----:B------:R-:W-:Y:S01]  /*def0*/  STG.E.64 desc[UR36][R16.64], R4 ;  /* 0x0000000410007986 */ /* 0x000fe2000c101b24 */
[----:B------:R-:W-:Y:S05]  /*df00*/  EXIT ;  /* 0x000000000000794d */ /* 0x000fea0003800000 */
.L_x_11865:
        /* <DEDUP_REMOVED lines=13> */
.L_x_11879:
        /* <DEDUP_REMOVED lines=25> */
.L_x_11882:
[----:B------:R-:W-:-:S04]  /*e170*/  SHF.R.U32.HI R3, RZ, 0x18, R3 ;  /* 0x00000018ff037819 */ /* 0x000fc80000011603 */
[----:B------:R-:W-:-:S04]  /*e180*/  LOP3.LUT R0, R0, 0x80, R3, 0xf8, !PT ;  /* 0x0000008000007812 */ /* 0x000fc800078ef803 */
[----:B------:R-:W-:-:S07]  /*e190*/  PRMT R8, R0, 0x7610, R8 ;  /* 0x0000761000087816 */ /* 0x000fce0000000008 */
.L_x_11881:
[----:B------:R-:W-:Y:S05]  /*e1a0*/  BSYNC.RECONVERGENT B0 ;  /* 0x0000000000007941 */ /* 0x000fea0003800200 */
.L_x_11880:
[----:B------:R-:W-:Y:S01]  /*e1b0*/  STG.E.U8 desc[UR36][R16.64], R8 ;  /* 0x0000000810007986 */ /* 0x000fe2000c101124 */
[----:B------:R-:W-:Y:S05]  /*e1c0*/  EXIT ;  /* 0x000000000000794d */ /* 0x000fea0003800000 */
.L_x_11878:
        /* <DEDUP_REMOVED lines=25> */
.L_x_11885:
[----:B------:R-:W-:-:S04]  /*e360*/  SHF.R.U32.HI R3, RZ, 0x18, R3 ;  /* 0x00000018ff037819 */ /* 0x000fc80000011603 */
[----:B------:R-:W-:-:S04]  /*e370*/  LOP3.LUT R0, R0, 0x80, R3, 0xf8, !PT ;  /* 0x0000008000007812 */ /* 0x000fc800078ef803 */
[----:B------:R-:W-:-:S07]  /*e380*/  PRMT R8, R0, 0x7610, R8 ;  /* 0x0000761000087816 */ /* 0x000fce0000000008 */
.L_x_11884:
[----:B------:R-:W-:Y:S05]  /*e390*/  BSYNC.RECONVERGENT B0 ;  /* 0x0000000000007941 */ /* 0x000fea0003800200 */
.L_x_11883:
[----:B------:R-:W-:Y:S01]  /*e3a0*/  STG.E.U8 desc[UR36][R16.64], R8 ;  /* 0x0000000810007986 */ /* 0x000fe2000c101124 */
[----:B------:R-:W-:Y:S05]  /*e3b0*/  EXIT ;  /* 0x000000000000794d */ /* 0x000fea0003800000 */
.L_x_11877:
        /* <DEDUP_REMOVED lines=30> */
.L_x_11887:
[----:B------:R-:W0:Y:S02]  /*e5a0*/  F2I.U64.F64.TRUNC R4, R4 ;  /* 0x0000000400047311 */ /* 0x000e24000030d800 */
[----:B0-----:R-:W-:Y:S01]  /*e5b0*/  STG.E.64 desc[UR36][R16.64], R4 ;  /* 0x0000000410007986 */ /* 0x001fe2000c101b24 */
[----:B------:R-:W-:Y:S05]  /*e5c0*/  EXIT ;  /* 0x000000000000794d */ /* 0x000fea0003800000 */
.L_x_11886:
[----:B------:R-:W0:Y:S02]  /*e5d0*/  F2I.U32.F64.TRUNC R5, R4 ;  /* 0x0000000400057311 */ /* 0x000e24000030d000 */
[----:B0-----:R-:W-:Y:S01]  /*e5e0*/  STG.E desc[UR36][R16.64], R5 ;  /* 0x0000000510007986 */ /* 0x001fe2000c101924 */
[----:B------:R-:W-:Y:S05]  /*e5f0*/  EXIT ;  /* 0x000000000000794d */ /* 0x000fea0003800000 */
.L_x_11876:
        /* <DEDUP_REMOVED lines=10> */
.L_x_11889:
[----:B------:R-:W-:-:S05]  /*e6a0*/  CS2R R6, SRZ ;  /* 0x0000000000067805 */ /* 0x000fca000001ff00 */
[----:B------:R-:W-:Y:S01]  /*e6b0*/  STG.E.128 desc[UR36][R16.64], R4 ;  /* 0x0000000410007986 */ /* 0x000fe2000c101d24 */
[----:B------:R-:W-:Y:S05]  /*e6c0*/  EXIT ;  /* 0x000000000000794d */ /* 0x000fea0003800000 */
.L_x_11888:
[----:B------:R-:W-:-:S09]  /*e6d0*/  UISETP.NE.AND UP0, UPT, UR4, 0xf, UPT ;  /* 0x0000000f0400788c */ /* 0x000fd2000bf05270 */
[----:B------:R-:W-:Y:S05]  /*e6e0*/  BRA.U !UP0, `(.L_x_11890) ;  /* 0x0000000508287547 */ /* 0x000fea000b800000 */
[----:B------:R-:W-:-:S09]  /*e6f0*/  UISETP.NE.AND UP0, UPT, UR4, 0x17, UPT ;  /* 0x000000170400788c */ /* 0x000fd2000bf05270 */
[----:B------:R-:W-:Y:S05]  /*e700*/  BRA.U !UP0, `(.L_x_11891) ;  /* 0x0000000108b07547 */ /* 0x000fea000b800000 */
[----:B------:R-:W-:-:S09]  /*e710*/  UISETP.NE.AND UP0, UPT, UR4, 0x18, UPT ;  /* 0x000000180400788c */ /* 0x000fd2000bf05270 */
[----:B------:R-:W-:Y:S05]  /*e720*/  BRA.U !UP0, `(.L_x_11892) ;  /* 0x0000000108447547 */ /* 0x000fea000b800000 */
.L_x_11869:
        /* <DEDUP_REMOVED lines=16> */
.L_x_11893:
[----:B------:R-:W-:Y:S05]  /*e830*/  EXIT ;  /* 0x000000000000794d */ /* 0x000fea0003800000 */
.L_x_11892:
        /* <DEDUP_REMOVED lines=21> */
.L_x_11895:
[----:B------:R-:W-:Y:S05]  /*e990*/  BSYNC.RECONVERGENT B0 ;  /* 0x0000000000007941 */ /* 0x000fea0003800200 */
.L_x_11894:
[----:B------:R-:W-:-:S05]  /*e9a0*/  LOP3.LUT R3, R0, 0x80, R3, 0xf8, !PT ;  /* 0x0000008000037812 */ /* 0x000fca00078ef803 */
[----:B------:R-:W-:Y:S01]  /*e9b0*/  STG.E.U8 desc[UR36][R16.64], R3 ;  /* 0x0000000310007986 */ /* 0x000fe2000c101124 */
[----:B------:R-:W-:Y:S05]  /*e9c0*/  EXIT ;  /* 0x000000000000794d */ /* 0x000fea0003800000 */
.L_x_11891:
        /* <DEDUP_REMOVED lines=20> */
.L_x_11897:
[----:B------:R-:W-:Y:S01]  /*eb10*/  IMAD.MOV.U32 R0, RZ, RZ, 0x7f ;  /* 0x0000007fff007424 */ /* 0x000fe200078e00ff */
[----:B------:R-:W-:-:S04]  /*eb20*/  ISETP.GT.U32.AND P0, PT, R2, 0x7f800000, PT ;  /* 0x7f8000000200780c */ /* 0x000fc80003f04070 */
[----:B------:R-:W-:-:S09]  /*eb30*/  SEL R0, R0, 0x7c, P0 ;  /* 0x0000007c00007807 */ /* 0x000fd20000000000 */
.L_x_11898:
[----:B------:R-:W-:Y:S05]  /*eb40*/  BSYNC.RECONVERGENT B0 ;  /* 0x0000000000007941 */ /* 0x000fea0003800200 */
.L_x_11896:
[----:B------:R-:W-:-:S04]  /*eb50*/  SHF.R.U32.HI R3, RZ, 0x18, R3 ;  /* 0x00000018ff037819 */ /* 0x000fc80000011603 */
[----:B------:R-:W-:-:S05]  /*eb60*/  LOP3.LUT R3, R0, 0x80, R3, 0xf8, !PT ;  /* 0x0000008000037812 */ /* 0x000fca00078ef803 */
[----:B------:R-:W-:Y:S01]  /*eb70*/  STG.E.U8 desc[UR36][R16.64], R3 ;  /* 0x0000000310007986 */ /* 0x000fe2000c101124 */
[----:B------:R-:W-:Y:S05]  /*eb80*/  EXIT ;  /* 0x000000000000794d */ /* 0x000fea0003800000 */
.L_x_11890:
        /* <DEDUP_REMOVED lines=12> */
.L_x_11899:
        /* <DEDUP_REMOVED lines=11> */
.L_x_50039:


//--------------------- .text._ZN2at6native27unrolled_elementwise_kernelINS0_13BUnaryFunctorIdddZZZNS0_16fmod_kernel_cudaERNS_18TensorIteratorBaseEENKUlvE0_clEvENKUlvE_clEvEUlddE_EESt5arrayIPcLm2EELi4E23TrivialOffsetCalculatorILi1EjESD_NS0_6memory12LoadWithCastILi1EEENSE_13StoreWithCastILi1EEEEEviT_T0_T2_T3_T4_T5_ --------------------------
	.section	.text._ZN2at6native27unrolled_elementwise_kernelINS0_13BUnaryFunctorIdddZZZNS0_16fmod_kernel_cudaERNS_18TensorIteratorBaseEENKUlvE0_clEvENKUlvE_clEvEUlddE_EESt5arrayIPcLm2EELi4E23TrivialOffsetCalculatorILi1EjESD_NS0_6memory12LoadWithCastILi1EEENSE_13StoreWithCastILi1EEEEEviT_T0_T2_T3_T4_T5_,"ax",@progbits
	.align	128
        .global         _ZN2at6native27unrolled_elementwise_kernelINS0_13BUnaryFunctorIdddZZZNS0_16fmod_kernel_cudaERNS_18TensorIteratorBaseEENKUlvE0_clEvENKUlvE_clEvEUlddE_EESt5arrayIPcLm2EELi4E23TrivialOffsetCalculatorILi1EjESD_NS0_6memory12LoadWithCastILi1EEENSE_13StoreWithCastILi1EEEEEviT_T0_T2_T3_T4_T5_
        .type           _ZN2at6native27unrolled_elementwise_kernelINS0_13BUnaryFunctorIdddZZZNS0_16fmod_kernel_cudaERNS_18TensorIteratorBaseEENKUlvE0_clEvENKUlvE_clEvEUlddE_EESt5arrayIPcLm2EELi4E23TrivialOffsetCalculatorILi1EjESD_NS0_6memory12LoadWithCastILi1EEENSE_13StoreWithCastILi1EEEEEviT_T0_T2_T3_T4_T5_,@function
        .size           _ZN2at6native27unrolled_elementwise_kernelINS0_13BUnaryFunctorIdddZZZNS0_16fmod_kernel_cudaERNS_18TensorIteratorBaseEENKUlvE0_clEvENKUlvE_clEvEUlddE_EESt5arrayIPcLm2EELi4E23TrivialOffsetCalculatorILi1EjESD_NS0_6memory12LoadWithCastILi1EEENSE_13StoreWithCastILi1EEEEEviT_T0_T2_T3_T4_T5_,(.L_x_50040 - _ZN2at6native27unrolled_elementwise_kernelINS0_13BUnaryFunctorIdddZZZNS0_16fmod_kernel_cudaERNS_18TensorIteratorBaseEENKUlvE0_clEvENKUlvE_clEvEUlddE_EESt5arrayIPcLm2EELi4E23TrivialOffsetCalculatorILi1EjESD_NS0_6memory12LoadWithCastILi1EEENSE_13StoreWithCastILi1EEEEEviT_T0_T2_T3_T4_T5_)
        .other          _ZN2at6native27unrolled_elementwise_kernelINS0_13BUnaryFunctorIdddZZZNS0_16fmod_kernel_cudaERNS_18TensorIteratorBaseEENKUlvE0_clEvENKUlvE_clEvEUlddE_EESt5arrayIPcLm2EELi4E23TrivialOffsetCalculatorILi1EjESD_NS0_6memory12LoadWithCastILi1EEENSE_13StoreWithCastILi1EEEEEviT_T0_T2_T3_T4_T5_,@"STO_CUDA_ENTRY STV_DEFAULT"
_ZN2at6native27unrolled_elementwise_kernelINS0_13BUnaryFunctorIdddZZZNS0_16fmod_kernel_cudaERNS_18TensorIteratorBaseEENKUlvE0_clEvENKUlvE_clEvEUlddE_EESt5arrayIPcLm2EELi4E23TrivialOffsetCalculatorILi1EjESD_NS0_6memory12LoadWithCastILi1EEENSE_13StoreWithCastILi1EEEEEviT_T0_T2_T3_T4_T5_:
.text._ZN2at6native27unrolled_elementwise_kernelINS0_13BUnaryFunctorIdddZZZNS0_16fmod_kernel_cudaERNS_18TensorIteratorBaseEENKUlvE0_clEvENKUlvE_clEvEUlddE_EESt5arrayIPcLm2EELi4E23TrivialOffsetCalculatorILi1EjESD_NS0_6memory12LoadWithCastILi1EEENSE_13StoreWithCastILi1EEEEEviT_T0_T2_T3_T4_T5_:
        /* <DEDUP_REMOVED lines=33> */
.L_x_11906:
[----:B------:R-:W2:Y:S02]  /*0210*/  LDG.E.U8 R2, desc[UR36][R2.64] ;  /* 0x0000002402027981 */ /* 0x000ea4000c1e1100 */
[----:B--2---:R0:W1:Y:S02]  /*0220*/  I2F.F64.U16 R26, R2 ;  /* 0x00000002001a7312 */ /* 0x0040640000101800 */
[----:B01----:R-:W-:Y:S05]  /*0230*/  BRA `(.L_x_11908) ;  /* 0x0000000c00607947 */ /* 0x003fea0003800000 */
.L_x_11905:
        /* <DEDUP_REMOVED lines=9> */
.L_x_11910:
[----:B------:R-:W2:Y:S02]  /*02d0*/  LDG.E R2, desc[UR36][R2.64] ;  /* 0x0000002402027981 */ /* 0x000ea4000c1e1900 */
[----:B--2---:R0:W1:Y:S02]  /*02e0*/  I2F.F64 R26, R2 ;  /* 0x00000002001a7312 */ /* 0x0040640000201c00 */
[----:B01----:R-:W-:Y:S05]  /*02f0*/  BRA `(.L_x_11908) ;  /* 0x0000000c00307947 */ /* 0x003fea0003800000 */
.L_x_11909:
[----:B------:R-:W2:Y:S02]  /*0300*/  LDG.E.U16 R2, desc[UR36][R2.64] ;  /* 0x0000002402027981 */ /* 0x000ea4000c1e1500 */
[----:B--2---:R0:W1:Y:S02]  /*0310*/  I2F.F64.S16 R26, R2 ;  /* 0x00000002001a7312 */ /* 0x0040640000101c00 */
[----:B01----:R-:W-:Y:S05]  /*0320*/  BRA `(.L_x_11908) ;  /* 0x0000000c00247947 */ /* 0x003fea0003800000 */
.L_x_11904:
        /* <DEDUP_REMOVED lines=10> */
.L_x_11912:
[----:B------:R-:W2:Y:S02]  /*03d0*/  LDG.E.U16 R0, desc[UR36][R2.64] ;  /* 0x0000002402007981 */ /* 0x000ea4000c1e1500 */
[----:B--2---:R-:W-:-:S05]  /*03e0*/  HADD2.F32 R0, -RZ, R0.H0_H0 ;  /* 0x20000000ff007230 */ /* 0x004fca0000004100 */
[----:B------:R-:W-:-:S04]  /*03f0*/  FMUL.FTZ R0, R0, 1 ;  /* 0x3f80000000007820 */ /* 0x000fc80000410000 */
[----:B------:R1:W2:Y:S02]  /*0400*/  F2F.F64.F32 R26, R0 ;  /* 0x00000000001a7310 */ /* 0x0002a40000201800 */
[----:B-12---:R-:W-:Y:S05]  /*0410*/  BRA `(.L_x_11908) ;  /* 0x0000000800e87947 */ /* 0x006fea0003800000 */
.L_x_11911:
        /* <DEDUP_REMOVED lines=10> */
.L_x_11914:
[----:B------:R-:W2:Y:S02]  /*04c0*/  LDG.E.U16 R2, desc[UR36][R2.64] ;  /* 0x0000002402027981 */ /* 0x000ea4000c1e1500 */
[----:B--2---:R-:W-:-:S05]  /*04d0*/  HADD2.F32 R0, -RZ, R2.H0_H0 ;  /* 0x20000002ff007230 */ /* 0x004fca0000004100 */
[----:B------:R-:W-:-:S04]  /*04e0*/  FMUL.FTZ R0, R0, 1 ;  /* 0x3f80000000007820 */ /* 0x000fc80000410000 */
[----:B------:R1:W2:Y:S02]  /*04f0*/  F2F.F64.F32 R26, R0 ;  /* 0x00000000001a7310 */ /* 0x0002a40000201800 */
[----:B-12---:R-:W-:Y:S05]  /*0500*/  BRA `(.L_x_11908) ;  /* 0x0000000800ac7947 */ /* 0x006fea0003800000 */
.L_x_11913:
[----:B------:R0:W5:Y:S01]  /*0510*/  LDG.E.64 R26, desc[UR36][R2.64] ;  /* 0x00000024021a7981 */ /* 0x000162000c1e1b00 */
[----:B------:R-:W-:Y:S05]  /*0520*/  BRA `(.L_x_11908) ;  /* 0x0000000800a47947 */ /* 0x000fea0003800000 */
.L_x_11903:
        /* <DEDUP_REMOVED lines=13> */
.L_x_11917:
[----:B------:R1:W5:Y:S01]  /*0600*/  LDG.E.64 R26, desc[UR36][R2.64] ;  /* 0x00000024021a7981 */ /* 0x000362000c1e1b00 */
[----:B------:R-:W-:Y:S05]  /*0610*/  BRA `(.L_x_11908) ;  /* 0x0000000800687947 */ /* 0x000fea0003800000 */
.L_x_11916:
        /* <DEDUP_REMOVED lines=27> */
.L_x_11919:
        /* <DEDUP_REMOVED lines=14> */
.L_x_11918:
[----:B------:R-:W2:Y:S02]  /*08b0*/  LDG.E.U16 R0, desc[UR36][R2.64] ;  /* 0x0000002402007981 */ /* 0x000ea4000c1e1500 */
[----:B--2---:R-:W-:-:S04]  /*08c0*/  IMAD.U32 R0, R0, 0x10000, RZ ;  /* 0x0001000000007824 */ /* 0x004fc800078e00ff */
[----:B------:R-:W-:-:S04]  /*08d0*/  FMUL.FTZ R0, R0, 1 ;  /* 0x3f80000000007820 */ /* 0x000fc80000410000 */
[----:B------:R2:W3:Y:S02]  /*08e0*/  F2F.F64.F32 R26, R0 ;  /* 0x00000000001a7310 */ /* 0x0004e40000201800 */
[----:B--23--:R-:W-:Y:S05]  /*08f0*/  BRA `(.L_x_11908) ;  /* 0x0000000400b07947 */ /* 0x00cfea0003800000 */
.L_x_11915:
        /* <DEDUP_REMOVED lines=11> */
.L_x_11922:
        /* <DEDUP_REMOVED lines=21> */
.L_x_11924:
[----:B------:R-:W-:Y:S05]  /*0b00*/  BSYNC.RECONVERGENT B0 ;  /* 0x0000000000007941 */ /* 0x000fea0003800200 */
.L_x_11923:
[----:B------:R-:W-:Y:S01]  /*0b10*/  IMAD.SHL.U32 R0, R0, 0x100000, RZ ;  /* 0x0010000000007824 */ /* 0x000fe200078e00ff */
[----:B------:R-:W-:-:S04]  /*0b20*/  LEA R2, R2, 0x3b800000, 0x17 ;  /* 0x3b80000002027811 */ /* 0x000fc800078eb8ff */
[----:B------:R-:W-:-:S05]  /*0b30*/  LOP3.LUT R0, R2, R0, R7, 0xfe, !PT ;  /* 0x0000000002007212 */ /* 0x000fca00078efe07 */
[----:B------:R-:W-:-:S04]  /*0b40*/  FMUL.FTZ R0, R0, 1 ;  /* 0x3f80000000007820 */ /* 0x000fc80000410000 */
[----:B------:R4:W0:Y:S02]  /*0b50*/  F2F.F64.F32 R26, R0 ;  /* 0x00000000001a7310 */ /* 0x0008240000201800 */
[----:B0---4-:R-:W-:Y:S05]  /*0b60*/  BRA `(.L_x_11908) ;  /* 0x0000000400147947 */ /* 0x011fea0003800000 */
.L_x_11921:
        /* <DEDUP_REMOVED lines=21> */
.L_x_11926:
[----:B------:R-:W-:Y:S05]  /*0cc0*/  BSYNC.RECONVERGENT B0 ;  /* 0x0000000000007941 */ /* 0x000fea0003800200 */
.L_x_11925:
[----:B------:R-:W-:Y:S01]  /*0cd0*/  IMAD.SHL.U32 R0, R0, 0x200000, RZ ;  /* 0x0020000000007824 */ /* 0x000fe200078e00ff */
[----:B------:R-:W-:-:S04]  /*0ce0*/  LEA R2, R2, 0x37800000, 0x17 ;  /* 0x3780000002027811 */ /* 0x000fc800078eb8ff */
[----:B------:R-:W-:-:S05]  /*0cf0*/  LOP3.LUT R0, R2, R0, R7, 0xfe, !PT ;  /* 0x0000000002007212 */ /* 0x000fca00078efe07 */
[----:B------:R-:W-:-:S04]  /*0d00*/  FMUL.FTZ R0, R0, 1 ;  /* 0x3f80000000007820 */ /* 0x000fc80000410000 */
[----:B------:R4:W0:Y:S02]  /*0d10*/  F2F.F64.F32 R26, R0 ;  /* 0x00000000001a7310 */ /* 0x0008240000201800 */
[----:B0---4-:R-:W-:Y:S05]  /*0d20*/  BRA `(.L_x_11908) ;  /* 0x0000000000a47947 */ /* 0x011fea0003800000 */
.L_x_11920:
[----:B------:R-:W-:-:S09]  /*0d30*/  UISETP.NE.AND UP0, UPT, UR4, 0x1c, UPT ;  /* 0x0000001c0400788c */ /* 0x000fd2000bf05270 */
[----:B------:R-:W-:Y:S05]  /*0d40*/  BRA.U !UP0, `(.L_x_11927) ;  /* 0x0000000108947547 */ /* 0x000fea000b800000 */
[----:B------:R-:W-:-:S09]  /*0d50*/  UISETP.NE.AND UP0, UPT, UR4, 0x1d, UPT ;  /* 0x0000001d0400788c */ /* 0x000fd2000bf05270 */
[----:B------:R-:W-:Y:S05]  /*0d60*/  BRA.U !UP0, `(.L_x_11928) ;  /* 0x0000000108807547 */ /* 0x000fea000b800000 */
[----:B------:R-:W-:-:S09]  /*0d70*/  UISETP.NE.AND UP0, UPT, UR4, 0x2c, UPT ;  /* 0x0000002c0400788c */ /* 0x000fd2000bf05270 */
[----:B------:R-:W-:Y:S05]  /*0d80*/  BRA.U !UP0, `(.L_x_11929) ;  /* 0x0000000108487547 */ /* 0x000fea000b800000 */
.L_x_11907:
        /* <DEDUP_REMOVED lines=16> */
.L_x_11930:
[----:B------:R-:W-:Y:S01]  /*0e90*/  CS2R R26, SRZ ;  /* 0x00000000001a7805 */ /* 0x000fe2000001ff00 */
[----:B------:R-:W-:Y:S06]  /*0ea0*/  BRA `(.L_x_11908) ;  /* 0x0000000000447947 */ /* 0x000fec0003800000 */
.L_x_11929:
        /* <DEDUP_REMOVED lines=12> */
.L_x_11928:
[----:B------:R-:W2:Y:S02]  /*0f70*/  LDG.E.64 R26, desc[UR36][R2.64] ;  /* 0x00000024021a7981 */ /* 0x000ea4000c1e1b00 */
[----:B--2---:R-:W4:Y:S02]  /*0f80*/  I2F.F64.U64 R26, R26 ;  /* 0x0000001a001a7312 */ /* 0x004f240000301800 */
[----:B----4-:R-:W-:Y:S05]  /*0f90*/  BRA `(.L_x_11908) ;  /* 0x0000000000087947 */ /* 0x010fea0003800000 */
.L_x_11927:
[----:B------:R-:W2:Y:S02]  /*0fa0*/  LDG.E R2, desc[UR36][R2.64] ;  /* 0x0000002402027981 */ /* 0x000ea4000c1e1900 */
[----:B--2---:R2:W3:Y:S02]  /*0fb0*/  I2F.F64.U32 R26, R2 ;  /* 0x00000002001a7312 */ /* 0x0044e40000201800 */
.L_x_11908:
[----:B------:R-:W-:Y:S05]  /*0fc0*/  BSYNC.RECONVERGENT B6 ;  /* 0x0000000000067941 */ /* 0x000fea0003800200 */
.L_x_11902:
[----:B012---:R-:W-:-:S07]  /*0fd0*/  VIADD R2, R22, 0x80 ;  /* 0x0000008016027836 */ /* 0x007fce0000000000 */
.L_x_11901:
[----:B------:R-:W-:Y:S05]  /*0fe0*/  BSYNC.RECONVERGENT B7 ;  /* 0x0000000000077941 */ /* 0x000fea0003800200 */
.L_x_11900:
[----:B------:R-:W-:Y:S01]  /*0ff0*/  ISETP.GE.AND P0, PT, R2, R19, PT ;  /* 0x000000130200720c */ /* 0x000fe20003f06270 */
[----:B------:R-:W-:Y:S01]  /*1000*/  BSSY.RECONVERGENT B7, `(.L_x_11931) ;  /* 0x00000f6000077945 */ /* 0x000fe20003800200 */
[----:B------:R-:W-:-:S11]  /*1010*/  CS2R R24, SRZ ;  /* 0x0000000000187805 */ /* 0x000fd6000001ff00 */
[----:B------:R-:W-:Y:S05]  /*1020*/  @P0 BRA `(.L_x_11932) ;  /* 0x0000000c00cc0947 */ /* 0x000fea0003800000 */
        /* <DEDUP_REMOVED lines=19> */
[----:B--2---:R1:W2:Y:S02]  /*1160*/  I2F.F64.S16 R24, R4 ;  /* 0x0000000400187312 */ /* 0x0042a40000101c00 */
[----:B-12---:R-:W-:Y:S05]  /*1170*/  BRA `(.L_x_11939) ;  /* 0x0000000c00707947 */ /* 0x006fea0003800000 */
.L_x_11937:
[----:B------:R-:W2:Y:S02]  /*1180*/  LDG.E.U8 R4, desc[UR36][R4.64] ;  /* 0x0000002404047981 */ /* 0x000ea4000c1e1100 */
[----:B--2---:R1:W2:Y:S02]  /*1190*/  I2F.F64.U16 R24, R4 ;  /* 0x0000000400187312 */ /* 0x0042a40000101800 */
[----:B-12---:R-:W-:Y:S05]  /*11a0*/  BRA `(.L_x_11939) ;  /* 0x0000000c00647947 */ /* 0x006fea0003800000 */
.L_x_11936:
[----:B------:R-:W-:-:S09]  /*11b0*/  UISETP.NE.AND UP0, UPT, UR4, 0x2, UPT ;  /* 0x000000020400788c */ /* 0x000fd2000bf05270 */
[----:B------:R-:W-:Y:S05]  /*11c0*/  BRA.U !UP0, `(.L_x_11940) ;  /* 0x0000000108287547 */ /* 0x000fea000b800000 */
[----:B------:R-:W-:-:S09]  /*11d0*/  UISETP.NE.AND UP0, UPT, UR4, 0x3, UPT ;  /* 0x000000030400788c */ /* 0x000fd2000bf05270 */
[----:B------:R-:W-:Y:S05]  /*11e0*/  BRA.U !UP0, `(.L_x_11941) ;  /* 0x0000000108147547 */ /* 0x000fea000b800000 */
[----:B------:R-:W-:-:S09]  /*11f0*/  UISETP.NE.AND UP0, UPT, UR4, 0x4, UPT ;  /* 0x000000040400788c */ /* 0x000fd2000bf05270 */
[----:B------:R-:W-:Y:S05]  /*1200*/  BRA.U UP0, `(.L_x_11938) ;  /* 0x0000000900f07547 */ /* 0x000fea000b800000 */
[----:B------:R-:W2:Y:S02]  /*1210*/  LDG.E.64 R24, desc[UR36][R4.64] ;  /* 0x0000002404187981 */ /* 0x000ea4000c1e1b00 */
[----:B--2---:R-:W1:Y:S02]  /*1220*/  I2F.F64.S64 R24, R24 ;  /* 0x0000001800187312 */ /* 0x004e640000301c00 */
[----:B-1----:R-:W-:Y:S05]  /*1230*/  BRA `(.L_x_11939) ;  /* 0x0000000c00407947 */ /* 0x002fea0003800000 */
.L_x_11941:
[----:B------:R-:W2:Y:S02]  /*1240*/  LDG.E R4, desc[UR36][R4.64] ;  /* 0x0000002404047981 */ /* 0x000ea4000c1e1900 */
[----:B--2---:R1:W2:Y:S02]  /*1250*/  I2F.F64 R24, R4 ;  /* 0x0000000400187312 */ /* 0x0042a40000201c00 */
[----:B-12---:R-:W-:Y:S05]  /*1260*/  BRA `(.L_x_11939) ;  /* 0x0000000c00347947 */ /* 0x006fea0003800000 */
.L_x_11940:
[----:B------:R-:W2:Y:S02]  /*1270*/  LDG.E.U16 R4, desc[UR36][R4.64] ;  /* 0x0000002404047981 */ /* 0x000ea4000c1e1500 */
[----:B--2---:R1:W2:Y:S02]  /*1280*/  I2F.F64.S16 R24, R4 ;  /* 0x0000000400187312 */ /* 0x0042a40000101c00 */
[----:B-12---:R-:W-:Y:S05]  /*1290*/  BRA `(.L_x_11939) ;  /* 0x0000000c00287947 */ /* 0x006fea0003800000 */
.L_x_11935:
        /* <DEDUP_REMOVED lines=10> */
.L_x_11943:
[----:B------:R-:W2:Y:S02]  /*1340*/  LDG.E.U16 R0, desc[UR36][R4.64] ;  /* 0x0000002404007981 */ /* 0x000ea4000c1e1500 */
[----:B--2---:R-:W-:-:S05]  /*1350*/  HADD2.F32 R0, -RZ, R0.H0_H0 ;  /* 0x20000000ff007230 */ /* 0x004fca0000004100 */
[----:B------:R-:W-:-:S04]  /*1360*/  FMUL.FTZ R0, R0, 1 ;  /* 0x3f80000000007820 */ /* 0x000fc80000410000 */
[----:B------:R0:W1:Y:S02]  /*1370*/  F2F.F64.F32 R24, R0 ;  /* 0x0000000000187310 */ /* 0x0000640000201800 */
[----:B01----:R-:W-:Y:S05]  /*1380*/  BRA `(.L_x_11939) ;  /* 0x0000000800ec7947 */ /* 0x003fea0003800000 */
.L_x_11942:
        /* <DEDUP_REMOVED lines=10> */
.L_x_11945:
[----:B------:R-:W2:Y:S02]  /*1430*/  LDG.E.U16 R4, desc[UR36][R4.64] ;  /* 0x0000002404047981 */ /* 0x000ea4000c1e1500 */
[----:B--2---:R-:W-:-:S05]  /*1440*/  HADD2.F32 R0, -RZ, R4.H0_H0 ;  /* 0x20000004ff007230 */ /* 0x004fca0000004100 */
[----:B------:R-:W-:-:S04]  /*1450*/  FMUL.FTZ R0, R0, 1 ;  /* 0x3f80000000007820 */ /* 0x000fc80000410000 */
[----:B------:R0:W1:Y:S02]  /*1460*/  F2F.F64.F32 R24, R0 ;  /* 0x0000000000187310 */ /* 0x0000640000201800 */
[----:B01----:R-:W-:Y:S05]  /*1470*/  BRA `(.L_x_11939) ;  /* 0x0000000800b07947 */ /* 0x003fea0003800000 */
.L_x_11944:
[----:B------:R0:W5:Y:S01]  /*1480*/  LDG.E.64 R24, desc[UR36][R4.64] ;  /* 0x0000002404187981 */ /* 0x000162000c1e1b00 */
[----:B------:R-:W-:Y:S05]  /*1490*/  BRA `(.L_x_11939) ;  /* 0x0000000800a87947 */ /* 0x000fea0003800000 */
.L_x_11934:
        /* <DEDUP_REMOVED lines=13> */
.L_x_11948:
[----:B------:R4:W5:Y:S01]  /*1570*/  LDG.E.64 R24, desc[UR36][R4.64] ;  /* 0x0000002404187981 */ /* 0x000962000c1e1b00 */
[----:B------:R-:W-:Y:S05]  /*1580*/  BRA `(.L_x_11939) ;  /* 0x00000008006c7947 */ /* 0x000fea0003800000 */
.L_x_11947:
        /* <DEDUP_REMOVED lines=27> */
.L_x_11950:
        /* <DEDUP_REMOVED lines=15> */
.L_x_11949:
[----:B------:R-:W2:Y:S02]  /*1830*/  LDG.E.U16 R0, desc[UR36][R4.64] ;  /* 0x0000002404007981 */ /* 0x000ea4000c1e1500 */
[----:B--2---:R-:W-:-:S04]  /*1840*/  IMAD.U32 R0, R0, 0x10000, RZ ;  /* 0x0001000000007824 */ /* 0x004fc800078e00ff */
[----:B------:R-:W-:-:S04]  /*1850*/  FMUL.FTZ R0, R0, 1 ;  /* 0x3f80000000007820 */ /* 0x000fc80000410000 */
[----:B------:R4:W0:Y:S02]  /*1860*/  F2F.F64.F32 R24, R0 ;  /* 0x0000000000187310 */ /* 0x0008240000201800 */
[----:B0---4-:R-:W-:Y:S05]  /*1870*/  BRA `(.L_x_11939) ;  /* 0x0000000400b07947 */ /* 0x011fea0003800000 */
.L_x_11946:
        /* <DEDUP_REMOVED lines=11> */
.L_x_11953:
        /* <DEDUP_REMOVED lines=21> */
.L_x_11955:
[----:B------:R-:W-:Y:S05]  /*1a80*/  BSYNC.RECONVERGENT B0 ;  /* 0x0000000000007941 */ /* 0x000fea0003800200 */
.L_x_11954:
[----:B------:R-:W-:Y:S01]  /*1a90*/  IMAD.SHL.U32 R0, R0, 0x100000, RZ ;  /* 0x0010000000007824 */ /* 0x000fe200078e00ff */
[----:B------:R-:W-:-:S04]  /*1aa0*/  LEA R3, R3, 0x3b800000, 0x17 ;  /* 0x3b80000003037811 */ /* 0x000fc800078eb8ff */
[----:B------:R-:W-:-:S05]  /*1ab0*/  LOP3.LUT R0, R3, R0, R7, 0xfe, !PT ;  /* 0x0000000003007212 */ /* 0x000fca00078efe07 */
[----:B------:R-:W-:-:S04]  /*1ac0*/  FMUL.FTZ R0, R0, 1 ;  /* 0x3f80000000007820 */ /* 0x000fc80000410000 */
[----:B------:R4:W0:Y:S02]  /*1ad0*/  F2F.F64.F32 R24, R0 ;  /* 0x0000000000187310 */ /* 0x0008240000201800 */
[----:B0---4-:R-:W-:Y:S05]  /*1ae0*/  BRA `(.L_x_11939) ;  /* 0x0000000400147947 */ /* 0x011fea0003800000 */
.L_x_11952:
        /* <DEDUP_REMOVED lines=21> */
.L_x_11957:
[----:B------:R-:W-:Y:S05]  /*1c40*/  BSYNC.RECONVERGENT B0 ;  /* 0x0000000000007941 */ /* 0x000fea0003800200 */
.L_x_11956:
[----:B------:R-:W-:Y:S01]  /*1c50*/  IMAD.SHL.U32 R0, R0, 0x200000, RZ ;  /* 0x0020000000007824 */ /* 0x000fe200078e00ff */
[----:B------:R-:W-:-:S04]  /*1c60*/  LEA R3, R3, 0x37800000, 0x17 ;  /* 0x3780000003037811 */ /* 0x000fc800078eb8ff */
[----:B------:R-:W-:-:S05]  /*1c70*/  LOP3.LUT R0, R3, R0, R7, 0xfe, !PT ;  /* 0x0000000003007212 */ /* 0x000fca00078efe07 */
[----:B------:R-:W-:-:S04]  /*1c80*/  FMUL.FTZ R0, R0, 1 ;  /* 0x3f80000000007820 */ /* 0x000fc80000410000 */
[----:B------:R4:W0:Y:S02]  /*1c90*/  F2F.F64.F32 R24, R0 ;  /* 0x0000000000187310 */ /* 0x0008240000201800 */
[----:B0---4-:R-:W-:Y:S05]  /*1ca0*/  BRA `(.L_x_11939) ;  /* 0x0000000000a47947 */ /* 0x011fea0003800000 */
.L_x_11951:
        /* <DEDUP_REMOVED lines=18> */
.L_x_11938:
        /* <DEDUP_REMOVED lines=15> */
[----:B--23-5:R-:W-:Y:S05]  /*1ec0*/  CALL.ABS.NOINC R14 ;  /* 0x000000000e007343 */ /* 0x02cfea0003c00000 */
.L_x_11960:
[----:B------:R-:W-:Y:S01]  /*1ed0*/  CS2R R24, SRZ ;  /* 0x0000000000187805 */ /* 0x000fe2000001ff00 */
[----:B------:R-:W-:Y:S06]  /*1ee0*/  BRA `(.L_x_11939) ;  /* 0x0000000000147947 */ /* 0x000fec0003800000 */
.L_x_11959:
[----:B------:R-:W2:Y:S02]  /*1ef0*/  LDG.E.64 R24, desc[UR36][R4.64] ;  /* 0x0000002404187981 */ /* 0x000ea4000c1e1b00 */
[----:B--2---:R-:W1:Y:S02]  /*1f00*/  I2F.F64.U64 R24, R24 ;  /* 0x0000001800187312 */ /* 0x004e640000301800 */
[----:B-1----:R-:W-:Y:S05]  /*1f10*/  BRA `(.L_x_11939) ;  /* 0x0000000000087947 */ /* 0x002fea0003800000 */
.L_x_11958:
[----:B------:R-:W2:Y:S02]  /*1f20*/  LDG.E R4, desc[UR36][R4.64] ;  /* 0x0000002404047981 */ /* 0x000ea4000c1e1900 */
[----:B--2---:R1:W2:Y:S02]  /*1f30*/  I2F.F64.U32 R24, R4 ;  /* 0x0000000400187312 */ /* 0x0042a40000201800 */
.L_x_11939:
[----:B------:R-:W-:Y:S05]  /*1f40*/  BSYNC.RECONVERGENT B6 ;  /* 0x0000000000067941 */ /* 0x000fea0003800200 */
.L_x_11933:
[----:B------:R-:W-:-:S07]  /*1f50*/  VIADD R2, R2, 0x80 ;  /* 0x0000008002027836 */ /* 0x000fce0000000000 */
.L_x_11932:
[----:B------:R-:W-:Y:S05]  /*1f60*/  BSYNC.RECONVERGENT B7 ;  /* 0x0000000000077941 */ /* 0x000fea0003800200 */
.L_x_11931:
[----:B------:R-:W-:Y:S01]  /*1f70*/  ISETP.GE.AND P0, PT, R2, R19, PT ;  /* 0x000000130200720c */ /* 0x000fe20003f06270 */
[----:B------:R-:W-:Y:S01]  /*1f80*/  BSSY.RECONVERGENT B7, `(.L_x_11961) ;  /* 0x00000f6000077945 */ /* 0x000fe20003800200 */
[----:B------:R-:W-:-:S11]  /*1f90*/  CS2R R16, SRZ ;  /* 0x0000000000107805 */ /* 0x000fd6000001ff00 */
        /* <DEDUP_REMOVED lines=22> */
.L_x_11967:
[----:B------:R-:W4:Y:S02]  /*2100*/  LDG.E.U8 R4, desc[UR36][R4.64] ;  /* 0x0000002404047981 */ /* 0x000f24000c1e1100 */
[----:B----4-:R0:W1:Y:S02]  /*2110*/  I2F.F64.U16 R16, R4 ;  /* 0x0000000400107312 */ /* 0x0100640000101800 */
[----:B01----:R-:W-:Y:S05]  /*2120*/  BRA `(.L_x_11969) ;  /* 0x0000000c00647947 */ /* 0x003fea0003800000 */
.L_x_11966:
        /* <DEDUP_REMOVED lines=9> */
.L_x_11971:
[----:B------:R-:W4:Y:S02]  /*21c0*/  LDG.E R4, desc[UR36][R4.64] ;  /* 0x0000002404047981 */ /* 0x000f24000c1e1900 */
[----:B----4-:R0:W1:Y:S02]  /*21d0*/  I2F.F64 R16, R4 ;  /* 0x0000000400107312 */ /* 0x0100640000201c00 */
[----:B01----:R-:W-:Y:S05]  /*21e0*/  BRA `(.L_x_11969) ;  /* 0x0000000c00347947 */ /* 0x003fea0003800000 */
.L_x_11970:
[----:B------:R-:W4:Y:S02]  /*21f0*/  LDG.E.U16 R4, desc[UR36][R4.64] ;  /* 0x0000002404047981 */ /* 0x000f24000c1e1500 */
[----:B----4-:R0:W1:Y:S02]  /*2200*/  I2F.F64.S16 R16, R4 ;  /* 0x0000000400107312 */ /* 0x0100640000101c00 */
[----:B01----:R-:W-:Y:S05]  /*2210*/  BRA `(.L_x_11969) ;  /* 0x0000000c00287947 */ /* 0x003fea0003800000 */
.L_x_11965:
        /* <DEDUP_REMOVED lines=10> */
.L_x_11973:
[----:B------:R-:W4:Y:S02]  /*22c0*/  LDG.E.U16 R0, desc[UR36][R4.64] ;  /* 0x0000002404007981 */ /* 0x000f24000c1e1500 */
[----:B----4-:R-:W-:-:S05]  /*22d0*/  HADD2.F32 R0, -RZ, R0.H0_H0 ;  /* 0x20000000ff007230 */ /* 0x010fca0000004100 */
[----:B------:R-:W-:-:S04]  /*22e0*/  FMUL.FTZ R0, R0, 1 ;  /* 0x3f80000000007820 */ /* 0x000fc80000410000 */
[----:B------:R1:W4:Y:S02]  /*22f0*/  F2F.F64.F32 R16, R0 ;  /* 0x0000000000107310 */ /* 0x0003240000201800 */
[----:B-1--4-:R-:W-:Y:S05]  /*2300*/  BRA `(.L_x_11969) ;  /* 0x0000000800ec7947 */ /* 0x012fea0003800000 */
.L_x_11972:
        /* <DEDUP_REMOVED lines=10> */
.L_x_11975:
[----:B------:R-:W4:Y:S02]  /*23b0*/  LDG.E.U16 R4, desc[UR36][R4.64] ;  /* 0x0000002404047981 */ /* 0x000f24000c1e1500 */
[----:B----4-:R-:W-:-:S05]  /*23c0*/  HADD2.F32 R0, -RZ, R4.H0_H0 ;  /* 0x20000004ff007230 */ /* 0x010fca0000004100 */
[----:B------:R-:W-:-:S04]  /*23d0*/  FMUL.FTZ R0, R0, 1 ;  /* 0x3f80000000007820 */ /* 0x000fc80000410000 */
[----:B------:R1:W4:Y:S02]  /*23e0*/  F2F.F64.F32 R16, R0 ;  /* 0x0000000000107310 */ /* 0x0003240000201800 */
[----:B-1--4-:R-:W-:Y:S05]  /*23f0*/  BRA `(.L_x_11969) ;  /* 0x0000000800b07947 */ /* 0x012fea0003800000 */
.L_x_11974:
[----:B------:R0:W5:Y:S01]  /*2400*/  LDG.E.64 R16, desc[UR36][R4.64] ;  /* 0x0000002404107981 */ /* 0x000162000c1e1b00 */
[----:B------:R-:W-:Y:S05]  /*2410*/  BRA `(.L_x_11969) ;  /* 0x0000000800a87947 */ /* 0x000fea0003800000 */
.L_x_11964:
        /* <DEDUP_REMOVED lines=13> */
.L_x_11978:
[----:B------:R1:W5:Y:S01]  /*24f0*/  LDG.E.64 R16, desc[UR36][R4.64] ;  /* 0x0000002404107981 */ /* 0x000362000c1e1b00 */
[----:B------:R-:W-:Y:S05]  /*2500*/  BRA `(.L_x_11969) ;  /* 0x00000008006c7947 */ /* 0x000fea0003800000 */
.L_x_11977:
        /* <DEDUP_REMOVED lines=27> */
.L_x_11980:
        /* <DEDUP_REMOVED lines=15> */
.L_x_11979:
[----:B------:R-:W4:Y:S02]  /*27b0*/  LDG.E.U16 R0, desc[UR36][R4.64] ;  /* 0x0000002404007981 */ /* 0x000f24000c1e1500 */
[----:B----4-:R-:W-:-:S04]  /*27c0*/  IMAD.U32 R0, R0, 0x10000, RZ ;  /* 0x0001000000007824 */ /* 0x010fc800078e00ff */
[----:B------:R-:W-:-:S04]  /*27d0*/  FMUL.FTZ R0, R0, 1 ;  /* 0x3f80000000007820 */ /* 0x000fc80000410000 */
[----:B------:R4:W0:Y:S02]  /*27e0*/  F2F.F64.F32 R16, R0 ;  /* 0x0000000000107310 */ /* 0x0008240000201800 */
[----:B0---4-:R-:W-:Y:S05]  /*27f0*/  BRA `(.L_x_11969) ;  /* 0x0000000400b07947 */ /* 0x011fea0003800000 */
.L_x_11976:
        /* <DEDUP_REMOVED lines=11> */
.L_x_11983:
        /* <DEDUP_REMOVED lines=21> */
.L_x_11985:
[----:B------:R-:W-:Y:S05]  /*2a00*/  BSYNC.RECONVERGENT B0 ;  /* 0x0000000000007941 */ /* 0x000fea0003800200 */
.L_x_11984:
[----:B------:R-:W-:Y:S01]  /*2a10*/  IMAD.SHL.U32 R0, R0, 0x100000, RZ ;  /* 0x0010000000007824 */ /* 0x000fe200078e00ff */
[----:B------:R-:W-:-:S04]  /*2a20*/  LEA R3, R3, 0x3b800000, 0x17 ;  /* 0x3b80000003037811 */ /* 0x000fc800078eb8ff */
[----:B------:R-:W-:-:S05]  /*2a30*/  LOP3.LUT R0, R3, R0, R7, 0xfe, !PT ;  /* 0x0000000003007212 */ /* 0x000fca00078efe07 */
[----:B------:R-:W-:-:S04]  /*2a40*/  FMUL.FTZ R0, R0, 1 ;  /* 0x3f80000000007820 */ /* 0x000fc80000410000 */
[----:B------:R0:W1:Y:S02]  /*2a50*/  F2F.F64.F32 R16, R0 ;  /* 0x0000000000107310 */ /* 0x0000640000201800 */
[----:B01----:R-:W-:Y:S05]  /*2a60*/  BRA `(.L_x_11969) ;  /* 0x0000000400147947 */ /* 0x003fea0003800000 */
.L_x_11982:
        /* <DEDUP_REMOVED lines=21> */
.L_x_11987:
[----:B------:R-:W-:Y:S05]  /*2bc0*/  BSYNC.RECONVERGENT B0 ;  /* 0x0000000000007941 */ /* 0x000fea0003800200 */
.L_x_11986:
[----:B------:R-:W-:Y:S01]  /*2bd0*/  IMAD.SHL.U32 R0, R0, 0x200000, RZ ;  /* 0x0020000000007824 */ /* 0x000fe200078e00ff */
[----:B------:R-:W-:-:S04]  /*2be0*/  LEA R3, R3, 0x37800000, 0x17 ;  /* 0x3780000003037811 */ /* 0x000fc800078eb8ff */
[----:B------:R-:W-:-:S05]  /*2bf0*/  LOP3.LUT R0, R3, R0, R7, 0xfe, !PT ;  /* 0x0000000003007212 */ /* 0x000fca00078efe07 */
[----:B------:R-:W-:-:S04]  /*2c00*/  FMUL.FTZ R0, R0, 1 ;  /* 0x3f80000000007820 */ /* 0x000fc80000410000 */
[----:B------:R0:W1:Y:S02]  /*2c10*/  F2F.F64.F32 R16, R0 ;  /* 0x0000000000107310 */ /* 0x0000640000201800 */
[----:B01----:R-:W-:Y:S05]  /*2c20*/  BRA `(.L_x_11969) ;  /* 0x0000000000a47947 */ /* 0x003fea0003800000 */
.L_x_11981:
        /* <DEDUP_REMOVED lines=18> */
.L_x_11968:
        /* <DEDUP_REMOVED lines=16> */
.L_x_11990:
[----:B------:R-:W-:Y:S01]  /*2e50*/  CS2R R16, SRZ ;  /* 0x0000000000107805 */ /* 0x000fe2000001ff00 */
[----:B------:R-:W-:Y:S06]  /*2e60*/  BRA `(.L_x_11969) ;  /* 0x0000000000147947 */ /* 0x000fec0003800000 */
.L_x_11989:
[----:B------:R-:W4:Y:S02]  /*2e70*/  LDG.E.64 R16, desc[UR36][R4.64] ;  /* 0x0000002404107981 */ /* 0x000f24000c1e1b00 */
[----:B----4-:R-:W0:Y:S02]  /*2e80*/  I2F.F64.U64 R16, R16 ;  /* 0x0000001000107312 */ /* 0x010e240000301800 */
[----:B0-----:R-:W-:Y:S05]  /*2e90*/  BRA `(.L_x_11969) ;  /* 0x0000000000087947 */ /* 0x001fea0003800000 */
.L_x_11988:
[----:B------:R-:W4:Y:S02]  /*2ea0*/  LDG.E R4, desc[UR36][R4.64] ;  /* 0x0000002404047981 */ /* 0x000f24000c1e1900 */
[----:B----4-:R4:W0:Y:S02]  /*2eb0*/  I2F.F64.U32 R16, R4 ;  /* 0x0000000400107312 */ /* 0x0108240000201800 */
.L_x_11969:
[----:B------:R-:W-:Y:S05]  /*2ec0*/  BSYNC.RECONVERGENT B6 ;  /* 0x0000000000067941 */ /* 0x000fea0003800200 */
.L_x_11963:
[----:B------:R-:W-:-:S07]  /*2ed0*/  VIADD R2, R2, 0x80 ;  /* 0x0000008002027836 */ /* 0x000fce0000000000 */
.L_x_11962:
[----:B------:R-:W-:Y:S05]  /*2ee0*/  BSYNC.RECONVERGENT B7 ;  /* 0x0000000000077941 */ /* 0x000fea0003800200 */
.L_x_11961:
[----:B------:R-:W-:Y:S01]  /*2ef0*/  ISETP.GE.AND P0, PT, R2, R19, PT ;  /* 0x000000130200720c */ /* 0x000fe20003f06270 */
[----:B------:R-:W-:Y:S01]  /*2f00*/  BSSY.RECONVERGENT B6, `(.L_x_11991) ;  /* 0x00000ef000067945 */ /* 0x000fe20003800200 */
[----:B------:R-:W-:-:S11]  /*2f10*/  CS2R R30, SRZ ;  /* 0x00000000001e7805 */ /* 0x000fd6000001ff00 */
[----:B------:R-:W-:Y:S05]  /*2f20*/  @P0 BRA `(.L_x_11992) ;  /* 0x0000000c00b00947 */ /* 0x000fea0003800000 */
[----:B01--4-:R-:W0:Y:S01]  /*2f30*/  LDC.64 R4, c[0x0][0x3a0] ;  /* 0x0000e800ff047b82 */ /* 0x013e220000000a00 */
        /* <DEDUP_REMOVED lines=19> */
.L_x_11996:
[----:B------:R-:W4:Y:S02]  /*3070*/  LDG.E.U8 R2, desc[UR36][R2.64] ;  /* 0x0000002402027981 */ /* 0x000f24000c1e1100 */
[----:B----4-:R0:W1:Y:S02]  /*3080*/  I2F.F64.U16 R30, R2 ;  /* 0x00000002001e7312 */ /* 0x0100640000101800 */
[----:B01----:R-:W-:Y:S05]  /*3090*/  BRA `(.L_x_11992) ;  /* 0x0000000c00547947 */ /* 0x003fea0003800000 */
.L_x_11995:
        /* <DEDUP_REMOVED lines=9> */
.L_x_11999:
[----:B------:R-:W4:Y:S02]  /*3130*/  LDG.E R2, desc[UR36][R2.64] ;  /* 0x0000002402027981 */ /* 0x000f24000c1e1900 */
[----:B----4-:R0:W1:Y:S02]  /*3140*/  I2F.F64 R30, R2 ;  /* 0x00000002001e7312 */ /* 0x0100640000201c00 */
[----:B01----:R-:W-:Y:S05]  /*3150*/  BRA `(.L_x_11992) ;  /* 0x0000000c00247947 */ /* 0x003fea0003800000 */
.L_x_11998:
[----:B------:R-:W4:Y:S02]  /*3160*/  LDG.E.U16 R2, desc[UR36][R2.64] ;  /* 0x0000002402027981 */ /* 0x000f24000c1e1500 */
[----:B----4-:R0:W1:Y:S02]  /*3170*/  I2F.F64.S16 R30, R2 ;  /* 0x00000002001e7312 */ /* 0x0100640000101c00 */
[----:B01----:R-:W-:Y:S05]  /*3180*/  BRA `(.L_x_11992) ;  /* 0x0000000c00187947 */ /* 0x003fea0003800000 */
.L_x_11994:
        /* <DEDUP_REMOVED lines=10> */
.L_x_12001:
[----:B------:R-:W4:Y:S02]  /*3230*/  LDG.E.U16 R0, desc[UR36][R2.64] ;  /* 0x0000002402007981 */ /* 0x000f24000c1e1500 */
[----:B----4-:R-:W-:-:S05]  /*3240*/  HADD2.F32 R0, -RZ, R0.H0_H0 ;  /* 0x20000000ff007230 */ /* 0x010fca0000004100 */
[----:B------:R-:W-:-:S04]  /*3250*/  FMUL.FTZ R0, R0, 1 ;  /* 0x3f80000000007820 */ /* 0x000fc80000410000 */
[----:B------:R0:W1:Y:S02]  /*3260*/  F2F.F64.F32 R30, R0 ;  /* 0x00000000001e7310 */ /* 0x0000640000201800 */
[----:B01----:R-:W-:Y:S05]  /*3270*/  BRA `(.L_x_11992) ;  /* 0x0000000800dc7947 */ /* 0x003fea0003800000 */
.L_x_12000:
        /* <DEDUP_REMOVED lines=10> */
.L_x_12003:
[----:B------:R-:W4:Y:S02]  /*3320*/  LDG.E.U16 R2, desc[UR36][R2.64] ;  /* 0x0000002402027981 */ /* 0x000f24000c1e1500 */
[----:B----4-:R-:W-:-:S05]  /*3330*/  HADD2.F32 R0, -RZ, R2.H0_H0 ;  /* 0x20000002ff007230 */ /* 0x010fca0000004100 */
[----:B------:R-:W-:-:S04]  /*3340*/  FMUL.FTZ R0, R0, 1 ;  /* 0x3f80000000007820 */ /* 0x000fc80000410000 */
[----:B------:R0:W1:Y:S02]  /*3350*/  F2F.F64.F32 R30, R0 ;  /* 0x00000000001e7310 */ /* 0x0000640000201800 */
[----:B01----:R-:W-:Y:S05]  /*3360*/  BRA `(.L_x_11992) ;  /* 0x0000000800a07947 */ /* 0x003fea0003800000 */
.L_x_12002:
[----:B------:R0:W5:Y:S01]  /*3370*/  LDG.E.64 R30, desc[UR36][R2.64] ;  /* 0x00000024021e7981 */ /* 0x000162000c1e1b00 */
[----:B------:R-:W-:Y:S05]  /*3380*/  BRA `(.L_x_11992) ;  /* 0x0000000800987947 */ /* 0x000fea0003800000 */
.L_x_11993:
        /* <DEDUP_REMOVED lines=13> */
.L_x_12006:
[----:B------:R0:W5:Y:S01]  /*3460*/  LDG.E.64 R30, desc[UR36][R2.64] ;  /* 0x00000024021e7981 */ /* 0x000162000c1e1b00 */
[----:B------:R-:W-:Y:S05]  /*3470*/  BRA `(.L_x_11992) ;  /* 0x00000008005c7947 */ /* 0x000fea0003800000 */
.L_x_12005:
        /* <DEDUP_REMOVED lines=27> */
.L_x_12008:
[----:B------:R-:W4:Y:S02]  /*3630*/  LDG.E.U8 R2, desc[UR36][R2.64] ;  /* 0x0000002402027981 */ /* 0x000f24000c1e1100 */
[C---:B----4-:R-:W-:Y:S02]  /*3640*/  IMAD.SHL.U32 R0, R2.reuse, 0x2000000, RZ ;  /* 0x0200000002007824 */ /* 0x050fe400078e00ff */
        /* <DEDUP_REMOVED lines=12> */
.L_x_12007:
[----:B------:R-:W4:Y:S02]  /*3710*/  LDG.E.U16 R0, desc[UR36][R2.64] ;  /* 0x0000002402007981 */ /* 0x000f24000c1e1500 */
[----:B----4-:R-:W-:-:S04]  /*3720*/  IMAD.U32 R0, R0, 0x10000, RZ ;  /* 0x0001000000007824 */ /* 0x010fc800078e00ff */
[----:B------:R-:W-:-:S04]  /*3730*/  FMUL.FTZ R0, R0, 1 ;  /* 0x3f80000000007820 */ /* 0x000fc80000410000 */
[----:B------:R0:W1:Y:S02]  /*3740*/  F2F.F64.F32 R30, R0 ;  /* 0x00000000001e7310 */ /* 0x0000640000201800 */
[----:B01----:R-:W-:Y:S05]  /*3750*/  BRA `(.L_x_11992) ;  /* 0x0000000400a47947 */ /* 0x003fea0003800000 */
.L_x_12004:
        /* <DEDUP_REMOVED lines=11> */
.L_x_12011:
        /* <DEDUP_REMOVED lines=20> */
.L_x_12013:
[----:B------:R-:W-:Y:S05]  /*3950*/  BSYNC.RECONVERGENT B0 ;  /* 0x0000000000007941 */ /* 0x000fea0003800200 */
.L_x_12012:
[----:B------:R-:W-:Y:S01]  /*3960*/  IMAD.SHL.U32 R0, R0, 0x100000, RZ ;  /* 0x0010000000007824 */ /* 0x000fe200078e00ff */
[----:B------:R-:W-:-:S04]  /*3970*/  LEA R2, R2, 0x3b800000, 0x17 ;  /* 0x3b80000002027811 */ /* 0x000fc800078eb8ff */
[----:B------:R-:W-:-:S05]  /*3980*/  LOP3.LUT R0, R2, R0, R7, 0xfe, !PT ;  /* 0x0000000002007212 */ /* 0x000fca00078efe07 */
[----:B------:R-:W-:-:S04]  /*3990*/  FMUL.FTZ R0, R0, 1 ;  /* 0x3f80000000007820 */ /* 0x000fc80000410000 */
[----:B------:R0:W1:Y:S02]  /*39a0*/  F2F.F64.F32 R30, R0 ;  /* 0x00000000001e7310 */ /* 0x0000640000201800 */
[----:B01----:R-:W-:Y:S05]  /*39b0*/  BRA `(.L_x_11992) ;  /* 0x00000004000c7947 */ /* 0x003fea0003800000 */
.L_x_12010:
        /* <DEDUP_REMOVED lines=20> */
.L_x_12015:
[----:B------:R-:W-:Y:S05]  /*3b00*/  BSYNC.RECONVERGENT B0 ;  /* 0x0000000000007941 */ /* 0x000fea0003800200 */
.L_x_12014:
[----:B------:R-:W-:Y:S01]  /*3b10*/  IMAD.SHL.U32 R0, R0, 0x200000, RZ ;  /* 0x0020000000007824 */ /* 0x000fe200078e00ff */
[----:B------:R-:W-:-:S04]  /*3b20*/  LEA R2, R2, 0x37800000, 0x17 ;  /* 0x3780000002027811 */ /* 0x000fc800078eb8ff */
[----:B------:R-:W-:-:S05]  /*3b30*/  LOP3.LUT R0, R2, R0, R7, 0xfe, !PT ;  /* 0x0000000002007212 */ /* 0x000fca00078efe07 */
[----:B------:R-:W-:-:S04]  /*3b40*/  FMUL.FTZ R0, R0, 1 ;  /* 0x3f80000000007820 */ /* 0x000fc80000410000 */
[----:B------:R0:W1:Y:S02]  /*3b50*/  F2F.F64.F32 R30, R0 ;  /* 0x00000000001e7310 */ /* 0x0000640000201800 */
[----:B01----:R-:W-:Y:S05]  /*3b60*/  BRA `(.L_x_11992) ;  /* 0x0000000000a07947 */ /* 0x003fea0003800000 */
.L_x_12009:
        /* <DEDUP_REMOVED lines=18> */
.L_x_11997:
        /* <DEDUP_REMOVED lines=16> */
.L_x_12018:
[----:B------:R-:W-:Y:S05]  /*3d90*/  BRA `(.L_x_11992) ;  /* 0x0000000000147947 */ /* 0x000fea0003800000 */
.L_x_12017:
[----:B------:R-:W4:Y:S02]  /*3da0*/  LDG.E.64 R30, desc[UR36][R2.64] ;  /* 0x00000024021e7981 */ /* 0x000f24000c1e1b00 */
[----:B----4-:R-:W0:Y:S02]  /*3db0*/  I2F.F64.U64 R30, R30 ;  /* 0x0000001e001e7312 */ /* 0x010e240000301800 */
[----:B0-----:R-:W-:Y:S05]  /*3dc0*/  BRA `(.L_x_11992) ;  /* 0x0000000000087947 */ /* 0x001fea0003800000 */
.L_x_12016:
[----:B------:R-:W4:Y:S02]  /*3dd0*/  LDG.E R2, desc[UR36][R2.64] ;  /* 0x0000002402027981 */ /* 0x000f24000c1e1900 */
[----:B----4-:R0:W1:Y:S02]  /*3de0*/  I2F.F64.U32 R30, R2 ;  /* 0x00000002001e7312 */ /* 0x0100640000201800 */
.L_x_11992:
[----:B------:R-:W-:Y:S05]  /*3df0*/  BSYNC.RECONVERGENT B6 ;  /* 0x0000000000067941 */ /* 0x000fea0003800200 */
.L_x_11991:
[----:B0-----:R-:W0:Y:S01]  /*3e00*/  LDC.64 R2, c[0x0][0x390] ;  /* 0x0000e400ff027b82 */ /* 0x001e220000000a00 */
[----:B------:R-:W-:Y:S01]  /*3e10*/  ISETP.GE.AND P0, PT, R22, R19, PT ;  /* 0x000000131600720c */ /* 0x000fe20003f06270 */
[----:B------:R-:W-:Y:S01]  /*3e20*/  BSSY.RECONVERGENT B0, `(.L_x_12019) ;  /* 0x000005a000007945 */ /* 0x000fe20003800200 */
[----:B0-----:R-:W-:-:S04]  /*3e30*/  LOP3.LUT R3, R3, 0x7fffffff, RZ, 0xc0, !PT ;  /* 0x7fffffff03037812 */ /* 0x001fc800078ec0ff */
[----:B------:R-:W-:Y:S02]  /*3e40*/  SHF.R.U32.HI R11, RZ, 0x14, R3 ;  /* 0x00000014ff0b7819 */ /* 0x000fe40000011603 */
[----:B------:R-:W0:Y:S02]  /*3e50*/  DMUL R6, R2, 1.80143985094819840000e+16 ;  /* 0x4350000002067828 */ /* 0x000e240000000000 */
[----:B0-----:R-:W-:-:S05]  /*3e60*/  LEA.HI R0, R7, R11, RZ, 0xc ;  /* 0x0000000b07007211 */ /* 0x001fca00078f60ff */
[----:B------:R-:W-:Y:S01]  /*3e70*/  VIADD R0, R0, 0xffffffca ;  /* 0xffffffca00007836 */ /* 0x000fe20000000000 */
[----:B------:R-:W-:Y:S06]  /*3e80*/  @P0 BRA `(.L_x_12020) ;  /* 0x00000004004c0947 */ /* 0x000fec0003800000 */
[----:B---3-5:R-:W-:Y:S01]  /*3e90*/  LOP3.LUT R9, R27, 0x7fffffff, RZ, 0xc0, !PT ;  /* 0x7fffffff1b097812 */ /* 0x028fe200078ec0ff */
[----:B------:R-:W-:-:S03]  /*3ea0*/  IMAD.MOV.U32 R8, RZ, RZ, R26 ;  /* 0x000000ffff087224 */ /* 0x000fc600078e001a */
[----:B-1--4-:R-:W-:-:S04]  /*3eb0*/  VIMNMX.U32 R4, PT, PT, R3, R9, !PT ;  /* 0x0000000903047248 */ /* 0x012fc80007fe0000 */
[----:B------:R-:W-:-:S13]  /*3ec0*/  ISETP.GE.U32.AND P0, PT, R4, 0x7ff00000, PT ;  /* 0x7ff000000400780c */ /* 0x000fda0003f06070 */
[----:B------:R-:W-:Y:S05]  /*3ed0*/  @!P0 BRA `(.L_x_12021) ;  /* 0x0000000000548947 */ /* 0x000fea0003800000 */
[----:B------:R-:W0:-:S15]  /*3ee0*/  DSETP.NAN.AND P0, PT, R2, R2, PT ;  /* 0x000000020200722a */ /* 0x000e1e0003f08000 */
[----:B------:R-:W-:-:S15]  /*3ef0*/  NOP ;  /* 0x0000000000007918 */ /* 0x000fde0000000000 */
[----:B------:R-:W-:-:S15]  /*3f00*/  NOP ;  /* 0x0000000000007918 */ /* 0x000fde0000000000 */
[----:B------:R-:W-:-:S15]  /*3f10*/  NOP ;  /* 0x0000000000007918 */ /* 0x000fde0000000000 */
[----:B------:R-:W-:-:S04]  /*3f20*/  NOP ;  /* 0x0000000000007918 */ /* 0x000fc80000000000 */
[----:B0-----:R-:W0:Y:S02]  /*3f30*/  DSETP.NUM.AND P0, PT, R8, R8, !P0 ;  /* 0x000000080800722a */ /* 0x001e240004707000 */
[----:B0-----:R-:W0:-:S15]  /*3f40*/  @!P0 LDC.64 R4, c[0x0][0x390] ;  /* 0x0000e400ff048b82 */ /* 0x001e1e0000000a00 */
        /* <DEDUP_REMOVED lines=12> */
[----:B------:R-:W-:Y:S01]  /*4010*/  @P0 IMAD.MOV.U32 R5, RZ, RZ, R9 ;  /* 0x000000ffff050224 */ /* 0x000fe200078e0009 */
[----:B01----:R-:W-:Y:S06]  /*4020*/  BRA `(.L_x_12020) ;  /* 0x0000000000e47947 */ /* 0x003fec0003800000 */
.L_x_12021:
        /* <DEDUP_REMOVED lines=10> */
[----:B------:R-:W-:Y:S02]  /*40d0*/  SHF.R.U32.HI R13, RZ, 0x14, R9 ;  /* 0x00000014ff0d7819 */ /* 0x000fe40000011609 */
[----:B------:R-:W-:-:S04]  /*40e0*/  ISETP.GE.U32.AND P1, PT, R3, 0x100000, PT ;  /* 0x001000000300780c */ /* 0x000fc80003f26070 */
[----:B------:R-:W-:-:S04]  /*40f0*/  FSEL R5, R7, R3, !P1 ;  /* 0x0000000307057208 */ /* 0x000fc80004800000 */
[----:B------:R-:W-:Y:S01]  /*4100*/  LOP3.LUT R5, R5, 0xfffff, RZ, 0xc0, !PT ;  /* 0x000fffff05057812 */ /* 0x000fe200078ec0ff */
[----:B------:R-:W0:Y:S02]  /*4110*/  @!P0 DMUL R8, R8, 1.80143985094819840000e+16 ;  /* 0x4350000008088828 */ /* 0x000e240000000000 */
[C---:B0-----:R-:W-:Y:S01]  /*4120*/  @!P0 LEA.HI R10, R9.reuse, R13, RZ, 0xc ;  /* 0x0000000d090a8211 */ /* 0x041fe200078f60ff */
[----:B------:R-:W-:Y:S01]  /*4130*/  IMAD.MOV.U32 R12, RZ, RZ, R8 ;  /* 0x000000ffff0c7224 */ /* 0x000fe200078e0008 */
[----:B------:R-:W-:Y:S02]  /*4140*/  LOP3.LUT R4, R9, 0xfffff, RZ, 0xc0, !PT ;  /* 0x000fffff09047812 */ /* 0x000fe400078ec0ff */
[----:B------:R-:W-:Y:S01]  /*4150*/  LOP3.LUT R5, R5, 0x100000, RZ, 0xfc, !PT ;  /* 0x0010000005057812 */ /* 0x000fe200078efcff */
[----:B------:R-:W-:Y:S01]  /*4160*/  @!P0 VIADD R13, R10, 0xffffffca ;  /* 0xffffffca0a0d8836 */ /* 0x000fe20000000000 */
[----:B------:R-:W-:Y:S02]  /*4170*/  SEL R10, R0, R11, !P1 ;  /* 0x0000000b000a7207 */ /* 0x000fe40004800000 */
[----:B------:R-:W-:-:S02]  /*4180*/  LOP3.LUT R8, R4, 0x100000, RZ, 0xfc, !PT ;  /* 0x0010000004087812 */ /* 0x000fc400078efcff */
[----:B------:R-:W-:Y:S01]  /*4190*/  FSEL R9, R6, R2, !P1 ;  /* 0x0000000206097208 */ /* 0x000fe20004800000 */
[----:B------:R-:W-:-:S07]  /*41a0*/  IMAD.IADD R13, R13, 0x1, -R10 ;  /* 0x000000010d0d7824 */ /* 0x000fce00078e0a0a */
.L_x_12023:
[----:B------:R-:W-:-:S05]  /*41b0*/  IADD3 R15, P0, PT, R12, -R9, RZ ;  /* 0x800000090c0f7210 */ /* 0x000fca0007f1e0ff */
        /* <DEDUP_REMOVED lines=10> */
.L_x_12022:
        /* <DEDUP_REMOVED lines=19> */
.L_x_12025:
[----:B------:R-:W-:Y:S05]  /*4390*/  BSYNC.RECONVERGENT B1 ;  /* 0x0000000000017941 */ /* 0x000fea0003800200 */
.L_x_12024:
[----:B------:R-:W-:Y:S01]  /*43a0*/  LOP3.LUT R5, R9, 0x80000000, R27, 0xb8, !PT ;  /* 0x8000000009057812 */ /* 0x000fe200078eb81b */
[----:B------:R-:W-:-:S07]  /*43b0*/  IMAD.MOV.U32 R4, RZ, RZ, R8 ;  /* 0x000000ffff047224 */ /* 0x000fce00078e0008 */
.L_x_12020:
[----:B------:R-:W-:Y:S05]  /*43c0*/  BSYNC.RECONVERGENT B0 ;  /* 0x0000000000007941 */ /* 0x000fea0003800200 */
.L_x_12019:
[----:B---3-5:R-:W-:Y:S01]  /*43d0*/  VIADD R26, R22, 0x80 ;  /* 0x00000080161a7836 */ /* 0x028fe20000000000 */
[----:B------:R-:W-:Y:S04]  /*43e0*/  BSSY.RECONVERGENT B0, `(.L_x_12026) ;  /* 0x0000055000007945 */ /* 0x000fe80003800200 */
[----:B------:R-:W-:-:S13]  /*43f0*/  ISETP.GE.AND P0, PT, R26, R19, PT ;  /* 0x000000131a00720c */ /* 0x000fda0003f06270 */
[----:B------:R-:W-:Y:S05]  /*4400*/  @P0 BRA `(.L_x_12027) ;  /* 0x0000000400480947 */ /* 0x000fea0003800000 */
[----:B--2---:R-:W-:-:S04]  /*4410*/  LOP3.LUT R9, R25, 0x7fffffff, RZ, 0xc0, !PT ;  /* 0x7fffffff19097812 */ /* 0x004fc800078ec0ff */
        /* <DEDUP_REMOVED lines=16> */
[----:B------:R-:W-:-:S05]  /*4520*/  FSEL R12, R6, R2, !P1 ;  /* 0x00000002060c7208 */ /* 0x000fca0004800000 */
[----:B------:R-:W0:Y:S02]  /*4530*/  @!P0 DMUL R8, R8, 1.80143985094819840000e+16 ;  /* 0x4350000008088828 */ /* 0x000e240000000000 */
[----:B0-----:R-:W-:Y:S01]  /*4540*/  @!P0 LEA.HI R10, R9, R15, RZ, 0xc ;  /* 0x0000000f090a8211 */ /* 0x001fe200078f60ff */
[----:B------:R-:W-:Y:S01]  /*4550*/  IMAD.MOV.U32 R13, RZ, RZ, R8 ;  /* 0x000000ffff0d7224 */ /* 0x000fe200078e0008 */
[----:B------:R-:W-:Y:S02]  /*4560*/  FSEL R8, R7, R3, !P1 ;  /* 0x0000000307087208 */ /* 0x000fe40004800000 */
[----:B------:R-:W-:Y:S01]  /*4570*/  LOP3.LUT R14, R9, 0xfffff, RZ, 0xc0, !PT ;  /* 0x000fffff090e7812 */ /* 0x000fe200078ec0ff */
[----:B------:R-:W-:Y:S01]  /*4580*/  @!P0 VIADD R15, R10, 0xffffffca ;  /* 0xffffffca0a0f8836 */ /* 0x000fe20000000000 */
[----:B------:R-:W-:Y:S02]  /*4590*/  SEL R10, R0, R11, !P1 ;  /* 0x0000000b000a7207 */ /* 0x000fe40004800000 */
[----:B------:R-:W-:-:S02]  /*45a0*/  LOP3.LUT R8, R8, 0xfffff, RZ, 0xc0, !PT ;  /* 0x000fffff08087812 */ /* 0x000fc400078ec0ff */
[----:B------:R-:W-:Y:S01]  /*45b0*/  LOP3.LUT R14, R14, 0x100000, RZ, 0xfc, !PT ;  /* 0x001000000e0e7812 */ /* 0x000fe200078efcff */
[----:B------:R-:W-:Y:S01]  /*45c0*/  IMAD.IADD R15, R15, 0x1, -R10 ;  /* 0x000000010f0f7824 */ /* 0x000fe200078e0a0a */
[----:B------:R-:W-:-:S07]  /*45d0*/  LOP3.LUT R9, R8, 0x100000, RZ, 0xfc, !PT ;  /* 0x0010000008097812 */ /* 0x000fce00078efcff */
.L_x_12030:
        /* <DEDUP_REMOVED lines=11> */
.L_x_12029:
        /* <DEDUP_REMOVED lines=19> */
.L_x_12032:
[----:B------:R-:W-:Y:S05]  /*47c0*/  BSYNC.RECONVERGENT B1 ;  /* 0x0000000000017941 */ /* 0x000fea0003800200 */
.L_x_12031:
[----:B------:R-:W-:Y:S01]  /*47d0*/  LOP3.LUT R29, R29, 0x80000000, R25, 0xb8, !PT ;  /* 0x800000001d1d7812 */ /* 0x000fe200078eb819 */
[----:B------:R-:W-:Y:S06]  /*47e0*/  BRA `(.L_x_12027) ;  /* 0x0000000000507947 */ /* 0x000fec0003800000 */
.L_x_12028:
        /* <DEDUP_REMOVED lines=11> */
[----:B------:R-:W2:Y:S02]  /*48a0*/  @P0 DSETP.NEU.AND P1, PT, R8, +INF , PT ;  /* 0x7ff000000800042a */ /* 0x000ea40003f2d000 */
[----:B--2---:R-:W-:Y:S02]  /*48b0*/  @P0 FSEL R8, R24, RZ, P1 ;  /* 0x000000ff18080208 */ /* 0x004fe40000800000 */
[----:B------:R-:W-:-:S15]  /*48c0*/  @P0 FSEL R9, R25, -QNAN , P1 ;  /* 0xfff8000019090808 */ /* 0x000fde0000800000 */
[----:B------:R-:W-:-:S15]  /*48d0*/  NOP ;  /* 0x0000000000007918 */ /* 0x000fde0000000000 */
[----:B------:R-:W-:-:S15]  /*48e0*/  NOP ;  /* 0x0000000000007918 */ /* 0x000fde0000000000 */
[----:B------:R-:W-:-:S15]  /*48f0*/  NOP ;  /* 0x0000000000007918 */ /* 0x000fde0000000000 */
[----:B0-----:R0:W3:Y:S01]  /*4900*/  @!P0 DADD R28, R24, R28 ;  /* 0x00000000181c8229 */ /* 0x0010e2000000001c */
[----:B------:R-:W-:Y:S02]  /*4910*/  @P0 IMAD.MOV.U32 R28, RZ, RZ, R8 ;  /* 0x000000ffff1c0224 */ /* 0x000fe400078e0008 */
[----:B0--3--:R-:W-:-:S07]  /*4920*/  @P0 IMAD.MOV.U32 R29, RZ, RZ, R9 ;  /* 0x000000ffff1d0224 */ /* 0x009fce00078e0009 */
.L_x_12027:
[----:B------:R-:W-:Y:S05]  /*4930*/  BSYNC.RECONVERGENT B0 ;  /* 0x0000000000007941 */ /* 0x000fea0003800200 */
.L_x_12026:
[----:B------:R-:W-:Y:S01]  /*4940*/  VIADD R8, R22, 0x100 ;  /* 0x0000010016087836 */ /* 0x000fe20000000000 */
[----:B------:R-:W-:Y:S04]  /*4950*/  BSSY.RECONVERGENT B0, `(.L_x_12033) ;  /* 0x0000055000007945 */ /* 0x000fe80003800200 */
[----:B------:R-:W-:-:S13]  /*4960*/  ISETP.GE.AND P0, PT, R8, R19, PT ;  /* 0x000000130800720c */ /* 0x000fda0003f06270 */
[----:B------:R-:W-:Y:S05]  /*4970*/  @P0 BRA `(.L_x_12034) ;  /* 0x0000000400480947 */ /* 0x000fea0003800000 */
[----:B------:R-:W-:-:S04]  /*4980*/  LOP3.LUT R9, R17, 0x7fffffff, RZ, 0xc0, !PT ;  /* 0x7fffffff11097812 */ /* 0x000fc800078ec0ff */
[----:B------:R-:W-:-:S04]  /*4990*/  VIMNMX.U32 R8, PT, PT, R3, R9, !PT ;  /* 0x0000000903087248 */ /* 0x000fc80007fe0000 */
[----:B------:R-:W-:Y:S01]  /*49a0*/  ISETP.GT.U32.AND P0, PT, R8, 0x7fefffff, PT ;  /* 0x7fefffff0800780c */ /* 0x000fe20003f04070 */
[----:B------:R-:W-:-:S12]  /*49b0*/  IMAD.MOV.U32 R8, RZ, RZ, R16 ;  /* 0x000000ffff087224 */ /* 0x000fd800078e0010 */
[----:B------:R-:W-:Y:S05]  /*49c0*/  @P0 BRA `(.L_x_12035) ;  /* 0x0000000000e40947 */ /* 0x000fea0003800000 */
[----:B------:R-:W0:Y:S01]  /*49d0*/  DSETP.NEU.AND P0, PT, R2, RZ, PT ;  /* 0x000000ff0200722a */ /* 0x000e220003f0d000 */
[----:B--2---:R-:W-:Y:S02]  /*49e0*/  IMAD.MOV.U32 R24, RZ, RZ, 0x0 ;  /* 0x00000000ff187424 */ /* 0x004fe400078e00ff */
        /* <DEDUP_REMOVED lines=22> */
.L_x_12037:
        /* <DEDUP_REMOVED lines=11> */
.L_x_12036:
        /* <DEDUP_REMOVED lines=19> */
.L_x_12039:
[----:B------:R-:W-:Y:S05]  /*4d30*/  BSYNC.RECONVERGENT B1 ;  /* 0x0000000000017941 */ /* 0x000fea0003800200 */
.L_x_12038:
[----:B------:R-:W-:Y:S01]  /*4d40*/  LOP3.LUT R25, R25, 0x80000000, R17, 0xb8, !PT ;  /* 0x8000000019197812 */ /* 0x000fe200078eb811 */
[----:B------:R-:W-:Y:S06]  /*4d50*/  BRA `(.L_x_12034) ;  /* 0x0000000000507947 */ /* 0x000fec0003800000 */
.L_x_12035:
[----:B------:R-:W0:-:S15]  /*4d60*/  DSETP.NAN.AND P0, PT, R2, R2, PT ;  /* 0x000000020200722a */ /* 0x000e1e0003f08000 */
[----:B------:R-:W-:-:S15]  /*4d70*/  NOP ;  /* 0x0000000000007918 */ /* 0x000fde0000000000 */
[----:B------:R-:W-:-:S15]  /*4d80*/  NOP ;  /* 0x0000000000007918 */ /* 0x000fde0000000000 */
[----:B------:R-:W-:-:S15]  /*4d90*/  NOP ;  /* 0x0000000000007918 */ /* 0x000fde0000000000 */
[----:B------:R-:W-:-:S04]  /*4da0*/  NOP ;  /* 0x0000000000007918 */ /* 0x000fc80000000000 */
[----:B0-----:R-:W2:Y:S02]  /*4db0*/  DSETP.NUM.AND P0, PT, R8, R8, !P0 ;  /* 0x000000080800722a */ /* 0x001ea40004707000 */
[----:B--2---:R-:W0:-:S15]  /*4dc0*/  @!P0 LDC.64 R24, c[0x0][0x390] ;  /* 0x0000e400ff188b82 */ /* 0x004e1e0000000a00 */
        /* <DEDUP_REMOVED lines=13> */
.L_x_12034:
[----:B------:R-:W-:Y:S05]  /*4ea0*/  BSYNC.RECONVERGENT B0 ;  /* 0x0000000000007941 */ /* 0x000fea0003800200 */
.L_x_12033:
[----:B------:R-:W-:Y:S01]  /*4eb0*/  VIADD R8, R22, 0x180 ;  /* 0x0000018016087836 */ /* 0x000fe20000000000 */
[----:B------:R-:W-:Y:S04]  /*4ec0*/  BSSY.RECONVERGENT B0, `(.L_x_12040) ;  /* 0x0000054000007945 */ /* 0x000fe80003800200 */
[----:B------:R-:W-:-:S13]  /*4ed0*/  ISETP.GE.AND P0, PT, R8, R19, PT ;  /* 0x000000130800720c */ /* 0x000fda0003f06270 */
[----:B------:R-:W-:Y:S05]  /*4ee0*/  @P0 BRA `(.L_x_12041) ;  /* 0x0000000400440947 */ /* 0x000fea0003800000 */
[----:B-1----:R-:W-:-:S04]  /*4ef0*/  LOP3.LUT R9, R31, 0x7fffffff, RZ, 0xc0, !PT ;  /* 0x7fffffff1f097812 */ /* 0x002fc800078ec0ff */
        /* <DEDUP_REMOVED lines=14> */
[----:B------:R-:W-:Y:S02]  /*4fe0*/  ISETP.GE.U32.AND P1, PT, R3, 0x100000, PT ;  /* 0x001000000300780c */ /* 0x000fe40003f26070 */
[----:B------:R-:W-:Y:S02]  /*4ff0*/  SHF.R.U32.HI R13, RZ, 0x14, R9 ;  /* 0x00000014ff0d7819 */ /* 0x000fe40000011609 */
[----:B------:R-:W-:Y:S02]  /*5000*/  FSEL R6, R6, R2, !P1 ;  /* 0x0000000206067208 */ /* 0x000fe40004800000 */
[----:B------:R-:W-:Y:S02]  /*5010*/  FSEL R3, R7, R3, !P1 ;  /* 0x0000000307037208 */ /* 0x000fe40004800000 */
[----:B------:R-:W-:-:S02]  /*5020*/  SEL R0, R0, R11, !P1 ;  /* 0x0000000b00007207 */ /* 0x000fc40004800000 */
[----:B------:R-:W-:Y:S01]  /*5030*/  LOP3.LUT R3, R3, 0xfffff, RZ, 0xc0, !PT ;  /* 0x000fffff03037812 */ /* 0x000fe200078ec0ff */
[----:B------:R-:W0:Y:S02]  /*5040*/  @!P0 DMUL R8, R8, 1.80143985094819840000e+16 ;  /* 0x4350000008088828 */ /* 0x000e240000000000 */
[C---:B0-----:R-:W-:Y:S02]  /*5050*/  @!P0 LEA.HI R2, R9.reuse, R13, RZ, 0xc ;  /* 0x0000000d09028211 */ /* 0x041fe400078f60ff */
[----:B------:R-:W-:Y:S02]  /*5060*/  LOP3.LUT R10, R9, 0xfffff, RZ, 0xc0, !PT ;  /* 0x000fffff090a7812 */ /* 0x000fe400078ec0ff */
[----:B------:R-:W-:Y:S01]  /*5070*/  LOP3.LUT R9, R3, 0x100000, RZ, 0xfc, !PT ;  /* 0x0010000003097812 */ /* 0x000fe200078efcff */
[----:B------:R-:W-:Y:S01]  /*5080*/  @!P0 VIADD R13, R2, 0xffffffca ;  /* 0xffffffca020d8836 */ /* 0x000fe20000000000 */
[----:B------:R-:W-:-:S03]  /*5090*/  LOP3.LUT R10, R10, 0x100000, RZ, 0xfc, !PT ;  /* 0x001000000a0a7812 */ /* 0x000fc600078efcff */
[----:B------:R-:W-:-:S07]  /*50a0*/  IMAD.IADD R13, R13, 0x1, -R0 ;  /* 0x000000010d0d7824 */ /* 0x000fce00078e0a00 */
.L_x_12044:
[----:B------:R-:W-:Y:S02]  /*50b0*/  IADD3 R2, P0, PT, R8, -R6, RZ ;  /* 0x8000000608027210 */ /* 0x000fe40007f1e0ff */
        /* <DEDUP_REMOVED lines=10> */
.L_x_12043:
        /* <DEDUP_REMOVED lines=19> */
.L_x_12046:
[----:B------:R-:W-:Y:S05]  /*5290*/  BSYNC.RECONVERGENT B1 ;  /* 0x0000000000017941 */ /* 0x000fea0003800200 */
.L_x_12045:
[----:B------:R-:W-:Y:S01]  /*52a0*/  LOP3.LUT R17, R17, 0x80000000, R31, 0xb8, !PT ;  /* 0x8000000011117812 */ /* 0x000fe200078eb81f */
[----:B------:R-:W-:Y:S06]  /*52b0*/  BRA `(.L_x_12041) ;  /* 0x0000000000507947 */ /* 0x000fec0003800000 */
.L_x_12042:
        /* <DEDUP_REMOVED lines=17> */
[----:B0-----:R0:W3:Y:S01]  /*53d0*/  @!P0 DADD R16, R30, R16 ;  /* 0x000000001e108229 */ /* 0x0010e20000000010 */
[----:B------:R-:W-:Y:S02]  /*53e0*/  @P0 IMAD.MOV.U32 R16, RZ, RZ, R0 ;  /* 0x000000ffff100224 */ /* 0x000fe400078e0000 */
[----:B0--3--:R-:W-:-:S07]  /*53f0*/  @P0 IMAD.MOV.U32 R17, RZ, RZ, R3 ;  /* 0x000000ffff110224 */ /* 0x009fce00078e0003 */
.L_x_12041:
[----:B------:R-:W-:Y:S05]  /*5400*/  BSYNC.RECONVERGENT B0 ;  /* 0x0000000000007941 */ /* 0x000fea0003800200 */
.L_x_12040:
[----:B------:R-:W0:Y:S01]  /*5410*/  LDC.U8 R2, c[0x0][0x3b4] ;  /* 0x0000ed00ff027b82 */ /* 0x000e220000000000 */
[----:B------:R-:W-:Y:S01]  /*5420*/  ISETP.GE.AND P0, PT, R22, R19, PT ;  /* 0x000000131600720c */ /* 0x000fe20003f06270 */
[----:B------:R-:W-:Y:S04]  /*5430*/  BSSY.RECONVERGENT B7, `(.L_x_12047) ;  /* 0x00003cc000077945 */ /* 0x000fe80003800200 */
[----:B------:R-:W-:Y:S08]  /*5440*/  BSSY.RELIABLE B6, `(.L_x_12048) ;  /* 0x0000290000067945 */ /* 0x000ff00003800100 */
[----:B------:R-:W-:Y:S05]  /*5450*/  @P0 BRA `(.L_x_12049) ;  /* 0x00000028002c0947 */ /* 0x000fea0003800000 */
[----:B------:R-:W3:Y:S01]  /*5460*/  LDCU UR4, c[0x0][0x3b8] ;  /* 0x00007700ff0477ac */ /* 0x000ee20008000800 */
[----:B------:R-:W5:Y:S01]  /*5470*/  LDC.64 R8, c[0x0][0x398] ;  /* 0x0000e600ff087b82 */ /* 0x000f620000000a00 */
[----:B------:R-:W-:Y:S01]  /*5480*/  IMAD R0, R18, 0x200, R22 ;  /* 0x0000020012007824 */ /* 0x000fe200078e0216 */
[----:B0-----:R-:W-:-:S03]  /*5490*/  PRMT R6, R2, 0x9910, RZ ;  /* 0x0000991002067816 */ /* 0x001fc600000000ff */
[----:B---3--:R-:W-:Y:S02]  /*54a0*/  IMAD R3, R0, UR4, RZ ;  /* 0x0000000400037c24 */ /* 0x008fe4000f8e02ff */
        /* <DEDUP_REMOVED lines=13> */
[----:B-1--4-:R-:W0:Y:S01]  /*5580*/  F2I.F64.TRUNC R5, R4 ;  /* 0x0000000400057311 */ /* 0x012e22000030d100 */
[----:B------:R-:W-:Y:S01]  /*5590*/  IMAD.MOV.U32 R22, RZ, RZ, R26 ;  /* 0x000000ffff167224 */ /* 0x000fe200078e001a */
[----:B0-----:R0:W-:Y:S01]  /*55a0*/  STG.E.U8 desc[UR36][R8.64], R5 ;  /* 0x0000000508007986 */ /* 0x0011e2000c101124 */
[----:B------:R-:W-:Y:S05]  /*55b0*/  BRA `(.L_x_12055) ;  /* 0x0000001000e07947 */ /* 0x000fea0003800000 */
.L_x_12053:
[----:B-1--4-:R-:W0:Y:S01]  /*55c0*/  F2I.S64.F64.TRUNC R4, R4 ;  /* 0x0000000400047311 */ /* 0x012e22000030d900 */
[----:B------:R-:W-:Y:S02]  /*55d0*/  IMAD.MOV.U32 R22, RZ, RZ, R26 ;  /* 0x000000ffff167224 */ /* 0x000fe400078e001a */
[----:B0-----:R-:W-:-:S05]  /*55e0*/  IMAD.MOV.U32 R3, RZ, RZ, R4 ;  /* 0x000000ffff037224 */ /* 0x001fca00078e0004 */
[----:B------:R4:W-:Y:S01]  /*55f0*/  STG.E.U8 desc[UR36][R8.64], R3 ;  /* 0x0000000308007986 */ /* 0x0009e2000c101124 */
[----:B------:R-:W-:Y:S05]  /*5600*/  BRA `(.L_x_12055) ;  /* 0x0000001000cc7947 */ /* 0x000fea0003800000 */
.L_x_12052:
        /* <DEDUP_REMOVED lines=10> */
.L_x_12057:
[----:B-1--4-:R-:W0:Y:S01]  /*56b0*/  F2I.F64.TRUNC R5, R4 ;  /* 0x0000000400057311 */ /* 0x012e22000030d100 */
[----:B------:R-:W-:Y:S01]  /*56c0*/  IMAD.MOV.U32 R22, RZ, RZ, R26 ;  /* 0x000000ffff167224 */ /* 0x000fe200078e001a */
[----:B0-----:R3:W-:Y:S01]  /*56d0*/  STG.E desc[UR36][R8.64], R5 ;  /* 0x0000000508007986 */ /* 0x0017e2000c101924 */
[----:B------:R-:W-:Y:S05]  /*56e0*/  BRA `(.L_x_12055) ;  /* 0x0000001000947947 */ /* 0x000fea0003800000 */
.L_x_12056:
[----:B-1--4-:R-:W0:Y:S01]  /*56f0*/  F2I.F64.TRUNC R5, R4 ;  /* 0x0000000400057311 */ /* 0x012e22000030d100 */
[----:B------:R-:W-:Y:S01]  /*5700*/  IMAD.MOV.U32 R22, RZ, RZ, R26 ;  /* 0x000000ffff167224 */ /* 0x000fe200078e001a */
[----:B0-----:R0:W-:Y:S01]  /*5710*/  STG.E.U16 desc[UR36][R8.64], R5 ;  /* 0x0000000508007986 */ /* 0x0011e2000c101524 */
[----:B------:R-:W-:Y:S05]  /*5720*/  BRA `(.L_x_12055) ;  /* 0x0000001000847947 */ /* 0x000fea0003800000 */
.L_x_12051:
        /* <DEDUP_REMOVED lines=18> */
.L_x_12059:
        /* <DEDUP_REMOVED lines=13> */
.L_x_12058:
        /* <DEDUP_REMOVED lines=19> */
.L_x_12061:
        /* <DEDUP_REMOVED lines=14> */
.L_x_12060:
[----:B------:R0:W-:Y:S01]  /*5b30*/  STG.E.64 desc[UR36][R8.64], R4 ;  /* 0x0000000408007986 */ /* 0x0001e2000c101b24 */
[----:B------:R-:W-:Y:S01]  /*5b40*/  IMAD.MOV.U32 R22, RZ, RZ, R26 ;  /* 0x000000ffff167224 */ /* 0x000fe200078e001a */
[----:B------:R-:W-:Y:S06]  /*5b50*/  BRA `(.L_x_12055) ;  /* 0x0000000c00787947 */ /* 0x000fec0003800000 */
.L_x_12050:
        /* <DEDUP_REMOVED lines=13> */
.L_x_12064:
[----:B------:R-:W-:Y:S01]  /*5c30*/  CS2R R6, SRZ ;  /* 0x0000000000067805 */ /* 0x000fe2000001ff00 */
[----:B------:R-:W-:-:S04]  /*5c40*/  IMAD.MOV.U32 R22, RZ, RZ, R26 ;  /* 0x000000ffff167224 */ /* 0x000fc800078e001a */
[----:B------:R0:W-:Y:S01]  /*5c50*/  STG.E.128 desc[UR36][R8.64], R4 ;  /* 0x0000000408007986 */ /* 0x0001e2000c101d24 */
[----:B------:R-:W-:Y:S05]  /*5c60*/  BRA `(.L_x_12055) ;  /* 0x0000000c00347947 */ /* 0x000fea0003800000 */
.L_x_12063:
        /* <DEDUP_REMOVED lines=27> */
.L_x_12068:
[----:B------:R-:W-:Y:S05]  /*5e20*/  BSYNC.RECONVERGENT B0 ;  /* 0x0000000000007941 */ /* 0x000fea0003800200 */
.L_x_12067:
[----:B------:R-:W-:Y:S01]  /*5e30*/  LOP3.LUT R7, R0, 0x80, R7, 0xf8, !PT ;  /* 0x0000008000077812 */ /* 0x000fe200078ef807 */
[----:B------:R-:W-:-:S04]  /*5e40*/  IMAD.MOV.U32 R22, RZ, RZ, R26 ;  /* 0x000000ffff167224 */ /* 0x000fc800078e001a */
[----:B------:R0:W-:Y:S01]  /*5e50*/  STG.E.U8 desc[UR36][R8.64], R7 ;  /* 0x0000000708007986 */ /* 0x0001e2000c101124 */
[----:B------:R-:W-:Y:S05]  /*5e60*/  BRA `(.L_x_12055) ;  /* 0x0000000800b47947 */ /* 0x000fea0003800000 */
.L_x_12066:
        /* <DEDUP_REMOVED lines=23> */
.L_x_12070:
[----:B------:R-:W-:Y:S05]  /*5fe0*/  BSYNC.RECONVERGENT B0 ;  /* 0x0000000000007941 */ /* 0x000fea0003800200 */
.L_x_12069:
[----:B------:R-:W-:Y:S01]  /*5ff0*/  LOP3.LUT R7, R0, 0x80, R7, 0xf8, !PT ;  /* 0x0000008000077812 */ /* 0x000fe200078ef807 */
[----:B------:R-:W-:-:S04]  /*6000*/  IMAD.MOV.U32 R22, RZ, RZ, R26 ;  /* 0x000000ffff167224 */ /* 0x000fc800078e001a */
[----:B------:R0:W-:Y:S01]  /*6010*/  STG.E.U8 desc[UR36][R8.64], R7 ;  /* 0x0000000708007986 */ /* 0x0001e2000c101124 */
[----:B------:R-:W-:Y:S05]  /*6020*/  BRA `(.L_x_12055) ;  /* 0x0000000800447947 */ /* 0x000fea0003800000 */
.L_x_12065:
        /* <DEDUP_REMOVED lines=13> */
.L_x_12062:
        /* <DEDUP_REMOVED lines=8> */
[----:B-1--4-:R-:W0:Y:S01]  /*6180*/  F2I.U32.F64.TRUNC R5, R4 ;  /* 0x0000000400057311 */ /* 0x012e22000030d000 */
[----:B------:R-:W-:Y:S01]  /*6190*/  IMAD.MOV.U32 R22, RZ, RZ, R26 ;  /* 0x000000ffff167224 */ /* 0x000fe200078e001a */
[----:B0-----:R0:W-:Y:S01]  /*61a0*/  STG.E.U16 desc[UR36][R8.64], R5 ;  /* 0x0000000508007986 */ /* 0x0011e2000c101524 */
[----:B------:R-:W-:Y:S05]  /*61b0*/  BRA `(.L_x_12055) ;  /* 0x0000000400e07947 */ /* 0x000fea0003800000 */
.L_x_12073:
        /* <DEDUP_REMOVED lines=21> */
.L_x_12076:
[----:B------:R-:W-:-:S04]  /*6310*/  SHF.R.U32.HI R0, RZ, 0x14, R7 ;  /* 0x00000014ff007819 */ /* 0x000fc80000011607 */
[----:B------:R-:W-:-:S04]  /*6320*/  LOP3.LUT R0, R0, 0x1, RZ, 0xc0, !PT ;  /* 0x0000000100007812 */ /* 0x000fc800078ec0ff */
[----:B------:R-:W-:-:S04]  /*6330*/  IADD3 R0, PT, PT, R7, 0x487ffff, R0 ;  /* 0x0487ffff07007810 */ /* 0x000fc80007ffe000 */
[----:B------:R-:W-:-:S04]  /*6340*/  SHF.R.U32.HI R0, RZ, 0x14, R0 ;  /* 0x00000014ff007819 */ /* 0x000fc80000011600 */
[----:B------:R-:W-:-:S07]  /*6350*/  LOP3.LUT R3, R0, 0xff, RZ, 0xc0, !PT ;  /* 0x000000ff00037812 */ /* 0x000fce00078ec0ff */
.L_x_12077:
[----:B------:R-:W-:-:S04]  /*6360*/  SHF.R.U32.HI R0, RZ, 0x18, R7 ;  /* 0x00000018ff007819 */ /* 0x000fc80000011607 */
[----:B------:R-:W-:-:S07]  /*6370*/  LOP3.LUT R0, R3, 0x80, R0, 0xf8, !PT ;  /* 0x0000008003007812 */ /* 0x000fce00078ef800 */
.L_x_12075:
[----:B------:R-:W-:Y:S05]  /*6380*/  BSYNC.RECONVERGENT B0 ;  /* 0x0000000000007941 */ /* 0x000fea0003800200 */
.L_x_12074:
[----:B------:R0:W-:Y:S01]  /*6390*/  STG.E.U8 desc[UR36][R8.64], R0 ;  /* 0x0000000008007986 */ /* 0x0001e2000c101124 */
[----:B------:R-:W-:Y:S01]  /*63a0*/  IMAD.MOV.U32 R22, RZ, RZ, R26 ;  /* 0x000000ffff167224 */ /* 0x000fe200078e001a */
[----:B------:R-:W-:Y:S06]  /*63b0*/  BRA `(.L_x_12055) ;  /* 0x0000000400607947 */ /* 0x000fec0003800000 */
.L_x_12072:
        /* <DEDUP_REMOVED lines=21> */
.L_x_12080:
[----:B------:R-:W-:-:S04]  /*6510*/  SHF.R.U32.HI R0, RZ, 0x15, R7 ;  /* 0x00000015ff007819 */ /* 0x000fc80000011607 */
[----:B------:R-:W-:-:S04]  /*6520*/  LOP3.LUT R0, R0, 0x1, RZ, 0xc0, !PT ;  /* 0x0000000100007812 */ /* 0x000fc800078ec0ff */
[----:B------:R-:W-:-:S04]  /*6530*/  IADD3 R0, PT, PT, R7, 0x88fffff, R0 ;  /* 0x088fffff07007810 */ /* 0x000fc80007ffe000 */
[----:B------:R-:W-:-:S04]  /*6540*/  SHF.R.U32.HI R0, RZ, 0x15, R0 ;  /* 0x00000015ff007819 */ /* 0x000fc80000011600 */
[----:B------:R-:W-:-:S07]  /*6550*/  LOP3.LUT R3, R0, 0xff, RZ, 0xc0, !PT ;  /* 0x000000ff00037812 */ /* 0x000fce00078ec0ff */
.L_x_12081:
[----:B------:R-:W-:-:S04]  /*6560*/  SHF.R.U32.HI R0, RZ, 0x18, R7 ;  /* 0x00000018ff007819 */ /* 0x000fc80000011607 */
[----:B------:R-:W-:-:S07]  /*6570*/  LOP3.LUT R0, R3, 0x80, R0, 0xf8, !PT ;  /* 0x0000008003007812 */ /* 0x000fce00078ef800 */
.L_x_12079:
[----:B------:R-:W-:Y:S05]  /*6580*/  BSYNC.RECONVERGENT B0 ;  /* 0x0000000000007941 */ /* 0x000fea0003800200 */
.L_x_12078:
[----:B------:R0:W-:Y:S01]  /*6590*/  STG.E.U8 desc[UR36][R8.64], R0 ;  /* 0x0000000008007986 */ /* 0x0001e2000c101124 */
[----:B------:R-:W-:Y:S01]  /*65a0*/  IMAD.MOV.U32 R22, RZ, RZ, R26 ;  /* 0x000000ffff167224 */ /* 0x000fe200078e001a */
[----:B------:R-:W-:Y:S06]  /*65b0*/  BRA `(.L_x_12055) ;  /* 0x0000000000e07947 */ /* 0x000fec0003800000 */
.L_x_12071:
[----:B------:R-:W-:-:S13]  /*65c0*/  ISETP.NE.AND P0, PT, R0, 0x1c, PT ;  /* 0x0000001c0000780c */ /* 0x000fda0003f05270 */
[----:B------:R-:W-:Y:S05]  /*65d0*/  @!P0 BRA `(.L_x_12082) ;  /* 0x0000000000cc8947 */ /* 0x000fea0003800000 */
[----:B------:R-:W-:-:S13]  /*65e0*/  ISETP.NE.AND P0, PT, R0, 0x1d, PT ;  /* 0x0000001d0000780c */ /* 0x000fda0003f05270 */
[----:B------:R-:W-:Y:S05]  /*65f0*/  @!P0 BRA `(.L_x_12083) ;  /* 0x0000000000b48947 */ /* 0x000fea0003800000 */
[----:B------:R-:W-:-:S13]  /*6600*/  ISETP.NE.AND P0, PT, R0, 0x2c, PT ;  /* 0x0000002c0000780c */ /* 0x000fda0003f05270 */
[----:B------:R-:W-:Y:S05]  /*6610*/  @!P0 BRA `(.L_x_12084) ;  /* 0x0000000000488947 */ /* 0x000fea0003800000 */
.L_x_12054:
        /* <DEDUP_REMOVED lines=16> */
.L_x_12085:
[----:B------:R-:W-:Y:S01]  /*6720*/  IMAD.MOV.U32 R22, RZ, RZ, R26 ;  /* 0x000000ffff167224 */ /* 0x000fe200078e001a */
[----:B------:R-:W-:Y:S06]  /*6730*/  BRA `(.L_x_12055) ;  /* 0x0000000000807947 */ /* 0x000fec0003800000 */
.L_x_12084:
        /* <DEDUP_REMOVED lines=25> */
.L_x_12083:
[----:B-1--4-:R-:W0:Y:S01]  /*68d0*/  F2I.U64.F64.TRUNC R4, R4 ;  /* 0x0000000400047311 */ /* 0x012e22000030d800 */
[----:B------:R-:W-:Y:S01]  /*68e0*/  IMAD.MOV.U32 R22, RZ, RZ, R26 ;  /* 0x000000ffff167224 */ /* 0x000fe200078e001a */
[----:B0-----:R0:W-:Y:S01]  /*68f0*/  STG.E.64 desc[UR36][R8.64], R4 ;  /* 0x0000000408007986 */ /* 0x0011e2000c101b24 */
[----:B------:R-:W-:Y:S05]  /*6900*/  BRA `(.L_x_12055) ;  /* 0x00000000000c7947 */ /* 0x000fea0003800000 */
.L_x_12082:
[----:B-1--4-:R-:W0:Y:S01]  /*6910*/  F2I.U32.F64.TRUNC R5, R4 ;  /* 0x0000000400057311 */ /* 0x012e22000030d000 */
[----:B------:R-:W-:Y:S01]  /*6920*/  IMAD.MOV.U32 R22, RZ, RZ, R26 ;  /* 0x000000ffff167224 */ /* 0x000fe200078e001a */
[----:B0-----:R0:W-:Y:S06]  /*6930*/  STG.E desc[UR36][R8.64], R5 ;  /* 0x0000000508007986 */ /* 0x0011ec000c101924 */
.L_x_12055:
[----:B------:R-:W-:-:S13]  /*6940*/  ISETP.GE.AND P0, PT, R22, R19, PT ;  /* 0x000000131600720c */ /* 0x000fda0003f06270 */
[----:B------:R-:W-:Y:S05]  /*6950*/  @P0 BREAK.RELIABLE B6 ;  /* 0x0000000000060942 */ /* 0x000fea0003800100 */
[----:B------:R-:W-:Y:S05]  /*6960*/  @P0 BRA `(.L_x_12086) ;  /* 0x0000002400e00947 */ /* 0x000fea0003800000 */
        /* <DEDUP_REMOVED lines=21> */
.L_x_12090:
[----:B------:R-:W0:Y:S02]  /*6ac0*/  F2I.S64.F64.TRUNC R28, R28 ;  /* 0x0000001c001c7311 */ /* 0x000e24000030d900 */
[----:B0-----:R-:W-:-:S05]  /*6ad0*/  IMAD.MOV.U32 R3, RZ, RZ, R28 ;  /* 0x000000ffff037224 */ /* 0x001fca00078e001c */
[----:B------:R0:W-:Y:S01]  /*6ae0*/  STG.E.U8 desc[UR36][R4.64], R3 ;  /* 0x0000000304007986 */ /* 0x0001e2000c101124 */
[----:B------:R-:W-:Y:S05]  /*6af0*/  BRA `(.L_x_12092) ;  /* 0x0000001000807947 */ /* 0x000fea0003800000 */
.L_x_12089:
        /* <DEDUP_REMOVED lines=9> */
.L_x_12094:
[----:B------:R-:W0:Y:S02]  /*6b90*/  F2I.F64.TRUNC R29, R28 ;  /* 0x0000001c001d7311 */ /* 0x000e24000030d100 */
[----:B0-----:R0:W-:Y:S01]  /*6ba0*/  STG.E desc[UR36][R4.64], R29 ;  /* 0x0000001d04007986 */ /* 0x0011e2000c101924 */
[----:B------:R-:W-:Y:S05]  /*6bb0*/  BRA `(.L_x_12092) ;  /* 0x0000001000507947 */ /* 0x000fea0003800000 */
.L_x_12093:
[----:B------:R-:W0:Y:S02]  /*6bc0*/  F2I.F64.TRUNC R29, R28 ;  /* 0x0000001c001d7311 */ /* 0x000e24000030d100 */
[----:B0-----:R0:W-:Y:S01]  /*6bd0*/  STG.E.U16 desc[UR36][R4.64], R29 ;  /* 0x0000001d04007986 */ /* 0x0011e2000c101524 */
[----:B------:R-:W-:Y:S05]  /*6be0*/  BRA `(.L_x_12092) ;  /* 0x0000001000447947 */ /* 0x000fea0003800000 */
.L_x_12088:
        /* <DEDUP_REMOVED lines=17> */
.L_x_12096:
        /* <DEDUP_REMOVED lines=12> */
.L_x_12095:
        /* <DEDUP_REMOVED lines=18> */
.L_x_12098:
        /* <DEDUP_REMOVED lines=13> */
.L_x_12097:
[----:B------:R0:W-:Y:S01]  /*6fb0*/  STG.E.64 desc[UR36][R4.64], R28 ;  /* 0x0000001c04007986 */ /* 0x0001e2000c101b24 */
[----:B------:R-:W-:Y:S05]  /*6fc0*/  BRA `(.L_x_12092) ;  /* 0x0000000c004c7947 */ /* 0x000fea0003800000 */
.L_x_12087:
        /* <DEDUP_REMOVED lines=13> */
.L_x_12102:
        /* <DEDUP_REMOVED lines=26> */
.L_x_12105:
[----:B------:R-:W-:-:S04]  /*7240*/  SHF.R.U32.HI R3, RZ, 0x18, R7 ;  /* 0x00000018ff037819 */ /* 0x000fc80000011607 */
[----:B------:R-:W-:-:S07]  /*7250*/  LOP3.LUT R0, R0, 0x80, R3, 0xf8, !PT ;  /* 0x0000008000007812 */ /* 0x000fce00078ef803 */
.L_x_12104:
[----:B------:R-:W-:Y:S05]  /*7260*/  BSYNC.RECONVERGENT B0 ;  /* 0x0000000000007941 */ /* 0x000fea0003800200 */
.L_x_12103:
[----:B------:R0:W-:Y:S01]  /*7270*/  STG.E.U8 desc[UR36][R4.64], R0 ;  /* 0x0000000004007986 */ /* 0x0001e2000c101124 */
[----:B------:R-:W-:Y:S05]  /*7280*/  BRA `(.L_x_12092) ;  /* 0x00000008009c7947 */ /* 0x000fea0003800000 */
.L_x_12101:
        /* <DEDUP_REMOVED lines=26> */
.L_x_12108:
[----:B------:R-:W-:-:S04]  /*7430*/  SHF.R.U32.HI R3, RZ, 0x18, R7 ;  /* 0x00000018ff037819 */ /* 0x000fc80000011607 */
[----:B------:R-:W-:-:S07]  /*7440*/  LOP3.LUT R0, R0, 0x80, R3, 0xf8, !PT ;  /* 0x0000008000007812 */ /* 0x000fce00078ef803 */
.L_x_12107:
[----:B------:R-:W-:Y:S05]  /*7450*/  BSYNC.RECONVERGENT B0 ;  /* 0x0000000000007941 */ /* 0x000fea0003800200 */
.L_x_12106:
[----:B------:R0:W-:Y:S01]  /*7460*/  STG.E.U8 desc[UR36][R4.64], R0 ;  /* 0x0000000004007986 */ /* 0x0001e2000c101124 */
[----:B------:R-:W-:Y:S05]  /*7470*/  BRA `(.L_x_12092) ;  /* 0x0000000800207947 */ /* 0x000fea0003800000 */
.L_x_12100:
        /* <DEDUP_REMOVED lines=30> */
.L_x_12110:
[----:B------:R-:W0:Y:S02]  /*7660*/  F2I.U64.F64.TRUNC R28, R28 ;  /* 0x0000001c001c7311 */ /* 0x000e24000030d800 */
[----:B0-----:R0:W-:Y:S01]  /*7670*/  STG.E.64 desc[UR36][R4.64], R28 ;  /* 0x0000001c04007986 */ /* 0x0011e2000c101b24 */
[----:B------:R-:W-:Y:S05]  /*7680*/  BRA `(.L_x_12092) ;  /* 0x00000004009c7947 */ /* 0x000fea0003800000 */
.L_x_12109:
[----:B------:R-:W0:Y:S02]  /*7690*/  F2I.U32.F64.TRUNC R29, R28 ;  /* 0x0000001c001d7311 */ /* 0x000e24000030d000 */
[----:B0-----:R0:W-:Y:S01]  /*76a0*/  STG.E desc[UR36][R4.64], R29 ;  /* 0x0000001d04007986 */ /* 0x0011e2000c101924 */
[----:B------:R-:W-:Y:S05]  /*76b0*/  BRA `(.L_x_12092) ;  /* 0x0000000400907947 */ /* 0x000fea0003800000 */
.L_x_12099:
        /* <DEDUP_REMOVED lines=10> */
.L_x_12112:
[----:B------:R-:W-:-:S05]  /*7760*/  CS2R R30, SRZ ;  /* 0x00000000001e7805 */ /* 0x000fca000001ff00 */
[----:B------:R0:W-:Y:S01]  /*7770*/  STG.E.128 desc[UR36][R4.64], R28 ;  /* 0x0000001c04007986 */ /* 0x0001e2000c101d24 */
[----:B------:R-:W-:Y:S05]  /*7780*/  BRA `(.L_x_12092) ;  /* 0x00000004005c7947 */ /* 0x000fea0003800000 */
.L_x_12111:
[----:B------:R-:W-:-:S13]  /*7790*/  ISETP.NE.AND P0, PT, R0, 0xf, PT ;  /* 0x0000000f0000780c */ /* 0x000fda0003f05270 */
[----:B------:R-:W-:Y:S05]  /*77a0*/  @!P0 BRA `(.L_x_12113) ;  /* 0x0000000400288947 */ /* 0x000fea0003800000 */
[----:B------:R-:W-:-:S13]  /*77b0*/  ISETP.NE.AND P0, PT, R0, 0x17, PT ;  /* 0x000000170000780c */ /* 0x000fda0003f05270 */
[----:B------:R-:W-:Y:S05]  /*77c0*/  @!P0 BRA `(.L_x_12114) ;  /* 0x0000000000b08947 */ /* 0x000fea0003800000 */
[----:B------:R-:W-:-:S13]  /*77d0*/  ISETP.NE.AND P0, PT, R0, 0x18, PT ;  /* 0x000000180000780c */ /* 0x000fda0003f05270 */
[----:B------:R-:W-:Y:S05]  /*77e0*/  @!P0 BRA `(.L_x_12115) ;  /* 0x0000000000448947 */ /* 0x000fea0003800000 */
.L_x_12091:
        /* <DEDUP_REMOVED lines=16> */
.L_x_12116:
[----:B------:R-:W-:Y:S05]  /*78f0*/  BRA `(.L_x_12092) ;  /* 0x0000000400007947 */ /* 0x000fea0003800000 */
.L_x_12115:
        /* <DEDUP_REMOVED lines=21> */
.L_x_12118:
[----:B------:R-:W-:Y:S05]  /*7a50*/  BSYNC.RECONVERGENT B0 ;  /* 0x0000000000007941 */ /* 0x000fea0003800200 */
.L_x_12117:
[----:B------:R-:W-:-:S05]  /*7a60*/  LOP3.LUT R3, R0, 0x80, R3, 0xf8, !PT ;  /* 0x0000008000037812 */ /* 0x000fca00078ef803 */
[----:B------:R3:W-:Y:S01]  /*7a70*/  STG.E.U8 desc[UR36][R4.64], R3 ;  /* 0x0000000304007986 */ /* 0x0007e2000c101124 */
[----:B------:R-:W-:Y:S05]  /*7a80*/  BRA `(.L_x_12092) ;  /* 0x00000000009c7947 */ /* 0x000fea0003800000 */
.L_x_12114:
        /* <DEDUP_REMOVED lines=20> */
.L_x_12120:
[----:B------:R-:W-:Y:S01]  /*7bd0*/  IMAD.MOV.U32 R0, RZ, RZ, 0x7f ;  /* 0x0000007fff007424 */ /* 0x000fe200078e00ff */
[----:B------:R-:W-:-:S04]  /*7be0*/  ISETP.GT.U32.AND P0, PT, R3, 0x7f800000, PT ;  /* 0x7f8000000300780c */ /* 0x000fc80003f04070 */
[----:B------:R-:W-:-:S09]  /*7bf0*/  SEL R0, R0, 0x7c, P0 ;  /* 0x0000007c00007807 */ /* 0x000fd20000000000 */
.L_x_12121:
[----:B------:R-:W-:Y:S05]  /*7c00*/  BSYNC.RECONVERGENT B0 ;  /* 0x0000000000007941 */ /* 0x000fea0003800200 */
.L_x_12119:
[----:B------:R-:W-:-:S04]  /*7c10*/  SHF.R.U32.HI R3, RZ, 0x18, R7 ;  /* 0x00000018ff037819 */ /* 0x000fc80000011607 */
[----:B------:R-:W-:-:S05]  /*7c20*/  LOP3.LUT R3, R0, 0x80, R3, 0xf8, !PT ;  /* 0x0000008000037812 */ /* 0x000fca00078ef803 */
[----:B------:R1:W-:Y:S01]  /*7c30*/  STG.E.U8 desc[UR36][R4.64], R3 ;  /* 0x0000000304007986 */ /* 0x0003e2000c101124 */
[----:B------:R-:W-:Y:S05]  /*7c40*/  BRA `(.L_x_12092) ;  /* 0x00000000002c7947 */ /* 0x000fea0003800000 */
.L_x_12113:
        /* <DEDUP_REMOVED lines=11> */
.L_x_12092:
[----:B------:R-:W-:-:S07]  /*7d00*/  VIADD R22, R22, 0x80 ;  /* 0x0000008016167836 */ /* 0x000fce0000000000 */
.L_x_12049:
[----:B------:R-:W-:-:S13]  /*7d10*/  ISETP.GE.AND P0, PT, R22, R19, PT ;  /* 0x000000131600720c */ /* 0x000fda0003f06270 */
[----:B------:R-:W-:Y:S05]  /*7d20*/  @P0 BREAK.RELIABLE B6 ;  /* 0x0000000000060942 */ /* 0x000fea0003800100 */
[----:B------:R-:W-:Y:S05]  /*7d30*/  @P0 BRA `(.L_x_12086) ;  /* 0x0000001000ec0947 */ /* 0x000fea0003800000 */
[----:B------:R-:W-:Y:S05]  /*7d40*/  BSYNC.RELIABLE B6 ;  /* 0x0000000000067941 */ /* 0x000fea0003800100 */
.L_x_12048:
        /* <DEDUP_REMOVED lines=18> */
[----:B--2---:R-:W0:Y:S02]  /*7e70*/  F2I.F64.TRUNC R25, R24 ;  /* 0x0000001800197311 */ /* 0x004e24000030d100 */
[----:B0-----:R3:W-:Y:S01]  /*7e80*/  STG.E.U8 desc[UR36][R4.64], R25 ;  /* 0x0000001904007986 */ /* 0x0017e2000c101124 */
[----:B------:R-:W-:Y:S05]  /*7e90*/  BRA `(.L_x_12127) ;  /* 0x0000001000907947 */ /* 0x000fea0003800000 */
.L_x_12125:
[----:B--2---:R-:W0:Y:S02]  /*7ea0*/  F2I.S64.F64.TRUNC R24, R24 ;  /* 0x0000001800187311 */ /* 0x004e24000030d900 */
[----:B0-----:R-:W-:-:S05]  /*7eb0*/  IMAD.MOV.U32 R3, RZ, RZ, R24 ;  /* 0x000000ffff037224 */ /* 0x001fca00078e0018 */
[----:B------:R4:W-:Y:S01]  /*7ec0*/  STG.E.U8 desc[UR36][R4.64], R3 ;  /* 0x0000000304007986 */ /* 0x0009e2000c101124 */
[----:B------:R-:W-:Y:S05]  /*7ed0*/  BRA `(.L_x_12127) ;  /* 0x0000001000807947 */ /* 0x000fea0003800000 */
.L_x_12124:
[----:B------:R-:W-:-:S13]  /*7ee0*/  ISETP.NE.AND P0, PT, R0, 0x2, PT ;  /* 0x000000020000780c */ /* 0x000fda0003f05270 */
[----:B------:R-:W-:Y:S05]  /*7ef0*/  @!P0 BRA `(.L_x_12128) ;  /* 0x0000000000288947 */ /* 0x000fea0003800000 */
[----:B------:R-:W-:-:S13]  /*7f00*/  ISETP.NE.AND P0, PT, R0, 0x3, PT ;  /* 0x000000030000780c */ /* 0x000fda0003f05270 */
[----:B------:R-:W-:Y:S05]  /*7f10*/  @!P0 BRA `(.L_x_12129) ;  /* 0x0000000000148947 */ /* 0x000fea0003800000 */
[----:B------:R-:W-:-:S13]  /*7f20*/  ISETP.NE.AND P0, PT, R0, 0x4, PT ;  /* 0x000000040000780c */ /* 0x000fda0003f05270 */
[----:B------:R-:W-:Y:S05]  /*7f30*/  @P0 BRA `(.L_x_12126) ;  /* 0x0000000c00240947 */ /* 0x000fea0003800000 */
[----:B--2---:R-:W0:Y:S02]  /*7f40*/  F2I.S64.F64.TRUNC R24, R24 ;  /* 0x0000001800187311 */ /* 0x004e24000030d900 */
[----:B0-----:R1:W-:Y:S01]  /*7f50*/  STG.E.64 desc[UR36][R4.64], R24 ;  /* 0x0000001804007986 */ /* 0x0013e2000c101b24 */
[----:B------:R-:W-:Y:S05]  /*7f60*/  BRA `(.L_x_12127) ;  /* 0x00000010005c7947 */ /* 0x000fea0003800000 */
.L_x_12129:
[----:B--2---:R-:W0:Y:S02]  /*7f70*/  F2I.F64.TRUNC R25, R24 ;  /* 0x0000001800197311 */ /* 0x004e24000030d100 */
[----:B0-----:R2:W-:Y:S01]  /*7f80*/  STG.E desc[UR36][R4.64], R25 ;  /* 0x0000001904007986 */ /* 0x0015e2000c101924 */
[----:B------:R-:W-:Y:S05]  /*7f90*/  BRA `(.L_x_12127) ;  /* 0x0000001000507947 */ /* 0x000fea0003800000 */
.L_x_12128:
[----:B--2---:R-:W0:Y:S02]  /*7fa0*/  F2I.F64.TRUNC R25, R24 ;  /* 0x0000001800197311 */ /* 0x004e24000030d100 */
[----:B0-----:R0:W-:Y:S01]  /*7fb0*/  STG.E.U16 desc[UR36][R4.64], R25 ;  /* 0x0000001904007986 */ /* 0x0011e2000c101524 */
[----:B------:R-:W-:Y:S05]  /*7fc0*/  BRA `(.L_x_12127) ;  /* 0x0000001000447947 */ /* 0x000fea0003800000 */
.L_x_12123:
        /* <DEDUP_REMOVED lines=8> */
[----:B--2---:R-:W0:-:S15]  /*8050*/  F2F.F32.F64 R3, R24 ;  /* 0x0000001800037310 */ /* 0x004e1e0000301000 */
        /* <DEDUP_REMOVED lines=8> */
.L_x_12131:
        /* <DEDUP_REMOVED lines=12> */
.L_x_12130:
        /* <DEDUP_REMOVED lines=18> */
.L_x_12133:
        /* <DEDUP_REMOVED lines=13> */
.L_x_12132:
[----:B--2---:R0:W-:Y:S01]  /*8390*/  STG.E.64 desc[UR36][R4.64], R24 ;  /* 0x0000001804007986 */ /* 0x0041e2000c101b24 */
[----:B------:R-:W-:Y:S05]  /*83a0*/  BRA `(.L_x_12127) ;  /* 0x0000000c004c7947 */ /* 0x000fea0003800000 */
.L_x_12122:
        /* <DEDUP_REMOVED lines=10> */
[----:B--2---:R-:W0:Y:S02]  /*8450*/  F2I.U32.F64.TRUNC R25, R24 ;  /* 0x0000001800197311 */ /* 0x004e24000030d000 */
[----:B0-----:R0:W-:Y:S01]  /*8460*/  STG.E.U16 desc[UR36][R4.64], R25 ;  /* 0x0000001904007986 */ /* 0x0011e2000c101524 */
[----:B------:R-:W-:Y:S05]  /*8470*/  BRA `(.L_x_12127) ;  /* 0x0000000c00187947 */ /* 0x000fea0003800000 */
.L_x_12137:
        /* <DEDUP_REMOVED lines=26> */
.L_x_12140:
[----:B------:R-:W-:-:S04]  /*8620*/  SHF.R.U32.HI R3, RZ, 0x18, R7 ;  /* 0x00000018ff037819 */ /* 0x000fc80000011607 */
[----:B------:R-:W-:-:S07]  /*8630*/  LOP3.LUT R0, R0, 0x80, R3, 0xf8, !PT ;  /* 0x0000008000007812 */ /* 0x000fce00078ef803 */
.L_x_12139:
[----:B------:R-:W-:Y:S05]  /*8640*/  BSYNC.RECONVERGENT B0 ;  /* 0x0000000000007941 */ /* 0x000fea0003800200 */
.L_x_12138:
[----:B------:R0:W-:Y:S01]  /*8650*/  STG.E.U8 desc[UR36][R4.64], R0 ;  /* 0x0000000004007986 */ /* 0x0001e2000c101124 */
[----:B------:R-:W-:Y:S05]  /*8660*/  BRA `(.L_x_12127) ;  /* 0x00000008009c7947 */ /* 0x000fea0003800000 */
.L_x_12136:
        /* <DEDUP_REMOVED lines=26> */
.L_x_12143:
[----:B------:R-:W-:-:S04]  /*8810*/  SHF.R.U32.HI R3, RZ, 0x18, R7 ;  /* 0x00000018ff037819 */ /* 0x000fc80000011607 */
[----:B------:R-:W-:-:S07]  /*8820*/  LOP3.LUT R0, R0, 0x80, R3, 0xf8, !PT ;  /* 0x0000008000007812 */ /* 0x000fce00078ef803 */
.L_x_12142:
[----:B------:R-:W-:Y:S05]  /*8830*/  BSYNC.RECONVERGENT B0 ;  /* 0x0000000000007941 */ /* 0x000fea0003800200 */
.L_x_12141:
[----:B------:R0:W-:Y:S01]  /*8840*/  STG.E.U8 desc[UR36][R4.64], R0 ;  /* 0x0000000004007986 */ /* 0x0001e2000c101124 */
[----:B------:R-:W-:Y:S05]  /*8850*/  BRA `(.L_x_12127) ;  /* 0x0000000800207947 */ /* 0x000fea0003800000 */
.L_x_12135:
        /* <DEDUP_REMOVED lines=30> */
.L_x_12145:
[----:B--2---:R-:W0:Y:S02]  /*8a40*/  F2I.U64.F64.TRUNC R24, R24 ;  /* 0x0000001800187311 */ /* 0x004e24000030d800 */
[----:B0-----:R0:W-:Y:S01]  /*8a50*/  STG.E.64 desc[UR36][R4.64], R24 ;  /* 0x0000001804007986 */ /* 0x0011e2000c101b24 */
[----:B------:R-:W-:Y:S05]  /*8a60*/  BRA `(.L_x_12127) ;  /* 0x00000004009c7947 */ /* 0x000fea0003800000 */
.L_x_12144:
[----:B--2---:R-:W0:Y:S02]  /*8a70*/  F2I.U32.F64.TRUNC R25, R24 ;  /* 0x0000001800197311 */ /* 0x004e24000030d000 */
[----:B0-----:R0:W-:Y:S01]  /*8a80*/  STG.E desc[UR36][R4.64], R25 ;  /* 0x0000001904007986 */ /* 0x0011e2000c101924 */
[----:B------:R-:W-:Y:S05]  /*8a90*/  BRA `(.L_x_12127) ;  /* 0x0000000400907947 */ /* 0x000fea0003800000 */
.L_x_12134:
[----:B------:R-:W-:-:S13]  /*8aa0*/  ISETP.GT.AND P0, PT, R0, 0xe, PT ;  /* 0x0000000e0000780c */ /* 0x000fda0003f04270 */
[----:B------:R-:W-:Y:S05]  /*8ab0*/  @P0 BRA `(.L_x_12146) ;  /* 0x00000000002c0947 */ /* 0x000fea0003800000 */
[----:B------:R-:W-:-:S13]  /*8ac0*/  ISETP.NE.AND P0, PT, R0, 0xa, PT ;  /* 0x0000000a0000780c */ /* 0x000fda0003f05270 */
[----:B------:R-:W-:Y:S05]  /*8ad0*/  @!P0 BRA `(.L_x_12147) ;  /* 0x0000000000188947 */ /* 0x000fea0003800000 */
[----:B------:R-:W-:-:S13]  /*8ae0*/  ISETP.NE.AND P0, PT, R0, 0xb, PT ;  /* 0x0000000b0000780c */ /* 0x000fda0003f05270 */
[----:B------:R-:W-:Y:S05]  /*8af0*/  @P0 BRA `(.L_x_12126) ;  /* 0x0000000000340947 */ /* 0x000fea0003800000 */
[----:B--2---:R-:W0:Y:S02]  /*8b00*/  DSETP.NEU.AND P0, PT, R24, RZ, PT ;  /* 0x000000ff1800722a */ /* 0x004e240003f0d000 */
[----:B0-----:R-:W-:-:S05]  /*8b10*/  SEL R3, RZ, 0x1, !P0 ;  /* 0x00000001ff037807 */ /* 0x001fca0004000000 */
[----:B------:R0:W-:Y:S01]  /*8b20*/  STG.E.U8 desc[UR36][R4.64], R3 ;  /* 0x0000000304007986 */ /* 0x0001e2000c101124 */
[----:B------:R-:W-:Y:S05]  /*8b30*/  BRA `(.L_x_12127) ;  /* 0x0000000400687947 */ /* 0x000fea0003800000 */
.L_x_12147:
[----:B------:R-:W-:-:S05]  /*8b40*/  CS2R R26, SRZ ;  /* 0x00000000001a7805 */ /* 0x000fca000001ff00 */
[----:B--2---:R0:W-:Y:S01]  /*8b50*/  STG.E.128 desc[UR36][R4.64], R24 ;  /* 0x0000001804007986 */ /* 0x0041e2000c101d24 */
[----:B------:R-:W-:Y:S05]  /*8b60*/  BRA `(.L_x_12127) ;  /* 0x00000004005c7947 */ /* 0x000fea0003800000 */
.L_x_12146:
[----:B------:R-:W-:-:S13]  /*8b70*/  ISETP.NE.AND P0, PT, R0, 0xf, PT ;  /* 0x0000000f0000780c */ /* 0x000fda0003f05270 */
[----:B------:R-:W-:Y:S05]  /*8b80*/  @!P0 BRA `(.L_x_12148) ;  /* 0x0000000400288947 */ /* 0x000fea0003800000 */
[----:B------:R-:W-:-:S13]  /*8b90*/  ISETP.NE.AND P0, PT, R0, 0x17, PT ;  /* 0x000000170000780c */ /* 0x000fda0003f05270 */
[----:B------:R-:W-:Y:S05]  /*8ba0*/  @!P0 BRA `(.L_x_12149) ;  /* 0x0000000000b08947 */ /* 0x000fea0003800000 */
[----:B------:R-:W-:-:S13]  /*8bb0*/  ISETP.NE.AND P0, PT, R0, 0x18, PT ;  /* 0x000000180000780c */ /* 0x000fda0003f05270 */
[----:B------:R-:W-:Y:S05]  /*8bc0*/  @!P0 BRA `(.L_x_12150) ;  /* 0x0000000000448947 */ /* 0x000fea0003800000 */
.L_x_12126:
        /* <DEDUP_REMOVED lines=16> */
.L_x_12151:
[----:B------:R-:W-:Y:S05]  /*8cd0*/  BRA `(.L_x_12127) ;  /* 0x0000000400007947 */ /* 0x000fea0003800000 */
.L_x_12150:
        /* <DEDUP_REMOVED lines=21> */
.L_x_12153:
[----:B------:R-:W-:Y:S05]  /*8e30*/  BSYNC.RECONVERGENT B0 ;  /* 0x0000000000007941 */ /* 0x000fea0003800200 */
.L_x_12152:
[----:B------:R-:W-:-:S05]  /*8e40*/  LOP3.LUT R3, R0, 0x80, R3, 0xf8, !PT ;  /* 0x0000008000037812 */ /* 0x000fca00078ef803 */
[----:B------:R0:W-:Y:S01]  /*8e50*/  STG.E.U8 desc[UR36][R4.64], R3 ;  /* 0x0000000304007986 */ /* 0x0001e2000c101124 */
[----:B------:R-:W-:Y:S05]  /*8e60*/  BRA `(.L_x_12127) ;  /* 0x00000000009c7947 */ /* 0x000fea0003800000 */
.L_x_12149:
        /* <DEDUP_REMOVED lines=20> */
.L_x_12155:
[----:B------:R-:W-:Y:S01]  /*8fb0*/  IMAD.MOV.U32 R0, RZ, RZ, 0x7f ;  /* 0x0000007fff007424 */ /* 0x000fe200078e00ff */
[----:B------:R-:W-:-:S04]  /*8fc0*/  ISETP.GT.U32.AND P0, PT, R3, 0x7f800000, PT ;  /* 0x7f8000000300780c */ /* 0x000fc80003f04070 */
[----:B------:R-:W-:-:S09]  /*8fd0*/  SEL R0, R0, 0x7c, P0 ;  /* 0x0000007c00007807 */ /* 0x000fd20000000000 */
.L_x_12156:
[----:B------:R-:W-:Y:S05]  /*8fe0*/  BSYNC.RECONVERGENT B0 ;  /* 0x0000000000007941 */ /* 0x000fea0003800200 */
.L_x_12154:
[----:B------:R-:W-:-:S04]  /*8ff0*/  SHF.R.U32.HI R3, RZ, 0x18, R7 ;  /* 0x00000018ff037819 */ /* 0x000fc80000011607 */
[----:B------:R-:W-:-:S05]  /*9000*/  LOP3.LUT R3, R0, 0x80, R3, 0xf8, !PT ;  /* 0x0000008000037812 */ /* 0x000fca00078ef803 */
[----:B------:R0:W-:Y:S01]  /*9010*/  STG.E.U8 desc[UR36][R4.64], R3 ;  /* 0x0000000304007986 */ /* 0x0001e2000c101124 */
[----:B------:R-:W-:Y:S05]  /*9020*/  BRA `(.L_x_12127) ;  /* 0x00000000002c7947 */ /* 0x000fea0003800000 */
.L_x_12148:
        /* <DEDUP_REMOVED lines=11> */
.L_x_12127:
[----:B------:R-:W-:-:S07]  /*90e0*/  VIADD R22, R22, 0x80 ;  /* 0x0000008016167836 */ /* 0x000fce0000000000 */
.L_x_12086:
[----:B------:R-:W-:Y:S05]  /*90f0*/  BSYNC.RECONVERGENT B7 ;  /* 0x0000000000077941 */ /* 0x000fea0003800200 */
.L_x_12047:
        /* <DEDUP_REMOVED lines=22> */
.L_x_12160:
[----:B------:R-:W0:Y:S02]  /*9260*/  F2I.S64.F64.TRUNC R16, R16 ;  /* 0x0000001000107311 */ /* 0x000e24000030d900 */
[----:B0-----:R-:W-:-:S05]  /*9270*/  IMAD.MOV.U32 R3, RZ, RZ, R16 ;  /* 0x000000ffff037224 */ /* 0x001fca00078e0010 */
[----:B------:R-:W-:Y:S01]  /*9280*/  STG.E.U8 desc[UR36][R4.64], R3 ;  /* 0x0000000304007986 */ /* 0x000fe2000c101124 */
[----:B------:R-:W-:Y:S05]  /*9290*/  EXIT ;  /* 0x000000000000794d */ /* 0x000fea0003800000 */
.L_x_12159:
        /* <DEDUP_REMOVED lines=9> */
.L_x_12163:
[----:B------:R-:W0:Y:S02]  /*9330*/  F2I.F64.TRUNC R17, R16 ;  /* 0x0000001000117311 */ /* 0x000e24000030d100 */
[----:B0-----:R-:W-:Y:S01]  /*9340*/  STG.E desc[UR36][R4.64], R17 ;  /* 0x0000001104007986 */ /* 0x001fe2000c101924 */
[----:B------:R-:W-:Y:S05]  /*9350*/  EXIT ;  /* 0x000000000000794d */ /* 0x000fea0003800000 */
.L_x_12162:
[----:B------:R-:W0:Y:S02]  /*9360*/  F2I.F64.TRUNC R17, R16 ;  /* 0x0000001000117311 */ /* 0x000e24000030d100 */
[----:B0-----:R-:W-:Y:S01]  /*9370*/  STG.E.U16 desc[UR36][R4.64], R17 ;  /* 0x0000001104007986 */ /* 0x001fe2000c101524 */
[----:B------:R-:W-:Y:S05]  /*9380*/  EXIT ;  /* 0x000000000000794d */ /* 0x000fea0003800000 */
.L_x_12158:
        /* <DEDUP_REMOVED lines=17> */
.L_x_12165:
        /* <DEDUP_REMOVED lines=12> */
.L_x_12164:
        /* <DEDUP_REMOVED lines=18> */
.L_x_12167:
        /* <DEDUP_REMOVED lines=13> */
.L_x_12166:
[----:B------:R-:W-:Y:S01]  /*9750*/  STG.E.64 desc[UR36][R4.64], R16 ;  /* 0x0000001004007986 */ /* 0x000fe2000c101b24 */
[----:B------:R-:W-:Y:S05]  /*9760*/  EXIT ;  /* 0x000000000000794d */ /* 0x000fea0003800000 */
.L_x_12157:
        /* <DEDUP_REMOVED lines=13> */
.L_x_12171:
        /* <DEDUP_REMOVED lines=25> */
.L_x_12174:
[----:B------:R-:W-:-:S04]  /*99d0*/  SHF.R.U32.HI R3, RZ, 0x18, R7 ;  /* 0x00000018ff037819 */ /* 0x000fc80000011607 */
[----:B------:R-:W-:-:S04]  /*99e0*/  LOP3.LUT R0, R0, 0x80, R3, 0xf8, !PT ;  /* 0x0000008000007812 */ /* 0x000fc800078ef803 */
[----:B------:R-:W-:-:S07]  /*99f0*/  PRMT R2, R0, 0x7610, R2 ;  /* 0x0000761000027816 */ /* 0x000fce0000000002 */
.L_x_12173:
[----:B------:R-:W-:Y:S05]  /*9a00*/  BSYNC.RECONVERGENT B0 ;  /* 0x0000000000007941 */ /* 0x000fea0003800200 */
.L_x_12172:
[----:B------:R-:W-:Y:S01]  /*9a10*/  STG.E.U8 desc[UR36][R4.64], R2 ;  /* 0x0000000204007986 */ /* 0x000fe2000c101124 */
[----:B------:R-:W-:Y:S05]  /*9a20*/  EXIT ;  /* 0x000000000000794d */ /* 0x000fea0003800000 */
.L_x_12170:
        /* <DEDUP_REMOVED lines=25> */
.L_x_12177:
[----:B------:R-:W-:-:S04]  /*9bc0*/  SHF.R.U32.HI R3, RZ, 0x18, R7 ;  /* 0x00000018ff037819 */ /* 0x000fc80000011607 */
[----:B------:R-:W-:-:S04]  /*9bd0*/  LOP3.LUT R0, R0, 0x80, R3, 0xf8, !PT ;  /* 0x0000008000007812 */ /* 0x000fc800078ef803 */
[----:B------:R-:W-:-:S07]  /*9be0*/  PRMT R2, R0, 0x7610, R2 ;  /* 0x0000761000027816 */ /* 0x000fce0000000002 */
.L_x_12176:
[----:B------:R-:W-:Y:S05]  /*9bf0*/  BSYNC.RECONVERGENT B0 ;  /* 0x0000000000007941 */ /* 0x000fea0003800200 */
.L_x_12175:
[----:B------:R-:W-:Y:S01]  /*9c00*/  STG.E.U8 desc[UR36][R4.64], R2 ;  /* 0x0000000204007986 */ /* 0x000fe2000c101124 */
[----:B------:R-:W-:Y:S05]  /*9c10*/  EXIT ;  /* 0x000000000000794d */ /* 0x000fea0003800000 */
.L_x_12169:
        /* <DEDUP_REMOVED lines=30> */
.L_x_12179:
[----:B------:R-:W0:Y:S02]  /*9e00*/  F2I.U64.F64.TRUNC R16, R16 ;  /* 0x0000001000107311 */ /* 0x000e24000030d800 */
[----:B0-----:R-:W-:Y:S01]  /*9e10*/  STG.E.64 desc[UR36][R4.64], R16 ;  /* 0x0000001004007986 */ /* 0x001fe2000c101b24 */
[----:B------:R-:W-:Y:S05]  /*9e20*/  EXIT ;  /* 0x000000000000794d */ /* 0x000fea0003800000 */
.L_x_12178:
[----:B------:R-:W0:Y:S02]  /*9e30*/  F2I.U32.F64.TRUNC R17, R16 ;  /* 0x0000001000117311 */ /* 0x000e24000030d000 */
[----:B0-----:R-:W-:Y:S01]  /*9e40*/  STG.E desc[UR36][R4.64], R17 ;  /* 0x0000001104007986 */ /* 0x001fe2000c101924 */
[----:B------:R-:W-:Y:S05]  /*9e50*/  EXIT ;  /* 0x000000000000794d */ /* 0x000fea0003800000 */
.L_x_12168:
        /* <DEDUP_REMOVED lines=10> */
.L_x_12181:
[----:B------:R-:W-:-:S05]  /*9f00*/  CS2R R18, SRZ ;  /* 0x0000000000127805 */ /* 0x000fca000001ff00 */
[----:B------:R-:W-:Y:S01]  /*9f10*/  STG.E.128 desc[UR36][R4.64], R16 ;  /* 0x0000001004007986 */ /* 0x000fe2000c101d24 */
[----:B------:R-:W-:Y:S05]  /*9f20*/  EXIT ;  /* 0x000000000000794d */ /* 0x000fea0003800000 */
.L_x_12180:
[----:B------:R-:W-:-:S13]  /*9f30*/  ISETP.NE.AND P0, PT, R0, 0xf, PT ;  /* 0x0000000f0000780c */ /* 0x000fda0003f05270 */
[----:B------:R-:W-:Y:S05]  /*9f40*/  @!P0 BRA `(.L_x_12182) ;  /* 0x0000000400288947 */ /* 0x000fea0003800000 */
[----:B------:R-:W-:-:S13]  /*9f50*/  ISETP.NE.AND P0, PT, R0, 0x17, PT ;  /* 0x000000170000780c */ /* 0x000fda0003f05270 */
[----:B------:R-:W-:Y:S05]  /*9f60*/  @!P0 BRA `(.L_x_12183) ;  /* 0x0000000000b08947 */ /* 0x000fea0003800000 */
[----:B------:R-:W-:-:S13]  /*9f70*/  ISETP.NE.AND P0, PT, R0, 0x18, PT ;  /* 0x000000180000780c */ /* 0x000fda0003f05270 */
[----:B------:R-:W-:Y:S05]  /*9f80*/  @!P0 BRA `(.L_x_12184) ;  /* 0x0000000000448947 */ /* 0x000fea0003800000 */
.L_x_12161:
        /* <DEDUP_REMOVED lines=16> */
.L_x_12185:
[----:B------:R-:W-:Y:S05]  /*a090*/  EXIT ;  /* 0x000000000000794d */ /* 0x000fea0003800000 */
.L_x_12184:
        /* <DEDUP_REMOVED lines=21> */
.L_x_12187:
[----:B------:R-:W-:Y:S05]  /*a1f0*/  BSYNC.RECONVERGENT B0 ;  /* 0x0000000000007941 */ /* 0x000fea0003800200 */
.L_x_12186:
[----:B------:R-:W-:-:S05]  /*a200*/  LOP3.LUT R3, R0, 0x80, R3, 0xf8, !PT ;  /* 0x0000008000037812 */ /* 0x000fca00078ef803 */
[----:B------:R-:W-:Y:S01]  /*a210*/  STG.E.U8 desc[UR36][R4.64], R3 ;  /* 0x0000000304007986 */ /* 0x000fe2000c101124 */
[----:B------:R-:W-:Y:S05]  /*a220*/  EXIT ;  /* 0x000000000000794d */ /* 0x000fea0003800000 */
.L_x_12183:
        /* <DEDUP_REMOVED lines=20> */
.L_x_12189:
[----:B------:R-:W-:Y:S01]  /*a370*/  IMAD.MOV.U32 R0, RZ, RZ, 0x7f ;  /* 0x0000007fff007424 */ /* 0x000fe200078e00ff */
[----:B------:R-:W-:-:S04]  /*a380*/  ISETP.GT.U32.AND P0, PT, R2, 0x7f800000, PT ;  /* 0x7f8000000200780c */ /* 0x000fc80003f04070 */
[----:B------:R-:W-:-:S09]  /*a390*/  SEL R0, R0, 0x7c, P0 ;  /* 0x0000007c00007807 */ /* 0x000fd20000000000 */
.L_x_12190:
[----:B------:R-:W-:Y:S05]  /*a3a0*/  BSYNC.RECONVERGENT B0 ;  /* 0x0000000000007941 */ /* 0x000fea0003800200 */
.L_x_12188:
[----:B------:R-:W-:-:S04]  /*a3b0*/  SHF.R.U32.HI R3, RZ, 0x18, R3 ;  /* 0x00000018ff037819 */ /* 0x000fc80000011603 */
[----:B------:R-:W-:-:S05]  /*a3c0*/  LOP3.LUT R3, R0, 0x80, R3, 0xf8, !PT ;  /* 0x0000008000037812 */ /* 0x000fca00078ef803 */
[----:B------:R-:W-:Y:S01]  /*a3d0*/  STG.E.U8 desc[UR36][R4.64], R3 ;  /* 0x0000000304007986 */ /* 0x000fe2000c101124 */
[----:B------:R-:W-:Y:S05]  /*a3e0*/  EXIT ;  /* 0x000000000000794d */ /* 0x000fea0003800000 */
.L_x_12182:
        /* <DEDUP_REMOVED lines=12> */
.L_x_12191:
        /* <DEDUP_REMOVED lines=13> */
.L_x_50040:


//--------------------- .text._ZN2at6native18elementwise_kernelILi128ELi2EZNS0_22gpu_kernel_impl_nocastINS0_13BUnaryFunctorIdddZZZNS0_16fmod_kernel_cudaERNS_18TensorIteratorBaseEENKUlvE0_clEvENKUlvE_clEvEUlddE_EEEEvS5_RKT_EUliE_EEviT1_ --------------------------
	.section	.text._ZN2at6native18elementwise_kernelILi128ELi2EZNS0_22gpu_kernel_impl_nocastINS0_13BUnaryFunctorIdddZZZNS0_16fmod_kernel_cudaERNS_18TensorIteratorBaseEENKUlvE0_clEvENKUlvE_clEvEUlddE_EEEEvS5_RKT_EUliE_EEviT1_,"ax",@progbits
	.align	128
        .global         _ZN2at6native18elementwise_kernelILi128ELi2EZNS0_22gpu_kernel_impl_nocastINS0_13BUnaryFunctorIdddZZZNS0_16fmod_kernel_cudaERNS_18TensorIteratorBaseEENKUlvE0_clEvENKUlvE_clEvEUlddE_EEEEvS5_RKT_EUliE_EEviT1_
        .type           _ZN2at6native18elementwise_kernelILi128ELi2EZNS0_22gpu_kernel_impl_nocastINS0_13BUnaryFunctorIdddZZZNS0_16fmod_kernel_cudaERNS_18TensorIteratorBaseEENKUlvE0_clEvENKUlvE_clEvEUlddE_EEEEvS5_RKT_EUliE_EEviT1_,@function
        .size           _ZN2at6native18elementwise_kernelILi128ELi2EZNS0_22gpu_kernel_impl_nocastINS0_13BUnaryFunctorIdddZZZNS0_16fmod_kernel_cudaERNS_18TensorIteratorBaseEENKUlvE0_clEvENKUlvE_clEvEUlddE_EEEEvS5_RKT_EUliE_EEviT1_,(.L_x_50041 - _ZN2at6native18elementwise_kernelILi128ELi2EZNS0_22gpu_kernel_impl_nocastINS0_13BUnaryFunctorIdddZZZNS0_16fmod_kernel_cudaERNS_18TensorIteratorBaseEENKUlvE0_clEvENKUlvE_clEvEUlddE_EEEEvS5_RKT_EUliE_EEviT1_)
        .other          _ZN2at6native18elementwise_kernelILi128ELi2EZNS0_22gpu_kernel_impl_nocastINS0_13BUnaryFunctorIdddZZZNS0_16fmod_kernel_cudaERNS_18TensorIteratorBaseEENKUlvE0_clEvENKUlvE_clEvEUlddE_EEEEvS5_RKT_EUliE_EEviT1_,@"STO_CUDA_ENTRY STV_DEFAULT"
_ZN2at6native18elementwise_kernelILi128ELi2EZNS0_22gpu_kernel_impl_nocastINS0_13BUnaryFunctorIdddZZZNS0_16fmod_kernel_cudaERNS_18TensorIteratorBaseEENKUlvE0_clEvENKUlvE_clEvEUlddE_EEEEvS5_RKT_EUliE_EEviT1_:
.text._ZN2at6native18elementwise_kernelILi128ELi2EZNS0_22gpu_kernel_impl_nocastINS0_13BUnaryFunctorIdddZZZNS0_16fmod_kernel_cudaERNS_18TensorIteratorBaseEENKUlvE0_clEvENKUlvE_clEvEUlddE_EEEEvS5_RKT_EUliE_EEviT1_:
[----:B------:R-:W-:Y:S08]  /*0000*/  LDC R1, c[0x0][0x37c] ;  /* 0x0000df00ff017b82 */ /* 0x000ff00000000800 */
[----:B------:R-:W0:Y:S01]  /*0010*/  LDC R8, c[0x0][0x388] ;  /* 0x0000e200ff087b82 */ /* 0x000e220000000800 */
[----:B------:R-:W1:Y:S01]  /*0020*/  S2R R9, SR_TID.X ;  /* 0x0000000000097919 */ /* 0x000e620000002100 */
[----:B------:R-:W2:Y:S06]  /*0030*/  LDCU.64 UR6, c[0x0][0x358] ;  /* 0x00006b00ff0677ac */ /* 0x000eac0008000a00 */
[----:B------:R-:W3:Y:S08]  /*0040*/  LDC.64 R4, c[0x0][0x598] ;  /* 0x00016600ff047b82 */ /* 0x000ef00000000a00 */
[----:B------:R-:W4:Y:S01]  /*0050*/  S2UR UR4, SR_CTAID.X ;  /* 0x00000000000479c3 */ /* 0x000f220000002500 */
[----:B0-----:R-:W-:-:S02]  /*0060*/  ISETP.NE.AND P0, PT, R8, RZ, PT ;  /* 0x000000ff0800720c */ /* 0x001fc40003f05270 */
[----:B---3--:R-:W-:-:S04]  /*0070*/  LOP3.LUT R5, R5, 0x7fffffff, RZ, 0xc0, !PT ;  /* 0x7fffffff05057812 */ /* 0x008fc800078ec0ff */
[----:B------:R-:W-:Y:S02]  /*0080*/  SHF.R.U32.HI R7, RZ, 0x14, R5 ;  /* 0x00000014ff077819 */ /* 0x000fe40000011605 */
[----:B------:R-:W0:Y:S01]  /*0090*/  DMUL R2, R4, 1.80143985094819840000e+16 ;  /* 0x4350000004027828 */ /* 0x000e220000000000 */
[----:B----4-:R-:W-:Y:S01]  /*00a0*/  USHF.L.U32 UR4, UR4, 0x8, URZ ;  /* 0x0000000804047899 */ /* 0x010fe200080006ff */
[----:B0-----:R-:W-:-:S05]  /*00b0*/  LEA.HI R0, R3, R7, RZ, 0xc ;  /* 0x0000000703007211 */ /* 0x001fca00078f60ff */
[----:B-1----:R-:W-:Y:S01]  /*00c0*/  LOP3.LUT R9, R9, UR4, RZ, 0xfc, !PT ;  /* 0x0000000409097c12 */ /* 0x002fe2000f8efcff */
[----:B------:R-:W-:Y:S01]  /*00d0*/  VIADD R0, R0, 0xffffffca ;  /* 0xffffffca00007836 */ /* 0x000fe20000000000 */
[----:B--2---:R-:W-:Y:S06]  /*00e0*/  @P0 BRA `(.L_x_12192) ;  /* 0x0000000800a80947 */ /* 0x004fec0003800000 */
[----:B------:R-:W0:Y:S01]  /*00f0*/  LDCU UR4, c[0x0][0x380] ;  /* 0x00007000ff0477ac */ /* 0x000e220008000800 */
[----:B------:R-:W-:Y:S01]  /*0100*/  BSSY.RECONVERGENT B0, `(.L_x_12193) ;  /* 0x0000055000007945 */ /* 0x000fe20003800200 */
[----:B0-----:R-:W-:-:S13]  /*0110*/  ISETP.GE.AND P0, PT, R9, UR4, PT ;  /* 0x0000000409007c0c */ /* 0x001fda000bf06270 */
[----:B------:R-:W-:Y:S05]  /*0120*/  @P0 BRA `(.L_x_12194) ;  /* 0x0000000400480947 */ /* 0x000fea0003800000 */
[----:B------:R-:W0:Y:S02]  /*0130*/  LDC.64 R10, c[0x0][0x588] ;  /* 0x00016200ff0a7b82 */ /* 0x000e240000000a00 */
[----:B0-----:R-:W2:Y:S02]  /*0140*/  LDG.E.64 R10, desc[UR6][R10.64] ;  /* 0x000000060a0a7981 */ /* 0x001ea4000c1e1b00 */
        /* <DEDUP_REMOVED lines=10> */
[----:B------:R-:W-:Y:S01]  /*01f0*/  IMAD.MOV.U32 R14, RZ, RZ, R10 ;  /* 0x000000ffff0e7224 */ /* 0x000fe200078e000a */
[----:B------:R-:W-:Y:S01]  /*0200*/  MOV R15, R11 ;  /* 0x0000000b000f7202 */ /* 0x000fe20000000f00 */
[----:B0-----:R-:W-:Y:S06]  /*0210*/  @!P0 BRA `(.L_x_12196) ;  /* 0x0000000400008947 */ /* 0x001fec0003800000 */
[----:B------:R-:W-:Y:S02]  /*0220*/  ISETP.GT.U32.AND P0, PT, R13, 0xfffff, PT ;  /* 0x000fffff0d00780c */ /* 0x000fe40003f04070 */
[----:B------:R-:W-:Y:S02]  /*0230*/  SHF.R.U32.HI R15, RZ, 0x14, R13 ;  /* 0x00000014ff0f7819 */ /* 0x000fe4000001160d */
[----:B------:R-:W-:-:S04]  /*0240*/  ISETP.GE.U32.AND P1, PT, R5, 0x100000, PT ;  /* 0x001000000500780c */ /* 0x000fc80003f26070 */
[----:B------:R-:W-:Y:S02]  /*0250*/  FSEL R14, R3, R5, !P1 ;  /* 0x00000005030e7208 */ /* 0x000fe40004800000 */
[----:B------:R-:W-:Y:S02]  /*0260*/  FSEL R16, R2, R4, !P1 ;  /* 0x0000000402107208 */ /* 0x000fe40004800000 */
[----:B------:R-:W-:Y:S01]  /*0270*/  LOP3.LUT R14, R14, 0xfffff, RZ, 0xc0, !PT ;  /* 0x000fffff0e0e7812 */ /* 0x000fe200078ec0ff */
[----:B------:R-:W0:Y:S02]  /*0280*/  @!P0 DMUL R12, R12, 1.80143985094819840000e+16 ;  /* 0x435000000c0c8828 */ /* 0x000e240000000000 */
[C---:B0-----:R-:W-:Y:S01]  /*0290*/  @!P0 LEA.HI R6, R13.reuse, R15, RZ, 0xc ;  /* 0x0000000f0d068211 */ /* 0x041fe200078f60ff */
[----:B------:R-:W-:Y:S01]  /*02a0*/  IMAD.MOV.U32 R17, RZ, RZ, R12 ;  /* 0x000000ffff117224 */ /* 0x000fe200078e000c */
[----:B------:R-:W-:Y:S02]  /*02b0*/  LOP3.LUT R19, R13, 0xfffff, RZ, 0xc0, !PT ;  /* 0x000fffff0d137812 */ /* 0x000fe400078ec0ff */
[----:B------:R-:W-:Y:S01]  /*02c0*/  LOP3.LUT R14, R14, 0x100000, RZ, 0xfc, !PT ;  /* 0x001000000e0e7812 */ /* 0x000fe200078efcff */
[----:B------:R-:W-:Y:S01]  /*02d0*/  @!P0 VIADD R15, R6, 0xffffffca ;  /* 0xffffffca060f8836 */ /* 0x000fe20000000000 */
[----:B------:R-:W-:-:S02]  /*02e0*/  SEL R6, R0, R7, !P1 ;  /* 0x0000000700067207 */ /* 0x000fc40004800000 */
[----:B------:R-:W-:Y:S02]  /*02f0*/  LOP3.LUT R19, R19, 0x100000, RZ, 0xfc, !PT ;  /* 0x0010000013137812 */ /* 0x000fe400078efcff */
[----:B------:R-:W-:-:S07]  /*0300*/  IADD3 R15, PT, PT, -R6, R15, RZ ;  /* 0x0000000f060f7210 */ /* 0x000fce0007ffe1ff */
.L_x_12197:
[----:B------:R-:W-:Y:S02]  /*0310*/  IADD3 R12, P0, PT, R17, -R16, RZ ;  /* 0x80000010110c7210 */ /* 0x000fe40007f1e0ff */
        /* <DEDUP_REMOVED lines=9> */
[----:B------:R-:W-:Y:S02]  /*03b0*/  LOP3.LUT R13, R21, 0x7fffffff, RZ, 0xc0, !PT ;  /* 0x7fffffff150d7812 */ /* 0x000fe400078ec0ff */
[----:B------:R-:W-:Y:S02]  /*03c0*/  CS2R R14, SRZ ;  /* 0x00000000000e7805 */ /* 0x000fe4000001ff00 */
[----:B------:R-:W-:-:S04]  /*03d0*/  ISETP.NE.U32.AND P0, PT, R12, RZ, PT ;  /* 0x000000ff0c00720c */ /* 0x000fc80003f05070 */
        /* <DEDUP_REMOVED lines=9> */
[C---:B------:R-:W-:Y:S01]  /*0470*/  @P0 VIADD R6, R8.reuse, 0xffffffff ;  /* 0xffffffff08060836 */ /* 0x040fe20000000000 */
[----:B------:R-:W-:Y:S02]  /*0480*/  @P0 IADD3 R14, P1, PT, RZ, R16, RZ ;  /* 0x00000010ff0e0210 */ /* 0x000fe40007f3e0ff */
[----:B------:R-:W-:Y:S02]  /*0490*/  @!P0 IADD3 R8, PT, PT, -R8, 0x1, RZ ;  /* 0x0000000108088810 */ /* 0x000fe40007ffe1ff */
[----:B------:R-:W-:Y:S02]  /*04a0*/  @P0 LEA.X R15, R6, R13, 0x14, P1 ;  /* 0x0000000d060f0211 */ /* 0x000fe400008ea4ff */
[-CC-:B------:R-:W-:Y:S02]  /*04b0*/  @!P0 SHF.R.U64 R14, R16, R8.reuse, R13.reuse ;  /* 0x00000008100e8219 */ /* 0x180fe4000000120d */
[----:B------:R-:W-:-:S07]  /*04c0*/  @!P0 SHF.R.U32.HI R15, RZ, R8, R13 ;  /* 0x00000008ff0f8219 */ /* 0x000fce000001160d */
.L_x_12198:
[----:B------:R-:W-:Y:S01]  /*04d0*/  LOP3.LUT R15, R15, 0x80000000, R11, 0xb8, !PT ;  /* 0x800000000f0f7812 */ /* 0x000fe200078eb80b */
[----:B------:R-:W-:Y:S06]  /*04e0*/  BRA `(.L_x_12196) ;  /* 0x00000000004c7947 */ /* 0x000fec0003800000 */
.L_x_12195:
        /* <DEDUP_REMOVED lines=11> */
[----:B------:R-:W1:-:S15]  /*05a0*/  @P0 DSETP.NEU.AND P1, PT, R12, +INF , PT ;  /* 0x7ff000000c00042a */ /* 0x000e5e0003f2d000 */
[----:B------:R-:W-:-:S15]  /*05b0*/  NOP ;  /* 0x0000000000007918 */ /* 0x000fde0000000000 */
[----:B------:R-:W-:-:S15]  /*05c0*/  NOP ;  /* 0x0000000000007918 */ /* 0x000fde0000000000 */
[----:B------:R-:W-:-:S15]  /*05d0*/  NOP ;  /* 0x0000000000007918 */ /* 0x000fde0000000000 */
[----:B------:R-:W-:-:S04]  /*05e0*/  NOP ;  /* 0x0000000000007918 */ /* 0x000fc80000000000 */
[----:B0-----:R0:W2:Y:S01]  /*05f0*/  @!P0 DADD R14, R10, R14 ;  /* 0x000000000a0e8229 */ /* 0x0010a2000000000e */
[----:B-1----:R-:W-:Y:S02]  /*0600*/  @P0 FSEL R14, R10, RZ, P1 ;  /* 0x000000ff0a0e0208 */ /* 0x002fe40000800000 */
[----:B0-2---:R-:W-:-:S07]  /*0610*/  @P0 FSEL R15, R11, -QNAN , P1 ;  /* 0xfff800000b0f0808 */ /* 0x005fce0000800000 */
.L_x_12196:
[----:B------:R-:W0:Y:S01]  /*0620*/  LDC.64 R10, c[0x0][0x580] ;  /* 0x00016000ff0a7b82 */ /* 0x000e220000000a00 */
[----:B------:R-:W-:Y:S01]  /*0630*/  VIADD R9, R9, 0x80 ;  /* 0x0000008009097836 */ /* 0x000fe20000000000 */
[----:B0-----:R0:W-:Y:S06]  /*0640*/  STG.E.64 desc[UR6][R10.64], R14 ;  /* 0x0000000e0a007986 */ /* 0x0011ec000c101b06 */
.L_x_12194:
[----:B------:R-:W-:Y:S05]  /*0650*/  BSYNC.RECONVERGENT B0 ;  /* 0x0000000000007941 */ /* 0x000fea0003800200 */
.L_x_12193:
[----:B------:R-:W-:-:S13]  /*0660*/  ISETP.GE.AND P0, PT, R9, UR4, PT ;  /* 0x0000000409007c0c */ /* 0x000fda000bf06270 */
[----:B------:R-:W-:Y:S05]  /*0670*/  @P0 EXIT ;  /* 0x000000000000094d */ /* 0x000fea0003800000 */
[----:B------:R-:W1:Y:S02]  /*0680*/  LDC.64 R8, c[0x0][0x588] ;  /* 0x00016200ff087b82 */ /* 0x000e640000000a00 */
[----:B-1----:R-:W0:Y:S02]  /*0690*/  LDG.E.64 R8, desc[UR6][R8.64] ;  /* 0x0000000608087981 */ /* 0x002e24000c1e1b00 */
[----:B0-----:R-:W-:Y:S01]  /*06a0*/  LOP3.LUT R11, R9, 0x7fffffff, RZ, 0xc0, !PT ;  /* 0x7fffffff090b7812 */ /* 0x001fe200078ec0ff */
        /* <DEDUP_REMOVED lines=26> */
.L_x_12201:
        /* <DEDUP_REMOVED lines=18> */
[-C--:B------:R-:W-:Y:S02]  /*0970*/  IADD3 R4, PT, PT, R6, -R5.reuse, RZ ;  /* 0x8000000506047210 */ /* 0x080fe40007ffe0ff */
        /* <DEDUP_REMOVED lines=9> */
.L_x_12202:
[----:B------:R-:W-:Y:S01]  /*0a10*/  LOP3.LUT R13, R13, 0x80000000, R9, 0xb8, !PT ;  /* 0x800000000d0d7812 */ /* 0x000fe200078eb809 */
[----:B------:R-:W-:Y:S06]  /*0a20*/  BRA `(.L_x_12200) ;  /* 0x00000000004c7947 */ /* 0x000fec0003800000 */
.L_x_12199:
        /* <DEDUP_REMOVED lines=19> */
.L_x_12200:
[----:B------:R-:W0:Y:S02]  /*0b60*/  LDC.64 R2, c[0x0][0x580] ;  /* 0x00016000ff027b82 */ /* 0x000e240000000a00 */
[----:B0-----:R-:W-:Y:S01]  /*0b70*/  STG.E.64 desc[UR6][R2.64], R12 ;  /* 0x0000000c02007986 */ /* 0x001fe2000c101b06 */
[----:B------:R-:W-:Y:S05]  /*0b80*/  EXIT ;  /* 0x000000000000794d */ /* 0x000fea0003800000 */
.L_x_12192:
[----:B------:R-:W0:Y:S01]  /*0b90*/  LDCU UR4, c[0x0][0x380] ;  /* 0x00007000ff0477ac */ /* 0x000e220008000800 */
[----:B------:R-:W-:Y:S01]  /*0ba0*/  IADD3 R8, PT, PT, R8, -0x1, RZ ;  /* 0xffffffff08087810 */ /* 0x000fe20007ffe0ff */
[----:B------:R-:W-:Y:S03]  /*0bb0*/  BSSY.RECONVERGENT B1, `(.L_x_12203) ;  /* 0x000018b000017945 */ /* 0x000fe60003800200 */
[----:B------:R-:W-:-:S05]  /*0bc0*/  VIMNMX.U32 R6, PT, PT, R8, 0x18, PT ;  /* 0x0000001808067848 */ /* 0x000fca0003fe0000 */
[----:B------:R-:W-:Y:S01]  /*0bd0*/  VIADD R6, R6, 0x1 ;  /* 0x0000000106067836 */ /* 0x000fe20000000000 */
        /* <DEDUP_REMOVED lines=9> */
[----:B------:R-:W-:-:S05]  /*0c70*/  SHF.R.U32.HI R15, RZ, UR9, R14 ;  /* 0x00000009ff0f7c19 */ /* 0x000fca000801160e */
[----:B------:R-:W-:-:S04]  /*0c80*/  IMAD.MOV R10, RZ, RZ, -R15 ;  /* 0x000000ffff0a7224 */ /* 0x000fc800078e0a0f */
        /* <DEDUP_REMOVED lines=279> */
[----:B------:R-:W1:Y:S02]  /*1e00*/  @P0 LDC.64 R16, c[0x0][0x578] ;  /* 0x00015e00ff100b82 */ /* 0x000e640000000a00 */
[----:B------:R-:W-:Y:S02]  /*1e10*/  IMAD R12, R12, UR8, R13 ;  /* 0x000000080c0c7c24 */ /* 0x000fe4000f8e020d */
[----:B---3--:R-:W-:-:S04]  /*1e20*/  @P0 IMAD.HI.U32 R14, R19, R14, R18 ;  /* 0x0000000e130e0227 */ /* 0x008fc800078e0012 */
[C---:B--2---:R-:W-:Y:S01]  /*1e30*/  IMAD R11, R12.reuse, UR10, R11 ;  /* 0x0000000a0c0b7c24 */ /* 0x044fe2000f8e020b */
[----:B------:R-:W-:Y:S01]  /*1e40*/  @P0 SHF.R.U32.HI R14, RZ, R15, R14 ;  /* 0x0000000fff0e0219 */ /* 0x000fe2000001160e */
[----:B------:R-:W-:-:S04]  /*1e50*/  IMAD R10, R12, UR11, R10 ;  /* 0x0000000b0c0a7c24 */ /* 0x000fc8000f8e020a */
[----:B------:R-:W-:-:S04]  /*1e60*/  @P0 IMAD.MOV R18, RZ, RZ, -R14 ;  /* 0x000000ffff120224 */ /* 0x000fc800078e0a0e */
[----:B0-----:R-:W-:-:S04]  /*1e70*/  @P0 IMAD R18, R18, R21, R19 ;  /* 0x0000001512120224 */ /* 0x001fc800078e0213 */
[C---:B-1----:R-:W-:Y:S02]  /*1e80*/  @P0 IMAD R11, R18.reuse, R16, R11 ;  /* 0x00000010120b0224 */ /* 0x042fe400078e020b */
[----:B------:R-:W-:-:S07]  /*1e90*/  @P0 IMAD R10, R18, R17, R10 ;  /* 0x00000011120a0224 */ /* 0x000fce00078e020a */
.L_x_12205:
[----:B------:R-:W0:Y:S02]  /*1ea0*/  LDCU.64 UR8, c[0x0][0x588] ;  /* 0x0000b100ff0877ac */ /* 0x000e240008000a00 */
[----:B0-----:R-:W-:-:S05]  /*1eb0*/  IADD3 R12, P0, PT, R10, UR8, RZ ;  /* 0x000000080a0c7c10 */ /* 0x001fca000ff1e0ff */
[----:B------:R-:W-:-:S06]  /*1ec0*/  IMAD.X R13, RZ, RZ, UR9, P0 ;  /* 0x00000009ff0d7e24 */ /* 0x000fcc00080e06ff */
[----:B------:R-:W2:Y:S01]  /*1ed0*/  LDG.E.64 R12, desc[UR6][R12.64] ;  /* 0x000000060c0c7981 */ /* 0x000ea2000c1e1b00 */
[----:B------:R-:W-:Y:S01]  /*1ee0*/  BSSY.RECONVERGENT B0, `(.L_x_12206) ;  /* 0x0000052000007945 */ /* 0x000fe20003800200 */
[----:B--2---:R-:W-:Y:S02]  /*1ef0*/  LOP3.LUT R15, R13, 0x7fffffff, RZ, 0xc0, !PT ;  /* 0x7fffffff0d0f7812 */ /* 0x004fe400078ec0ff */
        /* <DEDUP_REMOVED lines=24> */
.L_x_12207:
        /* <DEDUP_REMOVED lines=10> */
[----:B------:R-:W-:Y:S02]  /*2120*/  ISETP.GE.U32.AND P1, PT, R5, 0x100000, PT ;  /* 0x001000000500780c */ /* 0x000fe40003f26070 */
[----:B------:R-:W-:Y:S02]  /*2130*/  SHF.R.U32.HI R17, RZ, 0x14, R15 ;  /* 0x00000014ff117819 */ /* 0x000fe4000001160f */
[----:B------:R-:W-:Y:S02]  /*2140*/  FSEL R10, R3, R5, !P1 ;  /* 0x00000005030a7208 */ /* 0x000fe40004800000 */
[----:B------:R-:W-:-:S05]  /*2150*/  FSEL R23, R2, R4, !P1 ;  /* 0x0000000402177208 */ /* 0x000fca0004800000 */
[----:B------:R-:W0:Y:S02]  /*2160*/  @!P0 DMUL R14, R14, 1.80143985094819840000e+16 ;  /* 0x435000000e0e8828 */ /* 0x000e240000000000 */
[C---:B0-----:R-:W-:Y:S01]  /*2170*/  @!P0 LEA.HI R18, R15.reuse, R17, RZ, 0xc ;  /* 0x000000110f128211 */ /* 0x041fe200078f60ff */
[----:B------:R-:W-:Y:S01]  /*2180*/  IMAD.MOV.U32 R16, RZ, RZ, R14 ;  /* 0x000000ffff107224 */ /* 0x000fe200078e000e */
[----:B------:R-:W-:Y:S02]  /*2190*/  LOP3.LUT R14, R10, 0xfffff, RZ, 0xc0, !PT ;  /* 0x000fffff0a0e7812 */ /* 0x000fe400078ec0ff */
[----:B------:R-:W-:Y:S02]  /*21a0*/  @!P0 IADD3 R17, PT, PT, R18, -0x36, RZ ;  /* 0xffffffca12118810 */ /* 0x000fe40007ffe0ff */
[----:B------:R-:W-:Y:S02]  /*21b0*/  SEL R10, R0, R7, !P1 ;  /* 0x00000007000a7207 */ /* 0x000fe40004800000 */
[----:B------:R-:W-:-:S02]  /*21c0*/  LOP3.LUT R19, R15, 0xfffff, RZ, 0xc0, !PT ;  /* 0x000fffff0f137812 */ /* 0x000fc400078ec0ff */
[----:B------:R-:W-:Y:S01]  /*21d0*/  LOP3.LUT R20, R14, 0x100000, RZ, 0xfc, !PT ;  /* 0x001000000e147812 */ /* 0x000fe200078efcff */
[----:B------:R-:W-:Y:S01]  /*21e0*/  IMAD.IADD R17, R17, 0x1, -R10 ;  /* 0x0000000111117824 */ /* 0x000fe200078e0a0a */
[----:B------:R-:W-:-:S07]  /*21f0*/  LOP3.LUT R19, R19, 0x100000, RZ, 0xfc, !PT ;  /* 0x0010000013137812 */ /* 0x000fce00078efcff */
.L_x_12210:
        /* <DEDUP_REMOVED lines=11> */
.L_x_12209:
        /* <DEDUP_REMOVED lines=19> */
.L_x_12212:
[----:B------:R-:W-:Y:S05]  /*23e0*/  BSYNC.RECONVERGENT B2 ;  /* 0x0000000000027941 */ /* 0x000fea0003800200 */
.L_x_12211:
[----:B------:R-:W-:-:S07]  /*23f0*/  LOP3.LUT R17, R17, 0x80000000, R13, 0xb8, !PT ;  /* 0x8000000011117812 */ /* 0x000fce00078eb80d */
.L_x_12208:
[----:B------:R-:W-:Y:S05]  /*2400*/  BSYNC.RECONVERGENT B0 ;  /* 0x0000000000007941 */ /* 0x000fea0003800200 */
.L_x_12206:
[----:B------:R-:W0:Y:S01]  /*2410*/  LDCU.64 UR8, c[0x0][0x580] ;  /* 0x0000b000ff0877ac */ /* 0x000e220008000a00 */
[----:B------:R-:W-:Y:S02]  /*2420*/  IADD3 R9, PT, PT, R9, 0x80, RZ ;  /* 0x0000008009097810 */ /* 0x000fe40007ffe0ff */
[----:B0-----:R-:W-:-:S05]  /*2430*/  IADD3 R10, P0, PT, R11, UR8, RZ ;  /* 0x000000080b0a7c10 */ /* 0x001fca000ff1e0ff */
[----:B------:R-:W-:-:S05]  /*2440*/  IMAD.X R11, RZ, RZ, UR9, P0 ;  /* 0x00000009ff0b7e24 */ /* 0x000fca00080e06ff */
[----:B------:R0:W-:Y:S03]  /*2450*/  STG.E.64 desc[UR6][R10.64], R16 ;  /* 0x000000100a007986 */ /* 0x0001e6000c101b06 */
.L_x_12204:
[----:B------:R-:W-:Y:S05]  /*2460*/  BSYNC.RECONVERGENT B1 ;  /* 0x0000000000017941 */ /* 0x000fea0003800200 */
.L_x_12203:
[----:B------:R-:W-:-:S13]  /*2470*/  ISETP.GE.AND P0, PT, R9, UR4, PT ;  /* 0x0000000409007c0c */ /* 0x000fda000bf06270 */
[----:B------:R-:W-:Y:S05]  /*2480*/  @P0 EXIT ;  /* 0x000000000000094d */ /* 0x000fea0003800000 */
[----:B------:R-:W1:Y:S01]  /*2490*/  LDCU.64 UR4, c[0x0][0x390] ;  /* 0x00007200ff0477ac */ /* 0x000e620008000a00 */
[----:B0-----:R-:W-:Y:S01]  /*24a0*/  IMAD.MOV.U32 R10, RZ, RZ, RZ ;  /* 0x000000ffff0a7224 */ /* 0x001fe200078e00ff */
[----:B------:R-:W-:Y:S01]  /*24b0*/  ISETP.NE.AND P0, PT, R8, RZ, PT ;  /* 0x000000ff0800720c */ /* 0x000fe20003f05270 */
[----:B------:R-:W-:Y:S01]  /*24c0*/  IMAD.MOV.U32 R11, RZ, RZ, R9 ;  /* 0x000000ffff0b7224 */ /* 0x000fe200078e0009 */
        /* <DEDUP_REMOVED lines=282> */
[----:B------:R-:W-:-:S05]  /*3670*/  @P0 IMAD.MOV.U32 R14, RZ, RZ, RZ ;  /* 0x000000ffff0e0224 */ /* 0x000fca00078e00ff */
[----:B------:R-:W3:Y:S01]  /*3680*/  @P0 LDC.64 R12, c[0x0][0x578] ;  /* 0x00015e00ff0c0b82 */ /* 0x000ee20000000a00 */
        /* <DEDUP_REMOVED lines=8> */
[C---:B---3--:R-:W-:Y:S02]  /*3710*/  @P0 IMAD R9, R14.reuse, R12, R9 ;  /* 0x0000000c0e090224 */ /* 0x048fe400078e0209 */
[----:B------:R-:W-:-:S07]  /*3720*/  @P0 IMAD R8, R14, R13, R8 ;  /* 0x0000000d0e080224 */ /* 0x000fce00078e0208 */
.L_x_12213:
[----:B------:R-:W0:Y:S02]  /*3730*/  LDCU.128 UR8, c[0x0][0x580] ;  /* 0x0000b000ff0877ac */ /* 0x000e240008000c00 */
[----:B0-----:R-:W-:-:S05]  /*3740*/  IADD3 R10, P0, PT, R8, UR10, RZ ;  /* 0x0000000a080a7c10 */ /* 0x001fca000ff1e0ff */
[----:B------:R-:W-:-:S06]  /*3750*/  IMAD.X R11, RZ, RZ, UR11, P0 ;  /* 0x0000000bff0b7e24 */ /* 0x000fcc00080e06ff */
[----:B------:R-:W2:Y:S01]  /*3760*/  LDG.E.64 R10, desc[UR6][R10.64] ;  /* 0x000000060a0a7981 */ /* 0x000ea2000c1e1b00 */
[----:B------:R-:W-:Y:S01]  /*3770*/  IADD3 R8, P1, PT, R9, UR8, RZ ;  /* 0x0000000809087c10 */ /* 0x000fe2000ff3e0ff */
[----:B------:R-:W-:Y:S04]  /*3780*/  BSSY.RECONVERGENT B0, `(.L_x_12214) ;  /* 0x0000052000007945 */ /* 0x000fe80003800200 */
[----:B------:R-:W-:Y:S01]  /*3790*/  IMAD.X R9, RZ, RZ, UR9, P1 ;  /* 0x00000009ff097e24 */ /* 0x000fe200088e06ff */
[----:B--2---:R-:W-:Y:S02]  /*37a0*/  LOP3.LUT R13, R11, 0x7fffffff, RZ, 0xc0, !PT ;  /* 0x7fffffff0b0d7812 */ /* 0x004fe400078ec0ff */
[----:B------:R-:W-:Y:S02]  /*37b0*/  MOV R12, R10 ;  /* 0x0000000a000c7202 */ /* 0x000fe40000000f00 */
        /* <DEDUP_REMOVED lines=24> */
[----:B------:R-:W-:-:S04]  /*3940*/  LOP3.LUT R5, R5, 0x100000, RZ, 0xfc, !PT ;  /* 0x0010000005057812 */ /* 0x000fc800078efcff */
[----:B------:R-:W-:-:S07]  /*3950*/  IADD3 R15, PT, PT, -R6, R15, RZ ;  /* 0x0000000f060f7210 */ /* 0x000fce0007ffe1ff */
.L_x_12218:
        /* <DEDUP_REMOVED lines=11> */
.L_x_12217:
        /* <DEDUP_REMOVED lines=13> */
[C---:B------:R-:W-:Y:S01]  /*3ae0*/  @P0 VIADD R0, R4.reuse, 0xffffffff ;  /* 0xffffffff04000836 */ /* 0x040fe20000000000 */
[----:B------:R-:W-:Y:S02]  /*3af0*/  @P0 IADD3 R14, P1, PT, RZ, R6, RZ ;  /* 0x00000006ff0e0210 */ /* 0x000fe40007f3e0ff */
[----:B------:R-:W-:Y:S02]  /*3b00*/  @!P0 IADD3 R2, PT, PT, -R4, 0x1, RZ ;  /* 0x0000000104028810 */ /* 0x000fe40007ffe1ff */
[----:B------:R-:W-:Y:S02]  /*3b10*/  @P0 LEA.X R15, R0, R3, 0x14, P1 ;  /* 0x00000003000f0211 */ /* 0x000fe400008ea4ff */
[-CC-:B------:R-:W-:Y:S02]  /*3b20*/  @!P0 SHF.R.U64 R14, R6, R2.reuse, R3.reuse ;  /* 0x00000002060e8219 */ /* 0x180fe40000001203 */
[----:B------:R-:W-:-:S07]  /*3b30*/  @!P0 SHF.R.U32.HI R15, RZ, R2, R3 ;  /* 0x00000002ff0f8219 */ /* 0x000fce0000011603 */
.L_x_12220:
[----:B------:R-:W-:Y:S05]  /*3b40*/  BSYNC.RECONVERGENT B1 ;  /* 0x0000000000017941 */ /* 0x000fea0003800200 */
.L_x_12219:
[----:B------:R-:W-:Y:S01]  /*3b50*/  LOP3.LUT R15, R15, 0x80000000, R11, 0xb8, !PT ;  /* 0x800000000f0f7812 */ /* 0x000fe200078eb80b */
[----:B------:R-:W-:Y:S06]  /*3b60*/  BRA `(.L_x_12216) ;  /* 0x00000000004c7947 */ /* 0x000fec0003800000 */
.L_x_12215:
        /* <DEDUP_REMOVED lines=19> */
.L_x_12216:
[----:B------:R-:W-:Y:S05]  /*3ca0*/  BSYNC.RECONVERGENT B0 ;  /* 0x0000000000007941 */ /* 0x000fea0003800200 */
.L_x_12214:
[----:B------:R-:W-:Y:S01]  /*3cb0*/  STG.E.64 desc[UR6][R8.64], R14 ;  /* 0x0000000e08007986 */ /* 0x000fe2000c101b06 */
[----:B------:R-:W-:Y:S05]  /*3cc0*/  EXIT ;  /* 0x000000000000794d */ /* 0x000fea0003800000 */
.L_x_12221:
        /* <DEDUP_REMOVED lines=11> */
.L_x_50041:


//--------------------- .text._ZN2at6native27unrolled_elementwise_kernelINS0_13BUnaryFunctorIdddZZZNS0_16fmod_kernel_cudaERNS_18TensorIteratorBaseEENKUlvE0_clEvENKUlvE_clEvEUlddE_EESt5arrayIPcLm2EELi4E23TrivialOffsetCalculatorILi1EjESD_NS0_6memory15LoadWithoutCastENSE_16StoreWithoutCastEEEviT_T0_T2_T3_T4_T5_ --------------------------
	.section	.text._ZN2at6native27unrolled_elementwise_kernelINS0_13BUnaryFunctorIdddZZZNS0_16fmod_kernel_cudaERNS_18TensorIteratorBaseEENKUlvE0_clEvENKUlvE_clEvEUlddE_EESt5arrayIPcLm2EELi4E23TrivialOffsetCalculatorILi1EjESD_NS0_6memory15LoadWithoutCastENSE_16StoreWithoutCastEEEviT_T0_T2_T3_T4_T5_,"ax",@progbits
	.align	128
        .global         _ZN2at6native27unrolled_elementwise_kernelINS0_13BUnaryFunctorIdddZZZNS0_16fmod_kernel_cudaERNS_18TensorIteratorBaseEENKUlvE0_clEvENKUlvE_clEvEUlddE_EESt5arrayIPcLm2EELi4E23TrivialOffsetCalculatorILi1EjESD_NS0_6memory15LoadWithoutCastENSE_16StoreWithoutCastEEEviT_T0_T2_T3_T4_T5_
        .type           _ZN2at6native27unrolled_elementwise_kernelINS0_13BUnaryFunctorIdddZZZNS0_16fmod_kernel_cudaERNS_18TensorIteratorBaseEENKUlvE0_clEvENKUlvE_clEvEUlddE_EESt5arrayIPcLm2EELi4E23TrivialOffsetCalculatorILi1EjESD_NS0_6memory15LoadWithoutCastENSE_16StoreWithoutCastEEEviT_T0_T2_T3_T4_T5_,@function
        .size           _ZN2at6native27unrolled_elementwise_kernelINS0_13BUnaryFunctorIdddZZZNS0_16fmod_kernel_cudaERNS_18TensorIteratorBaseEENKUlvE0_clEvENKUlvE_clEvEUlddE_EESt5arrayIPcLm2EELi4E23TrivialOffsetCalculatorILi1EjESD_NS0_6memory15LoadWithoutCastENSE_16StoreWithoutCastEEEviT_T0_T2_T3_T4_T5_,(.L_x_50042 - _ZN2at6native27unrolled_elementwise_kernelINS0_13BUnaryFunctorIdddZZZNS0_16fmod_kernel_cudaERNS_18TensorIteratorBaseEENKUlvE0_clEvENKUlvE_clEvEUlddE_EESt5arrayIPcLm2EELi4E23TrivialOffsetCalculatorILi1EjESD_NS0_6memory15LoadWithoutCastENSE_16StoreWithoutCastEEEviT_T0_T2_T3_T4_T5_)
        .other          _ZN2at6native27unrolled_elementwise_kernelINS0_13BUnaryFunctorIdddZZZNS0_16fmod_kernel_cudaERNS_18TensorIteratorBaseEENKUlvE0_clEvENKUlvE_clEvEUlddE_EESt5arrayIPcLm2EELi4E23TrivialOffsetCalculatorILi1EjESD_NS0_6memory15LoadWithoutCastENSE_16StoreWithoutCastEEEviT_T0_T2_T3_T4_T5_,@"STO_CUDA_ENTRY STV_DEFAULT"
_ZN2at6native27unrolled_elementwise_kernelINS0_13BUnaryFunctorIdddZZZNS0_16fmod_kernel_cudaERNS_18TensorIteratorBaseEENKUlvE0_clEvENKUlvE_clEvEUlddE_EESt5arrayIPcLm2EELi4E23TrivialOffsetCalculatorILi1EjESD_NS0_6memory15LoadWithoutCastENSE_16StoreWithoutCastEEEviT_T0_T2_T3_T4_T5_:
.text._ZN2at6native27unrolled_elementwise_kernelINS0_13BUnaryFunctorIdddZZZNS0_16fmod_kernel_cudaERNS_18TensorIteratorBaseEENKUlvE0_clEvENKUlvE_clEvEUlddE_EESt5arrayIPcLm2EELi4E23TrivialOffsetCalculatorILi1EjESD_NS0_6memory15LoadWithoutCastENSE_16StoreWithoutCastEEEviT_T0_T2_T3_T4_T5_:
[----:B------:R-:W-:Y:S01]  /*0000*/  LDC R1, c[0x0][0x37c] ;  /* 0x0000df00ff017b82 */ /* 0x000fe20000000800 */
[----:B------:R-:W0:Y:S07]  /*0010*/  S2R R8, SR_TID.X ;  /* 0x0000000000087919 */ /* 0x000e2e0000002100 */
[----:B------:R-:W1:Y:S01]  /*0020*/  S2UR UR10, SR_CTAID.X ;  /* 0x00000000000a79c3 */ /* 0x000e620000002500 */
[----:B------:R-:W1:Y:S01]  /*0030*/  LDCU UR6, c[0x0][0x380] ;  /* 0x00007000ff0677ac */ /* 0x000e620008000800 */
[----:B------:R-:W-:Y:S01]  /*0040*/  CS2R R14, SRZ ;  /* 0x00000000000e7805 */ /* 0x000fe2000001ff00 */
[----:B------:R-:W2:Y:S01]  /*0050*/  LDCU.64 UR8, c[0x0][0x358] ;  /* 0x00006b00ff0877ac */ /* 0x000ea20008000a00 */
[----:B------:R-:W3:Y:S01]  /*0060*/  LDCU.64 UR4, c[0x0][0x390] ;  /* 0x00007200ff0477ac */ /* 0x000ee20008000a00 */
[----:B-1----:R-:W-:-:S02]  /*0070*/  UIMAD UR6, UR10, -0x200, UR6 ;  /* 0xfffffe000a0678a4 */ /* 0x002fc4000f8e0206 */
[----:B------:R-:W-:Y:S02]  /*0080*/  IMAD.U32 R13, RZ, RZ, UR10 ;  /* 0x0000000aff0d7e24 */ /* 0x000fe4000f8e00ff */
[----:B------:R-:W-:Y:S02]  /*0090*/  IMAD.U32 R19, RZ, RZ, UR10 ;  /* 0x0000000aff137e24 */ /* 0x000fe4000f8e00ff */
[----:B------:R-:W-:Y:S01]  /*00a0*/  IMAD.U32 R17, RZ, RZ, UR10 ;  /* 0x0000000aff117e24 */ /* 0x000fe2000f8e00ff */
[----:B0-----:R-:W-:Y:S01]  /*00b0*/  ISETP.GE.AND P0, PT, R8, UR6, PT ;  /* 0x0000000608007c0c */ /* 0x001fe2000bf06270 */
[----:B------:R-:W-:Y:S02]  /*00c0*/  IMAD.MOV.U32 R0, RZ, RZ, R8 ;  /* 0x000000ffff007224 */ /* 0x000fe400078e0008 */
[----:B------:R-:W-:-:S10]  /*00d0*/  IMAD.U32 R9, RZ, RZ, UR10 ;  /* 0x0000000aff097e24 */ /* 0x000fd4000f8e00ff */
[----:B------:R-:W-:Y:S01]  /*00e0*/  @!P0 VIADD R8, R0, 0x80 ;  /* 0x0000008000088836 */ /* 0x000fe20000000000 */
[----:B------:R-:W0:Y:S01]  /*00f0*/  @!P0 LDC.64 R2, c[0x0][0x3a0] ;  /* 0x0000e800ff028b82 */ /* 0x000e220000000a00 */
[----:B------:R-:W-:-:S03]  /*0100*/  @!P0 IMAD R9, R9, 0x200, R0 ;  /* 0x0000020009098824 */ /* 0x000fc600078e0200 */
[----:B------:R-:W-:-:S13]  /*0110*/  ISETP.GE.AND P1, PT, R8, UR6, PT ;  /* 0x0000000608007c0c */ /* 0x000fda000bf26270 */
[----:B------:R-:W-:Y:S01]  /*0120*/  @!P1 IMAD R13, R13, 0x200, R8 ;  /* 0x000002000d0d9824 */ /* 0x000fe200078e0208 */
[----:B------:R-:W1:Y:S01]  /*0130*/  @!P1 LDC.64 R10, c[0x0][0x3a0] ;  /* 0x0000e800ff0a9b82 */ /* 0x000e620000000a00 */
[----:B------:R-:W-:-:S05]  /*0140*/  @!P1 VIADD R8, R8, 0x80 ;  /* 0x0000008008089836 */ /* 0x000fca0000000000 */
[----:B------:R-:W-:Y:S01]  /*0150*/  ISETP.GE.AND P3, PT, R8, UR6, PT ;  /* 0x0000000608007c0c */ /* 0x000fe2000bf66270 */
[----:B0-----:R-:W-:-:S12]  /*0160*/  @!P0 IMAD.WIDE.U32 R2, R9, 0x8, R2 ;  /* 0x0000000809028825 */ /* 0x001fd800078e0002 */
[----:B------:R-:W-:Y:S01]  /*0170*/  @!P3 IMAD R19, R19, 0x200, R8 ;  /* 0x000002001313b824 */ /* 0x000fe200078e0208 */
[----:B------:R-:W0:Y:S01]  /*0180*/  @!P3 LDC.64 R6, c[0x0][0x3a0] ;  /* 0x0000e800ff06bb82 */ /* 0x000e220000000a00 */
[----:B------:R-:W-:Y:S02]  /*0190*/  @!P3 VIADD R8, R8, 0x80 ;  /* 0x000000800808b836 */ /* 0x000fe40000000000 */
[----:B-1----:R-:W-:Y:S01]  /*01a0*/  @!P1 IMAD.WIDE.U32 R10, R13, 0x8, R10 ;  /* 0x000000080d0a9825 */ /* 0x002fe200078e000a */
[----:B------:R-:W-:Y:S02]  /*01b0*/  CS2R R12, SRZ ;  /* 0x00000000000c7805 */ /* 0x000fe4000001ff00 */
[----:B------:R-:W-:Y:S01]  /*01c0*/  ISETP.GE.AND P2, PT, R8, UR6, PT ;  /* 0x0000000608007c0c */ /* 0x000fe2000bf46270 */
[----:B---3--:R-:W-:Y:S01]  /*01d0*/  ULOP3.LUT UR5, UR5, 0x7fffffff, URZ, 0xc0, !UPT ;  /* 0x7fffffff05057892 */ /* 0x008fe2000f8ec0ff */
[----:B------:R-:W-:Y:S01]  /*01e0*/  BSSY.RECONVERGENT B0, `(.L_x_12222) ;  /* 0x0000069000007945 */ /* 0x000fe20003800200 */
[----:B--2---:R-:W5:Y:S10]  /*01f0*/  @!P1 LDG.E.64 R14, desc[UR8][R10.64] ;  /* 0x000000080a0e9981 */ /* 0x004f74000c1e1b00 */
[----:B------:R-:W1:Y:S01]  /*0200*/  @!P2 LDC.64 R4, c[0x0][0x3a0] ;  /* 0x0000e800ff04ab82 */ /* 0x000e620000000a00 */
[----:B------:R-:W-:-:S02]  /*0210*/  @!P2 IMAD R17, R17, 0x200, R8 ;  /* 0x000002001111a824 */ /* 0x000fc400078e0208 */
[----:B0-----:R-:W-:Y:S01]  /*0220*/  @!P3 IMAD.WIDE.U32 R18, R19, 0x8, R6 ;  /* 0x000000081312b825 */ /* 0x001fe200078e0006 */
[----:B------:R-:W-:-:S04]  /*0230*/  CS2R R6, SRZ ;  /* 0x0000000000067805 */ /* 0x000fc8000001ff00 */
[----:B------:R-:W5:Y:S01]  /*0240*/  @!P3 LDG.E.64 R12, desc[UR8][R18.64] ;  /* 0x00000008120cb981 */ /* 0x000f62000c1e1b00 */
[----:B------:R-:W-:-:S03]  /*0250*/  IMAD.U32 R8, RZ, RZ, UR4 ;  /* 0x00000004ff087e24 */ /* 0x000fc6000f8e00ff */
[----:B------:R0:W5:Y:S01]  /*0260*/  @!P0 LDG.E.64 R6, desc[UR8][R2.64] ;  /* 0x0000000802068981 */ /* 0x000162000c1e1b00 */
[----:B-1----:R-:W-:Y:S01]  /*0270*/  @!P2 IMAD.WIDE.U32 R16, R17, 0x8, R4 ;  /* 0x000000081110a825 */ /* 0x002fe200078e0004 */
[----:B------:R-:W-:-:S06]  /*0280*/  CS2R R4, SRZ ;  /* 0x0000000000047805 */ /* 0x000fcc000001ff00 */
[----:B------:R1:W5:Y:S01]  /*0290*/  @!P2 LDG.E.64 R4, desc[UR8][R16.64] ;  /* 0x000000081004a981 */ /* 0x000362000c1e1b00 */
[----:B------:R-:W-:Y:S01]  /*02a0*/  ISETP.GE.AND P0, PT, R0, UR6, PT ;  /* 0x0000000600007c0c */ /* 0x000fe2000bf06270 */
[----:B------:R-:W-:Y:S01]  /*02b0*/  IMAD.U32 R9, RZ, RZ, UR5 ;  /* 0x00000005ff097e24 */ /* 0x000fe2000f8e00ff */
[----:B------:R-:W-:-:S05]  /*02c0*/  USHF.R.U32.HI UR7, URZ, 0x14, UR5 ;  /* 0x00000014ff077899 */ /* 0x000fca0008011605 */
[----:B------:R-:W0:Y:S02]  /*02d0*/  DMUL R8, R8, 1.80143985094819840000e+16 ;  /* 0x4350000008087828 */ /* 0x000e240000000000 */
[----:B0-----:R-:W-:-:S05]  /*02e0*/  LEA.HI R2, R9, UR7, RZ, 0xc ;  /* 0x0000000709027c11 */ /* 0x001fca000f8f60ff */
[----:B------:R-:W-:Y:S01]  /*02f0*/  VIADD R11, R2, 0xffffffca ;  /* 0xffffffca020b7836 */ /* 0x000fe20000000000 */
[----:B-1----:R-:W-:Y:S06]  /*0300*/  @P0 BRA `(.L_x_12223) ;  /* 0x0000000400580947 */ /* 0x002fec0003800000 */
[----:B-----5:R-:W-:Y:S01]  /*0310*/  LOP3.LUT R17, R7, 0x7fffffff, RZ, 0xc0, !PT ;  /* 0x7fffffff07117812 */ /* 0x020fe200078ec0ff */
[----:B------:R-:W-:-:S03]  /*0320*/  IMAD.MOV.U32 R16, RZ, RZ, R6 ;  /* 0x000000ffff107224 */ /* 0x000fc600078e0006 */
[----:B------:R-:W-:-:S04]  /*0330*/  VIMNMX.U32 R2, PT, PT, R17, UR5, !PT ;  /* 0x0000000511027c48 */ /* 0x000fc8000ffe0000 */
[----:B------:R-:W-:-:S13]  /*0340*/  ISETP.GE.U32.AND P0, PT, R2, 0x7ff00000, PT ;  /* 0x7ff000000200780c */ /* 0x000fda0003f06070 */
[----:B------:R-:W-:Y:S05]  /*0350*/  @!P0 BRA `(.L_x_12224) ;  /* 0x0000000000588947 */ /* 0x000fea0003800000 */
[----:B------:R-:W-:Y:S02]  /*0360*/  IMAD.U32 R2, RZ, RZ, UR4 ;  /* 0x00000004ff027e24 */ /* 0x000fe4000f8e00ff */
[----:B------:R-:W-:-:S06]  /*0370*/  IMAD.U32 R3, RZ, RZ, UR5 ;  /* 0x00000005ff037e24 */ /* 0x000fcc000f8e00ff */
[----:B------:R-:W0:-:S15]  /*0380*/  DSETP.NAN.AND P0, PT, R2, UR4, PT ;  /* 0x0000000402007e2a */ /* 0x000e1e000bf08000 */
        /* <DEDUP_REMOVED lines=19> */
.L_x_12224:
[----:B------:R-:W0:Y:S01]  /*04c0*/  DSETP.NEU.AND P0, PT, RZ, UR4, PT ;  /* 0x00000004ff007e2a */ /* 0x000e22000bf0d000 */
[----:B------:R-:W-:Y:S02]  /*04d0*/  IMAD.MOV.U32 R2, RZ, RZ, 0x0 ;  /* 0x00000000ff027424 */ /* 0x000fe400078e00ff */
[----:B------:R-:W-:Y:S01]  /*04e0*/  IMAD.MOV.U32 R3, RZ, RZ, -0x80000 ;  /* 0xfff80000ff037424 */ /* 0x000fe200078e00ff */
[----:B0-----:R-:W-:Y:S06]  /*04f0*/  @!P0 BRA `(.L_x_12223) ;  /* 0x0000000000dc8947 */ /* 0x001fec0003800000 */
[----:B------:R-:W0:Y:S01]  /*0500*/  DSETP.GE.AND P0, PT, R16, UR4, PT ;  /* 0x0000000410007e2a */ /* 0x000e22000bf06000 */
[----:B------:R-:W-:Y:S02]  /*0510*/  IMAD.MOV.U32 R2, RZ, RZ, R6 ;  /* 0x000000ffff027224 */ /* 0x000fe400078e0006 */
[----:B------:R-:W-:Y:S01]  /*0520*/  IMAD.MOV.U32 R3, RZ, RZ, R7 ;  /* 0x000000ffff037224 */ /* 0x000fe200078e0007 */
[----:B0-----:R-:W-:Y:S06]  /*0530*/  @!P0 BRA `(.L_x_12223) ;  /* 0x0000000000cc8947 */ /* 0x001fec0003800000 */
[----:B------:R-:W-:Y:S01]  /*0540*/  ISETP.GT.U32.AND P0, PT, R17, 0xfffff, PT ;  /* 0x000fffff1100780c */ /* 0x000fe20003f04070 */
[----:B------:R-:W-:Y:S01]  /*0550*/  UISETP.GE.U32.AND UP0, UPT, UR5, 0x100000, UPT ;  /* 0x001000000500788c */ /* 0x000fe2000bf06070 */
[----:B------:R-:W-:Y:S01]  /*0560*/  SHF.R.U32.HI R3, RZ, 0x14, R17 ;  /* 0x00000014ff037819 */ /* 0x000fe20000011611 */
[----:B------:R-:W-:Y:S04]  /*0570*/  BSSY.RECONVERGENT B1, `(.L_x_12225) ;  /* 0x0000018000017945 */ /* 0x000fe80003800200 */
[----:B------:R-:W-:-:S04]  /*0580*/  PLOP3.LUT P1, PT, PT, PT, UP0, 0x80, 0x8 ;  /* 0x000000000008781c */ /* 0x000fc80003f2f008 */
[----:B------:R-:W-:Y:S02]  /*0590*/  FSEL R2, R9, UR5, !P1 ;  /* 0x0000000509027c08 */ /* 0x000fe4000c800000 */
[----:B------:R-:W0:Y:S01]  /*05a0*/  @!P0 DMUL R16, R16, 1.80143985094819840000e+16 ;  /* 0x4350000010108828 */ /* 0x000e220000000000 */
[----:B------:R-:W-:Y:S01]  /*05b0*/  FSEL R20, R8, UR4, !P1 ;  /* 0x0000000408147c08 */ /* 0x000fe2000c800000 */
[----:B0-----:R-:W-:Y:S01]  /*05c0*/  IMAD.MOV.U32 R19, RZ, RZ, R16 ;  /* 0x000000ffff137224 */ /* 0x001fe200078e0010 */
[C---:B------:R-:W-:Y:S02]  /*05d0*/  @!P0 LEA.HI R10, R17.reuse, R3, RZ, 0xc ;  /* 0x00000003110a8211 */ /* 0x040fe400078f60ff */
[----:B------:R-:W-:Y:S02]  /*05e0*/  LOP3.LUT R18, R17, 0xfffff, RZ, 0xc0, !PT ;  /* 0x000fffff11127812 */ /* 0x000fe400078ec0ff */
[----:B------:R-:W-:Y:S01]  /*05f0*/  LOP3.LUT R17, R2, 0xfffff, RZ, 0xc0, !PT ;  /* 0x000fffff02117812 */ /* 0x000fe200078ec0ff */
[----:B------:R-:W-:Y:S01]  /*0600*/  @!P0 VIADD R3, R10, 0xffffffca ;  /* 0xffffffca0a038836 */ /* 0x000fe20000000000 */
[----:B------:R-:W-:-:S02]  /*0610*/  SEL R10, R11, UR7, !P1 ;  /* 0x000000070b0a7c07 */ /* 0x000fc4000c800000 */
[----:B------:R-:W-:Y:S02]  /*0620*/  LOP3.LUT R18, R18, 0x100000, RZ, 0xfc, !PT ;  /* 0x0010000012127812 */ /* 0x000fe400078efcff */
[----:B------:R-:W-:Y:S01]  /*0630*/  LOP3.LUT R17, R17, 0x100000, RZ, 0xfc, !PT ;  /* 0x0010000011117812 */ /* 0x000fe200078efcff */
[----:B------:R-:W-:-:S07]  /*0640*/  IMAD.IADD R16, R3, 0x1, -R10 ;  /* 0x0000000103107824 */ /* 0x000fce00078e0a0a */
.L_x_12226:
        /* <DEDUP_REMOVED lines=11> */
.L_x_12225:
        /* <DEDUP_REMOVED lines=20> */
.L_x_12228:
[----:B------:R-:W-:Y:S05]  /*0840*/  BSYNC.RECONVERGENT B1 ;  /* 0x0000000000017941 */ /* 0x000fea0003800200 */
.L_x_12227:
[----:B------:R-:W-:Y:S01]  /*0850*/  LOP3.LUT R3, R19, 0x80000000, R7, 0xb8, !PT ;  /* 0x8000000013037812 */ /* 0x000fe200078eb807 */
[----:B------:R-:W-:-:S07]  /*0860*/  IMAD.MOV.U32 R2, RZ, RZ, R17 ;  /* 0x000000ffff027224 */ /* 0x000fce00078e0011 */
.L_x_12223:
[----:B------:R-:W-:Y:S05]  /*0870*/  BSYNC.RECONVERGENT B0 ;  /* 0x0000000000007941 */ /* 0x000fea0003800200 */
.L_x_12222:
[----:B------:R-:W-:Y:S01]  /*0880*/  VIADD R10, R0, 0x80 ;  /* 0x00000080000a7836 */ /* 0x000fe20000000000 */
[----:B------:R-:W-:Y:S04]  /*0890*/  BSSY.RECONVERGENT B0, `(.L_x_12229) ;  /* 0x0000058000007945 */ /* 0x000fe80003800200 */
[----:B------:R-:W-:-:S13]  /*08a0*/  ISETP.GE.AND P0, PT, R10, UR6, PT ;  /* 0x000000060a007c0c */ /* 0x000fda000bf06270 */
[----:B------:R-:W-:Y:S05]  /*08b0*/  @P0 BRA `(.L_x_12230) ;  /* 0x0000000400540947 */ /* 0x000fea0003800000 */
[----:B-----5:R-:W-:Y:S01]  /*08c0*/  LOP3.LUT R19, R15, 0x7fffffff, RZ, 0xc0, !PT ;  /* 0x7fffffff0f137812 */ /* 0x020fe200078ec0ff */
[----:B------:R-:W-:-:S03]  /*08d0*/  IMAD.MOV.U32 R18, RZ, RZ, R14 ;  /* 0x000000ffff127224 */ /* 0x000fc600078e000e */
[----:B------:R-:W-:-:S04]  /*08e0*/  VIMNMX.U32 R6, PT, PT, R19, UR5, !PT ;  /* 0x0000000513067c48 */ /* 0x000fc8000ffe0000 */
[----:B------:R-:W-:-:S13]  /*08f0*/  ISETP.GT.U32.AND P0, PT, R6, 0x7fefffff, PT ;  /* 0x7fefffff0600780c */ /* 0x000fda0003f04070 */
[----:B------:R-:W-:Y:S05]  /*0900*/  @P0 BRA `(.L_x_12231) ;  /* 0x0000000000ec0947 */ /* 0x000fea0003800000 */
        /* <DEDUP_REMOVED lines=15> */
[----:B------:R-:W-:Y:S02]  /*0a00*/  FSEL R21, R8, UR4, !P1 ;  /* 0x0000000408157c08 */ /* 0x000fe4000c800000 */
[C---:B0-----:R-:W-:Y:S02]  /*0a10*/  @!P0 LEA.HI R16, R19.reuse, R7, RZ, 0xc ;  /* 0x0000000713108211 */ /* 0x041fe400078f60ff */
[----:B------:R-:W-:Y:S02]  /*0a20*/  LOP3.LUT R20, R19, 0xfffff, RZ, 0xc0, !PT ;  /* 0x000fffff13147812 */ /* 0x000fe400078ec0ff */
[----:B------:R-:W-:Y:S01]  /*0a30*/  LOP3.LUT R6, R6, 0xfffff, RZ, 0xc0, !PT ;  /* 0x000fffff06067812 */ /* 0x000fe200078ec0ff */
[----:B------:R-:W-:Y:S01]  /*0a40*/  @!P0 VIADD R7, R16, 0xffffffca ;  /* 0xffffffca10078836 */ /* 0x000fe20000000000 */
[----:B------:R-:W-:-:S02]  /*0a50*/  SEL R16, R11, UR7, !P1 ;  /* 0x000000070b107c07 */ /* 0x000fc4000c800000 */
[----:B------:R-:W-:Y:S02]  /*0a60*/  LOP3.LUT R20, R20, 0x100000, RZ, 0xfc, !PT ;  /* 0x0010000014147812 */ /* 0x000fe400078efcff */
[----:B------:R-:W-:Y:S01]  /*0a70*/  LOP3.LUT R23, R6, 0x100000, RZ, 0xfc, !PT ;  /* 0x0010000006177812 */ /* 0x000fe200078efcff */
[----:B------:R-:W-:-:S07]  /*0a80*/  IMAD.IADD R17, R7, 0x1, -R16 ;  /* 0x0000000107117824 */ /* 0x000fce00078e0a10 */
.L_x_12233:
        /* <DEDUP_REMOVED lines=11> */
.L_x_12232:
        /* <DEDUP_REMOVED lines=20> */
.L_x_12235:
[----:B------:R-:W-:Y:S05]  /*0c80*/  BSYNC.RECONVERGENT B1 ;  /* 0x0000000000017941 */ /* 0x000fea0003800200 */
.L_x_12234:
[----:B------:R-:W-:Y:S01]  /*0c90*/  LOP3.LUT R7, R19, 0x80000000, R15, 0xb8, !PT ;  /* 0x8000000013077812 */ /* 0x000fe200078eb80f */
[----:B------:R-:W-:Y:S01]  /*0ca0*/  IMAD.MOV.U32 R6, RZ, RZ, R17 ;  /* 0x000000ffff067224 */ /* 0x000fe200078e0011 */
[----:B------:R-:W-:Y:S06]  /*0cb0*/  BRA `(.L_x_12230) ;  /* 0x0000000000547947 */ /* 0x000fec0003800000 */
.L_x_12231:
        /* <DEDUP_REMOVED lines=21> */
.L_x_12230:
[----:B------:R-:W-:Y:S05]  /*0e10*/  BSYNC.RECONVERGENT B0 ;  /* 0x0000000000007941 */ /* 0x000fea0003800200 */
.L_x_12229:
[----:B-----5:R-:W-:Y:S01]  /*0e20*/  VIADD R14, R0, 0x100 ;  /* 0x00000100000e7836 */ /* 0x020fe20000000000 */
[----:B------:R-:W-:Y:S04]  /*0e30*/  BSSY.RECONVERGENT B0, `(.L_x_12236) ;  /* 0x0000058000007945 */ /* 0x000fe80003800200 */
[----:B------:R-:W-:-:S13]  /*0e40*/  ISETP.GE.AND P0, PT, R14, UR6, PT ;  /* 0x000000060e007c0c */ /* 0x000fda000bf06270 */
[----:B------:R-:W-:Y:S05]  /*0e50*/  @P0 BRA `(.L_x_12237) ;  /* 0x0000000400540947 */ /* 0x000fea0003800000 */
[----:B------:R-:W-:Y:S01]  /*0e60*/  LOP3.LUT R19, R13, 0x7fffffff, RZ, 0xc0, !PT ;  /* 0x7fffffff0d137812 */ /* 0x000fe200078ec0ff */
        /* <DEDUP_REMOVED lines=28> */
.L_x_12240:
        /* <DEDUP_REMOVED lines=11> */
.L_x_12239:
        /* <DEDUP_REMOVED lines=20> */
.L_x_12242:
[----:B------:R-:W-:Y:S05]  /*1220*/  BSYNC.RECONVERGENT B1 ;  /* 0x0000000000017941 */ /* 0x000fea0003800200 */
.L_x_12241:
[----:B------:R-:W-:Y:S01]  /*1230*/  LOP3.LUT R15, R19, 0x80000000, R13, 0xb8, !PT ;  /* 0x80000000130f7812 */ /* 0x000fe200078eb80d */
[----:B------:R-:W-:Y:S01]  /*1240*/  IMAD.MOV.U32 R14, RZ, RZ, R17 ;  /* 0x000000ffff0e7224 */ /* 0x000fe200078e0011 */
[----:B------:R-:W-:Y:S06]  /*1250*/  BRA `(.L_x_12237) ;  /* 0x0000000000547947 */ /* 0x000fec0003800000 */
.L_x_12238:
        /* <DEDUP_REMOVED lines=21> */
.L_x_12237:
[----:B------:R-:W-:Y:S05]  /*13b0*/  BSYNC.RECONVERGENT B0 ;  /* 0x0000000000007941 */ /* 0x000fea0003800200 */
.L_x_12236:
[----:B------:R-:W-:Y:S01]  /*13c0*/  VIADD R12, R0, 0x180 ;  /* 0x00000180000c7836 */ /* 0x000fe20000000000 */
        /* <DEDUP_REMOVED lines=23> */
[----:B------:R-:W-:Y:S02]  /*1540*/  SEL R11, R11, UR7, !P1 ;  /* 0x000000070b0b7c07 */ /* 0x000fe4000c800000 */
[----:B0-----:R-:W-:Y:S02]  /*1550*/  @!P0 LEA.HI R18, R17, R12, RZ, 0xc ;  /* 0x0000000c11128211 */ /* 0x001fe400078f60ff */
[----:B------:R-:W-:Y:S02]  /*1560*/  LOP3.LUT R13, R13, 0xfffff, RZ, 0xc0, !PT ;  /* 0x000fffff0d0d7812 */ /* 0x000fe400078ec0ff */
[----:B------:R-:W-:Y:S01]  /*1570*/  FSEL R9, R8, UR4, !P1 ;  /* 0x0000000408097c08 */ /* 0x000fe2000c800000 */
[----:B------:R-:W-:Y:S01]  /*1580*/  @!P0 VIADD R12, R18, 0xffffffca ;  /* 0xffffffca120c8836 */ /* 0x000fe20000000000 */
[----:B------:R-:W-:-:S02]  /*1590*/  LOP3.LUT R18, R17, 0xfffff, RZ, 0xc0, !PT ;  /* 0x000fffff11127812 */ /* 0x000fc400078ec0ff */
[----:B------:R-:W-:Y:S01]  /*15a0*/  LOP3.LUT R17, R13, 0x100000, RZ, 0xfc, !PT ;  /* 0x001000000d117812 */ /* 0x000fe200078efcff */
[----:B------:R-:W-:Y:S01]  /*15b0*/  IMAD.IADD R12, R12, 0x1, -R11 ;  /* 0x000000010c0c7824 */ /* 0x000fe200078e0a0b */
[----:B------:R-:W-:-:S07]  /*15c0*/  LOP3.LUT R18, R18, 0x100000, RZ, 0xfc, !PT ;  /* 0x0010000012127812 */ /* 0x000fce00078efcff */
.L_x_12247:
        /* <DEDUP_REMOVED lines=11> */
.L_x_12246:
        /* <DEDUP_REMOVED lines=19> */
.L_x_12249:
[----:B------:R-:W-:Y:S05]  /*17b0*/  BSYNC.RECONVERGENT B1 ;  /* 0x0000000000017941 */ /* 0x000fea0003800200 */
.L_x_12248:
[----:B------:R-:W-:Y:S01]  /*17c0*/  LOP3.LUT R13, R13, 0x80000000, R5, 0xb8, !PT ;  /* 0x800000000d0d7812 */ /* 0x000fe200078eb805 */
[----:B------:R-:W-:Y:S06]  /*17d0*/  BRA `(.L_x_12244) ;  /* 0x0000000000547947 */ /* 0x000fec0003800000 */
.L_x_12245:
        /* <DEDUP_REMOVED lines=20> */
[----:B------:R-:W-:-:S07]  /*1920*/  @P0 FSEL R13, R5, -QNAN , P1 ;  /* 0xfff80000050d0808 */ /* 0x000fce0000800000 */
.L_x_12244:
[----:B------:R-:W-:Y:S05]  /*1930*/  BSYNC.RECONVERGENT B0 ;  /* 0x0000000000007941 */ /* 0x000fea0003800200 */
.L_x_12243:
[----:B------:R-:W-:Y:S01]  /*1940*/  ISETP.GE.AND P0, PT, R0, UR6, PT ;  /* 0x0000000600007c0c */ /* 0x000fe2000bf06270 */
[----:B------:R-:W-:Y:S04]  /*1950*/  BSSY.RECONVERGENT B0, `(.L_x_12250) ;  /* 0x000001a000007945 */ /* 0x000fe80003800200 */
[----:B------:R-:W-:Y:S08]  /*1960*/  BSSY.RELIABLE B1, `(.L_x_12251) ;  /* 0x0000011000017945 */ /* 0x000ff00003800100 */
[----:B------:R-:W-:Y:S05]  /*1970*/  @P0 BRA `(.L_x_12252) ;  /* 0x00000000003c0947 */ /* 0x000fea0003800000 */
[----:B------:R-:W0:Y:S01]  /*1980*/  LDC.64 R4, c[0x0][0x398] ;  /* 0x0000e600ff047b82 */ /* 0x000e220000000a00 */
[----:B------:R-:W-:-:S04]  /*1990*/  IMAD.U32 R9, RZ, RZ, UR10 ;  /* 0x0000000aff097e24 */ /* 0x000fc8000f8e00ff */
[----:B------:R-:W-:Y:S02]  /*19a0*/  IMAD R9, R9, 0x200, R0 ;  /* 0x0000020009097824 */ /* 0x000fe400078e0200 */
[----:B------:R-:W-:-:S05]  /*19b0*/  IMAD.MOV.U32 R0, RZ, RZ, R10 ;  /* 0x000000ffff007224 */ /* 0x000fca00078e000a */
[----:B------:R-:W-:Y:S01]  /*19c0*/  ISETP.GE.AND P0, PT, R0, UR6, PT ;  /* 0x0000000600007c0c */ /* 0x000fe2000bf06270 */
[----:B0-----:R-:W-:-:S12]  /*19d0*/  IMAD.WIDE.U32 R4, R9, 0x8, R4 ;  /* 0x0000000809047825 */ /* 0x001fd800078e0004 */
[----:B------:R-:W-:Y:S05]  /*19e0*/  @P0 BREAK.RELIABLE B1 ;  /* 0x0000000000010942 */ /* 0x000fea0003800100 */
[----:B------:R0:W-:Y:S01]  /*19f0*/  STG.E.64 desc[UR8][R4.64], R2 ;  /* 0x0000000204007986 */ /* 0x0001e2000c101b08 */
[----:B------:R-:W-:Y:S05]  /*1a00*/  @P0 BRA `(.L_x_12253) ;  /* 0x0000000000380947 */ /* 0x000fea0003800000 */
[----:B0-----:R-:W0:Y:S01]  /*1a10*/  LDC.64 R2, c[0x0][0x398] ;  /* 0x0000e600ff027b82 */ /* 0x001e220000000a00 */
[----:B------:R-:W-:-:S04]  /*1a20*/  IMAD.U32 R5, RZ, RZ, UR10 ;  /* 0x0000000aff057e24 */ /* 0x000fc8000f8e00ff */
[----:B------:R-:W-:Y:S02]  /*1a30*/  IMAD R5, R5, 0x200, R0 ;  /* 0x0000020005057824 */ /* 0x000fe400078e0200 */
[----:B------:R-:W-:Y:S02]  /*1a40*/  VIADD R0, R0, 0x80 ;  /* 0x0000008000007836 */ /* 0x000fe40000000000 */
[----:B0-----:R-:W-:-:S05]  /*1a50*/  IMAD.WIDE.U32 R2, R5, 0x8, R2 ;  /* 0x0000000805027825 */ /* 0x001fca00078e0002 */
[----:B------:R0:W-:Y:S02]  /*1a60*/  STG.E.64 desc[UR8][R2.64], R6 ;  /* 0x0000000602007986 */ /* 0x0001e4000c101b08 */
.L_x_12252:
[----:B------:R-:W-:Y:S05]  /*1a70*/  BSYNC.RELIABLE B1 ;  /* 0x0000000000017941 */ /* 0x000fea0003800100 */
.L_x_12251:
[----:B------:R-:W-:Y:S01]  /*1a80*/  ISETP.GE.AND P0, PT, R0, UR6, PT ;  /* 0x0000000600007c0c */ /* 0x000fe2000bf06270 */
[----:B------:R-:W-:-:S12]  /*1a90*/  IMAD.U32 R5, RZ, RZ, UR10 ;  /* 0x0000000aff057e24 */ /* 0x000fd8000f8e00ff */
[----:B0-----:R-:W0:Y:S01]  /*1aa0*/  @!P0 LDC.64 R2, c[0x0][0x398] ;  /* 0x0000e600ff028b82 */ /* 0x001e220000000a00 */
[----:B------:R-:W-:Y:S02]  /*1ab0*/  @!P0 IMAD R5, R5, 0x200, R0 ;  /* 0x0000020005058824 */ /* 0x000fe400078e0200 */
[----:B------:R-:W-:Y:S02]  /*1ac0*/  @!P0 VIADD R0, R0, 0x80 ;  /* 0x0000008000008836 */ /* 0x000fe40000000000 */
[----:B0-----:R-:W-:-:S05]  /*1ad0*/  @!P0 IMAD.WIDE.U32 R2, R5, 0x8, R2 ;  /* 0x0000000805028825 */ /* 0x001fca00078e0002 */
[----:B------:R1:W-:Y:S02]  /*1ae0*/  @!P0 STG.E.64 desc[UR8][R2.64], R14 ;  /* 0x0000000e02008986 */ /* 0x0003e4000c101b08 */
.L_x_12253:
[----:B------:R-:W-:Y:S05]  /*1af0*/  BSYNC.RECONVERGENT B0 ;  /* 0x0000000000007941 */ /* 0x000fea0003800200 */
.L_x_12250:
[----:B------:R-:W-:Y:S05]  /*1b00*/  WARPSYNC.ALL ;  /* 0x0000000000007948 */ /* 0x000fea0003800000 */
[----:B------:R-:W-:-:S13]  /*1b10*/  ISETP.GE.AND P0, PT, R0, UR6, PT ;  /* 0x0000000600007c0c */ /* 0x000fda000bf06270 */
[----:B------:R-:W-:Y:S05]  /*1b20*/  @P0 EXIT ;  /* 0x000000000000094d */ /* 0x000fea0003800000 */
[----:B01----:R-:W0:Y:S01]  /*1b30*/  LDC.64 R2, c[0x0][0x398] ;  /* 0x0000e600ff027b82 */ /* 0x003e220000000a00 */
[----:B------:R-:W-:-:S04]  /*1b40*/  IMAD.U32 R5, RZ, RZ, UR10 ;  /* 0x0000000aff057e24 */ /* 0x000fc8000f8e00ff */
[----:B------:R-:W-:-:S04]  /*1b50*/  IMAD R5, R5, 0x200, R0 ;  /* 0x0000020005057824 */ /* 0x000fc800078e0200 */
[----:B0-----:R-:W-:-:S05]  /*1b60*/  IMAD.WIDE.U32 R2, R5, 0x8, R2 ;  /* 0x0000000805027825 */ /* 0x001fca00078e0002 */
[----:B------:R-:W-:Y:S01]  /*1b70*/  STG.E.64 desc[UR8][R2.64], R12 ;  /* 0x0000000c02007986 */ /* 0x000fe2000c101b08 */
[----:B------:R-:W-:Y:S05]  /*1b80*/  EXIT ;  /* 0x000000000000794d */ /* 0x000fea0003800000 */
.L_x_12254:
        /* <DEDUP_REMOVED lines=15> */
.L_x_50042:


//--------------------- .text._ZN2at6native29vectorized_elementwise_kernelILi2ENS0_13BUnaryFunctorIdddZZZNS0_16fmod_kernel_cudaERNS_18TensorIteratorBaseEENKUlvE0_clEvENKUlvE_clEvEUlddE_EESt5arrayIPcLm2EEEEviT0_T1_ --------------------------
	.section	.text._ZN2at6native29vectorized_elementwise_kernelILi2ENS0_13BUnaryFunctorIdddZZZNS0_16fmod_kernel_cudaERNS_18TensorIteratorBaseEENKUlvE0_clEvENKUlvE_clEvEUlddE_EESt5arrayIPcLm2EEEEviT0_T1_,"ax",@progbits
	.align	128
        .global         _ZN2at6native29vectorized_elementwise_kernelILi2ENS0_13BUnaryFunctorIdddZZZNS0_16fmod_kernel_cudaERNS_18TensorIteratorBaseEENKUlvE0_clEvENKUlvE_clEvEUlddE_EESt5arrayIPcLm2EEEEviT0_T1_
        .type           _ZN2at6native29vectorized_elementwise_kernelILi2ENS0_13BUnaryFunctorIdddZZZNS0_16fmod_kernel_cudaERNS_18TensorIteratorBaseEENKUlvE0_clEvENKUlvE_clEvEUlddE_EESt5arrayIPcLm2EEEEviT0_T1_,@function
        .size           _ZN2at6native29vectorized_elementwise_kernelILi2ENS0_13BUnaryFunctorIdddZZZNS0_16fmod_kernel_cudaERNS_18TensorIteratorBaseEENKUlvE0_clEvENKUlvE_clEvEUlddE_EESt5arrayIPcLm2EEEEviT0_T1_,(.L_x_50043 - _ZN2at6native29vectorized_elementwise_kernelILi2ENS0_13BUnaryFunctorIdddZZZNS0_16fmod_kernel_cudaERNS_18TensorIteratorBaseEENKUlvE0_clEvENKUlvE_clEvEUlddE_EESt5arrayIPcLm2EEEEviT0_T1_)
        .other          _ZN2at6native29vectorized_elementwise_kernelILi2ENS0_13BUnaryFunctorIdddZZZNS0_16fmod_kernel_cudaERNS_18TensorIteratorBaseEENKUlvE0_clEvENKUlvE_clEvEUlddE_EESt5arrayIPcLm2EEEEviT0_T1_,@"STO_CUDA_ENTRY STV_DEFAULT"
_ZN2at6native29vectorized_elementwise_kernelILi2ENS0_13BUnaryFunctorIdddZZZNS0_16fmod_kernel_cudaERNS_18TensorIteratorBaseEENKUlvE0_clEvENKUlvE_clEvEUlddE_EESt5arrayIPcLm2EEEEviT0_T1_:
.text._ZN2at6native29vectorized_elementwise_kernelILi2ENS0_13BUnaryFunctorIdddZZZNS0_16fmod_kernel_cudaERNS_18TensorIteratorBaseEENKUlvE0_clEvENKUlvE_clEvEUlddE_EESt5arrayIPcLm2EEEEviT0_T1_:
[----:B------:R-:W-:Y:S08]  /*0000*/  LDC R1, c[0x0][0x37c] ;  /* 0x0000df00ff017b82 */ /* 0x000ff00000000800 */
[----:B------:R-:W0:Y:S01]  /*0010*/  S2UR UR8, SR_CTAID.X ;  /* 0x00000000000879c3 */ /* 0x000e220000002500 */
[----:B------:R-:W1:Y:S01]  /*0020*/  LDCU UR6, c[0x0][0x380] ;  /* 0x00007000ff0677ac */ /* 0x000e620008000800 */
[----:B------:R-:W2:Y:S01]  /*0030*/  LDCU.64 UR10, c[0x0][0x358] ;  /* 0x00006b00ff0a77ac */ /* 0x000ea20008000a00 */
[----:B0-----:R-:W-:-:S04]  /*0040*/  USHF.L.U32 UR8, UR8, 0xa, URZ ;  /* 0x0000000a08087899 */ /* 0x001fc800080006ff */
[----:B-1----:R-:W-:-:S04]  /*0050*/  UIADD3 UR6, UPT, UPT, -UR8, UR6, URZ ;  /* 0x0000000608067290 */ /* 0x002fc8000fffe1ff */
[----:B------:R-:W-:-:S09]  /*0060*/  UISETP.GT.U32.AND UP0, UPT, UR6, 0x3ff, UPT ;  /* 0x000003ff0600788c */ /* 0x000fd2000bf04070 */
[----:B--2---:R-:W-:Y:S05]  /*0070*/  BRA.U UP0, `(.L_x_12255) ;  /* 0x0000003500307547 */ /* 0x004fea000b800000 */
[----:B------:R-:W0:Y:S01]  /*0080*/  S2R R10, SR_TID.X ;  /* 0x00000000000a7919 */ /* 0x000e220000002100 */
[----:B------:R-:W-:Y:S01]  /*0090*/  CS2R R12, SRZ ;  /* 0x00000000000c7805 */ /* 0x000fe2000001ff00 */
[----:B------:R-:W1:Y:S01]  /*00a0*/  LDCU.64 UR4, c[0x0][0x390] ;  /* 0x00007200ff0477ac */ /* 0x000e620008000a00 */
[----:B0-----:R-:W-:Y:S01]  /*00b0*/  ISETP.GE.U32.AND P6, PT, R10, UR6, PT ;  /* 0x000000060a007c0c */ /* 0x001fe2000bfc6070 */
[----:B------:R-:W-:-:S12]  /*00c0*/  IMAD.MOV.U32 R0, RZ, RZ, R10 ;  /* 0x000000ffff007224 */ /* 0x000fd800078e000a */
[C---:B------:R-:W-:Y:S01]  /*00d0*/  @!P6 VIADD R10, R0.reuse, 0x80 ;  /* 0x00000080000ae836 */ /* 0x040fe20000000000 */
[----:B------:R-:W0:Y:S01]  /*00e0*/  @!P6 LDC.64 R16, c[0x0][0x3a0] ;  /* 0x0000e800ff10eb82 */ /* 0x000e220000000a00 */
[----:B------:R-:W-:-:S03]  /*00f0*/  @!P6 VIADD R3, R0, UR8 ;  /* 0x000000080003ec36 */ /* 0x000fc60008000000 */
[----:B------:R-:W-:-:S13]  /*0100*/  ISETP.GE.U32.AND P5, PT, R10, UR6, PT ;  /* 0x000000060a007c0c */ /* 0x000fda000bfa6070 */
[C---:B------:R-:W-:Y:S01]  /*0110*/  @!P5 VIADD R29, R10.reuse, UR8 ;  /* 0x000000080a1ddc36 */ /* 0x040fe20008000000 */
[----:B------:R-:W2:Y:S01]  /*0120*/  @!P5 LDC.64 R26, c[0x0][0x3a0] ;  /* 0x0000e800ff1adb82 */ /* 0x000ea20000000a00 */
[----:B------:R-:W-:-:S05]  /*0130*/  @!P5 VIADD R10, R10, 0x80 ;  /* 0x000000800a0ad836 */ /* 0x000fca0000000000 */
[----:B------:R-:W-:Y:S01]  /*0140*/  ISETP.GE.U32.AND P4, PT, R10, UR6, PT ;  /* 0x000000060a007c0c */ /* 0x000fe2000bf86070 */
[----:B0-----:R-:W-:-:S05]  /*0150*/  @!P6 IMAD.WIDE.U32 R16, R3, 0x8, R16 ;  /* 0x000000080310e825 */ /* 0x001fca00078e0010 */
[----:B------:R0:W5:Y:S07]  /*0160*/  @!P6 LDG.E.64 R12, desc[UR10][R16.64] ;  /* 0x0000000a100ce981 */ /* 0x00016e000c1e1b00 */
[C---:B------:R-:W-:Y:S01]  /*0170*/  @!P4 VIADD R31, R10.reuse, UR8 ;  /* 0x000000080a1fcc36 */ /* 0x040fe20008000000 */
[----:B------:R-:W3:Y:S01]  /*0180*/  @!P4 LDC.64 R18, c[0x0][0x3a0] ;  /* 0x0000e800ff12cb82 */ /* 0x000ee20000000a00 */
[----:B------:R-:W-:-:S05]  /*0190*/  @!P4 VIADD R10, R10, 0x80 ;  /* 0x000000800a0ac836 */ /* 0x000fca0000000000 */
[----:B------:R-:W-:-:S13]  /*01a0*/  ISETP.GE.U32.AND P3, PT, R10, UR6, PT ;  /* 0x000000060a007c0c */ /* 0x000fda000bf66070 */
[C---:B------:R-:W-:Y:S01]  /*01b0*/  @!P3 VIADD R23, R10.reuse, UR8 ;  /* 0x000000080a17bc36 */ /* 0x040fe20008000000 */
[----:B------:R-:W4:Y:S01]  /*01c0*/  @!P3 LDC.64 R2, c[0x0][0x3a0] ;  /* 0x0000e800ff02bb82 */ /* 0x000f220000000a00 */
[----:B------:R-:W-:-:S05]  /*01d0*/  @!P3 VIADD R10, R10, 0x80 ;  /* 0x000000800a0ab836 */ /* 0x000fca0000000000 */
[----:B------:R-:W-:-:S13]  /*01e0*/  ISETP.GE.U32.AND P2, PT, R10, UR6, PT ;  /* 0x000000060a007c0c */ /* 0x000fda000bf46070 */
[C---:B------:R-:W-:Y:S01]  /*01f0*/  @!P2 VIADD R21, R10.reuse, UR8 ;  /* 0x000000080a15ac36 */ /* 0x040fe20008000000 */
[----:B------:R-:W1:Y:S01]  /*0200*/  @!P2 LDC.64 R24, c[0x0][0x3a0] ;  /* 0x0000e800ff18ab82 */ /* 0x000e620000000a00 */
[----:B------:R-:W-:-:S05]  /*0210*/  @!P2 VIADD R10, R10, 0x80 ;  /* 0x000000800a0aa836 */ /* 0x000fca0000000000 */
[----:B------:R-:W-:-:S13]  /*0220*/  ISETP.GE.U32.AND P1, PT, R10, UR6, PT ;  /* 0x000000060a007c0c */ /* 0x000fda000bf26070 */
[C---:B------:R-:W-:Y:S01]  /*0230*/  @!P1 VIADD R11, R10.reuse, UR8 ;  /* 0x000000080a0b9c36 */ /* 0x040fe20008000000 */
[----:B------:R-:W4:Y:S01]  /*0240*/  @!P1 LDC.64 R8, c[0x0][0x3a0] ;  /* 0x0000e800ff089b82 */ /* 0x000f220000000a00 */
[----:B------:R-:W-:-:S05]  /*0250*/  @!P1 VIADD R10, R10, 0x80 ;  /* 0x000000800a0a9836 */ /* 0x000fca0000000000 */
[----:B------:R-:W-:-:S13]  /*0260*/  ISETP.GE.U32.AND P0, PT, R10, UR6, PT ;  /* 0x000000060a007c0c */ /* 0x000fda000bf06070 */
[C---:B------:R-:W-:Y:S01]  /*0270*/  @!P0 VIADD R15, R10.reuse, UR8 ;  /* 0x000000080a0f8c36 */ /* 0x040fe20008000000 */
[----:B------:R-:W4:Y:S01]  /*0280*/  @!P0 LDC.64 R6, c[0x0][0x3a0] ;  /* 0x0000e800ff068b82 */ /* 0x000f220000000a00 */
[----:B------:R-:W-:-:S05]  /*0290*/  @!P0 VIADD R10, R10, 0x80 ;  /* 0x000000800a0a8836 */ /* 0x000fca0000000000 */
[----:B------:R-:W-:-:S13]  /*02a0*/  ISETP.GE.U32.AND P6, PT, R10, UR6, PT ;  /* 0x000000060a007c0c */ /* 0x000fda000bfc6070 */
[----:B------:R-:W4:Y:S01]  /*02b0*/  @!P6 LDC.64 R4, c[0x0][0x3a0] ;  /* 0x0000e800ff04eb82 */ /* 0x000f220000000a00 */
[----:B--2---:R-:W-:Y:S01]  /*02c0*/  @!P5 IMAD.WIDE.U32 R26, R29, 0x8, R26 ;  /* 0x000000081d1ad825 */ /* 0x004fe200078e001a */
[----:B0-----:R-:W-:-:S03]  /*02d0*/  CS2R R16, SRZ ;  /* 0x0000000000107805 */ /* 0x001fc6000001ff00 */
[----:B------:R-:W-:Y:S02]  /*02e0*/  @!P6 VIADD R29, R10, UR8 ;  /* 0x000000080a1dec36 */ /* 0x000fe40008000000 */
[----:B---3--:R-:W-:Y:S01]  /*02f0*/  @!P4 IMAD.WIDE.U32 R30, R31, 0x8, R18 ;  /* 0x000000081f1ec825 */ /* 0x008fe200078e0012 */
[----:B------:R-:W-:-:S03]  /*0300*/  CS2R R18, SRZ ;  /* 0x0000000000127805 */ /* 0x000fc6000001ff00 */
[----:B-1----:R-:W-:Y:S01]  /*0310*/  @!P2 IMAD.WIDE.U32 R24, R21, 0x8, R24 ;  /* 0x000000081518a825 */ /* 0x002fe200078e0018 */
[----:B------:R-:W-:Y:S01]  /*0320*/  CS2R R20, SRZ ;  /* 0x0000000000147805 */ /* 0x000fe2000001ff00 */
[----:B------:R0:W5:Y:S02]  /*0330*/  @!P4 LDG.E.64 R16, desc[UR10][R30.64] ;  /* 0x0000000a1e10c981 */ /* 0x000164000c1e1b00 */
[----:B----4-:R-:W-:Y:S01]  /*0340*/  @!P1 IMAD.WIDE.U32 R32, R11, 0x8, R8 ;  /* 0x000000080b209825 */ /* 0x010fe200078e0008 */
[----:B------:R-:W-:Y:S01]  /*0350*/  CS2R R10, SRZ ;  /* 0x00000000000a7805 */ /* 0x000fe2000001ff00 */
[----:B------:R0:W5:Y:S02]  /*0360*/  @!P5 LDG.E.64 R18, desc[UR10][R26.64] ;  /* 0x0000000a1a12d981 */ /* 0x000164000c1e1b00 */
[----:B------:R-:W-:Y:S01]  /*0370*/  @!P0 IMAD.WIDE.U32 R34, R15, 0x8, R6 ;  /* 0x000000080f228825 */ /* 0x000fe200078e0006 */
[----:B------:R-:W-:Y:S02]  /*0380*/  CS2R R14, SRZ ;  /* 0x00000000000e7805 */ /* 0x000fe4000001ff00 */
[----:B------:R-:W-:Y:S01]  /*0390*/  CS2R R6, SRZ ;  /* 0x0000000000067805 */ /* 0x000fe2000001ff00 */
[----:B------:R0:W5:Y:S01]  /*03a0*/  @!P1 LDG.E.64 R10, desc[UR10][R32.64] ;  /* 0x0000000a200a9981 */ /* 0x000162000c1e1b00 */
[----:B------:R-:W-:-:S03]  /*03b0*/  @!P3 IMAD.WIDE.U32 R2, R23, 0x8, R2 ;  /* 0x000000081702b825 */ /* 0x000fc600078e0002 */
[----:B------:R0:W5:Y:S01]  /*03c0*/  @!P2 LDG.E.64 R14, desc[UR10][R24.64] ;  /* 0x0000000a180ea981 */ /* 0x000162000c1e1b00 */
[----:B------:R-:W-:-:S03]  /*03d0*/  @!P6 IMAD.WIDE.U32 R28, R29, 0x8, R4 ;  /* 0x000000081d1ce825 */ /* 0x000fc600078e0004 */
[----:B------:R0:W5:Y:S04]  /*03e0*/  @!P3 LDG.E.64 R20, desc[UR10][R2.64] ;  /* 0x0000000a0214b981 */ /* 0x000168000c1e1b00 */
[----:B------:R0:W5:Y:S01]  /*03f0*/  @!P6 LDG.E.64 R6, desc[UR10][R28.64] ;  /* 0x0000000a1c06e981 */ /* 0x000162000c1e1b00 */
[----:B------:R-:W-:Y:S01]  /*0400*/  CS2R R8, SRZ ;  /* 0x0000000000087805 */ /* 0x000fe2000001ff00 */
[----:B------:R-:W-:Y:S01]  /*0410*/  ULOP3.LUT UR5, UR5, 0x7fffffff, URZ, 0xc0, !UPT ;  /* 0x7fffffff05057892 */ /* 0x000fe2000f8ec0ff */
[----:B------:R-:W-:-:S04]  /*0420*/  IMAD.U32 R4, RZ, RZ, UR4 ;  /* 0x00000004ff047e24 */ /* 0x000fc8000f8e00ff */
[----:B------:R0:W5:Y:S01]  /*0430*/  @!P0 LDG.E.64 R8, desc[UR10][R34.64] ;  /* 0x0000000a22088981 */ /* 0x000162000c1e1b00 */
[----:B------:R-:W-:Y:S01]  /*0440*/  ISETP.GE.U32.AND P0, PT, R0, UR6, PT ;  /* 0x0000000600007c0c */ /* 0x000fe2000bf06070 */
[----:B------:R-:W-:Y:S02]  /*0450*/  IMAD.U32 R23, RZ, RZ, UR5 ;  /* 0x00000005ff177e24 */ /* 0x000fe4000f8e00ff */
[----:B------:R-:W-:-:S03]  /*0460*/  IMAD.U32 R5, RZ, RZ, UR5 ;  /* 0x00000005ff057e24 */ /* 0x000fc6000f8e00ff */
[----:B------:R-:W-:-:S03]  /*0470*/  SHF.R.U32.HI R23, RZ, 0x14, R23 ;  /* 0x00000014ff177819 */ /* 0x000fc60000011617 */
[----:B------:R-:W1:Y:S02]  /*0480*/  DMUL R4, R4, 1.80143985094819840000e+16 ;  /* 0x4350000004047828 */ /* 0x000e640000000000 */
[----:B-1----:R-:W-:Y:S01]  /*0490*/  LEA.HI R22, R5, R23, RZ, 0xc ;  /* 0x0000001705167211 */ /* 0x002fe200078f60ff */
[----:B------:R-:W-:Y:S04]  /*04a0*/  BSSY.RECONVERGENT B0, `(.L_x_12256) ;  /* 0x0000058000007945 */ /* 0x000fe80003800200 */
[----:B------:R-:W-:Y:S01]  /*04b0*/  VIADD R22, R22, 0xffffffca ;  /* 0xffffffca16167836 */ /* 0x000fe20000000000 */
[----:B0-----:R-:W-:Y:S06]  /*04c0*/  @P0 BRA `(.L_x_12257) ;  /* 0x0000000400540947 */ /* 0x001fec0003800000 */
        /* <DEDUP_REMOVED lines=27> */
.L_x_12258:
        /* <DEDUP_REMOVED lines=9> */
[----:B------:R-:W-:Y:S01]  /*0710*/  IMAD.U32 R2, RZ, RZ, UR5 ;  /* 0x00000005ff027e24 */ /* 0x000fe2000f8e00ff */
[----:B------:R-:W-:Y:S01]  /*0720*/  SHF.R.U32.HI R3, RZ, 0x14, R27 ;  /* 0x00000014ff037819 */ /* 0x000fe2000001161b */
[----:B------:R-:W-:Y:S03]  /*0730*/  BSSY.RECONVERGENT B1, `(.L_x_12259) ;  /* 0x0000017000017945 */ /* 0x000fe60003800200 */
[----:B------:R-:W-:-:S04]  /*0740*/  ISETP.GE.U32.AND P1, PT, R2, 0x100000, PT ;  /* 0x001000000200780c */ /* 0x000fc80003f26070 */
[----:B------:R-:W-:Y:S02]  /*0750*/  FSEL R28, R5, UR5, !P1 ;  /* 0x00000005051c7c08 */ /* 0x000fe4000c800000 */
[----:B------:R-:W-:Y:S01]  /*0760*/  SEL R24, R22, R23, !P1 ;  /* 0x0000001716187207 */ /* 0x000fe20004800000 */
[----:B------:R-:W0:Y:S01]  /*0770*/  @!P0 DMUL R26, R26, 1.80143985094819840000e+16 ;  /* 0x435000001a1a8828 */ /* 0x000e220000000000 */
[----:B------:R-:W-:Y:S02]  /*0780*/  LOP3.LUT R28, R28, 0xfffff, RZ, 0xc0, !PT ;  /* 0x000fffff1c1c7812 */ /* 0x000fe400078ec0ff */
[C---:B0-----:R-:W-:Y:S02]  /*0790*/  @!P0 LEA.HI R2, R27.reuse, R3, RZ, 0xc ;  /* 0x000000031b028211 */ /* 0x041fe400078f60ff */
[----:B------:R-:W-:Y:S02]  /*07a0*/  LOP3.LUT R30, R27, 0xfffff, RZ, 0xc0, !PT ;  /* 0x000fffff1b1e7812 */ /* 0x000fe400078ec0ff */
[----:B------:R-:W-:Y:S01]  /*07b0*/  FSEL R29, R4, UR4, !P1 ;  /* 0x00000004041d7c08 */ /* 0x000fe2000c800000 */
[----:B------:R-:W-:Y:S01]  /*07c0*/  @!P0 VIADD R3, R2, 0xffffffca ;  /* 0xffffffca02038836 */ /* 0x000fe20000000000 */
[----:B------:R-:W-:-:S02]  /*07d0*/  LOP3.LUT R30, R30, 0x100000, RZ, 0xfc, !PT ;  /* 0x001000001e1e7812 */ /* 0x000fc400078efcff */
[----:B------:R-:W-:Y:S01]  /*07e0*/  LOP3.LUT R28, R28, 0x100000, RZ, 0xfc, !PT ;  /* 0x001000001c1c7812 */ /* 0x000fe200078efcff */
[----:B------:R-:W-:-:S07]  /*07f0*/  IMAD.IADD R25, R3, 0x1, -R24 ;  /* 0x0000000103197824 */ /* 0x000fce00078e0a18 */
.L_x_12260:
        /* <DEDUP_REMOVED lines=11> */
.L_x_12259:
        /* <DEDUP_REMOVED lines=20> */
.L_x_12262:
[----:B------:R-:W-:Y:S05]  /*09f0*/  BSYNC.RECONVERGENT B1 ;  /* 0x0000000000017941 */ /* 0x000fea0003800200 */
.L_x_12261:
[----:B------:R-:W-:Y:S01]  /*0a00*/  LOP3.LUT R3, R27, 0x80000000, R13, 0xb8, !PT ;  /* 0x800000001b037812 */ /* 0x000fe200078eb80d */
[----:B------:R-:W-:-:S07]  /*0a10*/  IMAD.MOV.U32 R2, RZ, RZ, R25 ;  /* 0x000000ffff027224 */ /* 0x000fce00078e0019 */
.L_x_12257:
[----:B------:R-:W-:Y:S05]  /*0a20*/  BSYNC.RECONVERGENT B0 ;  /* 0x0000000000007941 */ /* 0x000fea0003800200 */
.L_x_12256:
[----:B------:R-:W-:Y:S01]  /*0a30*/  VIADD R24, R0, 0x80 ;  /* 0x0000008000187836 */ /* 0x000fe20000000000 */
[----:B------:R-:W-:Y:S04]  /*0a40*/  BSSY.RECONVERGENT B0, `(.L_x_12263) ;  /* 0x0000058000007945 */ /* 0x000fe80003800200 */
[----:B------:R-:W-:-:S13]  /*0a50*/  ISETP.GE.U32.AND P0, PT, R24, UR6, PT ;  /* 0x0000000618007c0c */ /* 0x000fda000bf06070 */
        /* <DEDUP_REMOVED lines=20> */
[----:B------:R-:W-:Y:S01]  /*0ba0*/  FSEL R33, R4, UR4, !P1 ;  /* 0x0000000404217c08 */ /* 0x000fe2000c800000 */
[----:B------:R-:W0:Y:S01]  /*0bb0*/  @!P0 DMUL R26, R26, 1.80143985094819840000e+16 ;  /* 0x435000001a1a8828 */ /* 0x000e220000000000 */
[----:B------:R-:W-:Y:S02]  /*0bc0*/  LOP3.LUT R13, R13, 0xfffff, RZ, 0xc0, !PT ;  /* 0x000fffff0d0d7812 */ /* 0x000fe400078ec0ff */
[C---:B0-----:R-:W-:Y:S02]  /*0bd0*/  @!P0 LEA.HI R25, R27.reuse, R12, RZ, 0xc ;  /* 0x0000000c1b198211 */ /* 0x041fe400078f60ff */
[----:B------:R-:W-:Y:S02]  /*0be0*/  LOP3.LUT R29, R27, 0xfffff, RZ, 0xc0, !PT ;  /* 0x000fffff1b1d7812 */ /* 0x000fe400078ec0ff */
[----:B------:R-:W-:Y:S01]  /*0bf0*/  LOP3.LUT R30, R13, 0x100000, RZ, 0xfc, !PT ;  /* 0x001000000d1e7812 */ /* 0x000fe200078efcff */
[----:B------:R-:W-:Y:S01]  /*0c00*/  @!P0 VIADD R12, R25, 0xffffffca ;  /* 0xffffffca190c8836 */ /* 0x000fe20000000000 */
[----:B------:R-:W-:-:S02]  /*0c10*/  SEL R25, R22, R23, !P1 ;  /* 0x0000001716197207 */ /* 0x000fc40004800000 */
[----:B------:R-:W-:-:S03]  /*0c20*/  LOP3.LUT R29, R29, 0x100000, RZ, 0xfc, !PT ;  /* 0x001000001d1d7812 */ /* 0x000fc600078efcff */
[----:B------:R-:W-:-:S07]  /*0c30*/  IMAD.IADD R27, R12, 0x1, -R25 ;  /* 0x000000010c1b7824 */ /* 0x000fce00078e0a19 */
.L_x_12267:
        /* <DEDUP_REMOVED lines=11> */
.L_x_12266:
        /* <DEDUP_REMOVED lines=20> */
.L_x_12269:
[----:B------:R-:W-:Y:S05]  /*0e30*/  BSYNC.RECONVERGENT B1 ;  /* 0x0000000000017941 */ /* 0x000fea0003800200 */
.L_x_12268:
[----:B------:R-:W-:Y:S01]  /*0e40*/  LOP3.LUT R13, R29, 0x80000000, R19, 0xb8, !PT ;  /* 0x800000001d0d7812 */ /* 0x000fe200078eb813 */
[----:B------:R-:W-:Y:S01]  /*0e50*/  IMAD.MOV.U32 R12, RZ, RZ, R27 ;  /* 0x000000ffff0c7224 */ /* 0x000fe200078e001b */
[----:B------:R-:W-:Y:S06]  /*0e60*/  BRA `(.L_x_12264) ;  /* 0x0000000000547947 */ /* 0x000fec0003800000 */
.L_x_12265:
        /* <DEDUP_REMOVED lines=21> */
.L_x_12264:
[----:B------:R-:W-:Y:S05]  /*0fc0*/  BSYNC.RECONVERGENT B0 ;  /* 0x0000000000007941 */ /* 0x000fea0003800200 */
.L_x_12263:
[----:B-----5:R-:W-:Y:S01]  /*0fd0*/  VIADD R18, R0, 0x100 ;  /* 0x0000010000127836 */ /* 0x020fe20000000000 */
[----:B------:R-:W-:Y:S04]  /*0fe0*/  BSSY.RECONVERGENT B0, `(.L_x_12270) ;  /* 0x0000058000007945 */ /* 0x000fe80003800200 */
[----:B------:R-:W-:-:S13]  /*0ff0*/  ISETP.GE.U32.AND P0, PT, R18, UR6, PT ;  /* 0x0000000612007c0c */ /* 0x000fda000bf06070 */
        /* <DEDUP_REMOVED lines=30> */
.L_x_12274:
        /* <DEDUP_REMOVED lines=11> */
.L_x_12273:
        /* <DEDUP_REMOVED lines=20> */
.L_x_12276:
[----:B------:R-:W-:Y:S05]  /*13d0*/  BSYNC.RECONVERGENT B1 ;  /* 0x0000000000017941 */ /* 0x000fea0003800200 */
.L_x_12275:
[----:B------:R-:W-:Y:S01]  /*13e0*/  LOP3.LUT R19, R29, 0x80000000, R17, 0xb8, !PT ;  /* 0x800000001d137812 */ /* 0x000fe200078eb811 */
[----:B------:R-:W-:Y:S01]  /*13f0*/  IMAD.MOV.U32 R18, RZ, RZ, R27 ;  /* 0x000000ffff127224 */ /* 0x000fe200078e001b */
[----:B------:R-:W-:Y:S06]  /*1400*/  BRA `(.L_x_12271) ;  /* 0x0000000000547947 */ /* 0x000fec0003800000 */
.L_x_12272:
        /* <DEDUP_REMOVED lines=21> */
.L_x_12271:
[----:B------:R-:W-:Y:S05]  /*1560*/  BSYNC.RECONVERGENT B0 ;  /* 0x0000000000007941 */ /* 0x000fea0003800200 */
.L_x_12270:
[----:B------:R-:W-:Y:S01]  /*1570*/  VIADD R16, R0, 0x180 ;  /* 0x0000018000107836 */ /* 0x000fe20000000000 */
        /* <DEDUP_REMOVED lines=32> */
.L_x_12281:
        /* <DEDUP_REMOVED lines=11> */
.L_x_12280:
        /* <DEDUP_REMOVED lines=20> */
.L_x_12283:
[----:B------:R-:W-:Y:S05]  /*1970*/  BSYNC.RECONVERGENT B1 ;  /* 0x0000000000017941 */ /* 0x000fea0003800200 */
.L_x_12282:
[----:B------:R-:W-:Y:S01]  /*1980*/  LOP3.LUT R17, R29, 0x80000000, R21, 0xb8, !PT ;  /* 0x800000001d117812 */ /* 0x000fe200078eb815 */
[----:B------:R-:W-:Y:S01]  /*1990*/  IMAD.MOV.U32 R16, RZ, RZ, R27 ;  /* 0x000000ffff107224 */ /* 0x000fe200078e001b */
[----:B------:R-:W-:Y:S06]  /*19a0*/  BRA `(.L_x_12278) ;  /* 0x0000000000547947 */ /* 0x000fec0003800000 */
.L_x_12279:
        /* <DEDUP_REMOVED lines=21> */
.L_x_12278:
[----:B------:R-:W-:Y:S05]  /*1b00*/  BSYNC.RECONVERGENT B0 ;  /* 0x0000000000007941 */ /* 0x000fea0003800200 */
.L_x_12277:
        /* <DEDUP_REMOVED lines=33> */
.L_x_12288:
        /* <DEDUP_REMOVED lines=11> */
.L_x_12287:
        /* <DEDUP_REMOVED lines=20> */
.L_x_12290:
[----:B------:R-:W-:Y:S05]  /*1f10*/  BSYNC.RECONVERGENT B1 ;  /* 0x0000000000017941 */ /* 0x000fea0003800200 */
.L_x_12289:
[----:B------:R-:W-:Y:S01]  /*1f20*/  LOP3.LUT R21, R29, 0x80000000, R15, 0xb8, !PT ;  /* 0x800000001d157812 */ /* 0x000fe200078eb80f */
[----:B------:R-:W-:Y:S01]  /*1f30*/  IMAD.MOV.U32 R20, RZ, RZ, R27 ;  /* 0x000000ffff147224 */ /* 0x000fe200078e001b */
[----:B------:R-:W-:Y:S06]  /*1f40*/  BRA `(.L_x_12285) ;  /* 0x0000000000547947 */ /* 0x000fec0003800000 */
.L_x_12286:
        /* <DEDUP_REMOVED lines=21> */
.L_x_12285:
[----:B------:R-:W-:Y:S05]  /*20a0*/  BSYNC.RECONVERGENT B0 ;  /* 0x0000000000007941 */ /* 0x000fea0003800200 */
.L_x_12284:
        /* <DEDUP_REMOVED lines=33> */
.L_x_12295:
        /* <DEDUP_REMOVED lines=11> */
.L_x_12294:
        /* <DEDUP_REMOVED lines=20> */
.L_x_12297:
[----:B------:R-:W-:Y:S05]  /*24b0*/  BSYNC.RECONVERGENT B1 ;  /* 0x0000000000017941 */ /* 0x000fea0003800200 */
.L_x_12296:
[----:B------:R-:W-:Y:S01]  /*24c0*/  LOP3.LUT R15, R29, 0x80000000, R11, 0xb8, !PT ;  /* 0x800000001d0f7812 */ /* 0x000fe200078eb80b */
[----:B------:R-:W-:Y:S01]  /*24d0*/  IMAD.MOV.U32 R14, RZ, RZ, R27 ;  /* 0x000000ffff0e7224 */ /* 0x000fe200078e001b */
[----:B------:R-:W-:Y:S06]  /*24e0*/  BRA `(.L_x_12292) ;  /* 0x0000000000547947 */ /* 0x000fec0003800000 */
.L_x_12293:
        /* <DEDUP_REMOVED lines=21> */
.L_x_12292:
[----:B------:R-:W-:Y:S05]  /*2640*/  BSYNC.RECONVERGENT B0 ;  /* 0x0000000000007941 */ /* 0x000fea0003800200 */
.L_x_12291:
        /* <DEDUP_REMOVED lines=33> */
.L_x_12302:
        /* <DEDUP_REMOVED lines=11> */
.L_x_12301:
        /* <DEDUP_REMOVED lines=20> */
.L_x_12304:
[----:B------:R-:W-:Y:S05]  /*2a50*/  BSYNC.RECONVERGENT B1 ;  /* 0x0000000000017941 */ /* 0x000fea0003800200 */
.L_x_12303:
[----:B------:R-:W-:Y:S01]  /*2a60*/  LOP3.LUT R11, R29, 0x80000000, R9, 0xb8, !PT ;  /* 0x800000001d0b7812 */ /* 0x000fe200078eb809 */
[----:B------:R-:W-:Y:S01]  /*2a70*/  IMAD.MOV.U32 R10, RZ, RZ, R27 ;  /* 0x000000ffff0a7224 */ /* 0x000fe200078e001b */
[----:B------:R-:W-:Y:S06]  /*2a80*/  BRA `(.L_x_12299) ;  /* 0x0000000000547947 */ /* 0x000fec0003800000 */
.L_x_12300:
        /* <DEDUP_REMOVED lines=21> */
.L_x_12299:
[----:B------:R-:W-:Y:S05]  /*2be0*/  BSYNC.RECONVERGENT B0 ;  /* 0x0000000000007941 */ /* 0x000fea0003800200 */
.L_x_12298:
        /* <DEDUP_REMOVED lines=25> */
[----:B------:R-:W-:Y:S02]  /*2d80*/  SEL R22, R22, R23, !P1 ;  /* 0x0000001716167207 */ /* 0x000fe40004800000 */
[C---:B0-----:R-:W-:Y:S02]  /*2d90*/  @!P0 LEA.HI R5, R27.reuse, R9, RZ, 0xc ;  /* 0x000000091b058211 */ /* 0x041fe400078f60ff */
[----:B------:R-:W-:Y:S02]  /*2da0*/  LOP3.LUT R28, R27, 0xfffff, RZ, 0xc0, !PT ;  /* 0x000fffff1b1c7812 */ /* 0x000fe400078ec0ff */
[----:B------:R-:W-:Y:S01]  /*2db0*/  LOP3.LUT R4, R4, 0xfffff, RZ, 0xc0, !PT ;  /* 0x000fffff04047812 */ /* 0x000fe200078ec0ff */
[----:B------:R-:W-:Y:S01]  /*2dc0*/  @!P0 VIADD R9, R5, 0xffffffca ;  /* 0xffffffca05098836 */ /* 0x000fe20000000000 */
[----:B------:R-:W-:-:S02]  /*2dd0*/  LOP3.LUT R28, R28, 0x100000, RZ, 0xfc, !PT ;  /* 0x001000001c1c7812 */ /* 0x000fc400078efcff */
[----:B------:R-:W-:Y:S01]  /*2de0*/  LOP3.LUT R25, R4, 0x100000, RZ, 0xfc, !PT ;  /* 0x0010000004197812 */ /* 0x000fe200078efcff */
[----:B------:R-:W-:-:S07]  /*2df0*/  IMAD.IADD R9, R9, 0x1, -R22 ;  /* 0x0000000109097824 */ /* 0x000fce00078e0a16 */
.L_x_12309:
        /* <DEDUP_REMOVED lines=11> */
.L_x_12308:
        /* <DEDUP_REMOVED lines=19> */
.L_x_12311:
[----:B------:R-:W-:Y:S05]  /*2fe0*/  BSYNC.RECONVERGENT B1 ;  /* 0x0000000000017941 */ /* 0x000fea0003800200 */
.L_x_12310:
[----:B------:R-:W-:Y:S01]  /*2ff0*/  LOP3.LUT R9, R9, 0x80000000, R7, 0xb8, !PT ;  /* 0x8000000009097812 */ /* 0x000fe200078eb807 */
[----:B------:R-:W-:Y:S06]  /*3000*/  BRA `(.L_x_12306) ;  /* 0x0000000000547947 */ /* 0x000fec0003800000 */
.L_x_12307:
        /* <DEDUP_REMOVED lines=21> */
.L_x_12306:
[----:B------:R-:W-:Y:S05]  /*3160*/  BSYNC.RECONVERGENT B0 ;  /* 0x0000000000007941 */ /* 0x000fea0003800200 */
.L_x_12305:
[----:B------:R-:W-:Y:S01]  /*3170*/  ISETP.GE.U32.AND P0, PT, R0, UR6, PT ;  /* 0x0000000600007c0c */ /* 0x000fe2000bf06070 */
[----:B------:R-:W-:Y:S04]  /*3180*/  BSSY.RECONVERGENT B0, `(.L_x_12312) ;  /* 0x0000033000007945 */ /* 0x000fe80003800200 */
[----:B------:R-:W-:Y:S08]  /*3190*/  BSSY.RELIABLE B1, `(.L_x_12313) ;  /* 0x000002b000017945 */ /* 0x000ff00003800100 */
[----:B------:R-:W-:Y:S05]  /*31a0*/  @P0 BRA `(.L_x_12314) ;  /* 0x0000000000300947 */ /* 0x000fea0003800000 */
[----:B------:R-:W0:Y:S01]  /*31b0*/  LDC.64 R4, c[0x0][0x398] ;  /* 0x0000e600ff047b82 */ /* 0x000e220000000a00 */
[----:B------:R-:W-:Y:S02]  /*31c0*/  VIADD R7, R0, UR8 ;  /* 0x0000000800077c36 */ /* 0x000fe40008000000 */
[----:B------:R-:W-:-:S05]  /*31d0*/  IMAD.MOV.U32 R0, RZ, RZ, R24 ;  /* 0x000000ffff007224 */ /* 0x000fca00078e0018 */
[----:B------:R-:W-:Y:S01]  /*31e0*/  ISETP.GE.U32.AND P0, PT, R0, UR6, PT ;  /* 0x0000000600007c0c */ /* 0x000fe2000bf06070 */
[----:B0-----:R-:W-:-:S05]  /*31f0*/  IMAD.WIDE.U32 R4, R7, 0x8, R4 ;  /* 0x0000000807047825 */ /* 0x001fca00078e0004 */
[----:B------:R0:W-:Y:S07]  /*3200*/  STG.E.64 desc[UR10][R4.64], R2 ;  /* 0x0000000204007986 */ /* 0x0001ee000c101b0a */
[----:B------:R-:W-:Y:S05]  /*3210*/  @P0 BRA `(.L_x_12315) ;  /* 0x0000000000300947 */ /* 0x000fea0003800000 */
[----:B0-----:R-:W0:Y:S01]  /*3220*/  LDC.64 R2, c[0x0][0x398] ;  /* 0x0000e600ff027b82 */ /* 0x001e220000000a00 */
[C---:B------:R-:W-:Y:S02]  /*3230*/  VIADD R5, R0.reuse, UR8 ;  /* 0x0000000800057c36 */ /* 0x040fe40008000000 */
[----:B------:R-:W-:Y:S02]  /*3240*/  VIADD R0, R0, 0x80 ;  /* 0x0000008000007836 */ /* 0x000fe40000000000 */
[----:B0-----:R-:W-:-:S05]  /*3250*/  IMAD.WIDE.U32 R2, R5, 0x8, R2 ;  /* 0x0000000805027825 */ /* 0x001fca00078e0002 */
[----:B------:R0:W-:Y:S02]  /*3260*/  STG.E.64 desc[UR10][R2.64], R12 ;  /* 0x0000000c02007986 */ /* 0x0001e4000c101b0a */
.L_x_12314:
[----:B------:R-:W-:-:S13]  /*3270*/  ISETP.GE.U32.AND P0, PT, R0, UR6, PT ;  /* 0x0000000600007c0c */ /* 0x000fda000bf06070 */
[----:B------:R-:W-:Y:S05]  /*3280*/  @P0 BRA `(.L_x_12316) ;  /* 0x0000000000300947 */ /* 0x000fea0003800000 */
[----:B0-----:R-:W0:Y:S01]  /*3290*/  LDC.64 R2, c[0x0][0x398] ;  /* 0x0000e600ff027b82 */ /* 0x001e220000000a00 */
[C---:B------:R-:W-:Y:S02]  /*32a0*/  VIADD R5, R0.reuse, UR8 ;  /* 0x0000000800057c36 */ /* 0x040fe40008000000 */
[----:B------:R-:W-:Y:S02]  /*32b0*/  VIADD R0, R0, 0x80 ;  /* 0x0000008000007836 */ /* 0x000fe40000000000 */
[----:B0-----:R-:W-:-:S05]  /*32c0*/  IMAD.WIDE.U32 R2, R5, 0x8, R2 ;  /* 0x0000000805027825 */ /* 0x001fca00078e0002 */
[----:B------:R1:W-:Y:S02]  /*32d0*/  STG.E.64 desc[UR10][R2.64], R18 ;  /* 0x0000001202007986 */ /* 0x0003e4000c101b0a */
.L_x_12315:
[----:B------:R-:W-:-:S13]  /*32e0*/  ISETP.GE.U32.AND P0, PT, R0, UR6, PT ;  /* 0x0000000600007c0c */ /* 0x000fda000bf06070 */
[----:B------:R-:W-:Y:S05]  /*32f0*/  @P0 BRA `(.L_x_12317) ;  /* 0x0000000000300947 */ /* 0x000fea0003800000 */
[----:B01----:R-:W0:Y:S01]  /*3300*/  LDC.64 R2, c[0x0][0x398] ;  /* 0x0000e600ff027b82 */ /* 0x003e220000000a00 */
[C---:B------:R-:W-:Y:S02]  /*3310*/  VIADD R5, R0.reuse, UR8 ;  /* 0x0000000800057c36 */ /* 0x040fe40008000000 */
[----:B------:R-:W-:Y:S02]  /*3320*/  VIADD R0, R0, 0x80 ;  /* 0x0000008000007836 */ /* 0x000fe40000000000 */
[----:B0-----:R-:W-:-:S05]  /*3330*/  IMAD.WIDE.U32 R2, R5, 0x8, R2 ;  /* 0x0000000805027825 */ /* 0x001fca00078e0002 */
[----:B------:R1:W-:Y:S02]  /*3340*/  STG.E.64 desc[UR10][R2.64], R16 ;  /* 0x0000001002007986 */ /* 0x0003e4000c101b0a */
.L_x_12316:
[----:B------:R-:W-:-:S13]  /*3350*/  ISETP.GE.U32.AND P0, PT, R0, UR6, PT ;  /* 0x0000000600007c0c */ /* 0x000fda000bf06070 */
[----:B------:R-:W-:Y:S05]  /*3360*/  @P0 BRA `(.L_x_12318) ;  /* 0x0000000000340947 */ /* 0x000fea0003800000 */
[----:B01----:R-:W0:Y:S01]  /*3370*/  LDC.64 R2, c[0x0][0x398] ;  /* 0x0000e600ff027b82 */ /* 0x003e220000000a00 */
[C---:B------:R-:W-:Y:S02]  /*3380*/  VIADD R5, R0.reuse, UR8 ;  /* 0x0000000800057c36 */ /* 0x040fe40008000000 */
[----:B------:R-:W-:Y:S02]  /*3390*/  VIADD R0, R0, 0x80 ;  /* 0x0000008000007836 */ /* 0x000fe40000000000 */
[----:B0-----:R-:W-:-:S05]  /*33a0*/  IMAD.WIDE.U32 R2, R5, 0x8, R2 ;  /* 0x0000000805027825 */ /* 0x001fca00078e0002 */
[----:B------:R2:W-:Y:S02]  /*33b0*/  STG.E.64 desc[UR10][R2.64], R20 ;  /* 0x0000001402007986 */ /* 0x0005e4000c101b0a */
.L_x_12317:
[----:B------:R-:W-:-:S13]  /*33c0*/  ISETP.GE.U32.AND P0, PT, R0, UR6, PT ;  /* 0x0000000600007c0c */ /* 0x000fda000bf06070 */
[----:B------:R-:W-:Y:S05]  /*33d0*/  @P0 BREAK.RELIABLE B1 ;  /* 0x0000000000010942 */ /* 0x000fea0003800100 */
[----:B------:R-:W-:Y:S05]  /*33e0*/  @P0 BRA `(.L_x_12319) ;  /* 0x0000000000300947 */ /* 0x000fea0003800000 */
[----:B012---:R-:W0:Y:S01]  /*33f0*/  LDC.64 R2, c[0x0][0x398] ;  /* 0x0000e600ff027b82 */ /* 0x007e220000000a00 */
[C---:B------:R-:W-:Y:S02]  /*3400*/  VIADD R5, R0.reuse, UR8 ;  /* 0x0000000800057c36 */ /* 0x040fe40008000000 */
[----:B------:R-:W-:Y:S02]  /*3410*/  VIADD R0, R0, 0x80 ;  /* 0x0000008000007836 */ /* 0x000fe40000000000 */
[----:B0-----:R-:W-:-:S05]  /*3420*/  IMAD.WIDE.U32 R2, R5, 0x8, R2 ;  /* 0x0000000805027825 */ /* 0x001fca00078e0002 */
[----:B------:R2:W-:Y:S02]  /*3430*/  STG.E.64 desc[UR10][R2.64], R14 ;  /* 0x0000000e02007986 */ /* 0x0005e4000c101b0a */
.L_x_12318:
[----:B------:R-:W-:Y:S05]  /*3440*/  BSYNC.RELIABLE B1 ;  /* 0x0000000000017941 */ /* 0x000fea0003800100 */
.L_x_12313:
[----:B------:R-:W-:-:S13]  /*3450*/  ISETP.GE.U32.AND P0, PT, R0, UR6, PT ;  /* 0x0000000600007c0c */ /* 0x000fda000bf06070 */
[----:B012---:R-:W0:Y:S01]  /*3460*/  @!P0 LDC.64 R2, c[0x0][0x398] ;  /* 0x0000e600ff028b82 */ /* 0x007e220000000a00 */
[C---:B------:R-:W-:Y:S02]  /*3470*/  @!P0 VIADD R5, R0.reuse, UR8 ;  /* 0x0000000800058c36 */ /* 0x040fe40008000000 */
[----:B------:R-:W-:Y:S02]  /*3480*/  @!P0 VIADD R0, R0, 0x80 ;  /* 0x0000008000008836 */ /* 0x000fe40000000000 */
[----:B0-----:R-:W-:-:S05]  /*3490*/  @!P0 IMAD.WIDE.U32 R2, R5, 0x8, R2 ;  /* 0x0000000805028825 */ /* 0x001fca00078e0002 */
[----:B------:R3:W-:Y:S02]  /*34a0*/  @!P0 STG.E.64 desc[UR10][R2.64], R10 ;  /* 0x0000000a02008986 */ /* 0x0007e4000c101b0a */
.L_x_12319:
[----:B------:R-:W-:Y:S05]  /*34b0*/  BSYNC.RECONVERGENT B0 ;  /* 0x0000000000007941 */ /* 0x000fea0003800200 */
.L_x_12312:
[----:B------:R-:W-:Y:S05]  /*34c0*/  WARPSYNC.ALL ;  /* 0x0000000000007948 */ /* 0x000fea0003800000 */
[----:B------:R-:W-:-:S13]  /*34d0*/  ISETP.GE.U32.AND P0, PT, R0, UR6, PT ;  /* 0x0000000600007c0c */ /* 0x000fda000bf06070 */
[----:B------:R-:W-:Y:S05]  /*34e0*/  @P0 EXIT ;  /* 0x000000000000094d */ /* 0x000fea0003800000 */
[----:B0123--:R-:W0:Y:S01]  /*34f0*/  LDC.64 R2, c[0x0][0x398] ;  /* 0x0000e600ff027b82 */ /* 0x00fe220000000a00 */
[----:B------:R-:W-:-:S04]  /*3500*/  VIADD R5, R0, UR8 ;  /* 0x0000000800057c36 */ /* 0x000fc80008000000 */
[----:B0-----:R-:W-:-:S05]  /*3510*/  IMAD.WIDE.U32 R2, R5, 0x8, R2 ;  /* 0x0000000805027825 */ /* 0x001fca00078e0002 */
[----:B------:R-:W-:Y:S01]  /*3520*/  STG.E.64 desc[UR10][R2.64], R8 ;  /* 0x0000000802007986 */ /* 0x000fe2000c101b0a */
[----:B------:R-:W-:Y:S05]  /*3530*/  EXIT ;  /* 0x000000000000794d */ /* 0x000fea0003800000 */
.L_x_12255:
[----:B------:R-:W0:Y:S01]  /*3540*/  S2R R3, SR_TID.X ;  /* 0x0000000000037919 */ /* 0x000e220000002100 */
[----:B------:R-:W1:Y:S01]  /*3550*/  LDCU.64 UR4, c[0x0][0x3a0] ;  /* 0x00007400ff0477ac */ /* 0x000e620008000a00 */
[----:B------:R-:W2:Y:S01]  /*3560*/  LDCU.64 UR6, c[0x0][0x390] ;  /* 0x00007200ff0677ac */ /* 0x000ea20008000a00 */
[----:B-1----:R-:W-:-:S06]  /*3570*/  UIMAD.WIDE.U32 UR4, UR8, 0x8, UR4 ;  /* 0x00000008080478a5 */ /* 0x002fcc000f8e0004 */
[----:B------:R-:W-:Y:S02]  /*3580*/  IMAD.U32 R8, RZ, RZ, UR4 ;  /* 0x00000004ff087e24 */ /* 0x000fe4000f8e00ff */
[----:B------:R-:W-:Y:S02]  /*3590*/  IMAD.U32 R9, RZ, RZ, UR5 ;  /* 0x00000005ff097e24 */ /* 0x000fe4000f8e00ff */
[----:B0-----:R-:W-:-:S05]  /*35a0*/  IMAD.WIDE.U32 R8, R3, 0x10, R8 ;  /* 0x0000001003087825 */ /* 0x001fca00078e0008 */
[----:B------:R-:W3:Y:S04]  /*35b0*/  LDG.E.128 R12, desc[UR10][R8.64] ;  /* 0x0000000a080c7981 */ /* 0x000ee8000c1e1d00 */
[----:B------:R0:W5:Y:S04]  /*35c0*/  LDG.E.128 R20, desc[UR10][R8.64+0x800] ;  /* 0x0008000a08147981 */ /* 0x000168000c1e1d00 */
[----:B------:R0:W5:Y:S04]  /*35d0*/  LDG.E.128 R16, desc[UR10][R8.64+0x1000] ;  /* 0x0010000a08107981 */ /* 0x000168000c1e1d00 */
[----:B------:R0:W5:Y:S01]  /*35e0*/  LDG.E.128 R4, desc[UR10][R8.64+0x1800] ;  /* 0x0018000a08047981 */ /* 0x000162000c1e1d00 */
[----:B--2---:R-:W-:Y:S01]  /*35f0*/  ULOP3.LUT UR7, UR7, 0x7fffffff, URZ, 0xc0, !UPT ;  /* 0x7fffffff07077892 */ /* 0x004fe2000f8ec0ff */
[----:B------:R-:W-:Y:S01]  /*3600*/  IMAD.U32 R2, RZ, RZ, UR6 ;  /* 0x00000006ff027e24 */ /* 0x000fe2000f8e00ff */
[----:B------:R-:W-:Y:S04]  /*3610*/  BSSY.RECONVERGENT B0, `(.L_x_12320) ;  /* 0x000005e000007945 */ /* 0x000fe80003800200 */
[----:B------:R-:W-:-:S02]  /*3620*/  IMAD.U32 R25, RZ, RZ, UR7 ;  /* 0x00000007ff197e24 */ /* 0x000fc4000f8e00ff */
[----:B------:R-:W-:-:S03]  /*3630*/  IMAD.U32 R3, RZ, RZ, UR7 ;  /* 0x00000007ff037e24 */ /* 0x000fc6000f8e00ff */
[----:B------:R-:W-:-:S03]  /*3640*/  SHF.R.U32.HI R25, RZ, 0x14, R25 ;  /* 0x00000014ff197819 */ /* 0x000fc60000011619 */
[----:B------:R-:W1:Y:S01]  /*3650*/  DMUL R2, R2, 1.80143985094819840000e+16 ;  /* 0x4350000002027828 */ /* 0x000e620000000000 */
[----:B---3--:R-:W-:Y:S01]  /*3660*/  LOP3.LUT R11, R13, 0x7fffffff, RZ, 0xc0, !PT ;  /* 0x7fffffff0d0b7812 */ /* 0x008fe200078ec0ff */
[----:B------:R-:W-:-:S03]  /*3670*/  IMAD.MOV.U32 R10, RZ, RZ, R12 ;  /* 0x000000ffff0a7224 */ /* 0x000fc600078e000c */
[----:B------:R-:W-:-:S04]  /*3680*/  VIMNMX.U32 R0, PT, PT, R11, UR7, !PT ;  /* 0x000000070b007c48 */ /* 0x000fc8000ffe0000 */
[----:B------:R-:W-:Y:S02]  /*3690*/  ISETP.GE.U32.AND P0, PT, R0, 0x7ff00000, PT ;  /* 0x7ff000000000780c */ /* 0x000fe40003f06070 */
[----:B-1----:R-:W-:-:S05]  /*36a0*/  LEA.HI R0, R3, R25, RZ, 0xc ;  /* 0x0000001903007211 */ /* 0x002fca00078f60ff */
[----:B------:R-:W-:-:S06]  /*36b0*/  VIADD R0, R0, 0xffffffca ;  /* 0xffffffca00007836 */ /* 0x000fcc0000000000 */
[----:B0-----:R-:W-:Y:S05]  /*36c0*/  @!P0 BRA `(.L_x_12321) ;  /* 0x00000000005c8947 */ /* 0x001fea0003800000 */
        /* <DEDUP_REMOVED lines=23> */
.L_x_12321:
        /* <DEDUP_REMOVED lines=13> */
[----:B------:R-:W-:-:S03]  /*3910*/  FSEL R8, R3, UR7, !P1 ;  /* 0x0000000703087c08 */ /* 0x000fc6000c800000 */
[----:B------:R-:W0:Y:S01]  /*3920*/  @!P0 DMUL R10, R10, 1.80143985094819840000e+16 ;  /* 0x435000000a0a8828 */ /* 0x000e220000000000 */
[----:B------:R-:W-:Y:S01]  /*3930*/  LOP3.LUT R8, R8, 0xfffff, RZ, 0xc0, !PT ;  /* 0x000fffff08087812 */ /* 0x000fe200078ec0ff */
[----:B0-----:R-:W-:Y:S01]  /*3940*/  IMAD.MOV.U32 R27, RZ, RZ, R10 ;  /* 0x000000ffff1b7224 */ /* 0x001fe200078e000a */
[C---:B------:R-:W-:Y:S02]  /*3950*/  @!P0 LEA.HI R26, R11.reuse, R9, RZ, 0xc ;  /* 0x000000090b1a8211 */ /* 0x040fe400078f60ff */
[----:B------:R-:W-:Y:S02]  /*3960*/  SEL R10, R0, R25, !P1 ;  /* 0x00000019000a7207 */ /* 0x000fe40004800000 */
[----:B------:R-:W-:Y:S01]  /*3970*/  LOP3.LUT R24, R11, 0xfffff, RZ, 0xc0, !PT ;  /* 0x000fffff0b187812 */ /* 0x000fe200078ec0ff */
[----:B------:R-:W-:Y:S01]  /*3980*/  @!P0 VIADD R9, R26, 0xffffffca ;  /* 0xffffffca1a098836 */ /* 0x000fe20000000000 */
[----:B------:R-:W-:Y:S02]  /*3990*/  FSEL R26, R2, UR6, !P1 ;  /* 0x00000006021a7c08 */ /* 0x000fe4000c800000 */
[----:B------:R-:W-:Y:S01]  /*39a0*/  LOP3.LUT R24, R24, 0x100000, RZ, 0xfc, !PT ;  /* 0x0010000018187812 */ /* 0x000fe200078efcff */
[----:B------:R-:W-:Y:S01]  /*39b0*/  IMAD.IADD R11, R9, 0x1, -R10 ;  /* 0x00000001090b7824 */ /* 0x000fe200078e0a0a */
[----:B------:R-:W-:-:S07]  /*39c0*/  LOP3.LUT R31, R8, 0x100000, RZ, 0xfc, !PT ;  /* 0x00100000081f7812 */ /* 0x000fce00078efcff */
.L_x_12324:
        /* <DEDUP_REMOVED lines=11> */
.L_x_12323:
        /* <DEDUP_REMOVED lines=20> */
.L_x_12326:
[----:B------:R-:W-:Y:S05]  /*3bc0*/  BSYNC.RECONVERGENT B1 ;  /* 0x0000000000017941 */ /* 0x000fea0003800200 */
.L_x_12325:
[----:B------:R-:W-:Y:S01]  /*3bd0*/  LOP3.LUT R9, R11, 0x80000000, R13, 0xb8, !PT ;  /* 0x800000000b097812 */ /* 0x000fe200078eb80d */
[----:B------:R-:W-:-:S07]  /*3be0*/  IMAD.MOV.U32 R8, RZ, RZ, R24 ;  /* 0x000000ffff087224 */ /* 0x000fce00078e0018 */
.L_x_12322:
[----:B------:R-:W-:Y:S05]  /*3bf0*/  BSYNC.RECONVERGENT B0 ;  /* 0x0000000000007941 */ /* 0x000fea0003800200 */
.L_x_12320:
[----:B------:R-:W-:Y:S01]  /*3c00*/  LOP3.LUT R13, R15, 0x7fffffff, RZ, 0xc0, !PT ;  /* 0x7fffffff0f0d7812 */ /* 0x000fe200078ec0ff */
[----:B------:R-:W-:Y:S01]  /*3c10*/  BSSY.RECONVERGENT B0, `(.L_x_12327) ;  /* 0x0000057000007945 */ /* 0x000fe20003800200 */
[----:B------:R-:W-:Y:S02]  /*3c20*/  IMAD.MOV.U32 R12, RZ, RZ, R14 ;  /* 0x000000ffff0c7224 */ /* 0x000fe400078e000e */
        /* <DEDUP_REMOVED lines=28> */
.L_x_12331:
        /* <DEDUP_REMOVED lines=11> */
.L_x_12330:
        /* <DEDUP_REMOVED lines=20> */
.L_x_12333:
[----:B------:R-:W-:Y:S05]  /*3fe0*/  BSYNC.RECONVERGENT B1 ;  /* 0x0000000000017941 */ /* 0x000fea0003800200 */
.L_x_12332:
[----:B------:R-:W-:Y:S01]  /*3ff0*/  LOP3.LUT R11, R13, 0x80000000, R15, 0xb8, !PT ;  /* 0x800000000d0b7812 */ /* 0x000fe200078eb80f */
[----:B------:R-:W-:Y:S01]  /*4000*/  IMAD.MOV.U32 R10, RZ, RZ, R24 ;  /* 0x000000ffff0a7224 */ /* 0x000fe200078e0018 */
[----:B------:R-:W-:Y:S06]  /*4010*/  BRA `(.L_x_12329) ;  /* 0x0000000000587947 */ /* 0x000fec0003800000 */
.L_x_12328:
        /* <DEDUP_REMOVED lines=22> */
.L_x_12329:
[----:B------:R-:W-:Y:S05]  /*4180*/  BSYNC.RECONVERGENT B0 ;  /* 0x0000000000007941 */ /* 0x000fea0003800200 */
.L_x_12327:
[----:B-----5:R-:W-:Y:S01]  /*4190*/  LOP3.LUT R15, R21, 0x7fffffff, RZ, 0xc0, !PT ;  /* 0x7fffffff150f7812 */ /* 0x020fe200078ec0ff */
        /* <DEDUP_REMOVED lines=30> */
.L_x_12338:
        /* <DEDUP_REMOVED lines=11> */
.L_x_12337:
        /* <DEDUP_REMOVED lines=20> */
.L_x_12340:
[----:B------:R-:W-:Y:S05]  /*4570*/  BSYNC.RECONVERGENT B1 ;  /* 0x0000000000017941 */ /* 0x000fea0003800200 */
.L_x_12339:
[----:B------:R-:W-:Y:S01]  /*4580*/  LOP3.LUT R13, R15, 0x80000000, R21, 0xb8, !PT ;  /* 0x800000000f0d7812 */ /* 0x000fe200078eb815 */
[----:B------:R-:W-:Y:S01]  /*4590*/  IMAD.MOV.U32 R12, RZ, RZ, R24 ;  /* 0x000000ffff0c7224 */ /* 0x000fe200078e0018 */
[----:B------:R-:W-:Y:S06]  /*45a0*/  BRA `(.L_x_12336) ;  /* 0x0000000000587947 */ /* 0x000fec0003800000 */
.L_x_12335:
        /* <DEDUP_REMOVED lines=22> */
.L_x_12336:
[----:B------:R-:W-:Y:S05]  /*4710*/  BSYNC.RECONVERGENT B0 ;  /* 0x0000000000007941 */ /* 0x000fea0003800200 */
.L_x_12334:
        /* <DEDUP_REMOVED lines=31> */
.L_x_12345:
        /* <DEDUP_REMOVED lines=11> */
.L_x_12344:
        /* <DEDUP_REMOVED lines=20> */
.L_x_12347:
[----:B------:R-:W-:Y:S05]  /*4b00*/  BSYNC.RECONVERGENT B1 ;  /* 0x0000000000017941 */ /* 0x000fea0003800200 */
.L_x_12346:
[----:B------:R-:W-:Y:S01]  /*4b10*/  LOP3.LUT R15, R21, 0x80000000, R23, 0xb8, !PT ;  /* 0x80000000150f7812 */ /* 0x000fe200078eb817 */
[----:B------:R-:W-:Y:S01]  /*4b20*/  IMAD.MOV.U32 R14, RZ, RZ, R24 ;  /* 0x000000ffff0e7224 */ /* 0x000fe200078e0018 */
[----:B------:R-:W-:Y:S06]  /*4b30*/  BRA `(.L_x_12343) ;  /* 0x0000000000587947 */ /* 0x000fec0003800000 */
.L_x_12342:
        /* <DEDUP_REMOVED lines=22> */
.L_x_12343:
[----:B------:R-:W-:Y:S05]  /*4ca0*/  BSYNC.RECONVERGENT B0 ;  /* 0x0000000000007941 */ /* 0x000fea0003800200 */
.L_x_12341:
        /* <DEDUP_REMOVED lines=31> */
.L_x_12352:
        /* <DEDUP_REMOVED lines=11> */
.L_x_12351:
        /* <DEDUP_REMOVED lines=20> */
.L_x_12354:
[----:B------:R-:W-:Y:S05]  /*5090*/  BSYNC.RECONVERGENT B1 ;  /* 0x0000000000017941 */ /* 0x000fea0003800200 */
.L_x_12353:
[----:B------:R-:W-:Y:S01]  /*50a0*/  LOP3.LUT R21, R23, 0x80000000, R17, 0xb8, !PT ;  /* 0x8000000017157812 */ /* 0x000fe200078eb811 */
[----:B------:R-:W-:Y:S01]  /*50b0*/  IMAD.MOV.U32 R20, RZ, RZ, R24 ;  /* 0x000000ffff147224 */ /* 0x000fe200078e0018 */
[----:B------:R-:W-:Y:S06]  /*50c0*/  BRA `(.L_x_12350) ;  /* 0x00000000005c7947 */ /* 0x000fec0003800000 */
.L_x_12349:
        /* <DEDUP_REMOVED lines=20> */
[----:B------:R-:W-:-:S03]  /*5210*/  @P0 FSEL R17, R17, -QNAN , P1 ;  /* 0xfff8000011110808 */ /* 0x000fc60000800000 */
[----:B------:R-:W-:Y:S02]  /*5220*/  @P0 IMAD.MOV.U32 R20, RZ, RZ, R16 ;  /* 0x000000ffff140224 */ /* 0x000fe400078e0010 */
[----:B0-2---:R-:W-:-:S07]  /*5230*/  @P0 IMAD.MOV.U32 R21, RZ, RZ, R17 ;  /* 0x000000ffff150224 */ /* 0x005fce00078e0011 */
.L_x_12350:
[----:B------:R-:W-:Y:S05]  /*5240*/  BSYNC.RECONVERGENT B0 ;  /* 0x0000000000007941 */ /* 0x000fea0003800200 */
.L_x_12348:
[----:B------:R-:W-:Y:S01]  /*5250*/  LOP3.LUT R17, R19, 0x7fffffff, RZ, 0xc0, !PT ;  /* 0x7fffffff13117812 */ /* 0x000fe200078ec0ff */
[----:B------:R-:W-:Y:S03]  /*5260*/  BSSY.RECONVERGENT B0, `(.L_x_12355) ;  /* 0x0000057000007945 */ /* 0x000fe60003800200 */
[----:B------:R-:W-:-:S04]  /*5270*/  VIMNMX.U32 R16, PT, PT, R17, UR7, !PT ;  /* 0x0000000711107c48 */ /* 0x000fc8000ffe0000 */
[----:B------:R-:W-:Y:S01]  /*5280*/  ISETP.GT.U32.AND P0, PT, R16, 0x7fefffff, PT ;  /* 0x7fefffff1000780c */ /* 0x000fe20003f04070 */
[----:B------:R-:W-:-:S12]  /*5290*/  IMAD.MOV.U32 R16, RZ, RZ, R18 ;  /* 0x000000ffff107224 */ /* 0x000fd800078e0012 */
        /* <DEDUP_REMOVED lines=15> */
[----:B------:R-:W0:Y:S02]  /*5390*/  @!P0 DMUL R16, R16, 1.80143985094819840000e+16 ;  /* 0x4350000010108828 */ /* 0x000e240000000000 */
[C---:B0-----:R-:W-:Y:S01]  /*53a0*/  @!P0 LEA.HI R26, R17.reuse, R23, RZ, 0xc ;  /* 0x00000017111a8211 */ /* 0x041fe200078f60ff */
[----:B------:R-:W-:Y:S01]  /*53b0*/  IMAD.MOV.U32 R27, RZ, RZ, R16 ;  /* 0x000000ffff1b7224 */ /* 0x000fe200078e0010 */
[----:B------:R-:W-:Y:S02]  /*53c0*/  LOP3.LUT R16, R22, 0xfffff, RZ, 0xc0, !PT ;  /* 0x000fffff16107812 */ /* 0x000fe400078ec0ff */
[----:B------:R-:W-:Y:S01]  /*53d0*/  SEL R22, R0, R25, !P1 ;  /* 0x0000001900167207 */ /* 0x000fe20004800000 */
[----:B------:R-:W-:Y:S01]  /*53e0*/  @!P0 VIADD R23, R26, 0xffffffca ;  /* 0xffffffca1a178836 */ /* 0x000fe20000000000 */
[----:B------:R-:W-:Y:S02]  /*53f0*/  LOP3.LUT R24, R17, 0xfffff, RZ, 0xc0, !PT ;  /* 0x000fffff11187812 */ /* 0x000fe400078ec0ff */
[----:B------:R-:W-:Y:S01]  /*5400*/  FSEL R26, R2, UR6, !P1 ;  /* 0x00000006021a7c08 */ /* 0x000fe2000c800000 */
[----:B------:R-:W-:Y:S01]  /*5410*/  IMAD.IADD R23, R23, 0x1, -R22 ;  /* 0x0000000117177824 */ /* 0x000fe200078e0a16 */
[----:B------:R-:W-:-:S02]  /*5420*/  LOP3.LUT R24, R24, 0x100000, RZ, 0xfc, !PT ;  /* 0x0010000018187812 */ /* 0x000fc400078efcff */
[----:B------:R-:W-:-:S07]  /*5430*/  LOP3.LUT R31, R16, 0x100000, RZ, 0xfc, !PT ;  /* 0x00100000101f7812 */ /* 0x000fce00078efcff */
.L_x_12359:
        /* <DEDUP_REMOVED lines=11> */
.L_x_12358:
        /* <DEDUP_REMOVED lines=20> */
.L_x_12361:
[----:B------:R-:W-:Y:S05]  /*5630*/  BSYNC.RECONVERGENT B1 ;  /* 0x0000000000017941 */ /* 0x000fea0003800200 */
.L_x_12360:
[----:B------:R-:W-:Y:S01]  /*5640*/  LOP3.LUT R23, R23, 0x80000000, R19, 0xb8, !PT ;  /* 0x8000000017177812 */ /* 0x000fe200078eb813 */
[----:B------:R-:W-:Y:S01]  /*5650*/  IMAD.MOV.U32 R22, RZ, RZ, R24 ;  /* 0x000000ffff167224 */ /* 0x000fe200078e0018 */
[----:B------:R-:W-:Y:S06]  /*5660*/  BRA `(.L_x_12357) ;  /* 0x0000000000587947 */ /* 0x000fec0003800000 */
.L_x_12356:
        /* <DEDUP_REMOVED lines=22> */
.L_x_12357:
[----:B------:R-:W-:Y:S05]  /*57d0*/  BSYNC.RECONVERGENT B0 ;  /* 0x0000000000007941 */ /* 0x000fea0003800200 */
.L_x_12355:
        /* <DEDUP_REMOVED lines=31> */
.L_x_12366:
        /* <DEDUP_REMOVED lines=11> */
.L_x_12365:
        /* <DEDUP_REMOVED lines=20> */
.L_x_12368:
[----:B------:R-:W-:Y:S05]  /*5bc0*/  BSYNC.RECONVERGENT B1 ;  /* 0x0000000000017941 */ /* 0x000fea0003800200 */
.L_x_12367:
[----:B------:R-:W-:Y:S01]  /*5bd0*/  LOP3.LUT R17, R19, 0x80000000, R5, 0xb8, !PT ;  /* 0x8000000013117812 */ /* 0x000fe200078eb805 */
[----:B------:R-:W-:Y:S01]  /*5be0*/  IMAD.MOV.U32 R16, RZ, RZ, R24 ;  /* 0x000000ffff107224 */ /* 0x000fe200078e0018 */
[----:B------:R-:W-:Y:S06]  /*5bf0*/  BRA `(.L_x_12364) ;  /* 0x00000000005c7947 */ /* 0x000fec0003800000 */
.L_x_12363:
        /* <DEDUP_REMOVED lines=23> */
.L_x_12364:
[----:B------:R-:W-:Y:S05]  /*5d70*/  BSYNC.RECONVERGENT B0 ;  /* 0x0000000000007941 */ /* 0x000fea0003800200 */
.L_x_12362:
        /* <DEDUP_REMOVED lines=30> */
.L_x_12373:
        /* <DEDUP_REMOVED lines=11> */
.L_x_12372:
        /* <DEDUP_REMOVED lines=19> */
.L_x_12375:
[----:B------:R-:W-:Y:S05]  /*6140*/  BSYNC.RECONVERGENT B1 ;  /* 0x0000000000017941 */ /* 0x000fea0003800200 */
.L_x_12374:
[----:B------:R-:W-:Y:S01]  /*6150*/  LOP3.LUT R19, R19, 0x80000000, R7, 0xb8, !PT ;  /* 0x8000000013137812 */ /* 0x000fe200078eb807 */
[----:B------:R-:W-:Y:S06]  /*6160*/  BRA `(.L_x_12371) ;  /* 0x0000000000587947 */ /* 0x000fec0003800000 */
.L_x_12370:
        /* <DEDUP_REMOVED lines=22> */
.L_x_12371:
[----:B------:R-:W-:Y:S05]  /*62d0*/  BSYNC.RECONVERGENT B0 ;  /* 0x0000000000007941 */ /* 0x000fea0003800200 */
.L_x_12369:
[----:B------:R-:W0:Y:S01]  /*62e0*/  S2R R5, SR_TID.X ;  /* 0x0000000000057919 */ /* 0x000e220000002100 */
[----:B------:R-:W1:Y:S02]  /*62f0*/  LDCU.64 UR4, c[0x0][0x398] ;  /* 0x00007300ff0477ac */ /* 0x000e640008000a00 */
[----:B-1----:R-:W-:-:S06]  /*6300*/  UIMAD.WIDE.U32 UR4, UR8, 0x8, UR4 ;  /* 0x00000008080478a5 */ /* 0x002fcc000f8e0004 */
[----:B------:R-:W-:Y:S02]  /*6310*/  IMAD.U32 R2, RZ, RZ, UR4 ;  /* 0x00000004ff027e24 */ /* 0x000fe4000f8e00ff */
[----:B------:R-:W-:Y:S02]  /*6320*/  IMAD.U32 R3, RZ, RZ, UR5 ;  /* 0x00000005ff037e24 */ /* 0x000fe4000f8e00ff */
[----:B0-----:R-:W-:-:S05]  /*6330*/  IMAD.WIDE.U32 R2, R5, 0x10, R2 ;  /* 0x0000001005027825 */ /* 0x001fca00078e0002 */
[----:B------:R-:W-:Y:S04]  /*6340*/  STG.E.128 desc[UR10][R2.64], R8 ;  /* 0x0000000802007986 */ /* 0x000fe8000c101d0a */
[----:B------:R-:W-:Y:S04]  /*6350*/  STG.E.128 desc[UR10][R2.64+0x800], R12 ;  /* 0x0008000c02007986 */ /* 0x000fe8000c101d0a */
[----:B------:R-:W-:Y:S04]  /*6360*/  STG.E.128 desc[UR10][R2.64+0x1000], R20 ;  /* 0x0010001402007986 */ /* 0x000fe8000c101d0a */
[----:B------:R-:W-:Y:S01]  /*6370*/  STG.E.128 desc[UR10][R2.64+0x1800], R16 ;  /* 0x0018001002007986 */ /* 0x000fe2000c101d0a */
[----:B------:R-:W-:Y:S05]  /*6380*/  EXIT ;  /* 0x000000000000794d */ /* 0x000fea0003800000 */
.L_x_12376:
        /* <DEDUP_REMOVED lines=15> */
.L_x_50043:


//--------------------- .text._ZN2at6native29vectorized_elementwise_kernelILi4ENS0_13BUnaryFunctorIdddZZZNS0_16fmod_kernel_cudaERNS_18TensorIteratorBaseEENKUlvE0_clEvENKUlvE_clEvEUlddE_EESt5arrayIPcLm2EEEEviT0_T1_ --------------------------
	.section	.text._ZN2at6native29vectorized_elementwise_kernelILi4ENS0_13BUnaryFunctorIdddZZZNS0_16fmod_kernel_cudaERNS_18TensorIteratorBaseEENKUlvE0_clEvENKUlvE_clEvEUlddE_EESt5arrayIPcLm2EEEEviT0_T1_,"ax",@progbits
	.align	128
        .global         _ZN2at6native29vectorized_elementwise_kernelILi4ENS0_13BUnaryFunctorIdddZZZNS0_16fmod_kernel_cudaERNS_18TensorIteratorBaseEENKUlvE0_clEvENKUlvE_clEvEUlddE_EESt5arrayIPcLm2EEEEviT0_T1_
        .type           _ZN2at6native29vectorized_elementwise_kernelILi4ENS0_13BUnaryFunctorIdddZZZNS0_16fmod_kernel_cudaERNS_18TensorIteratorBaseEENKUlvE0_clEvENKUlvE_clEvEUlddE_EESt5arrayIPcLm2EEEEviT0_T1_,@function
        .size           _ZN2at6native29vectorized_elementwise_kernelILi4ENS0_13BUnaryFunctorIdddZZZNS0_16fmod_kernel_cudaERNS_18TensorIteratorBaseEENKUlvE0_clEvENKUlvE_clEvEUlddE_EESt5arrayIPcLm2EEEEviT0_T1_,(.L_x_50044 - _ZN2at6native29vectorized_elementwise_kernelILi4ENS0_13BUnaryFunctorIdddZZZNS0_16fmod_kernel_cudaERNS_18TensorIteratorBaseEENKUlvE0_clEvENKUlvE_clEvEUlddE_EESt5arrayIPcLm2EEEEviT0_T1_)
        .other          _ZN2at6native29vectorized_elementwise_kernelILi4ENS0_13BUnaryFunctorIdddZZZNS0_16fmod_kernel_cudaERNS_18TensorIteratorBaseEENKUlvE0_clEvENKUlvE_clEvEUlddE_EESt5arrayIPcLm2EEEEviT0_T1_,@"STO_CUDA_ENTRY STV_DEFAULT"
_ZN2at6native29vectorized_elementwise_kernelILi4ENS0_13BUnaryFunctorIdddZZZNS0_16fmod_kernel_cudaERNS_18TensorIteratorBaseEENKUlvE0_clEvENKUlvE_clEvEUlddE_EESt5arrayIPcLm2EEEEviT0_T1_:
.text._ZN2at6native29vectorized_elementwise_kernelILi4ENS0_13BUnaryFunctorIdddZZZNS0_16fmod_kernel_cudaERNS_18TensorIteratorBaseEENKUlvE0_clEvENKUlvE_clEvEUlddE_EESt5arrayIPcLm2EEEEviT0_T1_:
        /* <DEDUP_REMOVED lines=104> */
.L_x_12380:
        /* <DEDUP_REMOVED lines=24> */
.L_x_12382:
        /* <DEDUP_REMOVED lines=11> */
.L_x_12381:
        /* <DEDUP_REMOVED lines=20> */
.L_x_12384:
[----:B------:R-:W-:Y:S05]  /*09f0*/  BSYNC.RECONVERGENT B1 ;  /* 0x0000000000017941 */ /* 0x000fea0003800200 */
.L_x_12383:
[----:B------:R-:W-:Y:S01]  /*0a00*/  LOP3.LUT R3, R27, 0x80000000, R13, 0xb8, !PT ;  /* 0x800000001b037812 */ /* 0x000fe200078eb80d */
[----:B------:R-:W-:-:S07]  /*0a10*/  IMAD.MOV.U32 R2, RZ, RZ, R25 ;  /* 0x000000ffff027224 */ /* 0x000fce00078e0019 */
.L_x_12379:
[----:B------:R-:W-:Y:S05]  /*0a20*/  BSYNC.RECONVERGENT B0 ;  /* 0x0000000000007941 */ /* 0x000fea0003800200 */
.L_x_12378:
        /* <DEDUP_REMOVED lines=33> */
.L_x_12389:
        /* <DEDUP_REMOVED lines=11> */
.L_x_12388:
        /* <DEDUP_REMOVED lines=20> */
.L_x_12391:
[----:B------:R-:W-:Y:S05]  /*0e30*/  BSYNC.RECONVERGENT B1 ;  /* 0x0000000000017941 */ /* 0x000fea0003800200 */
.L_x_12390:
[----:B------:R-:W-:Y:S01]  /*0e40*/  LOP3.LUT R13, R29, 0x80000000, R19, 0xb8, !PT ;  /* 0x800000001d0d7812 */ /* 0x000fe200078eb813 */
[----:B------:R-:W-:Y:S01]  /*0e50*/  IMAD.MOV.U32 R12, RZ, RZ, R27 ;  /* 0x000000ffff0c7224 */ /* 0x000fe200078e001b */
[----:B------:R-:W-:Y:S06]  /*0e60*/  BRA `(.L_x_12386) ;  /* 0x0000000000547947 */ /* 0x000fec0003800000 */
.L_x_12387:
        /* <DEDUP_REMOVED lines=21> */
.L_x_12386:
[----:B------:R-:W-:Y:S05]  /*0fc0*/  BSYNC.RECONVERGENT B0 ;  /* 0x0000000000007941 */ /* 0x000fea0003800200 */
.L_x_12385:
        /* <DEDUP_REMOVED lines=33> */
.L_x_12396:
        /* <DEDUP_REMOVED lines=11> */
.L_x_12395:
        /* <DEDUP_REMOVED lines=20> */
.L_x_12398:
[----:B------:R-:W-:Y:S05]  /*13d0*/  BSYNC.RECONVERGENT B1 ;  /* 0x0000000000017941 */ /* 0x000fea0003800200 */
.L_x_12397:
[----:B------:R-:W-:Y:S01]  /*13e0*/  LOP3.LUT R19, R29, 0x80000000, R17, 0xb8, !PT ;  /* 0x800000001d137812 */ /* 0x000fe200078eb811 */
[----:B------:R-:W-:Y:S01]  /*13f0*/  IMAD.MOV.U32 R18, RZ, RZ, R27 ;  /* 0x000000ffff127224 */ /* 0x000fe200078e001b */
[----:B------:R-:W-:Y:S06]  /*1400*/  BRA `(.L_x_12393) ;  /* 0x0000000000547947 */ /* 0x000fec0003800000 */
.L_x_12394:
        /* <DEDUP_REMOVED lines=21> */
.L_x_12393:
[----:B------:R-:W-:Y:S05]  /*1560*/  BSYNC.RECONVERGENT B0 ;  /* 0x0000000000007941 */ /* 0x000fea0003800200 */
.L_x_12392:
        /* <DEDUP_REMOVED lines=33> */
.L_x_12403:
        /* <DEDUP_REMOVED lines=11> */
.L_x_12402:
        /* <DEDUP_REMOVED lines=20> */
.L_x_12405:
[----:B------:R-:W-:Y:S05]  /*1970*/  BSYNC.RECONVERGENT B1 ;  /* 0x0000000000017941 */ /* 0x000fea0003800200 */
.L_x_12404:
[----:B------:R-:W-:Y:S01]  /*1980*/  LOP3.LUT R17, R29, 0x80000000, R21, 0xb8, !PT ;  /* 0x800000001d117812 */ /* 0x000fe200078eb815 */
[----:B------:R-:W-:Y:S01]  /*1990*/  IMAD.MOV.U32 R16, RZ, RZ, R27 ;  /* 0x000000ffff107224 */ /* 0x000fe200078e001b */
[----:B------:R-:W-:Y:S06]  /*19a0*/  BRA `(.L_x_12400) ;  /* 0x0000000000547947 */ /* 0x000fec0003800000 */
.L_x_12401:
        /* <DEDUP_REMOVED lines=21> */
.L_x_12400:
[----:B------:R-:W-:Y:S05]  /*1b00*/  BSYNC.RECONVERGENT B0 ;  /* 0x0000000000007941 */ /* 0x000fea0003800200 */
.L_x_12399:
        /* <DEDUP_REMOVED lines=33> */
.L_x_12410:
        /* <DEDUP_REMOVED lines=11> */
.L_x_12409:
        /* <DEDUP_REMOVED lines=20> */
.L_x_12412:
[----:B------:R-:W-:Y:S05]  /*1f10*/  BSYNC.RECONVERGENT B1 ;  /* 0x0000000000017941 */ /* 0x000fea0003800200 */
.L_x_12411:
[----:B------:R-:W-:Y:S01]  /*1f20*/  LOP3.LUT R21, R29, 0x80000000, R15, 0xb8, !PT ;  /* 0x800000001d157812 */ /* 0x000fe200078eb80f */
[----:B------:R-:W-:Y:S01]  /*1f30*/  IMAD.MOV.U32 R20, RZ, RZ, R27 ;  /* 0x000000ffff147224 */ /* 0x000fe200078e001b */
[----:B------:R-:W-:Y:S06]  /*1f40*/  BRA `(.L_x_12407) ;  /* 0x0000000000547947 */ /* 0x000fec0003800000 */
.L_x_12408:
        /* <DEDUP_REMOVED lines=21> */
.L_x_12407:
[----:B------:R-:W-:Y:S05]  /*20a0*/  BSYNC.RECONVERGENT B0 ;  /* 0x0000000000007941 */ /* 0x000fea0003800200 */
.L_x_12406:
        /* <DEDUP_REMOVED lines=33> */
.L_x_12417:
        /* <DEDUP_REMOVED lines=11> */
.L_x_12416:
        /* <DEDUP_REMOVED lines=20> */
.L_x_12419:
[----:B------:R-:W-:Y:S05]  /*24b0*/  BSYNC.RECONVERGENT B1 ;  /* 0x0000000000017941 */ /* 0x000fea0003800200 */
.L_x_12418:
[----:B------:R-:W-:Y:S01]  /*24c0*/  LOP3.LUT R15, R29, 0x80000000, R11, 0xb8, !PT ;  /* 0x800000001d0f7812 */ /* 0x000fe200078eb80b */
[----:B------:R-:W-:Y:S01]  /*24d0*/  IMAD.MOV.U32 R14, RZ, RZ, R27 ;  /* 0x000000ffff0e7224 */ /* 0x000fe200078e001b */
[----:B------:R-:W-:Y:S06]  /*24e0*/  BRA `(.L_x_12414) ;  /* 0x0000000000547947 */ /* 0x000fec0003800000 */
.L_x_12415:
        /* <DEDUP_REMOVED lines=21> */
.L_x_12414:
[----:B------:R-:W-:Y:S05]  /*2640*/  BSYNC.RECONVERGENT B0 ;  /* 0x0000000000007941 */ /* 0x000fea0003800200 */
.L_x_12413:
        /* <DEDUP_REMOVED lines=33> */
.L_x_12424:
        /* <DEDUP_REMOVED lines=11> */
.L_x_12423:
        /* <DEDUP_REMOVED lines=20> */
.L_x_12426:
[----:B------:R-:W-:Y:S05]  /*2a50*/  BSYNC.RECONVERGENT B1 ;  /* 0x0000000000017941 */ /* 0x000fea0003800200 */
.L_x_12425:
[----:B------:R-:W-:Y:S01]  /*2a60*/  LOP3.LUT R11, R29, 0x80000000, R9, 0xb8, !PT ;  /* 0x800000001d0b7812 */ /* 0x000fe200078eb809 */
[----:B------:R-:W-:Y:S01]  /*2a70*/  IMAD.MOV.U32 R10, RZ, RZ, R27 ;  /* 0x000000ffff0a7224 */ /* 0x000fe200078e001b */
[----:B------:R-:W-:Y:S06]  /*2a80*/  BRA `(.L_x_12421) ;  /* 0x0000000000547947 */ /* 0x000fec0003800000 */
.L_x_12422:
        /* <DEDUP_REMOVED lines=21> */
.L_x_12421:
[----:B------:R-:W-:Y:S05]  /*2be0*/  BSYNC.RECONVERGENT B0 ;  /* 0x0000000000007941 */ /* 0x000fea0003800200 */
.L_x_12420:
        /* <DEDUP_REMOVED lines=33> */
.L_x_12431:
        /* <DEDUP_REMOVED lines=11> */
.L_x_12430:
        /* <DEDUP_REMOVED lines=19> */
.L_x_12433:
[----:B------:R-:W-:Y:S05]  /*2fe0*/  BSYNC.RECONVERGENT B1 ;  /* 0x0000000000017941 */ /* 0x000fea0003800200 */
.L_x_12432:
[----:B------:R-:W-:Y:S01]  /*2ff0*/  LOP3.LUT R9, R9, 0x80000000, R7, 0xb8, !PT ;  /* 0x8000000009097812 */ /* 0x000fe200078eb807 */
[----:B------:R-:W-:Y:S06]  /*3000*/  BRA `(.L_x_12428) ;  /* 0x0000000000547947 */ /* 0x000fec0003800000 */
.L_x_12429:
        /* <DEDUP_REMOVED lines=21> */
.L_x_12428:
[----:B------:R-:W-:Y:S05]  /*3160*/  BSYNC.RECONVERGENT B0 ;  /* 0x0000000000007941 */ /* 0x000fea0003800200 */
.L_x_12427:
        /* <DEDUP_REMOVED lines=16> */
.L_x_12436:
[----:B------:R-:W-:-:S13]  /*3270*/  ISETP.GE.U32.AND P0, PT, R0, UR6, PT ;  /* 0x0000000600007c0c */ /* 0x000fda000bf06070 */
[----:B------:R-:W-:Y:S05]  /*3280*/  @P0 BRA `(.L_x_12438) ;  /* 0x0000000000300947 */ /* 0x000fea0003800000 */
[----:B0-----:R-:W0:Y:S01]  /*3290*/  LDC.64 R2, c[0x0][0x398] ;  /* 0x0000e600ff027b82 */ /* 0x001e220000000a00 */
[C---:B------:R-:W-:Y:S02]  /*32a0*/  VIADD R5, R0.reuse, UR8 ;  /* 0x0000000800057c36 */ /* 0x040fe40008000000 */
[----:B------:R-:W-:Y:S02]  /*32b0*/  VIADD R0, R0, 0x80 ;  /* 0x0000008000007836 */ /* 0x000fe40000000000 */
[----:B0-----:R-:W-:-:S05]  /*32c0*/  IMAD.WIDE.U32 R2, R5, 0x8, R2 ;  /* 0x0000000805027825 */ /* 0x001fca00078e0002 */
[----:B------:R1:W-:Y:S02]  /*32d0*/  STG.E.64 desc[UR10][R2.64], R18 ;  /* 0x0000001202007986 */ /* 0x0003e4000c101b0a */
.L_x_12437:
[----:B------:R-:W-:-:S13]  /*32e0*/  ISETP.GE.U32.AND P0, PT, R0, UR6, PT ;  /* 0x0000000600007c0c */ /* 0x000fda000bf06070 */
[----:B------:R-:W-:Y:S05]  /*32f0*/  @P0 BRA `(.L_x_12439) ;  /* 0x0000000000300947 */ /* 0x000fea0003800000 */
[----:B01----:R-:W0:Y:S01]  /*3300*/  LDC.64 R2, c[0x0][0x398] ;  /* 0x0000e600ff027b82 */ /* 0x003e220000000a00 */
[C---:B------:R-:W-:Y:S02]  /*3310*/  VIADD R5, R0.reuse, UR8 ;  /* 0x0000000800057c36 */ /* 0x040fe40008000000 */
[----:B------:R-:W-:Y:S02]  /*3320*/  VIADD R0, R0, 0x80 ;  /* 0x0000008000007836 */ /* 0x000fe40000000000 */
[----:B0-----:R-:W-:-:S05]  /*3330*/  IMAD.WIDE.U32 R2, R5, 0x8, R2 ;  /* 0x0000000805027825 */ /* 0x001fca00078e0002 */
[----:B------:R1:W-:Y:S02]  /*3340*/  STG.E.64 desc[UR10][R2.64], R16 ;  /* 0x0000001002007986 */ /* 0x0003e4000c101b0a */
.L_x_12438:
[----:B------:R-:W-:-:S13]  /*3350*/  ISETP.GE.U32.AND P0, PT, R0, UR6, PT ;  /* 0x0000000600007c0c */ /* 0x000fda000bf06070 */
[----:B------:R-:W-:Y:S05]  /*3360*/  @P0 BRA `(.L_x_12440) ;  /* 0x0000000000340947 */ /* 0x000fea0003800000 */
[----:B01----:R-:W0:Y:S01]  /*3370*/  LDC.64 R2, c[0x0][0x398] ;  /* 0x0000e600ff027b82 */ /* 0x003e220000000a00 */
[C---:B------:R-:W-:Y:S02]  /*3380*/  VIADD R5, R0.reuse, UR8 ;  /* 0x0000000800057c36 */ /* 0x040fe40008000000 */
[----:B------:R-:W-:Y:S02]  /*3390*/  VIADD R0, R0, 0x80 ;  /* 0x0000008000007836 */ /* 0x000fe40000000000 */
[----:B0-----:R-:W-:-:S05]  /*33a0*/  IMAD.WIDE.U32 R2, R5, 0x8, R2 ;  /* 0x0000000805027825 */ /* 0x001fca00078e0002 */
[----:B------:R2:W-:Y:S02]  /*33b0*/  STG.E.64 desc[UR10][R2.64], R20 ;  /* 0x0000001402007986 */ /* 0x0005e4000c101b0a */
.L_x_12439:
        /* <DEDUP_REMOVED lines=8> */
.L_x_12440:
[----:B------:R-:W-:Y:S05]  /*3440*/  BSYNC.RELIABLE B1 ;  /* 0x0000000000017941 */ /* 0x000fea0003800100 */
.L_x_12435:
[----:B------:R-:W-:-:S13]  /*3450*/  ISETP.GE.U32.AND P0, PT, R0, UR6, PT ;  /* 0x0000000600007c0c */ /* 0x000fda000bf06070 */
[----:B012---:R-:W0:Y:S01]  /*3460*/  @!P0 LDC.64 R2, c[0x0][0x398] ;  /* 0x0000e600ff028b82 */ /* 0x007e220000000a00 */
[C---:B------:R-:W-:Y:S02]  /*3470*/  @!P0 VIADD R5, R0.reuse, UR8 ;  /* 0x0000000800058c36 */ /* 0x040fe40008000000 */
[----:B------:R-:W-:Y:S02]  /*3480*/  @!P0 VIADD R0, R0, 0x80 ;  /* 0x0000008000008836 */ /* 0x000fe40000000000 */
[----:B0-----:R-:W-:-:S05]  /*3490*/  @!P0 IMAD.WIDE.U32 R2, R5, 0x8, R2 ;  /* 0x0000000805028825 */ /* 0x001fca00078e0002 */
[----:B------:R3:W-:Y:S02]  /*34a0*/  @!P0 STG.E.64 desc[UR10][R2.64], R10 ;  /* 0x0000000a02008986 */ /* 0x0007e4000c101b0a */
.L_x_12441:
[----:B------:R-:W-:Y:S05]  /*34b0*/  BSYNC.RECONVERGENT B0 ;  /* 0x0000000000007941 */ /* 0x000fea0003800200 */
.L_x_12434:
        /* <DEDUP_REMOVED lines=8> */
.L_x_12377:
[----:B------:R-:W0:Y:S01]  /*3540*/  S2R R3, SR_TID.X ;  /* 0x0000000000037919 */ /* 0x000e220000002100 */
[----:B------:R-:W1:Y:S01]  /*3550*/  LDCU.64 UR4, c[0x0][0x3a0] ;  /* 0x00007400ff0477ac */ /* 0x000e620008000a00 */
[----:B------:R-:W2:Y:S01]  /*3560*/  LDCU.64 UR6, c[0x0][0x390] ;  /* 0x00007200ff0677ac */ /* 0x000ea20008000a00 */
[----:B-1----:R-:W-:-:S06]  /*3570*/  UIMAD.WIDE.U32 UR4, UR8, 0x8, UR4 ;  /* 0x00000008080478a5 */ /* 0x002fcc000f8e0004 */
[----:B------:R-:W-:Y:S02]  /*3580*/  IMAD.U32 R8, RZ, RZ, UR4 ;  /* 0x00000004ff087e24 */ /* 0x000fe4000f8e00ff */
[----:B------:R-:W-:Y:S02]  /*3590*/  IMAD.U32 R9, RZ, RZ, UR5 ;  /* 0x00000005ff097e24 */ /* 0x000fe4000f8e00ff */
[----:B0-----:R-:W-:-:S05]  /*35a0*/  IMAD.WIDE.U32 R8, R3, 0x20, R8 ;  /* 0x0000002003087825 */ /* 0x001fca00078e0008 */
[----:B------:R-:W3:Y:S04]  /*35b0*/  LDG.E.ENL2.256 R20, R12, desc[UR10][R8.64] ;  /* 0xfe00000a080c797e */ /* 0x000ee80008121914 */
[----:B------:R0:W5:Y:S01]  /*35c0*/  LDG.E.ENL2.256 R4, R16, desc[UR10][R8.64+0x1000] ;  /* 0xfe00800a0810797e */ /* 0x0001620008121904 */
        /* <DEDUP_REMOVED lines=37> */
.L_x_12443:
        /* <DEDUP_REMOVED lines=25> */
.L_x_12446:
        /* <DEDUP_REMOVED lines=11> */
.L_x_12445:
        /* <DEDUP_REMOVED lines=20> */
.L_x_12448:
[----:B------:R-:W-:Y:S05]  /*3ba0*/  BSYNC.RECONVERGENT B1 ;  /* 0x0000000000017941 */ /* 0x000fea0003800200 */
.L_x_12447:
[----:B------:R-:W-:Y:S01]  /*3bb0*/  LOP3.LUT R9, R11, 0x80000000, R13, 0xb8, !PT ;  /* 0x800000000b097812 */ /* 0x000fe200078eb80d */
[----:B------:R-:W-:-:S07]  /*3bc0*/  IMAD.MOV.U32 R8, RZ, RZ, R24 ;  /* 0x000000ffff087224 */ /* 0x000fce00078e0018 */
.L_x_12444:
[----:B------:R-:W-:Y:S05]  /*3bd0*/  BSYNC.RECONVERGENT B0 ;  /* 0x0000000000007941 */ /* 0x000fea0003800200 */
.L_x_12442:
        /* <DEDUP_REMOVED lines=31> */
.L_x_12453:
        /* <DEDUP_REMOVED lines=11> */
.L_x_12452:
        /* <DEDUP_REMOVED lines=20> */
.L_x_12455:
[----:B------:R-:W-:Y:S05]  /*3fc0*/  BSYNC.RECONVERGENT B1 ;  /* 0x0000000000017941 */ /* 0x000fea0003800200 */
.L_x_12454:
[----:B------:R-:W-:Y:S01]  /*3fd0*/  LOP3.LUT R11, R13, 0x80000000, R15, 0xb8, !PT ;  /* 0x800000000d0b7812 */ /* 0x000fe200078eb80f */
[----:B------:R-:W-:Y:S01]  /*3fe0*/  IMAD.MOV.U32 R10, RZ, RZ, R24 ;  /* 0x000000ffff0a7224 */ /* 0x000fe200078e0018 */
[----:B------:R-:W-:Y:S06]  /*3ff0*/  BRA `(.L_x_12451) ;  /* 0x0000000000587947 */ /* 0x000fec0003800000 */
.L_x_12450:
        /* <DEDUP_REMOVED lines=22> */
.L_x_12451:
[----:B------:R-:W-:Y:S05]  /*4160*/  BSYNC.RECONVERGENT B0 ;  /* 0x0000000000007941 */ /* 0x000fea0003800200 */
.L_x_12449:
        /* <DEDUP_REMOVED lines=31> */
.L_x_12460:
        /* <DEDUP_REMOVED lines=11> */
.L_x_12459:
        /* <DEDUP_REMOVED lines=20> */
.L_x_12462:
[----:B------:R-:W-:Y:S05]  /*4550*/  BSYNC.RECONVERGENT B1 ;  /* 0x0000000000017941 */ /* 0x000fea0003800200 */
.L_x_12461:
[----:B------:R-:W-:Y:S01]  /*4560*/  LOP3.LUT R13, R15, 0x80000000, R21, 0xb8, !PT ;  /* 0x800000000f0d7812 */ /* 0x000fe200078eb815 */
[----:B------:R-:W-:Y:S01]  /*4570*/  IMAD.MOV.U32 R12, RZ, RZ, R24 ;  /* 0x000000ffff0c7224 */ /* 0x000fe200078e0018 */
[----:B------:R-:W-:Y:S06]  /*4580*/  BRA `(.L_x_12458) ;  /* 0x0000000000587947 */ /* 0x000fec0003800000 */
.L_x_12457:
        /* <DEDUP_REMOVED lines=22> */
.L_x_12458:
[----:B------:R-:W-:Y:S05]  /*46f0*/  BSYNC.RECONVERGENT B0 ;  /* 0x0000000000007941 */ /* 0x000fea0003800200 */
.L_x_12456:
        /* <DEDUP_REMOVED lines=31> */
.L_x_12467:
        /* <DEDUP_REMOVED lines=11> */
.L_x_12466:
        /* <DEDUP_REMOVED lines=20> */
.L_x_12469:
[----:B------:R-:W-:Y:S05]  /*4ae0*/  BSYNC.RECONVERGENT B1 ;  /* 0x0000000000017941 */ /* 0x000fea0003800200 */
.L_x_12468:
[----:B------:R-:W-:Y:S01]  /*4af0*/  LOP3.LUT R15, R21, 0x80000000, R23, 0xb8, !PT ;  /* 0x80000000150f7812 */ /* 0x000fe200078eb817 */
[----:B------:R-:W-:Y:S01]  /*4b00*/  IMAD.MOV.U32 R14, RZ, RZ, R24 ;  /* 0x000000ffff0e7224 */ /* 0x000fe200078e0018 */
[----:B------:R-:W-:Y:S06]  /*4b10*/  BRA `(.L_x_12465) ;  /* 0x0000000000587947 */ /* 0x000fec0003800000 */
.L_x_12464:
        /* <DEDUP_REMOVED lines=22> */
.L_x_12465:
[----:B------:R-:W-:Y:S05]  /*4c80*/  BSYNC.RECONVERGENT B0 ;  /* 0x0000000000007941 */ /* 0x000fea0003800200 */
.L_x_12463:
        /* <DEDUP_REMOVED lines=31> */
.L_x_12474:
        /* <DEDUP_REMOVED lines=11> */
.L_x_12473:
        /* <DEDUP_REMOVED lines=20> */
.L_x_12476:
[----:B------:R-:W-:Y:S05]  /*5070*/  BSYNC.RECONVERGENT B1 ;  /* 0x0000000000017941 */ /* 0x000fea0003800200 */
.L_x_12475:
[----:B------:R-:W-:Y:S01]  /*5080*/  LOP3.LUT R21, R23, 0x80000000, R17, 0xb8, !PT ;  /* 0x8000000017157812 */ /* 0x000fe200078eb811 */
[----:B------:R-:W-:Y:S01]  /*5090*/  IMAD.MOV.U32 R20, RZ, RZ, R24 ;  /* 0x000000ffff147224 */ /* 0x000fe200078e0018 */
[----:B------:R-:W-:Y:S06]  /*50a0*/  BRA `(.L_x_12472) ;  /* 0x00000000005c7947 */ /* 0x000fec0003800000 */
.L_x_12471:
        /* <DEDUP_REMOVED lines=23> */
.L_x_12472:
[----:B------:R-:W-:Y:S05]  /*5220*/  BSYNC.RECONVERGENT B0 ;  /* 0x0000000000007941 */ /* 0x000fea0003800200 */
.L_x_12470:
        /* <DEDUP_REMOVED lines=31> */
.L_x_12481:
        /* <DEDUP_REMOVED lines=11> */
.L_x_12480:
        /* <DEDUP_REMOVED lines=20> */
.L_x_12483:
[----:B------:R-:W-:Y:S05]  /*5610*/  BSYNC.RECONVERGENT B1 ;  /* 0x0000000000017941 */ /* 0x000fea0003800200 */
.L_x_12482:
[----:B------:R-:W-:Y:S01]  /*5620*/  LOP3.LUT R23, R23, 0x80000000, R19, 0xb8, !PT ;  /* 0x8000000017177812 */ /* 0x000fe200078eb813 */
[----:B------:R-:W-:Y:S01]  /*5630*/  IMAD.MOV.U32 R22, RZ, RZ, R24 ;  /* 0x000000ffff167224 */ /* 0x000fe200078e0018 */
[----:B------:R-:W-:Y:S06]  /*5640*/  BRA `(.L_x_12479) ;  /* 0x0000000000587947 */ /* 0x000fec0003800000 */
.L_x_12478:
        /* <DEDUP_REMOVED lines=22> */
.L_x_12479:
[----:B------:R-:W-:Y:S05]  /*57b0*/  BSYNC.RECONVERGENT B0 ;  /* 0x0000000000007941 */ /* 0x000fea0003800200 */
.L_x_12477:
        /* <DEDUP_REMOVED lines=31> */
.L_x_12488:
        /* <DEDUP_REMOVED lines=11> */
.L_x_12487:
        /* <DEDUP_REMOVED lines=20> */
.L_x_12490:
[----:B------:R-:W-:Y:S05]  /*5ba0*/  BSYNC.RECONVERGENT B1 ;  /* 0x0000000000017941 */ /* 0x000fea0003800200 */
.L_x_12489:
[----:B------:R-:W-:Y:S01]  /*5bb0*/  LOP3.LUT R17, R19, 0x80000000, R5, 0xb8, !PT ;  /* 0x8000000013117812 */ /* 0x000fe200078eb805 */
[----:B------:R-:W-:Y:S01]  /*5bc0*/  IMAD.MOV.U32 R16, RZ, RZ, R24 ;  /* 0x000000ffff107224 */ /* 0x000fe200078e0018 */
[----:B------:R-:W-:Y:S06]  /*5bd0*/  BRA `(.L_x_12486) ;  /* 0x00000000005c7947 */ /* 0x000fec0003800000 */
.L_x_12485:
        /* <DEDUP_REMOVED lines=23> */
.L_x_12486:
[----:B------:R-:W-:Y:S05]  /*5d50*/  BSYNC.RECONVERGENT B0 ;  /* 0x0000000000007941 */ /* 0x000fea0003800200 */
.L_x_12484:
        /* <DEDUP_REMOVED lines=30> */
.L_x_12495:
        /* <DEDUP_REMOVED lines=11> */
.L_x_12494:
        /* <DEDUP_REMOVED lines=19> */
.L_x_12497:
[----:B------:R-:W-:Y:S05]  /*6120*/  BSYNC.RECONVERGENT B1 ;  /* 0x0000000000017941 */ /* 0x000fea0003800200 */
.L_x_12496:
[----:B------:R-:W-:Y:S01]  /*6130*/  LOP3.LUT R19, R19, 0x80000000, R7, 0xb8, !PT ;  /* 0x8000000013137812 */ /* 0x000fe200078eb807 */
[----:B------:R-:W-:Y:S06]  /*6140*/  BRA `(.L_x_12493) ;  /* 0x0000000000587947 */ /* 0x000fec0003800000 */
.L_x_12492:
        /* <DEDUP_REMOVED lines=22> */
.L_x_12493:
[----:B------:R-:W-:Y:S05]  /*62b0*/  BSYNC.RECONVERGENT B0 ;  /* 0x0000000000007941 */ /* 0x000fea0003800200 */
.L_x_12491:
[----:B------:R-:W0:Y:S01]  /*62c0*/  S2R R5, SR_TID.X ;  /* 0x0000000000057919 */ /* 0x000e220000002100 */
[----:B------:R-:W1:Y:S02]  /*62d0*/  LDCU.64 UR4, c[0x0][0x398] ;  /* 0x00007300ff0477ac */ /* 0x000e640008000a00 */
[----:B-1----:R-:W-:-:S06]  /*62e0*/  UIMAD.WIDE.U32 UR4, UR8, 0x8, UR4 ;  /* 0x00000008080478a5 */ /* 0x002fcc000f8e0004 */
[----:B------:R-:W-:Y:S02]  /*62f0*/  IMAD.U32 R2, RZ, RZ, UR4 ;  /* 0x00000004ff027e24 */ /* 0x000fe4000f8e00ff */
[----:B------:R-:W-:Y:S02]  /*6300*/  IMAD.U32 R3, RZ, RZ, UR5 ;  /* 0x00000005ff037e24 */ /* 0x000fe4000f8e00ff */
[----:B0-----:R-:W-:-:S05]  /*6310*/  IMAD.WIDE.U32 R2, R5, 0x20, R2 ;  /* 0x0000002005027825 */ /* 0x001fca00078e0002 */
[----:B------:R-:W-:Y:S04]  /*6320*/  STG.E.ENL2.256 desc[UR10][R2.64], R8, R12 ;  /* 0xf8000008020c797f */ /* 0x000fe8000f12180a */
[----:B------:R-:W-:Y:S01]  /*6330*/  STG.E.ENL2.256 desc[UR10][R2.64+0x1000], R20, R16 ;  /* 0xf80080140210797f */ /* 0x000fe2000f12180a */
[----:B------:R-:W-:Y:S05]  /*6340*/  EXIT ;  /* 0x000000000000794d */ /* 0x000fea0003800000 */
.L_x_12498:
        /* <DEDUP_REMOVED lines=11> */
.L_x_50044:


//--------------------- .text._ZN2at6native29vectorized_elementwise_kernelILi8ENS0_13BUnaryFunctorIdddZZZNS0_16fmod_kernel_cudaERNS_18TensorIteratorBaseEENKUlvE0_clEvENKUlvE_clEvEUlddE_EESt5arrayIPcLm2EEEEviT0_T1_ --------------------------
	.section	.text._ZN2at6native29vectorized_elementwise_kernelILi8ENS0_13BUnaryFunctorIdddZZZNS0_16fmod_kernel_cudaERNS_18TensorIteratorBaseEENKUlvE0_clEvENKUlvE_clEvEUlddE_EESt5arrayIPcLm2EEEEviT0_T1_,"ax",@progbits
	.align	128
        .global         _ZN2at6native29vectorized_elementwise_kernelILi8ENS0_13BUnaryFunctorIdddZZZNS0_16fmod_kernel_cudaERNS_18TensorIteratorBaseEENKUlvE0_clEvENKUlvE_clEvEUlddE_EESt5arrayIPcLm2EEEEviT0_T1_
        .type           _ZN2at6native29vectorized_elementwise_kernelILi8ENS0_13BUnaryFunctorIdddZZZNS0_16fmod_kernel_cudaERNS_18TensorIteratorBaseEENKUlvE0_clEvENKUlvE_clEvEUlddE_EESt5arrayIPcLm2EEEEviT0_T1_,@function
        .size           _ZN2at6native29vectorized_elementwise_kernelILi8ENS0_13BUnaryFunctorIdddZZZNS0_16fmod_kernel_cudaERNS_18TensorIteratorBaseEENKUlvE0_clEvENKUlvE_clEvEUlddE_EESt5arrayIPcLm2EEEEviT0_T1_,(.L_x_50045 - _ZN2at6native29vectorized_elementwise_kernelILi8ENS0_13BUnaryFunctorIdddZZZNS0_16fmod_kernel_cudaERNS_18TensorIteratorBaseEENKUlvE0_clEvENKUlvE_clEvEUlddE_EESt5arrayIPcLm2EEEEviT0_T1_)
        .other          _ZN2at6native29vectorized_elementwise_kernelILi8ENS0_13BUnaryFunctorIdddZZZNS0_16fmod_kernel_cudaERNS_18TensorIteratorBaseEENKUlvE0_clEvENKUlvE_clEvEUlddE_EESt5arrayIPcLm2EEEEviT0_T1_,@"STO_CUDA_ENTRY STV_DEFAULT"
_ZN2at6native29vectorized_elementwise_kernelILi8ENS0_13BUnaryFunctorIdddZZZNS0_16fmod_kernel_cudaERNS_18TensorIteratorBaseEENKUlvE0_clEvENKUlvE_clEvEUlddE_EESt5arrayIPcLm2EEEEviT0_T1_:
.text._ZN2at6native29vectorized_elementwise_kernelILi8ENS0_13BUnaryFunctorIdddZZZNS0_16fmod_kernel_cudaERNS_18TensorIteratorBaseEENKUlvE0_clEvENKUlvE_clEvEUlddE_EESt5arrayIPcLm2EEEEviT0_T1_:
[----:B------:R-:W-:Y:S01]  /*0000*/  LDC R1, c[0x0][0x37c] ;  /* 0x0000df00ff017b82 */ /* 0x000fe20000000800 */
[----:B------:R-:W-:Y:S05]  /*0010*/  EXIT ;  /* 0x000000000000794d */ /* 0x000fea0003800000 */
.L_x_12499:
        /* <DEDUP_REMOVED lines=14> */
.L_x_50045:


//--------------------- .text._ZN2at6native18elementwise_kernelILi128ELi4EZNS0_15gpu_kernel_implINS0_13AUnaryFunctorIdddZZZNS0_16fmod_kernel_cudaERNS_18TensorIteratorBaseEENKUlvE0_clEvENKUlvE_clEvEUlddE_EEEEvS5_RKT_EUliE_EEviT1_ --------------------------
	.section	.text._ZN2at6native18elementwise_kernelILi128ELi4EZNS0_15gpu_kernel_implINS0_13AUnaryFunctorIdddZZZNS0_16fmod_kernel_cudaERNS_18TensorIteratorBaseEENKUlvE0_clEvENKUlvE_clEvEUlddE_EEEEvS5_RKT_EUliE_EEviT1_,"ax",@progbits
	.align	128
        .global         _ZN2at6native18elementwise_kernelILi128ELi4EZNS0_15gpu_kernel_implINS0_13AUnaryFunctorIdddZZZNS0_16fmod_kernel_cudaERNS_18TensorIteratorBaseEENKUlvE0_clEvENKUlvE_clEvEUlddE_EEEEvS5_RKT_EUliE_EEviT1_
        .type           _ZN2at6native18elementwise_kernelILi128ELi4EZNS0_15gpu_kernel_implINS0_13AUnaryFunctorIdddZZZNS0_16fmod_kernel_cudaERNS_18TensorIteratorBaseEENKUlvE0_clEvENKUlvE_clEvEUlddE_EEEEvS5_RKT_EUliE_EEviT1_,@function
        .size           _ZN2at6native18elementwise_kernelILi128ELi4EZNS0_15gpu_kernel_implINS0_13AUnaryFunctorIdddZZZNS0_16fmod_kernel_cudaERNS_18TensorIteratorBaseEENKUlvE0_clEvENKUlvE_clEvEUlddE_EEEEvS5_RKT_EUliE_EEviT1_,(.L_x_50046 - _ZN2at6native18elementwise_kernelILi128ELi4EZNS0_15gpu_kernel_implINS0_13AUnaryFunctorIdddZZZNS0_16fmod_kernel_cudaERNS_18TensorIteratorBaseEENKUlvE0_clEvENKUlvE_clEvEUlddE_EEEEvS5_RKT_EUliE_EEviT1_)
        .other          _ZN2at6native18elementwise_kernelILi128ELi4EZNS0_15gpu_kernel_implINS0_13AUnaryFunctorIdddZZZNS0_16fmod_kernel_cudaERNS_18TensorIteratorBaseEENKUlvE0_clEvENKUlvE_clEvEUlddE_EEEEvS5_RKT_EUliE_EEviT1_,@"STO_CUDA_ENTRY STV_DEFAULT"
_ZN2at6native18elementwise_kernelILi128ELi4EZNS0_15gpu_kernel_implINS0_13AUnaryFunctorIdddZZZNS0_16fmod_kernel_cudaERNS_18TensorIteratorBaseEENKUlvE0_clEvENKUlvE_clEvEUlddE_EEEEvS5_RKT_EUliE_EEviT1_:
.text._ZN2at6native18elementwise_kernelILi128ELi4EZNS0_15gpu_kernel_implINS0_13AUnaryFunctorIdddZZZNS0_16fmod_kernel_cudaERNS_18TensorIteratorBaseEENKUlvE0_clEvENKUlvE_clEvEUlddE_EEEEvS5_RKT_EUliE_EEviT1_:
        /* <DEDUP_REMOVED lines=14> */
[----:B-1----:R-:W-:Y:S01]  /*00e0*/  LOP3.LUT R23, R23, UR4, RZ, 0xfc, !PT ;  /* 0x0000000417177c12 */ /* 0x002fe2000f8efcff */
[----:B-----5:R-:W-:Y:S01]  /*00f0*/  IMAD.MOV.U32 R26, RZ, RZ, R4 ;  /* 0x000000ffff1a7224 */ /* 0x020fe200078e0004 */
[----:B------:R-:W-:Y:S01]  /*0100*/  LOP3.LUT R27, R5, 0x7fffffff, RZ, 0xc0, !PT ;  /* 0x7fffffff051b7812 */ /* 0x000fe200078ec0ff */
[----:B------:R-:W-:Y:S01]  /*0110*/  UIADD3 UR38, UPT, UPT, UR38, 0x1, URZ ;  /* 0x0000000126267890 */ /* 0x000fe2000fffe0ff */
[----:B----4-:R-:W-:Y:S02]  /*0120*/  ISETP.GE.AND P1, PT, R23, UR5, PT ;  /* 0x0000000517007c0c */ /* 0x010fe4000bf26270 */
[----:B------:R-:W-:Y:S02]  /*0130*/  SHF.R.U32.HI R19, RZ, 0x14, R27 ;  /* 0x00000014ff137819 */ /* 0x000fe4000001161b */
[----:B------:R-:W1:Y:S02]  /*0140*/  DMUL R24, R26, 1.80143985094819840000e+16 ;  /* 0x435000001a187828 */ /* 0x000e640000000000 */
[----:B-1----:R-:W-:-:S05]  /*0150*/  LEA.HI R2, R25, R19, RZ, 0xc ;  /* 0x0000001319027211 */ /* 0x002fca00078f60ff */
[----:B------:R-:W-:-:S15]  /*0160*/  VIADD R2, R2, 0xffffffca ;  /* 0xffffffca02027836 */ /* 0x000fde0000000000 */
[----:B------:R-:W-:-:S15]  /*0170*/  NOP ;  /* 0x0000000000007918 */ /* 0x000fde0000000000 */
[----:B------:R-:W-:-:S15]  /*0180*/  NOP ;  /* 0x0000000000007918 */ /* 0x000fde0000000000 */
[----:B------:R-:W-:-:S12]  /*0190*/  NOP ;  /* 0x0000000000007918 */ /* 0x000fd80000000000 */
[----:B------:R-:W1:Y:S02]  /*01a0*/  DSETP.NEU.AND P0, PT, R26, +INF , PT ;  /* 0x7ff000001a00742a */ /* 0x000e640003f0d000 */
[----:B-1----:R-:W-:Y:S02]  /*01b0*/  FSEL R17, R4, RZ, P0 ;  /* 0x000000ff04117208 */ /* 0x002fe40000000000 */
[----:B------:R-:W-:Y:S01]  /*01c0*/  FSEL R16, R5, -QNAN , P0 ;  /* 0xfff8000005107808 */ /* 0x000fe20000000000 */
[----:B0-----:R-:W-:Y:S06]  /*01d0*/  @P1 BRA `(.L_x_12501) ;  /* 0x0000003800941947 */ /* 0x001fec0003800000 */
[----:B------:R-:W-:Y:S01]  /*01e0*/  UISETP.NE.AND UP0, UPT, UR39, URZ, UPT ;  /* 0x000000ff2700728c */ /* 0x000fe2000bf05270 */
[----:B------:R-:W-:Y:S01]  /*01f0*/  IMAD.MOV.U32 R0, RZ, RZ, RZ ;  /* 0x000000ffff007224 */ /* 0x000fe200078e00ff */
[----:B------:R-:W-:-:S07]  /*0200*/  MOV R18, RZ ;  /* 0x000000ff00127202 */ /* 0x000fce0000000f00 */
[----:B------:R-:W-:Y:S05]  /*0210*/  BRA.U !UP0, `(.L_x_12502) ;  /* 0x0000001108a87547 */ /* 0x000fea000b800000 */
[----:B------:R-:W0:Y:S01]  /*0220*/  LDCU.64 UR4, c[0x0][0x390] ;  /* 0x00007200ff0477ac */ /* 0x000e220008000a00 */
[----:B------:R-:W-:Y:S01]  /*0230*/  IMAD.MOV.U32 R22, RZ, RZ, RZ ;  /* 0x000000ffff167224 */ /* 0x000fe200078e00ff */
        /* <DEDUP_REMOVED lines=296> */
.L_x_12502:
        /* <DEDUP_REMOVED lines=16> */
[----:B--2---:R-:W3:Y:S02]  /*15c0*/  I2F.F64.S16 R4, R4 ;  /* 0x0000000400047312 */ /* 0x004ee40000101c00 */
[----:B---3--:R-:W-:Y:S05]  /*15d0*/  BRA `(.L_x_12509) ;  /* 0x0000000c00707947 */ /* 0x008fea0003800000 */
.L_x_12507:
[----:B------:R-:W2:Y:S02]  /*15e0*/  LDG.E.U8 R4, desc[UR36][R6.64] ;  /* 0x0000002406047981 */ /* 0x000ea4000c1e1100 */
[----:B--2---:R-:W3:Y:S02]  /*15f0*/  I2F.F64.U16 R4, R4 ;  /* 0x0000000400047312 */ /* 0x004ee40000101800 */
[----:B---3--:R-:W-:Y:S05]  /*1600*/  BRA `(.L_x_12509) ;  /* 0x0000000c00647947 */ /* 0x008fea0003800000 */
.L_x_12506:
        /* <DEDUP_REMOVED lines=9> */
.L_x_12511:
[----:B------:R-:W2:Y:S02]  /*16a0*/  LDG.E R4, desc[UR36][R6.64] ;  /* 0x0000002406047981 */ /* 0x000ea4000c1e1900 */
[----:B--2---:R-:W3:Y:S02]  /*16b0*/  I2F.F64 R4, R4 ;  /* 0x0000000400047312 */ /* 0x004ee40000201c00 */
[----:B---3--:R-:W-:Y:S05]  /*16c0*/  BRA `(.L_x_12509) ;  /* 0x0000000c00347947 */ /* 0x008fea0003800000 */
.L_x_12510:
[----:B------:R-:W2:Y:S02]  /*16d0*/  LDG.E.U16 R4, desc[UR36][R6.64] ;  /* 0x0000002406047981 */ /* 0x000ea4000c1e1500 */
[----:B--2---:R-:W3:Y:S02]  /*16e0*/  I2F.F64.S16 R4, R4 ;  /* 0x0000000400047312 */ /* 0x004ee40000101c00 */
[----:B---3--:R-:W-:Y:S05]  /*16f0*/  BRA `(.L_x_12509) ;  /* 0x0000000c00287947 */ /* 0x008fea0003800000 */
.L_x_12505:
        /* <DEDUP_REMOVED lines=8> */
[----:B------:R-:W2:Y:S02]  /*1780*/  F2F.F64.F32 R4, R4 ;  /* 0x0000000400047310 */ /* 0x000ea40000201800 */
[----:B--2---:R-:W-:Y:S05]  /*1790*/  BRA `(.L_x_12509) ;  /* 0x0000000c00007947 */ /* 0x004fea0003800000 */
.L_x_12513:
[----:B------:R-:W2:Y:S02]  /*17a0*/  LDG.E.U16 R0, desc[UR36][R6.64] ;  /* 0x0000002406007981 */ /* 0x000ea4000c1e1500 */
[----:B--2---:R-:W-:-:S05]  /*17b0*/  HADD2.F32 R0, -RZ, R0.H0_H0 ;  /* 0x20000000ff007230 */ /* 0x004fca0000004100 */
[----:B------:R-:W-:-:S04]  /*17c0*/  FMUL.FTZ R0, R0, 1 ;  /* 0x3f80000000007820 */ /* 0x000fc80000410000 */
[----:B------:R2:W3:Y:S02]  /*17d0*/  F2F.F64.F32 R4, R0 ;  /* 0x0000000000047310 */ /* 0x0004e40000201800 */
[----:B--23--:R-:W-:Y:S05]  /*17e0*/  BRA `(.L_x_12509) ;  /* 0x0000000800ec7947 */ /* 0x00cfea0003800000 */
.L_x_12512:
        /* <DEDUP_REMOVED lines=10> */
.L_x_12515:
[----:B------:R-:W2:Y:S02]  /*1890*/  LDG.E.U16 R6, desc[UR36][R6.64] ;  /* 0x0000002406067981 */ /* 0x000ea4000c1e1500 */
[----:B--2---:R-:W-:-:S05]  /*18a0*/  HADD2.F32 R0, -RZ, R6.H0_H0 ;  /* 0x20000006ff007230 */ /* 0x004fca0000004100 */
[----:B------:R-:W-:-:S04]  /*18b0*/  FMUL.FTZ R0, R0, 1 ;  /* 0x3f80000000007820 */ /* 0x000fc80000410000 */
[----:B------:R3:W4:Y:S02]  /*18c0*/  F2F.F64.F32 R4, R0 ;  /* 0x0000000000047310 */ /* 0x0007240000201800 */
[----:B---34-:R-:W-:Y:S05]  /*18d0*/  BRA `(.L_x_12509) ;  /* 0x0000000800b07947 */ /* 0x018fea0003800000 */
.L_x_12514:
[----:B------:R2:W5:Y:S01]  /*18e0*/  LDG.E.64 R4, desc[UR36][R6.64] ;  /* 0x0000002406047981 */ /* 0x000562000c1e1b00 */
[----:B------:R-:W-:Y:S05]  /*18f0*/  BRA `(.L_x_12509) ;  /* 0x0000000800a87947 */ /* 0x000fea0003800000 */
.L_x_12504:
        /* <DEDUP_REMOVED lines=9> */
[----:B------:R-:W-:Y:S02]  /*1990*/  MOV R4, RZ ;  /* 0x000000ff00047202 */ /* 0x000fe40000000f00 */
[----:B--2---:R-:W-:-:S04]  /*19a0*/  ISETP.NE.AND P0, PT, R6, RZ, PT ;  /* 0x000000ff0600720c */ /* 0x004fc80003f05270 */
[----:B------:R-:W-:Y:S01]  /*19b0*/  FSEL R5, RZ, 1.875, !P0 ;  /* 0x3ff00000ff057808 */ /* 0x000fe20004000000 */
[----:B------:R-:W-:Y:S08]  /*19c0*/  BRA `(.L_x_12509) ;  /* 0x0000000800747947 */ /* 0x000ff00003800000 */
.L_x_12518:
[----:B------:R1:W5:Y:S01]  /*19d0*/  LDG.E.64 R4, desc[UR36][R6.64] ;  /* 0x0000002406047981 */ /* 0x000362000c1e1b00 */
[----:B------:R-:W-:Y:S05]  /*19e0*/  BRA `(.L_x_12509) ;  /* 0x00000008006c7947 */ /* 0x000fea0003800000 */
.L_x_12517:
        /* <DEDUP_REMOVED lines=27> */
.L_x_12520:
        /* <DEDUP_REMOVED lines=13> */
[----:B------:R1:W2:Y:S02]  /*1c70*/  F2F.F64.F32 R4, R0 ;  /* 0x0000000000047310 */ /* 0x0002a40000201800 */
[----:B-12---:R-:W-:Y:S05]  /*1c80*/  BRA `(.L_x_12509) ;  /* 0x0000000400c47947 */ /* 0x006fea0003800000 */
.L_x_12519:
[----:B------:R-:W2:Y:S02]  /*1c90*/  LDG.E.U16 R0, desc[UR36][R6.64] ;  /* 0x0000002406007981 */ /* 0x000ea4000c1e1500 */
[----:B--2---:R-:W-:-:S04]  /*1ca0*/  IMAD.U32 R0, R0, 0x10000, RZ ;  /* 0x0001000000007824 */ /* 0x004fc800078e00ff */
[----:B------:R-:W-:-:S04]  /*1cb0*/  FMUL.FTZ R0, R0, 1 ;  /* 0x3f80000000007820 */ /* 0x000fc80000410000 */
[----:B------:R1:W2:Y:S02]  /*1cc0*/  F2F.F64.F32 R4, R0 ;  /* 0x0000000000047310 */ /* 0x0002a40000201800 */
[----:B-12---:R-:W-:Y:S05]  /*1cd0*/  BRA `(.L_x_12509) ;  /* 0x0000000400b07947 */ /* 0x006fea0003800000 */
.L_x_12516:
        /* <DEDUP_REMOVED lines=9> */
[----:B--2---:R-:W1:Y:S02]  /*1d70*/  I2F.F64.U16 R4, R4 ;  /* 0x0000000400047312 */ /* 0x004e640000101800 */
[----:B-1----:R-:W-:Y:S05]  /*1d80*/  BRA `(.L_x_12509) ;  /* 0x0000000400847947 */ /* 0x002fea0003800000 */
.L_x_12523:
        /* <DEDUP_REMOVED lines=21> */
.L_x_12525:
[----:B------:R-:W-:Y:S05]  /*1ee0*/  BSYNC.RECONVERGENT B0 ;  /* 0x0000000000007941 */ /* 0x000fea0003800200 */
.L_x_12524:
[----:B------:R-:W-:Y:S02]  /*1ef0*/  SHF.L.U32 R0, R0, 0x14, RZ ;  /* 0x0000001400007819 */ /* 0x000fe400000006ff */
[----:B------:R-:W-:-:S04]  /*1f00*/  LEA R3, R3, 0x3b800000, 0x17 ;  /* 0x3b80000003037811 */ /* 0x000fc800078eb8ff */
[----:B------:R-:W-:-:S05]  /*1f10*/  LOP3.LUT R0, R3, R0, R7, 0xfe, !PT ;  /* 0x0000000003007212 */ /* 0x000fca00078efe07 */
[----:B------:R-:W-:-:S04]  /*1f20*/  FMUL.FTZ R0, R0, 1 ;  /* 0x3f80000000007820 */ /* 0x000fc80000410000 */
[----:B------:R1:W2:Y:S02]  /*1f30*/  F2F.F64.F32 R4, R0 ;  /* 0x0000000000047310 */ /* 0x0002a40000201800 */
[----:B-12---:R-:W-:Y:S05]  /*1f40*/  BRA `(.L_x_12509) ;  /* 0x0000000400147947 */ /* 0x006fea0003800000 */
.L_x_12522:
        /* <DEDUP_REMOVED lines=21> */
.L_x_12527:
[----:B------:R-:W-:Y:S05]  /*20a0*/  BSYNC.RECONVERGENT B0 ;  /* 0x0000000000007941 */ /* 0x000fea0003800200 */
.L_x_12526:
[----:B------:R-:W-:Y:S01]  /*20b0*/  IMAD.SHL.U32 R0, R0, 0x200000, RZ ;  /* 0x0020000000007824 */ /* 0x000fe200078e00ff */
[----:B------:R-:W-:-:S04]  /*20c0*/  LEA R3, R3, 0x37800000, 0x17 ;  /* 0x3780000003037811 */ /* 0x000fc800078eb8ff */
[----:B------:R-:W-:-:S05]  /*20d0*/  LOP3.LUT R0, R3, R0, R7, 0xfe, !PT ;  /* 0x0000000003007212 */ /* 0x000fca00078efe07 */
[----:B------:R-:W-:-:S04]  /*20e0*/  FMUL.FTZ R0, R0, 1 ;  /* 0x3f80000000007820 */ /* 0x000fc80000410000 */
[----:B------:R1:W2:Y:S02]  /*20f0*/  F2F.F64.F32 R4, R0 ;  /* 0x0000000000047310 */ /* 0x0002a40000201800 */
[----:B-12---:R-:W-:Y:S05]  /*2100*/  BRA `(.L_x_12509) ;  /* 0x0000000000a47947 */ /* 0x006fea0003800000 */
.L_x_12521:
[----:B------:R-:W-:-:S09]  /*2110*/  UISETP.NE.AND UP0, UPT, UR4, 0x1c, UPT ;  /* 0x0000001c0400788c */ /* 0x000fd2000bf05270 */
[----:B------:R-:W-:Y:S05]  /*2120*/  BRA.U !UP0, `(.L_x_12528) ;  /* 0x0000000108947547 */ /* 0x000fea000b800000 */
[----:B------:R-:W-:-:S09]  /*2130*/  UISETP.NE.AND UP0, UPT, UR4, 0x1d, UPT ;  /* 0x0000001d0400788c */ /* 0x000fd2000bf05270 */
[----:B------:R-:W-:Y:S05]  /*2140*/  BRA.U !UP0, `(.L_x_12529) ;  /* 0x0000000108807547 */ /* 0x000fea000b800000 */
[----:B------:R-:W-:-:S09]  /*2150*/  UISETP.NE.AND UP0, UPT, UR4, 0x2c, UPT ;  /* 0x0000002c0400788c */ /* 0x000fd2000bf05270 */
[----:B------:R-:W-:Y:S05]  /*2160*/  BRA.U !UP0, `(.L_x_12530) ;  /* 0x0000000108487547 */ /* 0x000fea000b800000 */
.L_x_12508:
        /* <DEDUP_REMOVED lines=16> */
.L_x_12531:
[----:B------:R-:W-:Y:S01]  /*2270*/  CS2R R4, SRZ ;  /* 0x0000000000047805 */ /* 0x000fe2000001ff00 */
[----:B------:R-:W-:Y:S06]  /*2280*/  BRA `(.L_x_12509) ;  /* 0x0000000000447947 */ /* 0x000fec0003800000 */
.L_x_12530:
[----:B------:R-:W2:Y:S01]  /*2290*/  LDG.E.U8 R0, desc[UR36][R6.64] ;  /* 0x0000002406007981 */ /* 0x000ea2000c1e1100 */
[----:B------:R-:W-:Y:S01]  /*22a0*/  IMAD.MOV.U32 R4, RZ, RZ, 0x0 ;  /* 0x00000000ff047424 */ /* 0x000fe200078e00ff */
[----:B------:R-:W-:Y:S02]  /*22b0*/  MOV R5, 0x38000000 ;  /* 0x3800000000057802 */ /* 0x000fe40000000f00 */
        /* <DEDUP_REMOVED lines=9> */
.L_x_12529:
[----:B------:R-:W2:Y:S02]  /*2350*/  LDG.E.64 R4, desc[UR36][R6.64] ;  /* 0x0000002406047981 */ /* 0x000ea4000c1e1b00 */
[----:B--2---:R-:W1:Y:S02]  /*2360*/  I2F.F64.U64 R4, R4 ;  /* 0x0000000400047312 */ /* 0x004e640000301800 */
[----:B-1----:R-:W-:Y:S05]  /*2370*/  BRA `(.L_x_12509) ;  /* 0x0000000000087947 */ /* 0x002fea0003800000 */
.L_x_12528:
[----:B------:R-:W2:Y:S02]  /*2380*/  LDG.E R4, desc[UR36][R6.64] ;  /* 0x0000002406047981 */ /* 0x000ea4000c1e1900 */
[----:B--2---:R-:W0:Y:S02]  /*2390*/  I2F.F64.U32 R4, R4 ;  /* 0x0000000400047312 */ /* 0x004e240000201800 */
.L_x_12509:
[----:B------:R-:W-:Y:S05]  /*23a0*/  BSYNC.RECONVERGENT B6 ;  /* 0x0000000000067941 */ /* 0x000fea0003800200 */
.L_x_12503:
[----:B012--5:R-:W-:Y:S01]  /*23b0*/  LOP3.LUT R7, R5, 0x7fffffff, RZ, 0xc0, !PT ;  /* 0x7fffffff05077812 */ /* 0x027fe200078ec0ff */
[----:B------:R-:W-:Y:S01]  /*23c0*/  BSSY.RECONVERGENT B0, `(.L_x_12532) ;  /* 0x0000051000007945 */ /* 0x000fe20003800200 */
[----:B------:R-:W-:Y:S02]  /*23d0*/  MOV R6, R4 ;  /* 0x0000000400067202 */ /* 0x000fe40000000f00 */
[----:B------:R-:W-:-:S04]  /*23e0*/  VIMNMX.U32 R0, PT, PT, R27, R7, !PT ;  /* 0x000000071b007248 */ /* 0x000fc80007fe0000 */
[----:B------:R-:W-:-:S13]  /*23f0*/  ISETP.GE.U32.AND P0, PT, R0, 0x7ff00000, PT ;  /* 0x7ff000000000780c */ /* 0x000fda0003f06070 */
[----:B------:R-:W-:Y:S05]  /*2400*/  @!P0 BRA `(.L_x_12533) ;  /* 0x0000000000408947 */ /* 0x000fea0003800000 */
[----:B------:R-:W0:Y:S01]  /*2410*/  LDCU.64 UR4, c[0x0][0x598] ;  /* 0x0000b300ff0477ac */ /* 0x000e220008000a00 */
[----:B------:R-:W-:-:S15]  /*2420*/  DSETP.NAN.AND P0, PT, R6, R6, PT ;  /* 0x000000060600722a */ /* 0x000fde0003f08000 */
[----:B------:R-:W-:-:S15]  /*2430*/  NOP ;  /* 0x0000000000007918 */ /* 0x000fde0000000000 */
[----:B------:R-:W-:-:S15]  /*2440*/  NOP ;  /* 0x0000000000007918 */ /* 0x000fde0000000000 */
[----:B------:R-:W-:-:S15]  /*2450*/  NOP ;  /* 0x0000000000007918 */ /* 0x000fde0000000000 */
[----:B------:R-:W-:-:S04]  /*2460*/  NOP ;  /* 0x0000000000007918 */ /* 0x000fc80000000000 */
[----:B0-----:R-:W0:Y:S02]  /*2470*/  DADD R4, R4, UR4 ;  /* 0x0000000404047e29 */ /* 0x001e240008000000 */
[----:B0-----:R-:W-:Y:S02]  /*2480*/  FSEL R3, R17, R4, !P0 ;  /* 0x0000000411037208 */ /* 0x001fe40004000000 */
[----:B------:R-:W-:-:S15]  /*2490*/  FSEL R7, R16, R5, !P0 ;  /* 0x0000000510077208 */ /* 0x000fde0004000000 */
[----:B------:R-:W-:-:S15]  /*24a0*/  NOP ;  /* 0x0000000000007918 */ /* 0x000fde0000000000 */
[----:B------:R-:W-:-:S15]  /*24b0*/  NOP ;  /* 0x0000000000007918 */ /* 0x000fde0000000000 */
[----:B------:R-:W-:-:S15]  /*24c0*/  NOP ;  /* 0x0000000000007918 */ /* 0x000fde0000000000 */
[----:B------:R-:W0:Y:S02]  /*24d0*/  DSETP.NAN.AND P0, PT, R26, R26, PT ;  /* 0x0000001a1a00722a */ /* 0x000e240003f08000 */
[----:B0-----:R-:W-:Y:S02]  /*24e0*/  FSEL R4, R3, R4, !P0 ;  /* 0x0000000403047208 */ /* 0x001fe40004000000 */
[----:B------:R-:W-:Y:S01]  /*24f0*/  FSEL R5, R7, R5, !P0 ;  /* 0x0000000507057208 */ /* 0x000fe20004000000 */
[----:B------:R-:W-:Y:S06]  /*2500*/  BRA `(.L_x_12534) ;  /* 0x0000000000f07947 */ /* 0x000fec0003800000 */
.L_x_12533:
[----:B------:R-:W0:Y:S01]  /*2510*/  DSETP.NEU.AND P0, PT, R6, RZ, PT ;  /* 0x000000ff0600722a */ /* 0x000e220003f0d000 */
[----:B------:R-:W-:Y:S02]  /*2520*/  IMAD.MOV.U32 R4, RZ, RZ, 0x0 ;  /* 0x00000000ff047424 */ /* 0x000fe400078e00ff */
[----:B------:R-:W-:Y:S01]  /*2530*/  IMAD.MOV.U32 R5, RZ, RZ, -0x80000 ;  /* 0xfff80000ff057424 */ /* 0x000fe200078e00ff */
[----:B0-----:R-:W-:Y:S06]  /*2540*/  @!P0 BRA `(.L_x_12534) ;  /* 0x0000000000e08947 */ /* 0x001fec0003800000 */
[----:B------:R-:W0:Y:S01]  /*2550*/  LDCU.64 UR4, c[0x0][0x598] ;  /* 0x0000b300ff0477ac */ /* 0x000e220008000a00 */
[----:B------:R-:W1:Y:S01]  /*2560*/  DSETP.GE.AND P0, PT, R26, R6, PT ;  /* 0x000000061a00722a */ /* 0x000e620003f06000 */
[----:B0-----:R-:W-:Y:S01]  /*2570*/  IMAD.U32 R4, RZ, RZ, UR4 ;  /* 0x00000004ff047e24 */ /* 0x001fe2000f8e00ff */
[----:B------:R-:W-:Y:S01]  /*2580*/  MOV R5, UR5 ;  /* 0x0000000500057c02 */ /* 0x000fe20008000f00 */
[----:B-1----:R-:W-:Y:S06]  /*2590*/  @!P0 BRA `(.L_x_12534) ;  /* 0x0000000000cc8947 */ /* 0x002fec0003800000 */
[----:B------:R-:W-:Y:S01]  /*25a0*/  ISETP.GT.U32.AND P0, PT, R7, 0xfffff, PT ;  /* 0x000fffff0700780c */ /* 0x000fe20003f04070 */
[----:B------:R-:W0:Y:S01]  /*25b0*/  LDCU UR4, c[0x0][0x598] ;  /* 0x0000b300ff0477ac */ /* 0x000e220008000800 */
[----:B------:R-:W-:Y:S01]  /*25c0*/  SHF.R.U32.HI R3, RZ, 0x14, R7 ;  /* 0x00000014ff037819 */ /* 0x000fe20000011607 */
[----:B------:R-:W-:Y:S01]  /*25d0*/  BSSY.RECONVERGENT B1, `(.L_x_12535) ;  /* 0x0000017000017945 */ /* 0x000fe20003800200 */
[----:B------:R-:W-:-:S04]  /*25e0*/  ISETP.GE.U32.AND P1, PT, R27, 0x100000, PT ;  /* 0x001000001b00780c */ /* 0x000fc80003f26070 */
[----:B------:R-:W-:-:S04]  /*25f0*/  FSEL R8, R25, R27, !P1 ;  /* 0x0000001b19087208 */ /* 0x000fc80004800000 */
[----:B------:R-:W-:Y:S01]  /*2600*/  LOP3.LUT R8, R8, 0xfffff, RZ, 0xc0, !PT ;  /* 0x000fffff08087812 */ /* 0x000fe200078ec0ff */
[----:B------:R-:W1:Y:S02]  /*2610*/  @!P0 DMUL R6, R6, 1.80143985094819840000e+16 ;  /* 0x4350000006068828 */ /* 0x000e640000000000 */
[C---:B-1----:R-:W-:Y:S02]  /*2620*/  @!P0 LEA.HI R0, R7.reuse, R3, RZ, 0xc ;  /* 0x0000000307008211 */ /* 0x042fe400078f60ff */
[----:B------:R-:W-:Y:S02]  /*2630*/  LOP3.LUT R4, R7, 0xfffff, RZ, 0xc0, !PT ;  /* 0x000fffff07047812 */ /* 0x000fe400078ec0ff */
[----:B0-----:R-:W-:Y:S01]  /*2640*/  FSEL R9, R24, UR4, !P1 ;  /* 0x0000000418097c08 */ /* 0x001fe2000c800000 */
[----:B------:R-:W-:Y:S01]  /*2650*/  @!P0 VIADD R3, R0, 0xffffffca ;  /* 0xffffffca00038836 */ /* 0x000fe20000000000 */
[----:B------:R-:W-:Y:S02]  /*2660*/  SEL R0, R2, R19, !P1 ;  /* 0x0000001302007207 */ /* 0x000fe40004800000 */
[----:B------:R-:W-:-:S02]  /*2670*/  LOP3.LUT R8, R8, 0x100000, RZ, 0xfc, !PT ;  /* 0x0010000008087812 */ /* 0x000fc400078efcff */
[----:B------:R-:W-:Y:S01]  /*2680*/  LOP3.LUT R11, R4, 0x100000, RZ, 0xfc, !PT ;  /* 0x00100000040b7812 */ /* 0x000fe200078efcff */
[----:B------:R-:W-:-:S07]  /*2690*/  IMAD.IADD R0, R0, 0x1, -R3 ;  /* 0x0000000100007824 */ /* 0x000fce00078e0a03 */
.L_x_12536:
        /* <DEDUP_REMOVED lines=11> */
.L_x_12535:
[----:B------:R-:W0:Y:S01]  /*2750*/  LDC R9, c[0x0][0x59c] ;  /* 0x00016700ff097b82 */ /* 0x000e220000000800 */
        /* <DEDUP_REMOVED lines=10> */
[----:B------:R-:W-:Y:S02]  /*2800*/  IADD3 R3, PT, PT, -R7, R3, RZ ;  /* 0x0000000307037210 */ /* 0x000fe40007ffe1ff */
[CC--:B------:R-:W-:Y:S02]  /*2810*/  SHF.L.U64.HI R5, R4.reuse, R7.reuse, R5 ;  /* 0x0000000704057219 */ /* 0x0c0fe40000010205 */
[----:B------:R-:W-:Y:S02]  /*2820*/  ISETP.GT.AND P0, PT, R3, RZ, PT ;  /* 0x000000ff0300720c */ /* 0x000fe40003f04270 */
[----:B------:R-:W-:-:S11]  /*2830*/  SHF.L.U32 R4, R4, R7, RZ ;  /* 0x0000000704047219 */ /* 0x000fd600000006ff */
[C---:B------:R-:W-:Y:S01]  /*2840*/  @!P0 IADD3 R0, PT, PT, -R3.reuse, 0x1, RZ ;  /* 0x0000000103008810 */ /* 0x040fe20007ffe1ff */
[----:B------:R-:W-:-:S03]  /*2850*/  @P0 VIADD R3, R3, 0xffffffff ;  /* 0xffffffff03030836 */ /* 0x000fc60000000000 */
[--C-:B------:R-:W-:Y:S02]  /*2860*/  @!P0 SHF.R.U64 R6, R4, R0, R5.reuse ;  /* 0x0000000004068219 */ /* 0x100fe40000001205 */
[----:B------:R-:W-:Y:S02]  /*2870*/  @P0 IADD3 R6, P1, PT, RZ, R4, RZ ;  /* 0x00000004ff060210 */ /* 0x000fe40007f3e0ff */
[----:B------:R-:W-:-:S03]  /*2880*/  @!P0 SHF.R.U32.HI R0, RZ, R0, R5 ;  /* 0x00000000ff008219 */ /* 0x000fc60000011605 */
[----:B------:R-:W-:-:S08]  /*2890*/  @P0 IMAD.U32.X R0, R3, 0x100000, R5, P1 ;  /* 0x0010000003000824 */ /* 0x000fd000008e0405 */
.L_x_12538:
[----:B------:R-:W-:Y:S05]  /*28a0*/  BSYNC.RECONVERGENT B1 ;  /* 0x0000000000017941 */ /* 0x000fea0003800200 */
.L_x_12537:
[----:B0-----:R-:W-:Y:S01]  /*28b0*/  LOP3.LUT R5, R0, 0x80000000, R9, 0xb8, !PT ;  /* 0x8000000000057812 */ /* 0x001fe200078eb809 */
[----:B------:R-:W-:-:S07]  /*28c0*/  IMAD.MOV.U32 R4, RZ, RZ, R6 ;  /* 0x000000ffff047224 */ /* 0x000fce00078e0006 */
.L_x_12534:
[----:B------:R-:W-:Y:S05]  /*28d0*/  BSYNC.RECONVERGENT B0 ;  /* 0x0000000000007941 */ /* 0x000fea0003800200 */
.L_x_12532:
        /* <DEDUP_REMOVED lines=17> */
.L_x_12542:
[----:B------:R-:W0:Y:S02]  /*29f0*/  F2I.S64.F64.TRUNC R4, R4 ;  /* 0x0000000400047311 */ /* 0x000e24000030d900 */
[----:B0-----:R-:W-:-:S05]  /*2a00*/  IMAD.MOV.U32 R3, RZ, RZ, R4 ;  /* 0x000000ffff037224 */ /* 0x001fca00078e0004 */
[----:B------:R0:W-:Y:S01]  /*2a10*/  STG.E.U8 desc[UR36][R8.64], R3 ;  /* 0x0000000308007986 */ /* 0x0001e2000c101124 */
[----:B------:R-:W-:Y:S05]  /*2a20*/  BRA `(.L_x_12544) ;  /* 0x00000010007c7947 */ /* 0x000fea0003800000 */
.L_x_12541:
        /* <DEDUP_REMOVED lines=9> */
.L_x_12546:
[----:B------:R-:W0:Y:S02]  /*2ac0*/  F2I.F64.TRUNC R5, R4 ;  /* 0x0000000400057311 */ /* 0x000e24000030d100 */
[----:B0-----:R0:W-:Y:S01]  /*2ad0*/  STG.E desc[UR36][R8.64], R5 ;  /* 0x0000000508007986 */ /* 0x0011e2000c101924 */
[----:B------:R-:W-:Y:S05]  /*2ae0*/  BRA `(.L_x_12544) ;  /* 0x00000010004c7947 */ /* 0x000fea0003800000 */
.L_x_12545:
[----:B------:R-:W0:Y:S02]  /*2af0*/  F2I.F64.TRUNC R5, R4 ;  /* 0x0000000400057311 */ /* 0x000e24000030d100 */
[----:B0-----:R0:W-:Y:S01]  /*2b00*/  STG.E.U16 desc[UR36][R8.64], R5 ;  /* 0x0000000508007986 */ /* 0x0011e2000c101524 */
[----:B------:R-:W-:Y:S05]  /*2b10*/  BRA `(.L_x_12544) ;  /* 0x0000001000407947 */ /* 0x000fea0003800000 */
.L_x_12540:
        /* <DEDUP_REMOVED lines=17> */
.L_x_12548:
        /* <DEDUP_REMOVED lines=12> */
.L_x_12547:
        /* <DEDUP_REMOVED lines=18> */
.L_x_12550:
        /* <DEDUP_REMOVED lines=13> */
.L_x_12549:
[----:B------:R0:W-:Y:S01]  /*2ee0*/  STG.E.64 desc[UR36][R8.64], R4 ;  /* 0x0000000408007986 */ /* 0x0001e2000c101b24 */
[----:B------:R-:W-:Y:S05]  /*2ef0*/  BRA `(.L_x_12544) ;  /* 0x0000000c00487947 */ /* 0x000fea0003800000 */
.L_x_12539:
        /* <DEDUP_REMOVED lines=12> */
.L_x_12553:
[----:B------:R-:W-:-:S05]  /*2fc0*/  CS2R R6, SRZ ;  /* 0x0000000000067805 */ /* 0x000fca000001ff00 */
[----:B------:R0:W-:Y:S01]  /*2fd0*/  STG.E.128 desc[UR36][R8.64], R4 ;  /* 0x0000000408007986 */ /* 0x0001e2000c101d24 */
[----:B------:R-:W-:Y:S05]  /*2fe0*/  BRA `(.L_x_12544) ;  /* 0x0000000c000c7947 */ /* 0x000fea0003800000 */
.L_x_12552:
        /* <DEDUP_REMOVED lines=27> */
.L_x_12557:
[----:B------:R-:W-:Y:S05]  /*31a0*/  BSYNC.RECONVERGENT B0 ;  /* 0x0000000000007941 */ /* 0x000fea0003800200 */
.L_x_12556:
[----:B------:R-:W-:-:S05]  /*31b0*/  LOP3.LUT R7, R0, 0x80, R7, 0xf8, !PT ;  /* 0x0000008000077812 */ /* 0x000fca00078ef807 */
[----:B------:R0:W-:Y:S01]  /*31c0*/  STG.E.U8 desc[UR36][R8.64], R7 ;  /* 0x0000000708007986 */ /* 0x0001e2000c101124 */
[----:B------:R-:W-:Y:S05]  /*31d0*/  BRA `(.L_x_12544) ;  /* 0x0000000800907947 */ /* 0x000fea0003800000 */
.L_x_12555:
        /* <DEDUP_REMOVED lines=23> */
.L_x_12559:
[----:B------:R-:W-:Y:S05]  /*3350*/  BSYNC.RECONVERGENT B0 ;  /* 0x0000000000007941 */ /* 0x000fea0003800200 */
.L_x_12558:
[----:B------:R-:W-:-:S05]  /*3360*/  LOP3.LUT R7, R0, 0x80, R7, 0xf8, !PT ;  /* 0x0000008000077812 */ /* 0x000fca00078ef807 */
[----:B------:R0:W-:Y:S01]  /*3370*/  STG.E.U8 desc[UR36][R8.64], R7 ;  /* 0x0000000708007986 */ /* 0x0001e2000c101124 */
[----:B------:R-:W-:Y:S05]  /*3380*/  BRA `(.L_x_12544) ;  /* 0x0000000800247947 */ /* 0x000fea0003800000 */
.L_x_12554:
        /* <DEDUP_REMOVED lines=12> */
.L_x_12551:
        /* <DEDUP_REMOVED lines=11> */
.L_x_12562:
        /* <DEDUP_REMOVED lines=21> */
.L_x_12565:
[----:B------:R-:W-:-:S04]  /*3650*/  SHF.R.U32.HI R0, RZ, 0x14, R7 ;  /* 0x00000014ff007819 */ /* 0x000fc80000011607 */
[----:B------:R-:W-:-:S04]  /*3660*/  LOP3.LUT R0, R0, 0x1, RZ, 0xc0, !PT ;  /* 0x0000000100007812 */ /* 0x000fc800078ec0ff */
[----:B------:R-:W-:-:S04]  /*3670*/  IADD3 R0, PT, PT, R7, 0x487ffff, R0 ;  /* 0x0487ffff07007810 */ /* 0x000fc80007ffe000 */
[----:B------:R-:W-:-:S04]  /*3680*/  SHF.R.U32.HI R0, RZ, 0x14, R0 ;  /* 0x00000014ff007819 */ /* 0x000fc80000011600 */
[----:B------:R-:W-:-:S07]  /*3690*/  LOP3.LUT R3, R0, 0xff, RZ, 0xc0, !PT ;  /* 0x000000ff00037812 */ /* 0x000fce00078ec0ff */
.L_x_12566:
[----:B------:R-:W-:-:S04]  /*36a0*/  SHF.R.U32.HI R0, RZ, 0x18, R7 ;  /* 0x00000018ff007819 */ /* 0x000fc80000011607 */
[----:B------:R-:W-:-:S07]  /*36b0*/  LOP3.LUT R0, R3, 0x80, R0, 0xf8, !PT ;  /* 0x0000008003007812 */ /* 0x000fce00078ef800 */
.L_x_12564:
[----:B------:R-:W-:Y:S05]  /*36c0*/  BSYNC.RECONVERGENT B0 ;  /* 0x0000000000007941 */ /* 0x000fea0003800200 */
.L_x_12563:
[----:B------:R1:W-:Y:S01]  /*36d0*/  STG.E.U8 desc[UR36][R8.64], R0 ;  /* 0x0000000008007986 */ /* 0x0003e2000c101124 */
[----:B------:R-:W-:Y:S05]  /*36e0*/  BRA `(.L_x_12544) ;  /* 0x00000004004c7947 */ /* 0x000fea0003800000 */
.L_x_12561:
        /* <DEDUP_REMOVED lines=21> */
.L_x_12569:
[----:B------:R-:W-:-:S04]  /*3840*/  SHF.R.U32.HI R0, RZ, 0x15, R7 ;  /* 0x00000015ff007819 */ /* 0x000fc80000011607 */
[----:B------:R-:W-:-:S04]  /*3850*/  LOP3.LUT R0, R0, 0x1, RZ, 0xc0, !PT ;  /* 0x0000000100007812 */ /* 0x000fc800078ec0ff */
[----:B------:R-:W-:-:S04]  /*3860*/  IADD3 R0, PT, PT, R7, 0x88fffff, R0 ;  /* 0x088fffff07007810 */ /* 0x000fc80007ffe000 */
[----:B------:R-:W-:-:S04]  /*3870*/  SHF.R.U32.HI R0, RZ, 0x15, R0 ;  /* 0x00000015ff007819 */ /* 0x000fc80000011600 */
[----:B------:R-:W-:-:S07]  /*3880*/  LOP3.LUT R3, R0, 0xff, RZ, 0xc0, !PT ;  /* 0x000000ff00037812 */ /* 0x000fce00078ec0ff */
.L_x_12570:
[----:B------:R-:W-:-:S04]  /*3890*/  SHF.R.U32.HI R0, RZ, 0x18, R7 ;  /* 0x00000018ff007819 */ /* 0x000fc80000011607 */
[----:B------:R-:W-:-:S07]  /*38a0*/  LOP3.LUT R0, R3, 0x80, R0, 0xf8, !PT ;  /* 0x0000008003007812 */ /* 0x000fce00078ef800 */
.L_x_12568:
[----:B------:R-:W-:Y:S05]  /*38b0*/  BSYNC.RECONVERGENT B0 ;  /* 0x0000000000007941 */ /* 0x000fea0003800200 */
.L_x_12567:
[----:B------:R0:W-:Y:S01]  /*38c0*/  STG.E.U8 desc[UR36][R8.64], R0 ;  /* 0x0000000008007986 */ /* 0x0001e2000c101124 */
[----:B------:R-:W-:Y:S05]  /*38d0*/  BRA `(.L_x_12544) ;  /* 0x0000000000d07947 */ /* 0x000fea0003800000 */
.L_x_12560:
[----:B------:R-:W-:-:S09]  /*38e0*/  UISETP.NE.AND UP0, UPT, UR4, 0x1c, UPT ;  /* 0x0000001c0400788c */ /* 0x000fd2000bf05270 */
[----:B------:R-:W-:Y:S05]  /*38f0*/  BRA.U !UP0, `(.L_x_12571) ;  /* 0x0000000108c07547 */ /* 0x000fea000b800000 */
[----:B------:R-:W-:-:S09]  /*3900*/  UISETP.NE.AND UP0, UPT, UR4, 0x1d, UPT ;  /* 0x0000001d0400788c */ /* 0x000fd2000bf05270 */
[----:B------:R-:W-:Y:S05]  /*3910*/  BRA.U !UP0, `(.L_x_12572) ;  /* 0x0000000108ac7547 */ /* 0x000fea000b800000 */
[----:B------:R-:W-:-:S09]  /*3920*/  UISETP.NE.AND UP0, UPT, UR4, 0x2c, UPT ;  /* 0x0000002c0400788c */ /* 0x000fd2000bf05270 */
[----:B------:R-:W-:Y:S05]  /*3930*/  BRA.U !UP0, `(.L_x_12573) ;  /* 0x0000000108447547 */ /* 0x000fea000b800000 */
.L_x_12543:
        /* <DEDUP_REMOVED lines=8> */
[----:B0-----:R-:W-:Y:S01]  /*39c0*/  IMAD.U32 R4, RZ, RZ, UR6 ;  /* 0x00000006ff047e24 */ /* 0x001fe2000f8e00ff */
[----:B------:R-:W-:Y:S01]  /*39d0*/  MOV R5, UR7 ;  /* 0x0000000700057c02 */ /* 0x000fe20008000f00 */
[----:B-1----:R-:W-:-:S02]  /*39e0*/  IMAD.U32 R6, RZ, RZ, UR8 ;  /* 0x00000008ff067e24 */ /* 0x002fc4000f8e00ff */
[----:B------:R-:W-:Y:S02]  /*39f0*/  IMAD.U32 R7, RZ, RZ, UR9 ;  /* 0x00000009ff077e24 */ /* 0x000fe4000f8e00ff */
[----:B---3--:R-:W-:Y:S01]  /*3a00*/  IMAD.U32 R10, RZ, RZ, UR4 ;  /* 0x00000004ff0a7e24 */ /* 0x008fe2000f8e00ff */
[----:B------:R-:W-:-:S07]  /*3a10*/  MOV R11, UR5 ;  /* 0x00000005000b7c02 */ /* 0x000fce0008000f00 */
[----:B------:R-:W-:-:S07]  /*3a20*/  LEPC R20, `(.L_x_12574) ;  /* 0x000000001014794e */ /* 0x000fce0000000000 */
[----:B--2---:R-:W-:Y:S05]  /*3a30*/  CALL.ABS.NOINC R14 ;  /* 0x000000000e007343 */ /* 0x004fea0003c00000 */
.L_x_12574:
[----:B------:R-:W-:Y:S05]  /*3a40*/  BRA `(.L_x_12544) ;  /* 0x0000000000747947 */ /* 0x000fea0003800000 */
.L_x_12573:
        /* <DEDUP_REMOVED lines=24> */
.L_x_12572:
[----:B------:R-:W0:Y:S02]  /*3bd0*/  F2I.U64.F64.TRUNC R4, R4 ;  /* 0x0000000400047311 */ /* 0x000e24000030d800 */
[----:B0-----:R0:W-:Y:S01]  /*3be0*/  STG.E.64 desc[UR36][R8.64], R4 ;  /* 0x0000000408007986 */ /* 0x0011e2000c101b24 */
[----:B------:R-:W-:Y:S05]  /*3bf0*/  BRA `(.L_x_12544) ;  /* 0x0000000000087947 */ /* 0x000fea0003800000 */
.L_x_12571:
[----:B------:R-:W0:Y:S02]  /*3c00*/  F2I.U32.F64.TRUNC R5, R4 ;  /* 0x0000000400057311 */ /* 0x000e24000030d000 */
[----:B0-----:R3:W-:Y:S02]  /*3c10*/  STG.E desc[UR36][R8.64], R5 ;  /* 0x0000000508007986 */ /* 0x0017e4000c101924 */
.L_x_12544:
[----:B------:R-:W-:-:S07]  /*3c20*/  VIADD R23, R23, 0x80 ;  /* 0x0000008017177836 */ /* 0x000fce0000000000 */
.L_x_12501:
[----:B------:R-:W-:Y:S05]  /*3c30*/  BSYNC.RECONVERGENT B7 ;  /* 0x0000000000077941 */ /* 0x000fea0003800200 */
.L_x_12500:
        /* <DEDUP_REMOVED lines=15> */
[----:B------:R-:W-:-:S04]  /*3d30*/  SHF.R.U32.HI R7, RZ, UR5, R6 ;  /* 0x00000005ff077c19 */ /* 0x000fc80008011606 */
[----:B------:R-:W-:-:S05]  /*3d40*/  IADD3 R0, PT, PT, -R7, RZ, RZ ;  /* 0x000000ff07007210 */ /* 0x000fca0007ffe1ff */
[----:B-1----:R-:W-:-:S04]  /*3d50*/  IMAD R0, R0, UR6, R23 ;  /* 0x0000000600007c24 */ /* 0x002fc8000f8e0217 */
[C---:B-----5:R-:W-:Y:S02]  /*3d60*/  IMAD R18, R0.reuse, UR8, RZ ;  /* 0x0000000800127c24 */ /* 0x060fe4000f8e02ff */
[----:B------:R-:W-:Y:S01]  /*3d70*/  IMAD R0, R0, UR9, RZ ;  /* 0x0000000900007c24 */ /* 0x000fe2000f8e02ff */
[----:B------:R-:W-:Y:S06]  /*3d80*/  BRA.U !UP0, `(.L_x_12577) ;  /* 0x0000001108787547 */ /* 0x000fec000b800000 */
[----:B------:R-:W0:Y:S01]  /*3d90*/  LDCU.64 UR6, c[0x0][0x398] ;  /* 0x00007300ff0677ac */ /* 0x000e220008000a00 */
[----:B------:R-:W-:Y:S01]  /*3da0*/  IMAD.MOV.U32 R6, RZ, RZ, RZ ;  /* 0x000000ffff067224 */ /* 0x000fe200078e00ff */
[----:B------:R-:W2:Y:S01]  /*3db0*/  LDCU UR4, c[0x0][0x3a0] ;  /* 0x00007400ff0477ac */ /* 0x000ea20008000800 */
[----:B------:R-:W1:Y:S01]  /*3dc0*/  LDCU.64 UR8, c[0x0][0x4c0] ;  /* 0x00009800ff0877ac */ /* 0x000e620008000a00 */
[----:B------:R-:W-:Y:S01]  /*3dd0*/  UISETP.NE.AND UP0, UPT, UR38, 0x2, UPT ;  /* 0x000000022600788c */ /* 0x000fe2000bf05270 */
[----:B0-----:R-:W-:-:S05]  /*3de0*/  IMAD.HI.U32 R4, R7, UR7, R6 ;  /* 0x0000000707047c27 */ /* 0x001fca000f8e0006 */
[----:B--23--:R-:W-:-:S05]  /*3df0*/  SHF.R.U32.HI R5, RZ, UR4, R4 ;  /* 0x00000004ff057c19 */ /* 0x00cfca0008011604 */
[----:B----4-:R-:W-:-:S04]  /*3e00*/  IMAD.MOV R3, RZ, RZ, -R5 ;  /* 0x000000ffff037224 */ /* 0x010fc800078e0a05 */
[----:B------:R-:W-:-:S04]  /*3e10*/  IMAD R7, R3, UR6, R7 ;  /* 0x0000000603077c24 */ /* 0x000fc8000f8e0207 */
[C---:B-1----:R-:W-:Y:S02]  /*3e20*/  IMAD R18, R7.reuse, UR8, R18 ;  /* 0x0000000807127c24 */ /* 0x042fe4000f8e0212 */
        /* <DEDUP_REMOVED lines=276> */
.L_x_12577:
        /* <DEDUP_REMOVED lines=16> */
[----:B--23--:R-:W3:Y:S02]  /*5070*/  I2F.F64.S16 R4, R4 ;  /* 0x0000000400047312 */ /* 0x00cee40000101c00 */
[----:B---3--:R-:W-:Y:S05]  /*5080*/  BRA `(.L_x_12584) ;  /* 0x0000000c00707947 */ /* 0x008fea0003800000 */
.L_x_12582:
[----:B------:R-:W2:Y:S02]  /*5090*/  LDG.E.U8 R4, desc[UR36][R6.64] ;  /* 0x0000002406047981 */ /* 0x000ea4000c1e1100 */
[----:B--23--:R-:W3:Y:S02]  /*50a0*/  I2F.F64.U16 R4, R4 ;  /* 0x0000000400047312 */ /* 0x00cee40000101800 */
[----:B---3--:R-:W-:Y:S05]  /*50b0*/  BRA `(.L_x_12584) ;  /* 0x0000000c00647947 */ /* 0x008fea0003800000 */
.L_x_12581:
[----:B------:R-:W-:-:S09]  /*50c0*/  UISETP.NE.AND UP0, UPT, UR4, 0x2, UPT ;  /* 0x000000020400788c */ /* 0x000fd2000bf05270 */
[----:B------:R-:W-:Y:S05]  /*50d0*/  BRA.U !UP0, `(.L_x_12585) ;  /* 0x0000000108287547 */ /* 0x000fea000b800000 */
[----:B------:R-:W-:-:S09]  /*50e0*/  UISETP.NE.AND UP0, UPT, UR4, 0x3, UPT ;  /* 0x000000030400788c */ /* 0x000fd2000bf05270 */
[----:B------:R-:W-:Y:S05]  /*50f0*/  BRA.U !UP0, `(.L_x_12586) ;  /* 0x0000000108147547 */ /* 0x000fea000b800000 */
[----:B------:R-:W-:-:S09]  /*5100*/  UISETP.NE.AND UP0, UPT, UR4, 0x4, UPT ;  /* 0x000000040400788c */ /* 0x000fd2000bf05270 */
[----:B------:R-:W-:Y:S05]  /*5110*/  BRA.U UP0, `(.L_x_12583) ;  /* 0x0000000900f07547 */ /* 0x000fea000b800000 */
[----:B--23--:R-:W2:Y:S02]  /*5120*/  LDG.E.64 R4, desc[UR36][R6.64] ;  /* 0x0000002406047981 */ /* 0x00cea4000c1e1b00 */
[----:B--2---:R-:W3:Y:S02]  /*5130*/  I2F.F64.S64 R4, R4 ;  /* 0x0000000400047312 */ /* 0x004ee40000301c00 */
[----:B---3--:R-:W-:Y:S05]  /*5140*/  BRA `(.L_x_12584) ;  /* 0x0000000c00407947 */ /* 0x008fea0003800000 */
.L_x_12586:
[----:B------:R-:W2:Y:S02]  /*5150*/  LDG.E R4, desc[UR36][R6.64] ;  /* 0x0000002406047981 */ /* 0x000ea4000c1e1900 */
[----:B--23--:R-:W3:Y:S02]  /*5160*/  I2F.F64 R4, R4 ;  /* 0x0000000400047312 */ /* 0x00cee40000201c00 */
[----:B---3--:R-:W-:Y:S05]  /*5170*/  BRA `(.L_x_12584) ;  /* 0x0000000c00347947 */ /* 0x008fea0003800000 */
.L_x_12585:
[----:B------:R-:W2:Y:S02]  /*5180*/  LDG.E.U16 R4, desc[UR36][R6.64] ;  /* 0x0000002406047981 */ /* 0x000ea4000c1e1500 */
[----:B--23--:R-:W3:Y:S02]  /*5190*/  I2F.F64.S16 R4, R4 ;  /* 0x0000000400047312 */ /* 0x00cee40000101c00 */
[----:B---3--:R-:W-:Y:S05]  /*51a0*/  BRA `(.L_x_12584) ;  /* 0x0000000c00287947 */ /* 0x008fea0003800000 */
.L_x_12580:
[----:B------:R-:W-:-:S09]  /*51b0*/  UISETP.GT.AND UP0, UPT, UR4, 0x6, UPT ;  /* 0x000000060400788c */ /* 0x000fd2000bf04270 */
[----:B------:R-:W-:Y:S05]  /*51c0*/  BRA.U UP0, `(.L_x_12587) ;  /* 0x0000000100347547 */ /* 0x000fea000b800000 */
[----:B------:R-:W-:-:S09]  /*51d0*/  UISETP.NE.AND UP0, UPT, UR4, 0x5, UPT ;  /* 0x000000050400788c */ /* 0x000fd2000bf05270 */
[----:B------:R-:W-:Y:S05]  /*51e0*/  BRA.U !UP0, `(.L_x_12588) ;  /* 0x0000000108187547 */ /* 0x000fea000b800000 */
[----:B------:R-:W-:-:S09]  /*51f0*/  UISETP.NE.AND UP0, UPT, UR4, 0x6, UPT ;  /* 0x000000060400788c */ /* 0x000fd2000bf05270 */
[----:B------:R-:W-:Y:S05]  /*5200*/  BRA.U UP0, `(.L_x_12583) ;  /* 0x0000000900b47547 */ /* 0x000fea000b800000 */
[----:B------:R-:W5:Y:S02]  /*5210*/  LDG.E R4, desc[UR36][R6.64] ;  /* 0x0000002406047981 */ /* 0x000f64000c1e1900 */
[----:B-----5:R-:W-:-:S06]  /*5220*/  FMUL.FTZ R4, R4, 1 ;  /* 0x3f80000004047820 */ /* 0x020fcc0000410000 */
[----:B--23--:R-:W3:Y:S02]  /*5230*/  F2F.F64.F32 R4, R4 ;  /* 0x0000000400047310 */ /* 0x00cee40000201800 */
[----:B---3--:R-:W-:Y:S05]  /*5240*/  BRA `(.L_x_12584) ;  /* 0x0000000c00007947 */ /* 0x008fea0003800000 */
.L_x_12588:
[----:B------:R-:W5:Y:S02]  /*5250*/  LDG.E.U16 R0, desc[UR36][R6.64] ;  /* 0x0000002406007981 */ /* 0x000f64000c1e1500 */
[----:B-----5:R-:W-:-:S05]  /*5260*/  HADD2.F32 R0, -RZ, R0.H0_H0 ;  /* 0x20000000ff007230 */ /* 0x020fca0000004100 */
[----:B------:R-:W-:-:S04]  /*5270*/  FMUL.FTZ R0, R0, 1 ;  /* 0x3f80000000007820 */ /* 0x000fc80000410000 */
[----:B--23--:R3:W0:Y:S02]  /*5280*/  F2F.F64.F32 R4, R0 ;  /* 0x0000000000047310 */ /* 0x00c6240000201800 */
[----:B0--3--:R-:W-:Y:S05]  /*5290*/  BRA `(.L_x_12584) ;  /* 0x0000000800ec7947 */ /* 0x009fea0003800000 */
.L_x_12587:
[----:B------:R-:W-:-:S09]  /*52a0*/  UISETP.NE.AND UP0, UPT, UR4, 0x7, UPT ;  /* 0x000000070400788c */ /* 0x000fd2000bf05270 */
[----:B------:R-:W-:Y:S05]  /*52b0*/  BRA.U !UP0, `(.L_x_12589) ;  /* 0x0000000108347547 */ /* 0x000fea000b800000 */
[----:B------:R-:W-:-:S09]  /*52c0*/  UISETP.NE.AND UP0, UPT, UR4, 0x8, UPT ;  /* 0x000000080400788c */ /* 0x000fd2000bf05270 */
[----:B------:R-:W-:Y:S05]  /*52d0*/  BRA.U !UP0, `(.L_x_12590) ;  /* 0x0000000108187547 */ /* 0x000fea000b800000 */
[----:B------:R-:W-:-:S09]  /*52e0*/  UISETP.NE.AND UP0, UPT, UR4, 0x9, UPT ;  /* 0x000000090400788c */ /* 0x000fd2000bf05270 */
[----:B------:R-:W-:Y:S05]  /*52f0*/  BRA.U UP0, `(.L_x_12583) ;  /* 0x0000000900787547 */ /* 0x000fea000b800000 */
[----:B------:R-:W5:Y:S02]  /*5300*/  LDG.E R6, desc[UR36][R6.64] ;  /* 0x0000002406067981 */ /* 0x000f64000c1e1900 */
[----:B-----5:R-:W-:-:S06]  /*5310*/  FMUL.FTZ R4, R6, 1 ;  /* 0x3f80000006047820 */ /* 0x020fcc0000410000 */
[----:B--23--:R-:W2:Y:S02]  /*5320*/  F2F.F64.F32 R4, R4 ;  /* 0x0000000400047310 */ /* 0x00cea40000201800 */
[----:B--2---:R-:W-:Y:S05]  /*5330*/  BRA `(.L_x_12584) ;  /* 0x0000000800c47947 */ /* 0x004fea0003800000 */
.L_x_12590:
[----:B------:R-:W5:Y:S02]  /*5340*/  LDG.E.U16 R6, desc[UR36][R6.64] ;  /* 0x0000002406067981 */ /* 0x000f64000c1e1500 */
[----:B-----5:R-:W-:-:S05]  /*5350*/  HADD2.F32 R0, -RZ, R6.H0_H0 ;  /* 0x20000006ff007230 */ /* 0x020fca0000004100 */
[----:B------:R-:W-:-:S04]  /*5360*/  FMUL.FTZ R0, R0, 1 ;  /* 0x3f80000000007820 */ /* 0x000fc80000410000 */
[----:B--23--:R2:W3:Y:S02]  /*5370*/  F2F.F64.F32 R4, R0 ;  /* 0x0000000000047310 */ /* 0x00c4e40000201800 */
[----:B--23--:R-:W-:Y:S05]  /*5380*/  BRA `(.L_x_12584) ;  /* 0x0000000800b07947 */ /* 0x00cfea0003800000 */
.L_x_12589:
[----:B--23--:R2:W5:Y:S01]  /*5390*/  LDG.E.64 R4, desc[UR36][R6.64] ;  /* 0x0000002406047981 */ /* 0x00c562000c1e1b00 */
[----:B------:R-:W-:Y:S05]  /*53a0*/  BRA `(.L_x_12584) ;  /* 0x0000000800a87947 */ /* 0x000fea0003800000 */
.L_x_12579:
        /* <DEDUP_REMOVED lines=8> */
[----:B------:R-:W5:Y:S01]  /*5430*/  LDG.E.U8 R6, desc[UR36][R6.64] ;  /* 0x0000002406067981 */ /* 0x000f62000c1e1100 */
[----:B------:R-:W-:Y:S01]  /*5440*/  IMAD.MOV.U32 R4, RZ, RZ, RZ ;  /* 0x000000ffff047224 */ /* 0x000fe200078e00ff */
[----:B-----5:R-:W-:-:S04]  /*5450*/  ISETP.NE.AND P0, PT, R6, RZ, PT ;  /* 0x000000ff0600720c */ /* 0x020fc80003f05270 */
[----:B--23--:R-:W-:Y:S01]  /*5460*/  FSEL R5, RZ, 1.875, !P0 ;  /* 0x3ff00000ff057808 */ /* 0x00cfe20004000000 */
[----:B------:R-:W-:Y:S08]  /*5470*/  BRA `(.L_x_12584) ;  /* 0x0000000800747947 */ /* 0x000ff00003800000 */
.L_x_12593:
[----:B--23--:R1:W5:Y:S01]  /*5480*/  LDG.E.64 R4, desc[UR36][R6.64] ;  /* 0x0000002406047981 */ /* 0x00c362000c1e1b00 */
[----:B------:R-:W-:Y:S05]  /*5490*/  BRA `(.L_x_12584) ;  /* 0x00000008006c7947 */ /* 0x000fea0003800000 */
.L_x_12592:
[----:B------:R-:W-:-:S09]  /*54a0*/  UISETP.NE.AND UP0, UPT, UR4, 0xf, UPT ;  /* 0x0000000f0400788c */ /* 0x000fd2000bf05270 */
[----:B------:R-:W-:Y:S05]  /*54b0*/  BRA.U !UP0, `(.L_x_12594) ;  /* 0x0000000108a07547 */ /* 0x000fea000b800000 */
[----:B------:R-:W-:-:S09]  /*54c0*/  UISETP.NE.AND UP0, UPT, UR4, 0x17, UPT ;  /* 0x000000170400788c */ /* 0x000fd2000bf05270 */
[----:B------:R-:W-:Y:S05]  /*54d0*/  BRA.U !UP0, `(.L_x_12595) ;  /* 0x00000001085c7547 */ /* 0x000fea000b800000 */
[----:B------:R-:W-:-:S09]  /*54e0*/  UISETP.NE.AND UP0, UPT, UR4, 0x18, UPT ;  /* 0x000000180400788c */ /* 0x000fd2000bf05270 */
[----:B------:R-:W-:Y:S05]  /*54f0*/  BRA.U UP0, `(.L_x_12583) ;  /* 0x0000000500f87547 */ /* 0x000fea000b800000 */
[----:B------:R-:W5:Y:S01]  /*5500*/  LDG.E.U8 R0, desc[UR36][R6.64] ;  /* 0x0000002406007981 */ /* 0x000f62000c1e1100 */
[----:B--23--:R-:W-:Y:S01]  /*5510*/  IMAD.MOV.U32 R5, RZ, RZ, 0x1f ;  /* 0x0000001fff057424 */ /* 0x00cfe200078e00ff */
[----:B-----5:R-:W-:-:S04]  /*5520*/  SHF.L.U32 R0, R0, 0x18, RZ ;  /* 0x0000001800007819 */ /* 0x020fc800000006ff */
        /* <DEDUP_REMOVED lines=18> */
.L_x_12595:
[----:B------:R-:W5:Y:S02]  /*5650*/  LDG.E.U8 R4, desc[UR36][R6.64] ;  /* 0x0000002406047981 */ /* 0x000f64000c1e1100 */
[C---:B-----5:R-:W-:Y:S02]  /*5660*/  IMAD.SHL.U32 R0, R4.reuse, 0x2000000, RZ ;  /* 0x0200000004007824 */ /* 0x060fe400078e00ff */
        /* <DEDUP_REMOVED lines=11> */
[----:B--23--:R2:W3:Y:S02]  /*5720*/  F2F.F64.F32 R4, R0 ;  /* 0x0000000000047310 */ /* 0x00c4e40000201800 */
[----:B--23--:R-:W-:Y:S05]  /*5730*/  BRA `(.L_x_12584) ;  /* 0x0000000400c47947 */ /* 0x00cfea0003800000 */
.L_x_12594:
[----:B------:R-:W5:Y:S02]  /*5740*/  LDG.E.U16 R0, desc[UR36][R6.64] ;  /* 0x0000002406007981 */ /* 0x000f64000c1e1500 */
[----:B-----5:R-:W-:-:S04]  /*5750*/  IMAD.U32 R0, R0, 0x10000, RZ ;  /* 0x0001000000007824 */ /* 0x020fc800078e00ff */
[----:B------:R-:W-:-:S04]  /*5760*/  FMUL.FTZ R0, R0, 1 ;  /* 0x3f80000000007820 */ /* 0x000fc80000410000 */
[----:B--23--:R2:W3:Y:S02]  /*5770*/  F2F.F64.F32 R4, R0 ;  /* 0x0000000000047310 */ /* 0x00c4e40000201800 */
[----:B--23--:R-:W-:Y:S05]  /*5780*/  BRA `(.L_x_12584) ;  /* 0x0000000400b07947 */ /* 0x00cfea0003800000 */
.L_x_12591:
        /* <DEDUP_REMOVED lines=9> */
[----:B--23--:R-:W0:Y:S02]  /*5820*/  I2F.F64.U16 R4, R4 ;  /* 0x0000000400047312 */ /* 0x00ce240000101800 */
[----:B0-----:R-:W-:Y:S05]  /*5830*/  BRA `(.L_x_12584) ;  /* 0x0000000400847947 */ /* 0x001fea0003800000 */
.L_x_12598:
[----:B------:R-:W5:Y:S01]  /*5840*/  LDG.E.U8 R6, desc[UR36][R6.64] ;  /* 0x0000002406067981 */ /* 0x000f62000c1e1100 */
[----:B--23--:R-:W-:Y:S02]  /*5850*/  CS2R R4, SRZ ;  /* 0x0000000000047805 */ /* 0x00cfe4000001ff00 */
[----:B-----5:R-:W-:-:S13]  /*5860*/  ISETP.NE.AND P0, PT, R6, RZ, PT ;  /* 0x000000ff0600720c */ /* 0x020fda0003f05270 */
        /* <DEDUP_REMOVED lines=18> */
.L_x_12600:
[----:B------:R-:W-:Y:S05]  /*5990*/  BSYNC.RECONVERGENT B0 ;  /* 0x0000000000007941 */ /* 0x000fea0003800200 */
.L_x_12599:
[----:B------:R-:W-:Y:S02]  /*59a0*/  SHF.L.U32 R0, R0, 0x14, RZ ;  /* 0x0000001400007819 */ /* 0x000fe400000006ff */
[----:B------:R-:W-:-:S04]  /*59b0*/  LEA R3, R3, 0x3b800000, 0x17 ;  /* 0x3b80000003037811 */ /* 0x000fc800078eb8ff */
[----:B------:R-:W-:-:S05]  /*59c0*/  LOP3.LUT R0, R3, R0, R7, 0xfe, !PT ;  /* 0x0000000003007212 */ /* 0x000fca00078efe07 */
[----:B------:R-:W-:-:S04]  /*59d0*/  FMUL.FTZ R0, R0, 1 ;  /* 0x3f80000000007820 */ /* 0x000fc80000410000 */
[----:B------:R0:W1:Y:S02]  /*59e0*/  F2F.F64.F32 R4, R0 ;  /* 0x0000000000047310 */ /* 0x0000640000201800 */
[----:B01----:R-:W-:Y:S05]  /*59f0*/  BRA `(.L_x_12584) ;  /* 0x0000000400147947 */ /* 0x003fea0003800000 */
.L_x_12597:
[----:B------:R-:W5:Y:S01]  /*5a00*/  LDG.E.U8 R6, desc[UR36][R6.64] ;  /* 0x0000002406067981 */ /* 0x000f62000c1e1100 */
[----:B--23--:R-:W-:Y:S02]  /*5a10*/  CS2R R4, SRZ ;  /* 0x0000000000047805 */ /* 0x00cfe4000001ff00 */
[----:B-----5:R-:W-:-:S13]  /*5a20*/  ISETP.NE.AND P0, PT, R6, RZ, PT ;  /* 0x000000ff0600720c */ /* 0x020fda0003f05270 */
        /* <DEDUP_REMOVED lines=18> */
.L_x_12602:
[----:B------:R-:W-:Y:S05]  /*5b50*/  BSYNC.RECONVERGENT B0 ;  /* 0x0000000000007941 */ /* 0x000fea0003800200 */
.L_x_12601:
[----:B------:R-:W-:Y:S01]  /*5b60*/  IMAD.SHL.U32 R0, R0, 0x200000, RZ ;  /* 0x0020000000007824 */ /* 0x000fe200078e00ff */
[----:B------:R-:W-:-:S04]  /*5b70*/  LEA R3, R3, 0x37800000, 0x17 ;  /* 0x3780000003037811 */ /* 0x000fc800078eb8ff */
[----:B------:R-:W-:-:S05]  /*5b80*/  LOP3.LUT R0, R3, R0, R7, 0xfe, !PT ;  /* 0x0000000003007212 */ /* 0x000fca00078efe07 */
[----:B------:R-:W-:-:S04]  /*5b90*/  FMUL.FTZ R0, R0, 1 ;  /* 0x3f80000000007820 */ /* 0x000fc80000410000 */
[----:B------:R0:W1:Y:S02]  /*5ba0*/  F2F.F64.F32 R4, R0 ;  /* 0x0000000000047310 */ /* 0x0000640000201800 */
[----:B01----:R-:W-:Y:S05]  /*5bb0*/  BRA `(.L_x_12584) ;  /* 0x0000000000a47947 */ /* 0x003fea0003800000 */
.L_x_12596:
[----:B------:R-:W-:-:S09]  /*5bc0*/  UISETP.NE.AND UP0, UPT, UR4, 0x1c, UPT ;  /* 0x0000001c0400788c */ /* 0x000fd2000bf05270 */
[----:B------:R-:W-:Y:S05]  /*5bd0*/  BRA.U !UP0, `(.L_x_12603) ;  /* 0x0000000108947547 */ /* 0x000fea000b800000 */
[----:B------:R-:W-:-:S09]  /*5be0*/  UISETP.NE.AND UP0, UPT, UR4, 0x1d, UPT ;  /* 0x0000001d0400788c */ /* 0x000fd2000bf05270 */
[----:B------:R-:W-:Y:S05]  /*5bf0*/  BRA.U !UP0, `(.L_x_12604) ;  /* 0x0000000108807547 */ /* 0x000fea000b800000 */
[----:B------:R-:W-:-:S09]  /*5c00*/  UISETP.NE.AND UP0, UPT, UR4, 0x2c, UPT ;  /* 0x0000002c0400788c */ /* 0x000fd2000bf05270 */
[----:B------:R-:W-:Y:S05]  /*5c10*/  BRA.U UP0, `(.L_x_12583) ;  /* 0x0000000100307547 */ /* 0x000fea000b800000 */
[----:B------:R-:W5:Y:S01]  /*5c20*/  LDG.E.U8 R0, desc[UR36][R6.64] ;  /* 0x0000002406007981 */ /* 0x000f62000c1e1100 */
[----:B------:R-:W-:Y:S02]  /*5c30*/  HFMA2 R4, -RZ, RZ, 0, 0 ;  /* 0x00000000ff047431 */ /* 0x000fe400000001ff */
[----:B--23--:R-:W-:Y:S01]  /*5c40*/  IMAD.MOV.U32 R5, RZ, RZ, 0x38000000 ;  /* 0x38000000ff057424 */ /* 0x00cfe200078e00ff */
[----:B-----5:R-:W-:-:S13]  /*5c50*/  ISETP.NE.AND P0, PT, R0, RZ, PT ;  /* 0x000000ff0000720c */ /* 0x020fda0003f05270 */
        /* <DEDUP_REMOVED lines=8> */
.L_x_12583:
[----:B------:R-:W-:Y:S01]  /*5ce0*/  MOV R14, 0x0 ;  /* 0x00000000000e7802 */ /* 0x000fe20000000f00 */
[----:B------:R-:W0:Y:S01]  /*5cf0*/  LDCU.64 UR4, c[0x4][0x178] ;  /* 0x01002f00ff0477ac */ /* 0x000e220008000a00 */
[----:B------:R-:W-:Y:S02]  /*5d00*/  HFMA2 R12, -RZ, RZ, 0, 5.9604644775390625e-08 ;  /* 0x00000001ff0c7431 */ /* 0x000fe400000001ff */
[----:B--234-:R-:W-:Y:S01]  /*5d10*/  IMAD.MOV.U32 R8, RZ, RZ, 0x4e ;  /* 0x0000004eff087424 */ /* 0x01cfe200078e00ff */
        /* <DEDUP_REMOVED lines=12> */
.L_x_12605:
[----:B------:R-:W-:Y:S01]  /*5de0*/  CS2R R4, SRZ ;  /* 0x0000000000047805 */ /* 0x000fe2000001ff00 */
[----:B------:R-:W-:Y:S06]  /*5df0*/  BRA `(.L_x_12584) ;  /* 0x0000000000147947 */ /* 0x000fec0003800000 */
.L_x_12604:
[----:B--23--:R-:W2:Y:S02]  /*5e00*/  LDG.E.64 R4, desc[UR36][R6.64] ;  /* 0x0000002406047981 */ /* 0x00cea4000c1e1b00 */
[----:B--2---:R-:W0:Y:S02]  /*5e10*/  I2F.F64.U64 R4, R4 ;  /* 0x0000000400047312 */ /* 0x004e240000301800 */
[----:B0-----:R-:W-:Y:S05]  /*5e20*/  BRA `(.L_x_12584) ;  /* 0x0000000000087947 */ /* 0x001fea0003800000 */
.L_x_12603:
[----:B------:R-:W2:Y:S02]  /*5e30*/  LDG.E R4, desc[UR36][R6.64] ;  /* 0x0000002406047981 */ /* 0x000ea4000c1e1900 */
[----:B--23--:R-:W0:Y:S02]  /*5e40*/  I2F.F64.U32 R4, R4 ;  /* 0x0000000400047312 */ /* 0x00ce240000201800 */
.L_x_12584:
[----:B------:R-:W-:Y:S05]  /*5e50*/  BSYNC.RECONVERGENT B6 ;  /* 0x0000000000067941 */ /* 0x000fea0003800200 */
.L_x_12578:
[----:B012--5:R-:W-:Y:S01]  /*5e60*/  LOP3.LUT R7, R5, 0x7fffffff, RZ, 0xc0, !PT ;  /* 0x7fffffff05077812 */ /* 0x027fe200078ec0ff */
[----:B------:R-:W-:Y:S01]  /*5e70*/  BSSY.RECONVERGENT B0, `(.L_x_12606) ;  /* 0x0000051000007945 */ /* 0x000fe20003800200 */
[----:B------:R-:W-:Y:S02]  /*5e80*/  IMAD.MOV.U32 R6, RZ, RZ, R4 ;  /* 0x000000ffff067224 */ /* 0x000fe400078e0004 */
[----:B------:R-:W-:-:S04]  /*5e90*/  VIMNMX.U32 R0, PT, PT, R27, R7, !PT ;  /* 0x000000071b007248 */ /* 0x000fc80007fe0000 */
[----:B------:R-:W-:-:S13]  /*5ea0*/  ISETP.GT.U32.AND P0, PT, R0, 0x7fefffff, PT ;  /* 0x7fefffff0000780c */ /* 0x000fda0003f04070 */
[----:B------:R-:W-:Y:S05]  /*5eb0*/  @P0 BRA `(.L_x_12607) ;  /* 0x0000000000f40947 */ /* 0x000fea0003800000 */
[----:B------:R-:W0:Y:S01]  /*5ec0*/  DSETP.NEU.AND P0, PT, R6, RZ, PT ;  /* 0x000000ff0600722a */ /* 0x000e220003f0d000 */
[----:B------:R-:W-:Y:S01]  /*5ed0*/  MOV R4, 0x0 ;  /* 0x0000000000047802 */ /* 0x000fe20000000f00 */
        /* <DEDUP_REMOVED lines=9> */
[----:B----4-:R-:W-:Y:S01]  /*5f70*/  SHF.R.U32.HI R3, RZ, 0x14, R7 ;  /* 0x00000014ff037819 */ /* 0x010fe20000011607 */
        /* <DEDUP_REMOVED lines=13> */
.L_x_12610:
[----:B------:R-:W-:Y:S02]  /*6050*/  IADD3 R4, P0, PT, -R6, R9, RZ ;  /* 0x0000000906047210 */ /* 0x000fe40007f1e1ff */
        /* <DEDUP_REMOVED lines=10> */
.L_x_12609:
[----:B------:R-:W0:Y:S01]  /*6100*/  LDC R9, c[0x0][0x59c] ;  /* 0x00016700ff097b82 */ /* 0x000e220000000800 */
[----:B------:R-:W-:Y:S01]  /*6110*/  LOP3.LUT R5, R13, 0x7fffffff, RZ, 0xc0, !PT ;  /* 0x7fffffff0d057812 */ /* 0x000fe200078ec0ff */
[----:B------:R-:W-:Y:S01]  /*6120*/  BSSY.RECONVERGENT B1, `(.L_x_12611) ;  /* 0x0000013000017945 */ /* 0x000fe20003800200 */
[----:B------:R-:W-:Y:S01]  /*6130*/  ISETP.NE.U32.AND P0, PT, R4, RZ, PT ;  /* 0x000000ff0400720c */ /* 0x000fe20003f05070 */
[----:B------:R-:W-:Y:S01]  /*6140*/  IMAD.MOV.U32 R0, RZ, RZ, RZ ;  /* 0x000000ffff007224 */ /* 0x000fe200078e00ff */
[----:B------:R-:W-:Y:S02]  /*6150*/  MOV R6, RZ ;  /* 0x000000ff00067202 */ /* 0x000fe40000000f00 */
        /* <DEDUP_REMOVED lines=15> */
.L_x_12612:
[----:B------:R-:W-:Y:S05]  /*6250*/  BSYNC.RECONVERGENT B1 ;  /* 0x0000000000017941 */ /* 0x000fea0003800200 */
.L_x_12611:
[----:B0-----:R-:W-:Y:S01]  /*6260*/  LOP3.LUT R5, R0, 0x80000000, R9, 0xb8, !PT ;  /* 0x8000000000057812 */ /* 0x001fe200078eb809 */
[----:B------:R-:W-:Y:S01]  /*6270*/  IMAD.MOV.U32 R4, RZ, RZ, R6 ;  /* 0x000000ffff047224 */ /* 0x000fe200078e0006 */
[----:B------:R-:W-:Y:S06]  /*6280*/  BRA `(.L_x_12608) ;  /* 0x00000000003c7947 */ /* 0x000fec0003800000 */
.L_x_12607:
[----:B------:R-:W0:Y:S01]  /*6290*/  LDCU.64 UR4, c[0x0][0x598] ;  /* 0x0000b300ff0477ac */ /* 0x000e220008000a00 */
[----:B------:R-:W-:-:S15]  /*62a0*/  DSETP.NAN.AND P0, PT, R6, R6, PT ;  /* 0x000000060600722a */ /* 0x000fde0003f08000 */
[----:B------:R-:W-:-:S15]  /*62b0*/  NOP ;  /* 0x0000000000007918 */ /* 0x000fde0000000000 */
[----:B------:R-:W-:-:S15]  /*62c0*/  NOP ;  /* 0x0000000000007918 */ /* 0x000fde0000000000 */
[----:B------:R-:W-:-:S15]  /*62d0*/  NOP ;  /* 0x0000000000007918 */ /* 0x000fde0000000000 */
[----:B------:R-:W-:-:S04]  /*62e0*/  NOP ;  /* 0x0000000000007918 */ /* 0x000fc80000000000 */
[----:B0-----:R-:W4:Y:S02]  /*62f0*/  DADD R4, R4, UR4 ;  /* 0x0000000404047e29 */ /* 0x001f240008000000 */
[----:B----4-:R-:W-:Y:S02]  /*6300*/  FSEL R3, R17, R4, !P0 ;  /* 0x0000000411037208 */ /* 0x010fe40004000000 */
[----:B------:R-:W-:-:S15]  /*6310*/  FSEL R7, R16, R5, !P0 ;  /* 0x0000000510077208 */ /* 0x000fde0004000000 */
[----:B------:R-:W-:-:S15]  /*6320*/  NOP ;  /* 0x0000000000007918 */ /* 0x000fde0000000000 */
[----:B------:R-:W-:-:S15]  /*6330*/  NOP ;  /* 0x0000000000007918 */ /* 0x000fde0000000000 */
[----:B------:R-:W-:-:S15]  /*6340*/  NOP ;  /* 0x0000000000007918 */ /* 0x000fde0000000000 */
[----:B------:R-:W0:Y:S02]  /*6350*/  DSETP.NAN.AND P0, PT, R26, R26, PT ;  /* 0x0000001a1a00722a */ /* 0x000e240003f08000 */
[----:B0-----:R-:W-:Y:S02]  /*6360*/  FSEL R4, R3, R4, !P0 ;  /* 0x0000000403047208 */ /* 0x001fe40004000000 */
[----:B------:R-:W-:-:S07]  /*6370*/  FSEL R5, R7, R5, !P0 ;  /* 0x0000000507057208 */ /* 0x000fce0004000000 */
.L_x_12608:
[----:B------:R-:W-:Y:S05]  /*6380*/  BSYNC.RECONVERGENT B0 ;  /* 0x0000000000007941 */ /* 0x000fea0003800200 */
.L_x_12606:
        /* <DEDUP_REMOVED lines=17> */
.L_x_12616:
[----:B------:R-:W0:Y:S02]  /*64a0*/  F2I.S64.F64.TRUNC R4, R4 ;  /* 0x0000000400047311 */ /* 0x000e24000030d900 */
[----:B0-----:R-:W-:-:S05]  /*64b0*/  IMAD.MOV.U32 R3, RZ, RZ, R4 ;  /* 0x000000ffff037224 */ /* 0x001fca00078e0004 */
[----:B------:R3:W-:Y:S01]  /*64c0*/  STG.E.U8 desc[UR36][R8.64], R3 ;  /* 0x0000000308007986 */ /* 0x0007e2000c101124 */
[----:B------:R-:W-:Y:S05]  /*64d0*/  BRA `(.L_x_12618) ;  /* 0x0000001000807947 */ /* 0x000fea0003800000 */
.L_x_12615:
        /* <DEDUP_REMOVED lines=9> */
.L_x_12620:
[----:B------:R-:W0:Y:S02]  /*6570*/  F2I.F64.TRUNC R5, R4 ;  /* 0x0000000400057311 */ /* 0x000e24000030d100 */
[----:B0-----:R2:W-:Y:S01]  /*6580*/  STG.E desc[UR36][R8.64], R5 ;  /* 0x0000000508007986 */ /* 0x0015e2000c101924 */
[----:B------:R-:W-:Y:S05]  /*6590*/  BRA `(.L_x_12618) ;  /* 0x0000001000507947 */ /* 0x000fea0003800000 */
.L_x_12619:
[----:B------:R-:W0:Y:S02]  /*65a0*/  F2I.F64.TRUNC R5, R4 ;  /* 0x0000000400057311 */ /* 0x000e24000030d100 */
[----:B0-----:R0:W-:Y:S01]  /*65b0*/  STG.E.U16 desc[UR36][R8.64], R5 ;  /* 0x0000000508007986 */ /* 0x0011e2000c101524 */
[----:B------:R-:W-:Y:S05]  /*65c0*/  BRA `(.L_x_12618) ;  /* 0x0000001000447947 */ /* 0x000fea0003800000 */
.L_x_12614:
        /* <DEDUP_REMOVED lines=17> */
.L_x_12622:
        /* <DEDUP_REMOVED lines=12> */
.L_x_12621:
        /* <DEDUP_REMOVED lines=18> */
.L_x_12624:
        /* <DEDUP_REMOVED lines=13> */
.L_x_12623:
[----:B------:R0:W-:Y:S01]  /*6990*/  STG.E.64 desc[UR36][R8.64], R4 ;  /* 0x0000000408007986 */ /* 0x0001e2000c101b24 */
[----:B------:R-:W-:Y:S05]  /*69a0*/  BRA `(.L_x_12618) ;  /* 0x0000000c004c7947 */ /* 0x000fea0003800000 */
.L_x_12613:
        /* <DEDUP_REMOVED lines=13> */
.L_x_12628:
        /* <DEDUP_REMOVED lines=26> */
.L_x_12631:
[----:B------:R-:W-:-:S04]  /*6c20*/  SHF.R.U32.HI R3, RZ, 0x18, R7 ;  /* 0x00000018ff037819 */ /* 0x000fc80000011607 */
[----:B------:R-:W-:-:S07]  /*6c30*/  LOP3.LUT R0, R0, 0x80, R3, 0xf8, !PT ;  /* 0x0000008000007812 */ /* 0x000fce00078ef803 */
.L_x_12630:
[----:B------:R-:W-:Y:S05]  /*6c40*/  BSYNC.RECONVERGENT B0 ;  /* 0x0000000000007941 */ /* 0x000fea0003800200 */
.L_x_12629:
[----:B------:R0:W-:Y:S01]  /*6c50*/  STG.E.U8 desc[UR36][R8.64], R0 ;  /* 0x0000000008007986 */ /* 0x0001e2000c101124 */
[----:B------:R-:W-:Y:S05]  /*6c60*/  BRA `(.L_x_12618) ;  /* 0x00000008009c7947 */ /* 0x000fea0003800000 */
.L_x_12627:
        /* <DEDUP_REMOVED lines=26> */
.L_x_12634:
[----:B------:R-:W-:-:S04]  /*6e10*/  SHF.R.U32.HI R3, RZ, 0x18, R7 ;  /* 0x00000018ff037819 */ /* 0x000fc80000011607 */
[----:B------:R-:W-:-:S07]  /*6e20*/  LOP3.LUT R0, R0, 0x80, R3, 0xf8, !PT ;  /* 0x0000008000007812 */ /* 0x000fce00078ef803 */
.L_x_12633:
[----:B------:R-:W-:Y:S05]  /*6e30*/  BSYNC.RECONVERGENT B0 ;  /* 0x0000000000007941 */ /* 0x000fea0003800200 */
.L_x_12632:
[----:B------:R0:W-:Y:S01]  /*6e40*/  STG.E.U8 desc[UR36][R8.64], R0 ;  /* 0x0000000008007986 */ /* 0x0001e2000c101124 */
[----:B------:R-:W-:Y:S05]  /*6e50*/  BRA `(.L_x_12618) ;  /* 0x0000000800207947 */ /* 0x000fea0003800000 */
.L_x_12626:
        /* <DEDUP_REMOVED lines=30> */
.L_x_12636:
[----:B------:R-:W0:Y:S02]  /*7040*/  F2I.U64.F64.TRUNC R4, R4 ;  /* 0x0000000400047311 */ /* 0x000e24000030d800 */
[----:B0-----:R0:W-:Y:S01]  /*7050*/  STG.E.64 desc[UR36][R8.64], R4 ;  /* 0x0000000408007986 */ /* 0x0011e2000c101b24 */
[----:B------:R-:W-:Y:S05]  /*7060*/  BRA `(.L_x_12618) ;  /* 0x00000004009c7947 */ /* 0x000fea0003800000 */
.L_x_12635:
[----:B------:R-:W0:Y:S02]  /*7070*/  F2I.U32.F64.TRUNC R5, R4 ;  /* 0x0000000400057311 */ /* 0x000e24000030d000 */
[----:B0-----:R0:W-:Y:S01]  /*7080*/  STG.E desc[UR36][R8.64], R5 ;  /* 0x0000000508007986 */ /* 0x0011e2000c101924 */
[----:B------:R-:W-:Y:S05]  /*7090*/  BRA `(.L_x_12618) ;  /* 0x0000000400907947 */ /* 0x000fea0003800000 */
.L_x_12625:
        /* <DEDUP_REMOVED lines=10> */
.L_x_12638:
[----:B------:R-:W-:-:S05]  /*7140*/  CS2R R6, SRZ ;  /* 0x0000000000067805 */ /* 0x000fca000001ff00 */
[----:B------:R0:W-:Y:S01]  /*7150*/  STG.E.128 desc[UR36][R8.64], R4 ;  /* 0x0000000408007986 */ /* 0x0001e2000c101d24 */
[----:B------:R-:W-:Y:S05]  /*7160*/  BRA `(.L_x_12618) ;  /* 0x00000004005c7947 */ /* 0x000fea0003800000 */
.L_x_12637:
[----:B------:R-:W-:-:S09]  /*7170*/  UISETP.NE.AND UP0, UPT, UR4, 0xf, UPT ;  /* 0x0000000f0400788c */ /* 0x000fd2000bf05270 */
[----:B------:R-:W-:Y:S05]  /*7180*/  BRA.U !UP0, `(.L_x_12639) ;  /* 0x0000000508287547 */ /* 0x000fea000b800000 */
[----:B------:R-:W-:-:S09]  /*7190*/  UISETP.NE.AND UP0, UPT, UR4, 0x17, UPT ;  /* 0x000000170400788c */ /* 0x000fd2000bf05270 */
[----:B------:R-:W-:Y:S05]  /*71a0*/  BRA.U !UP0, `(.L_x_12640) ;  /* 0x0000000108b07547 */ /* 0x000fea000b800000 */
[----:B------:R-:W-:-:S09]  /*71b0*/  UISETP.NE.AND UP0, UPT, UR4, 0x18, UPT ;  /* 0x000000180400788c */ /* 0x000fd2000bf05270 */
[----:B------:R-:W-:Y:S05]  /*71c0*/  BRA.U !UP0, `(.L_x_12641) ;  /* 0x0000000108447547 */ /* 0x000fea000b800000 */
.L_x_12617:
        /* <DEDUP_REMOVED lines=16> */
.L_x_12642:
[----:B------:R-:W-:Y:S05]  /*72d0*/  BRA `(.L_x_12618) ;  /* 0x0000000400007947 */ /* 0x000fea0003800000 */
.L_x_12641:
        /* <DEDUP_REMOVED lines=21> */
.L_x_12644:
[----:B------:R-:W-:Y:S05]  /*7430*/  BSYNC.RECONVERGENT B0 ;  /* 0x0000000000007941 */ /* 0x000fea0003800200 */
.L_x_12643:
[----:B------:R-:W-:-:S05]  /*7440*/  LOP3.LUT R3, R0, 0x80, R3, 0xf8, !PT ;  /* 0x0000008000037812 */ /* 0x000fca00078ef803 */
[----:B------:R0:W-:Y:S01]  /*7450*/  STG.E.U8 desc[UR36][R8.64], R3 ;  /* 0x0000000308007986 */ /* 0x0001e2000c101124 */
[----:B------:R-:W-:Y:S05]  /*7460*/  BRA `(.L_x_12618) ;  /* 0x00000000009c7947 */ /* 0x000fea0003800000 */
.L_x_12640:
        /* <DEDUP_REMOVED lines=20> */
.L_x_12646:
[----:B------:R-:W-:Y:S02]  /*75b0*/  ISETP.GT.U32.AND P0, PT, R3, 0x7f800000, PT ;  /* 0x7f8000000300780c */ /* 0x000fe40003f04070 */
[----:B------:R-:W-:-:S04]  /*75c0*/  MOV R0, 0x7f ;  /* 0x0000007f00007802 */ /* 0x000fc80000000f00 */
[----:B------:R-:W-:-:S07]  /*75d0*/  SEL R0, R0, 0x7c, P0 ;  /* 0x0000007c00007807 */ /* 0x000fce0000000000 */
.L_x_12647:
[----:B------:R-:W-:Y:S05]  /*75e0*/  BSYNC.RECONVERGENT B0 ;  /* 0x0000000000007941 */ /* 0x000fea0003800200 */
.L_x_12645:
[----:B------:R-:W-:-:S04]  /*75f0*/  SHF.R.U32.HI R3, RZ, 0x18, R7 ;  /* 0x00000018ff037819 */ /* 0x000fc80000011607 */
[----:B------:R-:W-:-:S05]  /*7600*/  LOP3.LUT R3, R0, 0x80, R3, 0xf8, !PT ;  /* 0x0000008000037812 */ /* 0x000fca00078ef803 */
[----:B------:R0:W-:Y:S01]  /*7610*/  STG.E.U8 desc[UR36][R8.64], R3 ;  /* 0x0000000308007986 */ /* 0x0001e2000c101124 */
[----:B------:R-:W-:Y:S05]  /*7620*/  BRA `(.L_x_12618) ;  /* 0x00000000002c7947 */ /* 0x000fea0003800000 */
.L_x_12639:
        /* <DEDUP_REMOVED lines=11> */
.L_x_12618:
[----:B------:R-:W-:-:S07]  /*76e0*/  VIADD R23, R23, 0x80 ;  /* 0x0000008017177836 */ /* 0x000fce0000000000 */
.L_x_12576:
[----:B------:R-:W-:Y:S05]  /*76f0*/  BSYNC.RECONVERGENT B7 ;  /* 0x0000000000077941 */ /* 0x000fea0003800200 */
.L_x_12575:
        /* <DEDUP_REMOVED lines=22> */
[----:B------:R-:W-:Y:S01]  /*7860*/  HFMA2 R6, -RZ, RZ, 0, 0 ;  /* 0x00000000ff067431 */ /* 0x000fe200000001ff */
[----:B------:R-:W2:Y:S01]  /*7870*/  LDCU UR4, c[0x0][0x3a0] ;  /* 0x00007400ff0477ac */ /* 0x000ea20008000800 */
[----:B------:R-:W1:Y:S01]  /*7880*/  LDCU.64 UR8, c[0x0][0x4c0] ;  /* 0x00009800ff0877ac */ /* 0x000e620008000a00 */
[----:B------:R-:W-:Y:S02]  /*7890*/  UISETP.NE.AND UP0, UPT, UR38, 0x2, UPT ;  /* 0x000000022600788c */ /* 0x000fe4000bf05270 */
[----:B0-----:R-:W-:-:S05]  /*78a0*/  IMAD.HI.U32 R4, R7, UR7, R6 ;  /* 0x0000000707047c27 */ /* 0x001fca000f8e0006 */
[----:B--234-:R-:W-:-:S05]  /*78b0*/  SHF.R.U32.HI R5, RZ, UR4, R4 ;  /* 0x00000004ff057c19 */ /* 0x01cfca0008011604 */
[----:B------:R-:W-:-:S04]  /*78c0*/  IMAD.MOV R3, RZ, RZ, -R5 ;  /* 0x000000ffff037224 */ /* 0x000fc800078e0a05 */
[----:B------:R-:W-:-:S04]  /*78d0*/  IMAD R7, R3, UR6, R7 ;  /* 0x0000000603077c24 */ /* 0x000fc8000f8e0207 */
[C---:B-1----:R-:W-:Y:S02]  /*78e0*/  IMAD R18, R7.reuse, UR8, R18 ;  /* 0x0000000807127c24 */ /* 0x042fe4000f8e0212 */
        /* <DEDUP_REMOVED lines=276> */
.L_x_12650:
        /* <DEDUP_REMOVED lines=16> */
[----:B--234-:R-:W0:Y:S02]  /*8b30*/  I2F.F64.S16 R4, R4 ;  /* 0x0000000400047312 */ /* 0x01ce240000101c00 */
[----:B0-----:R-:W-:Y:S05]  /*8b40*/  BRA `(.L_x_12657) ;  /* 0x0000000c00707947 */ /* 0x001fea0003800000 */
.L_x_12655:
[----:B------:R-:W2:Y:S02]  /*8b50*/  LDG.E.U8 R4, desc[UR36][R6.64] ;  /* 0x0000002406047981 */ /* 0x000ea4000c1e1100 */
[----:B--234-:R-:W0:Y:S02]  /*8b60*/  I2F.F64.U16 R4, R4 ;  /* 0x0000000400047312 */ /* 0x01ce240000101800 */
[----:B0-----:R-:W-:Y:S05]  /*8b70*/  BRA `(.L_x_12657) ;  /* 0x0000000c00647947 */ /* 0x001fea0003800000 */
.L_x_12654:
[----:B------:R-:W-:-:S09]  /*8b80*/  UISETP.NE.AND UP0, UPT, UR4, 0x2, UPT ;  /* 0x000000020400788c */ /* 0x000fd2000bf05270 */
[----:B------:R-:W-:Y:S05]  /*8b90*/  BRA.U !UP0, `(.L_x_12658) ;  /* 0x0000000108287547 */ /* 0x000fea000b800000 */
[----:B------:R-:W-:-:S09]  /*8ba0*/  UISETP.NE.AND UP0, UPT, UR4, 0x3, UPT ;  /* 0x000000030400788c */ /* 0x000fd2000bf05270 */
[----:B------:R-:W-:Y:S05]  /*8bb0*/  BRA.U !UP0, `(.L_x_12659) ;  /* 0x0000000108147547 */ /* 0x000fea000b800000 */
[----:B------:R-:W-:-:S09]  /*8bc0*/  UISETP.NE.AND UP0, UPT, UR4, 0x4, UPT ;  /* 0x000000040400788c */ /* 0x000fd2000bf05270 */
[----:B------:R-:W-:Y:S05]  /*8bd0*/  BRA.U UP0, `(.L_x_12656) ;  /* 0x0000000900f07547 */ /* 0x000fea000b800000 */
[----:B--234-:R-:W2:Y:S02]  /*8be0*/  LDG.E.64 R4, desc[UR36][R6.64] ;  /* 0x0000002406047981 */ /* 0x01cea4000c1e1b00 */
[----:B--2---:R-:W0:Y:S02]  /*8bf0*/  I2F.F64.S64 R4, R4 ;  /* 0x0000000400047312 */ /* 0x004e240000301c00 */
[----:B0-----:R-:W-:Y:S05]  /*8c00*/  BRA `(.L_x_12657) ;  /* 0x0000000c00407947 */ /* 0x001fea0003800000 */
.L_x_12659:
[----:B------:R-:W2:Y:S02]  /*8c10*/  LDG.E R4, desc[UR36][R6.64] ;  /* 0x0000002406047981 */ /* 0x000ea4000c1e1900 */
[----:B--234-:R-:W0:Y:S02]  /*8c20*/  I2F.F64 R4, R4 ;  /* 0x0000000400047312 */ /* 0x01ce240000201c00 */
[----:B0-----:R-:W-:Y:S05]  /*8c30*/  BRA `(.L_x_12657) ;  /* 0x0000000c00347947 */ /* 0x001fea0003800000 */
.L_x_12658:
[----:B------:R-:W2:Y:S02]  /*8c40*/  LDG.E.U16 R4, desc[UR36][R6.64] ;  /* 0x0000002406047981 */ /* 0x000ea4000c1e1500 */
[----:B--234-:R-:W0:Y:S02]  /*8c50*/  I2F.F64.S16 R4, R4 ;  /* 0x0000000400047312 */ /* 0x01ce240000101c00 */
[----:B0-----:R-:W-:Y:S05]  /*8c60*/  BRA `(.L_x_12657) ;  /* 0x0000000c00287947 */ /* 0x001fea0003800000 */
.L_x_12653:
        /* <DEDUP_REMOVED lines=8> */
[----:B--234-:R-:W1:Y:S02]  /*8cf0*/  F2F.F64.F32 R4, R4 ;  /* 0x0000000400047310 */ /* 0x01ce640000201800 */
[----:B-1----:R-:W-:Y:S05]  /*8d00*/  BRA `(.L_x_12657) ;  /* 0x0000000c00007947 */ /* 0x002fea0003800000 */
.L_x_12661:
[----:B------:R-:W5:Y:S02]  /*8d10*/  LDG.E.U16 R0, desc[UR36][R6.64] ;  /* 0x0000002406007981 */ /* 0x000f64000c1e1500 */
[----:B-----5:R-:W-:-:S05]  /*8d20*/  HADD2.F32 R0, -RZ, R0.H0_H0 ;  /* 0x20000000ff007230 */ /* 0x020fca0000004100 */
[----:B------:R-:W-:-:S04]  /*8d30*/  FMUL.FTZ R0, R0, 1 ;  /* 0x3f80000000007820 */ /* 0x000fc80000410000 */
[----:B--234-:R1:W2:Y:S02]  /*8d40*/  F2F.F64.F32 R4, R0 ;  /* 0x0000000000047310 */ /* 0x01c2a40000201800 */
[----:B-12---:R-:W-:Y:S05]  /*8d50*/  BRA `(.L_x_12657) ;  /* 0x0000000800ec7947 */ /* 0x006fea0003800000 */
.L_x_12660:
        /* <DEDUP_REMOVED lines=10> */
.L_x_12663:
[----:B------:R-:W5:Y:S02]  /*8e00*/  LDG.E.U16 R6, desc[UR36][R6.64] ;  /* 0x0000002406067981 */ /* 0x000f64000c1e1500 */
[----:B-----5:R-:W-:-:S05]  /*8e10*/  HADD2.F32 R0, -RZ, R6.H0_H0 ;  /* 0x20000006ff007230 */ /* 0x020fca0000004100 */
[----:B------:R-:W-:-:S04]  /*8e20*/  FMUL.FTZ R0, R0, 1 ;  /* 0x3f80000000007820 */ /* 0x000fc80000410000 */
[----:B--234-:R1:W2:Y:S02]  /*8e30*/  F2F.F64.F32 R4, R0 ;  /* 0x0000000000047310 */ /* 0x01c2a40000201800 */
[----:B-12---:R-:W-:Y:S05]  /*8e40*/  BRA `(.L_x_12657) ;  /* 0x0000000800b07947 */ /* 0x006fea0003800000 */
.L_x_12662:
[----:B--234-:R0:W5:Y:S01]  /*8e50*/  LDG.E.64 R4, desc[UR36][R6.64] ;  /* 0x0000002406047981 */ /* 0x01c162000c1e1b00 */
[----:B------:R-:W-:Y:S05]  /*8e60*/  BRA `(.L_x_12657) ;  /* 0x0000000800a87947 */ /* 0x000fea0003800000 */
.L_x_12652:
        /* <DEDUP_REMOVED lines=11> */
[----:B--234-:R-:W-:Y:S01]  /*8f20*/  FSEL R5, RZ, 1.875, !P0 ;  /* 0x3ff00000ff057808 */ /* 0x01cfe20004000000 */
[----:B------:R-:W-:Y:S08]  /*8f30*/  BRA `(.L_x_12657) ;  /* 0x0000000800747947 */ /* 0x000ff00003800000 */
.L_x_12666:
[----:B--234-:R1:W5:Y:S01]  /*8f40*/  LDG.E.64 R4, desc[UR36][R6.64] ;  /* 0x0000002406047981 */ /* 0x01c362000c1e1b00 */
[----:B------:R-:W-:Y:S05]  /*8f50*/  BRA `(.L_x_12657) ;  /* 0x00000008006c7947 */ /* 0x000fea0003800000 */
.L_x_12665:
[----:B------:R-:W-:-:S09]  /*8f60*/  UISETP.NE.AND UP0, UPT, UR4, 0xf, UPT ;  /* 0x0000000f0400788c */ /* 0x000fd2000bf05270 */
[----:B------:R-:W-:Y:S05]  /*8f70*/  BRA.U !UP0, `(.L_x_12667) ;  /* 0x0000000108a07547 */ /* 0x000fea000b800000 */
[----:B------:R-:W-:-:S09]  /*8f80*/  UISETP.NE.AND UP0, UPT, UR4, 0x17, UPT ;  /* 0x000000170400788c */ /* 0x000fd2000bf05270 */
[----:B------:R-:W-:Y:S05]  /*8f90*/  BRA.U !UP0, `(.L_x_12668) ;  /* 0x00000001085c7547 */ /* 0x000fea000b800000 */
[----:B------:R-:W-:-:S09]  /*8fa0*/  UISETP.NE.AND UP0, UPT, UR4, 0x18, UPT ;  /* 0x000000180400788c */ /* 0x000fd2000bf05270 */
[----:B------:R-:W-:Y:S05]  /*8fb0*/  BRA.U UP0, `(.L_x_12656) ;  /* 0x0000000500f87547 */ /* 0x000fea000b800000 */
[----:B------:R-:W5:Y:S01]  /*8fc0*/  LDG.E.U8 R0, desc[UR36][R6.64] ;  /* 0x0000002406007981 */ /* 0x000f62000c1e1100 */
[----:B--234-:R-:W-:Y:S02]  /*8fd0*/  HFMA2 R5, -RZ, RZ, 0, 1.847743988037109375e-06 ;  /* 0x0000001fff057431 */ /* 0x01cfe400000001ff */
[----:B-----5:R-:W-:-:S05]  /*8fe0*/  IMAD.SHL.U32 R0, R0, 0x1000000, RZ ;  /* 0x0100000000007824 */ /* 0x020fca00078e00ff */
        /* <DEDUP_REMOVED lines=18> */
.L_x_12668:
[----:B------:R-:W5:Y:S02]  /*9110*/  LDG.E.U8 R4, desc[UR36][R6.64] ;  /* 0x0000002406047981 */ /* 0x000f64000c1e1100 */
[C---:B-----5:R-:W-:Y:S01]  /*9120*/  SHF.L.U32 R0, R4.reuse, 0x19, RZ ;  /* 0x0000001904007819 */ /* 0x060fe200000006ff */
[----:B------:R-:W-:-:S03]  /*9130*/  IMAD.SHL.U32 R4, R4, 0x100, RZ ;  /* 0x0000010004047824 */ /* 0x000fc600078e00ff */
[----:B------:R-:W-:-:S13]  /*9140*/  ISETP.GE.U32.AND P0, PT, R0, 0x8000000, PT ;  /* 0x080000000000780c */ /* 0x000fda0003f06070 */
[----:B---34-:R-:W-:Y:S02]  /*9150*/  @!P0 LOP3.LUT R3, R4, 0x7f00, RZ, 0xc0, !PT ;  /* 0x00007f0004038812 */ /* 0x018fe400078ec0ff */
        /* <DEDUP_REMOVED lines=8> */
[----:B--2---:R2:W3:Y:S02]  /*91e0*/  F2F.F64.F32 R4, R0 ;  /* 0x0000000000047310 */ /* 0x0044e40000201800 */
[----:B--23--:R-:W-:Y:S05]  /*91f0*/  BRA `(.L_x_12657) ;  /* 0x0000000400c47947 */ /* 0x00cfea0003800000 */
.L_x_12667:
[----:B------:R-:W5:Y:S02]  /*9200*/  LDG.E.U16 R0, desc[UR36][R6.64] ;  /* 0x0000002406007981 */ /* 0x000f64000c1e1500 */
[----:B-----5:R-:W-:-:S05]  /*9210*/  SHF.L.U32 R0, R0, 0x10, RZ ;  /* 0x0000001000007819 */ /* 0x020fca00000006ff */
[----:B------:R-:W-:-:S04]  /*9220*/  FMUL.FTZ R0, R0, 1 ;  /* 0x3f80000000007820 */ /* 0x000fc80000410000 */
[----:B--234-:R2:W3:Y:S02]  /*9230*/  F2F.F64.F32 R4, R0 ;  /* 0x0000000000047310 */ /* 0x01c4e40000201800 */
[----:B--23--:R-:W-:Y:S05]  /*9240*/  BRA `(.L_x_12657) ;  /* 0x0000000400b07947 */ /* 0x00cfea0003800000 */
.L_x_12664:
        /* <DEDUP_REMOVED lines=9> */
[----:B--234-:R-:W3:Y:S02]  /*92e0*/  I2F.F64.U16 R4, R4 ;  /* 0x0000000400047312 */ /* 0x01cee40000101800 */
[----:B---3--:R-:W-:Y:S05]  /*92f0*/  BRA `(.L_x_12657) ;  /* 0x0000000400847947 */ /* 0x008fea0003800000 */
.L_x_12671:
[----:B------:R-:W5:Y:S01]  /*9300*/  LDG.E.U8 R6, desc[UR36][R6.64] ;  /* 0x0000002406067981 */ /* 0x000f62000c1e1100 */
[----:B--234-:R-:W-:Y:S02]  /*9310*/  CS2R R4, SRZ ;  /* 0x0000000000047805 */ /* 0x01cfe4000001ff00 */
        /* <DEDUP_REMOVED lines=19> */
.L_x_12673:
[----:B------:R-:W-:Y:S05]  /*9450*/  BSYNC.RECONVERGENT B0 ;  /* 0x0000000000007941 */ /* 0x000fea0003800200 */
.L_x_12672:
[----:B------:R-:W-:Y:S01]  /*9460*/  IMAD.SHL.U32 R0, R0, 0x100000, RZ ;  /* 0x0010000000007824 */ /* 0x000fe200078e00ff */
[----:B------:R-:W-:-:S04]  /*9470*/  LEA R3, R3, 0x3b800000, 0x17 ;  /* 0x3b80000003037811 */ /* 0x000fc800078eb8ff */
[----:B------:R-:W-:-:S05]  /*9480*/  LOP3.LUT R0, R3, R0, R7, 0xfe, !PT ;  /* 0x0000000003007212 */ /* 0x000fca00078efe07 */
[----:B------:R-:W-:-:S04]  /*9490*/  FMUL.FTZ R0, R0, 1 ;  /* 0x3f80000000007820 */ /* 0x000fc80000410000 */
[----:B------:R3:W4:Y:S02]  /*94a0*/  F2F.F64.F32 R4, R0 ;  /* 0x0000000000047310 */ /* 0x0007240000201800 */
[----:B---34-:R-:W-:Y:S05]  /*94b0*/  BRA `(.L_x_12657) ;  /* 0x0000000400147947 */ /* 0x018fea0003800000 */
.L_x_12670:
[----:B------:R-:W5:Y:S01]  /*94c0*/  LDG.E.U8 R6, desc[UR36][R6.64] ;  /* 0x0000002406067981 */ /* 0x000f62000c1e1100 */
[----:B--234-:R-:W-:Y:S02]  /*94d0*/  CS2R R4, SRZ ;  /* 0x0000000000047805 */ /* 0x01cfe4000001ff00 */
[----:B-----5:R-:W-:-:S13]  /*94e0*/  ISETP.NE.AND P0, PT, R6, RZ, PT ;  /* 0x000000ff0600720c */ /* 0x020fda0003f05270 */
        /* <DEDUP_REMOVED lines=18> */
.L_x_12675:
[----:B------:R-:W-:Y:S05]  /*9610*/  BSYNC.RECONVERGENT B0 ;  /* 0x0000000000007941 */ /* 0x000fea0003800200 */
.L_x_12674:
[----:B------:R-:W-:Y:S01]  /*9620*/  IMAD.SHL.U32 R0, R0, 0x200000, RZ ;  /* 0x0020000000007824 */ /* 0x000fe200078e00ff */
[----:B------:R-:W-:-:S04]  /*9630*/  LEA R3, R3, 0x37800000, 0x17 ;  /* 0x3780000003037811 */ /* 0x000fc800078eb8ff */
[----:B------:R-:W-:-:S05]  /*9640*/  LOP3.LUT R0, R3, R0, R7, 0xfe, !PT ;  /* 0x0000000003007212 */ /* 0x000fca00078efe07 */
[----:B------:R-:W-:-:S04]  /*9650*/  FMUL.FTZ R0, R0, 1 ;  /* 0x3f80000000007820 */ /* 0x000fc80000410000 */
[----:B------:R3:W4:Y:S02]  /*9660*/  F2F.F64.F32 R4, R0 ;  /* 0x0000000000047310 */ /* 0x0007240000201800 */
[----:B---34-:R-:W-:Y:S05]  /*9670*/  BRA `(.L_x_12657) ;  /* 0x0000000000a47947 */ /* 0x018fea0003800000 */
.L_x_12669:
[----:B------:R-:W-:-:S09]  /*9680*/  UISETP.NE.AND UP0, UPT, UR4, 0x1c, UPT ;  /* 0x0000001c0400788c */ /* 0x000fd2000bf05270 */
[----:B------:R-:W-:Y:S05]  /*9690*/  BRA.U !UP0, `(.L_x_12676) ;  /* 0x0000000108947547 */ /* 0x000fea000b800000 */
[----:B------:R-:W-:-:S09]  /*96a0*/  UISETP.NE.AND UP0, UPT, UR4, 0x1d, UPT ;  /* 0x0000001d0400788c */ /* 0x000fd2000bf05270 */
[----:B------:R-:W-:Y:S05]  /*96b0*/  BRA.U !UP0, `(.L_x_12677) ;  /* 0x0000000108807547 */ /* 0x000fea000b800000 */
[----:B------:R-:W-:-:S09]  /*96c0*/  UISETP.NE.AND UP0, UPT, UR4, 0x2c, UPT ;  /* 0x0000002c0400788c */ /* 0x000fd2000bf05270 */
[----:B------:R-:W-:Y:S05]  /*96d0*/  BRA.U UP0, `(.L_x_12656) ;  /* 0x0000000100307547 */ /* 0x000fea000b800000 */
[----:B------:R-:W5:Y:S01]  /*96e0*/  LDG.E.U8 R0, desc[UR36][R6.64] ;  /* 0x0000002406007981 */ /* 0x000f62000c1e1100 */
[----:B--234-:R-:W-:Y:S02]  /*96f0*/  HFMA2 R5, -RZ, RZ, 0.5, 0 ;  /* 0x38000000ff057431 */ /* 0x01cfe400000001ff */
[----:B------:R-:W-:Y:S01]  /*9700*/  IMAD.MOV.U32 R4, RZ, RZ, 0x0 ;  /* 0x00000000ff047424 */ /* 0x000fe200078e00ff */
[----:B-----5:R-:W-:-:S13]  /*9710*/  ISETP.NE.AND P0, PT, R0, RZ, PT ;  /* 0x000000ff0000720c */ /* 0x020fda0003f05270 */
[----:B------:R-:W-:Y:S05]  /*9720*/  @!P0 BRA `(.L_x_12657) ;  /* 0x0000000000788947 */ /* 0x000fea0003800000 */
[----:B------:R-:W-:-:S13]  /*9730*/  ISETP.NE.AND P0, PT, R0, 0xff, PT ;  /* 0x000000ff0000780c */ /* 0x000fda0003f05270 */
[----:B------:R-:W-:Y:S01]  /*9740*/  @P0 IMAD.SHL.U32 R0, R0, 0x800000, RZ ;  /* 0x0080000000000824 */ /* 0x000fe200078e00ff */
[----:B------:R-:W-:Y:S01]  /*9750*/  @!P0 MOV R5, 0x7ff80000 ;  /* 0x7ff8000000058802 */ /* 0x000fe20000000f00 */
[----:B------:R-:W-:Y:S02]  /*9760*/  @!P0 IMAD.MOV.U32 R4, RZ, RZ, 0x20000000 ;  /* 0x20000000ff048424 */ /* 0x000fe400078e00ff */
[----:B------:R-:W-:-:S04]  /*9770*/  @P0 FMUL.FTZ R0, R0, 1 ;  /* 0x3f80000000000820 */ /* 0x000fc80000410000 */
[----:B------:R3:W4:Y:S02]  /*9780*/  @P0 F2F.F64.F32 R4, R0 ;  /* 0x0000000000040310 */ /* 0x0007240000201800 */
[----:B---34-:R-:W-:Y:S05]  /*9790*/  BRA `(.L_x_12657) ;  /* 0x00000000005c7947 */ /* 0x018fea0003800000 */
.L_x_12656:
[----:B------:R-:W-:Y:S01]  /*97a0*/  MOV R14, 0x0 ;  /* 0x00000000000e7802 */ /* 0x000fe20000000f00 */
[----:B------:R-:W0:Y:S01]  /*97b0*/  LDCU.64 UR4, c[0x4][0x178] ;  /* 0x01002f00ff0477ac */ /* 0x000e220008000a00 */
[----:B------:R-:W-:Y:S02]  /*97c0*/  HFMA2 R13, -RZ, RZ, 0, 0 ;  /* 0x00000000ff0d7431 */ /* 0x000fe400000001ff */
[----:B--234-:R-:W-:Y:S01]  /*97d0*/  IMAD.MOV.U32 R8, RZ, RZ, 0x4e ;  /* 0x0000004eff087424 */ /* 0x01cfe200078e00ff */
        /* <DEDUP_REMOVED lines=12> */
.L_x_12678:
[----:B------:R-:W-:Y:S01]  /*98a0*/  CS2R R4, SRZ ;  /* 0x0000000000047805 */ /* 0x000fe2000001ff00 */
[----:B------:R-:W-:Y:S06]  /*98b0*/  BRA `(.L_x_12657) ;  /* 0x0000000000147947 */ /* 0x000fec0003800000 */
.L_x_12677:
[----:B--234-:R-:W2:Y:S02]  /*98c0*/  LDG.E.64 R4, desc[UR36][R6.64] ;  /* 0x0000002406047981 */ /* 0x01cea4000c1e1b00 */
[----:B--2---:R-:W3:Y:S02]  /*98d0*/  I2F.F64.U64 R4, R4 ;  /* 0x0000000400047312 */ /* 0x004ee40000301800 */
[----:B---3--:R-:W-:Y:S05]  /*98e0*/  BRA `(.L_x_12657) ;  /* 0x0000000000087947 */ /* 0x008fea0003800000 */
.L_x_12676:
[----:B------:R-:W2:Y:S02]  /*98f0*/  LDG.E R4, desc[UR36][R6.64] ;  /* 0x0000002406047981 */ /* 0x000ea4000c1e1900 */
[----:B--234-:R-:W2:Y:S02]  /*9900*/  I2F.F64.U32 R4, R4 ;  /* 0x0000000400047312 */ /* 0x01cea40000201800 */
.L_x_12657:
[----:B------:R-:W-:Y:S05]  /*9910*/  BSYNC.RECONVERGENT B6 ;  /* 0x0000000000067941 */ /* 0x000fea0003800200 */
.L_x_12651:
[----:B012--5:R-:W-:Y:S01]  /*9920*/  LOP3.LUT R7, R5, 0x7fffffff, RZ, 0xc0, !PT ;  /* 0x7fffffff05077812 */ /* 0x027fe200078ec0ff */
[----:B------:R-:W-:Y:S01]  /*9930*/  BSSY.RECONVERGENT B0, `(.L_x_12679) ;  /* 0x0000051000007945 */ /* 0x000fe20003800200 */
[----:B------:R-:W-:Y:S02]  /*9940*/  IMAD.MOV.U32 R6, RZ, RZ, R4 ;  /* 0x000000ffff067224 */ /* 0x000fe400078e0004 */
[----:B------:R-:W-:-:S04]  /*9950*/  VIMNMX.U32 R0, PT, PT, R27, R7, !PT ;  /* 0x000000071b007248 */ /* 0x000fc80007fe0000 */
[----:B------:R-:W-:-:S13]  /*9960*/  ISETP.GT.U32.AND P0, PT, R0, 0x7fefffff, PT ;  /* 0x7fefffff0000780c */ /* 0x000fda0003f04070 */
[----:B------:R-:W-:Y:S05]  /*9970*/  @P0 BRA `(.L_x_12680) ;  /* 0x0000000000f40947 */ /* 0x000fea0003800000 */
[----:B------:R-:W0:Y:S01]  /*9980*/  DSETP.NEU.AND P0, PT, R6, RZ, PT ;  /* 0x000000ff0600722a */ /* 0x000e220003f0d000 */
[----:B------:R-:W-:Y:S01]  /*9990*/  IMAD.MOV.U32 R4, RZ, RZ, 0x0 ;  /* 0x00000000ff047424 */ /* 0x000fe200078e00ff */
[----:B------:R-:W-:Y:S01]  /*99a0*/  MOV R5, 0xfff80000 ;  /* 0xfff8000000057802 */ /* 0x000fe20000000f00 */
[----:B0-----:R-:W-:Y:S06]  /*99b0*/  @!P0 BRA `(.L_x_12681) ;  /* 0x0000000400208947 */ /* 0x001fec0003800000 */
[----:B------:R-:W0:Y:S01]  /*99c0*/  LDCU.64 UR4, c[0x0][0x598] ;  /* 0x0000b300ff0477ac */ /* 0x000e220008000a00 */
[----:B------:R-:W1:Y:S01]  /*99d0*/  DSETP.GE.AND P0, PT, R26, R6, PT ;  /* 0x000000061a00722a */ /* 0x000e620003f06000 */
[----:B0-----:R-:W-:Y:S02]  /*99e0*/  IMAD.U32 R4, RZ, RZ, UR4 ;  /* 0x00000004ff047e24 */ /* 0x001fe4000f8e00ff */
[----:B------:R-:W-:Y:S01]  /*99f0*/  IMAD.U32 R5, RZ, RZ, UR5 ;  /* 0x00000005ff057e24 */ /* 0x000fe2000f8e00ff */
[----:B-1----:R-:W-:Y:S06]  /*9a00*/  @!P0 BRA `(.L_x_12681) ;  /* 0x00000004000c8947 */ /* 0x002fec0003800000 */
[----:B------:R-:W-:Y:S01]  /*9a10*/  ISETP.GT.U32.AND P0, PT, R7, 0xfffff, PT ;  /* 0x000fffff0700780c */ /* 0x000fe20003f04070 */
[----:B------:R-:W0:Y:S01]  /*9a20*/  LDCU UR4, c[0x0][0x598] ;  /* 0x0000b300ff0477ac */ /* 0x000e220008000800 */
[----:B------:R-:W-:Y:S01]  /*9a30*/  ISETP.GE.U32.AND P1, PT, R27, 0x100000, PT ;  /* 0x001000001b00780c */ /* 0x000fe20003f26070 */
[----:B------:R-:W-:Y:S01]  /*9a40*/  BSSY.RECONVERGENT B1, `(.L_x_12682) ;  /* 0x0000017000017945 */ /* 0x000fe20003800200 */
[----:B------:R-:W-:Y:S02]  /*9a50*/  SHF.R.U32.HI R3, RZ, 0x14, R7 ;  /* 0x00000014ff037819 */ /* 0x000fe40000011607 */
[----:B------:R-:W-:-:S04]  /*9a60*/  FSEL R0, R25, R27, !P1 ;  /* 0x0000001b19007208 */ /* 0x000fc80004800000 */
[----:B------:R-:W-:-:S03]  /*9a70*/  LOP3.LUT R8, R0, 0xfffff, RZ, 0xc0, !PT ;  /* 0x000fffff00087812 */ /* 0x000fc600078ec0ff */
[----:B------:R-:W1:Y:S01]  /*9a80*/  @!P0 DMUL R6, R6, 1.80143985094819840000e+16 ;  /* 0x4350000006068828 */ /* 0x000e620000000000 */
[----:B------:R-:W-:Y:S02]  /*9a90*/  LOP3.LUT R8, R8, 0x100000, RZ, 0xfc, !PT ;  /* 0x0010000008087812 */ /* 0x000fe400078efcff */
[C---:B-1----:R-:W-:Y:S02]  /*9aa0*/  @!P0 LEA.HI R4, R7.reuse, R3, RZ, 0xc ;  /* 0x0000000307048211 */ /* 0x042fe400078f60ff */
[----:B------:R-:W-:Y:S02]  /*9ab0*/  LOP3.LUT R0, R7, 0xfffff, RZ, 0xc0, !PT ;  /* 0x000fffff07007812 */ /* 0x000fe400078ec0ff */
[----:B------:R-:W-:Y:S02]  /*9ac0*/  @!P0 IADD3 R3, PT, PT, R4, -0x36, RZ ;  /* 0xffffffca04038810 */ /* 0x000fe40007ffe0ff */
[----:B------:R-:W-:Y:S02]  /*9ad0*/  SEL R4, R2, R19, !P1 ;  /* 0x0000001302047207 */ /* 0x000fe40004800000 */
[----:B------:R-:W-:-:S02]  /*9ae0*/  LOP3.LUT R11, R0, 0x100000, RZ, 0xfc, !PT ;  /* 0x00100000000b7812 */ /* 0x000fc400078efcff */
[----:B0-----:R-:W-:Y:S01]  /*9af0*/  FSEL R9, R24, UR4, !P1 ;  /* 0x0000000418097c08 */ /* 0x001fe2000c800000 */
[----:B------:R-:W-:-:S07]  /*9b00*/  IMAD.IADD R0, R4, 0x1, -R3 ;  /* 0x0000000104007824 */ /* 0x000fce00078e0a03 */
.L_x_12683:
        /* <DEDUP_REMOVED lines=11> */
.L_x_12682:
        /* <DEDUP_REMOVED lines=21> */
.L_x_12685:
[----:B------:R-:W-:Y:S05]  /*9d10*/  BSYNC.RECONVERGENT B1 ;  /* 0x0000000000017941 */ /* 0x000fea0003800200 */
.L_x_12684:
[----:B0-----:R-:W-:Y:S01]  /*9d20*/  LOP3.LUT R5, R0, 0x80000000, R9, 0xb8, !PT ;  /* 0x8000000000057812 */ /* 0x001fe200078eb809 */
[----:B------:R-:W-:Y:S01]  /*9d30*/  IMAD.MOV.U32 R4, RZ, RZ, R6 ;  /* 0x000000ffff047224 */ /* 0x000fe200078e0006 */
[----:B------:R-:W-:Y:S06]  /*9d40*/  BRA `(.L_x_12681) ;  /* 0x00000000003c7947 */ /* 0x000fec0003800000 */
.L_x_12680:
        /* <DEDUP_REMOVED lines=14> */
[----:B------:R-:W-:-:S07]  /*9e30*/  FSEL R5, R7, R5, !P0 ;  /* 0x0000000507057208 */ /* 0x000fce0004000000 */
.L_x_12681:
[----:B------:R-:W-:Y:S05]  /*9e40*/  BSYNC.RECONVERGENT B0 ;  /* 0x0000000000007941 */ /* 0x000fea0003800200 */
.L_x_12679:
        /* <DEDUP_REMOVED lines=17> */
.L_x_12689:
[----:B------:R-:W0:Y:S02]  /*9f60*/  F2I.S64.F64.TRUNC R4, R4 ;  /* 0x0000000400047311 */ /* 0x000e24000030d900 */
[----:B0-----:R-:W-:-:S05]  /*9f70*/  MOV R3, R4 ;  /* 0x0000000400037202 */ /* 0x001fca0000000f00 */
[----:B------:R0:W-:Y:S01]  /*9f80*/  STG.E.U8 desc[UR36][R8.64], R3 ;  /* 0x0000000308007986 */ /* 0x0001e2000c101124 */
[----:B------:R-:W-:Y:S05]  /*9f90*/  BRA `(.L_x_12691) ;  /* 0x0000001000807947 */ /* 0x000fea0003800000 */
.L_x_12688:
        /* <DEDUP_REMOVED lines=9> */
.L_x_12693:
[----:B------:R-:W0:Y:S02]  /*a030*/  F2I.F64.TRUNC R5, R4 ;  /* 0x0000000400057311 */ /* 0x000e24000030d100 */
[----:B0-----:R0:W-:Y:S01]  /*a040*/  STG.E desc[UR36][R8.64], R5 ;  /* 0x0000000508007986 */ /* 0x0011e2000c101924 */
[----:B------:R-:W-:Y:S05]  /*a050*/  BRA `(.L_x_12691) ;  /* 0x0000001000507947 */ /* 0x000fea0003800000 */
.L_x_12692:
[----:B------:R-:W0:Y:S02]  /*a060*/  F2I.F64.TRUNC R5, R4 ;  /* 0x0000000400057311 */ /* 0x000e24000030d100 */
[----:B0-----:R0:W-:Y:S01]  /*a070*/  STG.E.U16 desc[UR36][R8.64], R5 ;  /* 0x0000000508007986 */ /* 0x0011e2000c101524 */
[----:B------:R-:W-:Y:S05]  /*a080*/  BRA `(.L_x_12691) ;  /* 0x0000001000447947 */ /* 0x000fea0003800000 */
.L_x_12687:
        /* <DEDUP_REMOVED lines=17> */
.L_x_12695:
        /* <DEDUP_REMOVED lines=12> */
.L_x_12694:
        /* <DEDUP_REMOVED lines=18> */
.L_x_12697:
        /* <DEDUP_REMOVED lines=13> */
.L_x_12696:
[----:B------:R0:W-:Y:S01]  /*a450*/  STG.E.64 desc[UR36][R8.64], R4 ;  /* 0x0000000408007986 */ /* 0x0001e2000c101b24 */
[----:B------:R-:W-:Y:S05]  /*a460*/  BRA `(.L_x_12691) ;  /* 0x0000000c004c7947 */ /* 0x000fea0003800000 */
.L_x_12686:
        /* <DEDUP_REMOVED lines=13> */
.L_x_12701:
        /* <DEDUP_REMOVED lines=26> */
.L_x_12704:
[----:B------:R-:W-:-:S04]  /*a6e0*/  SHF.R.U32.HI R3, RZ, 0x18, R7 ;  /* 0x00000018ff037819 */ /* 0x000fc80000011607 */
[----:B------:R-:W-:-:S07]  /*a6f0*/  LOP3.LUT R0, R0, 0x80, R3, 0xf8, !PT ;  /* 0x0000008000007812 */ /* 0x000fce00078ef803 */
.L_x_12703:
[----:B------:R-:W-:Y:S05]  /*a700*/  BSYNC.RECONVERGENT B0 ;  /* 0x0000000000007941 */ /* 0x000fea0003800200 */
.L_x_12702:
[----:B------:R0:W-:Y:S01]  /*a710*/  STG.E.U8 desc[UR36][R8.64], R0 ;  /* 0x0000000008007986 */ /* 0x0001e2000c101124 */
[----:B------:R-:W-:Y:S05]  /*a720*/  BRA `(.L_x_12691) ;  /* 0x00000008009c7947 */ /* 0x000fea0003800000 */
.L_x_12700:
        /* <DEDUP_REMOVED lines=26> */
.L_x_12707:
[----:B------:R-:W-:-:S04]  /*a8d0*/  SHF.R.U32.HI R3, RZ, 0x18, R7 ;  /* 0x00000018ff037819 */ /* 0x000fc80000011607 */
[----:B------:R-:W-:-:S07]  /*a8e0*/  LOP3.LUT R0, R0, 0x80, R3, 0xf8, !PT ;  /* 0x0000008000007812 */ /* 0x000fce00078ef803 */
.L_x_12706:
[----:B------:R-:W-:Y:S05]  /*a8f0*/  BSYNC.RECONVERGENT B0 ;  /* 0x0000000000007941 */ /* 0x000fea0003800200 */
.L_x_12705:
[----:B------:R0:W-:Y:S01]  /*a900*/  STG.E.U8 desc[UR36][R8.64], R0 ;  /* 0x0000000008007986 */ /* 0x0001e2000c101124 */
[----:B------:R-:W-:Y:S05]  /*a910*/  BRA `(.L_x_12691) ;  /* 0x0000000800207947 */ /* 0x000fea0003800000 */
.L_x_12699:
        /* <DEDUP_REMOVED lines=30> */
.L_x_12709:
[----:B------:R-:W0:Y:S02]  /*ab00*/  F2I.U64.F64.TRUNC R4, R4 ;  /* 0x0000000400047311 */ /* 0x000e24000030d800 */
[----:B0-----:R0:W-:Y:S01]  /*ab10*/  STG.E.64 desc[UR36][R8.64], R4 ;  /* 0x0000000408007986 */ /* 0x0011e2000c101b24 */
[----:B------:R-:W-:Y:S05]  /*ab20*/  BRA `(.L_x_12691) ;  /* 0x00000004009c7947 */ /* 0x000fea0003800000 */
.L_x_12708:
[----:B------:R-:W0:Y:S02]  /*ab30*/  F2I.U32.F64.TRUNC R5, R4 ;  /* 0x0000000400057311 */ /* 0x000e24000030d000 */
[----:B0-----:R0:W-:Y:S01]  /*ab40*/  STG.E desc[UR36][R8.64], R5 ;  /* 0x0000000508007986 */ /* 0x0011e2000c101924 */
[----:B------:R-:W-:Y:S05]  /*ab50*/  BRA `(.L_x_12691) ;  /* 0x0000000400907947 */ /* 0x000fea0003800000 */
.L_x_12698:
        /* <DEDUP_REMOVED lines=10> */
.L_x_12711:
[----:B------:R-:W-:-:S05]  /*ac00*/  CS2R R6, SRZ ;  /* 0x0000000000067805 */ /* 0x000fca000001ff00 */
[----:B------:R1:W-:Y:S01]  /*ac10*/  STG.E.128 desc[UR36][R8.64], R4 ;  /* 0x0000000408007986 */ /* 0x0003e2000c101d24 */
[----:B------:R-:W-:Y:S05]  /*ac20*/  BRA `(.L_x_12691) ;  /* 0x00000004005c7947 */ /* 0x000fea0003800000 */
.L_x_12710:
[----:B------:R-:W-:-:S09]  /*ac30*/  UISETP.NE.AND UP0, UPT, UR4, 0xf, UPT ;  /* 0x0000000f0400788c */ /* 0x000fd2000bf05270 */
[----:B------:R-:W-:Y:S05]  /*ac40*/  BRA.U !UP0, `(.L_x_12712) ;  /* 0x0000000508287547 */ /* 0x000fea000b800000 */
[----:B------:R-:W-:-:S09]  /*ac50*/  UISETP.NE.AND UP0, UPT, UR4, 0x17, UPT ;  /* 0x000000170400788c */ /* 0x000fd2000bf05270 */
[----:B------:R-:W-:Y:S05]  /*ac60*/  BRA.U !UP0, `(.L_x_12713) ;  /* 0x0000000108b07547 */ /* 0x000fea000b800000 */
[----:B------:R-:W-:-:S09]  /*ac70*/  UISETP.NE.AND UP0, UPT, UR4, 0x18, UPT ;  /* 0x000000180400788c */ /* 0x000fd2000bf05270 */
[----:B------:R-:W-:Y:S05]  /*ac80*/  BRA.U !UP0, `(.L_x_12714) ;  /* 0x0000000108447547 */ /* 0x000fea000b800000 */
.L_x_12690:
        /* <DEDUP_REMOVED lines=16> */
.L_x_12715:
[----:B------:R-:W-:Y:S05]  /*ad90*/  BRA `(.L_x_12691) ;  /* 0x0000000400007947 */ /* 0x000fea0003800000 */
.L_x_12714:
        /* <DEDUP_REMOVED lines=21> */
.L_x_12717:
[----:B------:R-:W-:Y:S05]  /*aef0*/  BSYNC.RECONVERGENT B0 ;  /* 0x0000000000007941 */ /* 0x000fea0003800200 */
.L_x_12716:
[----:B------:R-:W-:-:S05]  /*af00*/  LOP3.LUT R3, R0, 0x80, R3, 0xf8, !PT ;  /* 0x0000008000037812 */ /* 0x000fca00078ef803 */
[----:B------:R3:W-:Y:S01]  /*af10*/  STG.E.U8 desc[UR36][R8.64], R3 ;  /* 0x0000000308007986 */ /* 0x0007e2000c101124 */
[----:B------:R-:W-:Y:S05]  /*af20*/  BRA `(.L_x_12691) ;  /* 0x00000000009c7947 */ /* 0x000fea0003800000 */
.L_x_12713:
        /* <DEDUP_REMOVED lines=20> */
.L_x_12719:
[----:B------:R-:W-:Y:S01]  /*b070*/  IMAD.MOV.U32 R0, RZ, RZ, 0x7f ;  /* 0x0000007fff007424 */ /* 0x000fe200078e00ff */
[----:B------:R-:W-:-:S04]  /*b080*/  ISETP.GT.U32.AND P0, PT, R3, 0x7f800000, PT ;  /* 0x7f8000000300780c */ /* 0x000fc80003f04070 */
[----:B------:R-:W-:-:S09]  /*b090*/  SEL R0, R0, 0x7c, P0 ;  /* 0x0000007c00007807 */ /* 0x000fd20000000000 */
.L_x_12720:
[----:B------:R-:W-:Y:S05]  /*b0a0*/  BSYNC.RECONVERGENT B0 ;  /* 0x0000000000007941 */ /* 0x000fea0003800200 */
.L_x_12718:
[----:B------:R-:W-:-:S04]  /*b0b0*/  SHF.R.U32.HI R3, RZ, 0x18, R7 ;  /* 0x00000018ff037819 */ /* 0x000fc80000011607 */
[----:B------:R-:W-:-:S05]  /*b0c0*/  LOP3.LUT R3, R0, 0x80, R3, 0xf8, !PT ;  /* 0x0000008000037812 */ /* 0x000fca00078ef803 */
[----:B------:R2:W-:Y:S01]  /*b0d0*/  STG.E.U8 desc[UR36][R8.64], R3 ;  /* 0x0000000308007986 */ /* 0x0005e2000c101124 */
[----:B------:R-:W-:Y:S05]  /*b0e0*/  BRA `(.L_x_12691) ;  /* 0x00000000002c7947 */ /* 0x000fea0003800000 */
.L_x_12712:
        /* <DEDUP_REMOVED lines=11> */
.L_x_12691:
[----:B------:R-:W-:-:S07]  /*b1a0*/  IADD3 R23, PT, PT, R23, 0x80, RZ ;  /* 0x0000008017177810 */ /* 0x000fce0007ffe0ff */
.L_x_12649:
[----:B------:R-:W-:Y:S05]  /*b1b0*/  BSYNC.RECONVERGENT B7 ;  /* 0x0000000000077941 */ /* 0x000fea0003800200 */
.L_x_12648:
        /* <DEDUP_REMOVED lines=306> */
.L_x_12721:
[----:B------:R-:W0:Y:S01]  /*c4e0*/  LDCU.128 UR8, c[0x0][0x580] ;  /* 0x0000b000ff0877ac */ /* 0x000e220008000c00 */
[----:B------:R-:W-:Y:S01]  /*c4f0*/  BSSY.RECONVERGENT B6, `(.L_x_12722) ;  /* 0x00000ef000067945 */ /* 0x000fe20003800200 */
[----:B------:R-:W-:-:S04]  /*c500*/  UPRMT UR4, UR42, 0x9910, URZ ;  /* 0x000099102a047896 */ /* 0x000fc800080000ff */
[----:B------:R-:W-:Y:S01]  /*c510*/  UISETP.GT.AND UP0, UPT, UR4, 0x9, UPT ;  /* 0x000000090400788c */ /* 0x000fe2000bf04270 */
[----:B0-----:R-:W-:Y:S02]  /*c520*/  IADD3 R22, P0, PT, R22, UR8, RZ ;  /* 0x0000000816167c10 */ /* 0x001fe4000ff1e0ff */
        /* <DEDUP_REMOVED lines=15> */
.L_x_12726:
[----:B------:R-:W2:Y:S02]  /*c620*/  LDG.E.U8 R4, desc[UR36][R6.64] ;  /* 0x0000002406047981 */ /* 0x000ea4000c1e1100 */
[----:B--23--:R-:W3:Y:S02]  /*c630*/  I2F.F64.U16 R4, R4 ;  /* 0x0000000400047312 */ /* 0x00cee40000101800 */
[----:B---3--:R-:W-:Y:S05]  /*c640*/  BRA `(.L_x_12728) ;  /* 0x0000000c00647947 */ /* 0x008fea0003800000 */
.L_x_12725:
        /* <DEDUP_REMOVED lines=9> */
.L_x_12730:
[----:B------:R-:W2:Y:S02]  /*c6e0*/  LDG.E R4, desc[UR36][R6.64] ;  /* 0x0000002406047981 */ /* 0x000ea4000c1e1900 */
[----:B--23--:R-:W3:Y:S02]  /*c6f0*/  I2F.F64 R4, R4 ;  /* 0x0000000400047312 */ /* 0x00cee40000201c00 */
[----:B---3--:R-:W-:Y:S05]  /*c700*/  BRA `(.L_x_12728) ;  /* 0x0000000c00347947 */ /* 0x008fea0003800000 */
.L_x_12729:
[----:B------:R-:W2:Y:S02]  /*c710*/  LDG.E.U16 R4, desc[UR36][R6.64] ;  /* 0x0000002406047981 */ /* 0x000ea4000c1e1500 */
[----:B--23--:R-:W3:Y:S02]  /*c720*/  I2F.F64.S16 R4, R4 ;  /* 0x0000000400047312 */ /* 0x00cee40000101c00 */
[----:B---3--:R-:W-:Y:S05]  /*c730*/  BRA `(.L_x_12728) ;  /* 0x0000000c00287947 */ /* 0x008fea0003800000 */
.L_x_12724:
        /* <DEDUP_REMOVED lines=8> */
[----:B--23--:R-:W2:Y:S02]  /*c7c0*/  F2F.F64.F32 R4, R4 ;  /* 0x0000000400047310 */ /* 0x00cea40000201800 */
[----:B--2---:R-:W-:Y:S05]  /*c7d0*/  BRA `(.L_x_12728) ;  /* 0x0000000c00007947 */ /* 0x004fea0003800000 */
.L_x_12732:
[----:B------:R-:W4:Y:S02]  /*c7e0*/  LDG.E.U16 R0, desc[UR36][R6.64] ;  /* 0x0000002406007981 */ /* 0x000f24000c1e1500 */
[----:B----4-:R-:W-:-:S05]  /*c7f0*/  HADD2.F32 R0, -RZ, R0.H0_H0 ;  /* 0x20000000ff007230 */ /* 0x010fca0000004100 */
[----:B------:R-:W-:-:S04]  /*c800*/  FMUL.FTZ R0, R0, 1 ;  /* 0x3f80000000007820 */ /* 0x000fc80000410000 */
[----:B--23--:R2:W3:Y:S02]  /*c810*/  F2F.F64.F32 R4, R0 ;  /* 0x0000000000047310 */ /* 0x00c4e40000201800 */
[----:B--23--:R-:W-:Y:S05]  /*c820*/  BRA `(.L_x_12728) ;  /* 0x0000000800ec7947 */ /* 0x00cfea0003800000 */
.L_x_12731:
        /* <DEDUP_REMOVED lines=10> */
.L_x_12734:
[----:B------:R-:W4:Y:S02]  /*c8d0*/  LDG.E.U16 R6, desc[UR36][R6.64] ;  /* 0x0000002406067981 */ /* 0x000f24000c1e1500 */
[----:B----4-:R-:W-:-:S05]  /*c8e0*/  HADD2.F32 R0, -RZ, R6.H0_H0 ;  /* 0x20000006ff007230 */ /* 0x010fca0000004100 */
[----:B------:R-:W-:-:S04]  /*c8f0*/  FMUL.FTZ R0, R0, 1 ;  /* 0x3f80000000007820 */ /* 0x000fc80000410000 */
[----:B--23--:R2:W3:Y:S02]  /*c900*/  F2F.F64.F32 R4, R0 ;  /* 0x0000000000047310 */ /* 0x00c4e40000201800 */
[----:B--23--:R-:W-:Y:S05]  /*c910*/  BRA `(.L_x_12728) ;  /* 0x0000000800b07947 */ /* 0x00cfea0003800000 */
.L_x_12733:
[----:B--23--:R2:W5:Y:S01]  /*c920*/  LDG.E.64 R4, desc[UR36][R6.64] ;  /* 0x0000002406047981 */ /* 0x00c562000c1e1b00 */
[----:B------:R-:W-:Y:S05]  /*c930*/  BRA `(.L_x_12728) ;  /* 0x0000000800a87947 */ /* 0x000fea0003800000 */
.L_x_12723:
        /* <DEDUP_REMOVED lines=11> */
[----:B--23--:R-:W-:Y:S01]  /*c9f0*/  FSEL R5, RZ, 1.875, !P0 ;  /* 0x3ff00000ff057808 */ /* 0x00cfe20004000000 */
[----:B------:R-:W-:Y:S08]  /*ca00*/  BRA `(.L_x_12728) ;  /* 0x0000000800747947 */ /* 0x000ff00003800000 */
.L_x_12737:
[----:B--23--:R1:W5:Y:S01]  /*ca10*/  LDG.E.64 R4, desc[UR36][R6.64] ;  /* 0x0000002406047981 */ /* 0x00c362000c1e1b00 */
[----:B------:R-:W-:Y:S05]  /*ca20*/  BRA `(.L_x_12728) ;  /* 0x00000008006c7947 */ /* 0x000fea0003800000 */
.L_x_12736:
[----:B------:R-:W-:-:S09]  /*ca30*/  UISETP.NE.AND UP0, UPT, UR4, 0xf, UPT ;  /* 0x0000000f0400788c */ /* 0x000fd2000bf05270 */
[----:B------:R-:W-:Y:S05]  /*ca40*/  BRA.U !UP0, `(.L_x_12738) ;  /* 0x0000000108a07547 */ /* 0x000fea000b800000 */
[----:B------:R-:W-:-:S09]  /*ca50*/  UISETP.NE.AND UP0, UPT, UR4, 0x17, UPT ;  /* 0x000000170400788c */ /* 0x000fd2000bf05270 */
[----:B------:R-:W-:Y:S05]  /*ca60*/  BRA.U !UP0, `(.L_x_12739) ;  /* 0x00000001085c7547 */ /* 0x000fea000b800000 */
[----:B------:R-:W-:-:S09]  /*ca70*/  UISETP.NE.AND UP0, UPT, UR4, 0x18, UPT ;  /* 0x000000180400788c */ /* 0x000fd2000bf05270 */
[----:B------:R-:W-:Y:S05]  /*ca80*/  BRA.U UP0, `(.L_x_12727) ;  /* 0x0000000500f87547 */ /* 0x000fea000b800000 */
[----:B------:R-:W4:Y:S01]  /*ca90*/  LDG.E.U8 R0, desc[UR36][R6.64] ;  /* 0x0000002406007981 */ /* 0x000f22000c1e1100 */
[----:B--23--:R-:W-:Y:S02]  /*caa0*/  HFMA2 R5, -RZ, RZ, 0, 1.847743988037109375e-06 ;  /* 0x0000001fff057431 */ /* 0x00cfe400000001ff */
[----:B----4-:R-:W-:-:S05]  /*cab0*/  IMAD.SHL.U32 R0, R0, 0x1000000, RZ ;  /* 0x0100000000007824 */ /* 0x010fca00078e00ff */
        /* <DEDUP_REMOVED lines=18> */
.L_x_12739:
[----:B------:R-:W4:Y:S02]  /*cbe0*/  LDG.E.U8 R4, desc[UR36][R6.64] ;  /* 0x0000002406047981 */ /* 0x000f24000c1e1100 */
[C---:B----4-:R-:W-:Y:S01]  /*cbf0*/  SHF.L.U32 R0, R4.reuse, 0x19, RZ ;  /* 0x0000001904007819 */ /* 0x050fe200000006ff */
[----:B------:R-:W-:-:S03]  /*cc00*/  IMAD.SHL.U32 R4, R4, 0x100, RZ ;  /* 0x0000010004047824 */ /* 0x000fc600078e00ff */
[----:B------:R-:W-:-:S13]  /*cc10*/  ISETP.GE.U32.AND P0, PT, R0, 0x8000000, PT ;  /* 0x080000000000780c */ /* 0x000fda0003f06070 */
[----:B--23--:R-:W-:Y:S02]  /*cc20*/  @!P0 LOP3.LUT R3, R4, 0x7f00, RZ, 0xc0, !PT ;  /* 0x00007f0004038812 */ /* 0x00cfe400078ec0ff */
        /* <DEDUP_REMOVED lines=8> */
[----:B------:R1:W2:Y:S02]  /*ccb0*/  F2F.F64.F32 R4, R0 ;  /* 0x0000000000047310 */ /* 0x0002a40000201800 */
[----:B-12---:R-:W-:Y:S05]  /*ccc0*/  BRA `(.L_x_12728) ;  /* 0x0000000400c47947 */ /* 0x006fea0003800000 */
.L_x_12738:
[----:B------:R-:W4:Y:S02]  /*ccd0*/  LDG.E.U16 R0, desc[UR36][R6.64] ;  /* 0x0000002406007981 */ /* 0x000f24000c1e1500 */
[----:B----4-:R-:W-:-:S05]  /*cce0*/  SHF.L.U32 R0, R0, 0x10, RZ ;  /* 0x0000001000007819 */ /* 0x010fca00000006ff */
[----:B------:R-:W-:-:S04]  /*ccf0*/  FMUL.FTZ R0, R0, 1 ;  /* 0x3f80000000007820 */ /* 0x000fc80000410000 */
[----:B--23--:R1:W2:Y:S02]  /*cd00*/  F2F.F64.F32 R4, R0 ;  /* 0x0000000000047310 */ /* 0x00c2a40000201800 */
[----:B-12---:R-:W-:Y:S05]  /*cd10*/  BRA `(.L_x_12728) ;  /* 0x0000000400b07947 */ /* 0x006fea0003800000 */
.L_x_12735:
        /* <DEDUP_REMOVED lines=9> */
[----:B--23--:R-:W1:Y:S02]  /*cdb0*/  I2F.F64.U16 R4, R4 ;  /* 0x0000000400047312 */ /* 0x00ce640000101800 */
[----:B-1----:R-:W-:Y:S05]  /*cdc0*/  BRA `(.L_x_12728) ;  /* 0x0000000400847947 */ /* 0x002fea0003800000 */
.L_x_12742:
[----:B------:R-:W4:Y:S01]  /*cdd0*/  LDG.E.U8 R6, desc[UR36][R6.64] ;  /* 0x0000002406067981 */ /* 0x000f22000c1e1100 */
[----:B--23--:R-:W-:Y:S02]  /*cde0*/  CS2R R4, SRZ ;  /* 0x0000000000047805 */ /* 0x00cfe4000001ff00 */
        /* <DEDUP_REMOVED lines=19> */
.L_x_12744:
[----:B------:R-:W-:Y:S05]  /*cf20*/  BSYNC.RECONVERGENT B0 ;  /* 0x0000000000007941 */ /* 0x000fea0003800200 */
.L_x_12743:
[----:B------:R-:W-:Y:S01]  /*cf30*/  IMAD.SHL.U32 R0, R0, 0x100000, RZ ;  /* 0x0010000000007824 */ /* 0x000fe200078e00ff */
[----:B------:R-:W-:-:S04]  /*cf40*/  LEA R3, R3, 0x3b800000, 0x17 ;  /* 0x3b80000003037811 */ /* 0x000fc800078eb8ff */
[----:B------:R-:W-:-:S05]  /*cf50*/  LOP3.LUT R0, R3, R0, R7, 0xfe, !PT ;  /* 0x0000000003007212 */ /* 0x000fca00078efe07 */
[----:B------:R-:W-:-:S04]  /*cf60*/  FMUL.FTZ R0, R0, 1 ;  /* 0x3f80000000007820 */ /* 0x000fc80000410000 */
[----:B------:R1:W2:Y:S02]  /*cf70*/  F2F.F64.F32 R4, R0 ;  /* 0x0000000000047310 */ /* 0x0002a40000201800 */
[----:B-12---:R-:W-:Y:S05]  /*cf80*/  BRA `(.L_x_12728) ;  /* 0x0000000400147947 */ /* 0x006fea0003800000 */
.L_x_12741:
[----:B------:R-:W4:Y:S01]  /*cf90*/  LDG.E.U8 R6, desc[UR36][R6.64] ;  /* 0x0000002406067981 */ /* 0x000f22000c1e1100 */
[----:B--23--:R-:W-:Y:S02]  /*cfa0*/  CS2R R4, SRZ ;  /* 0x0000000000047805 */ /* 0x00cfe4000001ff00 */
        /* <DEDUP_REMOVED lines=19> */
.L_x_12746:
[----:B------:R-:W-:Y:S05]  /*d0e0*/  BSYNC.RECONVERGENT B0 ;  /* 0x0000000000007941 */ /* 0x000fea0003800200 */
.L_x_12745:
[----:B------:R-:W-:Y:S01]  /*d0f0*/  IMAD.SHL.U32 R0, R0, 0x200000, RZ ;  /* 0x0020000000007824 */ /* 0x000fe200078e00ff */
[----:B------:R-:W-:-:S04]  /*d100*/  LEA R3, R3, 0x37800000, 0x17 ;  /* 0x3780000003037811 */ /* 0x000fc800078eb8ff */
[----:B------:R-:W-:-:S05]  /*d110*/  LOP3.LUT R0, R3, R0, R7, 0xfe, !PT ;  /* 0x0000000003007212 */ /* 0x000fca00078efe07 */
[----:B------:R-:W-:-:S04]  /*d120*/  FMUL.FTZ R0, R0, 1 ;  /* 0x3f80000000007820 */ /* 0x000fc80000410000 */
[----:B------:R1:W2:Y:S02]  /*d130*/  F2F.F64.F32 R4, R0 ;  /* 0x0000000000047310 */ /* 0x0002a40000201800 */
[----:B-12---:R-:W-:Y:S05]  /*d140*/  BRA `(.L_x_12728) ;  /* 0x0000000000a47947 */ /* 0x006fea0003800000 */
.L_x_12740:
[----:B------:R-:W-:-:S09]  /*d150*/  UISETP.NE.AND UP0, UPT, UR4, 0x1c, UPT ;  /* 0x0000001c0400788c */ /* 0x000fd2000bf05270 */
[----:B------:R-:W-:Y:S05]  /*d160*/  BRA.U !UP0, `(.L_x_12747) ;  /* 0x0000000108947547 */ /* 0x000fea000b800000 */
[----:B------:R-:W-:-:S09]  /*d170*/  UISETP.NE.AND UP0, UPT, UR4, 0x1d, UPT ;  /* 0x0000001d0400788c */ /* 0x000fd2000bf05270 */
[----:B------:R-:W-:Y:S05]  /*d180*/  BRA.U !UP0, `(.L_x_12748) ;  /* 0x0000000108807547 */ /* 0x000fea000b800000 */
[----:B------:R-:W-:-:S09]  /*d190*/  UISETP.NE.AND UP0, UPT, UR4, 0x2c, UPT ;  /* 0x0000002c0400788c */ /* 0x000fd2000bf05270 */
[----:B------:R-:W-:Y:S05]  /*d1a0*/  BRA.U UP0, `(.L_x_12727) ;  /* 0x0000000100307547 */ /* 0x000fea000b800000 */
[----:B------:R-:W4:Y:S01]  /*d1b0*/  LDG.E.U8 R0, desc[UR36][R6.64] ;  /* 0x0000002406007981 */ /* 0x000f22000c1e1100 */
[----:B--23--:R-:W-:Y:S02]  /*d1c0*/  HFMA2 R5, -RZ, RZ, 0.5, 0 ;  /* 0x38000000ff057431 */ /* 0x00cfe400000001ff */
        /* <DEDUP_REMOVED lines=10> */
.L_x_12727:
[----:B------:R-:W-:Y:S01]  /*d270*/  MOV R14, 0x0 ;  /* 0x00000000000e7802 */ /* 0x000fe20000000f00 */
[----:B------:R-:W0:Y:S01]  /*d280*/  LDCU.64 UR4, c[0x4][0x178] ;  /* 0x01002f00ff0477ac */ /* 0x000e220008000a00 */
[----:B------:R-:W-:Y:S02]  /*d290*/  HFMA2 R13, -RZ, RZ, 0, 0 ;  /* 0x00000000ff0d7431 */ /* 0x000fe400000001ff */
[----:B--23--:R-:W-:Y:S01]  /*d2a0*/  IMAD.MOV.U32 R8, RZ, RZ, 0x4e ;  /* 0x0000004eff087424 */ /* 0x00cfe200078e00ff */
        /* <DEDUP_REMOVED lines=12> */
.L_x_12749:
[----:B------:R-:W-:Y:S01]  /*d370*/  CS2R R4, SRZ ;  /* 0x0000000000047805 */ /* 0x000fe2000001ff00 */
[----:B------:R-:W-:Y:S06]  /*d380*/  BRA `(.L_x_12728) ;  /* 0x0000000000147947 */ /* 0x000fec0003800000 */
.L_x_12748:
[----:B--23--:R-:W2:Y:S02]  /*d390*/  LDG.E.64 R4, desc[UR36][R6.64] ;  /* 0x0000002406047981 */ /* 0x00cea4000c1e1b00 */
[----:B--2---:R-:W0:Y:S02]  /*d3a0*/  I2F.F64.U64 R4, R4 ;  /* 0x0000000400047312 */ /* 0x004e240000301800 */
[----:B0-----:R-:W-:Y:S05]  /*d3b0*/  BRA `(.L_x_12728) ;  /* 0x0000000000087947 */ /* 0x001fea0003800000 */
.L_x_12747:
[----:B------:R-:W2:Y:S02]  /*d3c0*/  LDG.E R4, desc[UR36][R6.64] ;  /* 0x0000002406047981 */ /* 0x000ea4000c1e1900 */
[----:B--23--:R-:W0:Y:S02]  /*d3d0*/  I2F.F64.U32 R4, R4 ;  /* 0x0000000400047312 */ /* 0x00ce240000201800 */
.L_x_12728:
[----:B------:R-:W-:Y:S05]  /*d3e0*/  BSYNC.RECONVERGENT B6 ;  /* 0x0000000000067941 */ /* 0x000fea0003800200 */
.L_x_12722:
        /* <DEDUP_REMOVED lines=27> */
[----:B------:R-:W-:Y:S02]  /*d5a0*/  LOP3.LUT R9, R0, 0x100000, RZ, 0xfc, !PT ;  /* 0x0010000000097812 */ /* 0x000fe400078efcff */
[----:B0-----:R-:W-:Y:S01]  /*d5b0*/  FSEL R25, R24, UR4, !P1 ;  /* 0x0000000418197c08 */ /* 0x001fe2000c800000 */
[----:B------:R-:W-:Y:S01]  /*d5c0*/  IMAD.IADD R0, R2, 0x1, -R5 ;  /* 0x0000000102007824 */ /* 0x000fe200078e0a05 */
[----:B------:R-:W-:-:S07]  /*d5d0*/  LOP3.LUT R4, R26, 0x100000, RZ, 0xfc, !PT ;  /* 0x001000001a047812 */ /* 0x000fce00078efcff */
.L_x_12754:
        /* <DEDUP_REMOVED lines=11> */
.L_x_12753:
        /* <DEDUP_REMOVED lines=21> */
.L_x_12756:
[----:B------:R-:W-:Y:S05]  /*d7e0*/  BSYNC.RECONVERGENT B1 ;  /* 0x0000000000017941 */ /* 0x000fea0003800200 */
.L_x_12755:
[----:B0-----:R-:W-:Y:S01]  /*d7f0*/  LOP3.LUT R5, R0, 0x80000000, R9, 0xb8, !PT ;  /* 0x8000000000057812 */ /* 0x001fe200078eb809 */
[----:B------:R-:W-:Y:S06]  /*d800*/  BRA `(.L_x_12752) ;  /* 0x00000000003c7947 */ /* 0x000fec0003800000 */
.L_x_12751:
        /* <DEDUP_REMOVED lines=15> */
.L_x_12752:
[----:B------:R-:W-:Y:S05]  /*d900*/  BSYNC.RECONVERGENT B0 ;  /* 0x0000000000007941 */ /* 0x000fea0003800200 */
.L_x_12750:
        /* <DEDUP_REMOVED lines=14> */
.L_x_12760:
[----:B------:R-:W0:Y:S02]  /*d9f0*/  F2I.S64.F64.TRUNC R4, R4 ;  /* 0x0000000400047311 */ /* 0x000e24000030d900 */
[----:B0-----:R-:W-:-:S05]  /*da00*/  IMAD.MOV.U32 R3, RZ, RZ, R4 ;  /* 0x000000ffff037224 */ /* 0x001fca00078e0004 */
[----:B------:R-:W-:Y:S01]  /*da10*/  STG.E.U8 desc[UR36][R22.64], R3 ;  /* 0x0000000316007986 */ /* 0x000fe2000c101124 */
[----:B------:R-:W-:Y:S05]  /*da20*/  EXIT ;  /* 0x000000000000794d */ /* 0x000fea0003800000 */
.L_x_12759:
        /* <DEDUP_REMOVED lines=9> */
.L_x_12763:
[----:B------:R-:W0:Y:S02]  /*dac0*/  F2I.F64.TRUNC R5, R4 ;  /* 0x0000000400057311 */ /* 0x000e24000030d100 */
[----:B0-----:R-:W-:Y:S01]  /*dad0*/  STG.E desc[UR36][R22.64], R5 ;  /* 0x0000000516007986 */ /* 0x001fe2000c101924 */
[----:B------:R-:W-:Y:S05]  /*dae0*/  EXIT ;  /* 0x000000000000794d */ /* 0x000fea0003800000 */
.L_x_12762:
[----:B------:R-:W0:Y:S02]  /*daf0*/  F2I.F64.TRUNC R5, R4 ;  /* 0x0000000400057311 */ /* 0x000e24000030d100 */
[----:B0-----:R-:W-:Y:S01]  /*db00*/  STG.E.U16 desc[UR36][R22.64], R5 ;  /* 0x0000000516007986 */ /* 0x001fe2000c101524 */
[----:B------:R-:W-:Y:S05]  /*db10*/  EXIT ;  /* 0x000000000000794d */ /* 0x000fea0003800000 */
.L_x_12758:
        /* <DEDUP_REMOVED lines=17> */
.L_x_12765:
        /* <DEDUP_REMOVED lines=12> */
.L_x_12764:
        /* <DEDUP_REMOVED lines=18> */
.L_x_12767:
        /* <DEDUP_REMOVED lines=13> */
.L_x_12766:
[----:B------:R-:W-:Y:S01]  /*dee0*/  STG.E.64 desc[UR36][R22.64], R4 ;  /* 0x0000000416007986 */ /* 0x000fe2000c101b24 */
[----:B------:R-:W-:Y:S05]  /*def0*/  EXIT ;  /* 0x000000000000794d */ /* 0x000fea0003800000 */
.L_x_12757:
        /* <DEDUP_REMOVED lines=13> */
.L_x_12771:
        /* <DEDUP_REMOVED lines=25> */
.L_x_12774:
[----:B------:R-:W-:-:S04]  /*e160*/  SHF.R.U32.HI R3, RZ, 0x18, R3 ;  /* 0x00000018ff037819 */ /* 0x000fc80000011603 */
[----:B------:R-:W-:-:S04]  /*e170*/  LOP3.LUT R0, R0, 0x80, R3, 0xf8, !PT ;  /* 0x0000008000007812 */ /* 0x000fc800078ef803 */
[----:B------:R-:W-:-:S07]  /*e180*/  PRMT R11, R0, 0x7610, R11 ;  /* 0x00007610000b7816 */ /* 0x000fce000000000b */
.L_x_12773:
[----:B------:R-:W-:Y:S05]  /*e190*/  BSYNC.RECONVERGENT B0 ;  /* 0x0000000000007941 */ /* 0x000fea0003800200 */
.L_x_12772:
[----:B------:R-:W-:Y:S01]  /*e1a0*/  STG.E.U8 desc[UR36][R22.64], R11 ;  /* 0x0000000b16007986 */ /* 0x000fe2000c101124 */
[----:B------:R-:W-:Y:S05]  /*e1b0*/  EXIT ;  /* 0x000000000000794d */ /* 0x000fea0003800000 */
.L_x_12770:
        /* <DEDUP_REMOVED lines=25> */
.L_x_12777:
[----:B------:R-:W-:-:S04]  /*e350*/  SHF.R.U32.HI R3, RZ, 0x18, R3 ;  /* 0x00000018ff037819 */ /* 0x000fc80000011603 */
[----:B------:R-:W-:-:S04]  /*e360*/  LOP3.LUT R0, R0, 0x80, R3, 0xf8, !PT ;  /* 0x0000008000007812 */ /* 0x000fc800078ef803 */
[----:B------:R-:W-:-:S07]  /*e370*/  PRMT R11, R0, 0x7610, R11 ;  /* 0x00007610000b7816 */ /* 0x000fce000000000b */
.L_x_12776:
[----:B------:R-:W-:Y:S05]  /*e380*/  BSYNC.RECONVERGENT B0 ;  /* 0x0000000000007941 */ /* 0x000fea0003800200 */
.L_x_12775:
[----:B------:R-:W-:Y:S01]  /*e390*/  STG.E.U8 desc[UR36][R22.64], R11 ;  /* 0x0000000b16007986 */ /* 0x000fe2000c101124 */
[----:B------:R-:W-:Y:S05]  /*e3a0*/  EXIT ;  /* 0x000000000000794d */ /* 0x000fea0003800000 */
.L_x_12769:
        /* <DEDUP_REMOVED lines=30> */
.L_x_12779:
[----:B------:R-:W0:Y:S02]  /*e590*/  F2I.U64.F64.TRUNC R4, R4 ;  /* 0x0000000400047311 */ /* 0x000e24000030d800 */
[----:B0-----:R-:W-:Y:S01]  /*e5a0*/  STG.E.64 desc[UR36][R22.64], R4 ;  /* 0x0000000416007986 */ /* 0x001fe2000c101b24 */
[----:B------:R-:W-:Y:S05]  /*e5b0*/  EXIT ;  /* 0x000000000000794d */ /* 0x000fea0003800000 */
.L_x_12778:
[----:B------:R-:W0:Y:S02]  /*e5c0*/  F2I.U32.F64.TRUNC R5, R4 ;  /* 0x0000000400057311 */ /* 0x000e24000030d000 */
[----:B0-----:R-:W-:Y:S01]  /*e5d0*/  STG.E desc[UR36][R22.64], R5 ;  /* 0x0000000516007986 */ /* 0x001fe2000c101924 */
[----:B------:R-:W-:Y:S05]  /*e5e0*/  EXIT ;  /* 0x000000000000794d */ /* 0x000fea0003800000 */
.L_x_12768:
        /* <DEDUP_REMOVED lines=10> */
.L_x_12781:
[----:B------:R-:W-:-:S05]  /*e690*/  CS2R R6, SRZ ;  /* 0x0000000000067805 */ /* 0x000fca000001ff00 */
[----:B------:R-:W-:Y:S01]  /*e6a0*/  STG.E.128 desc[UR36][R22.64], R4 ;  /* 0x0000000416007986 */ /* 0x000fe2000c101d24 */
[----:B------:R-:W-:Y:S05]  /*e6b0*/  EXIT ;  /* 0x000000000000794d */ /* 0x000fea0003800000 */
.L_x_12780:
[----:B------:R-:W-:-:S09]  /*e6c0*/  UISETP.NE.AND UP0, UPT, UR4, 0xf, UPT ;  /* 0x0000000f0400788c */ /* 0x000fd2000bf05270 */
[----:B------:R-:W-:Y:S05]  /*e6d0*/  BRA.U !UP0, `(.L_x_12782) ;  /* 0x0000000508287547 */ /* 0x000fea000b800000 */
[----:B------:R-:W-:-:S09]  /*e6e0*/  UISETP.NE.AND UP0, UPT, UR4, 0x17, UPT ;  /* 0x000000170400788c */ /* 0x000fd2000bf05270 */
[----:B------:R-:W-:Y:S05]  /*e6f0*/  BRA.U !UP0, `(.L_x_12783) ;  /* 0x0000000108b07547 */ /* 0x000fea000b800000 */
[----:B------:R-:W-:-:S09]  /*e700*/  UISETP.NE.AND UP0, UPT, UR4, 0x18, UPT ;  /* 0x000000180400788c */ /* 0x000fd2000bf05270 */
[----:B------:R-:W-:Y:S05]  /*e710*/  BRA.U !UP0, `(.L_x_12784) ;  /* 0x0000000108447547 */ /* 0x000fea000b800000 */
.L_x_12761:
        /* <DEDUP_REMOVED lines=16> */
.L_x_12785:
[----:B------:R-:W-:Y:S05]  /*e820*/  EXIT ;  /* 0x000000000000794d */ /* 0x000fea0003800000 */
.L_x_12784:
        /* <DEDUP_REMOVED lines=21> */
.L_x_12787:
[----:B------:R-:W-:Y:S05]  /*e980*/  BSYNC.RECONVERGENT B0 ;  /* 0x0000000000007941 */ /* 0x000fea0003800200 */
.L_x_12786:
[----:B------:R-:W-:-:S05]  /*e990*/  LOP3.LUT R3, R0, 0x80, R3, 0xf8, !PT ;  /* 0x0000008000037812 */ /* 0x000fca00078ef803 */
[----:B------:R-:W-:Y:S01]  /*e9a0*/  STG.E.U8 desc[UR36][R22.64], R3 ;  /* 0x0000000316007986 */ /* 0x000fe2000c101124 */
[----:B------:R-:W-:Y:S05]  /*e9b0*/  EXIT ;  /* 0x000000000000794d */ /* 0x000fea0003800000 */
.L_x_12783:
        /* <DEDUP_REMOVED lines=20> */
.L_x_12789:
[----:B------:R-:W-:Y:S01]  /*eb00*/  IMAD.MOV.U32 R0, RZ, RZ, 0x7f ;  /* 0x0000007fff007424 */ /* 0x000fe200078e00ff */
[----:B------:R-:W-:-:S04]  /*eb10*/  ISETP.GT.U32.AND P0, PT, R2, 0x7f800000, PT ;  /* 0x7f8000000200780c */ /* 0x000fc80003f04070 */
[----:B------:R-:W-:-:S09]  /*eb20*/  SEL R0, R0, 0x7c, P0 ;  /* 0x0000007c00007807 */ /* 0x000fd20000000000 */
.L_x_12790:
[----:B------:R-:W-:Y:S05]  /*eb30*/  BSYNC.RECONVERGENT B0 ;  /* 0x0000000000007941 */ /* 0x000fea0003800200 */
.L_x_12788:
[----:B------:R-:W-:-:S04]  /*eb40*/  SHF.R.U32.HI R3, RZ, 0x18, R3 ;  /* 0x00000018ff037819 */ /* 0x000fc80000011603 */
[----:B------:R-:W-:-:S05]  /*eb50*/  LOP3.LUT R3, R0, 0x80, R3, 0xf8, !PT ;  /* 0x0000008000037812 */ /* 0x000fca00078ef803 */
[----:B------:R-:W-:Y:S01]  /*eb60*/  STG.E.U8 desc[UR36][R22.64], R3 ;  /* 0x0000000316007986 */ /* 0x000fe2000c101124 */
[----:B------:R-:W-:Y:S05]  /*eb70*/  EXIT ;  /* 0x000000000000794d */ /* 0x000fea0003800000 */
.L_x_12782:
        /* <DEDUP_REMOVED lines=12> */
.L_x_12791:
        /* <DEDUP_REMOVED lines=12> */
.L_x_50046:


//--------------------- .text._ZN2at6native27unrolled_elementwise_kernelINS0_13AUnaryFunctorIdddZZZNS0_16fmod_kernel_cudaERNS_18TensorIteratorBaseEENKUlvE0_clEvENKUlvE_clEvEUlddE_EESt5arrayIPcLm2EELi4E23TrivialOffsetCalculatorILi1EjESD_NS0_6memory12LoadWithCastILi1EEENSE_13StoreWithCastILi1EEEEEviT_T0_T2_T3_T4_T5_ --------------------------
	.section	.text._ZN2at6native27unrolled_elementwise_kernelINS0_13AUnaryFunctorIdddZZZNS0_16fmod_kernel_cudaERNS_18TensorIteratorBaseEENKUlvE0_clEvENKUlvE_clEvEUlddE_EESt5arrayIPcLm2EELi4E23TrivialOffsetCalculatorILi1EjESD_NS0_6memory12LoadWithCastILi1EEENSE_13StoreWithCastILi1EEEEEviT_T0_T2_T3_T4_T5_,"ax",@progbits
	.align	128
        .global         _ZN2at6native27unrolled_elementwise_kernelINS0_13AUnaryFunctorIdddZZZNS0_16fmod_kernel_cudaERNS_18TensorIteratorBaseEENKUlvE0_clEvENKUlvE_clEvEUlddE_EESt5arrayIPcLm2EELi4E23TrivialOffsetCalculatorILi1EjESD_NS0_6memory12LoadWithCastILi1EEENSE_13StoreWithCastILi1EEEEEviT_T0_T2_T3_T4_T5_
        .type           _ZN2at6native27unrolled_elementwise_kernelINS0_13AUnaryFunctorIdddZZZNS0_16fmod_kernel_cudaERNS_18TensorIteratorBaseEENKUlvE0_clEvENKUlvE_clEvEUlddE_EESt5arrayIPcLm2EELi4E23TrivialOffsetCalculatorILi1EjESD_NS0_6memory12LoadWithCastILi1EEENSE_13StoreWithCastILi1EEEEEviT_T0_T2_T3_T4_T5_,@function
        .size           _ZN2at6native27unrolled_elementwise_kernelINS0_13AUnaryFunctorIdddZZZNS0_16fmod_kernel_cudaERNS_18TensorIteratorBaseEENKUlvE0_clEvENKUlvE_clEvEUlddE_EESt5arrayIPcLm2EELi4E23TrivialOffsetCalculatorILi1EjESD_NS0_6memory12LoadWithCastILi1EEENSE_13StoreWithCastILi1EEEEEviT_T0_T2_T3_T4_T5_,(.L_x_50047 - _ZN2at6native27unrolled_elementwise_kernelINS0_13AUnaryFunctorIdddZZZNS0_16fmod_kernel_cudaERNS_18TensorIteratorBaseEENKUlvE0_clEvENKUlvE_clEvEUlddE_EESt5arrayIPcLm2EELi4E23TrivialOffsetCalculatorILi1EjESD_NS0_6memory12LoadWithCastILi1EEENSE_13StoreWithCastILi1EEEEEviT_T0_T2_T3_T4_T5_)
        .other          _ZN2at6native27unrolled_elementwise_kernelINS0_13AUnaryFunctorIdddZZZNS0_16fmod_kernel_cudaERNS_18TensorIteratorBaseEENKUlvE0_clEvENKUlvE_clEvEUlddE_EESt5arrayIPcLm2EELi4E23TrivialOffsetCalculatorILi1EjESD_NS0_6memory12LoadWithCastILi1EEENSE_13StoreWithCastILi1EEEEEviT_T0_T2_T3_T4_T5_,@"STO_CUDA_ENTRY STV_DEFAULT"
_ZN2at6native27unrolled_elementwise_kernelINS0_13AUnaryFunctorIdddZZZNS0_16fmod_kernel_cudaERNS_18TensorIteratorBaseEENKUlvE0_clEvENKUlvE_clEvEUlddE_EESt5arrayIPcLm2EELi4E23TrivialOffsetCalculatorILi1EjESD_NS0_6memory12LoadWithCastILi1EEENSE_13StoreWithCastILi1EEEEEviT_T0_T2_T3_T4_T5_:
.text._ZN2at6native27unrolled_elementwise_kernelINS0_13AUnaryFunctorIdddZZZNS0_16fmod_kernel_cudaERNS_18TensorIteratorBaseEENKUlvE0_clEvENKUlvE_clEvEUlddE_EESt5arrayIPcLm2EELi4E23TrivialOffsetCalculatorILi1EjESD_NS0_6memory12LoadWithCastILi1EEENSE_13StoreWithCastILi1EEEEEviT_T0_T2_T3_T4_T5_:
        /* <DEDUP_REMOVED lines=33> */
.L_x_12798:
[----:B------:R-:W2:Y:S02]  /*0210*/  LDG.E.U8 R4, desc[UR36][R4.64] ;  /* 0x0000002404047981 */ /* 0x000ea4000c1e1100 */
[----:B--2---:R0:W1:Y:S02]  /*0220*/  I2F.F64.U16 R26, R4 ;  /* 0x00000004001a7312 */ /* 0x0040640000101800 */
[----:B01----:R-:W-:Y:S05]  /*0230*/  BRA `(.L_x_12800) ;  /* 0x0000000c00647947 */ /* 0x003fea0003800000 */
.L_x_12797:
        /* <DEDUP_REMOVED lines=9> */
.L_x_12802:
[----:B------:R-:W2:Y:S02]  /*02d0*/  LDG.E R4, desc[UR36][R4.64] ;  /* 0x0000002404047981 */ /* 0x000ea4000c1e1900 */
[----:B--2---:R0:W1:Y:S02]  /*02e0*/  I2F.F64 R26, R4 ;  /* 0x00000004001a7312 */ /* 0x0040640000201c00 */
[----:B01----:R-:W-:Y:S05]  /*02f0*/  BRA `(.L_x_12800) ;  /* 0x0000000c00347947 */ /* 0x003fea0003800000 */
.L_x_12801:
[----:B------:R-:W2:Y:S02]  /*0300*/  LDG.E.U16 R4, desc[UR36][R4.64] ;  /* 0x0000002404047981 */ /* 0x000ea4000c1e1500 */
[----:B--2---:R0:W1:Y:S02]  /*0310*/  I2F.F64.S16 R26, R4 ;  /* 0x00000004001a7312 */ /* 0x0040640000101c00 */
[----:B01----:R-:W-:Y:S05]  /*0320*/  BRA `(.L_x_12800) ;  /* 0x0000000c00287947 */ /* 0x003fea0003800000 */
.L_x_12796:
        /* <DEDUP_REMOVED lines=10> */
.L_x_12804:
[----:B------:R-:W2:Y:S02]  /*03d0*/  LDG.E.U16 R0, desc[UR36][R4.64] ;  /* 0x0000002404007981 */ /* 0x000ea4000c1e1500 */
[----:B--2---:R-:W-:-:S05]  /*03e0*/  HADD2.F32 R0, -RZ, R0.H0_H0 ;  /* 0x20000000ff007230 */ /* 0x004fca0000004100 */
[----:B------:R-:W-:-:S04]  /*03f0*/  FMUL.FTZ R0, R0, 1 ;  /* 0x3f80000000007820 */ /* 0x000fc80000410000 */
[----:B------:R1:W2:Y:S02]  /*0400*/  F2F.F64.F32 R26, R0 ;  /* 0x00000000001a7310 */ /* 0x0002a40000201800 */
[----:B-12---:R-:W-:Y:S05]  /*0410*/  BRA `(.L_x_12800) ;  /* 0x0000000800ec7947 */ /* 0x006fea0003800000 */
.L_x_12803:
        /* <DEDUP_REMOVED lines=10> */
.L_x_12806:
[----:B------:R-:W2:Y:S02]  /*04c0*/  LDG.E.U16 R4, desc[UR36][R4.64] ;  /* 0x0000002404047981 */ /* 0x000ea4000c1e1500 */
[----:B--2---:R-:W-:-:S05]  /*04d0*/  HADD2.F32 R0, -RZ, R4.H0_H0 ;  /* 0x20000004ff007230 */ /* 0x004fca0000004100 */
[----:B------:R-:W-:-:S04]  /*04e0*/  FMUL.FTZ R0, R0, 1 ;  /* 0x3f80000000007820 */ /* 0x000fc80000410000 */
[----:B------:R1:W2:Y:S02]  /*04f0*/  F2F.F64.F32 R26, R0 ;  /* 0x00000000001a7310 */ /* 0x0002a40000201800 */
[----:B-12---:R-:W-:Y:S05]  /*0500*/  BRA `(.L_x_12800) ;  /* 0x0000000800b07947 */ /* 0x006fea0003800000 */
.L_x_12805:
[----:B------:R0:W5:Y:S01]  /*0510*/  LDG.E.64 R26, desc[UR36][R4.64] ;  /* 0x00000024041a7981 */ /* 0x000162000c1e1b00 */
[----:B------:R-:W-:Y:S05]  /*0520*/  BRA `(.L_x_12800) ;  /* 0x0000000800a87947 */ /* 0x000fea0003800000 */
.L_x_12795:
        /* <DEDUP_REMOVED lines=13> */
.L_x_12809:
[----:B------:R1:W5:Y:S01]  /*0600*/  LDG.E.64 R26, desc[UR36][R4.64] ;  /* 0x00000024041a7981 */ /* 0x000362000c1e1b00 */
[----:B------:R-:W-:Y:S05]  /*0610*/  BRA `(.L_x_12800) ;  /* 0x00000008006c7947 */ /* 0x000fea0003800000 */
.L_x_12808:
        /* <DEDUP_REMOVED lines=27> */
.L_x_12811:
        /* <DEDUP_REMOVED lines=15> */
.L_x_12810:
[----:B------:R-:W2:Y:S02]  /*08c0*/  LDG.E.U16 R0, desc[UR36][R4.64] ;  /* 0x0000002404007981 */ /* 0x000ea4000c1e1500 */
[----:B--2---:R-:W-:-:S04]  /*08d0*/  IMAD.U32 R0, R0, 0x10000, RZ ;  /* 0x0001000000007824 */ /* 0x004fc800078e00ff */
[----:B------:R-:W-:-:S04]  /*08e0*/  FMUL.FTZ R0, R0, 1 ;  /* 0x3f80000000007820 */ /* 0x000fc80000410000 */
[----:B------:R2:W3:Y:S02]  /*08f0*/  F2F.F64.F32 R26, R0 ;  /* 0x00000000001a7310 */ /* 0x0004e40000201800 */
[----:B--23--:R-:W-:Y:S05]  /*0900*/  BRA `(.L_x_12800) ;  /* 0x0000000400b07947 */ /* 0x00cfea0003800000 */
.L_x_12807:
        /* <DEDUP_REMOVED lines=11> */
.L_x_12814:
        /* <DEDUP_REMOVED lines=21> */
.L_x_12816:
[----:B------:R-:W-:Y:S05]  /*0b10*/  BSYNC.RECONVERGENT B0 ;  /* 0x0000000000007941 */ /* 0x000fea0003800200 */
.L_x_12815:
[----:B------:R-:W-:Y:S01]  /*0b20*/  IMAD.SHL.U32 R0, R0, 0x100000, RZ ;  /* 0x0010000000007824 */ /* 0x000fe200078e00ff */
[----:B------:R-:W-:-:S04]  /*0b30*/  LEA R3, R3, 0x3b800000, 0x17 ;  /* 0x3b80000003037811 */ /* 0x000fc800078eb8ff */
[----:B------:R-:W-:-:S05]  /*0b40*/  LOP3.LUT R0, R3, R0, R7, 0xfe, !PT ;  /* 0x0000000003007212 */ /* 0x000fca00078efe07 */
[----:B------:R-:W-:-:S04]  /*0b50*/  FMUL.FTZ R0, R0, 1 ;  /* 0x3f80000000007820 */ /* 0x000fc80000410000 */
[----:B------:R4:W0:Y:S02]  /*0b60*/  F2F.F64.F32 R26, R0 ;  /* 0x00000000001a7310 */ /* 0x0008240000201800 */
[----:B0---4-:R-:W-:Y:S05]  /*0b70*/  BRA `(.L_x_12800) ;  /* 0x0000000400147947 */ /* 0x011fea0003800000 */
.L_x_12813:
        /* <DEDUP_REMOVED lines=21> */
.L_x_12818:
[----:B------:R-:W-:Y:S05]  /*0cd0*/  BSYNC.RECONVERGENT B0 ;  /* 0x0000000000007941 */ /* 0x000fea0003800200 */
.L_x_12817:
[----:B------:R-:W-:Y:S01]  /*0ce0*/  IMAD.SHL.U32 R0, R0, 0x200000, RZ ;  /* 0x0020000000007824 */ /* 0x000fe200078e00ff */
[----:B------:R-:W-:-:S04]  /*0cf0*/  LEA R3, R3, 0x37800000, 0x17 ;  /* 0x3780000003037811 */ /* 0x000fc800078eb8ff */
[----:B------:R-:W-:-:S05]  /*0d00*/  LOP3.LUT R0, R3, R0, R7, 0xfe, !PT ;  /* 0x0000000003007212 */ /* 0x000fca00078efe07 */
[----:B------:R-:W-:-:S04]  /*0d10*/  FMUL.FTZ R0, R0, 1 ;  /* 0x3f80000000007820 */ /* 0x000fc80000410000 */
[----:B------:R4:W0:Y:S02]  /*0d20*/  F2F.F64.F32 R26, R0 ;  /* 0x00000000001a7310 */ /* 0x0008240000201800 */
[----:B0---4-:R-:W-:Y:S05]  /*0d30*/  BRA `(.L_x_12800) ;  /* 0x0000000000a47947 */ /* 0x011fea0003800000 */
.L_x_12812:
[----:B------:R-:W-:-:S09]  /*0d40*/  UISETP.NE.AND UP0, UPT, UR4, 0x1c, UPT ;  /* 0x0000001c0400788c */ /* 0x000fd2000bf05270 */
[----:B------:R-:W-:Y:S05]  /*0d50*/  BRA.U !UP0, `(.L_x_12819) ;  /* 0x0000000108947547 */ /* 0x000fea000b800000 */
[----:B------:R-:W-:-:S09]  /*0d60*/  UISETP.NE.AND UP0, UPT, UR4, 0x1d, UPT ;  /* 0x0000001d0400788c */ /* 0x000fd2000bf05270 */
[----:B------:R-:W-:Y:S05]  /*0d70*/  BRA.U !UP0, `(.L_x_12820) ;  /* 0x0000000108807547 */ /* 0x000fea000b800000 */
[----:B------:R-:W-:-:S09]  /*0d80*/  UISETP.NE.AND UP0, UPT, UR4, 0x2c, UPT ;  /* 0x0000002c0400788c */ /* 0x000fd2000bf05270 */
[----:B------:R-:W-:Y:S05]  /*0d90*/  BRA.U !UP0, `(.L_x_12821) ;  /* 0x0000000108487547 */ /* 0x000fea000b800000 */
.L_x_12799:
        /* <DEDUP_REMOVED lines=16> */
.L_x_12822:
[----:B------:R-:W-:Y:S01]  /*0ea0*/  CS2R R26, SRZ ;  /* 0x00000000001a7805 */ /* 0x000fe2000001ff00 */
[----:B------:R-:W-:Y:S06]  /*0eb0*/  BRA `(.L_x_12800) ;  /* 0x0000000000447947 */ /* 0x000fec0003800000 */
.L_x_12821:
        /* <DEDUP_REMOVED lines=12> */
.L_x_12820:
[----:B------:R-:W2:Y:S02]  /*0f80*/  LDG.E.64 R26, desc[UR36][R4.64] ;  /* 0x00000024041a7981 */ /* 0x000ea4000c1e1b00 */
[----:B--2---:R-:W4:Y:S02]  /*0f90*/  I2F.F64.U64 R26, R26 ;  /* 0x0000001a001a7312 */ /* 0x004f240000301800 */
[----:B----4-:R-:W-:Y:S05]  /*0fa0*/  BRA `(.L_x_12800) ;  /* 0x0000000000087947 */ /* 0x010fea0003800000 */
.L_x_12819:
[----:B------:R-:W2:Y:S02]  /*0fb0*/  LDG.E R4, desc[UR36][R4.64] ;  /* 0x0000002404047981 */ /* 0x000ea4000c1e1900 */
[----:B--2---:R2:W3:Y:S02]  /*0fc0*/  I2F.F64.U32 R26, R4 ;  /* 0x00000004001a7312 */ /* 0x0044e40000201800 */
.L_x_12800:
[----:B------:R-:W-:Y:S05]  /*0fd0*/  BSYNC.RECONVERGENT B6 ;  /* 0x0000000000067941 */ /* 0x000fea0003800200 */
.L_x_12794:
[----:B------:R-:W-:-:S07]  /*0fe0*/  VIADD R29, R23, 0x80 ;  /* 0x00000080171d7836 */ /* 0x000fce0000000000 */
.L_x_12793:
[----:B------:R-:W-:Y:S05]  /*0ff0*/  BSYNC.RECONVERGENT B7 ;  /* 0x0000000000077941 */ /* 0x000fea0003800200 */
.L_x_12792:
[----:B------:R-:W-:Y:S01]  /*1000*/  ISETP.GE.AND P0, PT, R29, R2, PT ;  /* 0x000000021d00720c */ /* 0x000fe20003f06270 */
[----:B------:R-:W-:Y:S01]  /*1010*/  BSSY.RECONVERGENT B7, `(.L_x_12823) ;  /* 0x00000f6000077945 */ /* 0x000fe20003800200 */
[----:B------:R-:W-:-:S11]  /*1020*/  CS2R R24, SRZ ;  /* 0x0000000000187805 */ /* 0x000fd6000001ff00 */
[----:B------:R-:W-:Y:S05]  /*1030*/  @P0 BRA `(.L_x_12824) ;  /* 0x0000000c00cc0947 */ /* 0x000fea0003800000 */
[----:B012---:R-:W0:Y:S01]  /*1040*/  LDC.64 R4, c[0x0][0x3a0] ;  /* 0x0000e800ff047b82 */ /* 0x007e220000000a00 */
        /* <DEDUP_REMOVED lines=20> */
.L_x_12829:
[----:B------:R-:W2:Y:S02]  /*1190*/  LDG.E.U8 R4, desc[UR36][R4.64] ;  /* 0x0000002404047981 */ /* 0x000ea4000c1e1100 */
[----:B--2---:R1:W2:Y:S02]  /*11a0*/  I2F.F64.U16 R24, R4 ;  /* 0x0000000400187312 */ /* 0x0042a40000101800 */
[----:B-12---:R-:W-:Y:S05]  /*11b0*/  BRA `(.L_x_12831) ;  /* 0x0000000c00647947 */ /* 0x006fea0003800000 */
.L_x_12828:
        /* <DEDUP_REMOVED lines=9> */
.L_x_12833:
[----:B------:R-:W2:Y:S02]  /*1250*/  LDG.E R4, desc[UR36][R4.64] ;  /* 0x0000002404047981 */ /* 0x000ea4000c1e1900 */
[----:B--2---:R1:W2:Y:S02]  /*1260*/  I2F.F64 R24, R4 ;  /* 0x0000000400187312 */ /* 0x0042a40000201c00 */
[----:B-12---:R-:W-:Y:S05]  /*1270*/  BRA `(.L_x_12831) ;  /* 0x0000000c00347947 */ /* 0x006fea0003800000 */
.L_x_12832:
[----:B------:R-:W2:Y:S02]  /*1280*/  LDG.E.U16 R4, desc[UR36][R4.64] ;  /* 0x0000002404047981 */ /* 0x000ea4000c1e1500 */
[----:B--2---:R1:W2:Y:S02]  /*1290*/  I2F.F64.S16 R24, R4 ;  /* 0x0000000400187312 */ /* 0x0042a40000101c00 */
[----:B-12---:R-:W-:Y:S05]  /*12a0*/  BRA `(.L_x_12831) ;  /* 0x0000000c00287947 */ /* 0x006fea0003800000 */
.L_x_12827:
        /* <DEDUP_REMOVED lines=10> */
.L_x_12835:
[----:B------:R-:W2:Y:S02]  /*1350*/  LDG.E.U16 R0, desc[UR36][R4.64] ;  /* 0x0000002404007981 */ /* 0x000ea4000c1e1500 */
[----:B--2---:R-:W-:-:S05]  /*1360*/  HADD2.F32 R0, -RZ, R0.H0_H0 ;  /* 0x20000000ff007230 */ /* 0x004fca0000004100 */
[----:B------:R-:W-:-:S04]  /*1370*/  FMUL.FTZ R0, R0, 1 ;  /* 0x3f80000000007820 */ /* 0x000fc80000410000 */
[----:B------:R0:W1:Y:S02]  /*1380*/  F2F.F64.F32 R24, R0 ;  /* 0x0000000000187310 */ /* 0x0000640000201800 */
[----:B01----:R-:W-:Y:S05]  /*1390*/  BRA `(.L_x_12831) ;  /* 0x0000000800ec7947 */ /* 0x003fea0003800000 */
.L_x_12834:
        /* <DEDUP_REMOVED lines=10> */
.L_x_12837:
[----:B------:R-:W2:Y:S02]  /*1440*/  LDG.E.U16 R4, desc[UR36][R4.64] ;  /* 0x0000002404047981 */ /* 0x000ea4000c1e1500 */
[----:B--2---:R-:W-:-:S05]  /*1450*/  HADD2.F32 R0, -RZ, R4.H0_H0 ;  /* 0x20000004ff007230 */ /* 0x004fca0000004100 */
[----:B------:R-:W-:-:S04]  /*1460*/  FMUL.FTZ R0, R0, 1 ;  /* 0x3f80000000007820 */ /* 0x000fc80000410000 */
[----:B------:R0:W1:Y:S02]  /*1470*/  F2F.F64.F32 R24, R0 ;  /* 0x0000000000187310 */ /* 0x0000640000201800 */
[----:B01----:R-:W-:Y:S05]  /*1480*/  BRA `(.L_x_12831) ;  /* 0x0000000800b07947 */ /* 0x003fea0003800000 */
.L_x_12836:
[----:B------:R0:W5:Y:S01]  /*1490*/  LDG.E.64 R24, desc[UR36][R4.64] ;  /* 0x0000002404187981 */ /* 0x000162000c1e1b00 */
[----:B------:R-:W-:Y:S05]  /*14a0*/  BRA `(.L_x_12831) ;  /* 0x0000000800a87947 */ /* 0x000fea0003800000 */
.L_x_12826:
        /* <DEDUP_REMOVED lines=13> */
.L_x_12840:
[----:B------:R4:W5:Y:S01]  /*1580*/  LDG.E.64 R24, desc[UR36][R4.64] ;  /* 0x0000002404187981 */ /* 0x000962000c1e1b00 */
[----:B------:R-:W-:Y:S05]  /*1590*/  BRA `(.L_x_12831) ;  /* 0x00000008006c7947 */ /* 0x000fea0003800000 */
.L_x_12839:
        /* <DEDUP_REMOVED lines=27> */
.L_x_12842:
        /* <DEDUP_REMOVED lines=15> */
.L_x_12841:
[----:B------:R-:W2:Y:S02]  /*1840*/  LDG.E.U16 R0, desc[UR36][R4.64] ;  /* 0x0000002404007981 */ /* 0x000ea4000c1e1500 */
[----:B--2---:R-:W-:-:S04]  /*1850*/  IMAD.U32 R0, R0, 0x10000, RZ ;  /* 0x0001000000007824 */ /* 0x004fc800078e00ff */
[----:B------:R-:W-:-:S04]  /*1860*/  FMUL.FTZ R0, R0, 1 ;  /* 0x3f80000000007820 */ /* 0x000fc80000410000 */
[----:B------:R4:W0:Y:S02]  /*1870*/  F2F.F64.F32 R24, R0 ;  /* 0x0000000000187310 */ /* 0x0008240000201800 */
[----:B0---4-:R-:W-:Y:S05]  /*1880*/  BRA `(.L_x_12831) ;  /* 0x0000000400b07947 */ /* 0x011fea0003800000 */
.L_x_12838:
        /* <DEDUP_REMOVED lines=11> */
.L_x_12845:
        /* <DEDUP_REMOVED lines=21> */
.L_x_12847:
[----:B------:R-:W-:Y:S05]  /*1a90*/  BSYNC.RECONVERGENT B0 ;  /* 0x0000000000007941 */ /* 0x000fea0003800200 */
.L_x_12846:
[----:B------:R-:W-:Y:S01]  /*1aa0*/  IMAD.SHL.U32 R0, R0, 0x100000, RZ ;  /* 0x0010000000007824 */ /* 0x000fe200078e00ff */
[----:B------:R-:W-:-:S04]  /*1ab0*/  LEA R3, R3, 0x3b800000, 0x17 ;  /* 0x3b80000003037811 */ /* 0x000fc800078eb8ff */
[----:B------:R-:W-:-:S05]  /*1ac0*/  LOP3.LUT R0, R3, R0, R7, 0xfe, !PT ;  /* 0x0000000003007212 */ /* 0x000fca00078efe07 */
[----:B------:R-:W-:-:S04]  /*1ad0*/  FMUL.FTZ R0, R0, 1 ;  /* 0x3f80000000007820 */ /* 0x000fc80000410000 */
[----:B------:R4:W0:Y:S02]  /*1ae0*/  F2F.F64.F32 R24, R0 ;  /* 0x0000000000187310 */ /* 0x0008240000201800 */
[----:B0---4-:R-:W-:Y:S05]  /*1af0*/  BRA `(.L_x_12831) ;  /* 0x0000000400147947 */ /* 0x011fea0003800000 */
.L_x_12844:
        /* <DEDUP_REMOVED lines=21> */
.L_x_12849:
[----:B------:R-:W-:Y:S05]  /*1c50*/  BSYNC.RECONVERGENT B0 ;  /* 0x0000000000007941 */ /* 0x000fea0003800200 */
.L_x_12848:
[----:B------:R-:W-:Y:S01]  /*1c60*/  IMAD.SHL.U32 R0, R0, 0x200000, RZ ;  /* 0x0020000000007824 */ /* 0x000fe200078e00ff */
[----:B------:R-:W-:-:S04]  /*1c70*/  LEA R3, R3, 0x37800000, 0x17 ;  /* 0x3780000003037811 */ /* 0x000fc800078eb8ff */
[----:B------:R-:W-:-:S05]  /*1c80*/  LOP3.LUT R0, R3, R0, R7, 0xfe, !PT ;  /* 0x0000000003007212 */ /* 0x000fca00078efe07 */
[----:B------:R-:W-:-:S04]  /*1c90*/  FMUL.FTZ R0, R0, 1 ;  /* 0x3f80000000007820 */ /* 0x000fc80000410000 */
[----:B------:R4:W0:Y:S02]  /*1ca0*/  F2F.F64.F32 R24, R0 ;  /* 0x0000000000187310 */ /* 0x0008240000201800 */
[----:B0---4-:R-:W-:Y:S05]  /*1cb0*/  BRA `(.L_x_12831) ;  /* 0x0000000000a47947 */ /* 0x011fea0003800000 */
.L_x_12843:
        /* <DEDUP_REMOVED lines=18> */
.L_x_12830:
        /* <DEDUP_REMOVED lines=16> */
.L_x_12852:
[----:B------:R-:W-:Y:S01]  /*1ee0*/  CS2R R24, SRZ ;  /* 0x0000000000187805 */ /* 0x000fe2000001ff00 */
[----:B------:R-:W-:Y:S06]  /*1ef0*/  BRA `(.L_x_12831) ;  /* 0x0000000000147947 */ /* 0x000fec0003800000 */
.L_x_12851:
[----:B------:R-:W2:Y:S02]  /*1f00*/  LDG.E.64 R24, desc[UR36][R4.64] ;  /* 0x0000002404187981 */ /* 0x000ea4000c1e1b00 */
[----:B--2---:R-:W1:Y:S02]  /*1f10*/  I2F.F64.U64 R24, R24 ;  /* 0x0000001800187312 */ /* 0x004e640000301800 */
[----:B-1----:R-:W-:Y:S05]  /*1f20*/  BRA `(.L_x_12831) ;  /* 0x0000000000087947 */ /* 0x002fea0003800000 */
.L_x_12850:
[----:B------:R-:W2:Y:S02]  /*1f30*/  LDG.E R4, desc[UR36][R4.64] ;  /* 0x0000002404047981 */ /* 0x000ea4000c1e1900 */
[----:B--2---:R1:W2:Y:S02]  /*1f40*/  I2F.F64.U32 R24, R4 ;  /* 0x0000000400187312 */ /* 0x0042a40000201800 */
.L_x_12831:
[----:B------:R-:W-:Y:S05]  /*1f50*/  BSYNC.RECONVERGENT B6 ;  /* 0x0000000000067941 */ /* 0x000fea0003800200 */
.L_x_12825:
[----:B------:R-:W-:-:S07]  /*1f60*/  VIADD R29, R29, 0x80 ;  /* 0x000000801d1d7836 */ /* 0x000fce0000000000 */
.L_x_12824:
[----:B------:R-:W-:Y:S05]  /*1f70*/  BSYNC.RECONVERGENT B7 ;  /* 0x0000000000077941 */ /* 0x000fea0003800200 */
.L_x_12823:
[----:B------:R-:W-:Y:S01]  /*1f80*/  ISETP.GE.AND P0, PT, R29, R2, PT ;  /* 0x000000021d00720c */ /* 0x000fe20003f06270 */
[----:B------:R-:W-:Y:S01]  /*1f90*/  BSSY.RECONVERGENT B7, `(.L_x_12853) ;  /* 0x00000f6000077945 */ /* 0x000fe20003800200 */
[----:B------:R-:W-:-:S11]  /*1fa0*/  CS2R R18, SRZ ;  /* 0x0000000000127805 */ /* 0x000fd6000001ff00 */
[----:B------:R-:W-:Y:S05]  /*1fb0*/  @P0 BRA `(.L_x_12854) ;  /* 0x0000000c00cc0947 */ /* 0x000fea0003800000 */
[----:B012-4-:R-:W0:Y:S01]  /*1fc0*/  LDC.64 R4, c[0x0][0x3a0] ;  /* 0x0000e800ff047b82 */ /* 0x017e220000000a00 */
        /* <DEDUP_REMOVED lines=20> */
.L_x_12859:
[----:B------:R-:W2:Y:S02]  /*2110*/  LDG.E.U8 R4, desc[UR36][R4.64] ;  /* 0x0000002404047981 */ /* 0x000ea4000c1e1100 */
[----:B--2---:R0:W1:Y:S02]  /*2120*/  I2F.F64.U16 R18, R4 ;  /* 0x0000000400127312 */ /* 0x0040640000101800 */
[----:B01----:R-:W-:Y:S05]  /*2130*/  BRA `(.L_x_12861) ;  /* 0x0000000c00647947 */ /* 0x003fea0003800000 */
.L_x_12858:
        /* <DEDUP_REMOVED lines=9> */
.L_x_12863:
[----:B------:R-:W2:Y:S02]  /*21d0*/  LDG.E R4, desc[UR36][R4.64] ;  /* 0x0000002404047981 */ /* 0x000ea4000c1e1900 */
[----:B--2---:R0:W1:Y:S02]  /*21e0*/  I2F.F64 R18, R4 ;  /* 0x0000000400127312 */ /* 0x0040640000201c00 */
[----:B01----:R-:W-:Y:S05]  /*21f0*/  BRA `(.L_x_12861) ;  /* 0x0000000c00347947 */ /* 0x003fea0003800000 */
.L_x_12862:
[----:B------:R-:W2:Y:S02]  /*2200*/  LDG.E.U16 R4, desc[UR36][R4.64] ;  /* 0x0000002404047981 */ /* 0x000ea4000c1e1500 */
[----:B--2---:R0:W1:Y:S02]  /*2210*/  I2F.F64.S16 R18, R4 ;  /* 0x0000000400127312 */ /* 0x0040640000101c00 */
[----:B01----:R-:W-:Y:S05]  /*2220*/  BRA `(.L_x_12861) ;  /* 0x0000000c00287947 */ /* 0x003fea0003800000 */
.L_x_12857:
        /* <DEDUP_REMOVED lines=10> */
.L_x_12865:
[----:B------:R-:W2:Y:S02]  /*22d0*/  LDG.E.U16 R0, desc[UR36][R4.64] ;  /* 0x0000002404007981 */ /* 0x000ea4000c1e1500 */
[----:B--2---:R-:W-:-:S05]  /*22e0*/  HADD2.F32 R0, -RZ, R0.H0_H0 ;  /* 0x20000000ff007230 */ /* 0x004fca0000004100 */
[----:B------:R-:W-:-:S04]  /*22f0*/  FMUL.FTZ R0, R0, 1 ;  /* 0x3f80000000007820 */ /* 0x000fc80000410000 */
[----:B------:R1:W2:Y:S02]  /*2300*/  F2F.F64.F32 R18, R0 ;  /* 0x0000000000127310 */ /* 0x0002a40000201800 */
[----:B-12---:R-:W-:Y:S05]  /*2310*/  BRA `(.L_x_12861) ;  /* 0x0000000800ec7947 */ /* 0x006fea0003800000 */
.L_x_12864:
        /* <DEDUP_REMOVED lines=10> */
.L_x_12867:
[----:B------:R-:W2:Y:S02]  /*23c0*/  LDG.E.U16 R4, desc[UR36][R4.64] ;  /* 0x0000002404047981 */ /* 0x000ea4000c1e1500 */
[----:B--2---:R-:W-:-:S05]  /*23d0*/  HADD2.F32 R0, -RZ, R4.H0_H0 ;  /* 0x20000004ff007230 */ /* 0x004fca0000004100 */
[----:B------:R-:W-:-:S04]  /*23e0*/  FMUL.FTZ R0, R0, 1 ;  /* 0x3f80000000007820 */ /* 0x000fc80000410000 */
[----:B------:R1:W2:Y:S02]  /*23f0*/  F2F.F64.F32 R18, R0 ;  /* 0x0000000000127310 */ /* 0x0002a40000201800 */
[----:B-12---:R-:W-:Y:S05]  /*2400*/  BRA `(.L_x_12861) ;  /* 0x0000000800b07947 */ /* 0x006fea0003800000 */
.L_x_12866:
[----:B------:R0:W5:Y:S01]  /*2410*/  LDG.E.64 R18, desc[UR36][R4.64] ;  /* 0x0000002404127981 */ /* 0x000162000c1e1b00 */
[----:B------:R-:W-:Y:S05]  /*2420*/  BRA `(.L_x_12861) ;  /* 0x0000000800a87947 */ /* 0x000fea0003800000 */
.L_x_12856:
        /* <DEDUP_REMOVED lines=13> */
.L_x_12870:
[----:B------:R1:W5:Y:S01]  /*2500*/  LDG.E.64 R18, desc[UR36][R4.64] ;  /* 0x0000002404127981 */ /* 0x000362000c1e1b00 */
[----:B------:R-:W-:Y:S05]  /*2510*/  BRA `(.L_x_12861) ;  /* 0x00000008006c7947 */ /* 0x000fea0003800000 */
.L_x_12869:
        /* <DEDUP_REMOVED lines=26> */
[----:B--2-4-:R-:W-:Y:S05]  /*26c0*/  BRA `(.L_x_12861) ;  /* 0x0000000800007947 */ /* 0x014fea0003800000 */
.L_x_12872:
        /* <DEDUP_REMOVED lines=14> */
[----:B--2-4-:R-:W-:Y:S05]  /*27b0*/  BRA `(.L_x_12861) ;  /* 0x0000000400c47947 */ /* 0x014fea0003800000 */
.L_x_12871:
[----:B------:R-:W2:Y:S02]  /*27c0*/  LDG.E.U16 R0, desc[UR36][R4.64] ;  /* 0x0000002404007981 */ /* 0x000ea4000c1e1500 */
[----:B--2---:R-:W-:-:S04]  /*27d0*/  IMAD.U32 R0, R0, 0x10000, RZ ;  /* 0x0001000000007824 */ /* 0x004fc800078e00ff */
[----:B------:R-:W-:-:S04]  /*27e0*/  FMUL.FTZ R0, R0, 1 ;  /* 0x3f80000000007820 */ /* 0x000fc80000410000 */
[----:B------:R2:W4:Y:S02]  /*27f0*/  F2F.F64.F32 R18, R0 ;  /* 0x0000000000127310 */ /* 0x0005240000201800 */
[----:B--2-4-:R-:W-:Y:S05]  /*2800*/  BRA `(.L_x_12861) ;  /* 0x0000000400b07947 */ /* 0x014fea0003800000 */
.L_x_12868:
        /* <DEDUP_REMOVED lines=11> */
.L_x_12875:
        /* <DEDUP_REMOVED lines=21> */
.L_x_12877:
[----:B------:R-:W-:Y:S05]  /*2a10*/  BSYNC.RECONVERGENT B0 ;  /* 0x0000000000007941 */ /* 0x000fea0003800200 */
.L_x_12876:
[----:B------:R-:W-:Y:S01]  /*2a20*/  IMAD.SHL.U32 R0, R0, 0x100000, RZ ;  /* 0x0010000000007824 */ /* 0x000fe200078e00ff */
[----:B------:R-:W-:-:S04]  /*2a30*/  LEA R3, R3, 0x3b800000, 0x17 ;  /* 0x3b80000003037811 */ /* 0x000fc800078eb8ff */
[----:B------:R-:W-:-:S05]  /*2a40*/  LOP3.LUT R0, R3, R0, R7, 0xfe, !PT ;  /* 0x0000000003007212 */ /* 0x000fca00078efe07 */
[----:B------:R-:W-:-:S04]  /*2a50*/  FMUL.FTZ R0, R0, 1 ;  /* 0x3f80000000007820 */ /* 0x000fc80000410000 */
[----:B------:R0:W1:Y:S02]  /*2a60*/  F2F.F64.F32 R18, R0 ;  /* 0x0000000000127310 */ /* 0x0000640000201800 */
[----:B01----:R-:W-:Y:S05]  /*2a70*/  BRA `(.L_x_12861) ;  /* 0x0000000400147947 */ /* 0x003fea0003800000 */
.L_x_12874:
        /* <DEDUP_REMOVED lines=21> */
.L_x_12879:
[----:B------:R-:W-:Y:S05]  /*2bd0*/  BSYNC.RECONVERGENT B0 ;  /* 0x0000000000007941 */ /* 0x000fea0003800200 */
.L_x_12878:
[----:B------:R-:W-:Y:S01]  /*2be0*/  IMAD.SHL.U32 R0, R0, 0x200000, RZ ;  /* 0x0020000000007824 */ /* 0x000fe200078e00ff */
[----:B------:R-:W-:-:S04]  /*2bf0*/  LEA R3, R3, 0x37800000, 0x17 ;  /* 0x3780000003037811 */ /* 0x000fc800078eb8ff */
[----:B------:R-:W-:-:S05]  /*2c00*/  LOP3.LUT R0, R3, R0, R7, 0xfe, !PT ;  /* 0x0000000003007212 */ /* 0x000fca00078efe07 */
[----:B------:R-:W-:-:S04]  /*2c10*/  FMUL.FTZ R0, R0, 1 ;  /* 0x3f80000000007820 */ /* 0x000fc80000410000 */
[----:B------:R0:W1:Y:S02]  /*2c20*/  F2F.F64.F32 R18, R0 ;  /* 0x0000000000127310 */ /* 0x0000640000201800 */
[----:B01----:R-:W-:Y:S05]  /*2c30*/  BRA `(.L_x_12861) ;  /* 0x0000000000a47947 */ /* 0x003fea0003800000 */
.L_x_12873:
        /* <DEDUP_REMOVED lines=18> */
.L_x_12860:
        /* <DEDUP_REMOVED lines=16> */
.L_x_12882:
[----:B------:R-:W-:Y:S01]  /*2e60*/  CS2R R18, SRZ ;  /* 0x0000000000127805 */ /* 0x000fe2000001ff00 */
[----:B------:R-:W-:Y:S06]  /*2e70*/  BRA `(.L_x_12861) ;  /* 0x0000000000147947 */ /* 0x000fec0003800000 */
.L_x_12881:
[----:B------:R-:W2:Y:S02]  /*2e80*/  LDG.E.64 R18, desc[UR36][R4.64] ;  /* 0x0000002404127981 */ /* 0x000ea4000c1e1b00 */
[----:B--2---:R-:W0:Y:S02]  /*2e90*/  I2F.F64.U64 R18, R18 ;  /* 0x0000001200127312 */ /* 0x004e240000301800 */
[----:B0-----:R-:W-:Y:S05]  /*2ea0*/  BRA `(.L_x_12861) ;  /* 0x0000000000087947 */ /* 0x001fea0003800000 */
.L_x_12880:
[----:B------:R-:W2:Y:S02]  /*2eb0*/  LDG.E R4, desc[UR36][R4.64] ;  /* 0x0000002404047981 */ /* 0x000ea4000c1e1900 */
[----:B--2---:R2:W4:Y:S02]  /*2ec0*/  I2F.F64.U32 R18, R4 ;  /* 0x0000000400127312 */ /* 0x0045240000201800 */
.L_x_12861:
[----:B------:R-:W-:Y:S05]  /*2ed0*/  BSYNC.RECONVERGENT B6 ;  /* 0x0000000000067941 */ /* 0x000fea0003800200 */
.L_x_12855:
[----:B------:R-:W-:-:S07]  /*2ee0*/  VIADD R29, R29, 0x80 ;  /* 0x000000801d1d7836 */ /* 0x000fce0000000000 */
.L_x_12854:
[----:B------:R-:W-:Y:S05]  /*2ef0*/  BSYNC.RECONVERGENT B7 ;  /* 0x0000000000077941 */ /* 0x000fea0003800200 */
.L_x_12853:
[----:B------:R-:W-:Y:S01]  /*2f00*/  ISETP.GE.AND P0, PT, R29, R2, PT ;  /* 0x000000021d00720c */ /* 0x000fe20003f06270 */
[----:B------:R-:W-:Y:S01]  /*2f10*/  BSSY.RECONVERGENT B6, `(.L_x_12883) ;  /* 0x00000f0000067945 */ /* 0x000fe20003800200 */
[----:B------:R-:W-:-:S11]  /*2f20*/  CS2R R16, SRZ ;  /* 0x0000000000107805 */ /* 0x000fd6000001ff00 */
[----:B------:R-:W-:Y:S05]  /*2f30*/  @P0 BRA `(.L_x_12884) ;  /* 0x0000000c00b40947 */ /* 0x000fea0003800000 */
[----:B012-4-:R-:W0:Y:S01]  /*2f40*/  LDC.64 R4, c[0x0][0x3a0] ;  /* 0x0000e800ff047b82 */ /* 0x017e220000000a00 */
        /* <DEDUP_REMOVED lines=19> */
.L_x_12888:
[----:B------:R-:W2:Y:S02]  /*3080*/  LDG.E.U8 R4, desc[UR36][R4.64] ;  /* 0x0000002404047981 */ /* 0x000ea4000c1e1100 */
[----:B--2---:R0:W1:Y:S02]  /*3090*/  I2F.F64.U16 R16, R4 ;  /* 0x0000000400107312 */ /* 0x0040640000101800 */
[----:B01----:R-:W-:Y:S05]  /*30a0*/  BRA `(.L_x_12884) ;  /* 0x0000000c00587947 */ /* 0x003fea0003800000 */
.L_x_12887:
        /* <DEDUP_REMOVED lines=9> */
.L_x_12891:
[----:B------:R-:W2:Y:S02]  /*3140*/  LDG.E R4, desc[UR36][R4.64] ;  /* 0x0000002404047981 */ /* 0x000ea4000c1e1900 */
[----:B--2---:R0:W1:Y:S02]  /*3150*/  I2F.F64 R16, R4 ;  /* 0x0000000400107312 */ /* 0x0040640000201c00 */
[----:B01----:R-:W-:Y:S05]  /*3160*/  BRA `(.L_x_12884) ;  /* 0x0000000c00287947 */ /* 0x003fea0003800000 */
.L_x_12890:
[----:B------:R-:W2:Y:S02]  /*3170*/  LDG.E.U16 R4, desc[UR36][R4.64] ;  /* 0x0000002404047981 */ /* 0x000ea4000c1e1500 */
[----:B--2---:R0:W1:Y:S02]  /*3180*/  I2F.F64.S16 R16, R4 ;  /* 0x0000000400107312 */ /* 0x0040640000101c00 */
[----:B01----:R-:W-:Y:S05]  /*3190*/  BRA `(.L_x_12884) ;  /* 0x0000000c001c7947 */ /* 0x003fea0003800000 */
.L_x_12886:
        /* <DEDUP_REMOVED lines=10> */
.L_x_12893:
[----:B------:R-:W2:Y:S02]  /*3240*/  LDG.E.U16 R0, desc[UR36][R4.64] ;  /* 0x0000002404007981 */ /* 0x000ea4000c1e1500 */
[----:B--2---:R-:W-:-:S05]  /*3250*/  HADD2.F32 R0, -RZ, R0.H0_H0 ;  /* 0x20000000ff007230 */ /* 0x004fca0000004100 */
[----:B------:R-:W-:-:S04]  /*3260*/  FMUL.FTZ R0, R0, 1 ;  /* 0x3f80000000007820 */ /* 0x000fc80000410000 */
[----:B------:R0:W1:Y:S02]  /*3270*/  F2F.F64.F32 R16, R0 ;  /* 0x0000000000107310 */ /* 0x0000640000201800 */
[----:B01----:R-:W-:Y:S05]  /*3280*/  BRA `(.L_x_12884) ;  /* 0x0000000800e07947 */ /* 0x003fea0003800000 */
.L_x_12892:
        /* <DEDUP_REMOVED lines=10> */
.L_x_12895:
[----:B------:R-:W2:Y:S02]  /*3330*/  LDG.E.U16 R4, desc[UR36][R4.64] ;  /* 0x0000002404047981 */ /* 0x000ea4000c1e1500 */
[----:B--2---:R-:W-:-:S05]  /*3340*/  HADD2.F32 R0, -RZ, R4.H0_H0 ;  /* 0x20000004ff007230 */ /* 0x004fca0000004100 */
[----:B------:R-:W-:-:S04]  /*3350*/  FMUL.FTZ R0, R0, 1 ;  /* 0x3f80000000007820 */ /* 0x000fc80000410000 */
[----:B------:R0:W1:Y:S02]  /*3360*/  F2F.F64.F32 R16, R0 ;  /* 0x0000000000107310 */ /* 0x0000640000201800 */
[----:B01----:R-:W-:Y:S05]  /*3370*/  BRA `(.L_x_12884) ;  /* 0x0000000800a47947 */ /* 0x003fea0003800000 */
.L_x_12894:
[----:B------:R0:W5:Y:S01]  /*3380*/  LDG.E.64 R16, desc[UR36][R4.64] ;  /* 0x0000002404107981 */ /* 0x000162000c1e1b00 */
[----:B------:R-:W-:Y:S05]  /*3390*/  BRA `(.L_x_12884) ;  /* 0x00000008009c7947 */ /* 0x000fea0003800000 */
.L_x_12885:
        /* <DEDUP_REMOVED lines=13> */
.L_x_12898:
[----:B------:R0:W5:Y:S01]  /*3470*/  LDG.E.64 R16, desc[UR36][R4.64] ;  /* 0x0000002404107981 */ /* 0x000162000c1e1b00 */
[----:B------:R-:W-:Y:S05]  /*3480*/  BRA `(.L_x_12884) ;  /* 0x0000000800607947 */ /* 0x000fea0003800000 */
.L_x_12897:
        /* <DEDUP_REMOVED lines=27> */
.L_x_12900:
        /* <DEDUP_REMOVED lines=15> */
.L_x_12899:
[----:B------:R-:W2:Y:S02]  /*3730*/  LDG.E.U16 R0, desc[UR36][R4.64] ;  /* 0x0000002404007981 */ /* 0x000ea4000c1e1500 */
[----:B--2---:R-:W-:-:S04]  /*3740*/  IMAD.U32 R0, R0, 0x10000, RZ ;  /* 0x0001000000007824 */ /* 0x004fc800078e00ff */
[----:B------:R-:W-:-:S04]  /*3750*/  FMUL.FTZ R0, R0, 1 ;  /* 0x3f80000000007820 */ /* 0x000fc80000410000 */
[----:B------:R0:W1:Y:S02]  /*3760*/  F2F.F64.F32 R16, R0 ;  /* 0x0000000000107310 */ /* 0x0000640000201800 */
[----:B01----:R-:W-:Y:S05]  /*3770*/  BRA `(.L_x_12884) ;  /* 0x0000000400a47947 */ /* 0x003fea0003800000 */
.L_x_12896:
        /* <DEDUP_REMOVED lines=11> */
.L_x_12903:
[----:B------:R-:W2:Y:S02]  /*3830*/  LDG.E.U8 R4, desc[UR36][R4.64] ;  /* 0x0000002404047981 */ /* 0x000ea4000c1e1100 */
        /* <DEDUP_REMOVED lines=19> */
.L_x_12905:
[----:B------:R-:W-:Y:S05]  /*3970*/  BSYNC.RECONVERGENT B0 ;  /* 0x0000000000007941 */ /* 0x000fea0003800200 */
.L_x_12904:
[----:B------:R-:W-:Y:S01]  /*3980*/  IMAD.SHL.U32 R0, R0, 0x100000, RZ ;  /* 0x0010000000007824 */ /* 0x000fe200078e00ff */
[----:B------:R-:W-:-:S04]  /*3990*/  LEA R3, R3, 0x3b800000, 0x17 ;  /* 0x3b80000003037811 */ /* 0x000fc800078eb8ff */
[----:B------:R-:W-:-:S05]  /*39a0*/  LOP3.LUT R0, R3, R0, R7, 0xfe, !PT ;  /* 0x0000000003007212 */ /* 0x000fca00078efe07 */
[----:B------:R-:W-:-:S04]  /*39b0*/  FMUL.FTZ R0, R0, 1 ;  /* 0x3f80000000007820 */ /* 0x000fc80000410000 */
[----:B------:R0:W1:Y:S02]  /*39c0*/  F2F.F64.F32 R16, R0 ;  /* 0x0000000000107310 */ /* 0x0000640000201800 */
[----:B01----:R-:W-:Y:S05]  /*39d0*/  BRA `(.L_x_12884) ;  /* 0x00000004000c7947 */ /* 0x003fea0003800000 */
.L_x_12902:
        /* <DEDUP_REMOVED lines=20> */
.L_x_12907:
[----:B------:R-:W-:Y:S05]  /*3b20*/  BSYNC.RECONVERGENT B0 ;  /* 0x0000000000007941 */ /* 0x000fea0003800200 */
.L_x_12906:
[----:B------:R-:W-:Y:S01]  /*3b30*/  IMAD.SHL.U32 R0, R0, 0x200000, RZ ;  /* 0x0020000000007824 */ /* 0x000fe200078e00ff */
[----:B------:R-:W-:-:S04]  /*3b40*/  LEA R3, R3, 0x37800000, 0x17 ;  /* 0x3780000003037811 */ /* 0x000fc800078eb8ff */
[----:B------:R-:W-:-:S05]  /*3b50*/  LOP3.LUT R0, R3, R0, R7, 0xfe, !PT ;  /* 0x0000000003007212 */ /* 0x000fca00078efe07 */
[----:B------:R-:W-:-:S04]  /*3b60*/  FMUL.FTZ R0, R0, 1 ;  /* 0x3f80000000007820 */ /* 0x000fc80000410000 */
[----:B------:R0:W1:Y:S02]  /*3b70*/  F2F.F64.F32 R16, R0 ;  /* 0x0000000000107310 */ /* 0x0000640000201800 */
[----:B01----:R-:W-:Y:S05]  /*3b80*/  BRA `(.L_x_12884) ;  /* 0x0000000000a07947 */ /* 0x003fea0003800000 */
.L_x_12901:
        /* <DEDUP_REMOVED lines=18> */
.L_x_12889:
        /* <DEDUP_REMOVED lines=16> */
.L_x_12910:
[----:B------:R-:W-:Y:S05]  /*3db0*/  BRA `(.L_x_12884) ;  /* 0x0000000000147947 */ /* 0x000fea0003800000 */
.L_x_12909:
[----:B------:R-:W2:Y:S02]  /*3dc0*/  LDG.E.64 R16, desc[UR36][R4.64] ;  /* 0x0000002404107981 */ /* 0x000ea4000c1e1b00 */
[----:B--2---:R-:W0:Y:S02]  /*3dd0*/  I2F.F64.U64 R16, R16 ;  /* 0x0000001000107312 */ /* 0x004e240000301800 */
[----:B0-----:R-:W-:Y:S05]  /*3de0*/  BRA `(.L_x_12884) ;  /* 0x0000000000087947 */ /* 0x001fea0003800000 */
.L_x_12908:
[----:B------:R-:W2:Y:S02]  /*3df0*/  LDG.E R4, desc[UR36][R4.64] ;  /* 0x0000002404047981 */ /* 0x000ea4000c1e1900 */
[----:B--2---:R0:W1:Y:S02]  /*3e00*/  I2F.F64.U32 R16, R4 ;  /* 0x0000000400107312 */ /* 0x0040640000201800 */
.L_x_12884:
[----:B------:R-:W-:Y:S05]  /*3e10*/  BSYNC.RECONVERGENT B6 ;  /* 0x0000000000067941 */ /* 0x000fea0003800200 */
.L_x_12883:
[----:B------:R-:W0:Y:S01]  /*3e20*/  LDC.64 R10, c[0x0][0x390] ;  /* 0x0000e400ff0a7b82 */ /* 0x000e220000000a00 */
[----:B------:R-:W-:Y:S01]  /*3e30*/  ISETP.GE.AND P1, PT, R23, R2, PT ;  /* 0x000000021700720c */ /* 0x000fe20003f26270 */
[----:B------:R-:W-:Y:S01]  /*3e40*/  BSSY.RECONVERGENT B0, `(.L_x_12911) ;  /* 0x000005d000007945 */ /* 0x000fe20003800200 */
[----:B0-----:R-:W-:Y:S01]  /*3e50*/  LOP3.LUT R9, R11, 0x7fffffff, RZ, 0xc0, !PT ;  /* 0x7fffffff0b097812 */ /* 0x001fe200078ec0ff */
[----:B------:R-:W-:-:S03]  /*3e60*/  IMAD.MOV.U32 R8, RZ, RZ, R10 ;  /* 0x000000ffff087224 */ /* 0x000fc600078e000a */
[----:B------:R-:W-:-:S03]  /*3e70*/  SHF.R.U32.HI R3, RZ, 0x14, R9 ;  /* 0x00000014ff037819 */ /* 0x000fc60000011609 */
[----:B------:R-:W0:Y:S02]  /*3e80*/  DMUL R6, R8, 1.80143985094819840000e+16 ;  /* 0x4350000008067828 */ /* 0x000e240000000000 */
[----:B0-----:R-:W-:-:S05]  /*3e90*/  LEA.HI R0, R7, R3, RZ, 0xc ;  /* 0x0000000307007211 */ /* 0x001fca00078f60ff */
[----:B------:R-:W-:-:S15]  /*3ea0*/  VIADD R0, R0, 0xffffffca ;  /* 0xffffffca00007836 */ /* 0x000fde0000000000 */
[----:B------:R-:W-:-:S15]  /*3eb0*/  NOP ;  /* 0x0000000000007918 */ /* 0x000fde0000000000 */
[----:B------:R-:W-:-:S15]  /*3ec0*/  NOP ;  /* 0x0000000000007918 */ /* 0x000fde0000000000 */
[----:B------:R-:W-:-:S12]  /*3ed0*/  NOP ;  /* 0x0000000000007918 */ /* 0x000fd80000000000 */
[----:B------:R-:W0:Y:S02]  /*3ee0*/  DSETP.NEU.AND P0, PT, R8, +INF , PT ;  /* 0x7ff000000800742a */ /* 0x000e240003f0d000 */
[----:B0-----:R-:W-:Y:S02]  /*3ef0*/  FSEL R13, R10, RZ, P0 ;  /* 0x000000ff0a0d7208 */ /* 0x001fe40000000000 */
[----:B------:R-:W-:Y:S01]  /*3f00*/  FSEL R12, R11, -QNAN , P0 ;  /* 0xfff800000b0c7808 */ /* 0x000fe20000000000 */
[----:B------:R-:W-:Y:S06]  /*3f10*/  @P1 BRA `(.L_x_12912) ;  /* 0x00000004003c1947 */ /* 0x000fec0003800000 */
[----:B---3-5:R-:W-:Y:S01]  /*3f20*/  LOP3.LUT R15, R27, 0x7fffffff, RZ, 0xc0, !PT ;  /* 0x7fffffff1b0f7812 */ /* 0x028fe200078ec0ff */
[----:B------:R-:W-:-:S03]  /*3f30*/  IMAD.MOV.U32 R14, RZ, RZ, R26 ;  /* 0x000000ffff0e7224 */ /* 0x000fc600078e001a */
[----:B-12-4-:R-:W-:-:S04]  /*3f40*/  VIMNMX.U32 R4, PT, PT, R9, R15, !PT ;  /* 0x0000000f09047248 */ /* 0x016fc80007fe0000 */
        /* <DEDUP_REMOVED lines=18> */
.L_x_12913:
[----:B------:R-:W0:Y:S01]  /*4070*/  DSETP.NEU.AND P0, PT, R14, RZ, PT ;  /* 0x000000ff0e00722a */ /* 0x000e220003f0d000 */
[----:B------:R-:W-:Y:S02]  /*4080*/  IMAD.MOV.U32 R4, RZ, RZ, 0x0 ;  /* 0x00000000ff047424 */ /* 0x000fe400078e00ff */
[----:B------:R-:W-:Y:S01]  /*4090*/  IMAD.MOV.U32 R5, RZ, RZ, -0x80000 ;  /* 0xfff80000ff057424 */ /* 0x000fe200078e00ff */
[----:B0-----:R-:W-:Y:S06]  /*40a0*/  @!P0 BRA `(.L_x_12912) ;  /* 0x0000000000d88947 */ /* 0x001fec0003800000 */
[----:B------:R-:W0:Y:S01]  /*40b0*/  LDCU.64 UR4, c[0x0][0x390] ;  /* 0x00007200ff0477ac */ /* 0x000e220008000a00 */
[----:B------:R-:W1:Y:S01]  /*40c0*/  DSETP.GE.AND P0, PT, R8, R14, PT ;  /* 0x0000000e0800722a */ /* 0x000e620003f06000 */
[----:B0-----:R-:W-:Y:S02]  /*40d0*/  IMAD.U32 R4, RZ, RZ, UR4 ;  /* 0x00000004ff047e24 */ /* 0x001fe4000f8e00ff */
[----:B------:R-:W-:Y:S01]  /*40e0*/  IMAD.U32 R5, RZ, RZ, UR5 ;  /* 0x00000005ff057e24 */ /* 0x000fe2000f8e00ff */
[----:B-1----:R-:W-:Y:S06]  /*40f0*/  @!P0 BRA `(.L_x_12912) ;  /* 0x0000000000c48947 */ /* 0x002fec0003800000 */
[----:B------:R-:W-:Y:S01]  /*4100*/  ISETP.GT.U32.AND P0, PT, R15, 0xfffff, PT ;  /* 0x000fffff0f00780c */ /* 0x000fe20003f04070 */
[----:B------:R-:W-:Y:S01]  /*4110*/  BSSY.RECONVERGENT B1, `(.L_x_12914) ;  /* 0x0000018000017945 */ /* 0x000fe20003800200 */
[----:B------:R-:W-:Y:S02]  /*4120*/  SHF.R.U32.HI R21, RZ, 0x14, R15 ;  /* 0x00000014ff157819 */ /* 0x000fe4000001160f */
[----:B------:R-:W-:-:S04]  /*4130*/  ISETP.GE.U32.AND P1, PT, R9, 0x100000, PT ;  /* 0x001000000900780c */ /* 0x000fc80003f26070 */
[----:B------:R-:W-:Y:S02]  /*4140*/  FSEL R26, R7, R9, !P1 ;  /* 0x00000009071a7208 */ /* 0x000fe40004800000 */
[----:B------:R-:W-:Y:S02]  /*4150*/  FSEL R27, R6, R10, !P1 ;  /* 0x0000000a061b7208 */ /* 0x000fe40004800000 */
[----:B------:R-:W-:Y:S01]  /*4160*/  LOP3.LUT R26, R26, 0xfffff, RZ, 0xc0, !PT ;  /* 0x000fffff1a1a7812 */ /* 0x000fe200078ec0ff */
[----:B------:R-:W0:Y:S02]  /*4170*/  @!P0 DMUL R14, R14, 1.80143985094819840000e+16 ;  /* 0x435000000e0e8828 */ /* 0x000e240000000000 */
[C---:B0-----:R-:W-:Y:S02]  /*4180*/  @!P0 LEA.HI R4, R15.reuse, R21, RZ, 0xc ;  /* 0x000000150f048211 */ /* 0x041fe400078f60ff */
[----:B------:R-:W-:Y:S02]  /*4190*/  LOP3.LUT R5, R15, 0xfffff, RZ, 0xc0, !PT ;  /* 0x000fffff0f057812 */ /* 0x000fe400078ec0ff */
[----:B------:R-:W-:Y:S01]  /*41a0*/  LOP3.LUT R26, R26, 0x100000, RZ, 0xfc, !PT ;  /* 0x001000001a1a7812 */ /* 0x000fe200078efcff */
[----:B------:R-:W-:Y:S01]  /*41b0*/  @!P0 VIADD R21, R4, 0xffffffca ;  /* 0xffffffca04158836 */ /* 0x000fe20000000000 */
[----:B------:R-:W-:-:S02]  /*41c0*/  SEL R4, R0, R3, !P1 ;  /* 0x0000000300047207 */ /* 0x000fc40004800000 */
[----:B------:R-:W-:-:S03]  /*41d0*/  LOP3.LUT R29, R5, 0x100000, RZ, 0xfc, !PT ;  /* 0x00100000051d7812 */ /* 0x000fc600078efcff */
[----:B------:R-:W-:-:S07]  /*41e0*/  IMAD.IADD R20, R4, 0x1, -R21 ;  /* 0x0000000104147824 */ /* 0x000fce00078e0a15 */
.L_x_12915:
        /* <DEDUP_REMOVED lines=11> */
.L_x_12914:
        /* <DEDUP_REMOVED lines=20> */
.L_x_12917:
[----:B------:R-:W-:Y:S05]  /*43e0*/  BSYNC.RECONVERGENT B1 ;  /* 0x0000000000017941 */ /* 0x000fea0003800200 */
.L_x_12916:
[----:B------:R-:W-:Y:S01]  /*43f0*/  LOP3.LUT R5, R20, 0x80000000, R11, 0xb8, !PT ;  /* 0x8000000014057812 */ /* 0x000fe200078eb80b */
[----:B------:R-:W-:-:S07]  /*4400*/  IMAD.MOV.U32 R4, RZ, RZ, R14 ;  /* 0x000000ffff047224 */ /* 0x000fce00078e000e */
.L_x_12912:
[----:B------:R-:W-:Y:S05]  /*4410*/  BSYNC.RECONVERGENT B0 ;  /* 0x0000000000007941 */ /* 0x000fea0003800200 */
.L_x_12911:
        /* <DEDUP_REMOVED lines=13> */
[----:B------:R-:W0:Y:S01]  /*44f0*/  LDCU.64 UR4, c[0x0][0x390] ;  /* 0x00007200ff0477ac */ /* 0x000e220008000a00 */
[----:B------:R-:W2:Y:S01]  /*4500*/  DSETP.GE.AND P0, PT, R8, R14, PT ;  /* 0x0000000e0800722a */ /* 0x000ea20003f06000 */
[----:B0-----:R-:W-:Y:S02]  /*4510*/  IMAD.U32 R28, RZ, RZ, UR4 ;  /* 0x00000004ff1c7e24 */ /* 0x001fe4000f8e00ff */
[----:B------:R-:W-:Y:S01]  /*4520*/  IMAD.U32 R29, RZ, RZ, UR5 ;  /* 0x00000005ff1d7e24 */ /* 0x000fe2000f8e00ff */
[----:B--2---:R-:W-:Y:S06]  /*4530*/  @!P0 BRA `(.L_x_12919) ;  /* 0x0000000400008947 */ /* 0x004fec0003800000 */
[----:B------:R-:W-:Y:S01]  /*4540*/  ISETP.GT.U32.AND P0, PT, R15, 0xfffff, PT ;  /* 0x000fffff0f00780c */ /* 0x000fe20003f04070 */
[----:B------:R-:W-:Y:S01]  /*4550*/  BSSY.RECONVERGENT B1, `(.L_x_12921) ;  /* 0x0000018000017945 */ /* 0x000fe20003800200 */
[----:B------:R-:W-:Y:S02]  /*4560*/  ISETP.GE.U32.AND P1, PT, R9, 0x100000, PT ;  /* 0x001000000900780c */ /* 0x000fe40003f26070 */
[----:B------:R-:W-:Y:S02]  /*4570*/  SHF.R.U32.HI R25, RZ, 0x14, R15 ;  /* 0x00000014ff197819 */ /* 0x000fe4000001160f */
[----:B------:R-:W-:Y:S02]  /*4580*/  FSEL R20, R7, R9, !P1 ;  /* 0x0000000907147208 */ /* 0x000fe40004800000 */
[----:B------:R-:W-:Y:S02]  /*4590*/  SEL R24, R0, R3, !P1 ;  /* 0x0000000300187207 */ /* 0x000fe40004800000 */
[----:B------:R-:W-:-:S02]  /*45a0*/  LOP3.LUT R26, R20, 0xfffff, RZ, 0xc0, !PT ;  /* 0x000fffff141a7812 */ /* 0x000fc400078ec0ff */
[----:B------:R-:W-:Y:S01]  /*45b0*/  FSEL R29, R6, R10, !P1 ;  /* 0x0000000a061d7208 */ /* 0x000fe20004800000 */
[----:B------:R-:W0:Y:S01]  /*45c0*/  @!P0 DMUL R14, R14, 1.80143985094819840000e+16 ;  /* 0x435000000e0e8828 */ /* 0x000e220000000000 */
[----:B------:R-:W-:Y:S02]  /*45d0*/  LOP3.LUT R26, R26, 0x100000, RZ, 0xfc, !PT ;  /* 0x001000001a1a7812 */ /* 0x000fe400078efcff */
[C---:B0-----:R-:W-:Y:S02]  /*45e0*/  @!P0 LEA.HI R21, R15.reuse, R25, RZ, 0xc ;  /* 0x000000190f158211 */ /* 0x041fe400078f60ff */
[----:B------:R-:W-:-:S03]  /*45f0*/  LOP3.LUT R20, R15, 0xfffff, RZ, 0xc0, !PT ;  /* 0x000fffff0f147812 */ /* 0x000fc600078ec0ff */
[----:B------:R-:W-:Y:S01]  /*4600*/  @!P0 VIADD R25, R21, 0xffffffca ;  /* 0xffffffca15198836 */ /* 0x000fe20000000000 */
[----:B------:R-:W-:-:S03]  /*4610*/  LOP3.LUT R31, R20, 0x100000, RZ, 0xfc, !PT ;  /* 0x00100000141f7812 */ /* 0x000fc600078efcff */
[----:B------:R-:W-:-:S07]  /*4620*/  IMAD.IADD R24, R24, 0x1, -R25 ;  /* 0x0000000118187824 */ /* 0x000fce00078e0a19 */
.L_x_12922:
        /* <DEDUP_REMOVED lines=11> */
.L_x_12921:
        /* <DEDUP_REMOVED lines=20> */
.L_x_12924:
[----:B------:R-:W-:Y:S05]  /*4820*/  BSYNC.RECONVERGENT B1 ;  /* 0x0000000000017941 */ /* 0x000fea0003800200 */
.L_x_12923:
[----:B------:R-:W-:Y:S01]  /*4830*/  LOP3.LUT R29, R14, 0x80000000, R11, 0xb8, !PT ;  /* 0x800000000e1d7812 */ /* 0x000fe200078eb80b */
[----:B------:R-:W-:Y:S06]  /*4840*/  BRA `(.L_x_12919) ;  /* 0x00000000003c7947 */ /* 0x000fec0003800000 */
.L_x_12920:
        /* <DEDUP_REMOVED lines=15> */
.L_x_12919:
[----:B------:R-:W-:Y:S05]  /*4940*/  BSYNC.RECONVERGENT B0 ;  /* 0x0000000000007941 */ /* 0x000fea0003800200 */
.L_x_12918:
[----:B------:R-:W-:Y:S01]  /*4950*/  VIADD R15, R23, 0x100 ;  /* 0x00000100170f7836 */ /* 0x000fe20000000000 */
[----:B------:R-:W-:Y:S04]  /*4960*/  BSSY.RECONVERGENT B0, `(.L_x_12925) ;  /* 0x0000051000007945 */ /* 0x000fe80003800200 */
[----:B------:R-:W-:-:S13]  /*4970*/  ISETP.GE.AND P0, PT, R15, R2, PT ;  /* 0x000000020f00720c */ /* 0x000fda0003f06270 */
[----:B------:R-:W-:Y:S05]  /*4980*/  @P0 BRA `(.L_x_12926) ;  /* 0x0000000400380947 */ /* 0x000fea0003800000 */
[----:B----4-:R-:W-:-:S04]  /*4990*/  LOP3.LUT R15, R19, 0x7fffffff, RZ, 0xc0, !PT ;  /* 0x7fffffff130f7812 */ /* 0x010fc800078ec0ff */
        /* <DEDUP_REMOVED lines=28> */
.L_x_12929:
        /* <DEDUP_REMOVED lines=11> */
.L_x_12928:
        /* <DEDUP_REMOVED lines=20> */
.L_x_12931:
[----:B------:R-:W-:Y:S05]  /*4d50*/  BSYNC.RECONVERGENT B1 ;  /* 0x0000000000017941 */ /* 0x000fea0003800200 */
.L_x_12930:
[----:B------:R-:W-:Y:S01]  /*4d60*/  LOP3.LUT R25, R14, 0x80000000, R11, 0xb8, !PT ;  /* 0x800000000e197812 */ /* 0x000fe200078eb80b */
[----:B------:R-:W-:Y:S06]  /*4d70*/  BRA `(.L_x_12926) ;  /* 0x00000000003c7947 */ /* 0x000fec0003800000 */
.L_x_12927:
        /* <DEDUP_REMOVED lines=8> */
[----:B--2---:R-:W-:-:S15]  /*4e00*/  FSEL R25, R12, R19, !P0 ;  /* 0x000000130c197208 */ /* 0x004fde0004000000 */
[----:B------:R-:W-:-:S15]  /*4e10*/  NOP ;  /* 0x0000000000007918 */ /* 0x000fde0000000000 */
[----:B------:R-:W-:-:S15]  /*4e20*/  NOP ;  /* 0x0000000000007918 */ /* 0x000fde0000000000 */
[----:B------:R-:W-:-:S15]  /*4e30*/  NOP ;  /* 0x0000000000007918 */ /* 0x000fde0000000000 */
[----:B------:R-:W0:Y:S02]  /*4e40*/  DSETP.NAN.AND P0, PT, R8, R8, PT ;  /* 0x000000080800722a */ /* 0x000e240003f08000 */
[----:B0-----:R-:W-:Y:S02]  /*4e50*/  FSEL R24, R15, R18, !P0 ;  /* 0x000000120f187208 */ /* 0x001fe40004000000 */
[----:B------:R-:W-:-:S07]  /*4e60*/  FSEL R25, R25, R19, !P0 ;  /* 0x0000001319197208 */ /* 0x000fce0004000000 */
.L_x_12926:
[----:B------:R-:W-:Y:S05]  /*4e70*/  BSYNC.RECONVERGENT B0 ;  /* 0x0000000000007941 */ /* 0x000fea0003800200 */
.L_x_12925:
        /* <DEDUP_REMOVED lines=26> */
[----:B------:R-:W0:Y:S02]  /*5020*/  @!P0 DMUL R14, R14, 1.80143985094819840000e+16 ;  /* 0x435000000e0e8828 */ /* 0x000e240000000000 */
[C---:B0-----:R-:W-:Y:S02]  /*5030*/  @!P0 LEA.HI R8, R15.reuse, R13, RZ, 0xc ;  /* 0x0000000d0f088211 */ /* 0x041fe400078f60ff */
[----:B------:R-:W-:-:S03]  /*5040*/  LOP3.LUT R0, R15, 0xfffff, RZ, 0xc0, !PT ;  /* 0x000fffff0f007812 */ /* 0x000fc600078ec0ff */
[----:B------:R-:W-:Y:S01]  /*5050*/  @!P0 VIADD R13, R8, 0xffffffca ;  /* 0xffffffca080d8836 */ /* 0x000fe20000000000 */
[----:B------:R-:W-:Y:S02]  /*5060*/  LOP3.LUT R8, R7, 0x100000, RZ, 0xfc, !PT ;  /* 0x0010000007087812 */ /* 0x000fe400078efcff */
[----:B------:R-:W-:Y:S01]  /*5070*/  LOP3.LUT R7, R0, 0x100000, RZ, 0xfc, !PT ;  /* 0x0010000000077812 */ /* 0x000fe200078efcff */
[----:B------:R-:W-:-:S07]  /*5080*/  IMAD.IADD R0, R12, 0x1, -R13 ;  /* 0x000000010c007824 */ /* 0x000fce00078e0a0d */
.L_x_12936:
        /* <DEDUP_REMOVED lines=11> */
.L_x_12935:
        /* <DEDUP_REMOVED lines=20> */
.L_x_12938:
[----:B------:R-:W-:Y:S05]  /*5280*/  BSYNC.RECONVERGENT B1 ;  /* 0x0000000000017941 */ /* 0x000fea0003800200 */
.L_x_12937:
[----:B------:R-:W-:Y:S01]  /*5290*/  LOP3.LUT R17, R0, 0x80000000, R11, 0xb8, !PT ;  /* 0x8000000000117812 */ /* 0x000fe200078eb80b */
[----:B------:R-:W-:Y:S06]  /*52a0*/  BRA `(.L_x_12933) ;  /* 0x00000000003c7947 */ /* 0x000fec0003800000 */
.L_x_12934:
        /* <DEDUP_REMOVED lines=15> */
.L_x_12933:
[----:B------:R-:W-:Y:S05]  /*53a0*/  BSYNC.RECONVERGENT B0 ;  /* 0x0000000000007941 */ /* 0x000fea0003800200 */
.L_x_12932:
[----:B----4-:R-:W0:Y:S01]  /*53b0*/  LDC.U8 R18, c[0x0][0x3b4] ;  /* 0x0000ed00ff127b82 */ /* 0x010e220000000000 */
[----:B------:R-:W-:Y:S01]  /*53c0*/  ISETP.GE.AND P0, PT, R23, R2, PT ;  /* 0x000000021700720c */ /* 0x000fe20003f06270 */
[----:B------:R-:W-:Y:S04]  /*53d0*/  BSSY.RECONVERGENT B7, `(.L_x_12939) ;  /* 0x00003cc000077945 */ /* 0x000fe80003800200 */
[----:B------:R-:W-:Y:S08]  /*53e0*/  BSSY.RELIABLE B6, `(.L_x_12940) ;  /* 0x0000290000067945 */ /* 0x000ff00003800100 */
[----:B------:R-:W-:Y:S05]  /*53f0*/  @P0 BRA `(.L_x_12941) ;  /* 0x00000028002c0947 */ /* 0x000fea0003800000 */
[----:B------:R-:W3:Y:S01]  /*5400*/  LDCU UR4, c[0x0][0x3b8] ;  /* 0x00007700ff0477ac */ /* 0x000ee20008000800 */
[----:B------:R-:W4:Y:S01]  /*5410*/  LDC.64 R8, c[0x0][0x398] ;  /* 0x0000e600ff087b82 */ /* 0x000f220000000a00 */
[----:B------:R-:W-:Y:S01]  /*5420*/  IMAD R0, R22, 0x200, R23 ;  /* 0x0000020016007824 */ /* 0x000fe200078e0217 */
[----:B0-----:R-:W-:-:S03]  /*5430*/  PRMT R6, R18, 0x9910, RZ ;  /* 0x0000991012067816 */ /* 0x001fc600000000ff */
[----:B---3--:R-:W-:Y:S02]  /*5440*/  IMAD R3, R0, UR4, RZ ;  /* 0x0000000400037c24 */ /* 0x008fe4000f8e02ff */
[----:B------:R-:W-:-:S05]  /*5450*/  IMAD.MOV.U32 R0, RZ, RZ, R6 ;  /* 0x000000ffff007224 */ /* 0x000fca00078e0006 */
[----:B------:R-:W-:Y:S02]  /*5460*/  ISETP.GT.AND P0, PT, R0, 0x9, PT ;  /* 0x000000090000780c */ /* 0x000fe40003f04270 */
[----:B----4-:R-:W-:-:S05]  /*5470*/  IADD3 R8, P1, PT, R3, R8, RZ ;  /* 0x0000000803087210 */ /* 0x010fca0007f3e0ff */
        /* <DEDUP_REMOVED lines=10> */
[----:B-1----:R-:W0:Y:S01]  /*5520*/  F2I.F64.TRUNC R5, R4 ;  /* 0x0000000400057311 */ /* 0x002e22000030d100 */
[----:B------:R-:W-:Y:S01]  /*5530*/  IMAD.MOV.U32 R23, RZ, RZ, R27 ;  /* 0x000000ffff177224 */ /* 0x000fe200078e001b */
[----:B0-----:R0:W-:Y:S01]  /*5540*/  STG.E.U8 desc[UR36][R8.64], R5 ;  /* 0x0000000508007986 */ /* 0x0011e2000c101124 */
[----:B------:R-:W-:Y:S05]  /*5550*/  BRA `(.L_x_12947) ;  /* 0x0000001000e07947 */ /* 0x000fea0003800000 */
.L_x_12945:
[----:B-12---:R-:W0:Y:S01]  /*5560*/  F2I.S64.F64.TRUNC R4, R4 ;  /* 0x0000000400047311 */ /* 0x006e22000030d900 */
[----:B------:R-:W-:Y:S02]  /*5570*/  IMAD.MOV.U32 R23, RZ, RZ, R27 ;  /* 0x000000ffff177224 */ /* 0x000fe400078e001b */
[----:B0-----:R-:W-:-:S05]  /*5580*/  IMAD.MOV.U32 R3, RZ, RZ, R4 ;  /* 0x000000ffff037224 */ /* 0x001fca00078e0004 */
[----:B------:R4:W-:Y:S01]  /*5590*/  STG.E.U8 desc[UR36][R8.64], R3 ;  /* 0x0000000308007986 */ /* 0x0009e2000c101124 */
[----:B------:R-:W-:Y:S05]  /*55a0*/  BRA `(.L_x_12947) ;  /* 0x0000001000cc7947 */ /* 0x000fea0003800000 */
.L_x_12944:
[----:B------:R-:W-:-:S13]  /*55b0*/  ISETP.NE.AND P0, PT, R0, 0x2, PT ;  /* 0x000000020000780c */ /* 0x000fda0003f05270 */
[----:B------:R-:W-:Y:S05]  /*55c0*/  @!P0 BRA `(.L_x_12948) ;  /* 0x0000000000308947 */ /* 0x000fea0003800000 */
[----:B------:R-:W-:-:S13]  /*55d0*/  ISETP.NE.AND P0, PT, R0, 0x3, PT ;  /* 0x000000030000780c */ /* 0x000fda0003f05270 */
[----:B------:R-:W-:Y:S05]  /*55e0*/  @!P0 BRA `(.L_x_12949) ;  /* 0x0000000000188947 */ /* 0x000fea0003800000 */
[----:B------:R-:W-:-:S13]  /*55f0*/  ISETP.NE.AND P0, PT, R0, 0x4, PT ;  /* 0x000000040000780c */ /* 0x000fda0003f05270 */
[----:B------:R-:W-:Y:S05]  /*5600*/  @P0 BRA `(.L_x_12946) ;  /* 0x0000000c00ec0947 */ /* 0x000fea0003800000 */
[----:B-12---:R-:W0:Y:S01]  /*5610*/  F2I.S64.F64.TRUNC R4, R4 ;  /* 0x0000000400047311 */ /* 0x006e22000030d900 */
[----:B------:R-:W-:Y:S01]  /*5620*/  IMAD.MOV.U32 R23, RZ, RZ, R27 ;  /* 0x000000ffff177224 */ /* 0x000fe200078e001b */
[----:B0-----:R1:W-:Y:S01]  /*5630*/  STG.E.64 desc[UR36][R8.64], R4 ;  /* 0x0000000408007986 */ /* 0x0013e2000c101b24 */
[----:B------:R-:W-:Y:S05]  /*5640*/  BRA `(.L_x_12947) ;  /* 0x0000001000a47947 */ /* 0x000fea0003800000 */
.L_x_12949:
[----:B-1----:R-:W0:Y:S01]  /*5650*/  F2I.F64.TRUNC R5, R4 ;  /* 0x0000000400057311 */ /* 0x002e22000030d100 */
[----:B------:R-:W-:Y:S01]  /*5660*/  IMAD.MOV.U32 R23, RZ, RZ, R27 ;  /* 0x000000ffff177224 */ /* 0x000fe200078e001b */
[----:B0-----:R3:W-:Y:S01]  /*5670*/  STG.E desc[UR36][R8.64], R5 ;  /* 0x0000000508007986 */ /* 0x0017e2000c101924 */
[----:B------:R-:W-:Y:S05]  /*5680*/  BRA `(.L_x_12947) ;  /* 0x0000001000947947 */ /* 0x000fea0003800000 */
.L_x_12948:
[----:B-1----:R-:W0:Y:S01]  /*5690*/  F2I.F64.TRUNC R5, R4 ;  /* 0x0000000400057311 */ /* 0x002e22000030d100 */
[----:B------:R-:W-:Y:S01]  /*56a0*/  IMAD.MOV.U32 R23, RZ, RZ, R27 ;  /* 0x000000ffff177224 */ /* 0x000fe200078e001b */
[----:B0-----:R0:W-:Y:S01]  /*56b0*/  STG.E.U16 desc[UR36][R8.64], R5 ;  /* 0x0000000508007986 */ /* 0x0011e2000c101524 */
[----:B------:R-:W-:Y:S05]  /*56c0*/  BRA `(.L_x_12947) ;  /* 0x0000001000847947 */ /* 0x000fea0003800000 */
.L_x_12943:
        /* <DEDUP_REMOVED lines=18> */
.L_x_12951:
        /* <DEDUP_REMOVED lines=13> */
.L_x_12950:
        /* <DEDUP_REMOVED lines=19> */
.L_x_12953:
        /* <DEDUP_REMOVED lines=14> */
.L_x_12952:
[----:B------:R0:W-:Y:S01]  /*5ad0*/  STG.E.64 desc[UR36][R8.64], R4 ;  /* 0x0000000408007986 */ /* 0x0001e2000c101b24 */
[----:B------:R-:W-:Y:S01]  /*5ae0*/  IMAD.MOV.U32 R23, RZ, RZ, R27 ;  /* 0x000000ffff177224 */ /* 0x000fe200078e001b */
[----:B------:R-:W-:Y:S06]  /*5af0*/  BRA `(.L_x_12947) ;  /* 0x0000000c00787947 */ /* 0x000fec0003800000 */
.L_x_12942:
        /* <DEDUP_REMOVED lines=13> */
.L_x_12956:
[----:B------:R-:W-:Y:S01]  /*5bd0*/  CS2R R6, SRZ ;  /* 0x0000000000067805 */ /* 0x000fe2000001ff00 */
[----:B------:R-:W-:-:S04]  /*5be0*/  IMAD.MOV.U32 R23, RZ, RZ, R27 ;  /* 0x000000ffff177224 */ /* 0x000fc800078e001b */
[----:B------:R0:W-:Y:S01]  /*5bf0*/  STG.E.128 desc[UR36][R8.64], R4 ;  /* 0x0000000408007986 */ /* 0x0001e2000c101d24 */
[----:B------:R-:W-:Y:S05]  /*5c00*/  BRA `(.L_x_12947) ;  /* 0x0000000c00347947 */ /* 0x000fea0003800000 */
.L_x_12955:
        /* <DEDUP_REMOVED lines=27> */
.L_x_12960:
[----:B------:R-:W-:Y:S05]  /*5dc0*/  BSYNC.RECONVERGENT B0 ;  /* 0x0000000000007941 */ /* 0x000fea0003800200 */
.L_x_12959:
[----:B------:R-:W-:Y:S01]  /*5dd0*/  LOP3.LUT R7, R0, 0x80, R7, 0xf8, !PT ;  /* 0x0000008000077812 */ /* 0x000fe200078ef807 */
[----:B------:R-:W-:-:S04]  /*5de0*/  IMAD.MOV.U32 R23, RZ, RZ, R27 ;  /* 0x000000ffff177224 */ /* 0x000fc800078e001b */
[----:B------:R0:W-:Y:S01]  /*5df0*/  STG.E.U8 desc[UR36][R8.64], R7 ;  /* 0x0000000708007986 */ /* 0x0001e2000c101124 */
[----:B------:R-:W-:Y:S05]  /*5e00*/  BRA `(.L_x_12947) ;  /* 0x0000000800b47947 */ /* 0x000fea0003800000 */
.L_x_12958:
        /* <DEDUP_REMOVED lines=23> */
.L_x_12962:
[----:B------:R-:W-:Y:S05]  /*5f80*/  BSYNC.RECONVERGENT B0 ;  /* 0x0000000000007941 */ /* 0x000fea0003800200 */
.L_x_12961:
[----:B------:R-:W-:Y:S01]  /*5f90*/  LOP3.LUT R7, R0, 0x80, R7, 0xf8, !PT ;  /* 0x0000008000077812 */ /* 0x000fe200078ef807 */
[----:B------:R-:W-:-:S04]  /*5fa0*/  IMAD.MOV.U32 R23, RZ, RZ, R27 ;  /* 0x000000ffff177224 */ /* 0x000fc800078e001b */
[----:B------:R0:W-:Y:S01]  /*5fb0*/  STG.E.U8 desc[UR36][R8.64], R7 ;  /* 0x0000000708007986 */ /* 0x0001e2000c101124 */
[----:B------:R-:W-:Y:S05]  /*5fc0*/  BRA `(.L_x_12947) ;  /* 0x0000000800447947 */ /* 0x000fea0003800000 */
.L_x_12957:
        /* <DEDUP_REMOVED lines=13> */
.L_x_12954:
        /* <DEDUP_REMOVED lines=8> */
[----:B-1----:R-:W0:Y:S01]  /*6120*/  F2I.U32.F64.TRUNC R5, R4 ;  /* 0x0000000400057311 */ /* 0x002e22000030d000 */
[----:B------:R-:W-:Y:S01]  /*6130*/  IMAD.MOV.U32 R23, RZ, RZ, R27 ;  /* 0x000000ffff177224 */ /* 0x000fe200078e001b */
[----:B0-----:R0:W-:Y:S01]  /*6140*/  STG.E.U16 desc[UR36][R8.64], R5 ;  /* 0x0000000508007986 */ /* 0x0011e2000c101524 */
[----:B------:R-:W-:Y:S05]  /*6150*/  BRA `(.L_x_12947) ;  /* 0x0000000400e07947 */ /* 0x000fea0003800000 */
.L_x_12965:
        /* <DEDUP_REMOVED lines=21> */
.L_x_12968:
[----:B------:R-:W-:-:S04]  /*62b0*/  SHF.R.U32.HI R0, RZ, 0x14, R7 ;  /* 0x00000014ff007819 */ /* 0x000fc80000011607 */
[----:B------:R-:W-:-:S04]  /*62c0*/  LOP3.LUT R0, R0, 0x1, RZ, 0xc0, !PT ;  /* 0x0000000100007812 */ /* 0x000fc800078ec0ff */
[----:B------:R-:W-:-:S04]  /*62d0*/  IADD3 R0, PT, PT, R7, 0x487ffff, R0 ;  /* 0x0487ffff07007810 */ /* 0x000fc80007ffe000 */
[----:B------:R-:W-:-:S04]  /*62e0*/  SHF.R.U32.HI R0, RZ, 0x14, R0 ;  /* 0x00000014ff007819 */ /* 0x000fc80000011600 */
[----:B------:R-:W-:-:S07]  /*62f0*/  LOP3.LUT R3, R0, 0xff, RZ, 0xc0, !PT ;  /* 0x000000ff00037812 */ /* 0x000fce00078ec0ff */
.L_x_12969:
[----:B------:R-:W-:-:S04]  /*6300*/  SHF.R.U32.HI R0, RZ, 0x18, R7 ;  /* 0x00000018ff007819 */ /* 0x000fc80000011607 */
[----:B------:R-:W-:-:S07]  /*6310*/  LOP3.LUT R0, R3, 0x80, R0, 0xf8, !PT ;  /* 0x0000008003007812 */ /* 0x000fce00078ef800 */
.L_x_12967:
[----:B------:R-:W-:Y:S05]  /*6320*/  BSYNC.RECONVERGENT B0 ;  /* 0x0000000000007941 */ /* 0x000fea0003800200 */
.L_x_12966:
[----:B------:R0:W-:Y:S01]  /*6330*/  STG.E.U8 desc[UR36][R8.64], R0 ;  /* 0x0000000008007986 */ /* 0x0001e2000c101124 */
[----:B------:R-:W-:Y:S01]  /*6340*/  IMAD.MOV.U32 R23, RZ, RZ, R27 ;  /* 0x000000ffff177224 */ /* 0x000fe200078e001b */
[----:B------:R-:W-:Y:S06]  /*6350*/  BRA `(.L_x_12947) ;  /* 0x0000000400607947 */ /* 0x000fec0003800000 */
.L_x_12964:
        /* <DEDUP_REMOVED lines=21> */
.L_x_12972:
[----:B------:R-:W-:-:S04]  /*64b0*/  SHF.R.U32.HI R0, RZ, 0x15, R7 ;  /* 0x00000015ff007819 */ /* 0x000fc80000011607 */
[----:B------:R-:W-:-:S04]  /*64c0*/  LOP3.LUT R0, R0, 0x1, RZ, 0xc0, !PT ;  /* 0x0000000100007812 */ /* 0x000fc800078ec0ff */
[----:B------:R-:W-:-:S04]  /*64d0*/  IADD3 R0, PT, PT, R7, 0x88fffff, R0 ;  /* 0x088fffff07007810 */ /* 0x000fc80007ffe000 */
[----:B------:R-:W-:-:S04]  /*64e0*/  SHF.R.U32.HI R0, RZ, 0x15, R0 ;  /* 0x00000015ff007819 */ /* 0x000fc80000011600 */
[----:B------:R-:W-:-:S07]  /*64f0*/  LOP3.LUT R3, R0, 0xff, RZ, 0xc0, !PT ;  /* 0x000000ff00037812 */ /* 0x000fce00078ec0ff */
.L_x_12973:
[----:B------:R-:W-:-:S04]  /*6500*/  SHF.R.U32.HI R0, RZ, 0x18, R7 ;  /* 0x00000018ff007819 */ /* 0x000fc80000011607 */
[----:B------:R-:W-:-:S07]  /*6510*/  LOP3.LUT R0, R3, 0x80, R0, 0xf8, !PT ;  /* 0x0000008003007812 */ /* 0x000fce00078ef800 */
.L_x_12971:
[----:B------:R-:W-:Y:S05]  /*6520*/  BSYNC.RECONVERGENT B0 ;  /* 0x0000000000007941 */ /* 0x000fea0003800200 */
.L_x_12970:
[----:B------:R0:W-:Y:S01]  /*6530*/  STG.E.U8 desc[UR36][R8.64], R0 ;  /* 0x0000000008007986 */ /* 0x0001e2000c101124 */
[----:B------:R-:W-:Y:S01]  /*6540*/  IMAD.MOV.U32 R23, RZ, RZ, R27 ;  /* 0x000000ffff177224 */ /* 0x000fe200078e001b */
[----:B------:R-:W-:Y:S06]  /*6550*/  BRA `(.L_x_12947) ;  /* 0x0000000000e07947 */ /* 0x000fec0003800000 */
.L_x_12963:
[----:B------:R-:W-:-:S13]  /*6560*/  ISETP.NE.AND P0, PT, R0, 0x1c, PT ;  /* 0x0000001c0000780c */ /* 0x000fda0003f05270 */
[----:B------:R-:W-:Y:S05]  /*6570*/  @!P0 BRA `(.L_x_12974) ;  /* 0x0000000000cc8947 */ /* 0x000fea0003800000 */
[----:B------:R-:W-:-:S13]  /*6580*/  ISETP.NE.AND P0, PT, R0, 0x1d, PT ;  /* 0x0000001d0000780c */ /* 0x000fda0003f05270 */
[----:B------:R-:W-:Y:S05]  /*6590*/  @!P0 BRA `(.L_x_12975) ;  /* 0x0000000000b48947 */ /* 0x000fea0003800000 */
[----:B------:R-:W-:-:S13]  /*65a0*/  ISETP.NE.AND P0, PT, R0, 0x2c, PT ;  /* 0x0000002c0000780c */ /* 0x000fda0003f05270 */
[----:B------:R-:W-:Y:S05]  /*65b0*/  @!P0 BRA `(.L_x_12976) ;  /* 0x0000000000488947 */ /* 0x000fea0003800000 */
.L_x_12946:
[----:B------:R-:W-:Y:S01]  /*65c0*/  MOV R14, 0x0 ;  /* 0x00000000000e7802 */ /* 0x000fe20000000f00 */
[----:B------:R-:W1:Y:S01]  /*65d0*/  LDCU.64 UR6, c[0x4][0x178] ;  /* 0x01002f00ff0677ac */ /* 0x000e620008000a00 */
[----:B------:R-:W-:Y:S02]  /*65e0*/  IMAD.MOV.U32 R8, RZ, RZ, 0x65 ;  /* 0x00000065ff087424 */ /* 0x000fe400078e00ff */
[----:B------:R-:W-:Y:S01]  /*65f0*/  IMAD.MOV.U32 R12, RZ, RZ, 0x1 ;  /* 0x00000001ff0c7424 */ /* 0x000fe200078e00ff */
[----:B------:R-:W0:Y:S01]  /*6600*/  LDCU.64 UR8, c[0x4][0x180] ;  /* 0x01003000ff0877ac */ /* 0x000e220008000a00 */
[----:B------:R-:W3:Y:S01]  /*6610*/  LDC.64 R14, c[0x4][R14] ;  /* 0x010000000e0e7b82 */ /* 0x000ee20000000a00 */
[----:B------:R-:W-:Y:S01]  /*6620*/  IMAD.MOV.U32 R13, RZ, RZ, RZ ;  /* 0x000000ffff0d7224 */ /* 0x000fe200078e00ff */
[----:B------:R-:W4:Y:S01]  /*6630*/  LDCU.64 UR4, c[0x4][0x60] ;  /* 0x01000c00ff0477ac */ /* 0x000f220008000a00 */
[----:B-12---:R-:W-:Y:S02]  /*6640*/  IMAD.U32 R4, RZ, RZ, UR6 ;  /* 0x00000006ff047e24 */ /* 0x006fe4000f8e00ff */
[----:B------:R-:W-:-:S02]  /*6650*/  IMAD.U32 R5, RZ, RZ, UR7 ;  /* 0x00000007ff057e24 */ /* 0x000fc4000f8e00ff */
[----:B0-----:R-:W-:Y:S02]  /*6660*/  IMAD.U32 R6, RZ, RZ, UR8 ;  /* 0x00000008ff067e24 */ /* 0x001fe4000f8e00ff */
[----:B------:R-:W-:Y:S02]  /*6670*/  IMAD.U32 R7, RZ, RZ, UR9 ;  /* 0x00000009ff077e24 */ /* 0x000fe4000f8e00ff */
[----:B----4-:R-:W-:Y:S02]  /*6680*/  IMAD.U32 R10, RZ, RZ, UR4 ;  /* 0x00000004ff0a7e24 */ /* 0x010fe4000f8e00ff */
[----:B------:R-:W-:-:S07]  /*6690*/  IMAD.U32 R11, RZ, RZ, UR5 ;  /* 0x00000005ff0b7e24 */ /* 0x000fce000f8e00ff */
[----:B------:R-:W-:-:S07]  /*66a0*/  LEPC R20, `(.L_x_12977) ;  /* 0x000000001014794e */ /* 0x000fce0000000000 */
[----:B---3--:R-:W-:Y:S05]  /*66b0*/  CALL.ABS.NOINC R14 ;  /* 0x000000000e007343 */ /* 0x008fea0003c00000 */
.L_x_12977:
[----:B------:R-:W-:Y:S01]  /*66c0*/  IMAD.MOV.U32 R23, RZ, RZ, R27 ;  /* 0x000000ffff177224 */ /* 0x000fe200078e001b */
[----:B------:R-:W-:Y:S06]  /*66d0*/  BRA `(.L_x_12947) ;  /* 0x0000000000807947 */ /* 0x000fec0003800000 */
.L_x_12976:
        /* <DEDUP_REMOVED lines=25> */
.L_x_12975:
[----:B-12---:R-:W0:Y:S01]  /*6870*/  F2I.U64.F64.TRUNC R4, R4 ;  /* 0x0000000400047311 */ /* 0x006e22000030d800 */
[----:B------:R-:W-:Y:S01]  /*6880*/  IMAD.MOV.U32 R23, RZ, RZ, R27 ;  /* 0x000000ffff177224 */ /* 0x000fe200078e001b */
[----:B0-----:R0:W-:Y:S01]  /*6890*/  STG.E.64 desc[UR36][R8.64], R4 ;  /* 0x0000000408007986 */ /* 0x0011e2000c101b24 */
[----:B------:R-:W-:Y:S05]  /*68a0*/  BRA `(.L_x_12947) ;  /* 0x00000000000c7947 */ /* 0x000fea0003800000 */
.L_x_12974:
[----:B-1----:R-:W0:Y:S01]  /*68b0*/  F2I.U32.F64.TRUNC R5, R4 ;  /* 0x0000000400057311 */ /* 0x002e22000030d000 */
[----:B------:R-:W-:Y:S01]  /*68c0*/  IMAD.MOV.U32 R23, RZ, RZ, R27 ;  /* 0x000000ffff177224 */ /* 0x000fe200078e001b */
[----:B0-----:R0:W-:Y:S06]  /*68d0*/  STG.E desc[UR36][R8.64], R5 ;  /* 0x0000000508007986 */ /* 0x0011ec000c101924 */
.L_x_12947:
[----:B------:R-:W-:-:S13]  /*68e0*/  ISETP.GE.AND P0, PT, R23, R2, PT ;  /* 0x000000021700720c */ /* 0x000fda0003f06270 */
[----:B------:R-:W-:Y:S05]  /*68f0*/  @P0 BREAK.RELIABLE B6 ;  /* 0x0000000000060942 */ /* 0x000fea0003800100 */
[----:B------:R-:W-:Y:S05]  /*6900*/  @P0 BRA `(.L_x_12978) ;  /* 0x0000002400e00947 */ /* 0x000fea0003800000 */
[----:B------:R-:W4:Y:S01]  /*6910*/  LDCU UR4, c[0x0][0x3b8] ;  /* 0x00007700ff0477ac */ /* 0x000f220008000800 */
[----:B0123--:R-:W0:Y:S01]  /*6920*/  LDC.64 R4, c[0x0][0x398] ;  /* 0x0000e600ff047b82 */ /* 0x00fe220000000a00 */
[----:B------:R-:W-:Y:S01]  /*6930*/  IMAD R0, R22, 0x200, R23 ;  /* 0x0000020016007824 */ /* 0x000fe200078e0217 */
[----:B------:R-:W-:-:S03]  /*6940*/  PRMT R6, R18, 0x9910, RZ ;  /* 0x0000991012067816 */ /* 0x000fc600000000ff */
[----:B----4-:R-:W-:Y:S02]  /*6950*/  IMAD R3, R0, UR4, RZ ;  /* 0x0000000400037c24 */ /* 0x010fe4000f8e02ff */
        /* <DEDUP_REMOVED lines=16> */
.L_x_12982:
[----:B------:R-:W0:Y:S02]  /*6a60*/  F2I.S64.F64.TRUNC R28, R28 ;  /* 0x0000001c001c7311 */ /* 0x000e24000030d900 */
[----:B0-----:R-:W-:-:S05]  /*6a70*/  IMAD.MOV.U32 R3, RZ, RZ, R28 ;  /* 0x000000ffff037224 */ /* 0x001fca00078e001c */
[----:B------:R0:W-:Y:S01]  /*6a80*/  STG.E.U8 desc[UR36][R4.64], R3 ;  /* 0x0000000304007986 */ /* 0x0001e2000c101124 */
[----:B------:R-:W-:Y:S05]  /*6a90*/  BRA `(.L_x_12984) ;  /* 0x0000001000807947 */ /* 0x000fea0003800000 */
.L_x_12981:
        /* <DEDUP_REMOVED lines=9> */
.L_x_12986:
[----:B------:R-:W0:Y:S02]  /*6b30*/  F2I.F64.TRUNC R29, R28 ;  /* 0x0000001c001d7311 */ /* 0x000e24000030d100 */
[----:B0-----:R0:W-:Y:S01]  /*6b40*/  STG.E desc[UR36][R4.64], R29 ;  /* 0x0000001d04007986 */ /* 0x0011e2000c101924 */
[----:B------:R-:W-:Y:S05]  /*6b50*/  BRA `(.L_x_12984) ;  /* 0x0000001000507947 */ /* 0x000fea0003800000 */
.L_x_12985:
[----:B------:R-:W0:Y:S02]  /*6b60*/  F2I.F64.TRUNC R29, R28 ;  /* 0x0000001c001d7311 */ /* 0x000e24000030d100 */
[----:B0-----:R0:W-:Y:S01]  /*6b70*/  STG.E.U16 desc[UR36][R4.64], R29 ;  /* 0x0000001d04007986 */ /* 0x0011e2000c101524 */
[----:B------:R-:W-:Y:S05]  /*6b80*/  BRA `(.L_x_12984) ;  /* 0x0000001000447947 */ /* 0x000fea0003800000 */
.L_x_12980:
        /* <DEDUP_REMOVED lines=17> */
.L_x_12988:
        /* <DEDUP_REMOVED lines=12> */
.L_x_12987:
        /* <DEDUP_REMOVED lines=18> */
.L_x_12990:
        /* <DEDUP_REMOVED lines=13> */
.L_x_12989:
[----:B------:R0:W-:Y:S01]  /*6f50*/  STG.E.64 desc[UR36][R4.64], R28 ;  /* 0x0000001c04007986 */ /* 0x0001e2000c101b24 */
[----:B------:R-:W-:Y:S05]  /*6f60*/  BRA `(.L_x_12984) ;  /* 0x0000000c004c7947 */ /* 0x000fea0003800000 */
.L_x_12979:
        /* <DEDUP_REMOVED lines=13> */
.L_x_12994:
        /* <DEDUP_REMOVED lines=26> */
.L_x_12997:
[----:B------:R-:W-:-:S04]  /*71e0*/  SHF.R.U32.HI R3, RZ, 0x18, R7 ;  /* 0x00000018ff037819 */ /* 0x000fc80000011607 */
[----:B------:R-:W-:-:S07]  /*71f0*/  LOP3.LUT R0, R0, 0x80, R3, 0xf8, !PT ;  /* 0x0000008000007812 */ /* 0x000fce00078ef803 */
.L_x_12996:
[----:B------:R-:W-:Y:S05]  /*7200*/  BSYNC.RECONVERGENT B0 ;  /* 0x0000000000007941 */ /* 0x000fea0003800200 */
.L_x_12995:
[----:B------:R0:W-:Y:S01]  /*7210*/  STG.E.U8 desc[UR36][R4.64], R0 ;  /* 0x0000000004007986 */ /* 0x0001e2000c101124 */
[----:B------:R-:W-:Y:S05]  /*7220*/  BRA `(.L_x_12984) ;  /* 0x00000008009c7947 */ /* 0x000fea0003800000 */
.L_x_12993:
        /* <DEDUP_REMOVED lines=26> */
.L_x_13000:
[----:B------:R-:W-:-:S04]  /*73d0*/  SHF.R.U32.HI R3, RZ, 0x18, R7 ;  /* 0x00000018ff037819 */ /* 0x000fc80000011607 */
[----:B------:R-:W-:-:S07]  /*73e0*/  LOP3.LUT R0, R0, 0x80, R3, 0xf8, !PT ;  /* 0x0000008000007812 */ /* 0x000fce00078ef803 */
.L_x_12999:
[----:B------:R-:W-:Y:S05]  /*73f0*/  BSYNC.RECONVERGENT B0 ;  /* 0x0000000000007941 */ /* 0x000fea0003800200 */
.L_x_12998:
[----:B------:R0:W-:Y:S01]  /*7400*/  STG.E.U8 desc[UR36][R4.64], R0 ;  /* 0x0000000004007986 */ /* 0x0001e2000c101124 */
[----:B------:R-:W-:Y:S05]  /*7410*/  BRA `(.L_x_12984) ;  /* 0x0000000800207947 */ /* 0x000fea0003800000 */
.L_x_12992:
        /* <DEDUP_REMOVED lines=30> */
.L_x_13002:
[----:B------:R-:W0:Y:S02]  /*7600*/  F2I.U64.F64.TRUNC R28, R28 ;  /* 0x0000001c001c7311 */ /* 0x000e24000030d800 */
[----:B0-----:R0:W-:Y:S01]  /*7610*/  STG.E.64 desc[UR36][R4.64], R28 ;  /* 0x0000001c04007986 */ /* 0x0011e2000c101b24 */
[----:B------:R-:W-:Y:S05]  /*7620*/  BRA `(.L_x_12984) ;  /* 0x00000004009c7947 */ /* 0x000fea0003800000 */
.L_x_13001:
[----:B------:R-:W0:Y:S02]  /*7630*/  F2I.U32.F64.TRUNC R29, R28 ;  /* 0x0000001c001d7311 */ /* 0x000e24000030d000 */
[----:B0-----:R0:W-:Y:S01]  /*7640*/  STG.E desc[UR36][R4.64], R29 ;  /* 0x0000001d04007986 */ /* 0x0011e2000c101924 */
[----:B------:R-:W-:Y:S05]  /*7650*/  BRA `(.L_x_12984) ;  /* 0x0000000400907947 */ /* 0x000fea0003800000 */
.L_x_12991:
        /* <DEDUP_REMOVED lines=10> */
.L_x_13004:
[----:B------:R-:W-:-:S05]  /*7700*/  CS2R R30, SRZ ;  /* 0x00000000001e7805 */ /* 0x000fca000001ff00 */
[----:B------:R4:W-:Y:S01]  /*7710*/  STG.E.128 desc[UR36][R4.64], R28 ;  /* 0x0000001c04007986 */ /* 0x0009e2000c101d24 */
[----:B------:R-:W-:Y:S05]  /*7720*/  BRA `(.L_x_12984) ;  /* 0x00000004005c7947 */ /* 0x000fea0003800000 */
.L_x_13003:
[----:B------:R-:W-:-:S13]  /*7730*/  ISETP.NE.AND P0, PT, R0, 0xf, PT ;  /* 0x0000000f0000780c */ /* 0x000fda0003f05270 */
[----:B------:R-:W-:Y:S05]  /*7740*/  @!P0 BRA `(.L_x_13005) ;  /* 0x0000000400288947 */ /* 0x000fea0003800000 */
[----:B------:R-:W-:-:S13]  /*7750*/  ISETP.NE.AND P0, PT, R0, 0x17, PT ;  /* 0x000000170000780c */ /* 0x000fda0003f05270 */
[----:B------:R-:W-:Y:S05]  /*7760*/  @!P0 BRA `(.L_x_13006) ;  /* 0x0000000000b08947 */ /* 0x000fea0003800000 */
[----:B------:R-:W-:-:S13]  /*7770*/  ISETP.NE.AND P0, PT, R0, 0x18, PT ;  /* 0x000000180000780c */ /* 0x000fda0003f05270 */
[----:B------:R-:W-:Y:S05]  /*7780*/  @!P0 BRA `(.L_x_13007) ;  /* 0x0000000000448947 */ /* 0x000fea0003800000 */
.L_x_12983:
        /* <DEDUP_REMOVED lines=16> */
.L_x_13008:
[----:B------:R-:W-:Y:S05]  /*7890*/  BRA `(.L_x_12984) ;  /* 0x0000000400007947 */ /* 0x000fea0003800000 */
.L_x_13007:
        /* <DEDUP_REMOVED lines=21> */
.L_x_13010:
[----:B------:R-:W-:Y:S05]  /*79f0*/  BSYNC.RECONVERGENT B0 ;  /* 0x0000000000007941 */ /* 0x000fea0003800200 */
.L_x_13009:
[----:B------:R-:W-:-:S05]  /*7a00*/  LOP3.LUT R3, R0, 0x80, R3, 0xf8, !PT ;  /* 0x0000008000037812 */ /* 0x000fca00078ef803 */
[----:B------:R2:W-:Y:S01]  /*7a10*/  STG.E.U8 desc[UR36][R4.64], R3 ;  /* 0x0000000304007986 */ /* 0x0005e2000c101124 */
[----:B------:R-:W-:Y:S05]  /*7a20*/  BRA `(.L_x_12984) ;  /* 0x00000000009c7947 */ /* 0x000fea0003800000 */
.L_x_13006:
        /* <DEDUP_REMOVED lines=20> */
.L_x_13012:
[----:B------:R-:W-:Y:S01]  /*7b70*/  IMAD.MOV.U32 R0, RZ, RZ, 0x7f ;  /* 0x0000007fff007424 */ /* 0x000fe200078e00ff */
[----:B------:R-:W-:-:S04]  /*7b80*/  ISETP.GT.U32.AND P0, PT, R3, 0x7f800000, PT ;  /* 0x7f8000000300780c */ /* 0x000fc80003f04070 */
[----:B------:R-:W-:-:S09]  /*7b90*/  SEL R0, R0, 0x7c, P0 ;  /* 0x0000007c00007807 */ /* 0x000fd20000000000 */
.L_x_13013:
[----:B------:R-:W-:Y:S05]  /*7ba0*/  BSYNC.RECONVERGENT B0 ;  /* 0x0000000000007941 */ /* 0x000fea0003800200 */
.L_x_13011:
[----:B------:R-:W-:-:S04]  /*7bb0*/  SHF.R.U32.HI R3, RZ, 0x18, R7 ;  /* 0x00000018ff037819 */ /* 0x000fc80000011607 */
[----:B------:R-:W-:-:S05]  /*7bc0*/  LOP3.LUT R3, R0, 0x80, R3, 0xf8, !PT ;  /* 0x0000008000037812 */ /* 0x000fca00078ef803 */
[----:B------:R1:W-:Y:S01]  /*7bd0*/  STG.E.U8 desc[UR36][R4.64], R3 ;  /* 0x0000000304007986 */ /* 0x0003e2000c101124 */
[----:B------:R-:W-:Y:S05]  /*7be0*/  BRA `(.L_x_12984) ;  /* 0x00000000002c7947 */ /* 0x000fea0003800000 */
.L_x_13005:
        /* <DEDUP_REMOVED lines=11> */
.L_x_12984:
[----:B------:R-:W-:-:S07]  /*7ca0*/  VIADD R23, R23, 0x80 ;  /* 0x0000008017177836 */ /* 0x000fce0000000000 */
.L_x_12941:
[----:B------:R-:W-:-:S13]  /*7cb0*/  ISETP.GE.AND P0, PT, R23, R2, PT ;  /* 0x000000021700720c */ /* 0x000fda0003f06270 */
[----:B------:R-:W-:Y:S05]  /*7cc0*/  @P0 BREAK.RELIABLE B6 ;  /* 0x0000000000060942 */ /* 0x000fea0003800100 */
[----:B------:R-:W-:Y:S05]  /*7cd0*/  @P0 BRA `(.L_x_12978) ;  /* 0x0000001000ec0947 */ /* 0x000fea0003800000 */
[----:B------:R-:W-:Y:S05]  /*7ce0*/  BSYNC.RELIABLE B6 ;  /* 0x0000000000067941 */ /* 0x000fea0003800100 */
.L_x_12940:
        /* <DEDUP_REMOVED lines=21> */
.L_x_13017:
[----:B------:R-:W0:Y:S02]  /*7e40*/  F2I.S64.F64.TRUNC R24, R24 ;  /* 0x0000001800187311 */ /* 0x000e24000030d900 */
[----:B0-----:R-:W-:-:S05]  /*7e50*/  IMAD.MOV.U32 R3, RZ, RZ, R24 ;  /* 0x000000ffff037224 */ /* 0x001fca00078e0018 */
[----:B------:R4:W-:Y:S01]  /*7e60*/  STG.E.U8 desc[UR36][R4.64], R3 ;  /* 0x0000000304007986 */ /* 0x0009e2000c101124 */
[----:B------:R-:W-:Y:S05]  /*7e70*/  BRA `(.L_x_13019) ;  /* 0x0000001000807947 */ /* 0x000fea0003800000 */
.L_x_13016:
        /* <DEDUP_REMOVED lines=9> */
.L_x_13021:
[----:B------:R-:W0:Y:S02]  /*7f10*/  F2I.F64.TRUNC R25, R24 ;  /* 0x0000001800197311 */ /* 0x000e24000030d100 */
[----:B0-----:R2:W-:Y:S01]  /*7f20*/  STG.E desc[UR36][R4.64], R25 ;  /* 0x0000001904007986 */ /* 0x0015e2000c101924 */
[----:B------:R-:W-:Y:S05]  /*7f30*/  BRA `(.L_x_13019) ;  /* 0x0000001000507947 */ /* 0x000fea0003800000 */
.L_x_13020:
[----:B------:R-:W0:Y:S02]  /*7f40*/  F2I.F64.TRUNC R25, R24 ;  /* 0x0000001800197311 */ /* 0x000e24000030d100 */
[----:B0-----:R0:W-:Y:S01]  /*7f50*/  STG.E.U16 desc[UR36][R4.64], R25 ;  /* 0x0000001904007986 */ /* 0x0011e2000c101524 */
[----:B------:R-:W-:Y:S05]  /*7f60*/  BRA `(.L_x_13019) ;  /* 0x0000001000447947 */ /* 0x000fea0003800000 */
.L_x_13015:
        /* <DEDUP_REMOVED lines=17> */
.L_x_13023:
        /* <DEDUP_REMOVED lines=12> */
.L_x_13022:
        /* <DEDUP_REMOVED lines=18> */
.L_x_13025:
        /* <DEDUP_REMOVED lines=13> */
.L_x_13024:
[----:B------:R0:W-:Y:S01]  /*8330*/  STG.E.64 desc[UR36][R4.64], R24 ;  /* 0x0000001804007986 */ /* 0x0001e2000c101b24 */
[----:B------:R-:W-:Y:S05]  /*8340*/  BRA `(.L_x_13019) ;  /* 0x0000000c004c7947 */ /* 0x000fea0003800000 */
.L_x_13014:
        /* <DEDUP_REMOVED lines=13> */
.L_x_13029:
        /* <DEDUP_REMOVED lines=26> */
.L_x_13032:
[----:B------:R-:W-:-:S04]  /*85c0*/  SHF.R.U32.HI R3, RZ, 0x18, R7 ;  /* 0x00000018ff037819 */ /* 0x000fc80000011607 */
[----:B------:R-:W-:-:S07]  /*85d0*/  LOP3.LUT R0, R0, 0x80, R3, 0xf8, !PT ;  /* 0x0000008000007812 */ /* 0x000fce00078ef803 */
.L_x_13031:
[----:B------:R-:W-:Y:S05]  /*85e0*/  BSYNC.RECONVERGENT B0 ;  /* 0x0000000000007941 */ /* 0x000fea0003800200 */
.L_x_13030:
[----:B------:R0:W-:Y:S01]  /*85f0*/  STG.E.U8 desc[UR36][R4.64], R0 ;  /* 0x0000000004007986 */ /* 0x0001e2000c101124 */
[----:B------:R-:W-:Y:S05]  /*8600*/  BRA `(.L_x_13019) ;  /* 0x00000008009c7947 */ /* 0x000fea0003800000 */
.L_x_13028:
        /* <DEDUP_REMOVED lines=26> */
.L_x_13035:
[----:B------:R-:W-:-:S04]  /*87b0*/  SHF.R.U32.HI R3, RZ, 0x18, R7 ;  /* 0x00000018ff037819 */ /* 0x000fc80000011607 */
[----:B------:R-:W-:-:S07]  /*87c0*/  LOP3.LUT R0, R0, 0x80, R3, 0xf8, !PT ;  /* 0x0000008000007812 */ /* 0x000fce00078ef803 */
.L_x_13034:
[----:B------:R-:W-:Y:S05]  /*87d0*/  BSYNC.RECONVERGENT B0 ;  /* 0x0000000000007941 */ /* 0x000fea0003800200 */
.L_x_13033:
[----:B------:R0:W-:Y:S01]  /*87e0*/  STG.E.U8 desc[UR36][R4.64], R0 ;  /* 0x0000000004007986 */ /* 0x0001e2000c101124 */
[----:B------:R-:W-:Y:S05]  /*87f0*/  BRA `(.L_x_13019) ;  /* 0x0000000800207947 */ /* 0x000fea0003800000 */
.L_x_13027:
        /* <DEDUP_REMOVED lines=30> */
.L_x_13037:
[----:B------:R-:W0:Y:S02]  /*89e0*/  F2I.U64.F64.TRUNC R24, R24 ;  /* 0x0000001800187311 */ /* 0x000e24000030d800 */
[----:B0-----:R0:W-:Y:S01]  /*89f0*/  STG.E.64 desc[UR36][R4.64], R24 ;  /* 0x0000001804007986 */ /* 0x0011e2000c101b24 */
[----:B------:R-:W-:Y:S05]  /*8a00*/  BRA `(.L_x_13019) ;  /* 0x00000004009c7947 */ /* 0x000fea0003800000 */
.L_x_13036:
[----:B------:R-:W0:Y:S02]  /*8a10*/  F2I.U32.F64.TRUNC R25, R24 ;  /* 0x0000001800197311 */ /* 0x000e24000030d000 */
[----:B0-----:R0:W-:Y:S01]  /*8a20*/  STG.E desc[UR36][R4.64], R25 ;  /* 0x0000001904007986 */ /* 0x0011e2000c101924 */
[----:B------:R-:W-:Y:S05]  /*8a30*/  BRA `(.L_x_13019) ;  /* 0x0000000400907947 */ /* 0x000fea0003800000 */
.L_x_13026:
        /* <DEDUP_REMOVED lines=10> */
.L_x_13039:
[----:B------:R-:W-:-:S05]  /*8ae0*/  CS2R R26, SRZ ;  /* 0x00000000001a7805 */ /* 0x000fca000001ff00 */
[----:B------:R0:W-:Y:S01]  /*8af0*/  STG.E.128 desc[UR36][R4.64], R24 ;  /* 0x0000001804007986 */ /* 0x0001e2000c101d24 */
[----:B------:R-:W-:Y:S05]  /*8b00*/  BRA `(.L_x_13019) ;  /* 0x00000004005c7947 */ /* 0x000fea0003800000 */
.L_x_13038:
[----:B------:R-:W-:-:S13]  /*8b10*/  ISETP.NE.AND P0, PT, R0, 0xf, PT ;  /* 0x0000000f0000780c */ /* 0x000fda0003f05270 */
[----:B------:R-:W-:Y:S05]  /*8b20*/  @!P0 BRA `(.L_x_13040) ;  /* 0x0000000400288947 */ /* 0x000fea0003800000 */
[----:B------:R-:W-:-:S13]  /*8b30*/  ISETP.NE.AND P0, PT, R0, 0x17, PT ;  /* 0x000000170000780c */ /* 0x000fda0003f05270 */
[----:B------:R-:W-:Y:S05]  /*8b40*/  @!P0 BRA `(.L_x_13041) ;  /* 0x0000000000b08947 */ /* 0x000fea0003800000 */
[----:B------:R-:W-:-:S13]  /*8b50*/  ISETP.NE.AND P0, PT, R0, 0x18, PT ;  /* 0x000000180000780c */ /* 0x000fda0003f05270 */
[----:B------:R-:W-:Y:S05]  /*8b60*/  @!P0 BRA `(.L_x_13042) ;  /* 0x0000000000448947 */ /* 0x000fea0003800000 */
.L_x_13018:
        /* <DEDUP_REMOVED lines=16> */
.L_x_13043:
[----:B------:R-:W-:Y:S05]  /*8c70*/  BRA `(.L_x_13019) ;  /* 0x0000000400007947 */ /* 0x000fea0003800000 */
.L_x_13042:
        /* <DEDUP_REMOVED lines=21> */
.L_x_13045:
[----:B------:R-:W-:Y:S05]  /*8dd0*/  BSYNC.RECONVERGENT B0 ;  /* 0x0000000000007941 */ /* 0x000fea0003800200 */
.L_x_13044:
[----:B------:R-:W-:-:S05]  /*8de0*/  LOP3.LUT R3, R0, 0x80, R3, 0xf8, !PT ;  /* 0x0000008000037812 */ /* 0x000fca00078ef803 */
[----:B------:R0:W-:Y:S01]  /*8df0*/  STG.E.U8 desc[UR36][R4.64], R3 ;  /* 0x0000000304007986 */ /* 0x0001e2000c101124 */
[----:B------:R-:W-:Y:S05]  /*8e00*/  BRA `(.L_x_13019) ;  /* 0x00000000009c7947 */ /* 0x000fea0003800000 */
.L_x_13041:
        /* <DEDUP_REMOVED lines=20> */
.L_x_13047:
[----:B------:R-:W-:Y:S01]  /*8f50*/  IMAD.MOV.U32 R0, RZ, RZ, 0x7f ;  /* 0x0000007fff007424 */ /* 0x000fe200078e00ff */
[----:B------:R-:W-:-:S04]  /*8f60*/  ISETP.GT.U32.AND P0, PT, R3, 0x7f800000, PT ;  /* 0x7f8000000300780c */ /* 0x000fc80003f04070 */
[----:B------:R-:W-:-:S09]  /*8f70*/  SEL R0, R0, 0x7c, P0 ;  /* 0x0000007c00007807 */ /* 0x000fd20000000000 */
.L_x_13048:
[----:B------:R-:W-:Y:S05]  /*8f80*/  BSYNC.RECONVERGENT B0 ;  /* 0x0000000000007941 */ /* 0x000fea0003800200 */
.L_x_13046:
[----:B------:R-:W-:-:S04]  /*8f90*/  SHF.R.U32.HI R3, RZ, 0x18, R7 ;  /* 0x00000018ff037819 */ /* 0x000fc80000011607 */
[----:B------:R-:W-:-:S05]  /*8fa0*/  LOP3.LUT R3, R0, 0x80, R3, 0xf8, !PT ;  /* 0x0000008000037812 */ /* 0x000fca00078ef803 */
[----:B------:R0:W-:Y:S01]  /*8fb0*/  STG.E.U8 desc[UR36][R4.64], R3 ;  /* 0x0000000304007986 */ /* 0x0001e2000c101124 */
[----:B------:R-:W-:Y:S05]  /*8fc0*/  BRA `(.L_x_13019) ;  /* 0x00000000002c7947 */ /* 0x000fea0003800000 */
.L_x_13040:
        /* <DEDUP_REMOVED lines=11> */
.L_x_13019:
[----:B------:R-:W-:-:S07]  /*9080*/  VIADD R23, R23, 0x80 ;  /* 0x0000008017177836 */ /* 0x000fce0000000000 */
.L_x_12978:
[----:B------:R-:W-:Y:S05]  /*9090*/  BSYNC.RECONVERGENT B7 ;  /* 0x0000000000077941 */ /* 0x000fea0003800200 */
.L_x_12939:
        /* <DEDUP_REMOVED lines=22> */
.L_x_13052:
[----:B------:R-:W0:Y:S02]  /*9200*/  F2I.S64.F64.TRUNC R16, R16 ;  /* 0x0000001000107311 */ /* 0x000e24000030d900 */
[----:B0-----:R-:W-:-:S05]  /*9210*/  IMAD.MOV.U32 R5, RZ, RZ, R16 ;  /* 0x000000ffff057224 */ /* 0x001fca00078e0010 */
[----:B------:R-:W-:Y:S01]  /*9220*/  STG.E.U8 desc[UR36][R2.64], R5 ;  /* 0x0000000502007986 */ /* 0x000fe2000c101124 */
[----:B------:R-:W-:Y:S05]  /*9230*/  EXIT ;  /* 0x000000000000794d */ /* 0x000fea0003800000 */
.L_x_13051:
        /* <DEDUP_REMOVED lines=9> */
.L_x_13055:
[----:B------:R-:W0:Y:S02]  /*92d0*/  F2I.F64.TRUNC R17, R16 ;  /* 0x0000001000117311 */ /* 0x000e24000030d100 */
[----:B0-----:R-:W-:Y:S01]  /*92e0*/  STG.E desc[UR36][R2.64], R17 ;  /* 0x0000001102007986 */ /* 0x001fe2000c101924 */
[----:B------:R-:W-:Y:S05]  /*92f0*/  EXIT ;  /* 0x000000000000794d */ /* 0x000fea0003800000 */
.L_x_13054:
[----:B------:R-:W0:Y:S02]  /*9300*/  F2I.F64.TRUNC R17, R16 ;  /* 0x0000001000117311 */ /* 0x000e24000030d100 */
[----:B0-----:R-:W-:Y:S01]  /*9310*/  STG.E.U16 desc[UR36][R2.64], R17 ;  /* 0x0000001102007986 */ /* 0x001fe2000c101524 */
[----:B------:R-:W-:Y:S05]  /*9320*/  EXIT ;  /* 0x000000000000794d */ /* 0x000fea0003800000 */
.L_x_13050:
        /* <DEDUP_REMOVED lines=17> */
.L_x_13057:
        /* <DEDUP_REMOVED lines=12> */
.L_x_13056:
        /* <DEDUP_REMOVED lines=18> */
.L_x_13059:
        /* <DEDUP_REMOVED lines=13> */
.L_x_13058:
[----:B------:R-:W-:Y:S01]  /*96f0*/  STG.E.64 desc[UR36][R2.64], R16 ;  /* 0x0000001002007986 */ /* 0x000fe2000c101b24 */
[----:B------:R-:W-:Y:S05]  /*9700*/  EXIT ;  /* 0x000000000000794d */ /* 0x000fea0003800000 */
.L_x_13049:
        /* <DEDUP_REMOVED lines=13> */
.L_x_13063:
        /* <DEDUP_REMOVED lines=26> */
.L_x_13066:
[----:B------:R-:W-:-:S04]  /*9980*/  SHF.R.U32.HI R5, RZ, 0x18, R5 ;  /* 0x00000018ff057819 */ /* 0x000fc80000011605 */
[----:B------:R-:W-:-:S07]  /*9990*/  LOP3.LUT R0, R0, 0x80, R5, 0xf8, !PT ;  /* 0x0000008000007812 */ /* 0x000fce00078ef805 */
.L_x_13065:
[----:B------:R-:W-:Y:S05]  /*99a0*/  BSYNC.RECONVERGENT B0 ;  /* 0x0000000000007941 */ /* 0x000fea0003800200 */
.L_x_13064:
[----:B------:R-:W-:Y:S01]  /*99b0*/  STG.E.U8 desc[UR36][R2.64], R0 ;  /* 0x0000000002007986 */ /* 0x000fe2000c101124 */
[----:B------:R-:W-:Y:S05]  /*99c0*/  EXIT ;  /* 0x000000000000794d */ /* 0x000fea0003800000 */
.L_x_13062:
        /* <DEDUP_REMOVED lines=26> */
.L_x_13069:
[----:B------:R-:W-:-:S04]  /*9b70*/  SHF.R.U32.HI R5, RZ, 0x18, R5 ;  /* 0x00000018ff057819 */ /* 0x000fc80000011605 */
[----:B------:R-:W-:-:S07]  /*9b80*/  LOP3.LUT R0, R0, 0x80, R5, 0xf8, !PT ;  /* 0x0000008000007812 */ /* 0x000fce00078ef805 */
.L_x_13068:
[----:B------:R-:W-:Y:S05]  /*9b90*/  BSYNC.RECONVERGENT B0 ;  /* 0x0000000000007941 */ /* 0x000fea0003800200 */
.L_x_13067:
[----:B------:R-:W-:Y:S01]  /*9ba0*/  STG.E.U8 desc[UR36][R2.64], R0 ;  /* 0x0000000002007986 */ /* 0x000fe2000c101124 */
[----:B------:R-:W-:Y:S05]  /*9bb0*/  EXIT ;  /* 0x000000000000794d */ /* 0x000fea0003800000 */
.L_x_13061:
        /* <DEDUP_REMOVED lines=30> */
.L_x_13071:
[----:B------:R-:W0:Y:S02]  /*9da0*/  F2I.U64.F64.TRUNC R16, R16 ;  /* 0x0000001000107311 */ /* 0x000e24000030d800 */
[----:B0-----:R-:W-:Y:S01]  /*9db0*/  STG.E.64 desc[UR36][R2.64], R16 ;  /* 0x0000001002007986 */ /* 0x001fe2000c101b24 */
[----:B------:R-:W-:Y:S05]  /*9dc0*/  EXIT ;  /* 0x000000000000794d */ /* 0x000fea0003800000 */
.L_x_13070:
[----:B------:R-:W0:Y:S02]  /*9dd0*/  F2I.U32.F64.TRUNC R17, R16 ;  /* 0x0000001000117311 */ /* 0x000e24000030d000 */
[----:B0-----:R-:W-:Y:S01]  /*9de0*/  STG.E desc[UR36][R2.64], R17 ;  /* 0x0000001102007986 */ /* 0x001fe2000c101924 */
[----:B------:R-:W-:Y:S05]  /*9df0*/  EXIT ;  /* 0x000000000000794d */ /* 0x000fea0003800000 */
.L_x_13060:
        /* <DEDUP_REMOVED lines=10> */
.L_x_13073:
[----:B------:R-:W-:-:S05]  /*9ea0*/  CS2R R18, SRZ ;  /* 0x0000000000127805 */ /* 0x000fca000001ff00 */
[----:B------:R-:W-:Y:S01]  /*9eb0*/  STG.E.128 desc[UR36][R2.64], R16 ;  /* 0x0000001002007986 */ /* 0x000fe2000c101d24 */
[----:B------:R-:W-:Y:S05]  /*9ec0*/  EXIT ;  /* 0x000000000000794d */ /* 0x000fea0003800000 */
.L_x_13072:
[----:B------:R-:W-:-:S13]  /*9ed0*/  ISETP.NE.AND P0, PT, R0, 0xf, PT ;  /* 0x0000000f0000780c */ /* 0x000fda0003f05270 */
[----:B------:R-:W-:Y:S05]  /*9ee0*/  @!P0 BRA `(.L_x_13074) ;  /* 0x0000000400288947 */ /* 0x000fea0003800000 */
[----:B------:R-:W-:-:S13]  /*9ef0*/  ISETP.NE.AND P0, PT, R0, 0x17, PT ;  /* 0x000000170000780c */ /* 0x000fda0003f05270 */
[----:B------:R-:W-:Y:S05]  /*9f00*/  @!P0 BRA `(.L_x_13075) ;  /* 0x0000000000b08947 */ /* 0x000fea0003800000 */
[----:B------:R-:W-:-:S13]  /*9f10*/  ISETP.NE.AND P0, PT, R0, 0x18, PT ;  /* 0x000000180000780c */ /* 0x000fda0003f05270 */
[----:B------:R-:W-:Y:S05]  /*9f20*/  @!P0 BRA `(.L_x_13076) ;  /* 0x0000000000448947 */ /* 0x000fea0003800000 */
.L_x_13053:
        /* <DEDUP_REMOVED lines=16> */
.L_x_13077:
[----:B------:R-:W-:Y:S05]  /*a030*/  EXIT ;  /* 0x000000000000794d */ /* 0x000fea0003800000 */
.L_x_13076:
        /* <DEDUP_REMOVED lines=21> */
.L_x_13079:
[----:B------:R-:W-:Y:S05]  /*a190*/  BSYNC.RECONVERGENT B0 ;  /* 0x0000000000007941 */ /* 0x000fea0003800200 */
.L_x_13078:
[----:B------:R-:W-:-:S05]  /*a1a0*/  LOP3.LUT R5, R0, 0x80, R5, 0xf8, !PT ;  /* 0x0000008000057812 */ /* 0x000fca00078ef805 */
[----:B------:R-:W-:Y:S01]  /*a1b0*/  STG.E.U8 desc[UR36][R2.64], R5 ;  /* 0x0000000502007986 */ /* 0x000fe2000c101124 */
[----:B------:R-:W-:Y:S05]  /*a1c0*/  EXIT ;  /* 0x000000000000794d */ /* 0x000fea0003800000 */
.L_x_13075:
        /* <DEDUP_REMOVED lines=20> */
.L_x_13081:
[----:B------:R-:W-:Y:S01]  /*a310*/  IMAD.MOV.U32 R0, RZ, RZ, 0x7f ;  /* 0x0000007fff007424 */ /* 0x000fe200078e00ff */
[----:B------:R-:W-:-:S04]  /*a320*/  ISETP.GT.U32.AND P0, PT, R4, 0x7f800000, PT ;  /* 0x7f8000000400780c */ /* 0x000fc80003f04070 */
[----:B------:R-:W-:-:S09]  /*a330*/  SEL R0, R0, 0x7c, P0 ;  /* 0x0000007c00007807 */ /* 0x000fd20000000000 */
.L_x_13082:
[----:B------:R-:W-:Y:S05]  /*a340*/  BSYNC.RECONVERGENT B0 ;  /* 0x0000000000007941 */ /* 0x000fea0003800200 */
.L_x_13080:
[----:B------:R-:W-:-:S04]  /*a350*/  SHF.R.U32.HI R5, RZ, 0x18, R5 ;  /* 0x00000018ff057819 */ /* 0x000fc80000011605 */
[----:B------:R-:W-:-:S05]  /*a360*/  LOP3.LUT R5, R0, 0x80, R5, 0xf8, !PT ;  /* 0x0000008000057812 */ /* 0x000fca00078ef805 */
[----:B------:R-:W-:Y:S01]  /*a370*/  STG.E.U8 desc[UR36][R2.64], R5 ;  /* 0x0000000502007986 */ /* 0x000fe2000c101124 */
[----:B------:R-:W-:Y:S05]  /*a380*/  EXIT ;  /* 0x000000000000794d */ /* 0x000fea0003800000 */
.L_x_13074:
        /* <DEDUP_REMOVED lines=12> */
.L_x_13083:
        /* <DEDUP_REMOVED lines=11> */
.L_x_50047:


//--------------------- .text._ZN2at6native18elementwise_kernelILi128ELi2EZNS0_22gpu_kernel_impl_nocastINS0_13AUnaryFunctorIdddZZZNS0_16fmod_kernel_cudaERNS_18TensorIteratorBaseEENKUlvE0_clEvENKUlvE_clEvEUlddE_EEEEvS5_RKT_EUliE_EEviT1_ --------------------------
	.section	.text._ZN2at6native18elementwise_kernelILi128ELi2EZNS0_22gpu_kernel_impl_nocastINS0_13AUnaryFunctorIdddZZZNS0_16fmod_kernel_cudaERNS_18TensorIteratorBaseEENKUlvE0_clEvENKUlvE_clEvEUlddE_EEEEvS5_RKT_EUliE_EEviT1_,"ax",@progbits
	.align	128
        .global         _ZN2at6native18elementwise_kernelILi128ELi2EZNS0_22gpu_kernel_impl_nocastINS0_13AUnaryFunctorIdddZZZNS0_16fmod_kernel_cudaERNS_18TensorIteratorBaseEENKUlvE0_clEvENKUlvE_clEvEUlddE_EEEEvS5_RKT_EUliE_EEviT1_
        .type           _ZN2at6native18elementwise_kernelILi128ELi2EZNS0_22gpu_kernel_impl_nocastINS0_13AUnaryFunctorIdddZZZNS0_16fmod_kernel_cudaERNS_18TensorIteratorBaseEENKUlvE0_clEvENKUlvE_clEvEUlddE_EEEEvS5_RKT_EUliE_EEviT1_,@function
        .size           _ZN2at6native18elementwise_kernelILi128ELi2EZNS0_22gpu_kernel_impl_nocastINS0_13AUnaryFunctorIdddZZZNS0_16fmod_kernel_cudaERNS_18TensorIteratorBaseEENKUlvE0_clEvENKUlvE_clEvEUlddE_EEEEvS5_RKT_EUliE_EEviT1_,(.L_x_50048 - _ZN2at6native18elementwise_kernelILi128ELi2EZNS0_22gpu_kernel_impl_nocastINS0_13AUnaryFunctorIdddZZZNS0_16fmod_kernel_cudaERNS_18TensorIteratorBaseEENKUlvE0_clEvENKUlvE_clEvEUlddE_EEEEvS5_RKT_EUliE_EEviT1_)
        .other          _ZN2at6native18elementwise_kernelILi128ELi2EZNS0_22gpu_kernel_impl_nocastINS0_13AUnaryFunctorIdddZZZNS0_16fmod_kernel_cudaERNS_18TensorIteratorBaseEENKUlvE0_clEvENKUlvE_clEvEUlddE_EEEEvS5_RKT_EUliE_EEviT1_,@"STO_CUDA_ENTRY STV_DEFAULT"
_ZN2at6native18elementwise_kernelILi128ELi2EZNS0_22gpu_kernel_impl_nocastINS0_13AUnaryFunctorIdddZZZNS0_16fmod_kernel_cudaERNS_18TensorIteratorBaseEENKUlvE0_clEvENKUlvE_clEvEUlddE_EEEEvS5_RKT_EUliE_EEviT1_:
.text._ZN2at6native18elementwise_kernelILi128ELi2EZNS0_22gpu_kernel_impl_nocastINS0_13AUnaryFunctorIdddZZZNS0_16fmod_kernel_cudaERNS_18TensorIteratorBaseEENKUlvE0_clEvENKUlvE_clEvEUlddE_EEEEvS5_RKT_EUliE_EEviT1_:
[----:B------:R-:W-:Y:S08]  /*0000*/  LDC R1, c[0x0][0x37c] ;  /* 0x0000df00ff017b82 */ /* 0x000ff00000000800 */
[----:B------:R-:W0:Y:S01]  /*0010*/  LDC R18, c[0x0][0x388] ;  /* 0x0000e200ff127b82 */ /* 0x000e220000000800 */
[----:B------:R-:W1:Y:S01]  /*0020*/  S2R R23, SR_TID.X ;  /* 0x0000000000177919 */ /* 0x000e620000002100 */
[----:B------:R-:W2:Y:S06]  /*0030*/  LDCU.64 UR6, c[0x0][0x358] ;  /* 0x00006b00ff0677ac */ /* 0x000eac0008000a00 */
[----:B------:R-:W3:Y:S08]  /*0040*/  LDC.64 R6, c[0x0][0x598] ;  /* 0x00016600ff067b82 */ /* 0x000ef00000000a00 */
[----:B------:R-:W4:Y:S01]  /*0050*/  S2UR UR4, SR_CTAID.X ;  /* 0x00000000000479c3 */ /* 0x000f220000002500 */
[----:B0-----:R-:W-:-:S02]  /*0060*/  ISETP.NE.AND P1, PT, R18, RZ, PT ;  /* 0x000000ff1200720c */ /* 0x001fc40003f25270 */
[----:B---3--:R-:W-:Y:S01]  /*0070*/  LOP3.LUT R5, R7, 0x7fffffff, RZ, 0xc0, !PT ;  /* 0x7fffffff07057812 */ /* 0x008fe200078ec0ff */
[----:B------:R-:W-:-:S03]  /*0080*/  IMAD.MOV.U32 R4, RZ, RZ, R6 ;  /* 0x000000ffff047224 */ /* 0x000fc600078e0006 */
[----:B------:R-:W-:-:S03]  /*0090*/  SHF.R.U32.HI R22, RZ, 0x14, R5 ;  /* 0x00000014ff167819 */ /* 0x000fc60000011605 */
[----:B------:R-:W0:Y:S01]  /*00a0*/  DMUL R2, R4, 1.80143985094819840000e+16 ;  /* 0x4350000004027828 */ /* 0x000e220000000000 */
[----:B----4-:R-:W-:Y:S01]  /*00b0*/  USHF.L.U32 UR4, UR4, 0x8, URZ ;  /* 0x0000000804047899 */ /* 0x010fe200080006ff */
[----:B0-----:R-:W-:-:S05]  /*00c0*/  LEA.HI R19, R3, R22, RZ, 0xc ;  /* 0x0000001603137211 */ /* 0x001fca00078f60ff */
[----:B-1----:R-:W-:Y:S01]  /*00d0*/  LOP3.LUT R23, R23, UR4, RZ, 0xfc, !PT ;  /* 0x0000000417177c12 */ /* 0x002fe2000f8efcff */
[----:B------:R-:W-:-:S15]  /*00e0*/  VIADD R19, R19, 0xffffffca ;  /* 0xffffffca13137836 */ /* 0x000fde0000000000 */
[----:B------:R-:W-:-:S15]  /*00f0*/  NOP ;  /* 0x0000000000007918 */ /* 0x000fde0000000000 */
[----:B------:R-:W-:-:S15]  /*0100*/  NOP ;  /* 0x0000000000007918 */ /* 0x000fde0000000000 */
[----:B------:R-:W-:-:S11]  /*0110*/  NOP ;  /* 0x0000000000007918 */ /* 0x000fd60000000000 */
[----:B------:R-:W0:Y:S02]  /*0120*/  DSETP.NEU.AND P0, PT, R4, +INF , PT ;  /* 0x7ff000000400742a */ /* 0x000e240003f0d000 */
[----:B0-----:R-:W-:Y:S02]  /*0130*/  FSEL R21, R6, RZ, P0 ;  /* 0x000000ff06157208 */ /* 0x001fe40000000000 */
[----:B------:R-:W-:Y:S01]  /*0140*/  FSEL R20, R7, -QNAN , P0 ;  /* 0xfff8000007147808 */ /* 0x000fe20000000000 */
        /* <DEDUP_REMOVED lines=16> */
[----:B------:R-:W0:Y:S01]  /*0250*/  LDC.64 R10, c[0x0][0x598] ;  /* 0x00016600ff0a7b82 */ /* 0x000e220000000a00 */
[----:B------:R-:W1:Y:S02]  /*0260*/  DSETP.GE.AND P0, PT, R4, R8, PT ;  /* 0x000000080400722a */ /* 0x000e640003f06000 */
[----:B-1----:R-:W-:Y:S05]  /*0270*/  @!P0 BRA `(.L_x_13088) ;  /* 0x0000000000f48947 */ /* 0x002fea0003800000 */
[----:B------:R-:W-:Y:S02]  /*0280*/  ISETP.GT.U32.AND P0, PT, R9, 0xfffff, PT ;  /* 0x000fffff0900780c */ /* 0x000fe40003f04070 */
[----:B------:R-:W-:Y:S02]  /*0290*/  SHF.R.U32.HI R13, RZ, 0x14, R9 ;  /* 0x00000014ff0d7819 */ /* 0x000fe40000011609 */
[----:B------:R-:W-:-:S04]  /*02a0*/  ISETP.GE.U32.AND P1, PT, R5, 0x100000, PT ;  /* 0x001000000500780c */ /* 0x000fc80003f26070 */
[----:B------:R-:W-:Y:S02]  /*02b0*/  FSEL R12, R3, R5, !P1 ;  /* 0x00000005030c7208 */ /* 0x000fe40004800000 */
[----:B------:R-:W-:Y:S02]  /*02c0*/  FSEL R15, R2, R6, !P1 ;  /* 0x00000006020f7208 */ /* 0x000fe40004800000 */
[----:B------:R-:W-:Y:S01]  /*02d0*/  LOP3.LUT R12, R12, 0xfffff, RZ, 0xc0, !PT ;  /* 0x000fffff0c0c7812 */ /* 0x000fe200078ec0ff */
[----:B------:R-:W1:Y:S02]  /*02e0*/  @!P0 DMUL R8, R8, 1.80143985094819840000e+16 ;  /* 0x4350000008088828 */ /* 0x000e640000000000 */
[C---:B-1----:R-:W-:Y:S02]  /*02f0*/  @!P0 LEA.HI R0, R9.reuse, R13, RZ, 0xc ;  /* 0x0000000d09008211 */ /* 0x042fe400078f60ff */
[----:B0-----:R-:W-:Y:S02]  /*0300*/  LOP3.LUT R10, R9, 0xfffff, RZ, 0xc0, !PT ;  /* 0x000fffff090a7812 */ /* 0x001fe400078ec0ff */
[----:B------:R-:W-:Y:S01]  /*0310*/  LOP3.LUT R12, R12, 0x100000, RZ, 0xfc, !PT ;  /* 0x001000000c0c7812 */ /* 0x000fe200078efcff */
[----:B------:R-:W-:Y:S01]  /*0320*/  @!P0 VIADD R13, R0, 0xffffffca ;  /* 0xffffffca000d8836 */ /* 0x000fe20000000000 */
[----:B------:R-:W-:-:S02]  /*0330*/  SEL R0, R19, R22, !P1 ;  /* 0x0000001613007207 */ /* 0x000fc40004800000 */
[----:B------:R-:W-:-:S03]  /*0340*/  LOP3.LUT R17, R10, 0x100000, RZ, 0xfc, !PT ;  /* 0x001000000a117812 */ /* 0x000fc600078efcff */
[----:B------:R-:W-:-:S07]  /*0350*/  IMAD.IADD R0, R0, 0x1, -R13 ;  /* 0x0000000100007824 */ /* 0x000fce00078e0a0d */
.L_x_13089:
        /* <DEDUP_REMOVED lines=29> */
.L_x_13090:
[----:B------:R-:W-:Y:S02]  /*0530*/  LOP3.LUT R11, R0, 0x80000000, R7, 0xb8, !PT ;  /* 0x80000000000b7812 */ /* 0x000fe400078eb807 */
[----:B------:R-:W-:Y:S01]  /*0540*/  MOV R10, R9 ;  /* 0x00000009000a7202 */ /* 0x000fe20000000f00 */
[----:B------:R-:W-:Y:S06]  /*0550*/  BRA `(.L_x_13088) ;  /* 0x00000000003c7947 */ /* 0x000fec0003800000 */
.L_x_13087:
        /* <DEDUP_REMOVED lines=15> */
.L_x_13088:
[----:B------:R-:W0:Y:S01]  /*0650*/  LDC.64 R8, c[0x0][0x580] ;  /* 0x00016000ff087b82 */ /* 0x000e220000000a00 */
[----:B------:R-:W-:Y:S01]  /*0660*/  VIADD R23, R23, 0x80 ;  /* 0x0000008017177836 */ /* 0x000fe20000000000 */
[----:B0-----:R0:W-:Y:S06]  /*0670*/  STG.E.64 desc[UR6][R8.64], R10 ;  /* 0x0000000a08007986 */ /* 0x0011ec000c101b06 */
.L_x_13086:
[----:B------:R-:W-:Y:S05]  /*0680*/  BSYNC.RECONVERGENT B0 ;  /* 0x0000000000007941 */ /* 0x000fea0003800200 */
.L_x_13085:
[----:B------:R-:W-:-:S13]  /*0690*/  ISETP.GE.AND P0, PT, R23, UR4, PT ;  /* 0x0000000417007c0c */ /* 0x000fda000bf06270 */
[----:B------:R-:W-:Y:S05]  /*06a0*/  @P0 EXIT ;  /* 0x000000000000094d */ /* 0x000fea0003800000 */
[----:B0-----:R-:W0:Y:S02]  /*06b0*/  LDC.64 R10, c[0x0][0x588] ;  /* 0x00016200ff0a7b82 */ /* 0x001e240000000a00 */
        /* <DEDUP_REMOVED lines=14> */
[----:B------:R-:W-:Y:S02]  /*07a0*/  ISETP.GE.U32.AND P1, PT, R5, 0x100000, PT ;  /* 0x001000000500780c */ /* 0x000fe40003f26070 */
[----:B0-----:R-:W-:Y:S02]  /*07b0*/  SHF.R.U32.HI R11, RZ, 0x14, R9 ;  /* 0x00000014ff0b7819 */ /* 0x001fe40000011609 */
        /* <DEDUP_REMOVED lines=9> */
[----:B------:R-:W-:-:S04]  /*0850*/  LOP3.LUT R13, R0, 0x100000, RZ, 0xfc, !PT ;  /* 0x00100000000d7812 */ /* 0x000fc800078efcff */
[----:B------:R-:W-:-:S07]  /*0860*/  IADD3 R0, PT, PT, R22, -R11, RZ ;  /* 0x8000000b16007210 */ /* 0x000fce0007ffe0ff */
.L_x_13093:
        /* <DEDUP_REMOVED lines=12> */
[----:B------:R-:W-:Y:S01]  /*0930*/  ISETP.NE.U32.AND P0, PT, R2, RZ, PT ;  /* 0x000000ff0200720c */ /* 0x000fe20003f05070 */
[----:B------:R-:W-:-:S03]  /*0940*/  IMAD.MOV.U32 R0, RZ, RZ, RZ ;  /* 0x000000ffff007224 */ /* 0x000fc600078e00ff */
[----:B------:R-:W-:-:S13]  /*0950*/  ISETP.NE.AND.EX P0, PT, R3, RZ, PT, P0 ;  /* 0x000000ff0300720c */ /* 0x000fda0003f05300 */
[----:B------:R-:W-:Y:S05]  /*0960*/  @!P0 BRA `(.L_x_13094) ;  /* 0x0000000000348947 */ /* 0x000fea0003800000 */
[----:B------:R-:W0:Y:S02]  /*0970*/  DMUL R4, R2, 1.80143985094819840000e+16 ;  /* 0x4350000002047828 */ /* 0x000e240000000000 */
[----:B0-----:R-:W-:-:S04]  /*0980*/  SHF.R.U32.HI R4, RZ, 0x14, R5 ;  /* 0x00000014ff047819 */ /* 0x001fc80000011605 */
[----:B------:R-:W-:-:S04]  /*0990*/  IADD3 R5, PT, PT, -R4, 0x37, RZ ;  /* 0x0000003704057810 */ /* 0x000fc80007ffe1ff */
[----:B------:R-:W-:Y:S02]  /*09a0*/  IADD3 R11, PT, PT, -R5, R11, RZ ;  /* 0x0000000b050b7210 */ /* 0x000fe40007ffe1ff */
        /* <DEDUP_REMOVED lines=9> */
.L_x_13094:
[----:B------:R-:W-:Y:S01]  /*0a40*/  LOP3.LUT R11, R0, 0x80000000, R7, 0xb8, !PT ;  /* 0x80000000000b7812 */ /* 0x000fe200078eb807 */
[----:B------:R-:W-:Y:S06]  /*0a50*/  BRA `(.L_x_13092) ;  /* 0x00000000003c7947 */ /* 0x000fec0003800000 */
.L_x_13091:
        /* <DEDUP_REMOVED lines=15> */
.L_x_13092:
[----:B------:R-:W0:Y:S02]  /*0b50*/  LDC.64 R2, c[0x0][0x580] ;  /* 0x00016000ff027b82 */ /* 0x000e240000000a00 */
[----:B0-----:R-:W-:Y:S01]  /*0b60*/  STG.E.64 desc[UR6][R2.64], R10 ;  /* 0x0000000a02007986 */ /* 0x001fe2000c101b06 */
[----:B------:R-:W-:Y:S05]  /*0b70*/  EXIT ;  /* 0x000000000000794d */ /* 0x000fea0003800000 */
.L_x_13084:
        /* <DEDUP_REMOVED lines=305> */
.L_x_13097:
        /* <DEDUP_REMOVED lines=26> */
.L_x_13099:
[----:B------:R-:W0:Y:S01]  /*2030*/  DSETP.NEU.AND P0, PT, R8, RZ, PT ;  /* 0x000000ff0800722a */ /* 0x000e220003f0d000 */
[----:B------:R-:W-:Y:S02]  /*2040*/  IMAD.MOV.U32 R10, RZ, RZ, 0x0 ;  /* 0x00000000ff0a7424 */ /* 0x000fe400078e00ff */
[----:B------:R-:W-:Y:S01]  /*2050*/  IMAD.MOV.U32 R11, RZ, RZ, -0x80000 ;  /* 0xfff80000ff0b7424 */ /* 0x000fe200078e00ff */
[----:B0-----:R-:W-:Y:S06]  /*2060*/  @!P0 BRA `(.L_x_13100) ;  /* 0x0000000000d88947 */ /* 0x001fec0003800000 */
[----:B------:R-:W0:Y:S01]  /*2070*/  LDCU.64 UR8, c[0x0][0x598] ;  /* 0x0000b300ff0877ac */ /* 0x000e220008000a00 */
[----:B------:R-:W1:Y:S01]  /*2080*/  DSETP.GE.AND P0, PT, R4, R8, PT ;  /* 0x000000080400722a */ /* 0x000e620003f06000 */
[----:B0-----:R-:W-:Y:S01]  /*2090*/  MOV R10, UR8 ;  /* 0x00000008000a7c02 */ /* 0x001fe20008000f00 */
[----:B------:R-:W-:Y:S01]  /*20a0*/  IMAD.U32 R11, RZ, RZ, UR9 ;  /* 0x00000009ff0b7e24 */ /* 0x000fe2000f8e00ff */
[----:B-1----:R-:W-:Y:S06]  /*20b0*/  @!P0 BRA `(.L_x_13100) ;  /* 0x0000000000c48947 */ /* 0x002fec0003800000 */
[----:B------:R-:W-:Y:S01]  /*20c0*/  ISETP.GT.U32.AND P0, PT, R9, 0xfffff, PT ;  /* 0x000fffff0900780c */ /* 0x000fe20003f04070 */
[----:B------:R-:W-:Y:S01]  /*20d0*/  BSSY.RECONVERGENT B2, `(.L_x_13101) ;  /* 0x0000018000027945 */ /* 0x000fe20003800200 */
[----:B------:R-:W-:Y:S02]  /*20e0*/  ISETP.GE.U32.AND P1, PT, R5, 0x100000, PT ;  /* 0x001000000500780c */ /* 0x000fe40003f26070 */
[----:B------:R-:W-:Y:S02]  /*20f0*/  SHF.R.U32.HI R13, RZ, 0x14, R9 ;  /* 0x00000014ff0d7819 */ /* 0x000fe40000011609 */
[----:B------:R-:W-:Y:S02]  /*2100*/  FSEL R0, R3, R5, !P1 ;  /* 0x0000000503007208 */ /* 0x000fe40004800000 */
[----:B------:R-:W-:Y:S02]  /*2110*/  FSEL R15, R2, R6, !P1 ;  /* 0x00000006020f7208 */ /* 0x000fe40004800000 */
[----:B------:R-:W-:-:S03]  /*2120*/  LOP3.LUT R12, R0, 0xfffff, RZ, 0xc0, !PT ;  /* 0x000fffff000c7812 */ /* 0x000fc600078ec0ff */
[----:B------:R-:W0:Y:S01]  /*2130*/  @!P0 DMUL R8, R8, 1.80143985094819840000e+16 ;  /* 0x4350000008088828 */ /* 0x000e220000000000 */
[----:B------:R-:W-:Y:S02]  /*2140*/  LOP3.LUT R12, R12, 0x100000, RZ, 0xfc, !PT ;  /* 0x001000000c0c7812 */ /* 0x000fe400078efcff */
[C---:B0-----:R-:W-:Y:S02]  /*2150*/  @!P0 LEA.HI R10, R9.reuse, R13, RZ, 0xc ;  /* 0x0000000d090a8211 */ /* 0x041fe400078f60ff */
[----:B------:R-:W-:-:S03]  /*2160*/  LOP3.LUT R0, R9, 0xfffff, RZ, 0xc0, !PT ;  /* 0x000fffff09007812 */ /* 0x000fc600078ec0ff */
[----:B------:R-:W-:Y:S01]  /*2170*/  @!P0 VIADD R13, R10, 0xffffffca ;  /* 0xffffffca0a0d8836 */ /* 0x000fe20000000000 */
[----:B------:R-:W-:Y:S02]  /*2180*/  SEL R10, R19, R22, !P1 ;  /* 0x00000016130a7207 */ /* 0x000fe40004800000 */
[----:B------:R-:W-:Y:S02]  /*2190*/  LOP3.LUT R25, R0, 0x100000, RZ, 0xfc, !PT ;  /* 0x0010000000197812 */ /* 0x000fe400078efcff */
[----:B------:R-:W-:-:S07]  /*21a0*/  IADD3 R0, PT, PT, R10, -R13, RZ ;  /* 0x8000000d0a007210 */ /* 0x000fce0007ffe0ff */
.L_x_13102:
        /* <DEDUP_REMOVED lines=11> */
.L_x_13101:
        /* <DEDUP_REMOVED lines=11> */
[-C--:B------:R-:W-:Y:S02]  /*2310*/  SHF.L.U64.HI R11, R10, R9.reuse, R11 ;  /* 0x000000090a0b7219 */ /* 0x080fe4000001020b */
        /* <DEDUP_REMOVED lines=8> */
.L_x_13104:
[----:B------:R-:W-:Y:S05]  /*23a0*/  BSYNC.RECONVERGENT B2 ;  /* 0x0000000000027941 */ /* 0x000fea0003800200 */
.L_x_13103:
[----:B------:R-:W-:Y:S02]  /*23b0*/  LOP3.LUT R11, R0, 0x80000000, R7, 0xb8, !PT ;  /* 0x80000000000b7812 */ /* 0x000fe400078eb807 */
[----:B------:R-:W-:-:S07]  /*23c0*/  MOV R10, R9 ;  /* 0x00000009000a7202 */ /* 0x000fce0000000f00 */
.L_x_13100:
[----:B------:R-:W-:Y:S05]  /*23d0*/  BSYNC.RECONVERGENT B0 ;  /* 0x0000000000007941 */ /* 0x000fea0003800200 */
.L_x_13098:
[----:B------:R-:W0:Y:S01]  /*23e0*/  LDCU.64 UR8, c[0x0][0x580] ;  /* 0x0000b000ff0877ac */ /* 0x000e220008000a00 */
[----:B------:R-:W-:Y:S01]  /*23f0*/  VIADD R23, R23, 0x80 ;  /* 0x0000008017177836 */ /* 0x000fe20000000000 */
[----:B0-----:R-:W-:-:S05]  /*2400*/  IADD3 R8, P0, PT, R17, UR8, RZ ;  /* 0x0000000811087c10 */ /* 0x001fca000ff1e0ff */
[----:B------:R-:W-:-:S05]  /*2410*/  IMAD.X R9, RZ, RZ, UR9, P0 ;  /* 0x00000009ff097e24 */ /* 0x000fca00080e06ff */
[----:B------:R0:W-:Y:S03]  /*2420*/  STG.E.64 desc[UR6][R8.64], R10 ;  /* 0x0000000a08007986 */ /* 0x0001e6000c101b06 */
.L_x_13096:
[----:B------:R-:W-:Y:S05]  /*2430*/  BSYNC.RECONVERGENT B1 ;  /* 0x0000000000017941 */ /* 0x000fea0003800200 */
.L_x_13095:
        /* <DEDUP_REMOVED lines=9> */
[----:B------:R-:W-:-:S05]  /*24d0*/  SHF.R.U32.HI R11, RZ, UR5, R10 ;  /* 0x00000005ff0b7c19 */ /* 0x000fca000801160a */
[----:B------:R-:W-:-:S04]  /*24e0*/  IMAD.MOV R0, RZ, RZ, -R11 ;  /* 0x000000ffff007224 */ /* 0x000fc800078e0a0b */
        /* <DEDUP_REMOVED lines=270> */
[----:B------:R-:W-:Y:S01]  /*35d0*/  IMAD.MOV.U32 R10, RZ, RZ, RZ ;  /* 0x000000ffff0a7224 */ /* 0x000fe200078e00ff */
[----:B------:R-:W1:Y:S10]  /*35e0*/  LDCU UR4, c[0x0][0x4a8] ;  /* 0x00009500ff0477ac */ /* 0x000e740008000800 */
[----:B------:R-:W2:Y:S01]  /*35f0*/  @P0 LDC.64 R16, c[0x0][0x4b0] ;  /* 0x00012c00ff100b82 */ /* 0x000ea20000000a00 */
[----:B0-----:R-:W-:-:S07]  /*3600*/  IMAD.HI.U32 R14, R11, UR9, R10 ;  /* 0x000000090b0e7c27 */ /* 0x001fce000f8e000a */
[----:B------:R-:W0:Y:S01]  /*3610*/  @P0 LDC R23, c[0x0][0x4ac] ;  /* 0x00012b00ff170b82 */ /* 0x000e220000000800 */
[----:B-1----:R-:W-:Y:S01]  /*3620*/  SHF.R.U32.HI R15, RZ, UR4, R14 ;  /* 0x00000004ff0f7c19 */ /* 0x002fe2000801160e */
[----:B------:R-:W1:Y:S01]  /*3630*/  LDCU.64 UR4, c[0x0][0x570] ;  /* 0x0000ae00ff0477ac */ /* 0x000e620008000a00 */
[----:B------:R-:W-:-:S05]  /*3640*/  @P0 MOV R14, RZ ;  /* 0x000000ff000e0202 */ /* 0x000fca0000000f00 */
[----:B------:R-:W3:Y:S01]  /*3650*/  @P0 LDC.64 R12, c[0x0][0x578] ;  /* 0x00015e00ff0c0b82 */ /* 0x000ee20000000a00 */
[----:B------:R-:W-:-:S04]  /*3660*/  IMAD.MOV R10, RZ, RZ, -R15 ;  /* 0x000000ffff0a7224 */ /* 0x000fc800078e0a0f */
[----:B------:R-:W-:Y:S02]  /*3670*/  IMAD R10, R10, UR8, R11 ;  /* 0x000000080a0a7c24 */ /* 0x000fe4000f8e020b */
[----:B--2---:R-:W-:-:S05]  /*3680*/  @P0 IMAD.HI.U32 R16, R15, R16, R14 ;  /* 0x000000100f100227 */ /* 0x004fca00078e000e */
[----:B------:R-:W-:Y:S01]  /*3690*/  @P0 SHF.R.U32.HI R16, RZ, R17, R16 ;  /* 0x00000011ff100219 */ /* 0x000fe20000011610 */
[C---:B-1----:R-:W-:Y:S02]  /*36a0*/  IMAD R9, R10.reuse, UR4, R9 ;  /* 0x000000040a097c24 */ /* 0x042fe4000f8e0209 */
[----:B------:R-:W-:Y:S02]  /*36b0*/  IMAD R0, R10, UR5, R0 ;  /* 0x000000050a007c24 */ /* 0x000fe4000f8e0200 */
[----:B------:R-:W-:-:S04]  /*36c0*/  @P0 IMAD.MOV R14, RZ, RZ, -R16 ;  /* 0x000000ffff0e0224 */ /* 0x000fc800078e0a10 */
[----:B0-----:R-:W-:-:S04]  /*36d0*/  @P0 IMAD R14, R23, R14, R15 ;  /* 0x0000000e170e0224 */ /* 0x001fc800078e020f */
[C---:B---3--:R-:W-:Y:S02]  /*36e0*/  @P0 IMAD R9, R14.reuse, R12, R9 ;  /* 0x0000000c0e090224 */ /* 0x048fe400078e0209 */
[----:B------:R-:W-:-:S07]  /*36f0*/  @P0 IMAD R0, R14, R13, R0 ;  /* 0x0000000d0e000224 */ /* 0x000fce00078e0200 */
.L_x_13105:
[----:B------:R-:W0:Y:S02]  /*3700*/  LDCU.128 UR8, c[0x0][0x580] ;  /* 0x0000b000ff0877ac */ /* 0x000e240008000c00 */
[----:B0-----:R-:W-:-:S04]  /*3710*/  IADD3 R10, P0, PT, R0, UR10, RZ ;  /* 0x0000000a000a7c10 */ /* 0x001fc8000ff1e0ff */
[----:B------:R-:W-:-:S05]  /*3720*/  IADD3.X R11, PT, PT, RZ, UR11, RZ, P0, !PT ;  /* 0x0000000bff0b7c10 */ /* 0x000fca00087fe4ff */
[----:B------:R-:W2:Y:S01]  /*3730*/  LDG.E.64 R12, desc[UR6][R10.64] ;  /* 0x000000060a0c7981 */ /* 0x000ea2000c1e1b00 */
[----:B------:R-:W-:Y:S01]  /*3740*/  IADD3 R8, P1, PT, R9, UR8, RZ ;  /* 0x0000000809087c10 */ /* 0x000fe2000ff3e0ff */
[----:B------:R-:W-:Y:S04]  /*3750*/  BSSY.RECONVERGENT B0, `(.L_x_13106) ;  /* 0x0000050000007945 */ /* 0x000fe80003800200 */
[----:B------:R-:W-:Y:S01]  /*3760*/  IMAD.X R9, RZ, RZ, UR9, P1 ;  /* 0x00000009ff097e24 */ /* 0x000fe200088e06ff */
        /* <DEDUP_REMOVED lines=29> */
.L_x_13110:
        /* <DEDUP_REMOVED lines=11> */
.L_x_13109:
        /* <DEDUP_REMOVED lines=20> */
.L_x_13112:
[----:B------:R-:W-:Y:S05]  /*3b30*/  BSYNC.RECONVERGENT B1 ;  /* 0x0000000000017941 */ /* 0x000fea0003800200 */
.L_x_13111:
[----:B------:R-:W-:Y:S01]  /*3b40*/  LOP3.LUT R13, R0, 0x80000000, R7, 0xb8, !PT ;  /* 0x80000000000d7812 */ /* 0x000fe200078eb807 */
[----:B------:R-:W-:Y:S06]  /*3b50*/  BRA `(.L_x_13108) ;  /* 0x00000000003c7947 */ /* 0x000fec0003800000 */
.L_x_13107:
        /* <DEDUP_REMOVED lines=15> */
.L_x_13108:
[----:B------:R-:W-:Y:S05]  /*3c50*/  BSYNC.RECONVERGENT B0 ;  /* 0x0000000000007941 */ /* 0x000fea0003800200 */
.L_x_13106:
[----:B------:R-:W-:Y:S01]  /*3c60*/  STG.E.64 desc[UR6][R8.64], R12 ;  /* 0x0000000c08007986 */ /* 0x000fe2000c101b06 */
[----:B------:R-:W-:Y:S05]  /*3c70*/  EXIT ;  /* 0x000000000000794d */ /* 0x000fea0003800000 */
.L_x_13113:
        /* <DEDUP_REMOVED lines=16> */
.L_x_50048:


//--------------------- .text._ZN2at6native27unrolled_elementwise_kernelINS0_13AUnaryFunctorIdddZZZNS0_16fmod_kernel_cudaERNS_18TensorIteratorBaseEENKUlvE0_clEvENKUlvE_clEvEUlddE_EESt5arrayIPcLm2EELi4E23TrivialOffsetCalculatorILi1EjESD_NS0_6memory15LoadWithoutCastENSE_16StoreWithoutCastEEEviT_T0_T2_T3_T4_T5_ --------------------------
	.section	.text._ZN2at6native27unrolled_elementwise_kernelINS0_13AUnaryFunctorIdddZZZNS0_16fmod_kernel_cudaERNS_18TensorIteratorBaseEENKUlvE0_clEvENKUlvE_clEvEUlddE_EESt5arrayIPcLm2EELi4E23TrivialOffsetCalculatorILi1EjESD_NS0_6memory15LoadWithoutCastENSE_16StoreWithoutCastEEEviT_T0_T2_T3_T4_T5_,"ax",@progbits
	.align	128
        .global         _ZN2at6native27unrolled_elementwise_kernelINS0_13AUnaryFunctorIdddZZZNS0_16fmod_kernel_cudaERNS_18TensorIteratorBaseEENKUlvE0_clEvENKUlvE_clEvEUlddE_EESt5arrayIPcLm2EELi4E23TrivialOffsetCalculatorILi1EjESD_NS0_6memory15LoadWithoutCastENSE_16StoreWithoutCastEEEviT_T0_T2_T3_T4_T5_
        .type           _ZN2at6native27unrolled_elementwise_kernelINS0_13AUnaryFunctorIdddZZZNS0_16fmod_kernel_cudaERNS_18TensorIteratorBaseEENKUlvE0_clEvENKUlvE_clEvEUlddE_EESt5arrayIPcLm2EELi4E23TrivialOffsetCalculatorILi1EjESD_NS0_6memory15LoadWithoutCastENSE_16StoreWithoutCastEEEviT_T0_T2_T3_T4_T5_,@function
        .size           _ZN2at6native27unrolled_elementwise_kernelINS0_13AUnaryFunctorIdddZZZNS0_16fmod_kernel_cudaERNS_18TensorIteratorBaseEENKUlvE0_clEvENKUlvE_clEvEUlddE_EESt5arrayIPcLm2EELi4E23TrivialOffsetCalculatorILi1EjESD_NS0_6memory15LoadWithoutCastENSE_16StoreWithoutCastEEEviT_T0_T2_T3_T4_T5_,(.L_x_50049 - _ZN2at6native27unrolled_elementwise_kernelINS0_13AUnaryFunctorIdddZZZNS0_16fmod_kernel_cudaERNS_18TensorIteratorBaseEENKUlvE0_clEvENKUlvE_clEvEUlddE_EESt5arrayIPcLm2EELi4E23TrivialOffsetCalculatorILi1EjESD_NS0_6memory15LoadWithoutCastENSE_16StoreWithoutCastEEEviT_T0_T2_T3_T4_T5_)
        .other          _ZN2at6native27unrolled_elementwise_kernelINS0_13AUnaryFunctorIdddZZZNS0_16fmod_kernel_cudaERNS_18TensorIteratorBaseEENKUlvE0_clEvENKUlvE_clEvEUlddE_EESt5arrayIPcLm2EELi4E23TrivialOffsetCalculatorILi1EjESD_NS0_6memory15LoadWithoutCastENSE_16StoreWithoutCastEEEviT_T0_T2_T3_T4_T5_,@"STO_CUDA_ENTRY STV_DEFAULT"
_ZN2at6native27unrolled_elementwise_kernelINS0_13AUnaryFunctorIdddZZZNS0_16fmod_kernel_cudaERNS_18TensorIteratorBaseEENKUlvE0_clEvENKUlvE_clEvEUlddE_EESt5arrayIPcLm2EELi4E23TrivialOffsetCalculatorILi1EjESD_NS0_6memory15LoadWithoutCastENSE_16StoreWithoutCastEEEviT_T0_T2_T3_T4_T5_:
.text._ZN2at6native27unrolled_elementwise_kernelINS0_13AUnaryFunctorIdddZZZNS0_16fmod_kernel_cudaERNS_18TensorIteratorBaseEENKUlvE0_clEvENKUlvE_clEvEUlddE_EESt5arrayIPcLm2EELi4E23TrivialOffsetCalculatorILi1EjESD_NS0_6memory15LoadWithoutCastENSE_16StoreWithoutCastEEEviT_T0_T2_T3_T4_T5_:
[----:B------:R-:W-:Y:S01]  /*0000*/  LDC R1, c[0x0][0x37c] ;  /* 0x0000df00ff017b82 */ /* 0x000fe20000000800 */
[----:B------:R-:W0:Y:S07]  /*0010*/  S2R R8, SR_TID.X ;  /* 0x0000000000087919 */ /* 0x000e2e0000002100 */
[----:B------:R-:W1:Y:S01]  /*0020*/  S2UR UR16, SR_CTAID.X ;  /* 0x00000000001079c3 */ /* 0x000e620000002500 */
[----:B------:R-:W1:Y:S01]  /*0030*/  LDCU UR6, c[0x0][0x380] ;  /* 0x00007000ff0677ac */ /* 0x000e620008000800 */
        /* <DEDUP_REMOVED lines=11> */
[----:B---3--:R-:W-:Y:S01]  /*00f0*/  ULOP3.LUT UR5, UR9, 0x7fffffff, URZ, 0xc0, !UPT ;  /* 0x7fffffff09057892 */ /* 0x008fe2000f8ec0ff */
[----:B------:R-:W-:Y:S02]  /*0100*/  @!P0 IMAD R9, R9, 0x200, R0 ;  /* 0x0000020009098824 */ /* 0x000fe400078e0200 */
[----:B------:R-:W-:-:S13]  /*0110*/  ISETP.GE.AND P1, PT, R8, UR6, PT ;  /* 0x0000000608007c0c */ /* 0x000fda000bf26270 */
[----:B------:R-:W-:Y:S01]  /*0120*/  @!P1 IMAD R13, R13, 0x200, R8 ;  /* 0x000002000d0d9824 */ /* 0x000fe200078e0208 */
[----:B------:R-:W1:Y:S01]  /*0130*/  @!P1 LDC.64 R10, c[0x0][0x3a0] ;  /* 0x0000e800ff0a9b82 */ /* 0x000e620000000a00 */
[----:B------:R-:W-:-:S05]  /*0140*/  @!P1 VIADD R8, R8, 0x80 ;  /* 0x0000008008089836 */ /* 0x000fca0000000000 */
[----:B------:R-:W-:Y:S01]  /*0150*/  ISETP.GE.AND P3, PT, R8, UR6, PT ;  /* 0x0000000608007c0c */ /* 0x000fe2000bf66270 */
[----:B------:R-:W-:Y:S01]  /*0160*/  UMOV UR4, UR8 ;  /* 0x0000000800047c82 */ /* 0x000fe20008000000 */
[----:B------:R-:W-:Y:S02]  /*0170*/  IMAD.U32 R19, RZ, RZ, UR5 ;  /* 0x00000005ff137e24 */ /* 0x000fe4000f8e00ff */
[----:B0-----:R-:W-:-:S09]  /*0180*/  @!P0 IMAD.WIDE.U32 R6, R9, 0x8, R6 ;  /* 0x0000000809068825 */ /* 0x001fd200078e0006 */
[----:B------:R-:W-:Y:S01]  /*0190*/  @!P3 IMAD R17, R17, 0x200, R8 ;  /* 0x000002001111b824 */ /* 0x000fe200078e0208 */
[----:B------:R-:W0:Y:S01]  /*01a0*/  @!P3 LDC.64 R4, c[0x0][0x3a0] ;  /* 0x0000e800ff04bb82 */ /* 0x000e220000000a00 */
[----:B------:R-:W-:Y:S02]  /*01b0*/  @!P3 VIADD R8, R8, 0x80 ;  /* 0x000000800808b836 */ /* 0x000fe40000000000 */
[----:B-1----:R-:W-:Y:S01]  /*01c0*/  @!P1 IMAD.WIDE.U32 R10, R13, 0x8, R10 ;  /* 0x000000080d0a9825 */ /* 0x002fe200078e000a */
[----:B------:R-:W-:Y:S02]  /*01d0*/  CS2R R12, SRZ ;  /* 0x00000000000c7805 */ /* 0x000fe4000001ff00 */
[----:B------:R-:W-:-:S13]  /*01e0*/  ISETP.GE.AND P2, PT, R8, UR6, PT ;  /* 0x0000000608007c0c */ /* 0x000fda000bf46270 */
[----:B------:R-:W1:Y:S01]  /*01f0*/  @!P2 LDC.64 R2, c[0x0][0x3a0] ;  /* 0x0000e800ff02ab82 */ /* 0x000e620000000a00 */
[----:B------:R-:W-:Y:S01]  /*0200*/  @!P2 IMAD R15, R15, 0x200, R8 ;  /* 0x000002000f0fa824 */ /* 0x000fe200078e0208 */
[----:B------:R-:W-:Y:S01]  /*0210*/  CS2R R8, SRZ ;  /* 0x0000000000087805 */ /* 0x000fe2000001ff00 */
[----:B0-----:R-:W-:Y:S01]  /*0220*/  @!P3 IMAD.WIDE.U32 R16, R17, 0x8, R4 ;  /* 0x000000081110b825 */ /* 0x001fe200078e0004 */
[----:B------:R-:W-:-:S04]  /*0230*/  CS2R R4, SRZ ;  /* 0x0000000000047805 */ /* 0x000fc8000001ff00 */
[----:B--2---:R0:W5:Y:S04]  /*0240*/  @!P1 LDG.E.64 R8, desc[UR14][R10.64] ;  /* 0x0000000e0a089981 */ /* 0x004168000c1e1b00 */
[----:B------:R-:W5:Y:S01]  /*0250*/  @!P3 LDG.E.64 R12, desc[UR14][R16.64] ;  /* 0x0000000e100cb981 */ /* 0x000f62000c1e1b00 */
[----:B-1----:R-:W-:Y:S01]  /*0260*/  @!P2 IMAD.WIDE.U32 R14, R15, 0x8, R2 ;  /* 0x000000080f0ea825 */ /* 0x002fe200078e0002 */
[----:B------:R-:W-:-:S04]  /*0270*/  CS2R R2, SRZ ;  /* 0x0000000000027805 */ /* 0x000fc8000001ff00 */
[----:B------:R-:W5:Y:S01]  /*0280*/  @!P2 LDG.E.64 R4, desc[UR14][R14.64] ;  /* 0x0000000e0e04a981 */ /* 0x000f62000c1e1b00 */
[----:B------:R-:W-:Y:S01]  /*0290*/  IMAD.U32 R18, RZ, RZ, UR4 ;  /* 0x00000004ff127e24 */ /* 0x000fe2000f8e00ff */
[----:B------:R-:W-:Y:S01]  /*02a0*/  ISETP.GE.AND P1, PT, R0, UR6, PT ;  /* 0x0000000600007c0c */ /* 0x000fe2000bf26270 */
[----:B------:R-:W-:Y:S01]  /*02b0*/  USHF.R.U32.HI UR10, URZ, 0x14, UR5 ;  /* 0x00000014ff0a7899 */ /* 0x000fe20008011605 */
[----:B------:R1:W5:Y:S03]  /*02c0*/  @!P0 LDG.E.64 R2, desc[UR14][R6.64] ;  /* 0x0000000e06028981 */ /* 0x000366000c1e1b00 */
[----:B------:R-:W2:Y:S02]  /*02d0*/  DMUL R18, R18, 1.80143985094819840000e+16 ;  /* 0x4350000012127828 */ /* 0x000ea40000000000 */
[----:B--2---:R-:W-:Y:S01]  /*02e0*/  R2UR UR13, R19 ;  /* 0x00000000130d72ca */ /* 0x004fe200000e0000 */
[----:B0-----:R-:W-:-:S02]  /*02f0*/  IMAD.U32 R10, RZ, RZ, UR9 ;  /* 0x00000009ff0a7e24 */ /* 0x001fc4000f8e00ff */
[----:B-1----:R-:W-:Y:S02]  /*0300*/  IMAD.U32 R6, RZ, RZ, UR4 ;  /* 0x00000004ff067e24 */ /* 0x002fe4000f8e00ff */
[----:B------:R-:W-:Y:S01]  /*0310*/  IMAD.U32 R7, RZ, RZ, UR5 ;  /* 0x00000005ff077e24 */ /* 0x000fe2000f8e00ff */
[----:B------:R-:W-:Y:S01]  /*0320*/  R2UR UR12, R18 ;  /* 0x00000000120c72ca */ /* 0x000fe200000e0000 */
[----:B------:R-:W-:Y:S06]  /*0330*/  BSSY.RECONVERGENT B0, `(.L_x_13114) ;  /* 0x000005e000007945 */ /* 0x000fec0003800200 */
[----:B------:R-:W-:-:S04]  /*0340*/  ULEA.HI UR7, UR13, UR10, URZ, 0xc ;  /* 0x0000000a0d077291 */ /* 0x000fc8000f8f60ff */
[----:B------:R-:W-:-:S15]  /*0350*/  UIADD3 UR7, UPT, UPT, UR7, -0x36, URZ ;  /* 0xffffffca07077890 */ /* 0x000fde000fffe0ff */
[----:B------:R-:W-:-:S15]  /*0360*/  NOP ;  /* 0x0000000000007918 */ /* 0x000fde0000000000 */
[----:B------:R-:W-:-:S15]  /*0370*/  NOP ;  /* 0x0000000000007918 */ /* 0x000fde0000000000 */
[----:B------:R-:W0:Y:S02]  /*0380*/  DSETP.NEU.AND P0, PT, R6, +INF , PT ;  /* 0x7ff000000600742a */ /* 0x000e240003f0d000 */
[----:B0-----:R-:W-:Y:S02]  /*0390*/  FSEL R10, R10, -QNAN , P0 ;  /* 0xfff800000a0a7808 */ /* 0x001fe40000000000 */
[----:B------:R-:W-:Y:S01]  /*03a0*/  FSEL R7, RZ, UR8, !P0 ;  /* 0x00000008ff077c08 */ /* 0x000fe2000c000000 */
[----:B------:R-:W-:Y:S06]  /*03b0*/  @P1 BRA `(.L_x_13115) ;  /* 0x0000000400541947 */ /* 0x000fec0003800000 */
[----:B-----5:R-:W-:Y:S01]  /*03c0*/  LOP3.LUT R15, R3, 0x7fffffff, RZ, 0xc0, !PT ;  /* 0x7fffffff030f7812 */ /* 0x020fe200078ec0ff */
[----:B------:R-:W-:-:S03]  /*03d0*/  IMAD.MOV.U32 R14, RZ, RZ, R2 ;  /* 0x000000ffff0e7224 */ /* 0x000fc600078e0002 */
[----:B------:R-:W-:-:S04]  /*03e0*/  VIMNMX.U32 R6, PT, PT, R15, UR5, !PT ;  /* 0x000000050f067c48 */ /* 0x000fc8000ffe0000 */
[----:B------:R-:W-:-:S13]  /*03f0*/  ISETP.GE.U32.AND P0, PT, R6, 0x7ff00000, PT ;  /* 0x7ff000000600780c */ /* 0x000fda0003f06070 */
[----:B------:R-:W-:Y:S05]  /*0400*/  @!P0 BRA `(.L_x_13116) ;  /* 0x0000000000488947 */ /* 0x000fea0003800000 */
[----:B------:R-:W0:Y:S01]  /*0410*/  LDCU.64 UR18, c[0x0][0x390] ;  /* 0x00007200ff1277ac */ /* 0x000e220008000a00 */
[----:B------:R-:W-:Y:S01]  /*0420*/  IMAD.U32 R16, RZ, RZ, UR4 ;  /* 0x00000004ff107e24 */ /* 0x000fe2000f8e00ff */
[----:B------:R-:W-:Y:S01]  /*0430*/  DSETP.NAN.AND P0, PT, R14, R14, PT ;  /* 0x0000000e0e00722a */ /* 0x000fe20003f08000 */
[----:B------:R-:W-:-:S15]  /*0440*/  IMAD.U32 R17, RZ, RZ, UR5 ;  /* 0x00000005ff117e24 */ /* 0x000fde000f8e00ff */
[----:B------:R-:W-:-:S15]  /*0450*/  NOP ;  /* 0x0000000000007918 */ /* 0x000fde0000000000 */
[----:B------:R-:W-:-:S15]  /*0460*/  NOP ;  /* 0x0000000000007918 */ /* 0x000fde0000000000 */
[----:B------:R-:W-:-:S15]  /*0470*/  NOP ;  /* 0x0000000000007918 */ /* 0x000fde0000000000 */
[----:B------:R-:W-:-:S03]  /*0480*/  NOP ;  /* 0x0000000000007918 */ /* 0x000fc60000000000 */
[----:B0-----:R-:W0:Y:S02]  /*0490*/  DADD R2, R2, UR18 ;  /* 0x0000001202027e29 */ /* 0x001e240008000000 */
[----:B0-----:R-:W-:Y:S02]  /*04a0*/  FSEL R11, R7, R2, !P0 ;  /* 0x00000002070b7208 */ /* 0x001fe40004000000 */
[----:B------:R-:W-:-:S15]  /*04b0*/  FSEL R15, R10, R3, !P0 ;  /* 0x000000030a0f7208 */ /* 0x000fde0004000000 */
[----:B------:R-:W-:-:S15]  /*04c0*/  NOP ;  /* 0x0000000000007918 */ /* 0x000fde0000000000 */
[----:B------:R-:W-:-:S15]  /*04d0*/  NOP ;  /* 0x0000000000007918 */ /* 0x000fde0000000000 */
[----:B------:R-:W-:-:S15]  /*04e0*/  NOP ;  /* 0x0000000000007918 */ /* 0x000fde0000000000 */
[----:B------:R-:W0:Y:S02]  /*04f0*/  DSETP.NAN.AND P0, PT, R16, UR4, PT ;  /* 0x0000000410007e2a */ /* 0x000e24000bf08000 */
[----:B0-----:R-:W-:Y:S02]  /*0500*/  FSEL R2, R11, R2, !P0 ;  /* 0x000000020b027208 */ /* 0x001fe40004000000 */
[----:B------:R-:W-:Y:S01]  /*0510*/  FSEL R3, R15, R3, !P0 ;  /* 0x000000030f037208 */ /* 0x000fe20004000000 */
[----:B------:R-:W-:Y:S06]  /*0520*/  BRA `(.L_x_13115) ;  /* 0x0000000000f87947 */ /* 0x000fec0003800000 */
.L_x_13116:
[----:B------:R-:W0:Y:S01]  /*0530*/  DSETP.NEU.AND P0, PT, R14, RZ, PT ;  /* 0x000000ff0e00722a */ /* 0x000e220003f0d000 */
[----:B------:R-:W-:Y:S02]  /*0540*/  IMAD.MOV.U32 R2, RZ, RZ, 0x0 ;  /* 0x00000000ff027424 */ /* 0x000fe400078e00ff */
[----:B------:R-:W-:Y:S01]  /*0550*/  IMAD.MOV.U32 R3, RZ, RZ, -0x80000 ;  /* 0xfff80000ff037424 */ /* 0x000fe200078e00ff */
[----:B0-----:R-:W-:Y:S06]  /*0560*/  @!P0 BRA `(.L_x_13115) ;  /* 0x0000000000e88947 */ /* 0x001fec0003800000 */
[----:B------:R-:W0:Y:S01]  /*0570*/  LDCU.64 UR18, c[0x0][0x390] ;  /* 0x00007200ff1277ac */ /* 0x000e220008000a00 */
[----:B------:R-:W1:Y:S01]  /*0580*/  DSETP.LE.AND P0, PT, R14, UR4, PT ;  /* 0x000000040e007e2a */ /* 0x000e62000bf03000 */
[----:B0-----:R-:W-:Y:S02]  /*0590*/  IMAD.U32 R2, RZ, RZ, UR18 ;  /* 0x00000012ff027e24 */ /* 0x001fe4000f8e00ff */
[----:B------:R-:W-:Y:S01]  /*05a0*/  IMAD.U32 R3, RZ, RZ, UR19 ;  /* 0x00000013ff037e24 */ /* 0x000fe2000f8e00ff */
[----:B-1----:R-:W-:Y:S06]  /*05b0*/  @!P0 BRA `(.L_x_13115) ;  /* 0x0000000000d48947 */ /* 0x002fec0003800000 */
[----:B------:R-:W-:Y:S01]  /*05c0*/  ISETP.GT.U32.AND P0, PT, R15, 0xfffff, PT ;  /* 0x000fffff0f00780c */ /* 0x000fe20003f04070 */
[----:B------:R-:W-:Y:S01]  /*05d0*/  UISETP.GE.U32.AND UP0, UPT, UR5, 0x100000, UPT ;  /* 0x001000000500788c */ /* 0x000fe2000bf06070 */
[----:B------:R-:W-:Y:S01]  /*05e0*/  SHF.R.U32.HI R11, RZ, 0x14, R15 ;  /* 0x00000014ff0b7819 */ /* 0x000fe2000001160f */
[----:B------:R-:W-:Y:S01]  /*05f0*/  IMAD.U32 R16, RZ, RZ, UR13 ;  /* 0x0000000dff107e24 */ /* 0x000fe2000f8e00ff */
[----:B------:R-:W-:Y:S01]  /*0600*/  BSSY.RECONVERGENT B1, `(.L_x_13117) ;  /* 0x0000018000017945 */ /* 0x000fe20003800200 */
[----:B------:R-:W-:Y:S01]  /*0610*/  USEL UR11, UR7, UR10, !UP0 ;  /* 0x0000000a070b7287 */ /* 0x000fe2000c000000 */
[----:B------:R-:W-:Y:S01]  /*0620*/  IMAD.U32 R17, RZ, RZ, UR12 ;  /* 0x0000000cff117e24 */ /* 0x000fe2000f8e00ff */
        /* <DEDUP_REMOVED lines=8> */
[----:B------:R-:W-:-:S02]  /*06b0*/  LOP3.LUT R19, R2, 0x100000, RZ, 0xfc, !PT ;  /* 0x0010000002137812 */ /* 0x000fc400078efcff */
[----:B------:R-:W-:Y:S02]  /*06c0*/  LOP3.LUT R16, R16, 0x100000, RZ, 0xfc, !PT ;  /* 0x0010000010107812 */ /* 0x000fe400078efcff */
[----:B------:R-:W-:-:S07]  /*06d0*/  IADD3 R6, PT, PT, -R11, UR11, RZ ;  /* 0x0000000b0b067c10 */ /* 0x000fce000fffe1ff */
.L_x_13118:
        /* <DEDUP_REMOVED lines=11> */
.L_x_13117:
[----:B------:R-:W-:Y:S01]  /*0790*/  LOP3.LUT R3, R21, 0x7fffffff, RZ, 0xc0, !PT ;  /* 0x7fffffff15037812 */ /* 0x000fe200078ec0ff */
[----:B------:R-:W-:Y:S01]  /*07a0*/  BSSY.RECONVERGENT B1, `(.L_x_13119) ;  /* 0x0000014000017945 */ /* 0x000fe20003800200 */
[----:B------:R-:W-:Y:S01]  /*07b0*/  ISETP.NE.U32.AND P0, PT, R2, RZ, PT ;  /* 0x000000ff0200720c */ /* 0x000fe20003f05070 */
[----:B------:R-:W-:Y:S02]  /*07c0*/  IMAD.MOV.U32 R15, RZ, RZ, RZ ;  /* 0x000000ffff0f7224 */ /* 0x000fe400078e00ff */
[----:B------:R-:W-:Y:S01]  /*07d0*/  IMAD.U32 R19, RZ, RZ, UR9 ;  /* 0x00000009ff137e24 */ /* 0x000fe2000f8e00ff */
[----:B------:R-:W-:Y:S01]  /*07e0*/  ISETP.NE.AND.EX P0, PT, R3, RZ, PT, P0 ;  /* 0x000000ff0300720c */ /* 0x000fe20003f05300 */
[----:B------:R-:W-:-:S12]  /*07f0*/  IMAD.MOV.U32 R6, RZ, RZ, RZ ;  /* 0x000000ffff067224 */ /* 0x000fd800078e00ff */
        /* <DEDUP_REMOVED lines=14> */
.L_x_13120:
[----:B------:R-:W-:Y:S05]  /*08e0*/  BSYNC.RECONVERGENT B1 ;  /* 0x0000000000017941 */ /* 0x000fea0003800200 */
.L_x_13119:
[----:B------:R-:W-:Y:S01]  /*08f0*/  LOP3.LUT R3, R6, 0x80000000, R19, 0xb8, !PT ;  /* 0x8000000006037812 */ /* 0x000fe200078eb813 */
[----:B------:R-:W-:-:S07]  /*0900*/  IMAD.MOV.U32 R2, RZ, RZ, R15 ;  /* 0x000000ffff027224 */ /* 0x000fce00078e000f */
.L_x_13115:
[----:B------:R-:W-:Y:S05]  /*0910*/  BSYNC.RECONVERGENT B0 ;  /* 0x0000000000007941 */ /* 0x000fea0003800200 */
.L_x_13114:
        /* <DEDUP_REMOVED lines=36> */
.L_x_13125:
        /* <DEDUP_REMOVED lines=11> */
.L_x_13124:
[----:B------:R-:W-:Y:S01]  /*0c10*/  LOP3.LUT R9, R21, 0x7fffffff, RZ, 0xc0, !PT ;  /* 0x7fffffff15097812 */ /* 0x000fe200078ec0ff */
[----:B------:R-:W-:Y:S01]  /*0c20*/  BSSY.RECONVERGENT B1, `(.L_x_13126) ;  /* 0x0000013000017945 */ /* 0x000fe20003800200 */
[----:B------:R-:W-:Y:S02]  /*0c30*/  ISETP.NE.U32.AND P0, PT, R8, RZ, PT ;  /* 0x000000ff0800720c */ /* 0x000fe40003f05070 */
[----:B------:R-:W-:Y:S01]  /*0c40*/  CS2R R14, SRZ ;  /* 0x00000000000e7805 */ /* 0x000fe2000001ff00 */
[----:B------:R-:W-:Y:S01]  /*0c50*/  IMAD.U32 R19, RZ, RZ, UR9 ;  /* 0x00000009ff137e24 */ /* 0x000fe2000f8e00ff */
        /* <DEDUP_REMOVED lines=15> */
.L_x_13127:
[----:B------:R-:W-:Y:S05]  /*0d50*/  BSYNC.RECONVERGENT B1 ;  /* 0x0000000000017941 */ /* 0x000fea0003800200 */
.L_x_13126:
[----:B------:R-:W-:Y:S01]  /*0d60*/  LOP3.LUT R9, R14, 0x80000000, R19, 0xb8, !PT ;  /* 0x800000000e097812 */ /* 0x000fe200078eb813 */
[----:B------:R-:W-:Y:S01]  /*0d70*/  IMAD.MOV.U32 R8, RZ, RZ, R15 ;  /* 0x000000ffff087224 */ /* 0x000fe200078e000f */
[----:B------:R-:W-:Y:S06]  /*0d80*/  BRA `(.L_x_13122) ;  /* 0x0000000000447947 */ /* 0x000fec0003800000 */
.L_x_13123:
        /* <DEDUP_REMOVED lines=16> */
[----:B------:R-:W-:-:S07]  /*0e90*/  FSEL R9, R15, R9, !P0 ;  /* 0x000000090f097208 */ /* 0x000fce0004000000 */
.L_x_13122:
[----:B------:R-:W-:Y:S05]  /*0ea0*/  BSYNC.RECONVERGENT B0 ;  /* 0x0000000000007941 */ /* 0x000fea0003800200 */
.L_x_13121:
        /* <DEDUP_REMOVED lines=36> */
.L_x_13132:
        /* <DEDUP_REMOVED lines=11> */
.L_x_13131:
        /* <DEDUP_REMOVED lines=20> */
.L_x_13134:
[----:B------:R-:W-:Y:S05]  /*12e0*/  BSYNC.RECONVERGENT B1 ;  /* 0x0000000000017941 */ /* 0x000fea0003800200 */
.L_x_13133:
[----:B------:R-:W-:Y:S01]  /*12f0*/  LOP3.LUT R13, R14, 0x80000000, R17, 0xb8, !PT ;  /* 0x800000000e0d7812 */ /* 0x000fe200078eb811 */
[----:B------:R-:W-:Y:S01]  /*1300*/  IMAD.MOV.U32 R12, RZ, RZ, R15 ;  /* 0x000000ffff0c7224 */ /* 0x000fe200078e000f */
[----:B------:R-:W-:Y:S06]  /*1310*/  BRA `(.L_x_13129) ;  /* 0x0000000000447947 */ /* 0x000fec0003800000 */
.L_x_13130:
        /* <DEDUP_REMOVED lines=17> */
.L_x_13129:
[----:B------:R-:W-:Y:S05]  /*1430*/  BSYNC.RECONVERGENT B0 ;  /* 0x0000000000007941 */ /* 0x000fea0003800200 */
.L_x_13128:
        /* <DEDUP_REMOVED lines=36> */
.L_x_13139:
        /* <DEDUP_REMOVED lines=11> */
.L_x_13138:
        /* <DEDUP_REMOVED lines=20> */
.L_x_13141:
[----:B------:R-:W-:Y:S05]  /*1870*/  BSYNC.RECONVERGENT B1 ;  /* 0x0000000000017941 */ /* 0x000fea0003800200 */
.L_x_13140:
[----:B------:R-:W-:Y:S01]  /*1880*/  LOP3.LUT R5, R10, 0x80000000, R17, 0xb8, !PT ;  /* 0x800000000a057812 */ /* 0x000fe200078eb811 */
[----:B------:R-:W-:Y:S01]  /*1890*/  IMAD.MOV.U32 R4, RZ, RZ, R11 ;  /* 0x000000ffff047224 */ /* 0x000fe200078e000b */
[----:B------:R-:W-:Y:S06]  /*18a0*/  BRA `(.L_x_13136) ;  /* 0x0000000000407947 */ /* 0x000fec0003800000 */
.L_x_13137:
[----:B------:R-:W0:Y:S01]  /*18b0*/  LDCU.64 UR18, c[0x0][0x390] ;  /* 0x00007200ff1277ac */ /* 0x000e220008000a00 */
[----:B------:R1:W-:Y:S02]  /*18c0*/  DSETP.NAN.AND P0, PT, R14, R14, PT ;  /* 0x0000000e0e00722a */ /* 0x0003e40003f08000 */
[----:B-1----:R-:W-:Y:S02]  /*18d0*/  IMAD.U32 R14, RZ, RZ, UR4 ;  /* 0x00000004ff0e7e24 */ /* 0x002fe4000f8e00ff */
[----:B------:R-:W-:-:S15]  /*18e0*/  IMAD.U32 R15, RZ, RZ, UR5 ;  /* 0x00000005ff0f7e24 */ /* 0x000fde000f8e00ff */
[----:B------:R-:W-:-:S15]  /*18f0*/  NOP ;  /* 0x0000000000007918 */ /* 0x000fde0000000000 */
[----:B------:R-:W-:-:S15]  /*1900*/  NOP ;  /* 0x0000000000007918 */ /* 0x000fde0000000000 */
[----:B------:R-:W-:-:S15]  /*1910*/  NOP ;  /* 0x0000000000007918 */ /* 0x000fde0000000000 */
        /* <DEDUP_REMOVED lines=9> */
.L_x_13136:
[----:B------:R-:W-:Y:S05]  /*19b0*/  BSYNC.RECONVERGENT B0 ;  /* 0x0000000000007941 */ /* 0x000fea0003800200 */
.L_x_13135:
        /* <DEDUP_REMOVED lines=11> */
[----:B-----5:R0:W-:Y:S01]  /*1a70*/  STG.E.64 desc[UR14][R10.64], R2 ;  /* 0x000000020a007986 */ /* 0x0201e2000c101b0e */
[----:B------:R-:W-:Y:S05]  /*1a80*/  @P0 BRA `(.L_x_13145) ;  /* 0x0000000000380947 */ /* 0x000fea0003800000 */
[----:B0-----:R-:W0:Y:S01]  /*1a90*/  LDC.64 R2, c[0x0][0x398] ;  /* 0x0000e600ff027b82 */ /* 0x001e220000000a00 */
[----:B------:R-:W-:-:S04]  /*1aa0*/  IMAD.U32 R7, RZ, RZ, UR16 ;  /* 0x00000010ff077e24 */ /* 0x000fc8000f8e00ff */
[----:B------:R-:W-:Y:S02]  /*1ab0*/  IMAD R7, R7, 0x200, R0 ;  /* 0x0000020007077824 */ /* 0x000fe400078e0200 */
[----:B------:R-:W-:Y:S02]  /*1ac0*/  VIADD R0, R0, 0x80 ;  /* 0x0000008000007836 */ /* 0x000fe40000000000 */
[----:B0-----:R-:W-:-:S05]  /*1ad0*/  IMAD.WIDE.U32 R2, R7, 0x8, R2 ;  /* 0x0000000807027825 */ /* 0x001fca00078e0002 */
[----:B------:R0:W-:Y:S02]  /*1ae0*/  STG.E.64 desc[UR14][R2.64], R8 ;  /* 0x0000000802007986 */ /* 0x0001e4000c101b0e */
.L_x_13144:
[----:B------:R-:W-:Y:S05]  /*1af0*/  BSYNC.RELIABLE B1 ;  /* 0x0000000000017941 */ /* 0x000fea0003800100 */
.L_x_13143:
[----:B------:R-:W-:Y:S01]  /*1b00*/  ISETP.GE.AND P0, PT, R0, UR6, PT ;  /* 0x0000000600007c0c */ /* 0x000fe2000bf06270 */
[----:B------:R-:W-:-:S12]  /*1b10*/  IMAD.U32 R7, RZ, RZ, UR16 ;  /* 0x00000010ff077e24 */ /* 0x000fd8000f8e00ff */
[----:B0----5:R-:W0:Y:S01]  /*1b20*/  @!P0 LDC.64 R2, c[0x0][0x398] ;  /* 0x0000e600ff028b82 */ /* 0x021e220000000a00 */
[----:B------:R-:W-:Y:S02]  /*1b30*/  @!P0 IMAD R7, R7, 0x200, R0 ;  /* 0x0000020007078824 */ /* 0x000fe400078e0200 */
[----:B------:R-:W-:Y:S02]  /*1b40*/  @!P0 VIADD R0, R0, 0x80 ;  /* 0x0000008000008836 */ /* 0x000fe40000000000 */
[----:B0-----:R-:W-:-:S05]  /*1b50*/  @!P0 IMAD.WIDE.U32 R2, R7, 0x8, R2 ;  /* 0x0000000807028825 */ /* 0x001fca00078e0002 */
[----:B------:R1:W-:Y:S02]  /*1b60*/  @!P0 STG.E.64 desc[UR14][R2.64], R12 ;  /* 0x0000000c02008986 */ /* 0x0003e4000c101b0e */
.L_x_13145:
[----:B------:R-:W-:Y:S05]  /*1b70*/  BSYNC.RECONVERGENT B0 ;  /* 0x0000000000007941 */ /* 0x000fea0003800200 */
.L_x_13142:
        /* <DEDUP_REMOVED lines=9> */
.L_x_13146:
        /* <DEDUP_REMOVED lines=15> */
.L_x_50049:


//--------------------- .text._ZN2at6native29vectorized_elementwise_kernelILi2ENS0_13AUnaryFunctorIdddZZZNS0_16fmod_kernel_cudaERNS_18TensorIteratorBaseEENKUlvE0_clEvENKUlvE_clEvEUlddE_EESt5arrayIPcLm2EEEEviT0_T1_ --------------------------
	.section	.text._ZN2at6native29vectorized_elementwise_kernelILi2ENS0_13AUnaryFunctorIdddZZZNS0_16fmod_kernel_cudaERNS_18TensorIteratorBaseEENKUlvE0_clEvENKUlvE_clEvEUlddE_EESt5arrayIPcLm2EEEEviT0_T1_,"ax",@progbits
	.align	128
        .global         _ZN2at6native29vectorized_elementwise_kernelILi2ENS0_13AUnaryFunctorIdddZZZNS0_16fmod_kernel_cudaERNS_18TensorIteratorBaseEENKUlvE0_clEvENKUlvE_clEvEUlddE_EESt5arrayIPcLm2EEEEviT0_T1_
        .type           _ZN2at6native29vectorized_elementwise_kernelILi2ENS0_13AUnaryFunctorIdddZZZNS0_16fmod_kernel_cudaERNS_18TensorIteratorBaseEENKUlvE0_clEvENKUlvE_clEvEUlddE_EESt5arrayIPcLm2EEEEviT0_T1_,@function
        .size           _ZN2at6native29vectorized_elementwise_kernelILi2ENS0_13AUnaryFunctorIdddZZZNS0_16fmod_kernel_cudaERNS_18TensorIteratorBaseEENKUlvE0_clEvENKUlvE_clEvEUlddE_EESt5arrayIPcLm2EEEEviT0_T1_,(.L_x_50050 - _ZN2at6native29vectorized_elementwise_kernelILi2ENS0_13AUnaryFunctorIdddZZZNS0_16fmod_kernel_cudaERNS_18TensorIteratorBaseEENKUlvE0_clEvENKUlvE_clEvEUlddE_EESt5arrayIPcLm2EEEEviT0_T1_)
        .other          _ZN2at6native29vectorized_elementwise_kernelILi2ENS0_13AUnaryFunctorIdddZZZNS0_16fmod_kernel_cudaERNS_18TensorIteratorBaseEENKUlvE0_clEvENKUlvE_clEvEUlddE_EESt5arrayIPcLm2EEEEviT0_T1_,@"STO_CUDA_ENTRY STV_DEFAULT"
_ZN2at6native29vectorized_elementwise_kernelILi2ENS0_13AUnaryFunctorIdddZZZNS0_16fmod_kernel_cudaERNS_18TensorIteratorBaseEENKUlvE0_clEvENKUlvE_clEvEUlddE_EESt5arrayIPcLm2EEEEviT0_T1_:
.text._ZN2at6native29vectorized_elementwise_kernelILi2ENS0_13AUnaryFunctorIdddZZZNS0_16fmod_kernel_cudaERNS_18TensorIteratorBaseEENKUlvE0_clEvENKUlvE_clEvEUlddE_EESt5arrayIPcLm2EEEEviT0_T1_:
        /* <DEDUP_REMOVED lines=9> */
[----:B------:R-:W-:Y:S02]  /*0090*/  CS2R R12, SRZ ;  /* 0x00000000000c7805 */ /* 0x000fe4000001ff00 */
[----:B0-----:R-:W-:Y:S01]  /*00a0*/  ISETP.GE.U32.AND P6, PT, R8, UR5, PT ;  /* 0x0000000508007c0c */ /* 0x001fe2000bfc6070 */
[----:B------:R-:W-:-:S12]  /*00b0*/  IMAD.MOV.U32 R0, RZ, RZ, R8 ;  /* 0x000000ffff007224 */ /* 0x000fd800078e0008 */
[C---:B------:R-:W-:Y:S01]  /*00c0*/  @!P6 VIADD R8, R0.reuse, 0x80 ;  /* 0x000000800008e836 */ /* 0x040fe20000000000 */
[----:B------:R-:W0:Y:S01]  /*00d0*/  @!P6 LDC.64 R14, c[0x0][0x3a0] ;  /* 0x0000e800ff0eeb82 */ /* 0x000e220000000a00 */
[----:B------:R-:W-:-:S03]  /*00e0*/  @!P6 VIADD R3, R0, UR4 ;  /* 0x000000040003ec36 */ /* 0x000fc60008000000 */
[----:B------:R-:W-:-:S13]  /*00f0*/  ISETP.GE.U32.AND P5, PT, R8, UR5, PT ;  /* 0x0000000508007c0c */ /* 0x000fda000bfa6070 */
[C---:B------:R-:W-:Y:S01]  /*0100*/  @!P5 VIADD R27, R8.reuse, UR4 ;  /* 0x00000004081bdc36 */ /* 0x040fe20008000000 */
[----:B------:R-:W1:Y:S01]  /*0110*/  @!P5 LDC.64 R20, c[0x0][0x3a0] ;  /* 0x0000e800ff14db82 */ /* 0x000e620000000a00 */
[----:B------:R-:W-:-:S05]  /*0120*/  @!P5 VIADD R8, R8, 0x80 ;  /* 0x000000800808d836 */ /* 0x000fca0000000000 */
[----:B------:R-:W-:Y:S01]  /*0130*/  ISETP.GE.U32.AND P4, PT, R8, UR5, PT ;  /* 0x0000000508007c0c */ /* 0x000fe2000bf86070 */
[----:B0-----:R-:W-:-:S05]  /*0140*/  @!P6 IMAD.WIDE.U32 R14, R3, 0x8, R14 ;  /* 0x00000008030ee825 */ /* 0x001fca00078e000e */
[----:B------:R0:W5:Y:S07]  /*0150*/  @!P6 LDG.E.64 R12, desc[UR8][R14.64] ;  /* 0x000000080e0ce981 */ /* 0x00016e000c1e1b00 */
[C---:B------:R-:W-:Y:S01]  /*0160*/  @!P4 VIADD R33, R8.reuse, UR4 ;  /* 0x000000040821cc36 */ /* 0x040fe20008000000 */
[----:B------:R-:W2:Y:S01]  /*0170*/  @!P4 LDC.64 R22, c[0x0][0x3a0] ;  /* 0x0000e800ff16cb82 */ /* 0x000ea20000000a00 */
[----:B------:R-:W-:-:S05]  /*0180*/  @!P4 VIADD R8, R8, 0x80 ;  /* 0x000000800808c836 */ /* 0x000fca0000000000 */
[----:B------:R-:W-:-:S13]  /*0190*/  ISETP.GE.U32.AND P3, PT, R8, UR5, PT ;  /* 0x0000000508007c0c */ /* 0x000fda000bf66070 */
        /* <DEDUP_REMOVED lines=9> */
[----:B------:R-:W0:Y:S01]  /*0230*/  @!P1 LDC.64 R6, c[0x0][0x3a0] ;  /* 0x0000e800ff069b82 */ /* 0x000e220000000a00 */
[----:B------:R-:W-:-:S05]  /*0240*/  @!P1 VIADD R8, R8, 0x80 ;  /* 0x0000008008089836 */ /* 0x000fca0000000000 */
[----:B------:R-:W-:-:S13]  /*0250*/  ISETP.GE.U32.AND P0, PT, R8, UR5, PT ;  /* 0x0000000508007c0c */ /* 0x000fda000bf06070 */
[C---:B------:R-:W-:Y:S01]  /*0260*/  @!P0 VIADD R11, R8.reuse, UR4 ;  /* 0x00000004080b8c36 */ /* 0x040fe20008000000 */
[----:B------:R-:W0:Y:S01]  /*0270*/  @!P0 LDC.64 R4, c[0x0][0x3a0] ;  /* 0x0000e800ff048b82 */ /* 0x000e220000000a00 */
[----:B------:R-:W-:-:S05]  /*0280*/  @!P0 VIADD R8, R8, 0x80 ;  /* 0x0000008008088836 */ /* 0x000fca0000000000 */
[----:B------:R-:W-:-:S13]  /*0290*/  ISETP.GE.U32.AND P6, PT, R8, UR5, PT ;  /* 0x0000000508007c0c */ /* 0x000fda000bfc6070 */
[----:B------:R-:W0:Y:S01]  /*02a0*/  @!P6 LDC.64 R2, c[0x0][0x3a0] ;  /* 0x0000e800ff02eb82 */ /* 0x000e220000000a00 */
[----:B------:R-:W-:Y:S02]  /*02b0*/  @!P6 VIADD R31, R8, UR4 ;  /* 0x00000004081fec36 */ /* 0x000fe40008000000 */
[----:B-1----:R-:W-:Y:S01]  /*02c0*/  @!P5 IMAD.WIDE.U32 R20, R27, 0x8, R20 ;  /* 0x000000081b14d825 */ /* 0x002fe200078e0014 */
[----:B------:R-:W-:-:S03]  /*02d0*/  CS2R R26, SRZ ;  /* 0x00000000001a7805 */ /* 0x000fc6000001ff00 */
[----:B--2---:R-:W-:Y:S01]  /*02e0*/  @!P4 IMAD.WIDE.U32 R32, R33, 0x8, R22 ;  /* 0x000000082120c825 */ /* 0x004fe200078e0016 */
[----:B------:R-:W-:-:S03]  /*02f0*/  CS2R R22, SRZ ;  /* 0x0000000000167805 */ /* 0x000fc6000001ff00 */
[----:B---3--:R-:W-:Y:S01]  /*0300*/  @!P3 IMAD.WIDE.U32 R24, R19, 0x8, R24 ;  /* 0x000000081318b825 */ /* 0x008fe200078e0018 */
[----:B------:R-:W-:Y:S02]  /*0310*/  CS2R R18, SRZ ;  /* 0x0000000000127805 */ /* 0x000fe4000001ff00 */
[----:B------:R-:W5:Y:S01]  /*0320*/  @!P4 LDG.E.64 R22, desc[UR8][R32.64] ;  /* 0x000000082016c981 */ /* 0x000f62000c1e1b00 */
[----:B----4-:R-:W-:Y:S01]  /*0330*/  @!P2 IMAD.WIDE.U32 R28, R17, 0x8, R28 ;  /* 0x00000008111ca825 */ /* 0x010fe200078e001c */
[----:B------:R-:W-:Y:S02]  /*0340*/  CS2R R16, SRZ ;  /* 0x0000000000107805 */ /* 0x000fe4000001ff00 */
[----:B------:R-:W5:Y:S01]  /*0350*/  @!P3 LDG.E.64 R26, desc[UR8][R24.64] ;  /* 0x00000008181ab981 */ /* 0x000f62000c1e1b00 */
[----:B0-----:R-:W-:Y:S01]  /*0360*/  @!P0 IMAD.WIDE.U32 R36, R11, 0x8, R4 ;  /* 0x000000080b248825 */ /* 0x001fe200078e0004 */
[----:B------:R-:W-:Y:S02]  /*0370*/  CS2R R4, SRZ ;  /* 0x0000000000047805 */ /* 0x000fe4000001ff00 */
[----:B------:R-:W5:Y:S01]  /*0380*/  @!P2 LDG.E.64 R18, desc[UR8][R28.64] ;  /* 0x000000081c12a981 */ /* 0x000f62000c1e1b00 */
[----:B------:R-:W-:-:S02]  /*0390*/  @!P1 IMAD.WIDE.U32 R34, R9, 0x8, R6 ;  /* 0x0000000809229825 */ /* 0x000fc400078e0006 */
[----:B------:R-:W0:Y:S02]  /*03a0*/  LDC.64 R6, c[0x0][0x390] ;  /* 0x0000e400ff067b82 */ /* 0x000e240000000a00 */
[----:B------:R-:W-:Y:S01]  /*03b0*/  @!P6 IMAD.WIDE.U32 R30, R31, 0x8, R2 ;  /* 0x000000081f1ee825 */ /* 0x000fe200078e0002 */
[----:B------:R-:W5:Y:S04]  /*03c0*/  @!P1 LDG.E.64 R16, desc[UR8][R34.64] ;  /* 0x0000000822109981 */ /* 0x000f68000c1e1b00 */
[----:B------:R-:W5:Y:S01]  /*03d0*/  @!P6 LDG.E.64 R4, desc[UR8][R30.64] ;  /* 0x000000081e04e981 */ /* 0x000f62000c1e1b00 */
[----:B------:R-:W-:Y:S02]  /*03e0*/  CS2R R2, SRZ ;  /* 0x0000000000027805 */ /* 0x000fe4000001ff00 */
[----:B------:R-:W-:-:S04]  /*03f0*/  CS2R R14, SRZ ;  /* 0x00000000000e7805 */ /* 0x000fc8000001ff00 */
[----:B------:R-:W5:Y:S01]  /*0400*/  @!P0 LDG.E.64 R2, desc[UR8][R36.64] ;  /* 0x0000000824028981 */ /* 0x000f62000c1e1b00 */
[----:B------:R-:W-:-:S03]  /*0410*/  ISETP.GE.U32.AND P0, PT, R0, UR5, PT ;  /* 0x0000000500007c0c */ /* 0x000fc6000bf06070 */
[----:B------:R1:W5:Y:S01]  /*0420*/  @!P5 LDG.E.64 R14, desc[UR8][R20.64] ;  /* 0x00000008140ed981 */ /* 0x000362000c1e1b00 */
[----:B0-----:R-:W-:Y:S01]  /*0430*/  LOP3.LUT R9, R7, 0x7fffffff, RZ, 0xc0, !PT ;  /* 0x7fffffff07097812 */ /* 0x001fe200078ec0ff */
[----:B------:R-:W-:-:S03]  /*0440*/  IMAD.MOV.U32 R8, RZ, RZ, R6 ;  /* 0x000000ffff087224 */ /* 0x000fc600078e0006 */
[----:B-1----:R-:W-:-:S03]  /*0450*/  SHF.R.U32.HI R21, RZ, 0x14, R9 ;  /* 0x00000014ff157819 */ /* 0x002fc60000011609 */
[----:B------:R-:W0:Y:S02]  /*0460*/  DMUL R10, R8, 1.80143985094819840000e+16 ;  /* 0x43500000080a7828 */ /* 0x000e240000000000 */
[----:B0-----:R-:W-:Y:S01]  /*0470*/  LEA.HI R20, R11, R21, RZ, 0xc ;  /* 0x000000150b147211 */ /* 0x001fe200078f60ff */
[----:B------:R-:W-:Y:S04]  /*0480*/  BSSY.RECONVERGENT B0, `(.L_x_13148) ;  /* 0x0000058000007945 */ /* 0x000fe80003800200 */
[----:B------:R-:W-:Y:S01]  /*0490*/  VIADD R20, R20, 0xffffffca ;  /* 0xffffffca14147836 */ /* 0x000fe20000000000 */
[----:B------:R-:W-:Y:S06]  /*04a0*/  @P0 BRA `(.L_x_13149) ;  /* 0x0000000400540947 */ /* 0x000fec0003800000 */
[----:B-----5:R-:W-:-:S04]  /*04b0*/  LOP3.LUT R25, R13, 0x7fffffff, RZ, 0xc0, !PT ;  /* 0x7fffffff0d197812 */ /* 0x020fc800078ec0ff */
[----:B------:R-:W-:-:S04]  /*04c0*/  VIMNMX.U32 R24, PT, PT, R9, R25, !PT ;  /* 0x0000001909187248 */ /* 0x000fc80007fe0000 */
[----:B------:R-:W-:Y:S01]  /*04d0*/  ISETP.GE.U32.AND P0, PT, R24, 0x7ff00000, PT ;  /* 0x7ff000001800780c */ /* 0x000fe20003f06070 */
[----:B------:R-:W-:-:S12]  /*04e0*/  IMAD.MOV.U32 R24, RZ, RZ, R12 ;  /* 0x000000ffff187224 */ /* 0x000fd800078e000c */
[----:B------:R-:W-:Y:S05]  /*04f0*/  @!P0 BRA `(.L_x_13150) ;  /* 0x00000000005c8947 */ /* 0x000fea0003800000 */
[----:B------:R-:W0:Y:S01]  /*0500*/  LDCU.64 UR6, c[0x0][0x390] ;  /* 0x00007200ff0677ac */ /* 0x000e220008000a00 */
[----:B------:R-:W1:Y:S02]  /*0510*/  DSETP.NEU.AND P0, PT, R8, +INF , PT ;  /* 0x7ff000000800742a */ /* 0x000e640003f0d000 */
[----:B-1----:R-:W-:-:S15]  /*0520*/  FSEL R29, R7, -QNAN , P0 ;  /* 0xfff80000071d7808 */ /* 0x002fde0000000000 */
[----:B------:R-:W-:-:S15]  /*0530*/  NOP ;  /* 0x0000000000007918 */ /* 0x000fde0000000000 */
[----:B------:R-:W-:-:S15]  /*0540*/  NOP ;  /* 0x0000000000007918 */ /* 0x000fde0000000000 */
[----:B------:R-:W-:-:S15]  /*0550*/  NOP ;  /* 0x0000000000007918 */ /* 0x000fde0000000000 */
[----:B------:R-:W-:-:S02]  /*0560*/  NOP ;  /* 0x0000000000007918 */ /* 0x000fc40000000000 */
[----:B------:R1:W-:Y:S02]  /*0570*/  DSETP.NAN.AND P1, PT, R24, R24, PT ;  /* 0x000000181800722a */ /* 0x0003e40003f28000 */
[----:B-1----:R-:W-:-:S15]  /*0580*/  FSEL R25, R6, RZ, P0 ;  /* 0x000000ff06197208 */ /* 0x002fde0000000000 */
[----:B------:R-:W-:-:S15]  /*0590*/  NOP ;  /* 0x0000000000007918 */ /* 0x000fde0000000000 */
[----:B------:R-:W-:-:S15]  /*05a0*/  NOP ;  /* 0x0000000000007918 */ /* 0x000fde0000000000 */
[----:B------:R-:W-:-:S15]  /*05b0*/  NOP ;  /* 0x0000000000007918 */ /* 0x000fde0000000000 */
[----:B------:R-:W-:-:S02]  /*05c0*/  NOP ;  /* 0x0000000000007918 */ /* 0x000fc40000000000 */
        /* <DEDUP_REMOVED lines=10> */
.L_x_13150:
        /* <DEDUP_REMOVED lines=24> */
.L_x_13152:
        /* <DEDUP_REMOVED lines=11> */
.L_x_13151:
        /* <DEDUP_REMOVED lines=19> */
.L_x_13154:
[----:B------:R-:W-:Y:S05]  /*09d0*/  BSYNC.RECONVERGENT B1 ;  /* 0x0000000000017941 */ /* 0x000fea0003800200 */
.L_x_13153:
[----:B------:R-:W-:Y:S01]  /*09e0*/  LOP3.LUT R13, R24, 0x80000000, R7, 0xb8, !PT ;  /* 0x80000000180d7812 */ /* 0x000fe200078eb807 */
[----:B------:R-:W-:-:S07]  /*09f0*/  IMAD.MOV.U32 R12, RZ, RZ, R25 ;  /* 0x000000ffff0c7224 */ /* 0x000fce00078e0019 */
.L_x_13149:
[----:B------:R-:W-:Y:S05]  /*0a00*/  BSYNC.RECONVERGENT B0 ;  /* 0x0000000000007941 */ /* 0x000fea0003800200 */
.L_x_13148:
[----:B------:R-:W-:Y:S01]  /*0a10*/  VIADD R24, R0, 0x80 ;  /* 0x0000008000187836 */ /* 0x000fe20000000000 */
[----:B------:R-:W-:Y:S04]  /*0a20*/  BSSY.RECONVERGENT B0, `(.L_x_13155) ;  /* 0x0000058000007945 */ /* 0x000fe80003800200 */
[----:B------:R-:W-:-:S13]  /*0a30*/  ISETP.GE.U32.AND P0, PT, R24, UR5, PT ;  /* 0x0000000518007c0c */ /* 0x000fda000bf06070 */
[----:B------:R-:W-:Y:S05]  /*0a40*/  @P0 BRA `(.L_x_13156) ;  /* 0x0000000400540947 */ /* 0x000fea0003800000 */
[----:B-----5:R-:W-:Y:S01]  /*0a50*/  LOP3.LUT R29, R15, 0x7fffffff, RZ, 0xc0, !PT ;  /* 0x7fffffff0f1d7812 */ /* 0x020fe200078ec0ff */
        /* <DEDUP_REMOVED lines=18> */
[----:B------:R-:W-:Y:S02]  /*0b80*/  SEL R32, R20, R21, !P1 ;  /* 0x0000001514207207 */ /* 0x000fe40004800000 */
[----:B------:R-:W-:Y:S01]  /*0b90*/  LOP3.LUT R14, R14, 0xfffff, RZ, 0xc0, !PT ;  /* 0x000fffff0e0e7812 */ /* 0x000fe200078ec0ff */
[----:B------:R-:W0:Y:S01]  /*0ba0*/  @!P0 DMUL R28, R28, 1.80143985094819840000e+16 ;  /* 0x435000001c1c8828 */ /* 0x000e220000000000 */
[----:B------:R-:W-:Y:S02]  /*0bb0*/  FSEL R35, R10, R6, !P1 ;  /* 0x000000060a237208 */ /* 0x000fe40004800000 */
[C---:B0-----:R-:W-:Y:S02]  /*0bc0*/  @!P0 LEA.HI R30, R29.reuse, R25, RZ, 0xc ;  /* 0x000000191d1e8211 */ /* 0x041fe400078f60ff */
[----:B------:R-:W-:-:S03]  /*0bd0*/  LOP3.LUT R15, R29, 0xfffff, RZ, 0xc0, !PT ;  /* 0x000fffff1d0f7812 */ /* 0x000fc600078ec0ff */
[----:B------:R-:W-:Y:S01]  /*0be0*/  @!P0 VIADD R25, R30, 0xffffffca ;  /* 0xffffffca1e198836 */ /* 0x000fe20000000000 */
[----:B------:R-:W-:Y:S02]  /*0bf0*/  LOP3.LUT R30, R14, 0x100000, RZ, 0xfc, !PT ;  /* 0x001000000e1e7812 */ /* 0x000fe400078efcff */
[----:B------:R-:W-:Y:S01]  /*0c00*/  LOP3.LUT R15, R15, 0x100000, RZ, 0xfc, !PT ;  /* 0x001000000f0f7812 */ /* 0x000fe200078efcff */
[----:B------:R-:W-:-:S07]  /*0c10*/  IMAD.IADD R31, R32, 0x1, -R25 ;  /* 0x00000001201f7824 */ /* 0x000fce00078e0a19 */
.L_x_13159:
        /* <DEDUP_REMOVED lines=11> */
.L_x_13158:
        /* <DEDUP_REMOVED lines=19> */
.L_x_13161:
[----:B------:R-:W-:Y:S05]  /*0e00*/  BSYNC.RECONVERGENT B1 ;  /* 0x0000000000017941 */ /* 0x000fea0003800200 */
.L_x_13160:
[----:B------:R-:W-:Y:S01]  /*0e10*/  LOP3.LUT R15, R28, 0x80000000, R7, 0xb8, !PT ;  /* 0x800000001c0f7812 */ /* 0x000fe200078eb807 */
[----:B------:R-:W-:Y:S01]  /*0e20*/  IMAD.MOV.U32 R14, RZ, RZ, R29 ;  /* 0x000000ffff0e7224 */ /* 0x000fe200078e001d */
[----:B------:R-:W-:Y:S06]  /*0e30*/  BRA `(.L_x_13156) ;  /* 0x0000000000587947 */ /* 0x000fec0003800000 */
.L_x_13157:
[----:B------:R-:W0:Y:S01]  /*0e40*/  LDCU.64 UR6, c[0x0][0x390] ;  /* 0x00007200ff0677ac */ /* 0x000e220008000a00 */
[----:B------:R-:W1:Y:S02]  /*0e50*/  DSETP.NEU.AND P1, PT, R8, +INF , PT ;  /* 0x7ff000000800742a */ /* 0x000e640003f2d000 */
[----:B-1----:R-:W-:-:S15]  /*0e60*/  FSEL R25, R6, RZ, P1 ;  /* 0x000000ff06197208 */ /* 0x002fde0000800000 */
[----:B------:R-:W-:-:S15]  /*0e70*/  NOP ;  /* 0x0000000000007918 */ /* 0x000fde0000000000 */
[----:B------:R-:W-:-:S15]  /*0e80*/  NOP ;  /* 0x0000000000007918 */ /* 0x000fde0000000000 */
[----:B------:R-:W-:-:S15]  /*0e90*/  NOP ;  /* 0x0000000000007918 */ /* 0x000fde0000000000 */
[----:B------:R-:W-:-:S02]  /*0ea0*/  NOP ;  /* 0x0000000000007918 */ /* 0x000fc40000000000 */
[----:B------:R1:W-:Y:S02]  /*0eb0*/  DSETP.NAN.AND P0, PT, R28, R28, PT ;  /* 0x0000001c1c00722a */ /* 0x0003e40003f08000 */
[----:B-1----:R-:W-:-:S15]  /*0ec0*/  FSEL R29, R7, -QNAN , P1 ;  /* 0xfff80000071d7808 */ /* 0x002fde0000800000 */
        /* <DEDUP_REMOVED lines=13> */
.L_x_13156:
[----:B------:R-:W-:Y:S05]  /*0fa0*/  BSYNC.RECONVERGENT B0 ;  /* 0x0000000000007941 */ /* 0x000fea0003800200 */
.L_x_13155:
        /* <DEDUP_REMOVED lines=33> */
.L_x_13166:
        /* <DEDUP_REMOVED lines=11> */
.L_x_13165:
        /* <DEDUP_REMOVED lines=19> */
.L_x_13168:
[----:B------:R-:W-:Y:S05]  /*13a0*/  BSYNC.RECONVERGENT B1 ;  /* 0x0000000000017941 */ /* 0x000fea0003800200 */
.L_x_13167:
[----:B------:R-:W-:Y:S01]  /*13b0*/  LOP3.LUT R23, R28, 0x80000000, R7, 0xb8, !PT ;  /* 0x800000001c177812 */ /* 0x000fe200078eb807 */
[----:B------:R-:W-:Y:S01]  /*13c0*/  IMAD.MOV.U32 R22, RZ, RZ, R29 ;  /* 0x000000ffff167224 */ /* 0x000fe200078e001d */
[----:B------:R-:W-:Y:S06]  /*13d0*/  BRA `(.L_x_13163) ;  /* 0x0000000000587947 */ /* 0x000fec0003800000 */
.L_x_13164:
        /* <DEDUP_REMOVED lines=22> */
.L_x_13163:
[----:B------:R-:W-:Y:S05]  /*1540*/  BSYNC.RECONVERGENT B0 ;  /* 0x0000000000007941 */ /* 0x000fea0003800200 */
.L_x_13162:
        /* <DEDUP_REMOVED lines=33> */
.L_x_13173:
        /* <DEDUP_REMOVED lines=11> */
.L_x_13172:
        /* <DEDUP_REMOVED lines=19> */
.L_x_13175:
[----:B------:R-:W-:Y:S05]  /*1940*/  BSYNC.RECONVERGENT B1 ;  /* 0x0000000000017941 */ /* 0x000fea0003800200 */
.L_x_13174:
[----:B------:R-:W-:Y:S01]  /*1950*/  LOP3.LUT R27, R28, 0x80000000, R7, 0xb8, !PT ;  /* 0x800000001c1b7812 */ /* 0x000fe200078eb807 */
[----:B------:R-:W-:Y:S01]  /*1960*/  IMAD.MOV.U32 R26, RZ, RZ, R29 ;  /* 0x000000ffff1a7224 */ /* 0x000fe200078e001d */
[----:B------:R-:W-:Y:S06]  /*1970*/  BRA `(.L_x_13170) ;  /* 0x0000000000587947 */ /* 0x000fec0003800000 */
.L_x_13171:
        /* <DEDUP_REMOVED lines=22> */
.L_x_13170:
[----:B------:R-:W-:Y:S05]  /*1ae0*/  BSYNC.RECONVERGENT B0 ;  /* 0x0000000000007941 */ /* 0x000fea0003800200 */
.L_x_13169:
        /* <DEDUP_REMOVED lines=33> */
.L_x_13180:
        /* <DEDUP_REMOVED lines=11> */
.L_x_13179:
        /* <DEDUP_REMOVED lines=19> */
.L_x_13182:
[----:B------:R-:W-:Y:S05]  /*1ee0*/  BSYNC.RECONVERGENT B1 ;  /* 0x0000000000017941 */ /* 0x000fea0003800200 */
.L_x_13181:
[----:B------:R-:W-:Y:S01]  /*1ef0*/  LOP3.LUT R19, R28, 0x80000000, R7, 0xb8, !PT ;  /* 0x800000001c137812 */ /* 0x000fe200078eb807 */
[----:B------:R-:W-:Y:S01]  /*1f00*/  IMAD.MOV.U32 R18, RZ, RZ, R29 ;  /* 0x000000ffff127224 */ /* 0x000fe200078e001d */
[----:B------:R-:W-:Y:S06]  /*1f10*/  BRA `(.L_x_13177) ;  /* 0x0000000000587947 */ /* 0x000fec0003800000 */
.L_x_13178:
        /* <DEDUP_REMOVED lines=22> */
.L_x_13177:
[----:B------:R-:W-:Y:S05]  /*2080*/  BSYNC.RECONVERGENT B0 ;  /* 0x0000000000007941 */ /* 0x000fea0003800200 */
.L_x_13176:
        /* <DEDUP_REMOVED lines=33> */
.L_x_13187:
        /* <DEDUP_REMOVED lines=11> */
.L_x_13186:
        /* <DEDUP_REMOVED lines=19> */
.L_x_13189:
[----:B------:R-:W-:Y:S05]  /*2480*/  BSYNC.RECONVERGENT B1 ;  /* 0x0000000000017941 */ /* 0x000fea0003800200 */
.L_x_13188:
[----:B------:R-:W-:Y:S01]  /*2490*/  LOP3.LUT R17, R28, 0x80000000, R7, 0xb8, !PT ;  /* 0x800000001c117812 */ /* 0x000fe200078eb807 */
[----:B------:R-:W-:Y:S01]  /*24a0*/  IMAD.MOV.U32 R16, RZ, RZ, R29 ;  /* 0x000000ffff107224 */ /* 0x000fe200078e001d */
[----:B------:R-:W-:Y:S06]  /*24b0*/  BRA `(.L_x_13184) ;  /* 0x0000000000587947 */ /* 0x000fec0003800000 */
.L_x_13185:
        /* <DEDUP_REMOVED lines=22> */
.L_x_13184:
[----:B------:R-:W-:Y:S05]  /*2620*/  BSYNC.RECONVERGENT B0 ;  /* 0x0000000000007941 */ /* 0x000fea0003800200 */
.L_x_13183:
        /* <DEDUP_REMOVED lines=33> */
.L_x_13194:
        /* <DEDUP_REMOVED lines=11> */
.L_x_13193:
        /* <DEDUP_REMOVED lines=19> */
.L_x_13196:
[----:B------:R-:W-:Y:S05]  /*2a20*/  BSYNC.RECONVERGENT B1 ;  /* 0x0000000000017941 */ /* 0x000fea0003800200 */
.L_x_13195:
[----:B------:R-:W-:Y:S01]  /*2a30*/  LOP3.LUT R3, R28, 0x80000000, R7, 0xb8, !PT ;  /* 0x800000001c037812 */ /* 0x000fe200078eb807 */
[----:B------:R-:W-:Y:S01]  /*2a40*/  IMAD.MOV.U32 R2, RZ, RZ, R29 ;  /* 0x000000ffff027224 */ /* 0x000fe200078e001d */
[----:B------:R-:W-:Y:S06]  /*2a50*/  BRA `(.L_x_13191) ;  /* 0x0000000000587947 */ /* 0x000fec0003800000 */
.L_x_13192:
        /* <DEDUP_REMOVED lines=22> */
.L_x_13191:
[----:B------:R-:W-:Y:S05]  /*2bc0*/  BSYNC.RECONVERGENT B0 ;  /* 0x0000000000007941 */ /* 0x000fea0003800200 */
.L_x_13190:
        /* <DEDUP_REMOVED lines=33> */
.L_x_13201:
        /* <DEDUP_REMOVED lines=11> */
.L_x_13200:
        /* <DEDUP_REMOVED lines=20> */
.L_x_13203:
[----:B------:R-:W-:Y:S05]  /*2fd0*/  BSYNC.RECONVERGENT B1 ;  /* 0x0000000000017941 */ /* 0x000fea0003800200 */
.L_x_13202:
[----:B------:R-:W-:Y:S01]  /*2fe0*/  LOP3.LUT R5, R6, 0x80000000, R7, 0xb8, !PT ;  /* 0x8000000006057812 */ /* 0x000fe200078eb807 */
[----:B------:R-:W-:Y:S01]  /*2ff0*/  IMAD.MOV.U32 R4, RZ, RZ, R9 ;  /* 0x000000ffff047224 */ /* 0x000fe200078e0009 */
[----:B------:R-:W-:Y:S06]  /*3000*/  BRA `(.L_x_13198) ;  /* 0x0000000000547947 */ /* 0x000fec0003800000 */
.L_x_13199:
[----:B------:R-:W0:Y:S01]  /*3010*/  LDCU.64 UR6, c[0x0][0x390] ;  /* 0x00007200ff0677ac */ /* 0x000e220008000a00 */
[----:B------:R-:W1:Y:S02]  /*3020*/  DSETP.NEU.AND P1, PT, R8, +INF , PT ;  /* 0x7ff000000800742a */ /* 0x000e640003f2d000 */
[----:B-1----:R-:W-:Y:S02]  /*3030*/  FSEL R11, R6, RZ, P1 ;  /* 0x000000ff060b7208 */ /* 0x002fe40000800000 */
[----:B------:R-:W-:-:S15]  /*3040*/  FSEL R21, R7, -QNAN , P1 ;  /* 0xfff8000007157808 */ /* 0x000fde0000800000 */
[----:B------:R-:W-:-:S15]  /*3050*/  NOP ;  /* 0x0000000000007918 */ /* 0x000fde0000000000 */
[----:B------:R-:W-:-:S15]  /*3060*/  NOP ;  /* 0x0000000000007918 */ /* 0x000fde0000000000 */
[----:B------:R-:W-:-:S15]  /*3070*/  NOP ;  /* 0x0000000000007918 */ /* 0x000fde0000000000 */
        /* <DEDUP_REMOVED lines=14> */
.L_x_13198:
[----:B------:R-:W-:Y:S05]  /*3160*/  BSYNC.RECONVERGENT B0 ;  /* 0x0000000000007941 */ /* 0x000fea0003800200 */
.L_x_13197:
        /* <DEDUP_REMOVED lines=9> */
[----:B-----5:R0:W-:Y:S07]  /*3200*/  STG.E.64 desc[UR8][R6.64], R12 ;  /* 0x0000000c06007986 */ /* 0x0201ee000c101b08 */
[----:B------:R-:W-:Y:S05]  /*3210*/  @P0 BRA `(.L_x_13207) ;  /* 0x0000000000300947 */ /* 0x000fea0003800000 */
[----:B0-----:R-:W0:Y:S01]  /*3220*/  LDC.64 R6, c[0x0][0x398] ;  /* 0x0000e600ff067b82 */ /* 0x001e220000000a00 */
[C---:B------:R-:W-:Y:S02]  /*3230*/  VIADD R9, R0.reuse, UR4 ;  /* 0x0000000400097c36 */ /* 0x040fe40008000000 */
[----:B------:R-:W-:Y:S02]  /*3240*/  VIADD R0, R0, 0x80 ;  /* 0x0000008000007836 */ /* 0x000fe40000000000 */
[----:B0-----:R-:W-:-:S05]  /*3250*/  IMAD.WIDE.U32 R6, R9, 0x8, R6 ;  /* 0x0000000809067825 */ /* 0x001fca00078e0006 */
[----:B------:R0:W-:Y:S02]  /*3260*/  STG.E.64 desc[UR8][R6.64], R14 ;  /* 0x0000000e06007986 */ /* 0x0001e4000c101b08 */
.L_x_13206:
[----:B------:R-:W-:-:S13]  /*3270*/  ISETP.GE.U32.AND P0, PT, R0, UR5, PT ;  /* 0x0000000500007c0c */ /* 0x000fda000bf06070 */
[----:B------:R-:W-:Y:S05]  /*3280*/  @P0 BRA `(.L_x_13208) ;  /* 0x0000000000300947 */ /* 0x000fea0003800000 */
[----:B0-----:R-:W0:Y:S01]  /*3290*/  LDC.64 R6, c[0x0][0x398] ;  /* 0x0000e600ff067b82 */ /* 0x001e220000000a00 */
[C---:B------:R-:W-:Y:S02]  /*32a0*/  VIADD R9, R0.reuse, UR4 ;  /* 0x0000000400097c36 */ /* 0x040fe40008000000 */
[----:B------:R-:W-:Y:S02]  /*32b0*/  VIADD R0, R0, 0x80 ;  /* 0x0000008000007836 */ /* 0x000fe40000000000 */
[----:B0-----:R-:W-:-:S05]  /*32c0*/  IMAD.WIDE.U32 R6, R9, 0x8, R6 ;  /* 0x0000000809067825 */ /* 0x001fca00078e0006 */
[----:B-----5:R1:W-:Y:S02]  /*32d0*/  STG.E.64 desc[UR8][R6.64], R22 ;  /* 0x0000001606007986 */ /* 0x0203e4000c101b08 */
.L_x_13207:
[----:B------:R-:W-:-:S13]  /*32e0*/  ISETP.GE.U32.AND P0, PT, R0, UR5, PT ;  /* 0x0000000500007c0c */ /* 0x000fda000bf06070 */
[----:B------:R-:W-:Y:S05]  /*32f0*/  @P0 BRA `(.L_x_13209) ;  /* 0x0000000000300947 */ /* 0x000fea0003800000 */
[----:B01----:R-:W0:Y:S01]  /*3300*/  LDC.64 R6, c[0x0][0x398] ;  /* 0x0000e600ff067b82 */ /* 0x003e220000000a00 */
[C---:B------:R-:W-:Y:S02]  /*3310*/  VIADD R9, R0.reuse, UR4 ;  /* 0x0000000400097c36 */ /* 0x040fe40008000000 */
[----:B------:R-:W-:Y:S02]  /*3320*/  VIADD R0, R0, 0x80 ;  /* 0x0000008000007836 */ /* 0x000fe40000000000 */
[----:B0-----:R-:W-:-:S05]  /*3330*/  IMAD.WIDE.U32 R6, R9, 0x8, R6 ;  /* 0x0000000809067825 */ /* 0x001fca00078e0006 */
[----:B------:R1:W-:Y:S02]  /*3340*/  STG.E.64 desc[UR8][R6.64], R26 ;  /* 0x0000001a06007986 */ /* 0x0003e4000c101b08 */
.L_x_13208:
[----:B------:R-:W-:-:S13]  /*3350*/  ISETP.GE.U32.AND P0, PT, R0, UR5, PT ;  /* 0x0000000500007c0c */ /* 0x000fda000bf06070 */
[----:B------:R-:W-:Y:S05]  /*3360*/  @P0 BRA `(.L_x_13210) ;  /* 0x0000000000340947 */ /* 0x000fea0003800000 */
[----:B01----:R-:W0:Y:S01]  /*3370*/  LDC.64 R6, c[0x0][0x398] ;  /* 0x0000e600ff067b82 */ /* 0x003e220000000a00 */
[C---:B------:R-:W-:Y:S02]  /*3380*/  VIADD R9, R0.reuse, UR4 ;  /* 0x0000000400097c36 */ /* 0x040fe40008000000 */
[----:B------:R-:W-:Y:S02]  /*3390*/  VIADD R0, R0, 0x80 ;  /* 0x0000008000007836 */ /* 0x000fe40000000000 */
[----:B0-----:R-:W-:-:S05]  /*33a0*/  IMAD.WIDE.U32 R6, R9, 0x8, R6 ;  /* 0x0000000809067825 */ /* 0x001fca00078e0006 */
[----:B-----5:R2:W-:Y:S02]  /*33b0*/  STG.E.64 desc[UR8][R6.64], R18 ;  /* 0x0000001206007986 */ /* 0x0205e4000c101b08 */
.L_x_13209:
        /* <DEDUP_REMOVED lines=8> */
.L_x_13210:
[----:B------:R-:W-:Y:S05]  /*3440*/  BSYNC.RELIABLE B1 ;  /* 0x0000000000017941 */ /* 0x000fea0003800100 */
.L_x_13205:
[----:B------:R-:W-:-:S13]  /*3450*/  ISETP.GE.U32.AND P0, PT, R0, UR5, PT ;  /* 0x0000000500007c0c */ /* 0x000fda000bf06070 */
[----:B012---:R-:W0:Y:S01]  /*3460*/  @!P0 LDC.64 R6, c[0x0][0x398] ;  /* 0x0000e600ff068b82 */ /* 0x007e220000000a00 */
[C---:B------:R-:W-:Y:S02]  /*3470*/  @!P0 VIADD R9, R0.reuse, UR4 ;  /* 0x0000000400098c36 */ /* 0x040fe40008000000 */
[----:B------:R-:W-:Y:S02]  /*3480*/  @!P0 VIADD R0, R0, 0x80 ;  /* 0x0000008000008836 */ /* 0x000fe40000000000 */
[----:B0-----:R-:W-:-:S05]  /*3490*/  @!P0 IMAD.WIDE.U32 R6, R9, 0x8, R6 ;  /* 0x0000000809068825 */ /* 0x001fca00078e0006 */
[----:B-----5:R3:W-:Y:S02]  /*34a0*/  @!P0 STG.E.64 desc[UR8][R6.64], R2 ;  /* 0x0000000206008986 */ /* 0x0207e4000c101b08 */
.L_x_13211:
[----:B------:R-:W-:Y:S05]  /*34b0*/  BSYNC.RECONVERGENT B0 ;  /* 0x0000000000007941 */ /* 0x000fea0003800200 */
.L_x_13204:
[----:B------:R-:W-:Y:S05]  /*34c0*/  WARPSYNC.ALL ;  /* 0x0000000000007948 */ /* 0x000fea0003800000 */
[----:B------:R-:W-:-:S13]  /*34d0*/  ISETP.GE.U32.AND P0, PT, R0, UR5, PT ;  /* 0x0000000500007c0c */ /* 0x000fda000bf06070 */
[----:B------:R-:W-:Y:S05]  /*34e0*/  @P0 EXIT ;  /* 0x000000000000094d */ /* 0x000fea0003800000 */
[----:B---3--:R-:W3:Y:S01]  /*34f0*/  LDC.64 R2, c[0x0][0x398] ;  /* 0x0000e600ff027b82 */ /* 0x008ee20000000a00 */
[----:B012---:R-:W-:-:S04]  /*3500*/  VIADD R7, R0, UR4 ;  /* 0x0000000400077c36 */ /* 0x007fc80008000000 */
[----:B---3--:R-:W-:-:S05]  /*3510*/  IMAD.WIDE.U32 R2, R7, 0x8, R2 ;  /* 0x0000000807027825 */ /* 0x008fca00078e0002 */
[----:B------:R-:W-:Y:S01]  /*3520*/  STG.E.64 desc[UR8][R2.64], R4 ;  /* 0x0000000402007986 */ /* 0x000fe2000c101b08 */
[----:B------:R-:W-:Y:S05]  /*3530*/  EXIT ;  /* 0x000000000000794d */ /* 0x000fea0003800000 */
.L_x_13147:
[----:B------:R-:W0:Y:S01]  /*3540*/  S2R R5, SR_TID.X ;  /* 0x0000000000057919 */ /* 0x000e220000002100 */
[----:B------:R-:W1:Y:S02]  /*3550*/  LDCU.64 UR6, c[0x0][0x3a0] ;  /* 0x00007400ff0677ac */ /* 0x000e640008000a00 */
[----:B-1----:R-:W-:-:S06]  /*3560*/  UIMAD.WIDE.U32 UR6, UR4, 0x8, UR6 ;  /* 0x00000008040678a5 */ /* 0x002fcc000f8e0006 */
[----:B------:R-:W-:Y:S02]  /*3570*/  IMAD.U32 R2, RZ, RZ, UR6 ;  /* 0x00000006ff027e24 */ /* 0x000fe4000f8e00ff */
[----:B------:R-:W-:Y:S02]  /*3580*/  IMAD.U32 R3, RZ, RZ, UR7 ;  /* 0x00000007ff037e24 */ /* 0x000fe4000f8e00ff */
[----:B0-----:R-:W-:Y:S02]  /*3590*/  IMAD.WIDE.U32 R2, R5, 0x10, R2 ;  /* 0x0000001005027825 */ /* 0x001fe400078e0002 */
[----:B------:R-:W0:Y:S03]  /*35a0*/  LDC.64 R4, c[0x0][0x390] ;  /* 0x0000e400ff047b82 */ /* 0x000e260000000a00 */
[----:B------:R-:W2:Y:S01]  /*35b0*/  LDG.E.128 R16, desc[UR8][R2.64] ;  /* 0x0000000802107981 */ /* 0x000ea2000c1e1d00 */
[----:B------:R-:W-:Y:S03]  /*35c0*/  BSSY.RECONVERGENT B0, `(.L_x_13212) ;  /* 0x000005f000007945 */ /* 0x000fe60003800200 */
[----:B------:R-:W5:Y:S04]  /*35d0*/  LDG.E.128 R20, desc[UR8][R2.64+0x800] ;  /* 0x0008000802147981 */ /* 0x000f68000c1e1d00 */
[----:B------:R-:W5:Y:S04]  /*35e0*/  LDG.E.128 R8, desc[UR8][R2.64+0x1000] ;  /* 0x0010000802087981 */ /* 0x000f68000c1e1d00 */
[----:B------:R1:W5:Y:S01]  /*35f0*/  LDG.E.128 R12, desc[UR8][R2.64+0x1800] ;  /* 0x00180008020c7981 */ /* 0x000362000c1e1d00 */
[----:B0-----:R-:W-:Y:S01]  /*3600*/  LOP3.LUT R27, R5, 0x7fffffff, RZ, 0xc0, !PT ;  /* 0x7fffffff051b7812 */ /* 0x001fe200078ec0ff */
[----:B------:R-:W-:-:S03]  /*3610*/  IMAD.MOV.U32 R26, RZ, RZ, R4 ;  /* 0x000000ffff1a7224 */ /* 0x000fc600078e0004 */
[----:B------:R-:W-:-:S03]  /*3620*/  SHF.R.U32.HI R0, RZ, 0x14, R27 ;  /* 0x00000014ff007819 */ /* 0x000fc6000001161b */
[----:B------:R-:W0:Y:S02]  /*3630*/  DMUL R24, R26, 1.80143985094819840000e+16 ;  /* 0x435000001a187828 */ /* 0x000e240000000000 */
[----:B0-----:R-:W-:-:S05]  /*3640*/  LEA.HI R7, R25, R0, RZ, 0xc ;  /* 0x0000000019077211 */ /* 0x001fca00078f60ff */
[----:B-1----:R-:W-:-:S15]  /*3650*/  VIADD R3, R7, 0xffffffca ;  /* 0xffffffca07037836 */ /* 0x002fde0000000000 */
[----:B------:R-:W-:-:S15]  /*3660*/  NOP ;  /* 0x0000000000007918 */ /* 0x000fde0000000000 */
[----:B------:R-:W-:-:S15]  /*3670*/  NOP ;  /* 0x0000000000007918 */ /* 0x000fde0000000000 */
[----:B------:R-:W-:-:S12]  /*3680*/  NOP ;  /* 0x0000000000007918 */ /* 0x000fd80000000000 */
[----:B------:R-:W0:Y:S02]  /*3690*/  DSETP.NEU.AND P1, PT, R26, +INF , PT ;  /* 0x7ff000001a00742a */ /* 0x000e240003f2d000 */
[----:B0-----:R-:W-:Y:S02]  /*36a0*/  FSEL R2, R4, RZ, P1 ;  /* 0x000000ff04027208 */ /* 0x001fe40000800000 */
[----:B--2---:R-:W-:Y:S01]  /*36b0*/  LOP3.LUT R29, R17, 0x7fffffff, RZ, 0xc0, !PT ;  /* 0x7fffffff111d7812 */ /* 0x004fe200078ec0ff */
[----:B------:R-:W-:-:S03]  /*36c0*/  IMAD.MOV.U32 R28, RZ, RZ, R16 ;  /* 0x000000ffff1c7224 */ /* 0x000fc600078e0010 */
[----:B------:R-:W-:-:S04]  /*36d0*/  VIMNMX.U32 R6, PT, PT, R27, R29, !PT ;  /* 0x0000001d1b067248 */ /* 0x000fc80007fe0000 */
[----:B------:R-:W-:Y:S02]  /*36e0*/  ISETP.GE.U32.AND P0, PT, R6, 0x7ff00000, PT ;  /* 0x7ff000000600780c */ /* 0x000fe40003f06070 */
[----:B------:R-:W-:-:S11]  /*36f0*/  FSEL R6, R5, -QNAN , P1 ;  /* 0xfff8000005067808 */ /* 0x000fd60000800000 */
        /* <DEDUP_REMOVED lines=17> */
.L_x_13213:
        /* <DEDUP_REMOVED lines=24> */
.L_x_13216:
        /* <DEDUP_REMOVED lines=11> */
.L_x_13215:
        /* <DEDUP_REMOVED lines=20> */
.L_x_13218:
[----:B------:R-:W-:Y:S05]  /*3b80*/  BSYNC.RECONVERGENT B1 ;  /* 0x0000000000017941 */ /* 0x000fea0003800200 */
.L_x_13217:
[----:B------:R-:W-:Y:S01]  /*3b90*/  LOP3.LUT R17, R30, 0x80000000, R5, 0xb8, !PT ;  /* 0x800000001e117812 */ /* 0x000fe200078eb805 */
[----:B------:R-:W-:-:S07]  /*3ba0*/  IMAD.MOV.U32 R16, RZ, RZ, R28 ;  /* 0x000000ffff107224 */ /* 0x000fce00078e001c */
.L_x_13214:
[----:B------:R-:W-:Y:S05]  /*3bb0*/  BSYNC.RECONVERGENT B0 ;  /* 0x0000000000007941 */ /* 0x000fea0003800200 */
.L_x_13212:
[----:B------:R-:W-:Y:S01]  /*3bc0*/  LOP3.LUT R29, R19, 0x7fffffff, RZ, 0xc0, !PT ;  /* 0x7fffffff131d7812 */ /* 0x000fe200078ec0ff */
[----:B------:R-:W-:Y:S01]  /*3bd0*/  BSSY.RECONVERGENT B0, `(.L_x_13219) ;  /* 0x000004f000007945 */ /* 0x000fe20003800200 */
[----:B------:R-:W-:Y:S02]  /*3be0*/  IMAD.MOV.U32 R28, RZ, RZ, R18 ;  /* 0x000000ffff1c7224 */ /* 0x000fe400078e0012 */
        /* <DEDUP_REMOVED lines=27> */
.L_x_13223:
        /* <DEDUP_REMOVED lines=11> */
.L_x_13222:
        /* <DEDUP_REMOVED lines=20> */
.L_x_13225:
[----:B------:R-:W-:Y:S05]  /*3f90*/  BSYNC.RECONVERGENT B1 ;  /* 0x0000000000017941 */ /* 0x000fea0003800200 */
.L_x_13224:
[----:B------:R-:W-:Y:S01]  /*3fa0*/  LOP3.LUT R19, R30, 0x80000000, R5, 0xb8, !PT ;  /* 0x800000001e137812 */ /* 0x000fe200078eb805 */
[----:B------:R-:W-:Y:S01]  /*3fb0*/  IMAD.MOV.U32 R18, RZ, RZ, R28 ;  /* 0x000000ffff127224 */ /* 0x000fe200078e001c */
[----:B------:R-:W-:Y:S06]  /*3fc0*/  BRA `(.L_x_13221) ;  /* 0x00000000003c7947 */ /* 0x000fec0003800000 */
.L_x_13220:
        /* <DEDUP_REMOVED lines=15> */
.L_x_13221:
[----:B------:R-:W-:Y:S05]  /*40c0*/  BSYNC.RECONVERGENT B0 ;  /* 0x0000000000007941 */ /* 0x000fea0003800200 */
.L_x_13219:
[----:B-----5:R-:W-:Y:S01]  /*40d0*/  LOP3.LUT R29, R21, 0x7fffffff, RZ, 0xc0, !PT ;  /* 0x7fffffff151d7812 */ /* 0x020fe200078ec0ff */
        /* <DEDUP_REMOVED lines=29> */
.L_x_13230:
        /* <DEDUP_REMOVED lines=11> */
.L_x_13229:
        /* <DEDUP_REMOVED lines=20> */
.L_x_13232:
[----:B------:R-:W-:Y:S05]  /*44a0*/  BSYNC.RECONVERGENT B1 ;  /* 0x0000000000017941 */ /* 0x000fea0003800200 */
.L_x_13231:
[----:B------:R-:W-:Y:S01]  /*44b0*/  LOP3.LUT R21, R30, 0x80000000, R5, 0xb8, !PT ;  /* 0x800000001e157812 */ /* 0x000fe200078eb805 */
[----:B------:R-:W-:Y:S01]  /*44c0*/  IMAD.MOV.U32 R20, RZ, RZ, R28 ;  /* 0x000000ffff147224 */ /* 0x000fe200078e001c */
[----:B------:R-:W-:Y:S06]  /*44d0*/  BRA `(.L_x_13228) ;  /* 0x00000000003c7947 */ /* 0x000fec0003800000 */
.L_x_13227:
        /* <DEDUP_REMOVED lines=15> */
.L_x_13228:
[----:B------:R-:W-:Y:S05]  /*45d0*/  BSYNC.RECONVERGENT B0 ;  /* 0x0000000000007941 */ /* 0x000fea0003800200 */
.L_x_13226:
        /* <DEDUP_REMOVED lines=30> */
.L_x_13237:
        /* <DEDUP_REMOVED lines=11> */
.L_x_13236:
        /* <DEDUP_REMOVED lines=20> */
.L_x_13239:
[----:B------:R-:W-:Y:S05]  /*49b0*/  BSYNC.RECONVERGENT B1 ;  /* 0x0000000000017941 */ /* 0x000fea0003800200 */
.L_x_13238:
[----:B------:R-:W-:Y:S01]  /*49c0*/  LOP3.LUT R23, R30, 0x80000000, R5, 0xb8, !PT ;  /* 0x800000001e177812 */ /* 0x000fe200078eb805 */
[----:B------:R-:W-:Y:S01]  /*49d0*/  IMAD.MOV.U32 R22, RZ, RZ, R28 ;  /* 0x000000ffff167224 */ /* 0x000fe200078e001c */
[----:B------:R-:W-:Y:S06]  /*49e0*/  BRA `(.L_x_13235) ;  /* 0x00000000003c7947 */ /* 0x000fec0003800000 */
.L_x_13234:
        /* <DEDUP_REMOVED lines=15> */
.L_x_13235:
[----:B------:R-:W-:Y:S05]  /*4ae0*/  BSYNC.RECONVERGENT B0 ;  /* 0x0000000000007941 */ /* 0x000fea0003800200 */
.L_x_13233:
        /* <DEDUP_REMOVED lines=30> */
.L_x_13244:
        /* <DEDUP_REMOVED lines=11> */
.L_x_13243:
        /* <DEDUP_REMOVED lines=20> */
.L_x_13246:
[----:B------:R-:W-:Y:S05]  /*4ec0*/  BSYNC.RECONVERGENT B1 ;  /* 0x0000000000017941 */ /* 0x000fea0003800200 */
.L_x_13245:
[----:B------:R-:W-:Y:S01]  /*4ed0*/  LOP3.LUT R9, R30, 0x80000000, R5, 0xb8, !PT ;  /* 0x800000001e097812 */ /* 0x000fe200078eb805 */
[----:B------:R-:W-:Y:S01]  /*4ee0*/  IMAD.MOV.U32 R8, RZ, RZ, R28 ;  /* 0x000000ffff087224 */ /* 0x000fe200078e001c */
[----:B------:R-:W-:Y:S06]  /*4ef0*/  BRA `(.L_x_13242) ;  /* 0x00000000003c7947 */ /* 0x000fec0003800000 */
.L_x_13241:
        /* <DEDUP_REMOVED lines=15> */
.L_x_13242:
[----:B------:R-:W-:Y:S05]  /*4ff0*/  BSYNC.RECONVERGENT B0 ;  /* 0x0000000000007941 */ /* 0x000fea0003800200 */
.L_x_13240:
        /* <DEDUP_REMOVED lines=30> */
.L_x_13251:
        /* <DEDUP_REMOVED lines=11> */
.L_x_13250:
        /* <DEDUP_REMOVED lines=20> */
.L_x_13253:
[----:B------:R-:W-:Y:S05]  /*53d0*/  BSYNC.RECONVERGENT B1 ;  /* 0x0000000000017941 */ /* 0x000fea0003800200 */
.L_x_13252:
[----:B------:R-:W-:Y:S01]  /*53e0*/  LOP3.LUT R11, R30, 0x80000000, R5, 0xb8, !PT ;  /* 0x800000001e0b7812 */ /* 0x000fe200078eb805 */
[----:B------:R-:W-:Y:S01]  /*53f0*/  IMAD.MOV.U32 R10, RZ, RZ, R28 ;  /* 0x000000ffff0a7224 */ /* 0x000fe200078e001c */
[----:B------:R-:W-:Y:S06]  /*5400*/  BRA `(.L_x_13249) ;  /* 0x00000000003c7947 */ /* 0x000fec0003800000 */
.L_x_13248:
        /* <DEDUP_REMOVED lines=15> */
.L_x_13249:
[----:B------:R-:W-:Y:S05]  /*5500*/  BSYNC.RECONVERGENT B0 ;  /* 0x0000000000007941 */ /* 0x000fea0003800200 */
.L_x_13247:
        /* <DEDUP_REMOVED lines=30> */
.L_x_13258:
        /* <DEDUP_REMOVED lines=11> */
.L_x_13257:
        /* <DEDUP_REMOVED lines=20> */
.L_x_13260:
[----:B------:R-:W-:Y:S05]  /*58e0*/  BSYNC.RECONVERGENT B1 ;  /* 0x0000000000017941 */ /* 0x000fea0003800200 */
.L_x_13259:
[----:B------:R-:W-:Y:S01]  /*58f0*/  LOP3.LUT R13, R30, 0x80000000, R5, 0xb8, !PT ;  /* 0x800000001e0d7812 */ /* 0x000fe200078eb805 */
[----:B------:R-:W-:Y:S01]  /*5900*/  IMAD.MOV.U32 R12, RZ, RZ, R28 ;  /* 0x000000ffff0c7224 */ /* 0x000fe200078e001c */
[----:B------:R-:W-:Y:S06]  /*5910*/  BRA `(.L_x_13256) ;  /* 0x00000000003c7947 */ /* 0x000fec0003800000 */
.L_x_13255:
        /* <DEDUP_REMOVED lines=15> */
.L_x_13256:
[----:B------:R-:W-:Y:S05]  /*5a10*/  BSYNC.RECONVERGENT B0 ;  /* 0x0000000000007941 */ /* 0x000fea0003800200 */
.L_x_13254:
        /* <DEDUP_REMOVED lines=25> */
[----:B------:R-:W-:-:S02]  /*5bb0*/  LOP3.LUT R0, R29, 0xfffff, RZ, 0xc0, !PT ;  /* 0x000fffff1d007812 */ /* 0x000fc400078ec0ff */
[----:B------:R-:W-:Y:S01]  /*5bc0*/  LOP3.LUT R4, R2, 0x100000, RZ, 0xfc, !PT ;  /* 0x0010000002047812 */ /* 0x000fe200078efcff */
[----:B------:R-:W-:Y:S01]  /*5bd0*/  @!P0 VIADD R7, R14, 0xffffffca ;  /* 0xffffffca0e078836 */ /* 0x000fe20000000000 */
[----:B------:R-:W-:-:S03]  /*5be0*/  LOP3.LUT R15, R0, 0x100000, RZ, 0xfc, !PT ;  /* 0x00100000000f7812 */ /* 0x000fc600078efcff */
[----:B------:R-:W-:-:S07]  /*5bf0*/  IMAD.IADD R0, R6, 0x1, -R7 ;  /* 0x0000000106007824 */ /* 0x000fce00078e0a07 */
.L_x_13265:
        /* <DEDUP_REMOVED lines=11> */
.L_x_13264:
        /* <DEDUP_REMOVED lines=20> */
.L_x_13267:
[----:B------:R-:W-:Y:S05]  /*5df0*/  BSYNC.RECONVERGENT B1 ;  /* 0x0000000000017941 */ /* 0x000fea0003800200 */
.L_x_13266:
[----:B------:R-:W-:Y:S01]  /*5e00*/  LOP3.LUT R15, R0, 0x80000000, R5, 0xb8, !PT ;  /* 0x80000000000f7812 */ /* 0x000fe200078eb805 */
[----:B------:R-:W-:Y:S06]  /*5e10*/  BRA `(.L_x_13263) ;  /* 0x00000000003c7947 */ /* 0x000fec0003800000 */
.L_x_13262:
        /* <DEDUP_REMOVED lines=15> */
.L_x_13263:
[----:B------:R-:W-:Y:S05]  /*5f10*/  BSYNC.RECONVERGENT B0 ;  /* 0x0000000000007941 */ /* 0x000fea0003800200 */
.L_x_13261:
        /* <DEDUP_REMOVED lines=11> */
.L_x_13268:
        /* <DEDUP_REMOVED lines=11> */
.L_x_50050:


//--------------------- .text._ZN2at6native29vectorized_elementwise_kernelILi4ENS0_13AUnaryFunctorIdddZZZNS0_16fmod_kernel_cudaERNS_18TensorIteratorBaseEENKUlvE0_clEvENKUlvE_clEvEUlddE_EESt5arrayIPcLm2EEEEviT0_T1_ --------------------------
	.section	.text._ZN2at6native29vectorized_elementwise_kernelILi4ENS0_13AUnaryFunctorIdddZZZNS0_16fmod_kernel_cudaERNS_18TensorIteratorBaseEENKUlvE0_clEvENKUlvE_clEvEUlddE_EESt5arrayIPcLm2EEEEviT0_T1_,"ax",@progbits
	.align	128
        .global         _ZN2at6native29vectorized_elementwise_kernelILi4ENS0_13AUnaryFunctorIdddZZZNS0_16fmod_kernel_cudaERNS_18TensorIteratorBaseEENKUlvE0_clEvENKUlvE_clEvEUlddE_EESt5arrayIPcLm2EEEEviT0_T1_
        .type           _ZN2at6native29vectorized_elementwise_kernelILi4ENS0_13AUnaryFunctorIdddZZZNS0_16fmod_kernel_cudaERNS_18TensorIteratorBaseEENKUlvE0_clEvENKUlvE_clEvEUlddE_EESt5arrayIPcLm2EEEEviT0_T1_,@function
        .size           _ZN2at6native29vectorized_elementwise_kernelILi4ENS0_13AUnaryFunctorIdddZZZNS0_16fmod_kernel_cudaERNS_18TensorIteratorBaseEENKUlvE0_clEvENKUlvE_clEvEUlddE_EESt5arrayIPcLm2EEEEviT0_T1_,(.L_x_50051 - _ZN2at6native29vectorized_elementwise_kernelILi4ENS0_13AUnaryFunctorIdddZZZNS0_16fmod_kernel_cudaERNS_18TensorIteratorBaseEENKUlvE0_clEvENKUlvE_clEvEUlddE_EESt5arrayIPcLm2EEEEviT0_T1_)
        .other          _ZN2at6native29vectorized_elementwise_kernelILi4ENS0_13AUnaryFunctorIdddZZZNS0_16fmod_kernel_cudaERNS_18TensorIteratorBaseEENKUlvE0_clEvENKUlvE_clEvEUlddE_EESt5arrayIPcLm2EEEEviT0_T1_,@"STO_CUDA_ENTRY STV_DEFAULT"
_ZN2at6native29vectorized_elementwise_kernelILi4ENS0_13AUnaryFunctorIdddZZZNS0_16fmod_kernel_cudaERNS_18TensorIteratorBaseEENKUlvE0_clEvENKUlvE_clEvEUlddE_EESt5arrayIPcLm2EEEEviT0_T1_:
.text._ZN2at6native29vectorized_elementwise_kernelILi4ENS0_13AUnaryFunctorIdddZZZNS0_16fmod_kernel_cudaERNS_18TensorIteratorBaseEENKUlvE0_clEvENKUlvE_clEvEUlddE_EESt5arrayIPcLm2EEEEviT0_T1_:
        /* <DEDUP_REMOVED lines=103> */
.L_x_13272:
        /* <DEDUP_REMOVED lines=24> */
.L_x_13274:
        /* <DEDUP_REMOVED lines=11> */
.L_x_13273:
        /* <DEDUP_REMOVED lines=19> */
.L_x_13276:
[----:B------:R-:W-:Y:S05]  /*09d0*/  BSYNC.RECONVERGENT B1 ;  /* 0x0000000000017941 */ /* 0x000fea0003800200 */
.L_x_13275:
[----:B------:R-:W-:Y:S01]  /*09e0*/  LOP3.LUT R13, R24, 0x80000000, R7, 0xb8, !PT ;  /* 0x80000000180d7812 */ /* 0x000fe200078eb807 */
[----:B------:R-:W-:-:S07]  /*09f0*/  IMAD.MOV.U32 R12, RZ, RZ, R25 ;  /* 0x000000ffff0c7224 */ /* 0x000fce00078e0019 */
.L_x_13271:
[----:B------:R-:W-:Y:S05]  /*0a00*/  BSYNC.RECONVERGENT B0 ;  /* 0x0000000000007941 */ /* 0x000fea0003800200 */
.L_x_13270:
        /* <DEDUP_REMOVED lines=33> */
.L_x_13281:
        /* <DEDUP_REMOVED lines=11> */
.L_x_13280:
        /* <DEDUP_REMOVED lines=19> */
.L_x_13283:
[----:B------:R-:W-:Y:S05]  /*0e00*/  BSYNC.RECONVERGENT B1 ;  /* 0x0000000000017941 */ /* 0x000fea0003800200 */
.L_x_13282:
[----:B------:R-:W-:Y:S01]  /*0e10*/  LOP3.LUT R15, R28, 0x80000000, R7, 0xb8, !PT ;  /* 0x800000001c0f7812 */ /* 0x000fe200078eb807 */
[----:B------:R-:W-:Y:S01]  /*0e20*/  IMAD.MOV.U32 R14, RZ, RZ, R29 ;  /* 0x000000ffff0e7224 */ /* 0x000fe200078e001d */
[----:B------:R-:W-:Y:S06]  /*0e30*/  BRA `(.L_x_13278) ;  /* 0x0000000000587947 */ /* 0x000fec0003800000 */
.L_x_13279:
        /* <DEDUP_REMOVED lines=22> */
.L_x_13278:
[----:B------:R-:W-:Y:S05]  /*0fa0*/  BSYNC.RECONVERGENT B0 ;  /* 0x0000000000007941 */ /* 0x000fea0003800200 */
.L_x_13277:
        /* <DEDUP_REMOVED lines=33> */
.L_x_13288:
        /* <DEDUP_REMOVED lines=11> */
.L_x_13287:
        /* <DEDUP_REMOVED lines=19> */
.L_x_13290:
[----:B------:R-:W-:Y:S05]  /*13a0*/  BSYNC.RECONVERGENT B1 ;  /* 0x0000000000017941 */ /* 0x000fea0003800200 */
.L_x_13289:
[----:B------:R-:W-:Y:S01]  /*13b0*/  LOP3.LUT R23, R28, 0x80000000, R7, 0xb8, !PT ;  /* 0x800000001c177812 */ /* 0x000fe200078eb807 */
[----:B------:R-:W-:Y:S01]  /*13c0*/  IMAD.MOV.U32 R22, RZ, RZ, R29 ;  /* 0x000000ffff167224 */ /* 0x000fe200078e001d */
[----:B------:R-:W-:Y:S06]  /*13d0*/  BRA `(.L_x_13285) ;  /* 0x0000000000587947 */ /* 0x000fec0003800000 */
.L_x_13286:
        /* <DEDUP_REMOVED lines=22> */
.L_x_13285:
[----:B------:R-:W-:Y:S05]  /*1540*/  BSYNC.RECONVERGENT B0 ;  /* 0x0000000000007941 */ /* 0x000fea0003800200 */
.L_x_13284:
        /* <DEDUP_REMOVED lines=33> */
.L_x_13295:
        /* <DEDUP_REMOVED lines=11> */
.L_x_13294:
        /* <DEDUP_REMOVED lines=19> */
.L_x_13297:
[----:B------:R-:W-:Y:S05]  /*1940*/  BSYNC.RECONVERGENT B1 ;  /* 0x0000000000017941 */ /* 0x000fea0003800200 */
.L_x_13296:
[----:B------:R-:W-:Y:S01]  /*1950*/  LOP3.LUT R27, R28, 0x80000000, R7, 0xb8, !PT ;  /* 0x800000001c1b7812 */ /* 0x000fe200078eb807 */
[----:B------:R-:W-:Y:S01]  /*1960*/  IMAD.MOV.U32 R26, RZ, RZ, R29 ;  /* 0x000000ffff1a7224 */ /* 0x000fe200078e001d */
[----:B------:R-:W-:Y:S06]  /*1970*/  BRA `(.L_x_13292) ;  /* 0x0000000000587947 */ /* 0x000fec0003800000 */
.L_x_13293:
        /* <DEDUP_REMOVED lines=22> */
.L_x_13292:
[----:B------:R-:W-:Y:S05]  /*1ae0*/  BSYNC.RECONVERGENT B0 ;  /* 0x0000000000007941 */ /* 0x000fea0003800200 */
.L_x_13291:
        /* <DEDUP_REMOVED lines=33> */
.L_x_13302:
        /* <DEDUP_REMOVED lines=11> */
.L_x_13301:
        /* <DEDUP_REMOVED lines=19> */
.L_x_13304:
[----:B------:R-:W-:Y:S05]  /*1ee0*/  BSYNC.RECONVERGENT B1 ;  /* 0x0000000000017941 */ /* 0x000fea0003800200 */
.L_x_13303:
[----:B------:R-:W-:Y:S01]  /*1ef0*/  LOP3.LUT R19, R28, 0x80000000, R7, 0xb8, !PT ;  /* 0x800000001c137812 */ /* 0x000fe200078eb807 */
[----:B------:R-:W-:Y:S01]  /*1f00*/  IMAD.MOV.U32 R18, RZ, RZ, R29 ;  /* 0x000000ffff127224 */ /* 0x000fe200078e001d */
[----:B------:R-:W-:Y:S06]  /*1f10*/  BRA `(.L_x_13299) ;  /* 0x0000000000587947 */ /* 0x000fec0003800000 */
.L_x_13300:
        /* <DEDUP_REMOVED lines=22> */
.L_x_13299:
[----:B------:R-:W-:Y:S05]  /*2080*/  BSYNC.RECONVERGENT B0 ;  /* 0x0000000000007941 */ /* 0x000fea0003800200 */
.L_x_13298:
        /* <DEDUP_REMOVED lines=33> */
.L_x_13309:
        /* <DEDUP_REMOVED lines=11> */
.L_x_13308:
        /* <DEDUP_REMOVED lines=19> */
.L_x_13311:
[----:B------:R-:W-:Y:S05]  /*2480*/  BSYNC.RECONVERGENT B1 ;  /* 0x0000000000017941 */ /* 0x000fea0003800200 */
.L_x_13310:
[----:B------:R-:W-:Y:S01]  /*2490*/  LOP3.LUT R17, R28, 0x80000000, R7, 0xb8, !PT ;  /* 0x800000001c117812 */ /* 0x000fe200078eb807 */
[----:B------:R-:W-:Y:S01]  /*24a0*/  IMAD.MOV.U32 R16, RZ, RZ, R29 ;  /* 0x000000ffff107224 */ /* 0x000fe200078e001d */
[----:B------:R-:W-:Y:S06]  /*24b0*/  BRA `(.L_x_13306) ;  /* 0x0000000000587947 */ /* 0x000fec0003800000 */
.L_x_13307:
        /* <DEDUP_REMOVED lines=22> */
.L_x_13306:
[----:B------:R-:W-:Y:S05]  /*2620*/  BSYNC.RECONVERGENT B0 ;  /* 0x0000000000007941 */ /* 0x000fea0003800200 */
.L_x_13305:
        /* <DEDUP_REMOVED lines=33> */
.L_x_13316:
        /* <DEDUP_REMOVED lines=11> */
.L_x_13315:
        /* <DEDUP_REMOVED lines=19> */
.L_x_13318:
[----:B------:R-:W-:Y:S05]  /*2a20*/  BSYNC.RECONVERGENT B1 ;  /* 0x0000000000017941 */ /* 0x000fea0003800200 */
.L_x_13317:
[----:B------:R-:W-:Y:S01]  /*2a30*/  LOP3.LUT R3, R28, 0x80000000, R7, 0xb8, !PT ;  /* 0x800000001c037812 */ /* 0x000fe200078eb807 */
[----:B------:R-:W-:Y:S01]  /*2a40*/  IMAD.MOV.U32 R2, RZ, RZ, R29 ;  /* 0x000000ffff027224 */ /* 0x000fe200078e001d */
[----:B------:R-:W-:Y:S06]  /*2a50*/  BRA `(.L_x_13313) ;  /* 0x0000000000587947 */ /* 0x000fec0003800000 */
.L_x_13314:
        /* <DEDUP_REMOVED lines=22> */
.L_x_13313:
[----:B------:R-:W-:Y:S05]  /*2bc0*/  BSYNC.RECONVERGENT B0 ;  /* 0x0000000000007941 */ /* 0x000fea0003800200 */
.L_x_13312:
        /* <DEDUP_REMOVED lines=33> */
.L_x_13323:
        /* <DEDUP_REMOVED lines=11> */
.L_x_13322:
        /* <DEDUP_REMOVED lines=20> */
.L_x_13325:
[----:B------:R-:W-:Y:S05]  /*2fd0*/  BSYNC.RECONVERGENT B1 ;  /* 0x0000000000017941 */ /* 0x000fea0003800200 */
.L_x_13324:
[----:B------:R-:W-:Y:S01]  /*2fe0*/  LOP3.LUT R5, R6, 0x80000000, R7, 0xb8, !PT ;  /* 0x8000000006057812 */ /* 0x000fe200078eb807 */
[----:B------:R-:W-:Y:S01]  /*2ff0*/  IMAD.MOV.U32 R4, RZ, RZ, R9 ;  /* 0x000000ffff047224 */ /* 0x000fe200078e0009 */
[----:B------:R-:W-:Y:S06]  /*3000*/  BRA `(.L_x_13320) ;  /* 0x0000000000547947 */ /* 0x000fec0003800000 */
.L_x_13321:
        /* <DEDUP_REMOVED lines=21> */
.L_x_13320:
[----:B------:R-:W-:Y:S05]  /*3160*/  BSYNC.RECONVERGENT B0 ;  /* 0x0000000000007941 */ /* 0x000fea0003800200 */
.L_x_13319:
        /* <DEDUP_REMOVED lines=16> */
.L_x_13328:
[----:B------:R-:W-:-:S13]  /*3270*/  ISETP.GE.U32.AND P0, PT, R0, UR5, PT ;  /* 0x0000000500007c0c */ /* 0x000fda000bf06070 */
[----:B------:R-:W-:Y:S05]  /*3280*/  @P0 BRA `(.L_x_13330) ;  /* 0x0000000000300947 */ /* 0x000fea0003800000 */
[----:B0-----:R-:W0:Y:S01]  /*3290*/  LDC.64 R6, c[0x0][0x398] ;  /* 0x0000e600ff067b82 */ /* 0x001e220000000a00 */
[C---:B------:R-:W-:Y:S02]  /*32a0*/  VIADD R9, R0.reuse, UR4 ;  /* 0x0000000400097c36 */ /* 0x040fe40008000000 */
[----:B------:R-:W-:Y:S02]  /*32b0*/  VIADD R0, R0, 0x80 ;  /* 0x0000008000007836 */ /* 0x000fe40000000000 */
[----:B0-----:R-:W-:-:S05]  /*32c0*/  IMAD.WIDE.U32 R6, R9, 0x8, R6 ;  /* 0x0000000809067825 */ /* 0x001fca00078e0006 */
[----:B-----5:R1:W-:Y:S02]  /*32d0*/  STG.E.64 desc[UR8][R6.64], R22 ;  /* 0x0000001606007986 */ /* 0x0203e4000c101b08 */
.L_x_13329:
[----:B------:R-:W-:-:S13]  /*32e0*/  ISETP.GE.U32.AND P0, PT, R0, UR5, PT ;  /* 0x0000000500007c0c */ /* 0x000fda000bf06070 */
[----:B------:R-:W-:Y:S05]  /*32f0*/  @P0 BRA `(.L_x_13331) ;  /* 0x0000000000300947 */ /* 0x000fea0003800000 */
[----:B01----:R-:W0:Y:S01]  /*3300*/  LDC.64 R6, c[0x0][0x398] ;  /* 0x0000e600ff067b82 */ /* 0x003e220000000a00 */
[C---:B------:R-:W-:Y:S02]  /*3310*/  VIADD R9, R0.reuse, UR4 ;  /* 0x0000000400097c36 */ /* 0x040fe40008000000 */
[----:B------:R-:W-:Y:S02]  /*3320*/  VIADD R0, R0, 0x80 ;  /* 0x0000008000007836 */ /* 0x000fe40000000000 */
[----:B0-----:R-:W-:-:S05]  /*3330*/  IMAD.WIDE.U32 R6, R9, 0x8, R6 ;  /* 0x0000000809067825 */ /* 0x001fca00078e0006 */
[----:B------:R1:W-:Y:S02]  /*3340*/  STG.E.64 desc[UR8][R6.64], R26 ;  /* 0x0000001a06007986 */ /* 0x0003e4000c101b08 */
.L_x_13330:
[----:B------:R-:W-:-:S13]  /*3350*/  ISETP.GE.U32.AND P0, PT, R0, UR5, PT ;  /* 0x0000000500007c0c */ /* 0x000fda000bf06070 */
[----:B------:R-:W-:Y:S05]  /*3360*/  @P0 BRA `(.L_x_13332) ;  /* 0x0000000000340947 */ /* 0x000fea0003800000 */
[----:B01----:R-:W0:Y:S01]  /*3370*/  LDC.64 R6, c[0x0][0x398] ;  /* 0x0000e600ff067b82 */ /* 0x003e220000000a00 */
[C---:B------:R-:W-:Y:S02]  /*3380*/  VIADD R9, R0.reuse, UR4 ;  /* 0x0000000400097c36 */ /* 0x040fe40008000000 */
[----:B------:R-:W-:Y:S02]  /*3390*/  VIADD R0, R0, 0x80 ;  /* 0x0000008000007836 */ /* 0x000fe40000000000 */
[----:B0-----:R-:W-:-:S05]  /*33a0*/  IMAD.WIDE.U32 R6, R9, 0x8, R6 ;  /* 0x0000000809067825 */ /* 0x001fca00078e0006 */
[----:B-----5:R2:W-:Y:S02]  /*33b0*/  STG.E.64 desc[UR8][R6.64], R18 ;  /* 0x0000001206007986 */ /* 0x0205e4000c101b08 */
.L_x_13331:
        /* <DEDUP_REMOVED lines=8> */
.L_x_13332:
[----:B------:R-:W-:Y:S05]  /*3440*/  BSYNC.RELIABLE B1 ;  /* 0x0000000000017941 */ /* 0x000fea0003800100 */
.L_x_13327:
[----:B------:R-:W-:-:S13]  /*3450*/  ISETP.GE.U32.AND P0, PT, R0, UR5, PT ;  /* 0x0000000500007c0c */ /* 0x000fda000bf06070 */
[----:B012---:R-:W0:Y:S01]  /*3460*/  @!P0 LDC.64 R6, c[0x0][0x398] ;  /* 0x0000e600ff068b82 */ /* 0x007e220000000a00 */
[C---:B------:R-:W-:Y:S02]  /*3470*/  @!P0 VIADD R9, R0.reuse, UR4 ;  /* 0x0000000400098c36 */ /* 0x040fe40008000000 */
[----:B------:R-:W-:Y:S02]  /*3480*/  @!P0 VIADD R0, R0, 0x80 ;  /* 0x0000008000008836 */ /* 0x000fe40000000000 */
[----:B0-----:R-:W-:-:S05]  /*3490*/  @!P0 IMAD.WIDE.U32 R6, R9, 0x8, R6 ;  /* 0x0000000809068825 */ /* 0x001fca00078e0006 */
[----:B-----5:R3:W-:Y:S02]  /*34a0*/  @!P0 STG.E.64 desc[UR8][R6.64], R2 ;  /* 0x0000000206008986 */ /* 0x0207e4000c101b08 */
.L_x_13333:
[----:B------:R-:W-:Y:S05]  /*34b0*/  BSYNC.RECONVERGENT B0 ;  /* 0x0000000000007941 */ /* 0x000fea0003800200 */
.L_x_13326:
        /* <DEDUP_REMOVED lines=8> */
.L_x_13269:
[----:B------:R-:W0:Y:S01]  /*3540*/  S2R R5, SR_TID.X ;  /* 0x0000000000057919 */ /* 0x000e220000002100 */
[----:B------:R-:W1:Y:S02]  /*3550*/  LDCU.64 UR6, c[0x0][0x3a0] ;  /* 0x00007400ff0677ac */ /* 0x000e640008000a00 */
[----:B-1----:R-:W-:-:S06]  /*3560*/  UIMAD.WIDE.U32 UR6, UR4, 0x8, UR6 ;  /* 0x00000008040678a5 */ /* 0x002fcc000f8e0006 */
[----:B------:R-:W-:Y:S02]  /*3570*/  IMAD.U32 R2, RZ, RZ, UR6 ;  /* 0x00000006ff027e24 */ /* 0x000fe4000f8e00ff */
[----:B------:R-:W-:Y:S02]  /*3580*/  IMAD.U32 R3, RZ, RZ, UR7 ;  /* 0x00000007ff037e24 */ /* 0x000fe4000f8e00ff */
[----:B0-----:R-:W-:Y:S02]  /*3590*/  IMAD.WIDE.U32 R2, R5, 0x20, R2 ;  /* 0x0000002005027825 */ /* 0x001fe400078e0002 */
[----:B------:R-:W0:Y:S03]  /*35a0*/  LDC.64 R4, c[0x0][0x390] ;  /* 0x0000e400ff047b82 */ /* 0x000e260000000a00 */
[----:B------:R-:W2:Y:S01]  /*35b0*/  LDG.E.ENL2.256 R20, R16, desc[UR8][R2.64] ;  /* 0xfe0000080210797e */ /* 0x000ea20008121914 */
[----:B------:R-:W-:Y:S03]  /*35c0*/  BSSY.RECONVERGENT B0, `(.L_x_13334) ;  /* 0x000005d000007945 */ /* 0x000fe60003800200 */
[----:B------:R1:W5:Y:S01]  /*35d0*/  LDG.E.ENL2.256 R12, R8, desc[UR8][R2.64+0x1000] ;  /* 0xfe0080080208797e */ /* 0x000362000812190c */
        /* <DEDUP_REMOVED lines=33> */
.L_x_13335:
        /* <DEDUP_REMOVED lines=24> */
.L_x_13338:
        /* <DEDUP_REMOVED lines=11> */
.L_x_13337:
        /* <DEDUP_REMOVED lines=20> */
.L_x_13340:
[----:B------:R-:W-:Y:S05]  /*3b60*/  BSYNC.RECONVERGENT B1 ;  /* 0x0000000000017941 */ /* 0x000fea0003800200 */
.L_x_13339:
[----:B------:R-:W-:Y:S01]  /*3b70*/  LOP3.LUT R17, R30, 0x80000000, R5, 0xb8, !PT ;  /* 0x800000001e117812 */ /* 0x000fe200078eb805 */
[----:B------:R-:W-:-:S07]  /*3b80*/  IMAD.MOV.U32 R16, RZ, RZ, R28 ;  /* 0x000000ffff107224 */ /* 0x000fce00078e001c */
.L_x_13336:
[----:B------:R-:W-:Y:S05]  /*3b90*/  BSYNC.RECONVERGENT B0 ;  /* 0x0000000000007941 */ /* 0x000fea0003800200 */
.L_x_13334:
        /* <DEDUP_REMOVED lines=30> */
.L_x_13345:
        /* <DEDUP_REMOVED lines=11> */
.L_x_13344:
        /* <DEDUP_REMOVED lines=20> */
.L_x_13347:
[----:B------:R-:W-:Y:S05]  /*3f70*/  BSYNC.RECONVERGENT B1 ;  /* 0x0000000000017941 */ /* 0x000fea0003800200 */
.L_x_13346:
[----:B------:R-:W-:Y:S01]  /*3f80*/  LOP3.LUT R19, R30, 0x80000000, R5, 0xb8, !PT ;  /* 0x800000001e137812 */ /* 0x000fe200078eb805 */
[----:B------:R-:W-:Y:S01]  /*3f90*/  IMAD.MOV.U32 R18, RZ, RZ, R28 ;  /* 0x000000ffff127224 */ /* 0x000fe200078e001c */
[----:B------:R-:W-:Y:S06]  /*3fa0*/  BRA `(.L_x_13343) ;  /* 0x00000000003c7947 */ /* 0x000fec0003800000 */
.L_x_13342:
        /* <DEDUP_REMOVED lines=15> */
.L_x_13343:
[----:B------:R-:W-:Y:S05]  /*40a0*/  BSYNC.RECONVERGENT B0 ;  /* 0x0000000000007941 */ /* 0x000fea0003800200 */
.L_x_13341:
        /* <DEDUP_REMOVED lines=30> */
.L_x_13352:
        /* <DEDUP_REMOVED lines=11> */
.L_x_13351:
        /* <DEDUP_REMOVED lines=20> */
.L_x_13354:
[----:B------:R-:W-:Y:S05]  /*4480*/  BSYNC.RECONVERGENT B1 ;  /* 0x0000000000017941 */ /* 0x000fea0003800200 */
.L_x_13353:
[----:B------:R-:W-:Y:S01]  /*4490*/  LOP3.LUT R21, R30, 0x80000000, R5, 0xb8, !PT ;  /* 0x800000001e157812 */ /* 0x000fe200078eb805 */
[----:B------:R-:W-:Y:S01]  /*44a0*/  IMAD.MOV.U32 R20, RZ, RZ, R28 ;  /* 0x000000ffff147224 */ /* 0x000fe200078e001c */
[----:B------:R-:W-:Y:S06]  /*44b0*/  BRA `(.L_x_13350) ;  /* 0x00000000003c7947 */ /* 0x000fec0003800000 */
.L_x_13349:
        /* <DEDUP_REMOVED lines=15> */
.L_x_13350:
[----:B------:R-:W-:Y:S05]  /*45b0*/  BSYNC.RECONVERGENT B0 ;  /* 0x0000000000007941 */ /* 0x000fea0003800200 */
.L_x_13348:
        /* <DEDUP_REMOVED lines=30> */
.L_x_13359:
        /* <DEDUP_REMOVED lines=11> */
.L_x_13358:
        /* <DEDUP_REMOVED lines=20> */
.L_x_13361:
[----:B------:R-:W-:Y:S05]  /*4990*/  BSYNC.RECONVERGENT B1 ;  /* 0x0000000000017941 */ /* 0x000fea0003800200 */
.L_x_13360:
[----:B------:R-:W-:Y:S01]  /*49a0*/  LOP3.LUT R23, R30, 0x80000000, R5, 0xb8, !PT ;  /* 0x800000001e177812 */ /* 0x000fe200078eb805 */
[----:B------:R-:W-:Y:S01]  /*49b0*/  IMAD.MOV.U32 R22, RZ, RZ, R28 ;  /* 0x000000ffff167224 */ /* 0x000fe200078e001c */
[----:B------:R-:W-:Y:S06]  /*49c0*/  BRA `(.L_x_13357) ;  /* 0x00000000003c7947 */ /* 0x000fec0003800000 */
.L_x_13356:
        /* <DEDUP_REMOVED lines=15> */
.L_x_13357:
[----:B------:R-:W-:Y:S05]  /*4ac0*/  BSYNC.RECONVERGENT B0 ;  /* 0x0000000000007941 */ /* 0x000fea0003800200 */
.L_x_13355:
        /* <DEDUP_REMOVED lines=30> */
.L_x_13366:
        /* <DEDUP_REMOVED lines=11> */
.L_x_13365:
        /* <DEDUP_REMOVED lines=20> */
.L_x_13368:
[----:B------:R-:W-:Y:S05]  /*4ea0*/  BSYNC.RECONVERGENT B1 ;  /* 0x0000000000017941 */ /* 0x000fea0003800200 */
.L_x_13367:
[----:B------:R-:W-:Y:S01]  /*4eb0*/  LOP3.LUT R9, R30, 0x80000000, R5, 0xb8, !PT ;  /* 0x800000001e097812 */ /* 0x000fe200078eb805 */
[----:B------:R-:W-:Y:S01]  /*4ec0*/  IMAD.MOV.U32 R8, RZ, RZ, R28 ;  /* 0x000000ffff087224 */ /* 0x000fe200078e001c */
[----:B------:R-:W-:Y:S06]  /*4ed0*/  BRA `(.L_x_13364) ;  /* 0x00000000003c7947 */ /* 0x000fec0003800000 */
.L_x_13363:
        /* <DEDUP_REMOVED lines=15> */
.L_x_13364:
[----:B------:R-:W-:Y:S05]  /*4fd0*/  BSYNC.RECONVERGENT B0 ;  /* 0x0000000000007941 */ /* 0x000fea0003800200 */
.L_x_13362:
        /* <DEDUP_REMOVED lines=30> */
.L_x_13373:
        /* <DEDUP_REMOVED lines=11> */
.L_x_13372:
        /* <DEDUP_REMOVED lines=20> */
.L_x_13375:
[----:B------:R-:W-:Y:S05]  /*53b0*/  BSYNC.RECONVERGENT B1 ;  /* 0x0000000000017941 */ /* 0x000fea0003800200 */
.L_x_13374:
[----:B------:R-:W-:Y:S01]  /*53c0*/  LOP3.LUT R11, R30, 0x80000000, R5, 0xb8, !PT ;  /* 0x800000001e0b7812 */ /* 0x000fe200078eb805 */
[----:B------:R-:W-:Y:S01]  /*53d0*/  IMAD.MOV.U32 R10, RZ, RZ, R28 ;  /* 0x000000ffff0a7224 */ /* 0x000fe200078e001c */
[----:B------:R-:W-:Y:S06]  /*53e0*/  BRA `(.L_x_13371) ;  /* 0x00000000003c7947 */ /* 0x000fec0003800000 */
.L_x_13370:
        /* <DEDUP_REMOVED lines=15> */
.L_x_13371:
[----:B------:R-:W-:Y:S05]  /*54e0*/  BSYNC.RECONVERGENT B0 ;  /* 0x0000000000007941 */ /* 0x000fea0003800200 */
.L_x_13369:
        /* <DEDUP_REMOVED lines=30> */
.L_x_13380:
        /* <DEDUP_REMOVED lines=11> */
.L_x_13379:
        /* <DEDUP_REMOVED lines=20> */
.L_x_13382:
[----:B------:R-:W-:Y:S05]  /*58c0*/  BSYNC.RECONVERGENT B1 ;  /* 0x0000000000017941 */ /* 0x000fea0003800200 */
.L_x_13381:
[----:B------:R-:W-:Y:S01]  /*58d0*/  LOP3.LUT R13, R30, 0x80000000, R5, 0xb8, !PT ;  /* 0x800000001e0d7812 */ /* 0x000fe200078eb805 */
[----:B------:R-:W-:Y:S01]  /*58e0*/  IMAD.MOV.U32 R12, RZ, RZ, R28 ;  /* 0x000000ffff0c7224 */ /* 0x000fe200078e001c */
[----:B------:R-:W-:Y:S06]  /*58f0*/  BRA `(.L_x_13378) ;  /* 0x00000000003c7947 */ /* 0x000fec0003800000 */
.L_x_13377:
        /* <DEDUP_REMOVED lines=15> */
.L_x_13378:
[----:B------:R-:W-:Y:S05]  /*59f0*/  BSYNC.RECONVERGENT B0 ;  /* 0x0000000000007941 */ /* 0x000fea0003800200 */
.L_x_13376:
        /* <DEDUP_REMOVED lines=30> */
.L_x_13387:
        /* <DEDUP_REMOVED lines=11> */
.L_x_13386:
        /* <DEDUP_REMOVED lines=20> */
.L_x_13389:
[----:B------:R-:W-:Y:S05]  /*5dd0*/  BSYNC.RECONVERGENT B1 ;  /* 0x0000000000017941 */ /* 0x000fea0003800200 */
.L_x_13388:
[----:B------:R-:W-:Y:S01]  /*5de0*/  LOP3.LUT R15, R0, 0x80000000, R5, 0xb8, !PT ;  /* 0x80000000000f7812 */ /* 0x000fe200078eb805 */
[----:B------:R-:W-:Y:S06]  /*5df0*/  BRA `(.L_x_13385) ;  /* 0x00000000003c7947 */ /* 0x000fec0003800000 */
.L_x_13384:
        /* <DEDUP_REMOVED lines=15> */
.L_x_13385:
[----:B------:R-:W-:Y:S05]  /*5ef0*/  BSYNC.RECONVERGENT B0 ;  /* 0x0000000000007941 */ /* 0x000fea0003800200 */
.L_x_13383:
        /* <DEDUP_REMOVED lines=9> */
.L_x_13390:
        /* <DEDUP_REMOVED lines=15> */
.L_x_50051:


//--------------------- .text._ZN2at6native29vectorized_elementwise_kernelILi8ENS0_13AUnaryFunctorIdddZZZNS0_16fmod_kernel_cudaERNS_18TensorIteratorBaseEENKUlvE0_clEvENKUlvE_clEvEUlddE_EESt5arrayIPcLm2EEEEviT0_T1_ --------------------------
	.section	.text._ZN2at6native29vectorized_elementwise_kernelILi8ENS0_13AUnaryFunctorIdddZZZNS0_16fmod_kernel_cudaERNS_18TensorIteratorBaseEENKUlvE0_clEvENKUlvE_clEvEUlddE_EESt5arrayIPcLm2EEEEviT0_T1_,"ax",@progbits
	.align	128
        .global         _ZN2at6native29vectorized_elementwise_kernelILi8ENS0_13AUnaryFunctorIdddZZZNS0_16fmod_kernel_cudaERNS_18TensorIteratorBaseEENKUlvE0_clEvENKUlvE_clEvEUlddE_EESt5arrayIPcLm2EEEEviT0_T1_
        .type           _ZN2at6native29vectorized_elementwise_kernelILi8ENS0_13AUnaryFunctorIdddZZZNS0_16fmod_kernel_cudaERNS_18TensorIteratorBaseEENKUlvE0_clEvENKUlvE_clEvEUlddE_EESt5arrayIPcLm2EEEEviT0_T1_,@function
        .size           _ZN2at6native29vectorized_elementwise_kernelILi8ENS0_13AUnaryFunctorIdddZZZNS0_16fmod_kernel_cudaERNS_18TensorIteratorBaseEENKUlvE0_clEvENKUlvE_clEvEUlddE_EESt5arrayIPcLm2EEEEviT0_T1_,(.L_x_50052 - _ZN2at6native29vectorized_elementwise_kernelILi8ENS0_13AUnaryFunctorIdddZZZNS0_16fmod_kernel_cudaERNS_18TensorIteratorBaseEENKUlvE0_clEvENKUlvE_clEvEUlddE_EESt5arrayIPcLm2EEEEviT0_T1_)
        .other          _ZN2at6native29vectorized_elementwise_kernelILi8ENS0_13AUnaryFunctorIdddZZZNS0_16fmod_kernel_cudaERNS_18TensorIteratorBaseEENKUlvE0_clEvENKUlvE_clEvEUlddE_EESt5arrayIPcLm2EEEEviT0_T1_,@"STO_CUDA_ENTRY STV_DEFAULT"
_ZN2at6native29vectorized_elementwise_kernelILi8ENS0_13AUnaryFunctorIdddZZZNS0_16fmod_kernel_cudaERNS_18TensorIteratorBaseEENKUlvE0_clEvENKUlvE_clEvEUlddE_EESt5arrayIPcLm2EEEEviT0_T1_:
.text._ZN2at6native29vectorized_elementwise_kernelILi8ENS0_13AUnaryFunctorIdddZZZNS0_16fmod_kernel_cudaERNS_18TensorIteratorBaseEENKUlvE0_clEvENKUlvE_clEvEUlddE_EESt5arrayIPcLm2EEEEviT0_T1_:
[----:B------:R-:W-:Y:S01]  /*0000*/  LDC R1, c[0x0][0x37c] ;  /* 0x0000df00ff017b82 */ /* 0x000fe20000000800 */
[----:B------:R-:W-:Y:S05]  /*0010*/  EXIT ;  /* 0x000000000000794d */ /* 0x000fea0003800000 */
.L_x_13391:
        /* <DEDUP_REMOVED lines=14> */
.L_x_50052:


//--------------------- .text._ZN2at6native18elementwise_kernelILi128ELi4EZNS0_15gpu_kernel_implINS0_13BinaryFunctorIsssZZZNS0_16fmod_kernel_cudaERNS_18TensorIteratorBaseEENKUlvE_clEvENKUlvE3_clEvEUlssE_EEEEvS5_RKT_EUliE_EEviT1_ --------------------------
	.section	.text._ZN2at6native18elementwise_kernelILi128ELi4EZNS0_15gpu_kernel_implINS0_13BinaryFunctorIsssZZZNS0_16fmod_kernel_cudaERNS_18TensorIteratorBaseEENKUlvE_clEvENKUlvE3_clEvEUlssE_EEEEvS5_RKT_EUliE_EEviT1_,"ax",@progbits
	.align	128
        .global         _ZN2at6native18elementwise_kernelILi128ELi4EZNS0_15gpu_kernel_implINS0_13BinaryFunctorIsssZZZNS0_16fmod_kernel_cudaERNS_18TensorIteratorBaseEENKUlvE_clEvENKUlvE3_clEvEUlssE_EEEEvS5_RKT_EUliE_EEviT1_
        .type           _ZN2at6native18elementwise_kernelILi128ELi4EZNS0_15gpu_kernel_implINS0_13BinaryFunctorIsssZZZNS0_16fmod_kernel_cudaERNS_18TensorIteratorBaseEENKUlvE_clEvENKUlvE3_clEvEUlssE_EEEEvS5_RKT_EUliE_EEviT1_,@function
        .size           _ZN2at6native18elementwise_kernelILi128ELi4EZNS0_15gpu_kernel_implINS0_13BinaryFunctorIsssZZZNS0_16fmod_kernel_cudaERNS_18TensorIteratorBaseEENKUlvE_clEvENKUlvE3_clEvEUlssE_EEEEvS5_RKT_EUliE_EEviT1_,(.L_x_50053 - _ZN2at6native18elementwise_kernelILi128ELi4EZNS0_15gpu_kernel_implINS0_13BinaryFunctorIsssZZZNS0_16fmod_kernel_cudaERNS_18TensorIteratorBaseEENKUlvE_clEvENKUlvE3_clEvEUlssE_EEEEvS5_RKT_EUliE_EEviT1_)
        .other          _ZN2at6native18elementwise_kernelILi128ELi4EZNS0_15gpu_kernel_implINS0_13BinaryFunctorIsssZZZNS0_16fmod_kernel_cudaERNS_18TensorIteratorBaseEENKUlvE_clEvENKUlvE3_clEvEUlssE_EEEEvS5_RKT_EUliE_EEviT1_,@"STO_CUDA_ENTRY STV_DEFAULT"
_ZN2at6native18elementwise_kernelILi128ELi4EZNS0_15gpu_kernel_implINS0_13BinaryFunctorIsssZZZNS0_16fmod_kernel_cudaERNS_18TensorIteratorBaseEENKUlvE_clEvENKUlvE3_clEvEUlssE_EEEEvS5_RKT_EUliE_EEviT1_:
.text._ZN2at6native18elementwise_kernelILi128ELi4EZNS0_15gpu_kernel_implINS0_13BinaryFunctorIsssZZZNS0_16fmod_kernel_cudaERNS_18TensorIteratorBaseEENKUlvE_clEvENKUlvE3_clEvEUlssE_EEEEvS5_RKT_EUliE_EEviT1_:
        /* <DEDUP_REMOVED lines=371> */
.L_x_13394:
        /* <DEDUP_REMOVED lines=14> */
[----:B------:R0:W5:Y:S01]  /*1810*/  LDG.E.S8 R19, desc[UR36][R2.64] ;  /* 0x0000002402137981 */ /* 0x000162000c1e1300 */
[----:B------:R-:W-:Y:S05]  /*1820*/  BRA `(.L_x_13400) ;  /* 0x0000000c00547947 */ /* 0x000fea0003800000 */
.L_x_13398:
[----:B------:R0:W5:Y:S01]  /*1830*/  LDG.E.U8 R19, desc[UR36][R2.64] ;  /* 0x0000002402137981 */ /* 0x000162000c1e1100 */
[----:B------:R-:W-:Y:S05]  /*1840*/  BRA `(.L_x_13400) ;  /* 0x0000000c004c7947 */ /* 0x000fea0003800000 */
.L_x_13397:
[----:B------:R-:W-:-:S09]  /*1850*/  UISETP.NE.AND UP0, UPT, UR4, 0x2, UPT ;  /* 0x000000020400788c */ /* 0x000fd2000bf05270 */
[----:B------:R-:W-:Y:S05]  /*1860*/  BRA.U !UP0, `(.L_x_13401) ;  /* 0x0000000108207547 */ /* 0x000fea000b800000 */
[----:B------:R-:W-:-:S09]  /*1870*/  UISETP.NE.AND UP0, UPT, UR4, 0x3, UPT ;  /* 0x000000030400788c */ /* 0x000fd2000bf05270 */
[----:B------:R-:W-:Y:S05]  /*1880*/  BRA.U !UP0, `(.L_x_13402) ;  /* 0x0000000108107547 */ /* 0x000fea000b800000 */
[----:B------:R-:W-:-:S09]  /*1890*/  UISETP.NE.AND UP0, UPT, UR4, 0x4, UPT ;  /* 0x000000040400788c */ /* 0x000fd2000bf05270 */
[----:B------:R-:W-:Y:S05]  /*18a0*/  BRA.U UP0, `(.L_x_13399) ;  /* 0x0000000900b07547 */ /* 0x000fea000b800000 */
[----:B------:R0:W5:Y:S01]  /*18b0*/  LDG.E.U16 R19, desc[UR36][R2.64] ;  /* 0x0000002402137981 */ /* 0x000162000c1e1500 */
[----:B------:R-:W-:Y:S05]  /*18c0*/  BRA `(.L_x_13400) ;  /* 0x0000000c002c7947 */ /* 0x000fea0003800000 */
.L_x_13402:
[----:B------:R0:W5:Y:S01]  /*18d0*/  LDG.E.U16 R19, desc[UR36][R2.64] ;  /* 0x0000002402137981 */ /* 0x000162000c1e1500 */
[----:B------:R-:W-:Y:S05]  /*18e0*/  BRA `(.L_x_13400) ;  /* 0x0000000c00247947 */ /* 0x000fea0003800000 */
.L_x_13401:
[----:B------:R0:W5:Y:S01]  /*18f0*/  LDG.E.U16 R19, desc[UR36][R2.64] ;  /* 0x0000002402137981 */ /* 0x000162000c1e1500 */
[----:B------:R-:W-:Y:S05]  /*1900*/  BRA `(.L_x_13400) ;  /* 0x0000000c001c7947 */ /* 0x000fea0003800000 */
.L_x_13396:
[----:B------:R-:W-:-:S09]  /*1910*/  UISETP.GT.AND UP0, UPT, UR4, 0x6, UPT ;  /* 0x000000060400788c */ /* 0x000fd2000bf04270 */
[----:B------:R-:W-:Y:S05]  /*1920*/  BRA.U UP0, `(.L_x_13403) ;  /* 0x0000000100307547 */ /* 0x000fea000b800000 */
[----:B------:R-:W-:-:S09]  /*1930*/  UISETP.NE.AND UP0, UPT, UR4, 0x5, UPT ;  /* 0x000000050400788c */ /* 0x000fd2000bf05270 */
[----:B------:R-:W-:Y:S05]  /*1940*/  BRA.U !UP0, `(.L_x_13404) ;  /* 0x0000000108147547 */ /* 0x000fea000b800000 */
[----:B------:R-:W-:-:S09]  /*1950*/  UISETP.NE.AND UP0, UPT, UR4, 0x6, UPT ;  /* 0x000000060400788c */ /* 0x000fd2000bf05270 */
[----:B------:R-:W-:Y:S05]  /*1960*/  BRA.U UP0, `(.L_x_13399) ;  /* 0x0000000900807547 */ /* 0x000fea000b800000 */
[----:B------:R-:W2:Y:S02]  /*1970*/  LDG.E R2, desc[UR36][R2.64] ;  /* 0x0000002402027981 */ /* 0x000ea4000c1e1900 */
[----:B--2---:R3:W4:Y:S01]  /*1980*/  F2I.FTZ.TRUNC.NTZ R19, R2 ;  /* 0x0000000200137305 */ /* 0x004722000021f100 */
[----:B------:R-:W-:Y:S05]  /*1990*/  BRA `(.L_x_13400) ;  /* 0x0000000800f87947 */ /* 0x000fea0003800000 */
.L_x_13404:
[----:B------:R-:W2:Y:S02]  /*19a0*/  LDG.E.U16 R0, desc[UR36][R2.64] ;  /* 0x0000002402007981 */ /* 0x000ea4000c1e1500 */
[----:B--2---:R-:W-:-:S06]  /*19b0*/  HADD2.F32 R0, -RZ, R0.H0_H0 ;  /* 0x20000000ff007230 */ /* 0x004fcc0000004100 */
[----:B------:R-:W0:Y:S02]  /*19c0*/  F2I.FTZ.TRUNC.NTZ R0, R0 ;  /* 0x0000000000007305 */ /* 0x000e24000021f100 */
[----:B0-----:R-:W-:Y:S01]  /*19d0*/  PRMT R19, R0, 0x7610, R19 ;  /* 0x0000761000137816 */ /* 0x001fe20000000013 */
[----:B------:R-:W-:Y:S06]  /*19e0*/  BRA `(.L_x_13400) ;  /* 0x0000000800e47947 */ /* 0x000fec0003800000 */
.L_x_13403:
[----:B------:R-:W-:-:S09]  /*19f0*/  UISETP.NE.AND UP0, UPT, UR4, 0x7, UPT ;  /* 0x000000070400788c */ /* 0x000fd2000bf05270 */
[----:B------:R-:W-:Y:S05]  /*1a00*/  BRA.U !UP0, `(.L_x_13405) ;  /* 0x0000000108307547 */ /* 0x000fea000b800000 */
[----:B------:R-:W-:-:S09]  /*1a10*/  UISETP.NE.AND UP0, UPT, UR4, 0x8, UPT ;  /* 0x000000080400788c */ /* 0x000fd2000bf05270 */
[----:B------:R-:W-:Y:S05]  /*1a20*/  BRA.U !UP0, `(.L_x_13406) ;  /* 0x0000000108147547 */ /* 0x000fea000b800000 */
[----:B------:R-:W-:-:S09]  /*1a30*/  UISETP.NE.AND UP0, UPT, UR4, 0x9, UPT ;  /* 0x000000090400788c */ /* 0x000fd2000bf05270 */
[----:B------:R-:W-:Y:S05]  /*1a40*/  BRA.U UP0, `(.L_x_13399) ;  /* 0x0000000900487547 */ /* 0x000fea000b800000 */
[----:B------:R-:W2:Y:S02]  /*1a50*/  LDG.E R2, desc[UR36][R2.64] ;  /* 0x0000002402027981 */ /* 0x000ea4000c1e1900 */
[----:B--2---:R0:W1:Y:S01]  /*1a60*/  F2I.FTZ.TRUNC.NTZ R19, R2 ;  /* 0x0000000200137305 */ /* 0x004062000021f100 */
[----:B------:R-:W-:Y:S05]  /*1a70*/  BRA `(.L_x_13400) ;  /* 0x0000000800c07947 */ /* 0x000fea0003800000 */
.L_x_13406:
[----:B------:R-:W2:Y:S02]  /*1a80*/  LDG.E.U16 R2, desc[UR36][R2.64] ;  /* 0x0000002402027981 */ /* 0x000ea4000c1e1500 */
[----:B--2---:R-:W-:-:S06]  /*1a90*/  HADD2.F32 R0, -RZ, R2.H0_H0 ;  /* 0x20000002ff007230 */ /* 0x004fcc0000004100 */
[----:B------:R-:W0:Y:S02]  /*1aa0*/  F2I.FTZ.TRUNC.NTZ R0, R0 ;  /* 0x0000000000007305 */ /* 0x000e24000021f100 */
[----:B0-----:R-:W-:Y:S01]  /*1ab0*/  PRMT R19, R0, 0x7610, R19 ;  /* 0x0000761000137816 */ /* 0x001fe20000000013 */
[----:B------:R-:W-:Y:S06]  /*1ac0*/  BRA `(.L_x_13400) ;  /* 0x0000000800ac7947 */ /* 0x000fec0003800000 */
.L_x_13405:
[----:B------:R-:W2:Y:S02]  /*1ad0*/  LDG.E.64 R2, desc[UR36][R2.64] ;  /* 0x0000002402027981 */ /* 0x000ea4000c1e1b00 */
[----:B--2---:R0:W1:Y:S02]  /*1ae0*/  F2I.F64.TRUNC R19, R2 ;  /* 0x0000000200137311 */ /* 0x004064000030d100 */
[----:B01----:R-:W-:Y:S05]  /*1af0*/  BRA `(.L_x_13400) ;  /* 0x0000000800a07947 */ /* 0x003fea0003800000 */
.L_x_13395:
        /* <DEDUP_REMOVED lines=10> */
[----:B------:R-:W-:Y:S01]  /*1ba0*/  SEL R19, RZ, 0x1, !P0 ;  /* 0x00000001ff137807 */ /* 0x000fe20004000000 */
[----:B------:R-:W-:Y:S08]  /*1bb0*/  BRA `(.L_x_13400) ;  /* 0x0000000800707947 */ /* 0x000ff00003800000 */
.L_x_13409:
[----:B------:R-:W2:Y:S02]  /*1bc0*/  LDG.E.64 R2, desc[UR36][R2.64] ;  /* 0x0000002402027981 */ /* 0x000ea4000c1e1b00 */
[----:B--2---:R3:W4:Y:S02]  /*1bd0*/  F2I.F64.TRUNC R19, R2 ;  /* 0x0000000200137311 */ /* 0x004724000030d100 */
[----:B---34-:R-:W-:Y:S05]  /*1be0*/  BRA `(.L_x_13400) ;  /* 0x0000000800647947 */ /* 0x018fea0003800000 */
.L_x_13408:
        /* <DEDUP_REMOVED lines=23> */
[----:B------:R-:W-:-:S06]  /*1d60*/  LOP3.LUT R5, R5, 0x80000000, R0, 0xf8, !PT ;  /* 0x8000000005057812 */ /* 0x000fcc00078ef800 */
[----:B------:R-:W0:Y:S02]  /*1d70*/  F2I.FTZ.TRUNC.NTZ R5, R5 ;  /* 0x0000000500057305 */ /* 0x000e24000021f100 */
[----:B0-----:R-:W-:Y:S01]  /*1d80*/  PRMT R19, R5, 0x7610, R19 ;  /* 0x0000761005137816 */ /* 0x001fe20000000013 */
[----:B------:R-:W-:Y:S06]  /*1d90*/  BRA `(.L_x_13400) ;  /* 0x0000000400f87947 */ /* 0x000fec0003800000 */
.L_x_13411:
        /* <DEDUP_REMOVED lines=10> */
[----:B------:R-:W-:-:S06]  /*1e40*/  LOP3.LUT R0, R0, 0x80000000, R5, 0xf8, !PT ;  /* 0x8000000000007812 */ /* 0x000fcc00078ef805 */
[----:B------:R-:W0:Y:S02]  /*1e50*/  F2I.FTZ.TRUNC.NTZ R0, R0 ;  /* 0x0000000000007305 */ /* 0x000e24000021f100 */
[----:B0-----:R-:W-:Y:S01]  /*1e60*/  PRMT R19, R0, 0x7610, R19 ;  /* 0x0000761000137816 */ /* 0x001fe20000000013 */
[----:B------:R-:W-:Y:S06]  /*1e70*/  BRA `(.L_x_13400) ;  /* 0x0000000400c07947 */ /* 0x000fec0003800000 */
.L_x_13410:
[----:B------:R-:W2:Y:S02]  /*1e80*/  LDG.E.U16 R0, desc[UR36][R2.64] ;  /* 0x0000002402007981 */ /* 0x000ea4000c1e1500 */
[----:B--2---:R-:W-:-:S06]  /*1e90*/  SHF.L.U32 R0, R0, 0x10, RZ ;  /* 0x0000001000007819 */ /* 0x004fcc00000006ff */
[----:B------:R-:W0:Y:S02]  /*1ea0*/  F2I.FTZ.TRUNC.NTZ R0, R0 ;  /* 0x0000000000007305 */ /* 0x000e24000021f100 */
[----:B0-----:R-:W-:Y:S01]  /*1eb0*/  PRMT R19, R0, 0x7610, R19 ;  /* 0x0000761000137816 */ /* 0x001fe20000000013 */
[----:B------:R-:W-:Y:S06]  /*1ec0*/  BRA `(.L_x_13400) ;  /* 0x0000000400ac7947 */ /* 0x000fec0003800000 */
.L_x_13407:
        /* <DEDUP_REMOVED lines=10> */
.L_x_13414:
        /* <DEDUP_REMOVED lines=21> */
.L_x_13418:
[----:B------:R-:W-:Y:S05]  /*20c0*/  BSYNC.RECONVERGENT B1 ;  /* 0x0000000000017941 */ /* 0x000fea0003800200 */
.L_x_13417:
[----:B------:R-:W-:Y:S01]  /*20d0*/  IMAD.SHL.U32 R0, R0, 0x100000, RZ ;  /* 0x0010000000007824 */ /* 0x000fe200078e00ff */
[----:B------:R-:W-:-:S04]  /*20e0*/  LEA R2, R2, 0x3b800000, 0x17 ;  /* 0x3b80000002027811 */ /* 0x000fc800078eb8ff */
[----:B------:R-:W-:-:S07]  /*20f0*/  LOP3.LUT R0, R2, R0, R7, 0xfe, !PT ;  /* 0x0000000002007212 */ /* 0x000fce00078efe07 */
.L_x_13416:
[----:B------:R-:W-:Y:S05]  /*2100*/  BSYNC.RECONVERGENT B0 ;  /* 0x0000000000007941 */ /* 0x000fea0003800200 */
.L_x_13415:
[----:B------:R-:W0:Y:S02]  /*2110*/  F2I.FTZ.TRUNC.NTZ R0, R0 ;  /* 0x0000000000007305 */ /* 0x000e24000021f100 */
[----:B0-----:R-:W-:Y:S01]  /*2120*/  PRMT R19, R0, 0x7610, R19 ;  /* 0x0000761000137816 */ /* 0x001fe20000000013 */
[----:B------:R-:W-:Y:S06]  /*2130*/  BRA `(.L_x_13400) ;  /* 0x0000000400107947 */ /* 0x000fec0003800000 */
.L_x_13413:
        /* <DEDUP_REMOVED lines=21> */
.L_x_13422:
[----:B------:R-:W-:Y:S05]  /*2290*/  BSYNC.RECONVERGENT B1 ;  /* 0x0000000000017941 */ /* 0x000fea0003800200 */
.L_x_13421:
[----:B------:R-:W-:Y:S01]  /*22a0*/  IMAD.SHL.U32 R0, R0, 0x200000, RZ ;  /* 0x0020000000007824 */ /* 0x000fe200078e00ff */
[----:B------:R-:W-:-:S04]  /*22b0*/  LEA R2, R2, 0x37800000, 0x17 ;  /* 0x3780000002027811 */ /* 0x000fc800078eb8ff */
[----:B------:R-:W-:-:S07]  /*22c0*/  LOP3.LUT R0, R2, R0, R7, 0xfe, !PT ;  /* 0x0000000002007212 */ /* 0x000fce00078efe07 */
.L_x_13420:
[----:B------:R-:W-:Y:S05]  /*22d0*/  BSYNC.RECONVERGENT B0 ;  /* 0x0000000000007941 */ /* 0x000fea0003800200 */
.L_x_13419:
[----:B------:R-:W0:Y:S02]  /*22e0*/  F2I.FTZ.TRUNC.NTZ R0, R0 ;  /* 0x0000000000007305 */ /* 0x000e24000021f100 */
[----:B0-----:R-:W-:Y:S01]  /*22f0*/  PRMT R19, R0, 0x7610, R19 ;  /* 0x0000761000137816 */ /* 0x001fe20000000013 */
[----:B------:R-:W-:Y:S06]  /*2300*/  BRA `(.L_x_13400) ;  /* 0x00000000009c7947 */ /* 0x000fec0003800000 */
.L_x_13412:
[----:B------:R-:W-:-:S09]  /*2310*/  UISETP.NE.AND UP0, UPT, UR4, 0x1c, UPT ;  /* 0x0000001c0400788c */ /* 0x000fd2000bf05270 */
[----:B------:R-:W-:Y:S05]  /*2320*/  BRA.U !UP0, `(.L_x_13423) ;  /* 0x0000000108907547 */ /* 0x000fea000b800000 */
[----:B------:R-:W-:-:S09]  /*2330*/  UISETP.NE.AND UP0, UPT, UR4, 0x1d, UPT ;  /* 0x0000001d0400788c */ /* 0x000fd2000bf05270 */
[----:B------:R-:W-:Y:S05]  /*2340*/  BRA.U !UP0, `(.L_x_13424) ;  /* 0x0000000108807547 */ /* 0x000fea000b800000 */
[----:B------:R-:W-:-:S09]  /*2350*/  UISETP.NE.AND UP0, UPT, UR4, 0x2c, UPT ;  /* 0x0000002c0400788c */ /* 0x000fd2000bf05270 */
[----:B------:R-:W-:Y:S05]  /*2360*/  BRA.U !UP0, `(.L_x_13425) ;  /* 0x0000000108487547 */ /* 0x000fea000b800000 */
.L_x_13399:
        /* <DEDUP_REMOVED lines=16> */
.L_x_13426:
[----:B------:R-:W-:Y:S01]  /*2470*/  PRMT R19, RZ, 0x7610, R19 ;  /* 0x00007610ff137816 */ /* 0x000fe20000000013 */
[----:B------:R-:W-:Y:S06]  /*2480*/  BRA `(.L_x_13400) ;  /* 0x00000000003c7947 */ /* 0x000fec0003800000 */
.L_x_13425:
        /* <DEDUP_REMOVED lines=8> */
.L_x_13428:
[----:B------:R-:W-:Y:S05]  /*2510*/  BSYNC.RECONVERGENT B0 ;  /* 0x0000000000007941 */ /* 0x000fea0003800200 */
.L_x_13427:
[----:B------:R-:W0:Y:S02]  /*2520*/  F2I.FTZ.TRUNC.NTZ R0, R0 ;  /* 0x0000000000007305 */ /* 0x000e24000021f100 */
[----:B0-----:R-:W-:Y:S01]  /*2530*/  PRMT R19, R0, 0x7610, R19 ;  /* 0x0000761000137816 */ /* 0x001fe20000000013 */
[----:B------:R-:W-:Y:S06]  /*2540*/  BRA `(.L_x_13400) ;  /* 0x00000000000c7947 */ /* 0x000fec0003800000 */
.L_x_13424:
[----:B------:R2:W5:Y:S01]  /*2550*/  LDG.E.U16 R19, desc[UR36][R2.64] ;  /* 0x0000002402137981 */ /* 0x000562000c1e1500 */
[----:B------:R-:W-:Y:S05]  /*2560*/  BRA `(.L_x_13400) ;  /* 0x0000000000047947 */ /* 0x000fea0003800000 */
.L_x_13423:
[----:B------:R1:W5:Y:S02]  /*2570*/  LDG.E.U16 R19, desc[UR36][R2.64] ;  /* 0x0000002402137981 */ /* 0x000364000c1e1500 */
.L_x_13400:
[----:B------:R-:W0:Y:S01]  /*2580*/  LDCU.64 UR6, c[0x0][0x5f8] ;  /* 0x0000bf00ff0677ac */ /* 0x000e220008000a00 */
[----:B------:R-:W-:-:S04]  /*2590*/  UPRMT UR4, UR42, 0x9910, URZ ;  /* 0x000099102a047896 */ /* 0x000fc800080000ff */
[----:B------:R-:W-:Y:S01]  /*25a0*/  UISETP.GT.AND UP0, UPT, UR4, 0x9, UPT ;  /* 0x000000090400788c */ /* 0x000fe2000bf04270 */
[----:B0123--:R-:W-:-:S05]  /*25b0*/  IADD3 R2, P0, PT, R18, UR6, RZ ;  /* 0x0000000612027c10 */ /* 0x00ffca000ff1e0ff */
        /* <DEDUP_REMOVED lines=12> */
.L_x_13432:
[----:B------:R3:W5:Y:S01]  /*2680*/  LDG.E.U8 R0, desc[UR36][R2.64] ;  /* 0x0000002402007981 */ /* 0x000762000c1e1100 */
[----:B------:R-:W-:Y:S05]  /*2690*/  BRA `(.L_x_13434) ;  /* 0x0000000c004c7947 */ /* 0x000fea0003800000 */
.L_x_13431:
        /* <DEDUP_REMOVED lines=8> */
.L_x_13436:
[----:B------:R1:W5:Y:S01]  /*2720*/  LDG.E.U16 R0, desc[UR36][R2.64] ;  /* 0x0000002402007981 */ /* 0x000362000c1e1500 */
[----:B------:R-:W-:Y:S05]  /*2730*/  BRA `(.L_x_13434) ;  /* 0x0000000c00247947 */ /* 0x000fea0003800000 */
.L_x_13435:
[----:B------:R2:W5:Y:S01]  /*2740*/  LDG.E.U16 R0, desc[UR36][R2.64] ;  /* 0x0000002402007981 */ /* 0x000562000c1e1500 */
[----:B------:R-:W-:Y:S05]  /*2750*/  BRA `(.L_x_13434) ;  /* 0x0000000c001c7947 */ /* 0x000fea0003800000 */
.L_x_13430:
[----:B------:R-:W-:-:S09]  /*2760*/  UISETP.GT.AND UP0, UPT, UR4, 0x6, UPT ;  /* 0x000000060400788c */ /* 0x000fd2000bf04270 */
[----:B------:R-:W-:Y:S05]  /*2770*/  BRA.U UP0, `(.L_x_13437) ;  /* 0x0000000100307547 */ /* 0x000fea000b800000 */
[----:B------:R-:W-:-:S09]  /*2780*/  UISETP.NE.AND UP0, UPT, UR4, 0x5, UPT ;  /* 0x000000050400788c */ /* 0x000fd2000bf05270 */
[----:B------:R-:W-:Y:S05]  /*2790*/  BRA.U !UP0, `(.L_x_13438) ;  /* 0x0000000108147547 */ /* 0x000fea000b800000 */
[----:B------:R-:W-:-:S09]  /*27a0*/  UISETP.NE.AND UP0, UPT, UR4, 0x6, UPT ;  /* 0x000000060400788c */ /* 0x000fd2000bf05270 */
[----:B------:R-:W-:Y:S05]  /*27b0*/  BRA.U UP0, `(.L_x_13433) ;  /* 0x0000000900807547 */ /* 0x000fea000b800000 */
[----:B------:R-:W2:Y:S02]  /*27c0*/  LDG.E R2, desc[UR36][R2.64] ;  /* 0x0000002402027981 */ /* 0x000ea4000c1e1900 */
[----:B--2---:R0:W1:Y:S01]  /*27d0*/  F2I.FTZ.TRUNC.NTZ R0, R2 ;  /* 0x0000000200007305 */ /* 0x004062000021f100 */
[----:B------:R-:W-:Y:S05]  /*27e0*/  BRA `(.L_x_13434) ;  /* 0x0000000800f87947 */ /* 0x000fea0003800000 */
.L_x_13438:
[----:B------:R-:W2:Y:S02]  /*27f0*/  LDG.E.U16 R4, desc[UR36][R2.64] ;  /* 0x0000002402047981 */ /* 0x000ea4000c1e1500 */
[----:B--2---:R-:W-:-:S06]  /*2800*/  HADD2.F32 R4, -RZ, R4.H0_H0 ;  /* 0x20000004ff047230 */ /* 0x004fcc0000004100 */
[----:B------:R-:W0:Y:S02]  /*2810*/  F2I.FTZ.TRUNC.NTZ R4, R4 ;  /* 0x0000000400047305 */ /* 0x000e24000021f100 */
[----:B0-----:R-:W-:Y:S01]  /*2820*/  PRMT R0, R4, 0x7610, R0 ;  /* 0x0000761004007816 */ /* 0x001fe20000000000 */
[----:B------:R-:W-:Y:S06]  /*2830*/  BRA `(.L_x_13434) ;  /* 0x0000000800e47947 */ /* 0x000fec0003800000 */
.L_x_13437:
        /* <DEDUP_REMOVED lines=9> */
.L_x_13440:
[----:B------:R-:W2:Y:S02]  /*28d0*/  LDG.E.U16 R2, desc[UR36][R2.64] ;  /* 0x0000002402027981 */ /* 0x000ea4000c1e1500 */
[----:B--2---:R-:W-:-:S06]  /*28e0*/  HADD2.F32 R4, -RZ, R2.H0_H0 ;  /* 0x20000002ff047230 */ /* 0x004fcc0000004100 */
[----:B------:R-:W0:Y:S02]  /*28f0*/  F2I.FTZ.TRUNC.NTZ R4, R4 ;  /* 0x0000000400047305 */ /* 0x000e24000021f100 */
[----:B0-----:R-:W-:Y:S01]  /*2900*/  PRMT R0, R4, 0x7610, R0 ;  /* 0x0000761004007816 */ /* 0x001fe20000000000 */
[----:B------:R-:W-:Y:S06]  /*2910*/  BRA `(.L_x_13434) ;  /* 0x0000000800ac7947 */ /* 0x000fec0003800000 */
.L_x_13439:
[----:B------:R-:W2:Y:S02]  /*2920*/  LDG.E.64 R2, desc[UR36][R2.64] ;  /* 0x0000002402027981 */ /* 0x000ea4000c1e1b00 */
[----:B--2---:R0:W1:Y:S02]  /*2930*/  F2I.F64.TRUNC R0, R2 ;  /* 0x0000000200007311 */ /* 0x004064000030d100 */
[----:B01----:R-:W-:Y:S05]  /*2940*/  BRA `(.L_x_13434) ;  /* 0x0000000800a07947 */ /* 0x003fea0003800000 */
.L_x_13429:
        /* <DEDUP_REMOVED lines=12> */
.L_x_13443:
[----:B------:R-:W2:Y:S02]  /*2a10*/  LDG.E.64 R2, desc[UR36][R2.64] ;  /* 0x0000002402027981 */ /* 0x000ea4000c1e1b00 */
[----:B--2---:R0:W1:Y:S02]  /*2a20*/  F2I.F64.TRUNC R0, R2 ;  /* 0x0000000200007311 */ /* 0x004064000030d100 */
[----:B01----:R-:W-:Y:S05]  /*2a30*/  BRA `(.L_x_13434) ;  /* 0x0000000800647947 */ /* 0x003fea0003800000 */
.L_x_13442:
        /* <DEDUP_REMOVED lines=27> */
.L_x_13445:
        /* <DEDUP_REMOVED lines=14> */
.L_x_13444:
[----:B------:R-:W2:Y:S02]  /*2cd0*/  LDG.E.U16 R4, desc[UR36][R2.64] ;  /* 0x0000002402047981 */ /* 0x000ea4000c1e1500 */
[----:B--2---:R-:W-:-:S06]  /*2ce0*/  IMAD.U32 R4, R4, 0x10000, RZ ;  /* 0x0001000004047824 */ /* 0x004fcc00078e00ff */
[----:B------:R-:W0:Y:S02]  /*2cf0*/  F2I.FTZ.TRUNC.NTZ R4, R4 ;  /* 0x0000000400047305 */ /* 0x000e24000021f100 */
[----:B0-----:R-:W-:Y:S01]  /*2d00*/  PRMT R0, R4, 0x7610, R0 ;  /* 0x0000761004007816 */ /* 0x001fe20000000000 */
[----:B------:R-:W-:Y:S06]  /*2d10*/  BRA `(.L_x_13434) ;  /* 0x0000000400ac7947 */ /* 0x000fec0003800000 */
.L_x_13441:
        /* <DEDUP_REMOVED lines=10> */
.L_x_13448:
        /* <DEDUP_REMOVED lines=21> */
.L_x_13452:
[----:B------:R-:W-:Y:S05]  /*2f10*/  BSYNC.RECONVERGENT B1 ;  /* 0x0000000000017941 */ /* 0x000fea0003800200 */
.L_x_13451:
[----:B------:R-:W-:Y:S01]  /*2f20*/  IMAD.SHL.U32 R0, R0, 0x100000, RZ ;  /* 0x0010000000007824 */ /* 0x000fe200078e00ff */
[----:B------:R-:W-:-:S04]  /*2f30*/  LEA R2, R2, 0x3b800000, 0x17 ;  /* 0x3b80000002027811 */ /* 0x000fc800078eb8ff */
[----:B------:R-:W-:-:S07]  /*2f40*/  LOP3.LUT R4, R2, R0, R7, 0xfe, !PT ;  /* 0x0000000002047212 */ /* 0x000fce00078efe07 */
.L_x_13450:
[----:B------:R-:W-:Y:S05]  /*2f50*/  BSYNC.RECONVERGENT B0 ;  /* 0x0000000000007941 */ /* 0x000fea0003800200 */
.L_x_13449:
[----:B------:R-:W0:Y:S02]  /*2f60*/  F2I.FTZ.TRUNC.NTZ R4, R4 ;  /* 0x0000000400047305 */ /* 0x000e24000021f100 */
[----:B0-----:R-:W-:Y:S01]  /*2f70*/  PRMT R0, R4, 0x7610, R0 ;  /* 0x0000761004007816 */ /* 0x001fe20000000000 */
[----:B------:R-:W-:Y:S06]  /*2f80*/  BRA `(.L_x_13434) ;  /* 0x0000000400107947 */ /* 0x000fec0003800000 */
.L_x_13447:
        /* <DEDUP_REMOVED lines=21> */
.L_x_13456:
[----:B------:R-:W-:Y:S05]  /*30e0*/  BSYNC.RECONVERGENT B1 ;  /* 0x0000000000017941 */ /* 0x000fea0003800200 */
.L_x_13455:
[----:B------:R-:W-:Y:S01]  /*30f0*/  IMAD.SHL.U32 R0, R0, 0x200000, RZ ;  /* 0x0020000000007824 */ /* 0x000fe200078e00ff */
[----:B------:R-:W-:-:S04]  /*3100*/  LEA R2, R2, 0x37800000, 0x17 ;  /* 0x3780000002027811 */ /* 0x000fc800078eb8ff */
[----:B------:R-:W-:-:S07]  /*3110*/  LOP3.LUT R4, R2, R0, R7, 0xfe, !PT ;  /* 0x0000000002047212 */ /* 0x000fce00078efe07 */
.L_x_13454:
[----:B------:R-:W-:Y:S05]  /*3120*/  BSYNC.RECONVERGENT B0 ;  /* 0x0000000000007941 */ /* 0x000fea0003800200 */
.L_x_13453:
[----:B------:R-:W0:Y:S02]  /*3130*/  F2I.FTZ.TRUNC.NTZ R4, R4 ;  /* 0x0000000400047305 */ /* 0x000e24000021f100 */
[----:B0-----:R-:W-:Y:S01]  /*3140*/  PRMT R0, R4, 0x7610, R0 ;  /* 0x0000761004007816 */ /* 0x001fe20000000000 */
[----:B------:R-:W-:Y:S06]  /*3150*/  BRA `(.L_x_13434) ;  /* 0x00000000009c7947 */ /* 0x000fec0003800000 */
.L_x_13446:
[----:B------:R-:W-:-:S09]  /*3160*/  UISETP.NE.AND UP0, UPT, UR4, 0x1c, UPT ;  /* 0x0000001c0400788c */ /* 0x000fd2000bf05270 */
[----:B------:R-:W-:Y:S05]  /*3170*/  BRA.U !UP0, `(.L_x_13457) ;  /* 0x0000000108907547 */ /* 0x000fea000b800000 */
[----:B------:R-:W-:-:S09]  /*3180*/  UISETP.NE.AND UP0, UPT, UR4, 0x1d, UPT ;  /* 0x0000001d0400788c */ /* 0x000fd2000bf05270 */
[----:B------:R-:W-:Y:S05]  /*3190*/  BRA.U !UP0, `(.L_x_13458) ;  /* 0x0000000108807547 */ /* 0x000fea000b800000 */
[----:B------:R-:W-:-:S09]  /*31a0*/  UISETP.NE.AND UP0, UPT, UR4, 0x2c, UPT ;  /* 0x0000002c0400788c */ /* 0x000fd2000bf05270 */
[----:B------:R-:W-:Y:S05]  /*31b0*/  BRA.U !UP0, `(.L_x_13459) ;  /* 0x0000000108487547 */ /* 0x000fea000b800000 */
.L_x_13433:
        /* <DEDUP_REMOVED lines=8> */
[----:B0-----:R-:W-:Y:S01]  /*3240*/  MOV R4, UR4 ;  /* 0x0000000400047c02 */ /* 0x001fe20008000f00 */
[----:B------:R-:W-:-:S02]  /*3250*/  IMAD.U32 R5, RZ, RZ, UR5 ;  /* 0x00000005ff057e24 */ /* 0x000fc4000f8e00ff */
[----:B-1----:R-:W-:Y:S02]  /*3260*/  IMAD.U32 R6, RZ, RZ, UR6 ;  /* 0x00000006ff067e24 */ /* 0x002fe4000f8e00ff */
[----:B------:R-:W-:Y:S01]  /*3270*/  IMAD.U32 R7, RZ, RZ, UR7 ;  /* 0x00000007ff077e24 */ /* 0x000fe2000f8e00ff */
[----:B---3--:R-:W-:Y:S01]  /*3280*/  MOV R10, UR8 ;  /* 0x00000008000a7c02 */ /* 0x008fe20008000f00 */
[----:B------:R-:W-:-:S07]  /*3290*/  IMAD.U32 R11, RZ, RZ, UR9 ;  /* 0x00000009ff0b7e24 */ /* 0x000fce000f8e00ff */
[----:B------:R-:W-:-:S07]  /*32a0*/  LEPC R20, `(.L_x_13460) ;  /* 0x000000001014794e */ /* 0x000fce0000000000 */
[----:B--2-45:R-:W-:Y:S05]  /*32b0*/  CALL.ABS.NOINC R2 ;  /* 0x0000000002007343 */ /* 0x034fea0003c00000 */
.L_x_13460:
[----:B------:R-:W-:Y:S01]  /*32c0*/  PRMT R0, RZ, 0x7610, R0 ;  /* 0x00007610ff007816 */ /* 0x000fe20000000000 */
[----:B------:R-:W-:Y:S06]  /*32d0*/  BRA `(.L_x_13434) ;  /* 0x00000000003c7947 */ /* 0x000fec0003800000 */
.L_x_13459:
        /* <DEDUP_REMOVED lines=8> */
.L_x_13462:
[----:B------:R-:W-:Y:S05]  /*3360*/  BSYNC.RECONVERGENT B0 ;  /* 0x0000000000007941 */ /* 0x000fea0003800200 */
.L_x_13461:
[----:B------:R-:W0:Y:S02]  /*3370*/  F2I.FTZ.TRUNC.NTZ R4, R4 ;  /* 0x0000000400047305 */ /* 0x000e24000021f100 */
[----:B0-----:R-:W-:Y:S01]  /*3380*/  PRMT R0, R4, 0x7610, R0 ;  /* 0x0000761004007816 */ /* 0x001fe20000000000 */
[----:B------:R-:W-:Y:S06]  /*3390*/  BRA `(.L_x_13434) ;  /* 0x00000000000c7947 */ /* 0x000fec0003800000 */
.L_x_13458:
[----:B------:R0:W5:Y:S01]  /*33a0*/  LDG.E.U16 R0, desc[UR36][R2.64] ;  /* 0x0000002402007981 */ /* 0x000162000c1e1500 */
[----:B------:R-:W-:Y:S05]  /*33b0*/  BRA `(.L_x_13434) ;  /* 0x0000000000047947 */ /* 0x000fea0003800000 */
.L_x_13457:
[----:B------:R0:W5:Y:S02]  /*33c0*/  LDG.E.U16 R0, desc[UR36][R2.64] ;  /* 0x0000002402007981 */ /* 0x000164000c1e1500 */
.L_x_13434:
[----:B-1---5:R-:W-:Y:S01]  /*33d0*/  PRMT R7, R0, 0x9910, RZ ;  /* 0x0000991000077816 */ /* 0x022fe200000000ff */
[----:B------:R-:W1:Y:S01]  /*33e0*/  LDCU.64 UR6, c[0x0][0x5e8] ;  /* 0x0000bd00ff0677ac */ /* 0x000e620008000a00 */
[----:B----4-:R-:W-:Y:S02]  /*33f0*/  PRMT R0, R19, 0x9910, RZ ;  /* 0x0000991013007816 */ /* 0x010fe400000000ff */
[-C--:B------:R-:W-:Y:S01]  /*3400*/  IABS R6, R7.reuse ;  /* 0x0000000700067213 */ /* 0x080fe20000000000 */
[----:B------:R-:W-:Y:S01]  /*3410*/  UPRMT UR4, UR43, 0x9910, URZ ;  /* 0x000099102b047896 */ /* 0x000fe200080000ff */
[----:B------:R-:W-:Y:S02]  /*3420*/  IABS R8, R0 ;  /* 0x0000000000087213 */ /* 0x000fe40000000000 */
[----:B------:R-:W4:Y:S01]  /*3430*/  I2F.RP R4, R6 ;  /* 0x0000000600047306 */ /* 0x000f220000209400 */
[----:B------:R-:W-:Y:S01]  /*3440*/  IABS R9, R7 ;  /* 0x0000000700097213 */ /* 0x000fe20000000000 */
[----:B------:R-:W-:Y:S01]  /*3450*/  UISETP.GT.AND UP0, UPT, UR4, 0x9, UPT ;  /* 0x000000090400788c */ /* 0x000fe2000bf04270 */
[----:B------:R-:W-:-:S05]  /*3460*/  ISETP.GE.AND P1, PT, R0, RZ, PT ;  /* 0x000000ff0000720c */ /* 0x000fca0003f26270 */
[----:B----4-:R-:W0:Y:S02]  /*3470*/  MUFU.RCP R4, R4 ;  /* 0x0000000400047308 */ /* 0x010e240000001000 */
[----:B0-23--:R-:W-:Y:S01]  /*3480*/  IADD3 R2, PT, PT, R4, 0xffffffe, RZ ;  /* 0x0ffffffe04027810 */ /* 0x00dfe20007ffe0ff */
[----:B------:R-:W-:-:S05]  /*3490*/  IMAD.MOV R4, RZ, RZ, -R9 ;  /* 0x000000ffff047224 */ /* 0x000fca00078e0a09 */
[----:B------:R0:W2:Y:S02]  /*34a0*/  F2I.FTZ.U32.TRUNC.NTZ R3, R2 ;  /* 0x0000000200037305 */ /* 0x0000a4000021f000 */
[----:B0-----:R-:W-:Y:S02]  /*34b0*/  IMAD.MOV.U32 R2, RZ, RZ, RZ ;  /* 0x000000ffff027224 */ /* 0x001fe400078e00ff */
[----:B--2---:R-:W-:-:S04]  /*34c0*/  IMAD.MOV R5, RZ, RZ, -R3 ;  /* 0x000000ffff057224 */ /* 0x004fc800078e0a03 */
[----:B------:R-:W-:-:S04]  /*34d0*/  IMAD R5, R5, R6, RZ ;  /* 0x0000000605057224 */ /* 0x000fc800078e02ff */
[----:B------:R-:W-:Y:S01]  /*34e0*/  IMAD.HI.U32 R3, R3, R5, R2 ;  /* 0x0000000503037227 */ /* 0x000fe200078e0002 */
[----:B------:R-:W-:-:S05]  /*34f0*/  MOV R2, R8 ;  /* 0x0000000800027202 */ /* 0x000fca0000000f00 */
[----:B------:R-:W-:-:S04]  /*3500*/  IMAD.HI.U32 R3, R3, R2, RZ ;  /* 0x0000000203037227 */ /* 0x000fc800078e00ff */
[----:B------:R-:W-:-:S05]  /*3510*/  IMAD R3, R3, R4, R2 ;  /* 0x0000000403037224 */ /* 0x000fca00078e0202 */
[----:B------:R-:W-:-:S13]  /*3520*/  ISETP.GT.U32.AND P0, PT, R6, R3, PT ;  /* 0x000000030600720c */ /* 0x000fda0003f04070 */
[----:B------:R-:W-:Y:S01]  /*3530*/  @!P0 IMAD.IADD R3, R3, 0x1, -R6 ;  /* 0x0000000103038824 */ /* 0x000fe200078e0a06 */
[----:B------:R-:W-:-:S04]  /*3540*/  ISETP.NE.AND P0, PT, R7, RZ, PT ;  /* 0x000000ff0700720c */ /* 0x000fc80003f05270 */
[----:B------:R-:W-:-:S13]  /*3550*/  ISETP.GT.U32.AND P2, PT, R6, R3, PT ;  /* 0x000000030600720c */ /* 0x000fda0003f44070 */
[----:B------:R-:W-:Y:S01]  /*3560*/  @!P2 IMAD.IADD R3, R3, 0x1, -R6 ;  /* 0x000000010303a824 */ /* 0x000fe200078e0a06 */
[----:B-1----:R-:W-:-:S03]  /*3570*/  IADD3 R2, P2, PT, R16, UR6, RZ ;  /* 0x0000000610027c10 */ /* 0x002fc6000ff5e0ff */
[----:B------:R-:W-:Y:S02]  /*3580*/  IMAD.MOV.U32 R4, RZ, RZ, R3 ;  /* 0x000000ffff047224 */ /* 0x000fe400078e0003 */
[----:B------:R-:W-:-:S03]  /*3590*/  IMAD.X R3, RZ, RZ, UR7, P2 ;  /* 0x00000007ff037e24 */ /* 0x000fc600090e06ff */
[----:B------:R-:W-:Y:S02]  /*35a0*/  @!P1 IADD3 R4, PT, PT, -R4, RZ, RZ ;  /* 0x000000ff04049210 */ /* 0x000fe40007ffe1ff */
[----:B------:R-:W-:Y:S01]  /*35b0*/  @!P0 LOP3.LUT R4, RZ, R7, RZ, 0x33, !PT ;  /* 0x00000007ff048212 */ /* 0x000fe200078e33ff */
        /* <DEDUP_REMOVED lines=9> */
[----:B------:R0:W-:Y:S01]  /*3650*/  STG.E.U8 desc[UR36][R2.64], R4 ;  /* 0x0000000402007986 */ /* 0x0001e2000c101124 */
[----:B------:R-:W-:Y:S05]  /*3660*/  BRA `(.L_x_13468) ;  /* 0x0000000c00447947 */ /* 0x000fea0003800000 */
.L_x_13466:
[----:B------:R1:W-:Y:S01]  /*3670*/  STG.E.U8 desc[UR36][R2.64], R4 ;  /* 0x0000000402007986 */ /* 0x0003e2000c101124 */
[----:B------:R-:W-:Y:S05]  /*3680*/  BRA `(.L_x_13468) ;  /* 0x0000000c003c7947 */ /* 0x000fea0003800000 */
.L_x_13465:
[----:B------:R-:W-:-:S09]  /*3690*/  UISETP.NE.AND UP0, UPT, UR4, 0x2, UPT ;  /* 0x000000020400788c */ /* 0x000fd2000bf05270 */
[----:B------:R-:W-:Y:S05]  /*36a0*/  BRA.U !UP0, `(.L_x_13469) ;  /* 0x0000000108247547 */ /* 0x000fea000b800000 */
[----:B------:R-:W-:-:S09]  /*36b0*/  UISETP.NE.AND UP0, UPT, UR4, 0x3, UPT ;  /* 0x000000030400788c */ /* 0x000fd2000bf05270 */
[----:B------:R-:W-:Y:S05]  /*36c0*/  BRA.U !UP0, `(.L_x_13470) ;  /* 0x0000000108147547 */ /* 0x000fea000b800000 */
[----:B------:R-:W-:-:S09]  /*36d0*/  UISETP.NE.AND UP0, UPT, UR4, 0x4, UPT ;  /* 0x000000040400788c */ /* 0x000fd2000bf05270 */
[----:B------:R-:W-:Y:S05]  /*36e0*/  BRA.U UP0, `(.L_x_13467) ;  /* 0x0000000900907547 */ /* 0x000fea000b800000 */
[----:B------:R-:W-:-:S05]  /*36f0*/  SHF.R.S32.HI R5, RZ, 0x1f, R4 ;  /* 0x0000001fff057819 */ /* 0x000fca0000011404 */
[----:B------:R4:W-:Y:S01]  /*3700*/  STG.E.64 desc[UR36][R2.64], R4 ;  /* 0x0000000402007986 */ /* 0x0009e2000c101b24 */
[----:B------:R-:W-:Y:S05]  /*3710*/  BRA `(.L_x_13468) ;  /* 0x0000000c00187947 */ /* 0x000fea0003800000 */
.L_x_13470:
[----:B------:R3:W-:Y:S01]  /*3720*/  STG.E desc[UR36][R2.64], R4 ;  /* 0x0000000402007986 */ /* 0x0007e2000c101924 */
[----:B------:R-:W-:Y:S05]  /*3730*/  BRA `(.L_x_13468) ;  /* 0x0000000c00107947 */ /* 0x000fea0003800000 */
.L_x_13469:
[----:B------:R2:W-:Y:S01]  /*3740*/  STG.E.U16 desc[UR36][R2.64], R4 ;  /* 0x0000000402007986 */ /* 0x0005e2000c101524 */
[----:B------:R-:W-:Y:S05]  /*3750*/  BRA `(.L_x_13468) ;  /* 0x0000000c00087947 */ /* 0x000fea0003800000 */
.L_x_13464:
[----:B------:R-:W-:-:S09]  /*3760*/  UISETP.GT.AND UP0, UPT, UR4, 0x6, UPT ;  /* 0x000000060400788c */ /* 0x000fd2000bf04270 */
[----:B------:R-:W-:Y:S05]  /*3770*/  BRA.U UP0, `(.L_x_13471) ;  /* 0x00000001002c7547 */ /* 0x000fea000b800000 */
[----:B------:R-:W-:-:S09]  /*3780*/  UISETP.NE.AND UP0, UPT, UR4, 0x5, UPT ;  /* 0x000000050400788c */ /* 0x000fd2000bf05270 */
[----:B------:R-:W-:Y:S05]  /*3790*/  BRA.U !UP0, `(.L_x_13472) ;  /* 0x0000000108147547 */ /* 0x000fea000b800000 */
[----:B------:R-:W-:-:S09]  /*37a0*/  UISETP.NE.AND UP0, UPT, UR4, 0x6, UPT ;  /* 0x000000060400788c */ /* 0x000fd2000bf05270 */
[----:B------:R-:W-:Y:S05]  /*37b0*/  BRA.U UP0, `(.L_x_13467) ;  /* 0x00000009005c7547 */ /* 0x000fea000b800000 */
[----:B------:R-:W0:Y:S02]  /*37c0*/  I2F.S16 R5, R4 ;  /* 0x0000000400057306 */ /* 0x000e240000101400 */
[----:B0-----:R0:W-:Y:S01]  /*37d0*/  STG.E desc[UR36][R2.64], R5 ;  /* 0x0000000502007986 */ /* 0x0011e2000c101924 */
[----:B------:R-:W-:Y:S05]  /*37e0*/  BRA `(.L_x_13468) ;  /* 0x0000000800e47947 */ /* 0x000fea0003800000 */
.L_x_13472:
[----:B------:R-:W0:Y:S02]  /*37f0*/  I2F.S16 R0, R4 ;  /* 0x0000000400007306 */ /* 0x000e240000101400 */
[----:B0-----:R-:W-:-:S05]  /*3800*/  F2FP.F16.F32.PACK_AB R0, RZ, R0 ;  /* 0x00000000ff00723e */ /* 0x001fca00000000ff */
[----:B------:R0:W-:Y:S01]  /*3810*/  STG.E.U16 desc[UR36][R2.64], R0 ;  /* 0x0000000002007986 */ /* 0x0001e2000c101524 */
[----:B------:R-:W-:Y:S05]  /*3820*/  BRA `(.L_x_13468) ;  /* 0x0000000800d47947 */ /* 0x000fea0003800000 */
.L_x_13471:
[----:B------:R-:W-:-:S09]  /*3830*/  UISETP.NE.AND UP0, UPT, UR4, 0x7, UPT ;  /* 0x000000070400788c */ /* 0x000fd2000bf05270 */
[----:B------:R-:W-:Y:S05]  /*3840*/  BRA.U !UP0, `(.L_x_13473) ;  /* 0x0000000108347547 */ /* 0x000fea000b800000 */
[----:B------:R-:W-:-:S09]  /*3850*/  UISETP.NE.AND UP0, UPT, UR4, 0x8, UPT ;  /* 0x000000080400788c */ /* 0x000fd2000bf05270 */
[----:B------:R-:W-:Y:S05]  /*3860*/  BRA.U !UP0, `(.L_x_13474) ;  /* 0x0000000108187547 */ /* 0x000fea000b800000 */
[----:B------:R-:W-:-:S09]  /*3870*/  UISETP.NE.AND UP0, UPT, UR4, 0x9, UPT ;  /* 0x000000090400788c */ /* 0x000fd2000bf05270 */
[----:B------:R-:W-:Y:S05]  /*3880*/  BRA.U UP0, `(.L_x_13467) ;  /* 0x0000000900287547 */ /* 0x000fea000b800000 */
[----:B------:R-:W0:Y:S01]  /*3890*/  I2F.S16 R4, R4 ;  /* 0x0000000400047306 */ /* 0x000e220000101400 */
[----:B------:R-:W-:-:S05]  /*38a0*/  IMAD.MOV.U32 R5, RZ, RZ, RZ ;  /* 0x000000ffff057224 */ /* 0x000fca00078e00ff */
[----:B0-----:R0:W-:Y:S01]  /*38b0*/  STG.E.64 desc[UR36][R2.64], R4 ;  /* 0x0000000402007986 */ /* 0x0011e2000c101b24 */
[----:B------:R-:W-:Y:S05]  /*38c0*/  BRA `(.L_x_13468) ;  /* 0x0000000800ac7947 */ /* 0x000fea0003800000 */
.L_x_13474:
[----:B------:R-:W0:Y:S02]  /*38d0*/  I2F.S16 R4, R4 ;  /* 0x0000000400047306 */ /* 0x000e240000101400 */
[----:B0-----:R-:W-:-:S04]  /*38e0*/  F2FP.F16.F32.PACK_AB R5, RZ, R4 ;  /* 0x00000004ff05723e */ /* 0x001fc800000000ff */
[----:B------:R-:W-:-:S05]  /*38f0*/  PRMT R5, R5, 0x5410, RZ ;  /* 0x0000541005057816 */ /* 0x000fca00000000ff */
[----:B------:R0:W-:Y:S01]  /*3900*/  STG.E desc[UR36][R2.64], R5 ;  /* 0x0000000502007986 */ /* 0x0001e2000c101924 */
[----:B------:R-:W-:Y:S05]  /*3910*/  BRA `(.L_x_13468) ;  /* 0x0000000800987947 */ /* 0x000fea0003800000 */
.L_x_13473:
[----:B------:R-:W0:Y:S02]  /*3920*/  I2F.F64.S16 R4, R4 ;  /* 0x0000000400047312 */ /* 0x000e240000101c00 */
[----:B0-----:R0:W-:Y:S01]  /*3930*/  STG.E.64 desc[UR36][R2.64], R4 ;  /* 0x0000000402007986 */ /* 0x0011e2000c101b24 */
[----:B------:R-:W-:Y:S05]  /*3940*/  BRA `(.L_x_13468) ;  /* 0x00000008008c7947 */ /* 0x000fea0003800000 */
.L_x_13463:
        /* <DEDUP_REMOVED lines=8> */
[----:B------:R-:W-:-:S04]  /*39d0*/  ISETP.NE.AND P0, PT, R4, RZ, PT ;  /* 0x000000ff0400720c */ /* 0x000fc80003f05270 */
[----:B------:R-:W-:-:S05]  /*39e0*/  SEL R5, RZ, 0x1, !P0 ;  /* 0x00000001ff057807 */ /* 0x000fca0004000000 */
[----:B------:R0:W-:Y:S01]  /*39f0*/  STG.E.U8 desc[UR36][R2.64], R5 ;  /* 0x0000000502007986 */ /* 0x0001e2000c101124 */
[----:B------:R-:W-:Y:S05]  /*3a00*/  BRA `(.L_x_13468) ;  /* 0x00000008005c7947 */ /* 0x000fea0003800000 */
.L_x_13477:
[----:B------:R-:W-:Y:S01]  /*3a10*/  CS2R R6, SRZ ;  /* 0x0000000000067805 */ /* 0x000fe2000001ff00 */
[----:B------:R-:W0:Y:S04]  /*3a20*/  I2F.F64.S16 R4, R4 ;  /* 0x0000000400047312 */ /* 0x000e280000101c00 */
[----:B0-----:R0:W-:Y:S01]  /*3a30*/  STG.E.128 desc[UR36][R2.64], R4 ;  /* 0x0000000402007986 */ /* 0x0011e2000c101d24 */
[----:B------:R-:W-:Y:S05]  /*3a40*/  BRA `(.L_x_13468) ;  /* 0x00000008004c7947 */ /* 0x000fea0003800000 */
.L_x_13476:
[----:B------:R-:W-:-:S09]  /*3a50*/  UISETP.NE.AND UP0, UPT, UR4, 0xf, UPT ;  /* 0x0000000f0400788c */ /* 0x000fd2000bf05270 */
[----:B------:R-:W-:Y:S05]  /*3a60*/  BRA.U !UP0, `(.L_x_13478) ;  /* 0x0000000108a07547 */ /* 0x000fea000b800000 */
[----:B------:R-:W-:-:S09]  /*3a70*/  UISETP.NE.AND UP0, UPT, UR4, 0x17, UPT ;  /* 0x000000170400788c */ /* 0x000fd2000bf05270 */
[----:B------:R-:W-:Y:S05]  /*3a80*/  BRA.U !UP0, `(.L_x_13479) ;  /* 0x00000001084c7547 */ /* 0x000fea000b800000 */
[----:B------:R-:W-:-:S09]  /*3a90*/  UISETP.NE.AND UP0, UPT, UR4, 0x18, UPT ;  /* 0x000000180400788c */ /* 0x000fd2000bf05270 */
[----:B------:R-:W-:Y:S05]  /*3aa0*/  BRA.U UP0, `(.L_x_13467) ;  /* 0x0000000500a07547 */ /* 0x000fea000b800000 */
[----:B------:R-:W0:Y:S01]  /*3ab0*/  I2F.S16 R7, R4 ;  /* 0x0000000400077306 */ /* 0x000e220000101400 */
[----:B------:R-:W-:Y:S01]  /*3ac0*/  BSSY.RECONVERGENT B0, `(.L_x_13480) ;  /* 0x000000c000007945 */ /* 0x000fe20003800200 */
[----:B------:R-:W-:Y:S01]  /*3ad0*/  IMAD.MOV.U32 R0, RZ, RZ, 0x7f ;  /* 0x0000007fff007424 */ /* 0x000fe200078e00ff */
[----:B0-----:R-:W-:Y:S02]  /*3ae0*/  LOP3.LUT R6, R7, 0x7fffffff, RZ, 0xc0, !PT ;  /* 0x7fffffff07067812 */ /* 0x001fe400078ec0ff */
        /* <DEDUP_REMOVED lines=9> */
.L_x_13481:
[----:B------:R-:W-:Y:S05]  /*3b80*/  BSYNC.RECONVERGENT B0 ;  /* 0x0000000000007941 */ /* 0x000fea0003800200 */
.L_x_13480:
[----:B------:R-:W-:-:S05]  /*3b90*/  LOP3.LUT R5, R0, 0x80, R5, 0xf8, !PT ;  /* 0x0000008000057812 */ /* 0x000fca00078ef805 */
[----:B------:R0:W-:Y:S01]  /*3ba0*/  STG.E.U8 desc[UR36][R2.64], R5 ;  /* 0x0000000502007986 */ /* 0x0001e2000c101124 */
[----:B------:R-:W-:Y:S05]  /*3bb0*/  BRA `(.L_x_13468) ;  /* 0x0000000400f07947 */ /* 0x000fea0003800000 */
.L_x_13479:
[----:B------:R-:W0:Y:S01]  /*3bc0*/  I2F.S16 R7, R4 ;  /* 0x0000000400077306 */ /* 0x000e220000101400 */
[----:B------:R-:W-:Y:S01]  /*3bd0*/  BSSY.RECONVERGENT B0, `(.L_x_13482) ;  /* 0x000000e000007945 */ /* 0x000fe20003800200 */
[----:B0-----:R-:W-:Y:S02]  /*3be0*/  LOP3.LUT R6, R7, 0x7fffffff, RZ, 0xc0, !PT ;  /* 0x7fffffff07067812 */ /* 0x001fe400078ec0ff */
        /* <DEDUP_REMOVED lines=12> */
.L_x_13483:
[----:B------:R-:W-:Y:S05]  /*3cb0*/  BSYNC.RECONVERGENT B0 ;  /* 0x0000000000007941 */ /* 0x000fea0003800200 */
.L_x_13482:
[----:B------:R-:W-:-:S05]  /*3cc0*/  LOP3.LUT R5, R0, 0x80, R5, 0xf8, !PT ;  /* 0x0000008000057812 */ /* 0x000fca00078ef805 */
[----:B------:R0:W-:Y:S01]  /*3cd0*/  STG.E.U8 desc[UR36][R2.64], R5 ;  /* 0x0000000502007986 */ /* 0x0001e2000c101124 */
[----:B------:R-:W-:Y:S05]  /*3ce0*/  BRA `(.L_x_13468) ;  /* 0x0000000400a47947 */ /* 0x000fea0003800000 */
.L_x_13478:
[----:B------:R-:W0:Y:S02]  /*3cf0*/  I2F.S16 R0, R4 ;  /* 0x0000000400007306 */ /* 0x000e240000101400 */
[----:B0-----:R-:W-:-:S05]  /*3d00*/  F2FP.BF16.F32.PACK_AB R0, RZ, R0 ;  /* 0x00000000ff00723e */ /* 0x001fca00000010ff */
[----:B------:R0:W-:Y:S01]  /*3d10*/  STG.E.U16 desc[UR36][R2.64], R0 ;  /* 0x0000000002007986 */ /* 0x0001e2000c101524 */
[----:B------:R-:W-:Y:S05]  /*3d20*/  BRA `(.L_x_13468) ;  /* 0x0000000400947947 */ /* 0x000fea0003800000 */
.L_x_13475:
        /* <DEDUP_REMOVED lines=8> */
[----:B------:R0:W-:Y:S01]  /*3db0*/  STG.E.U16 desc[UR36][R2.64], R4 ;  /* 0x0000000402007986 */ /* 0x0001e2000c101524 */
[----:B------:R-:W-:Y:S05]  /*3dc0*/  BRA `(.L_x_13468) ;  /* 0x00000004006c7947 */ /* 0x000fea0003800000 */
.L_x_13486:
[----:B------:R-:W0:Y:S01]  /*3dd0*/  I2F.S16 R7, R4 ;  /* 0x0000000400077306 */ /* 0x000e220000101400 */
[----:B------:R-:W-:Y:S01]  /*3de0*/  BSSY.RECONVERGENT B0, `(.L_x_13487) ;  /* 0x0000014000007945 */ /* 0x000fe20003800200 */
[----:B------:R-:W-:Y:S01]  /*3df0*/  IMAD.MOV.U32 R0, RZ, RZ, 0x80 ;  /* 0x00000080ff007424 */ /* 0x000fe200078e00ff */
[----:B0-----:R-:W-:-:S04]  /*3e00*/  LOP3.LUT R5, R7, 0x7fffffff, RZ, 0xc0, !PT ;  /* 0x7fffffff07057812 */ /* 0x001fc800078ec0ff */
        /* <DEDUP_REMOVED lines=9> */
.L_x_13489:
[----:B------:R-:W-:-:S04]  /*3ea0*/  SHF.R.U32.HI R0, RZ, 0x14, R7 ;  /* 0x00000014ff007819 */ /* 0x000fc80000011607 */
[----:B------:R-:W-:-:S04]  /*3eb0*/  LOP3.LUT R0, R0, 0x1, RZ, 0xc0, !PT ;  /* 0x0000000100007812 */ /* 0x000fc800078ec0ff */
[----:B------:R-:W-:-:S04]  /*3ec0*/  IADD3 R0, PT, PT, R7, 0x487ffff, R0 ;  /* 0x0487ffff07007810 */ /* 0x000fc80007ffe000 */
[----:B------:R-:W-:-:S04]  /*3ed0*/  SHF.R.U32.HI R0, RZ, 0x14, R0 ;  /* 0x00000014ff007819 */ /* 0x000fc80000011600 */
[----:B------:R-:W-:-:S07]  /*3ee0*/  LOP3.LUT R4, R0, 0xff, RZ, 0xc0, !PT ;  /* 0x000000ff00047812 */ /* 0x000fce00078ec0ff */
.L_x_13490:
[----:B------:R-:W-:-:S04]  /*3ef0*/  SHF.R.U32.HI R5, RZ, 0x18, R7 ;  /* 0x00000018ff057819 */ /* 0x000fc80000011607 */
[----:B------:R-:W-:-:S04]  /*3f00*/  LOP3.LUT R4, R4, 0x80, R5, 0xf8, !PT ;  /* 0x0000008004047812 */ /* 0x000fc800078ef805 */
[----:B------:R-:W-:-:S07]  /*3f10*/  PRMT R0, R4, 0x7610, R0 ;  /* 0x0000761004007816 */ /* 0x000fce0000000000 */
.L_x_13488:
[----:B------:R-:W-:Y:S05]  /*3f20*/  BSYNC.RECONVERGENT B0 ;  /* 0x0000000000007941 */ /* 0x000fea0003800200 */
.L_x_13487:
[----:B------:R0:W-:Y:S01]  /*3f30*/  STG.E.U8 desc[UR36][R2.64], R0 ;  /* 0x0000000002007986 */ /* 0x0001e2000c101124 */
[----:B------:R-:W-:Y:S05]  /*3f40*/  BRA `(.L_x_13468) ;  /* 0x00000004000c7947 */ /* 0x000fea0003800000 */
.L_x_13485:
        /* <DEDUP_REMOVED lines=13> */
.L_x_13493:
[----:B------:R-:W-:-:S04]  /*4020*/  SHF.R.U32.HI R0, RZ, 0x15, R7 ;  /* 0x00000015ff007819 */ /* 0x000fc80000011607 */
[----:B------:R-:W-:-:S04]  /*4030*/  LOP3.LUT R0, R0, 0x1, RZ, 0xc0, !PT ;  /* 0x0000000100007812 */ /* 0x000fc800078ec0ff */
[----:B------:R-:W-:-:S04]  /*4040*/  IADD3 R0, PT, PT, R7, 0x88fffff, R0 ;  /* 0x088fffff07007810 */ /* 0x000fc80007ffe000 */
[----:B------:R-:W-:-:S04]  /*4050*/  SHF.R.U32.HI R0, RZ, 0x15, R0 ;  /* 0x00000015ff007819 */ /* 0x000fc80000011600 */
[----:B------:R-:W-:-:S07]  /*4060*/  LOP3.LUT R4, R0, 0xff, RZ, 0xc0, !PT ;  /* 0x000000ff00047812 */ /* 0x000fce00078ec0ff */
.L_x_13494:
[----:B------:R-:W-:-:S04]  /*4070*/  SHF.R.U32.HI R5, RZ, 0x18, R7 ;  /* 0x00000018ff057819 */ /* 0x000fc80000011607 */
[----:B------:R-:W-:-:S04]  /*4080*/  LOP3.LUT R4, R4, 0x80, R5, 0xf8, !PT ;  /* 0x0000008004047812 */ /* 0x000fc800078ef805 */
[----:B------:R-:W-:-:S07]  /*4090*/  PRMT R0, R4, 0x7610, R0 ;  /* 0x0000761004007816 */ /* 0x000fce0000000000 */
.L_x_13492:
[----:B------:R-:W-:Y:S05]  /*40a0*/  BSYNC.RECONVERGENT B0 ;  /* 0x0000000000007941 */ /* 0x000fea0003800200 */
.L_x_13491:
[----:B------:R0:W-:Y:S01]  /*40b0*/  STG.E.U8 desc[UR36][R2.64], R0 ;  /* 0x0000000002007986 */ /* 0x0001e2000c101124 */
[----:B------:R-:W-:Y:S05]  /*40c0*/  BRA `(.L_x_13468) ;  /* 0x0000000000ac7947 */ /* 0x000fea0003800000 */
.L_x_13484:
[----:B------:R-:W-:-:S09]  /*40d0*/  UISETP.NE.AND UP0, UPT, UR4, 0x1c, UPT ;  /* 0x0000001c0400788c */ /* 0x000fd2000bf05270 */
[----:B------:R-:W-:Y:S05]  /*40e0*/  BRA.U !UP0, `(.L_x_13495) ;  /* 0x0000000108a07547 */ /* 0x000fea000b800000 */
[----:B------:R-:W-:-:S09]  /*40f0*/  UISETP.NE.AND UP0, UPT, UR4, 0x1d, UPT ;  /* 0x0000001d0400788c */ /* 0x000fd2000bf05270 */
[----:B------:R-:W-:Y:S05]  /*4100*/  BRA.U !UP0, `(.L_x_13496) ;  /* 0x00000001088c7547 */ /* 0x000fea000b800000 */
[----:B------:R-:W-:-:S09]  /*4110*/  UISETP.NE.AND UP0, UPT, UR4, 0x2c, UPT ;  /* 0x0000002c0400788c */ /* 0x000fd2000bf05270 */
[----:B------:R-:W-:Y:S05]  /*4120*/  BRA.U !UP0, `(.L_x_13497) ;  /* 0x0000000108447547 */ /* 0x000fea000b800000 */
.L_x_13467:
        /* <DEDUP_REMOVED lines=8> */
[----:B0-----:R-:W-:Y:S01]  /*41b0*/  IMAD.U32 R4, RZ, RZ, UR6 ;  /* 0x00000006ff047e24 */ /* 0x001fe2000f8e00ff */
[----:B------:R-:W-:Y:S01]  /*41c0*/  MOV R5, UR7 ;  /* 0x0000000700057c02 */ /* 0x000fe20008000f00 */
[----:B---3--:R-:W-:-:S02]  /*41d0*/  IMAD.U32 R6, RZ, RZ, UR8 ;  /* 0x00000008ff067e24 */ /* 0x008fc4000f8e00ff */
[----:B------:R-:W-:Y:S02]  /*41e0*/  IMAD.U32 R7, RZ, RZ, UR9 ;  /* 0x00000009ff077e24 */ /* 0x000fe4000f8e00ff */
[----:B----4-:R-:W-:Y:S01]  /*41f0*/  IMAD.U32 R10, RZ, RZ, UR4 ;  /* 0x00000004ff0a7e24 */ /* 0x010fe2000f8e00ff */
[----:B-1----:R-:W-:-:S07]  /*4200*/  MOV R11, UR5 ;  /* 0x00000005000b7c02 */ /* 0x002fce0008000f00 */
[----:B------:R-:W-:-:S07]  /*4210*/  LEPC R20, `(.L_x_13498) ;  /* 0x000000001014794e */ /* 0x000fce0000000000 */
[----:B--2---:R-:W-:Y:S05]  /*4220*/  CALL.ABS.NOINC R2 ;  /* 0x0000000002007343 */ /* 0x004fea0003c00000 */
.L_x_13498:
[----:B------:R-:W-:Y:S05]  /*4230*/  BRA `(.L_x_13468) ;  /* 0x0000000000507947 */ /* 0x000fea0003800000 */
.L_x_13497:
[----:B------:R-:W0:Y:S02]  /*4240*/  I2F.S16 R4, R4 ;  /* 0x0000000400047306 */ /* 0x000e240000101400 */
[----:B0-----:R-:W-:-:S04]  /*4250*/  SHF.R.U32.HI R6, RZ, 0x17, R4 ;  /* 0x00000017ff067819 */ /* 0x001fc80000011604 */
        /* <DEDUP_REMOVED lines=14> */
.L_x_13496:
[----:B------:R-:W-:-:S05]  /*4340*/  SHF.R.S32.HI R5, RZ, 0x1f, R4 ;  /* 0x0000001fff057819 */ /* 0x000fca0000011404 */
[----:B------:R0:W-:Y:S01]  /*4350*/  STG.E.64 desc[UR36][R2.64], R4 ;  /* 0x0000000402007986 */ /* 0x0001e2000c101b24 */
[----:B------:R-:W-:Y:S05]  /*4360*/  BRA `(.L_x_13468) ;  /* 0x0000000000047947 */ /* 0x000fea0003800000 */
.L_x_13495:
[----:B------:R0:W-:Y:S02]  /*4370*/  STG.E desc[UR36][R2.64], R4 ;  /* 0x0000000402007986 */ /* 0x0001e4000c101924 */
.L_x_13468:
[----:B------:R-:W-:-:S07]  /*4380*/  IADD3 R17, PT, PT, R17, 0x80, RZ ;  /* 0x0000008011117810 */ /* 0x000fce0007ffe0ff */
.L_x_13393:
[----:B------:R-:W-:Y:S05]  /*4390*/  BSYNC.RECONVERGENT B6 ;  /* 0x0000000000067941 */ /* 0x000fea0003800200 */
.L_x_13392:
[----:B------:R-:W5:Y:S01]  /*43a0*/  LDCU UR4, c[0x0][0x380] ;  /* 0x00007000ff0477ac */ /* 0x000f620008000800 */
[----:B------:R-:W-:Y:S01]  /*43b0*/  BSSY.RECONVERGENT B6, `(.L_x_13499) ;  /* 0x000042a000067945 */ /* 0x000fe20003800200 */
[----:B-----5:R-:W-:-:S13]  /*43c0*/  ISETP.GE.AND P0, PT, R17, UR4, PT ;  /* 0x0000000411007c0c */ /* 0x020fda000bf06270 */
[----:B------:R-:W-:Y:S05]  /*43d0*/  @P0 BRA `(.L_x_13500) ;  /* 0x00000040009c0947 */ /* 0x000fea0003800000 */
[----:B------:R-:W5:Y:S01]  /*43e0*/  LDCU UR4, c[0x0][0x388] ;  /* 0x00007100ff0477ac */ /* 0x000f620008000800 */
[----:B------:R-:W-:Y:S02]  /*43f0*/  IMAD.MOV.U32 R18, RZ, RZ, RZ ;  /* 0x000000ffff127224 */ /* 0x000fe400078e00ff */
[----:B0-----:R-:W-:Y:S02]  /*4400*/  IMAD.MOV.U32 R0, RZ, RZ, RZ ;  /* 0x000000ffff007224 */ /* 0x001fe400078e00ff */
[----:B------:R-:W-:Y:S01]  /*4410*/  IMAD.MOV.U32 R16, RZ, RZ, RZ ;  /* 0x000000ffff107224 */ /* 0x000fe200078e00ff */
[----:B-----5:R-:W-:-:S09]  /*4420*/  UISETP.NE.AND UP0, UPT, UR4, URZ, UPT ;  /* 0x000000ff0400728c */ /* 0x020fd2000bf05270 */
[----:B------:R-:W-:Y:S05]  /*4430*/  BRA.U !UP0, `(.L_x_13501) ;  /* 0x0000001508707547 */ /* 0x000fea000b800000 */
[----:B------:R-:W1:Y:S01]  /*4440*/  LDCU.64 UR4, c[0x0][0x390] ;  /* 0x00007200ff0477ac */ /* 0x000e620008000a00 */
[----:B------:R-:W-:Y:S01]  /*4450*/  MOV R16, RZ ;  /* 0x000000ff00107202 */ /* 0x000fe20000000f00 */
[----:B------:R-:W0:Y:S01]  /*4460*/  LDCU UR6, c[0x0][0x38c] ;  /* 0x00007180ff0677ac */ /* 0x000e220008000800 */
[----:B------:R-:W5:Y:S01]  /*4470*/  LDCU.64 UR8, c[0x0][0x4b8] ;  /* 0x00009700ff0877ac */ /* 0x000f620008000a00 */
[----:B------:R-:W-:Y:S02]  /*4480*/  UISETP.NE.AND UP0, UPT, UR41, URZ, UPT ;  /* 0x000000ff2900728c */ /* 0x000fe4000bf05270 */
[----:B-1234-:R-:W-:Y:S01]  /*4490*/  IMAD.HI.U32 R2, R17, UR4, R16 ;  /* 0x0000000411027c27 */ /* 0x01efe2000f8e0010 */
[----:B------:R-:W1:Y:S04]  /*44a0*/  LDCU UR4, c[0x0][0x4c0] ;  /* 0x00009800ff0477ac */ /* 0x000e680008000800 */
[----:B------:R-:W-:-:S05]  /*44b0*/  SHF.R.U32.HI R3, RZ, UR5, R2 ;  /* 0x00000005ff037c19 */ /* 0x000fca0008011602 */
[----:B------:R-:W-:-:S04]  /*44c0*/  IMAD.MOV R18, RZ, RZ, -R3 ;  /* 0x000000ffff127224 */ /* 0x000fc800078e0a03 */
        /* <DEDUP_REMOVED lines=339> */
.L_x_13501:
[----:B------:R-:W1:Y:S01]  /*5a00*/  LDCU.64 UR6, c[0x0][0x5f0] ;  /* 0x0000be00ff0677ac */ /* 0x000e620008000a00 */
        /* <DEDUP_REMOVED lines=15> */
.L_x_13505:
[----:B------:R0:W5:Y:S01]  /*5b00*/  LDG.E.U8 R19, desc[UR36][R2.64] ;  /* 0x0000002402137981 */ /* 0x000162000c1e1100 */
[----:B------:R-:W-:Y:S05]  /*5b10*/  BRA `(.L_x_13507) ;  /* 0x0000000c004c7947 */ /* 0x000fea0003800000 */
.L_x_13504:
        /* <DEDUP_REMOVED lines=8> */
.L_x_13509:
[----:B------:R4:W5:Y:S01]  /*5ba0*/  LDG.E.U16 R19, desc[UR36][R2.64] ;  /* 0x0000002402137981 */ /* 0x000962000c1e1500 */
[----:B------:R-:W-:Y:S05]  /*5bb0*/  BRA `(.L_x_13507) ;  /* 0x0000000c00247947 */ /* 0x000fea0003800000 */
.L_x_13508:
[----:B------:R3:W5:Y:S01]  /*5bc0*/  LDG.E.U16 R19, desc[UR36][R2.64] ;  /* 0x0000002402137981 */ /* 0x000762000c1e1500 */
[----:B------:R-:W-:Y:S05]  /*5bd0*/  BRA `(.L_x_13507) ;  /* 0x0000000c001c7947 */ /* 0x000fea0003800000 */
.L_x_13503:
        /* <DEDUP_REMOVED lines=9> */
.L_x_13511:
[----:B------:R-:W2:Y:S02]  /*5c70*/  LDG.E.U16 R0, desc[UR36][R2.64] ;  /* 0x0000002402007981 */ /* 0x000ea4000c1e1500 */
[----:B--2---:R-:W-:-:S06]  /*5c80*/  HADD2.F32 R0, -RZ, R0.H0_H0 ;  /* 0x20000000ff007230 */ /* 0x004fcc0000004100 */
[----:B------:R-:W0:Y:S02]  /*5c90*/  F2I.FTZ.TRUNC.NTZ R0, R0 ;  /* 0x0000000000007305 */ /* 0x000e24000021f100 */
[----:B0-----:R-:W-:Y:S01]  /*5ca0*/  PRMT R19, R0, 0x7610, R19 ;  /* 0x0000761000137816 */ /* 0x001fe20000000013 */
[----:B------:R-:W-:Y:S06]  /*5cb0*/  BRA `(.L_x_13507) ;  /* 0x0000000800e47947 */ /* 0x000fec0003800000 */
.L_x_13510:
        /* <DEDUP_REMOVED lines=9> */
.L_x_13513:
[----:B------:R-:W2:Y:S02]  /*5d50*/  LDG.E.U16 R2, desc[UR36][R2.64] ;  /* 0x0000002402027981 */ /* 0x000ea4000c1e1500 */
[----:B--2---:R-:W-:-:S06]  /*5d60*/  HADD2.F32 R0, -RZ, R2.H0_H0 ;  /* 0x20000002ff007230 */ /* 0x004fcc0000004100 */
[----:B------:R-:W0:Y:S02]  /*5d70*/  F2I.FTZ.TRUNC.NTZ R0, R0 ;  /* 0x0000000000007305 */ /* 0x000e24000021f100 */
[----:B0-----:R-:W-:Y:S01]  /*5d80*/  PRMT R19, R0, 0x7610, R19 ;  /* 0x0000761000137816 */ /* 0x001fe20000000013 */
[----:B------:R-:W-:Y:S06]  /*5d90*/  BRA `(.L_x_13507) ;  /* 0x0000000800ac7947 */ /* 0x000fec0003800000 */
.L_x_13512:
[----:B------:R-:W2:Y:S02]  /*5da0*/  LDG.E.64 R2, desc[UR36][R2.64] ;  /* 0x0000002402027981 */ /* 0x000ea4000c1e1b00 */
[----:B--2---:R0:W1:Y:S02]  /*5db0*/  F2I.F64.TRUNC R19, R2 ;  /* 0x0000000200137311 */ /* 0x004064000030d100 */
[----:B01----:R-:W-:Y:S05]  /*5dc0*/  BRA `(.L_x_13507) ;  /* 0x0000000800a07947 */ /* 0x003fea0003800000 */
.L_x_13502:
        /* <DEDUP_REMOVED lines=12> */
.L_x_13516:
[----:B------:R-:W2:Y:S02]  /*5e90*/  LDG.E.64 R2, desc[UR36][R2.64] ;  /* 0x0000002402027981 */ /* 0x000ea4000c1e1b00 */
[----:B--2---:R3:W4:Y:S02]  /*5ea0*/  F2I.F64.TRUNC R19, R2 ;  /* 0x0000000200137311 */ /* 0x004724000030d100 */
[----:B---34-:R-:W-:Y:S05]  /*5eb0*/  BRA `(.L_x_13507) ;  /* 0x0000000800647947 */ /* 0x018fea0003800000 */
.L_x_13515:
        /* <DEDUP_REMOVED lines=27> */
.L_x_13518:
        /* <DEDUP_REMOVED lines=10> */
[----:B------:R-:W-:-:S06]  /*6110*/  LOP3.LUT R0, R0, 0x80000000, R5, 0xf8, !PT ;  /* 0x8000000000007812 */ /* 0x000fcc00078ef805 */
[----:B------:R-:W0:Y:S02]  /*6120*/  F2I.FTZ.TRUNC.NTZ R0, R0 ;  /* 0x0000000000007305 */ /* 0x000e24000021f100 */
[----:B0-----:R-:W-:Y:S01]  /*6130*/  PRMT R19, R0, 0x7610, R19 ;  /* 0x0000761000137816 */ /* 0x001fe20000000013 */
[----:B------:R-:W-:Y:S06]  /*6140*/  BRA `(.L_x_13507) ;  /* 0x0000000400c07947 */ /* 0x000fec0003800000 */
.L_x_13517:
[----:B------:R-:W2:Y:S02]  /*6150*/  LDG.E.U16 R0, desc[UR36][R2.64] ;  /* 0x0000002402007981 */ /* 0x000ea4000c1e1500 */
[----:B--2---:R-:W-:-:S06]  /*6160*/  SHF.L.U32 R0, R0, 0x10, RZ ;  /* 0x0000001000007819 */ /* 0x004fcc00000006ff */
[----:B------:R-:W0:Y:S02]  /*6170*/  F2I.FTZ.TRUNC.NTZ R0, R0 ;  /* 0x0000000000007305 */ /* 0x000e24000021f100 */
[----:B0-----:R-:W-:Y:S01]  /*6180*/  PRMT R19, R0, 0x7610, R19 ;  /* 0x0000761000137816 */ /* 0x001fe20000000013 */
[----:B------:R-:W-:Y:S06]  /*6190*/  BRA `(.L_x_13507) ;  /* 0x0000000400ac7947 */ /* 0x000fec0003800000 */
.L_x_13514:
        /* <DEDUP_REMOVED lines=10> */
.L_x_13521:
        /* <DEDUP_REMOVED lines=21> */
.L_x_13525:
[----:B------:R-:W-:Y:S05]  /*6390*/  BSYNC.RECONVERGENT B1 ;  /* 0x0000000000017941 */ /* 0x000fea0003800200 */
.L_x_13524:
[----:B------:R-:W-:Y:S01]  /*63a0*/  IMAD.SHL.U32 R0, R0, 0x100000, RZ ;  /* 0x0010000000007824 */ /* 0x000fe200078e00ff */
[----:B------:R-:W-:-:S04]  /*63b0*/  LEA R2, R2, 0x3b800000, 0x17 ;  /* 0x3b80000002027811 */ /* 0x000fc800078eb8ff */
[----:B------:R-:W-:-:S07]  /*63c0*/  LOP3.LUT R0, R2, R0, R7, 0xfe, !PT ;  /* 0x0000000002007212 */ /* 0x000fce00078efe07 */
.L_x_13523:
[----:B------:R-:W-:Y:S05]  /*63d0*/  BSYNC.RECONVERGENT B0 ;  /* 0x0000000000007941 */ /* 0x000fea0003800200 */
.L_x_13522:
[----:B------:R-:W0:Y:S02]  /*63e0*/  F2I.FTZ.TRUNC.NTZ R0, R0 ;  /* 0x0000000000007305 */ /* 0x000e24000021f100 */
[----:B0-----:R-:W-:Y:S01]  /*63f0*/  PRMT R19, R0, 0x7610, R19 ;  /* 0x0000761000137816 */ /* 0x001fe20000000013 */
[----:B------:R-:W-:Y:S06]  /*6400*/  BRA `(.L_x_13507) ;  /* 0x0000000400107947 */ /* 0x000fec0003800000 */
.L_x_13520:
        /* <DEDUP_REMOVED lines=21> */
.L_x_13529:
[----:B------:R-:W-:Y:S05]  /*6560*/  BSYNC.RECONVERGENT B1 ;  /* 0x0000000000017941 */ /* 0x000fea0003800200 */
.L_x_13528:
[----:B------:R-:W-:Y:S01]  /*6570*/  IMAD.SHL.U32 R0, R0, 0x200000, RZ ;  /* 0x0020000000007824 */ /* 0x000fe200078e00ff */
[----:B------:R-:W-:-:S04]  /*6580*/  LEA R2, R2, 0x37800000, 0x17 ;  /* 0x3780000002027811 */ /* 0x000fc800078eb8ff */
[----:B------:R-:W-:-:S07]  /*6590*/  LOP3.LUT R0, R2, R0, R7, 0xfe, !PT ;  /* 0x0000000002007212 */ /* 0x000fce00078efe07 */
.L_x_13527:
[----:B------:R-:W-:Y:S05]  /*65a0*/  BSYNC.RECONVERGENT B0 ;  /* 0x0000000000007941 */ /* 0x000fea0003800200 */
.L_x_13526:
[----:B------:R-:W0:Y:S02]  /*65b0*/  F2I.FTZ.TRUNC.NTZ R0, R0 ;  /* 0x0000000000007305 */ /* 0x000e24000021f100 */
[----:B0-----:R-:W-:Y:S01]  /*65c0*/  PRMT R19, R0, 0x7610, R19 ;  /* 0x0000761000137816 */ /* 0x001fe20000000013 */
[----:B------:R-:W-:Y:S06]  /*65d0*/  BRA `(.L_x_13507) ;  /* 0x00000000009c7947 */ /* 0x000fec0003800000 */
.L_x_13519:
        /* <DEDUP_REMOVED lines=14> */
.L_x_13533:
[----:B------:R-:W-:Y:S05]  /*66c0*/  BSYNC.RECONVERGENT B0 ;  /* 0x0000000000007941 */ /* 0x000fea0003800200 */
.L_x_13532:
[----:B------:R-:W0:Y:S02]  /*66d0*/  F2I.FTZ.TRUNC.NTZ R0, R0 ;  /* 0x0000000000007305 */ /* 0x000e24000021f100 */
[----:B0-----:R-:W-:Y:S01]  /*66e0*/  PRMT R19, R0, 0x7610, R19 ;  /* 0x0000761000137816 */ /* 0x001fe20000000013 */
[----:B------:R-:W-:Y:S06]  /*66f0*/  BRA `(.L_x_13507) ;  /* 0x0000000000547947 */ /* 0x000fec0003800000 */
.L_x_13506:
        /* <DEDUP_REMOVED lines=16> */
.L_x_13534:
[----:B------:R-:W-:Y:S01]  /*6800*/  PRMT R19, RZ, 0x7610, R19 ;  /* 0x00007610ff137816 */ /* 0x000fe20000000013 */
[----:B------:R-:W-:Y:S06]  /*6810*/  BRA `(.L_x_13507) ;  /* 0x00000000000c7947 */ /* 0x000fec0003800000 */
.L_x_13531:
[----:B------:R1:W5:Y:S01]  /*6820*/  LDG.E.U16 R19, desc[UR36][R2.64] ;  /* 0x0000002402137981 */ /* 0x000362000c1e1500 */
[----:B------:R-:W-:Y:S05]  /*6830*/  BRA `(.L_x_13507) ;  /* 0x0000000000047947 */ /* 0x000fea0003800000 */
.L_x_13530:
[----:B------:R2:W5:Y:S02]  /*6840*/  LDG.E.U16 R19, desc[UR36][R2.64] ;  /* 0x0000002402137981 */ /* 0x000564000c1e1500 */
.L_x_13507:
[----:B------:R-:W0:Y:S01]  /*6850*/  LDCU.64 UR6, c[0x0][0x5f8] ;  /* 0x0000bf00ff0677ac */ /* 0x000e220008000a00 */
[----:B------:R-:W-:-:S04]  /*6860*/  UPRMT UR4, UR42, 0x9910, URZ ;  /* 0x000099102a047896 */ /* 0x000fc800080000ff */
[----:B------:R-:W-:Y:S01]  /*6870*/  UISETP.GT.AND UP0, UPT, UR4, 0x9, UPT ;  /* 0x000000090400788c */ /* 0x000fe2000bf04270 */
[----:B01234-:R-:W-:-:S05]  /*6880*/  IADD3 R2, P0, PT, R18, UR6, RZ ;  /* 0x0000000612027c10 */ /* 0x01ffca000ff1e0ff */
        /* <DEDUP_REMOVED lines=12> */
.L_x_13538:
[----:B------:R3:W5:Y:S01]  /*6950*/  LDG.E.U8 R0, desc[UR36][R2.64] ;  /* 0x0000002402007981 */ /* 0x000762000c1e1100 */
[----:B------:R-:W-:Y:S05]  /*6960*/  BRA `(.L_x_13540) ;  /* 0x0000000c004c7947 */ /* 0x000fea0003800000 */
.L_x_13537:
        /* <DEDUP_REMOVED lines=8> */
.L_x_13542:
[----:B------:R2:W5:Y:S01]  /*69f0*/  LDG.E.U16 R0, desc[UR36][R2.64] ;  /* 0x0000002402007981 */ /* 0x000562000c1e1500 */
[----:B------:R-:W-:Y:S05]  /*6a00*/  BRA `(.L_x_13540) ;  /* 0x0000000c00247947 */ /* 0x000fea0003800000 */
.L_x_13541:
[----:B------:R0:W5:Y:S01]  /*6a10*/  LDG.E.U16 R0, desc[UR36][R2.64] ;  /* 0x0000002402007981 */ /* 0x000162000c1e1500 */
[----:B------:R-:W-:Y:S05]  /*6a20*/  BRA `(.L_x_13540) ;  /* 0x0000000c001c7947 */ /* 0x000fea0003800000 */
.L_x_13536:
        /* <DEDUP_REMOVED lines=9> */
.L_x_13544:
[----:B------:R-:W2:Y:S02]  /*6ac0*/  LDG.E.U16 R4, desc[UR36][R2.64] ;  /* 0x0000002402047981 */ /* 0x000ea4000c1e1500 */
[----:B--2---:R-:W-:-:S06]  /*6ad0*/  HADD2.F32 R4, -RZ, R4.H0_H0 ;  /* 0x20000004ff047230 */ /* 0x004fcc0000004100 */
[----:B------:R-:W0:Y:S02]  /*6ae0*/  F2I.FTZ.TRUNC.NTZ R4, R4 ;  /* 0x0000000400047305 */ /* 0x000e24000021f100 */
[----:B0-----:R-:W-:Y:S01]  /*6af0*/  PRMT R0, R4, 0x7610, R0 ;  /* 0x0000761004007816 */ /* 0x001fe20000000000 */
[----:B------:R-:W-:Y:S06]  /*6b00*/  BRA `(.L_x_13540) ;  /* 0x0000000800e47947 */ /* 0x000fec0003800000 */
.L_x_13543:
        /* <DEDUP_REMOVED lines=9> */
.L_x_13546:
[----:B------:R-:W2:Y:S02]  /*6ba0*/  LDG.E.U16 R2, desc[UR36][R2.64] ;  /* 0x0000002402027981 */ /* 0x000ea4000c1e1500 */
[----:B--2---:R-:W-:-:S06]  /*6bb0*/  HADD2.F32 R4, -RZ, R2.H0_H0 ;  /* 0x20000002ff047230 */ /* 0x004fcc0000004100 */
[----:B------:R-:W0:Y:S02]  /*6bc0*/  F2I.FTZ.TRUNC.NTZ R4, R4 ;  /* 0x0000000400047305 */ /* 0x000e24000021f100 */
[----:B0-----:R-:W-:Y:S01]  /*6bd0*/  PRMT R0, R4, 0x7610, R0 ;  /* 0x0000761004007816 */ /* 0x001fe20000000000 */
[----:B------:R-:W-:Y:S06]  /*6be0*/  BRA `(.L_x_13540) ;  /* 0x0000000800ac7947 */ /* 0x000fec0003800000 */
.L_x_13545:
[----:B------:R-:W2:Y:S02]  /*6bf0*/  LDG.E.64 R2, desc[UR36][R2.64] ;  /* 0x0000002402027981 */ /* 0x000ea4000c1e1b00 */
[----:B--2---:R0:W1:Y:S02]  /*6c00*/  F2I.F64.TRUNC R0, R2 ;  /* 0x0000000200007311 */ /* 0x004064000030d100 */
[----:B01----:R-:W-:Y:S05]  /*6c10*/  BRA `(.L_x_13540) ;  /* 0x0000000800a07947 */ /* 0x003fea0003800000 */
.L_x_13535:
        /* <DEDUP_REMOVED lines=12> */
.L_x_13549:
[----:B------:R-:W2:Y:S02]  /*6ce0*/  LDG.E.64 R2, desc[UR36][R2.64] ;  /* 0x0000002402027981 */ /* 0x000ea4000c1e1b00 */
[----:B--2---:R0:W1:Y:S02]  /*6cf0*/  F2I.F64.TRUNC R0, R2 ;  /* 0x0000000200007311 */ /* 0x004064000030d100 */
[----:B01----:R-:W-:Y:S05]  /*6d00*/  BRA `(.L_x_13540) ;  /* 0x0000000800647947 */ /* 0x003fea0003800000 */
.L_x_13548:
        /* <DEDUP_REMOVED lines=27> */
.L_x_13551:
        /* <DEDUP_REMOVED lines=14> */
.L_x_13550:
[----:B------:R-:W2:Y:S02]  /*6fa0*/  LDG.E.U16 R4, desc[UR36][R2.64] ;  /* 0x0000002402047981 */ /* 0x000ea4000c1e1500 */
[----:B--2---:R-:W-:-:S06]  /*6fb0*/  IMAD.U32 R4, R4, 0x10000, RZ ;  /* 0x0001000004047824 */ /* 0x004fcc00078e00ff */
[----:B------:R-:W0:Y:S02]  /*6fc0*/  F2I.FTZ.TRUNC.NTZ R4, R4 ;  /* 0x0000000400047305 */ /* 0x000e24000021f100 */
[----:B0-----:R-:W-:Y:S01]  /*6fd0*/  PRMT R0, R4, 0x7610, R0 ;  /* 0x0000761004007816 */ /* 0x001fe20000000000 */
[----:B------:R-:W-:Y:S06]  /*6fe0*/  BRA `(.L_x_13540) ;  /* 0x0000000400ac7947 */ /* 0x000fec0003800000 */
.L_x_13547:
        /* <DEDUP_REMOVED lines=10> */
.L_x_13554:
        /* <DEDUP_REMOVED lines=21> */
.L_x_13558:
[----:B------:R-:W-:Y:S05]  /*71e0*/  BSYNC.RECONVERGENT B1 ;  /* 0x0000000000017941 */ /* 0x000fea0003800200 */
.L_x_13557:
[----:B------:R-:W-:Y:S01]  /*71f0*/  IMAD.SHL.U32 R0, R0, 0x100000, RZ ;  /* 0x0010000000007824 */ /* 0x000fe200078e00ff */
[----:B------:R-:W-:-:S04]  /*7200*/  LEA R2, R2, 0x3b800000, 0x17 ;  /* 0x3b80000002027811 */ /* 0x000fc800078eb8ff */
[----:B------:R-:W-:-:S07]  /*7210*/  LOP3.LUT R4, R2, R0, R7, 0xfe, !PT ;  /* 0x0000000002047212 */ /* 0x000fce00078efe07 */
.L_x_13556:
[----:B------:R-:W-:Y:S05]  /*7220*/  BSYNC.RECONVERGENT B0 ;  /* 0x0000000000007941 */ /* 0x000fea0003800200 */
.L_x_13555:
[----:B------:R-:W0:Y:S02]  /*7230*/  F2I.FTZ.TRUNC.NTZ R4, R4 ;  /* 0x0000000400047305 */ /* 0x000e24000021f100 */
[----:B0-----:R-:W-:Y:S01]  /*7240*/  PRMT R0, R4, 0x7610, R0 ;  /* 0x0000761004007816 */ /* 0x001fe20000000000 */
[----:B------:R-:W-:Y:S06]  /*7250*/  BRA `(.L_x_13540) ;  /* 0x0000000400107947 */ /* 0x000fec0003800000 */
.L_x_13553:
        /* <DEDUP_REMOVED lines=21> */
.L_x_13562:
[----:B------:R-:W-:Y:S05]  /*73b0*/  BSYNC.RECONVERGENT B1 ;  /* 0x0000000000017941 */ /* 0x000fea0003800200 */
.L_x_13561:
[----:B------:R-:W-:Y:S01]  /*73c0*/  IMAD.SHL.U32 R0, R0, 0x200000, RZ ;  /* 0x0020000000007824 */ /* 0x000fe200078e00ff */
[----:B------:R-:W-:-:S04]  /*73d0*/  LEA R2, R2, 0x37800000, 0x17 ;  /* 0x3780000002027811 */ /* 0x000fc800078eb8ff */
[----:B------:R-:W-:-:S07]  /*73e0*/  LOP3.LUT R4, R2, R0, R7, 0xfe, !PT ;  /* 0x0000000002047212 */ /* 0x000fce00078efe07 */
.L_x_13560:
[----:B------:R-:W-:Y:S05]  /*73f0*/  BSYNC.RECONVERGENT B0 ;  /* 0x0000000000007941 */ /* 0x000fea0003800200 */
.L_x_13559:
[----:B------:R-:W0:Y:S02]  /*7400*/  F2I.FTZ.TRUNC.NTZ R4, R4 ;  /* 0x0000000400047305 */ /* 0x000e24000021f100 */
[----:B0-----:R-:W-:Y:S01]  /*7410*/  PRMT R0, R4, 0x7610, R0 ;  /* 0x0000761004007816 */ /* 0x001fe20000000000 */
[----:B------:R-:W-:Y:S06]  /*7420*/  BRA `(.L_x_13540) ;  /* 0x00000000009c7947 */ /* 0x000fec0003800000 */
.L_x_13552:
        /* <DEDUP_REMOVED lines=14> */
.L_x_13566:
[----:B------:R-:W-:Y:S05]  /*7510*/  BSYNC.RECONVERGENT B0 ;  /* 0x0000000000007941 */ /* 0x000fea0003800200 */
.L_x_13565:
[----:B------:R-:W0:Y:S02]  /*7520*/  F2I.FTZ.TRUNC.NTZ R4, R4 ;  /* 0x0000000400047305 */ /* 0x000e24000021f100 */
[----:B0-----:R-:W-:Y:S01]  /*7530*/  PRMT R0, R4, 0x7610, R0 ;  /* 0x0000761004007816 */ /* 0x001fe20000000000 */
[----:B------:R-:W-:Y:S06]  /*7540*/  BRA `(.L_x_13540) ;  /* 0x0000000000547947 */ /* 0x000fec0003800000 */
.L_x_13539:
        /* <DEDUP_REMOVED lines=15> */
[----:B--2--5:R-:W-:Y:S05]  /*7640*/  CALL.ABS.NOINC R2 ;  /* 0x0000000002007343 */ /* 0x024fea0003c00000 */
.L_x_13567:
[----:B------:R-:W-:Y:S01]  /*7650*/  PRMT R0, RZ, 0x7610, R0 ;  /* 0x00007610ff007816 */ /* 0x000fe20000000000 */
[----:B------:R-:W-:Y:S06]  /*7660*/  BRA `(.L_x_13540) ;  /* 0x00000000000c7947 */ /* 0x000fec0003800000 */
.L_x_13564:
[----:B------:R0:W5:Y:S01]  /*7670*/  LDG.E.U16 R0, desc[UR36][R2.64] ;  /* 0x0000002402007981 */ /* 0x000162000c1e1500 */
[----:B------:R-:W-:Y:S05]  /*7680*/  BRA `(.L_x_13540) ;  /* 0x0000000000047947 */ /* 0x000fea0003800000 */
.L_x_13563:
[----:B------:R0:W5:Y:S02]  /*7690*/  LDG.E.U16 R0, desc[UR36][R2.64] ;  /* 0x0000002402007981 */ /* 0x000164000c1e1500 */
.L_x_13540:
[----:B-1---5:R-:W-:Y:S01]  /*76a0*/  PRMT R7, R0, 0x9910, RZ ;  /* 0x0000991000077816 */ /* 0x022fe200000000ff */
[----:B------:R-:W1:Y:S01]  /*76b0*/  LDCU.64 UR6, c[0x0][0x5e8] ;  /* 0x0000bd00ff0677ac */ /* 0x000e620008000a00 */
[----:B------:R-:W-:Y:S02]  /*76c0*/  PRMT R0, R19, 0x9910, RZ ;  /* 0x0000991013007816 */ /* 0x000fe400000000ff */
[-C--:B------:R-:W-:Y:S01]  /*76d0*/  IABS R6, R7.reuse ;  /* 0x0000000700067213 */ /* 0x080fe20000000000 */
[----:B------:R-:W-:Y:S01]  /*76e0*/  UPRMT UR4, UR43, 0x9910, URZ ;  /* 0x000099102b047896 */ /* 0x000fe200080000ff */
[----:B------:R-:W-:Y:S02]  /*76f0*/  IABS R8, R0 ;  /* 0x0000000000087213 */ /* 0x000fe40000000000 */
[----:B------:R-:W2:Y:S01]  /*7700*/  I2F.RP R4, R6 ;  /* 0x0000000600047306 */ /* 0x000ea20000209400 */
[----:B------:R-:W-:Y:S01]  /*7710*/  IABS R9, R7 ;  /* 0x0000000700097213 */ /* 0x000fe20000000000 */
[----:B------:R-:W-:Y:S01]  /*7720*/  UISETP.GT.AND UP0, UPT, UR4, 0x9, UPT ;  /* 0x000000090400788c */ /* 0x000fe2000bf04270 */
[----:B------:R-:W-:-:S05]  /*7730*/  ISETP.GE.AND P1, PT, R0, RZ, PT ;  /* 0x000000ff0000720c */ /* 0x000fca0003f26270 */
[----:B--2---:R-:W0:Y:S02]  /*7740*/  MUFU.RCP R4, R4 ;  /* 0x0000000400047308 */ /* 0x004e240000001000 */
[----:B0--34-:R-:W-:Y:S01]  /*7750*/  IADD3 R2, PT, PT, R4, 0xffffffe, RZ ;  /* 0x0ffffffe04027810 */ /* 0x019fe20007ffe0ff */
        /* <DEDUP_REMOVED lines=30> */
.L_x_13571:
[----:B------:R0:W-:Y:S01]  /*7940*/  STG.E.U8 desc[UR36][R2.64], R4 ;  /* 0x0000000402007986 */ /* 0x0001e2000c101124 */
[----:B------:R-:W-:Y:S05]  /*7950*/  BRA `(.L_x_13573) ;  /* 0x0000000c00387947 */ /* 0x000fea0003800000 */
.L_x_13570:
        /* <DEDUP_REMOVED lines=9> */
.L_x_13575:
[----:B------:R0:W-:Y:S01]  /*79f0*/  STG.E desc[UR36][R2.64], R4 ;  /* 0x0000000402007986 */ /* 0x0001e2000c101924 */
[----:B------:R-:W-:Y:S05]  /*7a00*/  BRA `(.L_x_13573) ;  /* 0x0000000c000c7947 */ /* 0x000fea0003800000 */
.L_x_13574:
[----:B------:R0:W-:Y:S01]  /*7a10*/  STG.E.U16 desc[UR36][R2.64], R4 ;  /* 0x0000000402007986 */ /* 0x0001e2000c101524 */
[----:B------:R-:W-:Y:S05]  /*7a20*/  BRA `(.L_x_13573) ;  /* 0x0000000c00047947 */ /* 0x000fea0003800000 */
.L_x_13569:
        /* <DEDUP_REMOVED lines=9> */
.L_x_13577:
[----:B------:R-:W0:Y:S02]  /*7ac0*/  I2F.S16 R0, R4 ;  /* 0x0000000400007306 */ /* 0x000e240000101400 */
[----:B0-----:R-:W-:-:S05]  /*7ad0*/  F2FP.F16.F32.PACK_AB R0, RZ, R0 ;  /* 0x00000000ff00723e */ /* 0x001fca00000000ff */
[----:B------:R0:W-:Y:S01]  /*7ae0*/  STG.E.U16 desc[UR36][R2.64], R0 ;  /* 0x0000000002007986 */ /* 0x0001e2000c101524 */
[----:B------:R-:W-:Y:S05]  /*7af0*/  BRA `(.L_x_13573) ;  /* 0x0000000800d07947 */ /* 0x000fea0003800000 */
.L_x_13576:
        /* <DEDUP_REMOVED lines=10> */
.L_x_13579:
[----:B------:R-:W0:Y:S02]  /*7ba0*/  I2F.S16 R4, R4 ;  /* 0x0000000400047306 */ /* 0x000e240000101400 */
[----:B0-----:R-:W-:-:S04]  /*7bb0*/  F2FP.F16.F32.PACK_AB R5, RZ, R4 ;  /* 0x00000004ff05723e */ /* 0x001fc800000000ff */
[----:B------:R-:W-:-:S05]  /*7bc0*/  PRMT R5, R5, 0x5410, RZ ;  /* 0x0000541005057816 */ /* 0x000fca00000000ff */
[----:B------:R0:W-:Y:S01]  /*7bd0*/  STG.E desc[UR36][R2.64], R5 ;  /* 0x0000000502007986 */ /* 0x0001e2000c101924 */
[----:B------:R-:W-:Y:S05]  /*7be0*/  BRA `(.L_x_13573) ;  /* 0x0000000800947947 */ /* 0x000fea0003800000 */
.L_x_13578:
[----:B------:R-:W0:Y:S02]  /*7bf0*/  I2F.F64.S16 R4, R4 ;  /* 0x0000000400047312 */ /* 0x000e240000101c00 */
[----:B0-----:R0:W-:Y:S01]  /*7c00*/  STG.E.64 desc[UR36][R2.64], R4 ;  /* 0x0000000402007986 */ /* 0x0011e2000c101b24 */
[----:B------:R-:W-:Y:S05]  /*7c10*/  BRA `(.L_x_13573) ;  /* 0x0000000800887947 */ /* 0x000fea0003800000 */
.L_x_13568:
        /* <DEDUP_REMOVED lines=12> */
.L_x_13583:
[----:B------:R-:W0:Y:S01]  /*7ce0*/  I2F.S16 R7, R4 ;  /* 0x0000000400077306 */ /* 0x000e220000101400 */
[----:B------:R-:W-:Y:S01]  /*7cf0*/  BSSY.RECONVERGENT B0, `(.L_x_13584) ;  /* 0x0000013000007945 */ /* 0x000fe20003800200 */
[----:B------:R-:W-:Y:S01]  /*7d00*/  IMAD.MOV.U32 R0, RZ, RZ, 0x80 ;  /* 0x00000080ff007424 */ /* 0x000fe200078e00ff */
[----:B0-----:R-:W-:-:S04]  /*7d10*/  LOP3.LUT R5, R7, 0x7fffffff, RZ, 0xc0, !PT ;  /* 0x7fffffff07057812 */ /* 0x001fc800078ec0ff */
        /* <DEDUP_REMOVED lines=14> */
.L_x_13586:
[----:B------:R-:W-:-:S04]  /*7e00*/  SHF.R.U32.HI R5, RZ, 0x18, R7 ;  /* 0x00000018ff057819 */ /* 0x000fc80000011607 */
[----:B------:R-:W-:-:S07]  /*7e10*/  LOP3.LUT R0, R0, 0x80, R5, 0xf8, !PT ;  /* 0x0000008000007812 */ /* 0x000fce00078ef805 */
.L_x_13585:
[----:B------:R-:W-:Y:S05]  /*7e20*/  BSYNC.RECONVERGENT B0 ;  /* 0x0000000000007941 */ /* 0x000fea0003800200 */
.L_x_13584:
[----:B------:R3:W-:Y:S01]  /*7e30*/  STG.E.U8 desc[UR36][R2.64], R0 ;  /* 0x0000000002007986 */ /* 0x0007e2000c101124 */
[----:B------:R-:W-:Y:S05]  /*7e40*/  BRA `(.L_x_13573) ;  /* 0x0000000400fc7947 */ /* 0x000fea0003800000 */
.L_x_13582:
        /* <DEDUP_REMOVED lines=18> */
.L_x_13589:
[----:B------:R-:W-:-:S04]  /*7f70*/  SHF.R.U32.HI R5, RZ, 0x18, R7 ;  /* 0x00000018ff057819 */ /* 0x000fc80000011607 */
[----:B------:R-:W-:-:S07]  /*7f80*/  LOP3.LUT R0, R0, 0x80, R5, 0xf8, !PT ;  /* 0x0000008000007812 */ /* 0x000fce00078ef805 */
.L_x_13588:
[----:B------:R-:W-:Y:S05]  /*7f90*/  BSYNC.RECONVERGENT B0 ;  /* 0x0000000000007941 */ /* 0x000fea0003800200 */
.L_x_13587:
[----:B------:R0:W-:Y:S01]  /*7fa0*/  STG.E.U8 desc[UR36][R2.64], R0 ;  /* 0x0000000002007986 */ /* 0x0001e2000c101124 */
[----:B------:R-:W-:Y:S05]  /*7fb0*/  BRA `(.L_x_13573) ;  /* 0x0000000400a07947 */ /* 0x000fea0003800000 */
.L_x_13581:
[----:B------:R-:W-:-:S09]  /*7fc0*/  UISETP.NE.AND UP0, UPT, UR4, 0x1c, UPT ;  /* 0x0000001c0400788c */ /* 0x000fd2000bf05270 */
[----:B------:R-:W-:Y:S05]  /*7fd0*/  BRA.U !UP0, `(.L_x_13590) ;  /* 0x00000001085c7547 */ /* 0x000fea000b800000 */
[----:B------:R-:W-:-:S09]  /*7fe0*/  UISETP.NE.AND UP0, UPT, UR4, 0x1d, UPT ;  /* 0x0000001d0400788c */ /* 0x000fd2000bf05270 */
[----:B------:R-:W-:Y:S05]  /*7ff0*/  BRA.U !UP0, `(.L_x_13591) ;  /* 0x0000000108487547 */ /* 0x000fea000b800000 */
[----:B------:R-:W-:-:S09]  /*8000*/  UISETP.NE.AND UP0, UPT, UR4, 0x2c, UPT ;  /* 0x0000002c0400788c */ /* 0x000fd2000bf05270 */
[----:B------:R-:W-:Y:S05]  /*8010*/  BRA.U UP0, `(.L_x_13572) ;  /* 0x0000000100a47547 */ /* 0x000fea000b800000 */
[----:B------:R-:W0:Y:S02]  /*8020*/  I2F.S16 R4, R4 ;  /* 0x0000000400047306 */ /* 0x000e240000101400 */
[----:B0-----:R-:W-:-:S04]  /*8030*/  SHF.R.U32.HI R6, RZ, 0x17, R4 ;  /* 0x00000017ff067819 */ /* 0x001fc80000011604 */
        /* <DEDUP_REMOVED lines=14> */
.L_x_13591:
[----:B------:R-:W-:-:S05]  /*8120*/  SHF.R.S32.HI R5, RZ, 0x1f, R4 ;  /* 0x0000001fff057819 */ /* 0x000fca0000011404 */
[----:B------:R1:W-:Y:S01]  /*8130*/  STG.E.64 desc[UR36][R2.64], R4 ;  /* 0x0000000402007986 */ /* 0x0003e2000c101b24 */
[----:B------:R-:W-:Y:S05]  /*8140*/  BRA `(.L_x_13573) ;  /* 0x00000004003c7947 */ /* 0x000fea0003800000 */
.L_x_13590:
[----:B------:R0:W-:Y:S01]  /*8150*/  STG.E desc[UR36][R2.64], R4 ;  /* 0x0000000402007986 */ /* 0x0001e2000c101924 */
[----:B------:R-:W-:Y:S05]  /*8160*/  BRA `(.L_x_13573) ;  /* 0x0000000400347947 */ /* 0x000fea0003800000 */
.L_x_13580:
        /* <DEDUP_REMOVED lines=10> */
.L_x_13593:
[----:B------:R-:W-:Y:S01]  /*8210*/  CS2R R6, SRZ ;  /* 0x0000000000067805 */ /* 0x000fe2000001ff00 */
[----:B------:R-:W0:Y:S04]  /*8220*/  I2F.F64.S16 R4, R4 ;  /* 0x0000000400047312 */ /* 0x000e280000101c00 */
[----:B0-----:R0:W-:Y:S01]  /*8230*/  STG.E.128 desc[UR36][R2.64], R4 ;  /* 0x0000000402007986 */ /* 0x0011e2000c101d24 */
[----:B------:R-:W-:Y:S05]  /*8240*/  BRA `(.L_x_13573) ;  /* 0x0000000000fc7947 */ /* 0x000fea0003800000 */
.L_x_13592:
[----:B------:R-:W-:-:S09]  /*8250*/  UISETP.NE.AND UP0, UPT, UR4, 0xf, UPT ;  /* 0x0000000f0400788c */ /* 0x000fd2000bf05270 */
[----:B------:R-:W-:Y:S05]  /*8260*/  BRA.U !UP0, `(.L_x_13594) ;  /* 0x0000000108e87547 */ /* 0x000fea000b800000 */
[----:B------:R-:W-:-:S09]  /*8270*/  UISETP.NE.AND UP0, UPT, UR4, 0x17, UPT ;  /* 0x000000170400788c */ /* 0x000fd2000bf05270 */
[----:B------:R-:W-:Y:S05]  /*8280*/  BRA.U !UP0, `(.L_x_13595) ;  /* 0x0000000108907547 */ /* 0x000fea000b800000 */
[----:B------:R-:W-:-:S09]  /*8290*/  UISETP.NE.AND UP0, UPT, UR4, 0x18, UPT ;  /* 0x000000180400788c */ /* 0x000fd2000bf05270 */
[----:B------:R-:W-:Y:S05]  /*82a0*/  BRA.U !UP0, `(.L_x_13596) ;  /* 0x0000000108447547 */ /* 0x000fea000b800000 */
.L_x_13572:
        /* <DEDUP_REMOVED lines=16> */
.L_x_13597:
[----:B------:R-:W-:Y:S05]  /*83b0*/  BRA `(.L_x_13573) ;  /* 0x0000000000a07947 */ /* 0x000fea0003800000 */
.L_x_13596:
[----:B------:R-:W0:Y:S01]  /*83c0*/  I2F.S16 R7, R4 ;  /* 0x0000000400077306 */ /* 0x000e220000101400 */
[----:B------:R-:W-:Y:S01]  /*83d0*/  BSSY.RECONVERGENT B0, `(.L_x_13598) ;  /* 0x000000c000007945 */ /* 0x000fe20003800200 */
[----:B------:R-:W-:Y:S01]  /*83e0*/  HFMA2 R0, -RZ, RZ, 0, 7.569789886474609375e-06 ;  /* 0x0000007fff007431 */ /* 0x000fe200000001ff */
        /* <DEDUP_REMOVED lines=10> */
.L_x_13599:
[----:B------:R-:W-:Y:S05]  /*8490*/  BSYNC.RECONVERGENT B0 ;  /* 0x0000000000007941 */ /* 0x000fea0003800200 */
.L_x_13598:
[----:B------:R-:W-:-:S05]  /*84a0*/  LOP3.LUT R5, R0, 0x80, R5, 0xf8, !PT ;  /* 0x0000008000057812 */ /* 0x000fca00078ef805 */
[----:B------:R0:W-:Y:S01]  /*84b0*/  STG.E.U8 desc[UR36][R2.64], R5 ;  /* 0x0000000502007986 */ /* 0x0001e2000c101124 */
[----:B------:R-:W-:Y:S05]  /*84c0*/  BRA `(.L_x_13573) ;  /* 0x00000000005c7947 */ /* 0x000fea0003800000 */
.L_x_13595:
[----:B------:R-:W0:Y:S01]  /*84d0*/  I2F.S16 R7, R4 ;  /* 0x0000000400077306 */ /* 0x000e220000101400 */
[----:B------:R-:W-:Y:S01]  /*84e0*/  BSSY.RECONVERGENT B0, `(.L_x_13600) ;  /* 0x000000e000007945 */ /* 0x000fe20003800200 */
[----:B0-----:R-:W-:-:S04]  /*84f0*/  LOP3.LUT R5, R7, 0x7fffffff, RZ, 0xc0, !PT ;  /* 0x7fffffff07057812 */ /* 0x001fc800078ec0ff */
        /* <DEDUP_REMOVED lines=9> */
.L_x_13601:
[----:B------:R-:W-:Y:S01]  /*8590*/  IMAD.MOV.U32 R0, RZ, RZ, 0x7f ;  /* 0x0000007fff007424 */ /* 0x000fe200078e00ff */
[----:B------:R-:W-:-:S04]  /*85a0*/  ISETP.GT.U32.AND P0, PT, R5, 0x7f800000, PT ;  /* 0x7f8000000500780c */ /* 0x000fc80003f04070 */
[----:B------:R-:W-:-:S09]  /*85b0*/  SEL R0, R0, 0x7c, P0 ;  /* 0x0000007c00007807 */ /* 0x000fd20000000000 */
.L_x_13602:
[----:B------:R-:W-:Y:S05]  /*85c0*/  BSYNC.RECONVERGENT B0 ;  /* 0x0000000000007941 */ /* 0x000fea0003800200 */
.L_x_13600:
[----:B------:R-:W-:-:S04]  /*85d0*/  SHF.R.U32.HI R5, RZ, 0x18, R7 ;  /* 0x00000018ff057819 */ /* 0x000fc80000011607 */
[----:B------:R-:W-:-:S05]  /*85e0*/  LOP3.LUT R5, R0, 0x80, R5, 0xf8, !PT ;  /* 0x0000008000057812 */ /* 0x000fca00078ef805 */
[----:B------:R0:W-:Y:S01]  /*85f0*/  STG.E.U8 desc[UR36][R2.64], R5 ;  /* 0x0000000502007986 */ /* 0x0001e2000c101124 */
[----:B------:R-:W-:Y:S05]  /*8600*/  BRA `(.L_x_13573) ;  /* 0x00000000000c7947 */ /* 0x000fea0003800000 */
.L_x_13594:
[----:B------:R-:W0:Y:S02]  /*8610*/  I2F.S16 R0, R4 ;  /* 0x0000000400007306 */ /* 0x000e240000101400 */
[----:B0-----:R-:W-:-:S05]  /*8620*/  F2FP.BF16.F32.PACK_AB R0, RZ, R0 ;  /* 0x00000000ff00723e */ /* 0x001fca00000010ff */
[----:B------:R0:W-:Y:S02]  /*8630*/  STG.E.U16 desc[UR36][R2.64], R0 ;  /* 0x0000000002007986 */ /* 0x0001e4000c101524 */
.L_x_13573:
[----:B------:R-:W-:-:S07]  /*8640*/  VIADD R17, R17, 0x80 ;  /* 0x0000008011117836 */ /* 0x000fce0000000000 */
.L_x_13500:
[----:B------:R-:W-:Y:S05]  /*8650*/  BSYNC.RECONVERGENT B6 ;  /* 0x0000000000067941 */ /* 0x000fea0003800200 */
.L_x_13499:
[----:B------:R-:W5:Y:S01]  /*8660*/  LDCU UR4, c[0x0][0x380] ;  /* 0x00007000ff0477ac */ /* 0x000f620008000800 */
[----:B------:R-:W-:Y:S01]  /*8670*/  BSSY.RECONVERGENT B6, `(.L_x_13603) ;  /* 0x000042a000067945 */ /* 0x000fe20003800200 */
[----:B-----5:R-:W-:-:S13]  /*8680*/  ISETP.GE.AND P0, PT, R17, UR4, PT ;  /* 0x0000000411007c0c */ /* 0x020fda000bf06270 */
[----:B------:R-:W-:Y:S05]  /*8690*/  @P0 BRA `(.L_x_13604) ;  /* 0x00000040009c0947 */ /* 0x000fea0003800000 */
[----:B------:R-:W5:Y:S01]  /*86a0*/  LDCU UR4, c[0x0][0x388] ;  /* 0x00007100ff0477ac */ /* 0x000f620008000800 */
[----:B------:R-:W-:Y:S01]  /*86b0*/  IMAD.MOV.U32 R18, RZ, RZ, RZ ;  /* 0x000000ffff127224 */ /* 0x000fe200078e00ff */
[----:B0--3--:R-:W-:Y:S01]  /*86c0*/  MOV R0, RZ ;  /* 0x000000ff00007202 */ /* 0x009fe20000000f00 */
        /* <DEDUP_REMOVED lines=8> */
[----:B-12-4-:R-:W-:Y:S01]  /*8750*/  IMAD.HI.U32 R2, R17, UR4, R16 ;  /* 0x0000000411027c27 */ /* 0x016fe2000f8e0010 */
        /* <DEDUP_REMOVED lines=342> */
.L_x_13605:
[----:B------:R-:W1:Y:S01]  /*9cc0*/  LDCU.64 UR6, c[0x0][0x5f0] ;  /* 0x0000be00ff0677ac */ /* 0x000e620008000a00 */
[----:B------:R-:W-:-:S04]  /*9cd0*/  UPRMT UR4, UR39, 0x9910, URZ ;  /* 0x0000991027047896 */ /* 0x000fc800080000ff */
[----:B------:R-:W-:Y:S01]  /*9ce0*/  UISETP.GT.AND UP0, UPT, UR4, 0x9, UPT ;  /* 0x000000090400788c */ /* 0x000fe2000bf04270 */
[----:B-12-4-:R-:W-:-:S04]  /*9cf0*/  IADD3 R2, P0, PT, R0, UR6, RZ ;  /* 0x0000000600027c10 */ /* 0x016fc8000ff1e0ff */
        /* <DEDUP_REMOVED lines=12> */
.L_x_13609:
[----:B------:R4:W5:Y:S01]  /*9dc0*/  LDG.E.U8 R19, desc[UR36][R2.64] ;  /* 0x0000002402137981 */ /* 0x000962000c1e1100 */
[----:B------:R-:W-:Y:S05]  /*9dd0*/  BRA `(.L_x_13611) ;  /* 0x0000000c004c7947 */ /* 0x000fea0003800000 */
.L_x_13608:
        /* <DEDUP_REMOVED lines=8> */
.L_x_13613:
[----:B------:R2:W5:Y:S01]  /*9e60*/  LDG.E.U16 R19, desc[UR36][R2.64] ;  /* 0x0000002402137981 */ /* 0x000562000c1e1500 */
[----:B------:R-:W-:Y:S05]  /*9e70*/  BRA `(.L_x_13611) ;  /* 0x0000000c00247947 */ /* 0x000fea0003800000 */
.L_x_13612:
[----:B------:R0:W5:Y:S01]  /*9e80*/  LDG.E.U16 R19, desc[UR36][R2.64] ;  /* 0x0000002402137981 */ /* 0x000162000c1e1500 */
[----:B------:R-:W-:Y:S05]  /*9e90*/  BRA `(.L_x_13611) ;  /* 0x0000000c001c7947 */ /* 0x000fea0003800000 */
.L_x_13607:
        /* <DEDUP_REMOVED lines=9> */
.L_x_13615:
[----:B------:R-:W2:Y:S02]  /*9f30*/  LDG.E.U16 R0, desc[UR36][R2.64] ;  /* 0x0000002402007981 */ /* 0x000ea4000c1e1500 */
[----:B--2---:R-:W-:-:S06]  /*9f40*/  HADD2.F32 R0, -RZ, R0.H0_H0 ;  /* 0x20000000ff007230 */ /* 0x004fcc0000004100 */
[----:B------:R-:W0:Y:S02]  /*9f50*/  F2I.FTZ.TRUNC.NTZ R0, R0 ;  /* 0x0000000000007305 */ /* 0x000e24000021f100 */
[----:B0-----:R-:W-:Y:S01]  /*9f60*/  PRMT R19, R0, 0x7610, R19 ;  /* 0x0000761000137816 */ /* 0x001fe20000000013 */
[----:B------:R-:W-:Y:S06]  /*9f70*/  BRA `(.L_x_13611) ;  /* 0x0000000800e47947 */ /* 0x000fec0003800000 */
.L_x_13614:
        /* <DEDUP_REMOVED lines=9> */
.L_x_13617:
[----:B------:R-:W2:Y:S02]  /*a010*/  LDG.E.U16 R2, desc[UR36][R2.64] ;  /* 0x0000002402027981 */ /* 0x000ea4000c1e1500 */
[----:B--2---:R-:W-:-:S06]  /*a020*/  HADD2.F32 R0, -RZ, R2.H0_H0 ;  /* 0x20000002ff007230 */ /* 0x004fcc0000004100 */
[----:B------:R-:W0:Y:S02]  /*a030*/  F2I.FTZ.TRUNC.NTZ R0, R0 ;  /* 0x0000000000007305 */ /* 0x000e24000021f100 */
[----:B0-----:R-:W-:Y:S01]  /*a040*/  PRMT R19, R0, 0x7610, R19 ;  /* 0x0000761000137816 */ /* 0x001fe20000000013 */
[----:B------:R-:W-:Y:S06]  /*a050*/  BRA `(.L_x_13611) ;  /* 0x0000000800ac7947 */ /* 0x000fec0003800000 */
.L_x_13616:
[----:B------:R-:W2:Y:S02]  /*a060*/  LDG.E.64 R2, desc[UR36][R2.64] ;  /* 0x0000002402027981 */ /* 0x000ea4000c1e1b00 */
[----:B--2---:R0:W1:Y:S02]  /*a070*/  F2I.F64.TRUNC R19, R2 ;  /* 0x0000000200137311 */ /* 0x004064000030d100 */
[----:B01----:R-:W-:Y:S05]  /*a080*/  BRA `(.L_x_13611) ;  /* 0x0000000800a07947 */ /* 0x003fea0003800000 */
.L_x_13606:
        /* <DEDUP_REMOVED lines=12> */
.L_x_13620:
[----:B------:R-:W2:Y:S02]  /*a150*/  LDG.E.64 R2, desc[UR36][R2.64] ;  /* 0x0000002402027981 */ /* 0x000ea4000c1e1b00 */
[----:B--2---:R0:W1:Y:S02]  /*a160*/  F2I.F64.TRUNC R19, R2 ;  /* 0x0000000200137311 */ /* 0x004064000030d100 */
[----:B01----:R-:W-:Y:S05]  /*a170*/  BRA `(.L_x_13611) ;  /* 0x0000000800647947 */ /* 0x003fea0003800000 */
.L_x_13619:
        /* <DEDUP_REMOVED lines=27> */
.L_x_13622:
        /* <DEDUP_REMOVED lines=14> */
.L_x_13621:
[----:B------:R-:W2:Y:S02]  /*a410*/  LDG.E.U16 R0, desc[UR36][R2.64] ;  /* 0x0000002402007981 */ /* 0x000ea4000c1e1500 */
[----:B--2---:R-:W-:-:S06]  /*a420*/  IMAD.U32 R0, R0, 0x10000, RZ ;  /* 0x0001000000007824 */ /* 0x004fcc00078e00ff */
[----:B------:R-:W0:Y:S02]  /*a430*/  F2I.FTZ.TRUNC.NTZ R0, R0 ;  /* 0x0000000000007305 */ /* 0x000e24000021f100 */
[----:B0-----:R-:W-:Y:S01]  /*a440*/  PRMT R19, R0, 0x7610, R19 ;  /* 0x0000761000137816 */ /* 0x001fe20000000013 */
[----:B------:R-:W-:Y:S06]  /*a450*/  BRA `(.L_x_13611) ;  /* 0x0000000400ac7947 */ /* 0x000fec0003800000 */
.L_x_13618:
        /* <DEDUP_REMOVED lines=10> */
.L_x_13625:
        /* <DEDUP_REMOVED lines=21> */
.L_x_13629:
[----:B------:R-:W-:Y:S05]  /*a650*/  BSYNC.RECONVERGENT B1 ;  /* 0x0000000000017941 */ /* 0x000fea0003800200 */
.L_x_13628:
[----:B------:R-:W-:Y:S01]  /*a660*/  IMAD.SHL.U32 R0, R0, 0x100000, RZ ;  /* 0x0010000000007824 */ /* 0x000fe200078e00ff */
[----:B------:R-:W-:-:S04]  /*a670*/  LEA R2, R2, 0x3b800000, 0x17 ;  /* 0x3b80000002027811 */ /* 0x000fc800078eb8ff */
[----:B------:R-:W-:-:S07]  /*a680*/  LOP3.LUT R0, R2, R0, R7, 0xfe, !PT ;  /* 0x0000000002007212 */ /* 0x000fce00078efe07 */
.L_x_13627:
[----:B------:R-:W-:Y:S05]  /*a690*/  BSYNC.RECONVERGENT B0 ;  /* 0x0000000000007941 */ /* 0x000fea0003800200 */
.L_x_13626:
[----:B------:R-:W0:Y:S02]  /*a6a0*/  F2I.FTZ.TRUNC.NTZ R0, R0 ;  /* 0x0000000000007305 */ /* 0x000e24000021f100 */
[----:B0-----:R-:W-:Y:S01]  /*a6b0*/  PRMT R19, R0, 0x7610, R19 ;  /* 0x0000761000137816 */ /* 0x001fe20000000013 */
[----:B------:R-:W-:Y:S06]  /*a6c0*/  BRA `(.L_x_13611) ;  /* 0x0000000400107947 */ /* 0x000fec0003800000 */
.L_x_13624:
        /* <DEDUP_REMOVED lines=21> */
.L_x_13633:
[----:B------:R-:W-:Y:S05]  /*a820*/  BSYNC.RECONVERGENT B1 ;  /* 0x0000000000017941 */ /* 0x000fea0003800200 */
.L_x_13632:
[----:B------:R-:W-:Y:S02]  /*a830*/  SHF.L.U32 R0, R0, 0x15, RZ ;  /* 0x0000001500007819 */ /* 0x000fe400000006ff */
[----:B------:R-:W-:-:S04]  /*a840*/  LEA R2, R2, 0x37800000, 0x17 ;  /* 0x3780000002027811 */ /* 0x000fc800078eb8ff */
[----:B------:R-:W-:-:S07]  /*a850*/  LOP3.LUT R0, R2, R0, R7, 0xfe, !PT ;  /* 0x0000000002007212 */ /* 0x000fce00078efe07 */
.L_x_13631:
[----:B------:R-:W-:Y:S05]  /*a860*/  BSYNC.RECONVERGENT B0 ;  /* 0x0000000000007941 */ /* 0x000fea0003800200 */
.L_x_13630:
[----:B------:R-:W0:Y:S02]  /*a870*/  F2I.FTZ.TRUNC.NTZ R0, R0 ;  /* 0x0000000000007305 */ /* 0x000e24000021f100 */
[----:B0-----:R-:W-:Y:S01]  /*a880*/  PRMT R19, R0, 0x7610, R19 ;  /* 0x0000761000137816 */ /* 0x001fe20000000013 */
[----:B------:R-:W-:Y:S06]  /*a890*/  BRA `(.L_x_13611) ;  /* 0x00000000009c7947 */ /* 0x000fec0003800000 */
.L_x_13623:
        /* <DEDUP_REMOVED lines=14> */
.L_x_13637:
[----:B------:R-:W-:Y:S05]  /*a980*/  BSYNC.RECONVERGENT B0 ;  /* 0x0000000000007941 */ /* 0x000fea0003800200 */
.L_x_13636:
[----:B------:R-:W0:Y:S02]  /*a990*/  F2I.FTZ.TRUNC.NTZ R0, R0 ;  /* 0x0000000000007305 */ /* 0x000e24000021f100 */
[----:B0-----:R-:W-:Y:S01]  /*a9a0*/  PRMT R19, R0, 0x7610, R19 ;  /* 0x0000761000137816 */ /* 0x001fe20000000013 */
[----:B------:R-:W-:Y:S06]  /*a9b0*/  BRA `(.L_x_13611) ;  /* 0x0000000000547947 */ /* 0x000fec0003800000 */
.L_x_13610:
        /* <DEDUP_REMOVED lines=15> */
[----:B--2---:R-:W-:Y:S05]  /*aab0*/  CALL.ABS.NOINC R2 ;  /* 0x0000000002007343 */ /* 0x004fea0003c00000 */
.L_x_13638:
[----:B------:R-:W-:Y:S01]  /*aac0*/  PRMT R19, RZ, 0x7610, R19 ;  /* 0x00007610ff137816 */ /* 0x000fe20000000013 */
[----:B------:R-:W-:Y:S06]  /*aad0*/  BRA `(.L_x_13611) ;  /* 0x00000000000c7947 */ /* 0x000fec0003800000 */
.L_x_13635:
[----:B------:R0:W5:Y:S01]  /*aae0*/  LDG.E.U16 R19, desc[UR36][R2.64] ;  /* 0x0000002402137981 */ /* 0x000162000c1e1500 */
[----:B------:R-:W-:Y:S05]  /*aaf0*/  BRA `(.L_x_13611) ;  /* 0x0000000000047947 */ /* 0x000fea0003800000 */
.L_x_13634:
[----:B------:R0:W5:Y:S02]  /*ab00*/  LDG.E.U16 R19, desc[UR36][R2.64] ;  /* 0x0000002402137981 */ /* 0x000164000c1e1500 */
.L_x_13611:
        /* <DEDUP_REMOVED lines=16> */
.L_x_13642:
[----:B------:R0:W5:Y:S01]  /*ac10*/  LDG.E.U8 R0, desc[UR36][R2.64] ;  /* 0x0000002402007981 */ /* 0x000162000c1e1100 */
[----:B------:R-:W-:Y:S05]  /*ac20*/  BRA `(.L_x_13644) ;  /* 0x0000000c004c7947 */ /* 0x000fea0003800000 */
.L_x_13641:
        /* <DEDUP_REMOVED lines=8> */
.L_x_13646:
[----:B------:R0:W5:Y:S01]  /*acb0*/  LDG.E.U16 R0, desc[UR36][R2.64] ;  /* 0x0000002402007981 */ /* 0x000162000c1e1500 */
[----:B------:R-:W-:Y:S05]  /*acc0*/  BRA `(.L_x_13644) ;  /* 0x0000000c00247947 */ /* 0x000fea0003800000 */
.L_x_13645:
[----:B------:R0:W5:Y:S01]  /*acd0*/  LDG.E.U16 R0, desc[UR36][R2.64] ;  /* 0x0000002402007981 */ /* 0x000162000c1e1500 */
[----:B------:R-:W-:Y:S05]  /*ace0*/  BRA `(.L_x_13644) ;  /* 0x0000000c001c7947 */ /* 0x000fea0003800000 */
.L_x_13640:
        /* <DEDUP_REMOVED lines=9> */
.L_x_13648:
[----:B------:R-:W2:Y:S02]  /*ad80*/  LDG.E.U16 R4, desc[UR36][R2.64] ;  /* 0x0000002402047981 */ /* 0x000ea4000c1e1500 */
[----:B--2---:R-:W-:-:S06]  /*ad90*/  HADD2.F32 R4, -RZ, R4.H0_H0 ;  /* 0x20000004ff047230 */ /* 0x004fcc0000004100 */
[----:B------:R-:W0:Y:S02]  /*ada0*/  F2I.FTZ.TRUNC.NTZ R4, R4 ;  /* 0x0000000400047305 */ /* 0x000e24000021f100 */
[----:B0-----:R-:W-:Y:S01]  /*adb0*/  PRMT R0, R4, 0x7610, R0 ;  /* 0x0000761004007816 */ /* 0x001fe20000000000 */
[----:B------:R-:W-:Y:S06]  /*adc0*/  BRA `(.L_x_13644) ;  /* 0x0000000800e47947 */ /* 0x000fec0003800000 */
.L_x_13647:
[----:B------:R-:W-:-:S09]  /*add0*/  UISETP.NE.AND UP0, UPT, UR4, 0x7, UPT ;  /* 0x000000070400788c */ /* 0x000fd2000bf05270 */
[----:B------:R-:W-:Y:S05]  /*ade0*/  BRA.U !UP0, `(.L_x_13649) ;  /* 0x0000000108307547 */ /* 0x000fea000b800000 */
[----:B------:R-:W-:-:S09]  /*adf0*/  UISETP.NE.AND UP0, UPT, UR4, 0x8, UPT ;  /* 0x000000080400788c */ /* 0x000fd2000bf05270 */
[----:B------:R-:W-:Y:S05]  /*ae00*/  BRA.U !UP0, `(.L_x_13650) ;  /* 0x0000000108147547 */ /* 0x000fea000b800000 */
[----:B------:R-:W-:-:S09]  /*ae10*/  UISETP.NE.AND UP0, UPT, UR4, 0x9, UPT ;  /* 0x000000090400788c */ /* 0x000fd2000bf05270 */
[----:B------:R-:W-:Y:S05]  /*ae20*/  BRA.U UP0, `(.L_x_13643) ;  /* 0x0000000900787547 */ /* 0x000fea000b800000 */
[----:B------:R-:W2:Y:S02]  /*ae30*/  LDG.E R2, desc[UR36][R2.64] ;  /* 0x0000002402027981 */ /* 0x000ea4000c1e1900 */
[----:B--2---:R2:W3:Y:S01]  /*ae40*/  F2I.FTZ.TRUNC.NTZ R0, R2 ;  /* 0x0000000200007305 */ /* 0x0044e2000021f100 */
[----:B------:R-:W-:Y:S05]  /*ae50*/  BRA `(.L_x_13644) ;  /* 0x0000000800c07947 */ /* 0x000fea0003800000 */
.L_x_13650:
[----:B------:R-:W2:Y:S02]  /*ae60*/  LDG.E.U16 R2, desc[UR36][R2.64] ;  /* 0x0000002402027981 */ /* 0x000ea4000c1e1500 */
[----:B--2---:R-:W-:-:S06]  /*ae70*/  HADD2.F32 R4, -RZ, R2.H0_H0 ;  /* 0x20000002ff047230 */ /* 0x004fcc0000004100 */
[----:B------:R-:W0:Y:S02]  /*ae80*/  F2I.FTZ.TRUNC.NTZ R4, R4 ;  /* 0x0000000400047305 */ /* 0x000e24000021f100 */
[----:B0-----:R-:W-:Y:S01]  /*ae90*/  PRMT R0, R4, 0x7610, R0 ;  /* 0x0000761004007816 */ /* 0x001fe20000000000 */
[----:B------:R-:W-:Y:S06]  /*aea0*/  BRA `(.L_x_13644) ;  /* 0x0000000800ac7947 */ /* 0x000fec0003800000 */
.L_x_13649:
[----:B------:R-:W2:Y:S02]  /*aeb0*/  LDG.E.64 R2, desc[UR36][R2.64] ;  /* 0x0000002402027981 */ /* 0x000ea4000c1e1b00 */
[----:B--2---:R4:W0:Y:S02]  /*aec0*/  F2I.F64.TRUNC R0, R2 ;  /* 0x0000000200007311 */ /* 0x004824000030d100 */
[----:B0---4-:R-:W-:Y:S05]  /*aed0*/  BRA `(.L_x_13644) ;  /* 0x0000000800a07947 */ /* 0x011fea0003800000 */
.L_x_13639:
        /* <DEDUP_REMOVED lines=12> */
.L_x_13653:
[----:B------:R-:W2:Y:S02]  /*afa0*/  LDG.E.64 R2, desc[UR36][R2.64] ;  /* 0x0000002402027981 */ /* 0x000ea4000c1e1b00 */
[----:B--2---:R0:W1:Y:S02]  /*afb0*/  F2I.F64.TRUNC R0, R2 ;  /* 0x0000000200007311 */ /* 0x004064000030d100 */
[----:B01----:R-:W-:Y:S05]  /*afc0*/  BRA `(.L_x_13644) ;  /* 0x0000000800647947 */ /* 0x003fea0003800000 */
.L_x_13652:
        /* <DEDUP_REMOVED lines=23> */
[----:B------:R-:W-:-:S06]  /*b140*/  LOP3.LUT R5, R5, 0x80000000, R0, 0xf8, !PT ;  /* 0x8000000005057812 */ /* 0x000fcc00078ef800 */
[----:B------:R-:W0:Y:S02]  /*b150*/  F2I.FTZ.TRUNC.NTZ R5, R5 ;  /* 0x0000000500057305 */ /* 0x000e24000021f100 */
[----:B0-----:R-:W-:Y:S01]  /*b160*/  PRMT R0, R5, 0x7610, R0 ;  /* 0x0000761005007816 */ /* 0x001fe20000000000 */
[----:B------:R-:W-:Y:S06]  /*b170*/  BRA `(.L_x_13644) ;  /* 0x0000000400f87947 */ /* 0x000fec0003800000 */
.L_x_13655:
        /* <DEDUP_REMOVED lines=14> */
.L_x_13654:
[----:B------:R-:W2:Y:S02]  /*b260*/  LDG.E.U16 R4, desc[UR36][R2.64] ;  /* 0x0000002402047981 */ /* 0x000ea4000c1e1500 */
[----:B--2---:R-:W-:-:S06]  /*b270*/  IMAD.U32 R4, R4, 0x10000, RZ ;  /* 0x0001000004047824 */ /* 0x004fcc00078e00ff */
[----:B------:R-:W0:Y:S02]  /*b280*/  F2I.FTZ.TRUNC.NTZ R4, R4 ;  /* 0x0000000400047305 */ /* 0x000e24000021f100 */
[----:B0-----:R-:W-:Y:S01]  /*b290*/  PRMT R0, R4, 0x7610, R0 ;  /* 0x0000761004007816 */ /* 0x001fe20000000000 */
[----:B------:R-:W-:Y:S06]  /*b2a0*/  BRA `(.L_x_13644) ;  /* 0x0000000400ac7947 */ /* 0x000fec0003800000 */
.L_x_13651:
        /* <DEDUP_REMOVED lines=10> */
.L_x_13658:
        /* <DEDUP_REMOVED lines=21> */
.L_x_13662:
[----:B------:R-:W-:Y:S05]  /*b4a0*/  BSYNC.RECONVERGENT B1 ;  /* 0x0000000000017941 */ /* 0x000fea0003800200 */
.L_x_13661:
[----:B------:R-:W-:Y:S02]  /*b4b0*/  SHF.L.U32 R0, R0, 0x14, RZ ;  /* 0x0000001400007819 */ /* 0x000fe400000006ff */
[----:B------:R-:W-:-:S04]  /*b4c0*/  LEA R2, R2, 0x3b800000, 0x17 ;  /* 0x3b80000002027811 */ /* 0x000fc800078eb8ff */
[----:B------:R-:W-:-:S07]  /*b4d0*/  LOP3.LUT R4, R2, R0, R7, 0xfe, !PT ;  /* 0x0000000002047212 */ /* 0x000fce00078efe07 */
.L_x_13660:
[----:B------:R-:W-:Y:S05]  /*b4e0*/  BSYNC.RECONVERGENT B0 ;  /* 0x0000000000007941 */ /* 0x000fea0003800200 */
.L_x_13659:
[----:B------:R-:W0:Y:S02]  /*b4f0*/  F2I.FTZ.TRUNC.NTZ R4, R4 ;  /* 0x0000000400047305 */ /* 0x000e24000021f100 */
[----:B0-----:R-:W-:Y:S01]  /*b500*/  PRMT R0, R4, 0x7610, R0 ;  /* 0x0000761004007816 */ /* 0x001fe20000000000 */
[----:B------:R-:W-:Y:S06]  /*b510*/  BRA `(.L_x_13644) ;  /* 0x0000000400107947 */ /* 0x000fec0003800000 */
.L_x_13657:
        /* <DEDUP_REMOVED lines=21> */
.L_x_13666:
[----:B------:R-:W-:Y:S05]  /*b670*/  BSYNC.RECONVERGENT B1 ;  /* 0x0000000000017941 */ /* 0x000fea0003800200 */
.L_x_13665:
[----:B------:R-:W-:Y:S01]  /*b680*/  IMAD.SHL.U32 R0, R0, 0x200000, RZ ;  /* 0x0020000000007824 */ /* 0x000fe200078e00ff */
[----:B------:R-:W-:-:S04]  /*b690*/  LEA R2, R2, 0x37800000, 0x17 ;  /* 0x3780000002027811 */ /* 0x000fc800078eb8ff */
[----:B------:R-:W-:-:S07]  /*b6a0*/  LOP3.LUT R4, R2, R0, R7, 0xfe, !PT ;  /* 0x0000000002047212 */ /* 0x000fce00078efe07 */
.L_x_13664:
[----:B------:R-:W-:Y:S05]  /*b6b0*/  BSYNC.RECONVERGENT B0 ;  /* 0x0000000000007941 */ /* 0x000fea0003800200 */
.L_x_13663:
[----:B------:R-:W0:Y:S02]  /*b6c0*/  F2I.FTZ.TRUNC.NTZ R4, R4 ;  /* 0x0000000400047305 */ /* 0x000e24000021f100 */
[----:B0-----:R-:W-:Y:S01]  /*b6d0*/  PRMT R0, R4, 0x7610, R0 ;  /* 0x0000761004007816 */ /* 0x001fe20000000000 */
[----:B------:R-:W-:Y:S06]  /*b6e0*/  BRA `(.L_x_13644) ;  /* 0x00000000009c7947 */ /* 0x000fec0003800000 */
.L_x_13656:
        /* <DEDUP_REMOVED lines=14> */
.L_x_13670:
[----:B------:R-:W-:Y:S05]  /*b7d0*/  BSYNC.RECONVERGENT B0 ;  /* 0x0000000000007941 */ /* 0x000fea0003800200 */
.L_x_13669:
[----:B------:R-:W0:Y:S02]  /*b7e0*/  F2I.FTZ.TRUNC.NTZ R4, R4 ;  /* 0x0000000400047305 */ /* 0x000e24000021f100 */
[----:B0-----:R-:W-:Y:S01]  /*b7f0*/  PRMT R0, R4, 0x7610, R0 ;  /* 0x0000761004007816 */ /* 0x001fe20000000000 */
[----:B------:R-:W-:Y:S06]  /*b800*/  BRA `(.L_x_13644) ;  /* 0x0000000000547947 */ /* 0x000fec0003800000 */
.L_x_13643:
        /* <DEDUP_REMOVED lines=15> */
[----:B--2--5:R-:W-:Y:S05]  /*b900*/  CALL.ABS.NOINC R2 ;  /* 0x0000000002007343 */ /* 0x024fea0003c00000 */
.L_x_13671:
[----:B------:R-:W-:Y:S01]  /*b910*/  PRMT R0, RZ, 0x7610, R0 ;  /* 0x00007610ff007816 */ /* 0x000fe20000000000 */
[----:B------:R-:W-:Y:S06]  /*b920*/  BRA `(.L_x_13644) ;  /* 0x00000000000c7947 */ /* 0x000fec0003800000 */
.L_x_13668:
[----:B------:R0:W5:Y:S01]  /*b930*/  LDG.E.U16 R0, desc[UR36][R2.64] ;  /* 0x0000002402007981 */ /* 0x000162000c1e1500 */
[----:B------:R-:W-:Y:S05]  /*b940*/  BRA `(.L_x_13644) ;  /* 0x0000000000047947 */ /* 0x000fea0003800000 */
.L_x_13667:
[----:B------:R0:W5:Y:S02]  /*b950*/  LDG.E.U16 R0, desc[UR36][R2.64] ;  /* 0x0000002402007981 */ /* 0x000164000c1e1500 */
.L_x_13644:
[----:B-1-3-5:R-:W-:Y:S01]  /*b960*/  PRMT R7, R0, 0x9910, RZ ;  /* 0x0000991000077816 */ /* 0x02afe200000000ff */
[----:B------:R-:W1:Y:S01]  /*b970*/  LDCU.64 UR6, c[0x0][0x5e8] ;  /* 0x0000bd00ff0677ac */ /* 0x000e620008000a00 */
[----:B------:R-:W-:Y:S02]  /*b980*/  PRMT R0, R19, 0x9910, RZ ;  /* 0x0000991013007816 */ /* 0x000fe400000000ff */
[-C--:B------:R-:W-:Y:S01]  /*b990*/  IABS R6, R7.reuse ;  /* 0x0000000700067213 */ /* 0x080fe20000000000 */
[----:B------:R-:W-:Y:S01]  /*b9a0*/  UPRMT UR4, UR43, 0x9910, URZ ;  /* 0x000099102b047896 */ /* 0x000fe200080000ff */
[----:B------:R-:W-:Y:S02]  /*b9b0*/  IABS R8, R0 ;  /* 0x0000000000087213 */ /* 0x000fe40000000000 */
[----:B------:R-:W3:Y:S01]  /*b9c0*/  I2F.RP R4, R6 ;  /* 0x0000000600047306 */ /* 0x000ee20000209400 */
[----:B------:R-:W-:Y:S01]  /*b9d0*/  IABS R9, R7 ;  /* 0x0000000700097213 */ /* 0x000fe20000000000 */
[----:B------:R-:W-:Y:S01]  /*b9e0*/  UISETP.GT.AND UP0, UPT, UR4, 0x9, UPT ;  /* 0x000000090400788c */ /* 0x000fe2000bf04270 */
[----:B------:R-:W-:-:S05]  /*b9f0*/  ISETP.GE.AND P1, PT, R0, RZ, PT ;  /* 0x000000ff0000720c */ /* 0x000fca0003f26270 */
[----:B---3--:R-:W0:Y:S02]  /*ba00*/  MUFU.RCP R4, R4 ;  /* 0x0000000400047308 */ /* 0x008e240000001000 */
[----:B0-2-4-:R-:W-:Y:S01]  /*ba10*/  VIADD R2, R4, 0xffffffe ;  /* 0x0ffffffe04027836 */ /* 0x015fe20000000000 */
[----:B------:R-:W-:-:S05]  /*ba20*/  IADD3 R4, PT, PT, RZ, -R9, RZ ;  /* 0x80000009ff047210 */ /* 0x000fca0007ffe0ff */
[----:B------:R0:W2:Y:S02]  /*ba30*/  F2I.FTZ.U32.TRUNC.NTZ R3, R2 ;  /* 0x0000000200037305 */ /* 0x0000a4000021f000 */
[----:B0-----:R-:W-:Y:S02]  /*ba40*/  IMAD.MOV.U32 R2, RZ, RZ, RZ ;  /* 0x000000ffff027224 */ /* 0x001fe400078e00ff */
[----:B--2---:R-:W-:-:S04]  /*ba50*/  IMAD.MOV R5, RZ, RZ, -R3 ;  /* 0x000000ffff057224 */ /* 0x004fc800078e0a03 */
[----:B------:R-:W-:-:S04]  /*ba60*/  IMAD R5, R5, R6, RZ ;  /* 0x0000000605057224 */ /* 0x000fc800078e02ff */
[----:B------:R-:W-:-:S04]  /*ba70*/  IMAD.HI.U32 R3, R3, R5, R2 ;  /* 0x0000000503037227 */ /* 0x000fc800078e0002 */
[----:B------:R-:W-:-:S04]  /*ba80*/  IMAD.MOV.U32 R2, RZ, RZ, R8 ;  /* 0x000000ffff027224 */ /* 0x000fc800078e0008 */
[----:B------:R-:W-:-:S04]  /*ba90*/  IMAD.HI.U32 R3, R3, R2, RZ ;  /* 0x0000000203037227 */ /* 0x000fc800078e00ff */
[----:B------:R-:W-:-:S05]  /*baa0*/  IMAD R3, R3, R4, R2 ;  /* 0x0000000403037224 */ /* 0x000fca00078e0202 */
[----:B------:R-:W-:-:S13]  /*bab0*/  ISETP.GT.U32.AND P0, PT, R6, R3, PT ;  /* 0x000000030600720c */ /* 0x000fda0003f04070 */
[----:B------:R-:W-:Y:S01]  /*bac0*/  @!P0 IMAD.IADD R3, R3, 0x1, -R6 ;  /* 0x0000000103038824 */ /* 0x000fe200078e0a06 */
[----:B------:R-:W-:-:S04]  /*bad0*/  ISETP.NE.AND P0, PT, R7, RZ, PT ;  /* 0x000000ff0700720c */ /* 0x000fc80003f05270 */
[----:B------:R-:W-:-:S13]  /*bae0*/  ISETP.GT.U32.AND P2, PT, R6, R3, PT ;  /* 0x000000030600720c */ /* 0x000fda0003f44070 */
[----:B------:R-:W-:Y:S02]  /*baf0*/  @!P2 IADD3 R3, PT, PT, R3, -R6, RZ ;  /* 0x800000060303a210 */ /* 0x000fe40007ffe0ff */
[----:B-1----:R-:W-:-:S03]  /*bb00*/  IADD3 R2, P2, PT, R16, UR6, RZ ;  /* 0x0000000610027c10 */ /* 0x002fc6000ff5e0ff */
[----:B------:R-:W-:Y:S02]  /*bb10*/  IMAD.MOV.U32 R4, RZ, RZ, R3 ;  /* 0x000000ffff047224 */ /* 0x000fe400078e0003 */
[----:B------:R-:W-:Y:S02]  /*bb20*/  IMAD.X R3, RZ, RZ, UR7, P2 ;  /* 0x00000007ff037e24 */ /* 0x000fe400090e06ff */
[----:B------:R-:W-:Y:S01]  /*bb30*/  @!P1 IMAD.MOV R4, RZ, RZ, -R4 ;  /* 0x000000ffff049224 */ /* 0x000fe200078e0a04 */
        /* <DEDUP_REMOVED lines=12> */
.L_x_13675:
[----:B------:R0:W-:Y:S01]  /*bc00*/  STG.E.U8 desc[UR36][R2.64], R4 ;  /* 0x0000000402007986 */ /* 0x0001e2000c101124 */
[----:B------:R-:W-:Y:S05]  /*bc10*/  BRA `(.L_x_13677) ;  /* 0x0000000c00387947 */ /* 0x000fea0003800000 */
.L_x_13674:
        /* <DEDUP_REMOVED lines=9> */
.L_x_13679:
[----:B------:R0:W-:Y:S01]  /*bcb0*/  STG.E desc[UR36][R2.64], R4 ;  /* 0x0000000402007986 */ /* 0x0001e2000c101924 */
[----:B------:R-:W-:Y:S05]  /*bcc0*/  BRA `(.L_x_13677) ;  /* 0x0000000c000c7947 */ /* 0x000fea0003800000 */
.L_x_13678:
[----:B------:R0:W-:Y:S01]  /*bcd0*/  STG.E.U16 desc[UR36][R2.64], R4 ;  /* 0x0000000402007986 */ /* 0x0001e2000c101524 */
[----:B------:R-:W-:Y:S05]  /*bce0*/  BRA `(.L_x_13677) ;  /* 0x0000000c00047947 */ /* 0x000fea0003800000 */
.L_x_13673:
        /* <DEDUP_REMOVED lines=9> */
.L_x_13681:
[----:B------:R-:W0:Y:S02]  /*bd80*/  I2F.S16 R0, R4 ;  /* 0x0000000400007306 */ /* 0x000e240000101400 */
[----:B0-----:R-:W-:-:S05]  /*bd90*/  F2FP.F16.F32.PACK_AB R0, RZ, R0 ;  /* 0x00000000ff00723e */ /* 0x001fca00000000ff */
[----:B------:R0:W-:Y:S01]  /*bda0*/  STG.E.U16 desc[UR36][R2.64], R0 ;  /* 0x0000000002007986 */ /* 0x0001e2000c101524 */
[----:B------:R-:W-:Y:S05]  /*bdb0*/  BRA `(.L_x_13677) ;  /* 0x0000000800d07947 */ /* 0x000fea0003800000 */
.L_x_13680:
[----:B------:R-:W-:-:S09]  /*bdc0*/  UISETP.NE.AND UP0, UPT, UR4, 0x7, UPT ;  /* 0x000000070400788c */ /* 0x000fd2000bf05270 */
[----:B------:R-:W-:Y:S05]  /*bdd0*/  BRA.U !UP0, `(.L_x_13682) ;  /* 0x0000000108347547 */ /* 0x000fea000b800000 */
[----:B------:R-:W-:-:S09]  /*bde0*/  UISETP.NE.AND UP0, UPT, UR4, 0x8, UPT ;  /* 0x000000080400788c */ /* 0x000fd2000bf05270 */
[----:B------:R-:W-:Y:S05]  /*bdf0*/  BRA.U !UP0, `(.L_x_13683) ;  /* 0x0000000108187547 */ /* 0x000fea000b800000 */
[----:B------:R-:W-:-:S09]  /*be00*/  UISETP.NE.AND UP0, UPT, UR4, 0x9, UPT ;  /* 0x000000090400788c */ /* 0x000fd2000bf05270 */
[----:B------:R-:W-:Y:S05]  /*be10*/  BRA.U UP0, `(.L_x_13676) ;  /* 0x0000000500d47547 */ /* 0x000fea000b800000 */
[----:B------:R-:W0:Y:S01]  /*be20*/  I2F.S16 R4, R4 ;  /* 0x0000000400047306 */ /* 0x000e220000101400 */
[----:B------:R-:W-:-:S05]  /*be30*/  MOV R5, RZ ;  /* 0x000000ff00057202 */ /* 0x000fca0000000f00 */
[----:B0-----:R0:W-:Y:S01]  /*be40*/  STG.E.64 desc[UR36][R2.64], R4 ;  /* 0x0000000402007986 */ /* 0x0011e2000c101b24 */
[----:B------:R-:W-:Y:S05]  /*be50*/  BRA `(.L_x_13677) ;  /* 0x0000000800a87947 */ /* 0x000fea0003800000 */
.L_x_13683:
[----:B------:R-:W0:Y:S02]  /*be60*/  I2F.S16 R4, R4 ;  /* 0x0000000400047306 */ /* 0x000e240000101400 */
[----:B0-----:R-:W-:-:S04]  /*be70*/  F2FP.F16.F32.PACK_AB R5, RZ, R4 ;  /* 0x00000004ff05723e */ /* 0x001fc800000000ff */
[----:B------:R-:W-:-:S05]  /*be80*/  PRMT R5, R5, 0x5410, RZ ;  /* 0x0000541005057816 */ /* 0x000fca00000000ff */
[----:B------:R0:W-:Y:S01]  /*be90*/  STG.E desc[UR36][R2.64], R5 ;  /* 0x0000000502007986 */ /* 0x0001e2000c101924 */
[----:B------:R-:W-:Y:S05]  /*bea0*/  BRA `(.L_x_13677) ;  /* 0x0000000800947947 */ /* 0x000fea0003800000 */
.L_x_13682:
[----:B------:R-:W0:Y:S02]  /*beb0*/  I2F.F64.S16 R4, R4 ;  /* 0x0000000400047312 */ /* 0x000e240000101c00 */
[----:B0-----:R0:W-:Y:S01]  /*bec0*/  STG.E.64 desc[UR36][R2.64], R4 ;  /* 0x0000000402007986 */ /* 0x0011e2000c101b24 */
[----:B------:R-:W-:Y:S05]  /*bed0*/  BRA `(.L_x_13677) ;  /* 0x0000000800887947 */ /* 0x000fea0003800000 */
.L_x_13672:
        /* <DEDUP_REMOVED lines=12> */
.L_x_13687:
        /* <DEDUP_REMOVED lines=18> */
.L_x_13690:
[----:B------:R-:W-:-:S04]  /*c0c0*/  SHF.R.U32.HI R5, RZ, 0x18, R7 ;  /* 0x00000018ff057819 */ /* 0x000fc80000011607 */
[----:B------:R-:W-:-:S07]  /*c0d0*/  LOP3.LUT R0, R0, 0x80, R5, 0xf8, !PT ;  /* 0x0000008000007812 */ /* 0x000fce00078ef805 */
.L_x_13689:
[----:B------:R-:W-:Y:S05]  /*c0e0*/  BSYNC.RECONVERGENT B0 ;  /* 0x0000000000007941 */ /* 0x000fea0003800200 */
.L_x_13688:
[----:B------:R0:W-:Y:S01]  /*c0f0*/  STG.E.U8 desc[UR36][R2.64], R0 ;  /* 0x0000000002007986 */ /* 0x0001e2000c101124 */
[----:B------:R-:W-:Y:S05]  /*c100*/  BRA `(.L_x_13677) ;  /* 0x0000000400fc7947 */ /* 0x000fea0003800000 */
.L_x_13686:
        /* <DEDUP_REMOVED lines=18> */
.L_x_13693:
[----:B------:R-:W-:-:S04]  /*c230*/  SHF.R.U32.HI R5, RZ, 0x18, R7 ;  /* 0x00000018ff057819 */ /* 0x000fc80000011607 */
[----:B------:R-:W-:-:S07]  /*c240*/  LOP3.LUT R0, R0, 0x80, R5, 0xf8, !PT ;  /* 0x0000008000007812 */ /* 0x000fce00078ef805 */
.L_x_13692:
[----:B------:R-:W-:Y:S05]  /*c250*/  BSYNC.RECONVERGENT B0 ;  /* 0x0000000000007941 */ /* 0x000fea0003800200 */
.L_x_13691:
[----:B------:R0:W-:Y:S01]  /*c260*/  STG.E.U8 desc[UR36][R2.64], R0 ;  /* 0x0000000002007986 */ /* 0x0001e2000c101124 */
[----:B------:R-:W-:Y:S05]  /*c270*/  BRA `(.L_x_13677) ;  /* 0x0000000400a07947 */ /* 0x000fea0003800000 */
.L_x_13685:
        /* <DEDUP_REMOVED lines=22> */
.L_x_13695:
[----:B------:R-:W-:-:S05]  /*c3e0*/  SHF.R.S32.HI R5, RZ, 0x1f, R4 ;  /* 0x0000001fff057819 */ /* 0x000fca0000011404 */
[----:B------:R0:W-:Y:S01]  /*c3f0*/  STG.E.64 desc[UR36][R2.64], R4 ;  /* 0x0000000402007986 */ /* 0x0001e2000c101b24 */
[----:B------:R-:W-:Y:S05]  /*c400*/  BRA `(.L_x_13677) ;  /* 0x00000004003c7947 */ /* 0x000fea0003800000 */
.L_x_13694:
[----:B------:R0:W-:Y:S01]  /*c410*/  STG.E desc[UR36][R2.64], R4 ;  /* 0x0000000402007986 */ /* 0x0001e2000c101924 */
[----:B------:R-:W-:Y:S05]  /*c420*/  BRA `(.L_x_13677) ;  /* 0x0000000400347947 */ /* 0x000fea0003800000 */
.L_x_13684:
        /* <DEDUP_REMOVED lines=10> */
.L_x_13697:
[----:B------:R-:W-:Y:S01]  /*c4d0*/  CS2R R6, SRZ ;  /* 0x0000000000067805 */ /* 0x000fe2000001ff00 */
[----:B------:R-:W0:Y:S04]  /*c4e0*/  I2F.F64.S16 R4, R4 ;  /* 0x0000000400047312 */ /* 0x000e280000101c00 */
[----:B0-----:R0:W-:Y:S01]  /*c4f0*/  STG.E.128 desc[UR36][R2.64], R4 ;  /* 0x0000000402007986 */ /* 0x0011e2000c101d24 */
[----:B------:R-:W-:Y:S05]  /*c500*/  BRA `(.L_x_13677) ;  /* 0x0000000000fc7947 */ /* 0x000fea0003800000 */
.L_x_13696:
[----:B------:R-:W-:-:S09]  /*c510*/  UISETP.NE.AND UP0, UPT, UR4, 0xf, UPT ;  /* 0x0000000f0400788c */ /* 0x000fd2000bf05270 */
[----:B------:R-:W-:Y:S05]  /*c520*/  BRA.U !UP0, `(.L_x_13698) ;  /* 0x0000000108e87547 */ /* 0x000fea000b800000 */
[----:B------:R-:W-:-:S09]  /*c530*/  UISETP.NE.AND UP0, UPT, UR4, 0x17, UPT ;  /* 0x000000170400788c */ /* 0x000fd2000bf05270 */
[----:B------:R-:W-:Y:S05]  /*c540*/  BRA.U !UP0, `(.L_x_13699) ;  /* 0x0000000108907547 */ /* 0x000fea000b800000 */
[----:B------:R-:W-:-:S09]  /*c550*/  UISETP.NE.AND UP0, UPT, UR4, 0x18, UPT ;  /* 0x000000180400788c */ /* 0x000fd2000bf05270 */
[----:B------:R-:W-:Y:S05]  /*c560*/  BRA.U !UP0, `(.L_x_13700) ;  /* 0x0000000108447547 */ /* 0x000fea000b800000 */
.L_x_13676:
        /* <DEDUP_REMOVED lines=16> */
.L_x_13701:
[----:B------:R-:W-:Y:S05]  /*c670*/  BRA `(.L_x_13677) ;  /* 0x0000000000a07947 */ /* 0x000fea0003800000 */
.L_x_13700:
[----:B------:R-:W0:Y:S01]  /*c680*/  I2F.S16 R7, R4 ;  /* 0x0000000400077306 */ /* 0x000e220000101400 */
[----:B------:R-:W-:Y:S01]  /*c690*/  BSSY.RECONVERGENT B0, `(.L_x_13702) ;  /* 0x000000c000007945 */ /* 0x000fe20003800200 */
[----:B------:R-:W-:Y:S01]  /*c6a0*/  IMAD.MOV.U32 R0, RZ, RZ, 0x7f ;  /* 0x0000007fff007424 */ /* 0x000fe200078e00ff */
        /* <DEDUP_REMOVED lines=10> */
.L_x_13703:
[----:B------:R-:W-:Y:S05]  /*c750*/  BSYNC.RECONVERGENT B0 ;  /* 0x0000000000007941 */ /* 0x000fea0003800200 */
.L_x_13702:
[----:B------:R-:W-:-:S05]  /*c760*/  LOP3.LUT R5, R0, 0x80, R5, 0xf8, !PT ;  /* 0x0000008000057812 */ /* 0x000fca00078ef805 */
[----:B------:R3:W-:Y:S01]  /*c770*/  STG.E.U8 desc[UR36][R2.64], R5 ;  /* 0x0000000502007986 */ /* 0x0007e2000c101124 */
[----:B------:R-:W-:Y:S05]  /*c780*/  BRA `(.L_x_13677) ;  /* 0x00000000005c7947 */ /* 0x000fea0003800000 */
.L_x_13699:
        /* <DEDUP_REMOVED lines=12> */
.L_x_13705:
[----:B------:R-:W-:Y:S01]  /*c850*/  IMAD.MOV.U32 R0, RZ, RZ, 0x7f ;  /* 0x0000007fff007424 */ /* 0x000fe200078e00ff */
[----:B------:R-:W-:-:S04]  /*c860*/  ISETP.GT.U32.AND P0, PT, R5, 0x7f800000, PT ;  /* 0x7f8000000500780c */ /* 0x000fc80003f04070 */
[----:B------:R-:W-:-:S09]  /*c870*/  SEL R0, R0, 0x7c, P0 ;  /* 0x0000007c00007807 */ /* 0x000fd20000000000 */
.L_x_13706:
[----:B------:R-:W-:Y:S05]  /*c880*/  BSYNC.RECONVERGENT B0 ;  /* 0x0000000000007941 */ /* 0x000fea0003800200 */
.L_x_13704:
[----:B------:R-:W-:-:S04]  /*c890*/  SHF.R.U32.HI R5, RZ, 0x18, R7 ;  /* 0x00000018ff057819 */ /* 0x000fc80000011607 */
[----:B------:R-:W-:-:S05]  /*c8a0*/  LOP3.LUT R5, R0, 0x80, R5, 0xf8, !PT ;  /* 0x0000008000057812 */ /* 0x000fca00078ef805 */
[----:B------:R2:W-:Y:S01]  /*c8b0*/  STG.E.U8 desc[UR36][R2.64], R5 ;  /* 0x0000000502007986 */ /* 0x0005e2000c101124 */
[----:B------:R-:W-:Y:S05]  /*c8c0*/  BRA `(.L_x_13677) ;  /* 0x00000000000c7947 */ /* 0x000fea0003800000 */
.L_x_13698:
[----:B------:R-:W0:Y:S02]  /*c8d0*/  I2F.S16 R0, R4 ;  /* 0x0000000400007306 */ /* 0x000e240000101400 */
[----:B0-----:R-:W-:-:S05]  /*c8e0*/  F2FP.BF16.F32.PACK_AB R0, RZ, R0 ;  /* 0x00000000ff00723e */ /* 0x001fca00000010ff */
[----:B------:R4:W-:Y:S02]  /*c8f0*/  STG.E.U16 desc[UR36][R2.64], R0 ;  /* 0x0000000002007986 */ /* 0x0009e4000c101524 */
.L_x_13677:
[----:B------:R-:W-:-:S07]  /*c900*/  IADD3 R17, PT, PT, R17, 0x80, RZ ;  /* 0x0000008011117810 */ /* 0x000fce0007ffe0ff */
.L_x_13604:
[----:B------:R-:W-:Y:S05]  /*c910*/  BSYNC.RECONVERGENT B6 ;  /* 0x0000000000067941 */ /* 0x000fea0003800200 */
.L_x_13603:
        /* <DEDUP_REMOVED lines=10> */
[----:B------:R-:W-:Y:S01]  /*c9c0*/  MOV R16, RZ ;  /* 0x000000ff00107202 */ /* 0x000fe20000000f00 */
[----:B------:R-:W0:Y:S01]  /*c9d0*/  LDCU UR6, c[0x0][0x38c] ;  /* 0x00007180ff0677ac */ /* 0x000e220008000800 */
[----:B------:R-:W3:Y:S01]  /*c9e0*/  LDCU.64 UR8, c[0x0][0x4b8] ;  /* 0x00009700ff0877ac */ /* 0x000ee20008000a00 */
[----:B------:R-:W-:Y:S02]  /*c9f0*/  UISETP.NE.AND UP0, UPT, UR41, URZ, UPT ;  /* 0x000000ff2900728c */ /* 0x000fe4000bf05270 */
        /* <DEDUP_REMOVED lines=343> */
.L_x_13707:
        /* <DEDUP_REMOVED lines=19> */
.L_x_13711:
[----:B------:R0:W5:Y:S01]  /*e0a0*/  LDG.E.U8 R19, desc[UR36][R2.64] ;  /* 0x0000002402137981 */ /* 0x000162000c1e1100 */
[----:B------:R-:W-:Y:S05]  /*e0b0*/  BRA `(.L_x_13713) ;  /* 0x0000000c004c7947 */ /* 0x000fea0003800000 */
.L_x_13710:
        /* <DEDUP_REMOVED lines=8> */
.L_x_13715:
[----:B------:R0:W5:Y:S01]  /*e140*/  LDG.E.U16 R19, desc[UR36][R2.64] ;  /* 0x0000002402137981 */ /* 0x000162000c1e1500 */
[----:B------:R-:W-:Y:S05]  /*e150*/  BRA `(.L_x_13713) ;  /* 0x0000000c00247947 */ /* 0x000fea0003800000 */
.L_x_13714:
[----:B------:R0:W5:Y:S01]  /*e160*/  LDG.E.U16 R19, desc[UR36][R2.64] ;  /* 0x0000002402137981 */ /* 0x000162000c1e1500 */
[----:B------:R-:W-:Y:S05]  /*e170*/  BRA `(.L_x_13713) ;  /* 0x0000000c001c7947 */ /* 0x000fea0003800000 */
.L_x_13709:
        /* <DEDUP_REMOVED lines=9> */
.L_x_13717:
[----:B------:R-:W2:Y:S02]  /*e210*/  LDG.E.U16 R0, desc[UR36][R2.64] ;  /* 0x0000002402007981 */ /* 0x000ea4000c1e1500 */
[----:B--2---:R-:W-:-:S06]  /*e220*/  HADD2.F32 R0, -RZ, R0.H0_H0 ;  /* 0x20000000ff007230 */ /* 0x004fcc0000004100 */
[----:B------:R-:W0:Y:S02]  /*e230*/  F2I.FTZ.TRUNC.NTZ R0, R0 ;  /* 0x0000000000007305 */ /* 0x000e24000021f100 */
[----:B0-----:R-:W-:Y:S01]  /*e240*/  PRMT R19, R0, 0x7610, R19 ;  /* 0x0000761000137816 */ /* 0x001fe20000000013 */
[----:B------:R-:W-:Y:S06]  /*e250*/  BRA `(.L_x_13713) ;  /* 0x0000000800e47947 */ /* 0x000fec0003800000 */
.L_x_13716:
        /* <DEDUP_REMOVED lines=9> */
.L_x_13719:
[----:B------:R-:W2:Y:S02]  /*e2f0*/  LDG.E.U16 R2, desc[UR36][R2.64] ;  /* 0x0000002402027981 */ /* 0x000ea4000c1e1500 */
[----:B--2---:R-:W-:-:S06]  /*e300*/  HADD2.F32 R0, -RZ, R2.H0_H0 ;  /* 0x20000002ff007230 */ /* 0x004fcc0000004100 */
[----:B------:R-:W0:Y:S02]  /*e310*/  F2I.FTZ.TRUNC.NTZ R0, R0 ;  /* 0x0000000000007305 */ /* 0x000e24000021f100 */
[----:B0-----:R-:W-:Y:S01]  /*e320*/  PRMT R19, R0, 0x7610, R19 ;  /* 0x0000761000137816 */ /* 0x001fe20000000013 */
[----:B------:R-:W-:Y:S06]  /*e330*/  BRA `(.L_x_13713) ;  /* 0x0000000800ac7947 */ /* 0x000fec0003800000 */
.L_x_13718:
[----:B------:R-:W2:Y:S02]  /*e340*/  LDG.E.64 R2, desc[UR36][R2.64] ;  /* 0x0000002402027981 */ /* 0x000ea4000c1e1b00 */
[----:B--2---:R0:W1:Y:S02]  /*e350*/  F2I.F64.TRUNC R19, R2 ;  /* 0x0000000200137311 */ /* 0x004064000030d100 */
[----:B01----:R-:W-:Y:S05]  /*e360*/  BRA `(.L_x_13713) ;  /* 0x0000000800a07947 */ /* 0x003fea0003800000 */
.L_x_13708:
        /* <DEDUP_REMOVED lines=12> */
.L_x_13722:
[----:B------:R-:W2:Y:S02]  /*e430*/  LDG.E.64 R2, desc[UR36][R2.64] ;  /* 0x0000002402027981 */ /* 0x000ea4000c1e1b00 */
[----:B--2---:R0:W1:Y:S02]  /*e440*/  F2I.F64.TRUNC R19, R2 ;  /* 0x0000000200137311 */ /* 0x004064000030d100 */
[----:B01----:R-:W-:Y:S05]  /*e450*/  BRA `(.L_x_13713) ;  /* 0x0000000800647947 */ /* 0x003fea0003800000 */
.L_x_13721:
        /* <DEDUP_REMOVED lines=27> */
.L_x_13724:
        /* <DEDUP_REMOVED lines=14> */
.L_x_13723:
[----:B------:R-:W2:Y:S02]  /*e6f0*/  LDG.E.U16 R0, desc[UR36][R2.64] ;  /* 0x0000002402007981 */ /* 0x000ea4000c1e1500 */
[----:B--2---:R-:W-:-:S06]  /*e700*/  SHF.L.U32 R0, R0, 0x10, RZ ;  /* 0x0000001000007819 */ /* 0x004fcc00000006ff */
[----:B------:R-:W0:Y:S02]  /*e710*/  F2I.FTZ.TRUNC.NTZ R0, R0 ;  /* 0x0000000000007305 */ /* 0x000e24000021f100 */
[----:B0-----:R-:W-:Y:S01]  /*e720*/  PRMT R19, R0, 0x7610, R19 ;  /* 0x0000761000137816 */ /* 0x001fe20000000013 */
[----:B------:R-:W-:Y:S06]  /*e730*/  BRA `(.L_x_13713) ;  /* 0x0000000400ac7947 */ /* 0x000fec0003800000 */
.L_x_13720:
        /* <DEDUP_REMOVED lines=10> */
.L_x_13727:
        /* <DEDUP_REMOVED lines=21> */
.L_x_13731:
[----:B------:R-:W-:Y:S05]  /*e930*/  BSYNC.RECONVERGENT B1 ;  /* 0x0000000000017941 */ /* 0x000fea0003800200 */
.L_x_13730:
[----:B------:R-:W-:Y:S01]  /*e940*/  IMAD.SHL.U32 R0, R0, 0x100000, RZ ;  /* 0x0010000000007824 */ /* 0x000fe200078e00ff */
[----:B------:R-:W-:-:S04]  /*e950*/  LEA R2, R2, 0x3b800000, 0x17 ;  /* 0x3b80000002027811 */ /* 0x000fc800078eb8ff */
[----:B------:R-:W-:-:S07]  /*e960*/  LOP3.LUT R0, R2, R0, R7, 0xfe, !PT ;  /* 0x0000000002007212 */ /* 0x000fce00078efe07 */
.L_x_13729:
[----:B------:R-:W-:Y:S05]  /*e970*/  BSYNC.RECONVERGENT B0 ;  /* 0x0000000000007941 */ /* 0x000fea0003800200 */
.L_x_13728:
[----:B------:R-:W0:Y:S02]  /*e980*/  F2I.FTZ.TRUNC.NTZ R0, R0 ;  /* 0x0000000000007305 */ /* 0x000e24000021f100 */
[----:B0-----:R-:W-:Y:S01]  /*e990*/  PRMT R19, R0, 0x7610, R19 ;  /* 0x0000761000137816 */ /* 0x001fe20000000013 */
[----:B------:R-:W-:Y:S06]  /*e9a0*/  BRA `(.L_x_13713) ;  /* 0x0000000400107947 */ /* 0x000fec0003800000 */
.L_x_13726:
        /* <DEDUP_REMOVED lines=21> */
.L_x_13735:
[----:B------:R-:W-:Y:S05]  /*eb00*/  BSYNC.RECONVERGENT B1 ;  /* 0x0000000000017941 */ /* 0x000fea0003800200 */
.L_x_13734:
[----:B------:R-:W-:Y:S01]  /*eb10*/  IMAD.SHL.U32 R0, R0, 0x200000, RZ ;  /* 0x0020000000007824 */ /* 0x000fe200078e00ff */
[----:B------:R-:W-:-:S04]  /*eb20*/  LEA R2, R2, 0x37800000, 0x17 ;  /* 0x3780000002027811 */ /* 0x000fc800078eb8ff */
[----:B------:R-:W-:-:S07]  /*eb30*/  LOP3.LUT R0, R2, R0, R7, 0xfe, !PT ;  /* 0x0000000002007212 */ /* 0x000fce00078efe07 */
.L_x_13733:
[----:B------:R-:W-:Y:S05]  /*eb40*/  BSYNC.RECONVERGENT B0 ;  /* 0x0000000000007941 */ /* 0x000fea0003800200 */
.L_x_13732:
[----:B------:R-:W0:Y:S02]  /*eb50*/  F2I.FTZ.TRUNC.NTZ R0, R0 ;  /* 0x0000000000007305 */ /* 0x000e24000021f100 */
[----:B0-----:R-:W-:Y:S01]  /*eb60*/  PRMT R19, R0, 0x7610, R19 ;  /* 0x0000761000137816 */ /* 0x001fe20000000013 */
[----:B------:R-:W-:Y:S06]  /*eb70*/  BRA `(.L_x_13713) ;  /* 0x00000000009c7947 */ /* 0x000fec0003800000 */
.L_x_13725:
        /* <DEDUP_REMOVED lines=14> */
.L_x_13739:
[----:B------:R-:W-:Y:S05]  /*ec60*/  BSYNC.RECONVERGENT B0 ;  /* 0x0000000000007941 */ /* 0x000fea0003800200 */
.L_x_13738:
[----:B------:R-:W0:Y:S02]  /*ec70*/  F2I.FTZ.TRUNC.NTZ R0, R0 ;  /* 0x0000000000007305 */ /* 0x000e24000021f100 */
[----:B0-----:R-:W-:Y:S01]  /*ec80*/  PRMT R19, R0, 0x7610, R19 ;  /* 0x0000761000137816 */ /* 0x001fe20000000013 */
[----:B------:R-:W-:Y:S06]  /*ec90*/  BRA `(.L_x_13713) ;  /* 0x0000000000547947 */ /* 0x000fec0003800000 */
.L_x_13712:
        /* <DEDUP_REMOVED lines=16> */
.L_x_13740:
[----:B------:R-:W-:Y:S01]  /*eda0*/  PRMT R19, RZ, 0x7610, R19 ;  /* 0x00007610ff137816 */ /* 0x000fe20000000013 */
[----:B------:R-:W-:Y:S06]  /*edb0*/  BRA `(.L_x_13713) ;  /* 0x00000000000c7947 */ /* 0x000fec0003800000 */
.L_x_13737:
[----:B------:R0:W5:Y:S01]  /*edc0*/  LDG.E.U16 R19, desc[UR36][R2.64] ;  /* 0x0000002402137981 */ /* 0x000162000c1e1500 */
[----:B------:R-:W-:Y:S05]  /*edd0*/  BRA `(.L_x_13713) ;  /* 0x0000000000047947 */ /* 0x000fea0003800000 */
.L_x_13736:
[----:B------:R1:W5:Y:S02]  /*ede0*/  LDG.E.U16 R19, desc[UR36][R2.64] ;  /* 0x0000002402137981 */ /* 0x000364000c1e1500 */
.L_x_13713:
        /* <DEDUP_REMOVED lines=16> */
.L_x_13744:
[----:B------:R1:W5:Y:S01]  /*eef0*/  LDG.E.U8 R0, desc[UR36][R2.64] ;  /* 0x0000002402007981 */ /* 0x000362000c1e1100 */
[----:B------:R-:W-:Y:S05]  /*ef00*/  BRA `(.L_x_13746) ;  /* 0x0000000c004c7947 */ /* 0x000fea0003800000 */
.L_x_13743:
        /* <DEDUP_REMOVED lines=8> */
.L_x_13748:
[----:B------:R0:W5:Y:S01]  /*ef90*/  LDG.E.U16 R0, desc[UR36][R2.64] ;  /* 0x0000002402007981 */ /* 0x000162000c1e1500 */
[----:B------:R-:W-:Y:S05]  /*efa0*/  BRA `(.L_x_13746) ;  /* 0x0000000c00247947 */ /* 0x000fea0003800000 */
.L_x_13747:
[----:B------:R2:W5:Y:S01]  /*efb0*/  LDG.E.U16 R0, desc[UR36][R2.64] ;  /* 0x0000002402007981 */ /* 0x000562000c1e1500 */
[----:B------:R-:W-:Y:S05]  /*efc0*/  BRA `(.L_x_13746) ;  /* 0x0000000c001c7947 */ /* 0x000fea0003800000 */
.L_x_13742:
        /* <DEDUP_REMOVED lines=9> */
.L_x_13750:
[----:B------:R-:W2:Y:S02]  /*f060*/  LDG.E.U16 R4, desc[UR36][R2.64] ;  /* 0x0000002402047981 */ /* 0x000ea4000c1e1500 */
[----:B--2---:R-:W-:-:S06]  /*f070*/  HADD2.F32 R4, -RZ, R4.H0_H0 ;  /* 0x20000004ff047230 */ /* 0x004fcc0000004100 */
[----:B------:R-:W0:Y:S02]  /*f080*/  F2I.FTZ.TRUNC.NTZ R4, R4 ;  /* 0x0000000400047305 */ /* 0x000e24000021f100 */
[----:B0-----:R-:W-:Y:S01]  /*f090*/  PRMT R0, R4, 0x7610, R0 ;  /* 0x0000761004007816 */ /* 0x001fe20000000000 */
[----:B------:R-:W-:Y:S06]  /*f0a0*/  BRA `(.L_x_13746) ;  /* 0x0000000800e47947 */ /* 0x000fec0003800000 */
.L_x_13749:
        /* <DEDUP_REMOVED lines=9> */
.L_x_13752:
[----:B------:R-:W2:Y:S02]  /*f140*/  LDG.E.U16 R2, desc[UR36][R2.64] ;  /* 0x0000002402027981 */ /* 0x000ea4000c1e1500 */
[----:B--2---:R-:W-:-:S06]  /*f150*/  HADD2.F32 R4, -RZ, R2.H0_H0 ;  /* 0x20000002ff047230 */ /* 0x004fcc0000004100 */
[----:B------:R-:W0:Y:S02]  /*f160*/  F2I.FTZ.TRUNC.NTZ R4, R4 ;  /* 0x0000000400047305 */ /* 0x000e24000021f100 */
[----:B0-----:R-:W-:Y:S01]  /*f170*/  PRMT R0, R4, 0x7610, R0 ;  /* 0x0000761004007816 */ /* 0x001fe20000000000 */
[----:B------:R-:W-:Y:S06]  /*f180*/  BRA `(.L_x_13746) ;  /* 0x0000000800ac7947 */ /* 0x000fec0003800000 */
.L_x_13751:
[----:B------:R-:W2:Y:S02]  /*f190*/  LDG.E.64 R2, desc[UR36][R2.64] ;  /* 0x0000002402027981 */ /* 0x000ea4000c1e1b00 */
[----:B--2---:R0:W1:Y:S02]  /*f1a0*/  F2I.F64.TRUNC R0, R2 ;  /* 0x0000000200007311 */ /* 0x004064000030d100 */
[----:B01----:R-:W-:Y:S05]  /*f1b0*/  BRA `(.L_x_13746) ;  /* 0x0000000800a07947 */ /* 0x003fea0003800000 */
.L_x_13741:
        /* <DEDUP_REMOVED lines=12> */
.L_x_13755:
[----:B------:R-:W2:Y:S02]  /*f280*/  LDG.E.64 R2, desc[UR36][R2.64] ;  /* 0x0000002402027981 */ /* 0x000ea4000c1e1b00 */
[----:B--2---:R0:W1:Y:S02]  /*f290*/  F2I.F64.TRUNC R0, R2 ;  /* 0x0000000200007311 */ /* 0x004064000030d100 */
[----:B01----:R-:W-:Y:S05]  /*f2a0*/  BRA `(.L_x_13746) ;  /* 0x0000000800647947 */ /* 0x003fea0003800000 */
.L_x_13754:
        /* <DEDUP_REMOVED lines=27> */
.L_x_13757:
        /* <DEDUP_REMOVED lines=14> */
.L_x_13756:
[----:B------:R-:W2:Y:S02]  /*f540*/  LDG.E.U16 R4, desc[UR36][R2.64] ;  /* 0x0000002402047981 */ /* 0x000ea4000c1e1500 */
[----:B--2---:R-:W-:-:S06]  /*f550*/  SHF.L.U32 R4, R4, 0x10, RZ ;  /* 0x0000001004047819 */ /* 0x004fcc00000006ff */
[----:B------:R-:W0:Y:S02]  /*f560*/  F2I.FTZ.TRUNC.NTZ R4, R4 ;  /* 0x0000000400047305 */ /* 0x000e24000021f100 */
[----:B0-----:R-:W-:Y:S01]  /*f570*/  PRMT R0, R4, 0x7610, R0 ;  /* 0x0000761004007816 */ /* 0x001fe20000000000 */
[----:B------:R-:W-:Y:S06]  /*f580*/  BRA `(.L_x_13746) ;  /* 0x0000000400ac7947 */ /* 0x000fec0003800000 */
.L_x_13753:
        /* <DEDUP_REMOVED lines=10> */
.L_x_13760:
        /* <DEDUP_REMOVED lines=21> */
.L_x_13764:
[----:B------:R-:W-:Y:S05]  /*f780*/  BSYNC.RECONVERGENT B1 ;  /* 0x0000000000017941 */ /* 0x000fea0003800200 */
.L_x_13763:
[----:B------:R-:W-:Y:S01]  /*f790*/  IMAD.SHL.U32 R0, R0, 0x100000, RZ ;  /* 0x0010000000007824 */ /* 0x000fe200078e00ff */
[----:B------:R-:W-:-:S04]  /*f7a0*/  LEA R2, R2, 0x3b800000, 0x17 ;  /* 0x3b80000002027811 */ /* 0x000fc800078eb8ff */
[----:B------:R-:W-:-:S07]  /*f7b0*/  LOP3.LUT R4, R2, R0, R7, 0xfe, !PT ;  /* 0x0000000002047212 */ /* 0x000fce00078efe07 */
.L_x_13762:
[----:B------:R-:W-:Y:S05]  /*f7c0*/  BSYNC.RECONVERGENT B0 ;  /* 0x0000000000007941 */ /* 0x000fea0003800200 */
.L_x_13761:
[----:B------:R-:W0:Y:S02]  /*f7d0*/  F2I.FTZ.TRUNC.NTZ R4, R4 ;  /* 0x0000000400047305 */ /* 0x000e24000021f100 */
[----:B0-----:R-:W-:Y:S01]  /*f7e0*/  PRMT R0, R4, 0x7610, R0 ;  /* 0x0000761004007816 */ /* 0x001fe20000000000 */
[----:B------:R-:W-:Y:S06]  /*f7f0*/  BRA `(.L_x_13746) ;  /* 0x0000000400107947 */ /* 0x000fec0003800000 */
.L_x_13759:
        /* <DEDUP_REMOVED lines=21> */
.L_x_13768:
[----:B------:R-:W-:Y:S05]  /*f950*/  BSYNC.RECONVERGENT B1 ;  /* 0x0000000000017941 */ /* 0x000fea0003800200 */
.L_x_13767:
[----:B------:R-:W-:Y:S01]  /*f960*/  IMAD.SHL.U32 R0, R0, 0x200000, RZ ;  /* 0x0020000000007824 */ /* 0x000fe200078e00ff */
[----:B------:R-:W-:-:S04]  /*f970*/  LEA R2, R2, 0x37800000, 0x17 ;  /* 0x3780000002027811 */ /* 0x000fc800078eb8ff */
[----:B------:R-:W-:-:S07]  /*f980*/  LOP3.LUT R4, R2, R0, R7, 0xfe, !PT ;  /* 0x0000000002047212 */ /* 0x000fce00078efe07 */
.L_x_13766:
[----:B------:R-:W-:Y:S05]  /*f990*/  BSYNC.RECONVERGENT B0 ;  /* 0x0000000000007941 */ /* 0x000fea0003800200 */
.L_x_13765:
[----:B------:R-:W0:Y:S02]  /*f9a0*/  F2I.FTZ.TRUNC.NTZ R4, R4 ;  /* 0x0000000400047305 */ /* 0x000e24000021f100 */
[----:B0-----:R-:W-:Y:S01]  /*f9b0*/  PRMT R0, R4, 0x7610, R0 ;  /* 0x0000761004007816 */ /* 0x001fe20000000000 */
[----:B------:R-:W-:Y:S06]  /*f9c0*/  BRA `(.L_x_13746) ;  /* 0x00000000009c7947 */ /* 0x000fec0003800000 */
.L_x_13758:
        /* <DEDUP_REMOVED lines=14> */
.L_x_13772:
[----:B------:R-:W-:Y:S05]  /*fab0*/  BSYNC.RECONVERGENT B0 ;  /* 0x0000000000007941 */ /* 0x000fea0003800200 */
.L_x_13771:
[----:B------:R-:W0:Y:S02]  /*fac0*/  F2I.FTZ.TRUNC.NTZ R4, R4 ;  /* 0x0000000400047305 */ /* 0x000e24000021f100 */
[----:B0-----:R-:W-:Y:S01]  /*fad0*/  PRMT R0, R4, 0x7610, R0 ;  /* 0x0000761004007816 */ /* 0x001fe20000000000 */
[----:B------:R-:W-:Y:S06]  /*fae0*/  BRA `(.L_x_13746) ;  /* 0x0000000000547947 */ /* 0x000fec0003800000 */
.L_x_13745:
        /* <DEDUP_REMOVED lines=15> */
[----:B--2-45:R-:W-:Y:S05]  /*fbe0*/  CALL.ABS.NOINC R2 ;  /* 0x0000000002007343 */ /* 0x034fea0003c00000 */
.L_x_13773:
[----:B------:R-:W-:Y:S01]  /*fbf0*/  PRMT R0, RZ, 0x7610, R0 ;  /* 0x00007610ff007816 */ /* 0x000fe20000000000 */
[----:B------:R-:W-:Y:S06]  /*fc00*/  BRA `(.L_x_13746) ;  /* 0x00000000000c7947 */ /* 0x000fec0003800000 */
.L_x_13770:
[----:B------:R0:W5:Y:S01]  /*fc10*/  LDG.E.U16 R0, desc[UR36][R2.64] ;  /* 0x0000002402007981 */ /* 0x000162000c1e1500 */
[----:B------:R-:W-:Y:S05]  /*fc20*/  BRA `(.L_x_13746) ;  /* 0x0000000000047947 */ /* 0x000fea0003800000 */
.L_x_13769:
[----:B------:R0:W5:Y:S02]  /*fc30*/  LDG.E.U16 R0, desc[UR36][R2.64] ;  /* 0x0000002402007981 */ /* 0x000164000c1e1500 */
.L_x_13746:
[----:B-1---5:R-:W-:Y:S01]  /*fc40*/  PRMT R7, R0, 0x9910, RZ ;  /* 0x0000991000077816 */ /* 0x022fe200000000ff */
[----:B------:R-:W-:Y:S01]  /*fc50*/  UPRMT UR4, UR43, 0x9910, URZ ;  /* 0x000099102b047896 */ /* 0x000fe200080000ff */
[----:B----4-:R-:W-:Y:S02]  /*fc60*/  PRMT R0, R19, 0x9910, RZ ;  /* 0x0000991013007816 */ /* 0x010fe400000000ff */
[-C--:B------:R-:W-:Y:S01]  /*fc70*/  IABS R6, R7.reuse ;  /* 0x0000000700067213 */ /* 0x080fe20000000000 */
[----:B------:R-:W-:Y:S01]  /*fc80*/  UISETP.GT.AND UP0, UPT, UR4, 0x9, UPT ;  /* 0x000000090400788c */ /* 0x000fe2000bf04270 */
[----:B------:R-:W-:Y:S02]  /*fc90*/  IABS R8, R0 ;  /* 0x0000000000087213 */ /* 0x000fe40000000000 */
[----:B------:R-:W1:Y:S01]  /*fca0*/  I2F.RP R4, R6 ;  /* 0x0000000600047306 */ /* 0x000e620000209400 */
[----:B------:R-:W-:Y:S02]  /*fcb0*/  IABS R9, R7 ;  /* 0x0000000700097213 */ /* 0x000fe40000000000 */
[----:B------:R-:W-:-:S05]  /*fcc0*/  ISETP.GE.AND P2, PT, R0, RZ, PT ;  /* 0x000000ff0000720c */ /* 0x000fca0003f46270 */
[----:B-1----:R-:W0:Y:S02]  /*fcd0*/  MUFU.RCP R4, R4 ;  /* 0x0000000400047308 */ /* 0x002e240000001000 */
[----:B0-23--:R-:W-:Y:S02]  /*fce0*/  VIADD R2, R4, 0xffffffe ;  /* 0x0ffffffe04027836 */ /* 0x00dfe40000000000 */
[----:B------:R-:W-:-:S04]  /*fcf0*/  IMAD.MOV R4, RZ, RZ, -R9 ;  /* 0x000000ffff047224 */ /* 0x000fc800078e0a09 */
[----:B------:R0:W1:Y:S02]  /*fd00*/  F2I.FTZ.U32.TRUNC.NTZ R3, R2 ;  /* 0x0000000200037305 */ /* 0x000064000021f000 */
[----:B0-----:R-:W-:Y:S01]  /*fd10*/  IMAD.MOV.U32 R2, RZ, RZ, RZ ;  /* 0x000000ffff027224 */ /* 0x001fe200078e00ff */
[----:B-1----:R-:W-:-:S05]  /*fd20*/  IADD3 R5, PT, PT, RZ, -R3, RZ ;  /* 0x80000003ff057210 */ /* 0x002fca0007ffe0ff */
        /* <DEDUP_REMOVED lines=9> */
[----:B------:R-:W-:-:S05]  /*fdc0*/  @!P1 IMAD.IADD R3, R3, 0x1, -R6 ;  /* 0x0000000103039824 */ /* 0x000fca00078e0a06 */
[----:B------:R-:W-:-:S05]  /*fdd0*/  MOV R2, R3 ;  /* 0x0000000300027202 */ /* 0x000fca0000000f00 */
        /* <DEDUP_REMOVED lines=11> */
[----:B------:R-:W-:Y:S01]  /*fe90*/  STG.E.U8 desc[UR36][R16.64], R2 ;  /* 0x0000000210007986 */ /* 0x000fe2000c101124 */
[----:B------:R-:W-:Y:S05]  /*fea0*/  EXIT ;  /* 0x000000000000794d */ /* 0x000fea0003800000 */
.L_x_13777:
[----:B------:R-:W-:Y:S01]  /*feb0*/  STG.E.U8 desc[UR36][R16.64], R2 ;  /* 0x0000000210007986 */ /* 0x000fe2000c101124 */
[----:B------:R-:W-:Y:S05]  /*fec0*/  EXIT ;  /* 0x000000000000794d */ /* 0x000fea0003800000 */
.L_x_13776:
[----:B------:R-:W-:-:S09]  /*fed0*/  UISETP.NE.AND UP0, UPT, UR4, 0x2, UPT ;  /* 0x000000020400788c */ /* 0x000fd2000bf05270 */
[----:B------:R-:W-:Y:S05]  /*fee0*/  BRA.U !UP0, `(.L_x_13779) ;  /* 0x0000000108247547 */ /* 0x000fea000b800000 */
[----:B------:R-:W-:-:S09]  /*fef0*/  UISETP.NE.AND UP0, UPT, UR4, 0x3, UPT ;  /* 0x000000030400788c */ /* 0x000fd2000bf05270 */
[----:B------:R-:W-:Y:S05]  /*ff00*/  BRA.U !UP0, `(.L_x_13780) ;  /* 0x0000000108147547 */ /* 0x000fea000b800000 */
[----:B------:R-:W-:-:S09]  /*ff10*/  UISETP.NE.AND UP0, UPT, UR4, 0x4, UPT ;  /* 0x000000040400788c */ /* 0x000fd2000bf05270 */
[----:B------:R-:W-:Y:S05]  /*ff20*/  BRA.U UP0, `(.L_x_13778) ;  /* 0x00000009003c7547 */ /* 0x000fea000b800000 */
[----:B------:R-:W-:-:S05]  /*ff30*/  SHF.R.S32.HI R3, RZ, 0x1f, R2 ;  /* 0x0000001fff037819 */ /* 0x000fca0000011402 */
[----:B------:R-:W-:Y:S01]  /*ff40*/  STG.E.64 desc[UR36][R16.64], R2 ;  /* 0x0000000210007986 */ /* 0x000fe2000c101b24 */
[----:B------:R-:W-:Y:S05]  /*ff50*/  EXIT ;  /* 0x000000000000794d */ /* 0x000fea0003800000 */
.L_x_13780:
[----:B------:R-:W-:Y:S01]  /*ff60*/  STG.E desc[UR36][R16.64], R2 ;  /* 0x0000000210007986 */ /* 0x000fe2000c101924 */
[----:B------:R-:W-:Y:S05]  /*ff70*/  EXIT ;  /* 0x000000000000794d */ /* 0x000fea0003800000 */
.L_x_13779:
[----:B------:R-:W-:Y:S01]  /*ff80*/  STG.E.U16 desc[UR36][R16.64], R2 ;  /* 0x0000000210007986 */ /* 0x000fe2000c101524 */
[----:B------:R-:W-:Y:S05]  /*ff90*/  EXIT ;  /* 0x000000000000794d */ /* 0x000fea0003800000 */
.L_x_13775:
[----:B------:R-:W-:-:S09]  /*ffa0*/  UISETP.GT.AND UP0, UPT, UR4, 0x6, UPT ;  /* 0x000000060400788c */ /* 0x000fd2000bf04270 */
[----:B------:R-:W-:Y:S05]  /*ffb0*/  BRA.U UP0, `(.L_x_13781) ;  /* 0x00000001002c7547 */ /* 0x000fea000b800000 */
[----:B------:R-:W-:-:S09]  /*ffc0*/  UISETP.NE.AND UP0, UPT, UR4, 0x5, UPT ;  /* 0x000000050400788c */ /* 0x000fd2000bf05270 */
[----:B------:R-:W-:Y:S05]  /*ffd0*/  BRA.U !UP0, `(.L_x_13782) ;  /* 0x0000000108147547 */ /* 0x000fea000b800000 */
[----:B------:R-:W-:-:S09]  /*ffe0*/  UISETP.NE.AND UP0, UPT, UR4, 0x6, UPT ;  /* 0x000000060400788c */ /* 0x000fd2000bf05270 */
[----:B------:R-:W-:Y:S05]  /*fff0*/  BRA.U UP0, `(.L_x_13778) ;  /* 0x0000000900087547 */ /* 0x000fea000b800000 */
[----:B------:R-:W0:Y:S02]  /*10000*/  I2F.S16 R3, R2 ;  /* 0x0000000200037306 */ /* 0x000e240000101400 */
[----:B0-----:R-:W-:Y:S01]  /*10010*/  STG.E desc[UR36][R16.64], R3 ;  /* 0x0000000310007986 */ /* 0x001fe2000c101924 */
[----:B------:R-:W-:Y:S05]  /*10020*/  EXIT ;  /* 0x000000000000794d */ /* 0x000fea0003800000 */
.L_x_13782:
[----:B------:R-:W0:Y:S02]  /*10030*/  I2F.S16 R0, R2 ;  /* 0x0000000200007306 */ /* 0x000e240000101400 */
[----:B0-----:R-:W-:-:S05]  /*10040*/  F2FP.F16.F32.PACK_AB R0, RZ, R0 ;  /* 0x00000000ff00723e */ /* 0x001fca00000000ff */
[----:B------:R-:W-:Y:S01]  /*10050*/  STG.E.U16 desc[UR36][R16.64], R0 ;  /* 0x0000000010007986 */ /* 0x000fe2000c101524 */
[----:B------:R-:W-:Y:S05]  /*10060*/  EXIT ;  /* 0x000000000000794d */ /* 0x000fea0003800000 */
.L_x_13781:
        /* <DEDUP_REMOVED lines=8> */
[----:B0-----:R-:W-:Y:S01]  /*100f0*/  STG.E.64 desc[UR36][R16.64], R2 ;  /* 0x0000000210007986 */ /* 0x001fe2000c101b24 */
[----:B------:R-:W-:Y:S05]  /*10100*/  EXIT ;  /* 0x000000000000794d */ /* 0x000fea0003800000 */
.L_x_13784:
[----:B------:R-:W0:Y:S02]  /*10110*/  I2F.S16 R2, R2 ;  /* 0x0000000200027306 */ /* 0x000e240000101400 */
[----:B0-----:R-:W-:-:S04]  /*10120*/  F2FP.F16.F32.PACK_AB R3, RZ, R2 ;  /* 0x00000002ff03723e */ /* 0x001fc800000000ff */
[----:B------:R-:W-:-:S05]  /*10130*/  PRMT R3, R3, 0x5410, RZ ;  /* 0x0000541003037816 */ /* 0x000fca00000000ff */
[----:B------:R-:W-:Y:S01]  /*10140*/  STG.E desc[UR36][R16.64], R3 ;  /* 0x0000000310007986 */ /* 0x000fe2000c101924 */
[----:B------:R-:W-:Y:S05]  /*10150*/  EXIT ;  /* 0x000000000000794d */ /* 0x000fea0003800000 */
.L_x_13783:
[----:B------:R-:W0:Y:S02]  /*10160*/  I2F.F64.S16 R2, R2 ;  /* 0x0000000200027312 */ /* 0x000e240000101c00 */
[----:B0-----:R-:W-:Y:S01]  /*10170*/  STG.E.64 desc[UR36][R16.64], R2 ;  /* 0x0000000210007986 */ /* 0x001fe2000c101b24 */
[----:B------:R-:W-:Y:S05]  /*10180*/  EXIT ;  /* 0x000000000000794d */ /* 0x000fea0003800000 */
.L_x_13774:
        /* <DEDUP_REMOVED lines=10> */
[----:B------:R-:W-:Y:S01]  /*10230*/  STG.E.U16 desc[UR36][R16.64], R2 ;  /* 0x0000000210007986 */ /* 0x000fe2000c101524 */
[----:B------:R-:W-:Y:S05]  /*10240*/  EXIT ;  /* 0x000000000000794d */ /* 0x000fea0003800000 */
.L_x_13788:
[----:B------:R-:W0:Y:S01]  /*10250*/  I2F.S16 R5, R2 ;  /* 0x0000000200057306 */ /* 0x000e220000101400 */
[----:B------:R-:W-:Y:S01]  /*10260*/  BSSY.RECONVERGENT B0, `(.L_x_13789) ;  /* 0x0000013000007945 */ /* 0x000fe20003800200 */
[----:B------:R-:W-:Y:S01]  /*10270*/  HFMA2 R8, -RZ, RZ, 0, 7.62939453125e-06 ;  /* 0x00000080ff087431 */ /* 0x000fe200000001ff */
        /* <DEDUP_REMOVED lines=14> */
.L_x_13791:
[----:B------:R-:W-:-:S04]  /*10360*/  SHF.R.U32.HI R3, RZ, 0x18, R5 ;  /* 0x00000018ff037819 */ /* 0x000fc80000011605 */
[----:B------:R-:W-:-:S04]  /*10370*/  LOP3.LUT R0, R0, 0x80, R3, 0xf8, !PT ;  /* 0x0000008000007812 */ /* 0x000fc800078ef803 */
[----:B------:R-:W-:-:S07]  /*10380*/  PRMT R8, R0, 0x7610, R8 ;  /* 0x0000761000087816 */ /* 0x000fce0000000008 */
.L_x_13790:
[----:B------:R-:W-:Y:S05]  /*10390*/  BSYNC.RECONVERGENT B0 ;  /* 0x0000000000007941 */ /* 0x000fea0003800200 */
.L_x_13789:
[----:B------:R-:W-:Y:S01]  /*103a0*/  STG.E.U8 desc[UR36][R16.64], R8 ;  /* 0x0000000810007986 */ /* 0x000fe2000c101124 */
[----:B------:R-:W-:Y:S05]  /*103b0*/  EXIT ;  /* 0x000000000000794d */ /* 0x000fea0003800000 */
.L_x_13787:
        /* <DEDUP_REMOVED lines=17> */
.L_x_13794:
[----:B------:R-:W-:-:S04]  /*104d0*/  SHF.R.U32.HI R3, RZ, 0x18, R5 ;  /* 0x00000018ff037819 */ /* 0x000fc80000011605 */
[----:B------:R-:W-:-:S04]  /*104e0*/  LOP3.LUT R0, R0, 0x80, R3, 0xf8, !PT ;  /* 0x0000008000007812 */ /* 0x000fc800078ef803 */
[----:B------:R-:W-:-:S07]  /*104f0*/  PRMT R8, R0, 0x7610, R8 ;  /* 0x0000761000087816 */ /* 0x000fce0000000008 */
.L_x_13793:
[----:B------:R-:W-:Y:S05]  /*10500*/  BSYNC.RECONVERGENT B0 ;  /* 0x0000000000007941 */ /* 0x000fea0003800200 */
.L_x_13792:
[----:B------:R-:W-:Y:S01]  /*10510*/  STG.E.U8 desc[UR36][R16.64], R8 ;  /* 0x0000000810007986 */ /* 0x000fe2000c101124 */
[----:B------:R-:W-:Y:S05]  /*10520*/  EXIT ;  /* 0x000000000000794d */ /* 0x000fea0003800000 */
.L_x_13786:
        /* <DEDUP_REMOVED lines=22> */
.L_x_13796:
[----:B------:R-:W-:-:S05]  /*10690*/  SHF.R.S32.HI R3, RZ, 0x1f, R2 ;  /* 0x0000001fff037819 */ /* 0x000fca0000011402 */
[----:B------:R-:W-:Y:S01]  /*106a0*/  STG.E.64 desc[UR36][R16.64], R2 ;  /* 0x0000000210007986 */ /* 0x000fe2000c101b24 */
[----:B------:R-:W-:Y:S05]  /*106b0*/  EXIT ;  /* 0x000000000000794d */ /* 0x000fea0003800000 */
.L_x_13795:
[----:B------:R-:W-:Y:S01]  /*106c0*/  STG.E desc[UR36][R16.64], R2 ;  /* 0x0000000210007986 */ /* 0x000fe2000c101924 */
[----:B------:R-:W-:Y:S05]  /*106d0*/  EXIT ;  /* 0x000000000000794d */ /* 0x000fea0003800000 */
.L_x_13785:
        /* <DEDUP_REMOVED lines=8> */
[----:B------:R-:W-:Y:S01]  /*10760*/  STG.E.U8 desc[UR36][R16.64], R3 ;  /* 0x0000000310007986 */ /* 0x000fe2000c101124 */
[----:B------:R-:W-:Y:S05]  /*10770*/  EXIT ;  /* 0x000000000000794d */ /* 0x000fea0003800000 */
.L_x_13798:
[----:B------:R-:W-:Y:S01]  /*10780*/  CS2R R6, SRZ ;  /* 0x0000000000067805 */ /* 0x000fe2000001ff00 */
[----:B------:R-:W0:Y:S04]  /*10790*/  I2F.F64.S16 R4, R2 ;  /* 0x0000000200047312 */ /* 0x000e280000101c00 */
[----:B0-----:R-:W-:Y:S01]  /*107a0*/  STG.E.128 desc[UR36][R16.64], R4 ;  /* 0x0000000410007986 */ /* 0x001fe2000c101d24 */
[----:B------:R-:W-:Y:S05]  /*107b0*/  EXIT ;  /* 0x000000000000794d */ /* 0x000fea0003800000 */
.L_x_13797:
[----:B------:R-:W-:-:S09]  /*107c0*/  UISETP.NE.AND UP0, UPT, UR4, 0xf, UPT ;  /* 0x0000000f0400788c */ /* 0x000fd2000bf05270 */
[----:B------:R-:W-:Y:S05]  /*107d0*/  BRA.U !UP0, `(.L_x_13799) ;  /* 0x0000000108e87547 */ /* 0x000fea000b800000 */
[----:B------:R-:W-:-:S09]  /*107e0*/  UISETP.NE.AND UP0, UPT, UR4, 0x17, UPT ;  /* 0x000000170400788c */ /* 0x000fd2000bf05270 */
[----:B------:R-:W-:Y:S05]  /*107f0*/  BRA.U !UP0, `(.L_x_13800) ;  /* 0x0000000108907547 */ /* 0x000fea000b800000 */
[----:B------:R-:W-:-:S09]  /*10800*/  UISETP.NE.AND UP0, UPT, UR4, 0x18, UPT ;  /* 0x000000180400788c */ /* 0x000fd2000bf05270 */
[----:B------:R-:W-:Y:S05]  /*10810*/  BRA.U !UP0, `(.L_x_13801) ;  /* 0x0000000108447547 */ /* 0x000fea000b800000 */
.L_x_13778:
        /* <DEDUP_REMOVED lines=16> */
.L_x_13802:
[----:B------:R-:W-:Y:S05]  /*10920*/  EXIT ;  /* 0x000000000000794d */ /* 0x000fea0003800000 */
.L_x_13801:
[----:B------:R-:W0:Y:S01]  /*10930*/  I2F.S16 R5, R2 ;  /* 0x0000000200057306 */ /* 0x000e220000101400 */
[----:B------:R-:W-:Y:S01]  /*10940*/  BSSY.RECONVERGENT B0, `(.L_x_13803) ;  /* 0x000000c000007945 */ /* 0x000fe20003800200 */
[----:B------:R-:W-:Y:S02]  /*10950*/  MOV R0, 0x7f ;  /* 0x0000007f00007802 */ /* 0x000fe40000000f00 */
        /* <DEDUP_REMOVED lines=10> */
.L_x_13804:
[----:B------:R-:W-:Y:S05]  /*10a00*/  BSYNC.RECONVERGENT B0 ;  /* 0x0000000000007941 */ /* 0x000fea0003800200 */
.L_x_13803:
[----:B------:R-:W-:-:S05]  /*10a10*/  LOP3.LUT R3, R0, 0x80, R3, 0xf8, !PT ;  /* 0x0000008000037812 */ /* 0x000fca00078ef803 */
[----:B------:R-:W-:Y:S01]  /*10a20*/  STG.E.U8 desc[UR36][R16.64], R3 ;  /* 0x0000000310007986 */ /* 0x000fe2000c101124 */
[----:B------:R-:W-:Y:S05]  /*10a30*/  EXIT ;  /* 0x000000000000794d */ /* 0x000fea0003800000 */
.L_x_13800:
        /* <DEDUP_REMOVED lines=12> */
.L_x_13806:
[----:B------:R-:W-:Y:S01]  /*10b00*/  IMAD.MOV.U32 R0, RZ, RZ, 0x7f ;  /* 0x0000007fff007424 */ /* 0x000fe200078e00ff */
[----:B------:R-:W-:-:S04]  /*10b10*/  ISETP.GT.U32.AND P0, PT, R3, 0x7f800000, PT ;  /* 0x7f8000000300780c */ /* 0x000fc80003f04070 */
[----:B------:R-:W-:-:S09]  /*10b20*/  SEL R0, R0, 0x7c, P0 ;  /* 0x0000007c00007807 */ /* 0x000fd20000000000 */
.L_x_13807:
[----:B------:R-:W-:Y:S05]  /*10b30*/  BSYNC.RECONVERGENT B0 ;  /* 0x0000000000007941 */ /* 0x000fea0003800200 */
.L_x_13805:
[----:B------:R-:W-:-:S04]  /*10b40*/  SHF.R.U32.HI R3, RZ, 0x18, R5 ;  /* 0x00000018ff037819 */ /* 0x000fc80000011605 */
[----:B------:R-:W-:-:S05]  /*10b50*/  LOP3.LUT R3, R0, 0x80, R3, 0xf8, !PT ;  /* 0x0000008000037812 */ /* 0x000fca00078ef803 */
[----:B------:R-:W-:Y:S01]  /*10b60*/  STG.E.U8 desc[UR36][R16.64], R3 ;  /* 0x0000000310007986 */ /* 0x000fe2000c101124 */
[----:B------:R-:W-:Y:S05]  /*10b70*/  EXIT ;  /* 0x000000000000794d */ /* 0x000fea0003800000 */
.L_x_13799:
[----:B------:R-:W0:Y:S02]  /*10b80*/  I2F.S16 R0, R2 ;  /* 0x0000000200007306 */ /* 0x000e240000101400 */
[----:B0-----:R-:W-:-:S05]  /*10b90*/  F2FP.BF16.F32.PACK_AB R0, RZ, R0 ;  /* 0x00000000ff00723e */ /* 0x001fca00000010ff */
[----:B------:R-:W-:Y:S01]  /*10ba0*/  STG.E.U16 desc[UR36][R16.64], R0 ;  /* 0x0000000010007986 */ /* 0x000fe2000c101524 */
[----:B------:R-:W-:Y:S05]  /*10bb0*/  EXIT ;  /* 0x000000000000794d */ /* 0x000fea0003800000 */
.L_x_13808:
        /* <DEDUP_REMOVED lines=12> */
.L_x_50053:


//--------------------- .text._ZN2at6native27unrolled_elementwise_kernelINS0_13BinaryFunctorIsssZZZNS0_16fmod_kernel_cudaERNS_18TensorIteratorBaseEENKUlvE_clEvENKUlvE3_clEvEUlssE_EESt5arrayIPcLm3EELi4E23TrivialOffsetCalculatorILi2EjESC_ILi1EjENS0_6memory12LoadWithCastILi2EEENSF_13StoreWithCastILi1EEEEEviT_T0_T2_T3_T4_T5_ --------------------------
	.section	.text._ZN2at6native27unrolled_elementwise_kernelINS0_13BinaryFunctorIsssZZZNS0_16fmod_kernel_cudaERNS_18TensorIteratorBaseEENKUlvE_clEvENKUlvE3_clEvEUlssE_EESt5arrayIPcLm3EELi4E23TrivialOffsetCalculatorILi2EjESC_ILi1EjENS0_6memory12LoadWithCastILi2EEENSF_13StoreWithCastILi1EEEEEviT_T0_T2_T3_T4_T5_,"ax",@progbits
	.align	128
        .global         _ZN2at6native27unrolled_elementwise_kernelINS0_13BinaryFunctorIsssZZZNS0_16fmod_kernel_cudaERNS_18TensorIteratorBaseEENKUlvE_clEvENKUlvE3_clEvEUlssE_EESt5arrayIPcLm3EELi4E23TrivialOffsetCalculatorILi2EjESC_ILi1EjENS0_6memory12LoadWithCastILi2EEENSF_13StoreWithCastILi1EEEEEviT_T0_T2_T3_T4_T5_
        .type           _ZN2at6native27unrolled_elementwise_kernelINS0_13BinaryFunctorIsssZZZNS0_16fmod_kernel_cudaERNS_18TensorIteratorBaseEENKUlvE_clEvENKUlvE3_clEvEUlssE_EESt5arrayIPcLm3EELi4E23TrivialOffsetCalculatorILi2EjESC_ILi1EjENS0_6memory12LoadWithCastILi2EEENSF_13StoreWithCastILi1EEEEEviT_T0_T2_T3_T4_T5_,@function
        .size           _ZN2at6native27unrolled_elementwise_kernelINS0_13BinaryFunctorIsssZZZNS0_16fmod_kernel_cudaERNS_18TensorIteratorBaseEENKUlvE_clEvENKUlvE3_clEvEUlssE_EESt5arrayIPcLm3EELi4E23TrivialOffsetCalculatorILi2EjESC_ILi1EjENS0_6memory12LoadWithCastILi2EEENSF_13StoreWithCastILi1EEEEEviT_T0_T2_T3_T4_T5_,(.L_x_50054 - _ZN2at6native27unrolled_elementwise_kernelINS0_13BinaryFunctorIsssZZZNS0_16fmod_kernel_cudaERNS_18TensorIteratorBaseEENKUlvE_clEvENKUlvE3_clEvEUlssE_EESt5arrayIPcLm3EELi4E23TrivialOffsetCalculatorILi2EjESC_ILi1EjENS0_6memory12LoadWithCastILi2EEENSF_13StoreWithCastILi1EEEEEviT_T0_T2_T3_T4_T5_)
        .other          _ZN2at6native27unrolled_elementwise_kernelINS0_13BinaryFunctorIsssZZZNS0_16fmod_kernel_cudaERNS_18TensorIteratorBaseEENKUlvE_clEvENKUlvE3_clEvEUlssE_EESt5arrayIPcLm3EELi4E23TrivialOffsetCalculatorILi2EjESC_ILi1EjENS0_6memory12LoadWithCastILi2EEENSF_13StoreWithCastILi1EEEEEviT_T0_T2_T3_T4_T5_,@"STO_CUDA_ENTRY STV_DEFAULT"
_ZN2at6native27unrolled_elementwise_kernelINS0_13BinaryFunctorIsssZZZNS0_16fmod_kernel_cudaERNS_18TensorIteratorBaseEENKUlvE_clEvENKUlvE3_clEvEUlssE_EESt5arrayIPcLm3EELi4E23TrivialOffsetCalculatorILi2EjESC_ILi1EjENS0_6memory12LoadWithCastILi2EEENSF_13StoreWithCastILi1EEEEEviT_T0_T2_T3_T4_T5_:
.text._ZN2at6native27unrolled_elementwise_kernelINS0_13BinaryFunctorIsssZZZNS0_16fmod_kernel_cudaERNS_18TensorIteratorBaseEENKUlvE_clEvENKUlvE3_clEvEUlssE_EESt5arrayIPcLm3EELi4E23TrivialOffsetCalculatorILi2EjESC_ILi1EjENS0_6memory12LoadWithCastILi2EEENSF_13StoreWithCastILi1EEEEEviT_T0_T2_T3_T4_T5_:
        /* <DEDUP_REMOVED lines=32> */
.L_x_13814:
[----:B------:R3:W5:Y:S01]  /*0200*/  LDG.E.U8 R19, desc[UR36][R4.64] ;  /* 0x0000002404137981 */ /* 0x000762000c1e1100 */
[----:B------:R-:W-:Y:S05]  /*0210*/  BRA `(.L_x_13816) ;  /* 0x0000000c00507947 */ /* 0x000fea0003800000 */
.L_x_13813:
        /* <DEDUP_REMOVED lines=8> */
.L_x_13818:
[----:B------:R1:W5:Y:S01]  /*02a0*/  LDG.E.U16 R19, desc[UR36][R4.64] ;  /* 0x0000002404137981 */ /* 0x000362000c1e1500 */
[----:B------:R-:W-:Y:S05]  /*02b0*/  BRA `(.L_x_13816) ;  /* 0x0000000c00287947 */ /* 0x000fea0003800000 */
.L_x_13817:
[----:B------:R2:W5:Y:S01]  /*02c0*/  LDG.E.U16 R19, desc[UR36][R4.64] ;  /* 0x0000002404137981 */ /* 0x000562000c1e1500 */
[----:B------:R-:W-:Y:S05]  /*02d0*/  BRA `(.L_x_13816) ;  /* 0x0000000c00207947 */ /* 0x000fea0003800000 */
.L_x_13812:
        /* <DEDUP_REMOVED lines=9> */
.L_x_13820:
[----:B------:R-:W2:Y:S02]  /*0370*/  LDG.E.U16 R0, desc[UR36][R4.64] ;  /* 0x0000002404007981 */ /* 0x000ea4000c1e1500 */
[----:B--2---:R-:W-:-:S06]  /*0380*/  HADD2.F32 R0, -RZ, R0.H0_H0 ;  /* 0x20000000ff007230 */ /* 0x004fcc0000004100 */
[----:B------:R-:W0:Y:S02]  /*0390*/  F2I.FTZ.TRUNC.NTZ R0, R0 ;  /* 0x0000000000007305 */ /* 0x000e24000021f100 */
[----:B0-----:R-:W-:Y:S01]  /*03a0*/  PRMT R19, R0, 0x7610, R19 ;  /* 0x0000761000137816 */ /* 0x001fe20000000013 */
[----:B------:R-:W-:Y:S06]  /*03b0*/  BRA `(.L_x_13816) ;  /* 0x0000000800e87947 */ /* 0x000fec0003800000 */
.L_x_13819:
        /* <DEDUP_REMOVED lines=9> */
.L_x_13822:
[----:B------:R-:W2:Y:S02]  /*0450*/  LDG.E.U16 R4, desc[UR36][R4.64] ;  /* 0x0000002404047981 */ /* 0x000ea4000c1e1500 */
[----:B--2---:R-:W-:-:S06]  /*0460*/  HADD2.F32 R0, -RZ, R4.H0_H0 ;  /* 0x20000004ff007230 */ /* 0x004fcc0000004100 */
[----:B------:R-:W0:Y:S02]  /*0470*/  F2I.FTZ.TRUNC.NTZ R0, R0 ;  /* 0x0000000000007305 */ /* 0x000e24000021f100 */
[----:B0-----:R-:W-:Y:S01]  /*0480*/  PRMT R19, R0, 0x7610, R19 ;  /* 0x0000761000137816 */ /* 0x001fe20000000013 */
[----:B------:R-:W-:Y:S06]  /*0490*/  BRA `(.L_x_13816) ;  /* 0x0000000800b07947 */ /* 0x000fec0003800000 */
.L_x_13821:
[----:B------:R-:W2:Y:S02]  /*04a0*/  LDG.E.64 R4, desc[UR36][R4.64] ;  /* 0x0000002404047981 */ /* 0x000ea4000c1e1b00 */
[----:B--2---:R0:W1:Y:S02]  /*04b0*/  F2I.F64.TRUNC R19, R4 ;  /* 0x0000000400137311 */ /* 0x004064000030d100 */
[----:B01----:R-:W-:Y:S05]  /*04c0*/  BRA `(.L_x_13816) ;  /* 0x0000000800a47947 */ /* 0x003fea0003800000 */
.L_x_13811:
        /* <DEDUP_REMOVED lines=12> */
.L_x_13825:
[----:B------:R-:W2:Y:S02]  /*0590*/  LDG.E.64 R4, desc[UR36][R4.64] ;  /* 0x0000002404047981 */ /* 0x000ea4000c1e1b00 */
[----:B--2---:R0:W1:Y:S02]  /*05a0*/  F2I.F64.TRUNC R19, R4 ;  /* 0x0000000400137311 */ /* 0x004064000030d100 */
[----:B01----:R-:W-:Y:S05]  /*05b0*/  BRA `(.L_x_13816) ;  /* 0x0000000800687947 */ /* 0x003fea0003800000 */
.L_x_13824:
        /* <DEDUP_REMOVED lines=27> */
.L_x_13827:
        /* <DEDUP_REMOVED lines=11> */
[----:B------:R-:W-:-:S06]  /*0820*/  LOP3.LUT R0, R0, 0x80000000, R3, 0xf8, !PT ;  /* 0x8000000000007812 */ /* 0x000fcc00078ef803 */
[----:B------:R-:W0:Y:S02]  /*0830*/  F2I.FTZ.TRUNC.NTZ R0, R0 ;  /* 0x0000000000007305 */ /* 0x000e24000021f100 */
[----:B0-----:R-:W-:Y:S01]  /*0840*/  PRMT R19, R0, 0x7610, R19 ;  /* 0x0000761000137816 */ /* 0x001fe20000000013 */
[----:B------:R-:W-:Y:S06]  /*0850*/  BRA `(.L_x_13816) ;  /* 0x0000000400c07947 */ /* 0x000fec0003800000 */
.L_x_13826:
[----:B------:R-:W2:Y:S02]  /*0860*/  LDG.E.U16 R0, desc[UR36][R4.64] ;  /* 0x0000002404007981 */ /* 0x000ea4000c1e1500 */
[----:B--2---:R-:W-:-:S06]  /*0870*/  IMAD.U32 R0, R0, 0x10000, RZ ;  /* 0x0001000000007824 */ /* 0x004fcc00078e00ff */
[----:B------:R-:W0:Y:S02]  /*0880*/  F2I.FTZ.TRUNC.NTZ R0, R0 ;  /* 0x0000000000007305 */ /* 0x000e24000021f100 */
[----:B0-----:R-:W-:Y:S01]  /*0890*/  PRMT R19, R0, 0x7610, R19 ;  /* 0x0000761000137816 */ /* 0x001fe20000000013 */
[----:B------:R-:W-:Y:S06]  /*08a0*/  BRA `(.L_x_13816) ;  /* 0x0000000400ac7947 */ /* 0x000fec0003800000 */
.L_x_13823:
        /* <DEDUP_REMOVED lines=10> */
.L_x_13830:
        /* <DEDUP_REMOVED lines=21> */
.L_x_13834:
[----:B------:R-:W-:Y:S05]  /*0aa0*/  BSYNC.RECONVERGENT B1 ;  /* 0x0000000000017941 */ /* 0x000fea0003800200 */
.L_x_13833:
[----:B------:R-:W-:Y:S01]  /*0ab0*/  IMAD.SHL.U32 R0, R0, 0x100000, RZ ;  /* 0x0010000000007824 */ /* 0x000fe200078e00ff */
[----:B------:R-:W-:-:S04]  /*0ac0*/  LEA R3, R3, 0x3b800000, 0x17 ;  /* 0x3b80000003037811 */ /* 0x000fc800078eb8ff */
[----:B------:R-:W-:-:S07]  /*0ad0*/  LOP3.LUT R0, R3, R0, R7, 0xfe, !PT ;  /* 0x0000000003007212 */ /* 0x000fce00078efe07 */
.L_x_13832:
[----:B------:R-:W-:Y:S05]  /*0ae0*/  BSYNC.RECONVERGENT B0 ;  /* 0x0000000000007941 */ /* 0x000fea0003800200 */
.L_x_13831:
[----:B------:R-:W0:Y:S02]  /*0af0*/  F2I.FTZ.TRUNC.NTZ R0, R0 ;  /* 0x0000000000007305 */ /* 0x000e24000021f100 */
[----:B0-----:R-:W-:Y:S01]  /*0b00*/  PRMT R19, R0, 0x7610, R19 ;  /* 0x0000761000137816 */ /* 0x001fe20000000013 */
[----:B------:R-:W-:Y:S06]  /*0b10*/  BRA `(.L_x_13816) ;  /* 0x0000000400107947 */ /* 0x000fec0003800000 */
.L_x_13829:
        /* <DEDUP_REMOVED lines=21> */
.L_x_13838:
[----:B------:R-:W-:Y:S05]  /*0c70*/  BSYNC.RECONVERGENT B1 ;  /* 0x0000000000017941 */ /* 0x000fea0003800200 */
.L_x_13837:
[----:B------:R-:W-:Y:S01]  /*0c80*/  IMAD.SHL.U32 R0, R0, 0x200000, RZ ;  /* 0x0020000000007824 */ /* 0x000fe200078e00ff */
[----:B------:R-:W-:-:S04]  /*0c90*/  LEA R3, R3, 0x37800000, 0x17 ;  /* 0x3780000003037811 */ /* 0x000fc800078eb8ff */
[----:B------:R-:W-:-:S07]  /*0ca0*/  LOP3.LUT R0, R3, R0, R7, 0xfe, !PT ;  /* 0x0000000003007212 */ /* 0x000fce00078efe07 */
.L_x_13836:
[----:B------:R-:W-:Y:S05]  /*0cb0*/  BSYNC.RECONVERGENT B0 ;  /* 0x0000000000007941 */ /* 0x000fea0003800200 */
.L_x_13835:
[----:B------:R-:W0:Y:S02]  /*0cc0*/  F2I.FTZ.TRUNC.NTZ R0, R0 ;  /* 0x0000000000007305 */ /* 0x000e24000021f100 */
[----:B0-----:R-:W-:Y:S01]  /*0cd0*/  PRMT R19, R0, 0x7610, R19 ;  /* 0x0000761000137816 */ /* 0x001fe20000000013 */
[----:B------:R-:W-:Y:S06]  /*0ce0*/  BRA `(.L_x_13816) ;  /* 0x00000000009c7947 */ /* 0x000fec0003800000 */
.L_x_13828:
[----:B------:R-:W-:-:S09]  /*0cf0*/  UISETP.NE.AND UP0, UPT, UR4, 0x1c, UPT ;  /* 0x0000001c0400788c */ /* 0x000fd2000bf05270 */
[----:B------:R-:W-:Y:S05]  /*0d00*/  BRA.U !UP0, `(.L_x_13839) ;  /* 0x0000000108907547 */ /* 0x000fea000b800000 */
[----:B------:R-:W-:-:S09]  /*0d10*/  UISETP.NE.AND UP0, UPT, UR4, 0x1d, UPT ;  /* 0x0000001d0400788c */ /* 0x000fd2000bf05270 */
[----:B------:R-:W-:Y:S05]  /*0d20*/  BRA.U !UP0, `(.L_x_13840) ;  /* 0x0000000108807547 */ /* 0x000fea000b800000 */
[----:B------:R-:W-:-:S09]  /*0d30*/  UISETP.NE.AND UP0, UPT, UR4, 0x2c, UPT ;  /* 0x0000002c0400788c */ /* 0x000fd2000bf05270 */
[----:B------:R-:W-:Y:S05]  /*0d40*/  BRA.U !UP0, `(.L_x_13841) ;  /* 0x0000000108487547 */ /* 0x000fea000b800000 */
.L_x_13815:
        /* <DEDUP_REMOVED lines=16> */
.L_x_13842:
[----:B------:R-:W-:Y:S01]  /*0e50*/  PRMT R19, RZ, 0x7610, R19 ;  /* 0x00007610ff137816 */ /* 0x000fe20000000013 */
[----:B------:R-:W-:Y:S06]  /*0e60*/  BRA `(.L_x_13816) ;  /* 0x00000000003c7947 */ /* 0x000fec0003800000 */
.L_x_13841:
        /* <DEDUP_REMOVED lines=8> */
.L_x_13844:
[----:B------:R-:W-:Y:S05]  /*0ef0*/  BSYNC.RECONVERGENT B0 ;  /* 0x0000000000007941 */ /* 0x000fea0003800200 */
.L_x_13843:
[----:B------:R-:W0:Y:S02]  /*0f00*/  F2I.FTZ.TRUNC.NTZ R0, R0 ;  /* 0x0000000000007305 */ /* 0x000e24000021f100 */
[----:B0-----:R-:W-:Y:S01]  /*0f10*/  PRMT R19, R0, 0x7610, R19 ;  /* 0x0000761000137816 */ /* 0x001fe20000000013 */
[----:B------:R-:W-:Y:S06]  /*0f20*/  BRA `(.L_x_13816) ;  /* 0x00000000000c7947 */ /* 0x000fec0003800000 */
.L_x_13840:
[----:B------:R0:W5:Y:S01]  /*0f30*/  LDG.E.U16 R19, desc[UR36][R4.64] ;  /* 0x0000002404137981 */ /* 0x000162000c1e1500 */
[----:B------:R-:W-:Y:S05]  /*0f40*/  BRA `(.L_x_13816) ;  /* 0x0000000000047947 */ /* 0x000fea0003800000 */
.L_x_13839:
[----:B------:R0:W5:Y:S02]  /*0f50*/  LDG.E.U16 R19, desc[UR36][R4.64] ;  /* 0x0000002404137981 */ /* 0x000164000c1e1500 */
.L_x_13816:
[----:B01234-:R-:W0:Y:S01]  /*0f60*/  LDC.64 R4, c[0x0][0x398] ;  /* 0x0000e600ff047b82 */ /* 0x01fe220000000a00 */
        /* <DEDUP_REMOVED lines=17> */
.L_x_13848:
[----:B------:R1:W5:Y:S01]  /*1080*/  LDG.E.U8 R0, desc[UR36][R4.64] ;  /* 0x0000002404007981 */ /* 0x000362000c1e1100 */
[----:B------:R-:W-:Y:S05]  /*1090*/  BRA `(.L_x_13850) ;  /* 0x0000000c00507947 */ /* 0x000fea0003800000 */
.L_x_13847:
        /* <DEDUP_REMOVED lines=8> */
.L_x_13852:
[----:B------:R3:W5:Y:S01]  /*1120*/  LDG.E.U16 R0, desc[UR36][R4.64] ;  /* 0x0000002404007981 */ /* 0x000762000c1e1500 */
[----:B------:R-:W-:Y:S05]  /*1130*/  BRA `(.L_x_13850) ;  /* 0x0000000c00287947 */ /* 0x000fea0003800000 */
.L_x_13851:
[----:B------:R2:W5:Y:S01]  /*1140*/  LDG.E.U16 R0, desc[UR36][R4.64] ;  /* 0x0000002404007981 */ /* 0x000562000c1e1500 */
[----:B------:R-:W-:Y:S05]  /*1150*/  BRA `(.L_x_13850) ;  /* 0x0000000c00207947 */ /* 0x000fea0003800000 */
.L_x_13846:
        /* <DEDUP_REMOVED lines=9> */
.L_x_13854:
[----:B------:R-:W2:Y:S02]  /*11f0*/  LDG.E.U16 R3, desc[UR36][R4.64] ;  /* 0x0000002404037981 */ /* 0x000ea4000c1e1500 */
[----:B--2---:R-:W-:-:S06]  /*1200*/  HADD2.F32 R3, -RZ, R3.H0_H0 ;  /* 0x20000003ff037230 */ /* 0x004fcc0000004100 */
[----:B------:R-:W0:Y:S02]  /*1210*/  F2I.FTZ.TRUNC.NTZ R3, R3 ;  /* 0x0000000300037305 */ /* 0x000e24000021f100 */
[----:B0-----:R-:W-:Y:S01]  /*1220*/  PRMT R0, R3, 0x7610, R0 ;  /* 0x0000761003007816 */ /* 0x001fe20000000000 */
[----:B------:R-:W-:Y:S06]  /*1230*/  BRA `(.L_x_13850) ;  /* 0x0000000800e87947 */ /* 0x000fec0003800000 */
.L_x_13853:
        /* <DEDUP_REMOVED lines=9> */
.L_x_13856:
[----:B------:R-:W2:Y:S02]  /*12d0*/  LDG.E.U16 R4, desc[UR36][R4.64] ;  /* 0x0000002404047981 */ /* 0x000ea4000c1e1500 */
[----:B--2---:R-:W-:-:S06]  /*12e0*/  HADD2.F32 R3, -RZ, R4.H0_H0 ;  /* 0x20000004ff037230 */ /* 0x004fcc0000004100 */
[----:B------:R-:W0:Y:S02]  /*12f0*/  F2I.FTZ.TRUNC.NTZ R3, R3 ;  /* 0x0000000300037305 */ /* 0x000e24000021f100 */
[----:B0-----:R-:W-:Y:S01]  /*1300*/  PRMT R0, R3, 0x7610, R0 ;  /* 0x0000761003007816 */ /* 0x001fe20000000000 */
[----:B------:R-:W-:Y:S06]  /*1310*/  BRA `(.L_x_13850) ;  /* 0x0000000800b07947 */ /* 0x000fec0003800000 */
.L_x_13855:
[----:B------:R-:W2:Y:S02]  /*1320*/  LDG.E.64 R4, desc[UR36][R4.64] ;  /* 0x0000002404047981 */ /* 0x000ea4000c1e1b00 */
[----:B--2---:R0:W1:Y:S02]  /*1330*/  F2I.F64.TRUNC R0, R4 ;  /* 0x0000000400007311 */ /* 0x004064000030d100 */
[----:B01----:R-:W-:Y:S05]  /*1340*/  BRA `(.L_x_13850) ;  /* 0x0000000800a47947 */ /* 0x003fea0003800000 */
.L_x_13845:
        /* <DEDUP_REMOVED lines=12> */
.L_x_13859:
[----:B------:R-:W2:Y:S02]  /*1410*/  LDG.E.64 R4, desc[UR36][R4.64] ;  /* 0x0000002404047981 */ /* 0x000ea4000c1e1b00 */
[----:B--2---:R0:W1:Y:S02]  /*1420*/  F2I.F64.TRUNC R0, R4 ;  /* 0x0000000400007311 */ /* 0x004064000030d100 */
[----:B01----:R-:W-:Y:S05]  /*1430*/  BRA `(.L_x_13850) ;  /* 0x0000000800687947 */ /* 0x003fea0003800000 */
.L_x_13858:
        /* <DEDUP_REMOVED lines=27> */
.L_x_13861:
        /* <DEDUP_REMOVED lines=15> */
.L_x_13860:
[----:B------:R-:W2:Y:S02]  /*16e0*/  LDG.E.U16 R3, desc[UR36][R4.64] ;  /* 0x0000002404037981 */ /* 0x000ea4000c1e1500 */
[----:B--2---:R-:W-:-:S06]  /*16f0*/  IMAD.U32 R3, R3, 0x10000, RZ ;  /* 0x0001000003037824 */ /* 0x004fcc00078e00ff */
[----:B------:R-:W0:Y:S02]  /*1700*/  F2I.FTZ.TRUNC.NTZ R3, R3 ;  /* 0x0000000300037305 */ /* 0x000e24000021f100 */
[----:B0-----:R-:W-:Y:S01]  /*1710*/  PRMT R0, R3, 0x7610, R0 ;  /* 0x0000761003007816 */ /* 0x001fe20000000000 */
[----:B------:R-:W-:Y:S06]  /*1720*/  BRA `(.L_x_13850) ;  /* 0x0000000400ac7947 */ /* 0x000fec0003800000 */
.L_x_13857:
        /* <DEDUP_REMOVED lines=10> */
.L_x_13864:
        /* <DEDUP_REMOVED lines=21> */
.L_x_13868:
[----:B------:R-:W-:Y:S05]  /*1920*/  BSYNC.RECONVERGENT B1 ;  /* 0x0000000000017941 */ /* 0x000fea0003800200 */
.L_x_13867:
[----:B------:R-:W-:Y:S01]  /*1930*/  IMAD.SHL.U32 R0, R0, 0x100000, RZ ;  /* 0x0010000000007824 */ /* 0x000fe200078e00ff */
[----:B------:R-:W-:-:S04]  /*1940*/  LEA R3, R3, 0x3b800000, 0x17 ;  /* 0x3b80000003037811 */ /* 0x000fc800078eb8ff */
[----:B------:R-:W-:-:S07]  /*1950*/  LOP3.LUT R3, R3, R0, R7, 0xfe, !PT ;  /* 0x0000000003037212 */ /* 0x000fce00078efe07 */
.L_x_13866:
[----:B------:R-:W-:Y:S05]  /*1960*/  BSYNC.RECONVERGENT B0 ;  /* 0x0000000000007941 */ /* 0x000fea0003800200 */
.L_x_13865:
[----:B------:R-:W0:Y:S02]  /*1970*/  F2I.FTZ.TRUNC.NTZ R3, R3 ;  /* 0x0000000300037305 */ /* 0x000e24000021f100 */
[----:B0-----:R-:W-:Y:S01]  /*1980*/  PRMT R0, R3, 0x7610, R0 ;  /* 0x0000761003007816 */ /* 0x001fe20000000000 */
[----:B------:R-:W-:Y:S06]  /*1990*/  BRA `(.L_x_13850) ;  /* 0x0000000400107947 */ /* 0x000fec0003800000 */
.L_x_13863:
        /* <DEDUP_REMOVED lines=21> */
.L_x_13872:
[----:B------:R-:W-:Y:S05]  /*1af0*/  BSYNC.RECONVERGENT B1 ;  /* 0x0000000000017941 */ /* 0x000fea0003800200 */
.L_x_13871:
[----:B------:R-:W-:Y:S01]  /*1b00*/  IMAD.SHL.U32 R0, R0, 0x200000, RZ ;  /* 0x0020000000007824 */ /* 0x000fe200078e00ff */
[----:B------:R-:W-:-:S04]  /*1b10*/  LEA R3, R3, 0x37800000, 0x17 ;  /* 0x3780000003037811 */ /* 0x000fc800078eb8ff */
[----:B------:R-:W-:-:S07]  /*1b20*/  LOP3.LUT R3, R3, R0, R7, 0xfe, !PT ;  /* 0x0000000003037212 */ /* 0x000fce00078efe07 */
.L_x_13870:
[----:B------:R-:W-:Y:S05]  /*1b30*/  BSYNC.RECONVERGENT B0 ;  /* 0x0000000000007941 */ /* 0x000fea0003800200 */
.L_x_13869:
[----:B------:R-:W0:Y:S02]  /*1b40*/  F2I.FTZ.TRUNC.NTZ R3, R3 ;  /* 0x0000000300037305 */ /* 0x000e24000021f100 */
[----:B0-----:R-:W-:Y:S01]  /*1b50*/  PRMT R0, R3, 0x7610, R0 ;  /* 0x0000761003007816 */ /* 0x001fe20000000000 */
[----:B------:R-:W-:Y:S06]  /*1b60*/  BRA `(.L_x_13850) ;  /* 0x00000000009c7947 */ /* 0x000fec0003800000 */
.L_x_13862:
[----:B------:R-:W-:-:S09]  /*1b70*/  UISETP.NE.AND UP0, UPT, UR4, 0x1c, UPT ;  /* 0x0000001c0400788c */ /* 0x000fd2000bf05270 */
[----:B------:R-:W-:Y:S05]  /*1b80*/  BRA.U !UP0, `(.L_x_13873) ;  /* 0x0000000108907547 */ /* 0x000fea000b800000 */
[----:B------:R-:W-:-:S09]  /*1b90*/  UISETP.NE.AND UP0, UPT, UR4, 0x1d, UPT ;  /* 0x0000001d0400788c */ /* 0x000fd2000bf05270 */
[----:B------:R-:W-:Y:S05]  /*1ba0*/  BRA.U !UP0, `(.L_x_13874) ;  /* 0x0000000108807547 */ /* 0x000fea000b800000 */
[----:B------:R-:W-:-:S09]  /*1bb0*/  UISETP.NE.AND UP0, UPT, UR4, 0x2c, UPT ;  /* 0x0000002c0400788c */ /* 0x000fd2000bf05270 */
[----:B------:R-:W-:Y:S05]  /*1bc0*/  BRA.U !UP0, `(.L_x_13875) ;  /* 0x0000000108487547 */ /* 0x000fea000b800000 */
.L_x_13849:
        /* <DEDUP_REMOVED lines=16> */
.L_x_13876:
[----:B------:R-:W-:Y:S01]  /*1cd0*/  PRMT R0, RZ, 0x7610, R0 ;  /* 0x00007610ff007816 */ /* 0x000fe20000000000 */
[----:B------:R-:W-:Y:S06]  /*1ce0*/  BRA `(.L_x_13850) ;  /* 0x00000000003c7947 */ /* 0x000fec0003800000 */
.L_x_13875:
        /* <DEDUP_REMOVED lines=8> */
.L_x_13878:
[----:B------:R-:W-:Y:S05]  /*1d70*/  BSYNC.RECONVERGENT B0 ;  /* 0x0000000000007941 */ /* 0x000fea0003800200 */
.L_x_13877:
[----:B------:R-:W0:Y:S02]  /*1d80*/  F2I.FTZ.TRUNC.NTZ R3, R3 ;  /* 0x0000000300037305 */ /* 0x000e24000021f100 */
[----:B0-----:R-:W-:Y:S01]  /*1d90*/  PRMT R0, R3, 0x7610, R0 ;  /* 0x0000761003007816 */ /* 0x001fe20000000000 */
[----:B------:R-:W-:Y:S06]  /*1da0*/  BRA `(.L_x_13850) ;  /* 0x00000000000c7947 */ /* 0x000fec0003800000 */
.L_x_13874:
[----:B------:R0:W5:Y:S01]  /*1db0*/  LDG.E.U16 R0, desc[UR36][R4.64] ;  /* 0x0000002404007981 */ /* 0x000162000c1e1500 */
[----:B------:R-:W-:Y:S05]  /*1dc0*/  BRA `(.L_x_13850) ;  /* 0x0000000000047947 */ /* 0x000fea0003800000 */
.L_x_13873:
[----:B------:R0:W5:Y:S02]  /*1dd0*/  LDG.E.U16 R0, desc[UR36][R4.64] ;  /* 0x0000002404007981 */ /* 0x000164000c1e1500 */
.L_x_13850:
[----:B-----5:R-:W-:Y:S01]  /*1de0*/  PRMT R27, R19, 0x9910, RZ ;  /* 0x00009910131b7816 */ /* 0x020fe200000000ff */
[----:B------:R-:W-:Y:S01]  /*1df0*/  VIADD R25, R17, 0x80 ;  /* 0x0000008011197836 */ /* 0x000fe20000000000 */
[----:B-1----:R-:W-:-:S07]  /*1e00*/  PRMT R26, R0, 0x9910, RZ ;  /* 0x00009910001a7816 */ /* 0x002fce00000000ff */
.L_x_13810:
[----:B------:R-:W-:Y:S05]  /*1e10*/  BSYNC.RECONVERGENT B6 ;  /* 0x0000000000067941 */ /* 0x000fea0003800200 */
.L_x_13809:
        /* <DEDUP_REMOVED lines=23> */
.L_x_13884:
[----:B------:R3:W5:Y:S01]  /*1f90*/  LDG.E.U8 R18, desc[UR36][R4.64] ;  /* 0x0000002404127981 */ /* 0x000762000c1e1100 */
[----:B------:R-:W-:Y:S05]  /*1fa0*/  BRA `(.L_x_13886) ;  /* 0x0000000c00507947 */ /* 0x000fea0003800000 */
.L_x_13883:
        /* <DEDUP_REMOVED lines=8> */
.L_x_13888:
[----:B------:R0:W5:Y:S01]  /*2030*/  LDG.E.U16 R18, desc[UR36][R4.64] ;  /* 0x0000002404127981 */ /* 0x000162000c1e1500 */
[----:B------:R-:W-:Y:S05]  /*2040*/  BRA `(.L_x_13886) ;  /* 0x0000000c00287947 */ /* 0x000fea0003800000 */
.L_x_13887:
[----:B------:R0:W5:Y:S01]  /*2050*/  LDG.E.U16 R18, desc[UR36][R4.64] ;  /* 0x0000002404127981 */ /* 0x000162000c1e1500 */
[----:B------:R-:W-:Y:S05]  /*2060*/  BRA `(.L_x_13886) ;  /* 0x0000000c00207947 */ /* 0x000fea0003800000 */
.L_x_13882:
        /* <DEDUP_REMOVED lines=9> */
.L_x_13890:
[----:B------:R-:W2:Y:S02]  /*2100*/  LDG.E.U16 R0, desc[UR36][R4.64] ;  /* 0x0000002404007981 */ /* 0x000ea4000c1e1500 */
[----:B--2---:R-:W-:-:S06]  /*2110*/  HADD2.F32 R0, -RZ, R0.H0_H0 ;  /* 0x20000000ff007230 */ /* 0x004fcc0000004100 */
[----:B------:R-:W0:Y:S02]  /*2120*/  F2I.FTZ.TRUNC.NTZ R0, R0 ;  /* 0x0000000000007305 */ /* 0x000e24000021f100 */
[----:B0-----:R-:W-:Y:S01]  /*2130*/  PRMT R18, R0, 0x7610, R18 ;  /* 0x0000761000127816 */ /* 0x001fe20000000012 */
[----:B------:R-:W-:Y:S06]  /*2140*/  BRA `(.L_x_13886) ;  /* 0x0000000800e87947 */ /* 0x000fec0003800000 */
.L_x_13889:
        /* <DEDUP_REMOVED lines=9> */
.L_x_13892:
[----:B------:R-:W2:Y:S02]  /*21e0*/  LDG.E.U16 R4, desc[UR36][R4.64] ;  /* 0x0000002404047981 */ /* 0x000ea4000c1e1500 */
[----:B--2---:R-:W-:-:S06]  /*21f0*/  HADD2.F32 R0, -RZ, R4.H0_H0 ;  /* 0x20000004ff007230 */ /* 0x004fcc0000004100 */
[----:B------:R-:W0:Y:S02]  /*2200*/  F2I.FTZ.TRUNC.NTZ R0, R0 ;  /* 0x0000000000007305 */ /* 0x000e24000021f100 */
[----:B0-----:R-:W-:Y:S01]  /*2210*/  PRMT R18, R0, 0x7610, R18 ;  /* 0x0000761000127816 */ /* 0x001fe20000000012 */
[----:B------:R-:W-:Y:S06]  /*2220*/  BRA `(.L_x_13886) ;  /* 0x0000000800b07947 */ /* 0x000fec0003800000 */
.L_x_13891:
[----:B------:R-:W2:Y:S02]  /*2230*/  LDG.E.64 R4, desc[UR36][R4.64] ;  /* 0x0000002404047981 */ /* 0x000ea4000c1e1b00 */
[----:B--2---:R0:W1:Y:S02]  /*2240*/  F2I.F64.TRUNC R18, R4 ;  /* 0x0000000400127311 */ /* 0x004064000030d100 */
[----:B01----:R-:W-:Y:S05]  /*2250*/  BRA `(.L_x_13886) ;  /* 0x0000000800a47947 */ /* 0x003fea0003800000 */
.L_x_13881:
        /* <DEDUP_REMOVED lines=12> */
.L_x_13895:
[----:B------:R-:W2:Y:S02]  /*2320*/  LDG.E.64 R4, desc[UR36][R4.64] ;  /* 0x0000002404047981 */ /* 0x000ea4000c1e1b00 */
[----:B--2---:R0:W1:Y:S02]  /*2330*/  F2I.F64.TRUNC R18, R4 ;  /* 0x0000000400127311 */ /* 0x004064000030d100 */
[----:B01----:R-:W-:Y:S05]  /*2340*/  BRA `(.L_x_13886) ;  /* 0x0000000800687947 */ /* 0x003fea0003800000 */
.L_x_13894:
        /* <DEDUP_REMOVED lines=27> */
.L_x_13897:
        /* <DEDUP_REMOVED lines=11> */
[----:B------:R-:W-:-:S06]  /*25b0*/  LOP3.LUT R0, R0, 0x80000000, R3, 0xf8, !PT ;  /* 0x8000000000007812 */ /* 0x000fcc00078ef803 */
[----:B------:R-:W0:Y:S02]  /*25c0*/  F2I.FTZ.TRUNC.NTZ R0, R0 ;  /* 0x0000000000007305 */ /* 0x000e24000021f100 */
[----:B0-----:R-:W-:Y:S01]  /*25d0*/  PRMT R18, R0, 0x7610, R18 ;  /* 0x0000761000127816 */ /* 0x001fe20000000012 */
[----:B------:R-:W-:Y:S06]  /*25e0*/  BRA `(.L_x_13886) ;  /* 0x0000000400c07947 */ /* 0x000fec0003800000 */
.L_x_13896:
[----:B------:R-:W2:Y:S02]  /*25f0*/  LDG.E.U16 R0, desc[UR36][R4.64] ;  /* 0x0000002404007981 */ /* 0x000ea4000c1e1500 */
[----:B--2---:R-:W-:-:S06]  /*2600*/  IMAD.U32 R0, R0, 0x10000, RZ ;  /* 0x0001000000007824 */ /* 0x004fcc00078e00ff */
[----:B------:R-:W0:Y:S02]  /*2610*/  F2I.FTZ.TRUNC.NTZ R0, R0 ;  /* 0x0000000000007305 */ /* 0x000e24000021f100 */
[----:B0-----:R-:W-:Y:S01]  /*2620*/  PRMT R18, R0, 0x7610, R18 ;  /* 0x0000761000127816 */ /* 0x001fe20000000012 */
[----:B------:R-:W-:Y:S06]  /*2630*/  BRA `(.L_x_13886) ;  /* 0x0000000400ac7947 */ /* 0x000fec0003800000 */
.L_x_13893:
        /* <DEDUP_REMOVED lines=10> */
.L_x_13900:
        /* <DEDUP_REMOVED lines=21> */
.L_x_13904:
[----:B------:R-:W-:Y:S05]  /*2830*/  BSYNC.RECONVERGENT B1 ;  /* 0x0000000000017941 */ /* 0x000fea0003800200 */
.L_x_13903:
[----:B------:R-:W-:Y:S01]  /*2840*/  IMAD.SHL.U32 R0, R0, 0x100000, RZ ;  /* 0x0010000000007824 */ /* 0x000fe200078e00ff */
[----:B------:R-:W-:-:S04]  /*2850*/  LEA R3, R3, 0x3b800000, 0x17 ;  /* 0x3b80000003037811 */ /* 0x000fc800078eb8ff */
[----:B------:R-:W-:-:S07]  /*2860*/  LOP3.LUT R0, R3, R0, R7, 0xfe, !PT ;  /* 0x0000000003007212 */ /* 0x000fce00078efe07 */
.L_x_13902:
[----:B------:R-:W-:Y:S05]  /*2870*/  BSYNC.RECONVERGENT B0 ;  /* 0x0000000000007941 */ /* 0x000fea0003800200 */
.L_x_13901:
[----:B------:R-:W0:Y:S02]  /*2880*/  F2I.FTZ.TRUNC.NTZ R0, R0 ;  /* 0x0000000000007305 */ /* 0x000e24000021f100 */
[----:B0-----:R-:W-:Y:S01]  /*2890*/  PRMT R18, R0, 0x7610, R18 ;  /* 0x0000761000127816 */ /* 0x001fe20000000012 */
[----:B------:R-:W-:Y:S06]  /*28a0*/  BRA `(.L_x_13886) ;  /* 0x0000000400107947 */ /* 0x000fec0003800000 */
.L_x_13899:
        /* <DEDUP_REMOVED lines=21> */
.L_x_13908:
[----:B------:R-:W-:Y:S05]  /*2a00*/  BSYNC.RECONVERGENT B1 ;  /* 0x0000000000017941 */ /* 0x000fea0003800200 */
.L_x_13907:
[----:B------:R-:W-:Y:S01]  /*2a10*/  IMAD.SHL.U32 R0, R0, 0x200000, RZ ;  /* 0x0020000000007824 */ /* 0x000fe200078e00ff */
[----:B------:R-:W-:-:S04]  /*2a20*/  LEA R3, R3, 0x37800000, 0x17 ;  /* 0x3780000003037811 */ /* 0x000fc800078eb8ff */
[----:B------:R-:W-:-:S07]  /*2a30*/  LOP3.LUT R0, R3, R0, R7, 0xfe, !PT ;  /* 0x0000000003007212 */ /* 0x000fce00078efe07 */
.L_x_13906:
[----:B------:R-:W-:Y:S05]  /*2a40*/  BSYNC.RECONVERGENT B0 ;  /* 0x0000000000007941 */ /* 0x000fea0003800200 */
.L_x_13905:
[----:B------:R-:W0:Y:S02]  /*2a50*/  F2I.FTZ.TRUNC.NTZ R0, R0 ;  /* 0x0000000000007305 */ /* 0x000e24000021f100 */
[----:B0-----:R-:W-:Y:S01]  /*2a60*/  PRMT R18, R0, 0x7610, R18 ;  /* 0x0000761000127816 */ /* 0x001fe20000000012 */
[----:B------:R-:W-:Y:S06]  /*2a70*/  BRA `(.L_x_13886) ;  /* 0x00000000009c7947 */ /* 0x000fec0003800000 */
.L_x_13898:
        /* <DEDUP_REMOVED lines=14> */
.L_x_13912:
[----:B------:R-:W-:Y:S05]  /*2b60*/  BSYNC.RECONVERGENT B0 ;  /* 0x0000000000007941 */ /* 0x000fea0003800200 */
.L_x_13911:
[----:B------:R-:W0:Y:S02]  /*2b70*/  F2I.FTZ.TRUNC.NTZ R0, R0 ;  /* 0x0000000000007305 */ /* 0x000e24000021f100 */
[----:B0-----:R-:W-:Y:S01]  /*2b80*/  PRMT R18, R0, 0x7610, R18 ;  /* 0x0000761000127816 */ /* 0x001fe20000000012 */
[----:B------:R-:W-:Y:S06]  /*2b90*/  BRA `(.L_x_13886) ;  /* 0x0000000000547947 */ /* 0x000fec0003800000 */
.L_x_13885:
        /* <DEDUP_REMOVED lines=16> */
.L_x_13913:
[----:B------:R-:W-:Y:S01]  /*2ca0*/  PRMT R18, RZ, 0x7610, R18 ;  /* 0x00007610ff127816 */ /* 0x000fe20000000012 */
[----:B------:R-:W-:Y:S06]  /*2cb0*/  BRA `(.L_x_13886) ;  /* 0x00000000000c7947 */ /* 0x000fec0003800000 */
.L_x_13910:
[----:B------:R0:W5:Y:S01]  /*2cc0*/  LDG.E.U16 R18, desc[UR36][R4.64] ;  /* 0x0000002404127981 */ /* 0x000162000c1e1500 */
[----:B------:R-:W-:Y:S05]  /*2cd0*/  BRA `(.L_x_13886) ;  /* 0x0000000000047947 */ /* 0x000fea0003800000 */
.L_x_13909:
[----:B------:R1:W5:Y:S02]  /*2ce0*/  LDG.E.U16 R18, desc[UR36][R4.64] ;  /* 0x0000002404127981 */ /* 0x000364000c1e1500 */
.L_x_13886:
        /* <DEDUP_REMOVED lines=18> */
.L_x_13917:
[----:B------:R0:W5:Y:S01]  /*2e10*/  LDG.E.U8 R0, desc[UR36][R4.64] ;  /* 0x0000002404007981 */ /* 0x000162000c1e1100 */
[----:B------:R-:W-:Y:S05]  /*2e20*/  BRA `(.L_x_13919) ;  /* 0x0000000c00507947 */ /* 0x000fea0003800000 */
.L_x_13916:
        /* <DEDUP_REMOVED lines=8> */
.L_x_13921:
[----:B------:R0:W5:Y:S01]  /*2eb0*/  LDG.E.U16 R0, desc[UR36][R4.64] ;  /* 0x0000002404007981 */ /* 0x000162000c1e1500 */
[----:B------:R-:W-:Y:S05]  /*2ec0*/  BRA `(.L_x_13919) ;  /* 0x0000000c00287947 */ /* 0x000fea0003800000 */
.L_x_13920:
[----:B------:R0:W5:Y:S01]  /*2ed0*/  LDG.E.U16 R0, desc[UR36][R4.64] ;  /* 0x0000002404007981 */ /* 0x000162000c1e1500 */
[----:B------:R-:W-:Y:S05]  /*2ee0*/  BRA `(.L_x_13919) ;  /* 0x0000000c00207947 */ /* 0x000fea0003800000 */
.L_x_13915:
        /* <DEDUP_REMOVED lines=9> */
.L_x_13923:
[----:B------:R-:W2:Y:S02]  /*2f80*/  LDG.E.U16 R3, desc[UR36][R4.64] ;  /* 0x0000002404037981 */ /* 0x000ea4000c1e1500 */
[----:B--2---:R-:W-:-:S06]  /*2f90*/  HADD2.F32 R3, -RZ, R3.H0_H0 ;  /* 0x20000003ff037230 */ /* 0x004fcc0000004100 */
[----:B------:R-:W0:Y:S02]  /*2fa0*/  F2I.FTZ.TRUNC.NTZ R3, R3 ;  /* 0x0000000300037305 */ /* 0x000e24000021f100 */
[----:B0-----:R-:W-:Y:S01]  /*2fb0*/  PRMT R0, R3, 0x7610, R0 ;  /* 0x0000761003007816 */ /* 0x001fe20000000000 */
[----:B------:R-:W-:Y:S06]  /*2fc0*/  BRA `(.L_x_13919) ;  /* 0x0000000800e87947 */ /* 0x000fec0003800000 */
.L_x_13922:
[----:B------:R-:W-:-:S09]  /*2fd0*/  UISETP.NE.AND UP0, UPT, UR4, 0x7, UPT ;  /* 0x000000070400788c */ /* 0x000fd2000bf05270 */
[----:B------:R-:W-:Y:S05]  /*2fe0*/  BRA.U !UP0, `(.L_x_13924) ;  /* 0x0000000108307547 */ /* 0x000fea000b800000 */
[----:B------:R-:W-:-:S09]  /*2ff0*/  UISETP.NE.AND UP0, UPT, UR4, 0x8, UPT ;  /* 0x000000080400788c */ /* 0x000fd2000bf05270 */
[----:B------:R-:W-:Y:S05]  /*3000*/  BRA.U !UP0, `(.L_x_13925) ;  /* 0x0000000108147547 */ /* 0x000fea000b800000 */
[----:B------:R-:W-:-:S09]  /*3010*/  UISETP.NE.AND UP0, UPT, UR4, 0x9, UPT ;  /* 0x000000090400788c */ /* 0x000fd2000bf05270 */
[----:B------:R-:W-:Y:S05]  /*3020*/  BRA.U UP0, `(.L_x_13918) ;  /* 0x00000009007c7547 */ /* 0x000fea000b800000 */
[----:B------:R-:W2:Y:S02]  /*3030*/  LDG.E R4, desc[UR36][R4.64] ;  /* 0x0000002404047981 */ /* 0x000ea4000c1e1900 */
[----:B--2---:R3:W4:Y:S01]  /*3040*/  F2I.FTZ.TRUNC.NTZ R0, R4 ;  /* 0x0000000400007305 */ /* 0x004722000021f100 */
[----:B------:R-:W-:Y:S05]  /*3050*/  BRA `(.L_x_13919) ;  /* 0x0000000800c47947 */ /* 0x000fea0003800000 */
.L_x_13925:
[----:B------:R-:W2:Y:S02]  /*3060*/  LDG.E.U16 R4, desc[UR36][R4.64] ;  /* 0x0000002404047981 */ /* 0x000ea4000c1e1500 */
[----:B--2---:R-:W-:-:S06]  /*3070*/  HADD2.F32 R3, -RZ, R4.H0_H0 ;  /* 0x20000004ff037230 */ /* 0x004fcc0000004100 */
[----:B------:R-:W0:Y:S02]  /*3080*/  F2I.FTZ.TRUNC.NTZ R3, R3 ;  /* 0x0000000300037305 */ /* 0x000e24000021f100 */
[----:B0-----:R-:W-:Y:S01]  /*3090*/  PRMT R0, R3, 0x7610, R0 ;  /* 0x0000761003007816 */ /* 0x001fe20000000000 */
[----:B------:R-:W-:Y:S06]  /*30a0*/  BRA `(.L_x_13919) ;  /* 0x0000000800b07947 */ /* 0x000fec0003800000 */
.L_x_13924:
[----:B------:R-:W2:Y:S02]  /*30b0*/  LDG.E.64 R4, desc[UR36][R4.64] ;  /* 0x0000002404047981 */ /* 0x000ea4000c1e1b00 */
[----:B--2---:R0:W1:Y:S02]  /*30c0*/  F2I.F64.TRUNC R0, R4 ;  /* 0x0000000400007311 */ /* 0x004064000030d100 */
[----:B01----:R-:W-:Y:S05]  /*30d0*/  BRA `(.L_x_13919) ;  /* 0x0000000800a47947 */ /* 0x003fea0003800000 */
.L_x_13914:
        /* <DEDUP_REMOVED lines=12> */
.L_x_13928:
[----:B------:R-:W2:Y:S02]  /*31a0*/  LDG.E.64 R4, desc[UR36][R4.64] ;  /* 0x0000002404047981 */ /* 0x000ea4000c1e1b00 */
[----:B--2---:R3:W4:Y:S02]  /*31b0*/  F2I.F64.TRUNC R0, R4 ;  /* 0x0000000400007311 */ /* 0x004724000030d100 */
[----:B---34-:R-:W-:Y:S05]  /*31c0*/  BRA `(.L_x_13919) ;  /* 0x0000000800687947 */ /* 0x018fea0003800000 */
.L_x_13927:
        /* <DEDUP_REMOVED lines=27> */
.L_x_13930:
        /* <DEDUP_REMOVED lines=15> */
.L_x_13929:
[----:B------:R-:W2:Y:S02]  /*3470*/  LDG.E.U16 R3, desc[UR36][R4.64] ;  /* 0x0000002404037981 */ /* 0x000ea4000c1e1500 */
[----:B--2---:R-:W-:-:S06]  /*3480*/  IMAD.U32 R3, R3, 0x10000, RZ ;  /* 0x0001000003037824 */ /* 0x004fcc00078e00ff */
[----:B------:R-:W0:Y:S02]  /*3490*/  F2I.FTZ.TRUNC.NTZ R3, R3 ;  /* 0x0000000300037305 */ /* 0x000e24000021f100 */
[----:B0-----:R-:W-:Y:S01]  /*34a0*/  PRMT R0, R3, 0x7610, R0 ;  /* 0x0000761003007816 */ /* 0x001fe20000000000 */
[----:B------:R-:W-:Y:S06]  /*34b0*/  BRA `(.L_x_13919) ;  /* 0x0000000400ac7947 */ /* 0x000fec0003800000 */
.L_x_13926:
        /* <DEDUP_REMOVED lines=10> */
.L_x_13933:
        /* <DEDUP_REMOVED lines=21> */
.L_x_13937:
[----:B------:R-:W-:Y:S05]  /*36b0*/  BSYNC.RECONVERGENT B1 ;  /* 0x0000000000017941 */ /* 0x000fea0003800200 */
.L_x_13936:
[----:B------:R-:W-:Y:S01]  /*36c0*/  IMAD.SHL.U32 R0, R0, 0x100000, RZ ;  /* 0x0010000000007824 */ /* 0x000fe200078e00ff */
[----:B------:R-:W-:-:S04]  /*36d0*/  LEA R3, R3, 0x3b800000, 0x17 ;  /* 0x3b80000003037811 */ /* 0x000fc800078eb8ff */
[----:B------:R-:W-:-:S07]  /*36e0*/  LOP3.LUT R3, R3, R0, R7, 0xfe, !PT ;  /* 0x0000000003037212 */ /* 0x000fce00078efe07 */
.L_x_13935:
[----:B------:R-:W-:Y:S05]  /*36f0*/  BSYNC.RECONVERGENT B0 ;  /* 0x0000000000007941 */ /* 0x000fea0003800200 */
.L_x_13934:
[----:B------:R-:W0:Y:S02]  /*3700*/  F2I.FTZ.TRUNC.NTZ R3, R3 ;  /* 0x0000000300037305 */ /* 0x000e24000021f100 */
[----:B0-----:R-:W-:Y:S01]  /*3710*/  PRMT R0, R3, 0x7610, R0 ;  /* 0x0000761003007816 */ /* 0x001fe20000000000 */
[----:B------:R-:W-:Y:S06]  /*3720*/  BRA `(.L_x_13919) ;  /* 0x0000000400107947 */ /* 0x000fec0003800000 */
.L_x_13932:
        /* <DEDUP_REMOVED lines=21> */
.L_x_13941:
[----:B------:R-:W-:Y:S05]  /*3880*/  BSYNC.RECONVERGENT B1 ;  /* 0x0000000000017941 */ /* 0x000fea0003800200 */
.L_x_13940:
[----:B------:R-:W-:Y:S01]  /*3890*/  IMAD.SHL.U32 R0, R0, 0x200000, RZ ;  /* 0x0020000000007824 */ /* 0x000fe200078e00ff */
[----:B------:R-:W-:-:S04]  /*38a0*/  LEA R3, R3, 0x37800000, 0x17 ;  /* 0x3780000003037811 */ /* 0x000fc800078eb8ff */
[----:B------:R-:W-:-:S07]  /*38b0*/  LOP3.LUT R3, R3, R0, R7, 0xfe, !PT ;  /* 0x0000000003037212 */ /* 0x000fce00078efe07 */
.L_x_13939:
[----:B------:R-:W-:Y:S05]  /*38c0*/  BSYNC.RECONVERGENT B0 ;  /* 0x0000000000007941 */ /* 0x000fea0003800200 */
.L_x_13938:
[----:B------:R-:W0:Y:S02]  /*38d0*/  F2I.FTZ.TRUNC.NTZ R3, R3 ;  /* 0x0000000300037305 */ /* 0x000e24000021f100 */
[----:B0-----:R-:W-:Y:S01]  /*38e0*/  PRMT R0, R3, 0x7610, R0 ;  /* 0x0000761003007816 */ /* 0x001fe20000000000 */
[----:B------:R-:W-:Y:S06]  /*38f0*/  BRA `(.L_x_13919) ;  /* 0x00000000009c7947 */ /* 0x000fec0003800000 */
.L_x_13931:
        /* <DEDUP_REMOVED lines=14> */
.L_x_13945:
[----:B------:R-:W-:Y:S05]  /*39e0*/  BSYNC.RECONVERGENT B0 ;  /* 0x0000000000007941 */ /* 0x000fea0003800200 */
.L_x_13944:
[----:B------:R-:W0:Y:S02]  /*39f0*/  F2I.FTZ.TRUNC.NTZ R3, R3 ;  /* 0x0000000300037305 */ /* 0x000e24000021f100 */
[----:B0-----:R-:W-:Y:S01]  /*3a00*/  PRMT R0, R3, 0x7610, R0 ;  /* 0x0000761003007816 */ /* 0x001fe20000000000 */
[----:B------:R-:W-:Y:S06]  /*3a10*/  BRA `(.L_x_13919) ;  /* 0x0000000000547947 */ /* 0x000fec0003800000 */
.L_x_13918:
        /* <DEDUP_REMOVED lines=16> */
.L_x_13946:
[----:B------:R-:W-:Y:S01]  /*3b20*/  PRMT R0, RZ, 0x7610, R0 ;  /* 0x00007610ff007816 */ /* 0x000fe20000000000 */
[----:B------:R-:W-:Y:S06]  /*3b30*/  BRA `(.L_x_13919) ;  /* 0x00000000000c7947 */ /* 0x000fec0003800000 */
.L_x_13943:
[----:B------:R1:W5:Y:S01]  /*3b40*/  LDG.E.U16 R0, desc[UR36][R4.64] ;  /* 0x0000002404007981 */ /* 0x000362000c1e1500 */
[----:B------:R-:W-:Y:S05]  /*3b50*/  BRA `(.L_x_13919) ;  /* 0x0000000000047947 */ /* 0x000fea0003800000 */
.L_x_13942:
[----:B------:R2:W5:Y:S02]  /*3b60*/  LDG.E.U16 R0, desc[UR36][R4.64] ;  /* 0x0000002404007981 */ /* 0x000564000c1e1500 */
.L_x_13919:
[----:B-----5:R-:W-:Y:S01]  /*3b70*/  PRMT R23, R18, 0x9910, RZ ;  /* 0x0000991012177816 */ /* 0x020fe200000000ff */
[----:B------:R-:W-:Y:S01]  /*3b80*/  VIADD R25, R25, 0x80 ;  /* 0x0000008019197836 */ /* 0x000fe20000000000 */
[----:B-1--4-:R-:W-:-:S07]  /*3b90*/  PRMT R22, R0, 0x9910, RZ ;  /* 0x0000991000167816 */ /* 0x012fce00000000ff */
.L_x_13880:
[----:B------:R-:W-:Y:S05]  /*3ba0*/  BSYNC.RECONVERGENT B6 ;  /* 0x0000000000067941 */ /* 0x000fea0003800200 */
.L_x_13879:
[----:B------:R-:W-:Y:S01]  /*3bb0*/  ISETP.GE.AND P0, PT, R25, R16, PT ;  /* 0x000000101900720c */ /* 0x000fe20003f06270 */
[----:B------:R-:W-:Y:S01]  /*3bc0*/  BSSY.RECONVERGENT B6, `(.L_x_13947) ;  /* 0x00001d9000067945 */ /* 0x000fe20003800200 */
[----:B------:R-:W-:Y:S02]  /*3bd0*/  IMAD.MOV.U32 R24, RZ, RZ, RZ ;  /* 0x000000ffff187224 */ /* 0x000fe400078e00ff */
[----:B------:R-:W-:-:S09]  /*3be0*/  IMAD.MOV.U32 R19, RZ, RZ, RZ ;  /* 0x000000ffff137224 */ /* 0x000fd200078e00ff */
        /* <DEDUP_REMOVED lines=20> */
.L_x_13952:
[----:B------:R3:W5:Y:S01]  /*3d30*/  LDG.E.U8 R18, desc[UR36][R4.64] ;  /* 0x0000002404127981 */ /* 0x000762000c1e1100 */
[----:B------:R-:W-:Y:S05]  /*3d40*/  BRA `(.L_x_13954) ;  /* 0x0000000c00507947 */ /* 0x000fea0003800000 */
.L_x_13951:
        /* <DEDUP_REMOVED lines=8> */
.L_x_13956:
[----:B------:R0:W5:Y:S01]  /*3dd0*/  LDG.E.U16 R18, desc[UR36][R4.64] ;  /* 0x0000002404127981 */ /* 0x000162000c1e1500 */
[----:B------:R-:W-:Y:S05]  /*3de0*/  BRA `(.L_x_13954) ;  /* 0x0000000c00287947 */ /* 0x000fea0003800000 */
.L_x_13955:
[----:B------:R0:W5:Y:S01]  /*3df0*/  LDG.E.U16 R18, desc[UR36][R4.64] ;  /* 0x0000002404127981 */ /* 0x000162000c1e1500 */
[----:B------:R-:W-:Y:S05]  /*3e00*/  BRA `(.L_x_13954) ;  /* 0x0000000c00207947 */ /* 0x000fea0003800000 */
.L_x_13950:
        /* <DEDUP_REMOVED lines=9> */
.L_x_13958:
[----:B------:R-:W2:Y:S02]  /*3ea0*/  LDG.E.U16 R0, desc[UR36][R4.64] ;  /* 0x0000002404007981 */ /* 0x000ea4000c1e1500 */
[----:B--2---:R-:W-:-:S06]  /*3eb0*/  HADD2.F32 R0, -RZ, R0.H0_H0 ;  /* 0x20000000ff007230 */ /* 0x004fcc0000004100 */
[----:B------:R-:W0:Y:S02]  /*3ec0*/  F2I.FTZ.TRUNC.NTZ R0, R0 ;  /* 0x0000000000007305 */ /* 0x000e24000021f100 */
[----:B0-----:R-:W-:Y:S01]  /*3ed0*/  PRMT R18, R0, 0x7610, R18 ;  /* 0x0000761000127816 */ /* 0x001fe20000000012 */
[----:B------:R-:W-:Y:S06]  /*3ee0*/  BRA `(.L_x_13954) ;  /* 0x0000000800e87947 */ /* 0x000fec0003800000 */
.L_x_13957:
        /* <DEDUP_REMOVED lines=9> */
.L_x_13960:
[----:B------:R-:W2:Y:S02]  /*3f80*/  LDG.E.U16 R4, desc[UR36][R4.64] ;  /* 0x0000002404047981 */ /* 0x000ea4000c1e1500 */
[----:B--2---:R-:W-:-:S06]  /*3f90*/  HADD2.F32 R0, -RZ, R4.H0_H0 ;  /* 0x20000004ff007230 */ /* 0x004fcc0000004100 */
[----:B------:R-:W0:Y:S02]  /*3fa0*/  F2I.FTZ.TRUNC.NTZ R0, R0 ;  /* 0x0000000000007305 */ /* 0x000e24000021f100 */
[----:B0-----:R-:W-:Y:S01]  /*3fb0*/  PRMT R18, R0, 0x7610, R18 ;  /* 0x0000761000127816 */ /* 0x001fe20000000012 */
[----:B------:R-:W-:Y:S06]  /*3fc0*/  BRA `(.L_x_13954) ;  /* 0x0000000800b07947 */ /* 0x000fec0003800000 */
.L_x_13959:
[----:B------:R-:W2:Y:S02]  /*3fd0*/  LDG.E.64 R4, desc[UR36][R4.64] ;  /* 0x0000002404047981 */ /* 0x000ea4000c1e1b00 */
[----:B--2---:R0:W1:Y:S02]  /*3fe0*/  F2I.F64.TRUNC R18, R4 ;  /* 0x0000000400127311 */ /* 0x004064000030d100 */
[----:B01----:R-:W-:Y:S05]  /*3ff0*/  BRA `(.L_x_13954) ;  /* 0x0000000800a47947 */ /* 0x003fea0003800000 */
.L_x_13949:
        /* <DEDUP_REMOVED lines=12> */
.L_x_13963:
[----:B------:R-:W2:Y:S02]  /*40c0*/  LDG.E.64 R4, desc[UR36][R4.64] ;  /* 0x0000002404047981 */ /* 0x000ea4000c1e1b00 */
[----:B--2---:R0:W1:Y:S02]  /*40d0*/  F2I.F64.TRUNC R18, R4 ;  /* 0x0000000400127311 */ /* 0x004064000030d100 */
[----:B01----:R-:W-:Y:S05]  /*40e0*/  BRA `(.L_x_13954) ;  /* 0x0000000800687947 */ /* 0x003fea0003800000 */
.L_x_13962:
        /* <DEDUP_REMOVED lines=27> */
.L_x_13965:
        /* <DEDUP_REMOVED lines=15> */
.L_x_13964:
[----:B------:R-:W2:Y:S02]  /*4390*/  LDG.E.U16 R0, desc[UR36][R4.64] ;  /* 0x0000002404007981 */ /* 0x000ea4000c1e1500 */
[----:B--2---:R-:W-:-:S06]  /*43a0*/  IMAD.U32 R0, R0, 0x10000, RZ ;  /* 0x0001000000007824 */ /* 0x004fcc00078e00ff */
[----:B------:R-:W0:Y:S02]  /*43b0*/  F2I.FTZ.TRUNC.NTZ R0, R0 ;  /* 0x0000000000007305 */ /* 0x000e24000021f100 */
[----:B0-----:R-:W-:Y:S01]  /*43c0*/  PRMT R18, R0, 0x7610, R18 ;  /* 0x0000761000127816 */ /* 0x001fe20000000012 */
[----:B------:R-:W-:Y:S06]  /*43d0*/  BRA `(.L_x_13954) ;  /* 0x0000000400ac7947 */ /* 0x000fec0003800000 */
.L_x_13961:
        /* <DEDUP_REMOVED lines=10> */
.L_x_13968:
        /* <DEDUP_REMOVED lines=21> */
.L_x_13972:
[----:B------:R-:W-:Y:S05]  /*45d0*/  BSYNC.RECONVERGENT B1 ;  /* 0x0000000000017941 */ /* 0x000fea0003800200 */
.L_x_13971:
[----:B------:R-:W-:Y:S01]  /*45e0*/  IMAD.SHL.U32 R0, R0, 0x100000, RZ ;  /* 0x0010000000007824 */ /* 0x000fe200078e00ff */
[----:B------:R-:W-:-:S04]  /*45f0*/  LEA R3, R3, 0x3b800000, 0x17 ;  /* 0x3b80000003037811 */ /* 0x000fc800078eb8ff */
[----:B------:R-:W-:-:S07]  /*4600*/  LOP3.LUT R0, R3, R0, R7, 0xfe, !PT ;  /* 0x0000000003007212 */ /* 0x000fce00078efe07 */
.L_x_13970:
[----:B------:R-:W-:Y:S05]  /*4610*/  BSYNC.RECONVERGENT B0 ;  /* 0x0000000000007941 */ /* 0x000fea0003800200 */
.L_x_13969:
[----:B------:R-:W0:Y:S02]  /*4620*/  F2I.FTZ.TRUNC.NTZ R0, R0 ;  /* 0x0000000000007305 */ /* 0x000e24000021f100 */
[----:B0-----:R-:W-:Y:S01]  /*4630*/  PRMT R18, R0, 0x7610, R18 ;  /* 0x0000761000127816 */ /* 0x001fe20000000012 */
[----:B------:R-:W-:Y:S06]  /*4640*/  BRA `(.L_x_13954) ;  /* 0x0000000400107947 */ /* 0x000fec0003800000 */
.L_x_13967:
        /* <DEDUP_REMOVED lines=21> */
.L_x_13976:
[----:B------:R-:W-:Y:S05]  /*47a0*/  BSYNC.RECONVERGENT B1 ;  /* 0x0000000000017941 */ /* 0x000fea0003800200 */
.L_x_13975:
[----:B------:R-:W-:Y:S01]  /*47b0*/  IMAD.SHL.U32 R0, R0, 0x200000, RZ ;  /* 0x0020000000007824 */ /* 0x000fe200078e00ff */
[----:B------:R-:W-:-:S04]  /*47c0*/  LEA R3, R3, 0x37800000, 0x17 ;  /* 0x3780000003037811 */ /* 0x000fc800078eb8ff */
[----:B------:R-:W-:-:S07]  /*47d0*/  LOP3.LUT R0, R3, R0, R7, 0xfe, !PT ;  /* 0x0000000003007212 */ /* 0x000fce00078efe07 */
.L_x_13974:
[----:B------:R-:W-:Y:S05]  /*47e0*/  BSYNC.RECONVERGENT B0 ;  /* 0x0000000000007941 */ /* 0x000fea0003800200 */
.L_x_13973:
[----:B------:R-:W0:Y:S02]  /*47f0*/  F2I.FTZ.TRUNC.NTZ R0, R0 ;  /* 0x0000000000007305 */ /* 0x000e24000021f100 */
[----:B0-----:R-:W-:Y:S01]  /*4800*/  PRMT R18, R0, 0x7610, R18 ;  /* 0x0000761000127816 */ /* 0x001fe20000000012 */
[----:B------:R-:W-:Y:S06]  /*4810*/  BRA `(.L_x_13954) ;  /* 0x00000000009c7947 */ /* 0x000fec0003800000 */
.L_x_13966:
        /* <DEDUP_REMOVED lines=14> */
.L_x_13980:
[----:B------:R-:W-:Y:S05]  /*4900*/  BSYNC.RECONVERGENT B0 ;  /* 0x0000000000007941 */ /* 0x000fea0003800200 */
.L_x_13979:
[----:B------:R-:W0:Y:S02]  /*4910*/  F2I.FTZ.TRUNC.NTZ R0, R0 ;  /* 0x0000000000007305 */ /* 0x000e24000021f100 */
[----:B0-----:R-:W-:Y:S01]  /*4920*/  PRMT R18, R0, 0x7610, R18 ;  /* 0x0000761000127816 */ /* 0x001fe20000000012 */
[----:B------:R-:W-:Y:S06]  /*4930*/  BRA `(.L_x_13954) ;  /* 0x0000000000547947 */ /* 0x000fec0003800000 */
.L_x_13953:
        /* <DEDUP_REMOVED lines=16> */
.L_x_13981:
[----:B------:R-:W-:Y:S01]  /*4a40*/  PRMT R18, RZ, 0x7610, R18 ;  /* 0x00007610ff127816 */ /* 0x000fe20000000012 */
[----:B------:R-:W-:Y:S06]  /*4a50*/  BRA `(.L_x_13954) ;  /* 0x00000000000c7947 */ /* 0x000fec0003800000 */
.L_x_13978:
[----:B------:R1:W5:Y:S01]  /*4a60*/  LDG.E.U16 R18, desc[UR36][R4.64] ;  /* 0x0000002404127981 */ /* 0x000362000c1e1500 */
[----:B------:R-:W-:Y:S05]  /*4a70*/  BRA `(.L_x_13954) ;  /* 0x0000000000047947 */ /* 0x000fea0003800000 */
.L_x_13977:
[----:B------:R2:W5:Y:S02]  /*4a80*/  LDG.E.U16 R18, desc[UR36][R4.64] ;  /* 0x0000002404127981 */ /* 0x000564000c1e1500 */
.L_x_13954:
[----:B------:R-:W0:Y:S02]  /*4a90*/  LDCU.U8 UR6, c[0x0][0x3a5] ;  /* 0x000074a0ff0677ac */ /* 0x000e240008000000 */
        /* <DEDUP_REMOVED lines=18> */
.L_x_13985:
[----:B------:R0:W5:Y:S01]  /*4bc0*/  LDG.E.U8 R0, desc[UR36][R4.64] ;  /* 0x0000002404007981 */ /* 0x000162000c1e1100 */
[----:B------:R-:W-:Y:S05]  /*4bd0*/  BRA `(.L_x_13987) ;  /* 0x0000000c00507947 */ /* 0x000fea0003800000 */
.L_x_13984:
        /* <DEDUP_REMOVED lines=8> */
.L_x_13989:
[----:B------:R4:W5:Y:S01]  /*4c60*/  LDG.E.U16 R0, desc[UR36][R4.64] ;  /* 0x0000002404007981 */ /* 0x000962000c1e1500 */
[----:B------:R-:W-:Y:S05]  /*4c70*/  BRA `(.L_x_13987) ;  /* 0x0000000c00287947 */ /* 0x000fea0003800000 */
.L_x_13988:
[----:B------:R3:W5:Y:S01]  /*4c80*/  LDG.E.U16 R0, desc[UR36][R4.64] ;  /* 0x0000002404007981 */ /* 0x000762000c1e1500 */
[----:B------:R-:W-:Y:S05]  /*4c90*/  BRA `(.L_x_13987) ;  /* 0x0000000c00207947 */ /* 0x000fea0003800000 */
.L_x_13983:
        /* <DEDUP_REMOVED lines=9> */
.L_x_13991:
[----:B------:R-:W2:Y:S02]  /*4d30*/  LDG.E.U16 R3, desc[UR36][R4.64] ;  /* 0x0000002404037981 */ /* 0x000ea4000c1e1500 */
[----:B--2---:R-:W-:-:S06]  /*4d40*/  HADD2.F32 R3, -RZ, R3.H0_H0 ;  /* 0x20000003ff037230 */ /* 0x004fcc0000004100 */
[----:B------:R-:W0:Y:S02]  /*4d50*/  F2I.FTZ.TRUNC.NTZ R3, R3 ;  /* 0x0000000300037305 */ /* 0x000e24000021f100 */
[----:B0-----:R-:W-:Y:S01]  /*4d60*/  PRMT R0, R3, 0x7610, R0 ;  /* 0x0000761003007816 */ /* 0x001fe20000000000 */
[----:B------:R-:W-:Y:S06]  /*4d70*/  BRA `(.L_x_13987) ;  /* 0x0000000800e87947 */ /* 0x000fec0003800000 */
.L_x_13990:
        /* <DEDUP_REMOVED lines=9> */
.L_x_13993:
[----:B------:R-:W2:Y:S02]  /*4e10*/  LDG.E.U16 R4, desc[UR36][R4.64] ;  /* 0x0000002404047981 */ /* 0x000ea4000c1e1500 */
[----:B--2---:R-:W-:-:S06]  /*4e20*/  HADD2.F32 R3, -RZ, R4.H0_H0 ;  /* 0x20000004ff037230 */ /* 0x004fcc0000004100 */
[----:B------:R-:W0:Y:S02]  /*4e30*/  F2I.FTZ.TRUNC.NTZ R3, R3 ;  /* 0x0000000300037305 */ /* 0x000e24000021f100 */
[----:B0-----:R-:W-:Y:S01]  /*4e40*/  PRMT R0, R3, 0x7610, R0 ;  /* 0x0000761003007816 */ /* 0x001fe20000000000 */
[----:B------:R-:W-:Y:S06]  /*4e50*/  BRA `(.L_x_13987) ;  /* 0x0000000800b07947 */ /* 0x000fec0003800000 */
.L_x_13992:
[----:B------:R-:W2:Y:S02]  /*4e60*/  LDG.E.64 R4, desc[UR36][R4.64] ;  /* 0x0000002404047981 */ /* 0x000ea4000c1e1b00 */
[----:B--2---:R0:W1:Y:S02]  /*4e70*/  F2I.F64.TRUNC R0, R4 ;  /* 0x0000000400007311 */ /* 0x004064000030d100 */
[----:B01----:R-:W-:Y:S05]  /*4e80*/  BRA `(.L_x_13987) ;  /* 0x0000000800a47947 */ /* 0x003fea0003800000 */
.L_x_13982:
        /* <DEDUP_REMOVED lines=12> */
.L_x_13996:
[----:B------:R-:W2:Y:S02]  /*4f50*/  LDG.E.64 R4, desc[UR36][R4.64] ;  /* 0x0000002404047981 */ /* 0x000ea4000c1e1b00 */
[----:B--2---:R3:W4:Y:S02]  /*4f60*/  F2I.F64.TRUNC R0, R4 ;  /* 0x0000000400007311 */ /* 0x004724000030d100 */
[----:B---34-:R-:W-:Y:S05]  /*4f70*/  BRA `(.L_x_13987) ;  /* 0x0000000800687947 */ /* 0x018fea0003800000 */
.L_x_13995:
        /* <DEDUP_REMOVED lines=27> */
.L_x_13998:
        /* <DEDUP_REMOVED lines=15> */
.L_x_13997:
[----:B------:R-:W2:Y:S02]  /*5220*/  LDG.E.U16 R3, desc[UR36][R4.64] ;  /* 0x0000002404037981 */ /* 0x000ea4000c1e1500 */
[----:B--2---:R-:W-:-:S06]  /*5230*/  IMAD.U32 R3, R3, 0x10000, RZ ;  /* 0x0001000003037824 */ /* 0x004fcc00078e00ff */
[----:B------:R-:W0:Y:S02]  /*5240*/  F2I.FTZ.TRUNC.NTZ R3, R3 ;  /* 0x0000000300037305 */ /* 0x000e24000021f100 */
[----:B0-----:R-:W-:Y:S01]  /*5250*/  PRMT R0, R3, 0x7610, R0 ;  /* 0x0000761003007816 */ /* 0x001fe20000000000 */
[----:B------:R-:W-:Y:S06]  /*5260*/  BRA `(.L_x_13987) ;  /* 0x0000000400ac7947 */ /* 0x000fec0003800000 */
.L_x_13994:
        /* <DEDUP_REMOVED lines=10> */
.L_x_14001:
        /* <DEDUP_REMOVED lines=21> */
.L_x_14005:
[----:B------:R-:W-:Y:S05]  /*5460*/  BSYNC.RECONVERGENT B1 ;  /* 0x0000000000017941 */ /* 0x000fea0003800200 */
.L_x_14004:
[----:B------:R-:W-:Y:S01]  /*5470*/  IMAD.SHL.U32 R0, R0, 0x100000, RZ ;  /* 0x0010000000007824 */ /* 0x000fe200078e00ff */
[----:B------:R-:W-:-:S04]  /*5480*/  LEA R3, R3, 0x3b800000, 0x17 ;  /* 0x3b80000003037811 */ /* 0x000fc800078eb8ff */
[----:B------:R-:W-:-:S07]  /*5490*/  LOP3.LUT R3, R3, R0, R7, 0xfe, !PT ;  /* 0x0000000003037212 */ /* 0x000fce00078efe07 */
.L_x_14003:
[----:B------:R-:W-:Y:S05]  /*54a0*/  BSYNC.RECONVERGENT B0 ;  /* 0x0000000000007941 */ /* 0x000fea0003800200 */
.L_x_14002:
[----:B------:R-:W0:Y:S02]  /*54b0*/  F2I.FTZ.TRUNC.NTZ R3, R3 ;  /* 0x0000000300037305 */ /* 0x000e24000021f100 */
[----:B0-----:R-:W-:Y:S01]  /*54c0*/  PRMT R0, R3, 0x7610, R0 ;  /* 0x0000761003007816 */ /* 0x001fe20000000000 */
[----:B------:R-:W-:Y:S06]  /*54d0*/  BRA `(.L_x_13987) ;  /* 0x0000000400107947 */ /* 0x000fec0003800000 */
.L_x_14000:
        /* <DEDUP_REMOVED lines=21> */
.L_x_14009:
[----:B------:R-:W-:Y:S05]  /*5630*/  BSYNC.RECONVERGENT B1 ;  /* 0x0000000000017941 */ /* 0x000fea0003800200 */
.L_x_14008:
[----:B------:R-:W-:Y:S01]  /*5640*/  IMAD.SHL.U32 R0, R0, 0x200000, RZ ;  /* 0x0020000000007824 */ /* 0x000fe200078e00ff */
[----:B------:R-:W-:-:S04]  /*5650*/  LEA R3, R3, 0x37800000, 0x17 ;  /* 0x3780000003037811 */ /* 0x000fc800078eb8ff */
[----:B------:R-:W-:-:S07]  /*5660*/  LOP3.LUT R3, R3, R0, R7, 0xfe, !PT ;  /* 0x0000000003037212 */ /* 0x000fce00078efe07 */
.L_x_14007:
[----:B------:R-:W-:Y:S05]  /*5670*/  BSYNC.RECONVERGENT B0 ;  /* 0x0000000000007941 */ /* 0x000fea0003800200 */
.L_x_14006:
[----:B------:R-:W0:Y:S02]  /*5680*/  F2I.FTZ.TRUNC.NTZ R3, R3 ;  /* 0x0000000300037305 */ /* 0x000e24000021f100 */
[----:B0-----:R-:W-:Y:S01]  /*5690*/  PRMT R0, R3, 0x7610, R0 ;  /* 0x0000761003007816 */ /* 0x001fe20000000000 */
[----:B------:R-:W-:Y:S06]  /*56a0*/  BRA `(.L_x_13987) ;  /* 0x00000000009c7947 */ /* 0x000fec0003800000 */
.L_x_13999:
        /* <DEDUP_REMOVED lines=14> */
.L_x_14013:
[----:B------:R-:W-:Y:S05]  /*5790*/  BSYNC.RECONVERGENT B0 ;  /* 0x0000000000007941 */ /* 0x000fea0003800200 */
.L_x_14012:
[----:B------:R-:W0:Y:S02]  /*57a0*/  F2I.FTZ.TRUNC.NTZ R3, R3 ;  /* 0x0000000300037305 */ /* 0x000e24000021f100 */
[----:B0-----:R-:W-:Y:S01]  /*57b0*/  PRMT R0, R3, 0x7610, R0 ;  /* 0x0000761003007816 */ /* 0x001fe20000000000 */
[----:B------:R-:W-:Y:S06]  /*57c0*/  BRA `(.L_x_13987) ;  /* 0x0000000000547947 */ /* 0x000fec0003800000 */
.L_x_13986:
        /* <DEDUP_REMOVED lines=16> */
.L_x_14014:
[----:B------:R-:W-:Y:S01]  /*58d0*/  PRMT R0, RZ, 0x7610, R0 ;  /* 0x00007610ff007816 */ /* 0x000fe20000000000 */
[----:B------:R-:W-:Y:S06]  /*58e0*/  BRA `(.L_x_13987) ;  /* 0x00000000000c7947 */ /* 0x000fec0003800000 */
.L_x_14011:
[----:B------:R1:W5:Y:S01]  /*58f0*/  LDG.E.U16 R0, desc[UR36][R4.64] ;  /* 0x0000002404007981 */ /* 0x000362000c1e1500 */
[----:B------:R-:W-:Y:S05]  /*5900*/  BRA `(.L_x_13987) ;  /* 0x0000000000047947 */ /* 0x000fea0003800000 */
.L_x_14010:
[----:B------:R2:W5:Y:S02]  /*5910*/  LDG.E.U16 R0, desc[UR36][R4.64] ;  /* 0x0000002404007981 */ /* 0x000564000c1e1500 */
.L_x_13987:
[----:B-----5:R-:W-:Y:S01]  /*5920*/  PRMT R24, R18, 0x9910, RZ ;  /* 0x0000991012187816 */ /* 0x020fe200000000ff */
[----:B------:R-:W-:Y:S01]  /*5930*/  VIADD R25, R25, 0x80 ;  /* 0x0000008019197836 */ /* 0x000fe20000000000 */
[----:B-1----:R-:W-:-:S07]  /*5940*/  PRMT R19, R0, 0x9910, RZ ;  /* 0x0000991000137816 */ /* 0x002fce00000000ff */
.L_x_13948:
[----:B------:R-:W-:Y:S05]  /*5950*/  BSYNC.RECONVERGENT B6 ;  /* 0x0000000000067941 */ /* 0x000fea0003800200 */
.L_x_13947:
        /* <DEDUP_REMOVED lines=24> */
.L_x_14020:
[----:B------:R0:W5:Y:S01]  /*5ae0*/  LDG.E.U8 R18, desc[UR36][R4.64] ;  /* 0x0000002404127981 */ /* 0x000162000c1e1100 */
[----:B------:R-:W-:Y:S05]  /*5af0*/  BRA `(.L_x_14022) ;  /* 0x0000000c00507947 */ /* 0x000fea0003800000 */
.L_x_14019:
        /* <DEDUP_REMOVED lines=8> */
.L_x_14024:
[----:B------:R3:W5:Y:S01]  /*5b80*/  LDG.E.U16 R18, desc[UR36][R4.64] ;  /* 0x0000002404127981 */ /* 0x000762000c1e1500 */
[----:B------:R-:W-:Y:S05]  /*5b90*/  BRA `(.L_x_14022) ;  /* 0x0000000c00287947 */ /* 0x000fea0003800000 */
.L_x_14023:
[----:B------:R2:W5:Y:S01]  /*5ba0*/  LDG.E.U16 R18, desc[UR36][R4.64] ;  /* 0x0000002404127981 */ /* 0x000562000c1e1500 */
[----:B------:R-:W-:Y:S05]  /*5bb0*/  BRA `(.L_x_14022) ;  /* 0x0000000c00207947 */ /* 0x000fea0003800000 */
.L_x_14018:
        /* <DEDUP_REMOVED lines=9> */
.L_x_14026:
[----:B------:R-:W2:Y:S02]  /*5c50*/  LDG.E.U16 R0, desc[UR36][R4.64] ;  /* 0x0000002404007981 */ /* 0x000ea4000c1e1500 */
[----:B--2---:R-:W-:-:S06]  /*5c60*/  HADD2.F32 R0, -RZ, R0.H0_H0 ;  /* 0x20000000ff007230 */ /* 0x004fcc0000004100 */
[----:B------:R-:W0:Y:S02]  /*5c70*/  F2I.FTZ.TRUNC.NTZ R0, R0 ;  /* 0x0000000000007305 */ /* 0x000e24000021f100 */
[----:B0-----:R-:W-:Y:S01]  /*5c80*/  PRMT R18, R0, 0x7610, R18 ;  /* 0x0000761000127816 */ /* 0x001fe20000000012 */
[----:B------:R-:W-:Y:S06]  /*5c90*/  BRA `(.L_x_14022) ;  /* 0x0000000800e87947 */ /* 0x000fec0003800000 */
.L_x_14025:
        /* <DEDUP_REMOVED lines=9> */
.L_x_14028:
[----:B------:R-:W2:Y:S02]  /*5d30*/  LDG.E.U16 R4, desc[UR36][R4.64] ;  /* 0x0000002404047981 */ /* 0x000ea4000c1e1500 */
[----:B--2---:R-:W-:-:S06]  /*5d40*/  HADD2.F32 R0, -RZ, R4.H0_H0 ;  /* 0x20000004ff007230 */ /* 0x004fcc0000004100 */
[----:B------:R-:W0:Y:S02]  /*5d50*/  F2I.FTZ.TRUNC.NTZ R0, R0 ;  /* 0x0000000000007305 */ /* 0x000e24000021f100 */
[----:B0-----:R-:W-:Y:S01]  /*5d60*/  PRMT R18, R0, 0x7610, R18 ;  /* 0x0000761000127816 */ /* 0x001fe20000000012 */
[----:B------:R-:W-:Y:S06]  /*5d70*/  BRA `(.L_x_14022) ;  /* 0x0000000800b07947 */ /* 0x000fec0003800000 */
.L_x_14027:
[----:B------:R-:W2:Y:S02]  /*5d80*/  LDG.E.64 R4, desc[UR36][R4.64] ;  /* 0x0000002404047981 */ /* 0x000ea4000c1e1b00 */
[----:B--2---:R0:W1:Y:S02]  /*5d90*/  F2I.F64.TRUNC R18, R4 ;  /* 0x0000000400127311 */ /* 0x004064000030d100 */
[----:B01----:R-:W-:Y:S05]  /*5da0*/  BRA `(.L_x_14022) ;  /* 0x0000000800a47947 */ /* 0x003fea0003800000 */
.L_x_14017:
        /* <DEDUP_REMOVED lines=12> */
.L_x_14031:
[----:B------:R-:W2:Y:S02]  /*5e70*/  LDG.E.64 R4, desc[UR36][R4.64] ;  /* 0x0000002404047981 */ /* 0x000ea4000c1e1b00 */
[----:B--2---:R0:W1:Y:S02]  /*5e80*/  F2I.F64.TRUNC R18, R4 ;  /* 0x0000000400127311 */ /* 0x004064000030d100 */
[----:B01----:R-:W-:Y:S05]  /*5e90*/  BRA `(.L_x_14022) ;  /* 0x0000000800687947 */ /* 0x003fea0003800000 */
.L_x_14030:
        /* <DEDUP_REMOVED lines=27> */
.L_x_14033:
        /* <DEDUP_REMOVED lines=15> */
.L_x_14032:
[----:B------:R-:W2:Y:S02]  /*6140*/  LDG.E.U16 R0, desc[UR36][R4.64] ;  /* 0x0000002404007981 */ /* 0x000ea4000c1e1500 */
[----:B--2---:R-:W-:-:S06]  /*6150*/  IMAD.U32 R0, R0, 0x10000, RZ ;  /* 0x0001000000007824 */ /* 0x004fcc00078e00ff */
[----:B------:R-:W0:Y:S02]  /*6160*/  F2I.FTZ.TRUNC.NTZ R0, R0 ;  /* 0x0000000000007305 */ /* 0x000e24000021f100 */
[----:B0-----:R-:W-:Y:S01]  /*6170*/  PRMT R18, R0, 0x7610, R18 ;  /* 0x0000761000127816 */ /* 0x001fe20000000012 */
[----:B------:R-:W-:Y:S06]  /*6180*/  BRA `(.L_x_14022) ;  /* 0x0000000400ac7947 */ /* 0x000fec0003800000 */
.L_x_14029:
        /* <DEDUP_REMOVED lines=10> */
.L_x_14036:
        /* <DEDUP_REMOVED lines=21> */
.L_x_14040:
[----:B------:R-:W-:Y:S05]  /*6380*/  BSYNC.RECONVERGENT B1 ;  /* 0x0000000000017941 */ /* 0x000fea0003800200 */
.L_x_14039:
[----:B------:R-:W-:Y:S01]  /*6390*/  IMAD.SHL.U32 R0, R0, 0x100000, RZ ;  /* 0x0010000000007824 */ /* 0x000fe200078e00ff */
[----:B------:R-:W-:-:S04]  /*63a0*/  LEA R3, R3, 0x3b800000, 0x17 ;  /* 0x3b80000003037811 */ /* 0x000fc800078eb8ff */
[----:B------:R-:W-:-:S07]  /*63b0*/  LOP3.LUT R0, R3, R0, R7, 0xfe, !PT ;  /* 0x0000000003007212 */ /* 0x000fce00078efe07 */
.L_x_14038:
[----:B------:R-:W-:Y:S05]  /*63c0*/  BSYNC.RECONVERGENT B0 ;  /* 0x0000000000007941 */ /* 0x000fea0003800200 */
.L_x_14037:
[----:B------:R-:W0:Y:S02]  /*63d0*/  F2I.FTZ.TRUNC.NTZ R0, R0 ;  /* 0x0000000000007305 */ /* 0x000e24000021f100 */
[----:B0-----:R-:W-:Y:S01]  /*63e0*/  PRMT R18, R0, 0x7610, R18 ;  /* 0x0000761000127816 */ /* 0x001fe20000000012 */
[----:B------:R-:W-:Y:S06]  /*63f0*/  BRA `(.L_x_14022) ;  /* 0x0000000400107947 */ /* 0x000fec0003800000 */
.L_x_14035:
        /* <DEDUP_REMOVED lines=21> */
.L_x_14044:
[----:B------:R-:W-:Y:S05]  /*6550*/  BSYNC.RECONVERGENT B1 ;  /* 0x0000000000017941 */ /* 0x000fea0003800200 */
.L_x_14043:
[----:B------:R-:W-:Y:S01]  /*6560*/  IMAD.SHL.U32 R0, R0, 0x200000, RZ ;  /* 0x0020000000007824 */ /* 0x000fe200078e00ff */
[----:B------:R-:W-:-:S04]  /*6570*/  LEA R3, R3, 0x37800000, 0x17 ;  /* 0x3780000003037811 */ /* 0x000fc800078eb8ff */
[----:B------:R-:W-:-:S07]  /*6580*/  LOP3.LUT R0, R3, R0, R7, 0xfe, !PT ;  /* 0x0000000003007212 */ /* 0x000fce00078efe07 */
.L_x_14042:
[----:B------:R-:W-:Y:S05]  /*6590*/  BSYNC.RECONVERGENT B0 ;  /* 0x0000000000007941 */ /* 0x000fea0003800200 */
.L_x_14041:
[----:B------:R-:W0:Y:S02]  /*65a0*/  F2I.FTZ.TRUNC.NTZ R0, R0 ;  /* 0x0000000000007305 */ /* 0x000e24000021f100 */
[----:B0-----:R-:W-:Y:S01]  /*65b0*/  PRMT R18, R0, 0x7610, R18 ;  /* 0x0000761000127816 */ /* 0x001fe20000000012 */
[----:B------:R-:W-:Y:S06]  /*65c0*/  BRA `(.L_x_14022) ;  /* 0x00000000009c7947 */ /* 0x000fec0003800000 */
.L_x_14034:
        /* <DEDUP_REMOVED lines=14> */
.L_x_14048:
[----:B------:R-:W-:Y:S05]  /*66b0*/  BSYNC.RECONVERGENT B0 ;  /* 0x0000000000007941 */ /* 0x000fea0003800200 */
.L_x_14047:
[----:B------:R-:W0:Y:S02]  /*66c0*/  F2I.FTZ.TRUNC.NTZ R0, R0 ;  /* 0x0000000000007305 */ /* 0x000e24000021f100 */
[----:B0-----:R-:W-:Y:S01]  /*66d0*/  PRMT R18, R0, 0x7610, R18 ;  /* 0x0000761000127816 */ /* 0x001fe20000000012 */
[----:B------:R-:W-:Y:S06]  /*66e0*/  BRA `(.L_x_14022) ;  /* 0x0000000000547947 */ /* 0x000fec0003800000 */
.L_x_14021:
        /* <DEDUP_REMOVED lines=16> */
.L_x_14049:
[----:B------:R-:W-:Y:S01]  /*67f0*/  PRMT R18, RZ, 0x7610, R18 ;  /* 0x00007610ff127816 */ /* 0x000fe20000000012 */
[----:B------:R-:W-:Y:S06]  /*6800*/  BRA `(.L_x_14022) ;  /* 0x00000000000c7947 */ /* 0x000fec0003800000 */
.L_x_14046:
[----:B------:R0:W5:Y:S01]  /*6810*/  LDG.E.U16 R18, desc[UR36][R4.64] ;  /* 0x0000002404127981 */ /* 0x000162000c1e1500 */
[----:B------:R-:W-:Y:S05]  /*6820*/  BRA `(.L_x_14022) ;  /* 0x0000000000047947 */ /* 0x000fea0003800000 */
.L_x_14045:
[----:B------:R0:W5:Y:S02]  /*6830*/  LDG.E.U16 R18, desc[UR36][R4.64] ;  /* 0x0000002404127981 */ /* 0x000164000c1e1500 */
.L_x_14022:
        /* <DEDUP_REMOVED lines=19> */
.L_x_14053:
[----:B------:R0:W5:Y:S01]  /*6970*/  LDG.E.U8 R0, desc[UR36][R4.64] ;  /* 0x0000002404007981 */ /* 0x000162000c1e1100 */
[----:B------:R-:W-:Y:S05]  /*6980*/  BRA `(.L_x_14055) ;  /* 0x0000000c00507947 */ /* 0x000fea0003800000 */
.L_x_14052:
        /* <DEDUP_REMOVED lines=8> */
.L_x_14057:
[----:B------:R0:W5:Y:S01]  /*6a10*/  LDG.E.U16 R0, desc[UR36][R4.64] ;  /* 0x0000002404007981 */ /* 0x000162000c1e1500 */
[----:B------:R-:W-:Y:S05]  /*6a20*/  BRA `(.L_x_14055) ;  /* 0x0000000c00287947 */ /* 0x000fea0003800000 */
.L_x_14056:
[----:B------:R0:W5:Y:S01]  /*6a30*/  LDG.E.U16 R0, desc[UR36][R4.64] ;  /* 0x0000002404007981 */ /* 0x000162000c1e1500 */
[----:B------:R-:W-:Y:S05]  /*6a40*/  BRA `(.L_x_14055) ;  /* 0x0000000c00207947 */ /* 0x000fea0003800000 */
.L_x_14051:
        /* <DEDUP_REMOVED lines=9> */
.L_x_14059:
[----:B------:R-:W2:Y:S02]  /*6ae0*/  LDG.E.U16 R3, desc[UR36][R4.64] ;  /* 0x0000002404037981 */ /* 0x000ea4000c1e1500 */
[----:B--2---:R-:W-:-:S06]  /*6af0*/  HADD2.F32 R3, -RZ, R3.H0_H0 ;  /* 0x20000003ff037230 */ /* 0x004fcc0000004100 */
[----:B------:R-:W0:Y:S02]  /*6b00*/  F2I.FTZ.TRUNC.NTZ R3, R3 ;  /* 0x0000000300037305 */ /* 0x000e24000021f100 */
[----:B0-----:R-:W-:Y:S01]  /*6b10*/  PRMT R0, R3, 0x7610, R0 ;  /* 0x0000761003007816 */ /* 0x001fe20000000000 */
[----:B------:R-:W-:Y:S06]  /*6b20*/  BRA `(.L_x_14055) ;  /* 0x0000000800e87947 */ /* 0x000fec0003800000 */
.L_x_14058:
        /* <DEDUP_REMOVED lines=9> */
.L_x_14061:
[----:B------:R-:W2:Y:S02]  /*6bc0*/  LDG.E.U16 R4, desc[UR36][R4.64] ;  /* 0x0000002404047981 */ /* 0x000ea4000c1e1500 */
[----:B--2---:R-:W-:-:S06]  /*6bd0*/  HADD2.F32 R3, -RZ, R4.H0_H0 ;  /* 0x20000004ff037230 */ /* 0x004fcc0000004100 */
[----:B------:R-:W0:Y:S02]  /*6be0*/  F2I.FTZ.TRUNC.NTZ R3, R3 ;  /* 0x0000000300037305 */ /* 0x000e24000021f100 */
[----:B0-----:R-:W-:Y:S01]  /*6bf0*/  PRMT R0, R3, 0x7610, R0 ;  /* 0x0000761003007816 */ /* 0x001fe20000000000 */
[----:B------:R-:W-:Y:S06]  /*6c00*/  BRA `(.L_x_14055) ;  /* 0x0000000800b07947 */ /* 0x000fec0003800000 */
.L_x_14060:
[----:B------:R-:W2:Y:S02]  /*6c10*/  LDG.E.64 R4, desc[UR36][R4.64] ;  /* 0x0000002404047981 */ /* 0x000ea4000c1e1b00 */
[----:B--2---:R0:W1:Y:S02]  /*6c20*/  F2I.F64.TRUNC R0, R4 ;  /* 0x0000000400007311 */ /* 0x004064000030d100 */
[----:B01----:R-:W-:Y:S05]  /*6c30*/  BRA `(.L_x_14055) ;  /* 0x0000000800a47947 */ /* 0x003fea0003800000 */
.L_x_14050:
        /* <DEDUP_REMOVED lines=12> */
.L_x_14064:
[----:B------:R-:W2:Y:S02]  /*6d00*/  LDG.E.64 R4, desc[UR36][R4.64] ;  /* 0x0000002404047981 */ /* 0x000ea4000c1e1b00 */
[----:B--2---:R3:W4:Y:S02]  /*6d10*/  F2I.F64.TRUNC R0, R4 ;  /* 0x0000000400007311 */ /* 0x004724000030d100 */
[----:B---34-:R-:W-:Y:S05]  /*6d20*/  BRA `(.L_x_14055) ;  /* 0x0000000800687947 */ /* 0x018fea0003800000 */
.L_x_14063:
        /* <DEDUP_REMOVED lines=27> */
.L_x_14066:
        /* <DEDUP_REMOVED lines=15> */
.L_x_14065:
[----:B------:R-:W2:Y:S02]  /*6fd0*/  LDG.E.U16 R3, desc[UR36][R4.64] ;  /* 0x0000002404037981 */ /* 0x000ea4000c1e1500 */
[----:B--2---:R-:W-:-:S06]  /*6fe0*/  IMAD.U32 R3, R3, 0x10000, RZ ;  /* 0x0001000003037824 */ /* 0x004fcc00078e00ff */
[----:B------:R-:W0:Y:S02]  /*6ff0*/  F2I.FTZ.TRUNC.NTZ R3, R3 ;  /* 0x0000000300037305 */ /* 0x000e24000021f100 */
[----:B0-----:R-:W-:Y:S01]  /*7000*/  PRMT R0, R3, 0x7610, R0 ;  /* 0x0000761003007816 */ /* 0x001fe20000000000 */
[----:B------:R-:W-:Y:S06]  /*7010*/  BRA `(.L_x_14055) ;  /* 0x0000000400ac7947 */ /* 0x000fec0003800000 */
.L_x_14062:
        /* <DEDUP_REMOVED lines=10> */
.L_x_14069:
        /* <DEDUP_REMOVED lines=21> */
.L_x_14073:
[----:B------:R-:W-:Y:S05]  /*7210*/  BSYNC.RECONVERGENT B1 ;  /* 0x0000000000017941 */ /* 0x000fea0003800200 */
.L_x_14072:
[----:B------:R-:W-:Y:S01]  /*7220*/  IMAD.SHL.U32 R0, R0, 0x100000, RZ ;  /* 0x0010000000007824 */ /* 0x000fe200078e00ff */
[----:B------:R-:W-:-:S04]  /*7230*/  LEA R3, R3, 0x3b800000, 0x17 ;  /* 0x3b80000003037811 */ /* 0x000fc800078eb8ff */
[----:B------:R-:W-:-:S07]  /*7240*/  LOP3.LUT R3, R3, R0, R7, 0xfe, !PT ;  /* 0x0000000003037212 */ /* 0x000fce00078efe07 */
.L_x_14071:
[----:B------:R-:W-:Y:S05]  /*7250*/  BSYNC.RECONVERGENT B0 ;  /* 0x0000000000007941 */ /* 0x000fea0003800200 */
.L_x_14070:
[----:B------:R-:W0:Y:S02]  /*7260*/  F2I.FTZ.TRUNC.NTZ R3, R3 ;  /* 0x0000000300037305 */ /* 0x000e24000021f100 */
[----:B0-----:R-:W-:Y:S01]  /*7270*/  PRMT R0, R3, 0x7610, R0 ;  /* 0x0000761003007816 */ /* 0x001fe20000000000 */
[----:B------:R-:W-:Y:S06]  /*7280*/  BRA `(.L_x_14055) ;  /* 0x0000000400107947 */ /* 0x000fec0003800000 */
.L_x_14068:
        /* <DEDUP_REMOVED lines=21> */
.L_x_14077:
[----:B------:R-:W-:Y:S05]  /*73e0*/  BSYNC.RECONVERGENT B1 ;  /* 0x0000000000017941 */ /* 0x000fea0003800200 */
.L_x_14076:
[----:B------:R-:W-:Y:S01]  /*73f0*/  IMAD.SHL.U32 R0, R0, 0x200000, RZ ;  /* 0x0020000000007824 */ /* 0x000fe200078e00ff */
[----:B------:R-:W-:-:S04]  /*7400*/  LEA R3, R3, 0x37800000, 0x17 ;  /* 0x3780000003037811 */ /* 0x000fc800078eb8ff */
[----:B------:R-:W-:-:S07]  /*7410*/  LOP3.LUT R3, R3, R0, R7, 0xfe, !PT ;  /* 0x0000000003037212 */ /* 0x000fce00078efe07 */
.L_x_14075:
[----:B------:R-:W-:Y:S05]  /*7420*/  BSYNC.RECONVERGENT B0 ;  /* 0x0000000000007941 */ /* 0x000fea0003800200 */
.L_x_14074:
[----:B------:R-:W0:Y:S02]  /*7430*/  F2I.FTZ.TRUNC.NTZ R3, R3 ;  /* 0x0000000300037305 */ /* 0x000e24000021f100 */
[----:B0-----:R-:W-:Y:S01]  /*7440*/  PRMT R0, R3, 0x7610, R0 ;  /* 0x0000761003007816 */ /* 0x001fe20000000000 */
[----:B------:R-:W-:Y:S06]  /*7450*/  BRA `(.L_x_14055) ;  /* 0x00000000009c7947 */ /* 0x000fec0003800000 */
.L_x_14067:
        /* <DEDUP_REMOVED lines=14> */
.L_x_14081:
[----:B------:R-:W-:Y:S05]  /*7540*/  BSYNC.RECONVERGENT B0 ;  /* 0x0000000000007941 */ /* 0x000fea0003800200 */
.L_x_14080:
[----:B------:R-:W0:Y:S02]  /*7550*/  F2I.FTZ.TRUNC.NTZ R3, R3 ;  /* 0x0000000300037305 */ /* 0x000e24000021f100 */
[----:B0-----:R-:W-:Y:S01]  /*7560*/  PRMT R0, R3, 0x7610, R0 ;  /* 0x0000761003007816 */ /* 0x001fe20000000000 */
[----:B------:R-:W-:Y:S06]  /*7570*/  BRA `(.L_x_14055) ;  /* 0x0000000000547947 */ /* 0x000fec0003800000 */
.L_x_14054:
        /* <DEDUP_REMOVED lines=16> */
.L_x_14082:
[----:B------:R-:W-:Y:S01]  /*7680*/  PRMT R0, RZ, 0x7610, R0 ;  /* 0x00007610ff007816 */ /* 0x000fe20000000000 */
[----:B------:R-:W-:Y:S06]  /*7690*/  BRA `(.L_x_14055) ;  /* 0x00000000000c7947 */ /* 0x000fec0003800000 */
.L_x_14079:
[----:B------:R1:W5:Y:S01]  /*76a0*/  LDG.E.U16 R0, desc[UR36][R4.64] ;  /* 0x0000002404007981 */ /* 0x000362000c1e1500 */
[----:B------:R-:W-:Y:S05]  /*76b0*/  BRA `(.L_x_14055) ;  /* 0x0000000000047947 */ /* 0x000fea0003800000 */
.L_x_14078:
[----:B------:R0:W5:Y:S02]  /*76c0*/  LDG.E.U16 R0, desc[UR36][R4.64] ;  /* 0x0000002404007981 */ /* 0x000164000c1e1500 */
.L_x_14055:
[----:B-----5:R-:W-:Y:S02]  /*76d0*/  PRMT R3, R18, 0x9910, RZ ;  /* 0x0000991012037816 */ /* 0x020fe400000000ff */
[----:B-1--4-:R-:W-:-:S07]  /*76e0*/  PRMT R0, R0, 0x9910, RZ ;  /* 0x0000991000007816 */ /* 0x012fce00000000ff */
.L_x_14016:
[----:B------:R-:W-:Y:S05]  /*76f0*/  BSYNC.RECONVERGENT B6 ;  /* 0x0000000000067941 */ /* 0x000fea0003800200 */
.L_x_14015:
[----:B------:R-:W1:Y:S01]  /*7700*/  LDC.U8 R18, c[0x0][0x3b0] ;  /* 0x0000ec00ff127b82 */ /* 0x000e620000000000 */
[CC--:B------:R-:W-:Y:S01]  /*7710*/  ISETP.GE.AND P0, PT, R17.reuse, R16.reuse, PT ;  /* 0x000000101100720c */ /* 0x0c0fe20003f06270 */
[C---:B0-234-:R-:W-:Y:S01]  /*7720*/  VIADD R5, R17.reuse, 0x100 ;  /* 0x0000010011057836 */ /* 0x05dfe20000000000 */
[----:B------:R-:W-:Y:S01]  /*7730*/  BSSY.RECONVERGENT B0, `(.L_x_14083) ;  /* 0x000001d000007945 */ /* 0x000fe20003800200 */
[C---:B------:R-:W-:Y:S02]  /*7740*/  VIADD R7, R17.reuse, 0x180 ;  /* 0x0000018011077836 */ /* 0x040fe40000000000 */
[----:B------:R-:W-:Y:S01]  /*7750*/  VIADD R25, R17, 0x80 ;  /* 0x0000008011197836 */ /* 0x000fe20000000000 */
[-C--:B------:R-:W-:Y:S02]  /*7760*/  ISETP.GE.AND P2, PT, R5, R16.reuse, PT ;  /* 0x000000100500720c */ /* 0x080fe40003f46270 */
[-C--:B------:R-:W-:Y:S02]  /*7770*/  ISETP.GE.AND P1, PT, R7, R16.reuse, PT ;  /* 0x000000100700720c */ /* 0x080fe40003f26270 */
[----:B------:R-:W-:-:S03]  /*7780*/  ISETP.GE.AND P3, PT, R25, R16, PT ;  /* 0x000000101900720c */ /* 0x000fc60003f66270 */
[----:B------:R-:W-:Y:S10]  /*7790*/  @P0 BRA `(.L_x_14084) ;  /* 0x0000000000580947 */ /* 0x000ff40003800000 */
[-C--:B------:R-:W-:Y:S02]  /*77a0*/  IABS R6, R26.reuse ;  /* 0x0000001a00067213 */ /* 0x080fe40000000000 */
[----:B------:R-:W-:Y:S02]  /*77b0*/  IABS R10, R26 ;  /* 0x0000001a000a7213 */ /* 0x000fe40000000000 */
[----:B------:R-:W0:Y:S01]  /*77c0*/  I2F.RP R7, R6 ;  /* 0x0000000600077306 */ /* 0x000e220000209400 */
[----:B------:R-:W-:Y:S02]  /*77d0*/  IABS R8, R27 ;  /* 0x0000001b00087213 */ /* 0x000fe40000000000 */
[----:B------:R-:W-:-:S05]  /*77e0*/  ISETP.GE.AND P6, PT, R27, RZ, PT ;  /* 0x000000ff1b00720c */ /* 0x000fca0003fc6270 */
[----:B0-----:R-:W0:Y:S02]  /*77f0*/  MUFU.RCP R7, R7 ;  /* 0x0000000700077308 */ /* 0x001e240000001000 */
[----:B0-----:R-:W-:Y:S02]  /*7800*/  VIADD R4, R7, 0xffffffe ;  /* 0x0ffffffe07047836 */ /* 0x001fe40000000000 */
[----:B------:R-:W-:-:S04]  /*7810*/  IMAD.MOV R7, RZ, RZ, -R10 ;  /* 0x000000ffff077224 */ /* 0x000fc800078e0a0a */
[----:B------:R0:W2:Y:S02]  /*7820*/  F2I.FTZ.U32.TRUNC.NTZ R5, R4 ;  /* 0x0000000400057305 */ /* 0x0000a4000021f000 */
[----:B0-----:R-:W-:Y:S02]  /*7830*/  IMAD.MOV.U32 R4, RZ, RZ, RZ ;  /* 0x000000ffff047224 */ /* 0x001fe400078e00ff */
[----:B--2---:R-:W-:-:S04]  /*7840*/  IMAD.MOV R9, RZ, RZ, -R5 ;  /* 0x000000ffff097224 */ /* 0x004fc800078e0a05 */
[----:B------:R-:W-:-:S04]  /*7850*/  IMAD R9, R9, R6, RZ ;  /* 0x0000000609097224 */ /* 0x000fc800078e02ff */
[----:B------:R-:W-:-:S06]  /*7860*/  IMAD.HI.U32 R5, R5, R9, R4 ;  /* 0x0000000905057227 */ /* 0x000fcc00078e0004 */
[----:B------:R-:W-:-:S04]  /*7870*/  IMAD.HI.U32 R5, R5, R8, RZ ;  /* 0x0000000805057227 */ /* 0x000fc800078e00ff */
[----:B------:R-:W-:-:S05]  /*7880*/  IMAD R5, R5, R7, R8 ;  /* 0x0000000705057224 */ /* 0x000fca00078e0208 */
[----:B------:R-:W-:-:S13]  /*7890*/  ISETP.GT.U32.AND P4, PT, R6, R5, PT ;  /* 0x000000050600720c */ /* 0x000fda0003f84070 */
[----:B------:R-:W-:Y:S01]  /*78a0*/  @!P4 IMAD.IADD R5, R5, 0x1, -R6 ;  /* 0x000000010505c824 */ /* 0x000fe200078e0a06 */
[----:B------:R-:W-:-:S04]  /*78b0*/  ISETP.NE.AND P4, PT, R26, RZ, PT ;  /* 0x000000ff1a00720c */ /* 0x000fc80003f85270 */
[----:B------:R-:W-:-:S13]  /*78c0*/  ISETP.GT.U32.AND P5, PT, R6, R5, PT ;  /* 0x000000050600720c */ /* 0x000fda0003fa4070 */
[----:B------:R-:W-:-:S04]  /*78d0*/  @!P5 IMAD.IADD R5, R5, 0x1, -R6 ;  /* 0x000000010505d824 */ /* 0x000fc800078e0a06 */
[----:B------:R-:W-:Y:S01]  /*78e0*/  @!P6 IMAD.MOV R5, RZ, RZ, -R5 ;  /* 0x000000ffff05e224 */ /* 0x000fe200078e0a05 */
[----:B------:R-:W-:-:S07]  /*78f0*/  @!P4 LOP3.LUT R5, RZ, R26, RZ, 0x33, !PT ;  /* 0x0000001aff05c212 */ /* 0x000fce00078e33ff */
.L_x_14084:
[----:B------:R-:W-:Y:S05]  /*7900*/  BSYNC.RECONVERGENT B0 ;  /* 0x0000000000007941 */ /* 0x000fea0003800200 */
.L_x_14083:
[----:B------:R-:W-:Y:S04]  /*7910*/  BSSY.RECONVERGENT B0, `(.L_x_14085) ;  /* 0x000001a000007945 */ /* 0x000fe80003800200 */
[----:B------:R-:W-:Y:S05]  /*7920*/  @P3 BRA `(.L_x_14086) ;  /* 0x0000000000603947 */ /* 0x000fea0003800000 */
[-C--:B------:R-:W-:Y:S02]  /*7930*/  IABS R8, R22.reuse ;  /* 0x0000001600087213 */ /* 0x080fe40000000000 */
[----:B------:R-:W-:Y:S02]  /*7940*/  IABS R10, R22 ;  /* 0x00000016000a7213 */ /* 0x000fe40000000000 */
[----:B------:R-:W0:Y:S01]  /*7950*/  I2F.RP R4, R8 ;  /* 0x0000000800047306 */ /* 0x000e220000209400 */
[----:B------:R-:W-:Y:S02]  /*7960*/  ISETP.GE.AND P5, PT, R23, RZ, PT ;  /* 0x000000ff1700720c */ /* 0x000fe40003fa6270 */
[----:B------:R-:W-:-:S05]  /*7970*/  IMAD.MOV R10, RZ, RZ, -R10 ;  /* 0x000000ffff0a7224 */ /* 0x000fca00078e0a0a */
[----:B0-----:R-:W0:Y:S02]  /*7980*/  MUFU.RCP R4, R4 ;  /* 0x0000000400047308 */ /* 0x001e240000001000 */
[----:B0-----:R-:W-:Y:S01]  /*7990*/  VIADD R6, R4, 0xffffffe ;  /* 0x0ffffffe04067836 */ /* 0x001fe20000000000 */
[----:B------:R-:W-:-:S05]  /*79a0*/  IABS R4, R23 ;  /* 0x0000001700047213 */ /* 0x000fca0000000000 */
[----:B------:R0:W2:Y:S02]  /*79b0*/  F2I.FTZ.U32.TRUNC.NTZ R7, R6 ;  /* 0x0000000600077305 */ /* 0x0000a4000021f000 */
[----:B0-----:R-:W-:Y:S02]  /*79c0*/  IMAD.MOV.U32 R6, RZ, RZ, RZ ;  /* 0x000000ffff067224 */ /* 0x001fe400078e00ff */
[----:B--2---:R-:W-:-:S04]  /*79d0*/  IMAD.MOV R9, RZ, RZ, -R7 ;  /* 0x000000ffff097224 */ /* 0x004fc800078e0a07 */
[----:B------:R-:W-:-:S04]  /*79e0*/  IMAD R9, R9, R8, RZ ;  /* 0x0000000809097224 */ /* 0x000fc800078e02ff */
[----:B------:R-:W-:-:S04]  /*79f0*/  IMAD.HI.U32 R7, R7, R9, R6 ;  /* 0x0000000907077227 */ /* 0x000fc800078e0006 */
[----:B------:R-:W-:Y:S02]  /*7a00*/  IMAD.MOV.U32 R9, RZ, RZ, R10 ;  /* 0x000000ffff097224 */ /* 0x000fe400078e000a */
[----:B------:R-:W-:-:S04]  /*7a10*/  IMAD.HI.U32 R7, R7, R4, RZ ;  /* 0x0000000407077227 */ /* 0x000fc800078e00ff */
[----:B------:R-:W-:-:S05]  /*7a20*/  IMAD R7, R7, R9, R4 ;  /* 0x0000000907077224 */ /* 0x000fca00078e0204 */
[----:B------:R-:W-:-:S13]  /*7a30*/  ISETP.GT.U32.AND P3, PT, R8, R7, PT ;  /* 0x000000070800720c */ /* 0x000fda0003f64070 */
[----:B------:R-:W-:Y:S01]  /*7a40*/  @!P3 IMAD.IADD R7, R7, 0x1, -R8 ;  /* 0x000000010707b824 */ /* 0x000fe200078e0a08 */
[----:B------:R-:W-:-:S04]  /*7a50*/  ISETP.NE.AND P3, PT, R22, RZ, PT ;  /* 0x000000ff1600720c */ /* 0x000fc80003f65270 */
[----:B------:R-:W-:-:S13]  /*7a60*/  ISETP.GT.U32.AND P4, PT, R8, R7, PT ;  /* 0x000000070800720c */ /* 0x000fda0003f84070 */
[----:B------:R-:W-:-:S04]  /*7a70*/  @!P4 IMAD.IADD R7, R7, 0x1, -R8 ;  /* 0x000000010707c824 */ /* 0x000fc800078e0a08 */
[----:B------:R-:W-:-:S04]  /*7a80*/  IMAD.MOV.U32 R23, RZ, RZ, R7 ;  /* 0x000000ffff177224 */ /* 0x000fc800078e0007 */
[----:B------:R-:W-:Y:S01]  /*7a90*/  @!P5 IMAD.MOV R23, RZ, RZ, -R23 ;  /* 0x000000ffff17d224 */ /* 0x000fe200078e0a17 */
[----:B------:R-:W-:-:S07]  /*7aa0*/  @!P3 LOP3.LUT R23, RZ, R22, RZ, 0x33, !PT ;  /* 0x00000016ff17b212 */ /* 0x000fce00078e33ff */
.L_x_14086:
[----:B------:R-:W-:Y:S05]  /*7ab0*/  BSYNC.RECONVERGENT B0 ;  /* 0x0000000000007941 */ /* 0x000fea0003800200 */
.L_x_14085:
[----:B------:R-:W-:Y:S04]  /*7ac0*/  BSSY.RECONVERGENT B0, `(.L_x_14087) ;  /* 0x0000018000007945 */ /* 0x000fe80003800200 */
[----:B------:R-:W-:Y:S05]  /*7ad0*/  @P2 BRA `(.L_x_14088) ;  /* 0x0000000000582947 */ /* 0x000fea0003800000 */
        /* <DEDUP_REMOVED lines=22> */
.L_x_14088:
[----:B------:R-:W-:Y:S05]  /*7c40*/  BSYNC.RECONVERGENT B0 ;  /* 0x0000000000007941 */ /* 0x000fea0003800200 */
.L_x_14087:
        /* <DEDUP_REMOVED lines=24> */
.L_x_14090:
[----:B------:R-:W-:Y:S05]  /*7dd0*/  BSYNC.RECONVERGENT B0 ;  /* 0x0000000000007941 */ /* 0x000fea0003800200 */
.L_x_14089:
[----:B------:R-:W-:Y:S04]  /*7de0*/  BSSY.RECONVERGENT B6, `(.L_x_14091) ;  /* 0x0000104000067945 */ /* 0x000fe80003800200 */
[----:B------:R-:W-:Y:S05]  /*7df0*/  @P0 BRA `(.L_x_14092) ;  /* 0x0000001000080947 */ /* 0x000fea0003800000 */
[----:B------:R-:W0:Y:S01]  /*7e00*/  LDCU UR4, c[0x0][0x3b4] ;  /* 0x00007680ff0477ac */ /* 0x000e220008000800 */
[----:B------:R-:W2:Y:S01]  /*7e10*/  LDC.64 R8, c[0x0][0x388] ;  /* 0x0000e200ff087b82 */ /* 0x000ea20000000a00 */
[----:B------:R-:W-:Y:S01]  /*7e20*/  IMAD R0, R2, 0x200, R17 ;  /* 0x0000020002007824 */ /* 0x000fe200078e0211 */
[----:B-1----:R-:W-:-:S03]  /*7e30*/  PRMT R4, R18, 0x9910, RZ ;  /* 0x0000991012047816 */ /* 0x002fc600000000ff */
[----:B0-----:R-:W-:Y:S02]  /*7e40*/  IMAD R3, R0, UR4, RZ ;  /* 0x0000000400037c24 */ /* 0x001fe4000f8e02ff */
[----:B------:R-:W-:-:S05]  /*7e50*/  IMAD.MOV.U32 R0, RZ, RZ, R4 ;  /* 0x000000ffff007224 */ /* 0x000fca00078e0004 */
[----:B------:R-:W-:Y:S02]  /*7e60*/  ISETP.GT.AND P0, PT, R0, 0x9, PT ;  /* 0x000000090000780c */ /* 0x000fe40003f04270 */
[----:B--2---:R-:W-:-:S05]  /*7e70*/  IADD3 R8, P1, PT, R3, R8, RZ ;  /* 0x0000000803087210 */ /* 0x004fca0007f3e0ff */
        /* <DEDUP_REMOVED lines=10> */
[----:B------:R0:W-:Y:S01]  /*7f20*/  STG.E.U8 desc[UR36][R8.64], R5 ;  /* 0x0000000508007986 */ /* 0x0001e2000c101124 */
[----:B------:R-:W-:Y:S01]  /*7f30*/  IMAD.MOV.U32 R17, RZ, RZ, R25 ;  /* 0x000000ffff117224 */ /* 0x000fe200078e0019 */
[----:B------:R-:W-:Y:S06]  /*7f40*/  BRA `(.L_x_14092) ;  /* 0x0000000c00b47947 */ /* 0x000fec0003800000 */
.L_x_14096:
[----:B------:R0:W-:Y:S01]  /*7f50*/  STG.E.U8 desc[UR36][R8.64], R5 ;  /* 0x0000000508007986 */ /* 0x0001e2000c101124 */
[----:B------:R-:W-:Y:S01]  /*7f60*/  IMAD.MOV.U32 R17, RZ, RZ, R25 ;  /* 0x000000ffff117224 */ /* 0x000fe200078e0019 */
[----:B------:R-:W-:Y:S06]  /*7f70*/  BRA `(.L_x_14092) ;  /* 0x0000000c00a87947 */ /* 0x000fec0003800000 */
.L_x_14095:
[----:B------:R-:W-:-:S13]  /*7f80*/  ISETP.NE.AND P0, PT, R0, 0x2, PT ;  /* 0x000000020000780c */ /* 0x000fda0003f05270 */
[----:B------:R-:W-:Y:S05]  /*7f90*/  @!P0 BRA `(.L_x_14098) ;  /* 0x0000000000388947 */ /* 0x000fea0003800000 */
[----:B------:R-:W-:-:S13]  /*7fa0*/  ISETP.NE.AND P0, PT, R0, 0x3, PT ;  /* 0x000000030000780c */ /* 0x000fda0003f05270 */
[----:B------:R-:W-:Y:S05]  /*7fb0*/  @!P0 BRA `(.L_x_14099) ;  /* 0x0000000000208947 */ /* 0x000fea0003800000 */
[----:B------:R-:W-:-:S13]  /*7fc0*/  ISETP.NE.AND P0, PT, R0, 0x4, PT ;  /* 0x000000040000780c */ /* 0x000fda0003f05270 */
[----:B------:R-:W-:Y:S05]  /*7fd0*/  @P0 BRA `(.L_x_14097) ;  /* 0x0000000800e00947 */ /* 0x000fea0003800000 */
[----:B------:R-:W-:Y:S01]  /*7fe0*/  PRMT R5, R5, 0x9910, RZ ;  /* 0x0000991005057816 */ /* 0x000fe200000000ff */
[----:B------:R-:W-:-:S04]  /*7ff0*/  IMAD.MOV.U32 R17, RZ, RZ, R25 ;  /* 0x000000ffff117224 */ /* 0x000fc800078e0019 */
[----:B------:R-:W-:-:S05]  /*8000*/  IMAD.MOV.U32 R4, RZ, RZ, R5 ;  /* 0x000000ffff047224 */ /* 0x000fca00078e0005 */
[----:B------:R-:W-:-:S05]  /*8010*/  SHF.R.S32.HI R5, RZ, 0x1f, R4 ;  /* 0x0000001fff057819 */ /* 0x000fca0000011404 */
[----:B------:R0:W-:Y:S01]  /*8020*/  STG.E.64 desc[UR36][R8.64], R4 ;  /* 0x0000000408007986 */ /* 0x0001e2000c101b24 */
[----:B------:R-:W-:Y:S05]  /*8030*/  BRA `(.L_x_14092) ;  /* 0x0000000c00787947 */ /* 0x000fea0003800000 */
.L_x_14099:
[----:B------:R-:W-:Y:S01]  /*8040*/  PRMT R3, R5, 0x9910, RZ ;  /* 0x0000991005037816 */ /* 0x000fe200000000ff */
[----:B------:R-:W-:-:S04]  /*8050*/  IMAD.MOV.U32 R17, RZ, RZ, R25 ;  /* 0x000000ffff117224 */ /* 0x000fc800078e0019 */
[----:B------:R0:W-:Y:S01]  /*8060*/  STG.E desc[UR36][R8.64], R3 ;  /* 0x0000000308007986 */ /* 0x0001e2000c101924 */
[----:B------:R-:W-:Y:S05]  /*8070*/  BRA `(.L_x_14092) ;  /* 0x0000000c00687947 */ /* 0x000fea0003800000 */
.L_x_14098:
[----:B------:R0:W-:Y:S01]  /*8080*/  STG.E.U16 desc[UR36][R8.64], R5 ;  /* 0x0000000508007986 */ /* 0x0001e2000c101524 */
[----:B------:R-:W-:Y:S01]  /*8090*/  IMAD.MOV.U32 R17, RZ, RZ, R25 ;  /* 0x000000ffff117224 */ /* 0x000fe200078e0019 */
[----:B------:R-:W-:Y:S06]  /*80a0*/  BRA `(.L_x_14092) ;  /* 0x0000000c005c7947 */ /* 0x000fec0003800000 */
.L_x_14094:
[----:B------:R-:W-:-:S13]  /*80b0*/  ISETP.GT.AND P0, PT, R0, 0x6, PT ;  /* 0x000000060000780c */ /* 0x000fda0003f04270 */
[----:B------:R-:W-:Y:S05]  /*80c0*/  @P0 BRA `(.L_x_14100) ;  /* 0x0000000000340947 */ /* 0x000fea0003800000 */
[----:B------:R-:W-:-:S13]  /*80d0*/  ISETP.NE.AND P0, PT, R0, 0x5, PT ;  /* 0x000000050000780c */ /* 0x000fda0003f05270 */
[----:B------:R-:W-:Y:S05]  /*80e0*/  @!P0 BRA `(.L_x_14101) ;  /* 0x0000000000188947 */ /* 0x000fea0003800000 */
[----:B------:R-:W-:-:S13]  /*80f0*/  ISETP.NE.AND P0, PT, R0, 0x6, PT ;  /* 0x000000060000780c */ /* 0x000fda0003f05270 */
[----:B------:R-:W-:Y:S05]  /*8100*/  @P0 BRA `(.L_x_14097) ;  /* 0x0000000800940947 */ /* 0x000fea0003800000 */
[----:B------:R-:W0:Y:S01]  /*8110*/  I2F.S16 R5, R5 ;  /* 0x0000000500057306 */ /* 0x000e220000101400 */
[----:B------:R-:W-:Y:S01]  /*8120*/  IMAD.MOV.U32 R17, RZ, RZ, R25 ;  /* 0x000000ffff117224 */ /* 0x000fe200078e0019 */
[----:B0-----:R0:W-:Y:S01]  /*8130*/  STG.E desc[UR36][R8.64], R5 ;  /* 0x0000000508007986 */ /* 0x0011e2000c101924 */
[----:B------:R-:W-:Y:S05]  /*8140*/  BRA `(.L_x_14092) ;  /* 0x0000000c00347947 */ /* 0x000fea0003800000 */
.L_x_14101:
[----:B------:R-:W0:Y:S01]  /*8150*/  I2F.S16 R0, R5 ;  /* 0x0000000500007306 */ /* 0x000e220000101400 */
[----:B------:R-:W-:Y:S01]  /*8160*/  IMAD.MOV.U32 R17, RZ, RZ, R25 ;  /* 0x000000ffff117224 */ /* 0x000fe200078e0019 */
[----:B0-----:R-:W-:-:S05]  /*8170*/  F2FP.F16.F32.PACK_AB R0, RZ, R0 ;  /* 0x00000000ff00723e */ /* 0x001fca00000000ff */
[----:B------:R2:W-:Y:S01]  /*8180*/  STG.E.U16 desc[UR36][R8.64], R0 ;  /* 0x0000000008007986 */ /* 0x0005e2000c101524 */
[----:B------:R-:W-:Y:S05]  /*8190*/  BRA `(.L_x_14092) ;  /* 0x0000000c00207947 */ /* 0x000fea0003800000 */
.L_x_14100:
[----:B------:R-:W-:-:S13]  /*81a0*/  ISETP.NE.AND P0, PT, R0, 0x7, PT ;  /* 0x000000070000780c */ /* 0x000fda0003f05270 */
[----:B------:R-:W-:Y:S05]  /*81b0*/  @!P0 BRA `(.L_x_14102) ;  /* 0x00000000003c8947 */ /* 0x000fea0003800000 */
[----:B------:R-:W-:-:S13]  /*81c0*/  ISETP.NE.AND P0, PT, R0, 0x8, PT ;  /* 0x000000080000780c */ /* 0x000fda0003f05270 */
[----:B------:R-:W-:Y:S05]  /*81d0*/  @!P0 BRA `(.L_x_14103) ;  /* 0x00000000001c8947 */ /* 0x000fea0003800000 */
[----:B------:R-:W-:-:S13]  /*81e0*/  ISETP.NE.AND P0, PT, R0, 0x9, PT ;  /* 0x000000090000780c */ /* 0x000fda0003f05270 */
[----:B------:R-:W-:Y:S05]  /*81f0*/  @P0 BRA `(.L_x_14097) ;  /* 0x0000000800580947 */ /* 0x000fea0003800000 */
[----:B------:R-:W0:Y:S01]  /*8200*/  I2F.S16 R6, R5 ;  /* 0x0000000500067306 */ /* 0x000e220000101400 */
[----:B------:R-:W-:Y:S02]  /*8210*/  IMAD.MOV.U32 R7, RZ, RZ, RZ ;  /* 0x000000ffff077224 */ /* 0x000fe400078e00ff */
[----:B------:R-:W-:-:S03]  /*8220*/  IMAD.MOV.U32 R17, RZ, RZ, R25 ;  /* 0x000000ffff117224 */ /* 0x000fc600078e0019 */
[----:B0-----:R4:W-:Y:S01]  /*8230*/  STG.E.64 desc[UR36][R8.64], R6 ;  /* 0x0000000608007986 */ /* 0x0019e2000c101b24 */
[----:B------:R-:W-:Y:S05]  /*8240*/  BRA `(.L_x_14092) ;  /* 0x0000000800f47947 */ /* 0x000fea0003800000 */
.L_x_14103:
[----:B------:R-:W0:Y:S01]  /*8250*/  I2F.S16 R5, R5 ;  /* 0x0000000500057306 */ /* 0x000e220000101400 */
[----:B------:R-:W-:Y:S01]  /*8260*/  IMAD.MOV.U32 R17, RZ, RZ, R25 ;  /* 0x000000ffff117224 */ /* 0x000fe200078e0019 */
[----:B0-----:R-:W-:-:S04]  /*8270*/  F2FP.F16.F32.PACK_AB R3, RZ, R5 ;  /* 0x00000005ff03723e */ /* 0x001fc800000000ff */
[----:B------:R-:W-:-:S05]  /*8280*/  PRMT R3, R3, 0x5410, RZ ;  /* 0x0000541003037816 */ /* 0x000fca00000000ff */
[----:B------:R0:W-:Y:S01]  /*8290*/  STG.E desc[UR36][R8.64], R3 ;  /* 0x0000000308007986 */ /* 0x0001e2000c101924 */
[----:B------:R-:W-:Y:S05]  /*82a0*/  BRA `(.L_x_14092) ;  /* 0x0000000800dc7947 */ /* 0x000fea0003800000 */
.L_x_14102:
[----:B------:R-:W0:Y:S01]  /*82b0*/  I2F.F64.S16 R4, R5 ;  /* 0x0000000500047312 */ /* 0x000e220000101c00 */
[----:B------:R-:W-:Y:S01]  /*82c0*/  IMAD.MOV.U32 R17, RZ, RZ, R25 ;  /* 0x000000ffff117224 */ /* 0x000fe200078e0019 */
[----:B0-----:R3:W-:Y:S01]  /*82d0*/  STG.E.64 desc[UR36][R8.64], R4 ;  /* 0x0000000408007986 */ /* 0x0017e2000c101b24 */
[----:B------:R-:W-:Y:S05]  /*82e0*/  BRA `(.L_x_14092) ;  /* 0x0000000800cc7947 */ /* 0x000fea0003800000 */
.L_x_14093:
        /* <DEDUP_REMOVED lines=8> */
[----:B------:R-:W-:Y:S01]  /*8370*/  PRMT R0, R5, 0x9910, RZ ;  /* 0x0000991005007816 */ /* 0x000fe200000000ff */
[----:B------:R-:W-:-:S03]  /*8380*/  IMAD.MOV.U32 R17, RZ, RZ, R25 ;  /* 0x000000ffff117224 */ /* 0x000fc600078e0019 */
[----:B------:R-:W-:-:S04]  /*8390*/  ISETP.NE.AND P0, PT, R0, RZ, PT ;  /* 0x000000ff0000720c */ /* 0x000fc80003f05270 */
[----:B------:R-:W-:-:S05]  /*83a0*/  SEL R3, RZ, 0x1, !P0 ;  /* 0x00000001ff037807 */ /* 0x000fca0004000000 */
[----:B------:R0:W-:Y:S01]  /*83b0*/  STG.E.U8 desc[UR36][R8.64], R3 ;  /* 0x0000000308007986 */ /* 0x0001e2000c101124 */
[----:B------:R-:W-:Y:S05]  /*83c0*/  BRA `(.L_x_14092) ;  /* 0x0000000800947947 */ /* 0x000fea0003800000 */
.L_x_14106:
[----:B------:R-:W-:Y:S01]  /*83d0*/  CS2R R6, SRZ ;  /* 0x0000000000067805 */ /* 0x000fe2000001ff00 */
[----:B------:R-:W0:Y:S01]  /*83e0*/  I2F.F64.S16 R4, R5 ;  /* 0x0000000500047312 */ /* 0x000e220000101c00 */
[----:B------:R-:W-:-:S03]  /*83f0*/  IMAD.MOV.U32 R17, RZ, RZ, R25 ;  /* 0x000000ffff117224 */ /* 0x000fc600078e0019 */
[----:B0-----:R0:W-:Y:S01]  /*8400*/  STG.E.128 desc[UR36][R8.64], R4 ;  /* 0x0000000408007986 */ /* 0x0011e2000c101d24 */
[----:B------:R-:W-:Y:S05]  /*8410*/  BRA `(.L_x_14092) ;  /* 0x0000000800807947 */ /* 0x000fea0003800000 */
.L_x_14105:
[----:B------:R-:W-:-:S13]  /*8420*/  ISETP.NE.AND P0, PT, R0, 0xf, PT ;  /* 0x0000000f0000780c */ /* 0x000fda0003f05270 */
[----:B------:R-:W-:Y:S05]  /*8430*/  @!P0 BRA `(.L_x_14107) ;  /* 0x0000000000a88947 */ /* 0x000fea0003800000 */
[----:B------:R-:W-:-:S13]  /*8440*/  ISETP.NE.AND P0, PT, R0, 0x17, PT ;  /* 0x000000170000780c */ /* 0x000fda0003f05270 */
[----:B------:R-:W-:Y:S05]  /*8450*/  @!P0 BRA `(.L_x_14108) ;  /* 0x0000000000508947 */ /* 0x000fea0003800000 */
[----:B------:R-:W-:-:S13]  /*8460*/  ISETP.NE.AND P0, PT, R0, 0x18, PT ;  /* 0x000000180000780c */ /* 0x000fda0003f05270 */
[----:B------:R-:W-:Y:S05]  /*8470*/  @P0 BRA `(.L_x_14097) ;  /* 0x0000000400b80947 */ /* 0x000fea0003800000 */
        /* <DEDUP_REMOVED lines=13> */
.L_x_14110:
[----:B------:R-:W-:Y:S05]  /*8550*/  BSYNC.RECONVERGENT B0 ;  /* 0x0000000000007941 */ /* 0x000fea0003800200 */
.L_x_14109:
[----:B------:R-:W-:Y:S01]  /*8560*/  LOP3.LUT R7, R0, 0x80, R7, 0xf8, !PT ;  /* 0x0000008000077812 */ /* 0x000fe200078ef807 */
[----:B------:R-:W-:-:S04]  /*8570*/  IMAD.MOV.U32 R17, RZ, RZ, R25 ;  /* 0x000000ffff117224 */ /* 0x000fc800078e0019 */
[----:B------:R0:W-:Y:S01]  /*8580*/  STG.E.U8 desc[UR36][R8.64], R7 ;  /* 0x0000000708007986 */ /* 0x0001e2000c101124 */
[----:B------:R-:W-:Y:S05]  /*8590*/  BRA `(.L_x_14092) ;  /* 0x0000000800207947 */ /* 0x000fea0003800000 */
.L_x_14108:
[----:B------:R-:W0:Y:S01]  /*85a0*/  I2F.S16 R6, R5 ;  /* 0x0000000500067306 */ /* 0x000e220000101400 */
[----:B------:R-:W-:Y:S01]  /*85b0*/  BSSY.RECONVERGENT B0, `(.L_x_14111) ;  /* 0x000000e000007945 */ /* 0x000fe20003800200 */
[----:B0-----:R-:W-:Y:S02]  /*85c0*/  LOP3.LUT R4, R6, 0x7fffffff, RZ, 0xc0, !PT ;  /* 0x7fffffff06047812 */ /* 0x001fe400078ec0ff */
        /* <DEDUP_REMOVED lines=12> */
.L_x_14112:
[----:B------:R-:W-:Y:S05]  /*8690*/  BSYNC.RECONVERGENT B0 ;  /* 0x0000000000007941 */ /* 0x000fea0003800200 */
.L_x_14111:
[----:B------:R-:W-:Y:S01]  /*86a0*/  LOP3.LUT R7, R0, 0x80, R7, 0xf8, !PT ;  /* 0x0000008000077812 */ /* 0x000fe200078ef807 */
[----:B------:R-:W-:-:S04]  /*86b0*/  IMAD.MOV.U32 R17, RZ, RZ, R25 ;  /* 0x000000ffff117224 */ /* 0x000fc800078e0019 */
[----:B------:R0:W-:Y:S01]  /*86c0*/  STG.E.U8 desc[UR36][R8.64], R7 ;  /* 0x0000000708007986 */ /* 0x0001e2000c101124 */
[----:B------:R-:W-:Y:S05]  /*86d0*/  BRA `(.L_x_14092) ;  /* 0x0000000400d07947 */ /* 0x000fea0003800000 */
.L_x_14107:
[----:B------:R-:W0:Y:S01]  /*86e0*/  I2F.S16 R0, R5 ;  /* 0x0000000500007306 */ /* 0x000e220000101400 */
[----:B------:R-:W-:Y:S01]  /*86f0*/  IMAD.MOV.U32 R17, RZ, RZ, R25 ;  /* 0x000000ffff117224 */ /* 0x000fe200078e0019 */
[----:B0-----:R-:W-:-:S05]  /*8700*/  F2FP.BF16.F32.PACK_AB R0, RZ, R0 ;  /* 0x00000000ff00723e */ /* 0x001fca00000010ff */
[----:B------:R0:W-:Y:S01]  /*8710*/  STG.E.U16 desc[UR36][R8.64], R0 ;  /* 0x0000000008007986 */ /* 0x0001e2000c101524 */
[----:B------:R-:W-:Y:S05]  /*8720*/  BRA `(.L_x_14092) ;  /* 0x0000000400bc7947 */ /* 0x000fea0003800000 */
.L_x_14104:
        /* <DEDUP_REMOVED lines=8> */
[----:B------:R0:W-:Y:S01]  /*87b0*/  STG.E.U16 desc[UR36][R8.64], R5 ;  /* 0x0000000508007986 */ /* 0x0001e2000c101524 */
[----:B------:R-:W-:Y:S01]  /*87c0*/  IMAD.MOV.U32 R17, RZ, RZ, R25 ;  /* 0x000000ffff117224 */ /* 0x000fe200078e0019 */
[----:B------:R-:W-:Y:S06]  /*87d0*/  BRA `(.L_x_14092) ;  /* 0x0000000400907947 */ /* 0x000fec0003800000 */
.L_x_14115:
        /* <DEDUP_REMOVED lines=13> */
.L_x_14118:
[----:B------:R-:W-:-:S04]  /*88b0*/  SHF.R.U32.HI R0, RZ, 0x14, R3 ;  /* 0x00000014ff007819 */ /* 0x000fc80000011603 */
[----:B------:R-:W-:-:S04]  /*88c0*/  LOP3.LUT R0, R0, 0x1, RZ, 0xc0, !PT ;  /* 0x0000000100007812 */ /* 0x000fc800078ec0ff */
[----:B------:R-:W-:-:S04]  /*88d0*/  IADD3 R0, PT, PT, R3, 0x487ffff, R0 ;  /* 0x0487ffff03007810 */ /* 0x000fc80007ffe000 */
[----:B------:R-:W-:-:S04]  /*88e0*/  SHF.R.U32.HI R0, RZ, 0x14, R0 ;  /* 0x00000014ff007819 */ /* 0x000fc80000011600 */
[----:B------:R-:W-:-:S07]  /*88f0*/  LOP3.LUT R0, R0, 0xff, RZ, 0xc0, !PT ;  /* 0x000000ff00007812 */ /* 0x000fce00078ec0ff */
.L_x_14119:
[----:B------:R-:W-:-:S04]  /*8900*/  SHF.R.U32.HI R3, RZ, 0x18, R3 ;  /* 0x00000018ff037819 */ /* 0x000fc80000011603 */
[----:B------:R-:W-:-:S04]  /*8910*/  LOP3.LUT R0, R0, 0x80, R3, 0xf8, !PT ;  /* 0x0000008000007812 */ /* 0x000fc800078ef803 */
[----:B------:R-:W-:-:S07]  /*8920*/  PRMT R4, R0, 0x7610, R4 ;  /* 0x0000761000047816 */ /* 0x000fce0000000004 */
.L_x_14117:
[----:B------:R-:W-:Y:S05]  /*8930*/  BSYNC.RECONVERGENT B0 ;  /* 0x0000000000007941 */ /* 0x000fea0003800200 */
.L_x_14116:
[----:B------:R0:W-:Y:S01]  /*8940*/  STG.E.U8 desc[UR36][R8.64], R4 ;  /* 0x0000000408007986 */ /* 0x0001e2000c101124 */
[----:B------:R-:W-:Y:S01]  /*8950*/  IMAD.MOV.U32 R17, RZ, RZ, R25 ;  /* 0x000000ffff117224 */ /* 0x000fe200078e0019 */
[----:B------:R-:W-:Y:S06]  /*8960*/  BRA `(.L_x_14092) ;  /* 0x00000004002c7947 */ /* 0x000fec0003800000 */
.L_x_14114:
        /* <DEDUP_REMOVED lines=13> */
.L_x_14122:
[----:B------:R-:W-:-:S04]  /*8a40*/  SHF.R.U32.HI R0, RZ, 0x15, R3 ;  /* 0x00000015ff007819 */ /* 0x000fc80000011603 */
[----:B------:R-:W-:-:S04]  /*8a50*/  LOP3.LUT R0, R0, 0x1, RZ, 0xc0, !PT ;  /* 0x0000000100007812 */ /* 0x000fc800078ec0ff */
[----:B------:R-:W-:-:S04]  /*8a60*/  IADD3 R0, PT, PT, R3, 0x88fffff, R0 ;  /* 0x088fffff03007810 */ /* 0x000fc80007ffe000 */
[----:B------:R-:W-:-:S04]  /*8a70*/  SHF.R.U32.HI R0, RZ, 0x15, R0 ;  /* 0x00000015ff007819 */ /* 0x000fc80000011600 */
[----:B------:R-:W-:-:S07]  /*8a80*/  LOP3.LUT R0, R0, 0xff, RZ, 0xc0, !PT ;  /* 0x000000ff00007812 */ /* 0x000fce00078ec0ff */
.L_x_14123:
[----:B------:R-:W-:-:S04]  /*8a90*/  SHF.R.U32.HI R3, RZ, 0x18, R3 ;  /* 0x00000018ff037819 */ /* 0x000fc80000011603 */
[----:B------:R-:W-:-:S04]  /*8aa0*/  LOP3.LUT R0, R0, 0x80, R3, 0xf8, !PT ;  /* 0x0000008000007812 */ /* 0x000fc800078ef803 */
[----:B------:R-:W-:-:S07]  /*8ab0*/  PRMT R4, R0, 0x7610, R4 ;  /* 0x0000761000047816 */ /* 0x000fce0000000004 */
.L_x_14121:
[----:B------:R-:W-:Y:S05]  /*8ac0*/  BSYNC.RECONVERGENT B0 ;  /* 0x0000000000007941 */ /* 0x000fea0003800200 */
.L_x_14120:
[----:B------:R0:W-:Y:S01]  /*8ad0*/  STG.E.U8 desc[UR36][R8.64], R4 ;  /* 0x0000000408007986 */ /* 0x0001e2000c101124 */
[----:B------:R-:W-:Y:S01]  /*8ae0*/  IMAD.MOV.U32 R17, RZ, RZ, R25 ;  /* 0x000000ffff117224 */ /* 0x000fe200078e0019 */
[----:B------:R-:W-:Y:S06]  /*8af0*/  BRA `(.L_x_14092) ;  /* 0x0000000000c87947 */ /* 0x000fec0003800000 */
.L_x_14113:
[----:B------:R-:W-:-:S13]  /*8b00*/  ISETP.NE.AND P0, PT, R0, 0x1c, PT ;  /* 0x0000001c0000780c */ /* 0x000fda0003f05270 */
[----:B------:R-:W-:Y:S05]  /*8b10*/  @!P0 BRA `(.L_x_14124) ;  /* 0x0000000000b48947 */ /* 0x000fea0003800000 */
[----:B------:R-:W-:-:S13]  /*8b20*/  ISETP.NE.AND P0, PT, R0, 0x1d, PT ;  /* 0x0000001d0000780c */ /* 0x000fda0003f05270 */
[----:B------:R-:W-:Y:S05]  /*8b30*/  @!P0 BRA `(.L_x_14125) ;  /* 0x0000000000948947 */ /* 0x000fea0003800000 */
[----:B------:R-:W-:-:S13]  /*8b40*/  ISETP.NE.AND P0, PT, R0, 0x2c, PT ;  /* 0x0000002c0000780c */ /* 0x000fda0003f05270 */
[----:B------:R-:W-:Y:S05]  /*8b50*/  @!P0 BRA `(.L_x_14126) ;  /* 0x0000000000488947 */ /* 0x000fea0003800000 */
.L_x_14097:
        /* <DEDUP_REMOVED lines=16> */
.L_x_14127:
[----:B------:R-:W-:Y:S01]  /*8c60*/  IMAD.MOV.U32 R17, RZ, RZ, R25 ;  /* 0x000000ffff117224 */ /* 0x000fe200078e0019 */
[----:B------:R-:W-:Y:S06]  /*8c70*/  BRA `(.L_x_14092) ;  /* 0x0000000000687947 */ /* 0x000fec0003800000 */
.L_x_14126:
[----:B------:R-:W0:Y:S01]  /*8c80*/  I2F.S16 R6, R5 ;  /* 0x0000000500067306 */ /* 0x000e220000101400 */
[----:B------:R-:W-:Y:S01]  /*8c90*/  IMAD.MOV.U32 R17, RZ, RZ, R25 ;  /* 0x000000ffff117224 */ /* 0x000fe200078e0019 */
        /* <DEDUP_REMOVED lines=15> */
.L_x_14125:
[----:B------:R-:W-:Y:S01]  /*8d90*/  PRMT R5, R5, 0x9910, RZ ;  /* 0x0000991005057816 */ /* 0x000fe200000000ff */
[----:B------:R-:W-:-:S04]  /*8da0*/  IMAD.MOV.U32 R17, RZ, RZ, R25 ;  /* 0x000000ffff117224 */ /* 0x000fc800078e0019 */
[----:B------:R-:W-:-:S05]  /*8db0*/  IMAD.MOV.U32 R4, RZ, RZ, R5 ;  /* 0x000000ffff047224 */ /* 0x000fca00078e0005 */
[----:B------:R-:W-:-:S05]  /*8dc0*/  SHF.R.S32.HI R5, RZ, 0x1f, R4 ;  /* 0x0000001fff057819 */ /* 0x000fca0000011404 */
[----:B------:R0:W-:Y:S01]  /*8dd0*/  STG.E.64 desc[UR36][R8.64], R4 ;  /* 0x0000000408007986 */ /* 0x0001e2000c101b24 */
[----:B------:R-:W-:Y:S05]  /*8de0*/  BRA `(.L_x_14092) ;  /* 0x00000000000c7947 */ /* 0x000fea0003800000 */
.L_x_14124:
[----:B------:R-:W-:Y:S01]  /*8df0*/  PRMT R3, R5, 0x9910, RZ ;  /* 0x0000991005037816 */ /* 0x000fe200000000ff */
[----:B------:R-:W-:-:S04]  /*8e00*/  IMAD.MOV.U32 R17, RZ, RZ, R25 ;  /* 0x000000ffff117224 */ /* 0x000fc800078e0019 */
[----:B------:R0:W-:Y:S03]  /*8e10*/  STG.E desc[UR36][R8.64], R3 ;  /* 0x0000000308007986 */ /* 0x0001e6000c101924 */
.L_x_14092:
[----:B------:R-:W-:Y:S05]  /*8e20*/  BSYNC.RECONVERGENT B6 ;  /* 0x0000000000067941 */ /* 0x000fea0003800200 */
.L_x_14091:
[----:B------:R-:W-:Y:S01]  /*8e30*/  ISETP.GE.AND P0, PT, R17, R16, PT ;  /* 0x000000101100720c */ /* 0x000fe20003f06270 */
[----:B------:R-:W-:-:S12]  /*8e40*/  BSSY.RECONVERGENT B6, `(.L_x_14128) ;  /* 0x00001d8000067945 */ /* 0x000fd80003800200 */
[----:B------:R-:W-:Y:S05]  /*8e50*/  @P0 BRA `(.L_x_14129) ;  /* 0x0000001c00580947 */ /* 0x000fea0003800000 */
[----:B------:R-:W5:Y:S01]  /*8e60*/  LDCU UR4, c[0x0][0x3b4] ;  /* 0x00007680ff0477ac */ /* 0x000f620008000800 */
[----:B0-234-:R-:W0:Y:S01]  /*8e70*/  LDC.64 R8, c[0x0][0x388] ;  /* 0x0000e200ff087b82 */ /* 0x01de220000000a00 */
[----:B------:R-:W-:Y:S01]  /*8e80*/  IMAD R0, R2, 0x200, R17 ;  /* 0x0000020002007824 */ /* 0x000fe200078e0211 */
[----:B-1----:R-:W-:-:S03]  /*8e90*/  PRMT R4, R18, 0x9910, RZ ;  /* 0x0000991012047816 */ /* 0x002fc600000000ff */
        /* <DEDUP_REMOVED lines=15> */
[----:B------:R-:W-:Y:S05]  /*8f90*/  BRA `(.L_x_14135) ;  /* 0x0000000c00547947 */ /* 0x000fea0003800000 */
.L_x_14133:
[----:B------:R0:W-:Y:S01]  /*8fa0*/  STG.E.U8 desc[UR36][R8.64], R23 ;  /* 0x0000001708007986 */ /* 0x0001e2000c101124 */
[----:B------:R-:W-:Y:S05]  /*8fb0*/  BRA `(.L_x_14135) ;  /* 0x0000000c004c7947 */ /* 0x000fea0003800000 */
.L_x_14132:
[----:B------:R-:W-:-:S13]  /*8fc0*/  ISETP.NE.AND P0, PT, R0, 0x2, PT ;  /* 0x000000020000780c */ /* 0x000fda0003f05270 */
[----:B------:R-:W-:Y:S05]  /*8fd0*/  @!P0 BRA `(.L_x_14136) ;  /* 0x00000000002c8947 */ /* 0x000fea0003800000 */
[----:B------:R-:W-:-:S13]  /*8fe0*/  ISETP.NE.AND P0, PT, R0, 0x3, PT ;  /* 0x000000030000780c */ /* 0x000fda0003f05270 */
[----:B------:R-:W-:Y:S05]  /*8ff0*/  @!P0 BRA `(.L_x_14137) ;  /* 0x0000000000188947 */ /* 0x000fea0003800000 */
[----:B------:R-:W-:-:S13]  /*9000*/  ISETP.NE.AND P0, PT, R0, 0x4, PT ;  /* 0x000000040000780c */ /* 0x000fda0003f05270 */
[----:B------:R-:W-:Y:S05]  /*9010*/  @P0 BRA `(.L_x_14134) ;  /* 0x0000000800500947 */ /* 0x000fea0003800000 */
[----:B------:R-:W-:-:S04]  /*9020*/  PRMT R4, R23, 0x9910, RZ ;  /* 0x0000991017047816 */ /* 0x000fc800000000ff */
[----:B------:R-:W-:-:S05]  /*9030*/  SHF.R.S32.HI R5, RZ, 0x1f, R4 ;  /* 0x0000001fff057819 */ /* 0x000fca0000011404 */
[----:B------:R0:W-:Y:S01]  /*9040*/  STG.E.64 desc[UR36][R8.64], R4 ;  /* 0x0000000408007986 */ /* 0x0001e2000c101b24 */
[----:B------:R-:W-:Y:S05]  /*9050*/  BRA `(.L_x_14135) ;  /* 0x0000000c00247947 */ /* 0x000fea0003800000 */
.L_x_14137:
[----:B------:R-:W-:-:S05]  /*9060*/  PRMT R3, R23, 0x9910, RZ ;  /* 0x0000991017037816 */ /* 0x000fca00000000ff */
[----:B------:R0:W-:Y:S01]  /*9070*/  STG.E desc[UR36][R8.64], R3 ;  /* 0x0000000308007986 */ /* 0x0001e2000c101924 */
[----:B------:R-:W-:Y:S05]  /*9080*/  BRA `(.L_x_14135) ;  /* 0x0000000c00187947 */ /* 0x000fea0003800000 */
.L_x_14136:
[----:B------:R0:W-:Y:S01]  /*9090*/  STG.E.U16 desc[UR36][R8.64], R23 ;  /* 0x0000001708007986 */ /* 0x0001e2000c101524 */
[----:B------:R-:W-:Y:S05]  /*90a0*/  BRA `(.L_x_14135) ;  /* 0x0000000c00107947 */ /* 0x000fea0003800000 */
.L_x_14131:
[----:B------:R-:W-:-:S13]  /*90b0*/  ISETP.GT.AND P0, PT, R0, 0x6, PT ;  /* 0x000000060000780c */ /* 0x000fda0003f04270 */
[----:B------:R-:W-:Y:S05]  /*90c0*/  @P0 BRA `(.L_x_14138) ;  /* 0x00000000002c0947 */ /* 0x000fea0003800000 */
[----:B------:R-:W-:-:S13]  /*90d0*/  ISETP.NE.AND P0, PT, R0, 0x5, PT ;  /* 0x000000050000780c */ /* 0x000fda0003f05270 */
[----:B------:R-:W-:Y:S05]  /*90e0*/  @!P0 BRA `(.L_x_14139) ;  /* 0x0000000000148947 */ /* 0x000fea0003800000 */
[----:B------:R-:W-:-:S13]  /*90f0*/  ISETP.NE.AND P0, PT, R0, 0x6, PT ;  /* 0x000000060000780c */ /* 0x000fda0003f05270 */
[----:B------:R-:W-:Y:S05]  /*9100*/  @P0 BRA `(.L_x_14134) ;  /* 0x0000000800140947 */ /* 0x000fea0003800000 */
[----:B------:R-:W0:Y:S02]  /*9110*/  I2F.S16 R23, R23 ;  /* 0x0000001700177306 */ /* 0x000e240000101400 */
[----:B0-----:R1:W-:Y:S01]  /*9120*/  STG.E desc[UR36][R8.64], R23 ;  /* 0x0000001708007986 */ /* 0x0013e2000c101924 */
[----:B------:R-:W-:Y:S05]  /*9130*/  BRA `(.L_x_14135) ;  /* 0x0000000800ec7947 */ /* 0x000fea0003800000 */
.L_x_14139:
[----:B------:R-:W0:Y:S02]  /*9140*/  I2F.S16 R0, R23 ;  /* 0x0000001700007306 */ /* 0x000e240000101400 */
[----:B0-----:R-:W-:-:S05]  /*9150*/  F2FP.F16.F32.PACK_AB R0, RZ, R0 ;  /* 0x00000000ff00723e */ /* 0x001fca00000000ff */
[----:B------:R0:W-:Y:S01]  /*9160*/  STG.E.U16 desc[UR36][R8.64], R0 ;  /* 0x0000000008007986 */ /* 0x0001e2000c101524 */
[----:B------:R-:W-:Y:S05]  /*9170*/  BRA `(.L_x_14135) ;  /* 0x0000000800dc7947 */ /* 0x000fea0003800000 */
.L_x_14138:
[----:B------:R-:W-:-:S13]  /*9180*/  ISETP.NE.AND P0, PT, R0, 0x7, PT ;  /* 0x000000070000780c */ /* 0x000fda0003f05270 */
[----:B------:R-:W-:Y:S05]  /*9190*/  @!P0 BRA `(.L_x_14140) ;  /* 0x0000000000348947 */ /* 0x000fea0003800000 */
[----:B------:R-:W-:-:S13]  /*91a0*/  ISETP.NE.AND P0, PT, R0, 0x8, PT ;  /* 0x000000080000780c */ /* 0x000fda0003f05270 */
[----:B------:R-:W-:Y:S05]  /*91b0*/  @!P0 BRA `(.L_x_14141) ;  /* 0x0000000000188947 */ /* 0x000fea0003800000 */
[----:B------:R-:W-:-:S13]  /*91c0*/  ISETP.NE.AND P0, PT, R0, 0x9, PT ;  /* 0x000000090000780c */ /* 0x000fda0003f05270 */
[----:B------:R-:W-:Y:S05]  /*91d0*/  @P0 BRA `(.L_x_14134) ;  /* 0x0000000400e00947 */ /* 0x000fea0003800000 */
[----:B------:R-:W0:Y:S01]  /*91e0*/  I2F.S16 R4, R23 ;  /* 0x0000001700047306 */ /* 0x000e220000101400 */
[----:B------:R-:W-:-:S05]  /*91f0*/  IMAD.MOV.U32 R5, RZ, RZ, RZ ;  /* 0x000000ffff057224 */ /* 0x000fca00078e00ff */
[----:B0-----:R2:W-:Y:S01]  /*9200*/  STG.E.64 desc[UR36][R8.64], R4 ;  /* 0x0000000408007986 */ /* 0x0015e2000c101b24 */
[----:B------:R-:W-:Y:S05]  /*9210*/  BRA `(.L_x_14135) ;  /* 0x0000000800b47947 */ /* 0x000fea0003800000 */
.L_x_14141:
[----:B------:R-:W0:Y:S02]  /*9220*/  I2F.S16 R23, R23 ;  /* 0x0000001700177306 */ /* 0x000e240000101400 */
[----:B0-----:R-:W-:-:S04]  /*9230*/  F2FP.F16.F32.PACK_AB R3, RZ, R23 ;  /* 0x00000017ff03723e */ /* 0x001fc800000000ff */
[----:B------:R-:W-:-:S05]  /*9240*/  PRMT R3, R3, 0x5410, RZ ;  /* 0x0000541003037816 */ /* 0x000fca00000000ff */
[----:B------:R3:W-:Y:S01]  /*9250*/  STG.E desc[UR36][R8.64], R3 ;  /* 0x0000000308007986 */ /* 0x0007e2000c101924 */
[----:B------:R-:W-:Y:S05]  /*9260*/  BRA `(.L_x_14135) ;  /* 0x0000000800a07947 */ /* 0x000fea0003800000 */
.L_x_14140:
[----:B------:R-:W0:Y:S02]  /*9270*/  I2F.F64.S16 R4, R23 ;  /* 0x0000001700047312 */ /* 0x000e240000101c00 */
[----:B0-----:R4:W-:Y:S01]  /*9280*/  STG.E.64 desc[UR36][R8.64], R4 ;  /* 0x0000000408007986 */ /* 0x0019e2000c101b24 */
[----:B------:R-:W-:Y:S05]  /*9290*/  BRA `(.L_x_14135) ;  /* 0x0000000800947947 */ /* 0x000fea0003800000 */
.L_x_14130:
        /* <DEDUP_REMOVED lines=11> */
[----:B------:R-:W-:Y:S05]  /*9350*/  BRA `(.L_x_14135) ;  /* 0x0000000800647947 */ /* 0x000fea0003800000 */
.L_x_14145:
        /* <DEDUP_REMOVED lines=17> */
.L_x_14148:
[----:B------:R-:W-:-:S04]  /*9470*/  SHF.R.U32.HI R3, RZ, 0x18, R23 ;  /* 0x00000018ff037819 */ /* 0x000fc80000011617 */
[----:B------:R-:W-:-:S04]  /*9480*/  LOP3.LUT R0, R0, 0x80, R3, 0xf8, !PT ;  /* 0x0000008000007812 */ /* 0x000fc800078ef803 */
[----:B------:R-:W-:-:S07]  /*9490*/  PRMT R4, R0, 0x7610, R4 ;  /* 0x0000761000047816 */ /* 0x000fce0000000004 */
.L_x_14147:
[----:B------:R-:W-:Y:S05]  /*94a0*/  BSYNC.RECONVERGENT B0 ;  /* 0x0000000000007941 */ /* 0x000fea0003800200 */
.L_x_14146:
[----:B------:R0:W-:Y:S01]  /*94b0*/  STG.E.U8 desc[UR36][R8.64], R4 ;  /* 0x0000000408007986 */ /* 0x0001e2000c101124 */
[----:B------:R-:W-:Y:S05]  /*94c0*/  BRA `(.L_x_14135) ;  /* 0x0000000800087947 */ /* 0x000fea0003800000 */
.L_x_14144:
        /* <DEDUP_REMOVED lines=17> */
.L_x_14151:
[----:B------:R-:W-:-:S04]  /*95e0*/  SHF.R.U32.HI R3, RZ, 0x18, R23 ;  /* 0x00000018ff037819 */ /* 0x000fc80000011617 */
[----:B------:R-:W-:-:S04]  /*95f0*/  LOP3.LUT R0, R0, 0x80, R3, 0xf8, !PT ;  /* 0x0000008000007812 */ /* 0x000fc800078ef803 */
[----:B------:R-:W-:-:S07]  /*9600*/  PRMT R4, R0, 0x7610, R4 ;  /* 0x0000761000047816 */ /* 0x000fce0000000004 */
.L_x_14150:
[----:B------:R-:W-:Y:S05]  /*9610*/  BSYNC.RECONVERGENT B0 ;  /* 0x0000000000007941 */ /* 0x000fea0003800200 */
.L_x_14149:
[----:B------:R0:W-:Y:S01]  /*9620*/  STG.E.U8 desc[UR36][R8.64], R4 ;  /* 0x0000000408007986 */ /* 0x0001e2000c101124 */
[----:B------:R-:W-:Y:S05]  /*9630*/  BRA `(.L_x_14135) ;  /* 0x0000000400ac7947 */ /* 0x000fea0003800000 */
.L_x_14143:
[----:B------:R-:W-:-:S13]  /*9640*/  ISETP.NE.AND P0, PT, R0, 0x1c, PT ;  /* 0x0000001c0000780c */ /* 0x000fda0003f05270 */
[----:B------:R-:W-:Y:S05]  /*9650*/  @!P0 BRA `(.L_x_14152) ;  /* 0x0000000000608947 */ /* 0x000fea0003800000 */
[----:B------:R-:W-:-:S13]  /*9660*/  ISETP.NE.AND P0, PT, R0, 0x1d, PT ;  /* 0x0000001d0000780c */ /* 0x000fda0003f05270 */
[----:B------:R-:W-:Y:S05]  /*9670*/  @!P0 BRA `(.L_x_14153) ;  /* 0x0000000000488947 */ /* 0x000fea0003800000 */
[----:B------:R-:W-:-:S13]  /*9680*/  ISETP.NE.AND P0, PT, R0, 0x2c, PT ;  /* 0x0000002c0000780c */ /* 0x000fda0003f05270 */
[----:B------:R-:W-:Y:S05]  /*9690*/  @P0 BRA `(.L_x_14134) ;  /* 0x0000000000b00947 */ /* 0x000fea0003800000 */
        /* <DEDUP_REMOVED lines=16> */
.L_x_14153:
[----:B------:R-:W-:-:S04]  /*97a0*/  PRMT R4, R23, 0x9910, RZ ;  /* 0x0000991017047816 */ /* 0x000fc800000000ff */
[----:B------:R-:W-:-:S05]  /*97b0*/  SHF.R.S32.HI R5, RZ, 0x1f, R4 ;  /* 0x0000001fff057819 */ /* 0x000fca0000011404 */
[----:B------:R0:W-:Y:S01]  /*97c0*/  STG.E.64 desc[UR36][R8.64], R4 ;  /* 0x0000000408007986 */ /* 0x0001e2000c101b24 */
[----:B------:R-:W-:Y:S05]  /*97d0*/  BRA `(.L_x_14135) ;  /* 0x0000000400447947 */ /* 0x000fea0003800000 */
.L_x_14152:
[----:B------:R-:W-:-:S05]  /*97e0*/  PRMT R3, R23, 0x9910, RZ ;  /* 0x0000991017037816 */ /* 0x000fca00000000ff */
[----:B------:R0:W-:Y:S01]  /*97f0*/  STG.E desc[UR36][R8.64], R3 ;  /* 0x0000000308007986 */ /* 0x0001e2000c101924 */
[----:B------:R-:W-:Y:S05]  /*9800*/  BRA `(.L_x_14135) ;  /* 0x0000000400387947 */ /* 0x000fea0003800000 */
.L_x_14142:
[----:B------:R-:W-:-:S13]  /*9810*/  ISETP.GT.AND P0, PT, R0, 0xe, PT ;  /* 0x0000000e0000780c */ /* 0x000fda0003f04270 */
[----:B------:R-:W-:Y:S05]  /*9820*/  @P0 BRA `(.L_x_14154) ;  /* 0x0000000000340947 */ /* 0x000fea0003800000 */
[----:B------:R-:W-:-:S13]  /*9830*/  ISETP.NE.AND P0, PT, R0, 0xa, PT ;  /* 0x0000000a0000780c */ /* 0x000fda0003f05270 */
[----:B------:R-:W-:Y:S05]  /*9840*/  @!P0 BRA `(.L_x_14155) ;  /* 0x00000000001c8947 */ /* 0x000fea0003800000 */
[----:B------:R-:W-:-:S13]  /*9850*/  ISETP.NE.AND P0, PT, R0, 0xb, PT ;  /* 0x0000000b0000780c */ /* 0x000fda0003f05270 */
[----:B------:R-:W-:Y:S05]  /*9860*/  @P0 BRA `(.L_x_14134) ;  /* 0x00000000003c0947 */ /* 0x000fea0003800000 */
[----:B------:R-:W-:-:S04]  /*9870*/  PRMT R0, R23, 0x9910, RZ ;  /* 0x0000991017007816 */ /* 0x000fc800000000ff */
[----:B------:R-:W-:-:S04]  /*9880*/  ISETP.NE.AND P0, PT, R0, RZ, PT ;  /* 0x000000ff0000720c */ /* 0x000fc80003f05270 */
[----:B------:R-:W-:-:S05]  /*9890*/  SEL R3, RZ, 0x1, !P0 ;  /* 0x00000001ff037807 */ /* 0x000fca0004000000 */
[----:B------:R0:W-:Y:S01]  /*98a0*/  STG.E.U8 desc[UR36][R8.64], R3 ;  /* 0x0000000308007986 */ /* 0x0001e2000c101124 */
[----:B------:R-:W-:Y:S05]  /*98b0*/  BRA `(.L_x_14135) ;  /* 0x00000004000c7947 */ /* 0x000fea0003800000 */
.L_x_14155:
[----:B------:R-:W-:Y:S01]  /*98c0*/  CS2R R6, SRZ ;  /* 0x0000000000067805 */ /* 0x000fe2000001ff00 */
[----:B------:R-:W0:Y:S04]  /*98d0*/  I2F.F64.S16 R4, R23 ;  /* 0x0000001700047312 */ /* 0x000e280000101c00 */
[----:B0-----:R0:W-:Y:S01]  /*98e0*/  STG.E.128 desc[UR36][R8.64], R4 ;  /* 0x0000000408007986 */ /* 0x0011e2000c101d24 */
[----:B------:R-:W-:Y:S05]  /*98f0*/  BRA `(.L_x_14135) ;  /* 0x0000000000fc7947 */ /* 0x000fea0003800000 */
.L_x_14154:
[----:B------:R-:W-:-:S13]  /*9900*/  ISETP.NE.AND P0, PT, R0, 0xf, PT ;  /* 0x0000000f0000780c */ /* 0x000fda0003f05270 */
[----:B------:R-:W-:Y:S05]  /*9910*/  @!P0 BRA `(.L_x_14156) ;  /* 0x0000000000e88947 */ /* 0x000fea0003800000 */
[----:B------:R-:W-:-:S13]  /*9920*/  ISETP.NE.AND P0, PT, R0, 0x17, PT ;  /* 0x000000170000780c */ /* 0x000fda0003f05270 */
[----:B------:R-:W-:Y:S05]  /*9930*/  @!P0 BRA `(.L_x_14157) ;  /* 0x0000000000908947 */ /* 0x000fea0003800000 */
[----:B------:R-:W-:-:S13]  /*9940*/  ISETP.NE.AND P0, PT, R0, 0x18, PT ;  /* 0x000000180000780c */ /* 0x000fda0003f05270 */
[----:B------:R-:W-:Y:S05]  /*9950*/  @!P0 BRA `(.L_x_14158) ;  /* 0x0000000000448947 */ /* 0x000fea0003800000 */
.L_x_14134:
        /* <DEDUP_REMOVED lines=16> */
.L_x_14159:
[----:B------:R-:W-:Y:S05]  /*9a60*/  BRA `(.L_x_14135) ;  /* 0x0000000000a07947 */ /* 0x000fea0003800000 */
.L_x_14158:
        /* <DEDUP_REMOVED lines=13> */
.L_x_14161:
[----:B------:R-:W-:Y:S05]  /*9b40*/  BSYNC.RECONVERGENT B0 ;  /* 0x0000000000007941 */ /* 0x000fea0003800200 */
.L_x_14160:
[----:B------:R-:W-:-:S05]  /*9b50*/  LOP3.LUT R3, R0, 0x80, R3, 0xf8, !PT ;  /* 0x0000008000037812 */ /* 0x000fca00078ef803 */
[----:B------:R0:W-:Y:S01]  /*9b60*/  STG.E.U8 desc[UR36][R8.64], R3 ;  /* 0x0000000308007986 */ /* 0x0001e2000c101124 */
[----:B------:R-:W-:Y:S05]  /*9b70*/  BRA `(.L_x_14135) ;  /* 0x00000000005c7947 */ /* 0x000fea0003800000 */
.L_x_14157:
        /* <DEDUP_REMOVED lines=12> */
.L_x_14163:
[----:B------:R-:W-:Y:S01]  /*9c40*/  IMAD.MOV.U32 R0, RZ, RZ, 0x7f ;  /* 0x0000007fff007424 */ /* 0x000fe200078e00ff */
[----:B------:R-:W-:-:S04]  /*9c50*/  ISETP.GT.U32.AND P0, PT, R3, 0x7f800000, PT ;  /* 0x7f8000000300780c */ /* 0x000fc80003f04070 */
[----:B------:R-:W-:-:S09]  /*9c60*/  SEL R0, R0, 0x7c, P0 ;  /* 0x0000007c00007807 */ /* 0x000fd20000000000 */
.L_x_14164:
[----:B------:R-:W-:Y:S05]  /*9c70*/  BSYNC.RECONVERGENT B0 ;  /* 0x0000000000007941 */ /* 0x000fea0003800200 */
.L_x_14162:
[----:B------:R-:W-:-:S04]  /*9c80*/  SHF.R.U32.HI R3, RZ, 0x18, R23 ;  /* 0x00000018ff037819 */ /* 0x000fc80000011617 */
[----:B------:R-:W-:-:S05]  /*9c90*/  LOP3.LUT R3, R0, 0x80, R3, 0xf8, !PT ;  /* 0x0000008000037812 */ /* 0x000fca00078ef803 */
[----:B------:R0:W-:Y:S01]  /*9ca0*/  STG.E.U8 desc[UR36][R8.64], R3 ;  /* 0x0000000308007986 */ /* 0x0001e2000c101124 */
[----:B------:R-:W-:Y:S05]  /*9cb0*/  BRA `(.L_x_14135) ;  /* 0x00000000000c7947 */ /* 0x000fea0003800000 */
.L_x_14156:
[----:B------:R-:W0:Y:S02]  /*9cc0*/  I2F.S16 R0, R23 ;  /* 0x0000001700007306 */ /* 0x000e240000101400 */
[----:B0-----:R-:W-:-:S05]  /*9cd0*/  F2FP.BF16.F32.PACK_AB R0, RZ, R0 ;  /* 0x00000000ff00723e */ /* 0x001fca00000010ff */
[----:B------:R0:W-:Y:S02]  /*9ce0*/  STG.E.U16 desc[UR36][R8.64], R0 ;  /* 0x0000000008007986 */ /* 0x0001e4000c101524 */
.L_x_14135:
[----:B------:R-:W-:-:S05]  /*9cf0*/  VIADD R17, R17, 0x80 ;  /* 0x0000008011117836 */ /* 0x000fca0000000000 */
[----:B------:R-:W-:-:S13]  /*9d00*/  ISETP.GE.AND P0, PT, R17, R16, PT ;  /* 0x000000101100720c */ /* 0x000fda0003f06270 */
        /* <DEDUP_REMOVED lines=21> */
.L_x_14168:
[----:B------:R0:W-:Y:S01]  /*9e60*/  STG.E.U8 desc[UR36][R8.64], R22 ;  /* 0x0000001608007986 */ /* 0x0001e2000c101124 */
[----:B------:R-:W-:Y:S05]  /*9e70*/  BRA `(.L_x_14170) ;  /* 0x0000000c004c7947 */ /* 0x000fea0003800000 */
.L_x_14167:
        /* <DEDUP_REMOVED lines=10> */
.L_x_14172:
[----:B------:R-:W-:-:S05]  /*9f20*/  PRMT R3, R22, 0x9910, RZ ;  /* 0x0000991016037816 */ /* 0x000fca00000000ff */
[----:B------:R0:W-:Y:S01]  /*9f30*/  STG.E desc[UR36][R8.64], R3 ;  /* 0x0000000308007986 */ /* 0x0001e2000c101924 */
[----:B------:R-:W-:Y:S05]  /*9f40*/  BRA `(.L_x_14170) ;  /* 0x0000000c00187947 */ /* 0x000fea0003800000 */
.L_x_14171:
[----:B------:R0:W-:Y:S01]  /*9f50*/  STG.E.U16 desc[UR36][R8.64], R22 ;  /* 0x0000001608007986 */ /* 0x0001e2000c101524 */
[----:B------:R-:W-:Y:S05]  /*9f60*/  BRA `(.L_x_14170) ;  /* 0x0000000c00107947 */ /* 0x000fea0003800000 */
.L_x_14166:
        /* <DEDUP_REMOVED lines=9> */
.L_x_14174:
[----:B------:R-:W0:Y:S02]  /*a000*/  I2F.S16 R0, R22 ;  /* 0x0000001600007306 */ /* 0x000e240000101400 */
[----:B0-----:R-:W-:-:S05]  /*a010*/  F2FP.F16.F32.PACK_AB R0, RZ, R0 ;  /* 0x00000000ff00723e */ /* 0x001fca00000000ff */
[----:B------:R4:W-:Y:S01]  /*a020*/  STG.E.U16 desc[UR36][R8.64], R0 ;  /* 0x0000000008007986 */ /* 0x0009e2000c101524 */
[----:B------:R-:W-:Y:S05]  /*a030*/  BRA `(.L_x_14170) ;  /* 0x0000000800dc7947 */ /* 0x000fea0003800000 */
.L_x_14173:
        /* <DEDUP_REMOVED lines=10> */
.L_x_14176:
[----:B------:R-:W0:Y:S02]  /*a0e0*/  I2F.S16 R22, R22 ;  /* 0x0000001600167306 */ /* 0x000e240000101400 */
[----:B0-----:R-:W-:-:S04]  /*a0f0*/  F2FP.F16.F32.PACK_AB R3, RZ, R22 ;  /* 0x00000016ff03723e */ /* 0x001fc800000000ff */
[----:B------:R-:W-:-:S05]  /*a100*/  PRMT R3, R3, 0x5410, RZ ;  /* 0x0000541003037816 */ /* 0x000fca00000000ff */
[----:B------:R2:W-:Y:S01]  /*a110*/  STG.E desc[UR36][R8.64], R3 ;  /* 0x0000000308007986 */ /* 0x0005e2000c101924 */
[----:B------:R-:W-:Y:S05]  /*a120*/  BRA `(.L_x_14170) ;  /* 0x0000000800a07947 */ /* 0x000fea0003800000 */
.L_x_14175:
[----:B------:R-:W0:Y:S02]  /*a130*/  I2F.F64.S16 R22, R22 ;  /* 0x0000001600167312 */ /* 0x000e240000101c00 */
[----:B0-----:R0:W-:Y:S01]  /*a140*/  STG.E.64 desc[UR36][R8.64], R22 ;  /* 0x0000001608007986 */ /* 0x0011e2000c101b24 */
[----:B------:R-:W-:Y:S05]  /*a150*/  BRA `(.L_x_14170) ;  /* 0x0000000800947947 */ /* 0x000fea0003800000 */
.L_x_14165:
        /* <DEDUP_REMOVED lines=12> */
.L_x_14180:
        /* <DEDUP_REMOVED lines=17> */
.L_x_14183:
[----:B------:R-:W-:-:S04]  /*a330*/  SHF.R.U32.HI R3, RZ, 0x18, R5 ;  /* 0x00000018ff037819 */ /* 0x000fc80000011605 */
[----:B------:R-:W-:-:S04]  /*a340*/  LOP3.LUT R0, R0, 0x80, R3, 0xf8, !PT ;  /* 0x0000008000007812 */ /* 0x000fc800078ef803 */
[----:B------:R-:W-:-:S07]  /*a350*/  PRMT R4, R0, 0x7610, R4 ;  /* 0x0000761000047816 */ /* 0x000fce0000000004 */
.L_x_14182:
[----:B------:R-:W-:Y:S05]  /*a360*/  BSYNC.RECONVERGENT B0 ;  /* 0x0000000000007941 */ /* 0x000fea0003800200 */
.L_x_14181:
[----:B------:R0:W-:Y:S01]  /*a370*/  STG.E.U8 desc[UR36][R8.64], R4 ;  /* 0x0000000408007986 */ /* 0x0001e2000c101124 */
[----:B------:R-:W-:Y:S05]  /*a380*/  BRA `(.L_x_14170) ;  /* 0x0000000800087947 */ /* 0x000fea0003800000 */
.L_x_14179:
        /* <DEDUP_REMOVED lines=17> */
.L_x_14186:
[----:B------:R-:W-:-:S04]  /*a4a0*/  SHF.R.U32.HI R3, RZ, 0x18, R5 ;  /* 0x00000018ff037819 */ /* 0x000fc80000011605 */
[----:B------:R-:W-:-:S04]  /*a4b0*/  LOP3.LUT R0, R0, 0x80, R3, 0xf8, !PT ;  /* 0x0000008000007812 */ /* 0x000fc800078ef803 */
[----:B------:R-:W-:-:S07]  /*a4c0*/  PRMT R4, R0, 0x7610, R4 ;  /* 0x0000761000047816 */ /* 0x000fce0000000004 */
.L_x_14185:
[----:B------:R-:W-:Y:S05]  /*a4d0*/  BSYNC.RECONVERGENT B0 ;  /* 0x0000000000007941 */ /* 0x000fea0003800200 */
.L_x_14184:
[----:B------:R0:W-:Y:S01]  /*a4e0*/  STG.E.U8 desc[UR36][R8.64], R4 ;  /* 0x0000000408007986 */ /* 0x0001e2000c101124 */
[----:B------:R-:W-:Y:S05]  /*a4f0*/  BRA `(.L_x_14170) ;  /* 0x0000000400ac7947 */ /* 0x000fea0003800000 */
.L_x_14178:
        /* <DEDUP_REMOVED lines=22> */
.L_x_14188:
[----:B------:R-:W-:-:S04]  /*a660*/  PRMT R4, R22, 0x9910, RZ ;  /* 0x0000991016047816 */ /* 0x000fc800000000ff */
[----:B------:R-:W-:-:S05]  /*a670*/  SHF.R.S32.HI R5, RZ, 0x1f, R4 ;  /* 0x0000001fff057819 */ /* 0x000fca0000011404 */
[----:B------:R0:W-:Y:S01]  /*a680*/  STG.E.64 desc[UR36][R8.64], R4 ;  /* 0x0000000408007986 */ /* 0x0001e2000c101b24 */
[----:B------:R-:W-:Y:S05]  /*a690*/  BRA `(.L_x_14170) ;  /* 0x0000000400447947 */ /* 0x000fea0003800000 */
.L_x_14187:
[----:B------:R-:W-:-:S05]  /*a6a0*/  PRMT R3, R22, 0x9910, RZ ;  /* 0x0000991016037816 */ /* 0x000fca00000000ff */
[----:B------:R0:W-:Y:S01]  /*a6b0*/  STG.E desc[UR36][R8.64], R3 ;  /* 0x0000000308007986 */ /* 0x0001e2000c101924 */
[----:B------:R-:W-:Y:S05]  /*a6c0*/  BRA `(.L_x_14170) ;  /* 0x0000000400387947 */ /* 0x000fea0003800000 */
.L_x_14177:
        /* <DEDUP_REMOVED lines=11> */
.L_x_14190:
[----:B------:R-:W-:Y:S01]  /*a780*/  CS2R R6, SRZ ;  /* 0x0000000000067805 */ /* 0x000fe2000001ff00 */
[----:B------:R-:W0:Y:S04]  /*a790*/  I2F.F64.S16 R4, R22 ;  /* 0x0000001600047312 */ /* 0x000e280000101c00 */
[----:B0-----:R0:W-:Y:S01]  /*a7a0*/  STG.E.128 desc[UR36][R8.64], R4 ;  /* 0x0000000408007986 */ /* 0x0011e2000c101d24 */
[----:B------:R-:W-:Y:S05]  /*a7b0*/  BRA `(.L_x_14170) ;  /* 0x0000000000fc7947 */ /* 0x000fea0003800000 */
.L_x_14189:
[----:B------:R-:W-:-:S13]  /*a7c0*/  ISETP.NE.AND P0, PT, R0, 0xf, PT ;  /* 0x0000000f0000780c */ /* 0x000fda0003f05270 */
[----:B------:R-:W-:Y:S05]  /*a7d0*/  @!P0 BRA `(.L_x_14191) ;  /* 0x0000000000e88947 */ /* 0x000fea0003800000 */
[----:B------:R-:W-:-:S13]  /*a7e0*/  ISETP.NE.AND P0, PT, R0, 0x17, PT ;  /* 0x000000170000780c */ /* 0x000fda0003f05270 */
[----:B------:R-:W-:Y:S05]  /*a7f0*/  @!P0 BRA `(.L_x_14192) ;  /* 0x0000000000908947 */ /* 0x000fea0003800000 */
[----:B------:R-:W-:-:S13]  /*a800*/  ISETP.NE.AND P0, PT, R0, 0x18, PT ;  /* 0x000000180000780c */ /* 0x000fda0003f05270 */
[----:B------:R-:W-:Y:S05]  /*a810*/  @!P0 BRA `(.L_x_14193) ;  /* 0x0000000000448947 */ /* 0x000fea0003800000 */
.L_x_14169:
        /* <DEDUP_REMOVED lines=16> */
.L_x_14194:
[----:B------:R-:W-:Y:S05]  /*a920*/  BRA `(.L_x_14170) ;  /* 0x0000000000a07947 */ /* 0x000fea0003800000 */
.L_x_14193:
        /* <DEDUP_REMOVED lines=13> */
.L_x_14196:
[----:B------:R-:W-:Y:S05]  /*aa00*/  BSYNC.RECONVERGENT B0 ;  /* 0x0000000000007941 */ /* 0x000fea0003800200 */
.L_x_14195:
[----:B------:R-:W-:-:S05]  /*aa10*/  LOP3.LUT R3, R0, 0x80, R3, 0xf8, !PT ;  /* 0x0000008000037812 */ /* 0x000fca00078ef803 */
[----:B------:R0:W-:Y:S01]  /*aa20*/  STG.E.U8 desc[UR36][R8.64], R3 ;  /* 0x0000000308007986 */ /* 0x0001e2000c101124 */
[----:B------:R-:W-:Y:S05]  /*aa30*/  BRA `(.L_x_14170) ;  /* 0x00000000005c7947 */ /* 0x000fea0003800000 */
.L_x_14192:
        /* <DEDUP_REMOVED lines=12> */
.L_x_14198:
[----:B------:R-:W-:Y:S01]  /*ab00*/  IMAD.MOV.U32 R0, RZ, RZ, 0x7f ;  /* 0x0000007fff007424 */ /* 0x000fe200078e00ff */
[----:B------:R-:W-:-:S04]  /*ab10*/  ISETP.GT.U32.AND P0, PT, R3, 0x7f800000, PT ;  /* 0x7f8000000300780c */ /* 0x000fc80003f04070 */
[----:B------:R-:W-:-:S09]  /*ab20*/  SEL R0, R0, 0x7c, P0 ;  /* 0x0000007c00007807 */ /* 0x000fd20000000000 */
.L_x_14199:
[----:B------:R-:W-:Y:S05]  /*ab30*/  BSYNC.RECONVERGENT B0 ;  /* 0x0000000000007941 */ /* 0x000fea0003800200 */
.L_x_14197:
[----:B------:R-:W-:-:S04]  /*ab40*/  SHF.R.U32.HI R3, RZ, 0x18, R5 ;  /* 0x00000018ff037819 */ /* 0x000fc80000011605 */
[----:B------:R-:W-:-:S05]  /*ab50*/  LOP3.LUT R3, R0, 0x80, R3, 0xf8, !PT ;  /* 0x0000008000037812 */ /* 0x000fca00078ef803 */
[----:B------:R0:W-:Y:S01]  /*ab60*/  STG.E.U8 desc[UR36][R8.64], R3 ;  /* 0x0000000308007986 */ /* 0x0001e2000c101124 */
[----:B------:R-:W-:Y:S05]  /*ab70*/  BRA `(.L_x_14170) ;  /* 0x00000000000c7947 */ /* 0x000fea0003800000 */
.L_x_14191:
[----:B------:R-:W0:Y:S02]  /*ab80*/  I2F.S16 R0, R22 ;  /* 0x0000001600007306 */ /* 0x000e240000101400 */
[----:B0-----:R-:W-:-:S05]  /*ab90*/  F2FP.BF16.F32.PACK_AB R0, RZ, R0 ;  /* 0x00000000ff00723e */ /* 0x001fca00000010ff */
[----:B------:R0:W-:Y:S02]  /*aba0*/  STG.E.U16 desc[UR36][R8.64], R0 ;  /* 0x0000000008007986 */ /* 0x0001e4000c101524 */
.L_x_14170:
[----:B------:R-:W-:-:S07]  /*abb0*/  VIADD R17, R17, 0x80 ;  /* 0x0000008011117836 */ /* 0x000fce0000000000 */
.L_x_14129:
[----:B------:R-:W-:Y:S05]  /*abc0*/  BSYNC.RECONVERGENT B6 ;  /* 0x0000000000067941 */ /* 0x000fea0003800200 */
.L_x_14128:
[----:B------:R-:W-:-:S13]  /*abd0*/  ISETP.GE.AND P0, PT, R17, R16, PT ;  /* 0x000000101100720c */ /* 0x000fda0003f06270 */
[----:B------:R-:W-:Y:S05]  /*abe0*/  @P0 EXIT ;  /* 0x000000000000094d */ /* 0x000fea0003800000 */
[----:B0-234-:R-:W0:Y:S01]  /*abf0*/  LDC.64 R4, c[0x0][0x388] ;  /* 0x0000e200ff047b82 */ /* 0x01de220000000a00 */
[----:B------:R-:W2:Y:S01]  /*ac00*/  LDCU UR4, c[0x0][0x3b4] ;  /* 0x00007680ff0477ac */ /* 0x000ea20008000800 */
[----:B-1----:R-:W-:Y:S01]  /*ac10*/  PRMT R0, R18, 0x9910, RZ ;  /* 0x0000991012007816 */ /* 0x002fe200000000ff */
        /* <DEDUP_REMOVED lines=14> */
[----:B------:R-:W-:Y:S01]  /*ad00*/  STG.E.U8 desc[UR36][R2.64], R19 ;  /* 0x0000001302007986 */ /* 0x000fe2000c101124 */
[----:B------:R-:W-:Y:S05]  /*ad10*/  EXIT ;  /* 0x000000000000794d */ /* 0x000fea0003800000 */
.L_x_14203:
[----:B------:R-:W-:Y:S01]  /*ad20*/  STG.E.U8 desc[UR36][R2.64], R19 ;  /* 0x0000001302007986 */ /* 0x000fe2000c101124 */
[----:B------:R-:W-:Y:S05]  /*ad30*/  EXIT ;  /* 0x000000000000794d */ /* 0x000fea0003800000 */
.L_x_14202:
        /* <DEDUP_REMOVED lines=8> */
[----:B------:R-:W-:Y:S01]  /*adc0*/  STG.E.64 desc[UR36][R2.64], R4 ;  /* 0x0000000402007986 */ /* 0x000fe2000c101b24 */
[----:B------:R-:W-:Y:S05]  /*add0*/  EXIT ;  /* 0x000000000000794d */ /* 0x000fea0003800000 */
.L_x_14206:
[----:B------:R-:W-:-:S05]  /*ade0*/  PRMT R5, R19, 0x9910, RZ ;  /* 0x0000991013057816 */ /* 0x000fca00000000ff */
[----:B------:R-:W-:Y:S01]  /*adf0*/  STG.E desc[UR36][R2.64], R5 ;  /* 0x0000000502007986 */ /* 0x000fe2000c101924 */
[----:B------:R-:W-:Y:S05]  /*ae00*/  EXIT ;  /* 0x000000000000794d */ /* 0x000fea0003800000 */
.L_x_14205:
[----:B------:R-:W-:Y:S01]  /*ae10*/  STG.E.U16 desc[UR36][R2.64], R19 ;  /* 0x0000001302007986 */ /* 0x000fe2000c101524 */
[----:B------:R-:W-:Y:S05]  /*ae20*/  EXIT ;  /* 0x000000000000794d */ /* 0x000fea0003800000 */
.L_x_14201:
[----:B------:R-:W-:-:S13]  /*ae30*/  ISETP.GT.AND P0, PT, R0, 0x6, PT ;  /* 0x000000060000780c */ /* 0x000fda0003f04270 */
[----:B------:R-:W-:Y:S05]  /*ae40*/  @P0 BRA `(.L_x_14207) ;  /* 0x00000000002c0947 */ /* 0x000fea0003800000 */
[----:B------:R-:W-:-:S13]  /*ae50*/  ISETP.NE.AND P0, PT, R0, 0x5, PT ;  /* 0x000000050000780c */ /* 0x000fda0003f05270 */
[----:B------:R-:W-:Y:S05]  /*ae60*/  @!P0 BRA `(.L_x_14208) ;  /* 0x0000000000148947 */ /* 0x000fea0003800000 */
[----:B------:R-:W-:-:S13]  /*ae70*/  ISETP.NE.AND P0, PT, R0, 0x6, PT ;  /* 0x000000060000780c */ /* 0x000fda0003f05270 */
[----:B------:R-:W-:Y:S05]  /*ae80*/  @P0 BRA `(.L_x_14204) ;  /* 0x0000000800140947 */ /* 0x000fea0003800000 */
[----:B------:R-:W0:Y:S02]  /*ae90*/  I2F.S16 R19, R19 ;  /* 0x0000001300137306 */ /* 0x000e240000101400 */
[----:B0-----:R-:W-:Y:S01]  /*aea0*/  STG.E desc[UR36][R2.64], R19 ;  /* 0x0000001302007986 */ /* 0x001fe2000c101924 */
[----:B------:R-:W-:Y:S05]  /*aeb0*/  EXIT ;  /* 0x000000000000794d */ /* 0x000fea0003800000 */
.L_x_14208:
[----:B------:R-:W0:Y:S02]  /*aec0*/  I2F.S16 R0, R19 ;  /* 0x0000001300007306 */ /* 0x000e240000101400 */
[----:B0-----:R-:W-:-:S05]  /*aed0*/  F2FP.F16.F32.PACK_AB R0, RZ, R0 ;  /* 0x00000000ff00723e */ /* 0x001fca00000000ff */
[----:B------:R-:W-:Y:S01]  /*aee0*/  STG.E.U16 desc[UR36][R2.64], R0 ;  /* 0x0000000002007986 */ /* 0x000fe2000c101524 */
[----:B------:R-:W-:Y:S05]  /*aef0*/  EXIT ;  /* 0x000000000000794d */ /* 0x000fea0003800000 */
.L_x_14207:
        /* <DEDUP_REMOVED lines=8> */
[----:B0-----:R-:W-:Y:S01]  /*af80*/  STG.E.64 desc[UR36][R2.64], R4 ;  /* 0x0000000402007986 */ /* 0x001fe2000c101b24 */
[----:B------:R-:W-:Y:S05]  /*af90*/  EXIT ;  /* 0x000000000000794d */ /* 0x000fea0003800000 */
.L_x_14210:
[----:B------:R-:W0:Y:S02]  /*afa0*/  I2F.S16 R19, R19 ;  /* 0x0000001300137306 */ /* 0x000e240000101400 */
[----:B0-----:R-:W-:-:S04]  /*afb0*/  F2FP.F16.F32.PACK_AB R5, RZ, R19 ;  /* 0x00000013ff05723e */ /* 0x001fc800000000ff */
[----:B------:R-:W-:-:S05]  /*afc0*/  PRMT R5, R5, 0x5410, RZ ;  /* 0x0000541005057816 */ /* 0x000fca00000000ff */
[----:B------:R-:W-:Y:S01]  /*afd0*/  STG.E desc[UR36][R2.64], R5 ;  /* 0x0000000502007986 */ /* 0x000fe2000c101924 */
[----:B------:R-:W-:Y:S05]  /*afe0*/  EXIT ;  /* 0x000000000000794d */ /* 0x000fea0003800000 */
.L_x_14209:
[----:B------:R-:W0:Y:S02]  /*aff0*/  I2F.F64.S16 R4, R19 ;  /* 0x0000001300047312 */ /* 0x000e240000101c00 */
[----:B0-----:R-:W-:Y:S01]  /*b000*/  STG.E.64 desc[UR36][R2.64], R4 ;  /* 0x0000000402007986 */ /* 0x001fe2000c101b24 */
[----:B------:R-:W-:Y:S05]  /*b010*/  EXIT ;  /* 0x000000000000794d */ /* 0x000fea0003800000 */
.L_x_14200:
        /* <DEDUP_REMOVED lines=10> */
[----:B------:R-:W-:Y:S01]  /*b0c0*/  STG.E.U16 desc[UR36][R2.64], R19 ;  /* 0x0000001302007986 */ /* 0x000fe2000c101524 */
[----:B------:R-:W-:Y:S05]  /*b0d0*/  EXIT ;  /* 0x000000000000794d */ /* 0x000fea0003800000 */
.L_x_14214:
        /* <DEDUP_REMOVED lines=18> */
.L_x_14217:
[----:B------:R-:W-:-:S04]  /*b200*/  SHF.R.U32.HI R5, RZ, 0x18, R5 ;  /* 0x00000018ff057819 */ /* 0x000fc80000011605 */
[----:B------:R-:W-:-:S07]  /*b210*/  LOP3.LUT R0, R0, 0x80, R5, 0xf8, !PT ;  /* 0x0000008000007812 */ /* 0x000fce00078ef805 */
.L_x_14216:
[----:B------:R-:W-:Y:S05]  /*b220*/  BSYNC.RECONVERGENT B0 ;  /* 0x0000000000007941 */ /* 0x000fea0003800200 */
.L_x_14215:
[----:B------:R-:W-:Y:S01]  /*b230*/  STG.E.U8 desc[UR36][R2.64], R0 ;  /* 0x0000000002007986 */ /* 0x000fe2000c101124 */
[----:B------:R-:W-:Y:S05]  /*b240*/  EXIT ;  /* 0x000000000000794d */ /* 0x000fea0003800000 */
.L_x_14213:
        /* <DEDUP_REMOVED lines=18> */
.L_x_14220:
[----:B------:R-:W-:-:S04]  /*b370*/  SHF.R.U32.HI R5, RZ, 0x18, R5 ;  /* 0x00000018ff057819 */ /* 0x000fc80000011605 */
[----:B------:R-:W-:-:S07]  /*b380*/  LOP3.LUT R0, R0, 0x80, R5, 0xf8, !PT ;  /* 0x0000008000007812 */ /* 0x000fce00078ef805 */
.L_x_14219:
[----:B------:R-:W-:Y:S05]  /*b390*/  BSYNC.RECONVERGENT B0 ;  /* 0x0000000000007941 */ /* 0x000fea0003800200 */
.L_x_14218:
[----:B------:R-:W-:Y:S01]  /*b3a0*/  STG.E.U8 desc[UR36][R2.64], R0 ;  /* 0x0000000002007986 */ /* 0x000fe2000c101124 */
[----:B------:R-:W-:Y:S05]  /*b3b0*/  EXIT ;  /* 0x000000000000794d */ /* 0x000fea0003800000 */
.L_x_14212:
        /* <DEDUP_REMOVED lines=22> */
.L_x_14222:
[----:B------:R-:W-:-:S04]  /*b520*/  PRMT R4, R19, 0x9910, RZ ;  /* 0x0000991013047816 */ /* 0x000fc800000000ff */
[----:B------:R-:W-:-:S05]  /*b530*/  SHF.R.S32.HI R5, RZ, 0x1f, R4 ;  /* 0x0000001fff057819 */ /* 0x000fca0000011404 */
[----:B------:R-:W-:Y:S01]  /*b540*/  STG.E.64 desc[UR36][R2.64], R4 ;  /* 0x0000000402007986 */ /* 0x000fe2000c101b24 */
[----:B------:R-:W-:Y:S05]  /*b550*/  EXIT ;  /* 0x000000000000794d */ /* 0x000fea0003800000 */
.L_x_14221:
[----:B------:R-:W-:-:S05]  /*b560*/  PRMT R5, R19, 0x9910, RZ ;  /* 0x0000991013057816 */ /* 0x000fca00000000ff */
[----:B------:R-:W-:Y:S01]  /*b570*/  STG.E desc[UR36][R2.64], R5 ;  /* 0x0000000502007986 */ /* 0x000fe2000c101924 */
[----:B------:R-:W-:Y:S05]  /*b580*/  EXIT ;  /* 0x000000000000794d */ /* 0x000fea0003800000 */
.L_x_14211:
        /* <DEDUP_REMOVED lines=9> */
[----:B------:R-:W-:Y:S01]  /*b620*/  STG.E.U8 desc[UR36][R2.64], R5 ;  /* 0x0000000502007986 */ /* 0x000fe2000c101124 */
[----:B------:R-:W-:Y:S05]  /*b630*/  EXIT ;  /* 0x000000000000794d */ /* 0x000fea0003800000 */
.L_x_14224:
[----:B------:R-:W-:Y:S01]  /*b640*/  CS2R R6, SRZ ;  /* 0x0000000000067805 */ /* 0x000fe2000001ff00 */
[----:B------:R-:W0:Y:S04]  /*b650*/  I2F.F64.S16 R4, R19 ;  /* 0x0000001300047312 */ /* 0x000e280000101c00 */
[----:B0-----:R-:W-:Y:S01]  /*b660*/  STG.E.128 desc[UR36][R2.64], R4 ;  /* 0x0000000402007986 */ /* 0x001fe2000c101d24 */
[----:B------:R-:W-:Y:S05]  /*b670*/  EXIT ;  /* 0x000000000000794d */ /* 0x000fea0003800000 */
.L_x_14223:
[----:B------:R-:W-:-:S13]  /*b680*/  ISETP.NE.AND P0, PT, R0, 0xf, PT ;  /* 0x0000000f0000780c */ /* 0x000fda0003f05270 */
[----:B------:R-:W-:Y:S05]  /*b690*/  @!P0 BRA `(.L_x_14225) ;  /* 0x0000000000e88947 */ /* 0x000fea0003800000 */
[----:B------:R-:W-:-:S13]  /*b6a0*/  ISETP.NE.AND P0, PT, R0, 0x17, PT ;  /* 0x000000170000780c */ /* 0x000fda0003f05270 */
[----:B------:R-:W-:Y:S05]  /*b6b0*/  @!P0 BRA `(.L_x_14226) ;  /* 0x0000000000908947 */ /* 0x000fea0003800000 */
[----:B------:R-:W-:-:S13]  /*b6c0*/  ISETP.NE.AND P0, PT, R0, 0x18, PT ;  /* 0x000000180000780c */ /* 0x000fda0003f05270 */
[----:B------:R-:W-:Y:S05]  /*b6d0*/  @!P0 BRA `(.L_x_14227) ;  /* 0x0000000000448947 */ /* 0x000fea0003800000 */
.L_x_14204:
        /* <DEDUP_REMOVED lines=16> */
.L_x_14228:
[----:B------:R-:W-:Y:S05]  /*b7e0*/  EXIT ;  /* 0x000000000000794d */ /* 0x000fea0003800000 */
.L_x_14227:
        /* <DEDUP_REMOVED lines=13> */
.L_x_14230:
[----:B------:R-:W-:Y:S05]  /*b8c0*/  BSYNC.RECONVERGENT B0 ;  /* 0x0000000000007941 */ /* 0x000fea0003800200 */
.L_x_14229:
[----:B------:R-:W-:-:S05]  /*b8d0*/  LOP3.LUT R5, R0, 0x80, R5, 0xf8, !PT ;  /* 0x0000008000057812 */ /* 0x000fca00078ef805 */
[----:B------:R-:W-:Y:S01]  /*b8e0*/  STG.E.U8 desc[UR36][R2.64], R5 ;  /* 0x0000000502007986 */ /* 0x000fe2000c101124 */
[----:B------:R-:W-:Y:S05]  /*b8f0*/  EXIT ;  /* 0x000000000000794d */ /* 0x000fea0003800000 */
.L_x_14226:
        /* <DEDUP_REMOVED lines=12> */
.L_x_14232:
[----:B------:R-:W-:Y:S01]  /*b9c0*/  IMAD.MOV.U32 R0, RZ, RZ, 0x7f ;  /* 0x0000007fff007424 */ /* 0x000fe200078e00ff */
[----:B------:R-:W-:-:S04]  /*b9d0*/  ISETP.GT.U32.AND P0, PT, R4, 0x7f800000, PT ;  /* 0x7f8000000400780c */ /* 0x000fc80003f04070 */
[----:B------:R-:W-:-:S09]  /*b9e0*/  SEL R0, R0, 0x7c, P0 ;  /* 0x0000007c00007807 */ /* 0x000fd20000000000 */
.L_x_14233:
[----:B------:R-:W-:Y:S05]  /*b9f0*/  BSYNC.RECONVERGENT B0 ;  /* 0x0000000000007941 */ /* 0x000fea0003800200 */
.L_x_14231:
[----:B------:R-:W-:-:S04]  /*ba00*/  SHF.R.U32.HI R5, RZ, 0x18, R5 ;  /* 0x00000018ff057819 */ /* 0x000fc80000011605 */
[----:B------:R-:W-:-:S05]  /*ba10*/  LOP3.LUT R5, R0, 0x80, R5, 0xf8, !PT ;  /* 0x0000008000057812 */ /* 0x000fca00078ef805 */
[----:B------:R-:W-:Y:S01]  /*ba20*/  STG.E.U8 desc[UR36][R2.64], R5 ;  /* 0x0000000502007986 */ /* 0x000fe2000c101124 */
[----:B------:R-:W-:Y:S05]  /*ba30*/  EXIT ;  /* 0x000000000000794d */ /* 0x000fea0003800000 */
.L_x_14225:
[----:B------:R-:W0:Y:S02]  /*ba40*/  I2F.S16 R0, R19 ;  /* 0x0000001300007306 */ /* 0x000e240000101400 */
[----:B0-----:R-:W-:-:S05]  /*ba50*/  F2FP.BF16.F32.PACK_AB R0, RZ, R0 ;  /* 0x00000000ff00723e */ /* 0x001fca00000010ff */
[----:B------:R-:W-:Y:S01]  /*ba60*/  STG.E.U16 desc[UR36][R2.64], R0 ;  /* 0x0000000002007986 */ /* 0x000fe2000c101524 */
[----:B------:R-:W-:Y:S05]  /*ba70*/  EXIT ;  /* 0x000000000000794d */ /* 0x000fea0003800000 */
.L_x_14234:
        /* <DEDUP_REMOVED lines=16> */
.L_x_50054:


//--------------------- .text._ZN2at6native18elementwise_kernelILi128ELi4EZNS0_22gpu_kernel_impl_nocastINS0_13BinaryFunctorIsssZZZNS0_16fmod_kernel_cudaERNS_18TensorIteratorBaseEENKUlvE_clEvENKUlvE3_clEvEUlssE_EEEEvS5_RKT_EUliE_EEviT1_ --------------------------
	.section	.text._ZN2at6native18elementwise_kernelILi128ELi4EZNS0_22gpu_kernel_impl_nocastINS0_13BinaryFunctorIsssZZZNS0_16fmod_kernel_cudaERNS_18TensorIteratorBaseEENKUlvE_clEvENKUlvE3_clEvEUlssE_EEEEvS5_RKT_EUliE_EEviT1_,"ax",@progbits
	.align	128
        .global         _ZN2at6native18elementwise_kernelILi128ELi4EZNS0_22gpu_kernel_impl_nocastINS0_13BinaryFunctorIsssZZZNS0_16fmod_kernel_cudaERNS_18TensorIteratorBaseEENKUlvE_clEvENKUlvE3_clEvEUlssE_EEEEvS5_RKT_EUliE_EEviT1_
        .type           _ZN2at6native18elementwise_kernelILi128ELi4EZNS0_22gpu_kernel_impl_nocastINS0_13BinaryFunctorIsssZZZNS0_16fmod_kernel_cudaERNS_18TensorIteratorBaseEENKUlvE_clEvENKUlvE3_clEvEUlssE_EEEEvS5_RKT_EUliE_EEviT1_,@function
        .size           _ZN2at6native18elementwise_kernelILi128ELi4EZNS0_22gpu_kernel_impl_nocastINS0_13BinaryFunctorIsssZZZNS0_16fmod_kernel_cudaERNS_18TensorIteratorBaseEENKUlvE_clEvENKUlvE3_clEvEUlssE_EEEEvS5_RKT_EUliE_EEviT1_,(.L_x_50055 - _ZN2at6native18elementwise_kernelILi128ELi4EZNS0_22gpu_kernel_impl_nocastINS0_13BinaryFunctorIsssZZZNS0_16fmod_kernel_cudaERNS_18TensorIteratorBaseEENKUlvE_clEvENKUlvE3_clEvEUlssE_EEEEvS5_RKT_EUliE_EEviT1_)
        .other          _ZN2at6native18elementwise_kernelILi128ELi4EZNS0_22gpu_kernel_impl_nocastINS0_13BinaryFunctorIsssZZZNS0_16fmod_kernel_cudaERNS_18TensorIteratorBaseEENKUlvE_clEvENKUlvE3_clEvEUlssE_EEEEvS5_RKT_EUliE_EEviT1_,@"STO_CUDA_ENTRY STV_DEFAULT"
_ZN2at6native18elementwise_kernelILi128ELi4EZNS0_22gpu_kernel_impl_nocastINS0_13BinaryFunctorIsssZZZNS0_16fmod_kernel_cudaERNS_18TensorIteratorBaseEENKUlvE_clEvENKUlvE3_clEvEUlssE_EEEEvS5_RKT_EUliE_EEviT1_:
.text._ZN2at6native18elementwise_kernelILi128ELi4EZNS0_22gpu_kernel_impl_nocastINS0_13BinaryFunctorIsssZZZNS0_16fmod_kernel_cudaERNS_18TensorIteratorBaseEENKUlvE_clEvENKUlvE3_clEvEUlssE_EEEEvS5_RKT_EUliE_EEviT1_:
        /* <DEDUP_REMOVED lines=15> */
[----:B0-----:R-:W2:Y:S06]  /*00f0*/  LDG.E.S16 R6, desc[UR6][R6.64] ;  /* 0x0000000606067981 */ /* 0x001eac000c1e1700 */
[----:B------:R-:W0:Y:S02]  /*0100*/  LDC.64 R4, c[0x0][0x5f0] ;  /* 0x00017c00ff047b82 */ /* 0x000e240000000a00 */
[----:B0-----:R0:W3:Y:S01]  /*0110*/  LDG.E.S16 R0, desc[UR6][R4.64] ;  /* 0x0000000604007981 */ /* 0x0010e2000c1e1700 */
[----:B------:R-:W-:-:S02]  /*0120*/  IADD3 R3, PT, PT, R3, 0x80, RZ ;  /* 0x0000008003037810 */ /* 0x000fc40007ffe0ff */
[-C--:B--2---:R-:W-:Y:S02]  /*0130*/  IABS R10, R6.reuse ;  /* 0x00000006000a7213 */ /* 0x084fe40000000000 */
[----:B0-----:R-:W-:Y:S02]  /*0140*/  IABS R5, R6 ;  /* 0x0000000600057213 */ /* 0x001fe40000000000 */
[----:B------:R-:W0:Y:S08]  /*0150*/  I2F.RP R2, R10 ;  /* 0x0000000a00027306 */ /* 0x000e300000209400 */
[----:B0-----:R-:W0:Y:S01]  /*0160*/  MUFU.RCP R2, R2 ;  /* 0x0000000200027308 */ /* 0x001e220000001000 */
[----:B---3--:R-:W-:-:S02]  /*0170*/  IABS R4, R0 ;  /* 0x0000000000047213 */ /* 0x008fc40000000000 */
[----:B------:R-:W-:Y:S02]  /*0180*/  ISETP.GE.AND P2, PT, R0, RZ, PT ;  /* 0x000000ff0000720c */ /* 0x000fe40003f46270 */
[----:B0-----:R-:W-:Y:S02]  /*0190*/  IADD3 R8, PT, PT, R2, 0xffffffe, RZ ;  /* 0x0ffffffe02087810 */ /* 0x001fe40007ffe0ff */
[----:B------:R-:W-:Y:S02]  /*01a0*/  IADD3 R2, PT, PT, RZ, -R5, RZ ;  /* 0x80000005ff027210 */ /* 0x000fe40007ffe0ff */
[----:B------:R0:W1:Y:S02]  /*01b0*/  F2I.FTZ.U32.TRUNC.NTZ R9, R8 ;  /* 0x0000000800097305 */ /* 0x000064000021f000 */
[----:B0-----:R-:W-:Y:S01]  /*01c0*/  HFMA2 R8, -RZ, RZ, 0, 0 ;  /* 0x00000000ff087431 */ /* 0x001fe200000001ff */
[----:B-1----:R-:W-:-:S05]  /*01d0*/  IADD3 R11, PT, PT, RZ, -R9, RZ ;  /* 0x80000009ff0b7210 */ /* 0x002fca0007ffe0ff */
[----:B------:R-:W-:-:S04]  /*01e0*/  IMAD R7, R11, R10, RZ ;  /* 0x0000000a0b077224 */ /* 0x000fc800078e02ff */
[----:B------:R-:W-:-:S06]  /*01f0*/  IMAD.HI.U32 R9, R9, R7, R8 ;  /* 0x0000000709097227 */ /* 0x000fcc00078e0008 */
[----:B------:R-:W-:-:S04]  /*0200*/  IMAD.HI.U32 R9, R9, R4, RZ ;  /* 0x0000000409097227 */ /* 0x000fc800078e00ff */
[----:B------:R-:W-:Y:S02]  /*0210*/  IMAD R9, R9, R2, R4 ;  /* 0x0000000209097224 */ /* 0x000fe400078e0204 */
[----:B------:R-:W0:Y:S03]  /*0220*/  LDC.64 R4, c[0x0][0x5e8] ;  /* 0x00017a00ff047b82 */ /* 0x000e260000000a00 */
[----:B------:R-:W-:-:S13]  /*0230*/  ISETP.GT.U32.AND P0, PT, R10, R9, PT ;  /* 0x000000090a00720c */ /* 0x000fda0003f04070 */
[----:B------:R-:W-:Y:S02]  /*0240*/  @!P0 IADD3 R9, PT, PT, R9, -R10, RZ ;  /* 0x8000000a09098210 */ /* 0x000fe40007ffe0ff */
[----:B------:R-:W-:Y:S02]  /*0250*/  ISETP.NE.AND P0, PT, R6, RZ, PT ;  /* 0x000000ff0600720c */ /* 0x000fe40003f05270 */
[----:B------:R-:W-:-:S13]  /*0260*/  ISETP.GT.U32.AND P1, PT, R10, R9, PT ;  /* 0x000000090a00720c */ /* 0x000fda0003f24070 */
[----:B------:R-:W-:-:S04]  /*0270*/  @!P1 IADD3 R9, PT, PT, R9, -R10, RZ ;  /* 0x8000000a09099210 */ /* 0x000fc80007ffe0ff */
[----:B------:R-:W-:Y:S02]  /*0280*/  @!P2 IADD3 R9, PT, PT, -R9, RZ, RZ ;  /* 0x000000ff0909a210 */ /* 0x000fe40007ffe1ff */
[----:B------:R-:W-:Y:S02]  /*0290*/  @!P0 LOP3.LUT R9, RZ, R6, RZ, 0x33, !PT ;  /* 0x00000006ff098212 */ /* 0x000fe400078e33ff */
[----:B------:R-:W-:-:S03]  /*02a0*/  ISETP.GE.AND P0, PT, R3, UR4, PT ;  /* 0x0000000403007c0c */ /* 0x000fc6000bf06270 */
[----:B0-----:R0:W-:Y:S10]  /*02b0*/  STG.E.U16 desc[UR6][R4.64], R9 ;  /* 0x0000000904007986 */ /* 0x0011f4000c101506 */
[----:B------:R-:W-:Y:S05]  /*02c0*/  @P0 BREAK.RELIABLE B1 ;  /* 0x0000000000010942 */ /* 0x000fea0003800100 */
[----:B------:R-:W-:Y:S05]  /*02d0*/  @P0 BRA `(.L_x_14239) ;  /* 0x0000000000f80947 */ /* 0x000fea0003800000 */
[----:B------:R-:W1:Y:S02]  /*02e0*/  LDC.64 R6, c[0x0][0x5f8] ;  /* 0x00017e00ff067b82 */ /* 0x000e640000000a00 */
[----:B-1----:R-:W2:Y:S06]  /*02f0*/  LDG.E.S16 R6, desc[UR6][R6.64] ;  /* 0x0000000606067981 */ /* 0x002eac000c1e1700 */
[----:B0-----:R-:W0:Y:S02]  /*0300*/  LDC.64 R4, c[0x0][0x5f0] ;  /* 0x00017c00ff047b82 */ /* 0x001e240000000a00 */
        /* <DEDUP_REMOVED lines=11> */
[----:B0-----:R-:W-:Y:S02]  /*03c0*/  MOV R8, RZ ;  /* 0x000000ff00087202 */ /* 0x001fe40000000f00 */
        /* <DEDUP_REMOVED lines=12> */
[----:B------:R-:W-:-:S05]  /*0490*/  @!P0 LOP3.LUT R9, RZ, R6, RZ, 0x33, !PT ;  /* 0x00000006ff098212 */ /* 0x000fca00078e33ff */
[----:B0-----:R0:W-:Y:S02]  /*04a0*/  STG.E.U16 desc[UR6][R4.64], R9 ;  /* 0x0000000904007986 */ /* 0x0011e4000c101506 */
.L_x_14238:
[----:B------:R-:W-:-:S13]  /*04b0*/  ISETP.GE.AND P0, PT, R3, UR4, PT ;  /* 0x0000000403007c0c */ /* 0x000fda000bf06270 */
[----:B------:R-:W-:Y:S05]  /*04c0*/  @P0 BREAK.RELIABLE B1 ;  /* 0x0000000000010942 */ /* 0x000fea0003800100 */
[----:B------:R-:W-:Y:S05]  /*04d0*/  @P0 BRA `(.L_x_14239) ;  /* 0x0000000000780947 */ /* 0x000fea0003800000 */
[----:B------:R-:W-:Y:S05]  /*04e0*/  BSYNC.RELIABLE B1 ;  /* 0x0000000000017941 */ /* 0x000fea0003800100 */
.L_x_14237:
        /* <DEDUP_REMOVED lines=14> */
[----:B0-----:R-:W-:Y:S02]  /*05d0*/  HFMA2 R8, -RZ, RZ, 0, 0 ;  /* 0x00000000ff087431 */ /* 0x001fe400000001ff */
[----:B-1----:R-:W-:-:S04]  /*05e0*/  IMAD.MOV R11, RZ, RZ, -R9 ;  /* 0x000000ffff0b7224 */ /* 0x002fc800078e0a09 */
        /* <DEDUP_REMOVED lines=13> */
.L_x_14239:
[----:B------:R-:W-:Y:S05]  /*06c0*/  BSYNC.RECONVERGENT B0 ;  /* 0x0000000000007941 */ /* 0x000fea0003800200 */
.L_x_14236:
[----:B------:R-:W-:Y:S05]  /*06d0*/  WARPSYNC.ALL ;  /* 0x0000000000007948 */ /* 0x000fea0003800000 */
[----:B------:R-:W-:-:S13]  /*06e0*/  ISETP.GE.AND P0, PT, R3, UR4, PT ;  /* 0x0000000403007c0c */ /* 0x000fda000bf06270 */
[----:B------:R-:W-:Y:S05]  /*06f0*/  @P0 EXIT ;  /* 0x000000000000094d */ /* 0x000fea0003800000 */
[----:B01----:R-:W0:Y:S02]  /*0700*/  LDC.64 R4, c[0x0][0x5f8] ;  /* 0x00017e00ff047b82 */ /* 0x003e240000000a00 */
[----:B0-----:R-:W2:Y:S06]  /*0710*/  LDG.E.S16 R4, desc[UR6][R4.64] ;  /* 0x0000000604047981 */ /* 0x001eac000c1e1700 */
[----:B------:R-:W0:Y:S02]  /*0720*/  LDC.64 R2, c[0x0][0x5f0] ;  /* 0x00017c00ff027b82 */ /* 0x000e240000000a00 */
[----:B0-----:R0:W3:Y:S01]  /*0730*/  LDG.E.S16 R0, desc[UR6][R2.64] ;  /* 0x0000000602007981 */ /* 0x0010e2000c1e1700 */
[----:B--2---:R-:W-:-:S02]  /*0740*/  IABS R10, R4 ;  /* 0x00000004000a7213 */ /* 0x004fc40000000000 */
[----:B0-----:R-:W-:Y:S02]  /*0750*/  IABS R3, R4 ;  /* 0x0000000400037213 */ /* 0x001fe40000000000 */
[----:B------:R-:W0:Y:S02]  /*0760*/  I2F.RP R8, R10 ;  /* 0x0000000a00087306 */ /* 0x000e240000209400 */
[----:B------:R-:W-:-:S06]  /*0770*/  IADD3 R3, PT, PT, RZ, -R3, RZ ;  /* 0x80000003ff037210 */ /* 0x000fcc0007ffe0ff */
[----:B0-----:R-:W0:Y:S01]  /*0780*/  MUFU.RCP R8, R8 ;  /* 0x0000000800087308 */ /* 0x001e220000001000 */
[----:B---3--:R-:W-:Y:S02]  /*0790*/  IABS R2, R0 ;  /* 0x0000000000027213 */ /* 0x008fe40000000000 */
[----:B------:R-:W-:Y:S02]  /*07a0*/  ISETP.GE.AND P2, PT, R0, RZ, PT ;  /* 0x000000ff0000720c */ /* 0x000fe40003f46270 */
[----:B0-----:R-:W-:-:S04]  /*07b0*/  IADD3 R6, PT, PT, R8, 0xffffffe, RZ ;  /* 0x0ffffffe08067810 */ /* 0x001fc80007ffe0ff */
        /* <DEDUP_REMOVED lines=15> */
[----:B0-----:R-:W-:Y:S01]  /*08b0*/  STG.E.U16 desc[UR6][R2.64], R7 ;  /* 0x0000000702007986 */ /* 0x001fe2000c101506 */
[----:B------:R-:W-:Y:S05]  /*08c0*/  EXIT ;  /* 0x000000000000794d */ /* 0x000fea0003800000 */
.L_x_14235:
        /* <DEDUP_REMOVED lines=9> */
[----:B------:R-:W-:Y:S02]  /*0960*/  HFMA2 R4, -RZ, RZ, 0, 0 ;  /* 0x00000000ff047431 */ /* 0x000fe400000001ff */
[----:B------:R-:W-:Y:S01]  /*0970*/  IMAD.MOV.U32 R5, RZ, RZ, R3 ;  /* 0x000000ffff057224 */ /* 0x000fe200078e0003 */
[----:B------:R-:W-:Y:S01]  /*0980*/  ISETP.NE.AND P0, PT, R2, RZ, PT ;  /* 0x000000ff0200720c */ /* 0x000fe20003f05270 */
[----:B------:R-:W1:Y:S01]  /*0990*/  LDCU UR5, c[0x0][0x38c] ;  /* 0x00007180ff0577ac */ /* 0x000e620008000800 */
        /* <DEDUP_REMOVED lines=343> */
.L_x_14243:
[----:B------:R-:W0:Y:S02]  /*1f10*/  LDCU.128 UR8, c[0x0][0x5f0] ;  /* 0x0000be00ff0877ac */ /* 0x000e240008000c00 */
[----:B0-----:R-:W-:-:S04]  /*1f20*/  IADD3 R6, P0, PT, R6, UR10, RZ ;  /* 0x0000000a06067c10 */ /* 0x001fc8000ff1e0ff */
[----:B------:R-:W-:-:S05]  /*1f30*/  IADD3.X R7, PT, PT, RZ, UR11, RZ, P0, !PT ;  /* 0x0000000bff077c10 */ /* 0x000fca00087fe4ff */
[----:B------:R-:W2:Y:S01]  /*1f40*/  LDG.E.S16 R6, desc[UR6][R6.64] ;  /* 0x0000000606067981 */ /* 0x000ea2000c1e1700 */
[----:B------:R-:W-:-:S05]  /*1f50*/  IADD3 R8, P0, PT, R4, UR8, RZ ;  /* 0x0000000804087c10 */ /* 0x000fca000ff1e0ff */
[----:B------:R-:W-:Y:S01]  /*1f60*/  IMAD.X R9, RZ, RZ, UR9, P0 ;  /* 0x00000009ff097e24 */ /* 0x000fe200080e06ff */
[----:B------:R-:W0:Y:S04]  /*1f70*/  LDCU.64 UR8, c[0x0][0x5e8] ;  /* 0x0000bd00ff0877ac */ /* 0x000e280008000a00 */
[----:B------:R1:W3:Y:S01]  /*1f80*/  LDG.E.S16 R8, desc[UR6][R8.64] ;  /* 0x0000000608087981 */ /* 0x0002e2000c1e1700 */
[----:B------:R-:W-:Y:S02]  /*1f90*/  IADD3 R3, PT, PT, R3, 0x80, RZ ;  /* 0x0000008003037810 */ /* 0x000fe40007ffe0ff */
[-C--:B--2---:R-:W-:Y:S02]  /*1fa0*/  IABS R12, R6.reuse ;  /* 0x00000006000c7213 */ /* 0x084fe40000000000 */
[----:B-1----:R-:W-:-:S02]  /*1fb0*/  IABS R9, R6 ;  /* 0x0000000600097213 */ /* 0x002fc40000000000 */
[----:B------:R-:W1:Y:S01]  /*1fc0*/  I2F.RP R4, R12 ;  /* 0x0000000c00047306 */ /* 0x000e620000209400 */
[----:B---3--:R-:W-:Y:S02]  /*1fd0*/  IABS R14, R8 ;  /* 0x00000008000e7213 */ /* 0x008fe40000000000 */
[----:B------:R-:W-:-:S05]  /*1fe0*/  ISETP.GE.AND P1, PT, R8, RZ, PT ;  /* 0x000000ff0800720c */ /* 0x000fca0003f26270 */
[----:B-1----:R-:W1:Y:S02]  /*1ff0*/  MUFU.RCP R4, R4 ;  /* 0x0000000400047308 */ /* 0x002e640000001000 */
[----:B-1----:R-:W-:Y:S02]  /*2000*/  IADD3 R10, PT, PT, R4, 0xffffffe, RZ ;  /* 0x0ffffffe040a7810 */ /* 0x002fe40007ffe0ff */
[----:B------:R-:W-:-:S04]  /*2010*/  IADD3 R4, PT, PT, RZ, -R9, RZ ;  /* 0x80000009ff047210 */ /* 0x000fc80007ffe0ff */
[----:B------:R1:W2:Y:S02]  /*2020*/  F2I.FTZ.U32.TRUNC.NTZ R11, R10 ;  /* 0x0000000a000b7305 */ /* 0x0002a4000021f000 */
[----:B-1----:R-:W-:Y:S02]  /*2030*/  MOV R10, RZ ;  /* 0x000000ff000a7202 */ /* 0x002fe40000000f00 */
[----:B--2---:R-:W-:-:S05]  /*2040*/  IADD3 R7, PT, PT, RZ, -R11, RZ ;  /* 0x8000000bff077210 */ /* 0x004fca0007ffe0ff */
[----:B------:R-:W-:-:S04]  /*2050*/  IMAD R7, R7, R12, RZ ;  /* 0x0000000c07077224 */ /* 0x000fc800078e02ff */
[----:B------:R-:W-:-:S06]  /*2060*/  IMAD.HI.U32 R11, R11, R7, R10 ;  /* 0x000000070b0b7227 */ /* 0x000fcc00078e000a */
[----:B------:R-:W-:-:S04]  /*2070*/  IMAD.HI.U32 R11, R11, R14, RZ ;  /* 0x0000000e0b0b7227 */ /* 0x000fc800078e00ff */
[----:B------:R-:W-:-:S05]  /*2080*/  IMAD R11, R11, R4, R14 ;  /* 0x000000040b0b7224 */ /* 0x000fca00078e020e */
[----:B------:R-:W-:-:S13]  /*2090*/  ISETP.GT.U32.AND P0, PT, R12, R11, PT ;  /* 0x0000000b0c00720c */ /* 0x000fda0003f04070 */
[----:B------:R-:W-:Y:S02]  /*20a0*/  @!P0 IADD3 R11, PT, PT, R11, -R12, RZ ;  /* 0x8000000c0b0b8210 */ /* 0x000fe40007ffe0ff */
[----:B------:R-:W-:Y:S02]  /*20b0*/  ISETP.NE.AND P0, PT, R6, RZ, PT ;  /* 0x000000ff0600720c */ /* 0x000fe40003f05270 */
[----:B------:R-:W-:-:S13]  /*20c0*/  ISETP.GT.U32.AND P2, PT, R12, R11, PT ;  /* 0x0000000b0c00720c */ /* 0x000fda0003f44070 */
[----:B------:R-:W-:Y:S02]  /*20d0*/  @!P2 IADD3 R11, PT, PT, R11, -R12, RZ ;  /* 0x8000000c0b0ba210 */ /* 0x000fe40007ffe0ff */
[----:B0-----:R-:W-:Y:S02]  /*20e0*/  IADD3 R4, P2, PT, R5, UR8, RZ ;  /* 0x0000000805047c10 */ /* 0x001fe4000ff5e0ff */
[----:B------:R-:W-:Y:S02]  /*20f0*/  @!P1 IADD3 R11, PT, PT, -R11, RZ, RZ ;  /* 0x000000ff0b0b9210 */ /* 0x000fe40007ffe1ff */
[----:B------:R-:W-:Y:S02]  /*2100*/  IADD3.X R5, PT, PT, RZ, UR9, RZ, P2, !PT ;  /* 0x00000009ff057c10 */ /* 0x000fe400097fe4ff */
[----:B------:R-:W-:Y:S02]  /*2110*/  @!P0 LOP3.LUT R11, RZ, R6, RZ, 0x33, !PT ;  /* 0x00000006ff0b8212 */ /* 0x000fe400078e33ff */
[----:B------:R-:W-:-:S03]  /*2120*/  ISETP.GE.AND P0, PT, R3, UR4, PT ;  /* 0x0000000403007c0c */ /* 0x000fc6000bf06270 */
[----:B------:R0:W-:Y:S10]  /*2130*/  STG.E.U16 desc[UR6][R4.64], R11 ;  /* 0x0000000b04007986 */ /* 0x0001f4000c101506 */
[----:B------:R-:W-:Y:S05]  /*2140*/  @P0 BREAK.RELIABLE B1 ;  /* 0x0000000000010942 */ /* 0x000fea0003800100 */
[----:B------:R-:W-:Y:S05]  /*2150*/  @P0 BRA `(.L_x_14244) ;  /* 0x0000003000000947 */ /* 0x000fea0003800000 */
[----:B------:R-:W1:Y:S01]  /*2160*/  LDCU.64 UR8, c[0x0][0x390] ;  /* 0x00007200ff0877ac */ /* 0x000e620008000a00 */
[----:B0-----:R-:W-:Y:S02]  /*2170*/  MOV R4, RZ ;  /* 0x000000ff00047202 */ /* 0x001fe40000000f00 */
[----:B------:R-:W-:Y:S01]  /*2180*/  MOV R5, R3 ;  /* 0x0000000300057202 */ /* 0x000fe20000000f00 */
[----:B------:R-:W0:Y:S01]  /*2190*/  LDCU UR5, c[0x0][0x38c] ;  /* 0x00007180ff0577ac */ /* 0x000e220008000800 */
[----:B------:R-:W-:Y:S01]  /*21a0*/  ISETP.NE.AND P0, PT, R2, RZ, PT ;  /* 0x000000ff0200720c */ /* 0x000fe20003f05270 */
        /* <DEDUP_REMOVED lines=343> */
.L_x_14245:
[----:B------:R-:W0:Y:S02]  /*3720*/  LDCU.128 UR8, c[0x0][0x5f0] ;  /* 0x0000be00ff0877ac */ /* 0x000e240008000c00 */
[----:B0-----:R-:W-:-:S04]  /*3730*/  IADD3 R6, P0, PT, R6, UR10, RZ ;  /* 0x0000000a06067c10 */ /* 0x001fc8000ff1e0ff */
[----:B------:R-:W-:-:S05]  /*3740*/  IADD3.X R7, PT, PT, RZ, UR11, RZ, P0, !PT ;  /* 0x0000000bff077c10 */ /* 0x000fca00087fe4ff */
[----:B------:R-:W2:Y:S01]  /*3750*/  LDG.E.S16 R6, desc[UR6][R6.64] ;  /* 0x0000000606067981 */ /* 0x000ea2000c1e1700 */
[----:B------:R-:W-:-:S04]  /*3760*/  IADD3 R8, P0, PT, R4, UR8, RZ ;  /* 0x0000000804087c10 */ /* 0x000fc8000ff1e0ff */
[----:B------:R-:W-:Y:S01]  /*3770*/  IADD3.X R9, PT, PT, RZ, UR9, RZ, P0, !PT ;  /* 0x00000009ff097c10 */ /* 0x000fe200087fe4ff */
        /* <DEDUP_REMOVED lines=23> */
[----:B0-----:R-:W-:-:S03]  /*38f0*/  IADD3 R4, P2, PT, R5, UR8, RZ ;  /* 0x0000000805047c10 */ /* 0x001fc6000ff5e0ff */
[----:B------:R-:W-:Y:S01]  /*3900*/  @!P1 IMAD.MOV R11, RZ, RZ, -R11 ;  /* 0x000000ffff0b9224 */ /* 0x000fe200078e0a0b */
[----:B------:R-:W-:Y:S02]  /*3910*/  IADD3.X R5, PT, PT, RZ, UR9, RZ, P2, !PT ;  /* 0x00000009ff057c10 */ /* 0x000fe400097fe4ff */
[----:B------:R-:W-:-:S05]  /*3920*/  @!P0 LOP3.LUT R11, RZ, R6, RZ, 0x33, !PT ;  /* 0x00000006ff0b8212 */ /* 0x000fca00078e33ff */
[----:B------:R0:W-:Y:S02]  /*3930*/  STG.E.U16 desc[UR6][R4.64], R11 ;  /* 0x0000000b04007986 */ /* 0x0001e4000c101506 */
.L_x_14242:
[----:B------:R-:W-:-:S13]  /*3940*/  ISETP.GE.AND P0, PT, R3, UR4, PT ;  /* 0x0000000403007c0c */ /* 0x000fda000bf06270 */
[----:B------:R-:W-:Y:S05]  /*3950*/  @P0 BREAK.RELIABLE B1 ;  /* 0x0000000000010942 */ /* 0x000fea0003800100 */
[----:B------:R-:W-:Y:S05]  /*3960*/  @P0 BRA `(.L_x_14244) ;  /* 0x0000001400fc0947 */ /* 0x000fea0003800000 */
[----:B------:R-:W-:Y:S05]  /*3970*/  BSYNC.RELIABLE B1 ;  /* 0x0000000000017941 */ /* 0x000fea0003800100 */
.L_x_14241:
[----:B------:R-:W1:Y:S01]  /*3980*/  LDCU.64 UR8, c[0x0][0x390] ;  /* 0x00007200ff0877ac */ /* 0x000e620008000a00 */
[----:B0-----:R-:W-:Y:S01]  /*3990*/  HFMA2 R4, -RZ, RZ, 0, 0 ;  /* 0x00000000ff047431 */ /* 0x001fe200000001ff */
        /* <DEDUP_REMOVED lines=346> */
.L_x_14246:
[----:B------:R-:W0:Y:S02]  /*4f40*/  LDCU.128 UR8, c[0x0][0x5f0] ;  /* 0x0000be00ff0877ac */ /* 0x000e240008000c00 */
[----:B0-----:R-:W-:-:S05]  /*4f50*/  IADD3 R6, P0, PT, R6, UR10, RZ ;  /* 0x0000000a06067c10 */ /* 0x001fca000ff1e0ff */
[----:B------:R-:W-:-:S05]  /*4f60*/  IMAD.X R7, RZ, RZ, UR11, P0 ;  /* 0x0000000bff077e24 */ /* 0x000fca00080e06ff */
        /* <DEDUP_REMOVED lines=29> */
[----:B------:R-:W-:-:S05]  /*5140*/  @!P0 LOP3.LUT R11, RZ, R6, RZ, 0x33, !PT ;  /* 0x00000006ff0b8212 */ /* 0x000fca00078e33ff */
[----:B------:R1:W-:Y:S02]  /*5150*/  STG.E.U16 desc[UR6][R4.64], R11 ;  /* 0x0000000b04007986 */ /* 0x0003e4000c101506 */
.L_x_14244:
[----:B------:R-:W-:Y:S05]  /*5160*/  BSYNC.RECONVERGENT B0 ;  /* 0x0000000000007941 */ /* 0x000fea0003800200 */
.L_x_14240:
[----:B------:R-:W-:Y:S05]  /*5170*/  WARPSYNC.ALL ;  /* 0x0000000000007948 */ /* 0x000fea0003800000 */
[----:B------:R-:W-:-:S13]  /*5180*/  ISETP.GE.AND P0, PT, R3, UR4, PT ;  /* 0x0000000403007c0c */ /* 0x000fda000bf06270 */
[----:B------:R-:W-:Y:S05]  /*5190*/  @P0 EXIT ;  /* 0x000000000000094d */ /* 0x000fea0003800000 */
[----:B------:R-:W2:Y:S01]  /*51a0*/  LDCU.64 UR4, c[0x0][0x390] ;  /* 0x00007200ff0477ac */ /* 0x000ea20008000a00 */
[----:B01----:R-:W-:Y:S01]  /*51b0*/  HFMA2 R4, -RZ, RZ, 0, 0 ;  /* 0x00000000ff047431 */ /* 0x003fe200000001ff */
[----:B------:R-:W-:Y:S01]  /*51c0*/  MOV R5, R3 ;  /* 0x0000000300057202 */ /* 0x000fe20000000f00 */
[----:B------:R-:W0:Y:S01]  /*51d0*/  LDCU UR8, c[0x0][0x38c] ;  /* 0x00007180ff0877ac */ /* 0x000e220008000800 */
[----:B------:R-:W-:Y:S01]  /*51e0*/  ISETP.NE.AND P0, PT, R2, RZ, PT ;  /* 0x000000ff0200720c */ /* 0x000fe20003f05270 */
[----:B------:R-:W1:Y:S01]  /*51f0*/  LDCU.64 UR10, c[0x0][0x4b8] ;  /* 0x00009700ff0a77ac */ /* 0x000e620008000a00 */
[----:B--2---:R-:W-:Y:S01]  /*5200*/  IMAD.HI.U32 R6, R3, UR4, R4 ;  /* 0x0000000403067c27 */ /* 0x004fe2000f8e0004 */
[----:B------:R-:W2:Y:S04]  /*5210*/  LDCU UR4, c[0x0][0x4c0] ;  /* 0x00009800ff0477ac */ /* 0x000ea80008000800 */
[----:B------:R-:W-:-:S04]  /*5220*/  SHF.R.U32.HI R7, RZ, UR5, R6 ;  /* 0x00000005ff077c19 */ /* 0x000fc80008011606 */
[----:B------:R-:W-:-:S05]  /*5230*/  IADD3 R4, PT, PT, -R7, RZ, RZ ;  /* 0x000000ff07047210 */ /* 0x000fca0007ffe1ff */
[----:B0-----:R-:W-:-:S04]  /*5240*/  IMAD R4, R4, UR8, R3 ;  /* 0x0000000804047c24 */ /* 0x001fc8000f8e0203 */
[C---:B-1----:R-:W-:Y:S02]  /*5250*/  IMAD R3, R4.reuse, UR10, RZ ;  /* 0x0000000a04037c24 */ /* 0x042fe4000f8e02ff */
[C---:B------:R-:W-:Y:S02]  /*5260*/  IMAD R2, R4.reuse, UR11, RZ ;  /* 0x0000000b04027c24 */ /* 0x040fe4000f8e02ff */
[----:B--2---:R-:W-:Y:S01]  /*5270*/  IMAD R4, R4, UR4, RZ ;  /* 0x0000000404047c24 */ /* 0x004fe2000f8e02ff */
        /* <DEDUP_REMOVED lines=313> */
[----:B------:R-:W2:Y:S09]  /*6610*/  LDCU UR5, c[0x0][0x5cc] ;  /* 0x0000b980ff0577ac */ /* 0x000eb20008000800 */
[----:B------:R-:W3:Y:S01]  /*6620*/  @P0 LDC.64 R12, c[0x0][0x4b0] ;  /* 0x00012c00ff0c0b82 */ /* 0x000ee20000000a00 */
[----:B------:R-:W4:Y:S01]  /*6630*/  LDCU.64 UR10, c[0x0][0x5d0] ;  /* 0x0000ba00ff0a77ac */ /* 0x000f220008000a00 */
[----:B0-----:R-:W-:-:S06]  /*6640*/  IMAD.HI.U32 R10, R7, UR9, R6 ;  /* 0x00000009070a7c27 */ /* 0x001fcc000f8e0006 */
[----:B------:R-:W0:Y:S01]  /*6650*/  @P0 LDC R15, c[0x0][0x4ac] ;  /* 0x00012b00ff0f0b82 */ /* 0x000e220000000800 */
[----:B-1----:R-:W-:Y:S02]  /*6660*/  SHF.R.U32.HI R11, RZ, UR4, R10 ;  /* 0x00000004ff0b7c19 */ /* 0x002fe4000801160a */
[----:B------:R-:W-:Y:S02]  /*6670*/  @P0 MOV R10, RZ ;  /* 0x000000ff000a0202 */ /* 0x000fe40000000f00 */
[----:B------:R-:W-:-:S03]  /*6680*/  IADD3 R5, PT, PT, -R11, RZ, RZ ;  /* 0x000000ff0b057210 */ /* 0x000fc60007ffe1ff */
[----:B------:R-:W1:Y:S02]  /*6690*/  @P0 LDC.64 R8, c[0x0][0x5d8] ;  /* 0x00017600ff080b82 */ /* 0x000e640000000a00 */
[----:B------:R-:W-:-:S06]  /*66a0*/  IMAD R7, R5, UR8, R7 ;  /* 0x0000000805077c24 */ /* 0x000fcc000f8e0207 */
        /* <DEDUP_REMOVED lines=11> */
.L_x_14247:
[----:B------:R-:W0:Y:S01]  /*6760*/  LDCU.128 UR8, c[0x0][0x5f0] ;  /* 0x0000be00ff0877ac */ /* 0x000e220008000c00 */
[----:B------:R-:W1:Y:S01]  /*6770*/  LDCU.64 UR4, c[0x0][0x5e8] ;  /* 0x0000bd00ff0477ac */ /* 0x000e620008000a00 */
[----:B0-----:R-:W-:-:S04]  /*6780*/  IADD3 R6, P0, PT, R4, UR10, RZ ;  /* 0x0000000a04067c10 */ /* 0x001fc8000ff1e0ff */
[----:B------:R-:W-:-:S05]  /*6790*/  IADD3.X R7, PT, PT, RZ, UR11, RZ, P0, !PT ;  /* 0x0000000bff077c10 */ /* 0x000fca00087fe4ff */
[----:B------:R-:W2:Y:S01]  /*67a0*/  LDG.E.S16 R10, desc[UR6][R6.64] ;  /* 0x00000006060a7981 */ /* 0x000ea2000c1e1700 */
[----:B------:R-:W-:-:S04]  /*67b0*/  IADD3 R4, P0, PT, R2, UR8, RZ ;  /* 0x0000000802047c10 */ /* 0x000fc8000ff1e0ff */
[----:B------:R-:W-:-:S05]  /*67c0*/  IADD3.X R5, PT, PT, RZ, UR9, RZ, P0, !PT ;  /* 0x00000009ff057c10 */ /* 0x000fca00087fe4ff */
[----:B------:R0:W3:Y:S01]  /*67d0*/  LDG.E.S16 R4, desc[UR6][R4.64] ;  /* 0x0000000604047981 */ /* 0x0000e2000c1e1700 */
[-C--:B--2---:R-:W-:Y:S02]  /*67e0*/  IABS R2, R10.reuse ;  /* 0x0000000a00027213 */ /* 0x084fe40000000000 */
[----:B0-----:R-:W-:Y:S02]  /*67f0*/  IABS R5, R10 ;  /* 0x0000000a00057213 */ /* 0x001fe40000000000 */
[----:B------:R-:W0:Y:S01]  /*6800*/  I2F.RP R0, R2 ;  /* 0x0000000200007306 */ /* 0x000e220000209400 */
[----:B---3--:R-:W-:Y:S02]  /*6810*/  IABS R6, R4 ;  /* 0x0000000400067213 */ /* 0x008fe40000000000 */
[----:B------:R-:W-:-:S05]  /*6820*/  ISETP.GE.AND P1, PT, R4, RZ, PT ;  /* 0x000000ff0400720c */ /* 0x000fca0003f26270 */
[----:B0-----:R-:W0:Y:S02]  /*6830*/  MUFU.RCP R0, R0 ;  /* 0x0000000000007308 */ /* 0x001e240000001000 */
[----:B0-----:R-:W-:Y:S02]  /*6840*/  IADD3 R8, PT, PT, R0, 0xffffffe, RZ ;  /* 0x0ffffffe00087810 */ /* 0x001fe40007ffe0ff */
[----:B------:R-:W-:-:S04]  /*6850*/  IADD3 R0, PT, PT, RZ, -R5, RZ ;  /* 0x80000005ff007210 */ /* 0x000fc80007ffe0ff */
[----:B------:R0:W2:Y:S02]  /*6860*/  F2I.FTZ.U32.TRUNC.NTZ R9, R8 ;  /* 0x0000000800097305 */ /* 0x0000a4000021f000 */
[----:B0-----:R-:W-:Y:S02]  /*6870*/  MOV R8, RZ ;  /* 0x000000ff00087202 */ /* 0x001fe40000000f00 */
        /* <DEDUP_REMOVED lines=10> */
[----:B-1----:R-:W-:Y:S02]  /*6920*/  IADD3 R2, P2, PT, R3, UR4, RZ ;  /* 0x0000000403027c10 */ /* 0x002fe4000ff5e0ff */
[----:B------:R-:W-:Y:S02]  /*6930*/  @!P1 IADD3 R9, PT, PT, -R9, RZ, RZ ;  /* 0x000000ff09099210 */ /* 0x000fe40007ffe1ff */
[----:B------:R-:W-:Y:S02]  /*6940*/  IADD3.X R3, PT, PT, RZ, UR5, RZ, P2, !PT ;  /* 0x00000005ff037c10 */ /* 0x000fe400097fe4ff */
[----:B------:R-:W-:-:S05]  /*6950*/  @!P0 LOP3.LUT R9, RZ, R10, RZ, 0x33, !PT ;  /* 0x0000000aff098212 */ /* 0x000fca00078e33ff */
[----:B------:R-:W-:Y:S01]  /*6960*/  STG.E.U16 desc[UR6][R2.64], R9 ;  /* 0x0000000902007986 */ /* 0x000fe2000c101506 */
[----:B------:R-:W-:Y:S05]  /*6970*/  EXIT ;  /* 0x000000000000794d */ /* 0x000fea0003800000 */
.L_x_14248:
        /* <DEDUP_REMOVED lines=16> */
.L_x_50055:


//--------------------- .text._ZN2at6native27unrolled_elementwise_kernelINS0_13BinaryFunctorIsssZZZNS0_16fmod_kernel_cudaERNS_18TensorIteratorBaseEENKUlvE_clEvENKUlvE3_clEvEUlssE_EESt5arrayIPcLm3EELi4E23TrivialOffsetCalculatorILi2EjESC_ILi1EjENS0_6memory15LoadWithoutCastENSF_16StoreWithoutCastEEEviT_T0_T2_T3_T4_T5_ --------------------------
	.section	.text._ZN2at6native27unrolled_elementwise_kernelINS0_13BinaryFunctorIsssZZZNS0_16fmod_kernel_cudaERNS_18TensorIteratorBaseEENKUlvE_clEvENKUlvE3_clEvEUlssE_EESt5arrayIPcLm3EELi4E23TrivialOffsetCalculatorILi2EjESC_ILi1EjENS0_6memory15LoadWithoutCastENSF_16StoreWithoutCastEEEviT_T0_T2_T3_T4_T5_,"ax",@progbits
	.align	128
        .global         _ZN2at6native27unrolled_elementwise_kernelINS0_13BinaryFunctorIsssZZZNS0_16fmod_kernel_cudaERNS_18TensorIteratorBaseEENKUlvE_clEvENKUlvE3_clEvEUlssE_EESt5arrayIPcLm3EELi4E23TrivialOffsetCalculatorILi2EjESC_ILi1EjENS0_6memory15LoadWithoutCastENSF_16StoreWithoutCastEEEviT_T0_T2_T3_T4_T5_
        .type           _ZN2at6native27unrolled_elementwise_kernelINS0_13BinaryFunctorIsssZZZNS0_16fmod_kernel_cudaERNS_18TensorIteratorBaseEENKUlvE_clEvENKUlvE3_clEvEUlssE_EESt5arrayIPcLm3EELi4E23TrivialOffsetCalculatorILi2EjESC_ILi1EjENS0_6memory15LoadWithoutCastENSF_16StoreWithoutCastEEEviT_T0_T2_T3_T4_T5_,@function
        .size           _ZN2at6native27unrolled_elementwise_kernelINS0_13BinaryFunctorIsssZZZNS0_16fmod_kernel_cudaERNS_18TensorIteratorBaseEENKUlvE_clEvENKUlvE3_clEvEUlssE_EESt5arrayIPcLm3EELi4E23TrivialOffsetCalculatorILi2EjESC_ILi1EjENS0_6memory15LoadWithoutCastENSF_16StoreWithoutCastEEEviT_T0_T2_T3_T4_T5_,(.L_x_50056 - _ZN2at6native27unrolled_elementwise_kernelINS0_13BinaryFunctorIsssZZZNS0_16fmod_kernel_cudaERNS_18TensorIteratorBaseEENKUlvE_clEvENKUlvE3_clEvEUlssE_EESt5arrayIPcLm3EELi4E23TrivialOffsetCalculatorILi2EjESC_ILi1EjENS0_6memory15LoadWithoutCastENSF_16StoreWithoutCastEEEviT_T0_T2_T3_T4_T5_)
        .other          _ZN2at6native27unrolled_elementwise_kernelINS0_13BinaryFunctorIsssZZZNS0_16fmod_kernel_cudaERNS_18TensorIteratorBaseEENKUlvE_clEvENKUlvE3_clEvEUlssE_EESt5arrayIPcLm3EELi4E23TrivialOffsetCalculatorILi2EjESC_ILi1EjENS0_6memory15LoadWithoutCastENSF_16StoreWithoutCastEEEviT_T0_T2_T3_T4_T5_,@"STO_CUDA_ENTRY STV_DEFAULT"
_ZN2at6native27unrolled_elementwise_kernelINS0_13BinaryFunctorIsssZZZNS0_16fmod_kernel_cudaERNS_18TensorIteratorBaseEENKUlvE_clEvENKUlvE3_clEvEUlssE_EESt5arrayIPcLm3EELi4E23TrivialOffsetCalculatorILi2EjESC_ILi1EjENS0_6memory15LoadWithoutCastENSF_16StoreWithoutCastEEEviT_T0_T2_T3_T4_T5_:
.text._ZN2at6native27unrolled_elementwise_kernelINS0_13BinaryFunctorIsssZZZNS0_16fmod_kernel_cudaERNS_18TensorIteratorBaseEENKUlvE_clEvENKUlvE3_clEvEUlssE_EESt5arrayIPcLm3EELi4E23TrivialOffsetCalculatorILi2EjESC_ILi1EjENS0_6memory15LoadWithoutCastENSF_16StoreWithoutCastEEEviT_T0_T2_T3_T4_T5_:
        /* <DEDUP_REMOVED lines=14> */
[----:B------:R-:W2:Y:S01]  /*00e0*/  LDC.64 R12, c[0x0][0x398] ;  /* 0x0000e600ff0c7b82 */ /* 0x000ea20000000a00 */
[----:B------:R-:W-:-:S05]  /*00f0*/  @!P0 VIADD R8, R0, 0x80 ;  /* 0x0000008000088836 */ /* 0x000fca0000000000 */
[----:B------:R-:W-:-:S13]  /*0100*/  ISETP.GE.AND P1, PT, R8, R9, PT ;  /* 0x000000090800720c */ /* 0x000fda0003f26270 */
[----:B------:R-:W-:Y:S01]  /*0110*/  @!P1 LEA R21, R11, R8, 0x9 ;  /* 0x000000080b159211 */ /* 0x000fe200078e48ff */
[----:B------:R-:W-:-:S04]  /*0120*/  @!P1 VIADD R8, R8, 0x80 ;  /* 0x0000008008089836 */ /* 0x000fc80000000000 */
[----:B---3--:R-:W-:Y:S01]  /*0130*/  @!P1 IMAD.WIDE.U32 R18, R21, 0x2, R18 ;  /* 0x0000000215129825 */ /* 0x008fe200078e0012 */
[----:B------:R-:W-:-:S04]  /*0140*/  ISETP.GE.AND P3, PT, R8, R9, PT ;  /* 0x000000090800720c */ /* 0x000fc80003f66270 */
[----:B-1----:R1:W5:Y:S09]  /*0150*/  @!P1 LDG.E.S16 R15, desc[UR4][R18.64] ;  /* 0x00000004120f9981 */ /* 0x002372000c1e1700 */
[----:B------:R-:W-:Y:S01]  /*0160*/  @!P3 IMAD R23, R11, 0x200, R8 ;  /* 0x000002000b17b824 */ /* 0x000fe200078e0208 */
[----:B-1----:R-:W1:Y:S01]  /*0170*/  LDC.64 R18, c[0x0][0x390] ;  /* 0x0000e400ff127b82 */ /* 0x002e620000000a00 */
[----:B------:R-:W-:-:S02]  /*0180*/  @!P3 IADD3 R8, PT, PT, R8, 0x80, RZ ;  /* 0x000000800808b810 */ /* 0x000fc40007ffe0ff */
[C---:B----4-:R-:W-:Y:S02]  /*0190*/  @!P3 IMAD.WIDE.U32 R4, R23.reuse, 0x2, R4 ;  /* 0x000000021704b825 */ /* 0x050fe400078e0004 */
[----:B------:R-:W-:Y:S02]  /*01a0*/  ISETP.GE.AND P2, PT, R8, R9, PT ;  /* 0x000000090800720c */ /* 0x000fe40003f46270 */
[----:B------:R-:W-:-:S04]  /*01b0*/  @!P3 IMAD.WIDE.U32 R6, R23, 0x2, R6 ;  /* 0x000000021706b825 */ /* 0x000fc800078e0006 */
[----:B------:R-:W-:Y:S01]  /*01c0*/  HFMA2 R10, -RZ, RZ, 0, 0 ;  /* 0x00000000ff0a7431 */ /* 0x000fe200000001ff */
[----:B------:R-:W3:Y:S01]  /*01d0*/  LDC.64 R22, c[0x0][0x398] ;  /* 0x0000e600ff167b82 */ /* 0x000ee20000000a00 */
[----:B------:R4:W5:Y:S01]  /*01e0*/  @!P3 LDG.E.S16 R14, desc[UR4][R4.64] ;  /* 0x00000004040eb981 */ /* 0x000962000c1e1700 */
[----:B0-----:R-:W-:-:S04]  /*01f0*/  @!P1 IMAD.WIDE.U32 R2, R21, 0x2, R2 ;  /* 0x0000000215029825 */ /* 0x001fc800078e0002 */
[C---:B------:R-:W-:Y:S02]  /*0200*/  @!P0 IMAD R21, R11.reuse, 0x200, R0 ;  /* 0x000002000b158824 */ /* 0x040fe400078e0200 */
[----:B------:R-:W-:Y:S02]  /*0210*/  @!P2 IMAD R25, R11, 0x200, R8 ;  /* 0x000002000b19a824 */ /* 0x000fe400078e0208 */
[----:B-1----:R-:W-:-:S04]  /*0220*/  @!P0 IMAD.WIDE.U32 R18, R21, 0x2, R18 ;  /* 0x0000000215128825 */ /* 0x002fc800078e0012 */
[----:B---3--:R-:W-:Y:S01]  /*0230*/  @!P0 IMAD.WIDE.U32 R22, R21, 0x2, R22 ;  /* 0x0000000215168825 */ /* 0x008fe200078e0016 */
[----:B------:R-:W-:-:S06]  /*0240*/  CS2R R20, SRZ ;  /* 0x0000000000147805 */ /* 0x000fcc000001ff00 */
[----:B------:R-:W5:Y:S04]  /*0250*/  @!P0 LDG.E.S16 R21, desc[UR4][R18.64] ;  /* 0x0000000412158981 */ /* 0x000f68000c1e1700 */
[----:B------:R-:W5:Y:S01]  /*0260*/  @!P0 LDG.E.S16 R20, desc[UR4][R22.64] ;  /* 0x0000000416148981 */ /* 0x000f62000c1e1700 */
[----:B------:R-:W-:Y:S01]  /*0270*/  ISETP.GE.AND P0, PT, R0, R9, PT ;  /* 0x000000090000720c */ /* 0x000fe20003f06270 */
[----:B--2---:R-:W-:-:S04]  /*0280*/  @!P2 IMAD.WIDE.U32 R16, R25, 0x2, R16 ;  /* 0x000000021910a825 */ /* 0x004fc800078e0010 */
[----:B------:R-:W-:Y:S01]  /*0290*/  @!P2 IMAD.WIDE.U32 R24, R25, 0x2, R12 ;  /* 0x000000021918a825 */ /* 0x000fe200078e000c */
[----:B------:R-:W-:Y:S01]  /*02a0*/  CS2R R12, SRZ ;  /* 0x00000000000c7805 */ /* 0x000fe2000001ff00 */
[----:B------:R0:W5:Y:S05]  /*02b0*/  @!P2 LDG.E.S16 R10, desc[UR4][R16.64] ;  /* 0x00000004100aa981 */ /* 0x00016a000c1e1700 */
[----:B------:R1:W5:Y:S01]  /*02c0*/  @!P1 LDG.E.S16 R13, desc[UR4][R2.64] ;  /* 0x00000004020d9981 */ /* 0x000362000c1e1700 */
[----:B------:R-:W-:Y:S01]  /*02d0*/  IMAD.MOV.U32 R8, RZ, RZ, RZ ;  /* 0x000000ffff087224 */ /* 0x000fe200078e00ff */
[C---:B----4-:R-:W-:Y:S01]  /*02e0*/  IADD3 R4, PT, PT, R0.reuse, 0x100, RZ ;  /* 0x0000010000047810 */ /* 0x050fe20007ffe0ff */
[----:B------:R-:W-:Y:S01]  /*02f0*/  @!P0 IMAD R5, R11, 0x200, R0 ;  /* 0x000002000b058824 */ /* 0x000fe200078e0200 */
[----:B------:R-:W-:Y:S01]  /*0300*/  BSSY.RECONVERGENT B0, `(.L_x_14249) ;  /* 0x0000023000007945 */ /* 0x000fe20003800200 */
[----:B0-----:R-:W-:Y:S01]  /*0310*/  VIADD R16, R0, 0x80 ;  /* 0x0000008000107836 */ /* 0x001fe20000000000 */
[----:B------:R-:W5:Y:S01]  /*0320*/  @!P2 LDG.E.S16 R12, desc[UR4][R24.64] ;  /* 0x00000004180ca981 */ /* 0x000f62000c1e1700 */
[----:B-1----:R-:W0:Y:S03]  /*0330*/  @!P0 LDC.64 R2, c[0x0][0x388] ;  /* 0x0000e200ff028b82 */ /* 0x002e260000000a00 */
[----:B------:R1:W5:Y:S01]  /*0340*/  @!P3 LDG.E.S16 R8, desc[UR4][R6.64] ;  /* 0x000000040608b981 */ /* 0x000362000c1e1700 */
[----:B------:R-:W-:-:S02]  /*0350*/  ISETP.GE.AND P4, PT, R16, R9, PT ;  /* 0x000000091000720c */ /* 0x000fc40003f86270 */
[----:B------:R-:W-:Y:S01]  /*0360*/  ISETP.GE.AND P1, PT, R4, R9, PT ;  /* 0x000000090400720c */ /* 0x000fe20003f26270 */
[----:B-1----:R-:W-:Y:S01]  /*0370*/  VIADD R6, R0, 0x180 ;  /* 0x0000018000067836 */ /* 0x002fe20000000000 */
[----:B------:R-:W-:-:S04]  /*0380*/  @!P0 MOV R0, R16 ;  /* 0x0000001000008202 */ /* 0x000fc80000000f00 */
[-C--:B------:R-:W-:Y:S02]  /*0390*/  ISETP.GE.AND P2, PT, R6, R9.reuse, PT ;  /* 0x000000090600720c */ /* 0x080fe40003f46270 */
[----:B------:R-:W-:Y:S01]  /*03a0*/  ISETP.GE.AND P3, PT, R0, R9, PT ;  /* 0x000000090000720c */ /* 0x000fe20003f66270 */
[----:B0-----:R-:W-:Y:S01]  /*03b0*/  @!P0 IMAD.WIDE.U32 R2, R5, 0x2, R2 ;  /* 0x0000000205028825 */ /* 0x001fe200078e0002 */
[----:B------:R-:W-:Y:S11]  /*03c0*/  @P0 BRA `(.L_x_14250) ;  /* 0x0000000000580947 */ /* 0x000ff60003800000 */
[-C--:B-----5:R-:W-:Y:S02]  /*03d0*/  IABS R6, R20.reuse ;  /* 0x0000001400067213 */ /* 0x0a0fe40000000000 */
[----:B------:R-:W-:Y:S02]  /*03e0*/  IABS R18, R20 ;  /* 0x0000001400127213 */ /* 0x000fe40000000000 */
[----:B------:R-:W0:Y:S01]  /*03f0*/  I2F.RP R7, R6 ;  /* 0x0000000600077306 */ /* 0x000e220000209400 */
[----:B------:R-:W-:-:S07]  /*0400*/  IABS R16, R21 ;  /* 0x0000001500107213 */ /* 0x000fce0000000000 */
[----:B0-----:R-:W0:Y:S02]  /*0410*/  MUFU.RCP R7, R7 ;  /* 0x0000000700077308 */ /* 0x001e240000001000 */
[----:B0-----:R-:W-:Y:S01]  /*0420*/  VIADD R4, R7, 0xffffffe ;  /* 0x0ffffffe07047836 */ /* 0x001fe20000000000 */
[----:B------:R-:W-:-:S05]  /*0430*/  IADD3 R7, PT, PT, RZ, -R18, RZ ;  /* 0x80000012ff077210 */ /* 0x000fca0007ffe0ff */
[----:B------:R0:W1:Y:S02]  /*0440*/  F2I.FTZ.U32.TRUNC.NTZ R5, R4 ;  /* 0x0000000400057305 */ /* 0x000064000021f000 */
[----:B0-----:R-:W-:Y:S02]  /*0450*/  IMAD.MOV.U32 R4, RZ, RZ, RZ ;  /* 0x000000ffff047224 */ /* 0x001fe400078e00ff */
[----:B-1----:R-:W-:-:S04]  /*0460*/  IMAD.MOV R17, RZ, RZ, -R5 ;  /* 0x000000ffff117224 */ /* 0x002fc800078e0a05 */
[----:B------:R-:W-:-:S04]  /*0470*/  IMAD R17, R17, R6, RZ ;  /* 0x0000000611117224 */ /* 0x000fc800078e02ff */
[----:B------:R-:W-:-:S06]  /*0480*/  IMAD.HI.U32 R5, R5, R17, R4 ;  /* 0x0000001105057227 */ /* 0x000fcc00078e0004 */
[----:B------:R-:W-:-:S04]  /*0490*/  IMAD.HI.U32 R5, R5, R16, RZ ;  /* 0x0000001005057227 */ /* 0x000fc800078e00ff */
[----:B------:R-:W-:-:S05]  /*04a0*/  IMAD R5, R5, R7, R16 ;  /* 0x0000000705057224 */ /* 0x000fca00078e0210 */
[----:B------:R-:W-:-:S13]  /*04b0*/  ISETP.GT.U32.AND P5, PT, R6, R5, PT ;  /* 0x000000050600720c */ /* 0x000fda0003fa4070 */
[----:B------:R-:W-:Y:S01]  /*04c0*/  @!P5 IMAD.IADD R5, R5, 0x1, -R6 ;  /* 0x000000010505d824 */ /* 0x000fe200078e0a06 */
[----:B------:R-:W-:-:S04]  /*04d0*/  ISETP.GE.AND P5, PT, R21, RZ, PT ;  /* 0x000000ff1500720c */ /* 0x000fc80003fa6270 */
[----:B------:R-:W-:-:S13]  /*04e0*/  ISETP.GT.U32.AND P6, PT, R6, R5, PT ;  /* 0x000000050600720c */ /* 0x000fda0003fc4070 */
[----:B------:R-:W-:Y:S02]  /*04f0*/  @!P6 IADD3 R5, PT, PT, R5, -R6, RZ ;  /* 0x800000060505e210 */ /* 0x000fe40007ffe0ff */
[----:B------:R-:W-:-:S03]  /*0500*/  ISETP.NE.AND P6, PT, R20, RZ, PT ;  /* 0x000000ff1400720c */ /* 0x000fc60003fc5270 */
[----:B------:R-:W-:-:S10]  /*0510*/  @!P5 IMAD.MOV R5, RZ, RZ, -R5 ;  /* 0x000000ffff05d224 */ /* 0x000fd400078e0a05 */
[----:B------:R-:W-:-:S07]  /*0520*/  @!P6 LOP3.LUT R5, RZ, R20, RZ, 0x33, !PT ;  /* 0x00000014ff05e212 */ /* 0x000fce00078e33ff */
.L_x_14250:
[----:B------:R-:W-:Y:S05]  /*0530*/  BSYNC.RECONVERGENT B0 ;  /* 0x0000000000007941 */ /* 0x000fea0003800200 */
.L_x_14249:
[----:B------:R-:W-:Y:S04]  /*0540*/  BSSY.RECONVERGENT B0, `(.L_x_14251) ;  /* 0x0000018000007945 */ /* 0x000fe80003800200 */
[----:B------:R-:W-:Y:S05]  /*0550*/  @P4 BRA `(.L_x_14252) ;  /* 0x0000000000584947 */ /* 0x000fea0003800000 */
[-C--:B-----5:R-:W-:Y:S02]  /*0560*/  IABS R17, R13.reuse ;  /* 0x0000000d00117213 */ /* 0x0a0fe40000000000 */
[----:B------:R-:W-:Y:S02]  /*0570*/  IABS R18, R13 ;  /* 0x0000000d00127213 */ /* 0x000fe40000000000 */
[----:B------:R-:W0:Y:S01]  /*0580*/  I2F.RP R4, R17 ;  /* 0x0000001100047306 */ /* 0x000e220000209400 */
[----:B------:R-:W-:-:S07]  /*0590*/  ISETP.GE.AND P6, PT, R15, RZ, PT ;  /* 0x000000ff0f00720c */ /* 0x000fce0003fc6270 */
[----:B0-----:R-:W0:Y:S02]  /*05a0*/  MUFU.RCP R4, R4 ;  /* 0x0000000400047308 */ /* 0x001e240000001000 */
[----:B0-----:R-:W-:Y:S01]  /*05b0*/  VIADD R6, R4, 0xffffffe ;  /* 0x0ffffffe04067836 */ /* 0x001fe20000000000 */
[----:B------:R-:W-:-:S05]  /*05c0*/  IABS R4, R15 ;  /* 0x0000000f00047213 */ /* 0x000fca0000000000 */
[----:B------:R0:W1:Y:S02]  /*05d0*/  F2I.FTZ.U32.TRUNC.NTZ R7, R6 ;  /* 0x0000000600077305 */ /* 0x000064000021f000 */
[----:B0-----:R-:W-:Y:S01]  /*05e0*/  IMAD.MOV.U32 R6, RZ, RZ, RZ ;  /* 0x000000ffff067224 */ /* 0x001fe200078e00ff */
[----:B-1----:R-:W-:-:S05]  /*05f0*/  IADD3 R16, PT, PT, RZ, -R7, RZ ;  /* 0x80000007ff107210 */ /* 0x002fca0007ffe0ff */
[----:B------:R-:W-:Y:S02]  /*0600*/  IMAD R19, R16, R17, RZ ;  /* 0x0000001110137224 */ /* 0x000fe400078e02ff */
[----:B------:R-:W-:Y:S02]  /*0610*/  IMAD.MOV R16, RZ, RZ, -R18 ;  /* 0x000000ffff107224 */ /* 0x000fe400078e0a12 */
[----:B------:R-:W-:-:S06]  /*0620*/  IMAD.HI.U32 R7, R7, R19, R6 ;  /* 0x0000001307077227 */ /* 0x000fcc00078e0006 */
[----:B------:R-:W-:-:S04]  /*0630*/  IMAD.HI.U32 R7, R7, R4, RZ ;  /* 0x0000000407077227 */ /* 0x000fc800078e00ff */
[----:B------:R-:W-:-:S05]  /*0640*/  IMAD R4, R7, R16, R4 ;  /* 0x0000001007047224 */ /* 0x000fca00078e0204 */
[----:B------:R-:W-:-:S13]  /*0650*/  ISETP.GT.U32.AND P4, PT, R17, R4, PT ;  /* 0x000000041100720c */ /* 0x000fda0003f84070 */
[----:B------:R-:W-:Y:S02]  /*0660*/  @!P4 IADD3 R4, PT, PT, R4, -R17, RZ ;  /* 0x800000110404c210 */ /* 0x000fe40007ffe0ff */
[----:B------:R-:W-:Y:S02]  /*0670*/  ISETP.NE.AND P4, PT, R13, RZ, PT ;  /* 0x000000ff0d00720c */ /* 0x000fe40003f85270 */
[----:B------:R-:W-:-:S13]  /*0680*/  ISETP.GT.U32.AND P5, PT, R17, R4, PT ;  /* 0x000000041100720c */ /* 0x000fda0003fa4070 */
[----:B------:R-:W-:-:S04]  /*0690*/  @!P5 IMAD.IADD R4, R4, 0x1, -R17 ;  /* 0x000000010404d824 */ /* 0x000fc800078e0a11 */
[----:B------:R-:W-:Y:S01]  /*06a0*/  @!P6 IMAD.MOV R4, RZ, RZ, -R4 ;  /* 0x000000ffff04e224 */ /* 0x000fe200078e0a04 */
[----:B------:R-:W-:-:S07]  /*06b0*/  @!P4 LOP3.LUT R4, RZ, R13, RZ, 0x33, !PT ;  /* 0x0000000dff04c212 */ /* 0x000fce00078e33ff */
.L_x_14252:
[----:B------:R-:W-:Y:S05]  /*06c0*/  BSYNC.RECONVERGENT B0 ;  /* 0x0000000000007941 */ /* 0x000fea0003800200 */
.L_x_14251:
[----:B------:R-:W-:Y:S04]  /*06d0*/  BSSY.RECONVERGENT B0, `(.L_x_14253) ;  /* 0x0000018000007945 */ /* 0x000fe80003800200 */
[----:B------:R-:W-:Y:S05]  /*06e0*/  @P1 BRA `(.L_x_14254) ;  /* 0x0000000000581947 */ /* 0x000fea0003800000 */
[-C--:B-----5:R-:W-:Y:S02]  /*06f0*/  IABS R15, R8.reuse ;  /* 0x00000008000f7213 */ /* 0x0a0fe40000000000 */
[----:B------:R-:W-:Y:S02]  /*0700*/  IABS R18, R8 ;  /* 0x0000000800127213 */ /* 0x000fe40000000000 */
[----:B------:R-:W0:Y:S01]  /*0710*/  I2F.RP R13, R15 ;  /* 0x0000000f000d7306 */ /* 0x000e220000209400 */
[----:B------:R-:W-:-:S07]  /*0720*/  ISETP.GE.AND P5, PT, R14, RZ, PT ;  /* 0x000000ff0e00720c */ /* 0x000fce0003fa6270 */
[----:B0-----:R-:W0:Y:S02]  /*0730*/  MUFU.RCP R13, R13 ;  /* 0x0000000d000d7308 */ /* 0x001e240000001000 */
[----:B0-----:R-:W-:Y:S01]  /*0740*/  IADD3 R6, PT, PT, R13, 0xffffffe, RZ ;  /* 0x0ffffffe0d067810 */ /* 0x001fe20007ffe0ff */
[----:B------:R-:W-:-:S05]  /*0750*/  IMAD.MOV R13, RZ, RZ, -R18 ;  /* 0x000000ffff0d7224 */ /* 0x000fca00078e0a12 */
[----:B------:R0:W1:Y:S02]  /*0760*/  F2I.FTZ.U32.TRUNC.NTZ R7, R6 ;  /* 0x0000000600077305 */ /* 0x000064000021f000 */
[----:B0-----:R-:W-:Y:S02]  /*0770*/  HFMA2 R6, -RZ, RZ, 0, 0 ;  /* 0x00000000ff067431 */ /* 0x001fe400000001ff */
[----:B-1----:R-:W-:-:S04]  /*0780*/  IMAD.MOV R16, RZ, RZ, -R7 ;  /* 0x000000ffff107224 */ /* 0x002fc800078e0a07 */
[----:B------:R-:W-:Y:S01]  /*0790*/  IMAD R17, R16, R15, RZ ;  /* 0x0000000f10117224 */ /* 0x000fe200078e02ff */
[----:B------:R-:W-:-:S03]  /*07a0*/  IABS R16, R14 ;  /* 0x0000000e00107213 */ /* 0x000fc60000000000 */
[----:B------:R-:W-:-:S06]  /*07b0*/  IMAD.HI.U32 R7, R7, R17, R6 ;  /* 0x0000001107077227 */ /* 0x000fcc00078e0006 */
[----:B------:R-:W-:-:S04]  /*07c0*/  IMAD.HI.U32 R7, R7, R16, RZ ;  /* 0x0000001007077227 */ /* 0x000fc800078e00ff */
[----:B------:R-:W-:-:S05]  /*07d0*/  IMAD R6, R7, R13, R16 ;  /* 0x0000000d07067224 */ /* 0x000fca00078e0210 */
[----:B------:R-:W-:-:S13]  /*07e0*/  ISETP.GT.U32.AND P1, PT, R15, R6, PT ;  /* 0x000000060f00720c */ /* 0x000fda0003f24070 */
[----:B------:R-:W-:Y:S01]  /*07f0*/  @!P1 IMAD.IADD R6, R6, 0x1, -R15 ;  /* 0x0000000106069824 */ /* 0x000fe200078e0a0f */
[----:B------:R-:W-:-:S04]  /*0800*/  ISETP.NE.AND P1, PT, R8, RZ, PT ;  /* 0x000000ff0800720c */ /* 0x000fc80003f25270 */
[----:B------:R-:W-:-:S13]  /*0810*/  ISETP.GT.U32.AND P4, PT, R15, R6, PT ;  /* 0x000000060f00720c */ /* 0x000fda0003f84070 */
[----:B------:R-:W-:-:S05]  /*0820*/  @!P4 IMAD.IADD R6, R6, 0x1, -R15 ;  /* 0x000000010606c824 */ /* 0x000fca00078e0a0f */
[----:B------:R-:W-:Y:S02]  /*0830*/  @!P5 IADD3 R6, PT, PT, -R6, RZ, RZ ;  /* 0x000000ff0606d210 */ /* 0x000fe40007ffe1ff */
[----:B------:R-:W-:-:S07]  /*0840*/  @!P1 LOP3.LUT R6, RZ, R8, RZ, 0x33, !PT ;  /* 0x00000008ff069212 */ /* 0x000fce00078e33ff */
.L_x_14254:
[----:B------:R-:W-:Y:S05]  /*0850*/  BSYNC.RECONVERGENT B0 ;  /* 0x0000000000007941 */ /* 0x000fea0003800200 */
.L_x_14253:
[----:B------:R-:W-:Y:S04]  /*0860*/  BSSY.RECONVERGENT B0, `(.L_x_14255) ;  /* 0x0000018000007945 */ /* 0x000fe80003800200 */
[----:B------:R-:W-:Y:S05]  /*0870*/  @P2 BRA `(.L_x_14256) ;  /* 0x0000000000582947 */ /* 0x000fea0003800000 */
[-C--:B-----5:R-:W-:Y:S02]  /*0880*/  IABS R8, R12.reuse ;  /* 0x0000000c00087213 */ /* 0x0a0fe40000000000 */
[----:B------:R-:W-:Y:S02]  /*0890*/  IABS R17, R12 ;  /* 0x0000000c00117213 */ /* 0x000fe40000000000 */
[----:B------:R-:W0:Y:S01]  /*08a0*/  I2F.RP R7, R8 ;  /* 0x0000000800077306 */ /* 0x000e220000209400 */
[----:B------:R-:W-:Y:S02]  /*08b0*/  IABS R16, R10 ;  /* 0x0000000a00107213 */ /* 0x000fe40000000000 */
[----:B------:R-:W-:-:S05]  /*08c0*/  ISETP.GE.AND P4, PT, R10, RZ, PT ;  /* 0x000000ff0a00720c */ /* 0x000fca0003f86270 */
        /* <DEDUP_REMOVED lines=14> */
[----:B------:R-:W-:-:S05]  /*09b0*/  @!P2 IADD3 R15, PT, PT, R15, -R8, RZ ;  /* 0x800000080f0fa210 */ /* 0x000fca0007ffe0ff */
[----:B------:R-:W-:Y:S01]  /*09c0*/  @!P4 IMAD.MOV R15, RZ, RZ, -R15 ;  /* 0x000000ffff0fc224 */ /* 0x000fe200078e0a0f */
[----:B------:R-:W-:-:S07]  /*09d0*/  @!P1 LOP3.LUT R15, RZ, R12, RZ, 0x33, !PT ;  /* 0x0000000cff0f9212 */ /* 0x000fce00078e33ff */
.L_x_14256:
[----:B------:R-:W-:Y:S05]  /*09e0*/  BSYNC.RECONVERGENT B0 ;  /* 0x0000000000007941 */ /* 0x000fea0003800200 */
.L_x_14255:
[----:B------:R0:W-:Y:S01]  /*09f0*/  @!P0 STG.E.U16 desc[UR4][R2.64], R5 ;  /* 0x0000000502008986 */ /* 0x0001e2000c101504 */
[----:B------:R-:W-:Y:S04]  /*0a00*/  BSSY.RECONVERGENT B0, `(.L_x_14257) ;  /* 0x000000c000007945 */ /* 0x000fe80003800200 */
[----:B------:R-:W-:Y:S05]  /*0a10*/  @P3 BRA `(.L_x_14258) ;  /* 0x0000000000283947 */ /* 0x000fea0003800000 */
[----:B0-----:R-:W0:Y:S01]  /*0a20*/  LDC.64 R2, c[0x0][0x388] ;  /* 0x0000e200ff027b82 */ /* 0x001e220000000a00 */
[----:B-----5:R-:W-:Y:S01]  /*0a30*/  LEA R13, R11, R0, 0x9 ;  /* 0x000000000b0d7211 */ /* 0x020fe200078e48ff */
[----:B------:R-:W-:-:S05]  /*0a40*/  VIADD R0, R0, 0x80 ;  /* 0x0000008000007836 */ /* 0x000fca0000000000 */
[----:B------:R-:W-:-:S13]  /*0a50*/  ISETP.GE.AND P0, PT, R0, R9, PT ;  /* 0x000000090000720c */ /* 0x000fda0003f06270 */
[----:B------:R-:W-:Y:S01]  /*0a60*/  @!P0 LEA R5, R11, R0, 0x9 ;  /* 0x000000000b058211 */ /* 0x000fe200078e48ff */
[----:B------:R-:W-:Y:S02]  /*0a70*/  @!P0 VIADD R0, R0, 0x80 ;  /* 0x0000008000008836 */ /* 0x000fe40000000000 */
[----:B0-----:R-:W-:-:S04]  /*0a80*/  IMAD.WIDE.U32 R12, R13, 0x2, R2 ;  /* 0x000000020d0c7825 */ /* 0x001fc800078e0002 */
[----:B------:R-:W-:Y:S01]  /*0a90*/  @!P0 IMAD.WIDE.U32 R2, R5, 0x2, R2 ;  /* 0x0000000205028825 */ /* 0x000fe200078e0002 */
[----:B------:R1:W-:Y:S04]  /*0aa0*/  STG.E.U16 desc[UR4][R12.64], R4 ;  /* 0x000000040c007986 */ /* 0x0003e8000c101504 */
[----:B------:R1:W-:Y:S02]  /*0ab0*/  @!P0 STG.E.U16 desc[UR4][R2.64], R6 ;  /* 0x0000000602008986 */ /* 0x0003e4000c101504 */
.L_x_14258:
[----:B------:R-:W-:Y:S05]  /*0ac0*/  BSYNC.RECONVERGENT B0 ;  /* 0x0000000000007941 */ /* 0x000fea0003800200 */
.L_x_14257:
[----:B------:R-:W-:-:S13]  /*0ad0*/  ISETP.GE.AND P0, PT, R0, R9, PT ;  /* 0x000000090000720c */ /* 0x000fda0003f06270 */
[----:B------:R-:W-:Y:S05]  /*0ae0*/  @P0 EXIT ;  /* 0x000000000000094d */ /* 0x000fea0003800000 */
[----:B01----:R-:W0:Y:S01]  /*0af0*/  LDC.64 R2, c[0x0][0x388] ;  /* 0x0000e200ff027b82 */ /* 0x003e220000000a00 */
[----:B------:R-:W-:-:S05]  /*0b00*/  LEA R11, R11, R0, 0x9 ;  /* 0x000000000b0b7211 */ /* 0x000fca00078e48ff */
[----:B0-----:R-:W-:-:S05]  /*0b10*/  IMAD.WIDE.U32 R2, R11, 0x2, R2 ;  /* 0x000000020b027825 */ /* 0x001fca00078e0002 */
[----:B-----5:R-:W-:Y:S01]  /*0b20*/  STG.E.U16 desc[UR4][R2.64], R15 ;  /* 0x0000000f02007986 */ /* 0x020fe2000c101504 */
[----:B------:R-:W-:Y:S05]  /*0b30*/  EXIT ;  /* 0x000000000000794d */ /* 0x000fea0003800000 */
.L_x_14259:
        /* <DEDUP_REMOVED lines=12> */
.L_x_50056:


//--------------------- .text._ZN2at6native29vectorized_elementwise_kernelILi2ENS0_13BinaryFunctorIsssZZZNS0_16fmod_kernel_cudaERNS_18TensorIteratorBaseEENKUlvE_clEvENKUlvE3_clEvEUlssE_EESt5arrayIPcLm3EEEEviT0_T1_ --------------------------
	.section	.text._ZN2at6native29vectorized_elementwise_kernelILi2ENS0_13BinaryFunctorIsssZZZNS0_16fmod_kernel_cudaERNS_18TensorIteratorBaseEENKUlvE_clEvENKUlvE3_clEvEUlssE_EESt5arrayIPcLm3EEEEviT0_T1_,"ax",@progbits
	.align	128
        .global         _ZN2at6native29vectorized_elementwise_kernelILi2ENS0_13BinaryFunctorIsssZZZNS0_16fmod_kernel_cudaERNS_18TensorIteratorBaseEENKUlvE_clEvENKUlvE3_clEvEUlssE_EESt5arrayIPcLm3EEEEviT0_T1_
        .type           _ZN2at6native29vectorized_elementwise_kernelILi2ENS0_13BinaryFunctorIsssZZZNS0_16fmod_kernel_cudaERNS_18TensorIteratorBaseEENKUlvE_clEvENKUlvE3_clEvEUlssE_EESt5arrayIPcLm3EEEEviT0_T1_,@function
        .size           _ZN2at6native29vectorized_elementwise_kernelILi2ENS0_13BinaryFunctorIsssZZZNS0_16fmod_kernel_cudaERNS_18TensorIteratorBaseEENKUlvE_clEvENKUlvE3_clEvEUlssE_EESt5arrayIPcLm3EEEEviT0_T1_,(.L_x_50057 - _ZN2at6native29vectorized_elementwise_kernelILi2ENS0_13BinaryFunctorIsssZZZNS0_16fmod_kernel_cudaERNS_18TensorIteratorBaseEENKUlvE_clEvENKUlvE3_clEvEUlssE_EESt5arrayIPcLm3EEEEviT0_T1_)
        .other          _ZN2at6native29vectorized_elementwise_kernelILi2ENS0_13BinaryFunctorIsssZZZNS0_16fmod_kernel_cudaERNS_18TensorIteratorBaseEENKUlvE_clEvENKUlvE3_clEvEUlssE_EESt5arrayIPcLm3EEEEviT0_T1_,@"STO_CUDA_ENTRY STV_DEFAULT"
_ZN2at6native29vectorized_elementwise_kernelILi2ENS0_13BinaryFunctorIsssZZZNS0_16fmod_kernel_cudaERNS_18TensorIteratorBaseEENKUlvE_clEvENKUlvE3_clEvEUlssE_EESt5arrayIPcLm3EEEEviT0_T1_:
.text._ZN2at6native29vectorized_elementwise_kernelILi2ENS0_13BinaryFunctorIsssZZZNS0_16fmod_kernel_cudaERNS_18TensorIteratorBaseEENKUlvE_clEvENKUlvE3_clEvEUlssE_EESt5arrayIPcLm3EEEEviT0_T1_:
        /* <DEDUP_REMOVED lines=18> */
[----:B------:R-:W-:Y:S01]  /*0120*/  @!P0 VIADD R25, R3, 0x80 ;  /* 0x0000008003198836 */ /* 0x000fe20000000000 */
[----:B------:R-:W-:-:S04]  /*0130*/  @!P0 IADD3 R5, PT, PT, R0, R3, RZ ;  /* 0x0000000300058210 */ /* 0x000fc80007ffe0ff */
[----:B------:R-:W-:Y:S01]  /*0140*/  ISETP.GE.U32.AND P1, PT, R25, R2, PT ;  /* 0x000000021900720c */ /* 0x000fe20003f26070 */
[C---:B-1----:R-:W-:Y:S01]  /*0150*/  @!P0 IMAD.WIDE.U32 R16, R5.reuse, 0x2, R16 ;  /* 0x0000000205108825 */ /* 0x042fe200078e0010 */
[----:B------:R-:W1:Y:S03]  /*0160*/  LDC.64 R18, c[0x0][0x398] ;  /* 0x0000e600ff127b82 */ /* 0x000e660000000a00 */
[----:B--2---:R-:W-:-:S05]  /*0170*/  @!P0 IMAD.WIDE.U32 R22, R5, 0x2, R22 ;  /* 0x0000000205168825 */ /* 0x004fca00078e0016 */
[----:B------:R-:W2:Y:S03]  /*0180*/  LDC.64 R8, c[0x0][0x398] ;  /* 0x0000e600ff087b82 */ /* 0x000ea60000000a00 */
[----:B------:R-:W-:Y:S01]  /*0190*/  @!P1 IMAD.IADD R7, R0, 0x1, R25 ;  /* 0x0000000100079824 */ /* 0x000fe200078e0219 */
[----:B------:R4:W5:Y:S01]  /*01a0*/  @!P0 LDG.E.S16 R4, desc[UR4][R16.64] ;  /* 0x0000000410048981 */ /* 0x000962000c1e1700 */
[----:B------:R-:W-:Y:S02]  /*01b0*/  @!P1 VIADD R25, R25, 0x80 ;  /* 0x0000008019199836 */ /* 0x000fe40000000000 */
[----:B------:R-:W-:-:S03]  /*01c0*/  HFMA2 R5, -RZ, RZ, 0, 0 ;  /* 0x00000000ff057431 */ /* 0x000fc600000001ff */
[----:B------:R-:W-:-:S03]  /*01d0*/  ISETP.GE.U32.AND P2, PT, R25, R2, PT ;  /* 0x000000021900720c */ /* 0x000fc60003f46070 */
[----:B------:R2:W5:Y:S01]  /*01e0*/  @!P0 LDG.E.S16 R5, desc[UR4][R22.64] ;  /* 0x0000000416058981 */ /* 0x000562000c1e1700 */
[----:B---3--:R-:W-:-:S04]  /*01f0*/  @!P1 IMAD.WIDE.U32 R14, R7, 0x2, R14 ;  /* 0x00000002070e9825 */ /* 0x008fc800078e000e */
[----:B----4-:R-:W-:Y:S01]  /*0200*/  @!P1 IMAD.WIDE.U32 R16, R7, 0x2, R12 ;  /* 0x0000000207109825 */ /* 0x010fe200078e000c */
[----:B------:R-:W-:-:S04]  /*0210*/  CS2R R6, SRZ ;  /* 0x0000000000067805 */ /* 0x000fc8000001ff00 */
[----:B------:R-:W-:Y:S02]  /*0220*/  @!P2 IMAD.IADD R27, R0, 0x1, R25 ;  /* 0x00000001001ba824 */ /* 0x000fe400078e0219 */
[----:B------:R3:W5:Y:S01]  /*0230*/  @!P1 LDG.E.S16 R6, desc[UR4][R14.64] ;  /* 0x000000040e069981 */ /* 0x000762000c1e1700 */
[----:B------:R-:W-:-:S03]  /*0240*/  @!P2 VIADD R25, R25, 0x80 ;  /* 0x000000801919a836 */ /* 0x000fc60000000000 */
[----:B------:R4:W5:Y:S01]  /*0250*/  @!P1 LDG.E.S16 R7, desc[UR4][R16.64] ;  /* 0x0000000410079981 */ /* 0x000962000c1e1700 */
[----:B0-----:R-:W-:Y:S01]  /*0260*/  @!P2 IMAD.WIDE.U32 R12, R27, 0x2, R10 ;  /* 0x000000021b0ca825 */ /* 0x001fe200078e000a */
[----:B------:R-:W-:-:S03]  /*0270*/  ISETP.GE.U32.AND P0, PT, R25, R2, PT ;  /* 0x000000021900720c */ /* 0x000fc60003f06070 */
[----:B--2---:R-:W-:Y:S01]  /*0280*/  @!P2 IMAD.WIDE.U32 R22, R27, 0x2, R8 ;  /* 0x000000021b16a825 */ /* 0x004fe200078e0008 */
[----:B------:R-:W-:Y:S01]  /*0290*/  CS2R R8, SRZ ;  /* 0x0000000000087805 */ /* 0x000fe2000001ff00 */
[----:B---3--:R-:W0:Y:S05]  /*02a0*/  LDC.64 R14, c[0x0][0x390] ;  /* 0x0000e400ff0e7b82 */ /* 0x008e2a0000000a00 */
[----:B------:R-:W5:Y:S03]  /*02b0*/  @!P2 LDG.E.S16 R8, desc[UR4][R12.64] ;  /* 0x000000040c08a981 */ /* 0x000f66000c1e1700 */
[----:B------:R-:W-:Y:S01]  /*02c0*/  @!P0 IMAD.IADD R11, R0, 0x1, R25 ;  /* 0x00000001000b8824 */ /* 0x000fe200078e0219 */
[----:B------:R-:W-:Y:S01]  /*02d0*/  @!P0 IADD3 R25, PT, PT, R25, 0x80, RZ ;  /* 0x0000008019198810 */ /* 0x000fe20007ffe0ff */
[----:B----4-:R-:W2:Y:S01]  /*02e0*/  LDC.64 R16, c[0x0][0x390] ;  /* 0x0000e400ff107b82 */ /* 0x010ea20000000a00 */
[----:B------:R3:W5:Y:S01]  /*02f0*/  @!P2 LDG.E.S16 R9, desc[UR4][R22.64] ;  /* 0x000000041609a981 */ /* 0x000762000c1e1700 */
[----:B------:R-:W-:Y:S01]  /*0300*/  @!P0 IMAD.WIDE.U32 R20, R11, 0x2, R20 ;  /* 0x000000020b148825 */ /* 0x000fe200078e0014 */
[----:B------:R-:W-:-:S03]  /*0310*/  ISETP.GE.U32.AND P1, PT, R25, R2, PT ;  /* 0x000000021900720c */ /* 0x000fc60003f26070 */
[----:B-1----:R-:W-:Y:S01]  /*0320*/  @!P0 IMAD.WIDE.U32 R18, R11, 0x2, R18 ;  /* 0x000000020b128825 */ /* 0x002fe200078e0012 */
[----:B------:R-:W-:Y:S01]  /*0330*/  CS2R R10, SRZ ;  /* 0x00000000000a7805 */ /* 0x000fe2000001ff00 */
[----:B---3--:R-:W1:Y:S05]  /*0340*/  LDC.64 R22, c[0x0][0x398] ;  /* 0x0000e600ff167b82 */ /* 0x008e6a0000000a00 */
[----:B------:R3:W5:Y:S03]  /*0350*/  @!P0 LDG.E.S16 R11, desc[UR4][R18.64] ;  /* 0x00000004120b8981 */ /* 0x000766000c1e1700 */
[----:B------:R-:W-:Y:S01]  /*0360*/  @!P1 IMAD.IADD R13, R0, 0x1, R25 ;  /* 0x00000001000d9824 */ /* 0x000fe200078e0219 */
[----:B------:R4:W5:Y:S01]  /*0370*/  @!P0 LDG.E.S16 R10, desc[UR4][R20.64] ;  /* 0x00000004140a8981 */ /* 0x000962000c1e1700 */
[----:B------:R-:W-:Y:S01]  /*0380*/  @!P1 VIADD R25, R25, 0x80 ;  /* 0x0000008019199836 */ /* 0x000fe20000000000 */
[----:B---3--:R-:W3:Y:S04]  /*0390*/  LDC.64 R18, c[0x0][0x398] ;  /* 0x0000e600ff127b82 */ /* 0x008ee80000000a00 */
[----:B------:R-:W-:Y:S01]  /*03a0*/  ISETP.GE.U32.AND P0, PT, R25, R2, PT ;  /* 0x000000021900720c */ /* 0x000fe20003f06070 */
[----:B------:R-:W-:-:S02]  /*03b0*/  IMAD.MOV.U32 R12, RZ, RZ, RZ ;  /* 0x000000ffff0c7224 */ /* 0x000fc400078e00ff */
[----:B0-----:R-:W-:-:S04]  /*03c0*/  @!P1 IMAD.WIDE.U32 R14, R13, 0x2, R14 ;  /* 0x000000020d0e9825 */ /* 0x001fc800078e000e */
[----:B----4-:R-:W-:Y:S01]  /*03d0*/  IMAD.MOV.U32 R20, RZ, RZ, RZ ;  /* 0x000000ffff147224 */ /* 0x010fe200078e00ff */
[----:B------:R0:W5:Y:S05]  /*03e0*/  @!P1 LDG.E.S16 R12, desc[UR4][R14.64] ;  /* 0x000000040e0c9981 */ /* 0x00016a000c1e1700 */
[----:B------:R-:W-:-:S04]  /*03f0*/  @!P0 IMAD.IADD R21, R0, 0x1, R25 ;  /* 0x0000000100158824 */ /* 0x000fc800078e0219 */
[----:B--2---:R-:W-:Y:S01]  /*0400*/  @!P0 IMAD.WIDE.U32 R16, R21, 0x2, R16 ;  /* 0x0000000215108825 */ /* 0x004fe200078e0010 */
[----:B0-----:R-:W0:Y:S01]  /*0410*/  LDC.64 R14, c[0x0][0x390] ;  /* 0x0000e400ff0e7b82 */ /* 0x001e220000000a00 */
[----:B------:R-:W-:-:S03]  /*0420*/  @!P0 IADD3 R25, PT, PT, R25, 0x80, RZ ;  /* 0x0000008019198810 */ /* 0x000fc60007ffe0ff */
[----:B------:R2:W5:Y:S01]  /*0430*/  @!P0 LDG.E.S16 R20, desc[UR4][R16.64] ;  /* 0x0000000410148981 */ /* 0x000562000c1e1700 */
[----:B---3--:R-:W-:-:S04]  /*0440*/  @!P0 IMAD.WIDE.U32 R18, R21, 0x2, R18 ;  /* 0x0000000215128825 */ /* 0x008fc800078e0012 */
[----:B------:R-:W-:Y:S01]  /*0450*/  IMAD.MOV.U32 R21, RZ, RZ, RZ ;  /* 0x000000ffff157224 */ /* 0x000fe200078e00ff */
[----:B--2---:R-:W2:Y:S05]  /*0460*/  LDC.64 R16, c[0x0][0x398] ;  /* 0x0000e600ff107b82 */ /* 0x004eaa0000000a00 */
[----:B------:R3:W5:Y:S01]  /*0470*/  @!P0 LDG.E.S16 R21, desc[UR4][R18.64] ;  /* 0x0000000412158981 */ /* 0x000762000c1e1700 */
[----:B------:R-:W-:Y:S01]  /*0480*/  ISETP.GE.U32.AND P0, PT, R25, R2, PT ;  /* 0x000000021900720c */ /* 0x000fe20003f06070 */
[----:B-1----:R-:W-:Y:S01]  /*0490*/  @!P1 IMAD.WIDE.U32 R22, R13, 0x2, R22 ;  /* 0x000000020d169825 */ /* 0x002fe200078e0016 */
[----:B------:R-:W-:-:S06]  /*04a0*/  MOV R13, RZ ;  /* 0x000000ff000d7202 */ /* 0x000fcc0000000f00 */
[----:B------:R1:W5:Y:S01]  /*04b0*/  @!P1 LDG.E.S16 R13, desc[UR4][R22.64] ;  /* 0x00000004160d9981 */ /* 0x000362000c1e1700 */
[----:B---3--:R-:W3:Y:S04]  /*04c0*/  LDC.64 R18, c[0x0][0x390] ;  /* 0x0000e400ff127b82 */ /* 0x008ee80000000a00 */
[----:B-1----:R-:W-:Y:S02]  /*04d0*/  @!P0 IMAD.IADD R23, R0, 0x1, R25 ;  /* 0x0000000100178824 */ /* 0x002fe400078e0219 */
[----:B------:R-:W-:Y:S02]  /*04e0*/  IMAD.MOV.U32 R22, RZ, RZ, RZ ;  /* 0x000000ffff167224 */ /* 0x000fe400078e00ff */
[----:B0-----:R-:W-:-:S04]  /*04f0*/  @!P0 IMAD.WIDE.U32 R14, R23, 0x2, R14 ;  /* 0x00000002170e8825 */ /* 0x001fc800078e000e */
[----:B--2---:R-:W-:Y:S01]  /*0500*/  @!P0 IMAD.WIDE.U32 R16, R23, 0x2, R16 ;  /* 0x0000000217108825 */ /* 0x004fe200078e0010 */
[----:B------:R0:W5:Y:S03]  /*0510*/  @!P0 LDG.E.S16 R22, desc[UR4][R14.64] ;  /* 0x000000040e168981 */ /* 0x000166000c1e1700 */
[----:B------:R-:W-:Y:S01]  /*0520*/  IMAD.MOV.U32 R23, RZ, RZ, RZ ;  /* 0x000000ffff177224 */ /* 0x000fe200078e00ff */
[----:B------:R-:W-:-:S05]  /*0530*/  @!P0 IADD3 R25, PT, PT, R25, 0x80, RZ ;  /* 0x0000008019198810 */ /* 0x000fca0007ffe0ff */
[----:B------:R1:W5:Y:S01]  /*0540*/  @!P0 LDG.E.S16 R23, desc[UR4][R16.64] ;  /* 0x0000000410178981 */ /* 0x000362000c1e1700 */
[----:B0-----:R-:W0:Y:S01]  /*0550*/  LDC.64 R14, c[0x0][0x398] ;  /* 0x0000e600ff0e7b82 */ /* 0x001e220000000a00 */
[----:B------:R-:W-:Y:S01]  /*0560*/  ISETP.GE.U32.AND P0, PT, R25, R2, PT ;  /* 0x000000021900720c */ /* 0x000fe20003f06070 */
[----:B------:R-:W-:-:S12]  /*0570*/  IMAD.MOV.U32 R24, RZ, RZ, RZ ;  /* 0x000000ffff187224 */ /* 0x000fd800078e00ff */
[----:B------:R-:W-:-:S04]  /*0580*/  @!P0 IMAD.IADD R25, R0, 0x1, R25 ;  /* 0x0000000100198824 */ /* 0x000fc800078e0219 */
[----:B---3--:R-:W-:-:S05]  /*0590*/  @!P0 IMAD.WIDE.U32 R18, R25, 0x2, R18 ;  /* 0x0000000219128825 */ /* 0x008fca00078e0012 */
[----:B------:R1:W5:Y:S01]  /*05a0*/  @!P0 LDG.E.S16 R24, desc[UR4][R18.64] ;  /* 0x0000000412188981 */ /* 0x000362000c1e1700 */
[----:B0-----:R-:W-:-:S04]  /*05b0*/  @!P0 IMAD.WIDE.U32 R14, R25, 0x2, R14 ;  /* 0x00000002190e8825 */ /* 0x001fc800078e000e */
[----:B------:R-:W-:-:S06]  /*05c0*/  IMAD.MOV.U32 R25, RZ, RZ, RZ ;  /* 0x000000ffff197224 */ /* 0x000fcc00078e00ff */
[----:B------:R1:W5:Y:S01]  /*05d0*/  @!P0 LDG.E.S16 R25, desc[UR4][R14.64] ;  /* 0x000000040e198981 */ /* 0x000362000c1e1700 */
[----:B------:R-:W-:Y:S01]  /*05e0*/  ISETP.GE.U32.AND P0, PT, R3, R2, PT ;  /* 0x000000020300720c */ /* 0x000fe20003f06070 */
[----:B------:R-:W-:-:S12]  /*05f0*/  BSSY.RECONVERGENT B0, `(.L_x_14261) ;  /* 0x0000018000007945 */ /* 0x000fd80003800200 */
[----:B-1----:R-:W-:Y:S05]  /*0600*/  @P0 BRA `(.L_x_14262) ;  /* 0x0000000000580947 */ /* 0x002fea0003800000 */
[----:B-----5:R-:W-:Y:S02]  /*0610*/  IABS R16, R5 ;  /* 0x0000000500107213 */ /* 0x020fe40000000000 */
[----:B------:R-:W-:Y:S02]  /*0620*/  IABS R18, R4 ;  /* 0x0000000400127213 */ /* 0x000fe40000000000 */
[----:B------:R-:W0:Y:S01]  /*0630*/  I2F.RP R17, R16 ;  /* 0x0000001000117306 */ /* 0x000e220000209400 */
[----:B------:R-:W-:-:S07]  /*0640*/  ISETP.GE.AND P3, PT, R4, RZ, PT ;  /* 0x000000ff0400720c */ /* 0x000fce0003f66270 */
[----:B0-----:R-:W0:Y:S02]  /*0650*/  MUFU.RCP R17, R17 ;  /* 0x0000001100117308 */ /* 0x001e240000001000 */
[----:B0-----:R-:W-:-:S06]  /*0660*/  IADD3 R14, PT, PT, R17, 0xffffffe, RZ ;  /* 0x0ffffffe110e7810 */ /* 0x001fcc0007ffe0ff */
[----:B------:R0:W1:Y:S02]  /*0670*/  F2I.FTZ.U32.TRUNC.NTZ R15, R14 ;  /* 0x0000000e000f7305 */ /* 0x000064000021f000 */
[----:B0-----:R-:W-:Y:S02]  /*0680*/  IMAD.MOV.U32 R14, RZ, RZ, RZ ;  /* 0x000000ffff0e7224 */ /* 0x001fe400078e00ff */
[----:B-1----:R-:W-:-:S04]  /*0690*/  IMAD.MOV R19, RZ, RZ, -R15 ;  /* 0x000000ffff137224 */ /* 0x002fc800078e0a0f */
[----:B------:R-:W-:-:S04]  /*06a0*/  IMAD R19, R19, R16, RZ ;  /* 0x0000001013137224 */ /* 0x000fc800078e02ff */
[----:B------:R-:W-:Y:S01]  /*06b0*/  IMAD.HI.U32 R15, R15, R19, R14 ;  /* 0x000000130f0f7227 */ /* 0x000fe200078e000e */
[----:B------:R-:W-:-:S05]  /*06c0*/  IABS R19, R5 ;  /* 0x0000000500137213 */ /* 0x000fca0000000000 */
[----:B------:R-:W-:Y:S02]  /*06d0*/  IMAD.MOV R17, RZ, RZ, -R19 ;  /* 0x000000ffff117224 */ /* 0x000fe400078e0a13 */
        /* <DEDUP_REMOVED lines=9> */
.L_x_14262:
[----:B------:R-:W-:Y:S05]  /*0770*/  BSYNC.RECONVERGENT B0 ;  /* 0x0000000000007941 */ /* 0x000fea0003800200 */
.L_x_14261:
[----:B------:R-:W-:Y:S01]  /*0780*/  VIADD R15, R3, 0x80 ;  /* 0x00000080030f7836 */ /* 0x000fe20000000000 */
[----:B------:R-:W-:Y:S04]  /*0790*/  BSSY.RECONVERGENT B0, `(.L_x_14263) ;  /* 0x000001a000007945 */ /* 0x000fe80003800200 */
[----:B------:R-:W-:-:S13]  /*07a0*/  ISETP.GE.U32.AND P1, PT, R15, R2, PT ;  /* 0x000000020f00720c */ /* 0x000fda0003f26070 */
[----:B------:R-:W-:Y:S05]  /*07b0*/  @P1 BRA `(.L_x_14264) ;  /* 0x00000000005c1947 */ /* 0x000fea0003800000 */
        /* <DEDUP_REMOVED lines=20> */
[----:B------:R-:W-:-:S04]  /*0900*/  IMAD.MOV.U32 R16, RZ, RZ, R5 ;  /* 0x000000ffff107224 */ /* 0x000fc800078e0005 */
[----:B------:R-:W-:Y:S01]  /*0910*/  @!P3 IMAD.MOV R16, RZ, RZ, -R16 ;  /* 0x000000ffff10b224 */ /* 0x000fe200078e0a10 */
[----:B------:R-:W-:-:S07]  /*0920*/  @!P1 LOP3.LUT R16, RZ, R7, RZ, 0x33, !PT ;  /* 0x00000007ff109212 */ /* 0x000fce00078e33ff */
.L_x_14264:
[----:B------:R-:W-:Y:S05]  /*0930*/  BSYNC.RECONVERGENT B0 ;  /* 0x0000000000007941 */ /* 0x000fea0003800200 */
.L_x_14263:
[----:B-----5:R-:W-:Y:S01]  /*0940*/  IADD3 R5, PT, PT, R3, 0x100, RZ ;  /* 0x0000010003057810 */ /* 0x020fe20007ffe0ff */
[----:B------:R-:W-:Y:S03]  /*0950*/  BSSY.RECONVERGENT B0, `(.L_x_14265) ;  /* 0x000001a000007945 */ /* 0x000fe60003800200 */
[----:B------:R-:W-:-:S13]  /*0960*/  ISETP.GE.U32.AND P1, PT, R5, R2, PT ;  /* 0x000000020500720c */ /* 0x000fda0003f26070 */
[----:B------:R-:W-:Y:S05]  /*0970*/  @P1 BRA `(.L_x_14266) ;  /* 0x00000000005c1947 */ /* 0x000fea0003800000 */
[-C--:B------:R-:W-:Y:S02]  /*0980*/  IABS R6, R9.reuse ;  /* 0x0000000900067213 */ /* 0x080fe40000000000 */
        /* <DEDUP_REMOVED lines=19> */
[----:B------:R-:W-:-:S05]  /*0ac0*/  IMAD.MOV.U32 R8, RZ, RZ, R5 ;  /* 0x000000ffff087224 */ /* 0x000fca00078e0005 */
[----:B------:R-:W-:Y:S02]  /*0ad0*/  @!P3 IADD3 R8, PT, PT, -R8, RZ, RZ ;  /* 0x000000ff0808b210 */ /* 0x000fe40007ffe1ff */
[----:B------:R-:W-:-:S07]  /*0ae0*/  @!P1 LOP3.LUT R8, RZ, R9, RZ, 0x33, !PT ;  /* 0x00000009ff089212 */ /* 0x000fce00078e33ff */
.L_x_14266:
[----:B------:R-:W-:Y:S05]  /*0af0*/  BSYNC.RECONVERGENT B0 ;  /* 0x0000000000007941 */ /* 0x000fea0003800200 */
.L_x_14265:
[----:B------:R-:W-:Y:S01]  /*0b00*/  VIADD R5, R3, 0x180 ;  /* 0x0000018003057836 */ /* 0x000fe20000000000 */
[----:B------:R-:W-:Y:S04]  /*0b10*/  BSSY.RECONVERGENT B0, `(.L_x_14267) ;  /* 0x000001a000007945 */ /* 0x000fe80003800200 */
[----:B------:R-:W-:-:S13]  /*0b20*/  ISETP.GE.U32.AND P1, PT, R5, R2, PT ;  /* 0x000000020500720c */ /* 0x000fda0003f26070 */
[----:B------:R-:W-:Y:S05]  /*0b30*/  @P1 BRA `(.L_x_14268) ;  /* 0x00000000005c1947 */ /* 0x000fea0003800000 */
[-C--:B------:R-:W-:Y:S02]  /*0b40*/  IABS R6, R11.reuse ;  /* 0x0000000b00067213 */ /* 0x080fe40000000000 */
[----:B------:R-:W-:Y:S02]  /*0b50*/  IABS R17, R11 ;  /* 0x0000000b00117213 */ /* 0x000fe40000000000 */
[----:B------:R-:W0:Y:S01]  /*0b60*/  I2F.RP R7, R6 ;  /* 0x0000000600077306 */ /* 0x000e220000209400 */
[----:B------:R-:W-:Y:S02]  /*0b70*/  IABS R18, R10 ;  /* 0x0000000a00127213 */ /* 0x000fe40000000000 */
[----:B------:R-:W-:Y:S02]  /*0b80*/  IADD3 R17, PT, PT, RZ, -R17, RZ ;  /* 0x80000011ff117210 */ /* 0x000fe40007ffe0ff */
[----:B------:R-:W-:-:S03]  /*0b90*/  ISETP.GE.AND P3, PT, R10, RZ, PT ;  /* 0x000000ff0a00720c */ /* 0x000fc60003f66270 */
[----:B0-----:R-:W0:Y:S02]  /*0ba0*/  MUFU.RCP R7, R7 ;  /* 0x0000000700077308 */ /* 0x001e240000001000 */
[----:B0-----:R-:W-:-:S06]  /*0bb0*/  VIADD R4, R7, 0xffffffe ;  /* 0x0ffffffe07047836 */ /* 0x001fcc0000000000 */
[----:B------:R0:W1:Y:S02]  /*0bc0*/  F2I.FTZ.U32.TRUNC.NTZ R5, R4 ;  /* 0x0000000400057305 */ /* 0x000064000021f000 */
[----:B0-----:R-:W-:Y:S02]  /*0bd0*/  IMAD.MOV.U32 R4, RZ, RZ, RZ ;  /* 0x000000ffff047224 */ /* 0x001fe400078e00ff */
[----:B-1----:R-:W-:-:S04]  /*0be0*/  IMAD.MOV R9, RZ, RZ, -R5 ;  /* 0x000000ffff097224 */ /* 0x002fc800078e0a05 */
        /* <DEDUP_REMOVED lines=12> */
.L_x_14268:
[----:B------:R-:W-:Y:S05]  /*0cb0*/  BSYNC.RECONVERGENT B0 ;  /* 0x0000000000007941 */ /* 0x000fea0003800200 */
.L_x_14267:
[----:B------:R-:W0:Y:S01]  /*0cc0*/  @!P0 LDC.64 R4, c[0x0][0x388] ;  /* 0x0000e200ff048b82 */ /* 0x000e220000000a00 */
[C---:B------:R-:W-:Y:S01]  /*0cd0*/  VIADD R7, R3.reuse, 0x200 ;  /* 0x0000020003077836 */ /* 0x040fe20000000000 */
[C---:B------:R-:W-:Y:S01]  /*0ce0*/  IADD3 R11, PT, PT, R3.reuse, 0x300, RZ ;  /* 0x00000300030b7810 */ /* 0x040fe20007ffe0ff */
[----:B------:R-:W-:Y:S01]  /*0cf0*/  VIADD R17, R3, 0x380 ;  /* 0x0000038003117836 */ /* 0x000fe20000000000 */
[----:B------:R-:W-:Y:S02]  /*0d00*/  BSSY.RECONVERGENT B0, `(.L_x_14269) ;  /* 0x0000020000007945 */ /* 0x000fe40003800200 */
[-C--:B------:R-:W-:Y:S01]  /*0d10*/  ISETP.GE.U32.AND P4, PT, R7, R2.reuse, PT ;  /* 0x000000020700720c */ /* 0x080fe20003f86070 */
[----:B------:R-:W-:Y:S01]  /*0d20*/  VIADD R7, R3, 0x280 ;  /* 0x0000028003077836 */ /* 0x000fe20000000000 */
[-C--:B------:R-:W-:Y:S02]  /*0d30*/  ISETP.GE.U32.AND P2, PT, R11, R2.reuse, PT ;  /* 0x000000020b00720c */ /* 0x080fe40003f46070 */
[----:B------:R-:W-:-:S02]  /*0d40*/  ISETP.GE.U32.AND P1, PT, R17, R2, PT ;  /* 0x000000021100720c */ /* 0x000fc40003f26070 */
[----:B------:R-:W-:Y:S01]  /*0d50*/  ISETP.GE.U32.AND P3, PT, R7, R2, PT ;  /* 0x000000020700720c */ /* 0x000fe20003f66070 */
[----:B------:R-:W-:-:S04]  /*0d60*/  @!P0 IMAD.IADD R7, R0, 0x1, R3 ;  /* 0x0000000100078824 */ /* 0x000fc800078e0203 */
[----:B0-----:R-:W-:Y:S02]  /*0d70*/  @!P0 IMAD.WIDE.U32 R4, R7, 0x2, R4 ;  /* 0x0000000207048825 */ /* 0x001fe400078e0004 */
[----:B------:R-:W-:Y:S06]  /*0d80*/  @P4 BRA `(.L_x_14270) ;  /* 0x00000000005c4947 */ /* 0x000fec0003800000 */
        /* <DEDUP_REMOVED lines=8> */
[----:B------:R0:W1:Y:S02]  /*0e10*/  F2I.FTZ.U32.TRUNC.NTZ R7, R6 ;  /* 0x0000000600077305 */ /* 0x000064000021f000 */
[----:B0-----:R-:W-:Y:S01]  /*0e20*/  IMAD.MOV.U32 R6, RZ, RZ, RZ ;  /* 0x000000ffff067224 */ /* 0x001fe200078e00ff */
[----:B-1----:R-:W-:-:S05]  /*0e30*/  IADD3 R17, PT, PT, RZ, -R7, RZ ;  /* 0x80000007ff117210 */ /* 0x002fca0007ffe0ff */
        /* <DEDUP_REMOVED lines=9> */
[----:B------:R-:W-:-:S04]  /*0ed0*/  IMAD.MOV.U32 R10, RZ, RZ, R7 ;  /* 0x000000ffff0a7224 */ /* 0x000fc800078e0007 */
[----:B------:R-:W-:Y:S01]  /*0ee0*/  @!P6 IMAD.MOV R10, RZ, RZ, -R10 ;  /* 0x000000ffff0ae224 */ /* 0x000fe200078e0a0a */
[----:B------:R-:W-:-:S07]  /*0ef0*/  @!P4 LOP3.LUT R10, RZ, R13, RZ, 0x33, !PT ;  /* 0x0000000dff0ac212 */ /* 0x000fce00078e33ff */
.L_x_14270:
[----:B------:R-:W-:Y:S05]  /*0f00*/  BSYNC.RECONVERGENT B0 ;  /* 0x0000000000007941 */ /* 0x000fea0003800200 */
.L_x_14269:
        /* <DEDUP_REMOVED lines=10> */
[----:B------:R0:W1:Y:S02]  /*0fb0*/  F2I.FTZ.U32.TRUNC.NTZ R7, R6 ;  /* 0x0000000600077305 */ /* 0x000064000021f000 */
[----:B0-----:R-:W-:Y:S01]  /*0fc0*/  IMAD.MOV.U32 R6, RZ, RZ, RZ ;  /* 0x000000ffff067224 */ /* 0x001fe200078e00ff */
[----:B-1----:R-:W-:-:S05]  /*0fd0*/  IADD3 R18, PT, PT, RZ, -R7, RZ ;  /* 0x80000007ff127210 */ /* 0x002fca0007ffe0ff */
[----:B------:R-:W-:-:S04]  /*0fe0*/  IMAD R13, R18, R11, RZ ;  /* 0x0000000b120d7224 */ /* 0x000fc800078e02ff */
[----:B------:R-:W-:-:S04]  /*0ff0*/  IMAD.HI.U32 R7, R7, R13, R6 ;  /* 0x0000000d07077227 */ /* 0x000fc800078e0006 */
[----:B------:R-:W-:Y:S02]  /*1000*/  IMAD.MOV.U32 R13, RZ, RZ, R17 ;  /* 0x000000ffff0d7224 */ /* 0x000fe400078e0011 */
        /* <DEDUP_REMOVED lines=10> */
.L_x_14272:
[----:B------:R-:W-:Y:S05]  /*10b0*/  BSYNC.RECONVERGENT B0 ;  /* 0x0000000000007941 */ /* 0x000fea0003800200 */
.L_x_14271:
        /* <DEDUP_REMOVED lines=8> */
[----:B0-----:R-:W-:Y:S01]  /*1140*/  IADD3 R6, PT, PT, R13, 0xffffffe, RZ ;  /* 0x0ffffffe0d067810 */ /* 0x001fe20007ffe0ff */
[----:B------:R-:W-:-:S05]  /*1150*/  IMAD.MOV R13, RZ, RZ, -R19 ;  /* 0x000000ffff0d7224 */ /* 0x000fca00078e0a13 */
        /* <DEDUP_REMOVED lines=15> */
.L_x_14274:
[----:B------:R-:W-:Y:S05]  /*1250*/  BSYNC.RECONVERGENT B0 ;  /* 0x0000000000007941 */ /* 0x000fea0003800200 */
.L_x_14273:
[----:B------:R-:W-:Y:S04]  /*1260*/  BSSY.RECONVERGENT B0, `(.L_x_14275) ;  /* 0x0000018000007945 */ /* 0x000fe80003800200 */
[----:B------:R-:W-:Y:S05]  /*1270*/  @P1 BRA `(.L_x_14276) ;  /* 0x0000000000581947 */ /* 0x000fea0003800000 */
[-C--:B------:R-:W-:Y:S02]  /*1280*/  IABS R13, R25.reuse ;  /* 0x00000019000d7213 */ /* 0x080fe40000000000 */
[----:B------:R-:W-:Y:S02]  /*1290*/  IABS R20, R25 ;  /* 0x0000001900147213 */ /* 0x000fe40000000000 */
[----:B------:R-:W0:Y:S01]  /*12a0*/  I2F.RP R17, R13 ;  /* 0x0000000d00117306 */ /* 0x000e220000209400 */
[----:B------:R-:W-:-:S07]  /*12b0*/  ISETP.GE.AND P3, PT, R24, RZ, PT ;  /* 0x000000ff1800720c */ /* 0x000fce0003f66270 */
[----:B0-----:R-:W0:Y:S02]  /*12c0*/  MUFU.RCP R17, R17 ;  /* 0x0000001100117308 */ /* 0x001e240000001000 */
[----:B0-----:R-:W-:Y:S01]  /*12d0*/  IADD3 R6, PT, PT, R17, 0xffffffe, RZ ;  /* 0x0ffffffe11067810 */ /* 0x001fe20007ffe0ff */
[----:B------:R-:W-:-:S05]  /*12e0*/  IMAD.MOV R17, RZ, RZ, -R20 ;  /* 0x000000ffff117224 */ /* 0x000fca00078e0a14 */
[----:B------:R0:W1:Y:S02]  /*12f0*/  F2I.FTZ.U32.TRUNC.NTZ R7, R6 ;  /* 0x0000000600077305 */ /* 0x000064000021f000 */
[----:B0-----:R-:W-:Y:S02]  /*1300*/  IMAD.MOV.U32 R6, RZ, RZ, RZ ;  /* 0x000000ffff067224 */ /* 0x001fe400078e00ff */
[----:B-1----:R-:W-:-:S04]  /*1310*/  IMAD.MOV R18, RZ, RZ, -R7 ;  /* 0x000000ffff127224 */ /* 0x002fc800078e0a07 */
[----:B------:R-:W-:Y:S01]  /*1320*/  IMAD R19, R18, R13, RZ ;  /* 0x0000000d12137224 */ /* 0x000fe200078e02ff */
[----:B------:R-:W-:-:S03]  /*1330*/  IABS R18, R24 ;  /* 0x0000001800127213 */ /* 0x000fc60000000000 */
        /* <DEDUP_REMOVED lines=10> */
.L_x_14276:
[----:B------:R-:W-:Y:S05]  /*13e0*/  BSYNC.RECONVERGENT B0 ;  /* 0x0000000000007941 */ /* 0x000fea0003800200 */
.L_x_14275:
[----:B------:R-:W-:Y:S01]  /*13f0*/  @!P0 IMAD.MOV.U32 R3, RZ, RZ, R15 ;  /* 0x000000ffff038224 */ /* 0x000fe200078e000f */
[----:B------:R0:W-:Y:S01]  /*1400*/  @!P0 STG.E.U16 desc[UR4][R4.64], R14 ;  /* 0x0000000e04008986 */ /* 0x0001e2000c101504 */
[----:B------:R-:W-:Y:S04]  /*1410*/  BSSY.RECONVERGENT B0, `(.L_x_14277) ;  /* 0x000002d000007945 */ /* 0x000fe80003800200 */
[----:B------:R-:W-:Y:S01]  /*1420*/  BSSY.RELIABLE B1, `(.L_x_14278) ;  /* 0x0000025000017945 */ /* 0x000fe20003800100 */
[----:B------:R-:W-:-:S13]  /*1430*/  ISETP.GE.U32.AND P0, PT, R3, R2, PT ;  /* 0x000000020300720c */ /* 0x000fda0003f06070 */
[----:B0-----:R-:W-:Y:S05]  /*1440*/  @P0 BRA `(.L_x_14279) ;  /* 0x0000000000300947 */ /* 0x001fea0003800000 */
[----:B------:R-:W0:Y:S01]  /*1450*/  LDC.64 R4, c[0x0][0x388] ;  /* 0x0000e200ff047b82 */ /* 0x000e220000000a00 */
[----:B------:R-:W-:Y:S01]  /*1460*/  IADD3 R7, PT, PT, R0, R3, RZ ;  /* 0x0000000300077210 */ /* 0x000fe20007ffe0ff */
[----:B------:R-:W-:-:S05]  /*1470*/  VIADD R3, R3, 0x80 ;  /* 0x0000008003037836 */ /* 0x000fca0000000000 */
[----:B------:R-:W-:Y:S01]  /*1480*/  ISETP.GE.U32.AND P0, PT, R3, R2, PT ;  /* 0x000000020300720c */ /* 0x000fe20003f06070 */
[----:B0-----:R-:W-:-:S05]  /*1490*/  IMAD.WIDE.U32 R4, R7, 0x2, R4 ;  /* 0x0000000207047825 */ /* 0x001fca00078e0004 */
[----:B------:R0:W-:Y:S07]  /*14a0*/  STG.E.U16 desc[UR4][R4.64], R16 ;  /* 0x0000001004007986 */ /* 0x0001ee000c101504 */
[----:B------:R-:W-:Y:S05]  /*14b0*/  @P0 BRA `(.L_x_14280) ;  /* 0x0000000000300947 */ /* 0x000fea0003800000 */
[----:B0-----:R-:W0:Y:S01]  /*14c0*/  LDC.64 R4, c[0x0][0x388] ;  /* 0x0000e200ff047b82 */ /* 0x001e220000000a00 */
[----:B------:R-:W-:Y:S02]  /*14d0*/  IMAD.IADD R7, R0, 0x1, R3 ;  /* 0x0000000100077824 */ /* 0x000fe400078e0203 */
[----:B------:R-:W-:Y:S02]  /*14e0*/  VIADD R3, R3, 0x80 ;  /* 0x0000008003037836 */ /* 0x000fe40000000000 */
[----:B0-----:R-:W-:-:S05]  /*14f0*/  IMAD.WIDE.U32 R4, R7, 0x2, R4 ;  /* 0x0000000207047825 */ /* 0x001fca00078e0004 */
[----:B------:R0:W-:Y:S02]  /*1500*/  STG.E.U16 desc[UR4][R4.64], R8 ;  /* 0x0000000804007986 */ /* 0x0001e4000c101504 */
.L_x_14279:
[----:B------:R-:W-:-:S13]  /*1510*/  ISETP.GE.U32.AND P0, PT, R3, R2, PT ;  /* 0x000000020300720c */ /* 0x000fda0003f06070 */
[----:B------:R-:W-:Y:S05]  /*1520*/  @P0 BRA `(.L_x_14281) ;  /* 0x0000000000300947 */ /* 0x000fea0003800000 */
[----:B0-----:R-:W0:Y:S01]  /*1530*/  LDC.64 R4, c[0x0][0x388] ;  /* 0x0000e200ff047b82 */ /* 0x001e220000000a00 */
[----:B------:R-:W-:Y:S01]  /*1540*/  IADD3 R7, PT, PT, R0, R3, RZ ;  /* 0x0000000300077210 */ /* 0x000fe20007ffe0ff */
[----:B------:R-:W-:-:S04]  /*1550*/  VIADD R3, R3, 0x80 ;  /* 0x0000008003037836 */ /* 0x000fc80000000000 */
[----:B0-----:R-:W-:-:S05]  /*1560*/  IMAD.WIDE.U32 R4, R7, 0x2, R4 ;  /* 0x0000000207047825 */ /* 0x001fca00078e0004 */
[----:B------:R1:W-:Y:S02]  /*1570*/  STG.E.U16 desc[UR4][R4.64], R9 ;  /* 0x0000000904007986 */ /* 0x0003e4000c101504 */
.L_x_14280:
[----:B------:R-:W-:-:S13]  /*1580*/  ISETP.GE.U32.AND P0, PT, R3, R2, PT ;  /* 0x000000020300720c */ /* 0x000fda0003f06070 */
[----:B------:R-:W-:Y:S05]  /*1590*/  @P0 BRA `(.L_x_14282) ;  /* 0x0000000000340947 */ /* 0x000fea0003800000 */
[----:B01----:R-:W0:Y:S01]  /*15a0*/  LDC.64 R4, c[0x0][0x388] ;  /* 0x0000e200ff047b82 */ /* 0x003e220000000a00 */
[----:B------:R-:W-:Y:S02]  /*15b0*/  IMAD.IADD R7, R0, 0x1, R3 ;  /* 0x0000000100077824 */ /* 0x000fe400078e0203 */
[----:B------:R-:W-:Y:S02]  /*15c0*/  VIADD R3, R3, 0x80 ;  /* 0x0000008003037836 */ /* 0x000fe40000000000 */
[----:B0-----:R-:W-:-:S05]  /*15d0*/  IMAD.WIDE.U32 R4, R7, 0x2, R4 ;  /* 0x0000000207047825 */ /* 0x001fca00078e0004 */
[----:B------:R1:W-:Y:S02]  /*15e0*/  STG.E.U16 desc[UR4][R4.64], R10 ;  /* 0x0000000a04007986 */ /* 0x0003e4000c101504 */
.L_x_14281:
[----:B------:R-:W-:-:S13]  /*15f0*/  ISETP.GE.U32.AND P0, PT, R3, R2, PT ;  /* 0x000000020300720c */ /* 0x000fda0003f06070 */
[----:B------:R-:W-:Y:S05]  /*1600*/  @P0 BREAK.RELIABLE B1 ;  /* 0x0000000000010942 */ /* 0x000fea0003800100 */
[----:B------:R-:W-:Y:S05]  /*1610*/  @P0 BRA `(.L_x_14283) ;  /* 0x0000000000300947 */ /* 0x000fea0003800000 */
[----:B01----:R-:W0:Y:S01]  /*1620*/  LDC.64 R4, c[0x0][0x388] ;  /* 0x0000e200ff047b82 */ /* 0x003e220000000a00 */
[----:B------:R-:W-:Y:S01]  /*1630*/  IADD3 R7, PT, PT, R0, R3, RZ ;  /* 0x0000000300077210 */ /* 0x000fe20007ffe0ff */
[----:B------:R-:W-:-:S04]  /*1640*/  VIADD R3, R3, 0x80 ;  /* 0x0000008003037836 */ /* 0x000fc80000000000 */
[----:B0-----:R-:W-:-:S05]  /*1650*/  IMAD.WIDE.U32 R4, R7, 0x2, R4 ;  /* 0x0000000207047825 */ /* 0x001fca00078e0004 */
[----:B------:R2:W-:Y:S02]  /*1660*/  STG.E.U16 desc[UR4][R4.64], R11 ;  /* 0x0000000b04007986 */ /* 0x0005e4000c101504 */
.L_x_14282:
[----:B------:R-:W-:Y:S05]  /*1670*/  BSYNC.RELIABLE B1 ;  /* 0x0000000000017941 */ /* 0x000fea0003800100 */
.L_x_14278:
[----:B------:R-:W-:-:S13]  /*1680*/  ISETP.GE.U32.AND P0, PT, R3, R2, PT ;  /* 0x000000020300720c */ /* 0x000fda0003f06070 */
[----:B012---:R-:W0:Y:S01]  /*1690*/  @!P0 LDC.64 R4, c[0x0][0x388] ;  /* 0x0000e200ff048b82 */ /* 0x007e220000000a00 */
[----:B------:R-:W-:Y:S02]  /*16a0*/  @!P0 IMAD.IADD R7, R0, 0x1, R3 ;  /* 0x0000000100078824 */ /* 0x000fe400078e0203 */
[----:B------:R-:W-:Y:S02]  /*16b0*/  @!P0 VIADD R3, R3, 0x80 ;  /* 0x0000008003038836 */ /* 0x000fe40000000000 */
[----:B0-----:R-:W-:-:S05]  /*16c0*/  @!P0 IMAD.WIDE.U32 R4, R7, 0x2, R4 ;  /* 0x0000000207048825 */ /* 0x001fca00078e0004 */
[----:B------:R2:W-:Y:S02]  /*16d0*/  @!P0 STG.E.U16 desc[UR4][R4.64], R12 ;  /* 0x0000000c04008986 */ /* 0x0005e4000c101504 */
.L_x_14283:
[----:B------:R-:W-:Y:S05]  /*16e0*/  BSYNC.RECONVERGENT B0 ;  /* 0x0000000000007941 */ /* 0x000fea0003800200 */
.L_x_14277:
[----:B------:R-:W-:Y:S05]  /*16f0*/  WARPSYNC.ALL ;  /* 0x0000000000007948 */ /* 0x000fea0003800000 */
[----:B------:R-:W-:-:S13]  /*1700*/  ISETP.GE.U32.AND P0, PT, R3, R2, PT ;  /* 0x000000020300720c */ /* 0x000fda0003f06070 */
[----:B------:R-:W-:Y:S05]  /*1710*/  @P0 EXIT ;  /* 0x000000000000094d */ /* 0x000fea0003800000 */
[----:B012---:R-:W0:Y:S01]  /*1720*/  LDC.64 R4, c[0x0][0x388] ;  /* 0x0000e200ff047b82 */ /* 0x007e220000000a00 */
[----:B------:R-:W-:-:S05]  /*1730*/  IADD3 R3, PT, PT, R0, R3, RZ ;  /* 0x0000000300037210 */ /* 0x000fca0007ffe0ff */
[----:B0-----:R-:W-:-:S05]  /*1740*/  IMAD.WIDE.U32 R2, R3, 0x2, R4 ;  /* 0x0000000203027825 */ /* 0x001fca00078e0004 */
[----:B------:R-:W-:Y:S01]  /*1750*/  STG.E.U16 desc[UR4][R2.64], R6 ;  /* 0x0000000602007986 */ /* 0x000fe2000c101504 */
[----:B------:R-:W-:Y:S05]  /*1760*/  EXIT ;  /* 0x000000000000794d */ /* 0x000fea0003800000 */
.L_x_14260:
[----:B------:R-:W0:Y:S01]  /*1770*/  S2R R10, SR_TID.X ;  /* 0x00000000000a7919 */ /* 0x000e220000002100 */
[----:B------:R-:W1:Y:S08]  /*1780*/  LDC.64 R6, c[0x0][0x398] ;  /* 0x0000e600ff067b82 */ /* 0x000e700000000a00 */
[----:B------:R-:W2:Y:S01]  /*1790*/  LDC.64 R2, c[0x0][0x390] ;  /* 0x0000e400ff027b82 */ /* 0x000ea20000000a00 */
[----:B-1----:R-:W-:-:S04]  /*17a0*/  IMAD.WIDE.U32 R6, R0, 0x2, R6 ;  /* 0x0000000200067825 */ /* 0x002fc800078e0006 */
[----:B0-----:R-:W-:-:S05]  /*17b0*/  IMAD.WIDE.U32 R6, R10, 0x4, R6 ;  /* 0x000000040a067825 */ /* 0x001fca00078e0006 */
[----:B------:R-:W3:Y:S04]  /*17c0*/  LDG.E R5, desc[UR4][R6.64] ;  /* 0x0000000406057981 */ /* 0x000ee8000c1e1900 */
[----:B------:R-:W4:Y:S01]  /*17d0*/  LDG.E R4, desc[UR4][R6.64+0x200] ;  /* 0x0002000406047981 */ /* 0x000f22000c1e1900 */
[----:B--2---:R-:W-:-:S03]  /*17e0*/  IMAD.WIDE.U32 R2, R0, 0x2, R2 ;  /* 0x0000000200027825 */ /* 0x004fc600078e0002 */
[----:B------:R-:W2:Y:S01]  /*17f0*/  LDG.E R20, desc[UR4][R6.64+0x400] ;  /* 0x0004000406147981 */ /* 0x000ea2000c1e1900 */
[----:B------:R-:W-:-:S03]  /*1800*/  IMAD.WIDE.U32 R2, R10, 0x4, R2 ;  /* 0x000000040a027825 */ /* 0x000fc600078e0002 */
[----:B------:R0:W5:Y:S04]  /*1810*/  LDG.E R13, desc[UR4][R6.64+0x600] ;  /* 0x00060004060d7981 */ /* 0x000168000c1e1900 */
[----:B------:R-:W2:Y:S04]  /*1820*/  LDG.E R22, desc[UR4][R2.64] ;  /* 0x0000000402167981 */ /* 0x000ea8000c1e1900 */
[----:B------:R-:W5:Y:S01]  /*1830*/  LDG.E R21, desc[UR4][R2.64+0x200] ;  /* 0x0002000402157981 */ /* 0x000f62000c1e1900 */
[----:B---3--:R-:W-:-:S04]  /*1840*/  PRMT R11, R5, 0x9910, RZ ;  /* 0x00009910050b7816 */ /* 0x008fc800000000ff */
[----:B------:R-:W-:-:S04]  /*1850*/  IABS R19, R11 ;  /* 0x0000000b00137213 */ /* 0x000fc80000000000 */
[----:B------:R-:W1:Y:S01]  /*1860*/  I2F.RP R8, R19 ;  /* 0x0000001300087306 */ /* 0x000e620000209400 */
[----:B------:R-:W-:-:S04]  /*1870*/  PRMT R12, R5, 0xbb32, RZ ;  /* 0x0000bb32050c7816 */ /* 0x000fc800000000ff */
[----:B------:R-:W-:-:S04]  /*1880*/  IABS R18, R12 ;  /* 0x0000000c00127213 */ /* 0x000fc80000000000 */
[----:B------:R-:W3:Y:S01]  /*1890*/  I2F.RP R17, R18 ;  /* 0x0000001200117306 */ /* 0x000ee20000209400 */
[----:B----4-:R-:W-:-:S07]  /*18a0*/  PRMT R14, R4, 0x9910, RZ ;  /* 0x00009910040e7816 */ /* 0x010fce00000000ff */
[----:B-1----:R-:W1:Y:S01]  /*18b0*/  MUFU.RCP R8, R8 ;  /* 0x0000000800087308 */ /* 0x002e620000001000 */
[----:B------:R-:W-:-:S07]  /*18c0*/  IABS R15, R14 ;  /* 0x0000000e000f7213 */ /* 0x000fce0000000000 */
[----:B------:R-:W4:Y:S08]  /*18d0*/  I2F.RP R23, R15 ;  /* 0x0000000f00177306 */ /* 0x000f300000209400 */
[----:B---3--:R-:W0:Y:S01]  /*18e0*/  MUFU.RCP R17, R17 ;  /* 0x0000001100117308 */ /* 0x008e220000001000 */
[----:B-1----:R-:W-:Y:S01]  /*18f0*/  VIADD R5, R8, 0xffffffe ;  /* 0x0ffffffe08057836 */ /* 0x002fe20000000000 */
[----:B------:R-:W-:-:S06]  /*1900*/  PRMT R16, R4, 0xbb32, RZ ;  /* 0x0000bb3204107816 */ /* 0x000fcc00000000ff */
[----:B------:R-:W1:Y:S08]  /*1910*/  F2I.FTZ.U32.TRUNC.NTZ R5, R5 ;  /* 0x0000000500057305 */ /* 0x000e70000021f000 */
[----:B----4-:R-:W3:Y:S01]  /*1920*/  MUFU.RCP R23, R23 ;  /* 0x0000001700177308 */ /* 0x010ee20000001000 */
[----:B0-----:R-:W-:Y:S01]  /*1930*/  VIADD R6, R17, 0xffffffe ;  /* 0x0ffffffe11067836 */ /* 0x001fe20000000000 */
[----:B------:R-:W-:-:S06]  /*1940*/  IABS R17, R16 ;  /* 0x0000001000117213 */ /* 0x000fcc0000000000 */
[----:B------:R-:W0:Y:S01]  /*1950*/  I2F.RP R8, R17 ;  /* 0x0000001100087306 */ /* 0x000e220000209400 */
[----:B-1----:R-:W-:-:S07]  /*1960*/  IADD3 R4, PT, PT, RZ, -R5, RZ ;  /* 0x80000005ff047210 */ /* 0x002fce0007ffe0ff */
[----:B------:R-:W1:Y:S01]  /*1970*/  F2I.FTZ.U32.TRUNC.NTZ R7, R6 ;  /* 0x0000000600077305 */ /* 0x000e62000021f000 */
[----:B---3--:R-:W-:Y:S02]  /*1980*/  VIADD R9, R23, 0xffffffe ;  /* 0x0ffffffe17097836 */ /* 0x008fe40000000000 */
[----:B------:R-:W-:Y:S02]  /*1990*/  IMAD R23, R4, R19, RZ ;  /* 0x0000001304177224 */ /* 0x000fe400078e02ff */
[----:B------:R-:W-:-:S03]  /*19a0*/  IMAD.MOV.U32 R4, RZ, RZ, RZ ;  /* 0x000000ffff047224 */ /* 0x000fc600078e00ff */
[----:B------:R-:W3:Y:S01]  /*19b0*/  F2I.FTZ.U32.TRUNC.NTZ R9, R9 ;  /* 0x0000000900097305 */ /* 0x000ee2000021f000 */
[----:B------:R-:W-:-:S07]  /*19c0*/  IMAD.HI.U32 R4, R5, R23, R4 ;  /* 0x0000001705047227 */ /* 0x000fce00078e0004 */
[----:B0-----:R0:W4:Y:S01]  /*19d0*/  MUFU.RCP R5, R8 ;  /* 0x0000000800057308 */ /* 0x0011220000001000 */
[----:B-1----:R-:W-:Y:S02]  /*19e0*/  IMAD.MOV R25, RZ, RZ, -R7 ;  /* 0x000000ffff197224 */ /* 0x002fe400078e0a07 */
[----:B------:R-:W-:Y:S02]  /*19f0*/  HFMA2 R6, -RZ, RZ, 0, 0 ;  /* 0x00000000ff067431 */ /* 0x000fe400000001ff */
[----:B------:R-:W-:Y:S02]  /*1a00*/  IMAD R23, R25, R18, RZ ;  /* 0x0000001219177224 */ /* 0x000fe400078e02ff */
[----:B---3--:R-:W-:Y:S02]  /*1a10*/  IMAD.MOV R24, RZ, RZ, -R9 ;  /* 0x000000ffff187224 */ /* 0x008fe400078e0a09 */
[----:B------:R-:W-:Y:S01]  /*1a20*/  IMAD.HI.U32 R7, R7, R23, R6 ;  /* 0x0000001707077227 */ /* 0x000fe200078e0006 */
[----:B--2---:R-:W-:-:S03]  /*1a30*/  PRMT R27, R22, 0x9910, RZ ;  /* 0x00009910161b7816 */ /* 0x004fc600000000ff */
[----:B------:R-:W-:Y:S02]  /*1a40*/  IMAD R23, R24, R15, RZ ;  /* 0x0000000f18177224 */ /* 0x000fe400078e02ff */
[----:B0-----:R-:W-:Y:S02]  /*1a50*/  IMAD.MOV.U32 R8, RZ, RZ, RZ ;  /* 0x000000ffff087224 */ /* 0x001fe400078e00ff */
[----:B----4-:R-:W-:Y:S01]  /*1a60*/  VIADD R5, R5, 0xffffffe ;  /* 0x0ffffffe05057836 */ /* 0x010fe20000000000 */
[----:B------:R-:W-:Y:S01]  /*1a70*/  PRMT R26, R22, 0xbb32, RZ ;  /* 0x0000bb32161a7816 */ /* 0x000fe200000000ff */
[----:B------:R-:W-:Y:S01]  /*1a80*/  IMAD.HI.U32 R6, R9, R23, R8 ;  /* 0x0000001709067227 */ /* 0x000fe200078e0008 */
[----:B------:R-:W-:Y:S02]  /*1a90*/  IABS R22, R11 ;  /* 0x0000000b00167213 */ /* 0x000fe40000000000 */
[----:B------:R-:W-:Y:S01]  /*1aa0*/  IABS R9, R27 ;  /* 0x0000001b00097213 */ /* 0x000fe20000000000 */
[----:B------:R-:W0:Y:S01]  /*1ab0*/  F2I.FTZ.U32.TRUNC.NTZ R5, R5 ;  /* 0x0000000500057305 */ /* 0x000e22000021f000 */
[----:B------:R-:W-:-:S02]  /*1ac0*/  IABS R24, R12 ;  /* 0x0000000c00187213 */ /* 0x000fc40000000000 */
[----:B------:R-:W-:Y:S01]  /*1ad0*/  IABS R23, R26 ;  /* 0x0000001a00177213 */ /* 0x000fe20000000000 */
[----:B------:R-:W-:Y:S01]  /*1ae0*/  IMAD.MOV R8, RZ, RZ, -R22 ;  /* 0x000000ffff087224 */ /* 0x000fe200078e0a16 */
[----:B------:R-:W-:Y:S01]  /*1af0*/  IADD3 R24, PT, PT, RZ, -R24, RZ ;  /* 0x80000018ff187210 */ /* 0x000fe20007ffe0ff */
[----:B------:R-:W-:-:S04]  /*1b00*/  IMAD.HI.U32 R22, R4, R9, RZ ;  /* 0x0000000904167227 */ /* 0x000fc800078e00ff */
[----:B------:R-:W-:Y:S02]  /*1b10*/  IMAD.MOV.U32 R4, RZ, RZ, R23 ;  /* 0x000000ffff047224 */ /* 0x000fe400078e0017 */
[----:B------:R-:W-:Y:S02]  /*1b20*/  IMAD R8, R22, R8, R9 ;  /* 0x0000000816087224 */ /* 0x000fe400078e0209 */
[----:B------:R-:W-:Y:S02]  /*1b30*/  IMAD.MOV.U32 R22, RZ, RZ, R24 ;  /* 0x000000ffff167224 */ /* 0x000fe400078e0018 */
[----:B------:R-:W-:-:S04]  /*1b40*/  IMAD.HI.U32 R7, R7, R4, RZ ;  /* 0x0000000407077227 */ /* 0x000fc800078e00ff */
[----:B------:R-:W-:Y:S02]  /*1b50*/  IMAD R7, R7, R22, R4 ;  /* 0x0000001607077224 */ /* 0x000fe400078e0204 */
[----:B0-----:R-:W-:Y:S01]  /*1b60*/  IMAD.MOV R22, RZ, RZ, -R5 ;  /* 0x000000ffff167224 */ /* 0x001fe200078e0a05 */
[----:B-----5:R-:W-:-:S03]  /*1b70*/  PRMT R9, R21, 0x9910, RZ ;  /* 0x0000991015097816 */ /* 0x020fc600000000ff */
[----:B------:R-:W-:Y:S02]  /*1b80*/  IMAD R25, R22, R17, RZ ;  /* 0x0000001116197224 */ /* 0x000fe400078e02ff */
[----:B------:R-:W2:Y:S01]  /*1b90*/  LDG.E R22, desc[UR4][R2.64+0x400] ;  /* 0x0004000402167981 */ /* 0x000ea2000c1e1900 */
[----:B------:R-:W-:Y:S02]  /*1ba0*/  IABS R4, R14 ;  /* 0x0000000e00047213 */ /* 0x000fe40000000000 */
[----:B------:R-:W-:Y:S02]  /*1bb0*/  IABS R23, R9 ;  /* 0x0000000900177213 */ /* 0x000fe40000000000 */
[----:B------:R-:W-:-:S03]  /*1bc0*/  IADD3 R4, PT, PT, RZ, -R4, RZ ;  /* 0x80000004ff047210 */ /* 0x000fc60007ffe0ff */
[----:B------:R-:W-:-:S04]  /*1bd0*/  IMAD.HI.U32 R6, R6, R23, RZ ;  /* 0x0000001706067227 */ /* 0x000fc800078e00ff */
[----:B------:R-:W-:Y:S02]  /*1be0*/  IMAD R6, R6, R4, R23 ;  /* 0x0000000406067224 */ /* 0x000fe400078e0217 */
[----:B------:R-:W-:-:S04]  /*1bf0*/  IMAD.MOV.U32 R4, RZ, RZ, RZ ;  /* 0x000000ffff047224 */ /* 0x000fc800078e00ff */
[----:B------:R-:W-:Y:S02]  /*1c00*/  IMAD.HI.U32 R4, R5, R25, R4 ;  /* 0x0000001905047227 */ /* 0x000fe400078e0004 */
[----:B------:R0:W3:Y:S01]  /*1c10*/  LDG.E R25, desc[UR4][R2.64+0x600] ;  /* 0x0006000402197981 */ /* 0x0000e2000c1e1900 */
[----:B------:R-:W-:-:S04]  /*1c20*/  PRMT R23, R20, 0x9910, RZ ;  /* 0x0000991014177816 */ /* 0x000fc800000000ff */
[----:B------:R-:W-:-:S04]  /*1c30*/  IABS R24, R23 ;  /* 0x0000001700187213 */ /* 0x000fc80000000000 */
[----:B------:R-:W1:Y:S08]  /*1c40*/  I2F.RP R28, R24 ;  /* 0x00000018001c7306 */ /* 0x000e700000209400 */
[----:B-1----:R-:W1:Y:S01]  /*1c50*/  MUFU.RCP R28, R28 ;  /* 0x0000001c001c7308 */ /* 0x002e620000001000 */
[----:B------:R-:W-:Y:S02]  /*1c60*/  PRMT R21, R21, 0xbb32, RZ ;  /* 0x0000bb3215157816 */ /* 0x000fe400000000ff */
[----:B------:R-:W-:Y:S01]  /*1c70*/  ISETP.GE.AND P1, PT, R27, RZ, PT ;  /* 0x000000ff1b00720c */ /* 0x000fe20003f26270 */
[----:B-1----:R-:W-:-:S06]  /*1c80*/  VIADD R5, R28, 0xffffffe ;  /* 0x0ffffffe1c057836 */ /* 0x002fcc0000000000 */
[----:B------:R-:W1:Y:S01]  /*1c90*/  F2I.FTZ.U32.TRUNC.NTZ R5, R5 ;  /* 0x0000000500057305 */ /* 0x000e62000021f000 */
[----:B------:R-:W-:Y:S02]  /*1ca0*/  IABS R29, R16 ;  /* 0x00000010001d7213 */ /* 0x000fe40000000000 */
[----:B------:R-:W-:-:S03]  /*1cb0*/  IABS R27, R21 ;  /* 0x00000015001b7213 */ /* 0x000fc60000000000 */
[----:B0-----:R-:W-:Y:S02]  /*1cc0*/  IMAD.MOV R2, RZ, RZ, -R29 ;  /* 0x000000ffff027224 */ /* 0x001fe400078e0a1d */
[----:B------:R-:W-:Y:S01]  /*1cd0*/  IMAD.HI.U32 R4, R4, R27, RZ ;  /* 0x0000001b04047227 */ /* 0x000fe200078e00ff */
[----:B-1----:R-:W-:-:S03]  /*1ce0*/  IADD3 R3, PT, PT, RZ, -R5, RZ ;  /* 0x80000005ff037210 */ /* 0x002fc60007ffe0ff */
[----:B------:R-:W-:Y:S02]  /*1cf0*/  IMAD R28, R4, R2, R27 ;  /* 0x00000002041c7224 */ /* 0x000fe400078e021b */
[----:B------:R-:W-:Y:S02]  /*1d00*/  IMAD.MOV.U32 R4, RZ, RZ, RZ ;  /* 0x000000ffff047224 */ /* 0x000fe400078e00ff */
[----:B------:R-:W-:Y:S01]  /*1d10*/  IMAD R3, R3, R24, RZ ;  /* 0x0000001803037224 */ /* 0x000fe200078e02ff */
[----:B------:R-:W-:-:S03]  /*1d20*/  ISETP.GE.AND P0, PT, R26, RZ, PT ;  /* 0x000000ff1a00720c */ /* 0x000fc60003f06270 */
[----:B------:R-:W-:Y:S01]  /*1d30*/  IMAD.HI.U32 R26, R5, R3, R4 ;  /* 0x00000003051a7227 */ /* 0x000fe200078e0004 */
[----:B------:R-:W-:-:S04]  /*1d40*/  PRMT R4, R20, 0xbb32, RZ ;  /* 0x0000bb3214047816 */ /* 0x000fc800000000ff */
[----:B------:R-:W-:-:S04]  /*1d50*/  IABS R5, R4 ;  /* 0x0000000400057213 */ /* 0x000fc80000000000 */
[----:B------:R-:W0:Y:S01]  /*1d60*/  I2F.RP R20, R5 ;  /* 0x0000000500147306 */ /* 0x000e220000209400 */
[----:B------:R-:W-:-:S07]  /*1d70*/  ISETP.GT.U32.AND P2, PT, R19, R8, PT ;  /* 0x000000081300720c */ /* 0x000fce0003f44070 */
[----:B0-----:R-:W0:Y:S01]  /*1d80*/  MUFU.RCP R20, R20 ;  /* 0x0000001400147308 */ /* 0x001e220000001000 */
[----:B------:R-:W-:-:S05]  /*1d90*/  ISETP.GT.U32.AND P3, PT, R18, R7, PT ;  /* 0x000000071200720c */ /* 0x000fca0003f64070 */
[----:B------:R-:W-:-:S04]  /*1da0*/  @!P2 IADD3 R8, PT, PT, R8, -R19, RZ ;  /* 0x800000130808a210 */ /* 0x000fc80007ffe0ff */
[----:B------:R-:W-:Y:S01]  /*1db0*/  ISETP.GT.U32.AND P2, PT, R19, R8, PT ;  /* 0x000000081300720c */ /* 0x000fe20003f44070 */
[----:B0-----:R-:W-:-:S04]  /*1dc0*/  VIADD R2, R20, 0xffffffe ;  /* 0x0ffffffe14027836 */ /* 0x001fc80000000000 */
[----:B------:R0:W1:Y:S01]  /*1dd0*/  F2I.FTZ.U32.TRUNC.NTZ R3, R2 ;  /* 0x0000000200037305 */ /* 0x000062000021f000 */
[----:B------:R-:W-:-:S05]  /*1de0*/  @!P3 IMAD.IADD R7, R7, 0x1, -R18 ;  /* 0x000000010707b824 */ /* 0x000fca00078e0a12 */
[----:B------:R-:W-:Y:S02]  /*1df0*/  ISETP.GT.U32.AND P3, PT, R18, R7, PT ;  /* 0x000000071200720c */ /* 0x000fe40003f64070 */
[----:B------:R-:W-:Y:S01]  /*1e00*/  @!P2 IADD3 R8, PT, PT, R8, -R19, RZ ;  /* 0x800000130808a210 */ /* 0x000fe20007ffe0ff */
[----:B0-----:R-:W-:Y:S02]  /*1e10*/  IMAD.MOV.U32 R2, RZ, RZ, RZ ;  /* 0x000000ffff027224 */ /* 0x001fe400078e00ff */
[----:B-1----:R-:W-:-:S04]  /*1e20*/  IMAD.MOV R27, RZ, RZ, -R3 ;  /* 0x000000ffff1b7224 */ /* 0x002fc800078e0a03 */
[----:B------:R-:W-:-:S04]  /*1e30*/  IMAD R19, R27, R5, RZ ;  /* 0x000000051b137224 */ /* 0x000fc800078e02ff */
[----:B------:R-:W-:Y:S02]  /*1e40*/  @!P3 IMAD.IADD R7, R7, 0x1, -R18 ;  /* 0x000000010707b824 */ /* 0x000fe400078e0a12 */
[----:B------:R-:W-:Y:S01]  /*1e50*/  IMAD.HI.U32 R18, R3, R19, R2 ;  /* 0x0000001303127227 */ /* 0x000fe200078e0002 */
[----:B------:R-:W-:-:S04]  /*1e60*/  PRMT R19, R13, 0x9910, RZ ;  /* 0x000099100d137816 */ /* 0x000fc800000000ff */
[----:B------:R-:W-:-:S04]  /*1e70*/  IABS R20, R19 ;  /* 0x0000001300147213 */ /* 0x000fc80000000000 */
[----:B------:R-:W0:Y:S01]  /*1e80*/  I2F.RP R27, R20 ;  /* 0x00000014001b7306 */ /* 0x000e220000209400 */
[----:B------:R-:W-:-:S07]  /*1e90*/  ISETP.GT.U32.AND P3, PT, R15, R6, PT ;  /* 0x000000060f00720c */ /* 0x000fce0003f64070 */
[----:B0-----:R-:W0:Y:S01]  /*1ea0*/  MUFU.RCP R27, R27 ;  /* 0x0000001b001b7308 */ /* 0x001e220000001000 */
[----:B------:R-:W-:-:S05]  /*1eb0*/  ISETP.NE.AND P2, PT, R11, RZ, PT ;  /* 0x000000ff0b00720c */ /* 0x000fca0003f45270 */
[----:B------:R-:W-:Y:S02]  /*1ec0*/  @!P3 IMAD.IADD R6, R6, 0x1, -R15 ;  /* 0x000000010606b824 */ /* 0x000fe400078e0a0f */
[----:B------:R-:W-:Y:S01]  /*1ed0*/  @!P1 IMAD.MOV R8, RZ, RZ, -R8 ;  /* 0x000000ffff089224 */ /* 0x000fe200078e0a08 */
[----:B0-----:R-:W-:-:S04]  /*1ee0*/  IADD3 R2, PT, PT, R27, 0xffffffe, RZ ;  /* 0x0ffffffe1b027810 */ /* 0x001fc80007ffe0ff */
[----:B------:R0:W1:Y:S01]  /*1ef0*/  F2I.FTZ.U32.TRUNC.NTZ R3, R2 ;  /* 0x0000000200037305 */ /* 0x000062000021f000 */
[----:B------:R-:W-:Y:S02]  /*1f00*/  @!P2 LOP3.LUT R8, RZ, R11, RZ, 0x33, !PT ;  /* 0x0000000bff08a212 */ /* 0x000fe400078e33ff */
[----:B------:R-:W-:Y:S02]  /*1f10*/  ISETP.GT.U32.AND P2, PT, R15, R6, PT ;  /* 0x000000060f00720c */ /* 0x000fe40003f44070 */
[----:B------:R-:W-:Y:S01]  /*1f20*/  ISETP.GE.AND P1, PT, R9, RZ, PT ;  /* 0x000000ff0900720c */ /* 0x000fe20003f26270 */
[----:B0-----:R-:W-:Y:S01]  /*1f30*/  IMAD.MOV.U32 R2, RZ, RZ, RZ ;  /* 0x000000ffff027224 */ /* 0x001fe200078e00ff */
[----:B-1----:R-:W-:-:S09]  /*1f40*/  IADD3 R11, PT, PT, RZ, -R3, RZ ;  /* 0x80000003ff0b7210 */ /* 0x002fd20007ffe0ff */
[----:B------:R-:W-:Y:S02]  /*1f50*/  @!P2 IMAD.IADD R6, R6, 0x1, -R15 ;  /* 0x000000010606a824 */ /* 0x000fe400078e0a0f */
[----:B------:R-:W-:-:S04]  /*1f60*/  IMAD R9, R11, R20, RZ ;  /* 0x000000140b097224 */ /* 0x000fc800078e02ff */
[----:B------:R-:W-:Y:S01]  /*1f70*/  IMAD.HI.U32 R15, R3, R9, R2 ;  /* 0x00000009030f7227 */ /* 0x000fe200078e0002 */
[----:B------:R-:W-:-:S04]  /*1f80*/  PRMT R9, R13, 0xbb32, RZ ;  /* 0x0000bb320d097816 */ /* 0x000fc800000000ff */
[----:B------:R-:W-:-:S04]  /*1f90*/  IABS R11, R9 ;  /* 0x00000009000b7213 */ /* 0x000fc80000000000 */
[----:B------:R-:W0:Y:S01]  /*1fa0*/  I2F.RP R2, R11 ;  /* 0x0000000b00027306 */ /* 0x000e220000209400 */
[----:B------:R-:W-:Y:S02]  /*1fb0*/  ISETP.GT.U32.AND P3, PT, R17, R28, PT ;  /* 0x0000001c1100720c */ /* 0x000fe40003f64070 */
[----:B------:R-:W-:-:S05]  /*1fc0*/  ISETP.NE.AND P2, PT, R12, RZ, PT ;  /* 0x000000ff0c00720c */ /* 0x000fca0003f45270 */
[----:B0-----:R-:W0:Y:S06]  /*1fd0*/  MUFU.RCP R3, R2 ;  /* 0x0000000200037308 */ /* 0x001e2c0000001000 */
[----:B------:R-:W-:Y:S01]  /*1fe0*/  @!P3 IADD3 R28, PT, PT, R28, -R17, RZ ;  /* 0x800000111c1cb210 */ /* 0x000fe20007ffe0ff */
[----:B------:R-:W-:-:S03]  /*1ff0*/  @!P0 IMAD.MOV R7, RZ, RZ, -R7 ;  /* 0x000000ffff078224 */ /* 0x000fc600078e0a07 */
[----:B------:R-:W-:Y:S02]  /*2000*/  ISETP.GT.U32.AND P4, PT, R17, R28, PT ;  /* 0x0000001c1100720c */ /* 0x000fe40003f84070 */
[----:B------:R-:W-:Y:S02]  /*2010*/  @!P2 LOP3.LUT R7, RZ, R12, RZ, 0x33, !PT ;  /* 0x0000000cff07a212 */ /* 0x000fe400078e33ff */
[----:B------:R-:W-:Y:S02]  /*2020*/  ISETP.GE.AND P2, PT, R21, RZ, PT ;  /* 0x000000ff1500720c */ /* 0x000fe40003f46270 */
[----:B------:R-:W-:Y:S01]  /*2030*/  ISETP.NE.AND P0, PT, R16, RZ, PT ;  /* 0x000000ff1000720c */ /* 0x000fe20003f05270 */
[----:B0-----:R-:W-:Y:S01]  /*2040*/  VIADD R3, R3, 0xffffffe ;  /* 0x0ffffffe03037836 */ /* 0x001fe20000000000 */
[----:B------:R-:W-:-:S05]  /*2050*/  ISETP.NE.AND P3, PT, R14, RZ, PT ;  /* 0x000000ff0e00720c */ /* 0x000fca0003f65270 */
[----:B------:R-:W0:Y:S01]  /*2060*/  F2I.FTZ.U32.TRUNC.NTZ R3, R3 ;  /* 0x0000000300037305 */ /* 0x000e22000021f000 */
[----:B------:R-:W-:Y:S02]  /*2070*/  @!P4 IADD3 R28, PT, PT, R28, -R17, RZ ;  /* 0x800000111c1cc210 */ /* 0x000fe40007ffe0ff */
[----:B------:R-:W-:Y:S01]  /*2080*/  IABS R12, R23 ;  /* 0x00000017000c7213 */ /* 0x000fe20000000000 */
[----:B------:R-:W-:Y:S01]  /*2090*/  @!P1 IMAD.MOV R6, RZ, RZ, -R6 ;  /* 0x000000ffff069224 */ /* 0x000fe200078e0a06 */
[----:B------:R-:W-:Y:S02]  /*20a0*/  @!P2 IADD3 R28, PT, PT, -R28, RZ, RZ ;  /* 0x000000ff1c1ca210 */ /* 0x000fe40007ffe1ff */
[----:B------:R-:W-:Y:S02]  /*20b0*/  @!P0 LOP3.LUT R28, RZ, R16, RZ, 0x33, !PT ;  /* 0x00000010ff1c8212 */ /* 0x000fe400078e33ff */
[----:B------:R-:W-:Y:S01]  /*20c0*/  @!P3 LOP3.LUT R6, RZ, R14, RZ, 0x33, !PT ;  /* 0x0000000eff06b212 */ /* 0x000fe200078e33ff */
[----:B------:R-:W-:Y:S01]  /*20d0*/  IMAD.MOV R14, RZ, RZ, -R12 ;  /* 0x000000ffff0e7224 */ /* 0x000fe200078e0a0c */
[----:B--2---:R-:W-:-:S04]  /*20e0*/  PRMT R2, R22, 0x9910, RZ ;  /* 0x0000991016027816 */ /* 0x004fc800000000ff */
[----:B------:R-:W-:Y:S01]  /*20f0*/  IABS R13, R2 ;  /* 0x00000002000d7213 */ /* 0x000fe20000000000 */
[----:B0-----:R-:W-:Y:S01]  /*2100*/  IMAD.MOV R16, RZ, RZ, -R3 ;  /* 0x000000ffff107224 */ /* 0x001fe200078e0a03 */
[----:B------:R-:W-:-:S03]  /*2110*/  PRMT R12, R22, 0xbb32, RZ ;  /* 0x0000bb32160c7816 */ /* 0x000fc600000000ff */
[----:B------:R-:W-:Y:S01]  /*2120*/  IMAD.HI.U32 R26, R26, R13, RZ ;  /* 0x0000000d1a1a7227 */ /* 0x000fe200078e00ff */
[----:B------:R-:W-:Y:S02]  /*2130*/  ISETP.GE.AND P2, PT, R2, RZ, PT ;  /* 0x000000ff0200720c */ /* 0x000fe40003f46270 */
[----:B------:R-:W-:Y:S01]  /*2140*/  MOV R2, R16 ;  /* 0x0000001000027202 */ /* 0x000fe20000000f00 */
[----:B------:R-:W-:Y:S01]  /*2150*/  IMAD R13, R26, R14, R13 ;  /* 0x0000000e1a0d7224 */ /* 0x000fe200078e020d */
[----:B------:R-:W-:Y:S02]  /*2160*/  IABS R17, R12 ;  /* 0x0000000c00117213 */ /* 0x000fe40000000000 */
[----:B------:R-:W-:Y:S01]  /*2170*/  IABS R14, R4 ;  /* 0x00000004000e7213 */ /* 0x000fe20000000000 */
[----:B------:R-:W-:Y:S02]  /*2180*/  IMAD R21, R2, R11, RZ ;  /* 0x0000000b02157224 */ /* 0x000fe400078e02ff */
[----:B------:R-:W-:Y:S01]  /*2190*/  IMAD.HI.U32 R18, R18, R17, RZ ;  /* 0x0000001112127227 */ /* 0x000fe200078e00ff */
[----:B---3--:R-:W-:-:S03]  /*21a0*/  PRMT R16, R25, 0x9910, RZ ;  /* 0x0000991019107816 */ /* 0x008fc600000000ff */
[----:B------:R-:W-:Y:S02]  /*21b0*/  IMAD.MOV R14, RZ, RZ, -R14 ;  /* 0x000000ffff0e7224 */ /* 0x000fe400078e0a0e */
[----:B------:R-:W-:Y:S02]  /*21c0*/  IMAD.MOV.U32 R2, RZ, RZ, RZ ;  /* 0x000000ffff027224 */ /* 0x000fe400078e00ff */
[----:B------:R-:W-:Y:S01]  /*21d0*/  IMAD R14, R18, R14, R17 ;  /* 0x0000000e120e7224 */ /* 0x000fe200078e0211 */
[----:B------:R-:W-:Y:S01]  /*21e0*/  IABS R18, R16 ;  /* 0x0000001000127213 */ /* 0x000fe20000000000 */
[----:B------:R-:W-:Y:S01]  /*21f0*/  IMAD.HI.U32 R2, R3, R21, R2 ;  /* 0x0000001503027227 */ /* 0x000fe200078e0002 */
[----:B------:R-:W-:Y:S02]  /*2200*/  IABS R3, R19 ;  /* 0x0000001300037213 */ /* 0x000fe40000000000 */
[----:B------:R-:W-:Y:S01]  /*2210*/  PRMT R25, R25, 0xbb32, RZ ;  /* 0x0000bb3219197816 */ /* 0x000fe200000000ff */
[----:B------:R-:W-:-:S03]  /*2220*/  IMAD.HI.U32 R17, R15, R18, RZ ;  /* 0x000000120f117227 */ /* 0x000fc600078e00ff */
[----:B------:R-:W-:Y:S01]  /*2230*/  MOV R15, R25 ;  /* 0x00000019000f7202 */ /* 0x000fe20000000f00 */
[----:B------:R-:W-:-:S04]  /*2240*/  IMAD.MOV R3, RZ, RZ, -R3 ;  /* 0x000000ffff037224 */ /* 0x000fc800078e0a03 */
[----:B------:R-:W-:Y:S01]  /*2250*/  IMAD R17, R17, R3, R18 ;  /* 0x0000000311117224 */ /* 0x000fe200078e0212 */
[----:B------:R-:W-:Y:S02]  /*2260*/  IABS R3, R15 ;  /* 0x0000000f00037213 */ /* 0x000fe40000000000 */
[----:B------:R-:W-:-:S03]  /*2270*/  IABS R18, R9 ;  /* 0x0000000900127213 */ /* 0x000fc60000000000 */
[----:B------:R-:W-:-:S04]  /*2280*/  IMAD.HI.U32 R2, R2, R3, RZ ;  /* 0x0000000302027227 */ /* 0x000fc800078e00ff */
[----:B------:R-:W-:Y:S01]  /*2290*/  IMAD.MOV R18, RZ, RZ, -R18 ;  /* 0x000000ffff127224 */ /* 0x000fe200078e0a12 */
[----:B------:R-:W-:-:S03]  /*22a0*/  ISETP.GT.U32.AND P1, PT, R24, R13, PT ;  /* 0x0000000d1800720c */ /* 0x000fc60003f24070 */
[----:B------:R-:W-:Y:S01]  /*22b0*/  IMAD R18, R2, R18, R3 ;  /* 0x0000001202127224 */ /* 0x000fe200078e0203 */
[----:B------:R-:W-:Y:S01]  /*22c0*/  ISETP.GT.U32.AND P5, PT, R20, R17, PT ;  /* 0x000000111400720c */ /* 0x000fe20003fa4070 */
[----:B------:R-:W0:Y:S01]  /*22d0*/  LDC.64 R2, c[0x0][0x388] ;  /* 0x0000e200ff027b82 */ /* 0x000e220000000a00 */
[----:B------:R-:W-:Y:S02]  /*22e0*/  ISETP.GT.U32.AND P4, PT, R5, R14, PT ;  /* 0x0000000e0500720c */ /* 0x000fe40003f84070 */
[----:B------:R-:W-:-:S05]  /*22f0*/  ISETP.GT.U32.AND P3, PT, R11, R18, PT ;  /* 0x000000120b00720c */ /* 0x000fca0003f64070 */
[----:B------:R-:W-:-:S04]  /*2300*/  @!P1 IMAD.IADD R13, R13, 0x1, -R24 ;  /* 0x000000010d0d9824 */ /* 0x000fc800078e0a18 */
[----:B------:R-:W-:Y:S01]  /*2310*/  @!P5 IMAD.IADD R17, R17, 0x1, -R20 ;  /* 0x000000011111d824 */ /* 0x000fe200078e0a14 */
[----:B------:R-:W-:Y:S02]  /*2320*/  ISETP.GT.U32.AND P6, PT, R24, R13, PT ;  /* 0x0000000d1800720c */ /* 0x000fe40003fc4070 */
[----:B------:R-:W-:Y:S01]  /*2330*/  @!P4 IADD3 R14, PT, PT, R14, -R5, RZ ;  /* 0x800000050e0ec210 */ /* 0x000fe20007ffe0ff */
[----:B------:R-:W-:Y:S01]  /*2340*/  @!P3 IMAD.IADD R18, R18, 0x1, -R11 ;  /* 0x000000011212b824 */ /* 0x000fe200078e0a0b */
[----:B------:R-:W-:Y:S02]  /*2350*/  ISETP.GT.U32.AND P4, PT, R20, R17, PT ;  /* 0x000000111400720c */ /* 0x000fe40003f84070 */
[----:B------:R-:W-:Y:S02]  /*2360*/  ISETP.GT.U32.AND P3, PT, R5, R14, PT ;  /* 0x0000000e0500720c */ /* 0x000fe40003f64070 */
[----:B------:R-:W-:-:S05]  /*2370*/  ISETP.GT.U32.AND P5, PT, R11, R18, PT ;  /* 0x000000120b00720c */ /* 0x000fca0003fa4070 */
[----:B------:R-:W-:Y:S02]  /*2380*/  @!P6 IADD3 R13, PT, PT, R13, -R24, RZ ;  /* 0x800000180d0de210 */ /* 0x000fe40007ffe0ff */
[----:B------:R-:W-:Y:S02]  /*2390*/  ISETP.GE.AND P0, PT, R12, RZ, PT ;  /* 0x000000ff0c00720c */ /* 0x000fe40003f06270 */
[----:B------:R-:W-:Y:S01]  /*23a0*/  ISETP.GE.AND P1, PT, R16, RZ, PT ;  /* 0x000000ff1000720c */ /* 0x000fe20003f26270 */
[----:B------:R-:W-:Y:S01]  /*23b0*/  @!P4 IMAD.IADD R17, R17, 0x1, -R20 ;  /* 0x000000011111c824 */ /* 0x000fe200078e0a14 */
[----:B------:R-:W-:Y:S01]  /*23c0*/  ISETP.GE.AND P6, PT, R15, RZ, PT ;  /* 0x000000ff0f00720c */ /* 0x000fe20003fc6270 */
[----:B------:R-:W-:Y:S01]  /*23d0*/  @!P3 IMAD.IADD R14, R14, 0x1, -R5 ;  /* 0x000000010e0eb824 */ /* 0x000fe200078e0a05 */
[----:B------:R-:W-:Y:S01]  /*23e0*/  @!P5 IADD3 R18, PT, PT, R18, -R11, RZ ;  /* 0x8000000b1212d210 */ /* 0x000fe20007ffe0ff */
[----:B------:R-:W-:Y:S01]  /*23f0*/  @!P2 IMAD.MOV R13, RZ, RZ, -R13 ;  /* 0x000000ffff0da224 */ /* 0x000fe200078e0a0d */
[----:B------:R-:W-:-:S02]  /*2400*/  ISETP.NE.AND P4, PT, R23, RZ, PT ;  /* 0x000000ff1700720c */ /* 0x000fc40003f85270 */
[----:B------:R-:W-:Y:S02]  /*2410*/  ISETP.NE.AND P3, PT, R4, RZ, PT ;  /* 0x000000ff0400720c */ /* 0x000fe40003f65270 */
[----:B------:R-:W-:Y:S02]  /*2420*/  ISETP.NE.AND P2, PT, R19, RZ, PT ;  /* 0x000000ff1300720c */ /* 0x000fe40003f45270 */
[----:B------:R-:W-:Y:S01]  /*2430*/  ISETP.NE.AND P5, PT, R9, RZ, PT ;  /* 0x000000ff0900720c */ /* 0x000fe20003fa5270 */
[----:B0-----:R-:W-:Y:S01]  /*2440*/  IMAD.WIDE.U32 R2, R0, 0x2, R2 ;  /* 0x0000000200027825 */ /* 0x001fe200078e0002 */
[----:B------:R-:W-:-:S03]  /*2450*/  @!P1 IADD3 R17, PT, PT, -R17, RZ, RZ ;  /* 0x000000ff11119210 */ /* 0x000fc60007ffe1ff */
[----:B------:R-:W-:Y:S02]  /*2460*/  @!P0 IMAD.MOV R14, RZ, RZ, -R14 ;  /* 0x000000ffff0e8224 */ /* 0x000fe400078e0a0e */
[----:B------:R-:W-:Y:S01]  /*2470*/  @!P6 IMAD.MOV R18, RZ, RZ, -R18 ;  /* 0x000000ffff12e224 */ /* 0x000fe200078e0a12 */
[----:B------:R-:W-:Y:S02]  /*2480*/  @!P4 LOP3.LUT R13, RZ, R23, RZ, 0x33, !PT ;  /* 0x00000017ff0dc212 */ /* 0x000fe400078e33ff */
[----:B------:R-:W-:Y:S02]  /*2490*/  @!P3 LOP3.LUT R14, RZ, R4, RZ, 0x33, !PT ;  /* 0x00000004ff0eb212 */ /* 0x000fe400078e33ff */
[----:B------:R-:W-:Y:S02]  /*24a0*/  @!P2 LOP3.LUT R17, RZ, R19, RZ, 0x33, !PT ;  /* 0x00000013ff11a212 */ /* 0x000fe400078e33ff */
[----:B------:R-:W-:Y:S01]  /*24b0*/  @!P5 LOP3.LUT R18, RZ, R9, RZ, 0x33, !PT ;  /* 0x00000009ff12d212 */ /* 0x000fe200078e33ff */
[----:B------:R-:W-:Y:S01]  /*24c0*/  IMAD.WIDE.U32 R2, R10, 0x4, R2 ;  /* 0x000000040a027825 */ /* 0x000fe200078e0002 */
[----:B------:R-:W-:-:S02]  /*24d0*/  PRMT R7, R8, 0x5410, R7 ;  /* 0x0000541008077816 */ /* 0x000fc40000000007 */
[----:B------:R-:W-:Y:S02]  /*24e0*/  PRMT R5, R6, 0x5410, R28 ;  /* 0x0000541006057816 */ /* 0x000fe4000000001c */
[----:B------:R-:W-:Y:S02]  /*24f0*/  PRMT R9, R13, 0x5410, R14 ;  /* 0x000054100d097816 */ /* 0x000fe4000000000e */
[----:B------:R-:W-:Y:S01]  /*2500*/  PRMT R11, R17, 0x5410, R18 ;  /* 0x00005410110b7816 */ /* 0x000fe20000000012 */
[----:B------:R-:W-:Y:S04]  /*2510*/  STG.E desc[UR4][R2.64], R7 ;  /* 0x0000000702007986 */ /* 0x000fe8000c101904 */
[----:B------:R-:W-:Y:S04]  /*2520*/  STG.E desc[UR4][R2.64+0x200], R5 ;  /* 0x0002000502007986 */ /* 0x000fe8000c101904 */
[----:B------:R-:W-:Y:S04]  /*2530*/  STG.E desc[UR4][R2.64+0x400], R9 ;  /* 0x0004000902007986 */ /* 0x000fe8000c101904 */
[----:B------:R-:W-:Y:S01]  /*2540*/  STG.E desc[UR4][R2.64+0x600], R11 ;  /* 0x0006000b02007986 */ /* 0x000fe2000c101904 */
[----:B------:R-:W-:Y:S05]  /*2550*/  EXIT ;  /* 0x000000000000794d */ /* 0x000fea0003800000 */
.L_x_14284:
        /* <DEDUP_REMOVED lines=10> */
.L_x_50057:


//--------------------- .text._ZN2at6native29vectorized_elementwise_kernelILi4ENS0_13BinaryFunctorIsssZZZNS0_16fmod_kernel_cudaERNS_18TensorIteratorBaseEENKUlvE_clEvENKUlvE3_clEvEUlssE_EESt5arrayIPcLm3EEEEviT0_T1_ --------------------------
	.section	.text._ZN2at6native29vectorized_elementwise_kernelILi4ENS0_13BinaryFunctorIsssZZZNS0_16fmod_kernel_cudaERNS_18TensorIteratorBaseEENKUlvE_clEvENKUlvE3_clEvEUlssE_EESt5arrayIPcLm3EEEEviT0_T1_,"ax",@progbits
	.align	128
        .global         _ZN2at6native29vectorized_elementwise_kernelILi4ENS0_13BinaryFunctorIsssZZZNS0_16fmod_kernel_cudaERNS_18TensorIteratorBaseEENKUlvE_clEvENKUlvE3_clEvEUlssE_EESt5arrayIPcLm3EEEEviT0_T1_
        .type           _ZN2at6native29vectorized_elementwise_kernelILi4ENS0_13BinaryFunctorIsssZZZNS0_16fmod_kernel_cudaERNS_18TensorIteratorBaseEENKUlvE_clEvENKUlvE3_clEvEUlssE_EESt5arrayIPcLm3EEEEviT0_T1_,@function
        .size           _ZN2at6native29vectorized_elementwise_kernelILi4ENS0_13BinaryFunctorIsssZZZNS0_16fmod_kernel_cudaERNS_18TensorIteratorBaseEENKUlvE_clEvENKUlvE3_clEvEUlssE_EESt5arrayIPcLm3EEEEviT0_T1_,(.L_x_50058 - _ZN2at6native29vectorized_elementwise_kernelILi4ENS0_13BinaryFunctorIsssZZZNS0_16fmod_kernel_cudaERNS_18TensorIteratorBaseEENKUlvE_clEvENKUlvE3_clEvEUlssE_EESt5arrayIPcLm3EEEEviT0_T1_)
        .other          _ZN2at6native29vectorized_elementwise_kernelILi4ENS0_13BinaryFunctorIsssZZZNS0_16fmod_kernel_cudaERNS_18TensorIteratorBaseEENKUlvE_clEvENKUlvE3_clEvEUlssE_EESt5arrayIPcLm3EEEEviT0_T1_,@"STO_CUDA_ENTRY STV_DEFAULT"
_ZN2at6native29vectorized_elementwise_kernelILi4ENS0_13BinaryFunctorIsssZZZNS0_16fmod_kernel_cudaERNS_18TensorIteratorBaseEENKUlvE_clEvENKUlvE3_clEvEUlssE_EESt5arrayIPcLm3EEEEviT0_T1_:
.text._ZN2at6native29vectorized_elementwise_kernelILi4ENS0_13BinaryFunctorIsssZZZNS0_16fmod_kernel_cudaERNS_18TensorIteratorBaseEENKUlvE_clEvENKUlvE3_clEvEUlssE_EESt5arrayIPcLm3EEEEviT0_T1_:
        /* <DEDUP_REMOVED lines=23> */
[----:B--2---:R-:W-:-:S08]  /*0170*/  @!P0 IMAD.WIDE.U32 R22, R5, 0x2, R22 ;  /* 0x0000000205168825 */ /* 0x004fd000078e0016 */
[----:B------:R-:W-:Y:S01]  /*0180*/  @!P1 IMAD.IADD R19, R7, 0x1, R25 ;  /* 0x0000000107139824 */ /* 0x000fe200078e0219 */
[----:B------:R4:W5:Y:S01]  /*0190*/  @!P0 LDG.E.S16 R3, desc[UR4][R16.64] ;  /* 0x0000000410038981 */ /* 0x000962000c1e1700 */
[----:B------:R-:W-:Y:S01]  /*01a0*/  @!P1 VIADD R25, R25, 0x80 ;  /* 0x0000008019199836 */ /* 0x000fe20000000000 */
[----:B------:R-:W-:-:S04]  /*01b0*/  CS2R R4, SRZ ;  /* 0x0000000000047805 */ /* 0x000fc8000001ff00 */
[----:B------:R-:W-:Y:S01]  /*01c0*/  ISETP.GE.U32.AND P2, PT, R25, R0, PT ;  /* 0x000000001900720c */ /* 0x000fe20003f46070 */
[C---:B---3--:R-:W-:Y:S01]  /*01d0*/  @!P1 IMAD.WIDE.U32 R14, R19.reuse, 0x2, R14 ;  /* 0x00000002130e9825 */ /* 0x048fe200078e000e */
[----:B------:R-:W5:Y:S03]  /*01e0*/  @!P0 LDG.E.S16 R4, desc[UR4][R22.64] ;  /* 0x0000000416048981 */ /* 0x000f66000c1e1700 */
[----:B------:R-:W-:Y:S02]  /*01f0*/  HFMA2 R6, -RZ, RZ, 0, 0 ;  /* 0x00000000ff067431 */ /* 0x000fe400000001ff */
[----:B----4-:R-:W-:Y:S01]  /*0200*/  @!P1 IMAD.WIDE.U32 R16, R19, 0x2, R12 ;  /* 0x0000000213109825 */ /* 0x010fe200078e000c */
[----:B------:R2:W5:Y:S01]  /*0210*/  @!P1 LDG.E.S16 R5, desc[UR4][R14.64] ;  /* 0x000000040e059981 */ /* 0x000562000c1e1700 */
[----:B------:R-:W3:Y:S03]  /*0220*/  LDC.64 R18, c[0x0][0x398] ;  /* 0x0000e600ff127b82 */ /* 0x000ee60000000a00 */
[----:B------:R4:W5:Y:S01]  /*0230*/  @!P1 LDG.E.S16 R6, desc[UR4][R16.64] ;  /* 0x0000000410069981 */ /* 0x000962000c1e1700 */
[----:B------:R-:W-:-:S02]  /*0240*/  @!P2 IMAD.IADD R27, R7, 0x1, R25 ;  /* 0x00000001071ba824 */ /* 0x000fc400078e0219 */
[----:B------:R-:W-:Y:S02]  /*0250*/  @!P2 VIADD R25, R25, 0x80 ;  /* 0x000000801919a836 */ /* 0x000fe40000000000 */
[----:B--2---:R-:W2:Y:S03]  /*0260*/  LDC.64 R14, c[0x0][0x390] ;  /* 0x0000e400ff0e7b82 */ /* 0x004ea60000000a00 */
[----:B------:R-:W-:Y:S01]  /*0270*/  ISETP.GE.U32.AND P0, PT, R25, R0, PT ;  /* 0x000000001900720c */ /* 0x000fe20003f06070 */
[----:B0-----:R-:W-:-:S04]  /*0280*/  @!P2 IMAD.WIDE.U32 R12, R27, 0x2, R10 ;  /* 0x000000021b0ca825 */ /* 0x001fc800078e000a */
[----:B----4-:R-:W0:Y:S08]  /*0290*/  LDC.64 R16, c[0x0][0x390] ;  /* 0x0000e400ff107b82 */ /* 0x010e300000000a00 */
[----:B------:R-:W-:Y:S01]  /*02a0*/  @!P0 IMAD.IADD R11, R7, 0x1, R25 ;  /* 0x00000001070b8824 */ /* 0x000fe200078e0219 */
[----:B------:R-:W-:-:S04]  /*02b0*/  @!P0 IADD3 R25, PT, PT, R25, 0x80, RZ ;  /* 0x0000008019198810 */ /* 0x000fc80007ffe0ff */
[----:B------:R-:W-:Y:S01]  /*02c0*/  ISETP.GE.U32.AND P1, PT, R25, R0, PT ;  /* 0x000000001900720c */ /* 0x000fe20003f26070 */
[----:B------:R-:W-:-:S04]  /*02d0*/  @!P0 IMAD.WIDE.U32 R20, R11, 0x2, R20 ;  /* 0x000000020b148825 */ /* 0x000fc800078e0014 */
[----:B---3--:R-:W-:Y:S01]  /*02e0*/  @!P0 IMAD.WIDE.U32 R18, R11, 0x2, R18 ;  /* 0x000000020b128825 */ /* 0x008fe200078e0012 */
[----:B------:R-:W-:-:S03]  /*02f0*/  CS2R R10, SRZ ;  /* 0x00000000000a7805 */ /* 0x000fc6000001ff00 */
[----:B-1----:R-:W-:Y:S01]  /*0300*/  @!P2 IMAD.WIDE.U32 R22, R27, 0x2, R8 ;  /* 0x000000021b16a825 */ /* 0x002fe200078e0008 */
[----:B------:R-:W-:Y:S02]  /*0310*/  CS2R R8, SRZ ;  /* 0x0000000000087805 */ /* 0x000fe4000001ff00 */
[----:B------:R1:W5:Y:S04]  /*0320*/  @!P0 LDG.E.S16 R11, desc[UR4][R18.64] ;  /* 0x00000004120b8981 */ /* 0x000368000c1e1700 */
[----:B------:R3:W5:Y:S04]  /*0330*/  @!P2 LDG.E.S16 R8, desc[UR4][R12.64] ;  /* 0x000000040c08a981 */ /* 0x000768000c1e1700 */
[----:B------:R-:W5:Y:S01]  /*0340*/  @!P0 LDG.E.S16 R10, desc[UR4][R20.64] ;  /* 0x00000004140a8981 */ /* 0x000f62000c1e1700 */
[----:B-1----:R-:W1:Y:S03]  /*0350*/  LDC.64 R18, c[0x0][0x398] ;  /* 0x0000e600ff127b82 */ /* 0x002e660000000a00 */
[----:B------:R4:W5:Y:S01]  /*0360*/  @!P2 LDG.E.S16 R9, desc[UR4][R22.64] ;  /* 0x000000041609a981 */ /* 0x000962000c1e1700 */
[----:B---3--:R-:W-:-:S02]  /*0370*/  @!P1 IMAD.IADD R13, R7, 0x1, R25 ;  /* 0x00000001070d9824 */ /* 0x008fc400078e0219 */
[----:B------:R-:W-:-:S05]  /*0380*/  @!P1 VIADD R25, R25, 0x80 ;  /* 0x0000008019199836 */ /* 0x000fca0000000000 */
[----:B------:R-:W-:Y:S01]  /*0390*/  ISETP.GE.U32.AND P0, PT, R25, R0, PT ;  /* 0x000000001900720c */ /* 0x000fe20003f06070 */
[----:B----4-:R-:W3:Y:S01]  /*03a0*/  LDC.64 R22, c[0x0][0x398] ;  /* 0x0000e600ff167b82 */ /* 0x010ee20000000a00 */
[----:B------:R-:W-:Y:S02]  /*03b0*/  IMAD.MOV.U32 R12, RZ, RZ, RZ ;  /* 0x000000ffff0c7224 */ /* 0x000fe400078e00ff */
[----:B--2---:R-:W-:-:S04]  /*03c0*/  @!P1 IMAD.WIDE.U32 R14, R13, 0x2, R14 ;  /* 0x000000020d0e9825 */ /* 0x004fc800078e000e */
[----:B------:R-:W-:Y:S01]  /*03d0*/  IMAD.MOV.U32 R20, RZ, RZ, RZ ;  /* 0x000000ffff147224 */ /* 0x000fe200078e00ff */
[----:B------:R2:W5:Y:S04]  /*03e0*/  @!P1 LDG.E.S16 R12, desc[UR4][R14.64] ;  /* 0x000000040e0c9981 */ /* 0x000568000c1e1700 */
[----:B------:R-:W-:-:S04]  /*03f0*/  @!P0 IMAD.IADD R21, R7, 0x1, R25 ;  /* 0x0000000107158824 */ /* 0x000fc800078e0219 */
[C---:B0-----:R-:W-:Y:S01]  /*0400*/  @!P0 IMAD.WIDE.U32 R16, R21.reuse, 0x2, R16 ;  /* 0x0000000215108825 */ /* 0x041fe200078e0010 */
[----:B--2---:R-:W0:Y:S03]  /*0410*/  LDC.64 R14, c[0x0][0x390] ;  /* 0x0000e400ff0e7b82 */ /* 0x004e260000000a00 */
[----:B-1----:R-:W-:Y:S01]  /*0420*/  @!P0 IMAD.WIDE.U32 R18, R21, 0x2, R18 ;  /* 0x0000000215128825 */ /* 0x002fe200078e0012 */
[----:B------:R-:W-:Y:S01]  /*0430*/  @!P0 IADD3 R25, PT, PT, R25, 0x80, RZ ;  /* 0x0000008019198810 */ /* 0x000fe20007ffe0ff */
[----:B------:R1:W5:Y:S02]  /*0440*/  @!P0 LDG.E.S16 R20, desc[UR4][R16.64] ;  /* 0x0000000410148981 */ /* 0x000364000c1e1700 */
[----:B------:R-:W-:-:S06]  /*0450*/  IMAD.MOV.U32 R21, RZ, RZ, RZ ;  /* 0x000000ffff157224 */ /* 0x000fcc00078e00ff */
[----:B------:R2:W5:Y:S01]  /*0460*/  @!P0 LDG.E.S16 R21, desc[UR4][R18.64] ;  /* 0x0000000412158981 */ /* 0x000562000c1e1700 */
[----:B-1----:R-:W1:Y:S01]  /*0470*/  LDC.64 R16, c[0x0][0x398] ;  /* 0x0000e600ff107b82 */ /* 0x002e620000000a00 */
[----:B------:R-:W-:Y:S01]  /*0480*/  ISETP.GE.U32.AND P0, PT, R25, R0, PT ;  /* 0x000000001900720c */ /* 0x000fe20003f06070 */
[----:B---3--:R-:W-:Y:S01]  /*0490*/  @!P1 IMAD.WIDE.U32 R22, R13, 0x2, R22 ;  /* 0x000000020d169825 */ /* 0x008fe200078e0016 */
[----:B------:R-:W-:-:S05]  /*04a0*/  MOV R13, RZ ;  /* 0x000000ff000d7202 */ /* 0x000fca0000000f00 */
[----:B--2---:R-:W2:Y:S01]  /*04b0*/  LDC.64 R18, c[0x0][0x390] ;  /* 0x0000e400ff127b82 */ /* 0x004ea20000000a00 */
[----:B------:R3:W5:Y:S05]  /*04c0*/  @!P1 LDG.E.S16 R13, desc[UR4][R22.64] ;  /* 0x00000004160d9981 */ /* 0x00076a000c1e1700 */
[----:B---3--:R-:W-:Y:S02]  /*04d0*/  @!P0 IMAD.IADD R23, R7, 0x1, R25 ;  /* 0x0000000107178824 */ /* 0x008fe400078e0219 */
[----:B------:R-:W-:Y:S02]  /*04e0*/  IMAD.MOV.U32 R22, RZ, RZ, RZ ;  /* 0x000000ffff167224 */ /* 0x000fe400078e00ff */
[----:B0-----:R-:W-:-:S04]  /*04f0*/  @!P0 IMAD.WIDE.U32 R14, R23, 0x2, R14 ;  /* 0x00000002170e8825 */ /* 0x001fc800078e000e */
[----:B-1----:R-:W-:Y:S01]  /*0500*/  @!P0 IMAD.WIDE.U32 R16, R23, 0x2, R16 ;  /* 0x0000000217108825 */ /* 0x002fe200078e0010 */
        /* <DEDUP_REMOVED lines=8> */
[----:B--2---:R-:W-:-:S05]  /*0590*/  @!P0 IMAD.WIDE.U32 R18, R25, 0x2, R18 ;  /* 0x0000000219128825 */ /* 0x004fca00078e0012 */
        /* <DEDUP_REMOVED lines=30> */
.L_x_14287:
[----:B------:R-:W-:Y:S05]  /*0780*/  BSYNC.RECONVERGENT B0 ;  /* 0x0000000000007941 */ /* 0x000fea0003800200 */
.L_x_14286:
[----:B------:R-:W-:Y:S01]  /*0790*/  IADD3 R17, PT, PT, R2, 0x80, RZ ;  /* 0x0000008002117810 */ /* 0x000fe20007ffe0ff */
[----:B------:R-:W-:Y:S03]  /*07a0*/  BSSY.RECONVERGENT B0, `(.L_x_14288) ;  /* 0x0000019000007945 */ /* 0x000fe60003800200 */
[----:B------:R-:W-:-:S13]  /*07b0*/  ISETP.GE.U32.AND P1, PT, R17, R0, PT ;  /* 0x000000001100720c */ /* 0x000fda0003f26070 */
[----:B------:R-:W-:Y:S05]  /*07c0*/  @P1 BRA `(.L_x_14289) ;  /* 0x0000000000581947 */ /* 0x000fea0003800000 */
[-C--:B-----5:R-:W-:Y:S02]  /*07d0*/  IABS R4, R6.reuse ;  /* 0x0000000600047213 */ /* 0x0a0fe40000000000 */
[----:B------:R-:W-:Y:S02]  /*07e0*/  IABS R18, R6 ;  /* 0x0000000600127213 */ /* 0x000fe40000000000 */
[----:B------:R-:W0:Y:S01]  /*07f0*/  I2F.RP R16, R4 ;  /* 0x0000000400107306 */ /* 0x000e220000209400 */
[----:B------:R-:W-:Y:S02]  /*0800*/  ISETP.GE.AND P3, PT, R5, RZ, PT ;  /* 0x000000ff0500720c */ /* 0x000fe40003f66270 */
[----:B------:R-:W-:-:S05]  /*0810*/  IADD3 R18, PT, PT, RZ, -R18, RZ ;  /* 0x80000012ff127210 */ /* 0x000fca0007ffe0ff */
[----:B0-----:R-:W0:Y:S02]  /*0820*/  MUFU.RCP R16, R16 ;  /* 0x0000001000107308 */ /* 0x001e240000001000 */
[----:B0-----:R-:W-:Y:S01]  /*0830*/  VIADD R14, R16, 0xffffffe ;  /* 0x0ffffffe100e7836 */ /* 0x001fe20000000000 */
[----:B------:R-:W-:-:S05]  /*0840*/  IABS R16, R5 ;  /* 0x0000000500107213 */ /* 0x000fca0000000000 */
        /* <DEDUP_REMOVED lines=14> */
.L_x_14289:
[----:B------:R-:W-:Y:S05]  /*0930*/  BSYNC.RECONVERGENT B0 ;  /* 0x0000000000007941 */ /* 0x000fea0003800200 */
.L_x_14288:
        /* <DEDUP_REMOVED lines=27> */
.L_x_14291:
[----:B------:R-:W-:Y:S05]  /*0af0*/  BSYNC.RECONVERGENT B0 ;  /* 0x0000000000007941 */ /* 0x000fea0003800200 */
.L_x_14290:
        /* <DEDUP_REMOVED lines=26> */
[----:B------:R-:W-:-:S07]  /*0ca0*/  @!P1 LOP3.LUT R10, RZ, R11, RZ, 0x33, !PT ;  /* 0x0000000bff0a9212 */ /* 0x000fce00078e33ff */
.L_x_14293:
[----:B------:R-:W-:Y:S05]  /*0cb0*/  BSYNC.RECONVERGENT B0 ;  /* 0x0000000000007941 */ /* 0x000fea0003800200 */
.L_x_14292:
[----:B------:R-:W0:Y:S01]  /*0cc0*/  @!P0 LDC.64 R4, c[0x0][0x388] ;  /* 0x0000e200ff048b82 */ /* 0x000e220000000a00 */
[C---:B------:R-:W-:Y:S01]  /*0cd0*/  VIADD R9, R2.reuse, 0x200 ;  /* 0x0000020002097836 */ /* 0x040fe20000000000 */
[C---:B------:R-:W-:Y:S01]  /*0ce0*/  IADD3 R11, PT, PT, R2.reuse, 0x300, RZ ;  /* 0x00000300020b7810 */ /* 0x040fe20007ffe0ff */
[C---:B------:R-:W-:Y:S01]  /*0cf0*/  VIADD R15, R2.reuse, 0x380 ;  /* 0x00000380020f7836 */ /* 0x040fe20000000000 */
        /* <DEDUP_REMOVED lines=12> */
[----:B------:R-:W-:-:S07]  /*0dc0*/  ISETP.GE.AND P6, PT, R12, RZ, PT ;  /* 0x000000ff0c00720c */ /* 0x000fce0003fc6270 */
[----:B0-----:R-:W0:Y:S02]  /*0dd0*/  MUFU.RCP R15, R15 ;  /* 0x0000000f000f7308 */ /* 0x001e240000001000 */
[----:B0-----:R-:W-:Y:S02]  /*0de0*/  VIADD R8, R15, 0xffffffe ;  /* 0x0ffffffe0f087836 */ /* 0x001fe40000000000 */
[----:B------:R-:W-:-:S04]  /*0df0*/  IMAD.MOV R15, RZ, RZ, -R18 ;  /* 0x000000ffff0f7224 */ /* 0x000fc800078e0a12 */
[----:B------:R0:W1:Y:S02]  /*0e00*/  F2I.FTZ.U32.TRUNC.NTZ R9, R8 ;  /* 0x0000000800097305 */ /* 0x000064000021f000 */
[----:B0-----:R-:W-:Y:S01]  /*0e10*/  IMAD.MOV.U32 R8, RZ, RZ, RZ ;  /* 0x000000ffff087224 */ /* 0x001fe200078e00ff */
[----:B-1----:R-:W-:-:S05]  /*0e20*/  IADD3 R16, PT, PT, RZ, -R9, RZ ;  /* 0x80000009ff107210 */ /* 0x002fca0007ffe0ff */
        /* <DEDUP_REMOVED lines=13> */
.L_x_14295:
[----:B------:R-:W-:Y:S05]  /*0f00*/  BSYNC.RECONVERGENT B0 ;  /* 0x0000000000007941 */ /* 0x000fea0003800200 */
.L_x_14294:
        /* <DEDUP_REMOVED lines=25> */
.L_x_14297:
[----:B------:R-:W-:Y:S05]  /*10a0*/  BSYNC.RECONVERGENT B0 ;  /* 0x0000000000007941 */ /* 0x000fea0003800200 */
.L_x_14296:
[----:B------:R-:W-:Y:S04]  /*10b0*/  BSSY.RECONVERGENT B0, `(.L_x_14298) ;  /* 0x0000019000007945 */ /* 0x000fe80003800200 */
[----:B------:R-:W-:Y:S05]  /*10c0*/  @P2 BRA `(.L_x_14299) ;  /* 0x00000000005c2947 */ /* 0x000fea0003800000 */
        /* <DEDUP_REMOVED lines=23> */
.L_x_14299:
[----:B------:R-:W-:Y:S05]  /*1240*/  BSYNC.RECONVERGENT B0 ;  /* 0x0000000000007941 */ /* 0x000fea0003800200 */
.L_x_14298:
[----:B------:R-:W-:Y:S04]  /*1250*/  BSSY.RECONVERGENT B0, `(.L_x_14300) ;  /* 0x0000018000007945 */ /* 0x000fe80003800200 */
[----:B------:R-:W-:Y:S05]  /*1260*/  @P1 BRA `(.L_x_14301) ;  /* 0x0000000000581947 */ /* 0x000fea0003800000 */
[-C--:B------:R-:W-:Y:S02]  /*1270*/  IABS R15, R25.reuse ;  /* 0x00000019000f7213 */ /* 0x080fe40000000000 */
        /* <DEDUP_REMOVED lines=21> */
.L_x_14301:
[----:B------:R-:W-:Y:S05]  /*13d0*/  BSYNC.RECONVERGENT B0 ;  /* 0x0000000000007941 */ /* 0x000fea0003800200 */
.L_x_14300:
[----:B------:R-:W-:Y:S01]  /*13e0*/  @!P0 IMAD.MOV.U32 R2, RZ, RZ, R17 ;  /* 0x000000ffff028224 */ /* 0x000fe200078e0011 */
[----:B------:R0:W-:Y:S01]  /*13f0*/  @!P0 STG.E.U16 desc[UR4][R4.64], R3 ;  /* 0x0000000304008986 */ /* 0x0001e2000c101504 */
[----:B------:R-:W-:Y:S04]  /*1400*/  BSSY.RECONVERGENT B0, `(.L_x_14302) ;  /* 0x000002d000007945 */ /* 0x000fe80003800200 */
[----:B------:R-:W-:Y:S01]  /*1410*/  BSSY.RELIABLE B1, `(.L_x_14303) ;  /* 0x0000025000017945 */ /* 0x000fe20003800100 */
[----:B------:R-:W-:-:S13]  /*1420*/  ISETP.GE.U32.AND P0, PT, R2, R0, PT ;  /* 0x000000000200720c */ /* 0x000fda0003f06070 */
[----:B0-----:R-:W-:Y:S05]  /*1430*/  @P0 BRA `(.L_x_14304) ;  /* 0x0000000000300947 */ /* 0x001fea0003800000 */
[----:B------:R-:W0:Y:S01]  /*1440*/  LDC.64 R4, c[0x0][0x388] ;  /* 0x0000e200ff047b82 */ /* 0x000e220000000a00 */
[----:B------:R-:W-:Y:S01]  /*1450*/  IMAD.IADD R3, R7, 0x1, R2 ;  /* 0x0000000107037824 */ /* 0x000fe200078e0202 */
[----:B------:R-:W-:-:S04]  /*1460*/  IADD3 R2, PT, PT, R2, 0x80, RZ ;  /* 0x0000008002027810 */ /* 0x000fc80007ffe0ff */
        /* <DEDUP_REMOVED lines=9> */
.L_x_14304:
[----:B------:R-:W-:-:S13]  /*1500*/  ISETP.GE.U32.AND P0, PT, R2, R0, PT ;  /* 0x000000000200720c */ /* 0x000fda0003f06070 */
[----:B------:R-:W-:Y:S05]  /*1510*/  @P0 BRA `(.L_x_14306) ;  /* 0x0000000000300947 */ /* 0x000fea0003800000 */
[----:B0-----:R-:W0:Y:S01]  /*1520*/  LDC.64 R4, c[0x0][0x388] ;  /* 0x0000e200ff047b82 */ /* 0x001e220000000a00 */
[----:B------:R-:W-:Y:S01]  /*1530*/  IMAD.IADD R3, R7, 0x1, R2 ;  /* 0x0000000107037824 */ /* 0x000fe200078e0202 */
[----:B------:R-:W-:-:S03]  /*1540*/  IADD3 R2, PT, PT, R2, 0x80, RZ ;  /* 0x0000008002027810 */ /* 0x000fc60007ffe0ff */
[----:B0-----:R-:W-:-:S05]  /*1550*/  IMAD.WIDE.U32 R4, R3, 0x2, R4 ;  /* 0x0000000203047825 */ /* 0x001fca00078e0004 */
[----:B------:R1:W-:Y:S02]  /*1560*/  STG.E.U16 desc[UR4][R4.64], R10 ;  /* 0x0000000a04007986 */ /* 0x0003e4000c101504 */
.L_x_14305:
[----:B------:R-:W-:-:S13]  /*1570*/  ISETP.GE.U32.AND P0, PT, R2, R0, PT ;  /* 0x000000000200720c */ /* 0x000fda0003f06070 */
[----:B------:R-:W-:Y:S05]  /*1580*/  @P0 BRA `(.L_x_14307) ;  /* 0x0000000000340947 */ /* 0x000fea0003800000 */
[----:B01----:R-:W0:Y:S01]  /*1590*/  LDC.64 R4, c[0x0][0x388] ;  /* 0x0000e200ff047b82 */ /* 0x003e220000000a00 */
[----:B------:R-:W-:Y:S02]  /*15a0*/  IMAD.IADD R3, R7, 0x1, R2 ;  /* 0x0000000107037824 */ /* 0x000fe400078e0202 */
[----:B------:R-:W-:Y:S02]  /*15b0*/  VIADD R2, R2, 0x80 ;  /* 0x0000008002027836 */ /* 0x000fe40000000000 */
[----:B0-----:R-:W-:-:S05]  /*15c0*/  IMAD.WIDE.U32 R4, R3, 0x2, R4 ;  /* 0x0000000203047825 */ /* 0x001fca00078e0004 */
[----:B------:R1:W-:Y:S02]  /*15d0*/  STG.E.U16 desc[UR4][R4.64], R11 ;  /* 0x0000000b04007986 */ /* 0x0003e4000c101504 */
.L_x_14306:
[----:B------:R-:W-:-:S13]  /*15e0*/  ISETP.GE.U32.AND P0, PT, R2, R0, PT ;  /* 0x000000000200720c */ /* 0x000fda0003f06070 */
[----:B------:R-:W-:Y:S05]  /*15f0*/  @P0 BREAK.RELIABLE B1 ;  /* 0x0000000000010942 */ /* 0x000fea0003800100 */
[----:B------:R-:W-:Y:S05]  /*1600*/  @P0 BRA `(.L_x_14308) ;  /* 0x0000000000300947 */ /* 0x000fea0003800000 */
[----:B01----:R-:W0:Y:S01]  /*1610*/  LDC.64 R4, c[0x0][0x388] ;  /* 0x0000e200ff047b82 */ /* 0x003e220000000a00 */
[----:B------:R-:W-:Y:S01]  /*1620*/  IMAD.IADD R3, R7, 0x1, R2 ;  /* 0x0000000107037824 */ /* 0x000fe200078e0202 */
[----:B------:R-:W-:-:S03]  /*1630*/  IADD3 R2, PT, PT, R2, 0x80, RZ ;  /* 0x0000008002027810 */ /* 0x000fc60007ffe0ff */
[----:B0-----:R-:W-:-:S05]  /*1640*/  IMAD.WIDE.U32 R4, R3, 0x2, R4 ;  /* 0x0000000203047825 */ /* 0x001fca00078e0004 */
[----:B------:R2:W-:Y:S02]  /*1650*/  STG.E.U16 desc[UR4][R4.64], R12 ;  /* 0x0000000c04007986 */ /* 0x0005e4000c101504 */
.L_x_14307:
[----:B------:R-:W-:Y:S05]  /*1660*/  BSYNC.RELIABLE B1 ;  /* 0x0000000000017941 */ /* 0x000fea0003800100 */
.L_x_14303:
[----:B------:R-:W-:-:S13]  /*1670*/  ISETP.GE.U32.AND P0, PT, R2, R0, PT ;  /* 0x000000000200720c */ /* 0x000fda0003f06070 */
[----:B012---:R-:W0:Y:S01]  /*1680*/  @!P0 LDC.64 R4, c[0x0][0x388] ;  /* 0x0000e200ff048b82 */ /* 0x007e220000000a00 */
[----:B------:R-:W-:Y:S02]  /*1690*/  @!P0 IMAD.IADD R3, R7, 0x1, R2 ;  /* 0x0000000107038824 */ /* 0x000fe400078e0202 */
[----:B------:R-:W-:Y:S02]  /*16a0*/  @!P0 VIADD R2, R2, 0x80 ;  /* 0x0000008002028836 */ /* 0x000fe40000000000 */
[----:B0-----:R-:W-:-:S05]  /*16b0*/  @!P0 IMAD.WIDE.U32 R4, R3, 0x2, R4 ;  /* 0x0000000203048825 */ /* 0x001fca00078e0004 */
[----:B------:R2:W-:Y:S02]  /*16c0*/  @!P0 STG.E.U16 desc[UR4][R4.64], R13 ;  /* 0x0000000d04008986 */ /* 0x0005e4000c101504 */
.L_x_14308:
[----:B------:R-:W-:Y:S05]  /*16d0*/  BSYNC.RECONVERGENT B0 ;  /* 0x0000000000007941 */ /* 0x000fea0003800200 */
.L_x_14302:
[----:B------:R-:W-:Y:S05]  /*16e0*/  WARPSYNC.ALL ;  /* 0x0000000000007948 */ /* 0x000fea0003800000 */
[----:B------:R-:W-:-:S13]  /*16f0*/  ISETP.GE.U32.AND P0, PT, R2, R0, PT ;  /* 0x000000000200720c */ /* 0x000fda0003f06070 */
[----:B------:R-:W-:Y:S05]  /*1700*/  @P0 EXIT ;  /* 0x000000000000094d */ /* 0x000fea0003800000 */
[----:B012---:R-:W0:Y:S01]  /*1710*/  LDC.64 R4, c[0x0][0x388] ;  /* 0x0000e200ff047b82 */ /* 0x007e220000000a00 */
[----:B------:R-:W-:-:S04]  /*1720*/  IMAD.IADD R3, R7, 0x1, R2 ;  /* 0x0000000107037824 */ /* 0x000fc800078e0202 */
[----:B0-----:R-:W-:-:S05]  /*1730*/  IMAD.WIDE.U32 R2, R3, 0x2, R4 ;  /* 0x0000000203027825 */ /* 0x001fca00078e0004 */
[----:B------:R-:W-:Y:S01]  /*1740*/  STG.E.U16 desc[UR4][R2.64], R8 ;  /* 0x0000000802007986 */ /* 0x000fe2000c101504 */
[----:B------:R-:W-:Y:S05]  /*1750*/  EXIT ;  /* 0x000000000000794d */ /* 0x000fea0003800000 */
.L_x_14285:
[----:B------:R-:W0:Y:S01]  /*1760*/  S2R R3, SR_TID.X ;  /* 0x0000000000037919 */ /* 0x000e220000002100 */
[----:B------:R-:W1:Y:S08]  /*1770*/  LDC.64 R4, c[0x0][0x398] ;  /* 0x0000e600ff047b82 */ /* 0x000e700000000a00 */
[----:B------:R-:W2:Y:S01]  /*1780*/  LDC.64 R12, c[0x0][0x390] ;  /* 0x0000e400ff0c7b82 */ /* 0x000ea20000000a00 */
[----:B-1----:R-:W-:-:S04]  /*1790*/  IMAD.WIDE.U32 R4, R7, 0x2, R4 ;  /* 0x0000000207047825 */ /* 0x002fc800078e0004 */
[----:B0-----:R-:W-:-:S05]  /*17a0*/  IMAD.WIDE.U32 R8, R3, 0x8, R4 ;  /* 0x0000000803087825 */ /* 0x001fca00078e0004 */
[----:B------:R-:W3:Y:S01]  /*17b0*/  LDG.E.64 R10, desc[UR4][R8.64] ;  /* 0x00000004080a7981 */ /* 0x000ee2000c1e1b00 */
[----:B--2---:R-:W-:-:S03]  /*17c0*/  IMAD.WIDE.U32 R12, R7, 0x2, R12 ;  /* 0x00000002070c7825 */ /* 0x004fc600078e000c */
[----:B------:R0:W2:Y:S01]  /*17d0*/  LDG.E.64 R16, desc[UR4][R8.64+0x400] ;  /* 0x0004000408107981 */ /* 0x0000a2000c1e1b00 */
[----:B------:R-:W-:-:S05]  /*17e0*/  IMAD.WIDE.U32 R12, R3, 0x8, R12 ;  /* 0x00000008030c7825 */ /* 0x000fca00078e000c */
[----:B------:R-:W4:Y:S04]  /*17f0*/  LDG.E.64 R14, desc[UR4][R12.64] ;  /* 0x000000040c0e7981 */ /* 0x000f28000c1e1b00 */
[----:B------:R-:W5:Y:S01]  /*1800*/  LDG.E.64 R12, desc[UR4][R12.64+0x400] ;  /* 0x000400040c0c7981 */ /* 0x000f62000c1e1b00 */
[C---:B---3--:R-:W-:Y:S02]  /*1810*/  PRMT R5, R10.reuse, 0x9910, RZ ;  /* 0x000099100a057816 */ /* 0x048fe400000000ff */
[----:B------:R-:W-:Y:S02]  /*1820*/  PRMT R0, R10, 0xbb32, RZ ;  /* 0x0000bb320a007816 */ /* 0x000fe400000000ff */
[----:B------:R-:W-:Y:S02]  /*1830*/  IABS R6, R5 ;  /* 0x0000000500067213 */ /* 0x000fe40000000000 */
[----:B0-----:R-:W-:-:S02]  /*1840*/  IABS R9, R0 ;  /* 0x0000000000097213 */ /* 0x001fc40000000000 */
[----:B------:R-:W0:Y:S01]  /*1850*/  I2F.RP R2, R6 ;  /* 0x0000000600027306 */ /* 0x000e220000209400 */
[----:B------:R-:W-:-:S04]  /*1860*/  PRMT R10, R11, 0x9910, RZ ;  /* 0x000099100b0a7816 */ /* 0x000fc800000000ff */
[----:B------:R-:W-:-:S03]  /*1870*/  IABS R8, R10 ;  /* 0x0000000a00087213 */ /* 0x000fc60000000000 */
[----:B------:R-:W1:Y:S08]  /*1880*/  I2F.RP R24, R9 ;  /* 0x0000000900187306 */ /* 0x000e700000209400 */
[----:B------:R-:W3:Y:S08]  /*1890*/  I2F.RP R25, R8 ;  /* 0x0000000800197306 */ /* 0x000ef00000209400 */
[----:B0-----:R-:W0:Y:S08]  /*18a0*/  MUFU.RCP R2, R2 ;  /* 0x0000000200027308 */ /* 0x001e300000001000 */
[----:B-1----:R-:W1:Y:S08]  /*18b0*/  MUFU.RCP R24, R24 ;  /* 0x0000001800187308 */ /* 0x002e700000001000 */
[----:B---3--:R-:W3:Y:S01]  /*18c0*/  MUFU.RCP R25, R25 ;  /* 0x0000001900197308 */ /* 0x008ee20000001000 */
[----:B0-----:R-:W-:-:S02]  /*18d0*/  IADD3 R22, PT, PT, R2, 0xffffffe, RZ ;  /* 0x0ffffffe02167810 */ /* 0x001fc40007ffe0ff */
[----:B------:R-:W-:-:S05]  /*18e0*/  PRMT R4, R11, 0xbb32, RZ ;  /* 0x0000bb320b047816 */ /* 0x000fca00000000ff */
[----:B------:R-:W0:Y:S01]  /*18f0*/  F2I.FTZ.U32.TRUNC.NTZ R23, R22 ;  /* 0x0000001600177305 */ /* 0x000e22000021f000 */
[----:B-1----:R-:W-:Y:S01]  /*1900*/  VIADD R20, R24, 0xffffffe ;  /* 0x0ffffffe18147836 */ /* 0x002fe20000000000 */
[----:B------:R-:W-:-:S06]  /*1910*/  IABS R2, R4 ;  /* 0x0000000400027213 */ /* 0x000fcc0000000000 */
[----:B------:R-:W1:Y:S01]  /*1920*/  F2I.FTZ.U32.TRUNC.NTZ R21, R20 ;  /* 0x0000001400157305 */ /* 0x000e62000021f000 */
[----:B---3--:R-:W-:-:S07]  /*1930*/  VIADD R18, R25, 0xffffffe ;  /* 0x0ffffffe19127836 */ /* 0x008fce0000000000 */
[----:B------:R-:W3:Y:S01]  /*1940*/  I2F.RP R11, R2 ;  /* 0x00000002000b7306 */ /* 0x000ee20000209400 */
[----:B0-----:R-:W-:-:S07]  /*1950*/  IMAD.MOV R25, RZ, RZ, -R23 ;  /* 0x000000ffff197224 */ /* 0x001fce00078e0a17 */
[----:B------:R-:W0:Y:S01]  /*1960*/  F2I.FTZ.U32.TRUNC.NTZ R19, R18 ;  /* 0x0000001200137305 */ /* 0x000e22000021f000 */
[----:B-1----:R-:W-:Y:S01]  /*1970*/  IADD3 R20, PT, PT, RZ, -R21, RZ ;  /* 0x80000015ff147210 */ /* 0x002fe20007ffe0ff */
[----:B------:R-:W-:Y:S02]  /*1980*/  IMAD R25, R25, R6, RZ ;  /* 0x0000000619197224 */ /* 0x000fe400078e02ff */
[----:B------:R-:W-:-:S04]  /*1990*/  IMAD.MOV.U32 R22, RZ, RZ, RZ ;  /* 0x000000ffff167224 */ /* 0x000fc800078e00ff */
[----:B------:R-:W-:Y:S01]  /*19a0*/  IMAD.HI.U32 R22, R23, R25, R22 ;  /* 0x0000001917167227 */ /* 0x000fe200078e0016 */
[----:B---3--:R-:W1:Y:S03]  /*19b0*/  MUFU.RCP R11, R11 ;  /* 0x0000000b000b7308 */ /* 0x008e660000001000 */
[----:B------:R-:W-:Y:S02]  /*19c0*/  IMAD R23, R20, R9, RZ ;  /* 0x0000000914177224 */ /* 0x000fe400078e02ff */
[----:B------:R-:W-:Y:S02]  /*19d0*/  IMAD.MOV.U32 R20, RZ, RZ, RZ ;  /* 0x000000ffff147224 */ /* 0x000fe400078e00ff */
[----:B0-----:R-:W-:Y:S02]  /*19e0*/  IMAD.MOV R25, RZ, RZ, -R19 ;  /* 0x000000ffff197224 */ /* 0x001fe400078e0a13 */
[----:B------:R-:W-:-:S02]  /*19f0*/  HFMA2 R18, -RZ, RZ, 0, 0 ;  /* 0x00000000ff127431 */ /* 0x000fc400000001ff */
[----:B------:R-:W-:-:S04]  /*1a00*/  IMAD.HI.U32 R20, R21, R23, R20 ;  /* 0x0000001715147227 */ /* 0x000fc800078e0014 */
[----:B------:R-:W-:Y:S01]  /*1a10*/  IMAD R21, R25, R8, RZ ;  /* 0x0000000819157224 */ /* 0x000fe200078e02ff */
[----:B----4-:R-:W-:-:S03]  /*1a20*/  PRMT R23, R14, 0x9910, RZ ;  /* 0x000099100e177816 */ /* 0x010fc600000000ff */
[----:B------:R-:W-:Y:S01]  /*1a30*/  IMAD.HI.U32 R18, R19, R21, R18 ;  /* 0x0000001513127227 */ /* 0x000fe200078e0012 */
[----:B------:R-:W-:Y:S02]  /*1a40*/  IABS R19, R5 ;  /* 0x0000000500137213 */ /* 0x000fe40000000000 */
[----:B------:R-:W-:Y:S02]  /*1a50*/  IABS R21, R23 ;  /* 0x0000001700157213 */ /* 0x000fe40000000000 */
[----:B------:R-:W-:Y:S01]  /*1a60*/  IABS R25, R0 ;  /* 0x0000000000197213 */ /* 0x000fe20000000000 */
[----:B------:R-:W-:Y:S01]  /*1a70*/  IMAD.MOV R24, RZ, RZ, -R19 ;  /* 0x000000ffff187224 */ /* 0x000fe200078e0a13 */
[----:B------:R-:W-:Y:S01]  /*1a80*/  PRMT R14, R14, 0xbb32, RZ ;  /* 0x0000bb320e0e7816 */ /* 0x000fe200000000ff */
[----:B-1----:R-:W-:Y:S02]  /*1a90*/  VIADD R19, R11, 0xffffffe ;  /* 0x0ffffffe0b137836 */ /* 0x002fe40000000000 */
[----:B------:R-:W-:Y:S01]  /*1aa0*/  IMAD.HI.U32 R22, R22, R21, RZ ;  /* 0x0000001516167227 */ /* 0x000fe200078e00ff */
[----:B------:R-:W-:-:S03]  /*1ab0*/  IABS R11, R14 ;  /* 0x0000000e000b7213 */ /* 0x000fc60000000000 */
[----:B------:R-:W-:Y:S01]  /*1ac0*/  IMAD.MOV R25, RZ, RZ, -R25 ;  /* 0x000000ffff197224 */ /* 0x000fe200078e0a19 */
[----:B------:R-:W0:Y:S01]  /*1ad0*/  F2I.FTZ.U32.TRUNC.NTZ R19, R19 ;  /* 0x0000001300137305 */ /* 0x000e22000021f000 */
[----:B------:R-:W-:Y:S01]  /*1ae0*/  IMAD R21, R22, R24, R21 ;  /* 0x0000001816157224 */ /* 0x000fe200078e0215 */
[----:B------:R-:W-:Y:S01]  /*1af0*/  PRMT R22, R15, 0x9910, RZ ;  /* 0x000099100f167816 */ /* 0x000fe200000000ff */
[----:B------:R-:W-:Y:S01]  /*1b00*/  IMAD.HI.U32 R20, R20, R11, RZ ;  /* 0x0000000b14147227 */ /* 0x000fe200078e00ff */
[----:B------:R-:W-:-:S05]  /*1b10*/  MOV R24, R25 ;  /* 0x0000001900187202 */ /* 0x000fca0000000f00 */
[----:B------:R-:W-:Y:S01]  /*1b20*/  IMAD R20, R20, R24, R11 ;  /* 0x0000001814147224 */ /* 0x000fe200078e020b */
[----:B------:R-:W-:Y:S02]  /*1b30*/  IABS R24, R10 ;  /* 0x0000000a00187213 */ /* 0x000fe40000000000 */
[----:B------:R-:W-:-:S03]  /*1b40*/  IABS R11, R22 ;  /* 0x00000016000b7213 */ /* 0x000fc60000000000 */
[----:B------:R-:W-:Y:S02]  /*1b50*/  IMAD.MOV R24, RZ, RZ, -R24 ;  /* 0x000000ffff187224 */ /* 0x000fe400078e0a18 */
[----:B------:R-:W-:-:S04]  /*1b60*/  IMAD.HI.U32 R18, R18, R11, RZ ;  /* 0x0000000b12127227 */ /* 0x000fc800078e00ff */
[----:B0-----:R-:W-:Y:S02]  /*1b70*/  IMAD.MOV R25, RZ, RZ, -R19 ;  /* 0x000000ffff197224 */ /* 0x001fe400078e0a13 */
[----:B------:R-:W-:Y:S02]  /*1b80*/  IMAD R11, R18, R24, R11 ;  /* 0x00000018120b7224 */ /* 0x000fe400078e020b */
[----:B------:R-:W-:Y:S02]  /*1b90*/  IMAD R25, R25, R2, RZ ;  /* 0x0000000219197224 */ /* 0x000fe400078e02ff */
[----:B------:R-:W-:-:S04]  /*1ba0*/  IMAD.MOV.U32 R18, RZ, RZ, RZ ;  /* 0x000000ffff127224 */ /* 0x000fc800078e00ff */
[----:B------:R-:W-:Y:S01]  /*1bb0*/  IMAD.HI.U32 R25, R19, R25, R18 ;  /* 0x0000001913197227 */ /* 0x000fe200078e0012 */
[----:B--2---:R-:W-:-:S04]  /*1bc0*/  PRMT R18, R16, 0x9910, RZ ;  /* 0x0000991010127816 */ /* 0x004fc800000000ff */
[----:B------:R-:W-:-:S04]  /*1bd0*/  IABS R19, R18 ;  /* 0x0000001200137213 */ /* 0x000fc80000000000 */
[----:B------:R-:W0:Y:S08]  /*1be0*/  I2F.RP R26, R19 ;  /* 0x00000013001a7306 */ /* 0x000e300000209400 */
[----:B0-----:R-:W0:Y:S01]  /*1bf0*/  MUFU.RCP R26, R26 ;  /* 0x0000001a001a7308 */ /* 0x001e220000001000 */
[----:B------:R-:W-:Y:S02]  /*1c00*/  PRMT R24, R15, 0xbb32, RZ ;  /* 0x0000bb320f187816 */ /* 0x000fe400000000ff */
[----:B------:R-:W-:-:S02]  /*1c10*/  ISETP.GE.AND P3, PT, R23, RZ, PT ;  /* 0x000000ff1700720c */ /* 0x000fc40003f66270 */
[----:B0-----:R-:W-:-:S06]  /*1c20*/  IADD3 R15, PT, PT, R26, 0xffffffe, RZ ;  /* 0x0ffffffe1a0f7810 */ /* 0x001fcc0007ffe0ff */
[----:B------:R-:W0:Y:S01]  /*1c30*/  F2I.FTZ.U32.TRUNC.NTZ R15, R15 ;  /* 0x0000000f000f7305 */ /* 0x000e22000021f000 */
[----:B------:R-:W-:Y:S02]  /*1c40*/  IABS R23, R4 ;  /* 0x0000000400177213 */ /* 0x000fe40000000000 */
[----:B------:R-:W-:-:S03]  /*1c50*/  IABS R28, R24 ;  /* 0x00000018001c7213 */ /* 0x000fc60000000000 */
[----:B------:R-:W-:Y:S02]  /*1c60*/  IMAD.MOV R23, RZ, RZ, -R23 ;  /* 0x000000ffff177224 */ /* 0x000fe400078e0a17 */
[----:B------:R-:W-:Y:S01]  /*1c70*/  IMAD.HI.U32 R25, R25, R28, RZ ;  /* 0x0000001c19197227 */ /* 0x000fe200078e00ff */
[----:B------:R-:W-:-:S03]  /*1c80*/  PRMT R16, R16, 0xbb32, RZ ;  /* 0x0000bb3210107816 */ /* 0x000fc600000000ff */
[----:B------:R-:W-:Y:S02]  /*1c90*/  IMAD R23, R25, R23, R28 ;  /* 0x0000001719177224 */ /* 0x000fe400078e021c */
[----:B0-----:R-:W-:-:S04]  /*1ca0*/  IMAD.MOV R26, RZ, RZ, -R15 ;  /* 0x000000ffff1a7224 */ /* 0x001fc800078e0a0f */
[----:B------:R-:W-:Y:S01]  /*1cb0*/  IMAD R25, R26, R19, RZ ;  /* 0x000000131a197224 */ /* 0x000fe200078e02ff */
[----:B------:R-:W-:-:S04]  /*1cc0*/  IABS R26, R16 ;  /* 0x00000010001a7213 */ /* 0x000fc80000000000 */
[----:B------:R-:W0:Y:S01]  /*1cd0*/  I2F.RP R27, R26 ;  /* 0x0000001a001b7306 */ /* 0x000e220000209400 */
[----:B------:R-:W-:Y:S01]  /*1ce0*/  ISETP.GE.AND P2, PT, R14, RZ, PT ;  /* 0x000000ff0e00720c */ /* 0x000fe20003f46270 */
[----:B------:R-:W-:-:S06]  /*1cf0*/  HFMA2 R14, -RZ, RZ, 0, 0 ;  /* 0x00000000ff0e7431 */ /* 0x000fcc00000001ff */
[----:B0-----:R-:W0:Y:S01]  /*1d00*/  MUFU.RCP R27, R27 ;  /* 0x0000001b001b7308 */ /* 0x001e220000001000 */
[----:B------:R-:W-:Y:S02]  /*1d10*/  ISETP.GE.AND P1, PT, R22, RZ, PT ;  /* 0x000000ff1600720c */ /* 0x000fe40003f26270 */
[----:B------:R-:W-:Y:S01]  /*1d20*/  PRMT R22, R17, 0x9910, RZ ;  /* 0x0000991011167816 */ /* 0x000fe200000000ff */
[----:B------:R-:W-:-:S04]  /*1d30*/  IMAD.HI.U32 R25, R15, R25, R14 ;  /* 0x000000190f197227 */ /* 0x000fc800078e000e */
[----:B0-----:R-:W-:Y:S01]  /*1d40*/  VIADD R14, R27, 0xffffffe ;  /* 0x0ffffffe1b0e7836 */ /* 0x001fe20000000000 */
[----:B------:R-:W-:-:S04]  /*1d50*/  IABS R27, R22 ;  /* 0x00000016001b7213 */ /* 0x000fc80000000000 */
[----:B------:R-:W0:Y:S01]  /*1d60*/  I2F.RP R28, R27 ;  /* 0x0000001b001c7306 */ /* 0x000e220000209400 */
[----:B------:R-:W-:-:S07]  /*1d70*/  ISETP.GT.U32.AND P4, PT, R6, R21, PT ;  /* 0x000000150600720c */ /* 0x000fce0003f84070 */
[----:B------:R1:W2:Y:S08]  /*1d80*/  F2I.FTZ.U32.TRUNC.NTZ R15, R14 ;  /* 0x0000000e000f7305 */ /* 0x0002b0000021f000 */
[----:B0-----:R-:W0:Y:S01]  /*1d90*/  MUFU.RCP R28, R28 ;  /* 0x0000001c001c7308 */ /* 0x001e220000001000 */
[----:B------:R-:W-:Y:S01]  /*1da0*/  @!P4 IMAD.IADD R21, R21, 0x1, -R6 ;  /* 0x000000011515c824 */ /* 0x000fe200078e0a06 */
[----:B------:R-:W-:-:S02]  /*1db0*/  ISETP.GT.U32.AND P5, PT, R9, R20, PT ;  /* 0x000000140900720c */ /* 0x000fc40003fa4070 */
[----:B-1----:R-:W-:Y:S01]  /*1dc0*/  MOV R14, RZ ;  /* 0x000000ff000e7202 */ /* 0x002fe20000000f00 */
[----:B--2---:R-:W-:Y:S01]  /*1dd0*/  IMAD.MOV R29, RZ, RZ, -R15 ;  /* 0x000000ffff1d7224 */ /* 0x004fe200078e0a0f */
[----:B------:R-:W-:-:S03]  /*1de0*/  ISETP.GT.U32.AND P4, PT, R6, R21, PT ;  /* 0x000000150600720c */ /* 0x000fc60003f84070 */
[----:B------:R-:W-:Y:S01]  /*1df0*/  IMAD R29, R29, R26, RZ ;  /* 0x0000001a1d1d7224 */ /* 0x000fe200078e02ff */
[----:B------:R-:W-:-:S03]  /*1e00*/  ISETP.GE.AND P0, PT, R24, RZ, PT ;  /* 0x000000ff1800720c */ /* 0x000fc60003f06270 */
[----:B------:R-:W-:-:S04]  /*1e10*/  IMAD.HI.U32 R24, R15, R29, R14 ;  /* 0x0000001d0f187227 */ /* 0x000fc800078e000e */
[----:B0-----:R-:W-:Y:S02]  /*1e20*/  VIADD R14, R28, 0xffffffe ;  /* 0x0ffffffe1c0e7836 */ /* 0x001fe40000000000 */
[----:B------:R-:W-:Y:S02]  /*1e30*/  @!P5 IMAD.IADD R20, R20, 0x1, -R9 ;  /* 0x000000011414d824 */ /* 0x000fe400078e0a09 */
[----:B------:R0:W1:Y:S01]  /*1e40*/  F2I.FTZ.U32.TRUNC.NTZ R15, R14 ;  /* 0x0000000e000f7305 */ /* 0x000062000021f000 */
[----:B------:R-:W-:Y:S02]  /*1e50*/  @!P4 IADD3 R21, PT, PT, R21, -R6, RZ ;  /* 0x800000061515c210 */ /* 0x000fe40007ffe0ff */
[----:B------:R-:W-:Y:S01]  /*1e60*/  ISETP.GT.U32.AND P4, PT, R9, R20, PT ;  /* 0x000000140900720c */ /* 0x000fe20003f84070 */
[----:B0-----:R-:W-:Y:S01]  /*1e70*/  HFMA2 R14, -RZ, RZ, 0, 0 ;  /* 0x00000000ff0e7431 */ /* 0x001fe200000001ff */
[----:B-1----:R-:W-:-:S11]  /*1e80*/  IADD3 R6, PT, PT, RZ, -R15, RZ ;  /* 0x8000000fff067210 */ /* 0x002fd60007ffe0ff */
[----:B------:R-:W-:Y:S02]  /*1e90*/  @!P4 IMAD.IADD R20, R20, 0x1, -R9 ;  /* 0x000000011414c824 */ /* 0x000fe400078e0a09 */
[----:B------:R-:W-:Y:S01]  /*1ea0*/  IMAD R9, R6, R27, RZ ;  /* 0x0000001b06097224 */ /* 0x000fe200078e02ff */
[----:B------:R-:W-:Y:S02]  /*1eb0*/  PRMT R6, R17, 0xbb32, RZ ;  /* 0x0000bb3211067816 */ /* 0x000fe400000000ff */
[----:B------:R-:W-:Y:S01]  /*1ec0*/  ISETP.GT.U32.AND P4, PT, R2, R23, PT ;  /* 0x000000170200720c */ /* 0x000fe20003f84070 */
[----:B------:R-:W-:Y:S01]  /*1ed0*/  IMAD.HI.U32 R15, R15, R9, R14 ;  /* 0x000000090f0f7227 */ /* 0x000fe200078e000e */
[----:B------:R-:W-:Y:S02]  /*1ee0*/  IABS R14, R6 ;  /* 0x00000006000e7213 */ /* 0x000fe40000000000 */
[----:B------:R-:W-:Y:S02]  /*1ef0*/  ISETP.GT.U32.AND P6, PT, R8, R11, PT ;  /* 0x0000000b0800720c */ /* 0x000fe40003fc4070 */
[----:B------:R-:W0:Y:S07]  /*1f00*/  I2F.RP R17, R14 ;  /* 0x0000000e00117306 */ /* 0x000e2e0000209400 */
[----:B------:R-:W-:-:S04]  /*1f10*/  @!P4 IMAD.IADD R23, R23, 0x1, -R2 ;  /* 0x000000011717c824 */ /* 0x000fc800078e0a02 */
[----:B------:R-:W-:Y:S01]  /*1f20*/  @!P6 IMAD.IADD R11, R11, 0x1, -R8 ;  /* 0x000000010b0be824 */ /* 0x000fe200078e0a08 */
[----:B------:R-:W-:Y:S01]  /*1f30*/  ISETP.GT.U32.AND P4, PT, R2, R23, PT ;  /* 0x000000170200720c */ /* 0x000fe20003f84070 */
[----:B0-----:R-:W0:Y:S03]  /*1f40*/  MUFU.RCP R17, R17 ;  /* 0x0000001100117308 */ /* 0x001e260000001000 */
[----:B------:R-:W-:Y:S01]  /*1f50*/  ISETP.GT.U32.AND P5, PT, R8, R11, PT ;  /* 0x0000000b0800720c */ /* 0x000fe20003fa4070 */
[----:B------:R-:W-:Y:S01]  /*1f60*/  @!P3 IMAD.MOV R21, RZ, RZ, -R21 ;  /* 0x000000ffff15b224 */ /* 0x000fe200078e0a15 */
[----:B------:R-:W-:-:S07]  /*1f70*/  ISETP.NE.AND P3, PT, R0, RZ, PT ;  /* 0x000000ff0000720c */ /* 0x000fce0003f65270 */
[----:B------:R-:W-:Y:S02]  /*1f80*/  @!P4 IADD3 R23, PT, PT, R23, -R2, RZ ;  /* 0x800000021717c210 */ /* 0x000fe40007ffe0ff */
[----:B------:R-:W-:Y:S02]  /*1f90*/  ISETP.NE.AND P4, PT, R5, RZ, PT ;  /* 0x000000ff0500720c */ /* 0x000fe40003f85270 */
[----:B------:R-:W-:Y:S01]  /*1fa0*/  @!P5 IMAD.IADD R11, R11, 0x1, -R8 ;  /* 0x000000010b0bd824 */ /* 0x000fe200078e0a08 */
[----:B------:R-:W-:Y:S01]  /*1fb0*/  ISETP.NE.AND P5, PT, R4, RZ, PT ;  /* 0x000000ff0400720c */ /* 0x000fe20003fa5270 */
[----:B0-----:R-:W-:-:S04]  /*1fc0*/  VIADD R8, R17, 0xffffffe ;  /* 0x0ffffffe11087836 */ /* 0x001fc80000000000 */
[----:B------:R-:W0:Y:S05]  /*1fd0*/  F2I.FTZ.U32.TRUNC.NTZ R9, R8 ;  /* 0x0000000800097305 */ /* 0x000e2a000021f000 */
[----:B------:R-:W-:Y:S02]  /*1fe0*/  @!P4 LOP3.LUT R21, RZ, R5, RZ, 0x33, !PT ;  /* 0x00000005ff15c212 */ /* 0x000fe400078e33ff */
[----:B-----5:R-:W-:Y:S01]  /*1ff0*/  PRMT R5, R12, 0x9910, RZ ;  /* 0x000099100c057816 */ /* 0x020fe200000000ff */
[----:B------:R-:W-:Y:S01]  /*2000*/  @!P2 IMAD.MOV R20, RZ, RZ, -R20 ;  /* 0x000000ffff14a224 */ /* 0x000fe200078e0a14 */
[----:B------:R-:W-:Y:S02]  /*2010*/  @!P3 LOP3.LUT R20, RZ, R0, RZ, 0x33, !PT ;  /* 0x00000000ff14b212 */ /* 0x000fe400078e33ff */
[----:B------:R-:W-:-:S02]  /*2020*/  IABS R2, R18 ;  /* 0x0000001200027213 */ /* 0x000fc40000000000 */
[----:B------:R-:W-:Y:S02]  /*2030*/  IABS R0, R5 ;  /* 0x0000000500007213 */ /* 0x000fe40000000000 */
[----:B------:R-:W-:Y:S02]  /*2040*/  ISETP.NE.AND P4, PT, R10, RZ, PT ;  /* 0x000000ff0a00720c */ /* 0x000fe40003f85270 */
[----:B------:R-:W-:Y:S01]  /*2050*/  @!P0 IADD3 R23, PT, PT, -R23, RZ, RZ ;  /* 0x000000ff17178210 */ /* 0x000fe20007ffe1ff */
[----:B------:R-:W-:Y:S01]  /*2060*/  IMAD.HI.U32 R25, R25, R0, RZ ;  /* 0x0000000019197227 */ /* 0x000fe200078e00ff */
[----:B------:R-:W-:-:S03]  /*2070*/  @!P5 LOP3.LUT R23, RZ, R4, RZ, 0x33, !PT ;  /* 0x00000004ff17d212 */ /* 0x000fc600078e33ff */
[----:B------:R-:W-:Y:S02]  /*2080*/  IMAD.MOV R4, RZ, RZ, -R2 ;  /* 0x000000ffff047224 */ /* 0x000fe400078e0a02 */
[----:B0-----:R-:W-:Y:S01]  /*2090*/  IMAD.MOV R29, RZ, RZ, -R9 ;  /* 0x000000ffff1d7224 */ /* 0x001fe200078e0a09 */
[----:B------:R-:W-:Y:S01]  /*20a0*/  MOV R8, RZ ;  /* 0x000000ff00087202 */ /* 0x000fe20000000f00 */
[----:B------:R-:W-:Y:S01]  /*20b0*/  IMAD R0, R25, R4, R0 ;  /* 0x0000000419007224 */ /* 0x000fe200078e0200 */
[----:B------:R-:W-:Y:S01]  /*20c0*/  IABS R4, R16 ;  /* 0x0000001000047213 */ /* 0x000fe20000000000 */
[----:B------:R-:W-:Y:S01]  /*20d0*/  IMAD R17, R29, R14, RZ ;  /* 0x0000000e1d117224 */ /* 0x000fe200078e02ff */
[----:B------:R-:W-:Y:S01]  /*20e0*/  PRMT R2, R12, 0xbb32, RZ ;  /* 0x0000bb320c027816 */ /* 0x000fe200000000ff */
[----:B------:R-:W-:Y:S01]  /*20f0*/  @!P1 IMAD.MOV R11, RZ, RZ, -R11 ;  /* 0x000000ffff0b9224 */ /* 0x000fe200078e0a0b */
[----:B------:R-:W-:Y:S01]  /*2100*/  @!P4 LOP3.LUT R11, RZ, R10, RZ, 0x33, !PT ;  /* 0x0000000aff0bc212 */ /* 0x000fe200078e33ff */
[----:B------:R-:W-:Y:S01]  /*2110*/  IMAD.HI.U32 R8, R9, R17, R8 ;  /* 0x0000001109087227 */ /* 0x000fe200078e0008 */
[----:B------:R-:W-:-:S02]  /*2120*/  IABS R9, R2 ;  /* 0x0000000200097213 */ /* 0x000fc40000000000 */
[----:B------:R-:W-:Y:S01]  /*2130*/  PRMT R10, R13, 0x9910, RZ ;  /* 0x000099100d0a7816 */ /* 0x000fe200000000ff */
[----:B------:R-:W-:Y:S01]  /*2140*/  IMAD.MOV R4, RZ, RZ, -R4 ;  /* 0x000000ffff047224 */ /* 0x000fe200078e0a04 */
[----:B------:R-:W-:Y:S01]  /*2150*/  ISETP.GE.AND P2, PT, R5, RZ, PT ;  /* 0x000000ff0500720c */ /* 0x000fe20003f46270 */
[----:B------:R-:W-:-:S03]  /*2160*/  IMAD.HI.U32 R24, R24, R9, RZ ;  /* 0x0000000918187227 */ /* 0x000fc600078e00ff */
[----:B------:R-:W-:Y:S01]  /*2170*/  MOV R5, R4 ;  /* 0x0000000400057202 */ /* 0x000fe20000000f00 */
[----:B------:R-:W-:-:S04]  /*2180*/  IMAD.MOV.U32 R4, RZ, RZ, R10 ;  /* 0x000000ffff047224 */ /* 0x000fc800078e000a */
[----:B------:R-:W-:Y:S01]  /*2190*/  IMAD R9, R24, R5, R9 ;  /* 0x0000000518097224 */ /* 0x000fe200078e0209 */
[----:B------:R-:W-:Y:S02]  /*21a0*/  IABS R5, R22 ;  /* 0x0000001600057213 */ /* 0x000fe40000000000 */
[----:B------:R-:W-:Y:S02]  /*21b0*/  IABS R12, R4 ;  /* 0x00000004000c7213 */ /* 0x000fe40000000000 */
[----:B------:R-:W-:Y:S01]  /*21c0*/  PRMT R10, R13, 0xbb32, RZ ;  /* 0x0000bb320d0a7816 */ /* 0x000fe200000000ff */
[----:B------:R-:W-:Y:S02]  /*21d0*/  IMAD.MOV R5, RZ, RZ, -R5 ;  /* 0x000000ffff057224 */ /* 0x000fe400078e0a05 */
[----:B------:R-:W-:Y:S01]  /*21e0*/  IMAD.HI.U32 R15, R15, R12, RZ ;  /* 0x0000000c0f0f7227 */ /* 0x000fe200078e00ff */
[----:B------:R-:W-:-:S03]  /*21f0*/  IABS R13, R10 ;  /* 0x0000000a000d7213 */ /* 0x000fc60000000000 */
[----:B------:R-:W-:Y:S01]  /*2200*/  IMAD R12, R15, R5, R12 ;  /* 0x000000050f0c7224 */ /* 0x000fe200078e020c */
[----:B------:R-:W-:Y:S01]  /*2210*/  IABS R5, R6 ;  /* 0x0000000600057213 */ /* 0x000fe20000000000 */
[----:B------:R-:W-:-:S03]  /*2220*/  IMAD.HI.U32 R8, R8, R13, RZ ;  /* 0x0000000d08087227 */ /* 0x000fc600078e00ff */
[----:B------:R-:W-:Y:S02]  /*2230*/  IADD3 R5, PT, PT, RZ, -R5, RZ ;  /* 0x80000005ff057210 */ /* 0x000fe40007ffe0ff */
[----:B------:R-:W-:-:S03]  /*2240*/  ISETP.GT.U32.AND P1, PT, R19, R0, PT ;  /* 0x000000001300720c */ /* 0x000fc60003f24070 */
[----:B------:R-:W-:Y:S01]  /*2250*/  IMAD R13, R8, R5, R13 ;  /* 0x00000005080d7224 */ /* 0x000fe200078e020d */
[----:B------:R-:W-:Y:S02]  /*2260*/  ISETP.GT.U32.AND P4, PT, R26, R9, PT ;  /* 0x000000091a00720c */ /* 0x000fe40003f84070 */
[----:B------:R-:W-:Y:S02]  /*2270*/  ISETP.GT.U32.AND P5, PT, R27, R12, PT ;  /* 0x0000000c1b00720c */ /* 0x000fe40003fa4070 */
[----:B------:R-:W-:-:S05]  /*2280*/  ISETP.GT.U32.AND P3, PT, R14, R13, PT ;  /* 0x0000000d0e00720c */ /* 0x000fca0003f64070 */
[----:B------:R-:W-:-:S04]  /*2290*/  @!P1 IMAD.IADD R0, R0, 0x1, -R19 ;  /* 0x0000000100009824 */ /* 0x000fc800078e0a13 */
[----:B------:R-:W-:Y:S01]  /*22a0*/  @!P4 IMAD.IADD R9, R9, 0x1, -R26 ;  /* 0x000000010909c824 */ /* 0x000fe200078e0a1a */
[----:B------:R-:W-:Y:S02]  /*22b0*/  ISETP.GT.U32.AND P6, PT, R19, R0, PT ;  /* 0x000000001300720c */ /* 0x000fe40003fc4070 */
[----:B------:R-:W-:Y:S01]  /*22c0*/  @!P5 IADD3 R12, PT, PT, R12, -R27, RZ ;  /* 0x8000001b0c0cd210 */ /* 0x000fe20007ffe0ff */
[----:B------:R-:W-:Y:S01]  /*22d0*/  @!P3 IMAD.IADD R13, R13, 0x1, -R14 ;  /* 0x000000010d0db824 */ /* 0x000fe200078e0a0e */
[----:B------:R-:W-:Y:S02]  /*22e0*/  ISETP.GE.AND P1, PT, R4, RZ, PT ;  /* 0x000000ff0400720c */ /* 0x000fe40003f26270 */
[----:B------:R-:W-:Y:S01]  /*22f0*/  ISETP.GT.U32.AND P3, PT, R26, R9, PT ;  /* 0x000000091a00720c */ /* 0x000fe20003f64070 */
[----:B------:R-:W0:Y:S01]  /*2300*/  LDC.64 R4, c[0x0][0x388] ;  /* 0x0000e200ff047b82 */ /* 0x000e220000000a00 */
[----:B------:R-:W-:Y:S02]  /*2310*/  ISETP.GT.U32.AND P4, PT, R27, R12, PT ;  /* 0x0000000c1b00720c */ /* 0x000fe40003f84070 */
[----:B------:R-:W-:-:S03]  /*2320*/  ISETP.GT.U32.AND P5, PT, R14, R13, PT ;  /* 0x0000000d0e00720c */ /* 0x000fc60003fa4070 */
[----:B------:R-:W-:Y:S01]  /*2330*/  @!P6 IMAD.IADD R0, R0, 0x1, -R19 ;  /* 0x000000010000e824 */ /* 0x000fe200078e0a13 */
[----:B------:R-:W-:Y:S02]  /*2340*/  ISETP.GE.AND P0, PT, R2, RZ, PT ;  /* 0x000000ff0200720c */ /* 0x000fe40003f06270 */
[----:B------:R-:W-:Y:S02]  /*2350*/  ISETP.GE.AND P6, PT, R10, RZ, PT ;  /* 0x000000ff0a00720c */ /* 0x000fe40003fc6270 */
[----:B------:R-:W-:Y:S02]  /*2360*/  @!P2 IADD3 R0, PT, PT, -R0, RZ, RZ ;  /* 0x000000ff0000a210 */ /* 0x000fe40007ffe1ff */
[----:B------:R-:W-:Y:S01]  /*2370*/  @!P3 IADD3 R9, PT, PT, R9, -R26, RZ ;  /* 0x8000001a0909b210 */ /* 0x000fe20007ffe0ff */
[----:B------:R-:W-:Y:S01]  /*2380*/  @!P4 IMAD.IADD R12, R12, 0x1, -R27 ;  /* 0x000000010c0cc824 */ /* 0x000fe200078e0a1b */
[----:B------:R-:W-:Y:S01]  /*2390*/  ISETP.NE.AND P4, PT, R18, RZ, PT ;  /* 0x000000ff1200720c */ /* 0x000fe20003f85270 */
[----:B------:R-:W-:Y:S01]  /*23a0*/  @!P5 IMAD.IADD R13, R13, 0x1, -R14 ;  /* 0x000000010d0dd824 */ /* 0x000fe200078e0a0e */
[----:B------:R-:W-:-:S02]  /*23b0*/  ISETP.NE.AND P3, PT, R16, RZ, PT ;  /* 0x000000ff1000720c */ /* 0x000fc40003f65270 */
[----:B------:R-:W-:Y:S02]  /*23c0*/  ISETP.NE.AND P2, PT, R22, RZ, PT ;  /* 0x000000ff1600720c */ /* 0x000fe40003f45270 */
[----:B------:R-:W-:Y:S01]  /*23d0*/  ISETP.NE.AND P5, PT, R6, RZ, PT ;  /* 0x000000ff0600720c */ /* 0x000fe20003fa5270 */
[----:B------:R-:W-:Y:S02]  /*23e0*/  IMAD.MOV.U32 R2, RZ, RZ, R12 ;  /* 0x000000ffff027224 */ /* 0x000fe400078e000c */
[----:B0-----:R-:W-:-:S03]  /*23f0*/  IMAD.WIDE.U32 R4, R7, 0x2, R4 ;  /* 0x0000000207047825 */ /* 0x001fc600078e0004 */
[----:B------:R-:W-:Y:S01]  /*2400*/  @!P1 IADD3 R2, PT, PT, -R2, RZ, RZ ;  /* 0x000000ff02029210 */ /* 0x000fe20007ffe1ff */
[----:B------:R-:W-:Y:S01]  /*2410*/  @!P0 IMAD.MOV R9, RZ, RZ, -R9 ;  /* 0x000000ffff098224 */ /* 0x000fe200078e0a09 */
[----:B------:R-:W-:Y:S01]  /*2420*/  @!P4 LOP3.LUT R0, RZ, R18, RZ, 0x33, !PT ;  /* 0x00000012ff00c212 */ /* 0x000fe200078e33ff */
[----:B------:R-:W-:Y:S01]  /*2430*/  @!P6 IMAD.MOV R13, RZ, RZ, -R13 ;  /* 0x000000ffff0de224 */ /* 0x000fe200078e0a0d */
        /* <DEDUP_REMOVED lines=8> */
[----:B------:R-:W-:Y:S04]  /*24c0*/  STG.E.64 desc[UR4][R4.64], R10 ;  /* 0x0000000a04007986 */ /* 0x000fe8000c101b04 */
[----:B------:R-:W-:Y:S01]  /*24d0*/  STG.E.64 desc[UR4][R4.64+0x400], R12 ;  /* 0x0004000c04007986 */ /* 0x000fe2000c101b04 */
[----:B------:R-:W-:Y:S05]  /*24e0*/  EXIT ;  /* 0x000000000000794d */ /* 0x000fea0003800000 */
.L_x_14309:
        /* <DEDUP_REMOVED lines=9> */
.L_x_50058:


//--------------------- .text._ZN2at6native29vectorized_elementwise_kernelILi8ENS0_13BinaryFunctorIsssZZZNS0_16fmod_kernel_cudaERNS_18TensorIteratorBaseEENKUlvE_clEvENKUlvE3_clEvEUlssE_EESt5arrayIPcLm3EEEEviT0_T1_ --------------------------
	.section	.text._ZN2at6native29vectorized_elementwise_kernelILi8ENS0_13BinaryFunctorIsssZZZNS0_16fmod_kernel_cudaERNS_18TensorIteratorBaseEENKUlvE_clEvENKUlvE3_clEvEUlssE_EESt5arrayIPcLm3EEEEviT0_T1_,"ax",@progbits
	.align	128
        .global         _ZN2at6native29vectorized_elementwise_kernelILi8ENS0_13BinaryFunctorIsssZZZNS0_16fmod_kernel_cudaERNS_18TensorIteratorBaseEENKUlvE_clEvENKUlvE3_clEvEUlssE_EESt5arrayIPcLm3EEEEviT0_T1_
        .type           _ZN2at6native29vectorized_elementwise_kernelILi8ENS0_13BinaryFunctorIsssZZZNS0_16fmod_kernel_cudaERNS_18TensorIteratorBaseEENKUlvE_clEvENKUlvE3_clEvEUlssE_EESt5arrayIPcLm3EEEEviT0_T1_,@function
        .size           _ZN2at6native29vectorized_elementwise_kernelILi8ENS0_13BinaryFunctorIsssZZZNS0_16fmod_kernel_cudaERNS_18TensorIteratorBaseEENKUlvE_clEvENKUlvE3_clEvEUlssE_EESt5arrayIPcLm3EEEEviT0_T1_,(.L_x_50059 - _ZN2at6native29vectorized_elementwise_kernelILi8ENS0_13BinaryFunctorIsssZZZNS0_16fmod_kernel_cudaERNS_18TensorIteratorBaseEENKUlvE_clEvENKUlvE3_clEvEUlssE_EESt5arrayIPcLm3EEEEviT0_T1_)
        .other          _ZN2at6native29vectorized_elementwise_kernelILi8ENS0_13BinaryFunctorIsssZZZNS0_16fmod_kernel_cudaERNS_18TensorIteratorBaseEENKUlvE_clEvENKUlvE3_clEvEUlssE_EESt5arrayIPcLm3EEEEviT0_T1_,@"STO_CUDA_ENTRY STV_DEFAULT"
_ZN2at6native29vectorized_elementwise_kernelILi8ENS0_13BinaryFunctorIsssZZZNS0_16fmod_kernel_cudaERNS_18TensorIteratorBaseEENKUlvE_clEvENKUlvE3_clEvEUlssE_EESt5arrayIPcLm3EEEEviT0_T1_:
.text._ZN2at6native29vectorized_elementwise_kernelILi8ENS0_13BinaryFunctorIsssZZZNS0_16fmod_kernel_cudaERNS_18TensorIteratorBaseEENKUlvE_clEvENKUlvE3_clEvEUlssE_EESt5arrayIPcLm3EEEEviT0_T1_:
[----:B------:R-:W-:Y:S01]  /*0000*/  LDC R1, c[0x0][0x37c] ;  /* 0x0000df00ff017b82 */ /* 0x000fe20000000800 */
[----:B------:R-:W-:Y:S05]  /*0010*/  EXIT ;  /* 0x000000000000794d */ /* 0x000fea0003800000 */
.L_x_14310:
        /* <DEDUP_REMOVED lines=14> */
.L_x_50059:


//--------------------- .text._ZN2at6native18elementwise_kernelILi128ELi4EZNS0_15gpu_kernel_implINS0_13BUnaryFunctorIsssZZZNS0_16fmod_kernel_cudaERNS_18TensorIteratorBaseEENKUlvE_clEvENKUlvE3_clEvEUlssE_EEEEvS5_RKT_EUliE_EEviT1_ --------------------------
	.section	.text._ZN2at6native18elementwise_kernelILi128ELi4EZNS0_15gpu_kernel_implINS0_13BUnaryFunctorIsssZZZNS0_16fmod_kernel_cudaERNS_18TensorIteratorBaseEENKUlvE_clEvENKUlvE3_clEvEUlssE_EEEEvS5_RKT_EUliE_EEviT1_,"ax",@progbits
	.align	128
        .global         _ZN2at6native18elementwise_kernelILi128ELi4EZNS0_15gpu_kernel_implINS0_13BUnaryFunctorIsssZZZNS0_16fmod_kernel_cudaERNS_18TensorIteratorBaseEENKUlvE_clEvENKUlvE3_clEvEUlssE_EEEEvS5_RKT_EUliE_EEviT1_
        .type           _ZN2at6native18elementwise_kernelILi128ELi4EZNS0_15gpu_kernel_implINS0_13BUnaryFunctorIsssZZZNS0_16fmod_kernel_cudaERNS_18TensorIteratorBaseEENKUlvE_clEvENKUlvE3_clEvEUlssE_EEEEvS5_RKT_EUliE_EEviT1_,@function
        .size           _ZN2at6native18elementwise_kernelILi128ELi4EZNS0_15gpu_kernel_implINS0_13BUnaryFunctorIsssZZZNS0_16fmod_kernel_cudaERNS_18TensorIteratorBaseEENKUlvE_clEvENKUlvE3_clEvEUlssE_EEEEvS5_RKT_EUliE_EEviT1_,(.L_x_50060 - _ZN2at6native18elementwise_kernelILi128ELi4EZNS0_15gpu_kernel_implINS0_13BUnaryFunctorIsssZZZNS0_16fmod_kernel_cudaERNS_18TensorIteratorBaseEENKUlvE_clEvENKUlvE3_clEvEUlssE_EEEEvS5_RKT_EUliE_EEviT1_)
        .other          _ZN2at6native18elementwise_kernelILi128ELi4EZNS0_15gpu_kernel_implINS0_13BUnaryFunctorIsssZZZNS0_16fmod_kernel_cudaERNS_18TensorIteratorBaseEENKUlvE_clEvENKUlvE3_clEvEUlssE_EEEEvS5_RKT_EUliE_EEviT1_,@"STO_CUDA_ENTRY STV_DEFAULT"
_ZN2at6native18elementwise_kernelILi128ELi4EZNS0_15gpu_kernel_implINS0_13BUnaryFunctorIsssZZZNS0_16fmod_kernel_cudaERNS_18TensorIteratorBaseEENKUlvE_clEvENKUlvE3_clEvEUlssE_EEEEvS5_RKT_EUliE_EEviT1_:
.text._ZN2at6native18elementwise_kernelILi128ELi4EZNS0_15gpu_kernel_implINS0_13BUnaryFunctorIsssZZZNS0_16fmod_kernel_cudaERNS_18TensorIteratorBaseEENKUlvE_clEvENKUlvE3_clEvEUlssE_EEEEvS5_RKT_EUliE_EEviT1_:
[----:B------:R-:W0:Y:S01]  /*0000*/  LDC R1, c[0x0][0x37c] ;  /* 0x0000df00ff017b82 */ /* 0x000e220000000800 */
[----:B------:R-:W1:Y:S07]  /*0010*/  S2R R17, SR_TID.X ;  /* 0x0000000000117919 */ /* 0x000e6e0000002100 */
[----:B------:R-:W2:Y:S01]  /*0020*/  S2UR UR4, SR_CTAID.X ;  /* 0x00000000000479c3 */ /* 0x000ea20000002500 */
[----:B------:R-:W3:Y:S01]  /*0030*/  LDCU UR39, c[0x0][0x388] ;  /* 0x00007100ff2777ac */ /* 0x000ee20008000800 */
[----:B------:R-:W-:Y:S01]  /*0040*/  BSSY.RECONVERGENT B6, `(.L_x_14311) ;  /* 0x000031d000067945 */ /* 0x000fe20003800200 */
[----:B------:R-:W4:Y:S05]  /*0050*/  LDCU UR5, c[0x0][0x380] ;  /* 0x00007000ff0577ac */ /* 0x000f2a0008000800 */
[----:B------:R-:W5:Y:S01]  /*0060*/  LDC.U16 R0, c[0x0][0x592] ;  /* 0x00016480ff007b82 */ /* 0x000f620000000400 */
        /* <DEDUP_REMOVED lines=8> */
[----:B-----5:R-:W-:Y:S01]  /*00f0*/  PRMT R18, R0, 0x9910, RZ ;  /* 0x0000991000127816 */ /* 0x020fe200000000ff */
        /* <DEDUP_REMOVED lines=8> */
[----:B------:R-:W-:Y:S01]  /*0180*/  IMAD.MOV.U32 R16, RZ, RZ, RZ ;  /* 0x000000ffff107224 */ /* 0x000fe200078e00ff */
        /* <DEDUP_REMOVED lines=296> */
.L_x_14313:
        /* <DEDUP_REMOVED lines=16> */
.L_x_14317:
[----:B------:R0:W5:Y:S01]  /*1510*/  LDG.E.U8 R0, desc[UR36][R2.64] ;  /* 0x0000002402007981 */ /* 0x000162000c1e1100 */
[----:B------:R-:W-:Y:S05]  /*1520*/  BRA `(.L_x_14319) ;  /* 0x0000000c004c7947 */ /* 0x000fea0003800000 */
.L_x_14316:
        /* <DEDUP_REMOVED lines=8> */
.L_x_14321:
[----:B------:R0:W5:Y:S01]  /*15b0*/  LDG.E.U16 R0, desc[UR36][R2.64] ;  /* 0x0000002402007981 */ /* 0x000162000c1e1500 */
[----:B------:R-:W-:Y:S05]  /*15c0*/  BRA `(.L_x_14319) ;  /* 0x0000000c00247947 */ /* 0x000fea0003800000 */
.L_x_14320:
[----:B------:R0:W5:Y:S01]  /*15d0*/  LDG.E.U16 R0, desc[UR36][R2.64] ;  /* 0x0000002402007981 */ /* 0x000162000c1e1500 */
[----:B------:R-:W-:Y:S05]  /*15e0*/  BRA `(.L_x_14319) ;  /* 0x0000000c001c7947 */ /* 0x000fea0003800000 */
.L_x_14315:
        /* <DEDUP_REMOVED lines=9> */
.L_x_14323:
[----:B------:R-:W2:Y:S02]  /*1680*/  LDG.E.U16 R4, desc[UR36][R2.64] ;  /* 0x0000002402047981 */ /* 0x000ea4000c1e1500 */
[----:B--2---:R-:W-:-:S06]  /*1690*/  HADD2.F32 R4, -RZ, R4.H0_H0 ;  /* 0x20000004ff047230 */ /* 0x004fcc0000004100 */
[----:B------:R-:W0:Y:S02]  /*16a0*/  F2I.FTZ.TRUNC.NTZ R4, R4 ;  /* 0x0000000400047305 */ /* 0x000e24000021f100 */
[----:B0-----:R-:W-:Y:S01]  /*16b0*/  PRMT R0, R4, 0x7610, R0 ;  /* 0x0000761004007816 */ /* 0x001fe20000000000 */
[----:B------:R-:W-:Y:S06]  /*16c0*/  BRA `(.L_x_14319) ;  /* 0x0000000800e47947 */ /* 0x000fec0003800000 */
.L_x_14322:
        /* <DEDUP_REMOVED lines=9> */
.L_x_14325:
[----:B------:R-:W2:Y:S02]  /*1760*/  LDG.E.U16 R2, desc[UR36][R2.64] ;  /* 0x0000002402027981 */ /* 0x000ea4000c1e1500 */
[----:B--2---:R-:W-:-:S06]  /*1770*/  HADD2.F32 R4, -RZ, R2.H0_H0 ;  /* 0x20000002ff047230 */ /* 0x004fcc0000004100 */
[----:B------:R-:W0:Y:S02]  /*1780*/  F2I.FTZ.TRUNC.NTZ R4, R4 ;  /* 0x0000000400047305 */ /* 0x000e24000021f100 */
[----:B0-----:R-:W-:Y:S01]  /*1790*/  PRMT R0, R4, 0x7610, R0 ;  /* 0x0000761004007816 */ /* 0x001fe20000000000 */
[----:B------:R-:W-:Y:S06]  /*17a0*/  BRA `(.L_x_14319) ;  /* 0x0000000800ac7947 */ /* 0x000fec0003800000 */
.L_x_14324:
[----:B------:R-:W2:Y:S02]  /*17b0*/  LDG.E.64 R2, desc[UR36][R2.64] ;  /* 0x0000002402027981 */ /* 0x000ea4000c1e1b00 */
[----:B--2---:R0:W1:Y:S02]  /*17c0*/  F2I.F64.TRUNC R0, R2 ;  /* 0x0000000200007311 */ /* 0x004064000030d100 */
[----:B01----:R-:W-:Y:S05]  /*17d0*/  BRA `(.L_x_14319) ;  /* 0x0000000800a07947 */ /* 0x003fea0003800000 */
.L_x_14314:
        /* <DEDUP_REMOVED lines=12> */
.L_x_14328:
[----:B------:R-:W2:Y:S02]  /*18a0*/  LDG.E.64 R2, desc[UR36][R2.64] ;  /* 0x0000002402027981 */ /* 0x000ea4000c1e1b00 */
[----:B--2---:R3:W4:Y:S02]  /*18b0*/  F2I.F64.TRUNC R0, R2 ;  /* 0x0000000200007311 */ /* 0x004724000030d100 */
[----:B---34-:R-:W-:Y:S05]  /*18c0*/  BRA `(.L_x_14319) ;  /* 0x0000000800647947 */ /* 0x018fea0003800000 */
.L_x_14327:
        /* <DEDUP_REMOVED lines=27> */
.L_x_14330:
        /* <DEDUP_REMOVED lines=14> */
.L_x_14329:
[----:B------:R-:W2:Y:S02]  /*1b60*/  LDG.E.U16 R4, desc[UR36][R2.64] ;  /* 0x0000002402047981 */ /* 0x000ea4000c1e1500 */
[----:B--2---:R-:W-:-:S06]  /*1b70*/  IMAD.U32 R4, R4, 0x10000, RZ ;  /* 0x0001000004047824 */ /* 0x004fcc00078e00ff */
[----:B------:R-:W0:Y:S02]  /*1b80*/  F2I.FTZ.TRUNC.NTZ R4, R4 ;  /* 0x0000000400047305 */ /* 0x000e24000021f100 */
[----:B0-----:R-:W-:Y:S01]  /*1b90*/  PRMT R0, R4, 0x7610, R0 ;  /* 0x0000761004007816 */ /* 0x001fe20000000000 */
[----:B------:R-:W-:Y:S06]  /*1ba0*/  BRA `(.L_x_14319) ;  /* 0x0000000400ac7947 */ /* 0x000fec0003800000 */
.L_x_14326:
        /* <DEDUP_REMOVED lines=10> */
.L_x_14333:
        /* <DEDUP_REMOVED lines=21> */
.L_x_14337:
[----:B------:R-:W-:Y:S05]  /*1da0*/  BSYNC.RECONVERGENT B1 ;  /* 0x0000000000017941 */ /* 0x000fea0003800200 */
.L_x_14336:
[----:B------:R-:W-:Y:S02]  /*1db0*/  SHF.L.U32 R0, R0, 0x14, RZ ;  /* 0x0000001400007819 */ /* 0x000fe400000006ff */
[----:B------:R-:W-:-:S04]  /*1dc0*/  LEA R2, R2, 0x3b800000, 0x17 ;  /* 0x3b80000002027811 */ /* 0x000fc800078eb8ff */
[----:B------:R-:W-:-:S07]  /*1dd0*/  LOP3.LUT R4, R2, R0, R7, 0xfe, !PT ;  /* 0x0000000002047212 */ /* 0x000fce00078efe07 */
.L_x_14335:
[----:B------:R-:W-:Y:S05]  /*1de0*/  BSYNC.RECONVERGENT B0 ;  /* 0x0000000000007941 */ /* 0x000fea0003800200 */
.L_x_14334:
[----:B------:R-:W0:Y:S02]  /*1df0*/  F2I.FTZ.TRUNC.NTZ R4, R4 ;  /* 0x0000000400047305 */ /* 0x000e24000021f100 */
[----:B0-----:R-:W-:Y:S01]  /*1e00*/  PRMT R0, R4, 0x7610, R0 ;  /* 0x0000761004007816 */ /* 0x001fe20000000000 */
[----:B------:R-:W-:Y:S06]  /*1e10*/  BRA `(.L_x_14319) ;  /* 0x0000000400107947 */ /* 0x000fec0003800000 */
.L_x_14332:
        /* <DEDUP_REMOVED lines=21> */
.L_x_14341:
[----:B------:R-:W-:Y:S05]  /*1f70*/  BSYNC.RECONVERGENT B1 ;  /* 0x0000000000017941 */ /* 0x000fea0003800200 */
.L_x_14340:
[----:B------:R-:W-:Y:S01]  /*1f80*/  IMAD.SHL.U32 R0, R0, 0x200000, RZ ;  /* 0x0020000000007824 */ /* 0x000fe200078e00ff */
[----:B------:R-:W-:-:S04]  /*1f90*/  LEA R2, R2, 0x37800000, 0x17 ;  /* 0x3780000002027811 */ /* 0x000fc800078eb8ff */
[----:B------:R-:W-:-:S07]  /*1fa0*/  LOP3.LUT R4, R2, R0, R7, 0xfe, !PT ;  /* 0x0000000002047212 */ /* 0x000fce00078efe07 */
.L_x_14339:
[----:B------:R-:W-:Y:S05]  /*1fb0*/  BSYNC.RECONVERGENT B0 ;  /* 0x0000000000007941 */ /* 0x000fea0003800200 */
.L_x_14338:
[----:B------:R-:W0:Y:S02]  /*1fc0*/  F2I.FTZ.TRUNC.NTZ R4, R4 ;  /* 0x0000000400047305 */ /* 0x000e24000021f100 */
[----:B0-----:R-:W-:Y:S01]  /*1fd0*/  PRMT R0, R4, 0x7610, R0 ;  /* 0x0000761004007816 */ /* 0x001fe20000000000 */
[----:B------:R-:W-:Y:S06]  /*1fe0*/  BRA `(.L_x_14319) ;  /* 0x00000000009c7947 */ /* 0x000fec0003800000 */
.L_x_14331:
[----:B------:R-:W-:-:S09]  /*1ff0*/  UISETP.NE.AND UP0, UPT, UR4, 0x1c, UPT ;  /* 0x0000001c0400788c */ /* 0x000fd2000bf05270 */
[----:B------:R-:W-:Y:S05]  /*2000*/  BRA.U !UP0, `(.L_x_14342) ;  /* 0x0000000108907547 */ /* 0x000fea000b800000 */
[----:B------:R-:W-:-:S09]  /*2010*/  UISETP.NE.AND UP0, UPT, UR4, 0x1d, UPT ;  /* 0x0000001d0400788c */ /* 0x000fd2000bf05270 */
[----:B------:R-:W-:Y:S05]  /*2020*/  BRA.U !UP0, `(.L_x_14343) ;  /* 0x0000000108807547 */ /* 0x000fea000b800000 */
[----:B------:R-:W-:-:S09]  /*2030*/  UISETP.NE.AND UP0, UPT, UR4, 0x2c, UPT ;  /* 0x0000002c0400788c */ /* 0x000fd2000bf05270 */
[----:B------:R-:W-:Y:S05]  /*2040*/  BRA.U !UP0, `(.L_x_14344) ;  /* 0x0000000108487547 */ /* 0x000fea000b800000 */
.L_x_14318:
        /* <DEDUP_REMOVED lines=16> */
.L_x_14345:
[----:B------:R-:W-:Y:S01]  /*2150*/  PRMT R0, RZ, 0x7610, R0 ;  /* 0x00007610ff007816 */ /* 0x000fe20000000000 */
[----:B------:R-:W-:Y:S06]  /*2160*/  BRA `(.L_x_14319) ;  /* 0x00000000003c7947 */ /* 0x000fec0003800000 */
.L_x_14344:
        /* <DEDUP_REMOVED lines=8> */
.L_x_14347:
[----:B------:R-:W-:Y:S05]  /*21f0*/  BSYNC.RECONVERGENT B0 ;  /* 0x0000000000007941 */ /* 0x000fea0003800200 */
.L_x_14346:
[----:B------:R-:W0:Y:S02]  /*2200*/  F2I.FTZ.TRUNC.NTZ R4, R4 ;  /* 0x0000000400047305 */ /* 0x000e24000021f100 */
[----:B0-----:R-:W-:Y:S01]  /*2210*/  PRMT R0, R4, 0x7610, R0 ;  /* 0x0000761004007816 */ /* 0x001fe20000000000 */
[----:B------:R-:W-:Y:S06]  /*2220*/  BRA `(.L_x_14319) ;  /* 0x00000000000c7947 */ /* 0x000fec0003800000 */
.L_x_14343:
[----:B------:R2:W5:Y:S01]  /*2230*/  LDG.E.U16 R0, desc[UR36][R2.64] ;  /* 0x0000002402007981 */ /* 0x000562000c1e1500 */
[----:B------:R-:W-:Y:S05]  /*2240*/  BRA `(.L_x_14319) ;  /* 0x0000000000047947 */ /* 0x000fea0003800000 */
.L_x_14342:
[----:B------:R1:W5:Y:S02]  /*2250*/  LDG.E.U16 R0, desc[UR36][R2.64] ;  /* 0x0000002402007981 */ /* 0x000364000c1e1500 */
.L_x_14319:
[-C--:B------:R-:W-:Y:S01]  /*2260*/  IABS R6, R18.reuse ;  /* 0x0000001200067213 */ /* 0x080fe20000000000 */
[----:B------:R-:W0:Y:S01]  /*2270*/  LDCU.64 UR6, c[0x0][0x580] ;  /* 0x0000b000ff0677ac */ /* 0x000e220008000a00 */
[----:B-1--45:R-:W-:Y:S02]  /*2280*/  PRMT R0, R0, 0x9910, RZ ;  /* 0x0000991000007816 */ /* 0x032fe400000000ff */
[----:B------:R-:W1:Y:S01]  /*2290*/  I2F.RP R4, R6 ;  /* 0x0000000600047306 */ /* 0x000e620000209400 */
[----:B------:R-:W-:Y:S01]  /*22a0*/  IABS R8, R18 ;  /* 0x0000001200087213 */ /* 0x000fe20000000000 */
[----:B------:R-:W-:Y:S01]  /*22b0*/  UPRMT UR4, UR41, 0x9910, URZ ;  /* 0x0000991029047896 */ /* 0x000fe200080000ff */
[----:B------:R-:W-:Y:S02]  /*22c0*/  IABS R7, R0 ;  /* 0x0000000000077213 */ /* 0x000fe40000000000 */
[----:B------:R-:W-:Y:S01]  /*22d0*/  ISETP.GE.AND P1, PT, R0, RZ, PT ;  /* 0x000000ff0000720c */ /* 0x000fe20003f26270 */
[----:B------:R-:W-:-:S02]  /*22e0*/  UISETP.GT.AND UP0, UPT, UR4, 0x9, UPT ;  /* 0x000000090400788c */ /* 0x000fc4000bf04270 */
[----:B-1----:R-:W0:Y:S02]  /*22f0*/  MUFU.RCP R4, R4 ;  /* 0x0000000400047308 */ /* 0x002e240000001000 */
[----:B0-23--:R-:W-:Y:S01]  /*2300*/  VIADD R2, R4, 0xffffffe ;  /* 0x0ffffffe04027836 */ /* 0x00dfe20000000000 */
[----:B------:R-:W-:-:S05]  /*2310*/  IADD3 R4, PT, PT, RZ, -R8, RZ ;  /* 0x80000008ff047210 */ /* 0x000fca0007ffe0ff */
[----:B------:R0:W1:Y:S02]  /*2320*/  F2I.FTZ.U32.TRUNC.NTZ R3, R2 ;  /* 0x0000000200037305 */ /* 0x000064000021f000 */
[----:B0-----:R-:W-:Y:S02]  /*2330*/  IMAD.MOV.U32 R2, RZ, RZ, RZ ;  /* 0x000000ffff027224 */ /* 0x001fe400078e00ff */
[----:B-1----:R-:W-:-:S04]  /*2340*/  IMAD.MOV R5, RZ, RZ, -R3 ;  /* 0x000000ffff057224 */ /* 0x002fc800078e0a03 */
        /* <DEDUP_REMOVED lines=10> */
[----:B------:R-:W-:-:S03]  /*23f0*/  IADD3 R2, P2, PT, R16, UR6, RZ ;  /* 0x0000000610027c10 */ /* 0x000fc6000ff5e0ff */
        /* <DEDUP_REMOVED lines=15> */
.L_x_14351:
[----:B------:R3:W-:Y:S01]  /*24f0*/  STG.E.U8 desc[UR36][R2.64], R4 ;  /* 0x0000000402007986 */ /* 0x0007e2000c101124 */
[----:B------:R-:W-:Y:S05]  /*2500*/  BRA `(.L_x_14353) ;  /* 0x0000000c003c7947 */ /* 0x000fea0003800000 */
.L_x_14350:
        /* <DEDUP_REMOVED lines=9> */
.L_x_14355:
[----:B------:R1:W-:Y:S01]  /*25a0*/  STG.E desc[UR36][R2.64], R4 ;  /* 0x0000000402007986 */ /* 0x0003e2000c101924 */
[----:B------:R-:W-:Y:S05]  /*25b0*/  BRA `(.L_x_14353) ;  /* 0x0000000c00107947 */ /* 0x000fea0003800000 */
.L_x_14354:
[----:B------:R2:W-:Y:S01]  /*25c0*/  STG.E.U16 desc[UR36][R2.64], R4 ;  /* 0x0000000402007986 */ /* 0x0005e2000c101524 */
[----:B------:R-:W-:Y:S05]  /*25d0*/  BRA `(.L_x_14353) ;  /* 0x0000000c00087947 */ /* 0x000fea0003800000 */
.L_x_14349:
        /* <DEDUP_REMOVED lines=9> */
.L_x_14357:
[----:B------:R-:W0:Y:S02]  /*2670*/  I2F.S16 R0, R4 ;  /* 0x0000000400007306 */ /* 0x000e240000101400 */
[----:B0-----:R-:W-:-:S05]  /*2680*/  F2FP.F16.F32.PACK_AB R0, RZ, R0 ;  /* 0x00000000ff00723e */ /* 0x001fca00000000ff */
[----:B------:R0:W-:Y:S01]  /*2690*/  STG.E.U16 desc[UR36][R2.64], R0 ;  /* 0x0000000002007986 */ /* 0x0001e2000c101524 */
[----:B------:R-:W-:Y:S05]  /*26a0*/  BRA `(.L_x_14353) ;  /* 0x0000000800d47947 */ /* 0x000fea0003800000 */
.L_x_14356:
[----:B------:R-:W-:-:S09]  /*26b0*/  UISETP.NE.AND UP0, UPT, UR4, 0x7, UPT ;  /* 0x000000070400788c */ /* 0x000fd2000bf05270 */
[----:B------:R-:W-:Y:S05]  /*26c0*/  BRA.U !UP0, `(.L_x_14358) ;  /* 0x0000000108347547 */ /* 0x000fea000b800000 */
[----:B------:R-:W-:-:S09]  /*26d0*/  UISETP.NE.AND UP0, UPT, UR4, 0x8, UPT ;  /* 0x000000080400788c */ /* 0x000fd2000bf05270 */
[----:B------:R-:W-:Y:S05]  /*26e0*/  BRA.U !UP0, `(.L_x_14359) ;  /* 0x0000000108187547 */ /* 0x000fea000b800000 */
[----:B------:R-:W-:-:S09]  /*26f0*/  UISETP.NE.AND UP0, UPT, UR4, 0x9, UPT ;  /* 0x000000090400788c */ /* 0x000fd2000bf05270 */
[----:B------:R-:W-:Y:S05]  /*2700*/  BRA.U UP0, `(.L_x_14352) ;  /* 0x0000000900287547 */ /* 0x000fea000b800000 */
[----:B------:R-:W0:Y:S01]  /*2710*/  I2F.S16 R4, R4 ;  /* 0x0000000400047306 */ /* 0x000e220000101400 */
[----:B------:R-:W-:-:S05]  /*2720*/  HFMA2 R5, -RZ, RZ, 0, 0 ;  /* 0x00000000ff057431 */ /* 0x000fca00000001ff */
[----:B0-----:R0:W-:Y:S01]  /*2730*/  STG.E.64 desc[UR36][R2.64], R4 ;  /* 0x0000000402007986 */ /* 0x0011e2000c101b24 */
[----:B------:R-:W-:Y:S05]  /*2740*/  BRA `(.L_x_14353) ;  /* 0x0000000800ac7947 */ /* 0x000fea0003800000 */
.L_x_14359:
[----:B------:R-:W0:Y:S02]  /*2750*/  I2F.S16 R4, R4 ;  /* 0x0000000400047306 */ /* 0x000e240000101400 */
[----:B0-----:R-:W-:-:S04]  /*2760*/  F2FP.F16.F32.PACK_AB R5, RZ, R4 ;  /* 0x00000004ff05723e */ /* 0x001fc800000000ff */
[----:B------:R-:W-:-:S05]  /*2770*/  PRMT R5, R5, 0x5410, RZ ;  /* 0x0000541005057816 */ /* 0x000fca00000000ff */
[----:B------:R0:W-:Y:S01]  /*2780*/  STG.E desc[UR36][R2.64], R5 ;  /* 0x0000000502007986 */ /* 0x0001e2000c101924 */
[----:B------:R-:W-:Y:S05]  /*2790*/  BRA `(.L_x_14353) ;  /* 0x0000000800987947 */ /* 0x000fea0003800000 */
.L_x_14358:
[----:B------:R-:W0:Y:S02]  /*27a0*/  I2F.F64.S16 R4, R4 ;  /* 0x0000000400047312 */ /* 0x000e240000101c00 */
[----:B0-----:R0:W-:Y:S01]  /*27b0*/  STG.E.64 desc[UR36][R2.64], R4 ;  /* 0x0000000402007986 */ /* 0x0011e2000c101b24 */
[----:B------:R-:W-:Y:S05]  /*27c0*/  BRA `(.L_x_14353) ;  /* 0x00000008008c7947 */ /* 0x000fea0003800000 */
.L_x_14348:
        /* <DEDUP_REMOVED lines=12> */
.L_x_14362:
[----:B------:R-:W-:Y:S01]  /*2890*/  CS2R R6, SRZ ;  /* 0x0000000000067805 */ /* 0x000fe2000001ff00 */
[----:B------:R-:W0:Y:S04]  /*28a0*/  I2F.F64.S16 R4, R4 ;  /* 0x0000000400047312 */ /* 0x000e280000101c00 */
[----:B0-----:R0:W-:Y:S01]  /*28b0*/  STG.E.128 desc[UR36][R2.64], R4 ;  /* 0x0000000402007986 */ /* 0x0011e2000c101d24 */
[----:B------:R-:W-:Y:S05]  /*28c0*/  BRA `(.L_x_14353) ;  /* 0x00000008004c7947 */ /* 0x000fea0003800000 */
.L_x_14361:
        /* <DEDUP_REMOVED lines=19> */
.L_x_14366:
[----:B------:R-:W-:Y:S05]  /*2a00*/  BSYNC.RECONVERGENT B0 ;  /* 0x0000000000007941 */ /* 0x000fea0003800200 */
.L_x_14365:
[----:B------:R-:W-:-:S05]  /*2a10*/  LOP3.LUT R5, R0, 0x80, R5, 0xf8, !PT ;  /* 0x0000008000057812 */ /* 0x000fca00078ef805 */
[----:B------:R0:W-:Y:S01]  /*2a20*/  STG.E.U8 desc[UR36][R2.64], R5 ;  /* 0x0000000502007986 */ /* 0x0001e2000c101124 */
[----:B------:R-:W-:Y:S05]  /*2a30*/  BRA `(.L_x_14353) ;  /* 0x0000000400f07947 */ /* 0x000fea0003800000 */
.L_x_14364:
        /* <DEDUP_REMOVED lines=15> */
.L_x_14368:
[----:B------:R-:W-:Y:S05]  /*2b30*/  BSYNC.RECONVERGENT B0 ;  /* 0x0000000000007941 */ /* 0x000fea0003800200 */
.L_x_14367:
[----:B------:R-:W-:-:S05]  /*2b40*/  LOP3.LUT R5, R0, 0x80, R5, 0xf8, !PT ;  /* 0x0000008000057812 */ /* 0x000fca00078ef805 */
[----:B------:R0:W-:Y:S01]  /*2b50*/  STG.E.U8 desc[UR36][R2.64], R5 ;  /* 0x0000000502007986 */ /* 0x0001e2000c101124 */
[----:B------:R-:W-:Y:S05]  /*2b60*/  BRA `(.L_x_14353) ;  /* 0x0000000400a47947 */ /* 0x000fea0003800000 */
.L_x_14363:
[----:B------:R-:W0:Y:S02]  /*2b70*/  I2F.S16 R0, R4 ;  /* 0x0000000400007306 */ /* 0x000e240000101400 */
[----:B0-----:R-:W-:-:S05]  /*2b80*/  F2FP.BF16.F32.PACK_AB R0, RZ, R0 ;  /* 0x00000000ff00723e */ /* 0x001fca00000010ff */
[----:B------:R0:W-:Y:S01]  /*2b90*/  STG.E.U16 desc[UR36][R2.64], R0 ;  /* 0x0000000002007986 */ /* 0x0001e2000c101524 */
[----:B------:R-:W-:Y:S05]  /*2ba0*/  BRA `(.L_x_14353) ;  /* 0x0000000400947947 */ /* 0x000fea0003800000 */
.L_x_14360:
        /* <DEDUP_REMOVED lines=10> */
.L_x_14371:
        /* <DEDUP_REMOVED lines=13> */
.L_x_14374:
[----:B------:R-:W-:-:S04]  /*2d20*/  SHF.R.U32.HI R0, RZ, 0x14, R7 ;  /* 0x00000014ff007819 */ /* 0x000fc80000011607 */
[----:B------:R-:W-:-:S04]  /*2d30*/  LOP3.LUT R0, R0, 0x1, RZ, 0xc0, !PT ;  /* 0x0000000100007812 */ /* 0x000fc800078ec0ff */
[----:B------:R-:W-:-:S04]  /*2d40*/  IADD3 R0, PT, PT, R7, 0x487ffff, R0 ;  /* 0x0487ffff07007810 */ /* 0x000fc80007ffe000 */
[----:B------:R-:W-:-:S04]  /*2d50*/  SHF.R.U32.HI R0, RZ, 0x14, R0 ;  /* 0x00000014ff007819 */ /* 0x000fc80000011600 */
[----:B------:R-:W-:-:S07]  /*2d60*/  LOP3.LUT R4, R0, 0xff, RZ, 0xc0, !PT ;  /* 0x000000ff00047812 */ /* 0x000fce00078ec0ff */
.L_x_14375:
[----:B------:R-:W-:-:S04]  /*2d70*/  SHF.R.U32.HI R5, RZ, 0x18, R7 ;  /* 0x00000018ff057819 */ /* 0x000fc80000011607 */
[----:B------:R-:W-:-:S04]  /*2d80*/  LOP3.LUT R4, R4, 0x80, R5, 0xf8, !PT ;  /* 0x0000008004047812 */ /* 0x000fc800078ef805 */
[----:B------:R-:W-:-:S07]  /*2d90*/  PRMT R0, R4, 0x7610, R0 ;  /* 0x0000761004007816 */ /* 0x000fce0000000000 */
.L_x_14373:
[----:B------:R-:W-:Y:S05]  /*2da0*/  BSYNC.RECONVERGENT B0 ;  /* 0x0000000000007941 */ /* 0x000fea0003800200 */
.L_x_14372:
[----:B------:R0:W-:Y:S01]  /*2db0*/  STG.E.U8 desc[UR36][R2.64], R0 ;  /* 0x0000000002007986 */ /* 0x0001e2000c101124 */
[----:B------:R-:W-:Y:S05]  /*2dc0*/  BRA `(.L_x_14353) ;  /* 0x00000004000c7947 */ /* 0x000fea0003800000 */
.L_x_14370:
[----:B------:R-:W0:Y:S01]  /*2dd0*/  I2F.S16 R7, R4 ;  /* 0x0000000400077306 */ /* 0x000e220000101400 */
[----:B------:R-:W-:Y:S01]  /*2de0*/  BSSY.RECONVERGENT B0, `(.L_x_14376) ;  /* 0x0000014000007945 */ /* 0x000fe20003800200 */
[----:B------:R-:W-:Y:S02]  /*2df0*/  MOV R0, 0x80 ;  /* 0x0000008000007802 */ /* 0x000fe40000000f00 */
        /* <DEDUP_REMOVED lines=10> */
.L_x_14378:
[----:B------:R-:W-:-:S04]  /*2ea0*/  SHF.R.U32.HI R0, RZ, 0x15, R7 ;  /* 0x00000015ff007819 */ /* 0x000fc80000011607 */
[----:B------:R-:W-:-:S04]  /*2eb0*/  LOP3.LUT R0, R0, 0x1, RZ, 0xc0, !PT ;  /* 0x0000000100007812 */ /* 0x000fc800078ec0ff */
[----:B------:R-:W-:-:S04]  /*2ec0*/  IADD3 R0, PT, PT, R7, 0x88fffff, R0 ;  /* 0x088fffff07007810 */ /* 0x000fc80007ffe000 */
[----:B------:R-:W-:-:S04]  /*2ed0*/  SHF.R.U32.HI R0, RZ, 0x15, R0 ;  /* 0x00000015ff007819 */ /* 0x000fc80000011600 */
[----:B------:R-:W-:-:S07]  /*2ee0*/  LOP3.LUT R4, R0, 0xff, RZ, 0xc0, !PT ;  /* 0x000000ff00047812 */ /* 0x000fce00078ec0ff */
.L_x_14379:
[----:B------:R-:W-:-:S04]  /*2ef0*/  SHF.R.U32.HI R5, RZ, 0x18, R7 ;  /* 0x00000018ff057819 */ /* 0x000fc80000011607 */
[----:B------:R-:W-:-:S04]  /*2f00*/  LOP3.LUT R4, R4, 0x80, R5, 0xf8, !PT ;  /* 0x0000008004047812 */ /* 0x000fc800078ef805 */
[----:B------:R-:W-:-:S07]  /*2f10*/  PRMT R0, R4, 0x7610, R0 ;  /* 0x0000761004007816 */ /* 0x000fce0000000000 */
.L_x_14377:
[----:B------:R-:W-:Y:S05]  /*2f20*/  BSYNC.RECONVERGENT B0 ;  /* 0x0000000000007941 */ /* 0x000fea0003800200 */
.L_x_14376:
[----:B------:R0:W-:Y:S01]  /*2f30*/  STG.E.U8 desc[UR36][R2.64], R0 ;  /* 0x0000000002007986 */ /* 0x0001e2000c101124 */
[----:B------:R-:W-:Y:S05]  /*2f40*/  BRA `(.L_x_14353) ;  /* 0x0000000000ac7947 */ /* 0x000fea0003800000 */
.L_x_14369:
[----:B------:R-:W-:-:S09]  /*2f50*/  UISETP.NE.AND UP0, UPT, UR4, 0x1c, UPT ;  /* 0x0000001c0400788c */ /* 0x000fd2000bf05270 */
[----:B------:R-:W-:Y:S05]  /*2f60*/  BRA.U !UP0, `(.L_x_14380) ;  /* 0x0000000108a07547 */ /* 0x000fea000b800000 */
[----:B------:R-:W-:-:S09]  /*2f70*/  UISETP.NE.AND UP0, UPT, UR4, 0x1d, UPT ;  /* 0x0000001d0400788c */ /* 0x000fd2000bf05270 */
[----:B------:R-:W-:Y:S05]  /*2f80*/  BRA.U !UP0, `(.L_x_14381) ;  /* 0x00000001088c7547 */ /* 0x000fea000b800000 */
[----:B------:R-:W-:-:S09]  /*2f90*/  UISETP.NE.AND UP0, UPT, UR4, 0x2c, UPT ;  /* 0x0000002c0400788c */ /* 0x000fd2000bf05270 */
[----:B------:R-:W-:Y:S05]  /*2fa0*/  BRA.U !UP0, `(.L_x_14382) ;  /* 0x0000000108447547 */ /* 0x000fea000b800000 */
.L_x_14352:
        /* <DEDUP_REMOVED lines=16> */
.L_x_14383:
[----:B------:R-:W-:Y:S05]  /*30b0*/  BRA `(.L_x_14353) ;  /* 0x0000000000507947 */ /* 0x000fea0003800000 */
.L_x_14382:
        /* <DEDUP_REMOVED lines=16> */
.L_x_14381:
[----:B------:R-:W-:-:S05]  /*31c0*/  SHF.R.S32.HI R5, RZ, 0x1f, R4 ;  /* 0x0000001fff057819 */ /* 0x000fca0000011404 */
[----:B------:R0:W-:Y:S01]  /*31d0*/  STG.E.64 desc[UR36][R2.64], R4 ;  /* 0x0000000402007986 */ /* 0x0001e2000c101b24 */
[----:B------:R-:W-:Y:S05]  /*31e0*/  BRA `(.L_x_14353) ;  /* 0x0000000000047947 */ /* 0x000fea0003800000 */
.L_x_14380:
[----:B------:R0:W-:Y:S02]  /*31f0*/  STG.E desc[UR36][R2.64], R4 ;  /* 0x0000000402007986 */ /* 0x0001e4000c101924 */
.L_x_14353:
[----:B------:R-:W-:-:S07]  /*3200*/  VIADD R17, R17, 0x80 ;  /* 0x0000008011117836 */ /* 0x000fce0000000000 */
.L_x_14312:
[----:B------:R-:W-:Y:S05]  /*3210*/  BSYNC.RECONVERGENT B6 ;  /* 0x0000000000067941 */ /* 0x000fea0003800200 */
.L_x_14311:
        /* <DEDUP_REMOVED lines=9> */
[----:B------:R-:W1:Y:S01]  /*32b0*/  LDCU.64 UR4, c[0x0][0x390] ;  /* 0x00007200ff0477ac */ /* 0x000e620008000a00 */
[----:B------:R-:W-:Y:S01]  /*32c0*/  IMAD.MOV.U32 R16, RZ, RZ, RZ ;  /* 0x000000ffff107224 */ /* 0x000fe200078e00ff */
[----:B------:R-:W0:Y:S01]  /*32d0*/  LDCU UR6, c[0x0][0x38c] ;  /* 0x00007180ff0677ac */ /* 0x000e220008000800 */
[----:B------:R-:W5:Y:S01]  /*32e0*/  LDCU.64 UR8, c[0x0][0x4b8] ;  /* 0x00009700ff0877ac */ /* 0x000f620008000a00 */
[----:B------:R-:W-:Y:S01]  /*32f0*/  UISETP.NE.AND UP0, UPT, UR40, URZ, UPT ;  /* 0x000000ff2800728c */ /* 0x000fe2000bf05270 */
[----:B-1234-:R-:W-:-:S05]  /*3300*/  IMAD.HI.U32 R2, R17, UR4, R16 ;  /* 0x0000000411027c27 */ /* 0x01efca000f8e0010 */
[----:B------:R-:W-:-:S05]  /*3310*/  SHF.R.U32.HI R3, RZ, UR5, R2 ;  /* 0x00000005ff037c19 */ /* 0x000fca0008011602 */
[----:B------:R-:W-:-:S04]  /*3320*/  IMAD.MOV R0, RZ, RZ, -R3 ;  /* 0x000000ffff007224 */ /* 0x000fc800078e0a03 */
[----:B0-----:R-:W-:-:S04]  /*3330*/  IMAD R0, R0, UR6, R17 ;  /* 0x0000000600007c24 */ /* 0x001fc8000f8e0211 */
        /* <DEDUP_REMOVED lines=289> */
.L_x_14386:
[----:B------:R-:W1:Y:S01]  /*4550*/  LDCU.64 UR6, c[0x0][0x588] ;  /* 0x0000b100ff0677ac */ /* 0x000e620008000a00 */
[----:B------:R-:W-:-:S04]  /*4560*/  UPRMT UR4, UR42, 0x9910, URZ ;  /* 0x000099102a047896 */ /* 0x000fc800080000ff */
[----:B------:R-:W-:Y:S01]  /*4570*/  UISETP.GT.AND UP0, UPT, UR4, 0x9, UPT ;  /* 0x000000090400788c */ /* 0x000fe2000bf04270 */
[----:B-1234-:R-:W-:-:S04]  /*4580*/  IADD3 R2, P0, PT, R0, UR6, RZ ;  /* 0x0000000600027c10 */ /* 0x01efc8000ff1e0ff */
        /* <DEDUP_REMOVED lines=12> */
.L_x_14390:
[----:B------:R1:W5:Y:S01]  /*4650*/  LDG.E.U8 R0, desc[UR36][R2.64] ;  /* 0x0000002402007981 */ /* 0x000362000c1e1100 */
[----:B------:R-:W-:Y:S05]  /*4660*/  BRA `(.L_x_14392) ;  /* 0x0000000c004c7947 */ /* 0x000fea0003800000 */
.L_x_14389:
        /* <DEDUP_REMOVED lines=8> */
.L_x_14394:
[----:B------:R3:W5:Y:S01]  /*46f0*/  LDG.E.U16 R0, desc[UR36][R2.64] ;  /* 0x0000002402007981 */ /* 0x000762000c1e1500 */
[----:B------:R-:W-:Y:S05]  /*4700*/  BRA `(.L_x_14392) ;  /* 0x0000000c00247947 */ /* 0x000fea0003800000 */
.L_x_14393:
[----:B------:R2:W5:Y:S01]  /*4710*/  LDG.E.U16 R0, desc[UR36][R2.64] ;  /* 0x0000002402007981 */ /* 0x000562000c1e1500 */
[----:B------:R-:W-:Y:S05]  /*4720*/  BRA `(.L_x_14392) ;  /* 0x0000000c001c7947 */ /* 0x000fea0003800000 */
.L_x_14388:
        /* <DEDUP_REMOVED lines=9> */
.L_x_14396:
[----:B------:R-:W2:Y:S02]  /*47c0*/  LDG.E.U16 R4, desc[UR36][R2.64] ;  /* 0x0000002402047981 */ /* 0x000ea4000c1e1500 */
[----:B--2---:R-:W-:-:S06]  /*47d0*/  HADD2.F32 R4, -RZ, R4.H0_H0 ;  /* 0x20000004ff047230 */ /* 0x004fcc0000004100 */
[----:B------:R-:W0:Y:S02]  /*47e0*/  F2I.FTZ.TRUNC.NTZ R4, R4 ;  /* 0x0000000400047305 */ /* 0x000e24000021f100 */
[----:B0-----:R-:W-:Y:S01]  /*47f0*/  PRMT R0, R4, 0x7610, R0 ;  /* 0x0000761004007816 */ /* 0x001fe20000000000 */
[----:B------:R-:W-:Y:S06]  /*4800*/  BRA `(.L_x_14392) ;  /* 0x0000000800e47947 */ /* 0x000fec0003800000 */
.L_x_14395:
        /* <DEDUP_REMOVED lines=9> */
.L_x_14398:
[----:B------:R-:W2:Y:S02]  /*48a0*/  LDG.E.U16 R2, desc[UR36][R2.64] ;  /* 0x0000002402027981 */ /* 0x000ea4000c1e1500 */
[----:B--2---:R-:W-:-:S06]  /*48b0*/  HADD2.F32 R4, -RZ, R2.H0_H0 ;  /* 0x20000002ff047230 */ /* 0x004fcc0000004100 */
[----:B------:R-:W0:Y:S02]  /*48c0*/  F2I.FTZ.TRUNC.NTZ R4, R4 ;  /* 0x0000000400047305 */ /* 0x000e24000021f100 */
[----:B0-----:R-:W-:Y:S01]  /*48d0*/  PRMT R0, R4, 0x7610, R0 ;  /* 0x0000761004007816 */ /* 0x001fe20000000000 */
[----:B------:R-:W-:Y:S06]  /*48e0*/  BRA `(.L_x_14392) ;  /* 0x0000000800ac7947 */ /* 0x000fec0003800000 */
.L_x_14397:
[----:B------:R-:W2:Y:S02]  /*48f0*/  LDG.E.64 R2, desc[UR36][R2.64] ;  /* 0x0000002402027981 */ /* 0x000ea4000c1e1b00 */
[----:B--2---:R0:W1:Y:S02]  /*4900*/  F2I.F64.TRUNC R0, R2 ;  /* 0x0000000200007311 */ /* 0x004064000030d100 */
[----:B01----:R-:W-:Y:S05]  /*4910*/  BRA `(.L_x_14392) ;  /* 0x0000000800a07947 */ /* 0x003fea0003800000 */
.L_x_14387:
        /* <DEDUP_REMOVED lines=12> */
.L_x_14401:
[----:B------:R-:W2:Y:S02]  /*49e0*/  LDG.E.64 R2, desc[UR36][R2.64] ;  /* 0x0000002402027981 */ /* 0x000ea4000c1e1b00 */
[----:B--2---:R0:W1:Y:S02]  /*49f0*/  F2I.F64.TRUNC R0, R2 ;  /* 0x0000000200007311 */ /* 0x004064000030d100 */
[----:B01----:R-:W-:Y:S05]  /*4a00*/  BRA `(.L_x_14392) ;  /* 0x0000000800647947 */ /* 0x003fea0003800000 */
.L_x_14400:
        /* <DEDUP_REMOVED lines=27> */
.L_x_14403:
        /* <DEDUP_REMOVED lines=14> */
.L_x_14402:
[----:B------:R-:W2:Y:S02]  /*4ca0*/  LDG.E.U16 R4, desc[UR36][R2.64] ;  /* 0x0000002402047981 */ /* 0x000ea4000c1e1500 */
[----:B--2---:R-:W-:-:S06]  /*4cb0*/  IMAD.U32 R4, R4, 0x10000, RZ ;  /* 0x0001000004047824 */ /* 0x004fcc00078e00ff */
[----:B------:R-:W0:Y:S02]  /*4cc0*/  F2I.FTZ.TRUNC.NTZ R4, R4 ;  /* 0x0000000400047305 */ /* 0x000e24000021f100 */
[----:B0-----:R-:W-:Y:S01]  /*4cd0*/  PRMT R0, R4, 0x7610, R0 ;  /* 0x0000761004007816 */ /* 0x001fe20000000000 */
[----:B------:R-:W-:Y:S06]  /*4ce0*/  BRA `(.L_x_14392) ;  /* 0x0000000400ac7947 */ /* 0x000fec0003800000 */
.L_x_14399:
        /* <DEDUP_REMOVED lines=10> */
.L_x_14406:
        /* <DEDUP_REMOVED lines=21> */
.L_x_14410:
[----:B------:R-:W-:Y:S05]  /*4ee0*/  BSYNC.RECONVERGENT B1 ;  /* 0x0000000000017941 */ /* 0x000fea0003800200 */
.L_x_14409:
[----:B------:R-:W-:Y:S02]  /*4ef0*/  SHF.L.U32 R0, R0, 0x14, RZ ;  /* 0x0000001400007819 */ /* 0x000fe400000006ff */
[----:B------:R-:W-:-:S04]  /*4f00*/  LEA R2, R2, 0x3b800000, 0x17 ;  /* 0x3b80000002027811 */ /* 0x000fc800078eb8ff */
[----:B------:R-:W-:-:S07]  /*4f10*/  LOP3.LUT R4, R2, R0, R7, 0xfe, !PT ;  /* 0x0000000002047212 */ /* 0x000fce00078efe07 */
.L_x_14408:
[----:B------:R-:W-:Y:S05]  /*4f20*/  BSYNC.RECONVERGENT B0 ;  /* 0x0000000000007941 */ /* 0x000fea0003800200 */
.L_x_14407:
[----:B------:R-:W0:Y:S02]  /*4f30*/  F2I.FTZ.TRUNC.NTZ R4, R4 ;  /* 0x0000000400047305 */ /* 0x000e24000021f100 */
[----:B0-----:R-:W-:Y:S01]  /*4f40*/  PRMT R0, R4, 0x7610, R0 ;  /* 0x0000761004007816 */ /* 0x001fe20000000000 */
[----:B------:R-:W-:Y:S06]  /*4f50*/  BRA `(.L_x_14392) ;  /* 0x0000000400107947 */ /* 0x000fec0003800000 */
.L_x_14405:
        /* <DEDUP_REMOVED lines=21> */
.L_x_14414:
[----:B------:R-:W-:Y:S05]  /*50b0*/  BSYNC.RECONVERGENT B1 ;  /* 0x0000000000017941 */ /* 0x000fea0003800200 */
.L_x_14413:
[----:B------:R-:W-:Y:S01]  /*50c0*/  IMAD.SHL.U32 R0, R0, 0x200000, RZ ;  /* 0x0020000000007824 */ /* 0x000fe200078e00ff */
[----:B------:R-:W-:-:S04]  /*50d0*/  LEA R2, R2, 0x37800000, 0x17 ;  /* 0x3780000002027811 */ /* 0x000fc800078eb8ff */
[----:B------:R-:W-:-:S07]  /*50e0*/  LOP3.LUT R4, R2, R0, R7, 0xfe, !PT ;  /* 0x0000000002047212 */ /* 0x000fce00078efe07 */
.L_x_14412:
[----:B------:R-:W-:Y:S05]  /*50f0*/  BSYNC.RECONVERGENT B0 ;  /* 0x0000000000007941 */ /* 0x000fea0003800200 */
.L_x_14411:
[----:B------:R-:W0:Y:S02]  /*5100*/  F2I.FTZ.TRUNC.NTZ R4, R4 ;  /* 0x0000000400047305 */ /* 0x000e24000021f100 */
[----:B0-----:R-:W-:Y:S01]  /*5110*/  PRMT R0, R4, 0x7610, R0 ;  /* 0x0000761004007816 */ /* 0x001fe20000000000 */
[----:B------:R-:W-:Y:S06]  /*5120*/  BRA `(.L_x_14392) ;  /* 0x00000000009c7947 */ /* 0x000fec0003800000 */
.L_x_14404:
        /* <DEDUP_REMOVED lines=14> */
.L_x_14418:
[----:B------:R-:W-:Y:S05]  /*5210*/  BSYNC.RECONVERGENT B0 ;  /* 0x0000000000007941 */ /* 0x000fea0003800200 */
.L_x_14417:
[----:B------:R-:W0:Y:S02]  /*5220*/  F2I.FTZ.TRUNC.NTZ R4, R4 ;  /* 0x0000000400047305 */ /* 0x000e24000021f100 */
[----:B0-----:R-:W-:Y:S01]  /*5230*/  PRMT R0, R4, 0x7610, R0 ;  /* 0x0000761004007816 */ /* 0x001fe20000000000 */
[----:B------:R-:W-:Y:S06]  /*5240*/  BRA `(.L_x_14392) ;  /* 0x0000000000547947 */ /* 0x000fec0003800000 */
.L_x_14391:
        /* <DEDUP_REMOVED lines=16> */
.L_x_14419:
[----:B------:R-:W-:Y:S01]  /*5350*/  PRMT R0, RZ, 0x7610, R0 ;  /* 0x00007610ff007816 */ /* 0x000fe20000000000 */
[----:B------:R-:W-:Y:S06]  /*5360*/  BRA `(.L_x_14392) ;  /* 0x00000000000c7947 */ /* 0x000fec0003800000 */
.L_x_14416:
[----:B------:R0:W5:Y:S01]  /*5370*/  LDG.E.U16 R0, desc[UR36][R2.64] ;  /* 0x0000002402007981 */ /* 0x000162000c1e1500 */
[----:B------:R-:W-:Y:S05]  /*5380*/  BRA `(.L_x_14392) ;  /* 0x0000000000047947 */ /* 0x000fea0003800000 */
.L_x_14415:
[----:B------:R0:W5:Y:S02]  /*5390*/  LDG.E.U16 R0, desc[UR36][R2.64] ;  /* 0x0000002402007981 */ /* 0x000164000c1e1500 */
.L_x_14392:
[-C--:B------:R-:W-:Y:S01]  /*53a0*/  IABS R4, R18.reuse ;  /* 0x0000001200047213 */ /* 0x080fe20000000000 */
[----:B------:R-:W0:Y:S01]  /*53b0*/  LDCU.64 UR6, c[0x0][0x580] ;  /* 0x0000b000ff0677ac */ /* 0x000e220008000a00 */
[----:B-1---5:R-:W-:Y:S02]  /*53c0*/  PRMT R0, R0, 0x9910, RZ ;  /* 0x0000991000007816 */ /* 0x022fe400000000ff */
[----:B------:R-:W1:Y:S01]  /*53d0*/  I2F.RP R5, R4 ;  /* 0x0000000400057306 */ /* 0x000e620000209400 */
[----:B------:R-:W-:Y:S01]  /*53e0*/  IABS R6, R18 ;  /* 0x0000001200067213 */ /* 0x000fe20000000000 */
[----:B------:R-:W-:Y:S01]  /*53f0*/  UPRMT UR4, UR41, 0x9910, URZ ;  /* 0x0000991029047896 */ /* 0x000fe200080000ff */
[----:B------:R-:W-:Y:S02]  /*5400*/  IABS R8, R0 ;  /* 0x0000000000087213 */ /* 0x000fe40000000000 */
[----:B------:R-:W-:Y:S01]  /*5410*/  ISETP.GE.AND P1, PT, R0, RZ, PT ;  /* 0x000000ff0000720c */ /* 0x000fe20003f26270 */
[----:B------:R-:W-:-:S02]  /*5420*/  UISETP.GT.AND UP0, UPT, UR4, 0x9, UPT ;  /* 0x000000090400788c */ /* 0x000fc4000bf04270 */
[----:B-1----:R-:W0:Y:S02]  /*5430*/  MUFU.RCP R5, R5 ;  /* 0x0000000500057308 */ /* 0x002e240000001000 */
[----:B0-234-:R-:W-:Y:S01]  /*5440*/  IADD3 R2, PT, PT, R5, 0xffffffe, RZ ;  /* 0x0ffffffe05027810 */ /* 0x01dfe20007ffe0ff */
[----:B------:R-:W-:-:S05]  /*5450*/  IMAD.MOV R5, RZ, RZ, -R6 ;  /* 0x000000ffff057224 */ /* 0x000fca00078e0a06 */
[----:B------:R0:W1:Y:S02]  /*5460*/  F2I.FTZ.U32.TRUNC.NTZ R3, R2 ;  /* 0x0000000200037305 */ /* 0x000064000021f000 */
[----:B0-----:R-:W-:Y:S01]  /*5470*/  MOV R2, RZ ;  /* 0x000000ff00027202 */ /* 0x001fe20000000f00 */
        /* <DEDUP_REMOVED lines=12> */
[----:B------:R-:W-:Y:S01]  /*5540*/  IMAD.MOV.U32 R4, RZ, RZ, R3 ;  /* 0x000000ffff047224 */ /* 0x000fe200078e0003 */
[----:B------:R-:W-:-:S03]  /*5550*/  IADD3.X R3, PT, PT, RZ, UR7, RZ, P2, !PT ;  /* 0x00000007ff037c10 */ /* 0x000fc600097fe4ff */
        /* <DEDUP_REMOVED lines=13> */
.L_x_14423:
[----:B------:R0:W-:Y:S01]  /*5630*/  STG.E.U8 desc[UR36][R2.64], R4 ;  /* 0x0000000402007986 */ /* 0x0001e2000c101124 */
[----:B------:R-:W-:Y:S05]  /*5640*/  BRA `(.L_x_14425) ;  /* 0x0000000c00387947 */ /* 0x000fea0003800000 */
.L_x_14422:
        /* <DEDUP_REMOVED lines=9> */
.L_x_14427:
[----:B------:R0:W-:Y:S01]  /*56e0*/  STG.E desc[UR36][R2.64], R4 ;  /* 0x0000000402007986 */ /* 0x0001e2000c101924 */
[----:B------:R-:W-:Y:S05]  /*56f0*/  BRA `(.L_x_14425) ;  /* 0x0000000c000c7947 */ /* 0x000fea0003800000 */
.L_x_14426:
[----:B------:R0:W-:Y:S01]  /*5700*/  STG.E.U16 desc[UR36][R2.64], R4 ;  /* 0x0000000402007986 */ /* 0x0001e2000c101524 */
[----:B------:R-:W-:Y:S05]  /*5710*/  BRA `(.L_x_14425) ;  /* 0x0000000c00047947 */ /* 0x000fea0003800000 */
.L_x_14421:
        /* <DEDUP_REMOVED lines=9> */
.L_x_14429:
[----:B------:R-:W0:Y:S02]  /*57b0*/  I2F.S16 R0, R4 ;  /* 0x0000000400007306 */ /* 0x000e240000101400 */
[----:B0-----:R-:W-:-:S05]  /*57c0*/  F2FP.F16.F32.PACK_AB R0, RZ, R0 ;  /* 0x00000000ff00723e */ /* 0x001fca00000000ff */
[----:B------:R0:W-:Y:S01]  /*57d0*/  STG.E.U16 desc[UR36][R2.64], R0 ;  /* 0x0000000002007986 */ /* 0x0001e2000c101524 */
[----:B------:R-:W-:Y:S05]  /*57e0*/  BRA `(.L_x_14425) ;  /* 0x0000000800d07947 */ /* 0x000fea0003800000 */
.L_x_14428:
        /* <DEDUP_REMOVED lines=10> */
.L_x_14431:
[----:B------:R-:W0:Y:S02]  /*5890*/  I2F.S16 R4, R4 ;  /* 0x0000000400047306 */ /* 0x000e240000101400 */
[----:B0-----:R-:W-:-:S04]  /*58a0*/  F2FP.F16.F32.PACK_AB R5, RZ, R4 ;  /* 0x00000004ff05723e */ /* 0x001fc800000000ff */
[----:B------:R-:W-:-:S05]  /*58b0*/  PRMT R5, R5, 0x5410, RZ ;  /* 0x0000541005057816 */ /* 0x000fca00000000ff */
[----:B------:R0:W-:Y:S01]  /*58c0*/  STG.E desc[UR36][R2.64], R5 ;  /* 0x0000000502007986 */ /* 0x0001e2000c101924 */
[----:B------:R-:W-:Y:S05]  /*58d0*/  BRA `(.L_x_14425) ;  /* 0x0000000800947947 */ /* 0x000fea0003800000 */
.L_x_14430:
[----:B------:R-:W0:Y:S02]  /*58e0*/  I2F.F64.S16 R4, R4 ;  /* 0x0000000400047312 */ /* 0x000e240000101c00 */
[----:B0-----:R0:W-:Y:S01]  /*58f0*/  STG.E.64 desc[UR36][R2.64], R4 ;  /* 0x0000000402007986 */ /* 0x0011e2000c101b24 */
[----:B------:R-:W-:Y:S05]  /*5900*/  BRA `(.L_x_14425) ;  /* 0x0000000800887947 */ /* 0x000fea0003800000 */
.L_x_14420:
        /* <DEDUP_REMOVED lines=12> */
.L_x_14435:
        /* <DEDUP_REMOVED lines=18> */
.L_x_14438:
[----:B------:R-:W-:-:S04]  /*5af0*/  SHF.R.U32.HI R5, RZ, 0x18, R7 ;  /* 0x00000018ff057819 */ /* 0x000fc80000011607 */
[----:B------:R-:W-:-:S07]  /*5b00*/  LOP3.LUT R0, R0, 0x80, R5, 0xf8, !PT ;  /* 0x0000008000007812 */ /* 0x000fce00078ef805 */
.L_x_14437:
[----:B------:R-:W-:Y:S05]  /*5b10*/  BSYNC.RECONVERGENT B0 ;  /* 0x0000000000007941 */ /* 0x000fea0003800200 */
.L_x_14436:
[----:B------:R0:W-:Y:S01]  /*5b20*/  STG.E.U8 desc[UR36][R2.64], R0 ;  /* 0x0000000002007986 */ /* 0x0001e2000c101124 */
[----:B------:R-:W-:Y:S05]  /*5b30*/  BRA `(.L_x_14425) ;  /* 0x0000000400fc7947 */ /* 0x000fea0003800000 */
.L_x_14434:
        /* <DEDUP_REMOVED lines=18> */
.L_x_14441:
[----:B------:R-:W-:-:S04]  /*5c60*/  SHF.R.U32.HI R5, RZ, 0x18, R7 ;  /* 0x00000018ff057819 */ /* 0x000fc80000011607 */
[----:B------:R-:W-:-:S07]  /*5c70*/  LOP3.LUT R0, R0, 0x80, R5, 0xf8, !PT ;  /* 0x0000008000007812 */ /* 0x000fce00078ef805 */
.L_x_14440:
[----:B------:R-:W-:Y:S05]  /*5c80*/  BSYNC.RECONVERGENT B0 ;  /* 0x0000000000007941 */ /* 0x000fea0003800200 */
.L_x_14439:
[----:B------:R0:W-:Y:S01]  /*5c90*/  STG.E.U8 desc[UR36][R2.64], R0 ;  /* 0x0000000002007986 */ /* 0x0001e2000c101124 */
[----:B------:R-:W-:Y:S05]  /*5ca0*/  BRA `(.L_x_14425) ;  /* 0x0000000400a07947 */ /* 0x000fea0003800000 */
.L_x_14433:
        /* <DEDUP_REMOVED lines=22> */
.L_x_14443:
[----:B------:R-:W-:-:S05]  /*5e10*/  SHF.R.S32.HI R5, RZ, 0x1f, R4 ;  /* 0x0000001fff057819 */ /* 0x000fca0000011404 */
[----:B------:R0:W-:Y:S01]  /*5e20*/  STG.E.64 desc[UR36][R2.64], R4 ;  /* 0x0000000402007986 */ /* 0x0001e2000c101b24 */
[----:B------:R-:W-:Y:S05]  /*5e30*/  BRA `(.L_x_14425) ;  /* 0x00000004003c7947 */ /* 0x000fea0003800000 */
.L_x_14442:
[----:B------:R0:W-:Y:S01]  /*5e40*/  STG.E desc[UR36][R2.64], R4 ;  /* 0x0000000402007986 */ /* 0x0001e2000c101924 */
[----:B------:R-:W-:Y:S05]  /*5e50*/  BRA `(.L_x_14425) ;  /* 0x0000000400347947 */ /* 0x000fea0003800000 */
.L_x_14432:
        /* <DEDUP_REMOVED lines=10> */
.L_x_14445:
[----:B------:R-:W-:Y:S01]  /*5f00*/  CS2R R6, SRZ ;  /* 0x0000000000067805 */ /* 0x000fe2000001ff00 */
[----:B------:R-:W0:Y:S04]  /*5f10*/  I2F.F64.S16 R4, R4 ;  /* 0x0000000400047312 */ /* 0x000e280000101c00 */
[----:B0-----:R4:W-:Y:S01]  /*5f20*/  STG.E.128 desc[UR36][R2.64], R4 ;  /* 0x0000000402007986 */ /* 0x0019e2000c101d24 */
[----:B------:R-:W-:Y:S05]  /*5f30*/  BRA `(.L_x_14425) ;  /* 0x0000000000fc7947 */ /* 0x000fea0003800000 */
.L_x_14444:
[----:B------:R-:W-:-:S09]  /*5f40*/  UISETP.NE.AND UP0, UPT, UR4, 0xf, UPT ;  /* 0x0000000f0400788c */ /* 0x000fd2000bf05270 */
[----:B------:R-:W-:Y:S05]  /*5f50*/  BRA.U !UP0, `(.L_x_14446) ;  /* 0x0000000108e87547 */ /* 0x000fea000b800000 */
[----:B------:R-:W-:-:S09]  /*5f60*/  UISETP.NE.AND UP0, UPT, UR4, 0x17, UPT ;  /* 0x000000170400788c */ /* 0x000fd2000bf05270 */
[----:B------:R-:W-:Y:S05]  /*5f70*/  BRA.U !UP0, `(.L_x_14447) ;  /* 0x0000000108907547 */ /* 0x000fea000b800000 */
[----:B------:R-:W-:-:S09]  /*5f80*/  UISETP.NE.AND UP0, UPT, UR4, 0x18, UPT ;  /* 0x000000180400788c */ /* 0x000fd2000bf05270 */
[----:B------:R-:W-:Y:S05]  /*5f90*/  BRA.U !UP0, `(.L_x_14448) ;  /* 0x0000000108447547 */ /* 0x000fea000b800000 */
.L_x_14424:
        /* <DEDUP_REMOVED lines=16> */
.L_x_14449:
[----:B------:R-:W-:Y:S05]  /*60a0*/  BRA `(.L_x_14425) ;  /* 0x0000000000a07947 */ /* 0x000fea0003800000 */
.L_x_14448:
        /* <DEDUP_REMOVED lines=13> */
.L_x_14451:
[----:B------:R-:W-:Y:S05]  /*6180*/  BSYNC.RECONVERGENT B0 ;  /* 0x0000000000007941 */ /* 0x000fea0003800200 */
.L_x_14450:
[----:B------:R-:W-:-:S05]  /*6190*/  LOP3.LUT R5, R0, 0x80, R5, 0xf8, !PT ;  /* 0x0000008000057812 */ /* 0x000fca00078ef805 */
[----:B------:R2:W-:Y:S01]  /*61a0*/  STG.E.U8 desc[UR36][R2.64], R5 ;  /* 0x0000000502007986 */ /* 0x0005e2000c101124 */
[----:B------:R-:W-:Y:S05]  /*61b0*/  BRA `(.L_x_14425) ;  /* 0x00000000005c7947 */ /* 0x000fea0003800000 */
.L_x_14447:
        /* <DEDUP_REMOVED lines=12> */
.L_x_14453:
[----:B------:R-:W-:Y:S01]  /*6280*/  IMAD.MOV.U32 R0, RZ, RZ, 0x7f ;  /* 0x0000007fff007424 */ /* 0x000fe200078e00ff */
[----:B------:R-:W-:-:S04]  /*6290*/  ISETP.GT.U32.AND P0, PT, R5, 0x7f800000, PT ;  /* 0x7f8000000500780c */ /* 0x000fc80003f04070 */
[----:B------:R-:W-:-:S09]  /*62a0*/  SEL R0, R0, 0x7c, P0 ;  /* 0x0000007c00007807 */ /* 0x000fd20000000000 */
.L_x_14454:
[----:B------:R-:W-:Y:S05]  /*62b0*/  BSYNC.RECONVERGENT B0 ;  /* 0x0000000000007941 */ /* 0x000fea0003800200 */
.L_x_14452:
[----:B------:R-:W-:-:S04]  /*62c0*/  SHF.R.U32.HI R5, RZ, 0x18, R7 ;  /* 0x00000018ff057819 */ /* 0x000fc80000011607 */
[----:B------:R-:W-:-:S05]  /*62d0*/  LOP3.LUT R5, R0, 0x80, R5, 0xf8, !PT ;  /* 0x0000008000057812 */ /* 0x000fca00078ef805 */
[----:B------:R1:W-:Y:S01]  /*62e0*/  STG.E.U8 desc[UR36][R2.64], R5 ;  /* 0x0000000502007986 */ /* 0x0003e2000c101124 */
[----:B------:R-:W-:Y:S05]  /*62f0*/  BRA `(.L_x_14425) ;  /* 0x00000000000c7947 */ /* 0x000fea0003800000 */
.L_x_14446:
[----:B------:R-:W0:Y:S02]  /*6300*/  I2F.S16 R0, R4 ;  /* 0x0000000400007306 */ /* 0x000e240000101400 */
[----:B0-----:R-:W-:-:S05]  /*6310*/  F2FP.BF16.F32.PACK_AB R0, RZ, R0 ;  /* 0x00000000ff00723e */ /* 0x001fca00000010ff */
[----:B------:R0:W-:Y:S02]  /*6320*/  STG.E.U16 desc[UR36][R2.64], R0 ;  /* 0x0000000002007986 */ /* 0x0001e4000c101524 */
.L_x_14425:
[----:B------:R-:W-:-:S07]  /*6330*/  IADD3 R17, PT, PT, R17, 0x80, RZ ;  /* 0x0000008011117810 */ /* 0x000fce0007ffe0ff */
.L_x_14385:
[----:B------:R-:W-:Y:S05]  /*6340*/  BSYNC.RECONVERGENT B6 ;  /* 0x0000000000067941 */ /* 0x000fea0003800200 */
.L_x_14384:
[----:B------:R-:W5:Y:S01]  /*6350*/  LDCU UR4, c[0x0][0x380] ;  /* 0x00007000ff0477ac */ /* 0x000f620008000800 */
[----:B------:R-:W-:Y:S01]  /*6360*/  BSSY.RECONVERGENT B6, `(.L_x_14455) ;  /* 0x0000311000067945 */ /* 0x000fe20003800200 */
[----:B-----5:R-:W-:-:S13]  /*6370*/  ISETP.GE.AND P0, PT, R17, UR4, PT ;  /* 0x0000000411007c0c */ /* 0x020fda000bf06270 */
[----:B------:R-:W-:Y:S05]  /*6380*/  @P0 BRA `(.L_x_14456) ;  /* 0x0000003000380947 */ /* 0x000fea0003800000 */
[----:B------:R-:W5:Y:S01]  /*6390*/  LDCU UR4, c[0x0][0x388] ;  /* 0x00007100ff0477ac */ /* 0x000f620008000800 */
        /* <DEDUP_REMOVED lines=302> */
.L_x_14457:
        /* <DEDUP_REMOVED lines=16> */
.L_x_14461:
[----:B------:R0:W5:Y:S01]  /*7780*/  LDG.E.U8 R0, desc[UR36][R2.64] ;  /* 0x0000002402007981 */ /* 0x000162000c1e1100 */
[----:B------:R-:W-:Y:S05]  /*7790*/  BRA `(.L_x_14463) ;  /* 0x0000000c004c7947 */ /* 0x000fea0003800000 */
.L_x_14460:
        /* <DEDUP_REMOVED lines=8> */
.L_x_14465:
[----:B------:R3:W5:Y:S01]  /*7820*/  LDG.E.U16 R0, desc[UR36][R2.64] ;  /* 0x0000002402007981 */ /* 0x000762000c1e1500 */
[----:B------:R-:W-:Y:S05]  /*7830*/  BRA `(.L_x_14463) ;  /* 0x0000000c00247947 */ /* 0x000fea0003800000 */
.L_x_14464:
[----:B------:R0:W5:Y:S01]  /*7840*/  LDG.E.U16 R0, desc[UR36][R2.64] ;  /* 0x0000002402007981 */ /* 0x000162000c1e1500 */
[----:B------:R-:W-:Y:S05]  /*7850*/  BRA `(.L_x_14463) ;  /* 0x0000000c001c7947 */ /* 0x000fea0003800000 */
.L_x_14459:
        /* <DEDUP_REMOVED lines=9> */
.L_x_14467:
[----:B------:R-:W2:Y:S02]  /*78f0*/  LDG.E.U16 R4, desc[UR36][R2.64] ;  /* 0x0000002402047981 */ /* 0x000ea4000c1e1500 */
[----:B--2---:R-:W-:-:S06]  /*7900*/  HADD2.F32 R4, -RZ, R4.H0_H0 ;  /* 0x20000004ff047230 */ /* 0x004fcc0000004100 */
[----:B------:R-:W0:Y:S02]  /*7910*/  F2I.FTZ.TRUNC.NTZ R4, R4 ;  /* 0x0000000400047305 */ /* 0x000e24000021f100 */
[----:B0-----:R-:W-:Y:S01]  /*7920*/  PRMT R0, R4, 0x7610, R0 ;  /* 0x0000761004007816 */ /* 0x001fe20000000000 */
[----:B------:R-:W-:Y:S06]  /*7930*/  BRA `(.L_x_14463) ;  /* 0x0000000800e47947 */ /* 0x000fec0003800000 */
.L_x_14466:
        /* <DEDUP_REMOVED lines=9> */
.L_x_14469:
[----:B------:R-:W2:Y:S02]  /*79d0*/  LDG.E.U16 R2, desc[UR36][R2.64] ;  /* 0x0000002402027981 */ /* 0x000ea4000c1e1500 */
[----:B--2---:R-:W-:-:S06]  /*79e0*/  HADD2.F32 R4, -RZ, R2.H0_H0 ;  /* 0x20000002ff047230 */ /* 0x004fcc0000004100 */
[----:B------:R-:W0:Y:S02]  /*79f0*/  F2I.FTZ.TRUNC.NTZ R4, R4 ;  /* 0x0000000400047305 */ /* 0x000e24000021f100 */
[----:B0-----:R-:W-:Y:S01]  /*7a00*/  PRMT R0, R4, 0x7610, R0 ;  /* 0x0000761004007816 */ /* 0x001fe20000000000 */
[----:B------:R-:W-:Y:S06]  /*7a10*/  BRA `(.L_x_14463) ;  /* 0x0000000800ac7947 */ /* 0x000fec0003800000 */
.L_x_14468:
[----:B------:R-:W2:Y:S02]  /*7a20*/  LDG.E.64 R2, desc[UR36][R2.64] ;  /* 0x0000002402027981 */ /* 0x000ea4000c1e1b00 */
[----:B--2---:R0:W1:Y:S02]  /*7a30*/  F2I.F64.TRUNC R0, R2 ;  /* 0x0000000200007311 */ /* 0x004064000030d100 */
[----:B01----:R-:W-:Y:S05]  /*7a40*/  BRA `(.L_x_14463) ;  /* 0x0000000800a07947 */ /* 0x003fea0003800000 */
.L_x_14458:
        /* <DEDUP_REMOVED lines=12> */
.L_x_14472:
[----:B------:R-:W2:Y:S02]  /*7b10*/  LDG.E.64 R2, desc[UR36][R2.64] ;  /* 0x0000002402027981 */ /* 0x000ea4000c1e1b00 */
[----:B--2---:R0:W1:Y:S02]  /*7b20*/  F2I.F64.TRUNC R0, R2 ;  /* 0x0000000200007311 */ /* 0x004064000030d100 */
[----:B01----:R-:W-:Y:S05]  /*7b30*/  BRA `(.L_x_14463) ;  /* 0x0000000800647947 */ /* 0x003fea0003800000 */
.L_x_14471:
        /* <DEDUP_REMOVED lines=27> */
.L_x_14474:
        /* <DEDUP_REMOVED lines=14> */
.L_x_14473:
[----:B------:R-:W2:Y:S02]  /*7dd0*/  LDG.E.U16 R4, desc[UR36][R2.64] ;  /* 0x0000002402047981 */ /* 0x000ea4000c1e1500 */
[----:B--2---:R-:W-:-:S06]  /*7de0*/  SHF.L.U32 R4, R4, 0x10, RZ ;  /* 0x0000001004047819 */ /* 0x004fcc00000006ff */
[----:B------:R-:W0:Y:S02]  /*7df0*/  F2I.FTZ.TRUNC.NTZ R4, R4 ;  /* 0x0000000400047305 */ /* 0x000e24000021f100 */
[----:B0-----:R-:W-:Y:S01]  /*7e00*/  PRMT R0, R4, 0x7610, R0 ;  /* 0x0000761004007816 */ /* 0x001fe20000000000 */
[----:B------:R-:W-:Y:S06]  /*7e10*/  BRA `(.L_x_14463) ;  /* 0x0000000400ac7947 */ /* 0x000fec0003800000 */
.L_x_14470:
        /* <DEDUP_REMOVED lines=10> */
.L_x_14477:
        /* <DEDUP_REMOVED lines=21> */
.L_x_14481:
[----:B------:R-:W-:Y:S05]  /*8010*/  BSYNC.RECONVERGENT B1 ;  /* 0x0000000000017941 */ /* 0x000fea0003800200 */
.L_x_14480:
[----:B------:R-:W-:Y:S01]  /*8020*/  IMAD.SHL.U32 R0, R0, 0x100000, RZ ;  /* 0x0010000000007824 */ /* 0x000fe200078e00ff */
[----:B------:R-:W-:-:S04]  /*8030*/  LEA R2, R2, 0x3b800000, 0x17 ;  /* 0x3b80000002027811 */ /* 0x000fc800078eb8ff */
[----:B------:R-:W-:-:S07]  /*8040*/  LOP3.LUT R4, R2, R0, R7, 0xfe, !PT ;  /* 0x0000000002047212 */ /* 0x000fce00078efe07 */
.L_x_14479:
[----:B------:R-:W-:Y:S05]  /*8050*/  BSYNC.RECONVERGENT B0 ;  /* 0x0000000000007941 */ /* 0x000fea0003800200 */
.L_x_14478:
[----:B------:R-:W0:Y:S02]  /*8060*/  F2I.FTZ.TRUNC.NTZ R4, R4 ;  /* 0x0000000400047305 */ /* 0x000e24000021f100 */
[----:B0-----:R-:W-:Y:S01]  /*8070*/  PRMT R0, R4, 0x7610, R0 ;  /* 0x0000761004007816 */ /* 0x001fe20000000000 */
[----:B------:R-:W-:Y:S06]  /*8080*/  BRA `(.L_x_14463) ;  /* 0x0000000400107947 */ /* 0x000fec0003800000 */
.L_x_14476:
        /* <DEDUP_REMOVED lines=21> */
.L_x_14485:
[----:B------:R-:W-:Y:S05]  /*81e0*/  BSYNC.RECONVERGENT B1 ;  /* 0x0000000000017941 */ /* 0x000fea0003800200 */
.L_x_14484:
[----:B------:R-:W-:Y:S01]  /*81f0*/  IMAD.SHL.U32 R0, R0, 0x200000, RZ ;  /* 0x0020000000007824 */ /* 0x000fe200078e00ff */
[----:B------:R-:W-:-:S04]  /*8200*/  LEA R2, R2, 0x37800000, 0x17 ;  /* 0x3780000002027811 */ /* 0x000fc800078eb8ff */
[----:B------:R-:W-:-:S07]  /*8210*/  LOP3.LUT R4, R2, R0, R7, 0xfe, !PT ;  /* 0x0000000002047212 */ /* 0x000fce00078efe07 */
.L_x_14483:
[----:B------:R-:W-:Y:S05]  /*8220*/  BSYNC.RECONVERGENT B0 ;  /* 0x0000000000007941 */ /* 0x000fea0003800200 */
.L_x_14482:
[----:B------:R-:W0:Y:S02]  /*8230*/  F2I.FTZ.TRUNC.NTZ R4, R4 ;  /* 0x0000000400047305 */ /* 0x000e24000021f100 */
[----:B0-----:R-:W-:Y:S01]  /*8240*/  PRMT R0, R4, 0x7610, R0 ;  /* 0x0000761004007816 */ /* 0x001fe20000000000 */
[----:B------:R-:W-:Y:S06]  /*8250*/  BRA `(.L_x_14463) ;  /* 0x00000000009c7947 */ /* 0x000fec0003800000 */
.L_x_14475:
        /* <DEDUP_REMOVED lines=14> */
.L_x_14489:
[----:B------:R-:W-:Y:S05]  /*8340*/  BSYNC.RECONVERGENT B0 ;  /* 0x0000000000007941 */ /* 0x000fea0003800200 */
.L_x_14488:
[----:B------:R-:W0:Y:S02]  /*8350*/  F2I.FTZ.TRUNC.NTZ R4, R4 ;  /* 0x0000000400047305 */ /* 0x000e24000021f100 */
[----:B0-----:R-:W-:Y:S01]  /*8360*/  PRMT R0, R4, 0x7610, R0 ;  /* 0x0000761004007816 */ /* 0x001fe20000000000 */
[----:B------:R-:W-:Y:S06]  /*8370*/  BRA `(.L_x_14463) ;  /* 0x0000000000547947 */ /* 0x000fec0003800000 */
.L_x_14462:
        /* <DEDUP_REMOVED lines=16> */
.L_x_14490:
[----:B------:R-:W-:Y:S01]  /*8480*/  PRMT R0, RZ, 0x7610, R0 ;  /* 0x00007610ff007816 */ /* 0x000fe20000000000 */
[----:B------:R-:W-:Y:S06]  /*8490*/  BRA `(.L_x_14463) ;  /* 0x00000000000c7947 */ /* 0x000fec0003800000 */
.L_x_14487:
[----:B------:R1:W5:Y:S01]  /*84a0*/  LDG.E.U16 R0, desc[UR36][R2.64] ;  /* 0x0000002402007981 */ /* 0x000362000c1e1500 */
[----:B------:R-:W-:Y:S05]  /*84b0*/  BRA `(.L_x_14463) ;  /* 0x0000000000047947 */ /* 0x000fea0003800000 */
.L_x_14486:
[----:B------:R2:W5:Y:S02]  /*84c0*/  LDG.E.U16 R0, desc[UR36][R2.64] ;  /* 0x0000002402007981 */ /* 0x000564000c1e1500 */
.L_x_14463:
        /* <DEDUP_REMOVED lines=10> */
[----:B0-234-:R-:W-:Y:S02]  /*8570*/  VIADD R2, R5, 0xffffffe ;  /* 0x0ffffffe05027836 */ /* 0x01dfe40000000000 */
        /* <DEDUP_REMOVED lines=14> */
[----:B------:R-:W-:-:S04]  /*8660*/  IADD3 R2, P2, PT, R16, UR6, RZ ;  /* 0x0000000610027c10 */ /* 0x000fc8000ff5e0ff */
[----:B------:R-:W-:Y:S01]  /*8670*/  MOV R4, R3 ;  /* 0x0000000300047202 */ /* 0x000fe20000000f00 */
[----:B------:R-:W-:-:S04]  /*8680*/  IMAD.X R3, RZ, RZ, UR7, P2 ;  /* 0x00000007ff037e24 */ /* 0x000fc800090e06ff */
        /* <DEDUP_REMOVED lines=13> */
.L_x_14494:
[----:B------:R4:W-:Y:S01]  /*8760*/  STG.E.U8 desc[UR36][R2.64], R4 ;  /* 0x0000000402007986 */ /* 0x0009e2000c101124 */
[----:B------:R-:W-:Y:S05]  /*8770*/  BRA `(.L_x_14496) ;  /* 0x0000000c00387947 */ /* 0x000fea0003800000 */
.L_x_14493:
        /* <DEDUP_REMOVED lines=9> */
.L_x_14498:
[----:B------:R2:W-:Y:S01]  /*8810*/  STG.E desc[UR36][R2.64], R4 ;  /* 0x0000000402007986 */ /* 0x0005e2000c101924 */
[----:B------:R-:W-:Y:S05]  /*8820*/  BRA `(.L_x_14496) ;  /* 0x0000000c000c7947 */ /* 0x000fea0003800000 */
.L_x_14497:
[----:B------:R0:W-:Y:S01]  /*8830*/  STG.E.U16 desc[UR36][R2.64], R4 ;  /* 0x0000000402007986 */ /* 0x0001e2000c101524 */
[----:B------:R-:W-:Y:S05]  /*8840*/  BRA `(.L_x_14496) ;  /* 0x0000000c00047947 */ /* 0x000fea0003800000 */
.L_x_14492:
        /* <DEDUP_REMOVED lines=9> */
.L_x_14500:
[----:B------:R-:W0:Y:S02]  /*88e0*/  I2F.S16 R0, R4 ;  /* 0x0000000400007306 */ /* 0x000e240000101400 */
[----:B0-----:R-:W-:-:S05]  /*88f0*/  F2FP.F16.F32.PACK_AB R0, RZ, R0 ;  /* 0x00000000ff00723e */ /* 0x001fca00000000ff */
[----:B------:R0:W-:Y:S01]  /*8900*/  STG.E.U16 desc[UR36][R2.64], R0 ;  /* 0x0000000002007986 */ /* 0x0001e2000c101524 */
[----:B------:R-:W-:Y:S05]  /*8910*/  BRA `(.L_x_14496) ;  /* 0x0000000800d07947 */ /* 0x000fea0003800000 */
.L_x_14499:
        /* <DEDUP_REMOVED lines=10> */
.L_x_14502:
[----:B------:R-:W0:Y:S02]  /*89c0*/  I2F.S16 R4, R4 ;  /* 0x0000000400047306 */ /* 0x000e240000101400 */
[----:B0-----:R-:W-:-:S04]  /*89d0*/  F2FP.F16.F32.PACK_AB R5, RZ, R4 ;  /* 0x00000004ff05723e */ /* 0x001fc800000000ff */
[----:B------:R-:W-:-:S05]  /*89e0*/  PRMT R5, R5, 0x5410, RZ ;  /* 0x0000541005057816 */ /* 0x000fca00000000ff */
[----:B------:R0:W-:Y:S01]  /*89f0*/  STG.E desc[UR36][R2.64], R5 ;  /* 0x0000000502007986 */ /* 0x0001e2000c101924 */
[----:B------:R-:W-:Y:S05]  /*8a00*/  BRA `(.L_x_14496) ;  /* 0x0000000800947947 */ /* 0x000fea0003800000 */
.L_x_14501:
[----:B------:R-:W0:Y:S02]  /*8a10*/  I2F.F64.S16 R4, R4 ;  /* 0x0000000400047312 */ /* 0x000e240000101c00 */
[----:B0-----:R0:W-:Y:S01]  /*8a20*/  STG.E.64 desc[UR36][R2.64], R4 ;  /* 0x0000000402007986 */ /* 0x0011e2000c101b24 */
[----:B------:R-:W-:Y:S05]  /*8a30*/  BRA `(.L_x_14496) ;  /* 0x0000000800887947 */ /* 0x000fea0003800000 */
.L_x_14491:
        /* <DEDUP_REMOVED lines=12> */
.L_x_14506:
        /* <DEDUP_REMOVED lines=18> */
.L_x_14509:
[----:B------:R-:W-:-:S04]  /*8c20*/  SHF.R.U32.HI R5, RZ, 0x18, R7 ;  /* 0x00000018ff057819 */ /* 0x000fc80000011607 */
[----:B------:R-:W-:-:S07]  /*8c30*/  LOP3.LUT R0, R0, 0x80, R5, 0xf8, !PT ;  /* 0x0000008000007812 */ /* 0x000fce00078ef805 */
.L_x_14508:
[----:B------:R-:W-:Y:S05]  /*8c40*/  BSYNC.RECONVERGENT B0 ;  /* 0x0000000000007941 */ /* 0x000fea0003800200 */
.L_x_14507:
[----:B------:R0:W-:Y:S01]  /*8c50*/  STG.E.U8 desc[UR36][R2.64], R0 ;  /* 0x0000000002007986 */ /* 0x0001e2000c101124 */
[----:B------:R-:W-:Y:S05]  /*8c60*/  BRA `(.L_x_14496) ;  /* 0x0000000400fc7947 */ /* 0x000fea0003800000 */
.L_x_14505:
[----:B------:R-:W0:Y:S01]  /*8c70*/  I2F.S16 R7, R4 ;  /* 0x0000000400077306 */ /* 0x000e220000101400 */
[----:B------:R-:W-:Y:S01]  /*8c80*/  BSSY.RECONVERGENT B0, `(.L_x_14510) ;  /* 0x0000013000007945 */ /* 0x000fe20003800200 */
[----:B------:R-:W-:Y:S02]  /*8c90*/  MOV R0, 0x80 ;  /* 0x0000008000007802 */ /* 0x000fe40000000f00 */
        /* <DEDUP_REMOVED lines=15> */
.L_x_14512:
[----:B------:R-:W-:-:S04]  /*8d90*/  SHF.R.U32.HI R5, RZ, 0x18, R7 ;  /* 0x00000018ff057819 */ /* 0x000fc80000011607 */
[----:B------:R-:W-:-:S07]  /*8da0*/  LOP3.LUT R0, R0, 0x80, R5, 0xf8, !PT ;  /* 0x0000008000007812 */ /* 0x000fce00078ef805 */
.L_x_14511:
[----:B------:R-:W-:Y:S05]  /*8db0*/  BSYNC.RECONVERGENT B0 ;  /* 0x0000000000007941 */ /* 0x000fea0003800200 */
.L_x_14510:
[----:B------:R0:W-:Y:S01]  /*8dc0*/  STG.E.U8 desc[UR36][R2.64], R0 ;  /* 0x0000000002007986 */ /* 0x0001e2000c101124 */
[----:B------:R-:W-:Y:S05]  /*8dd0*/  BRA `(.L_x_14496) ;  /* 0x0000000400a07947 */ /* 0x000fea0003800000 */
.L_x_14504:
        /* <DEDUP_REMOVED lines=22> */
.L_x_14514:
[----:B------:R-:W-:-:S05]  /*8f40*/  SHF.R.S32.HI R5, RZ, 0x1f, R4 ;  /* 0x0000001fff057819 */ /* 0x000fca0000011404 */
[----:B------:R0:W-:Y:S01]  /*8f50*/  STG.E.64 desc[UR36][R2.64], R4 ;  /* 0x0000000402007986 */ /* 0x0001e2000c101b24 */
[----:B------:R-:W-:Y:S05]  /*8f60*/  BRA `(.L_x_14496) ;  /* 0x00000004003c7947 */ /* 0x000fea0003800000 */
.L_x_14513:
[----:B------:R0:W-:Y:S01]  /*8f70*/  STG.E desc[UR36][R2.64], R4 ;  /* 0x0000000402007986 */ /* 0x0001e2000c101924 */
[----:B------:R-:W-:Y:S05]  /*8f80*/  BRA `(.L_x_14496) ;  /* 0x0000000400347947 */ /* 0x000fea0003800000 */
.L_x_14503:
        /* <DEDUP_REMOVED lines=10> */
.L_x_14516:
[----:B------:R-:W-:Y:S01]  /*9030*/  CS2R R6, SRZ ;  /* 0x0000000000067805 */ /* 0x000fe2000001ff00 */
[----:B------:R-:W0:Y:S04]  /*9040*/  I2F.F64.S16 R4, R4 ;  /* 0x0000000400047312 */ /* 0x000e280000101c00 */
[----:B0-----:R0:W-:Y:S01]  /*9050*/  STG.E.128 desc[UR36][R2.64], R4 ;  /* 0x0000000402007986 */ /* 0x0011e2000c101d24 */
[----:B------:R-:W-:Y:S05]  /*9060*/  BRA `(.L_x_14496) ;  /* 0x0000000000fc7947 */ /* 0x000fea0003800000 */
.L_x_14515:
[----:B------:R-:W-:-:S09]  /*9070*/  UISETP.NE.AND UP0, UPT, UR4, 0xf, UPT ;  /* 0x0000000f0400788c */ /* 0x000fd2000bf05270 */
[----:B------:R-:W-:Y:S05]  /*9080*/  BRA.U !UP0, `(.L_x_14517) ;  /* 0x0000000108e87547 */ /* 0x000fea000b800000 */
[----:B------:R-:W-:-:S09]  /*9090*/  UISETP.NE.AND UP0, UPT, UR4, 0x17, UPT ;  /* 0x000000170400788c */ /* 0x000fd2000bf05270 */
[----:B------:R-:W-:Y:S05]  /*90a0*/  BRA.U !UP0, `(.L_x_14518) ;  /* 0x0000000108907547 */ /* 0x000fea000b800000 */
[----:B------:R-:W-:-:S09]  /*90b0*/  UISETP.NE.AND UP0, UPT, UR4, 0x18, UPT ;  /* 0x000000180400788c */ /* 0x000fd2000bf05270 */
[----:B------:R-:W-:Y:S05]  /*90c0*/  BRA.U !UP0, `(.L_x_14519) ;  /* 0x0000000108447547 */ /* 0x000fea000b800000 */
.L_x_14495:
        /* <DEDUP_REMOVED lines=16> */
.L_x_14520:
[----:B------:R-:W-:Y:S05]  /*91d0*/  BRA `(.L_x_14496) ;  /* 0x0000000000a07947 */ /* 0x000fea0003800000 */
.L_x_14519:
        /* <DEDUP_REMOVED lines=13> */
.L_x_14522:
[----:B------:R-:W-:Y:S05]  /*92b0*/  BSYNC.RECONVERGENT B0 ;  /* 0x0000000000007941 */ /* 0x000fea0003800200 */
.L_x_14521:
[----:B------:R-:W-:-:S05]  /*92c0*/  LOP3.LUT R5, R0, 0x80, R5, 0xf8, !PT ;  /* 0x0000008000057812 */ /* 0x000fca00078ef805 */
[----:B------:R0:W-:Y:S01]  /*92d0*/  STG.E.U8 desc[UR36][R2.64], R5 ;  /* 0x0000000502007986 */ /* 0x0001e2000c101124 */
[----:B------:R-:W-:Y:S05]  /*92e0*/  BRA `(.L_x_14496) ;  /* 0x00000000005c7947 */ /* 0x000fea0003800000 */
.L_x_14518:
        /* <DEDUP_REMOVED lines=12> */
.L_x_14524:
[----:B------:R-:W-:Y:S01]  /*93b0*/  IMAD.MOV.U32 R0, RZ, RZ, 0x7f ;  /* 0x0000007fff007424 */ /* 0x000fe200078e00ff */
[----:B------:R-:W-:-:S04]  /*93c0*/  ISETP.GT.U32.AND P0, PT, R5, 0x7f800000, PT ;  /* 0x7f8000000500780c */ /* 0x000fc80003f04070 */
[----:B------:R-:W-:-:S09]  /*93d0*/  SEL R0, R0, 0x7c, P0 ;  /* 0x0000007c00007807 */ /* 0x000fd20000000000 */
.L_x_14525:
[----:B------:R-:W-:Y:S05]  /*93e0*/  BSYNC.RECONVERGENT B0 ;  /* 0x0000000000007941 */ /* 0x000fea0003800200 */
.L_x_14523:
[----:B------:R-:W-:-:S04]  /*93f0*/  SHF.R.U32.HI R5, RZ, 0x18, R7 ;  /* 0x00000018ff057819 */ /* 0x000fc80000011607 */
[----:B------:R-:W-:-:S05]  /*9400*/  LOP3.LUT R5, R0, 0x80, R5, 0xf8, !PT ;  /* 0x0000008000057812 */ /* 0x000fca00078ef805 */
[----:B------:R0:W-:Y:S01]  /*9410*/  STG.E.U8 desc[UR36][R2.64], R5 ;  /* 0x0000000502007986 */ /* 0x0001e2000c101124 */
[----:B------:R-:W-:Y:S05]  /*9420*/  BRA `(.L_x_14496) ;  /* 0x00000000000c7947 */ /* 0x000fea0003800000 */
.L_x_14517:
[----:B------:R-:W0:Y:S02]  /*9430*/  I2F.S16 R0, R4 ;  /* 0x0000000400007306 */ /* 0x000e240000101400 */
[----:B0-----:R-:W-:-:S05]  /*9440*/  F2FP.BF16.F32.PACK_AB R0, RZ, R0 ;  /* 0x00000000ff00723e */ /* 0x001fca00000010ff */
[----:B------:R0:W-:Y:S02]  /*9450*/  STG.E.U16 desc[UR36][R2.64], R0 ;  /* 0x0000000002007986 */ /* 0x0001e4000c101524 */
.L_x_14496:
[----:B------:R-:W-:-:S07]  /*9460*/  VIADD R17, R17, 0x80 ;  /* 0x0000008011117836 */ /* 0x000fce0000000000 */
.L_x_14456:
[----:B------:R-:W-:Y:S05]  /*9470*/  BSYNC.RECONVERGENT B6 ;  /* 0x0000000000067941 */ /* 0x000fea0003800200 */
.L_x_14455:
        /* <DEDUP_REMOVED lines=14> */
[----:B------:R-:W-:-:S04]  /*9560*/  SHF.R.U32.HI R3, RZ, UR5, R2 ;  /* 0x00000005ff037c19 */ /* 0x000fc80008011602 */
[----:B------:R-:W-:-:S05]  /*9570*/  IADD3 R0, PT, PT, -R3, RZ, RZ ;  /* 0x000000ff03007210 */ /* 0x000fca0007ffe1ff */
        /* <DEDUP_REMOVED lines=290> */
.L_x_14526:
[----:B------:R-:W0:Y:S01]  /*a7a0*/  LDCU.128 UR8, c[0x0][0x580] ;  /* 0x0000b000ff0877ac */ /* 0x000e220008000c00 */
[----:B------:R-:W-:-:S04]  /*a7b0*/  UPRMT UR4, UR42, 0x9910, URZ ;  /* 0x000099102a047896 */ /* 0x000fc800080000ff */
[----:B------:R-:W-:Y:S01]  /*a7c0*/  UISETP.GT.AND UP0, UPT, UR4, 0x9, UPT ;  /* 0x000000090400788c */ /* 0x000fe2000bf04270 */
[----:B0-----:R-:W-:Y:S02]  /*a7d0*/  IADD3 R16, P0, PT, R16, UR8, RZ ;  /* 0x0000000810107c10 */ /* 0x001fe4000ff1e0ff */
[----:B-1234-:R-:W-:-:S03]  /*a7e0*/  IADD3 R2, P1, PT, R0, UR10, RZ ;  /* 0x0000000a00027c10 */ /* 0x01efc6000ff3e0ff */
        /* <DEDUP_REMOVED lines=13> */
.L_x_14530:
[----:B------:R0:W5:Y:S01]  /*a8c0*/  LDG.E.U8 R0, desc[UR36][R2.64] ;  /* 0x0000002402007981 */ /* 0x000162000c1e1100 */
[----:B------:R-:W-:Y:S05]  /*a8d0*/  BRA `(.L_x_14532) ;  /* 0x0000000c004c7947 */ /* 0x000fea0003800000 */
.L_x_14529:
        /* <DEDUP_REMOVED lines=8> */
.L_x_14534:
[----:B------:R0:W5:Y:S01]  /*a960*/  LDG.E.U16 R0, desc[UR36][R2.64] ;  /* 0x0000002402007981 */ /* 0x000162000c1e1500 */
[----:B------:R-:W-:Y:S05]  /*a970*/  BRA `(.L_x_14532) ;  /* 0x0000000c00247947 */ /* 0x000fea0003800000 */
.L_x_14533:
[----:B------:R0:W5:Y:S01]  /*a980*/  LDG.E.U16 R0, desc[UR36][R2.64] ;  /* 0x0000002402007981 */ /* 0x000162000c1e1500 */
[----:B------:R-:W-:Y:S05]  /*a990*/  BRA `(.L_x_14532) ;  /* 0x0000000c001c7947 */ /* 0x000fea0003800000 */
.L_x_14528:
        /* <DEDUP_REMOVED lines=9> */
.L_x_14536:
[----:B------:R-:W2:Y:S02]  /*aa30*/  LDG.E.U16 R4, desc[UR36][R2.64] ;  /* 0x0000002402047981 */ /* 0x000ea4000c1e1500 */
[----:B--2---:R-:W-:-:S06]  /*aa40*/  HADD2.F32 R4, -RZ, R4.H0_H0 ;  /* 0x20000004ff047230 */ /* 0x004fcc0000004100 */
[----:B------:R-:W0:Y:S02]  /*aa50*/  F2I.FTZ.TRUNC.NTZ R4, R4 ;  /* 0x0000000400047305 */ /* 0x000e24000021f100 */
[----:B0-----:R-:W-:Y:S01]  /*aa60*/  PRMT R0, R4, 0x7610, R0 ;  /* 0x0000761004007816 */ /* 0x001fe20000000000 */
[----:B------:R-:W-:Y:S06]  /*aa70*/  BRA `(.L_x_14532) ;  /* 0x0000000800e47947 */ /* 0x000fec0003800000 */
.L_x_14535:
        /* <DEDUP_REMOVED lines=9> */
.L_x_14538:
[----:B------:R-:W2:Y:S02]  /*ab10*/  LDG.E.U16 R2, desc[UR36][R2.64] ;  /* 0x0000002402027981 */ /* 0x000ea4000c1e1500 */
[----:B--2---:R-:W-:-:S06]  /*ab20*/  HADD2.F32 R4, -RZ, R2.H0_H0 ;  /* 0x20000002ff047230 */ /* 0x004fcc0000004100 */
[----:B------:R-:W0:Y:S02]  /*ab30*/  F2I.FTZ.TRUNC.NTZ R4, R4 ;  /* 0x0000000400047305 */ /* 0x000e24000021f100 */
[----:B0-----:R-:W-:Y:S01]  /*ab40*/  PRMT R0, R4, 0x7610, R0 ;  /* 0x0000761004007816 */ /* 0x001fe20000000000 */
[----:B------:R-:W-:Y:S06]  /*ab50*/  BRA `(.L_x_14532) ;  /* 0x0000000800ac7947 */ /* 0x000fec0003800000 */
.L_x_14537:
[----:B------:R-:W2:Y:S02]  /*ab60*/  LDG.E.64 R2, desc[UR36][R2.64] ;  /* 0x0000002402027981 */ /* 0x000ea4000c1e1b00 */
[----:B--2---:R0:W1:Y:S02]  /*ab70*/  F2I.F64.TRUNC R0, R2 ;  /* 0x0000000200007311 */ /* 0x004064000030d100 */
[----:B01----:R-:W-:Y:S05]  /*ab80*/  BRA `(.L_x_14532) ;  /* 0x0000000800a07947 */ /* 0x003fea0003800000 */
.L_x_14527:
        /* <DEDUP_REMOVED lines=12> */
.L_x_14541:
[----:B------:R-:W2:Y:S02]  /*ac50*/  LDG.E.64 R2, desc[UR36][R2.64] ;  /* 0x0000002402027981 */ /* 0x000ea4000c1e1b00 */
[----:B--2---:R3:W4:Y:S02]  /*ac60*/  F2I.F64.TRUNC R0, R2 ;  /* 0x0000000200007311 */ /* 0x004724000030d100 */
[----:B---34-:R-:W-:Y:S05]  /*ac70*/  BRA `(.L_x_14532) ;  /* 0x0000000800647947 */ /* 0x018fea0003800000 */
.L_x_14540:
        /* <DEDUP_REMOVED lines=27> */
.L_x_14543:
        /* <DEDUP_REMOVED lines=14> */
.L_x_14542:
[----:B------:R-:W2:Y:S02]  /*af10*/  LDG.E.U16 R4, desc[UR36][R2.64] ;  /* 0x0000002402047981 */ /* 0x000ea4000c1e1500 */
[----:B--2---:R-:W-:-:S06]  /*af20*/  SHF.L.U32 R4, R4, 0x10, RZ ;  /* 0x0000001004047819 */ /* 0x004fcc00000006ff */
[----:B------:R-:W0:Y:S02]  /*af30*/  F2I.FTZ.TRUNC.NTZ R4, R4 ;  /* 0x0000000400047305 */ /* 0x000e24000021f100 */
[----:B0-----:R-:W-:Y:S01]  /*af40*/  PRMT R0, R4, 0x7610, R0 ;  /* 0x0000761004007816 */ /* 0x001fe20000000000 */
[----:B------:R-:W-:Y:S06]  /*af50*/  BRA `(.L_x_14532) ;  /* 0x0000000400ac7947 */ /* 0x000fec0003800000 */
.L_x_14539:
        /* <DEDUP_REMOVED lines=10> */
.L_x_14546:
        /* <DEDUP_REMOVED lines=21> */
.L_x_14550:
[----:B------:R-:W-:Y:S05]  /*b150*/  BSYNC.RECONVERGENT B1 ;  /* 0x0000000000017941 */ /* 0x000fea0003800200 */
.L_x_14549:
[----:B------:R-:W-:Y:S01]  /*b160*/  IMAD.SHL.U32 R0, R0, 0x100000, RZ ;  /* 0x0010000000007824 */ /* 0x000fe200078e00ff */
[----:B------:R-:W-:-:S04]  /*b170*/  LEA R2, R2, 0x3b800000, 0x17 ;  /* 0x3b80000002027811 */ /* 0x000fc800078eb8ff */
[----:B------:R-:W-:-:S07]  /*b180*/  LOP3.LUT R4, R2, R0, R7, 0xfe, !PT ;  /* 0x0000000002047212 */ /* 0x000fce00078efe07 */
.L_x_14548:
[----:B------:R-:W-:Y:S05]  /*b190*/  BSYNC.RECONVERGENT B0 ;  /* 0x0000000000007941 */ /* 0x000fea0003800200 */
.L_x_14547:
[----:B------:R-:W0:Y:S02]  /*b1a0*/  F2I.FTZ.TRUNC.NTZ R4, R4 ;  /* 0x0000000400047305 */ /* 0x000e24000021f100 */
[----:B0-----:R-:W-:Y:S01]  /*b1b0*/  PRMT R0, R4, 0x7610, R0 ;  /* 0x0000761004007816 */ /* 0x001fe20000000000 */
[----:B------:R-:W-:Y:S06]  /*b1c0*/  BRA `(.L_x_14532) ;  /* 0x0000000400107947 */ /* 0x000fec0003800000 */
.L_x_14545:
        /* <DEDUP_REMOVED lines=21> */
.L_x_14554:
[----:B------:R-:W-:Y:S05]  /*b320*/  BSYNC.RECONVERGENT B1 ;  /* 0x0000000000017941 */ /* 0x000fea0003800200 */
.L_x_14553:
[----:B------:R-:W-:Y:S01]  /*b330*/  IMAD.SHL.U32 R0, R0, 0x200000, RZ ;  /* 0x0020000000007824 */ /* 0x000fe200078e00ff */
[----:B------:R-:W-:-:S04]  /*b340*/  LEA R2, R2, 0x37800000, 0x17 ;  /* 0x3780000002027811 */ /* 0x000fc800078eb8ff */
[----:B------:R-:W-:-:S07]  /*b350*/  LOP3.LUT R4, R2, R0, R7, 0xfe, !PT ;  /* 0x0000000002047212 */ /* 0x000fce00078efe07 */
.L_x_14552:
[----:B------:R-:W-:Y:S05]  /*b360*/  BSYNC.RECONVERGENT B0 ;  /* 0x0000000000007941 */ /* 0x000fea0003800200 */
.L_x_14551:
[----:B------:R-:W0:Y:S02]  /*b370*/  F2I.FTZ.TRUNC.NTZ R4, R4 ;  /* 0x0000000400047305 */ /* 0x000e24000021f100 */
[----:B0-----:R-:W-:Y:S01]  /*b380*/  PRMT R0, R4, 0x7610, R0 ;  /* 0x0000761004007816 */ /* 0x001fe20000000000 */
[----:B------:R-:W-:Y:S06]  /*b390*/  BRA `(.L_x_14532) ;  /* 0x00000000009c7947 */ /* 0x000fec0003800000 */
.L_x_14544:
        /* <DEDUP_REMOVED lines=14> */
.L_x_14558:
[----:B------:R-:W-:Y:S05]  /*b480*/  BSYNC.RECONVERGENT B0 ;  /* 0x0000000000007941 */ /* 0x000fea0003800200 */
.L_x_14557:
[----:B------:R-:W0:Y:S02]  /*b490*/  F2I.FTZ.TRUNC.NTZ R4, R4 ;  /* 0x0000000400047305 */ /* 0x000e24000021f100 */
[----:B0-----:R-:W-:Y:S01]  /*b4a0*/  PRMT R0, R4, 0x7610, R0 ;  /* 0x0000761004007816 */ /* 0x001fe20000000000 */
[----:B------:R-:W-:Y:S06]  /*b4b0*/  BRA `(.L_x_14532) ;  /* 0x0000000000547947 */ /* 0x000fec0003800000 */
.L_x_14531:
        /* <DEDUP_REMOVED lines=16> */
.L_x_14559:
[----:B------:R-:W-:Y:S01]  /*b5c0*/  PRMT R0, RZ, 0x7610, R0 ;  /* 0x00007610ff007816 */ /* 0x000fe20000000000 */
[----:B------:R-:W-:Y:S06]  /*b5d0*/  BRA `(.L_x_14532) ;  /* 0x00000000000c7947 */ /* 0x000fec0003800000 */
.L_x_14556:
[----:B------:R2:W5:Y:S01]  /*b5e0*/  LDG.E.U16 R0, desc[UR36][R2.64] ;  /* 0x0000002402007981 */ /* 0x000562000c1e1500 */
[----:B------:R-:W-:Y:S05]  /*b5f0*/  BRA `(.L_x_14532) ;  /* 0x0000000000047947 */ /* 0x000fea0003800000 */
.L_x_14555:
[----:B------:R1:W5:Y:S02]  /*b600*/  LDG.E.U16 R0, desc[UR36][R2.64] ;  /* 0x0000002402007981 */ /* 0x000364000c1e1500 */
.L_x_14532:
[-C--:B------:R-:W-:Y:S01]  /*b610*/  IABS R5, R18.reuse ;  /* 0x0000001200057213 */ /* 0x080fe20000000000 */
[----:B------:R-:W-:Y:S01]  /*b620*/  UPRMT UR4, UR41, 0x9910, URZ ;  /* 0x0000991029047896 */ /* 0x000fe200080000ff */
[----:B-1--45:R-:W-:Y:S02]  /*b630*/  PRMT R0, R0, 0x9910, RZ ;  /* 0x0000991000007816 */ /* 0x032fe400000000ff */
[----:B------:R-:W1:Y:S01]  /*b640*/  I2F.RP R4, R5 ;  /* 0x0000000500047306 */ /* 0x000e620000209400 */
[----:B------:R-:W-:Y:S01]  /*b650*/  IABS R8, R18 ;  /* 0x0000001200087213 */ /* 0x000fe20000000000 */
[----:B------:R-:W-:Y:S01]  /*b660*/  UISETP.GT.AND UP0, UPT, UR4, 0x9, UPT ;  /* 0x000000090400788c */ /* 0x000fe2000bf04270 */
[----:B------:R-:W-:Y:S02]  /*b670*/  ISETP.GE.AND P1, PT, R0, RZ, PT ;  /* 0x000000ff0000720c */ /* 0x000fe40003f26270 */
[----:B------:R-:W-:Y:S01]  /*b680*/  ISETP.NE.AND P2, PT, R18, RZ, PT ;  /* 0x000000ff1200720c */ /* 0x000fe20003f45270 */
[----:B------:R-:W-:-:S02]  /*b690*/  IMAD.MOV R8, RZ, RZ, -R8 ;  /* 0x000000ffff087224 */ /* 0x000fc400078e0a08 */
[----:B-1----:R-:W0:Y:S02]  /*b6a0*/  MUFU.RCP R4, R4 ;  /* 0x0000000400047308 */ /* 0x002e240000001000 */
[----:B0-23--:R-:W-:-:S06]  /*b6b0*/  VIADD R2, R4, 0xffffffe ;  /* 0x0ffffffe04027836 */ /* 0x00dfcc0000000000 */
[----:B------:R0:W1:Y:S02]  /*b6c0*/  F2I.FTZ.U32.TRUNC.NTZ R3, R2 ;  /* 0x0000000200037305 */ /* 0x000064000021f000 */
[----:B0-----:R-:W-:Y:S01]  /*b6d0*/  IMAD.MOV.U32 R2, RZ, RZ, RZ ;  /* 0x000000ffff027224 */ /* 0x001fe200078e00ff */
[----:B-1----:R-:W-:-:S05]  /*b6e0*/  IADD3 R6, PT, PT, RZ, -R3, RZ ;  /* 0x80000003ff067210 */ /* 0x002fca0007ffe0ff */
[----:B------:R-:W-:Y:S01]  /*b6f0*/  IMAD R7, R6, R5, RZ ;  /* 0x0000000506077224 */ /* 0x000fe200078e02ff */
[----:B------:R-:W-:-:S03]  /*b700*/  IABS R6, R0 ;  /* 0x0000000000067213 */ /* 0x000fc60000000000 */
[----:B------:R-:W-:Y:S01]  /*b710*/  IMAD.HI.U32 R4, R3, R7, R2 ;  /* 0x0000000703047227 */ /* 0x000fe200078e0002 */
[----:B------:R-:W-:-:S03]  /*b720*/  MOV R3, R6 ;  /* 0x0000000600037202 */ /* 0x000fc60000000f00 */
[----:B------:R-:W-:Y:S02]  /*b730*/  IMAD.MOV.U32 R6, RZ, RZ, R8 ;  /* 0x000000ffff067224 */ /* 0x000fe400078e0008 */
[----:B------:R-:W-:-:S04]  /*b740*/  IMAD.HI.U32 R2, R4, R3, RZ ;  /* 0x0000000304027227 */ /* 0x000fc800078e00ff */
[----:B------:R-:W-:-:S05]  /*b750*/  IMAD R2, R2, R6, R3 ;  /* 0x0000000602027224 */ /* 0x000fca00078e0203 */
[----:B------:R-:W-:-:S13]  /*b760*/  ISETP.GT.U32.AND P0, PT, R5, R2, PT ;  /* 0x000000020500720c */ /* 0x000fda0003f04070 */
[----:B------:R-:W-:-:S05]  /*b770*/  @!P0 IMAD.IADD R2, R2, 0x1, -R5 ;  /* 0x0000000102028824 */ /* 0x000fca00078e0a05 */
[----:B------:R-:W-:-:S13]  /*b780*/  ISETP.GT.U32.AND P0, PT, R5, R2, PT ;  /* 0x000000020500720c */ /* 0x000fda0003f04070 */
[----:B------:R-:W-:-:S05]  /*b790*/  @!P0 IADD3 R2, PT, PT, R2, -R5, RZ ;  /* 0x8000000502028210 */ /* 0x000fca0007ffe0ff */
        /* <DEDUP_REMOVED lines=13> */
.L_x_14563:
[----:B------:R-:W-:Y:S01]  /*b870*/  STG.E.U8 desc[UR36][R16.64], R2 ;  /* 0x0000000210007986 */ /* 0x000fe2000c101124 */
[----:B------:R-:W-:Y:S05]  /*b880*/  EXIT ;  /* 0x000000000000794d */ /* 0x000fea0003800000 */
.L_x_14562:
        /* <DEDUP_REMOVED lines=9> */
.L_x_14566:
[----:B------:R-:W-:Y:S01]  /*b920*/  STG.E desc[UR36][R16.64], R2 ;  /* 0x0000000210007986 */ /* 0x000fe2000c101924 */
[----:B------:R-:W-:Y:S05]  /*b930*/  EXIT ;  /* 0x000000000000794d */ /* 0x000fea0003800000 */
.L_x_14565:
[----:B------:R-:W-:Y:S01]  /*b940*/  STG.E.U16 desc[UR36][R16.64], R2 ;  /* 0x0000000210007986 */ /* 0x000fe2000c101524 */
[----:B------:R-:W-:Y:S05]  /*b950*/  EXIT ;  /* 0x000000000000794d */ /* 0x000fea0003800000 */
.L_x_14561:
        /* <DEDUP_REMOVED lines=9> */
.L_x_14568:
[----:B------:R-:W0:Y:S02]  /*b9f0*/  I2F.S16 R0, R2 ;  /* 0x0000000200007306 */ /* 0x000e240000101400 */
[----:B0-----:R-:W-:-:S05]  /*ba00*/  F2FP.F16.F32.PACK_AB R0, RZ, R0 ;  /* 0x00000000ff00723e */ /* 0x001fca00000000ff */
[----:B------:R-:W-:Y:S01]  /*ba10*/  STG.E.U16 desc[UR36][R16.64], R0 ;  /* 0x0000000010007986 */ /* 0x000fe2000c101524 */
[----:B------:R-:W-:Y:S05]  /*ba20*/  EXIT ;  /* 0x000000000000794d */ /* 0x000fea0003800000 */
.L_x_14567:
        /* <DEDUP_REMOVED lines=10> */
.L_x_14570:
[----:B------:R-:W0:Y:S02]  /*bad0*/  I2F.S16 R2, R2 ;  /* 0x0000000200027306 */ /* 0x000e240000101400 */
[----:B0-----:R-:W-:-:S04]  /*bae0*/  F2FP.F16.F32.PACK_AB R3, RZ, R2 ;  /* 0x00000002ff03723e */ /* 0x001fc800000000ff */
[----:B------:R-:W-:-:S05]  /*baf0*/  PRMT R3, R3, 0x5410, RZ ;  /* 0x0000541003037816 */ /* 0x000fca00000000ff */
[----:B------:R-:W-:Y:S01]  /*bb00*/  STG.E desc[UR36][R16.64], R3 ;  /* 0x0000000310007986 */ /* 0x000fe2000c101924 */
[----:B------:R-:W-:Y:S05]  /*bb10*/  EXIT ;  /* 0x000000000000794d */ /* 0x000fea0003800000 */
.L_x_14569:
[----:B------:R-:W0:Y:S02]  /*bb20*/  I2F.F64.S16 R2, R2 ;  /* 0x0000000200027312 */ /* 0x000e240000101c00 */
[----:B0-----:R-:W-:Y:S01]  /*bb30*/  STG.E.64 desc[UR36][R16.64], R2 ;  /* 0x0000000210007986 */ /* 0x001fe2000c101b24 */
[----:B------:R-:W-:Y:S05]  /*bb40*/  EXIT ;  /* 0x000000000000794d */ /* 0x000fea0003800000 */
.L_x_14560:
        /* <DEDUP_REMOVED lines=12> */
.L_x_14574:
        /* <DEDUP_REMOVED lines=17> */
.L_x_14577:
[----:B------:R-:W-:-:S04]  /*bd20*/  SHF.R.U32.HI R3, RZ, 0x18, R5 ;  /* 0x00000018ff037819 */ /* 0x000fc80000011605 */
[----:B------:R-:W-:-:S04]  /*bd30*/  LOP3.LUT R0, R0, 0x80, R3, 0xf8, !PT ;  /* 0x0000008000007812 */ /* 0x000fc800078ef803 */
[----:B------:R-:W-:-:S07]  /*bd40*/  PRMT R8, R0, 0x7610, R8 ;  /* 0x0000761000087816 */ /* 0x000fce0000000008 */
.L_x_14576:
[----:B------:R-:W-:Y:S05]  /*bd50*/  BSYNC.RECONVERGENT B0 ;  /* 0x0000000000007941 */ /* 0x000fea0003800200 */
.L_x_14575:
[----:B------:R-:W-:Y:S01]  /*bd60*/  STG.E.U8 desc[UR36][R16.64], R8 ;  /* 0x0000000810007986 */ /* 0x000fe2000c101124 */
[----:B------:R-:W-:Y:S05]  /*bd70*/  EXIT ;  /* 0x000000000000794d */ /* 0x000fea0003800000 */
.L_x_14573:
        /* <DEDUP_REMOVED lines=17> */
.L_x_14580:
[----:B------:R-:W-:-:S04]  /*be90*/  SHF.R.U32.HI R3, RZ, 0x18, R5 ;  /* 0x00000018ff037819 */ /* 0x000fc80000011605 */
[----:B------:R-:W-:-:S04]  /*bea0*/  LOP3.LUT R0, R0, 0x80, R3, 0xf8, !PT ;  /* 0x0000008000007812 */ /* 0x000fc800078ef803 */
[----:B------:R-:W-:-:S07]  /*beb0*/  PRMT R8, R0, 0x7610, R8 ;  /* 0x0000761000087816 */ /* 0x000fce0000000008 */
.L_x_14579:
[----:B------:R-:W-:Y:S05]  /*bec0*/  BSYNC.RECONVERGENT B0 ;  /* 0x0000000000007941 */ /* 0x000fea0003800200 */
.L_x_14578:
[----:B------:R-:W-:Y:S01]  /*bed0*/  STG.E.U8 desc[UR36][R16.64], R8 ;  /* 0x0000000810007986 */ /* 0x000fe2000c101124 */
[----:B------:R-:W-:Y:S05]  /*bee0*/  EXIT ;  /* 0x000000000000794d */ /* 0x000fea0003800000 */
.L_x_14572:
        /* <DEDUP_REMOVED lines=22> */
.L_x_14582:
[----:B------:R-:W-:-:S05]  /*c050*/  SHF.R.S32.HI R3, RZ, 0x1f, R2 ;  /* 0x0000001fff037819 */ /* 0x000fca0000011402 */
[----:B------:R-:W-:Y:S01]  /*c060*/  STG.E.64 desc[UR36][R16.64], R2 ;  /* 0x0000000210007986 */ /* 0x000fe2000c101b24 */
[----:B------:R-:W-:Y:S05]  /*c070*/  EXIT ;  /* 0x000000000000794d */ /* 0x000fea0003800000 */
.L_x_14581:
[----:B------:R-:W-:Y:S01]  /*c080*/  STG.E desc[UR36][R16.64], R2 ;  /* 0x0000000210007986 */ /* 0x000fe2000c101924 */
[----:B------:R-:W-:Y:S05]  /*c090*/  EXIT ;  /* 0x000000000000794d */ /* 0x000fea0003800000 */
.L_x_14571:
        /* <DEDUP_REMOVED lines=10> */
.L_x_14584:
[----:B------:R-:W-:Y:S01]  /*c140*/  CS2R R6, SRZ ;  /* 0x0000000000067805 */ /* 0x000fe2000001ff00 */
[----:B------:R-:W0:Y:S04]  /*c150*/  I2F.F64.S16 R4, R2 ;  /* 0x0000000200047312 */ /* 0x000e280000101c00 */
[----:B0-----:R-:W-:Y:S01]  /*c160*/  STG.E.128 desc[UR36][R16.64], R4 ;  /* 0x0000000410007986 */ /* 0x001fe2000c101d24 */
[----:B------:R-:W-:Y:S05]  /*c170*/  EXIT ;  /* 0x000000000000794d */ /* 0x000fea0003800000 */
.L_x_14583:
[----:B------:R-:W-:-:S09]  /*c180*/  UISETP.NE.AND UP0, UPT, UR4, 0xf, UPT ;  /* 0x0000000f0400788c */ /* 0x000fd2000bf05270 */
[----:B------:R-:W-:Y:S05]  /*c190*/  BRA.U !UP0, `(.L_x_14585) ;  /* 0x0000000108e87547 */ /* 0x000fea000b800000 */
[----:B------:R-:W-:-:S09]  /*c1a0*/  UISETP.NE.AND UP0, UPT, UR4, 0x17, UPT ;  /* 0x000000170400788c */ /* 0x000fd2000bf05270 */
[----:B------:R-:W-:Y:S05]  /*c1b0*/  BRA.U !UP0, `(.L_x_14586) ;  /* 0x0000000108907547 */ /* 0x000fea000b800000 */
[----:B------:R-:W-:-:S09]  /*c1c0*/  UISETP.NE.AND UP0, UPT, UR4, 0x18, UPT ;  /* 0x000000180400788c */ /* 0x000fd2000bf05270 */
[----:B------:R-:W-:Y:S05]  /*c1d0*/  BRA.U !UP0, `(.L_x_14587) ;  /* 0x0000000108447547 */ /* 0x000fea000b800000 */
.L_x_14564:
        /* <DEDUP_REMOVED lines=16> */
.L_x_14588:
[----:B------:R-:W-:Y:S05]  /*c2e0*/  EXIT ;  /* 0x000000000000794d */ /* 0x000fea0003800000 */
.L_x_14587:
        /* <DEDUP_REMOVED lines=13> */
.L_x_14590:
[----:B------:R-:W-:Y:S05]  /*c3c0*/  BSYNC.RECONVERGENT B0 ;  /* 0x0000000000007941 */ /* 0x000fea0003800200 */
.L_x_14589:
[----:B------:R-:W-:-:S05]  /*c3d0*/  LOP3.LUT R3, R0, 0x80, R3, 0xf8, !PT ;  /* 0x0000008000037812 */ /* 0x000fca00078ef803 */
[----:B------:R-:W-:Y:S01]  /*c3e0*/  STG.E.U8 desc[UR36][R16.64], R3 ;  /* 0x0000000310007986 */ /* 0x000fe2000c101124 */
[----:B------:R-:W-:Y:S05]  /*c3f0*/  EXIT ;  /* 0x000000000000794d */ /* 0x000fea0003800000 */
.L_x_14586:
        /* <DEDUP_REMOVED lines=12> */
.L_x_14592:
[----:B------:R-:W-:Y:S01]  /*c4c0*/  IMAD.MOV.U32 R0, RZ, RZ, 0x7f ;  /* 0x0000007fff007424 */ /* 0x000fe200078e00ff */
[----:B------:R-:W-:-:S04]  /*c4d0*/  ISETP.GT.U32.AND P0, PT, R3, 0x7f800000, PT ;  /* 0x7f8000000300780c */ /* 0x000fc80003f04070 */
[----:B------:R-:W-:-:S09]  /*c4e0*/  SEL R0, R0, 0x7c, P0 ;  /* 0x0000007c00007807 */ /* 0x000fd20000000000 */
.L_x_14593:
[----:B------:R-:W-:Y:S05]  /*c4f0*/  BSYNC.RECONVERGENT B0 ;  /* 0x0000000000007941 */ /* 0x000fea0003800200 */
.L_x_14591:
[----:B------:R-:W-:-:S04]  /*c500*/  SHF.R.U32.HI R3, RZ, 0x18, R5 ;  /* 0x00000018ff037819 */ /* 0x000fc80000011605 */
[----:B------:R-:W-:-:S05]  /*c510*/  LOP3.LUT R3, R0, 0x80, R3, 0xf8, !PT ;  /* 0x0000008000037812 */ /* 0x000fca00078ef803 */
[----:B------:R-:W-:Y:S01]  /*c520*/  STG.E.U8 desc[UR36][R16.64], R3 ;  /* 0x0000000310007986 */ /* 0x000fe2000c101124 */
[----:B------:R-:W-:Y:S05]  /*c530*/  EXIT ;  /* 0x000000000000794d */ /* 0x000fea0003800000 */
.L_x_14585:
[----:B------:R-:W0:Y:S02]  /*c540*/  I2F.S16 R0, R2 ;  /* 0x0000000200007306 */ /* 0x000e240000101400 */
[----:B0-----:R-:W-:-:S05]  /*c550*/  F2FP.BF16.F32.PACK_AB R0, RZ, R0 ;  /* 0x00000000ff00723e */ /* 0x001fca00000010ff */
[----:B------:R-:W-:Y:S01]  /*c560*/  STG.E.U16 desc[UR36][R16.64], R0 ;  /* 0x0000000010007986 */ /* 0x000fe2000c101524 */
[----:B------:R-:W-:Y:S05]  /*c570*/  EXIT ;  /* 0x000000000000794d */ /* 0x000fea0003800000 */
.L_x_14594:
        /* <DEDUP_REMOVED lines=16> */
.L_x_50060:


//--------------------- .text._ZN2at6native27unrolled_elementwise_kernelINS0_13BUnaryFunctorIsssZZZNS0_16fmod_kernel_cudaERNS_18TensorIteratorBaseEENKUlvE_clEvENKUlvE3_clEvEUlssE_EESt5arrayIPcLm2EELi4E23TrivialOffsetCalculatorILi1EjESD_NS0_6memory12LoadWithCastILi1EEENSE_13StoreWithCastILi1EEEEEviT_T0_T2_T3_T4_T5_ --------------------------
	.section	.text._ZN2at6native27unrolled_elementwise_kernelINS0_13BUnaryFunctorIsssZZZNS0_16fmod_kernel_cudaERNS_18TensorIteratorBaseEENKUlvE_clEvENKUlvE3_clEvEUlssE_EESt5arrayIPcLm2EELi4E23TrivialOffsetCalculatorILi1EjESD_NS0_6memory12LoadWithCastILi1EEENSE_13StoreWithCastILi1EEEEEviT_T0_T2_T3_T4_T5_,"ax",@progbits
	.align	128
        .global         _ZN2at6native27unrolled_elementwise_kernelINS0_13BUnaryFunctorIsssZZZNS0_16fmod_kernel_cudaERNS_18TensorIteratorBaseEENKUlvE_clEvENKUlvE3_clEvEUlssE_EESt5arrayIPcLm2EELi4E23TrivialOffsetCalculatorILi1EjESD_NS0_6memory12LoadWithCastILi1EEENSE_13StoreWithCastILi1EEEEEviT_T0_T2_T3_T4_T5_
        .type           _ZN2at6native27unrolled_elementwise_kernelINS0_13BUnaryFunctorIsssZZZNS0_16fmod_kernel_cudaERNS_18TensorIteratorBaseEENKUlvE_clEvENKUlvE3_clEvEUlssE_EESt5arrayIPcLm2EELi4E23TrivialOffsetCalculatorILi1EjESD_NS0_6memory12LoadWithCastILi1EEENSE_13StoreWithCastILi1EEEEEviT_T0_T2_T3_T4_T5_,@function
        .size           _ZN2at6native27unrolled_elementwise_kernelINS0_13BUnaryFunctorIsssZZZNS0_16fmod_kernel_cudaERNS_18TensorIteratorBaseEENKUlvE_clEvENKUlvE3_clEvEUlssE_EESt5arrayIPcLm2EELi4E23TrivialOffsetCalculatorILi1EjESD_NS0_6memory12LoadWithCastILi1EEENSE_13StoreWithCastILi1EEEEEviT_T0_T2_T3_T4_T5_,(.L_x_50061 - _ZN2at6native27unrolled_elementwise_kernelINS0_13BUnaryFunctorIsssZZZNS0_16fmod_kernel_cudaERNS_18TensorIteratorBaseEENKUlvE_clEvENKUlvE3_clEvEUlssE_EESt5arrayIPcLm2EELi4E23TrivialOffsetCalculatorILi1EjESD_NS0_6memory12LoadWithCastILi1EEENSE_13StoreWithCastILi1EEEEEviT_T0_T2_T3_T4_T5_)
        .other          _ZN2at6native27unrolled_elementwise_kernelINS0_13BUnaryFunctorIsssZZZNS0_16fmod_kernel_cudaERNS_18TensorIteratorBaseEENKUlvE_clEvENKUlvE3_clEvEUlssE_EESt5arrayIPcLm2EELi4E23TrivialOffsetCalculatorILi1EjESD_NS0_6memory12LoadWithCastILi1EEENSE_13StoreWithCastILi1EEEEEviT_T0_T2_T3_T4_T5_,@"STO_CUDA_ENTRY STV_DEFAULT"
_ZN2at6native27unrolled_elementwise_kernelINS0_13BUnaryFunctorIsssZZZNS0_16fmod_kernel_cudaERNS_18TensorIteratorBaseEENKUlvE_clEvENKUlvE3_clEvEUlssE_EESt5arrayIPcLm2EELi4E23TrivialOffsetCalculatorILi1EjESD_NS0_6memory12LoadWithCastILi1EEENSE_13StoreWithCastILi1EEEEEviT_T0_T2_T3_T4_T5_:
.text._ZN2at6native27unrolled_elementwise_kernelINS0_13BUnaryFunctorIsssZZZNS0_16fmod_kernel_cudaERNS_18TensorIteratorBaseEENKUlvE_clEvENKUlvE3_clEvEUlssE_EESt5arrayIPcLm2EELi4E23TrivialOffsetCalculatorILi1EjESD_NS0_6memory12LoadWithCastILi1EEENSE_13StoreWithCastILi1EEEEEviT_T0_T2_T3_T4_T5_:
        /* <DEDUP_REMOVED lines=31> */
.L_x_14600:
[----:B------:R3:W5:Y:S01]  /*01f0*/  LDG.E.U8 R0, desc[UR36][R4.64] ;  /* 0x0000002404007981 */ /* 0x000762000c1e1100 */
[----:B------:R-:W-:Y:S05]  /*0200*/  BRA `(.L_x_14602) ;  /* 0x0000000c00507947 */ /* 0x000fea0003800000 */
.L_x_14599:
        /* <DEDUP_REMOVED lines=8> */
.L_x_14604:
[----:B------:R1:W5:Y:S01]  /*0290*/  LDG.E.U16 R0, desc[UR36][R4.64] ;  /* 0x0000002404007981 */ /* 0x000362000c1e1500 */
[----:B------:R-:W-:Y:S05]  /*02a0*/  BRA `(.L_x_14602) ;  /* 0x0000000c00287947 */ /* 0x000fea0003800000 */
.L_x_14603:
[----:B------:R2:W5:Y:S01]  /*02b0*/  LDG.E.U16 R0, desc[UR36][R4.64] ;  /* 0x0000002404007981 */ /* 0x000562000c1e1500 */
[----:B------:R-:W-:Y:S05]  /*02c0*/  BRA `(.L_x_14602) ;  /* 0x0000000c00207947 */ /* 0x000fea0003800000 */
.L_x_14598:
        /* <DEDUP_REMOVED lines=9> */
.L_x_14606:
[----:B------:R-:W2:Y:S02]  /*0360*/  LDG.E.U16 R3, desc[UR36][R4.64] ;  /* 0x0000002404037981 */ /* 0x000ea4000c1e1500 */
[----:B--2---:R-:W-:-:S06]  /*0370*/  HADD2.F32 R3, -RZ, R3.H0_H0 ;  /* 0x20000003ff037230 */ /* 0x004fcc0000004100 */
[----:B------:R-:W0:Y:S02]  /*0380*/  F2I.FTZ.TRUNC.NTZ R3, R3 ;  /* 0x0000000300037305 */ /* 0x000e24000021f100 */
[----:B0-----:R-:W-:Y:S01]  /*0390*/  PRMT R0, R3, 0x7610, R0 ;  /* 0x0000761003007816 */ /* 0x001fe20000000000 */
[----:B------:R-:W-:Y:S06]  /*03a0*/  BRA `(.L_x_14602) ;  /* 0x0000000800e87947 */ /* 0x000fec0003800000 */
.L_x_14605:
        /* <DEDUP_REMOVED lines=9> */
.L_x_14608:
[----:B------:R-:W2:Y:S02]  /*0440*/  LDG.E.U16 R4, desc[UR36][R4.64] ;  /* 0x0000002404047981 */ /* 0x000ea4000c1e1500 */
[----:B--2---:R-:W-:-:S06]  /*0450*/  HADD2.F32 R3, -RZ, R4.H0_H0 ;  /* 0x20000004ff037230 */ /* 0x004fcc0000004100 */
[----:B------:R-:W0:Y:S02]  /*0460*/  F2I.FTZ.TRUNC.NTZ R3, R3 ;  /* 0x0000000300037305 */ /* 0x000e24000021f100 */
[----:B0-----:R-:W-:Y:S01]  /*0470*/  PRMT R0, R3, 0x7610, R0 ;  /* 0x0000761003007816 */ /* 0x001fe20000000000 */
[----:B------:R-:W-:Y:S06]  /*0480*/  BRA `(.L_x_14602) ;  /* 0x0000000800b07947 */ /* 0x000fec0003800000 */
.L_x_14607:
[----:B------:R-:W2:Y:S02]  /*0490*/  LDG.E.64 R4, desc[UR36][R4.64] ;  /* 0x0000002404047981 */ /* 0x000ea4000c1e1b00 */
[----:B--2---:R0:W1:Y:S02]  /*04a0*/  F2I.F64.TRUNC R0, R4 ;  /* 0x0000000400007311 */ /* 0x004064000030d100 */
[----:B01----:R-:W-:Y:S05]  /*04b0*/  BRA `(.L_x_14602) ;  /* 0x0000000800a47947 */ /* 0x003fea0003800000 */
.L_x_14597:
        /* <DEDUP_REMOVED lines=12> */
.L_x_14611:
[----:B------:R-:W2:Y:S02]  /*0580*/  LDG.E.64 R4, desc[UR36][R4.64] ;  /* 0x0000002404047981 */ /* 0x000ea4000c1e1b00 */
[----:B--2---:R0:W1:Y:S02]  /*0590*/  F2I.F64.TRUNC R0, R4 ;  /* 0x0000000400007311 */ /* 0x004064000030d100 */
[----:B01----:R-:W-:Y:S05]  /*05a0*/  BRA `(.L_x_14602) ;  /* 0x0000000800687947 */ /* 0x003fea0003800000 */
.L_x_14610:
        /* <DEDUP_REMOVED lines=27> */
.L_x_14613:
        /* <DEDUP_REMOVED lines=15> */
.L_x_14612:
[----:B------:R-:W2:Y:S02]  /*0850*/  LDG.E.U16 R3, desc[UR36][R4.64] ;  /* 0x0000002404037981 */ /* 0x000ea4000c1e1500 */
[----:B--2---:R-:W-:-:S06]  /*0860*/  IMAD.U32 R3, R3, 0x10000, RZ ;  /* 0x0001000003037824 */ /* 0x004fcc00078e00ff */
[----:B------:R-:W0:Y:S02]  /*0870*/  F2I.FTZ.TRUNC.NTZ R3, R3 ;  /* 0x0000000300037305 */ /* 0x000e24000021f100 */
[----:B0-----:R-:W-:Y:S01]  /*0880*/  PRMT R0, R3, 0x7610, R0 ;  /* 0x0000761003007816 */ /* 0x001fe20000000000 */
[----:B------:R-:W-:Y:S06]  /*0890*/  BRA `(.L_x_14602) ;  /* 0x0000000400ac7947 */ /* 0x000fec0003800000 */
.L_x_14609:
        /* <DEDUP_REMOVED lines=10> */
.L_x_14616:
        /* <DEDUP_REMOVED lines=21> */
.L_x_14620:
[----:B------:R-:W-:Y:S05]  /*0a90*/  BSYNC.RECONVERGENT B1 ;  /* 0x0000000000017941 */ /* 0x000fea0003800200 */
.L_x_14619:
[----:B------:R-:W-:Y:S01]  /*0aa0*/  IMAD.SHL.U32 R0, R0, 0x100000, RZ ;  /* 0x0010000000007824 */ /* 0x000fe200078e00ff */
[----:B------:R-:W-:-:S04]  /*0ab0*/  LEA R3, R3, 0x3b800000, 0x17 ;  /* 0x3b80000003037811 */ /* 0x000fc800078eb8ff */
[----:B------:R-:W-:-:S07]  /*0ac0*/  LOP3.LUT R3, R3, R0, R7, 0xfe, !PT ;  /* 0x0000000003037212 */ /* 0x000fce00078efe07 */
.L_x_14618:
[----:B------:R-:W-:Y:S05]  /*0ad0*/  BSYNC.RECONVERGENT B0 ;  /* 0x0000000000007941 */ /* 0x000fea0003800200 */
.L_x_14617:
[----:B------:R-:W0:Y:S02]  /*0ae0*/  F2I.FTZ.TRUNC.NTZ R3, R3 ;  /* 0x0000000300037305 */ /* 0x000e24000021f100 */
[----:B0-----:R-:W-:Y:S01]  /*0af0*/  PRMT R0, R3, 0x7610, R0 ;  /* 0x0000761003007816 */ /* 0x001fe20000000000 */
[----:B------:R-:W-:Y:S06]  /*0b00*/  BRA `(.L_x_14602) ;  /* 0x0000000400107947 */ /* 0x000fec0003800000 */
.L_x_14615:
        /* <DEDUP_REMOVED lines=21> */
.L_x_14624:
[----:B------:R-:W-:Y:S05]  /*0c60*/  BSYNC.RECONVERGENT B1 ;  /* 0x0000000000017941 */ /* 0x000fea0003800200 */
.L_x_14623:
[----:B------:R-:W-:Y:S01]  /*0c70*/  IMAD.SHL.U32 R0, R0, 0x200000, RZ ;  /* 0x0020000000007824 */ /* 0x000fe200078e00ff */
[----:B------:R-:W-:-:S04]  /*0c80*/  LEA R3, R3, 0x37800000, 0x17 ;  /* 0x3780000003037811 */ /* 0x000fc800078eb8ff */
[----:B------:R-:W-:-:S07]  /*0c90*/  LOP3.LUT R3, R3, R0, R7, 0xfe, !PT ;  /* 0x0000000003037212 */ /* 0x000fce00078efe07 */
.L_x_14622:
[----:B------:R-:W-:Y:S05]  /*0ca0*/  BSYNC.RECONVERGENT B0 ;  /* 0x0000000000007941 */ /* 0x000fea0003800200 */
.L_x_14621:
[----:B------:R-:W0:Y:S02]  /*0cb0*/  F2I.FTZ.TRUNC.NTZ R3, R3 ;  /* 0x0000000300037305 */ /* 0x000e24000021f100 */
[----:B0-----:R-:W-:Y:S01]  /*0cc0*/  PRMT R0, R3, 0x7610, R0 ;  /* 0x0000761003007816 */ /* 0x001fe20000000000 */
[----:B------:R-:W-:Y:S06]  /*0cd0*/  BRA `(.L_x_14602) ;  /* 0x00000000009c7947 */ /* 0x000fec0003800000 */
.L_x_14614:
[----:B------:R-:W-:-:S09]  /*0ce0*/  UISETP.NE.AND UP0, UPT, UR4, 0x1c, UPT ;  /* 0x0000001c0400788c */ /* 0x000fd2000bf05270 */
[----:B------:R-:W-:Y:S05]  /*0cf0*/  BRA.U !UP0, `(.L_x_14625) ;  /* 0x0000000108907547 */ /* 0x000fea000b800000 */
[----:B------:R-:W-:-:S09]  /*0d00*/  UISETP.NE.AND UP0, UPT, UR4, 0x1d, UPT ;  /* 0x0000001d0400788c */ /* 0x000fd2000bf05270 */
[----:B------:R-:W-:Y:S05]  /*0d10*/  BRA.U !UP0, `(.L_x_14626) ;  /* 0x0000000108807547 */ /* 0x000fea000b800000 */
[----:B------:R-:W-:-:S09]  /*0d20*/  UISETP.NE.AND UP0, UPT, UR4, 0x2c, UPT ;  /* 0x0000002c0400788c */ /* 0x000fd2000bf05270 */
[----:B------:R-:W-:Y:S05]  /*0d30*/  BRA.U !UP0, `(.L_x_14627) ;  /* 0x0000000108487547 */ /* 0x000fea000b800000 */
.L_x_14601:
        /* <DEDUP_REMOVED lines=16> */
.L_x_14628:
[----:B------:R-:W-:Y:S01]  /*0e40*/  PRMT R0, RZ, 0x7610, R0 ;  /* 0x00007610ff007816 */ /* 0x000fe20000000000 */
[----:B------:R-:W-:Y:S06]  /*0e50*/  BRA `(.L_x_14602) ;  /* 0x00000000003c7947 */ /* 0x000fec0003800000 */
.L_x_14627:
        /* <DEDUP_REMOVED lines=8> */
.L_x_14630:
[----:B------:R-:W-:Y:S05]  /*0ee0*/  BSYNC.RECONVERGENT B0 ;  /* 0x0000000000007941 */ /* 0x000fea0003800200 */
.L_x_14629:
[----:B------:R-:W0:Y:S02]  /*0ef0*/  F2I.FTZ.TRUNC.NTZ R3, R3 ;  /* 0x0000000300037305 */ /* 0x000e24000021f100 */
[----:B0-----:R-:W-:Y:S01]  /*0f00*/  PRMT R0, R3, 0x7610, R0 ;  /* 0x0000761003007816 */ /* 0x001fe20000000000 */
[----:B------:R-:W-:Y:S06]  /*0f10*/  BRA `(.L_x_14602) ;  /* 0x00000000000c7947 */ /* 0x000fec0003800000 */
.L_x_14626:
[----:B------:R0:W5:Y:S01]  /*0f20*/  LDG.E.U16 R0, desc[UR36][R4.64] ;  /* 0x0000002404007981 */ /* 0x000162000c1e1500 */
[----:B------:R-:W-:Y:S05]  /*0f30*/  BRA `(.L_x_14602) ;  /* 0x0000000000047947 */ /* 0x000fea0003800000 */
.L_x_14625:
[----:B------:R0:W5:Y:S02]  /*0f40*/  LDG.E.U16 R0, desc[UR36][R4.64] ;  /* 0x0000002404007981 */ /* 0x000164000c1e1500 */
.L_x_14602:
[----:B-1---5:R-:W-:Y:S01]  /*0f50*/  PRMT R22, R0, 0x9910, RZ ;  /* 0x0000991000167816 */ /* 0x022fe200000000ff */
[----:B------:R-:W-:-:S07]  /*0f60*/  VIADD R23, R17, 0x80 ;  /* 0x0000008011177836 */ /* 0x000fce0000000000 */
.L_x_14596:
[----:B------:R-:W-:Y:S05]  /*0f70*/  BSYNC.RECONVERGENT B6 ;  /* 0x0000000000067941 */ /* 0x000fea0003800200 */
.L_x_14595:
[----:B------:R-:W-:Y:S01]  /*0f80*/  ISETP.GE.AND P0, PT, R23, R16, PT ;  /* 0x000000101700720c */ /* 0x000fe20003f06270 */
[----:B------:R-:W-:Y:S01]  /*0f90*/  BSSY.RECONVERGENT B6, `(.L_x_14631) ;  /* 0x00000ee000067945 */ /* 0x000fe20003800200 */
[----:B------:R-:W-:-:S11]  /*0fa0*/  IMAD.MOV.U32 R19, RZ, RZ, RZ ;  /* 0x000000ffff137224 */ /* 0x000fd600078e00ff */
        /* <DEDUP_REMOVED lines=20> */
.L_x_14636:
[----:B------:R0:W5:Y:S01]  /*10f0*/  LDG.E.U8 R0, desc[UR36][R4.64] ;  /* 0x0000002404007981 */ /* 0x000162000c1e1100 */
[----:B------:R-:W-:Y:S05]  /*1100*/  BRA `(.L_x_14638) ;  /* 0x0000000c00507947 */ /* 0x000fea0003800000 */
.L_x_14635:
        /* <DEDUP_REMOVED lines=8> */
.L_x_14640:
[----:B------:R0:W5:Y:S01]  /*1190*/  LDG.E.U16 R0, desc[UR36][R4.64] ;  /* 0x0000002404007981 */ /* 0x000162000c1e1500 */
[----:B------:R-:W-:Y:S05]  /*11a0*/  BRA `(.L_x_14638) ;  /* 0x0000000c00287947 */ /* 0x000fea0003800000 */
.L_x_14639:
[----:B------:R0:W5:Y:S01]  /*11b0*/  LDG.E.U16 R0, desc[UR36][R4.64] ;  /* 0x0000002404007981 */ /* 0x000162000c1e1500 */
[----:B------:R-:W-:Y:S05]  /*11c0*/  BRA `(.L_x_14638) ;  /* 0x0000000c00207947 */ /* 0x000fea0003800000 */
.L_x_14634:
        /* <DEDUP_REMOVED lines=9> */
.L_x_14642:
[----:B------:R-:W2:Y:S02]  /*1260*/  LDG.E.U16 R3, desc[UR36][R4.64] ;  /* 0x0000002404037981 */ /* 0x000ea4000c1e1500 */
[----:B--2---:R-:W-:-:S06]  /*1270*/  HADD2.F32 R3, -RZ, R3.H0_H0 ;  /* 0x20000003ff037230 */ /* 0x004fcc0000004100 */
[----:B------:R-:W0:Y:S02]  /*1280*/  F2I.FTZ.TRUNC.NTZ R3, R3 ;  /* 0x0000000300037305 */ /* 0x000e24000021f100 */
[----:B0-----:R-:W-:Y:S01]  /*1290*/  PRMT R0, R3, 0x7610, R0 ;  /* 0x0000761003007816 */ /* 0x001fe20000000000 */
[----:B------:R-:W-:Y:S06]  /*12a0*/  BRA `(.L_x_14638) ;  /* 0x0000000800e87947 */ /* 0x000fec0003800000 */
.L_x_14641:
        /* <DEDUP_REMOVED lines=9> */
.L_x_14644:
[----:B------:R-:W2:Y:S02]  /*1340*/  LDG.E.U16 R4, desc[UR36][R4.64] ;  /* 0x0000002404047981 */ /* 0x000ea4000c1e1500 */
[----:B--2---:R-:W-:-:S06]  /*1350*/  HADD2.F32 R3, -RZ, R4.H0_H0 ;  /* 0x20000004ff037230 */ /* 0x004fcc0000004100 */
[----:B------:R-:W0:Y:S02]  /*1360*/  F2I.FTZ.TRUNC.NTZ R3, R3 ;  /* 0x0000000300037305 */ /* 0x000e24000021f100 */
[----:B0-----:R-:W-:Y:S01]  /*1370*/  PRMT R0, R3, 0x7610, R0 ;  /* 0x0000761003007816 */ /* 0x001fe20000000000 */
[----:B------:R-:W-:Y:S06]  /*1380*/  BRA `(.L_x_14638) ;  /* 0x0000000800b07947 */ /* 0x000fec0003800000 */
.L_x_14643:
[----:B------:R-:W2:Y:S02]  /*1390*/  LDG.E.64 R4, desc[UR36][R4.64] ;  /* 0x0000002404047981 */ /* 0x000ea4000c1e1b00 */
[----:B--2---:R0:W1:Y:S02]  /*13a0*/  F2I.F64.TRUNC R0, R4 ;  /* 0x0000000400007311 */ /* 0x004064000030d100 */
[----:B01----:R-:W-:Y:S05]  /*13b0*/  BRA `(.L_x_14638) ;  /* 0x0000000800a47947 */ /* 0x003fea0003800000 */
.L_x_14633:
        /* <DEDUP_REMOVED lines=12> */
.L_x_14647:
[----:B------:R-:W2:Y:S02]  /*1480*/  LDG.E.64 R4, desc[UR36][R4.64] ;  /* 0x0000002404047981 */ /* 0x000ea4000c1e1b00 */
[----:B--2---:R0:W1:Y:S02]  /*1490*/  F2I.F64.TRUNC R0, R4 ;  /* 0x0000000400007311 */ /* 0x004064000030d100 */
[----:B01----:R-:W-:Y:S05]  /*14a0*/  BRA `(.L_x_14638) ;  /* 0x0000000800687947 */ /* 0x003fea0003800000 */
.L_x_14646:
        /* <DEDUP_REMOVED lines=27> */
.L_x_14649:
        /* <DEDUP_REMOVED lines=15> */
.L_x_14648:
[----:B------:R-:W2:Y:S02]  /*1750*/  LDG.E.U16 R3, desc[UR36][R4.64] ;  /* 0x0000002404037981 */ /* 0x000ea4000c1e1500 */
[----:B--2---:R-:W-:-:S06]  /*1760*/  IMAD.U32 R3, R3, 0x10000, RZ ;  /* 0x0001000003037824 */ /* 0x004fcc00078e00ff */
[----:B------:R-:W0:Y:S02]  /*1770*/  F2I.FTZ.TRUNC.NTZ R3, R3 ;  /* 0x0000000300037305 */ /* 0x000e24000021f100 */
[----:B0-----:R-:W-:Y:S01]  /*1780*/  PRMT R0, R3, 0x7610, R0 ;  /* 0x0000761003007816 */ /* 0x001fe20000000000 */
[----:B------:R-:W-:Y:S06]  /*1790*/  BRA `(.L_x_14638) ;  /* 0x0000000400ac7947 */ /* 0x000fec0003800000 */
.L_x_14645:
        /* <DEDUP_REMOVED lines=10> */
.L_x_14652:
        /* <DEDUP_REMOVED lines=21> */
.L_x_14656:
[----:B------:R-:W-:Y:S05]  /*1990*/  BSYNC.RECONVERGENT B1 ;  /* 0x0000000000017941 */ /* 0x000fea0003800200 */
.L_x_14655:
[----:B------:R-:W-:Y:S01]  /*19a0*/  IMAD.SHL.U32 R0, R0, 0x100000, RZ ;  /* 0x0010000000007824 */ /* 0x000fe200078e00ff */
[----:B------:R-:W-:-:S04]  /*19b0*/  LEA R3, R3, 0x3b800000, 0x17 ;  /* 0x3b80000003037811 */ /* 0x000fc800078eb8ff */
[----:B------:R-:W-:-:S07]  /*19c0*/  LOP3.LUT R3, R3, R0, R7, 0xfe, !PT ;  /* 0x0000000003037212 */ /* 0x000fce00078efe07 */
.L_x_14654:
[----:B------:R-:W-:Y:S05]  /*19d0*/  BSYNC.RECONVERGENT B0 ;  /* 0x0000000000007941 */ /* 0x000fea0003800200 */
.L_x_14653:
[----:B------:R-:W0:Y:S02]  /*19e0*/  F2I.FTZ.TRUNC.NTZ R3, R3 ;  /* 0x0000000300037305 */ /* 0x000e24000021f100 */
[----:B0-----:R-:W-:Y:S01]  /*19f0*/  PRMT R0, R3, 0x7610, R0 ;  /* 0x0000761003007816 */ /* 0x001fe20000000000 */
[----:B------:R-:W-:Y:S06]  /*1a00*/  BRA `(.L_x_14638) ;  /* 0x0000000400107947 */ /* 0x000fec0003800000 */
.L_x_14651:
        /* <DEDUP_REMOVED lines=21> */
.L_x_14660:
[----:B------:R-:W-:Y:S05]  /*1b60*/  BSYNC.RECONVERGENT B1 ;  /* 0x0000000000017941 */ /* 0x000fea0003800200 */
.L_x_14659:
[----:B------:R-:W-:Y:S01]  /*1b70*/  IMAD.SHL.U32 R0, R0, 0x200000, RZ ;  /* 0x0020000000007824 */ /* 0x000fe200078e00ff */
[----:B------:R-:W-:-:S04]  /*1b80*/  LEA R3, R3, 0x37800000, 0x17 ;  /* 0x3780000003037811 */ /* 0x000fc800078eb8ff */
[----:B------:R-:W-:-:S07]  /*1b90*/  LOP3.LUT R3, R3, R0, R7, 0xfe, !PT ;  /* 0x0000000003037212 */ /* 0x000fce00078efe07 */
.L_x_14658:
[----:B------:R-:W-:Y:S05]  /*1ba0*/  BSYNC.RECONVERGENT B0 ;  /* 0x0000000000007941 */ /* 0x000fea0003800200 */
.L_x_14657:
[----:B------:R-:W0:Y:S02]  /*1bb0*/  F2I.FTZ.TRUNC.NTZ R3, R3 ;  /* 0x0000000300037305 */ /* 0x000e24000021f100 */
[----:B0-----:R-:W-:Y:S01]  /*1bc0*/  PRMT R0, R3, 0x7610, R0 ;  /* 0x0000761003007816 */ /* 0x001fe20000000000 */
[----:B------:R-:W-:Y:S06]  /*1bd0*/  BRA `(.L_x_14638) ;  /* 0x00000000009c7947 */ /* 0x000fec0003800000 */
.L_x_14650:
        /* <DEDUP_REMOVED lines=14> */
.L_x_14664:
[----:B------:R-:W-:Y:S05]  /*1cc0*/  BSYNC.RECONVERGENT B0 ;  /* 0x0000000000007941 */ /* 0x000fea0003800200 */
.L_x_14663:
[----:B------:R-:W0:Y:S02]  /*1cd0*/  F2I.FTZ.TRUNC.NTZ R3, R3 ;  /* 0x0000000300037305 */ /* 0x000e24000021f100 */
[----:B0-----:R-:W-:Y:S01]  /*1ce0*/  PRMT R0, R3, 0x7610, R0 ;  /* 0x0000761003007816 */ /* 0x001fe20000000000 */
[----:B------:R-:W-:Y:S06]  /*1cf0*/  BRA `(.L_x_14638) ;  /* 0x0000000000547947 */ /* 0x000fec0003800000 */
.L_x_14637:
        /* <DEDUP_REMOVED lines=16> */
.L_x_14665:
[----:B------:R-:W-:Y:S01]  /*1e00*/  PRMT R0, RZ, 0x7610, R0 ;  /* 0x00007610ff007816 */ /* 0x000fe20000000000 */
[----:B------:R-:W-:Y:S06]  /*1e10*/  BRA `(.L_x_14638) ;  /* 0x00000000000c7947 */ /* 0x000fec0003800000 */
.L_x_14662:
[----:B------:R1:W5:Y:S01]  /*1e20*/  LDG.E.U16 R0, desc[UR36][R4.64] ;  /* 0x0000002404007981 */ /* 0x000362000c1e1500 */
[----:B------:R-:W-:Y:S05]  /*1e30*/  BRA `(.L_x_14638) ;  /* 0x0000000000047947 */ /* 0x000fea0003800000 */
.L_x_14661:
[----:B------:R0:W5:Y:S02]  /*1e40*/  LDG.E.U16 R0, desc[UR36][R4.64] ;  /* 0x0000002404007981 */ /* 0x000164000c1e1500 */
.L_x_14638:
[----:B-1--45:R-:W-:Y:S01]  /*1e50*/  PRMT R19, R0, 0x9910, RZ ;  /* 0x0000991000137816 */ /* 0x032fe200000000ff */
[----:B------:R-:W-:-:S07]  /*1e60*/  VIADD R23, R23, 0x80 ;  /* 0x0000008017177836 */ /* 0x000fce0000000000 */
.L_x_14632:
[----:B------:R-:W-:Y:S05]  /*1e70*/  BSYNC.RECONVERGENT B6 ;  /* 0x0000000000067941 */ /* 0x000fea0003800200 */
.L_x_14631:
        /* <DEDUP_REMOVED lines=23> */
.L_x_14671:
[----:B------:R0:W5:Y:S01]  /*1ff0*/  LDG.E.U8 R0, desc[UR36][R4.64] ;  /* 0x0000002404007981 */ /* 0x000162000c1e1100 */
[----:B------:R-:W-:Y:S05]  /*2000*/  BRA `(.L_x_14673) ;  /* 0x0000000c00507947 */ /* 0x000fea0003800000 */
.L_x_14670:
        /* <DEDUP_REMOVED lines=8> */
.L_x_14675:
[----:B------:R0:W5:Y:S01]  /*2090*/  LDG.E.U16 R0, desc[UR36][R4.64] ;  /* 0x0000002404007981 */ /* 0x000162000c1e1500 */
[----:B------:R-:W-:Y:S05]  /*20a0*/  BRA `(.L_x_14673) ;  /* 0x0000000c00287947 */ /* 0x000fea0003800000 */
.L_x_14674:
[----:B------:R0:W5:Y:S01]  /*20b0*/  LDG.E.U16 R0, desc[UR36][R4.64] ;  /* 0x0000002404007981 */ /* 0x000162000c1e1500 */
[----:B------:R-:W-:Y:S05]  /*20c0*/  BRA `(.L_x_14673) ;  /* 0x0000000c00207947 */ /* 0x000fea0003800000 */
.L_x_14669:
        /* <DEDUP_REMOVED lines=9> */
.L_x_14677:
[----:B------:R-:W2:Y:S02]  /*2160*/  LDG.E.U16 R3, desc[UR36][R4.64] ;  /* 0x0000002404037981 */ /* 0x000ea4000c1e1500 */
[----:B--2---:R-:W-:-:S06]  /*2170*/  HADD2.F32 R3, -RZ, R3.H0_H0 ;  /* 0x20000003ff037230 */ /* 0x004fcc0000004100 */
[----:B------:R-:W0:Y:S02]  /*2180*/  F2I.FTZ.TRUNC.NTZ R3, R3 ;  /* 0x0000000300037305 */ /* 0x000e24000021f100 */
[----:B0-----:R-:W-:Y:S01]  /*2190*/  PRMT R0, R3, 0x7610, R0 ;  /* 0x0000761003007816 */ /* 0x001fe20000000000 */
[----:B------:R-:W-:Y:S06]  /*21a0*/  BRA `(.L_x_14673) ;  /* 0x0000000800e87947 */ /* 0x000fec0003800000 */
.L_x_14676:
        /* <DEDUP_REMOVED lines=9> */
.L_x_14679:
[----:B------:R-:W2:Y:S02]  /*2240*/  LDG.E.U16 R4, desc[UR36][R4.64] ;  /* 0x0000002404047981 */ /* 0x000ea4000c1e1500 */
[----:B--2---:R-:W-:-:S06]  /*2250*/  HADD2.F32 R3, -RZ, R4.H0_H0 ;  /* 0x20000004ff037230 */ /* 0x004fcc0000004100 */
[----:B------:R-:W0:Y:S02]  /*2260*/  F2I.FTZ.TRUNC.NTZ R3, R3 ;  /* 0x0000000300037305 */ /* 0x000e24000021f100 */
[----:B0-----:R-:W-:Y:S01]  /*2270*/  PRMT R0, R3, 0x7610, R0 ;  /* 0x0000761003007816 */ /* 0x001fe20000000000 */
[----:B------:R-:W-:Y:S06]  /*2280*/  BRA `(.L_x_14673) ;  /* 0x0000000800b07947 */ /* 0x000fec0003800000 */
.L_x_14678:
[----:B------:R-:W2:Y:S02]  /*2290*/  LDG.E.64 R4, desc[UR36][R4.64] ;  /* 0x0000002404047981 */ /* 0x000ea4000c1e1b00 */
[----:B--2---:R0:W1:Y:S02]  /*22a0*/  F2I.F64.TRUNC R0, R4 ;  /* 0x0000000400007311 */ /* 0x004064000030d100 */
[----:B01----:R-:W-:Y:S05]  /*22b0*/  BRA `(.L_x_14673) ;  /* 0x0000000800a47947 */ /* 0x003fea0003800000 */
.L_x_14668:
        /* <DEDUP_REMOVED lines=12> */
.L_x_14682:
[----:B------:R-:W2:Y:S02]  /*2380*/  LDG.E.64 R4, desc[UR36][R4.64] ;  /* 0x0000002404047981 */ /* 0x000ea4000c1e1b00 */
[----:B--2---:R3:W4:Y:S02]  /*2390*/  F2I.F64.TRUNC R0, R4 ;  /* 0x0000000400007311 */ /* 0x004724000030d100 */
[----:B---34-:R-:W-:Y:S05]  /*23a0*/  BRA `(.L_x_14673) ;  /* 0x0000000800687947 */ /* 0x018fea0003800000 */
.L_x_14681:
        /* <DEDUP_REMOVED lines=27> */
.L_x_14684:
        /* <DEDUP_REMOVED lines=15> */
.L_x_14683:
[----:B------:R-:W2:Y:S02]  /*2650*/  LDG.E.U16 R3, desc[UR36][R4.64] ;  /* 0x0000002404037981 */ /* 0x000ea4000c1e1500 */
[----:B--2---:R-:W-:-:S06]  /*2660*/  IMAD.U32 R3, R3, 0x10000, RZ ;  /* 0x0001000003037824 */ /* 0x004fcc00078e00ff */
[----:B------:R-:W0:Y:S02]  /*2670*/  F2I.FTZ.TRUNC.NTZ R3, R3 ;  /* 0x0000000300037305 */ /* 0x000e24000021f100 */
[----:B0-----:R-:W-:Y:S01]  /*2680*/  PRMT R0, R3, 0x7610, R0 ;  /* 0x0000761003007816 */ /* 0x001fe20000000000 */
[----:B------:R-:W-:Y:S06]  /*2690*/  BRA `(.L_x_14673) ;  /* 0x0000000400ac7947 */ /* 0x000fec0003800000 */
.L_x_14680:
        /* <DEDUP_REMOVED lines=10> */
.L_x_14687:
        /* <DEDUP_REMOVED lines=21> */
.L_x_14691:
[----:B------:R-:W-:Y:S05]  /*2890*/  BSYNC.RECONVERGENT B1 ;  /* 0x0000000000017941 */ /* 0x000fea0003800200 */
.L_x_14690:
[----:B------:R-:W-:Y:S01]  /*28a0*/  IMAD.SHL.U32 R0, R0, 0x100000, RZ ;  /* 0x0010000000007824 */ /* 0x000fe200078e00ff */
[----:B------:R-:W-:-:S04]  /*28b0*/  LEA R3, R3, 0x3b800000, 0x17 ;  /* 0x3b80000003037811 */ /* 0x000fc800078eb8ff */
[----:B------:R-:W-:-:S07]  /*28c0*/  LOP3.LUT R3, R3, R0, R7, 0xfe, !PT ;  /* 0x0000000003037212 */ /* 0x000fce00078efe07 */
.L_x_14689:
[----:B------:R-:W-:Y:S05]  /*28d0*/  BSYNC.RECONVERGENT B0 ;  /* 0x0000000000007941 */ /* 0x000fea0003800200 */
.L_x_14688:
[----:B------:R-:W0:Y:S02]  /*28e0*/  F2I.FTZ.TRUNC.NTZ R3, R3 ;  /* 0x0000000300037305 */ /* 0x000e24000021f100 */
[----:B0-----:R-:W-:Y:S01]  /*28f0*/  PRMT R0, R3, 0x7610, R0 ;  /* 0x0000761003007816 */ /* 0x001fe20000000000 */
[----:B------:R-:W-:Y:S06]  /*2900*/  BRA `(.L_x_14673) ;  /* 0x0000000400107947 */ /* 0x000fec0003800000 */
.L_x_14686:
        /* <DEDUP_REMOVED lines=21> */
.L_x_14695:
[----:B------:R-:W-:Y:S05]  /*2a60*/  BSYNC.RECONVERGENT B1 ;  /* 0x0000000000017941 */ /* 0x000fea0003800200 */
.L_x_14694:
[----:B------:R-:W-:Y:S01]  /*2a70*/  IMAD.SHL.U32 R0, R0, 0x200000, RZ ;  /* 0x0020000000007824 */ /* 0x000fe200078e00ff */
[----:B------:R-:W-:-:S04]  /*2a80*/  LEA R3, R3, 0x37800000, 0x17 ;  /* 0x3780000003037811 */ /* 0x000fc800078eb8ff */
[----:B------:R-:W-:-:S07]  /*2a90*/  LOP3.LUT R3, R3, R0, R7, 0xfe, !PT ;  /* 0x0000000003037212 */ /* 0x000fce00078efe07 */
.L_x_14693:
[----:B------:R-:W-:Y:S05]  /*2aa0*/  BSYNC.RECONVERGENT B0 ;  /* 0x0000000000007941 */ /* 0x000fea0003800200 */
.L_x_14692:
[----:B------:R-:W0:Y:S02]  /*2ab0*/  F2I.FTZ.TRUNC.NTZ R3, R3 ;  /* 0x0000000300037305 */ /* 0x000e24000021f100 */
[----:B0-----:R-:W-:Y:S01]  /*2ac0*/  PRMT R0, R3, 0x7610, R0 ;  /* 0x0000761003007816 */ /* 0x001fe20000000000 */
[----:B------:R-:W-:Y:S06]  /*2ad0*/  BRA `(.L_x_14673) ;  /* 0x00000000009c7947 */ /* 0x000fec0003800000 */
.L_x_14685:
        /* <DEDUP_REMOVED lines=14> */
.L_x_14699:
[----:B------:R-:W-:Y:S05]  /*2bc0*/  BSYNC.RECONVERGENT B0 ;  /* 0x0000000000007941 */ /* 0x000fea0003800200 */
.L_x_14698:
[----:B------:R-:W0:Y:S02]  /*2bd0*/  F2I.FTZ.TRUNC.NTZ R3, R3 ;  /* 0x0000000300037305 */ /* 0x000e24000021f100 */
[----:B0-----:R-:W-:Y:S01]  /*2be0*/  PRMT R0, R3, 0x7610, R0 ;  /* 0x0000761003007816 */ /* 0x001fe20000000000 */
[----:B------:R-:W-:Y:S06]  /*2bf0*/  BRA `(.L_x_14673) ;  /* 0x0000000000547947 */ /* 0x000fec0003800000 */
.L_x_14672:
        /* <DEDUP_REMOVED lines=16> */
.L_x_14700:
[----:B------:R-:W-:Y:S01]  /*2d00*/  PRMT R0, RZ, 0x7610, R0 ;  /* 0x00007610ff007816 */ /* 0x000fe20000000000 */
[----:B------:R-:W-:Y:S06]  /*2d10*/  BRA `(.L_x_14673) ;  /* 0x00000000000c7947 */ /* 0x000fec0003800000 */
.L_x_14697:
[----:B------:R2:W5:Y:S01]  /*2d20*/  LDG.E.U16 R0, desc[UR36][R4.64] ;  /* 0x0000002404007981 */ /* 0x000562000c1e1500 */
[----:B------:R-:W-:Y:S05]  /*2d30*/  BRA `(.L_x_14673) ;  /* 0x0000000000047947 */ /* 0x000fea0003800000 */
.L_x_14696:
[----:B------:R1:W5:Y:S02]  /*2d40*/  LDG.E.U16 R0, desc[UR36][R4.64] ;  /* 0x0000002404007981 */ /* 0x000364000c1e1500 */
.L_x_14673:
[----:B-1--45:R-:W-:Y:S01]  /*2d50*/  PRMT R24, R0, 0x9910, RZ ;  /* 0x0000991000187816 */ /* 0x032fe200000000ff */
[----:B------:R-:W-:-:S07]  /*2d60*/  VIADD R23, R23, 0x80 ;  /* 0x0000008017177836 */ /* 0x000fce0000000000 */
.L_x_14667:
[----:B------:R-:W-:Y:S05]  /*2d70*/  BSYNC.RECONVERGENT B6 ;  /* 0x0000000000067941 */ /* 0x000fea0003800200 */
.L_x_14666:
        /* <DEDUP_REMOVED lines=23> */
.L_x_14706:
[----:B------:R0:W5:Y:S01]  /*2ef0*/  LDG.E.U8 R0, desc[UR36][R4.64] ;  /* 0x0000002404007981 */ /* 0x000162000c1e1100 */
[----:B------:R-:W-:Y:S05]  /*2f00*/  BRA `(.L_x_14708) ;  /* 0x0000000c00507947 */ /* 0x000fea0003800000 */
.L_x_14705:
        /* <DEDUP_REMOVED lines=8> */
.L_x_14710:
[----:B------:R0:W5:Y:S01]  /*2f90*/  LDG.E.U16 R0, desc[UR36][R4.64] ;  /* 0x0000002404007981 */ /* 0x000162000c1e1500 */
[----:B------:R-:W-:Y:S05]  /*2fa0*/  BRA `(.L_x_14708) ;  /* 0x0000000c00287947 */ /* 0x000fea0003800000 */
.L_x_14709:
[----:B------:R0:W5:Y:S01]  /*2fb0*/  LDG.E.U16 R0, desc[UR36][R4.64] ;  /* 0x0000002404007981 */ /* 0x000162000c1e1500 */
[----:B------:R-:W-:Y:S05]  /*2fc0*/  BRA `(.L_x_14708) ;  /* 0x0000000c00207947 */ /* 0x000fea0003800000 */
.L_x_14704:
        /* <DEDUP_REMOVED lines=9> */
.L_x_14712:
[----:B------:R-:W2:Y:S02]  /*3060*/  LDG.E.U16 R3, desc[UR36][R4.64] ;  /* 0x0000002404037981 */ /* 0x000ea4000c1e1500 */
[----:B--2---:R-:W-:-:S06]  /*3070*/  HADD2.F32 R3, -RZ, R3.H0_H0 ;  /* 0x20000003ff037230 */ /* 0x004fcc0000004100 */
[----:B------:R-:W0:Y:S02]  /*3080*/  F2I.FTZ.TRUNC.NTZ R3, R3 ;  /* 0x0000000300037305 */ /* 0x000e24000021f100 */
[----:B0-----:R-:W-:Y:S01]  /*3090*/  PRMT R0, R3, 0x7610, R0 ;  /* 0x0000761003007816 */ /* 0x001fe20000000000 */
[----:B------:R-:W-:Y:S06]  /*30a0*/  BRA `(.L_x_14708) ;  /* 0x0000000800e87947 */ /* 0x000fec0003800000 */
.L_x_14711:
        /* <DEDUP_REMOVED lines=9> */
.L_x_14714:
[----:B------:R-:W2:Y:S02]  /*3140*/  LDG.E.U16 R4, desc[UR36][R4.64] ;  /* 0x0000002404047981 */ /* 0x000ea4000c1e1500 */
[----:B--2---:R-:W-:-:S06]  /*3150*/  HADD2.F32 R3, -RZ, R4.H0_H0 ;  /* 0x20000004ff037230 */ /* 0x004fcc0000004100 */
[----:B------:R-:W0:Y:S02]  /*3160*/  F2I.FTZ.TRUNC.NTZ R3, R3 ;  /* 0x0000000300037305 */ /* 0x000e24000021f100 */
[----:B0-----:R-:W-:Y:S01]  /*3170*/  PRMT R0, R3, 0x7610, R0 ;  /* 0x0000761003007816 */ /* 0x001fe20000000000 */
[----:B------:R-:W-:Y:S06]  /*3180*/  BRA `(.L_x_14708) ;  /* 0x0000000800b07947 */ /* 0x000fec0003800000 */
.L_x_14713:
[----:B------:R-:W2:Y:S02]  /*3190*/  LDG.E.64 R4, desc[UR36][R4.64] ;  /* 0x0000002404047981 */ /* 0x000ea4000c1e1b00 */
[----:B--2---:R0:W1:Y:S02]  /*31a0*/  F2I.F64.TRUNC R0, R4 ;  /* 0x0000000400007311 */ /* 0x004064000030d100 */
[----:B01----:R-:W-:Y:S05]  /*31b0*/  BRA `(.L_x_14708) ;  /* 0x0000000800a47947 */ /* 0x003fea0003800000 */
.L_x_14703:
        /* <DEDUP_REMOVED lines=12> */
.L_x_14717:
[----:B------:R-:W2:Y:S02]  /*3280*/  LDG.E.64 R4, desc[UR36][R4.64] ;  /* 0x0000002404047981 */ /* 0x000ea4000c1e1b00 */
[----:B--2---:R3:W4:Y:S02]  /*3290*/  F2I.F64.TRUNC R0, R4 ;  /* 0x0000000400007311 */ /* 0x004724000030d100 */
[----:B---34-:R-:W-:Y:S05]  /*32a0*/  BRA `(.L_x_14708) ;  /* 0x0000000800687947 */ /* 0x018fea0003800000 */
.L_x_14716:
        /* <DEDUP_REMOVED lines=27> */
.L_x_14719:
        /* <DEDUP_REMOVED lines=15> */
.L_x_14718:
[----:B------:R-:W2:Y:S02]  /*3550*/  LDG.E.U16 R3, desc[UR36][R4.64] ;  /* 0x0000002404037981 */ /* 0x000ea4000c1e1500 */
[----:B--2---:R-:W-:-:S06]  /*3560*/  IMAD.U32 R3, R3, 0x10000, RZ ;  /* 0x0001000003037824 */ /* 0x004fcc00078e00ff */
[----:B------:R-:W0:Y:S02]  /*3570*/  F2I.FTZ.TRUNC.NTZ R3, R3 ;  /* 0x0000000300037305 */ /* 0x000e24000021f100 */
[----:B0-----:R-:W-:Y:S01]  /*3580*/  PRMT R0, R3, 0x7610, R0 ;  /* 0x0000761003007816 */ /* 0x001fe20000000000 */
[----:B------:R-:W-:Y:S06]  /*3590*/  BRA `(.L_x_14708) ;  /* 0x0000000400ac7947 */ /* 0x000fec0003800000 */
.L_x_14715:
        /* <DEDUP_REMOVED lines=10> */
.L_x_14722:
        /* <DEDUP_REMOVED lines=21> */
.L_x_14726:
[----:B------:R-:W-:Y:S05]  /*3790*/  BSYNC.RECONVERGENT B1 ;  /* 0x0000000000017941 */ /* 0x000fea0003800200 */
.L_x_14725:
[----:B------:R-:W-:Y:S01]  /*37a0*/  IMAD.SHL.U32 R0, R0, 0x100000, RZ ;  /* 0x0010000000007824 */ /* 0x000fe200078e00ff */
[----:B------:R-:W-:-:S04]  /*37b0*/  LEA R3, R3, 0x3b800000, 0x17 ;  /* 0x3b80000003037811 */ /* 0x000fc800078eb8ff */
[----:B------:R-:W-:-:S07]  /*37c0*/  LOP3.LUT R3, R3, R0, R7, 0xfe, !PT ;  /* 0x0000000003037212 */ /* 0x000fce00078efe07 */
.L_x_14724:
[----:B------:R-:W-:Y:S05]  /*37d0*/  BSYNC.RECONVERGENT B0 ;  /* 0x0000000000007941 */ /* 0x000fea0003800200 */
.L_x_14723:
[----:B------:R-:W0:Y:S02]  /*37e0*/  F2I.FTZ.TRUNC.NTZ R3, R3 ;  /* 0x0000000300037305 */ /* 0x000e24000021f100 */
[----:B0-----:R-:W-:Y:S01]  /*37f0*/  PRMT R0, R3, 0x7610, R0 ;  /* 0x0000761003007816 */ /* 0x001fe20000000000 */
[----:B------:R-:W-:Y:S06]  /*3800*/  BRA `(.L_x_14708) ;  /* 0x0000000400107947 */ /* 0x000fec0003800000 */
.L_x_14721:
        /* <DEDUP_REMOVED lines=21> */
.L_x_14730:
[----:B------:R-:W-:Y:S05]  /*3960*/  BSYNC.RECONVERGENT B1 ;  /* 0x0000000000017941 */ /* 0x000fea0003800200 */
.L_x_14729:
[----:B------:R-:W-:Y:S01]  /*3970*/  IMAD.SHL.U32 R0, R0, 0x200000, RZ ;  /* 0x0020000000007824 */ /* 0x000fe200078e00ff */
[----:B------:R-:W-:-:S04]  /*3980*/  LEA R3, R3, 0x37800000, 0x17 ;  /* 0x3780000003037811 */ /* 0x000fc800078eb8ff */
[----:B------:R-:W-:-:S07]  /*3990*/  LOP3.LUT R3, R3, R0, R7, 0xfe, !PT ;  /* 0x0000000003037212 */ /* 0x000fce00078efe07 */
.L_x_14728:
[----:B------:R-:W-:Y:S05]  /*39a0*/  BSYNC.RECONVERGENT B0 ;  /* 0x0000000000007941 */ /* 0x000fea0003800200 */
.L_x_14727:
[----:B------:R-:W0:Y:S02]  /*39b0*/  F2I.FTZ.TRUNC.NTZ R3, R3 ;  /* 0x0000000300037305 */ /* 0x000e24000021f100 */
[----:B0-----:R-:W-:Y:S01]  /*39c0*/  PRMT R0, R3, 0x7610, R0 ;  /* 0x0000761003007816 */ /* 0x001fe20000000000 */
[----:B------:R-:W-:Y:S06]  /*39d0*/  BRA `(.L_x_14708) ;  /* 0x00000000009c7947 */ /* 0x000fec0003800000 */
.L_x_14720:
        /* <DEDUP_REMOVED lines=14> */
.L_x_14734:
[----:B------:R-:W-:Y:S05]  /*3ac0*/  BSYNC.RECONVERGENT B0 ;  /* 0x0000000000007941 */ /* 0x000fea0003800200 */
.L_x_14733:
[----:B------:R-:W0:Y:S02]  /*3ad0*/  F2I.FTZ.TRUNC.NTZ R3, R3 ;  /* 0x0000000300037305 */ /* 0x000e24000021f100 */
[----:B0-----:R-:W-:Y:S01]  /*3ae0*/  PRMT R0, R3, 0x7610, R0 ;  /* 0x0000761003007816 */ /* 0x001fe20000000000 */
[----:B------:R-:W-:Y:S06]  /*3af0*/  BRA `(.L_x_14708) ;  /* 0x0000000000547947 */ /* 0x000fec0003800000 */
.L_x_14707:
        /* <DEDUP_REMOVED lines=16> */
.L_x_14735:
[----:B------:R-:W-:Y:S01]  /*3c00*/  PRMT R0, RZ, 0x7610, R0 ;  /* 0x00007610ff007816 */ /* 0x000fe20000000000 */
[----:B------:R-:W-:Y:S06]  /*3c10*/  BRA `(.L_x_14708) ;  /* 0x00000000000c7947 */ /* 0x000fec0003800000 */
.L_x_14732:
[----:B------:R2:W5:Y:S01]  /*3c20*/  LDG.E.U16 R0, desc[UR36][R4.64] ;  /* 0x0000002404007981 */ /* 0x000562000c1e1500 */
[----:B------:R-:W-:Y:S05]  /*3c30*/  BRA `(.L_x_14708) ;  /* 0x0000000000047947 */ /* 0x000fea0003800000 */
.L_x_14731:
[----:B------:R1:W5:Y:S02]  /*3c40*/  LDG.E.U16 R0, desc[UR36][R4.64] ;  /* 0x0000002404007981 */ /* 0x000364000c1e1500 */
.L_x_14708:
[----:B-1--45:R-:W-:-:S07]  /*3c50*/  PRMT R3, R0, 0x9910, RZ ;  /* 0x0000991000037816 */ /* 0x032fce00000000ff */
.L_x_14702:
[----:B------:R-:W-:Y:S05]  /*3c60*/  BSYNC.RECONVERGENT B6 ;  /* 0x0000000000067941 */ /* 0x000fea0003800200 */
.L_x_14701:
[----:B------:R-:W1:Y:S01]  /*3c70*/  LDC.U16 R0, c[0x0][0x386] ;  /* 0x0000e180ff007b82 */ /* 0x000e620000000400 */
[CC--:B------:R-:W-:Y:S01]  /*3c80*/  ISETP.GE.AND P2, PT, R17.reuse, R16.reuse, PT ;  /* 0x000000101100720c */ /* 0x0c0fe20003f46270 */
[C---:B0-234-:R-:W-:Y:S01]  /*3c90*/  VIADD R5, R17.reuse, 0x100 ;  /* 0x0000010011057836 */ /* 0x05dfe20000000000 */
[----:B------:R-:W-:Y:S01]  /*3ca0*/  BSSY.RECONVERGENT B0, `(.L_x_14736) ;  /* 0x0000020000007945 */ /* 0x000fe20003800200 */
[C---:B------:R-:W-:Y:S02]  /*3cb0*/  VIADD R7, R17.reuse, 0x180 ;  /* 0x0000018011077836 */ /* 0x040fe40000000000 */
[----:B------:R-:W-:Y:S01]  /*3cc0*/  VIADD R25, R17, 0x80 ;  /* 0x0000008011197836 */ /* 0x000fe20000000000 */
[-C--:B------:R-:W-:Y:S01]  /*3cd0*/  ISETP.GE.AND P0, PT, R5, R16.reuse, PT ;  /* 0x000000100500720c */ /* 0x080fe20003f06270 */
[----:B------:R-:W0:Y:S01]  /*3ce0*/  LDC.U8 R18, c[0x0][0x3a4] ;  /* 0x0000e900ff127b82 */ /* 0x000e220000000000 */
[-C--:B------:R-:W-:Y:S02]  /*3cf0*/  ISETP.GE.AND P1, PT, R7, R16.reuse, PT ;  /* 0x000000100700720c */ /* 0x080fe40003f26270 */
[----:B------:R-:W-:-:S02]  /*3d00*/  ISETP.GE.AND P3, PT, R25, R16, PT ;  /* 0x000000101900720c */ /* 0x000fc40003f66270 */
[----:B-1----:R-:W-:Y:S01]  /*3d10*/  PRMT R0, R0, 0x9910, RZ ;  /* 0x0000991000007816 */ /* 0x002fe200000000ff */
[----:B------:R-:W-:Y:S10]  /*3d20*/  @P2 BRA `(.L_x_14737) ;  /* 0x00000000005c2947 */ /* 0x000ff40003800000 */
[-C--:B------:R-:W-:Y:S02]  /*3d30*/  IABS R8, R0.reuse ;  /* 0x0000000000087213 */ /* 0x080fe40000000000 */
[----:B------:R-:W-:Y:S02]  /*3d40*/  IABS R9, R0 ;  /* 0x0000000000097213 */ /* 0x000fe40000000000 */
[----:B------:R-:W1:Y:S01]  /*3d50*/  I2F.RP R6, R8 ;  /* 0x0000000800067306 */ /* 0x000e620000209400 */
[----:B------:R-:W-:Y:S02]  /*3d60*/  ISETP.GE.AND P6, PT, R22, RZ, PT ;  /* 0x000000ff1600720c */ /* 0x000fe40003fc6270 */
[----:B------:R-:W-:-:S05]  /*3d70*/  IMAD.MOV R9, RZ, RZ, -R9 ;  /* 0x000000ffff097224 */ /* 0x000fca00078e0a09 */
[----:B-1----:R-:W1:Y:S02]  /*3d80*/  MUFU.RCP R6, R6 ;  /* 0x0000000600067308 */ /* 0x002e640000001000 */
[----:B-1----:R-:W-:Y:S01]  /*3d90*/  VIADD R4, R6, 0xffffffe ;  /* 0x0ffffffe06047836 */ /* 0x002fe20000000000 */
[----:B------:R-:W-:-:S05]  /*3da0*/  IABS R6, R22 ;  /* 0x0000001600067213 */ /* 0x000fca0000000000 */
[----:B------:R1:W2:Y:S02]  /*3db0*/  F2I.FTZ.U32.TRUNC.NTZ R5, R4 ;  /* 0x0000000400057305 */ /* 0x0002a4000021f000 */
[----:B-1----:R-:W-:Y:S02]  /*3dc0*/  IMAD.MOV.U32 R4, RZ, RZ, RZ ;  /* 0x000000ffff047224 */ /* 0x002fe400078e00ff */
        /* <DEDUP_REMOVED lines=13> */
.L_x_14737:
[----:B------:R-:W-:Y:S05]  /*3ea0*/  BSYNC.RECONVERGENT B0 ;  /* 0x0000000000007941 */ /* 0x000fea0003800200 */
.L_x_14736:
[----:B------:R-:W-:Y:S04]  /*3eb0*/  BSSY.RECONVERGENT B0, `(.L_x_14738) ;  /* 0x0000019000007945 */ /* 0x000fe80003800200 */
[----:B------:R-:W-:Y:S05]  /*3ec0*/  @P3 BRA `(.L_x_14739) ;  /* 0x00000000005c3947 */ /* 0x000fea0003800000 */
[-C--:B------:R-:W-:Y:S02]  /*3ed0*/  IABS R8, R0.reuse ;  /* 0x0000000000087213 */ /* 0x080fe40000000000 */
[----:B------:R-:W-:Y:S02]  /*3ee0*/  IABS R10, R0 ;  /* 0x00000000000a7213 */ /* 0x000fe40000000000 */
[----:B------:R-:W1:Y:S01]  /*3ef0*/  I2F.RP R4, R8 ;  /* 0x0000000800047306 */ /* 0x000e620000209400 */
[----:B------:R-:W-:Y:S02]  /*3f00*/  IABS R23, R19 ;  /* 0x0000001300177213 */ /* 0x000fe40000000000 */
[----:B------:R-:W-:Y:S01]  /*3f10*/  IMAD.MOV R11, RZ, RZ, -R10 ;  /* 0x000000ffff0b7224 */ /* 0x000fe200078e0a0a */
[----:B------:R-:W-:Y:S02]  /*3f20*/  ISETP.GE.AND P4, PT, R19, RZ, PT ;  /* 0x000000ff1300720c */ /* 0x000fe40003f86270 */
[----:B------:R-:W-:-:S02]  /*3f30*/  ISETP.NE.AND P5, PT, R0, RZ, PT ;  /* 0x000000ff0000720c */ /* 0x000fc40003fa5270 */
[----:B-1----:R-:W1:Y:S02]  /*3f40*/  MUFU.RCP R4, R4 ;  /* 0x0000000400047308 */ /* 0x002e640000001000 */
[----:B-1----:R-:W-:-:S06]  /*3f50*/  VIADD R6, R4, 0xffffffe ;  /* 0x0ffffffe04067836 */ /* 0x002fcc0000000000 */
        /* <DEDUP_REMOVED lines=9> */
[----:B------:R-:W-:-:S05]  /*3ff0*/  @!P3 IMAD.IADD R23, R23, 0x1, -R8 ;  /* 0x000000011717b824 */ /* 0x000fca00078e0a08 */
[----:B------:R-:W-:-:S13]  /*4000*/  ISETP.GT.U32.AND P3, PT, R8, R23, PT ;  /* 0x000000170800720c */ /* 0x000fda0003f64070 */
[----:B------:R-:W-:-:S04]  /*4010*/  @!P3 IMAD.IADD R23, R23, 0x1, -R8 ;  /* 0x000000011717b824 */ /* 0x000fc800078e0a08 */
[----:B------:R-:W-:Y:S01]  /*4020*/  @!P4 IMAD.MOV R23, RZ, RZ, -R23 ;  /* 0x000000ffff17c224 */ /* 0x000fe200078e0a17 */
[----:B------:R-:W-:-:S07]  /*4030*/  @!P5 LOP3.LUT R23, RZ, R0, RZ, 0x33, !PT ;  /* 0x00000000ff17d212 */ /* 0x000fce00078e33ff */
.L_x_14739:
[----:B------:R-:W-:Y:S05]  /*4040*/  BSYNC.RECONVERGENT B0 ;  /* 0x0000000000007941 */ /* 0x000fea0003800200 */
.L_x_14738:
[----:B------:R-:W-:Y:S04]  /*4050*/  BSSY.RECONVERGENT B0, `(.L_x_14740) ;  /* 0x0000019000007945 */ /* 0x000fe80003800200 */
[----:B------:R-:W-:Y:S05]  /*4060*/  @P0 BRA `(.L_x_14741) ;  /* 0x00000000005c0947 */ /* 0x000fea0003800000 */
[----:B------:R-:W-:Y:S02]  /*4070*/  IABS R9, R0 ;  /* 0x0000000000097213 */ /* 0x000fe40000000000 */
[----:B------:R-:W-:Y:S02]  /*4080*/  IABS R10, R24 ;  /* 0x00000018000a7213 */ /* 0x000fe40000000000 */
[----:B------:R-:W1:Y:S01]  /*4090*/  I2F.RP R4, R9 ;  /* 0x0000000900047306 */ /* 0x000e620000209400 */
[----:B------:R-:W-:Y:S02]  /*40a0*/  IABS R12, R0 ;  /* 0x00000000000c7213 */ /* 0x000fe40000000000 */
[----:B------:R-:W-:Y:S02]  /*40b0*/  ISETP.GE.AND P3, PT, R24, RZ, PT ;  /* 0x000000ff1800720c */ /* 0x000fe40003f66270 */
[----:B------:R-:W-:Y:S01]  /*40c0*/  ISETP.NE.AND P4, PT, R0, RZ, PT ;  /* 0x000000ff0000720c */ /* 0x000fe20003f85270 */
[----:B------:R-:W-:-:S02]  /*40d0*/  IMAD.MOV R22, RZ, RZ, -R12 ;  /* 0x000000ffff167224 */ /* 0x000fc400078e0a0c */
[----:B-1----:R-:W1:Y:S02]  /*40e0*/  MUFU.RCP R4, R4 ;  /* 0x0000000400047308 */ /* 0x002e640000001000 */
[----:B-1----:R-:W-:-:S06]  /*40f0*/  VIADD R6, R4, 0xffffffe ;  /* 0x0ffffffe04067836 */ /* 0x002fcc0000000000 */
[----:B------:R1:W2:Y:S02]  /*4100*/  F2I.FTZ.U32.TRUNC.NTZ R7, R6 ;  /* 0x0000000600077305 */ /* 0x0002a4000021f000 */
[----:B-1----:R-:W-:Y:S02]  /*4110*/  IMAD.MOV.U32 R6, RZ, RZ, RZ ;  /* 0x000000ffff067224 */ /* 0x002fe400078e00ff */
[----:B--2---:R-:W-:-:S04]  /*4120*/  IMAD.MOV R8, RZ, RZ, -R7 ;  /* 0x000000ffff087224 */ /* 0x004fc800078e0a07 */
[----:B------:R-:W-:-:S04]  /*4130*/  IMAD R11, R8, R9, RZ ;  /* 0x00000009080b7224 */ /* 0x000fc800078e02ff */
[----:B------:R-:W-:-:S04]  /*4140*/  IMAD.HI.U32 R8, R7, R11, R6 ;  /* 0x0000000b07087227 */ /* 0x000fc800078e0006 */
[----:B------:R-:W-:-:S04]  /*4150*/  IMAD.MOV.U32 R7, RZ, RZ, R10 ;  /* 0x000000ffff077224 */ /* 0x000fc800078e000a */
        /* <DEDUP_REMOVED lines=8> */
.L_x_14741:
[----:B------:R-:W-:Y:S05]  /*41e0*/  BSYNC.RECONVERGENT B0 ;  /* 0x0000000000007941 */ /* 0x000fea0003800200 */
.L_x_14740:
        /* <DEDUP_REMOVED lines=25> */
.L_x_14743:
[----:B------:R-:W-:Y:S05]  /*4380*/  BSYNC.RECONVERGENT B0 ;  /* 0x0000000000007941 */ /* 0x000fea0003800200 */
.L_x_14742:
[----:B------:R-:W-:Y:S04]  /*4390*/  BSSY.RECONVERGENT B6, `(.L_x_14744) ;  /* 0x0000104000067945 */ /* 0x000fe80003800200 */
[----:B------:R-:W-:Y:S05]  /*43a0*/  @P2 BRA `(.L_x_14745) ;  /* 0x0000001000082947 */ /* 0x000fea0003800000 */
[----:B------:R-:W1:Y:S01]  /*43b0*/  LDCU UR4, c[0x0][0x3a8] ;  /* 0x00007500ff0477ac */ /* 0x000e620008000800 */
[----:B------:R-:W2:Y:S01]  /*43c0*/  LDC.64 R8, c[0x0][0x388] ;  /* 0x0000e200ff087b82 */ /* 0x000ea20000000a00 */
[----:B------:R-:W-:Y:S01]  /*43d0*/  IMAD R0, R2, 0x200, R17 ;  /* 0x0000020002007824 */ /* 0x000fe200078e0211 */
[----:B0-----:R-:W-:-:S03]  /*43e0*/  PRMT R4, R18, 0x9910, RZ ;  /* 0x0000991012047816 */ /* 0x001fc600000000ff */
[----:B-1----:R-:W-:Y:S02]  /*43f0*/  IMAD R3, R0, UR4, RZ ;  /* 0x0000000400037c24 */ /* 0x002fe4000f8e02ff */
        /* <DEDUP_REMOVED lines=16> */
.L_x_14749:
[----:B------:R0:W-:Y:S01]  /*4500*/  STG.E.U8 desc[UR36][R8.64], R5 ;  /* 0x0000000508007986 */ /* 0x0001e2000c101124 */
[----:B------:R-:W-:Y:S01]  /*4510*/  IMAD.MOV.U32 R17, RZ, RZ, R25 ;  /* 0x000000ffff117224 */ /* 0x000fe200078e0019 */
[----:B------:R-:W-:Y:S06]  /*4520*/  BRA `(.L_x_14745) ;  /* 0x0000000c00a87947 */ /* 0x000fec0003800000 */
.L_x_14748:
        /* <DEDUP_REMOVED lines=12> */
.L_x_14752:
[----:B------:R-:W-:Y:S01]  /*45f0*/  PRMT R3, R5, 0x9910, RZ ;  /* 0x0000991005037816 */ /* 0x000fe200000000ff */
[----:B------:R-:W-:-:S04]  /*4600*/  IMAD.MOV.U32 R17, RZ, RZ, R25 ;  /* 0x000000ffff117224 */ /* 0x000fc800078e0019 */
[----:B------:R0:W-:Y:S01]  /*4610*/  STG.E desc[UR36][R8.64], R3 ;  /* 0x0000000308007986 */ /* 0x0001e2000c101924 */
[----:B------:R-:W-:Y:S05]  /*4620*/  BRA `(.L_x_14745) ;  /* 0x0000000c00687947 */ /* 0x000fea0003800000 */
.L_x_14751:
[----:B------:R0:W-:Y:S01]  /*4630*/  STG.E.U16 desc[UR36][R8.64], R5 ;  /* 0x0000000508007986 */ /* 0x0001e2000c101524 */
[----:B------:R-:W-:Y:S01]  /*4640*/  IMAD.MOV.U32 R17, RZ, RZ, R25 ;  /* 0x000000ffff117224 */ /* 0x000fe200078e0019 */
[----:B------:R-:W-:Y:S06]  /*4650*/  BRA `(.L_x_14745) ;  /* 0x0000000c005c7947 */ /* 0x000fec0003800000 */
.L_x_14747:
        /* <DEDUP_REMOVED lines=10> */
.L_x_14754:
[----:B------:R-:W0:Y:S01]  /*4700*/  I2F.S16 R0, R5 ;  /* 0x0000000500007306 */ /* 0x000e220000101400 */
[----:B------:R-:W-:Y:S01]  /*4710*/  IMAD.MOV.U32 R17, RZ, RZ, R25 ;  /* 0x000000ffff117224 */ /* 0x000fe200078e0019 */
[----:B0-----:R-:W-:-:S05]  /*4720*/  F2FP.F16.F32.PACK_AB R0, RZ, R0 ;  /* 0x00000000ff00723e */ /* 0x001fca00000000ff */
[----:B------:R0:W-:Y:S01]  /*4730*/  STG.E.U16 desc[UR36][R8.64], R0 ;  /* 0x0000000008007986 */ /* 0x0001e2000c101524 */
[----:B------:R-:W-:Y:S05]  /*4740*/  BRA `(.L_x_14745) ;  /* 0x0000000c00207947 */ /* 0x000fea0003800000 */
.L_x_14753:
        /* <DEDUP_REMOVED lines=11> */
.L_x_14756:
[----:B------:R-:W0:Y:S01]  /*4800*/  I2F.S16 R5, R5 ;  /* 0x0000000500057306 */ /* 0x000e220000101400 */
[----:B------:R-:W-:Y:S01]  /*4810*/  IMAD.MOV.U32 R17, RZ, RZ, R25 ;  /* 0x000000ffff117224 */ /* 0x000fe200078e0019 */
[----:B0-----:R-:W-:-:S04]  /*4820*/  F2FP.F16.F32.PACK_AB R3, RZ, R5 ;  /* 0x00000005ff03723e */ /* 0x001fc800000000ff */
[----:B------:R-:W-:-:S05]  /*4830*/  PRMT R3, R3, 0x5410, RZ ;  /* 0x0000541003037816 */ /* 0x000fca00000000ff */
[----:B------:R0:W-:Y:S01]  /*4840*/  STG.E desc[UR36][R8.64], R3 ;  /* 0x0000000308007986 */ /* 0x0001e2000c101924 */
[----:B------:R-:W-:Y:S05]  /*4850*/  BRA `(.L_x_14745) ;  /* 0x0000000800dc7947 */ /* 0x000fea0003800000 */
.L_x_14755:
[----:B------:R-:W0:Y:S01]  /*4860*/  I2F.F64.S16 R4, R5 ;  /* 0x0000000500047312 */ /* 0x000e220000101c00 */
[----:B------:R-:W-:Y:S01]  /*4870*/  IMAD.MOV.U32 R17, RZ, RZ, R25 ;  /* 0x000000ffff117224 */ /* 0x000fe200078e0019 */
[----:B0-----:R0:W-:Y:S01]  /*4880*/  STG.E.64 desc[UR36][R8.64], R4 ;  /* 0x0000000408007986 */ /* 0x0011e2000c101b24 */
[----:B------:R-:W-:Y:S05]  /*4890*/  BRA `(.L_x_14745) ;  /* 0x0000000800cc7947 */ /* 0x000fea0003800000 */
.L_x_14746:
        /* <DEDUP_REMOVED lines=14> */
.L_x_14759:
[----:B------:R-:W-:Y:S01]  /*4980*/  CS2R R6, SRZ ;  /* 0x0000000000067805 */ /* 0x000fe2000001ff00 */
[----:B------:R-:W0:Y:S01]  /*4990*/  I2F.F64.S16 R4, R5 ;  /* 0x0000000500047312 */ /* 0x000e220000101c00 */
[----:B------:R-:W-:-:S03]  /*49a0*/  IMAD.MOV.U32 R17, RZ, RZ, R25 ;  /* 0x000000ffff117224 */ /* 0x000fc600078e0019 */
[----:B0-----:R0:W-:Y:S01]  /*49b0*/  STG.E.128 desc[UR36][R8.64], R4 ;  /* 0x0000000408007986 */ /* 0x0011e2000c101d24 */
[----:B------:R-:W-:Y:S05]  /*49c0*/  BRA `(.L_x_14745) ;  /* 0x0000000800807947 */ /* 0x000fea0003800000 */
.L_x_14758:
        /* <DEDUP_REMOVED lines=19> */
.L_x_14763:
[----:B------:R-:W-:Y:S05]  /*4b00*/  BSYNC.RECONVERGENT B0 ;  /* 0x0000000000007941 */ /* 0x000fea0003800200 */
.L_x_14762:
[----:B------:R-:W-:Y:S01]  /*4b10*/  LOP3.LUT R7, R0, 0x80, R7, 0xf8, !PT ;  /* 0x0000008000077812 */ /* 0x000fe200078ef807 */
[----:B------:R-:W-:-:S04]  /*4b20*/  IMAD.MOV.U32 R17, RZ, RZ, R25 ;  /* 0x000000ffff117224 */ /* 0x000fc800078e0019 */
[----:B------:R2:W-:Y:S01]  /*4b30*/  STG.E.U8 desc[UR36][R8.64], R7 ;  /* 0x0000000708007986 */ /* 0x0005e2000c101124 */
[----:B------:R-:W-:Y:S05]  /*4b40*/  BRA `(.L_x_14745) ;  /* 0x0000000800207947 */ /* 0x000fea0003800000 */
.L_x_14761:
        /* <DEDUP_REMOVED lines=15> */
.L_x_14765:
[----:B------:R-:W-:Y:S05]  /*4c40*/  BSYNC.RECONVERGENT B0 ;  /* 0x0000000000007941 */ /* 0x000fea0003800200 */
.L_x_14764:
[----:B------:R-:W-:Y:S01]  /*4c50*/  LOP3.LUT R7, R0, 0x80, R7, 0xf8, !PT ;  /* 0x0000008000077812 */ /* 0x000fe200078ef807 */
[----:B------:R-:W-:-:S04]  /*4c60*/  IMAD.MOV.U32 R17, RZ, RZ, R25 ;  /* 0x000000ffff117224 */ /* 0x000fc800078e0019 */
[----:B------:R3:W-:Y:S01]  /*4c70*/  STG.E.U8 desc[UR36][R8.64], R7 ;  /* 0x0000000708007986 */ /* 0x0007e2000c101124 */
[----:B------:R-:W-:Y:S05]  /*4c80*/  BRA `(.L_x_14745) ;  /* 0x0000000400d07947 */ /* 0x000fea0003800000 */
.L_x_14760:
[----:B------:R-:W0:Y:S01]  /*4c90*/  I2F.S16 R0, R5 ;  /* 0x0000000500007306 */ /* 0x000e220000101400 */
[----:B------:R-:W-:Y:S01]  /*4ca0*/  IMAD.MOV.U32 R17, RZ, RZ, R25 ;  /* 0x000000ffff117224 */ /* 0x000fe200078e0019 */
[----:B0-----:R-:W-:-:S05]  /*4cb0*/  F2FP.BF16.F32.PACK_AB R0, RZ, R0 ;  /* 0x00000000ff00723e */ /* 0x001fca00000010ff */
[----:B------:R1:W-:Y:S01]  /*4cc0*/  STG.E.U16 desc[UR36][R8.64], R0 ;  /* 0x0000000008007986 */ /* 0x0003e2000c101524 */
[----:B------:R-:W-:Y:S05]  /*4cd0*/  BRA `(.L_x_14745) ;  /* 0x0000000400bc7947 */ /* 0x000fea0003800000 */
.L_x_14757:
        /* <DEDUP_REMOVED lines=11> */
.L_x_14768:
        /* <DEDUP_REMOVED lines=13> */
.L_x_14771:
[----:B------:R-:W-:-:S04]  /*4e60*/  SHF.R.U32.HI R0, RZ, 0x14, R3 ;  /* 0x00000014ff007819 */ /* 0x000fc80000011603 */
[----:B------:R-:W-:-:S04]  /*4e70*/  LOP3.LUT R0, R0, 0x1, RZ, 0xc0, !PT ;  /* 0x0000000100007812 */ /* 0x000fc800078ec0ff */
[----:B------:R-:W-:-:S04]  /*4e80*/  IADD3 R0, PT, PT, R3, 0x487ffff, R0 ;  /* 0x0487ffff03007810 */ /* 0x000fc80007ffe000 */
[----:B------:R-:W-:-:S04]  /*4e90*/  SHF.R.U32.HI R0, RZ, 0x14, R0 ;  /* 0x00000014ff007819 */ /* 0x000fc80000011600 */
[----:B------:R-:W-:-:S07]  /*4ea0*/  LOP3.LUT R0, R0, 0xff, RZ, 0xc0, !PT ;  /* 0x000000ff00007812 */ /* 0x000fce00078ec0ff */
.L_x_14772:
[----:B------:R-:W-:-:S04]  /*4eb0*/  SHF.R.U32.HI R3, RZ, 0x18, R3 ;  /* 0x00000018ff037819 */ /* 0x000fc80000011603 */
[----:B------:R-:W-:-:S04]  /*4ec0*/  LOP3.LUT R0, R0, 0x80, R3, 0xf8, !PT ;  /* 0x0000008000007812 */ /* 0x000fc800078ef803 */
[----:B------:R-:W-:-:S07]  /*4ed0*/  PRMT R4, R0, 0x7610, R4 ;  /* 0x0000761000047816 */ /* 0x000fce0000000004 */
.L_x_14770:
[----:B------:R-:W-:Y:S05]  /*4ee0*/  BSYNC.RECONVERGENT B0 ;  /* 0x0000000000007941 */ /* 0x000fea0003800200 */
.L_x_14769:
[----:B------:R0:W-:Y:S01]  /*4ef0*/  STG.E.U8 desc[UR36][R8.64], R4 ;  /* 0x0000000408007986 */ /* 0x0001e2000c101124 */
[----:B------:R-:W-:Y:S01]  /*4f00*/  IMAD.MOV.U32 R17, RZ, RZ, R25 ;  /* 0x000000ffff117224 */ /* 0x000fe200078e0019 */
[----:B------:R-:W-:Y:S06]  /*4f10*/  BRA `(.L_x_14745) ;  /* 0x00000004002c7947 */ /* 0x000fec0003800000 */
.L_x_14767:
        /* <DEDUP_REMOVED lines=13> */
.L_x_14775:
[----:B------:R-:W-:-:S04]  /*4ff0*/  SHF.R.U32.HI R0, RZ, 0x15, R3 ;  /* 0x00000015ff007819 */ /* 0x000fc80000011603 */
[----:B------:R-:W-:-:S04]  /*5000*/  LOP3.LUT R0, R0, 0x1, RZ, 0xc0, !PT ;  /* 0x0000000100007812 */ /* 0x000fc800078ec0ff */
[----:B------:R-:W-:-:S04]  /*5010*/  IADD3 R0, PT, PT, R3, 0x88fffff, R0 ;  /* 0x088fffff03007810 */ /* 0x000fc80007ffe000 */
[----:B------:R-:W-:-:S04]  /*5020*/  SHF.R.U32.HI R0, RZ, 0x15, R0 ;  /* 0x00000015ff007819 */ /* 0x000fc80000011600 */
[----:B------:R-:W-:-:S07]  /*5030*/  LOP3.LUT R0, R0, 0xff, RZ, 0xc0, !PT ;  /* 0x000000ff00007812 */ /* 0x000fce00078ec0ff */
.L_x_14776:
[----:B------:R-:W-:-:S04]  /*5040*/  SHF.R.U32.HI R3, RZ, 0x18, R3 ;  /* 0x00000018ff037819 */ /* 0x000fc80000011603 */
[----:B------:R-:W-:-:S04]  /*5050*/  LOP3.LUT R0, R0, 0x80, R3, 0xf8, !PT ;  /* 0x0000008000007812 */ /* 0x000fc800078ef803 */
[----:B------:R-:W-:-:S07]  /*5060*/  PRMT R4, R0, 0x7610, R4 ;  /* 0x0000761000047816 */ /* 0x000fce0000000004 */
.L_x_14774:
[----:B------:R-:W-:Y:S05]  /*5070*/  BSYNC.RECONVERGENT B0 ;  /* 0x0000000000007941 */ /* 0x000fea0003800200 */
.L_x_14773:
[----:B------:R0:W-:Y:S01]  /*5080*/  STG.E.U8 desc[UR36][R8.64], R4 ;  /* 0x0000000408007986 */ /* 0x0001e2000c101124 */
[----:B------:R-:W-:Y:S01]  /*5090*/  IMAD.MOV.U32 R17, RZ, RZ, R25 ;  /* 0x000000ffff117224 */ /* 0x000fe200078e0019 */
[----:B------:R-:W-:Y:S06]  /*50a0*/  BRA `(.L_x_14745) ;  /* 0x0000000000c87947 */ /* 0x000fec0003800000 */
.L_x_14766:
[----:B------:R-:W-:-:S13]  /*50b0*/  ISETP.NE.AND P0, PT, R0, 0x1c, PT ;  /* 0x0000001c0000780c */ /* 0x000fda0003f05270 */
[----:B------:R-:W-:Y:S05]  /*50c0*/  @!P0 BRA `(.L_x_14777) ;  /* 0x0000000000b48947 */ /* 0x000fea0003800000 */
[----:B------:R-:W-:-:S13]  /*50d0*/  ISETP.NE.AND P0, PT, R0, 0x1d, PT ;  /* 0x0000001d0000780c */ /* 0x000fda0003f05270 */
[----:B------:R-:W-:Y:S05]  /*50e0*/  @!P0 BRA `(.L_x_14778) ;  /* 0x0000000000948947 */ /* 0x000fea0003800000 */
[----:B------:R-:W-:-:S13]  /*50f0*/  ISETP.NE.AND P0, PT, R0, 0x2c, PT ;  /* 0x0000002c0000780c */ /* 0x000fda0003f05270 */
[----:B------:R-:W-:Y:S05]  /*5100*/  @!P0 BRA `(.L_x_14779) ;  /* 0x0000000000488947 */ /* 0x000fea0003800000 */
.L_x_14750:
        /* <DEDUP_REMOVED lines=16> */
.L_x_14780:
[----:B------:R-:W-:Y:S01]  /*5210*/  IMAD.MOV.U32 R17, RZ, RZ, R25 ;  /* 0x000000ffff117224 */ /* 0x000fe200078e0019 */
[----:B------:R-:W-:Y:S06]  /*5220*/  BRA `(.L_x_14745) ;  /* 0x0000000000687947 */ /* 0x000fec0003800000 */
.L_x_14779:
        /* <DEDUP_REMOVED lines=17> */
.L_x_14778:
[----:B------:R-:W-:Y:S01]  /*5340*/  PRMT R5, R5, 0x9910, RZ ;  /* 0x0000991005057816 */ /* 0x000fe200000000ff */
[----:B------:R-:W-:-:S04]  /*5350*/  IMAD.MOV.U32 R17, RZ, RZ, R25 ;  /* 0x000000ffff117224 */ /* 0x000fc800078e0019 */
[----:B------:R-:W-:-:S05]  /*5360*/  IMAD.MOV.U32 R4, RZ, RZ, R5 ;  /* 0x000000ffff047224 */ /* 0x000fca00078e0005 */
[----:B------:R-:W-:-:S05]  /*5370*/  SHF.R.S32.HI R5, RZ, 0x1f, R4 ;  /* 0x0000001fff057819 */ /* 0x000fca0000011404 */
[----:B------:R0:W-:Y:S01]  /*5380*/  STG.E.64 desc[UR36][R8.64], R4 ;  /* 0x0000000408007986 */ /* 0x0001e2000c101b24 */
[----:B------:R-:W-:Y:S05]  /*5390*/  BRA `(.L_x_14745) ;  /* 0x00000000000c7947 */ /* 0x000fea0003800000 */
.L_x_14777:
[----:B------:R-:W-:Y:S01]  /*53a0*/  PRMT R3, R5, 0x9910, RZ ;  /* 0x0000991005037816 */ /* 0x000fe200000000ff */
[----:B------:R-:W-:-:S04]  /*53b0*/  IMAD.MOV.U32 R17, RZ, RZ, R25 ;  /* 0x000000ffff117224 */ /* 0x000fc800078e0019 */
[----:B------:R0:W-:Y:S03]  /*53c0*/  STG.E desc[UR36][R8.64], R3 ;  /* 0x0000000308007986 */ /* 0x0001e6000c101924 */
.L_x_14745:
[----:B------:R-:W-:Y:S05]  /*53d0*/  BSYNC.RECONVERGENT B6 ;  /* 0x0000000000067941 */ /* 0x000fea0003800200 */
.L_x_14744:
[----:B------:R-:W-:Y:S01]  /*53e0*/  ISETP.GE.AND P0, PT, R17, R16, PT ;  /* 0x000000101100720c */ /* 0x000fe20003f06270 */
[----:B------:R-:W-:-:S12]  /*53f0*/  BSSY.RECONVERGENT B6, `(.L_x_14781) ;  /* 0x00001d8000067945 */ /* 0x000fd80003800200 */
        /* <DEDUP_REMOVED lines=21> */
.L_x_14786:
[----:B------:R0:W-:Y:S01]  /*5550*/  STG.E.U8 desc[UR36][R8.64], R23 ;  /* 0x0000001708007986 */ /* 0x0001e2000c101124 */
[----:B------:R-:W-:Y:S05]  /*5560*/  BRA `(.L_x_14788) ;  /* 0x0000000c004c7947 */ /* 0x000fea0003800000 */
.L_x_14785:
        /* <DEDUP_REMOVED lines=10> */
.L_x_14790:
[----:B------:R-:W-:-:S05]  /*5610*/  PRMT R3, R23, 0x9910, RZ ;  /* 0x0000991017037816 */ /* 0x000fca00000000ff */
[----:B------:R0:W-:Y:S01]  /*5620*/  STG.E desc[UR36][R8.64], R3 ;  /* 0x0000000308007986 */ /* 0x0001e2000c101924 */
[----:B------:R-:W-:Y:S05]  /*5630*/  BRA `(.L_x_14788) ;  /* 0x0000000c00187947 */ /* 0x000fea0003800000 */
.L_x_14789:
[----:B------:R0:W-:Y:S01]  /*5640*/  STG.E.U16 desc[UR36][R8.64], R23 ;  /* 0x0000001708007986 */ /* 0x0001e2000c101524 */
[----:B------:R-:W-:Y:S05]  /*5650*/  BRA `(.L_x_14788) ;  /* 0x0000000c00107947 */ /* 0x000fea0003800000 */
.L_x_14784:
        /* <DEDUP_REMOVED lines=9> */
.L_x_14792:
[----:B------:R-:W0:Y:S02]  /*56f0*/  I2F.S16 R0, R23 ;  /* 0x0000001700007306 */ /* 0x000e240000101400 */
[----:B0-----:R-:W-:-:S05]  /*5700*/  F2FP.F16.F32.PACK_AB R0, RZ, R0 ;  /* 0x00000000ff00723e */ /* 0x001fca00000000ff */
[----:B------:R0:W-:Y:S01]  /*5710*/  STG.E.U16 desc[UR36][R8.64], R0 ;  /* 0x0000000008007986 */ /* 0x0001e2000c101524 */
[----:B------:R-:W-:Y:S05]  /*5720*/  BRA `(.L_x_14788) ;  /* 0x0000000800dc7947 */ /* 0x000fea0003800000 */
.L_x_14791:
        /* <DEDUP_REMOVED lines=10> */
.L_x_14794:
[----:B------:R-:W0:Y:S02]  /*57d0*/  I2F.S16 R23, R23 ;  /* 0x0000001700177306 */ /* 0x000e240000101400 */
[----:B0-----:R-:W-:-:S04]  /*57e0*/  F2FP.F16.F32.PACK_AB R3, RZ, R23 ;  /* 0x00000017ff03723e */ /* 0x001fc800000000ff */
[----:B------:R-:W-:-:S05]  /*57f0*/  PRMT R3, R3, 0x5410, RZ ;  /* 0x0000541003037816 */ /* 0x000fca00000000ff */
[----:B------:R0:W-:Y:S01]  /*5800*/  STG.E desc[UR36][R8.64], R3 ;  /* 0x0000000308007986 */ /* 0x0001e2000c101924 */
[----:B------:R-:W-:Y:S05]  /*5810*/  BRA `(.L_x_14788) ;  /* 0x0000000800a07947 */ /* 0x000fea0003800000 */
.L_x_14793:
[----:B------:R-:W0:Y:S02]  /*5820*/  I2F.F64.S16 R4, R23 ;  /* 0x0000001700047312 */ /* 0x000e240000101c00 */
[----:B0-----:R0:W-:Y:S01]  /*5830*/  STG.E.64 desc[UR36][R8.64], R4 ;  /* 0x0000000408007986 */ /* 0x0011e2000c101b24 */
[----:B------:R-:W-:Y:S05]  /*5840*/  BRA `(.L_x_14788) ;  /* 0x0000000800947947 */ /* 0x000fea0003800000 */
.L_x_14783:
        /* <DEDUP_REMOVED lines=12> */
.L_x_14798:
        /* <DEDUP_REMOVED lines=17> */
.L_x_14801:
[----:B------:R-:W-:-:S04]  /*5a20*/  SHF.R.U32.HI R3, RZ, 0x18, R23 ;  /* 0x00000018ff037819 */ /* 0x000fc80000011617 */
[----:B------:R-:W-:-:S04]  /*5a30*/  LOP3.LUT R0, R0, 0x80, R3, 0xf8, !PT ;  /* 0x0000008000007812 */ /* 0x000fc800078ef803 */
[----:B------:R-:W-:-:S07]  /*5a40*/  PRMT R4, R0, 0x7610, R4 ;  /* 0x0000761000047816 */ /* 0x000fce0000000004 */
.L_x_14800:
[----:B------:R-:W-:Y:S05]  /*5a50*/  BSYNC.RECONVERGENT B0 ;  /* 0x0000000000007941 */ /* 0x000fea0003800200 */
.L_x_14799:
[----:B------:R0:W-:Y:S01]  /*5a60*/  STG.E.U8 desc[UR36][R8.64], R4 ;  /* 0x0000000408007986 */ /* 0x0001e2000c101124 */
[----:B------:R-:W-:Y:S05]  /*5a70*/  BRA `(.L_x_14788) ;  /* 0x0000000800087947 */ /* 0x000fea0003800000 */
.L_x_14797:
        /* <DEDUP_REMOVED lines=17> */
.L_x_14804:
[----:B------:R-:W-:-:S04]  /*5b90*/  SHF.R.U32.HI R3, RZ, 0x18, R23 ;  /* 0x00000018ff037819 */ /* 0x000fc80000011617 */
[----:B------:R-:W-:-:S04]  /*5ba0*/  LOP3.LUT R0, R0, 0x80, R3, 0xf8, !PT ;  /* 0x0000008000007812 */ /* 0x000fc800078ef803 */
[----:B------:R-:W-:-:S07]  /*5bb0*/  PRMT R4, R0, 0x7610, R4 ;  /* 0x0000761000047816 */ /* 0x000fce0000000004 */
.L_x_14803:
[----:B------:R-:W-:Y:S05]  /*5bc0*/  BSYNC.RECONVERGENT B0 ;  /* 0x0000000000007941 */ /* 0x000fea0003800200 */
.L_x_14802:
[----:B------:R0:W-:Y:S01]  /*5bd0*/  STG.E.U8 desc[UR36][R8.64], R4 ;  /* 0x0000000408007986 */ /* 0x0001e2000c101124 */
[----:B------:R-:W-:Y:S05]  /*5be0*/  BRA `(.L_x_14788) ;  /* 0x0000000400ac7947 */ /* 0x000fea0003800000 */
.L_x_14796:
        /* <DEDUP_REMOVED lines=22> */
.L_x_14806:
[----:B------:R-:W-:-:S04]  /*5d50*/  PRMT R4, R23, 0x9910, RZ ;  /* 0x0000991017047816 */ /* 0x000fc800000000ff */
[----:B------:R-:W-:-:S05]  /*5d60*/  SHF.R.S32.HI R5, RZ, 0x1f, R4 ;  /* 0x0000001fff057819 */ /* 0x000fca0000011404 */
[----:B------:R0:W-:Y:S01]  /*5d70*/  STG.E.64 desc[UR36][R8.64], R4 ;  /* 0x0000000408007986 */ /* 0x0001e2000c101b24 */
[----:B------:R-:W-:Y:S05]  /*5d80*/  BRA `(.L_x_14788) ;  /* 0x0000000400447947 */ /* 0x000fea0003800000 */
.L_x_14805:
[----:B------:R-:W-:-:S05]  /*5d90*/  PRMT R3, R23, 0x9910, RZ ;  /* 0x0000991017037816 */ /* 0x000fca00000000ff */
[----:B------:R0:W-:Y:S01]  /*5da0*/  STG.E desc[UR36][R8.64], R3 ;  /* 0x0000000308007986 */ /* 0x0001e2000c101924 */
[----:B------:R-:W-:Y:S05]  /*5db0*/  BRA `(.L_x_14788) ;  /* 0x0000000400387947 */ /* 0x000fea0003800000 */
.L_x_14795:
        /* <DEDUP_REMOVED lines=11> */
.L_x_14808:
[----:B------:R-:W-:Y:S01]  /*5e70*/  CS2R R6, SRZ ;  /* 0x0000000000067805 */ /* 0x000fe2000001ff00 */
[----:B------:R-:W0:Y:S04]  /*5e80*/  I2F.F64.S16 R4, R23 ;  /* 0x0000001700047312 */ /* 0x000e280000101c00 */
[----:B0-----:R3:W-:Y:S01]  /*5e90*/  STG.E.128 desc[UR36][R8.64], R4 ;  /* 0x0000000408007986 */ /* 0x0017e2000c101d24 */
[----:B------:R-:W-:Y:S05]  /*5ea0*/  BRA `(.L_x_14788) ;  /* 0x0000000000fc7947 */ /* 0x000fea0003800000 */
.L_x_14807:
[----:B------:R-:W-:-:S13]  /*5eb0*/  ISETP.NE.AND P0, PT, R0, 0xf, PT ;  /* 0x0000000f0000780c */ /* 0x000fda0003f05270 */
[----:B------:R-:W-:Y:S05]  /*5ec0*/  @!P0 BRA `(.L_x_14809) ;  /* 0x0000000000e88947 */ /* 0x000fea0003800000 */
[----:B------:R-:W-:-:S13]  /*5ed0*/  ISETP.NE.AND P0, PT, R0, 0x17, PT ;  /* 0x000000170000780c */ /* 0x000fda0003f05270 */
[----:B------:R-:W-:Y:S05]  /*5ee0*/  @!P0 BRA `(.L_x_14810) ;  /* 0x0000000000908947 */ /* 0x000fea0003800000 */
[----:B------:R-:W-:-:S13]  /*5ef0*/  ISETP.NE.AND P0, PT, R0, 0x18, PT ;  /* 0x000000180000780c */ /* 0x000fda0003f05270 */
[----:B------:R-:W-:Y:S05]  /*5f00*/  @!P0 BRA `(.L_x_14811) ;  /* 0x0000000000448947 */ /* 0x000fea0003800000 */
.L_x_14787:
        /* <DEDUP_REMOVED lines=16> */
.L_x_14812:
[----:B------:R-:W-:Y:S05]  /*6010*/  BRA `(.L_x_14788) ;  /* 0x0000000000a07947 */ /* 0x000fea0003800000 */
.L_x_14811:
        /* <DEDUP_REMOVED lines=13> */
.L_x_14814:
[----:B------:R-:W-:Y:S05]  /*60f0*/  BSYNC.RECONVERGENT B0 ;  /* 0x0000000000007941 */ /* 0x000fea0003800200 */
.L_x_14813:
[----:B------:R-:W-:-:S05]  /*6100*/  LOP3.LUT R3, R0, 0x80, R3, 0xf8, !PT ;  /* 0x0000008000037812 */ /* 0x000fca00078ef803 */
[----:B------:R2:W-:Y:S01]  /*6110*/  STG.E.U8 desc[UR36][R8.64], R3 ;  /* 0x0000000308007986 */ /* 0x0005e2000c101124 */
[----:B------:R-:W-:Y:S05]  /*6120*/  BRA `(.L_x_14788) ;  /* 0x00000000005c7947 */ /* 0x000fea0003800000 */
.L_x_14810:
        /* <DEDUP_REMOVED lines=12> */
.L_x_14816:
[----:B------:R-:W-:Y:S01]  /*61f0*/  IMAD.MOV.U32 R0, RZ, RZ, 0x7f ;  /* 0x0000007fff007424 */ /* 0x000fe200078e00ff */
[----:B------:R-:W-:-:S04]  /*6200*/  ISETP.GT.U32.AND P0, PT, R3, 0x7f800000, PT ;  /* 0x7f8000000300780c */ /* 0x000fc80003f04070 */
[----:B------:R-:W-:-:S09]  /*6210*/  SEL R0, R0, 0x7c, P0 ;  /* 0x0000007c00007807 */ /* 0x000fd20000000000 */
.L_x_14817:
[----:B------:R-:W-:Y:S05]  /*6220*/  BSYNC.RECONVERGENT B0 ;  /* 0x0000000000007941 */ /* 0x000fea0003800200 */
.L_x_14815:
[----:B------:R-:W-:-:S04]  /*6230*/  SHF.R.U32.HI R3, RZ, 0x18, R23 ;  /* 0x00000018ff037819 */ /* 0x000fc80000011617 */
[----:B------:R-:W-:-:S05]  /*6240*/  LOP3.LUT R3, R0, 0x80, R3, 0xf8, !PT ;  /* 0x0000008000037812 */ /* 0x000fca00078ef803 */
[----:B------:R1:W-:Y:S01]  /*6250*/  STG.E.U8 desc[UR36][R8.64], R3 ;  /* 0x0000000308007986 */ /* 0x0003e2000c101124 */
[----:B------:R-:W-:Y:S05]  /*6260*/  BRA `(.L_x_14788) ;  /* 0x00000000000c7947 */ /* 0x000fea0003800000 */
.L_x_14809:
[----:B------:R-:W0:Y:S02]  /*6270*/  I2F.S16 R0, R23 ;  /* 0x0000001700007306 */ /* 0x000e240000101400 */
[----:B0-----:R-:W-:-:S05]  /*6280*/  F2FP.BF16.F32.PACK_AB R0, RZ, R0 ;  /* 0x00000000ff00723e */ /* 0x001fca00000010ff */
[----:B------:R0:W-:Y:S02]  /*6290*/  STG.E.U16 desc[UR36][R8.64], R0 ;  /* 0x0000000008007986 */ /* 0x0001e4000c101524 */
.L_x_14788:
        /* <DEDUP_REMOVED lines=23> */
.L_x_14821:
[----:B------:R3:W-:Y:S01]  /*6410*/  STG.E.U8 desc[UR36][R8.64], R22 ;  /* 0x0000001608007986 */ /* 0x0007e2000c101124 */
[----:B------:R-:W-:Y:S05]  /*6420*/  BRA `(.L_x_14823) ;  /* 0x0000000c004c7947 */ /* 0x000fea0003800000 */
.L_x_14820:
        /* <DEDUP_REMOVED lines=10> */
.L_x_14825:
[----:B------:R-:W-:-:S05]  /*64d0*/  PRMT R3, R22, 0x9910, RZ ;  /* 0x0000991016037816 */ /* 0x000fca00000000ff */
[----:B------:R2:W-:Y:S01]  /*64e0*/  STG.E desc[UR36][R8.64], R3 ;  /* 0x0000000308007986 */ /* 0x0005e2000c101924 */
[----:B------:R-:W-:Y:S05]  /*64f0*/  BRA `(.L_x_14823) ;  /* 0x0000000c00187947 */ /* 0x000fea0003800000 */
.L_x_14824:
[----:B------:R0:W-:Y:S01]  /*6500*/  STG.E.U16 desc[UR36][R8.64], R22 ;  /* 0x0000001608007986 */ /* 0x0001e2000c101524 */
[----:B------:R-:W-:Y:S05]  /*6510*/  BRA `(.L_x_14823) ;  /* 0x0000000c00107947 */ /* 0x000fea0003800000 */
.L_x_14819:
        /* <DEDUP_REMOVED lines=9> */
.L_x_14827:
[----:B------:R-:W0:Y:S02]  /*65b0*/  I2F.S16 R0, R22 ;  /* 0x0000001600007306 */ /* 0x000e240000101400 */
[----:B0-----:R-:W-:-:S05]  /*65c0*/  F2FP.F16.F32.PACK_AB R0, RZ, R0 ;  /* 0x00000000ff00723e */ /* 0x001fca00000000ff */
[----:B------:R0:W-:Y:S01]  /*65d0*/  STG.E.U16 desc[UR36][R8.64], R0 ;  /* 0x0000000008007986 */ /* 0x0001e2000c101524 */
[----:B------:R-:W-:Y:S05]  /*65e0*/  BRA `(.L_x_14823) ;  /* 0x0000000800dc7947 */ /* 0x000fea0003800000 */
.L_x_14826:
        /* <DEDUP_REMOVED lines=10> */
.L_x_14829:
[----:B------:R-:W0:Y:S02]  /*6690*/  I2F.S16 R22, R22 ;  /* 0x0000001600167306 */ /* 0x000e240000101400 */
[----:B0-----:R-:W-:-:S04]  /*66a0*/  F2FP.F16.F32.PACK_AB R3, RZ, R22 ;  /* 0x00000016ff03723e */ /* 0x001fc800000000ff */
[----:B------:R-:W-:-:S05]  /*66b0*/  PRMT R3, R3, 0x5410, RZ ;  /* 0x0000541003037816 */ /* 0x000fca00000000ff */
[----:B------:R0:W-:Y:S01]  /*66c0*/  STG.E desc[UR36][R8.64], R3 ;  /* 0x0000000308007986 */ /* 0x0001e2000c101924 */
[----:B------:R-:W-:Y:S05]  /*66d0*/  BRA `(.L_x_14823) ;  /* 0x0000000800a07947 */ /* 0x000fea0003800000 */
.L_x_14828:
[----:B------:R-:W0:Y:S02]  /*66e0*/  I2F.F64.S16 R22, R22 ;  /* 0x0000001600167312 */ /* 0x000e240000101c00 */
[----:B0-----:R0:W-:Y:S01]  /*66f0*/  STG.E.64 desc[UR36][R8.64], R22 ;  /* 0x0000001608007986 */ /* 0x0011e2000c101b24 */
[----:B------:R-:W-:Y:S05]  /*6700*/  BRA `(.L_x_14823) ;  /* 0x0000000800947947 */ /* 0x000fea0003800000 */
.L_x_14818:
        /* <DEDUP_REMOVED lines=12> */
.L_x_14833:
        /* <DEDUP_REMOVED lines=17> */
.L_x_14836:
[----:B------:R-:W-:-:S04]  /*68e0*/  SHF.R.U32.HI R3, RZ, 0x18, R5 ;  /* 0x00000018ff037819 */ /* 0x000fc80000011605 */
[----:B------:R-:W-:-:S04]  /*68f0*/  LOP3.LUT R0, R0, 0x80, R3, 0xf8, !PT ;  /* 0x0000008000007812 */ /* 0x000fc800078ef803 */
[----:B------:R-:W-:-:S07]  /*6900*/  PRMT R4, R0, 0x7610, R4 ;  /* 0x0000761000047816 */ /* 0x000fce0000000004 */
.L_x_14835:
[----:B------:R-:W-:Y:S05]  /*6910*/  BSYNC.RECONVERGENT B0 ;  /* 0x0000000000007941 */ /* 0x000fea0003800200 */
.L_x_14834:
[----:B------:R0:W-:Y:S01]  /*6920*/  STG.E.U8 desc[UR36][R8.64], R4 ;  /* 0x0000000408007986 */ /* 0x0001e2000c101124 */
[----:B------:R-:W-:Y:S05]  /*6930*/  BRA `(.L_x_14823) ;  /* 0x0000000800087947 */ /* 0x000fea0003800000 */
.L_x_14832:
        /* <DEDUP_REMOVED lines=17> */
.L_x_14839:
[----:B------:R-:W-:-:S04]  /*6a50*/  SHF.R.U32.HI R3, RZ, 0x18, R5 ;  /* 0x00000018ff037819 */ /* 0x000fc80000011605 */
[----:B------:R-:W-:-:S04]  /*6a60*/  LOP3.LUT R0, R0, 0x80, R3, 0xf8, !PT ;  /* 0x0000008000007812 */ /* 0x000fc800078ef803 */
[----:B------:R-:W-:-:S07]  /*6a70*/  PRMT R4, R0, 0x7610, R4 ;  /* 0x0000761000047816 */ /* 0x000fce0000000004 */
.L_x_14838:
[----:B------:R-:W-:Y:S05]  /*6a80*/  BSYNC.RECONVERGENT B0 ;  /* 0x0000000000007941 */ /* 0x000fea0003800200 */
.L_x_14837:
[----:B------:R0:W-:Y:S01]  /*6a90*/  STG.E.U8 desc[UR36][R8.64], R4 ;  /* 0x0000000408007986 */ /* 0x0001e2000c101124 */
[----:B------:R-:W-:Y:S05]  /*6aa0*/  BRA `(.L_x_14823) ;  /* 0x0000000400ac7947 */ /* 0x000fea0003800000 */
.L_x_14831:
        /* <DEDUP_REMOVED lines=22> */
.L_x_14841:
[----:B------:R-:W-:-:S04]  /*6c10*/  PRMT R4, R22, 0x9910, RZ ;  /* 0x0000991016047816 */ /* 0x000fc800000000ff */
[----:B------:R-:W-:-:S05]  /*6c20*/  SHF.R.S32.HI R5, RZ, 0x1f, R4 ;  /* 0x0000001fff057819 */ /* 0x000fca0000011404 */
[----:B------:R0:W-:Y:S01]  /*6c30*/  STG.E.64 desc[UR36][R8.64], R4 ;  /* 0x0000000408007986 */ /* 0x0001e2000c101b24 */
[----:B------:R-:W-:Y:S05]  /*6c40*/  BRA `(.L_x_14823) ;  /* 0x0000000400447947 */ /* 0x000fea0003800000 */
.L_x_14840:
[----:B------:R-:W-:-:S05]  /*6c50*/  PRMT R3, R22, 0x9910, RZ ;  /* 0x0000991016037816 */ /* 0x000fca00000000ff */
[----:B------:R0:W-:Y:S01]  /*6c60*/  STG.E desc[UR36][R8.64], R3 ;  /* 0x0000000308007986 */ /* 0x0001e2000c101924 */
[----:B------:R-:W-:Y:S05]  /*6c70*/  BRA `(.L_x_14823) ;  /* 0x0000000400387947 */ /* 0x000fea0003800000 */
.L_x_14830:
        /* <DEDUP_REMOVED lines=11> */
.L_x_14843:
[----:B------:R-:W-:Y:S01]  /*6d30*/  CS2R R6, SRZ ;  /* 0x0000000000067805 */ /* 0x000fe2000001ff00 */
[----:B------:R-:W0:Y:S04]  /*6d40*/  I2F.F64.S16 R4, R22 ;  /* 0x0000001600047312 */ /* 0x000e280000101c00 */
[----:B0-----:R0:W-:Y:S01]  /*6d50*/  STG.E.128 desc[UR36][R8.64], R4 ;  /* 0x0000000408007986 */ /* 0x0011e2000c101d24 */
[----:B------:R-:W-:Y:S05]  /*6d60*/  BRA `(.L_x_14823) ;  /* 0x0000000000fc7947 */ /* 0x000fea0003800000 */
.L_x_14842:
[----:B------:R-:W-:-:S13]  /*6d70*/  ISETP.NE.AND P0, PT, R0, 0xf, PT ;  /* 0x0000000f0000780c */ /* 0x000fda0003f05270 */
[----:B------:R-:W-:Y:S05]  /*6d80*/  @!P0 BRA `(.L_x_14844) ;  /* 0x0000000000e88947 */ /* 0x000fea0003800000 */
[----:B------:R-:W-:-:S13]  /*6d90*/  ISETP.NE.AND P0, PT, R0, 0x17, PT ;  /* 0x000000170000780c */ /* 0x000fda0003f05270 */
[----:B------:R-:W-:Y:S05]  /*6da0*/  @!P0 BRA `(.L_x_14845) ;  /* 0x0000000000908947 */ /* 0x000fea0003800000 */
[----:B------:R-:W-:-:S13]  /*6db0*/  ISETP.NE.AND P0, PT, R0, 0x18, PT ;  /* 0x000000180000780c */ /* 0x000fda0003f05270 */
[----:B------:R-:W-:Y:S05]  /*6dc0*/  @!P0 BRA `(.L_x_14846) ;  /* 0x0000000000448947 */ /* 0x000fea0003800000 */
.L_x_14822:
        /* <DEDUP_REMOVED lines=16> */
.L_x_14847:
[----:B------:R-:W-:Y:S05]  /*6ed0*/  BRA `(.L_x_14823) ;  /* 0x0000000000a07947 */ /* 0x000fea0003800000 */
.L_x_14846:
        /* <DEDUP_REMOVED lines=13> */
.L_x_14849:
[----:B------:R-:W-:Y:S05]  /*6fb0*/  BSYNC.RECONVERGENT B0 ;  /* 0x0000000000007941 */ /* 0x000fea0003800200 */
.L_x_14848:
[----:B------:R-:W-:-:S05]  /*6fc0*/  LOP3.LUT R3, R0, 0x80, R3, 0xf8, !PT ;  /* 0x0000008000037812 */ /* 0x000fca00078ef803 */
[----:B------:R0:W-:Y:S01]  /*6fd0*/  STG.E.U8 desc[UR36][R8.64], R3 ;  /* 0x0000000308007986 */ /* 0x0001e2000c101124 */
[----:B------:R-:W-:Y:S05]  /*6fe0*/  BRA `(.L_x_14823) ;  /* 0x00000000005c7947 */ /* 0x000fea0003800000 */
.L_x_14845:
        /* <DEDUP_REMOVED lines=12> */
.L_x_14851:
[----:B------:R-:W-:Y:S01]  /*70b0*/  IMAD.MOV.U32 R0, RZ, RZ, 0x7f ;  /* 0x0000007fff007424 */ /* 0x000fe200078e00ff */
[----:B------:R-:W-:-:S04]  /*70c0*/  ISETP.GT.U32.AND P0, PT, R3, 0x7f800000, PT ;  /* 0x7f8000000300780c */ /* 0x000fc80003f04070 */
[----:B------:R-:W-:-:S09]  /*70d0*/  SEL R0, R0, 0x7c, P0 ;  /* 0x0000007c00007807 */ /* 0x000fd20000000000 */
.L_x_14852:
[----:B------:R-:W-:Y:S05]  /*70e0*/  BSYNC.RECONVERGENT B0 ;  /* 0x0000000000007941 */ /* 0x000fea0003800200 */
.L_x_14850:
[----:B------:R-:W-:-:S04]  /*70f0*/  SHF.R.U32.HI R3, RZ, 0x18, R5 ;  /* 0x00000018ff037819 */ /* 0x000fc80000011605 */
[----:B------:R-:W-:-:S05]  /*7100*/  LOP3.LUT R3, R0, 0x80, R3, 0xf8, !PT ;  /* 0x0000008000037812 */ /* 0x000fca00078ef803 */
[----:B------:R0:W-:Y:S01]  /*7110*/  STG.E.U8 desc[UR36][R8.64], R3 ;  /* 0x0000000308007986 */ /* 0x0001e2000c101124 */
[----:B------:R-:W-:Y:S05]  /*7120*/  BRA `(.L_x_14823) ;  /* 0x00000000000c7947 */ /* 0x000fea0003800000 */
.L_x_14844:
[----:B------:R-:W0:Y:S02]  /*7130*/  I2F.S16 R0, R22 ;  /* 0x0000001600007306 */ /* 0x000e240000101400 */
[----:B0-----:R-:W-:-:S05]  /*7140*/  F2FP.BF16.F32.PACK_AB R0, RZ, R0 ;  /* 0x00000000ff00723e */ /* 0x001fca00000010ff */
[----:B------:R0:W-:Y:S02]  /*7150*/  STG.E.U16 desc[UR36][R8.64], R0 ;  /* 0x0000000008007986 */ /* 0x0001e4000c101524 */
.L_x_14823:
[----:B------:R-:W-:-:S07]  /*7160*/  VIADD R17, R17, 0x80 ;  /* 0x0000008011117836 */ /* 0x000fce0000000000 */
.L_x_14782:
[----:B------:R-:W-:Y:S05]  /*7170*/  BSYNC.RECONVERGENT B6 ;  /* 0x0000000000067941 */ /* 0x000fea0003800200 */
.L_x_14781:
[----:B------:R-:W-:-:S13]  /*7180*/  ISETP.GE.AND P0, PT, R17, R16, PT ;  /* 0x000000101100720c */ /* 0x000fda0003f06270 */
[----:B------:R-:W-:Y:S05]  /*7190*/  @P0 EXIT ;  /* 0x000000000000094d */ /* 0x000fea0003800000 */
[----:B01-3--:R-:W0:Y:S01]  /*71a0*/  LDC.64 R4, c[0x0][0x388] ;  /* 0x0000e200ff047b82 */ /* 0x00be220000000a00 */
[----:B------:R-:W2:Y:S01]  /*71b0*/  LDCU UR4, c[0x0][0x3a8] ;  /* 0x00007500ff0477ac */ /* 0x000ea20008000800 */
[----:B------:R-:W-:Y:S01]  /*71c0*/  PRMT R0, R18, 0x9910, RZ ;  /* 0x0000991012007816 */ /* 0x000fe200000000ff */
[----:B------:R-:W-:-:S03]  /*71d0*/  IMAD R2, R2, 0x200, R17 ;  /* 0x0000020002027824 */ /* 0x000fc600078e0211 */
[----:B------:R-:W-:Y:S01]  /*71e0*/  ISETP.GT.AND P1, PT, R0, 0x9, PT ;  /* 0x000000090000780c */ /* 0x000fe20003f24270 */
[----:B--2-4-:R-:W-:-:S05]  /*71f0*/  IMAD R3, R2, UR4, RZ ;  /* 0x0000000402037c24 */ /* 0x014fca000f8e02ff */
        /* <DEDUP_REMOVED lines=13> */
.L_x_14856:
[----:B------:R-:W-:Y:S01]  /*72d0*/  STG.E.U8 desc[UR36][R2.64], R19 ;  /* 0x0000001302007986 */ /* 0x000fe2000c101124 */
[----:B------:R-:W-:Y:S05]  /*72e0*/  EXIT ;  /* 0x000000000000794d */ /* 0x000fea0003800000 */
.L_x_14855:
        /* <DEDUP_REMOVED lines=10> */
.L_x_14859:
[----:B------:R-:W-:-:S05]  /*7390*/  PRMT R5, R19, 0x9910, RZ ;  /* 0x0000991013057816 */ /* 0x000fca00000000ff */
[----:B------:R-:W-:Y:S01]  /*73a0*/  STG.E desc[UR36][R2.64], R5 ;  /* 0x0000000502007986 */ /* 0x000fe2000c101924 */
[----:B------:R-:W-:Y:S05]  /*73b0*/  EXIT ;  /* 0x000000000000794d */ /* 0x000fea0003800000 */
.L_x_14858:
[----:B------:R-:W-:Y:S01]  /*73c0*/  STG.E.U16 desc[UR36][R2.64], R19 ;  /* 0x0000001302007986 */ /* 0x000fe2000c101524 */
[----:B------:R-:W-:Y:S05]  /*73d0*/  EXIT ;  /* 0x000000000000794d */ /* 0x000fea0003800000 */
.L_x_14854:
        /* <DEDUP_REMOVED lines=9> */
.L_x_14861:
[----:B------:R-:W0:Y:S02]  /*7470*/  I2F.S16 R0, R19 ;  /* 0x0000001300007306 */ /* 0x000e240000101400 */
[----:B0-----:R-:W-:-:S05]  /*7480*/  F2FP.F16.F32.PACK_AB R0, RZ, R0 ;  /* 0x00000000ff00723e */ /* 0x001fca00000000ff */
[----:B------:R-:W-:Y:S01]  /*7490*/  STG.E.U16 desc[UR36][R2.64], R0 ;  /* 0x0000000002007986 */ /* 0x000fe2000c101524 */
[----:B------:R-:W-:Y:S05]  /*74a0*/  EXIT ;  /* 0x000000000000794d */ /* 0x000fea0003800000 */
.L_x_14860:
        /* <DEDUP_REMOVED lines=10> */
.L_x_14863:
[----:B------:R-:W0:Y:S02]  /*7550*/  I2F.S16 R19, R19 ;  /* 0x0000001300137306 */ /* 0x000e240000101400 */
[----:B0-----:R-:W-:-:S04]  /*7560*/  F2FP.F16.F32.PACK_AB R5, RZ, R19 ;  /* 0x00000013ff05723e */ /* 0x001fc800000000ff */
[----:B------:R-:W-:-:S05]  /*7570*/  PRMT R5, R5, 0x5410, RZ ;  /* 0x0000541005057816 */ /* 0x000fca00000000ff */
[----:B------:R-:W-:Y:S01]  /*7580*/  STG.E desc[UR36][R2.64], R5 ;  /* 0x0000000502007986 */ /* 0x000fe2000c101924 */
[----:B------:R-:W-:Y:S05]  /*7590*/  EXIT ;  /* 0x000000000000794d */ /* 0x000fea0003800000 */
.L_x_14862:
[----:B------:R-:W0:Y:S02]  /*75a0*/  I2F.F64.S16 R4, R19 ;  /* 0x0000001300047312 */ /* 0x000e240000101c00 */
[----:B0-----:R-:W-:Y:S01]  /*75b0*/  STG.E.64 desc[UR36][R2.64], R4 ;  /* 0x0000000402007986 */ /* 0x001fe2000c101b24 */
[----:B------:R-:W-:Y:S05]  /*75c0*/  EXIT ;  /* 0x000000000000794d */ /* 0x000fea0003800000 */
.L_x_14853:
        /* <DEDUP_REMOVED lines=12> */
.L_x_14867:
        /* <DEDUP_REMOVED lines=18> */
.L_x_14870:
[----:B------:R-:W-:-:S04]  /*77b0*/  SHF.R.U32.HI R5, RZ, 0x18, R5 ;  /* 0x00000018ff057819 */ /* 0x000fc80000011605 */
[----:B------:R-:W-:-:S07]  /*77c0*/  LOP3.LUT R0, R0, 0x80, R5, 0xf8, !PT ;  /* 0x0000008000007812 */ /* 0x000fce00078ef805 */
.L_x_14869:
[----:B------:R-:W-:Y:S05]  /*77d0*/  BSYNC.RECONVERGENT B0 ;  /* 0x0000000000007941 */ /* 0x000fea0003800200 */
.L_x_14868:
[----:B------:R-:W-:Y:S01]  /*77e0*/  STG.E.U8 desc[UR36][R2.64], R0 ;  /* 0x0000000002007986 */ /* 0x000fe2000c101124 */
[----:B------:R-:W-:Y:S05]  /*77f0*/  EXIT ;  /* 0x000000000000794d */ /* 0x000fea0003800000 */
.L_x_14866:
        /* <DEDUP_REMOVED lines=18> */
.L_x_14873:
[----:B------:R-:W-:-:S04]  /*7920*/  SHF.R.U32.HI R5, RZ, 0x18, R5 ;  /* 0x00000018ff057819 */ /* 0x000fc80000011605 */
[----:B------:R-:W-:-:S07]  /*7930*/  LOP3.LUT R0, R0, 0x80, R5, 0xf8, !PT ;  /* 0x0000008000007812 */ /* 0x000fce00078ef805 */
.L_x_14872:
[----:B------:R-:W-:Y:S05]  /*7940*/  BSYNC.RECONVERGENT B0 ;  /* 0x0000000000007941 */ /* 0x000fea0003800200 */
.L_x_14871:
[----:B------:R-:W-:Y:S01]  /*7950*/  STG.E.U8 desc[UR36][R2.64], R0 ;  /* 0x0000000002007986 */ /* 0x000fe2000c101124 */
[----:B------:R-:W-:Y:S05]  /*7960*/  EXIT ;  /* 0x000000000000794d */ /* 0x000fea0003800000 */
.L_x_14865:
        /* <DEDUP_REMOVED lines=22> */
.L_x_14875:
[----:B------:R-:W-:-:S04]  /*7ad0*/  PRMT R4, R19, 0x9910, RZ ;  /* 0x0000991013047816 */ /* 0x000fc800000000ff */
[----:B------:R-:W-:-:S05]  /*7ae0*/  SHF.R.S32.HI R5, RZ, 0x1f, R4 ;  /* 0x0000001fff057819 */ /* 0x000fca0000011404 */
[----:B------:R-:W-:Y:S01]  /*7af0*/  STG.E.64 desc[UR36][R2.64], R4 ;  /* 0x0000000402007986 */ /* 0x000fe2000c101b24 */
[----:B------:R-:W-:Y:S05]  /*7b00*/  EXIT ;  /* 0x000000000000794d */ /* 0x000fea0003800000 */
.L_x_14874:
[----:B------:R-:W-:-:S05]  /*7b10*/  PRMT R5, R19, 0x9910, RZ ;  /* 0x0000991013057816 */ /* 0x000fca00000000ff */
[----:B------:R-:W-:Y:S01]  /*7b20*/  STG.E desc[UR36][R2.64], R5 ;  /* 0x0000000502007986 */ /* 0x000fe2000c101924 */
[----:B------:R-:W-:Y:S05]  /*7b30*/  EXIT ;  /* 0x000000000000794d */ /* 0x000fea0003800000 */
.L_x_14864:
        /* <DEDUP_REMOVED lines=11> */
.L_x_14877:
[----:B------:R-:W-:Y:S01]  /*7bf0*/  CS2R R6, SRZ ;  /* 0x0000000000067805 */ /* 0x000fe2000001ff00 */
[----:B------:R-:W0:Y:S04]  /*7c00*/  I2F.F64.S16 R4, R19 ;  /* 0x0000001300047312 */ /* 0x000e280000101c00 */
[----:B0-----:R-:W-:Y:S01]  /*7c10*/  STG.E.128 desc[UR36][R2.64], R4 ;  /* 0x0000000402007986 */ /* 0x001fe2000c101d24 */
[----:B------:R-:W-:Y:S05]  /*7c20*/  EXIT ;  /* 0x000000000000794d */ /* 0x000fea0003800000 */
.L_x_14876:
[----:B------:R-:W-:-:S13]  /*7c30*/  ISETP.NE.AND P0, PT, R0, 0xf, PT ;  /* 0x0000000f0000780c */ /* 0x000fda0003f05270 */
[----:B------:R-:W-:Y:S05]  /*7c40*/  @!P0 BRA `(.L_x_14878) ;  /* 0x0000000000e88947 */ /* 0x000fea0003800000 */
[----:B------:R-:W-:-:S13]  /*7c50*/  ISETP.NE.AND P0, PT, R0, 0x17, PT ;  /* 0x000000170000780c */ /* 0x000fda0003f05270 */
[----:B------:R-:W-:Y:S05]  /*7c60*/  @!P0 BRA `(.L_x_14879) ;  /* 0x0000000000908947 */ /* 0x000fea0003800000 */
[----:B------:R-:W-:-:S13]  /*7c70*/  ISETP.NE.AND P0, PT, R0, 0x18, PT ;  /* 0x000000180000780c */ /* 0x000fda0003f05270 */
[----:B------:R-:W-:Y:S05]  /*7c80*/  @!P0 BRA `(.L_x_14880) ;  /* 0x0000000000448947 */ /* 0x000fea0003800000 */
.L_x_14857:
        /* <DEDUP_REMOVED lines=16> */
.L_x_14881:
[----:B------:R-:W-:Y:S05]  /*7d90*/  EXIT ;  /* 0x000000000000794d */ /* 0x000fea0003800000 */
.L_x_14880:
        /* <DEDUP_REMOVED lines=13> */
.L_x_14883:
[----:B------:R-:W-:Y:S05]  /*7e70*/  BSYNC.RECONVERGENT B0 ;  /* 0x0000000000007941 */ /* 0x000fea0003800200 */
.L_x_14882:
[----:B------:R-:W-:-:S05]  /*7e80*/  LOP3.LUT R5, R0, 0x80, R5, 0xf8, !PT ;  /* 0x0000008000057812 */ /* 0x000fca00078ef805 */
[----:B------:R-:W-:Y:S01]  /*7e90*/  STG.E.U8 desc[UR36][R2.64], R5 ;  /* 0x0000000502007986 */ /* 0x000fe2000c101124 */
[----:B------:R-:W-:Y:S05]  /*7ea0*/  EXIT ;  /* 0x000000000000794d */ /* 0x000fea0003800000 */
.L_x_14879:
        /* <DEDUP_REMOVED lines=12> */
.L_x_14885:
[----:B------:R-:W-:Y:S01]  /*7f70*/  IMAD.MOV.U32 R0, RZ, RZ, 0x7f ;  /* 0x0000007fff007424 */ /* 0x000fe200078e00ff */
[----:B------:R-:W-:-:S04]  /*7f80*/  ISETP.GT.U32.AND P0, PT, R4, 0x7f800000, PT ;  /* 0x7f8000000400780c */ /* 0x000fc80003f04070 */
[----:B------:R-:W-:-:S09]  /*7f90*/  SEL R0, R0, 0x7c, P0 ;  /* 0x0000007c00007807 */ /* 0x000fd20000000000 */
.L_x_14886:
[----:B------:R-:W-:Y:S05]  /*7fa0*/  BSYNC.RECONVERGENT B0 ;  /* 0x0000000000007941 */ /* 0x000fea0003800200 */
.L_x_14884:
[----:B------:R-:W-:-:S04]  /*7fb0*/  SHF.R.U32.HI R5, RZ, 0x18, R5 ;  /* 0x00000018ff057819 */ /* 0x000fc80000011605 */
[----:B------:R-:W-:-:S05]  /*7fc0*/  LOP3.LUT R5, R0, 0x80, R5, 0xf8, !PT ;  /* 0x0000008000057812 */ /* 0x000fca00078ef805 */
[----:B------:R-:W-:Y:S01]  /*7fd0*/  STG.E.U8 desc[UR36][R2.64], R5 ;  /* 0x0000000502007986 */ /* 0x000fe2000c101124 */
[----:B------:R-:W-:Y:S05]  /*7fe0*/  EXIT ;  /* 0x000000000000794d */ /* 0x000fea0003800000 */
.L_x_14878:
[----:B------:R-:W0:Y:S02]  /*7ff0*/  I2F.S16 R0, R19 ;  /* 0x0000001300007306 */ /* 0x000e240000101400 */
[----:B0-----:R-:W-:-:S05]  /*8000*/  F2FP.BF16.F32.PACK_AB R0, RZ, R0 ;  /* 0x00000000ff00723e */ /* 0x001fca00000010ff */
[----:B------:R-:W-:Y:S01]  /*8010*/  STG.E.U16 desc[UR36][R2.64], R0 ;  /* 0x0000000002007986 */ /* 0x000fe2000c101524 */
[----:B------:R-:W-:Y:S05]  /*8020*/  EXIT ;  /* 0x000000000000794d */ /* 0x000fea0003800000 */
.L_x_14887:
        /* <DEDUP_REMOVED lines=13> */
.L_x_50061:


//--------------------- .text._ZN2at6native18elementwise_kernelILi128ELi4EZNS0_22gpu_kernel_impl_nocastINS0_13BUnaryFunctorIsssZZZNS0_16fmod_kernel_cudaERNS_18TensorIteratorBaseEENKUlvE_clEvENKUlvE3_clEvEUlssE_EEEEvS5_RKT_EUliE_EEviT1_ --------------------------
	.section	.text._ZN2at6native18elementwise_kernelILi128ELi4EZNS0_22gpu_kernel_impl_nocastINS0_13BUnaryFunctorIsssZZZNS0_16fmod_kernel_cudaERNS_18TensorIteratorBaseEENKUlvE_clEvENKUlvE3_clEvEUlssE_EEEEvS5_RKT_EUliE_EEviT1_,"ax",@progbits
	.align	128
        .global         _ZN2at6native18elementwise_kernelILi128ELi4EZNS0_22gpu_kernel_impl_nocastINS0_13BUnaryFunctorIsssZZZNS0_16fmod_kernel_cudaERNS_18TensorIteratorBaseEENKUlvE_clEvENKUlvE3_clEvEUlssE_EEEEvS5_RKT_EUliE_EEviT1_
        .type           _ZN2at6native18elementwise_kernelILi128ELi4EZNS0_22gpu_kernel_impl_nocastINS0_13BUnaryFunctorIsssZZZNS0_16fmod_kernel_cudaERNS_18TensorIteratorBaseEENKUlvE_clEvENKUlvE3_clEvEUlssE_EEEEvS5_RKT_EUliE_EEviT1_,@function
        .size           _ZN2at6native18elementwise_kernelILi128ELi4EZNS0_22gpu_kernel_impl_nocastINS0_13BUnaryFunctorIsssZZZNS0_16fmod_kernel_cudaERNS_18TensorIteratorBaseEENKUlvE_clEvENKUlvE3_clEvEUlssE_EEEEvS5_RKT_EUliE_EEviT1_,(.L_x_50062 - _ZN2at6native18elementwise_kernelILi128ELi4EZNS0_22gpu_kernel_impl_nocastINS0_13BUnaryFunctorIsssZZZNS0_16fmod_kernel_cudaERNS_18TensorIteratorBaseEENKUlvE_clEvENKUlvE3_clEvEUlssE_EEEEvS5_RKT_EUliE_EEviT1_)
        .other          _ZN2at6native18elementwise_kernelILi128ELi4EZNS0_22gpu_kernel_impl_nocastINS0_13BUnaryFunctorIsssZZZNS0_16fmod_kernel_cudaERNS_18TensorIteratorBaseEENKUlvE_clEvENKUlvE3_clEvEUlssE_EEEEvS5_RKT_EUliE_EEviT1_,@"STO_CUDA_ENTRY STV_DEFAULT"
_ZN2at6native18elementwise_kernelILi128ELi4EZNS0_22gpu_kernel_impl_nocastINS0_13BUnaryFunctorIsssZZZNS0_16fmod_kernel_cudaERNS_18TensorIteratorBaseEENKUlvE_clEvENKUlvE3_clEvEUlssE_EEEEvS5_RKT_EUliE_EEviT1_:
.text._ZN2at6native18elementwise_kernelILi128ELi4EZNS0_22gpu_kernel_impl_nocastINS0_13BUnaryFunctorIsssZZZNS0_16fmod_kernel_cudaERNS_18TensorIteratorBaseEENKUlvE_clEvENKUlvE3_clEvEUlssE_EEEEvS5_RKT_EUliE_EEviT1_:
        /* <DEDUP_REMOVED lines=8> */
[----:B-1----:R-:W-:Y:S02]  /*0080*/  LOP3.LUT R3, R3, UR4, RZ, 0xfc, !PT ;  /* 0x0000000403037c12 */ /* 0x002fe4000f8efcff */
[----:B----4-:R-:W-:-:S04]  /*0090*/  PRMT R0, R0, 0x9910, RZ ;  /* 0x0000991000007816 */ /* 0x010fc800000000ff */
[----:B--2---:R-:W-:Y:S05]  /*00a0*/  @P0 BRA `(.L_x_14888) ;  /* 0x0000000400fc0947 */ /* 0x004fea0003800000 */
[----:B------:R-:W0:Y:S01]  /*00b0*/  LDCU UR4, c[0x0][0x380] ;  /* 0x00007000ff0477ac */ /* 0x000e220008000800 */
[----:B------:R-:W-:Y:S04]  /*00c0*/  BSSY.RECONVERGENT B0, `(.L_x_14889) ;  /* 0x000005e000007945 */ /* 0x000fe80003800200 */
[----:B------:R-:W-:Y:S01]  /*00d0*/  BSSY.RELIABLE B1, `(.L_x_14890) ;  /* 0x0000040000017945 */ /* 0x000fe20003800100 */
[----:B0-----:R-:W-:-:S13]  /*00e0*/  ISETP.GE.AND P0, PT, R3, UR4, PT ;  /* 0x0000000403007c0c */ /* 0x001fda000bf06270 */
[----:B------:R-:W-:Y:S05]  /*00f0*/  @P0 BRA `(.L_x_14891) ;  /* 0x0000000000e80947 */ /* 0x000fea0003800000 */
[----:B------:R-:W0:Y:S02]  /*0100*/  LDC.64 R4, c[0x0][0x588] ;  /* 0x00016200ff047b82 */ /* 0x000e240000000a00 */
[----:B0-----:R0:W2:Y:S01]  /*0110*/  LDG.E.S16 R2, desc[UR6][R4.64] ;  /* 0x0000000604027981 */ /* 0x0010a2000c1e1700 */
[-C--:B------:R-:W-:Y:S01]  /*0120*/  IABS R10, R0.reuse ;  /* 0x00000000000a7213 */ /* 0x080fe20000000000 */
[----:B------:R-:W-:Y:S01]  /*0130*/  VIADD R3, R3, 0x80 ;  /* 0x0000008003037836 */ /* 0x000fe20000000000 */
[----:B------:R-:W-:Y:S02]  /*0140*/  IABS R11, R0 ;  /* 0x00000000000b7213 */ /* 0x000fe40000000000 */
[----:B------:R-:W1:Y:S02]  /*0150*/  I2F.RP R8, R10 ;  /* 0x0000000a00087306 */ /* 0x000e640000209400 */
[----:B0-----:R-:W-:-:S06]  /*0160*/  IADD3 R5, PT, PT, RZ, -R11, RZ ;  /* 0x8000000bff057210 */ /* 0x001fcc0007ffe0ff */
[----:B-1----:R-:W0:Y:S02]  /*0170*/  MUFU.RCP R8, R8 ;  /* 0x0000000800087308 */ /* 0x002e240000001000 */
[----:B0-----:R-:W-:-:S06]  /*0180*/  IADD3 R6, PT, PT, R8, 0xffffffe, RZ ;  /* 0x0ffffffe08067810 */ /* 0x001fcc0007ffe0ff */
[----:B------:R0:W1:Y:S02]  /*0190*/  F2I.FTZ.U32.TRUNC.NTZ R7, R6 ;  /* 0x0000000600077305 */ /* 0x000064000021f000 */
[----:B0-----:R-:W-:Y:S01]  /*01a0*/  IMAD.MOV.U32 R6, RZ, RZ, RZ ;  /* 0x000000ffff067224 */ /* 0x001fe200078e00ff */
[----:B-1----:R-:W-:-:S05]  /*01b0*/  IADD3 R9, PT, PT, RZ, -R7, RZ ;  /* 0x80000007ff097210 */ /* 0x002fca0007ffe0ff */
[----:B------:R-:W-:-:S04]  /*01c0*/  IMAD R9, R9, R10, RZ ;  /* 0x0000000a09097224 */ /* 0x000fc800078e02ff */
[----:B------:R-:W-:Y:S01]  /*01d0*/  IMAD.HI.U32 R7, R7, R9, R6 ;  /* 0x0000000907077227 */ /* 0x000fe200078e0006 */
[----:B--2---:R-:W-:Y:S02]  /*01e0*/  IABS R4, R2 ;  /* 0x0000000200047213 */ /* 0x004fe40000000000 */
[----:B------:R-:W-:-:S03]  /*01f0*/  ISETP.GE.AND P2, PT, R2, RZ, PT ;  /* 0x000000ff0200720c */ /* 0x000fc60003f46270 */
        /* <DEDUP_REMOVED lines=14> */
[----:B0-----:R-:W0:Y:S02]  /*02e0*/  LDC.64 R4, c[0x0][0x588] ;  /* 0x00016200ff047b82 */ /* 0x001e240000000a00 */
[----:B0-----:R0:W2:Y:S01]  /*02f0*/  LDG.E.S16 R2, desc[UR6][R4.64] ;  /* 0x0000000604027981 */ /* 0x0010a2000c1e1700 */
[-C--:B------:R-:W-:Y:S02]  /*0300*/  IABS R9, R0.reuse ;  /* 0x0000000000097213 */ /* 0x080fe40000000000 */
[----:B------:R-:W-:Y:S02]  /*0310*/  IABS R12, R0 ;  /* 0x00000000000c7213 */ /* 0x000fe40000000000 */
[----:B------:R-:W1:Y:S01]  /*0320*/  I2F.RP R8, R9 ;  /* 0x0000000900087306 */ /* 0x000e620000209400 */
[----:B------:R-:W-:Y:S02]  /*0330*/  ISETP.NE.AND P2, PT, R0, RZ, PT ;  /* 0x000000ff0000720c */ /* 0x000fe40003f45270 */
[----:B------:R-:W-:-:S02]  /*0340*/  IADD3 R12, PT, PT, RZ, -R12, RZ ;  /* 0x8000000cff0c7210 */ /* 0x000fc40007ffe0ff */
[----:B------:R-:W-:-:S03]  /*0350*/  IADD3 R3, PT, PT, R3, 0x80, RZ ;  /* 0x0000008003037810 */ /* 0x000fc60007ffe0ff */
[----:B-1----:R-:W1:Y:S02]  /*0360*/  MUFU.RCP R8, R8 ;  /* 0x0000000800087308 */ /* 0x002e640000001000 */
[----:B-1----:R-:W-:-:S06]  /*0370*/  IADD3 R6, PT, PT, R8, 0xffffffe, RZ ;  /* 0x0ffffffe08067810 */ /* 0x002fcc0007ffe0ff */
[----:B------:R1:W3:Y:S02]  /*0380*/  F2I.FTZ.U32.TRUNC.NTZ R7, R6 ;  /* 0x0000000600077305 */ /* 0x0002e4000021f000 */
[----:B-1----:R-:W-:Y:S01]  /*0390*/  IMAD.MOV.U32 R6, RZ, RZ, RZ ;  /* 0x000000ffff067224 */ /* 0x002fe200078e00ff */
[----:B---3--:R-:W-:-:S05]  /*03a0*/  IADD3 R10, PT, PT, RZ, -R7, RZ ;  /* 0x80000007ff0a7210 */ /* 0x008fca0007ffe0ff */
[----:B------:R-:W-:-:S04]  /*03b0*/  IMAD R11, R10, R9, RZ ;  /* 0x000000090a0b7224 */ /* 0x000fc800078e02ff */
[----:B0-----:R-:W-:Y:S01]  /*03c0*/  IMAD.HI.U32 R4, R7, R11, R6 ;  /* 0x0000000b07047227 */ /* 0x001fe200078e0006 */
[----:B------:R-:W-:Y:S02]  /*03d0*/  MOV R7, R12 ;  /* 0x0000000c00077202 */ /* 0x000fe40000000f00 */
[----:B--2---:R-:W-:Y:S02]  /*03e0*/  IABS R5, R2 ;  /* 0x0000000200057213 */ /* 0x004fe40000000000 */
[----:B------:R-:W-:-:S03]  /*03f0*/  ISETP.GE.AND P1, PT, R2, RZ, PT ;  /* 0x000000ff0200720c */ /* 0x000fc60003f26270 */
[----:B------:R-:W-:-:S04]  /*0400*/  IMAD.HI.U32 R4, R4, R5, RZ ;  /* 0x0000000504047227 */ /* 0x000fc800078e00ff */
[----:B------:R-:W-:Y:S02]  /*0410*/  IMAD R6, R4, R7, R5 ;  /* 0x0000000704067224 */ /* 0x000fe400078e0205 */
[----:B------:R-:W0:Y:S03]  /*0420*/  LDC.64 R4, c[0x0][0x580] ;  /* 0x00016000ff047b82 */ /* 0x000e260000000a00 */
[----:B------:R-:W-:-:S13]  /*0430*/  ISETP.GT.U32.AND P0, PT, R9, R6, PT ;  /* 0x000000060900720c */ /* 0x000fda0003f04070 */
[----:B------:R-:W-:-:S04]  /*0440*/  @!P0 IADD3 R6, PT, PT, R6, -R9, RZ ;  /* 0x8000000906068210 */ /* 0x000fc80007ffe0ff */
[----:B------:R-:W-:-:S13]  /*0450*/  ISETP.GT.U32.AND P0, PT, R9, R6, PT ;  /* 0x000000060900720c */ /* 0x000fda0003f04070 */
[----:B------:R-:W-:-:S05]  /*0460*/  @!P0 IADD3 R6, PT, PT, R6, -R9, RZ ;  /* 0x8000000906068210 */ /* 0x000fca0007ffe0ff */
[----:B------:R-:W-:Y:S01]  /*0470*/  @!P1 IMAD.MOV R6, RZ, RZ, -R6 ;  /* 0x000000ffff069224 */ /* 0x000fe200078e0a06 */
[----:B------:R-:W-:-:S05]  /*0480*/  @!P2 LOP3.LUT R6, RZ, R0, RZ, 0x33, !PT ;  /* 0x00000000ff06a212 */ /* 0x000fca00078e33ff */
[----:B0-----:R0:W-:Y:S02]  /*0490*/  STG.E.U16 desc[UR6][R4.64], R6 ;  /* 0x0000000604007986 */ /* 0x0011e4000c101506 */
.L_x_14891:
[----:B------:R-:W-:-:S13]  /*04a0*/  ISETP.GE.AND P0, PT, R3, UR4, PT ;  /* 0x0000000403007c0c */ /* 0x000fda000bf06270 */
[----:B------:R-:W-:Y:S05]  /*04b0*/  @P0 BREAK.RELIABLE B1 ;  /* 0x0000000000010942 */ /* 0x000fea0003800100 */
[----:B------:R-:W-:Y:S05]  /*04c0*/  @P0 BRA `(.L_x_14892) ;  /* 0x0000000000740947 */ /* 0x000fea0003800000 */
[----:B------:R-:W-:Y:S05]  /*04d0*/  BSYNC.RELIABLE B1 ;  /* 0x0000000000017941 */ /* 0x000fea0003800100 */
.L_x_14890:
[----:B0-----:R-:W0:Y:S02]  /*04e0*/  LDC.64 R4, c[0x0][0x588] ;  /* 0x00016200ff047b82 */ /* 0x001e240000000a00 */
[----:B0-----:R0:W2:Y:S01]  /*04f0*/  LDG.E.S16 R2, desc[UR6][R4.64] ;  /* 0x0000000604027981 */ /* 0x0010a2000c1e1700 */
[-C--:B------:R-:W-:Y:S02]  /*0500*/  IABS R9, R0.reuse ;  /* 0x0000000000097213 */ /* 0x080fe40000000000 */
[----:B------:R-:W-:Y:S02]  /*0510*/  IABS R12, R0 ;  /* 0x00000000000c7213 */ /* 0x000fe40000000000 */
[----:B------:R-:W1:Y:S01]  /*0520*/  I2F.RP R8, R9 ;  /* 0x0000000900087306 */ /* 0x000e620000209400 */
[----:B------:R-:W-:Y:S02]  /*0530*/  ISETP.NE.AND P2, PT, R0, RZ, PT ;  /* 0x000000ff0000720c */ /* 0x000fe40003f45270 */
[----:B------:R-:W-:Y:S01]  /*0540*/  IMAD.MOV R12, RZ, RZ, -R12 ;  /* 0x000000ffff0c7224 */ /* 0x000fe200078e0a0c */
[----:B------:R-:W-:-:S04]  /*0550*/  IADD3 R3, PT, PT, R3, 0x80, RZ ;  /* 0x0000008003037810 */ /* 0x000fc80007ffe0ff */
[----:B-1----:R-:W1:Y:S02]  /*0560*/  MUFU.RCP R8, R8 ;  /* 0x0000000800087308 */ /* 0x002e640000001000 */
[----:B-1----:R-:W-:-:S06]  /*0570*/  IADD3 R6, PT, PT, R8, 0xffffffe, RZ ;  /* 0x0ffffffe08067810 */ /* 0x002fcc0007ffe0ff */
[----:B------:R1:W3:Y:S02]  /*0580*/  F2I.FTZ.U32.TRUNC.NTZ R7, R6 ;  /* 0x0000000600077305 */ /* 0x0002e4000021f000 */
[----:B-1----:R-:W-:Y:S01]  /*0590*/  HFMA2 R6, -RZ, RZ, 0, 0 ;  /* 0x00000000ff067431 */ /* 0x002fe200000001ff */
        /* <DEDUP_REMOVED lines=12> */
[----:B------:R-:W-:-:S05]  /*0660*/  @!P0 IMAD.IADD R6, R6, 0x1, -R9 ;  /* 0x0000000106068824 */ /* 0x000fca00078e0a09 */
[----:B------:R-:W-:Y:S02]  /*0670*/  @!P1 IADD3 R6, PT, PT, -R6, RZ, RZ ;  /* 0x000000ff06069210 */ /* 0x000fe40007ffe1ff */
[----:B------:R-:W-:-:S05]  /*0680*/  @!P2 LOP3.LUT R6, RZ, R0, RZ, 0x33, !PT ;  /* 0x00000000ff06a212 */ /* 0x000fca00078e33ff */
[----:B0-----:R1:W-:Y:S02]  /*0690*/  STG.E.U16 desc[UR6][R4.64], R6 ;  /* 0x0000000604007986 */ /* 0x0013e4000c101506 */
.L_x_14892:
[----:B------:R-:W-:Y:S05]  /*06a0*/  BSYNC.RECONVERGENT B0 ;  /* 0x0000000000007941 */ /* 0x000fea0003800200 */
.L_x_14889:
[----:B------:R-:W-:Y:S05]  /*06b0*/  WARPSYNC.ALL ;  /* 0x0000000000007948 */ /* 0x000fea0003800000 */
[----:B------:R-:W-:-:S13]  /*06c0*/  ISETP.GE.AND P0, PT, R3, UR4, PT ;  /* 0x0000000403007c0c */ /* 0x000fda000bf06270 */
[----:B------:R-:W-:Y:S05]  /*06d0*/  @P0 EXIT ;  /* 0x000000000000094d */ /* 0x000fea0003800000 */
[----:B------:R-:W0:Y:S02]  /*06e0*/  LDC.64 R2, c[0x0][0x588] ;  /* 0x00016200ff027b82 */ /* 0x000e240000000a00 */
[----:B01----:R0:W2:Y:S01]  /*06f0*/  LDG.E.S16 R6, desc[UR6][R2.64] ;  /* 0x0000000602067981 */ /* 0x0030a2000c1e1700 */
[-C--:B------:R-:W-:Y:S02]  /*0700*/  IABS R7, R0.reuse ;  /* 0x0000000000077213 */ /* 0x080fe40000000000 */
[----:B------:R-:W-:Y:S02]  /*0710*/  IABS R11, R0 ;  /* 0x00000000000b7213 */ /* 0x000fe40000000000 */
[----:B------:R-:W1:Y:S01]  /*0720*/  I2F.RP R8, R7 ;  /* 0x0000000700087306 */ /* 0x000e620000209400 */
[----:B------:R-:W-:Y:S02]  /*0730*/  ISETP.NE.AND P2, PT, R0, RZ, PT ;  /* 0x000000ff0000720c */ /* 0x000fe40003f45270 */
[----:B------:R-:W-:-:S05]  /*0740*/  IADD3 R11, PT, PT, RZ, -R11, RZ ;  /* 0x8000000bff0b7210 */ /* 0x000fca0007ffe0ff */
[----:B-1----:R-:W1:Y:S02]  /*0750*/  MUFU.RCP R8, R8 ;  /* 0x0000000800087308 */ /* 0x002e640000001000 */
[----:B-1----:R-:W-:-:S06]  /*0760*/  IADD3 R4, PT, PT, R8, 0xffffffe, RZ ;  /* 0x0ffffffe08047810 */ /* 0x002fcc0007ffe0ff */
[----:B------:R1:W3:Y:S02]  /*0770*/  F2I.FTZ.U32.TRUNC.NTZ R5, R4 ;  /* 0x0000000400057305 */ /* 0x0002e4000021f000 */
[----:B-1----:R-:W-:Y:S02]  /*0780*/  HFMA2 R4, -RZ, RZ, 0, 0 ;  /* 0x00000000ff047431 */ /* 0x002fe400000001ff */
[----:B---3--:R-:W-:-:S04]  /*0790*/  IMAD.MOV R10, RZ, RZ, -R5 ;  /* 0x000000ffff0a7224 */ /* 0x008fc800078e0a05 */
        /* <DEDUP_REMOVED lines=9> */
[----:B------:R-:W-:-:S05]  /*0830*/  @!P0 IMAD.IADD R4, R4, 0x1, -R7 ;  /* 0x0000000104048824 */ /* 0x000fca00078e0a07 */
[----:B------:R-:W-:-:S13]  /*0840*/  ISETP.GT.U32.AND P0, PT, R7, R4, PT ;  /* 0x000000040700720c */ /* 0x000fda0003f04070 */
[----:B------:R-:W-:-:S04]  /*0850*/  @!P0 IADD3 R4, PT, PT, R4, -R7, RZ ;  /* 0x8000000704048210 */ /* 0x000fc80007ffe0ff */
[----:B------:R-:W-:Y:S02]  /*0860*/  @!P1 IADD3 R4, PT, PT, -R4, RZ, RZ ;  /* 0x000000ff04049210 */ /* 0x000fe40007ffe1ff */
[----:B------:R-:W-:-:S05]  /*0870*/  @!P2 LOP3.LUT R4, RZ, R0, RZ, 0x33, !PT ;  /* 0x00000000ff04a212 */ /* 0x000fca00078e33ff */
[----:B0-----:R-:W-:Y:S01]  /*0880*/  STG.E.U16 desc[UR6][R2.64], R4 ;  /* 0x0000000402007986 */ /* 0x001fe2000c101506 */
[----:B------:R-:W-:Y:S05]  /*0890*/  EXIT ;  /* 0x000000000000794d */ /* 0x000fea0003800000 */
.L_x_14888:
[----:B------:R-:W0:Y:S01]  /*08a0*/  LDCU UR4, c[0x0][0x380] ;  /* 0x00007000ff0477ac */ /* 0x000e220008000800 */
[----:B------:R-:W-:Y:S01]  /*08b0*/  IADD3 R4, PT, PT, R4, -0x1, RZ ;  /* 0xffffffff04047810 */ /* 0x000fe20007ffe0ff */
[----:B------:R-:W-:Y:S04]  /*08c0*/  BSSY.RECONVERGENT B0, `(.L_x_14893) ;  /* 0x00003eb000007945 */ /* 0x000fe80003800200 */
[----:B------:R-:W-:Y:S01]  /*08d0*/  BSSY.RELIABLE B1, `(.L_x_14894) ;  /* 0x000029f000017945 */ /* 0x000fe20003800100 */
[----:B------:R-:W-:-:S05]  /*08e0*/  VIMNMX.U32 R2, PT, PT, R4, 0x18, PT ;  /* 0x0000001804027848 */ /* 0x000fca0003fe0000 */
[----:B------:R-:W-:Y:S01]  /*08f0*/  VIADD R2, R2, 0x1 ;  /* 0x0000000102027836 */ /* 0x000fe20000000000 */
        /* <DEDUP_REMOVED lines=300> */
.L_x_14896:
[----:B------:R-:W0:Y:S02]  /*1bc0*/  LDCU.128 UR8, c[0x0][0x580] ;  /* 0x0000b000ff0877ac */ /* 0x000e240008000c00 */
[----:B0-----:R-:W-:-:S05]  /*1bd0*/  IADD3 R6, P0, PT, R6, UR10, RZ ;  /* 0x0000000a06067c10 */ /* 0x001fca000ff1e0ff */
[----:B------:R-:W-:-:S05]  /*1be0*/  IMAD.X R7, RZ, RZ, UR11, P0 ;  /* 0x0000000bff077e24 */ /* 0x000fca00080e06ff */
[----:B------:R0:W2:Y:S01]  /*1bf0*/  LDG.E.S16 R6, desc[UR6][R6.64] ;  /* 0x0000000606067981 */ /* 0x0000a2000c1e1700 */
[-C--:B------:R-:W-:Y:S02]  /*1c00*/  IABS R10, R0.reuse ;  /* 0x00000000000a7213 */ /* 0x080fe40000000000 */
[----:B------:R-:W-:Y:S02]  /*1c10*/  IABS R8, R0 ;  /* 0x0000000000087213 */ /* 0x000fe40000000000 */
[----:B------:R-:W1:Y:S01]  /*1c20*/  I2F.RP R11, R10 ;  /* 0x0000000a000b7306 */ /* 0x000e620000209400 */
[----:B------:R-:W-:-:S07]  /*1c30*/  IADD3 R3, PT, PT, R3, 0x80, RZ ;  /* 0x0000008003037810 */ /* 0x000fce0007ffe0ff */
[----:B-1----:R-:W1:Y:S02]  /*1c40*/  MUFU.RCP R11, R11 ;  /* 0x0000000b000b7308 */ /* 0x002e640000001000 */
[----:B-1----:R-:W-:Y:S02]  /*1c50*/  IADD3 R9, PT, PT, R11, 0xffffffe, RZ ;  /* 0x0ffffffe0b097810 */ /* 0x002fe40007ffe0ff */
[----:B------:R-:W-:Y:S01]  /*1c60*/  IADD3 R11, PT, PT, RZ, -R8, RZ ;  /* 0x80000008ff0b7210 */ /* 0x000fe20007ffe0ff */
[----:B------:R-:W-:-:S03]  /*1c70*/  IMAD.MOV.U32 R8, RZ, RZ, RZ ;  /* 0x000000ffff087224 */ /* 0x000fc600078e00ff */
[----:B------:R-:W1:Y:S02]  /*1c80*/  F2I.FTZ.U32.TRUNC.NTZ R9, R9 ;  /* 0x0000000900097305 */ /* 0x000e64000021f000 */
[----:B-1----:R-:W-:-:S05]  /*1c90*/  IADD3 R13, PT, PT, RZ, -R9, RZ ;  /* 0x80000009ff0d7210 */ /* 0x002fca0007ffe0ff */
[----:B------:R-:W-:-:S04]  /*1ca0*/  IMAD R13, R13, R10, RZ ;  /* 0x0000000a0d0d7224 */ /* 0x000fc800078e02ff */
[----:B0-----:R-:W-:Y:S01]  /*1cb0*/  IMAD.HI.U32 R7, R9, R13, R8 ;  /* 0x0000000d09077227 */ /* 0x001fe200078e0008 */
[----:B--2---:R-:W-:Y:S02]  /*1cc0*/  IABS R12, R6 ;  /* 0x00000006000c7213 */ /* 0x004fe40000000000 */
[----:B------:R-:W-:Y:S02]  /*1cd0*/  ISETP.GE.AND P1, PT, R6, RZ, PT ;  /* 0x000000ff0600720c */ /* 0x000fe40003f26270 */
[----:B------:R-:W-:-:S05]  /*1ce0*/  MOV R8, R12 ;  /* 0x0000000c00087202 */ /* 0x000fca0000000f00 */
[----:B------:R-:W-:-:S04]  /*1cf0*/  IMAD.HI.U32 R7, R7, R8, RZ ;  /* 0x0000000807077227 */ /* 0x000fc800078e00ff */
[----:B------:R-:W-:-:S05]  /*1d00*/  IMAD R7, R7, R11, R8 ;  /* 0x0000000b07077224 */ /* 0x000fca00078e0208 */
[----:B------:R-:W-:-:S13]  /*1d10*/  ISETP.GT.U32.AND P0, PT, R10, R7, PT ;  /* 0x000000070a00720c */ /* 0x000fda0003f04070 */
[----:B------:R-:W-:Y:S02]  /*1d20*/  @!P0 IADD3 R7, PT, PT, R7, -R10, RZ ;  /* 0x8000000a07078210 */ /* 0x000fe40007ffe0ff */
[----:B------:R-:W-:Y:S02]  /*1d30*/  ISETP.NE.AND P0, PT, R0, RZ, PT ;  /* 0x000000ff0000720c */ /* 0x000fe40003f05270 */
[----:B------:R-:W-:-:S13]  /*1d40*/  ISETP.GT.U32.AND P2, PT, R10, R7, PT ;  /* 0x000000070a00720c */ /* 0x000fda0003f44070 */
[----:B------:R-:W-:Y:S02]  /*1d50*/  @!P2 IADD3 R7, PT, PT, R7, -R10, RZ ;  /* 0x8000000a0707a210 */ /* 0x000fe40007ffe0ff */
[----:B------:R-:W-:-:S03]  /*1d60*/  IADD3 R6, P2, PT, R5, UR8, RZ ;  /* 0x0000000805067c10 */ /* 0x000fc6000ff5e0ff */
[----:B------:R-:W-:Y:S01]  /*1d70*/  IMAD.MOV.U32 R9, RZ, RZ, R7 ;  /* 0x000000ffff097224 */ /* 0x000fe200078e0007 */
[----:B------:R-:W-:-:S04]  /*1d80*/  IADD3.X R7, PT, PT, RZ, UR9, RZ, P2, !PT ;  /* 0x00000009ff077c10 */ /* 0x000fc800097fe4ff */
[----:B------:R-:W-:Y:S02]  /*1d90*/  @!P1 IADD3 R9, PT, PT, -R9, RZ, RZ ;  /* 0x000000ff09099210 */ /* 0x000fe40007ffe1ff */
[----:B------:R-:W-:Y:S02]  /*1da0*/  @!P0 LOP3.LUT R9, RZ, R0, RZ, 0x33, !PT ;  /* 0x00000000ff098212 */ /* 0x000fe400078e33ff */
[----:B------:R-:W-:-:S03]  /*1db0*/  ISETP.GE.AND P0, PT, R3, UR4, PT ;  /* 0x0000000403007c0c */ /* 0x000fc6000bf06270 */
[----:B------:R0:W-:Y:S10]  /*1dc0*/  STG.E.U16 desc[UR6][R6.64], R9 ;  /* 0x0000000906007986 */ /* 0x0001f4000c101506 */
[----:B------:R-:W-:Y:S05]  /*1dd0*/  @P0 BREAK.RELIABLE B1 ;  /* 0x0000000000010942 */ /* 0x000fea0003800100 */
[----:B------:R-:W-:Y:S05]  /*1de0*/  @P0 BRA `(.L_x_14897) ;  /* 0x0000002800600947 */ /* 0x000fea0003800000 */
[----:B------:R-:W1:Y:S01]  /*1df0*/  LDCU.64 UR8, c[0x0][0x390] ;  /* 0x00007200ff0877ac */ /* 0x000e620008000a00 */
[----:B0-----:R-:W-:Y:S01]  /*1e00*/  MOV R7, R3 ;  /* 0x0000000300077202 */ /* 0x001fe20000000f00 */
[----:B------:R-:W-:Y:S01]  /*1e10*/  IMAD.MOV.U32 R6, RZ, RZ, RZ ;  /* 0x000000ffff067224 */ /* 0x000fe200078e00ff */
        /* <DEDUP_REMOVED lines=295> */
.L_x_14898:
[----:B------:R-:W0:Y:S02]  /*3090*/  LDCU.128 UR8, c[0x0][0x580] ;  /* 0x0000b000ff0877ac */ /* 0x000e240008000c00 */
[----:B0-----:R-:W-:-:S04]  /*30a0*/  IADD3 R6, P0, PT, R6, UR10, RZ ;  /* 0x0000000a06067c10 */ /* 0x001fc8000ff1e0ff */
[----:B------:R-:W-:-:S05]  /*30b0*/  IADD3.X R7, PT, PT, RZ, UR11, RZ, P0, !PT ;  /* 0x0000000bff077c10 */ /* 0x000fca00087fe4ff */
[----:B------:R0:W2:Y:S01]  /*30c0*/  LDG.E.S16 R6, desc[UR6][R6.64] ;  /* 0x0000000606067981 */ /* 0x0000a2000c1e1700 */
[-C--:B------:R-:W-:Y:S02]  /*30d0*/  IABS R10, R0.reuse ;  /* 0x00000000000a7213 */ /* 0x080fe40000000000 */
[----:B------:R-:W-:Y:S02]  /*30e0*/  IABS R8, R0 ;  /* 0x0000000000087213 */ /* 0x000fe40000000000 */
[----:B------:R-:W1:Y:S01]  /*30f0*/  I2F.RP R11, R10 ;  /* 0x0000000a000b7306 */ /* 0x000e620000209400 */
[----:B------:R-:W-:-:S07]  /*3100*/  IADD3 R3, PT, PT, R3, 0x80, RZ ;  /* 0x0000008003037810 */ /* 0x000fce0007ffe0ff */
[----:B-1----:R-:W1:Y:S02]  /*3110*/  MUFU.RCP R11, R11 ;  /* 0x0000000b000b7308 */ /* 0x002e640000001000 */
[----:B-1----:R-:W-:Y:S01]  /*3120*/  VIADD R9, R11, 0xffffffe ;  /* 0x0ffffffe0b097836 */ /* 0x002fe20000000000 */
[----:B------:R-:W-:Y:S02]  /*3130*/  IADD3 R11, PT, PT, RZ, -R8, RZ ;  /* 0x80000008ff0b7210 */ /* 0x000fe40007ffe0ff */
[----:B------:R-:W-:-:S03]  /*3140*/  MOV R8, RZ ;  /* 0x000000ff00087202 */ /* 0x000fc60000000f00 */
[----:B------:R-:W1:Y:S02]  /*3150*/  F2I.FTZ.U32.TRUNC.NTZ R9, R9 ;  /* 0x0000000900097305 */ /* 0x000e64000021f000 */
[----:B-1----:R-:W-:-:S05]  /*3160*/  IADD3 R13, PT, PT, RZ, -R9, RZ ;  /* 0x80000009ff0d7210 */ /* 0x002fca0007ffe0ff */
[----:B------:R-:W-:-:S04]  /*3170*/  IMAD R13, R13, R10, RZ ;  /* 0x0000000a0d0d7224 */ /* 0x000fc800078e02ff */
[----:B0-----:R-:W-:Y:S01]  /*3180*/  IMAD.HI.U32 R7, R9, R13, R8 ;  /* 0x0000000d09077227 */ /* 0x001fe200078e0008 */
[----:B--2---:R-:W-:Y:S02]  /*3190*/  IABS R12, R6 ;  /* 0x00000006000c7213 */ /* 0x004fe40000000000 */
[----:B------:R-:W-:-:S03]  /*31a0*/  ISETP.GE.AND P1, PT, R6, RZ, PT ;  /* 0x000000ff0600720c */ /* 0x000fc60003f26270 */
[----:B------:R-:W-:-:S04]  /*31b0*/  IMAD.MOV.U32 R8, RZ, RZ, R12 ;  /* 0x000000ffff087224 */ /* 0x000fc800078e000c */
[----:B------:R-:W-:-:S04]  /*31c0*/  IMAD.HI.U32 R7, R7, R8, RZ ;  /* 0x0000000807077227 */ /* 0x000fc800078e00ff */
[----:B------:R-:W-:-:S05]  /*31d0*/  IMAD R7, R7, R11, R8 ;  /* 0x0000000b07077224 */ /* 0x000fca00078e0208 */
[----:B------:R-:W-:-:S13]  /*31e0*/  ISETP.GT.U32.AND P0, PT, R10, R7, PT ;  /* 0x000000070a00720c */ /* 0x000fda0003f04070 */
[----:B------:R-:W-:Y:S02]  /*31f0*/  @!P0 IADD3 R7, PT, PT, R7, -R10, RZ ;  /* 0x8000000a07078210 */ /* 0x000fe40007ffe0ff */
[----:B------:R-:W-:Y:S02]  /*3200*/  ISETP.NE.AND P0, PT, R0, RZ, PT ;  /* 0x000000ff0000720c */ /* 0x000fe40003f05270 */
[----:B------:R-:W-:-:S13]  /*3210*/  ISETP.GT.U32.AND P2, PT, R10, R7, PT ;  /* 0x000000070a00720c */ /* 0x000fda0003f44070 */
[----:B------:R-:W-:Y:S02]  /*3220*/  @!P2 IADD3 R7, PT, PT, R7, -R10, RZ ;  /* 0x8000000a0707a210 */ /* 0x000fe40007ffe0ff */
[----:B------:R-:W-:Y:S02]  /*3230*/  IADD3 R6, P2, PT, R5, UR8, RZ ;  /* 0x0000000805067c10 */ /* 0x000fe4000ff5e0ff */
[----:B------:R-:W-:Y:S02]  /*3240*/  MOV R9, R7 ;  /* 0x0000000700097202 */ /* 0x000fe40000000f00 */
[----:B------:R-:W-:-:S03]  /*3250*/  IADD3.X R7, PT, PT, RZ, UR9, RZ, P2, !PT ;  /* 0x00000009ff077c10 */ /* 0x000fc600097fe4ff */
[----:B------:R-:W-:Y:S01]  /*3260*/  @!P1 IMAD.MOV R9, RZ, RZ, -R9 ;  /* 0x000000ffff099224 */ /* 0x000fe200078e0a09 */
[----:B------:R-:W-:-:S05]  /*3270*/  @!P0 LOP3.LUT R9, RZ, R0, RZ, 0x33, !PT ;  /* 0x00000000ff098212 */ /* 0x000fca00078e33ff */
[----:B------:R0:W-:Y:S02]  /*3280*/  STG.E.U16 desc[UR6][R6.64], R9 ;  /* 0x0000000906007986 */ /* 0x0001e4000c101506 */
.L_x_14895:
[----:B------:R-:W-:-:S13]  /*3290*/  ISETP.GE.AND P0, PT, R3, UR4, PT ;  /* 0x0000000403007c0c */ /* 0x000fda000bf06270 */
[----:B------:R-:W-:Y:S05]  /*32a0*/  @P0 BREAK.RELIABLE B1 ;  /* 0x0000000000010942 */ /* 0x000fea0003800100 */
[----:B------:R-:W-:Y:S05]  /*32b0*/  @P0 BRA `(.L_x_14897) ;  /* 0x00000014002c0947 */ /* 0x000fea0003800000 */
[----:B------:R-:W-:Y:S05]  /*32c0*/  BSYNC.RELIABLE B1 ;  /* 0x0000000000017941 */ /* 0x000fea0003800100 */
.L_x_14894:
[----:B------:R-:W1:Y:S01]  /*32d0*/  LDCU.64 UR8, c[0x0][0x390] ;  /* 0x00007200ff0877ac */ /* 0x000e620008000a00 */
[----:B0-----:R-:W-:Y:S01]  /*32e0*/  MOV R6, RZ ;  /* 0x000000ff00067202 */ /* 0x001fe20000000f00 */
        /* <DEDUP_REMOVED lines=289> */
[----:B------:R-:W-:-:S04]  /*4500*/  IMAD R8, R15, UR8, R9 ;  /* 0x000000080f087c24 */ /* 0x000fc8000f8e0209 */
[----:B------:R-:W-:Y:S02]  /*4510*/  @P0 IMAD.MOV R7, RZ, RZ, -R7 ;  /* 0x000000ffff070224 */ /* 0x000fe400078e0a07 */
[----:B--2---:R-:W-:Y:S02]  /*4520*/  IMAD R5, R8, UR10, R5 ;  /* 0x0000000a08057c24 */ /* 0x004fe4000f8e0205 */
[----:B0-----:R-:W-:Y:S02]  /*4530*/  @P0 IMAD R12, R14, R7, R13 ;  /* 0x000000070e0c0224 */ /* 0x001fe400078e020d */
[----:B------:R-:W-:Y:S02]  /*4540*/  IMAD R6, R8, UR11, R6 ;  /* 0x0000000b08067c24 */ /* 0x000fe4000f8e0206 */
[C---:B-1----:R-:W-:Y:S02]  /*4550*/  @P0 IMAD R5, R12.reuse, R10, R5 ;  /* 0x0000000a0c050224 */ /* 0x042fe400078e0205 */
[----:B------:R-:W-:-:S07]  /*4560*/  @P0 IMAD R6, R12, R11, R6 ;  /* 0x0000000b0c060224 */ /* 0x000fce00078e0206 */
.L_x_14899:
        /* <DEDUP_REMOVED lines=32> */
.L_x_14897:
[----:B------:R-:W-:Y:S05]  /*4770*/  BSYNC.RECONVERGENT B0 ;  /* 0x0000000000007941 */ /* 0x000fea0003800200 */
.L_x_14893:
        /* <DEDUP_REMOVED lines=9> */
[----:B--2---:R-:W-:-:S05]  /*4810*/  IMAD.HI.U32 R6, R3, UR4, R6 ;  /* 0x0000000403067c27 */ /* 0x004fca000f8e0006 */
[----:B------:R-:W-:-:S05]  /*4820*/  SHF.R.U32.HI R7, RZ, UR5, R6 ;  /* 0x00000005ff077c19 */ /* 0x000fca0008011606 */
[----:B------:R-:W-:-:S04]  /*4830*/  IMAD.MOV R8, RZ, RZ, -R7 ;  /* 0x000000ffff087224 */ /* 0x000fc800078e0a07 */
[----:B0-----:R-:W-:-:S04]  /*4840*/  IMAD R4, R8, UR8, R3 ;  /* 0x0000000808047c24 */ /* 0x001fc8000f8e0203 */
[C---:B-1----:R-:W-:Y:S02]  /*4850*/  IMAD R3, R4.reuse, UR10, RZ ;  /* 0x0000000a04037c24 */ /* 0x042fe4000f8e02ff */
        /* <DEDUP_REMOVED lines=275> */
[----:B------:R-:W-:Y:S02]  /*5990*/  @P0 MOV R10, RZ ;  /* 0x000000ff000a0202 */ /* 0x000fe40000000f00 */
[----:B------:R-:W-:-:S03]  /*59a0*/  IADD3 R6, PT, PT, -R11, RZ, RZ ;  /* 0x000000ff0b067210 */ /* 0x000fc60007ffe1ff */
[----:B------:R-:W3:Y:S02]  /*59b0*/  @P0 LDC.64 R8, c[0x0][0x578] ;  /* 0x00015e00ff080b82 */ /* 0x000ee40000000a00 */
        /* <DEDUP_REMOVED lines=9> */
.L_x_14900:
[----:B------:R-:W0:Y:S02]  /*5a50*/  LDCU.128 UR8, c[0x0][0x580] ;  /* 0x0000b000ff0877ac */ /* 0x000e240008000c00 */
[----:B0-----:R-:W-:-:S04]  /*5a60*/  IADD3 R4, P0, PT, R4, UR10, RZ ;  /* 0x0000000a04047c10 */ /* 0x001fc8000ff1e0ff */
[----:B------:R-:W-:-:S05]  /*5a70*/  IADD3.X R5, PT, PT, RZ, UR11, RZ, P0, !PT ;  /* 0x0000000bff057c10 */ /* 0x000fca00087fe4ff */
[----:B------:R-:W2:Y:S01]  /*5a80*/  LDG.E.S16 R4, desc[UR6][R4.64] ;  /* 0x0000000604047981 */ /* 0x000ea2000c1e1700 */
[-C--:B------:R-:W-:Y:S02]  /*5a90*/  IABS R9, R0.reuse ;  /* 0x0000000000097213 */ /* 0x080fe40000000000 */
[----:B------:R-:W-:Y:S02]  /*5aa0*/  IABS R10, R0 ;  /* 0x00000000000a7213 */ /* 0x000fe40000000000 */
[----:B------:R-:W0:Y:S02]  /*5ab0*/  I2F.RP R2, R9 ;  /* 0x0000000900027306 */ /* 0x000e240000209400 */
[----:B------:R-:W-:-:S06]  /*5ac0*/  IADD3 R10, PT, PT, RZ, -R10, RZ ;  /* 0x8000000aff0a7210 */ /* 0x000fcc0007ffe0ff */
[----:B0-----:R-:W0:Y:S02]  /*5ad0*/  MUFU.RCP R2, R2 ;  /* 0x0000000200027308 */ /* 0x001e240000001000 */
[----:B0-----:R-:W-:-:S06]  /*5ae0*/  VIADD R6, R2, 0xffffffe ;  /* 0x0ffffffe02067836 */ /* 0x001fcc0000000000 */
[----:B------:R0:W1:Y:S02]  /*5af0*/  F2I.FTZ.U32.TRUNC.NTZ R7, R6 ;  /* 0x0000000600077305 */ /* 0x000064000021f000 */
[----:B0-----:R-:W-:Y:S02]  /*5b00*/  MOV R6, RZ ;  /* 0x000000ff00067202 */ /* 0x001fe40000000f00 */
[----:B-1----:R-:W-:-:S05]  /*5b10*/  IADD3 R8, PT, PT, RZ, -R7, RZ ;  /* 0x80000007ff087210 */ /* 0x002fca0007ffe0ff */
[----:B------:R-:W-:-:S04]  /*5b20*/  IMAD R11, R8, R9, RZ ;  /* 0x00000009080b7224 */ /* 0x000fc800078e02ff */
[----:B------:R-:W-:Y:S01]  /*5b30*/  IMAD.HI.U32 R8, R7, R11, R6 ;  /* 0x0000000b07087227 */ /* 0x000fe200078e0006 */
[----:B------:R-:W-:Y:S02]  /*5b40*/  MOV R7, R10 ;  /* 0x0000000a00077202 */ /* 0x000fe40000000f00 */
[----:B--2---:R-:W-:Y:S02]  /*5b50*/  IABS R5, R4 ;  /* 0x0000000400057213 */ /* 0x004fe40000000000 */
[----:B------:R-:W-:-:S03]  /*5b60*/  ISETP.GE.AND P1, PT, R4, RZ, PT ;  /* 0x000000ff0400720c */ /* 0x000fc60003f26270 */
[----:B------:R-:W-:-:S04]  /*5b70*/  IMAD.HI.U32 R2, R8, R5, RZ ;  /* 0x0000000508027227 */ /* 0x000fc800078e00ff */
[----:B------:R-:W-:-:S05]  /*5b80*/  IMAD R2, R2, R7, R5 ;  /* 0x0000000702027224 */ /* 0x000fca00078e0205 */
[----:B------:R-:W-:-:S13]  /*5b90*/  ISETP.GT.U32.AND P0, PT, R9, R2, PT ;  /* 0x000000020900720c */ /* 0x000fda0003f04070 */
[----:B------:R-:W-:Y:S01]  /*5ba0*/  @!P0 IMAD.IADD R2, R2, 0x1, -R9 ;  /* 0x0000000102028824 */ /* 0x000fe200078e0a09 */
[----:B------:R-:W-:-:S04]  /*5bb0*/  ISETP.NE.AND P0, PT, R0, RZ, PT ;  /* 0x000000ff0000720c */ /* 0x000fc80003f05270 */
[----:B------:R-:W-:-:S13]  /*5bc0*/  ISETP.GT.U32.AND P2, PT, R9, R2, PT ;  /* 0x000000020900720c */ /* 0x000fda0003f44070 */
[----:B------:R-:W-:-:S04]  /*5bd0*/  @!P2 IADD3 R2, PT, PT, R2, -R9, RZ ;  /* 0x800000090202a210 */ /* 0x000fc80007ffe0ff */
[----:B------:R-:W-:Y:S02]  /*5be0*/  MOV R5, R2 ;  /* 0x0000000200057202 */ /* 0x000fe40000000f00 */
[----:B------:R-:W-:Y:S02]  /*5bf0*/  IADD3 R2, P2, PT, R3, UR8, RZ ;  /* 0x0000000803027c10 */ /* 0x000fe4000ff5e0ff */
[----:B------:R-:W-:Y:S02]  /*5c00*/  @!P1 IADD3 R5, PT, PT, -R5, RZ, RZ ;  /* 0x000000ff05059210 */ /* 0x000fe40007ffe1ff */
[----:B------:R-:W-:Y:S02]  /*5c10*/  IADD3.X R3, PT, PT, RZ, UR9, RZ, P2, !PT ;  /* 0x00000009ff037c10 */ /* 0x000fe400097fe4ff */
[----:B------:R-:W-:-:S05]  /*5c20*/  @!P0 LOP3.LUT R5, RZ, R0, RZ, 0x33, !PT ;  /* 0x00000000ff058212 */ /* 0x000fca00078e33ff */
[----:B------:R-:W-:Y:S01]  /*5c30*/  STG.E.U16 desc[UR6][R2.64], R5 ;  /* 0x0000000502007986 */ /* 0x000fe2000c101506 */
[----:B------:R-:W-:Y:S05]  /*5c40*/  EXIT ;  /* 0x000000000000794d */ /* 0x000fea0003800000 */
.L_x_14901:
        /* <DEDUP_REMOVED lines=11> */
.L_x_50062:


//--------------------- .text._ZN2at6native27unrolled_elementwise_kernelINS0_13BUnaryFunctorIsssZZZNS0_16fmod_kernel_cudaERNS_18TensorIteratorBaseEENKUlvE_clEvENKUlvE3_clEvEUlssE_EESt5arrayIPcLm2EELi4E23TrivialOffsetCalculatorILi1EjESD_NS0_6memory15LoadWithoutCastENSE_16StoreWithoutCastEEEviT_T0_T2_T3_T4_T5_ --------------------------
	.section	.text._ZN2at6native27unrolled_elementwise_kernelINS0_13BUnaryFunctorIsssZZZNS0_16fmod_kernel_cudaERNS_18TensorIteratorBaseEENKUlvE_clEvENKUlvE3_clEvEUlssE_EESt5arrayIPcLm2EELi4E23TrivialOffsetCalculatorILi1EjESD_NS0_6memory15LoadWithoutCastENSE_16StoreWithoutCastEEEviT_T0_T2_T3_T4_T5_,"ax",@progbits
	.align	128
        .global         _ZN2at6native27unrolled_elementwise_kernelINS0_13BUnaryFunctorIsssZZZNS0_16fmod_kernel_cudaERNS_18TensorIteratorBaseEENKUlvE_clEvENKUlvE3_clEvEUlssE_EESt5arrayIPcLm2EELi4E23TrivialOffsetCalculatorILi1EjESD_NS0_6memory15LoadWithoutCastENSE_16StoreWithoutCastEEEviT_T0_T2_T3_T4_T5_
        .type           _ZN2at6native27unrolled_elementwise_kernelINS0_13BUnaryFunctorIsssZZZNS0_16fmod_kernel_cudaERNS_18TensorIteratorBaseEENKUlvE_clEvENKUlvE3_clEvEUlssE_EESt5arrayIPcLm2EELi4E23TrivialOffsetCalculatorILi1EjESD_NS0_6memory15LoadWithoutCastENSE_16StoreWithoutCastEEEviT_T0_T2_T3_T4_T5_,@function
        .size           _ZN2at6native27unrolled_elementwise_kernelINS0_13BUnaryFunctorIsssZZZNS0_16fmod_kernel_cudaERNS_18TensorIteratorBaseEENKUlvE_clEvENKUlvE3_clEvEUlssE_EESt5arrayIPcLm2EELi4E23TrivialOffsetCalculatorILi1EjESD_NS0_6memory15LoadWithoutCastENSE_16StoreWithoutCastEEEviT_T0_T2_T3_T4_T5_,(.L_x_50063 - _ZN2at6native27unrolled_elementwise_kernelINS0_13BUnaryFunctorIsssZZZNS0_16fmod_kernel_cudaERNS_18TensorIteratorBaseEENKUlvE_clEvENKUlvE3_clEvEUlssE_EESt5arrayIPcLm2EELi4E23TrivialOffsetCalculatorILi1EjESD_NS0_6memory15LoadWithoutCastENSE_16StoreWithoutCastEEEviT_T0_T2_T3_T4_T5_)
        .other          _ZN2at6native27unrolled_elementwise_kernelINS0_13BUnaryFunctorIsssZZZNS0_16fmod_kernel_cudaERNS_18TensorIteratorBaseEENKUlvE_clEvENKUlvE3_clEvEUlssE_EESt5arrayIPcLm2EELi4E23TrivialOffsetCalculatorILi1EjESD_NS0_6memory15LoadWithoutCastENSE_16StoreWithoutCastEEEviT_T0_T2_T3_T4_T5_,@"STO_CUDA_ENTRY STV_DEFAULT"
_ZN2at6native27unrolled_elementwise_kernelINS0_13BUnaryFunctorIsssZZZNS0_16fmod_kernel_cudaERNS_18TensorIteratorBaseEENKUlvE_clEvENKUlvE3_clEvEUlssE_EESt5arrayIPcLm2EELi4E23TrivialOffsetCalculatorILi1EjESD_NS0_6memory15LoadWithoutCastENSE_16StoreWithoutCastEEEviT_T0_T2_T3_T4_T5_:
.text._ZN2at6native27unrolled_elementwise_kernelINS0_13BUnaryFunctorIsssZZZNS0_16fmod_kernel_cudaERNS_18TensorIteratorBaseEENKUlvE_clEvENKUlvE3_clEvEUlssE_EESt5arrayIPcLm2EELi4E23TrivialOffsetCalculatorILi1EjESD_NS0_6memory15LoadWithoutCastENSE_16StoreWithoutCastEEEviT_T0_T2_T3_T4_T5_:
[----:B------:R-:W-:Y:S01]  /*0000*/  LDC R1, c[0x0][0x37c] ;  /* 0x0000df00ff017b82 */ /* 0x000fe20000000800 */
[----:B------:R-:W0:Y:S07]  /*0010*/  S2R R5, SR_CTAID.X ;  /* 0x0000000000057919 */ /* 0x000e2e0000002500 */
[----:B------:R-:W0:Y:S01]  /*0020*/  LDC R0, c[0x0][0x380] ;  /* 0x0000e000ff007b82 */ /* 0x000e220000000800 */
[----:B------:R-:W1:Y:S01]  /*0030*/  LDCU.64 UR4, c[0x0][0x358] ;  /* 0x00006b00ff0477ac */ /* 0x000e620008000a00 */
[----:B------:R-:W-:Y:S01]  /*0040*/  IMAD.MOV.U32 R18, RZ, RZ, RZ ;  /* 0x000000ffff127224 */ /* 0x000fe200078e00ff */
[----:B------:R-:W2:Y:S01]  /*0050*/  S2R R4, SR_TID.X ;  /* 0x0000000000047919 */ /* 0x000ea20000002100 */
[----:B------:R-:W-:-:S02]  /*0060*/  HFMA2 R6, -RZ, RZ, 0, 0 ;  /* 0x00000000ff067431 */ /* 0x000fc400000001ff */
[----:B0-----:R-:W-:Y:S02]  /*0070*/  IMAD R7, R5, -0x200, R0 ;  /* 0xfffffe0005077824 */ /* 0x001fe400078e0200 */
[----:B--2---:R-:W-:-:S03]  /*0080*/  IMAD.MOV.U32 R0, RZ, RZ, R4 ;  /* 0x000000ffff007224 */ /* 0x004fc600078e0004 */
[----:B------:R-:W-:-:S13]  /*0090*/  ISETP.GE.AND P0, PT, R4, R7, PT ;  /* 0x000000070400720c */ /* 0x000fda0003f06270 */
[----:B------:R-:W-:-:S05]  /*00a0*/  @!P0 VIADD R4, R0, 0x80 ;  /* 0x0000008000048836 */ /* 0x000fca0000000000 */
[----:B------:R-:W-:-:S13]  /*00b0*/  ISETP.GE.AND P1, PT, R4, R7, PT ;  /* 0x000000070400720c */ /* 0x000fda0003f26270 */
[----:B------:R-:W-:Y:S01]  /*00c0*/  @!P1 LEA R9, R5, R4, 0x9 ;  /* 0x0000000405099211 */ /* 0x000fe200078e48ff */
[----:B------:R-:W-:Y:S01]  /*00d0*/  @!P1 VIADD R4, R4, 0x80 ;  /* 0x0000008004049836 */ /* 0x000fe20000000000 */
[----:B------:R-:W0:Y:S04]  /*00e0*/  @!P1 LDC.64 R10, c[0x0][0x390] ;  /* 0x0000e400ff0a9b82 */ /* 0x000e280000000a00 */
[----:B------:R-:W-:-:S13]  /*00f0*/  ISETP.GE.AND P3, PT, R4, R7, PT ;  /* 0x000000070400720c */ /* 0x000fda0003f66270 */
[----:B------:R-:W2:Y:S01]  /*0100*/  @!P3 LDC.64 R2, c[0x0][0x390] ;  /* 0x0000e400ff02bb82 */ /* 0x000ea20000000a00 */
[----:B------:R-:W-:Y:S01]  /*0110*/  @!P3 IMAD R17, R5, 0x200, R4 ;  /* 0x000002000511b824 */ /* 0x000fe200078e0204 */
[----:B------:R-:W-:-:S04]  /*0120*/  @!P3 IADD3 R4, PT, PT, R4, 0x80, RZ ;  /* 0x000000800404b810 */ /* 0x000fc80007ffe0ff */
[----:B------:R-:W-:Y:S01]  /*0130*/  ISETP.GE.AND P2, PT, R4, R7, PT ;  /* 0x000000070400720c */ /* 0x000fe20003f46270 */
[----:B0-----:R-:W-:-:S04]  /*0140*/  @!P1 IMAD.WIDE.U32 R10, R9, 0x2, R10 ;  /* 0x00000002090a9825 */ /* 0x001fc800078e000a */
[----:B--2---:R-:W-:-:S08]  /*0150*/  @!P3 IMAD.WIDE.U32 R16, R17, 0x2, R2 ;  /* 0x000000021110b825 */ /* 0x004fd000078e0002 */
[----:B------:R-:W0:Y:S01]  /*0160*/  @!P2 LDC.64 R12, c[0x0][0x390] ;  /* 0x0000e400ff0cab82 */ /* 0x000e220000000a00 */
[----:B-1----:R1:W5:Y:S01]  /*0170*/  @!P1 LDG.E.S16 R18, desc[UR4][R10.64] ;  /* 0x000000040a129981 */ /* 0x002362000c1e1700 */
[C---:B------:R-:W-:Y:S02]  /*0180*/  @!P0 IMAD R9, R5.reuse, 0x200, R0 ;  /* 0x0000020005098824 */ /* 0x040fe400078e0200 */
[----:B------:R-:W-:-:S04]  /*0190*/  @!P2 IMAD R15, R5, 0x200, R4 ;  /* 0x00000200050fa824 */ /* 0x000fc800078e0204 */
[----:B------:R-:W2:Y:S01]  /*01a0*/  LDC.U16 R19, c[0x0][0x386] ;  /* 0x0000e180ff137b82 */ /* 0x000ea20000000400 */
[C---:B------:R-:W-:Y:S01]  /*01b0*/  VIADD R20, R0.reuse, 0x80 ;  /* 0x0000008000147836 */ /* 0x040fe20000000000 */
[----:B------:R-:W-:Y:S01]  /*01c0*/  BSSY.RECONVERGENT B0, `(.L_x_14902) ;  /* 0x000002e000007945 */ /* 0x000fe20003800200 */
[----:B------:R-:W-:Y:S01]  /*01d0*/  IMAD.MOV.U32 R4, RZ, RZ, RZ ;  /* 0x000000ffff047224 */ /* 0x000fe200078e00ff */
[----:B------:R-:W5:Y:S04]  /*01e0*/  @!P3 LDG.E.S16 R6, desc[UR4][R16.64] ;  /* 0x000000041006b981 */ /* 0x000f68000c1e1700 */
[----:B------:R-:W3:Y:S01]  /*01f0*/  @!P0 LDC.64 R2, c[0x0][0x390] ;  /* 0x0000e400ff028b82 */ /* 0x000ee20000000a00 */
[----:B0-----:R-:W-:Y:S01]  /*0200*/  @!P2 IMAD.WIDE.U32 R12, R15, 0x2, R12 ;  /* 0x000000020f0ca825 */ /* 0x001fe200078e000c */
[----:B-1----:R-:W-:-:S03]  /*0210*/  IADD3 R10, PT, PT, R0, 0x180, RZ ;  /* 0x00000180000a7810 */ /* 0x002fc60007ffe0ff */
[----:B------:R-:W-:Y:S01]  /*0220*/  VIADD R8, R0, 0x100 ;  /* 0x0000010000087836 */ /* 0x000fe20000000000 */
[----:B------:R-:W5:Y:S01]  /*0230*/  @!P2 LDG.E.S16 R4, desc[UR4][R12.64] ;  /* 0x000000040c04a981 */ /* 0x000f62000c1e1700 */
[----:B---3--:R-:W-:Y:S01]  /*0240*/  @!P0 IMAD.WIDE.U32 R2, R9, 0x2, R2 ;  /* 0x0000000209028825 */ /* 0x008fe200078e0002 */
[----:B------:R-:W-:-:S06]  /*0250*/  MOV R9, RZ ;  /* 0x000000ff00097202 */ /* 0x000fcc0000000f00 */
[----:B------:R0:W5:Y:S01]  /*0260*/  @!P0 LDG.E.S16 R9, desc[UR4][R2.64] ;  /* 0x0000000402098981 */ /* 0x000162000c1e1700 */
[----:B------:R-:W-:-:S13]  /*0270*/  ISETP.GE.AND P0, PT, R0, R7, PT ;  /* 0x000000070000720c */ /* 0x000fda0003f06270 */
[----:B------:R-:W0:Y:S01]  /*0280*/  @!P0 LDC.64 R14, c[0x0][0x388] ;  /* 0x0000e200ff0e8b82 */ /* 0x000e220000000a00 */
[----:B------:R-:W-:Y:S02]  /*0290*/  @!P0 IMAD R11, R5, 0x200, R0 ;  /* 0x00000200050b8824 */ /* 0x000fe400078e0200 */
[----:B------:R-:W-:Y:S01]  /*02a0*/  @!P0 IMAD.MOV.U32 R0, RZ, RZ, R20 ;  /* 0x000000ffff008224 */ /* 0x000fe200078e0014 */
[-C--:B------:R-:W-:Y:S02]  /*02b0*/  ISETP.GE.AND P2, PT, R8, R7.reuse, PT ;  /* 0x000000070800720c */ /* 0x080fe40003f46270 */
[-C--:B------:R-:W-:Y:S02]  /*02c0*/  ISETP.GE.AND P1, PT, R20, R7.reuse, PT ;  /* 0x000000071400720c */ /* 0x080fe40003f26270 */
[-C--:B------:R-:W-:Y:S02]  /*02d0*/  ISETP.GE.AND P3, PT, R10, R7.reuse, PT ;  /* 0x000000070a00720c */ /* 0x080fe40003f66270 */
[----:B------:R-:W-:-:S02]  /*02e0*/  ISETP.GE.AND P4, PT, R0, R7, PT ;  /* 0x000000070000720c */ /* 0x000fc40003f86270 */
[----:B--2---:R-:W-:Y:S01]  /*02f0*/  PRMT R8, R19, 0x9910, RZ ;  /* 0x0000991013087816 */ /* 0x004fe200000000ff */
[----:B0-----:R-:W-:Y:S01]  /*0300*/  @!P0 IMAD.WIDE.U32 R2, R11, 0x2, R14 ;  /* 0x000000020b028825 */ /* 0x001fe200078e000e */
[----:B------:R-:W-:Y:S09]  /*0310*/  @P0 BRA `(.L_x_14903) ;  /* 0x0000000000600947 */ /* 0x000ff20003800000 */
[-C--:B------:R-:W-:Y:S02]  /*0320*/  IABS R14, R8.reuse ;  /* 0x00000008000e7213 */ /* 0x080fe40000000000 */
[----:B------:R-:W-:Y:S02]  /*0330*/  IABS R15, R8 ;  /* 0x00000008000f7213 */ /* 0x000fe40000000000 */
[----:B------:R-:W0:Y:S03]  /*0340*/  I2F.RP R12, R14 ;  /* 0x0000000e000c7306 */ /* 0x000e260000209400 */
[----:B------:R-:W-:-:S05]  /*0350*/  IMAD.MOV R15, RZ, RZ, -R15 ;  /* 0x000000ffff0f7224 */ /* 0x000fca00078e0a0f */
[----:B0-----:R-:W0:Y:S02]  /*0360*/  MUFU.RCP R12, R12 ;  /* 0x0000000c000c7308 */ /* 0x001e240000001000 */
[----:B0-----:R-:W-:Y:S02]  /*0370*/  IADD3 R10, PT, PT, R12, 0xffffffe, RZ ;  /* 0x0ffffffe0c0a7810 */ /* 0x001fe40007ffe0ff */
[----:B-----5:R-:W-:-:S04]  /*0380*/  IABS R12, R9 ;  /* 0x00000009000c7213 */ /* 0x020fc80000000000 */
[----:B------:R0:W1:Y:S02]  /*0390*/  F2I.FTZ.U32.TRUNC.NTZ R11, R10 ;  /* 0x0000000a000b7305 */ /* 0x000064000021f000 */
[----:B0-----:R-:W-:Y:S01]  /*03a0*/  MOV R10, RZ ;  /* 0x000000ff000a7202 */ /* 0x001fe20000000f00 */
        /* <DEDUP_REMOVED lines=12> */
[----:B------:R-:W-:-:S04]  /*0470*/  IMAD.MOV.U32 R9, RZ, RZ, R11 ;  /* 0x000000ffff097224 */ /* 0x000fc800078e000b */
[----:B------:R-:W-:-:S06]  /*0480*/  @!P5 IMAD.MOV R9, RZ, RZ, -R9 ;  /* 0x000000ffff09d224 */ /* 0x000fcc00078e0a09 */
[----:B------:R-:W-:-:S07]  /*0490*/  @!P6 LOP3.LUT R9, RZ, R8, RZ, 0x33, !PT ;  /* 0x00000008ff09e212 */ /* 0x000fce00078e33ff */
.L_x_14903:
[----:B------:R-:W-:Y:S05]  /*04a0*/  BSYNC.RECONVERGENT B0 ;  /* 0x0000000000007941 */ /* 0x000fea0003800200 */
.L_x_14902:
[----:B------:R-:W-:Y:S04]  /*04b0*/  BSSY.RECONVERGENT B0, `(.L_x_14904) ;  /* 0x0000019000007945 */ /* 0x000fe80003800200 */
[----:B------:R-:W-:Y:S05]  /*04c0*/  @P1 BRA `(.L_x_14905) ;  /* 0x00000000005c1947 */ /* 0x000fea0003800000 */
[----:B------:R-:W-:Y:S02]  /*04d0*/  IABS R13, R8 ;  /* 0x00000008000d7213 */ /* 0x000fe40000000000 */
[----:B-----5:R-:W-:Y:S02]  /*04e0*/  IABS R16, R18 ;  /* 0x0000001200107213 */ /* 0x020fe40000000000 */
[----:B------:R-:W0:Y:S01]  /*04f0*/  I2F.RP R12, R13 ;  /* 0x0000000d000c7306 */ /* 0x000e220000209400 */
[----:B------:R-:W-:Y:S02]  /*0500*/  IABS R17, R8 ;  /* 0x0000000800117213 */ /* 0x000fe40000000000 */
[----:B------:R-:W-:Y:S02]  /*0510*/  ISETP.GE.AND P5, PT, R18, RZ, PT ;  /* 0x000000ff1200720c */ /* 0x000fe40003fa6270 */
[----:B------:R-:W-:-:S03]  /*0520*/  ISETP.NE.AND P6, PT, R8, RZ, PT ;  /* 0x000000ff0800720c */ /* 0x000fc60003fc5270 */
[----:B0-----:R-:W0:Y:S02]  /*0530*/  MUFU.RCP R12, R12 ;  /* 0x0000000c000c7308 */ /* 0x001e240000001000 */
[----:B0-----:R-:W-:Y:S01]  /*0540*/  IADD3 R10, PT, PT, R12, 0xffffffe, RZ ;  /* 0x0ffffffe0c0a7810 */ /* 0x001fe20007ffe0ff */
[----:B------:R-:W-:-:S05]  /*0550*/  IMAD.MOV R12, RZ, RZ, -R17 ;  /* 0x000000ffff0c7224 */ /* 0x000fca00078e0a11 */
[----:B------:R0:W1:Y:S02]  /*0560*/  F2I.FTZ.U32.TRUNC.NTZ R11, R10 ;  /* 0x0000000a000b7305 */ /* 0x000064000021f000 */
[----:B0-----:R-:W-:Y:S02]  /*0570*/  HFMA2 R10, -RZ, RZ, 0, 0 ;  /* 0x00000000ff0a7431 */ /* 0x001fe400000001ff */
[----:B-1----:R-:W-:-:S04]  /*0580*/  IMAD.MOV R14, RZ, RZ, -R11 ;  /* 0x000000ffff0e7224 */ /* 0x002fc800078e0a0b */
        /* <DEDUP_REMOVED lines=8> */
[----:B------:R-:W-:-:S05]  /*0610*/  @!P1 IADD3 R10, PT, PT, R10, -R13, RZ ;  /* 0x8000000d0a0a9210 */ /* 0x000fca0007ffe0ff */
[----:B------:R-:W-:Y:S01]  /*0620*/  @!P5 IMAD.MOV R10, RZ, RZ, -R10 ;  /* 0x000000ffff0ad224 */ /* 0x000fe200078e0a0a */
[----:B------:R-:W-:-:S07]  /*0630*/  @!P6 LOP3.LUT R10, RZ, R8, RZ, 0x33, !PT ;  /* 0x00000008ff0ae212 */ /* 0x000fce00078e33ff */
.L_x_14905:
[----:B------:R-:W-:Y:S05]  /*0640*/  BSYNC.RECONVERGENT B0 ;  /* 0x0000000000007941 */ /* 0x000fea0003800200 */
.L_x_14904:
[----:B------:R-:W-:Y:S04]  /*0650*/  BSSY.RECONVERGENT B0, `(.L_x_14906) ;  /* 0x000001b000007945 */ /* 0x000fe80003800200 */
[----:B------:R-:W-:Y:S05]  /*0660*/  @P2 BRA `(.L_x_14907) ;  /* 0x0000000000642947 */ /* 0x000fea0003800000 */
[-C--:B------:R-:W-:Y:S02]  /*0670*/  IABS R14, R8.reuse ;  /* 0x00000008000e7213 */ /* 0x080fe40000000000 */
[----:B------:R-:W-:Y:S02]  /*0680*/  IABS R12, R8 ;  /* 0x00000008000c7213 */ /* 0x000fe40000000000 */
[----:B------:R-:W0:Y:S01]  /*0690*/  I2F.RP R11, R14 ;  /* 0x0000000e000b7306 */ /* 0x000e220000209400 */
[----:B-----5:R-:W-:Y:S02]  /*06a0*/  IABS R16, R6 ;  /* 0x0000000600107213 */ /* 0x020fe40000000000 */
[----:B------:R-:W-:Y:S01]  /*06b0*/  IMAD.MOV R17, RZ, RZ, -R12 ;  /* 0x000000ffff117224 */ /* 0x000fe200078e0a0c */
[----:B------:R-:W-:Y:S01]  /*06c0*/  ISETP.GE.AND P2, PT, R6, RZ, PT ;  /* 0x000000ff0600720c */ /* 0x000fe20003f46270 */
[----:B------:R-:W-:Y:S01]  /*06d0*/  IMAD.MOV.U32 R12, RZ, RZ, RZ ;  /* 0x000000ffff0c7224 */ /* 0x000fe200078e00ff */
[----:B------:R-:W-:-:S02]  /*06e0*/  ISETP.NE.AND P5, PT, R8, RZ, PT ;  /* 0x000000ff0800720c */ /* 0x000fc40003fa5270 */
[----:B0-----:R-:W0:Y:S02]  /*06f0*/  MUFU.RCP R11, R11 ;  /* 0x0000000b000b7308 */ /* 0x001e240000001000 */
[----:B0-----:R-:W-:-:S06]  /*0700*/  VIADD R13, R11, 0xffffffe ;  /* 0x0ffffffe0b0d7836 */ /* 0x001fcc0000000000 */
[----:B------:R-:W0:Y:S02]  /*0710*/  F2I.FTZ.U32.TRUNC.NTZ R13, R13 ;  /* 0x0000000d000d7305 */ /* 0x000e24000021f000 */
[----:B0-----:R-:W-:-:S05]  /*0720*/  IADD3 R15, PT, PT, RZ, -R13, RZ ;  /* 0x8000000dff0f7210 */ /* 0x001fca0007ffe0ff */
[----:B------:R-:W-:-:S04]  /*0730*/  IMAD R15, R15, R14, RZ ;  /* 0x0000000e0f0f7224 */ /* 0x000fc800078e02ff */
        /* <DEDUP_REMOVED lines=9> */
[----:B------:R-:W-:-:S04]  /*07d0*/  IMAD.MOV.U32 R6, RZ, RZ, R11 ;  /* 0x000000ffff067224 */ /* 0x000fc800078e000b */
[----:B------:R-:W-:Y:S01]  /*07e0*/  @!P2 IMAD.MOV R6, RZ, RZ, -R6 ;  /* 0x000000ffff06a224 */ /* 0x000fe200078e0a06 */
[----:B------:R-:W-:-:S07]  /*07f0*/  @!P5 LOP3.LUT R6, RZ, R8, RZ, 0x33, !PT ;  /* 0x00000008ff06d212 */ /* 0x000fce00078e33ff */
.L_x_14907:
[----:B------:R-:W-:Y:S05]  /*0800*/  BSYNC.RECONVERGENT B0 ;  /* 0x0000000000007941 */ /* 0x000fea0003800200 */
.L_x_14906:
[----:B------:R-:W-:Y:S04]  /*0810*/  BSSY.RECONVERGENT B0, `(.L_x_14908) ;  /* 0x000001a000007945 */ /* 0x000fe80003800200 */
[----:B------:R-:W-:Y:S05]  /*0820*/  @P3 BRA `(.L_x_14909) ;  /* 0x0000000000603947 */ /* 0x000fea0003800000 */
[-C--:B------:R-:W-:Y:S02]  /*0830*/  IABS R14, R8.reuse ;  /* 0x00000008000e7213 */ /* 0x080fe40000000000 */
[----:B------:R-:W-:Y:S02]  /*0840*/  IABS R12, R8 ;  /* 0x00000008000c7213 */ /* 0x000fe40000000000 */
[----:B------:R-:W0:Y:S01]  /*0850*/  I2F.RP R11, R14 ;  /* 0x0000000e000b7306 */ /* 0x000e220000209400 */
[----:B-----5:R-:W-:Y:S02]  /*0860*/  IABS R16, R4 ;  /* 0x0000000400107213 */ /* 0x020fe40000000000 */
[----:B------:R-:W-:Y:S02]  /*0870*/  IMAD.MOV R17, RZ, RZ, -R12 ;  /* 0x000000ffff117224 */ /* 0x000fe400078e0a0c */
[----:B------:R-:W-:Y:S01]  /*0880*/  HFMA2 R12, -RZ, RZ, 0, 0 ;  /* 0x00000000ff0c7431 */ /* 0x000fe200000001ff */
[----:B------:R-:W-:-:S02]  /*0890*/  ISETP.GE.AND P2, PT, R4, RZ, PT ;  /* 0x000000ff0400720c */ /* 0x000fc40003f46270 */
[----:B------:R-:W-:Y:S01]  /*08a0*/  ISETP.NE.AND P3, PT, R8, RZ, PT ;  /* 0x000000ff0800720c */ /* 0x000fe20003f65270 */
[----:B0-----:R-:W0:Y:S02]  /*08b0*/  MUFU.RCP R11, R11 ;  /* 0x0000000b000b7308 */ /* 0x001e240000001000 */
[----:B0-----:R-:W-:-:S06]  /*08c0*/  IADD3 R13, PT, PT, R11, 0xffffffe, RZ ;  /* 0x0ffffffe0b0d7810 */ /* 0x001fcc0007ffe0ff */
[----:B------:R-:W0:Y:S02]  /*08d0*/  F2I.FTZ.U32.TRUNC.NTZ R13, R13 ;  /* 0x0000000d000d7305 */ /* 0x000e24000021f000 */
[----:B0-----:R-:W-:-:S04]  /*08e0*/  IMAD.MOV R15, RZ, RZ, -R13 ;  /* 0x000000ffff0f7224 */ /* 0x001fc800078e0a0d */
[----:B------:R-:W-:-:S04]  /*08f0*/  IMAD R15, R15, R14, RZ ;  /* 0x0000000e0f0f7224 */ /* 0x000fc800078e02ff */
[----:B------:R-:W-:-:S04]  /*0900*/  IMAD.HI.U32 R15, R13, R15, R12 ;  /* 0x0000000f0d0f7227 */ /* 0x000fc800078e000c */
[----:B------:R-:W-:Y:S01]  /*0910*/  IMAD.MOV.U32 R12, RZ, RZ, R16 ;  /* 0x000000ffff0c7224 */ /* 0x000fe200078e0010 */
[----:B------:R-:W-:-:S03]  /*0920*/  MOV R16, R17 ;  /* 0x0000001100107202 */ /* 0x000fc60000000f00 */
        /* <DEDUP_REMOVED lines=8> */
.L_x_14909:
[----:B------:R-:W-:Y:S05]  /*09b0*/  BSYNC.RECONVERGENT B0 ;  /* 0x0000000000007941 */ /* 0x000fea0003800200 */
.L_x_14908:
[----:B-----5:R0:W-:Y:S01]  /*09c0*/  @!P0 STG.E.U16 desc[UR4][R2.64], R9 ;  /* 0x0000000902008986 */ /* 0x0201e2000c101504 */
[----:B------:R-:W-:Y:S04]  /*09d0*/  BSSY.RECONVERGENT B0, `(.L_x_14910) ;  /* 0x000000c000007945 */ /* 0x000fe80003800200 */
[----:B------:R-:W-:Y:S05]  /*09e0*/  @P4 BRA `(.L_x_14911) ;  /* 0x0000000000284947 */ /* 0x000fea0003800000 */
[----:B0-----:R-:W0:Y:S01]  /*09f0*/  LDC.64 R2, c[0x0][0x388] ;  /* 0x0000e200ff027b82 */ /* 0x001e220000000a00 */
[----:B------:R-:W-:Y:S01]  /*0a00*/  LEA R9, R5, R0, 0x9 ;  /* 0x0000000005097211 */ /* 0x000fe200078e48ff */
        /* <DEDUP_REMOVED lines=8> */
.L_x_14911:
[----:B------:R-:W-:Y:S05]  /*0a90*/  BSYNC.RECONVERGENT B0 ;  /* 0x0000000000007941 */ /* 0x000fea0003800200 */
.L_x_14910:
[----:B------:R-:W-:-:S13]  /*0aa0*/  ISETP.GE.AND P0, PT, R0, R7, PT ;  /* 0x000000070000720c */ /* 0x000fda0003f06270 */
[----:B------:R-:W-:Y:S05]  /*0ab0*/  @P0 EXIT ;  /* 0x000000000000094d */ /* 0x000fea0003800000 */
[----:B01----:R-:W0:Y:S01]  /*0ac0*/  LDC.64 R2, c[0x0][0x388] ;  /* 0x0000e200ff027b82 */ /* 0x003e220000000a00 */
[----:B------:R-:W-:-:S05]  /*0ad0*/  LEA R5, R5, R0, 0x9 ;  /* 0x0000000005057211 */ /* 0x000fca00078e48ff */
[----:B0-----:R-:W-:-:S05]  /*0ae0*/  IMAD.WIDE.U32 R2, R5, 0x2, R2 ;  /* 0x0000000205027825 */ /* 0x001fca00078e0002 */
[----:B------:R-:W-:Y:S01]  /*0af0*/  STG.E.U16 desc[UR4][R2.64], R11 ;  /* 0x0000000b02007986 */ /* 0x000fe2000c101504 */
[----:B------:R-:W-:Y:S05]  /*0b00*/  EXIT ;  /* 0x000000000000794d */ /* 0x000fea0003800000 */
.L_x_14912:
        /* <DEDUP_REMOVED lines=15> */
.L_x_50063:


//--------------------- .text._ZN2at6native29vectorized_elementwise_kernelILi2ENS0_13BUnaryFunctorIsssZZZNS0_16fmod_kernel_cudaERNS_18TensorIteratorBaseEENKUlvE_clEvENKUlvE3_clEvEUlssE_EESt5arrayIPcLm2EEEEviT0_T1_ --------------------------
	.section	.text._ZN2at6native29vectorized_elementwise_kernelILi2ENS0_13BUnaryFunctorIsssZZZNS0_16fmod_kernel_cudaERNS_18TensorIteratorBaseEENKUlvE_clEvENKUlvE3_clEvEUlssE_EESt5arrayIPcLm2EEEEviT0_T1_,"ax",@progbits
	.align	128
        .global         _ZN2at6native29vectorized_elementwise_kernelILi2ENS0_13BUnaryFunctorIsssZZZNS0_16fmod_kernel_cudaERNS_18TensorIteratorBaseEENKUlvE_clEvENKUlvE3_clEvEUlssE_EESt5arrayIPcLm2EEEEviT0_T1_
        .type           _ZN2at6native29vectorized_elementwise_kernelILi2ENS0_13BUnaryFunctorIsssZZZNS0_16fmod_kernel_cudaERNS_18TensorIteratorBaseEENKUlvE_clEvENKUlvE3_clEvEUlssE_EESt5arrayIPcLm2EEEEviT0_T1_,@function
        .size           _ZN2at6native29vectorized_elementwise_kernelILi2ENS0_13BUnaryFunctorIsssZZZNS0_16fmod_kernel_cudaERNS_18TensorIteratorBaseEENKUlvE_clEvENKUlvE3_clEvEUlssE_EESt5arrayIPcLm2EEEEviT0_T1_,(.L_x_50064 - _ZN2at6native29vectorized_elementwise_kernelILi2ENS0_13BUnaryFunctorIsssZZZNS0_16fmod_kernel_cudaERNS_18TensorIteratorBaseEENKUlvE_clEvENKUlvE3_clEvEUlssE_EESt5arrayIPcLm2EEEEviT0_T1_)
        .other          _ZN2at6native29vectorized_elementwise_kernelILi2ENS0_13BUnaryFunctorIsssZZZNS0_16fmod_kernel_cudaERNS_18TensorIteratorBaseEENKUlvE_clEvENKUlvE3_clEvEUlssE_EESt5arrayIPcLm2EEEEviT0_T1_,@"STO_CUDA_ENTRY STV_DEFAULT"
_ZN2at6native29vectorized_elementwise_kernelILi2ENS0_13BUnaryFunctorIsssZZZNS0_16fmod_kernel_cudaERNS_18TensorIteratorBaseEENKUlvE_clEvENKUlvE3_clEvEUlssE_EESt5arrayIPcLm2EEEEviT0_T1_:
.text._ZN2at6native29vectorized_elementwise_kernelILi2ENS0_13BUnaryFunctorIsssZZZNS0_16fmod_kernel_cudaERNS_18TensorIteratorBaseEENKUlvE_clEvENKUlvE3_clEvEUlssE_EESt5arrayIPcLm2EEEEviT0_T1_:
        /* <DEDUP_REMOVED lines=12> */
[----:B------:R-:W-:-:S05]  /*00c0*/  @!P0 VIADD R8, R9, 0x80 ;  /* 0x0000008009088836 */ /* 0x000fca0000000000 */
[----:B------:R-:W-:-:S13]  /*00d0*/  ISETP.GE.U32.AND P6, PT, R8, R7, PT ;  /* 0x000000070800720c */ /* 0x000fda0003fc6070 */
[----:B------:R-:W-:Y:S01]  /*00e0*/  @!P6 IMAD.IADD R11, R6, 0x1, R8 ;  /* 0x00000001060be824 */ /* 0x000fe200078e0208 */
[----:B------:R-:W-:Y:S01]  /*00f0*/  @!P6 IADD3 R8, PT, PT, R8, 0x80, RZ ;  /* 0x000000800808e810 */ /* 0x000fe20007ffe0ff */
[----:B------:R-:W0:Y:S03]  /*0100*/  @!P6 LDC.64 R26, c[0x0][0x390] ;  /* 0x0000e400ff1aeb82 */ /* 0x000e260000000a00 */
[----:B------:R-:W-:-:S13]  /*0110*/  ISETP.GE.U32.AND P5, PT, R8, R7, PT ;  /* 0x000000070800720c */ /* 0x000fda0003fa6070 */
[----:B------:R-:W-:Y:S01]  /*0120*/  @!P5 IMAD.IADD R25, R6, 0x1, R8 ;  /* 0x000000010619d824 */ /* 0x000fe200078e0208 */
[----:B------:R-:W1:Y:S01]  /*0130*/  @!P5 LDC.64 R4, c[0x0][0x390] ;  /* 0x0000e400ff04db82 */ /* 0x000e620000000a00 */
[----:B------:R-:W-:-:S05]  /*0140*/  @!P5 VIADD R8, R8, 0x80 ;  /* 0x000000800808d836 */ /* 0x000fca0000000000 */
[----:B------:R-:W-:Y:S01]  /*0150*/  ISETP.GE.U32.AND P4, PT, R8, R7, PT ;  /* 0x000000070800720c */ /* 0x000fe20003f86070 */
[----:B0-----:R-:W-:-:S05]  /*0160*/  @!P6 IMAD.WIDE.U32 R26, R11, 0x2, R26 ;  /* 0x000000020b1ae825 */ /* 0x001fca00078e001a */
[----:B------:R0:W5:Y:S07]  /*0170*/  @!P6 LDG.E.S16 R18, desc[UR4][R26.64] ;  /* 0x000000041a12e981 */ /* 0x00016e000c1e1700 */
[----:B------:R-:W-:Y:S01]  /*0180*/  @!P4 IMAD.IADD R29, R6, 0x1, R8 ;  /* 0x00000001061dc824 */ /* 0x000fe200078e0208 */
[----:B------:R-:W2:Y:S01]  /*0190*/  @!P4 LDC.64 R2, c[0x0][0x390] ;  /* 0x0000e400ff02cb82 */ /* 0x000ea20000000a00 */
[----:B------:R-:W-:-:S05]  /*01a0*/  @!P4 VIADD R8, R8, 0x80 ;  /* 0x000000800808c836 */ /* 0x000fca0000000000 */
[----:B------:R-:W-:-:S13]  /*01b0*/  ISETP.GE.U32.AND P3, PT, R8, R7, PT ;  /* 0x000000070800720c */ /* 0x000fda0003f66070 */
[----:B------:R-:W-:Y:S01]  /*01c0*/  @!P3 IADD3 R19, PT, PT, R6, R8, RZ ;  /* 0x000000080613b210 */ /* 0x000fe20007ffe0ff */
[----:B------:R-:W-:Y:S01]  /*01d0*/  @!P3 VIADD R8, R8, 0x80 ;  /* 0x000000800808b836 */ /* 0x000fe20000000000 */
[----:B------:R-:W0:Y:S04]  /*01e0*/  @!P3 LDC.64 R12, c[0x0][0x390] ;  /* 0x0000e400ff0cbb82 */ /* 0x000e280000000a00 */
[----:B------:R-:W-:-:S13]  /*01f0*/  ISETP.GE.U32.AND P2, PT, R8, R7, PT ;  /* 0x000000070800720c */ /* 0x000fda0003f46070 */
[----:B------:R-:W-:Y:S01]  /*0200*/  @!P2 IMAD.IADD R21, R6, 0x1, R8 ;  /* 0x000000010615a824 */ /* 0x000fe200078e0208 */
[----:B------:R-:W3:Y:S01]  /*0210*/  @!P2 LDC.64 R10, c[0x0][0x390] ;  /* 0x0000e400ff0aab82 */ /* 0x000ee20000000a00 */
[----:B------:R-:W-:-:S05]  /*0220*/  @!P2 VIADD R8, R8, 0x80 ;  /* 0x000000800808a836 */ /* 0x000fca0000000000 */
[----:B------:R-:W-:-:S13]  /*0230*/  ISETP.GE.U32.AND P1, PT, R8, R7, PT ;  /* 0x000000070800720c */ /* 0x000fda0003f26070 */
[----:B------:R-:W-:Y:S01]  /*0240*/  @!P1 IADD3 R23, PT, PT, R6, R8, RZ ;  /* 0x0000000806179210 */ /* 0x000fe20007ffe0ff */
[----:B------:R-:W-:-:S05]  /*0250*/  @!P1 VIADD R8, R8, 0x80 ;  /* 0x0000008008089836 */ /* 0x000fca0000000000 */
[----:B------:R-:W-:Y:S01]  /*0260*/  ISETP.GE.U32.AND P6, PT, R8, R7, PT ;  /* 0x000000070800720c */ /* 0x000fe20003fc6070 */
[----:B--2---:R-:W-:Y:S02]  /*0270*/  @!P4 IMAD.WIDE.U32 R28, R29, 0x2, R2 ;  /* 0x000000021d1cc825 */ /* 0x004fe400078e0002 */
[----:B------:R-:W2:Y:S02]  /*0280*/  @!P1 LDC.64 R2, c[0x0][0x390] ;  /* 0x0000e400ff029b82 */ /* 0x000ea40000000a00 */
[----:B-1----:R-:W-:-:S08]  /*0290*/  @!P5 IMAD.WIDE.U32 R24, R25, 0x2, R4 ;  /* 0x000000021918d825 */ /* 0x002fd000078e0004 */
[----:B------:R-:W1:Y:S01]  /*02a0*/  @!P6 LDC.64 R4, c[0x0][0x390] ;  /* 0x0000e400ff04eb82 */ /* 0x000e620000000a00 */
[----:B0-----:R-:W-:Y:S01]  /*02b0*/  @!P3 IMAD.WIDE.U32 R26, R19, 0x2, R12 ;  /* 0x00000002131ab825 */ /* 0x001fe200078e000c */
[----:B------:R-:W-:-:S03]  /*02c0*/  CS2R R16, SRZ ;  /* 0x0000000000107805 */ /* 0x000fc6000001ff00 */
[----:B------:R-:W-:Y:S01]  /*02d0*/  @!P6 IMAD.IADD R13, R6, 0x1, R8 ;  /* 0x00000001060de824 */ /* 0x000fe200078e0208 */
[----:B------:R-:W-:Y:S01]  /*02e0*/  CS2R R14, SRZ ;  /* 0x00000000000e7805 */ /* 0x000fe2000001ff00 */
[----:B---3--:R-:W-:Y:S01]  /*02f0*/  @!P2 IMAD.WIDE.U32 R10, R21, 0x2, R10 ;  /* 0x00000002150aa825 */ /* 0x008fe200078e000a */
[----:B------:R-:W5:Y:S03]  /*0300*/  @!P5 LDG.E.S16 R17, desc[UR4][R24.64] ;  /* 0x000000041811d981 */ /* 0x000f66000c1e1700 */
[----:B------:R-:W-:Y:S01]  /*0310*/  IMAD.MOV.U32 R0, RZ, RZ, RZ ;  /* 0x000000ffff007224 */ /* 0x000fe200078e00ff */
[----:B------:R-:W5:Y:S01]  /*0320*/  @!P4 LDG.E.S16 R15, desc[UR4][R28.64] ;  /* 0x000000041c0fc981 */ /* 0x000f62000c1e1700 */
[----:B------:R-:W-:Y:S02]  /*0330*/  IMAD.MOV.U32 R12, RZ, RZ, RZ ;  /* 0x000000ffff0c7224 */ /* 0x000fe400078e00ff */
[----:B--2---:R-:W-:Y:S01]  /*0340*/  @!P1 IMAD.WIDE.U32 R20, R23, 0x2, R2 ;  /* 0x0000000217149825 */ /* 0x004fe200078e0002 */
[----:B------:R-:W-:Y:S01]  /*0350*/  BSSY.RECONVERGENT B0, `(.L_x_14914) ;  /* 0x0000027000007945 */ /* 0x000fe20003800200 */
[----:B------:R-:W5:Y:S04]  /*0360*/  @!P3 LDG.E.S16 R0, desc[UR4][R26.64] ;  /* 0x000000041a00b981 */ /* 0x000f68000c1e1700 */
[----:B------:R-:W5:Y:S01]  /*0370*/  @!P1 LDG.E.S16 R14, desc[UR4][R20.64] ;  /* 0x00000004140e9981 */ /* 0x000f62000c1e1700 */
[----:B-1----:R-:W-:-:S03]  /*0380*/  @!P6 IMAD.WIDE.U32 R22, R13, 0x2, R4 ;  /* 0x000000020d16e825 */ /* 0x002fc600078e0004 */
[----:B------:R0:W5:Y:S01]  /*0390*/  @!P2 LDG.E.S16 R16, desc[UR4][R10.64] ;  /* 0x000000040a10a981 */ /* 0x000162000c1e1700 */
[----:B------:R-:W1:Y:S03]  /*03a0*/  @!P0 LDC.64 R4, c[0x0][0x390] ;  /* 0x0000e400ff048b82 */ /* 0x000e660000000a00 */
[----:B------:R2:W5:Y:S01]  /*03b0*/  @!P6 LDG.E.S16 R12, desc[UR4][R22.64] ;  /* 0x00000004160ce981 */ /* 0x000562000c1e1700 */
[----:B------:R-:W-:Y:S01]  /*03c0*/  @!P0 IADD3 R3, PT, PT, R6, R9, RZ ;  /* 0x0000000906038210 */ /* 0x000fe20007ffe0ff */
[----:B------:R-:W-:-:S03]  /*03d0*/  IMAD.MOV.U32 R8, RZ, RZ, RZ ;  /* 0x000000ffff087224 */ /* 0x000fc600078e00ff */
[----:B------:R-:W0:Y:S01]  /*03e0*/  LDC.U16 R13, c[0x0][0x386] ;  /* 0x0000e180ff0d7b82 */ /* 0x000e220000000400 */
[----:B-1----:R-:W-:-:S05]  /*03f0*/  @!P0 IMAD.WIDE.U32 R4, R3, 0x2, R4 ;  /* 0x0000000203048825 */ /* 0x002fca00078e0004 */
[----:B------:R2:W5:Y:S01]  /*0400*/  @!P0 LDG.E.S16 R8, desc[UR4][R4.64] ;  /* 0x0000000404088981 */ /* 0x000562000c1e1700 */
[----:B------:R-:W-:-:S13]  /*0410*/  ISETP.GE.U32.AND P0, PT, R9, R7, PT ;  /* 0x000000070900720c */ /* 0x000fda0003f06070 */
[----:B------:R-:W1:Y:S01]  /*0420*/  @!P0 LDC.64 R2, c[0x0][0x388] ;  /* 0x0000e200ff028b82 */ /* 0x000e620000000a00 */
[----:B0-----:R-:W-:Y:S01]  /*0430*/  PRMT R10, R13, 0x9910, RZ ;  /* 0x000099100d0a7816 */ /* 0x001fe200000000ff */
[----:B--2---:R-:W-:Y:S06]  /*0440*/  @P0 BRA `(.L_x_14915) ;  /* 0x00000000005c0947 */ /* 0x004fec0003800000 */
[-C--:B------:R-:W-:Y:S02]  /*0450*/  IABS R11, R10.reuse ;  /* 0x0000000a000b7213 */ /* 0x080fe40000000000 */
[----:B------:R-:W-:Y:S02]  /*0460*/  IABS R21, R10 ;  /* 0x0000000a00157213 */ /* 0x000fe40000000000 */
[----:B------:R-:W0:Y:S01]  /*0470*/  I2F.RP R13, R11 ;  /* 0x0000000b000d7306 */ /* 0x000e220000209400 */
[----:B-----5:R-:W-:-:S07]  /*0480*/  ISETP.GE.AND P3, PT, R8, RZ, PT ;  /* 0x000000ff0800720c */ /* 0x020fce0003f66270 */
[----:B0-----:R-:W0:Y:S02]  /*0490*/  MUFU.RCP R13, R13 ;  /* 0x0000000d000d7308 */ /* 0x001e240000001000 */
[----:B0-----:R-:W-:Y:S02]  /*04a0*/  VIADD R4, R13, 0xffffffe ;  /* 0x0ffffffe0d047836 */ /* 0x001fe40000000000 */
[----:B------:R-:W-:-:S04]  /*04b0*/  IMAD.MOV R13, RZ, RZ, -R21 ;  /* 0x000000ffff0d7224 */ /* 0x000fc800078e0a15 */
[----:B------:R0:W2:Y:S02]  /*04c0*/  F2I.FTZ.U32.TRUNC.NTZ R5, R4 ;  /* 0x0000000400057305 */ /* 0x0000a4000021f000 */
[----:B0-----:R-:W-:Y:S02]  /*04d0*/  HFMA2 R4, -RZ, RZ, 0, 0 ;  /* 0x00000000ff047431 */ /* 0x001fe400000001ff */
[----:B--2---:R-:W-:-:S04]  /*04e0*/  IMAD.MOV R20, RZ, RZ, -R5 ;  /* 0x000000ffff147224 */ /* 0x004fc800078e0a05 */
        /* <DEDUP_REMOVED lines=13> */
.L_x_14915:
[----:B------:R-:W-:Y:S05]  /*05c0*/  BSYNC.RECONVERGENT B0 ;  /* 0x0000000000007941 */ /* 0x000fea0003800200 */
.L_x_14914:
[C---:B-----5:R-:W-:Y:S01]  /*05d0*/  VIADD R8, R9.reuse, 0x80 ;  /* 0x0000008009087836 */ /* 0x060fe20000000000 */
[C---:B------:R-:W-:Y:S01]  /*05e0*/  IADD3 R4, PT, PT, R9.reuse, 0x100, RZ ;  /* 0x0000010009047810 */ /* 0x040fe20007ffe0ff */
[----:B------:R-:W-:Y:S01]  /*05f0*/  VIADD R20, R9, 0x180 ;  /* 0x0000018009147836 */ /* 0x000fe20000000000 */
[----:B------:R-:W-:Y:S02]  /*0600*/  BSSY.RECONVERGENT B0, `(.L_x_14916) ;  /* 0x000001d000007945 */ /* 0x000fe40003800200 */
[-C--:B------:R-:W-:Y:S02]  /*0610*/  ISETP.GE.U32.AND P1, PT, R8, R7.reuse, PT ;  /* 0x000000070800720c */ /* 0x080fe40003f26070 */
[-C--:B------:R-:W-:Y:S02]  /*0620*/  ISETP.GE.U32.AND P6, PT, R4, R7.reuse, PT ;  /* 0x000000070400720c */ /* 0x080fe40003fc6070 */
[----:B------:R-:W-:-:S09]  /*0630*/  ISETP.GE.U32.AND P5, PT, R20, R7, PT ;  /* 0x000000071400720c */ /* 0x000fd20003fa6070 */
[----:B------:R-:W-:Y:S05]  /*0640*/  @P1 BRA `(.L_x_14917) ;  /* 0x0000000000601947 */ /* 0x000fea0003800000 */
[----:B------:R-:W-:Y:S02]  /*0650*/  IABS R13, R10 ;  /* 0x0000000a000d7213 */ /* 0x000fe40000000000 */
[----:B------:R-:W-:Y:S02]  /*0660*/  IABS R22, R18 ;  /* 0x0000001200167213 */ /* 0x000fe40000000000 */
[----:B------:R-:W0:Y:S01]  /*0670*/  I2F.RP R19, R13 ;  /* 0x0000000d00137306 */ /* 0x000e220000209400 */
[----:B------:R-:W-:Y:S02]  /*0680*/  IABS R23, R10 ;  /* 0x0000000a00177213 */ /* 0x000fe40000000000 */
[----:B------:R-:W-:Y:S02]  /*0690*/  ISETP.GE.AND P2, PT, R18, RZ, PT ;  /* 0x000000ff1200720c */ /* 0x000fe40003f46270 */
[----:B------:R-:W-:-:S03]  /*06a0*/  ISETP.NE.AND P3, PT, R10, RZ, PT ;  /* 0x000000ff0a00720c */ /* 0x000fc60003f65270 */
[----:B0-----:R-:W0:Y:S02]  /*06b0*/  MUFU.RCP R19, R19 ;  /* 0x0000001300137308 */ /* 0x001e240000001000 */
[----:B0-----:R-:W-:Y:S02]  /*06c0*/  VIADD R4, R19, 0xffffffe ;  /* 0x0ffffffe13047836 */ /* 0x001fe40000000000 */
[----:B------:R-:W-:-:S04]  /*06d0*/  IMAD.MOV R19, RZ, RZ, -R23 ;  /* 0x000000ffff137224 */ /* 0x000fc800078e0a17 */
[----:B------:R0:W2:Y:S02]  /*06e0*/  F2I.FTZ.U32.TRUNC.NTZ R5, R4 ;  /* 0x0000000400057305 */ /* 0x0000a4000021f000 */
[----:B0-----:R-:W-:Y:S01]  /*06f0*/  IMAD.MOV.U32 R4, RZ, RZ, RZ ;  /* 0x000000ffff047224 */ /* 0x001fe200078e00ff */
[----:B--2---:R-:W-:-:S05]  /*0700*/  IADD3 R20, PT, PT, RZ, -R5, RZ ;  /* 0x80000005ff147210 */ /* 0x004fca0007ffe0ff */
[----:B------:R-:W-:-:S04]  /*0710*/  IMAD R21, R20, R13, RZ ;  /* 0x0000000d14157224 */ /* 0x000fc800078e02ff */
[----:B------:R-:W-:-:S04]  /*0720*/  IMAD.HI.U32 R20, R5, R21, R4 ;  /* 0x0000001505147227 */ /* 0x000fc800078e0004 */
[----:B------:R-:W-:-:S04]  /*0730*/  IMAD.MOV.U32 R5, RZ, RZ, R22 ;  /* 0x000000ffff057224 */ /* 0x000fc800078e0016 */
[----:B------:R-:W-:-:S04]  /*0740*/  IMAD.HI.U32 R4, R20, R5, RZ ;  /* 0x0000000514047227 */ /* 0x000fc800078e00ff */
[----:B------:R-:W-:-:S05]  /*0750*/  IMAD R4, R4, R19, R5 ;  /* 0x0000001304047224 */ /* 0x000fca00078e0205 */
[----:B------:R-:W-:-:S13]  /*0760*/  ISETP.GT.U32.AND P1, PT, R13, R4, PT ;  /* 0x000000040d00720c */ /* 0x000fda0003f24070 */
[----:B------:R-:W-:-:S04]  /*0770*/  @!P1 IADD3 R4, PT, PT, R4, -R13, RZ ;  /* 0x8000000d04049210 */ /* 0x000fc80007ffe0ff */
[----:B------:R-:W-:-:S13]  /*0780*/  ISETP.GT.U32.AND P1, PT, R13, R4, PT ;  /* 0x000000040d00720c */ /* 0x000fda0003f24070 */
[----:B------:R-:W-:-:S04]  /*0790*/  @!P1 IMAD.IADD R4, R4, 0x1, -R13 ;  /* 0x0000000104049824 */ /* 0x000fc800078e0a0d */
[----:B------:R-:W-:-:S04]  /*07a0*/  IMAD.MOV.U32 R13, RZ, RZ, R4 ;  /* 0x000000ffff0d7224 */ /* 0x000fc800078e0004 */
[----:B------:R-:W-:Y:S01]  /*07b0*/  @!P2 IMAD.MOV R13, RZ, RZ, -R13 ;  /* 0x000000ffff0da224 */ /* 0x000fe200078e0a0d */
[----:B------:R-:W-:-:S07]  /*07c0*/  @!P3 LOP3.LUT R13, RZ, R10, RZ, 0x33, !PT ;  /* 0x0000000aff0db212 */ /* 0x000fce00078e33ff */
.L_x_14917:
[----:B------:R-:W-:Y:S05]  /*07d0*/  BSYNC.RECONVERGENT B0 ;  /* 0x0000000000007941 */ /* 0x000fea0003800200 */
.L_x_14916:
[C---:B------:R-:W-:Y:S01]  /*07e0*/  VIADD R18, R9.reuse, 0x280 ;  /* 0x0000028009127836 */ /* 0x040fe20000000000 */
[----:B------:R-:W-:Y:S01]  /*07f0*/  @!P0 IADD3 R5, PT, PT, R6, R9, RZ ;  /* 0x0000000906058210 */ /* 0x000fe20007ffe0ff */
[C---:B------:R-:W-:Y:S01]  /*0800*/  VIADD R20, R9.reuse, 0x300 ;  /* 0x0000030009147836 */ /* 0x040fe20000000000 */
[C---:B------:R-:W-:Y:S01]  /*0810*/  IADD3 R4, PT, PT, R9.reuse, 0x200, RZ ;  /* 0x0000020009047810 */ /* 0x040fe20007ffe0ff */
[----:B------:R-:W-:Y:S01]  /*0820*/  VIADD R22, R9, 0x380 ;  /* 0x0000038009167836 */ /* 0x000fe20000000000 */
[----:B------:R-:W-:Y:S01]  /*0830*/  BSSY.RECONVERGENT B0, `(.L_x_14918) ;  /* 0x000001f000007945 */ /* 0x000fe20003800200 */
[-C--:B------:R-:W-:Y:S01]  /*0840*/  ISETP.GE.U32.AND P2, PT, R18, R7.reuse, PT ;  /* 0x000000071200720c */ /* 0x080fe20003f46070 */
[----:B-1----:R-:W-:Y:S01]  /*0850*/  @!P0 IMAD.WIDE.U32 R2, R5, 0x2, R2 ;  /* 0x0000000205028825 */ /* 0x002fe200078e0002 */
[-C--:B------:R-:W-:Y:S02]  /*0860*/  ISETP.GE.U32.AND P1, PT, R4, R7.reuse, PT ;  /* 0x000000070400720c */ /* 0x080fe40003f26070 */
[----:B------:R-:W-:-:S02]  /*0870*/  ISETP.GE.U32.AND P3, PT, R20, R7, PT ;  /* 0x000000071400720c */ /* 0x000fc40003f66070 */
[----:B------:R-:W-:Y:S01]  /*0880*/  ISETP.GE.U32.AND P4, PT, R22, R7, PT ;  /* 0x000000071600720c */ /* 0x000fe20003f86070 */
[----:B------:R-:W-:-:S12]  /*0890*/  @P6 BRA `(.L_x_14919) ;  /* 0x0000000000606947 */ /* 0x000fd80003800000 */
[-C--:B------:R-:W-:Y:S02]  /*08a0*/  IABS R18, R10.reuse ;  /* 0x0000000a00127213 */ /* 0x080fe40000000000 */
[----:B------:R-:W-:Y:S02]  /*08b0*/  IABS R20, R10 ;  /* 0x0000000a00147213 */ /* 0x000fe40000000000 */
[----:B------:R-:W0:Y:S01]  /*08c0*/  I2F.RP R19, R18 ;  /* 0x0000001200137306 */ /* 0x000e220000209400 */
[----:B------:R-:W-:-:S07]  /*08d0*/  IABS R22, R17 ;  /* 0x0000001100167213 */ /* 0x000fce0000000000 */
[----:B0-----:R-:W0:Y:S02]  /*08e0*/  MUFU.RCP R19, R19 ;  /* 0x0000001300137308 */ /* 0x001e240000001000 */
[----:B0-----:R-:W-:Y:S02]  /*08f0*/  VIADD R4, R19, 0xffffffe ;  /* 0x0ffffffe13047836 */ /* 0x001fe40000000000 */
[----:B------:R-:W-:-:S04]  /*0900*/  IMAD.MOV R19, RZ, RZ, -R20 ;  /* 0x000000ffff137224 */ /* 0x000fc800078e0a14 */
        /* <DEDUP_REMOVED lines=11> */
[----:B------:R-:W-:Y:S01]  /*09c0*/  @!P6 IMAD.IADD R5, R5, 0x1, -R18 ;  /* 0x000000010505e824 */ /* 0x000fe200078e0a12 */
[----:B------:R-:W-:-:S04]  /*09d0*/  ISETP.GE.AND P6, PT, R17, RZ, PT ;  /* 0x000000ff1100720c */ /* 0x000fc80003fc6270 */
[----:B------:R-:W-:-:S09]  /*09e0*/  MOV R17, R5 ;  /* 0x0000000500117202 */ /* 0x000fd20000000f00 */
[----:B------:R-:W-:Y:S01]  /*09f0*/  @!P6 IMAD.MOV R17, RZ, RZ, -R17 ;  /* 0x000000ffff11e224 */ /* 0x000fe200078e0a11 */
[----:B------:R-:W-:-:S13]  /*0a00*/  ISETP.NE.AND P6, PT, R10, RZ, PT ;  /* 0x000000ff0a00720c */ /* 0x000fda0003fc5270 */
[----:B------:R-:W-:-:S07]  /*0a10*/  @!P6 LOP3.LUT R17, RZ, R10, RZ, 0x33, !PT ;  /* 0x0000000aff11e212 */ /* 0x000fce00078e33ff */
.L_x_14919:
[----:B------:R-:W-:Y:S05]  /*0a20*/  BSYNC.RECONVERGENT B0 ;  /* 0x0000000000007941 */ /* 0x000fea0003800200 */
.L_x_14918:
[----:B------:R-:W-:Y:S04]  /*0a30*/  BSSY.RECONVERGENT B0, `(.L_x_14920) ;  /* 0x000001a000007945 */ /* 0x000fe80003800200 */
[----:B------:R-:W-:Y:S05]  /*0a40*/  @P5 BRA `(.L_x_14921) ;  /* 0x0000000000605947 */ /* 0x000fea0003800000 */
[-C--:B------:R-:W-:Y:S02]  /*0a50*/  IABS R18, R10.reuse ;  /* 0x0000000a00127213 */ /* 0x080fe40000000000 */
        /* <DEDUP_REMOVED lines=23> */
.L_x_14921:
[----:B------:R-:W-:Y:S05]  /*0bd0*/  BSYNC.RECONVERGENT B0 ;  /* 0x0000000000007941 */ /* 0x000fea0003800200 */
.L_x_14920:
[----:B------:R-:W-:Y:S04]  /*0be0*/  BSSY.RECONVERGENT B0, `(.L_x_14922) ;  /* 0x000001a000007945 */ /* 0x000fe80003800200 */
[----:B------:R-:W-:Y:S05]  /*0bf0*/  @P1 BRA `(.L_x_14923) ;  /* 0x0000000000601947 */ /* 0x000fea0003800000 */
[-C--:B------:R-:W-:Y:S02]  /*0c00*/  IABS R18, R10.reuse ;  /* 0x0000000a00127213 */ /* 0x080fe40000000000 */
        /* <DEDUP_REMOVED lines=8> */
[----:B------:R0:W1:Y:S02]  /*0c90*/  F2I.FTZ.U32.TRUNC.NTZ R5, R4 ;  /* 0x0000000400057305 */ /* 0x000064000021f000 */
[----:B0-----:R-:W-:Y:S01]  /*0ca0*/  IMAD.MOV.U32 R4, RZ, RZ, RZ ;  /* 0x000000ffff047224 */ /* 0x001fe200078e00ff */
[----:B-1----:R-:W-:-:S05]  /*0cb0*/  IADD3 R21, PT, PT, RZ, -R5, RZ ;  /* 0x80000005ff157210 */ /* 0x002fca0007ffe0ff */
        /* <DEDUP_REMOVED lines=12> */
.L_x_14923:
[----:B------:R-:W-:Y:S05]  /*0d80*/  BSYNC.RECONVERGENT B0 ;  /* 0x0000000000007941 */ /* 0x000fea0003800200 */
.L_x_14922:
        /* <DEDUP_REMOVED lines=12> */
[----:B0-----:R-:W-:Y:S02]  /*0e50*/  IMAD.MOV.U32 R4, RZ, RZ, RZ ;  /* 0x000000ffff047224 */ /* 0x001fe400078e00ff */
[----:B-1----:R-:W-:-:S04]  /*0e60*/  IMAD.MOV R21, RZ, RZ, -R5 ;  /* 0x000000ffff157224 */ /* 0x002fc800078e0a05 */
[----:B------:R-:W-:-:S04]  /*0e70*/  IMAD R21, R21, R18, RZ ;  /* 0x0000001215157224 */ /* 0x000fc800078e02ff */
[----:B------:R-:W-:Y:S01]  /*0e80*/  IMAD.HI.U32 R20, R5, R21, R4 ;  /* 0x0000001505147227 */ /* 0x000fe200078e0004 */
[----:B------:R-:W-:-:S05]  /*0e90*/  MOV R5, R22 ;  /* 0x0000001600057202 */ /* 0x000fca0000000f00 */
[----:B------:R-:W-:-:S04]  /*0ea0*/  IMAD.HI.U32 R4, R20, R5, RZ ;  /* 0x0000000514047227 */ /* 0x000fc800078e00ff */
[----:B------:R-:W-:-:S05]  /*0eb0*/  IMAD R5, R4, R19, R5 ;  /* 0x0000001304057224 */ /* 0x000fca00078e0205 */
[----:B------:R-:W-:-:S13]  /*0ec0*/  ISETP.GT.U32.AND P1, PT, R18, R5, PT ;  /* 0x000000051200720c */ /* 0x000fda0003f24070 */
[----:B------:R-:W-:-:S05]  /*0ed0*/  @!P1 IMAD.IADD R5, R5, 0x1, -R18 ;  /* 0x0000000105059824 */ /* 0x000fca00078e0a12 */
[----:B------:R-:W-:-:S13]  /*0ee0*/  ISETP.GT.U32.AND P1, PT, R18, R5, PT ;  /* 0x000000051200720c */ /* 0x000fda0003f24070 */
[----:B------:R-:W-:-:S04]  /*0ef0*/  @!P1 IMAD.IADD R5, R5, 0x1, -R18 ;  /* 0x0000000105059824 */ /* 0x000fc800078e0a12 */
[----:B------:R-:W-:-:S05]  /*0f00*/  IMAD.MOV.U32 R16, RZ, RZ, R5 ;  /* 0x000000ffff107224 */ /* 0x000fca00078e0005 */
[----:B------:R-:W-:Y:S02]  /*0f10*/  @!P2 IADD3 R16, PT, PT, -R16, RZ, RZ ;  /* 0x000000ff1010a210 */ /* 0x000fe40007ffe1ff */
[----:B------:R-:W-:-:S07]  /*0f20*/  @!P5 LOP3.LUT R16, RZ, R10, RZ, 0x33, !PT ;  /* 0x0000000aff10d212 */ /* 0x000fce00078e33ff */
.L_x_14925:
[----:B------:R-:W-:Y:S05]  /*0f30*/  BSYNC.RECONVERGENT B0 ;  /* 0x0000000000007941 */ /* 0x000fea0003800200 */
.L_x_14924:
        /* <DEDUP_REMOVED lines=22> */
[----:B------:R-:W-:-:S05]  /*10a0*/  @!P1 IMAD.IADD R5, R5, 0x1, -R18 ;  /* 0x0000000105059824 */ /* 0x000fca00078e0a12 */
[----:B------:R-:W-:-:S05]  /*10b0*/  MOV R14, R5 ;  /* 0x00000005000e7202 */ /* 0x000fca0000000f00 */
[----:B------:R-:W-:Y:S01]  /*10c0*/  @!P2 IMAD.MOV R14, RZ, RZ, -R14 ;  /* 0x000000ffff0ea224 */ /* 0x000fe200078e0a0e */
[----:B------:R-:W-:-:S07]  /*10d0*/  @!P3 LOP3.LUT R14, RZ, R10, RZ, 0x33, !PT ;  /* 0x0000000aff0eb212 */ /* 0x000fce00078e33ff */
.L_x_14927:
[----:B------:R-:W-:Y:S05]  /*10e0*/  BSYNC.RECONVERGENT B0 ;  /* 0x0000000000007941 */ /* 0x000fea0003800200 */
.L_x_14926:
        /* <DEDUP_REMOVED lines=25> */
.L_x_14929:
[----:B------:R-:W-:Y:S05]  /*1280*/  BSYNC.RECONVERGENT B0 ;  /* 0x0000000000007941 */ /* 0x000fea0003800200 */
.L_x_14928:
        /* <DEDUP_REMOVED lines=18> */
.L_x_14932:
[----:B------:R-:W-:-:S13]  /*13b0*/  ISETP.GE.U32.AND P0, PT, R9, R7, PT ;  /* 0x000000070900720c */ /* 0x000fda0003f06070 */
[----:B------:R-:W-:Y:S05]  /*13c0*/  @P0 BRA `(.L_x_14934) ;  /* 0x0000000000300947 */ /* 0x000fea0003800000 */
[----:B0-----:R-:W0:Y:S01]  /*13d0*/  LDC.64 R2, c[0x0][0x388] ;  /* 0x0000e200ff027b82 */ /* 0x001e220000000a00 */
[----:B------:R-:W-:Y:S01]  /*13e0*/  IMAD.IADD R5, R6, 0x1, R9 ;  /* 0x0000000106057824 */ /* 0x000fe200078e0209 */
[----:B------:R-:W-:-:S03]  /*13f0*/  IADD3 R9, PT, PT, R9, 0x80, RZ ;  /* 0x0000008009097810 */ /* 0x000fc60007ffe0ff */
[----:B0-----:R-:W-:-:S05]  /*1400*/  IMAD.WIDE.U32 R2, R5, 0x2, R2 ;  /* 0x0000000205027825 */ /* 0x001fca00078e0002 */
[----:B------:R1:W-:Y:S02]  /*1410*/  STG.E.U16 desc[UR4][R2.64], R15 ;  /* 0x0000000f02007986 */ /* 0x0003e4000c101504 */
.L_x_14933:
[----:B------:R-:W-:-:S13]  /*1420*/  ISETP.GE.U32.AND P0, PT, R9, R7, PT ;  /* 0x000000070900720c */ /* 0x000fda0003f06070 */
[----:B------:R-:W-:Y:S05]  /*1430*/  @P0 BRA `(.L_x_14935) ;  /* 0x0000000000340947 */ /* 0x000fea0003800000 */
[----:B01----:R-:W0:Y:S01]  /*1440*/  LDC.64 R2, c[0x0][0x388] ;  /* 0x0000e200ff027b82 */ /* 0x003e220000000a00 */
[----:B------:R-:W-:Y:S02]  /*1450*/  IMAD.IADD R5, R6, 0x1, R9 ;  /* 0x0000000106057824 */ /* 0x000fe400078e0209 */
[----:B------:R-:W-:Y:S02]  /*1460*/  VIADD R9, R9, 0x80 ;  /* 0x0000008009097836 */ /* 0x000fe40000000000 */
[----:B0-----:R-:W-:-:S05]  /*1470*/  IMAD.WIDE.U32 R2, R5, 0x2, R2 ;  /* 0x0000000205027825 */ /* 0x001fca00078e0002 */
[----:B------:R1:W-:Y:S02]  /*1480*/  STG.E.U16 desc[UR4][R2.64], R0 ;  /* 0x0000000002007986 */ /* 0x0003e4000c101504 */
.L_x_14934:
        /* <DEDUP_REMOVED lines=8> */
.L_x_14935:
[----:B------:R-:W-:Y:S05]  /*1510*/  BSYNC.RELIABLE B1 ;  /* 0x0000000000017941 */ /* 0x000fea0003800100 */
.L_x_14931:
[----:B------:R-:W-:-:S13]  /*1520*/  ISETP.GE.U32.AND P0, PT, R9, R7, PT ;  /* 0x000000070900720c */ /* 0x000fda0003f06070 */
[----:B012---:R-:W0:Y:S01]  /*1530*/  @!P0 LDC.64 R2, c[0x0][0x388] ;  /* 0x0000e200ff028b82 */ /* 0x007e220000000a00 */
[----:B------:R-:W-:Y:S02]  /*1540*/  @!P0 IMAD.IADD R5, R6, 0x1, R9 ;  /* 0x0000000106058824 */ /* 0x000fe400078e0209 */
[----:B------:R-:W-:Y:S02]  /*1550*/  @!P0 VIADD R9, R9, 0x80 ;  /* 0x0000008009098836 */ /* 0x000fe40000000000 */
[----:B0-----:R-:W-:-:S05]  /*1560*/  @!P0 IMAD.WIDE.U32 R2, R5, 0x2, R2 ;  /* 0x0000000205028825 */ /* 0x001fca00078e0002 */
[----:B------:R2:W-:Y:S02]  /*1570*/  @!P0 STG.E.U16 desc[UR4][R2.64], R14 ;  /* 0x0000000e02008986 */ /* 0x0005e4000c101504 */
.L_x_14936:
[----:B------:R-:W-:Y:S05]  /*1580*/  BSYNC.RECONVERGENT B0 ;  /* 0x0000000000007941 */ /* 0x000fea0003800200 */
.L_x_14930:
        /* <DEDUP_REMOVED lines=8> */
.L_x_14913:
[----:B------:R-:W0:Y:S01]  /*1610*/  S2R R4, SR_TID.X ;  /* 0x0000000000047919 */ /* 0x000e220000002100 */
[----:B------:R-:W1:Y:S02]  /*1620*/  LDC.64 R2, c[0x0][0x390] ;  /* 0x0000e400ff027b82 */ /* 0x000e640000000a00 */
[----:B-1----:R-:W-:-:S04]  /*1630*/  IMAD.WIDE.U32 R2, R6, 0x2, R2 ;  /* 0x0000000206027825 */ /* 0x002fc800078e0002 */
[----:B0-----:R-:W-:-:S05]  /*1640*/  IMAD.WIDE.U32 R2, R4, 0x4, R2 ;  /* 0x0000000404027825 */ /* 0x001fca00078e0002 */
[----:B------:R-:W2:Y:S04]  /*1650*/  LDG.E R8, desc[UR4][R2.64] ;  /* 0x0000000402087981 */ /* 0x000ea8000c1e1900 */
[----:B------:R-:W3:Y:S04]  /*1660*/  LDG.E R0, desc[UR4][R2.64+0x200] ;  /* 0x0002000402007981 */ /* 0x000ee8000c1e1900 */
[----:B------:R-:W4:Y:S04]  /*1670*/  LDG.E R10, desc[UR4][R2.64+0x400] ;  /* 0x00040004020a7981 */ /* 0x000f28000c1e1900 */
[----:B------:R0:W5:Y:S01]  /*1680*/  LDG.E R11, desc[UR4][R2.64+0x600] ;  /* 0x00060004020b7981 */ /* 0x000162000c1e1900 */
[----:B------:R-:W1:Y:S01]  /*1690*/  LDC.U16 R5, c[0x0][0x386] ;  /* 0x0000e180ff057b82 */ /* 0x000e620000000400 */
[----:B------:R-:W-:Y:S01]  /*16a0*/  IMAD.MOV.U32 R16, RZ, RZ, RZ ;  /* 0x000000ffff107224 */ /* 0x000fe200078e00ff */
[----:B-1----:R-:W-:-:S04]  /*16b0*/  PRMT R7, R5, 0x9910, RZ ;  /* 0x0000991005077816 */ /* 0x002fc800000000ff */
[----:B------:R-:W-:-:S04]  /*16c0*/  IABS R5, R7 ;  /* 0x0000000700057213 */ /* 0x000fc80000000000 */
[----:B------:R-:W1:Y:S08]  /*16d0*/  I2F.RP R9, R5 ;  /* 0x0000000500097306 */ /* 0x000e700000209400 */
[----:B-1----:R-:W1:Y:S02]  /*16e0*/  MUFU.RCP R9, R9 ;  /* 0x0000000900097308 */ /* 0x002e640000001000 */
[----:B-1----:R-:W-:-:S02]  /*16f0*/  IADD3 R17, PT, PT, R9, 0xffffffe, RZ ;  /* 0x0ffffffe09117810 */ /* 0x002fc40007ffe0ff */
[----:B------:R-:W-:-:S04]  /*1700*/  IABS R9, R7 ;  /* 0x0000000700097213 */ /* 0x000fc80000000000 */
[----:B------:R-:W1:Y:S01]  /*1710*/  F2I.FTZ.U32.TRUNC.NTZ R17, R17 ;  /* 0x0000001100117305 */ /* 0x000e62000021f000 */
[----:B------:R-:W-:Y:S02]  /*1720*/  IMAD.MOV R22, RZ, RZ, -R9 ;  /* 0x000000ffff167224 */ /* 0x000fe400078e0a09 */
[----:B-1----:R-:W-:-:S04]  /*1730*/  IMAD.MOV R12, RZ, RZ, -R17 ;  /* 0x000000ffff0c7224 */ /* 0x002fc800078e0a11 */
[----:B0-----:R-:W-:-:S04]  /*1740*/  IMAD R3, R12, R5, RZ ;  /* 0x000000050c037224 */ /* 0x001fc800078e02ff */
[----:B------:R-:W-:Y:S01]  /*1750*/  IMAD.HI.U32 R16, R17, R3, R16 ;  /* 0x0000000311107227 */ /* 0x000fe200078e0010 */
[C---:B--2---:R-:W-:Y:S02]  /*1760*/  PRMT R2, R8.reuse, 0x9910, RZ ;  /* 0x0000991008027816 */ /* 0x044fe400000000ff */
[----:B------:R-:W-:Y:S02]  /*1770*/  PRMT R8, R8, 0xbb32, RZ ;  /* 0x0000bb3208087816 */ /* 0x000fe400000000ff */
[C---:B---3--:R-:W-:Y:S02]  /*1780*/  PRMT R12, R0.reuse, 0x9910, RZ ;  /* 0x00009910000c7816 */ /* 0x048fe400000000ff */
[----:B------:R-:W-:Y:S01]  /*1790*/  IABS R17, R2 ;  /* 0x0000000200117213 */ /* 0x000fe20000000000 */
[----:B------:R-:W-:Y:S01]  /*17a0*/  IMAD.MOV.U32 R3, RZ, RZ, R8 ;  /* 0x000000ffff037224 */ /* 0x000fe200078e0008 */
[----:B------:R-:W-:Y:S02]  /*17b0*/  MOV R8, R12 ;  /* 0x0000000c00087202 */ /* 0x000fe40000000f00 */
[----:B------:R-:W-:Y:S01]  /*17c0*/  PRMT R12, R0, 0xbb32, RZ ;  /* 0x0000bb32000c7816 */ /* 0x000fe200000000ff */
[----:B------:R-:W-:Y:S01]  /*17d0*/  IMAD.HI.U32 R9, R16, R17, RZ ;  /* 0x0000001110097227 */ /* 0x000fe200078e00ff */
[----:B------:R-:W-:-:S02]  /*17e0*/  IABS R21, R8 ;  /* 0x0000000800157213 */ /* 0x000fc40000000000 */
[----:B------:R-:W-:Y:S01]  /*17f0*/  IABS R19, R3 ;  /* 0x0000000300137213 */ /* 0x000fe20000000000 */
[----:B------:R-:W-:Y:S01]  /*1800*/  IMAD R18, R9, R22, R17 ;  /* 0x0000001609127224 */ /* 0x000fe200078e0211 */
[----:B----4-:R-:W-:Y:S01]  /*1810*/  PRMT R17, R10, 0x9910, RZ ;  /* 0x000099100a117816 */ /* 0x010fe200000000ff */
[----:B------:R-:W-:-:S03]  /*1820*/  IMAD.HI.U32 R15, R16, R21, RZ ;  /* 0x00000015100f7227 */ /* 0x000fc600078e00ff */
[----:B------:R-:W-:Y:S01]  /*1830*/  IABS R23, R17 ;  /* 0x0000001100177213 */ /* 0x000fe20000000000 */
[----:B------:R-:W-:Y:S01]  /*1840*/  IMAD.MOV.U32 R9, RZ, RZ, R12 ;  /* 0x000000ffff097224 */ /* 0x000fe200078e000c */
[----:B------:R-:W-:Y:S01]  /*1850*/  ISETP.GT.U32.AND P1, PT, R5, R18, PT ;  /* 0x000000120500720c */ /* 0x000fe20003f24070 */
[-C--:B------:R-:W-:Y:S01]  /*1860*/  IMAD R0, R15, R22.reuse, R21 ;  /* 0x000000160f007224 */ /* 0x080fe200078e0215 */
[----:B------:R-:W-:Y:S01]  /*1870*/  PRMT R15, R10, 0xbb32, RZ ;  /* 0x0000bb320a0f7816 */ /* 0x000fe200000000ff */
[C---:B------:R-:W-:Y:S01]  /*1880*/  IMAD.HI.U32 R13, R16.reuse, R19, RZ ;  /* 0x00000013100d7227 */ /* 0x040fe200078e00ff */
[----:B------:R-:W-:Y:S02]  /*1890*/  IABS R21, R9 ;  /* 0x0000000900157213 */ /* 0x000fe40000000000 */
[----:B------:R-:W-:Y:S01]  /*18a0*/  IABS R25, R15 ;  /* 0x0000000f00197213 */ /* 0x000fe20000000000 */
[----:B------:R-:W-:Y:S01]  /*18b0*/  IMAD R20, R13, R22, R19 ;  /* 0x000000160d147224 */ /* 0x000fe200078e0213 */
[C---:B-----5:R-:W-:Y:S01]  /*18c0*/  PRMT R13, R11.reuse, 0x9910, RZ ;  /* 0x000099100b0d7816 */ /* 0x060fe200000000ff */
[----:B------:R-:W-:Y:S01]  /*18d0*/  IMAD.HI.U32 R19, R16, R21, RZ ;  /* 0x0000001510137227 */ /* 0x000fe200078e00ff */
[----:B------:R-:W-:-:S02]  /*18e0*/  PRMT R11, R11, 0xbb32, RZ ;  /* 0x0000bb320b0b7816 */ /* 0x000fc400000000ff */
[----:B------:R-:W-:Y:S01]  /*18f0*/  ISETP.GT.U32.AND P2, PT, R5, R20, PT ;  /* 0x000000140500720c */ /* 0x000fe20003f44070 */
[----:B------:R-:W-:Y:S01]  /*1900*/  IMAD R12, R19, R22, R21 ;  /* 0x00000016130c7224 */ /* 0x000fe200078e0215 */
[----:B------:R-:W-:Y:S01]  /*1910*/  IABS R27, R13 ;  /* 0x0000000d001b7213 */ /* 0x000fe20000000000 */
[C---:B------:R-:W-:Y:S01]  /*1920*/  IMAD.HI.U32 R19, R16.reuse, R23, RZ ;  /* 0x0000001710137227 */ /* 0x040fe200078e00ff */
[----:B------:R-:W-:Y:S02]  /*1930*/  ISETP.GT.U32.AND P3, PT, R5, R0, PT ;  /* 0x000000000500720c */ /* 0x000fe40003f64070 */
[----:B------:R-:W-:Y:S01]  /*1940*/  IABS R29, R11 ;  /* 0x0000000b001d7213 */ /* 0x000fe20000000000 */
[----:B------:R-:W-:Y:S01]  /*1950*/  IMAD R14, R19, R22, R23 ;  /* 0x00000016130e7224 */ /* 0x000fe200078e0217 */
[----:B------:R-:W-:Y:S01]  /*1960*/  ISETP.GT.U32.AND P4, PT, R5, R12, PT ;  /* 0x0000000c0500720c */ /* 0x000fe20003f84070 */
[----:B------:R-:W-:-:S03]  /*1970*/  IMAD.HI.U32 R21, R16, R25, RZ ;  /* 0x0000001910157227 */ /* 0x000fc600078e00ff */
[----:B------:R-:W-:Y:S01]  /*1980*/  ISETP.GT.U32.AND P5, PT, R5, R14, PT ;  /* 0x0000000e0500720c */ /* 0x000fe20003fa4070 */
[----:B------:R-:W-:Y:S01]  /*1990*/  IMAD.HI.U32 R19, R16, R27, RZ ;  /* 0x0000001b10137227 */ /* 0x000fe200078e00ff */
[----:B------:R-:W-:-:S03]  /*19a0*/  @!P2 IADD3 R20, PT, PT, R20, -R5, RZ ;  /* 0x800000051414a210 */ /* 0x000fc60007ffe0ff */
[----:B------:R-:W-:Y:S02]  /*19b0*/  IMAD R10, R21, R22, R25 ;  /* 0x00000016150a7224 */ /* 0x000fe400078e0219 */
[----:B------:R-:W-:-:S03]  /*19c0*/  IMAD.HI.U32 R21, R16, R29, RZ ;  /* 0x0000001d10157227 */ /* 0x000fc600078e00ff */
[----:B------:R-:W-:Y:S01]  /*19d0*/  ISETP.GT.U32.AND P0, PT, R5, R10, PT ;  /* 0x0000000a0500720c */ /* 0x000fe20003f04070 */
[-C--:B------:R-:W-:Y:S02]  /*19e0*/  IMAD R16, R19, R22.reuse, R27 ;  /* 0x0000001613107224 */ /* 0x080fe400078e021b */
[----:B------:R-:W-:Y:S02]  /*19f0*/  @!P1 IMAD.IADD R18, R18, 0x1, -R5 ;  /* 0x0000000112129824 */ /* 0x000fe400078e0a05 */
[----:B------:R-:W-:Y:S01]  /*1a00*/  IMAD R22, R21, R22, R29 ;  /* 0x0000001615167224 */ /* 0x000fe200078e021d */
[C---:B------:R-:W-:Y:S01]  /*1a10*/  ISETP.GT.U32.AND P1, PT, R5.reuse, R16, PT ;  /* 0x000000100500720c */ /* 0x040fe20003f24070 */
[--C-:B------:R-:W-:Y:S01]  /*1a20*/  @!P3 IMAD.IADD R0, R0, 0x1, -R5.reuse ;  /* 0x000000010000b824 */ /* 0x100fe200078e0a05 */
[C---:B------:R-:W-:Y:S01]  /*1a30*/  ISETP.GT.U32.AND P3, PT, R5.reuse, R20, PT ;  /* 0x000000140500720c */ /* 0x040fe20003f64070 */
[--C-:B------:R-:W-:Y:S01]  /*1a40*/  @!P5 IMAD.IADD R14, R14, 0x1, -R5.reuse ;  /* 0x000000010e0ed824 */ /* 0x100fe200078e0a05 */
[C---:B------:R-:W-:Y:S01]  /*1a50*/  ISETP.GT.U32.AND P2, PT, R5.reuse, R18, PT ;  /* 0x000000120500720c */ /* 0x040fe20003f44070 */
[----:B------:R-:W-:Y:S01]  /*1a60*/  @!P4 IMAD.IADD R12, R12, 0x1, -R5 ;  /* 0x000000010c0cc824 */ /* 0x000fe200078e0a05 */
[----:B------:R-:W-:-:S02]  /*1a70*/  ISETP.GT.U32.AND P6, PT, R5, R22, PT ;  /* 0x000000160500720c */ /* 0x000fc40003fc4070 */
[----:B------:R-:W-:Y:S02]  /*1a80*/  ISETP.GE.AND P5, PT, R3, RZ, PT ;  /* 0x000000ff0300720c */ /* 0x000fe40003fa6270 */
[----:B------:R-:W-:Y:S02]  /*1a90*/  ISETP.GE.AND P4, PT, R2, RZ, PT ;  /* 0x000000ff0200720c */ /* 0x000fe40003f86270 */
[-C--:B------:R-:W-:Y:S01]  /*1aa0*/  @!P0 IADD3 R10, PT, PT, R10, -R5.reuse, RZ ;  /* 0x800000050a0a8210 */ /* 0x080fe20007ffe0ff */
[--C-:B------:R-:W-:Y:S01]  /*1ab0*/  @!P1 IMAD.IADD R16, R16, 0x1, -R5.reuse ;  /* 0x0000000110109824 */ /* 0x100fe200078e0a05 */
[C---:B------:R-:W-:Y:S01]  /*1ac0*/  ISETP.GT.U32.AND P1, PT, R5.reuse, R0, PT ;  /* 0x000000000500720c */ /* 0x040fe20003f24070 */
[--C-:B------:R-:W-:Y:S01]  /*1ad0*/  @!P3 IMAD.IADD R20, R20, 0x1, -R5.reuse ;  /* 0x000000011414b824 */ /* 0x100fe200078e0a05 */
[C---:B------:R-:W-:Y:S01]  /*1ae0*/  ISETP.GT.U32.AND P3, PT, R5.reuse, R14, PT ;  /* 0x0000000e0500720c */ /* 0x040fe20003f64070 */
[----:B------:R-:W-:Y:S01]  /*1af0*/  @!P2 IMAD.IADD R18, R18, 0x1, -R5 ;  /* 0x000000011212a824 */ /* 0x000fe200078e0a05 */
[C---:B------:R-:W-:Y:S01]  /*1b00*/  ISETP.GT.U32.AND P2, PT, R5.reuse, R12, PT ;  /* 0x0000000c0500720c */ /* 0x040fe20003f44070 */
[----:B------:R-:W0:Y:S01]  /*1b10*/  LDC.64 R2, c[0x0][0x388] ;  /* 0x0000e200ff027b82 */ /* 0x000e220000000a00 */
[----:B------:R-:W-:Y:S01]  /*1b20*/  @!P6 IADD3 R22, PT, PT, R22, -R5, RZ ;  /* 0x800000051616e210 */ /* 0x000fe20007ffe0ff */
[----:B------:R-:W-:Y:S01]  /*1b30*/  @!P5 IMAD.MOV R20, RZ, RZ, -R20 ;  /* 0x000000ffff14d224 */ /* 0x000fe200078e0a14 */
[C---:B------:R-:W-:Y:S01]  /*1b40*/  ISETP.GT.U32.AND P5, PT, R5.reuse, R16, PT ;  /* 0x000000100500720c */ /* 0x040fe20003fa4070 */
[----:B------:R-:W-:Y:S01]  /*1b50*/  @!P4 IMAD.MOV R18, RZ, RZ, -R18 ;  /* 0x000000ffff12c224 */ /* 0x000fe200078e0a12 */
[----:B------:R-:W-:-:S02]  /*1b60*/  ISETP.GT.U32.AND P6, PT, R5, R10, PT ;  /* 0x0000000a0500720c */ /* 0x000fc40003fc4070 */
[----:B------:R-:W-:Y:S01]  /*1b70*/  ISETP.GT.U32.AND P4, PT, R5, R22, PT ;  /* 0x000000160500720c */ /* 0x000fe20003f84070 */
[--C-:B------:R-:W-:Y:S01]  /*1b80*/  @!P1 IMAD.IADD R0, R0, 0x1, -R5.reuse ;  /* 0x0000000100009824 */ /* 0x100fe200078e0a05 */
[----:B------:R-:W-:Y:S01]  /*1b90*/  ISETP.GE.AND P1, PT, R8, RZ, PT ;  /* 0x000000ff0800720c */ /* 0x000fe20003f26270 */
[--C-:B------:R-:W-:Y:S01]  /*1ba0*/  @!P3 IMAD.IADD R14, R14, 0x1, -R5.reuse ;  /* 0x000000010e0eb824 */ /* 0x100fe200078e0a05 */
[----:B------:R-:W-:Y:S02]  /*1bb0*/  ISETP.GE.AND P3, PT, R17, RZ, PT ;  /* 0x000000ff1100720c */ /* 0x000fe40003f66270 */
[----:B------:R-:W-:Y:S02]  /*1bc0*/  @!P2 IADD3 R12, PT, PT, R12, -R5, RZ ;  /* 0x800000050c0ca210 */ /* 0x000fe40007ffe0ff */
[----:B------:R-:W-:Y:S01]  /*1bd0*/  ISETP.GE.AND P2, PT, R9, RZ, PT ;  /* 0x000000ff0900720c */ /* 0x000fe20003f46270 */
[--C-:B------:R-:W-:Y:S01]  /*1be0*/  @!P5 IMAD.IADD R16, R16, 0x1, -R5.reuse ;  /* 0x000000011010d824 */ /* 0x100fe200078e0a05 */
[----:B------:R-:W-:Y:S01]  /*1bf0*/  ISETP.GE.AND P5, PT, R13, RZ, PT ;  /* 0x000000ff0d00720c */ /* 0x000fe20003fa6270 */
[----:B------:R-:W-:Y:S01]  /*1c00*/  @!P6 IMAD.IADD R10, R10, 0x1, -R5 ;  /* 0x000000010a0ae824 */ /* 0x000fe200078e0a05 */
[----:B------:R-:W-:-:S02]  /*1c10*/  ISETP.GE.AND P6, PT, R15, RZ, PT ;  /* 0x000000ff0f00720c */ /* 0x000fc40003fc6270 */
[----:B------:R-:W-:Y:S01]  /*1c20*/  @!P4 IADD3 R22, PT, PT, R22, -R5, RZ ;  /* 0x800000051616c210 */ /* 0x000fe20007ffe0ff */
[----:B------:R-:W-:Y:S01]  /*1c30*/  @!P1 IMAD.MOV R0, RZ, RZ, -R0 ;  /* 0x000000ffff009224 */ /* 0x000fe200078e0a00 */
[----:B------:R-:W-:Y:S01]  /*1c40*/  ISETP.GE.AND P4, PT, R11, RZ, PT ;  /* 0x000000ff0b00720c */ /* 0x000fe20003f86270 */
[----:B------:R-:W-:Y:S01]  /*1c50*/  @!P3 IMAD.MOV R14, RZ, RZ, -R14 ;  /* 0x000000ffff0eb224 */ /* 0x000fe200078e0a0e */
[----:B------:R-:W-:Y:S01]  /*1c60*/  ISETP.NE.AND P0, PT, R7, RZ, PT ;  /* 0x000000ff0700720c */ /* 0x000fe20003f05270 */
[----:B0-----:R-:W-:Y:S01]  /*1c70*/  IMAD.WIDE.U32 R2, R6, 0x2, R2 ;  /* 0x0000000206027825 */ /* 0x001fe200078e0002 */
[----:B------:R-:W-:-:S03]  /*1c80*/  LOP3.LUT R7, RZ, R7, RZ, 0x33, !PT ;  /* 0x00000007ff077212 */ /* 0x000fc600078e33ff */
[----:B------:R-:W-:Y:S01]  /*1c90*/  @!P2 IMAD.MOV R12, RZ, RZ, -R12 ;  /* 0x000000ffff0ca224 */ /* 0x000fe200078e0a0c */
[C---:B------:R-:W-:Y:S01]  /*1ca0*/  SEL R18, R7.reuse, R18, !P0 ;  /* 0x0000001207127207 */ /* 0x040fe20004000000 */
[----:B------:R-:W-:Y:S01]  /*1cb0*/  @!P5 IMAD.MOV R16, RZ, RZ, -R16 ;  /* 0x000000ffff10d224 */ /* 0x000fe200078e0a10 */
[----:B------:R-:W-:Y:S01]  /*1cc0*/  @!P6 IADD3 R10, PT, PT, -R10, RZ, RZ ;  /* 0x000000ff0a0ae210 */ /* 0x000fe20007ffe1ff */
[----:B------:R-:W-:Y:S01]  /*1cd0*/  IMAD.WIDE.U32 R2, R4, 0x4, R2 ;  /* 0x0000000404027825 */ /* 0x000fe200078e0002 */
[C---:B------:R-:W-:Y:S02]  /*1ce0*/  SEL R19, R7.reuse, R20, !P0 ;  /* 0x0000001407137207 */ /* 0x040fe40004000000 */
[C---:B------:R-:W-:Y:S01]  /*1cf0*/  SEL R5, R7.reuse, R0, !P0 ;  /* 0x0000000007057207 */ /* 0x040fe20004000000 */
[----:B------:R-:W-:Y:S01]  /*1d00*/  @!P4 IMAD.MOV R22, RZ, RZ, -R22 ;  /* 0x000000ffff16c224 */ /* 0x000fe200078e0a16 */
[C---:B------:R-:W-:Y:S02]  /*1d10*/  SEL R12, R7.reuse, R12, !P0 ;  /* 0x0000000c070c7207 */ /* 0x040fe40004000000 */
[----:B------:R-:W-:-:S02]  /*1d20*/  SEL R9, R7, R14, !P0 ;  /* 0x0000000e07097207 */ /* 0x000fc40004000000 */
[C---:B------:R-:W-:Y:S02]  /*1d30*/  SEL R10, R7.reuse, R10, !P0 ;  /* 0x0000000a070a7207 */ /* 0x040fe40004000000 */
[C---:B------:R-:W-:Y:S02]  /*1d40*/  SEL R16, R7.reuse, R16, !P0 ;  /* 0x0000001007107207 */ /* 0x040fe40004000000 */
[----:B------:R-:W-:Y:S02]  /*1d50*/  SEL R7, R7, R22, !P0 ;  /* 0x0000001607077207 */ /* 0x000fe40004000000 */
[----:B------:R-:W-:Y:S02]  /*1d60*/  PRMT R18, R18, 0x5410, R19 ;  /* 0x0000541012127816 */ /* 0x000fe40000000013 */
[----:B------:R-:W-:Y:S02]  /*1d70*/  PRMT R5, R5, 0x5410, R12 ;  /* 0x0000541005057816 */ /* 0x000fe4000000000c */
[----:B------:R-:W-:Y:S01]  /*1d80*/  PRMT R9, R9, 0x5410, R10 ;  /* 0x0000541009097816 */ /* 0x000fe2000000000a */
[----:B------:R-:W-:Y:S01]  /*1d90*/  STG.E desc[UR4][R2.64], R18 ;  /* 0x0000001202007986 */ /* 0x000fe2000c101904 */
[----:B------:R-:W-:-:S03]  /*1da0*/  PRMT R7, R16, 0x5410, R7 ;  /* 0x0000541010077816 */ /* 0x000fc60000000007 */
[----:B------:R-:W-:Y:S04]  /*1db0*/  STG.E desc[UR4][R2.64+0x200], R5 ;  /* 0x0002000502007986 */ /* 0x000fe8000c101904 */
[----:B------:R-:W-:Y:S04]  /*1dc0*/  STG.E desc[UR4][R2.64+0x400], R9 ;  /* 0x0004000902007986 */ /* 0x000fe8000c101904 */
[----:B------:R-:W-:Y:S01]  /*1dd0*/  STG.E desc[UR4][R2.64+0x600], R7 ;  /* 0x0006000702007986 */ /* 0x000fe2000c101904 */
[----:B------:R-:W-:Y:S05]  /*1de0*/  EXIT ;  /* 0x000000000000794d */ /* 0x000fea0003800000 */
.L_x_14937:
        /* <DEDUP_REMOVED lines=9> */
.L_x_50064:


//--------------------- .text._ZN2at6native29vectorized_elementwise_kernelILi4ENS0_13BUnaryFunctorIsssZZZNS0_16fmod_kernel_cudaERNS_18TensorIteratorBaseEENKUlvE_clEvENKUlvE3_clEvEUlssE_EESt5arrayIPcLm2EEEEviT0_T1_ --------------------------
	.section	.text._ZN2at6native29vectorized_elementwise_kernelILi4ENS0_13BUnaryFunctorIsssZZZNS0_16fmod_kernel_cudaERNS_18TensorIteratorBaseEENKUlvE_clEvENKUlvE3_clEvEUlssE_EESt5arrayIPcLm2EEEEviT0_T1_,"ax",@progbits
	.align	128
        .global         _ZN2at6native29vectorized_elementwise_kernelILi4ENS0_13BUnaryFunctorIsssZZZNS0_16fmod_kernel_cudaERNS_18TensorIteratorBaseEENKUlvE_clEvENKUlvE3_clEvEUlssE_EESt5arrayIPcLm2EEEEviT0_T1_
        .type           _ZN2at6native29vectorized_elementwise_kernelILi4ENS0_13BUnaryFunctorIsssZZZNS0_16fmod_kernel_cudaERNS_18TensorIteratorBaseEENKUlvE_clEvENKUlvE3_clEvEUlssE_EESt5arrayIPcLm2EEEEviT0_T1_,@function
        .size           _ZN2at6native29vectorized_elementwise_kernelILi4ENS0_13BUnaryFunctorIsssZZZNS0_16fmod_kernel_cudaERNS_18TensorIteratorBaseEENKUlvE_clEvENKUlvE3_clEvEUlssE_EESt5arrayIPcLm2EEEEviT0_T1_,(.L_x_50065 - _ZN2at6native29vectorized_elementwise_kernelILi4ENS0_13BUnaryFunctorIsssZZZNS0_16fmod_kernel_cudaERNS_18TensorIteratorBaseEENKUlvE_clEvENKUlvE3_clEvEUlssE_EESt5arrayIPcLm2EEEEviT0_T1_)
        .other          _ZN2at6native29vectorized_elementwise_kernelILi4ENS0_13BUnaryFunctorIsssZZZNS0_16fmod_kernel_cudaERNS_18TensorIteratorBaseEENKUlvE_clEvENKUlvE3_clEvEUlssE_EESt5arrayIPcLm2EEEEviT0_T1_,@"STO_CUDA_ENTRY STV_DEFAULT"
_ZN2at6native29vectorized_elementwise_kernelILi4ENS0_13BUnaryFunctorIsssZZZNS0_16fmod_kernel_cudaERNS_18TensorIteratorBaseEENKUlvE_clEvENKUlvE3_clEvEUlssE_EESt5arrayIPcLm2EEEEviT0_T1_:
.text._ZN2at6native29vectorized_elementwise_kernelILi4ENS0_13BUnaryFunctorIsssZZZNS0_16fmod_kernel_cudaERNS_18TensorIteratorBaseEENKUlvE_clEvENKUlvE3_clEvEUlssE_EESt5arrayIPcLm2EEEEviT0_T1_:
        /* <DEDUP_REMOVED lines=92> */
.L_x_14940:
[----:B------:R-:W-:Y:S05]  /*05c0*/  BSYNC.RECONVERGENT B0 ;  /* 0x0000000000007941 */ /* 0x000fea0003800200 */
.L_x_14939:
        /* <DEDUP_REMOVED lines=32> */
.L_x_14942:
[----:B------:R-:W-:Y:S05]  /*07d0*/  BSYNC.RECONVERGENT B0 ;  /* 0x0000000000007941 */ /* 0x000fea0003800200 */
.L_x_14941:
[C---:B------:R-:W-:Y:S01]  /*07e0*/  VIADD R4, R9.reuse, 0x200 ;  /* 0x0000020009047836 */ /* 0x040fe20000000000 */
[C---:B------:R-:W-:Y:S01]  /*07f0*/  IADD3 R18, PT, PT, R9.reuse, 0x280, RZ ;  /* 0x0000028009127810 */ /* 0x040fe20007ffe0ff */
[C---:B------:R-:W-:Y:S01]  /*0800*/  VIADD R20, R9.reuse, 0x300 ;  /* 0x0000030009147836 */ /* 0x040fe20000000000 */
[----:B------:R-:W-:Y:S01]  /*0810*/  BSSY.RECONVERGENT B0, `(.L_x_14943) ;  /* 0x0000021000007945 */ /* 0x000fe20003800200 */
[----:B------:R-:W-:Y:S01]  /*0820*/  VIADD R22, R9, 0x380 ;  /* 0x0000038009167836 */ /* 0x000fe20000000000 */
[-C--:B------:R-:W-:Y:S01]  /*0830*/  ISETP.GE.U32.AND P1, PT, R4, R7.reuse, PT ;  /* 0x000000070400720c */ /* 0x080fe20003f26070 */
[----:B------:R-:W-:Y:S01]  /*0840*/  @!P0 IMAD.IADD R5, R6, 0x1, R9 ;  /* 0x0000000106058824 */ /* 0x000fe200078e0209 */
[-C--:B------:R-:W-:Y:S02]  /*0850*/  ISETP.GE.U32.AND P2, PT, R18, R7.reuse, PT ;  /* 0x000000071200720c */ /* 0x080fe40003f46070 */
[-C--:B------:R-:W-:Y:S01]  /*0860*/  ISETP.GE.U32.AND P3, PT, R20, R7.reuse, PT ;  /* 0x000000071400720c */ /* 0x080fe20003f66070 */
[----:B-1----:R-:W-:Y:S01]  /*0870*/  @!P0 IMAD.WIDE.U32 R2, R5, 0x2, R2 ;  /* 0x0000000205028825 */ /* 0x002fe200078e0002 */
[----:B------:R-:W-:Y:S01]  /*0880*/  ISETP.GE.U32.AND P4, PT, R22, R7, PT ;  /* 0x000000071600720c */ /* 0x000fe20003f86070 */
[----:B------:R-:W-:-:S12]  /*0890*/  @P6 BRA `(.L_x_14944) ;  /* 0x0000000000606947 */ /* 0x000fd80003800000 */
[-C--:B------:R-:W-:Y:S02]  /*08a0*/  IABS R18, R10.reuse ;  /* 0x0000000a00127213 */ /* 0x080fe40000000000 */
[----:B------:R-:W-:Y:S02]  /*08b0*/  IABS R20, R10 ;  /* 0x0000000a00147213 */ /* 0x000fe40000000000 */
[----:B------:R-:W0:Y:S01]  /*08c0*/  I2F.RP R19, R18 ;  /* 0x0000001200137306 */ /* 0x000e220000209400 */
[----:B------:R-:W-:-:S07]  /*08d0*/  IABS R22, R17 ;  /* 0x0000001100167213 */ /* 0x000fce0000000000 */
        /* <DEDUP_REMOVED lines=14> */
[----:B------:R-:W-:Y:S01]  /*09c0*/  @!P6 IMAD.IADD R5, R5, 0x1, -R18 ;  /* 0x000000010505e824 */ /* 0x000fe200078e0a12 */
[----:B------:R-:W-:-:S03]  /*09d0*/  ISETP.GE.AND P6, PT, R17, RZ, PT ;  /* 0x000000ff1100720c */ /* 0x000fc60003fc6270 */
[----:B------:R-:W-:-:S10]  /*09e0*/  IMAD.MOV.U32 R17, RZ, RZ, R5 ;  /* 0x000000ffff117224 */ /* 0x000fd400078e0005 */
[----:B------:R-:W-:Y:S02]  /*09f0*/  @!P6 IADD3 R17, PT, PT, -R17, RZ, RZ ;  /* 0x000000ff1111e210 */ /* 0x000fe40007ffe1ff */
[----:B------:R-:W-:-:S13]  /*0a00*/  ISETP.NE.AND P6, PT, R10, RZ, PT ;  /* 0x000000ff0a00720c */ /* 0x000fda0003fc5270 */
[----:B------:R-:W-:-:S07]  /*0a10*/  @!P6 LOP3.LUT R17, RZ, R10, RZ, 0x33, !PT ;  /* 0x0000000aff11e212 */ /* 0x000fce00078e33ff */
.L_x_14944:
[----:B------:R-:W-:Y:S05]  /*0a20*/  BSYNC.RECONVERGENT B0 ;  /* 0x0000000000007941 */ /* 0x000fea0003800200 */
.L_x_14943:
[----:B------:R-:W-:Y:S04]  /*0a30*/  BSSY.RECONVERGENT B0, `(.L_x_14945) ;  /* 0x000001a000007945 */ /* 0x000fe80003800200 */
[----:B------:R-:W-:Y:S05]  /*0a40*/  @P5 BRA `(.L_x_14946) ;  /* 0x0000000000605947 */ /* 0x000fea0003800000 */
        /* <DEDUP_REMOVED lines=19> */
[----:B------:R-:W-:Y:S01]  /*0b80*/  @!P6 IMAD.IADD R5, R5, 0x1, -R18 ;  /* 0x000000010505e824 */ /* 0x000fe200078e0a12 */
[----:B------:R-:W-:-:S04]  /*0b90*/  ISETP.NE.AND P6, PT, R10, RZ, PT ;  /* 0x000000ff0a00720c */ /* 0x000fc80003fc5270 */
[----:B------:R-:W-:-:S05]  /*0ba0*/  MOV R15, R5 ;  /* 0x00000005000f7202 */ /* 0x000fca0000000f00 */
[----:B------:R-:W-:-:S04]  /*0bb0*/  @!P5 IMAD.MOV R15, RZ, RZ, -R15 ;  /* 0x000000ffff0fd224 */ /* 0x000fc800078e0a0f */
[----:B------:R-:W-:-:S07]  /*0bc0*/  @!P6 LOP3.LUT R15, RZ, R10, RZ, 0x33, !PT ;  /* 0x0000000aff0fe212 */ /* 0x000fce00078e33ff */
.L_x_14946:
[----:B------:R-:W-:Y:S05]  /*0bd0*/  BSYNC.RECONVERGENT B0 ;  /* 0x0000000000007941 */ /* 0x000fea0003800200 */
.L_x_14945:
        /* <DEDUP_REMOVED lines=26> */
.L_x_14948:
[----:B------:R-:W-:Y:S05]  /*0d80*/  BSYNC.RECONVERGENT B0 ;  /* 0x0000000000007941 */ /* 0x000fea0003800200 */
.L_x_14947:
        /* <DEDUP_REMOVED lines=26> */
.L_x_14950:
[----:B------:R-:W-:Y:S05]  /*0f30*/  BSYNC.RECONVERGENT B0 ;  /* 0x0000000000007941 */ /* 0x000fea0003800200 */
.L_x_14949:
        /* <DEDUP_REMOVED lines=26> */
.L_x_14952:
[----:B------:R-:W-:Y:S05]  /*10e0*/  BSYNC.RECONVERGENT B0 ;  /* 0x0000000000007941 */ /* 0x000fea0003800200 */
.L_x_14951:
        /* <DEDUP_REMOVED lines=23> */
[----:B------:R-:W-:Y:S02]  /*1260*/  @!P2 IADD3 R4, PT, PT, -R4, RZ, RZ ;  /* 0x000000ff0404a210 */ /* 0x000fe40007ffe1ff */
[----:B------:R-:W-:-:S07]  /*1270*/  @!P3 LOP3.LUT R4, RZ, R10, RZ, 0x33, !PT ;  /* 0x0000000aff04b212 */ /* 0x000fce00078e33ff */
.L_x_14954:
[----:B------:R-:W-:Y:S05]  /*1280*/  BSYNC.RECONVERGENT B0 ;  /* 0x0000000000007941 */ /* 0x000fea0003800200 */
.L_x_14953:
[----:B------:R-:W-:Y:S01]  /*1290*/  @!P0 IMAD.MOV.U32 R9, RZ, RZ, R8 ;  /* 0x000000ffff098224 */ /* 0x000fe200078e0008 */
[----:B------:R0:W-:Y:S01]  /*12a0*/  @!P0 STG.E.U16 desc[UR4][R2.64], R11 ;  /* 0x0000000b02008986 */ /* 0x0001e2000c101504 */
[----:B------:R-:W-:Y:S04]  /*12b0*/  BSSY.RECONVERGENT B0, `(.L_x_14955) ;  /* 0x000002d000007945 */ /* 0x000fe80003800200 */
[----:B------:R-:W-:Y:S01]  /*12c0*/  BSSY.RELIABLE B1, `(.L_x_14956) ;  /* 0x0000025000017945 */ /* 0x000fe20003800100 */
[----:B------:R-:W-:-:S13]  /*12d0*/  ISETP.GE.U32.AND P0, PT, R9, R7, PT ;  /* 0x000000070900720c */ /* 0x000fda0003f06070 */
[----:B0-----:R-:W-:Y:S05]  /*12e0*/  @P0 BRA `(.L_x_14957) ;  /* 0x0000000000300947 */ /* 0x001fea0003800000 */
[----:B------:R-:W0:Y:S01]  /*12f0*/  LDC.64 R2, c[0x0][0x388] ;  /* 0x0000e200ff027b82 */ /* 0x000e220000000a00 */
[----:B------:R-:W-:Y:S02]  /*1300*/  IMAD.IADD R5, R6, 0x1, R9 ;  /* 0x0000000106057824 */ /* 0x000fe400078e0209 */
[----:B------:R-:W-:-:S05]  /*1310*/  VIADD R9, R9, 0x80 ;  /* 0x0000008009097836 */ /* 0x000fca0000000000 */
        /* <DEDUP_REMOVED lines=9> */
.L_x_14957:
[----:B------:R-:W-:-:S13]  /*13b0*/  ISETP.GE.U32.AND P0, PT, R9, R7, PT ;  /* 0x000000070900720c */ /* 0x000fda0003f06070 */
[----:B------:R-:W-:Y:S05]  /*13c0*/  @P0 BRA `(.L_x_14959) ;  /* 0x0000000000300947 */ /* 0x000fea0003800000 */
[----:B0-----:R-:W0:Y:S01]  /*13d0*/  LDC.64 R2, c[0x0][0x388] ;  /* 0x0000e200ff027b82 */ /* 0x001e220000000a00 */
[----:B------:R-:W-:Y:S02]  /*13e0*/  IMAD.IADD R5, R6, 0x1, R9 ;  /* 0x0000000106057824 */ /* 0x000fe400078e0209 */
[----:B------:R-:W-:Y:S02]  /*13f0*/  VIADD R9, R9, 0x80 ;  /* 0x0000008009097836 */ /* 0x000fe40000000000 */
[----:B0-----:R-:W-:-:S05]  /*1400*/  IMAD.WIDE.U32 R2, R5, 0x2, R2 ;  /* 0x0000000205027825 */ /* 0x001fca00078e0002 */
[----:B------:R1:W-:Y:S02]  /*1410*/  STG.E.U16 desc[UR4][R2.64], R15 ;  /* 0x0000000f02007986 */ /* 0x0003e4000c101504 */
.L_x_14958:
[----:B------:R-:W-:-:S13]  /*1420*/  ISETP.GE.U32.AND P0, PT, R9, R7, PT ;  /* 0x000000070900720c */ /* 0x000fda0003f06070 */
[----:B------:R-:W-:Y:S05]  /*1430*/  @P0 BRA `(.L_x_14960) ;  /* 0x0000000000340947 */ /* 0x000fea0003800000 */
[----:B01----:R-:W0:Y:S01]  /*1440*/  LDC.64 R2, c[0x0][0x388] ;  /* 0x0000e200ff027b82 */ /* 0x003e220000000a00 */
[----:B------:R-:W-:Y:S01]  /*1450*/  IADD3 R5, PT, PT, R6, R9, RZ ;  /* 0x0000000906057210 */ /* 0x000fe20007ffe0ff */
[----:B------:R-:W-:-:S04]  /*1460*/  VIADD R9, R9, 0x80 ;  /* 0x0000008009097836 */ /* 0x000fc80000000000 */
[----:B0-----:R-:W-:-:S05]  /*1470*/  IMAD.WIDE.U32 R2, R5, 0x2, R2 ;  /* 0x0000000205027825 */ /* 0x001fca00078e0002 */
[----:B------:R1:W-:Y:S02]  /*1480*/  STG.E.U16 desc[UR4][R2.64], R0 ;  /* 0x0000000002007986 */ /* 0x0003e4000c101504 */
.L_x_14959:
[----:B------:R-:W-:-:S13]  /*1490*/  ISETP.GE.U32.AND P0, PT, R9, R7, PT ;  /* 0x000000070900720c */ /* 0x000fda0003f06070 */
[----:B------:R-:W-:Y:S05]  /*14a0*/  @P0 BREAK.RELIABLE B1 ;  /* 0x0000000000010942 */ /* 0x000fea0003800100 */
[----:B------:R-:W-:Y:S05]  /*14b0*/  @P0 BRA `(.L_x_14961) ;  /* 0x0000000000300947 */ /* 0x000fea0003800000 */
[----:B01----:R-:W0:Y:S01]  /*14c0*/  LDC.64 R2, c[0x0][0x388] ;  /* 0x0000e200ff027b82 */ /* 0x003e220000000a00 */
[----:B------:R-:W-:Y:S02]  /*14d0*/  IMAD.IADD R5, R6, 0x1, R9 ;  /* 0x0000000106057824 */ /* 0x000fe400078e0209 */
[----:B------:R-:W-:Y:S02]  /*14e0*/  VIADD R9, R9, 0x80 ;  /* 0x0000008009097836 */ /* 0x000fe40000000000 */
[----:B0-----:R-:W-:-:S05]  /*14f0*/  IMAD.WIDE.U32 R2, R5, 0x2, R2 ;  /* 0x0000000205027825 */ /* 0x001fca00078e0002 */
[----:B------:R2:W-:Y:S02]  /*1500*/  STG.E.U16 desc[UR4][R2.64], R16 ;  /* 0x0000001002007986 */ /* 0x0005e4000c101504 */
.L_x_14960:
[----:B------:R-:W-:Y:S05]  /*1510*/  BSYNC.RELIABLE B1 ;  /* 0x0000000000017941 */ /* 0x000fea0003800100 */
.L_x_14956:
[----:B------:R-:W-:-:S13]  /*1520*/  ISETP.GE.U32.AND P0, PT, R9, R7, PT ;  /* 0x000000070900720c */ /* 0x000fda0003f06070 */
[----:B012---:R-:W0:Y:S01]  /*1530*/  @!P0 LDC.64 R2, c[0x0][0x388] ;  /* 0x0000e200ff028b82 */ /* 0x007e220000000a00 */
[----:B------:R-:W-:Y:S01]  /*1540*/  @!P0 IADD3 R5, PT, PT, R6, R9, RZ ;  /* 0x0000000906058210 */ /* 0x000fe20007ffe0ff */
[----:B------:R-:W-:-:S04]  /*1550*/  @!P0 VIADD R9, R9, 0x80 ;  /* 0x0000008009098836 */ /* 0x000fc80000000000 */
[----:B0-----:R-:W-:-:S05]  /*1560*/  @!P0 IMAD.WIDE.U32 R2, R5, 0x2, R2 ;  /* 0x0000000205028825 */ /* 0x001fca00078e0002 */
[----:B------:R2:W-:Y:S02]  /*1570*/  @!P0 STG.E.U16 desc[UR4][R2.64], R14 ;  /* 0x0000000e02008986 */ /* 0x0005e4000c101504 */
.L_x_14961:
[----:B------:R-:W-:Y:S05]  /*1580*/  BSYNC.RECONVERGENT B0 ;  /* 0x0000000000007941 */ /* 0x000fea0003800200 */
.L_x_14955:
        /* <DEDUP_REMOVED lines=8> */
.L_x_14938:
[----:B------:R-:W0:Y:S01]  /*1610*/  S2R R0, SR_TID.X ;  /* 0x0000000000007919 */ /* 0x000e220000002100 */
[----:B------:R-:W1:Y:S02]  /*1620*/  LDC.64 R2, c[0x0][0x390] ;  /* 0x0000e400ff027b82 */ /* 0x000e640000000a00 */
[----:B-1----:R-:W-:-:S04]  /*1630*/  IMAD.WIDE.U32 R2, R6, 0x2, R2 ;  /* 0x0000000206027825 */ /* 0x002fc800078e0002 */
[----:B0-----:R-:W-:-:S05]  /*1640*/  IMAD.WIDE.U32 R12, R0, 0x8, R2 ;  /* 0x00000008000c7825 */ /* 0x001fca00078e0002 */
[----:B------:R-:W2:Y:S04]  /*1650*/  LDG.E.64 R10, desc[UR4][R12.64] ;  /* 0x000000040c0a7981 */ /* 0x000ea8000c1e1b00 */
[----:B------:R0:W3:Y:S01]  /*1660*/  LDG.E.64 R2, desc[UR4][R12.64+0x400] ;  /* 0x000400040c027981 */ /* 0x0000e2000c1e1b00 */
[----:B------:R-:W1:Y:S02]  /*1670*/  LDC.U16 R4, c[0x0][0x386] ;  /* 0x0000e180ff047b82 */ /* 0x000e640000000400 */
[----:B-1----:R-:W-:-:S04]  /*1680*/  PRMT R4, R4, 0x9910, RZ ;  /* 0x0000991004047816 */ /* 0x002fc800000000ff */
[----:B------:R-:W-:-:S04]  /*1690*/  IABS R8, R4 ;  /* 0x0000000400087213 */ /* 0x000fc80000000000 */
[----:B------:R-:W1:Y:S08]  /*16a0*/  I2F.RP R5, R8 ;  /* 0x0000000800057306 */ /* 0x000e700000209400 */
[----:B-1----:R-:W1:Y:S02]  /*16b0*/  MUFU.RCP R5, R5 ;  /* 0x0000000500057308 */ /* 0x002e640000001000 */
[----:B-1----:R-:W-:Y:S01]  /*16c0*/  VIADD R14, R5, 0xffffffe ;  /* 0x0ffffffe050e7836 */ /* 0x002fe20000000000 */
[----:B------:R-:W-:-:S05]  /*16d0*/  IABS R5, R4 ;  /* 0x0000000400057213 */ /* 0x000fca0000000000 */
[----:B------:R1:W4:Y:S01]  /*16e0*/  F2I.FTZ.U32.TRUNC.NTZ R15, R14 ;  /* 0x0000000e000f7305 */ /* 0x000322000021f000 */
[----:B------:R-:W-:Y:S01]  /*16f0*/  IADD3 R16, PT, PT, RZ, -R5, RZ ;  /* 0x80000005ff107210 */ /* 0x000fe20007ffe0ff */
[----:B-1----:R-:W-:Y:S01]  /*1700*/  IMAD.MOV.U32 R14, RZ, RZ, RZ ;  /* 0x000000ffff0e7224 */ /* 0x002fe200078e00ff */
[----:B----4-:R-:W-:-:S05]  /*1710*/  IADD3 R19, PT, PT, RZ, -R15, RZ ;  /* 0x8000000fff137210 */ /* 0x010fca0007ffe0ff */
[----:B------:R-:W-:-:S04]  /*1720*/  IMAD R19, R19, R8, RZ ;  /* 0x0000000813137224 */ /* 0x000fc800078e02ff */
[----:B------:R-:W-:Y:S01]  /*1730*/  IMAD.HI.U32 R19, R15, R19, R14 ;  /* 0x000000130f137227 */ /* 0x000fe200078e000e */
[C---:B--2---:R-:W-:Y:S02]  /*1740*/  PRMT R7, R10.reuse, 0x9910, RZ ;  /* 0x000099100a077816 */ /* 0x044fe400000000ff */
[----:B0-----:R-:W-:Y:S02]  /*1750*/  PRMT R12, R10, 0xbb32, RZ ;  /* 0x0000bb320a0c7816 */ /* 0x001fe400000000ff */
[----:B------:R-:W-:Y:S01]  /*1760*/  PRMT R9, R11, 0x9910, RZ ;  /* 0x000099100b097816 */ /* 0x000fe200000000ff */
[----:B------:R-:W-:Y:S01]  /*1770*/  IMAD.MOV.U32 R10, RZ, RZ, R7 ;  /* 0x000000ffff0a7224 */ /* 0x000fe200078e0007 */
[----:B------:R-:W-:Y:S02]  /*1780*/  IABS R18, R12 ;  /* 0x0000000c00127213 */ /* 0x000fe40000000000 */
[----:B---3--:R-:W-:Y:S01]  /*1790*/  PRMT R22, R2, 0xbb32, RZ ;  /* 0x0000bb3202167816 */ /* 0x008fe200000000ff */
[----:B------:R-:W-:Y:S01]  /*17a0*/  IMAD.MOV.U32 R7, RZ, RZ, R9 ;  /* 0x000000ffff077224 */ /* 0x000fe200078e0009 */
[----:B------:R-:W-:Y:S01]  /*17b0*/  IABS R14, R10 ;  /* 0x0000000a000e7213 */ /* 0x000fe20000000000 */
[----:B------:R-:W-:Y:S01]  /*17c0*/  IMAD.HI.U32 R15, R19, R18, RZ ;  /* 0x00000012130f7227 */ /* 0x000fe200078e00ff */
[----:B------:R-:W-:-:S02]  /*17d0*/  PRMT R9, R11, 0xbb32, RZ ;  /* 0x0000bb320b097816 */ /* 0x000fc400000000ff */
[----:B------:R-:W-:Y:S01]  /*17e0*/  IABS R20, R7 ;  /* 0x0000000700147213 */ /* 0x000fe20000000000 */
[----:B------:R-:W-:Y:S01]  /*17f0*/  IMAD.HI.U32 R17, R19, R14, RZ ;  /* 0x0000000e13117227 */ /* 0x000fe200078e00ff */
[----:B------:R-:W-:-:S03]  /*1800*/  IABS R11, R9 ;  /* 0x00000009000b7213 */ /* 0x000fc60000000000 */
[----:B------:R-:W-:-:S04]  /*1810*/  IMAD.HI.U32 R5, R19, R20, RZ ;  /* 0x0000001413057227 */ /* 0x000fc800078e00ff */
[-C--:B------:R-:W-:Y:S01]  /*1820*/  IMAD R17, R17, R16.reuse, R14 ;  /* 0x0000001011117224 */ /* 0x080fe200078e020e */
[----:B------:R-:W-:Y:S01]  /*1830*/  PRMT R14, R2, 0x9910, RZ ;  /* 0x00009910020e7816 */ /* 0x000fe200000000ff */
[----:B------:R-:W-:Y:S02]  /*1840*/  IMAD.MOV.U32 R2, RZ, RZ, R11 ;  /* 0x000000ffff027224 */ /* 0x000fe400078e000b */
[-C--:B------:R-:W-:Y:S01]  /*1850*/  IMAD R15, R15, R16.reuse, R18 ;  /* 0x000000100f0f7224 */ /* 0x080fe200078e0212 */
[----:B------:R-:W-:Y:S01]  /*1860*/  PRMT R18, R3, 0xbb32, RZ ;  /* 0x0000bb3203127816 */ /* 0x000fe200000000ff */
[----:B------:R-:W-:Y:S01]  /*1870*/  IMAD R5, R5, R16, R20 ;  /* 0x0000001005057224 */ /* 0x000fe200078e0214 */
[----:B------:R-:W-:Y:S01]  /*1880*/  PRMT R20, R3, 0x9910, RZ ;  /* 0x0000991003147816 */ /* 0x000fe200000000ff */
[----:B------:R-:W-:Y:S01]  /*1890*/  IMAD.HI.U32 R13, R19, R2, RZ ;  /* 0x00000002130d7227 */ /* 0x000fe200078e00ff */
[----:B------:R-:W-:Y:S02]  /*18a0*/  IABS R3, R22 ;  /* 0x0000001600037213 */ /* 0x000fe40000000000 */
[----:B------:R-:W-:Y:S01]  /*18b0*/  IABS R26, R20 ;  /* 0x00000014001a7213 */ /* 0x000fe20000000000 */
[----:B------:R-:W-:Y:S01]  /*18c0*/  IMAD R13, R13, R16, R2 ;  /* 0x000000100d0d7224 */ /* 0x000fe200078e0202 */
[C---:B------:R-:W-:Y:S01]  /*18d0*/  ISETP.GT.U32.AND P2, PT, R8.reuse, R17, PT ;  /* 0x000000110800720c */ /* 0x040fe20003f44070 */
[----:B------:R-:W-:Y:S01]  /*18e0*/  IMAD.MOV.U32 R2, RZ, RZ, R3 ;  /* 0x000000ffff027224 */ /* 0x000fe200078e0003 */
[----:B------:R-:W-:Y:S01]  /*18f0*/  IABS R24, R14 ;  /* 0x0000000e00187213 */ /* 0x000fe20000000000 */
[----:B------:R-:W-:Y:S01]  /*1900*/  IMAD.HI.U32 R3, R19, R26, RZ ;  /* 0x0000001a13037227 */ /* 0x000fe200078e00ff */
[----:B------:R-:W-:-:S02]  /*1910*/  ISETP.GT.U32.AND P6, PT, R8, R15, PT ;  /* 0x0000000f0800720c */ /* 0x000fc40003fc4070 */
[----:B------:R-:W-:Y:S01]  /*1920*/  IABS R28, R18 ;  /* 0x00000012001c7213 */ /* 0x000fe20000000000 */
[C---:B------:R-:W-:Y:S01]  /*1930*/  IMAD.HI.U32 R11, R19.reuse, R24, RZ ;  /* 0x00000018130b7227 */ /* 0x040fe200078e00ff */
[C---:B------:R-:W-:Y:S02]  /*1940*/  ISETP.GT.U32.AND P3, PT, R8.reuse, R5, PT ;  /* 0x000000050800720c */ /* 0x040fe40003f64070 */
[----:B------:R-:W-:Y:S01]  /*1950*/  ISETP.GT.U32.AND P5, PT, R8, R13, PT ;  /* 0x0000000d0800720c */ /* 0x000fe20003fa4070 */
[----:B------:R-:W-:-:S04]  /*1960*/  IMAD.HI.U32 R21, R19, R2, RZ ;  /* 0x0000000213157227 */ /* 0x000fc800078e00ff */
[----:B------:R-:W-:Y:S02]  /*1970*/  IMAD.HI.U32 R23, R19, R28, RZ ;  /* 0x0000001c13177227 */ /* 0x000fe400078e00ff */
[----:B------:R-:W-:Y:S02]  /*1980*/  @!P6 IADD3 R15, PT, PT, R15, -R8, RZ ;  /* 0x800000080f0fe210 */ /* 0x000fe40007ffe0ff */
[-C--:B------:R-:W-:Y:S02]  /*1990*/  IMAD R19, R3, R16.reuse, R26 ;  /* 0x0000001003137224 */ /* 0x080fe400078e021a */
[-C--:B------:R-:W-:Y:S02]  /*19a0*/  IMAD R11, R11, R16.reuse, R24 ;  /* 0x000000100b0b7224 */ /* 0x080fe400078e0218 */
[-C--:B------:R-:W-:Y:S02]  /*19b0*/  IMAD R21, R21, R16.reuse, R2 ;  /* 0x0000001015157224 */ /* 0x080fe400078e0202 */
[----:B------:R-:W-:Y:S01]  /*19c0*/  IMAD R23, R23, R16, R28 ;  /* 0x0000001017177224 */ /* 0x000fe200078e021c */
[C---:B------:R-:W-:Y:S01]  /*19d0*/  ISETP.GT.U32.AND P0, PT, R8.reuse, R11, PT ;  /* 0x0000000b0800720c */ /* 0x040fe20003f04070 */
[--C-:B------:R-:W-:Y:S01]  /*19e0*/  @!P2 IMAD.IADD R17, R17, 0x1, -R8.reuse ;  /* 0x000000011111a824 */ /* 0x100fe200078e0a08 */
[C---:B------:R-:W-:Y:S01]  /*19f0*/  ISETP.GT.U32.AND P2, PT, R8.reuse, R19, PT ;  /* 0x000000130800720c */ /* 0x040fe20003f44070 */
[--C-:B------:R-:W-:Y:S01]  /*1a00*/  @!P3 IMAD.IADD R5, R5, 0x1, -R8.reuse ;  /* 0x000000010505b824 */ /* 0x100fe200078e0a08 */
[C---:B------:R-:W-:Y:S01]  /*1a10*/  ISETP.GT.U32.AND P1, PT, R8.reuse, R21, PT ;  /* 0x000000150800720c */ /* 0x040fe20003f24070 */
[----:B------:R-:W-:Y:S01]  /*1a20*/  @!P5 IMAD.IADD R13, R13, 0x1, -R8 ;  /* 0x000000010d0dd824 */ /* 0x000fe200078e0a08 */
[C---:B------:R-:W-:Y:S01]  /*1a30*/  ISETP.GT.U32.AND P4, PT, R8.reuse, R23, PT ;  /* 0x000000170800720c */ /* 0x040fe20003f84070 */
[----:B------:R-:W0:Y:S01]  /*1a40*/  LDC.64 R2, c[0x0][0x388] ;  /* 0x0000e200ff027b82 */ /* 0x000e220000000a00 */
[----:B------:R-:W-:-:S02]  /*1a50*/  ISETP.GT.U32.AND P6, PT, R8, R17, PT ;  /* 0x000000110800720c */ /* 0x000fc40003fc4070 */
[----:B------:R-:W-:Y:S02]  /*1a60*/  ISETP.GT.U32.AND P3, PT, R8, R15, PT ;  /* 0x0000000f0800720c */ /* 0x000fe40003f64070 */
[----:B------:R-:W-:Y:S01]  /*1a70*/  ISETP.GE.AND P5, PT, R10, RZ, PT ;  /* 0x000000ff0a00720c */ /* 0x000fe20003fa6270 */
[--C-:B------:R-:W-:Y:S01]  /*1a80*/  @!P0 IMAD.IADD R11, R11, 0x1, -R8.reuse ;  /* 0x000000010b0b8824 */ /* 0x100fe200078e0a08 */
[----:B------:R-:W-:Y:S01]  /*1a90*/  ISETP.GE.AND P0, PT, R12, RZ, PT ;  /* 0x000000ff0c00720c */ /* 0x000fe20003f06270 */
[--C-:B------:R-:W-:Y:S01]  /*1aa0*/  @!P2 IMAD.IADD R19, R19, 0x1, -R8.reuse ;  /* 0x000000011313a824 */ /* 0x100fe200078e0a08 */
[C---:B------:R-:W-:Y:S02]  /*1ab0*/  ISETP.GT.U32.AND P2, PT, R8.reuse, R13, PT ;  /* 0x0000000d0800720c */ /* 0x040fe40003f44070 */
[----:B------:R-:W-:Y:S01]  /*1ac0*/  @!P1 IADD3 R21, PT, PT, R21, -R8, RZ ;  /* 0x8000000815159210 */ /* 0x000fe20007ffe0ff */
[--C-:B------:R-:W-:Y:S01]  /*1ad0*/  @!P4 IMAD.IADD R23, R23, 0x1, -R8.reuse ;  /* 0x000000011717c824 */ /* 0x100fe200078e0a08 */
[C---:B------:R-:W-:Y:S01]  /*1ae0*/  ISETP.GT.U32.AND P1, PT, R8.reuse, R5, PT ;  /* 0x000000050800720c */ /* 0x040fe20003f24070 */
[----:B------:R-:W-:Y:S01]  /*1af0*/  @!P6 IMAD.IADD R17, R17, 0x1, -R8 ;  /* 0x000000011111e824 */ /* 0x000fe200078e0a08 */
[----:B------:R-:W-:-:S02]  /*1b00*/  ISETP.GT.U32.AND P4, PT, R8, R21, PT ;  /* 0x000000150800720c */ /* 0x000fc40003f84070 */
[-C--:B------:R-:W-:Y:S01]  /*1b10*/  @!P3 IADD3 R15, PT, PT, R15, -R8.reuse, RZ ;  /* 0x800000080f0fb210 */ /* 0x080fe20007ffe0ff */
[----:B------:R-:W-:Y:S01]  /*1b20*/  @!P5 IMAD.MOV R17, RZ, RZ, -R17 ;  /* 0x000000ffff11d224 */ /* 0x000fe200078e0a11 */
[C---:B------:R-:W-:Y:S02]  /*1b30*/  ISETP.GT.U32.AND P6, PT, R8.reuse, R19, PT ;  /* 0x000000130800720c */ /* 0x040fe40003fc4070 */
[C---:B------:R-:W-:Y:S01]  /*1b40*/  ISETP.GT.U32.AND P3, PT, R8.reuse, R11, PT ;  /* 0x0000000b0800720c */ /* 0x040fe20003f64070 */
[----:B------:R-:W-:Y:S01]  /*1b50*/  @!P0 IMAD.MOV R15, RZ, RZ, -R15 ;  /* 0x000000ffff0f8224 */ /* 0x000fe200078e0a0f */
[----:B------:R-:W-:Y:S01]  /*1b60*/  ISETP.GT.U32.AND P5, PT, R8, R23, PT ;  /* 0x000000170800720c */ /* 0x000fe20003fa4070 */
[----:B0-----:R-:W-:Y:S01]  /*1b70*/  IMAD.WIDE.U32 R2, R6, 0x2, R2 ;  /* 0x0000000206027825 */ /* 0x001fe200078e0002 */
[----:B------:R-:W-:Y:S02]  /*1b80*/  @!P2 IADD3 R13, PT, PT, R13, -R8, RZ ;  /* 0x800000080d0da210 */ /* 0x000fe40007ffe0ff */
[----:B------:R-:W-:Y:S01]  /*1b90*/  ISETP.GE.AND P0, PT, R7, RZ, PT ;  /* 0x000000ff0700720c */ /* 0x000fe20003f06270 */
[--C-:B------:R-:W-:Y:S01]  /*1ba0*/  @!P1 IMAD.IADD R5, R5, 0x1, -R8.reuse ;  /* 0x0000000105059824 */ /* 0x100fe200078e0a08 */
[----:B------:R-:W-:Y:S01]  /*1bb0*/  ISETP.GE.AND P1, PT, R9, RZ, PT ;  /* 0x000000ff0900720c */ /* 0x000fe20003f26270 */
[--C-:B------:R-:W-:Y:S01]  /*1bc0*/  @!P4 IMAD.IADD R21, R21, 0x1, -R8.reuse ;  /* 0x000000011515c824 */ /* 0x100fe200078e0a08 */
[----:B------:R-:W-:Y:S01]  /*1bd0*/  ISETP.GE.AND P2, PT, R14, RZ, PT ;  /* 0x000000ff0e00720c */ /* 0x000fe20003f46270 */
[--C-:B------:R-:W-:Y:S01]  /*1be0*/  @!P6 IMAD.IADD R19, R19, 0x1, -R8.reuse ;  /* 0x000000011313e824 */ /* 0x100fe200078e0a08 */
[----:B------:R-:W-:Y:S01]  /*1bf0*/  ISETP.GE.AND P4, PT, R20, RZ, PT ;  /* 0x000000ff1400720c */ /* 0x000fe20003f86270 */
[----:B------:R-:W-:Y:S01]  /*1c00*/  @!P3 IMAD.IADD R11, R11, 0x1, -R8 ;  /* 0x000000010b0bb824 */ /* 0x000fe200078e0a08 */
[----:B------:R-:W-:Y:S01]  /*1c10*/  ISETP.GE.AND P6, PT, R18, RZ, PT ;  /* 0x000000ff1200720c */ /* 0x000fe20003fc6270 */
[----:B------:R-:W-:Y:S01]  /*1c20*/  IMAD.WIDE.U32 R2, R0, 0x8, R2 ;  /* 0x0000000800027825 */ /* 0x000fe200078e0002 */
[----:B------:R-:W-:-:S02]  /*1c30*/  ISETP.GE.AND P3, PT, R22, RZ, PT ;  /* 0x000000ff1600720c */ /* 0x000fc40003f66270 */
[----:B------:R-:W-:Y:S01]  /*1c40*/  @!P5 IADD3 R23, PT, PT, R23, -R8, RZ ;  /* 0x800000081717d210 */ /* 0x000fe20007ffe0ff */
[----:B------:R-:W-:Y:S01]  /*1c50*/  @!P0 IMAD.MOV R5, RZ, RZ, -R5 ;  /* 0x000000ffff058224 */ /* 0x000fe200078e0a05 */
[----:B------:R-:W-:Y:S01]  /*1c60*/  ISETP.NE.AND P5, PT, R4, RZ, PT ;  /* 0x000000ff0400720c */ /* 0x000fe20003fa5270 */
[----:B------:R-:W-:Y:S01]  /*1c70*/  @!P1 IMAD.MOV R13, RZ, RZ, -R13 ;  /* 0x000000ffff0d9224 */ /* 0x000fe200078e0a0d */
[----:B------:R-:W-:Y:S01]  /*1c80*/  LOP3.LUT R10, RZ, R4, RZ, 0x33, !PT ;  /* 0x00000004ff0a7212 */ /* 0x000fe200078e33ff */
[----:B------:R-:W-:Y:S02]  /*1c90*/  @!P2 IMAD.MOV R11, RZ, RZ, -R11 ;  /* 0x000000ffff0ba224 */ /* 0x000fe400078e0a0b */
[----:B------:R-:W-:Y:S01]  /*1ca0*/  @!P4 IMAD.MOV R19, RZ, RZ, -R19 ;  /* 0x000000ffff13c224 */ /* 0x000fe200078e0a13 */
[C---:B------:R-:W-:Y:S01]  /*1cb0*/  SEL R4, R10.reuse, R17, !P5 ;  /* 0x000000110a047207 */ /* 0x040fe20006800000 */
[----:B------:R-:W-:Y:S01]  /*1cc0*/  @!P6 IMAD.MOV R23, RZ, RZ, -R23 ;  /* 0x000000ffff17e224 */ /* 0x000fe200078e0a17 */
[----:B------:R-:W-:-:S02]  /*1cd0*/  SEL R15, R10, R15, !P5 ;  /* 0x0000000f0a0f7207 */ /* 0x000fc40006800000 */
[----:B------:R-:W-:Y:S02]  /*1ce0*/  @!P3 IADD3 R21, PT, PT, -R21, RZ, RZ ;  /* 0x000000ff1515b210 */ /* 0x000fe40007ffe1ff */
[C---:B------:R-:W-:Y:S02]  /*1cf0*/  SEL R5, R10.reuse, R5, !P5 ;  /* 0x000000050a057207 */ /* 0x040fe40006800000 */
[C---:B------:R-:W-:Y:S02]  /*1d00*/  SEL R6, R10.reuse, R13, !P5 ;  /* 0x0000000d0a067207 */ /* 0x040fe40006800000 */
[C---:B------:R-:W-:Y:S02]  /*1d10*/  SEL R22, R10.reuse, R11, !P5 ;  /* 0x0000000b0a167207 */ /* 0x040fe40006800000 */
[C---:B------:R-:W-:Y:S02]  /*1d20*/  SEL R21, R10.reuse, R21, !P5 ;  /* 0x000000150a157207 */ /* 0x040fe40006800000 */
[----:B------:R-:W-:-:S02]  /*1d30*/  SEL R8, R10, R19, !P5 ;  /* 0x000000130a087207 */ /* 0x000fc40006800000 */
[----:B------:R-:W-:Y:S02]  /*1d40*/  SEL R23, R10, R23, !P5 ;  /* 0x000000170a177207 */ /* 0x000fe40006800000 */
[----:B------:R-:W-:Y:S02]  /*1d50*/  PRMT R4, R4, 0x5410, R15 ;  /* 0x0000541004047816 */ /* 0x000fe4000000000f */
[----:B------:R-:W-:Y:S02]  /*1d60*/  PRMT R5, R5, 0x5410, R6 ;  /* 0x0000541005057816 */ /* 0x000fe40000000006 */
[----:B------:R-:W-:Y:S02]  /*1d70*/  PRMT R22, R22, 0x5410, R21 ;  /* 0x0000541016167816 */ /* 0x000fe40000000015 */
[----:B------:R-:W-:Y:S01]  /*1d80*/  PRMT R23, R8, 0x5410, R23 ;  /* 0x0000541008177816 */ /* 0x000fe20000000017 */
[----:B------:R-:W-:Y:S04]  /*1d90*/  STG.E.64 desc[UR4][R2.64], R4 ;  /* 0x0000000402007986 */ /* 0x000fe8000c101b04 */
[----:B------:R-:W-:Y:S01]  /*1da0*/  STG.E.64 desc[UR4][R2.64+0x400], R22 ;  /* 0x0004001602007986 */ /* 0x000fe2000c101b04 */
[----:B------:R-:W-:Y:S05]  /*1db0*/  EXIT ;  /* 0x000000000000794d */ /* 0x000fea0003800000 */
.L_x_14962:
        /* <DEDUP_REMOVED lines=12> */
.L_x_50065:


//--------------------- .text._ZN2at6native29vectorized_elementwise_kernelILi8ENS0_13BUnaryFunctorIsssZZZNS0_16fmod_kernel_cudaERNS_18TensorIteratorBaseEENKUlvE_clEvENKUlvE3_clEvEUlssE_EESt5arrayIPcLm2EEEEviT0_T1_ --------------------------
	.section	.text._ZN2at6native29vectorized_elementwise_kernelILi8ENS0_13BUnaryFunctorIsssZZZNS0_16fmod_kernel_cudaERNS_18TensorIteratorBaseEENKUlvE_clEvENKUlvE3_clEvEUlssE_EESt5arrayIPcLm2EEEEviT0_T1_,"ax",@progbits
	.align	128
        .global         _ZN2at6native29vectorized_elementwise_kernelILi8ENS0_13BUnaryFunctorIsssZZZNS0_16fmod_kernel_cudaERNS_18TensorIteratorBaseEENKUlvE_clEvENKUlvE3_clEvEUlssE_EESt5arrayIPcLm2EEEEviT0_T1_
        .type           _ZN2at6native29vectorized_elementwise_kernelILi8ENS0_13BUnaryFunctorIsssZZZNS0_16fmod_kernel_cudaERNS_18TensorIteratorBaseEENKUlvE_clEvENKUlvE3_clEvEUlssE_EESt5arrayIPcLm2EEEEviT0_T1_,@function
        .size           _ZN2at6native29vectorized_elementwise_kernelILi8ENS0_13BUnaryFunctorIsssZZZNS0_16fmod_kernel_cudaERNS_18TensorIteratorBaseEENKUlvE_clEvENKUlvE3_clEvEUlssE_EESt5arrayIPcLm2EEEEviT0_T1_,(.L_x_50066 - _ZN2at6native29vectorized_elementwise_kernelILi8ENS0_13BUnaryFunctorIsssZZZNS0_16fmod_kernel_cudaERNS_18TensorIteratorBaseEENKUlvE_clEvENKUlvE3_clEvEUlssE_EESt5arrayIPcLm2EEEEviT0_T1_)
        .other          _ZN2at6native29vectorized_elementwise_kernelILi8ENS0_13BUnaryFunctorIsssZZZNS0_16fmod_kernel_cudaERNS_18TensorIteratorBaseEENKUlvE_clEvENKUlvE3_clEvEUlssE_EESt5arrayIPcLm2EEEEviT0_T1_,@"STO_CUDA_ENTRY STV_DEFAULT"
_ZN2at6native29vectorized_elementwise_kernelILi8ENS0_13BUnaryFunctorIsssZZZNS0_16fmod_kernel_cudaERNS_18TensorIteratorBaseEENKUlvE_clEvENKUlvE3_clEvEUlssE_EESt5arrayIPcLm2EEEEviT0_T1_:
.text._ZN2at6native29vectorized_elementwise_kernelILi8ENS0_13BUnaryFunctorIsssZZZNS0_16fmod_kernel_cudaERNS_18TensorIteratorBaseEENKUlvE_clEvENKUlvE3_clEvEUlssE_EESt5arrayIPcLm2EEEEviT0_T1_:
[----:B------:R-:W-:Y:S01]  /*0000*/  LDC R1, c[0x0][0x37c] ;  /* 0x0000df00ff017b82 */ /* 0x000fe20000000800 */
[----:B------:R-:W-:Y:S05]  /*0010*/  EXIT ;  /* 0x000000000000794d */ /* 0x000fea0003800000 */
.L_x_14963:
        /* <DEDUP_REMOVED lines=14> */
.L_x_50066:


//--------------------- .text._ZN2at6native18elementwise_kernelILi128ELi4EZNS0_15gpu_kernel_implINS0_13AUnaryFunctorIsssZZZNS0_16fmod_kernel_cudaERNS_18TensorIteratorBaseEENKUlvE_clEvENKUlvE3_clEvEUlssE_EEEEvS5_RKT_EUliE_EEviT1_ --------------------------
	.section	.text._ZN2at6native18elementwise_kernelILi128ELi4EZNS0_15gpu_kernel_implINS0_13AUnaryFunctorIsssZZZNS0_16fmod_kernel_cudaERNS_18TensorIteratorBaseEENKUlvE_clEvENKUlvE3_clEvEUlssE_EEEEvS5_RKT_EUliE_EEviT1_,"ax",@progbits
	.align	128
        .global         _ZN2at6native18elementwise_kernelILi128ELi4EZNS0_15gpu_kernel_implINS0_13AUnaryFunctorIsssZZZNS0_16fmod_kernel_cudaERNS_18TensorIteratorBaseEENKUlvE_clEvENKUlvE3_clEvEUlssE_EEEEvS5_RKT_EUliE_EEviT1_
        .type           _ZN2at6native18elementwise_kernelILi128ELi4EZNS0_15gpu_kernel_implINS0_13AUnaryFunctorIsssZZZNS0_16fmod_kernel_cudaERNS_18TensorIteratorBaseEENKUlvE_clEvENKUlvE3_clEvEUlssE_EEEEvS5_RKT_EUliE_EEviT1_,@function
        .size           _ZN2at6native18elementwise_kernelILi128ELi4EZNS0_15gpu_kernel_implINS0_13AUnaryFunctorIsssZZZNS0_16fmod_kernel_cudaERNS_18TensorIteratorBaseEENKUlvE_clEvENKUlvE3_clEvEUlssE_EEEEvS5_RKT_EUliE_EEviT1_,(.L_x_50067 - _ZN2at6native18elementwise_kernelILi128ELi4EZNS0_15gpu_kernel_implINS0_13AUnaryFunctorIsssZZZNS0_16fmod_kernel_cudaERNS_18TensorIteratorBaseEENKUlvE_clEvENKUlvE3_clEvEUlssE_EEEEvS5_RKT_EUliE_EEviT1_)
        .other          _ZN2at6native18elementwise_kernelILi128ELi4EZNS0_15gpu_kernel_implINS0_13AUnaryFunctorIsssZZZNS0_16fmod_kernel_cudaERNS_18TensorIteratorBaseEENKUlvE_clEvENKUlvE3_clEvEUlssE_EEEEvS5_RKT_EUliE_EEviT1_,@"STO_CUDA_ENTRY STV_DEFAULT"
_ZN2at6native18elementwise_kernelILi128ELi4EZNS0_15gpu_kernel_implINS0_13AUnaryFunctorIsssZZZNS0_16fmod_kernel_cudaERNS_18TensorIteratorBaseEENKUlvE_clEvENKUlvE3_clEvEUlssE_EEEEvS5_RKT_EUliE_EEviT1_:
.text._ZN2at6native18elementwise_kernelILi128ELi4EZNS0_15gpu_kernel_implINS0_13AUnaryFunctorIsssZZZNS0_16fmod_kernel_cudaERNS_18TensorIteratorBaseEENKUlvE_clEvENKUlvE3_clEvEUlssE_EEEEvS5_RKT_EUliE_EEviT1_:
        /* <DEDUP_REMOVED lines=321> */
.L_x_14966:
        /* <DEDUP_REMOVED lines=16> */
.L_x_14970:
[----:B------:R0:W5:Y:S01]  /*1510*/  LDG.E.U8 R0, desc[UR36][R2.64] ;  /* 0x0000002402007981 */ /* 0x000162000c1e1100 */
[----:B------:R-:W-:Y:S05]  /*1520*/  BRA `(.L_x_14972) ;  /* 0x0000000c004c7947 */ /* 0x000fea0003800000 */
.L_x_14969:
        /* <DEDUP_REMOVED lines=8> */
.L_x_14974:
[----:B------:R0:W5:Y:S01]  /*15b0*/  LDG.E.U16 R0, desc[UR36][R2.64] ;  /* 0x0000002402007981 */ /* 0x000162000c1e1500 */
[----:B------:R-:W-:Y:S05]  /*15c0*/  BRA `(.L_x_14972) ;  /* 0x0000000c00247947 */ /* 0x000fea0003800000 */
.L_x_14973:
[----:B------:R0:W5:Y:S01]  /*15d0*/  LDG.E.U16 R0, desc[UR36][R2.64] ;  /* 0x0000002402007981 */ /* 0x000162000c1e1500 */
[----:B------:R-:W-:Y:S05]  /*15e0*/  BRA `(.L_x_14972) ;  /* 0x0000000c001c7947 */ /* 0x000fea0003800000 */
.L_x_14968:
        /* <DEDUP_REMOVED lines=9> */
.L_x_14976:
[----:B------:R-:W2:Y:S02]  /*1680*/  LDG.E.U16 R4, desc[UR36][R2.64] ;  /* 0x0000002402047981 */ /* 0x000ea4000c1e1500 */
[----:B--2---:R-:W-:-:S06]  /*1690*/  HADD2.F32 R4, -RZ, R4.H0_H0 ;  /* 0x20000004ff047230 */ /* 0x004fcc0000004100 */
[----:B------:R-:W0:Y:S02]  /*16a0*/  F2I.FTZ.TRUNC.NTZ R4, R4 ;  /* 0x0000000400047305 */ /* 0x000e24000021f100 */
[----:B0-----:R-:W-:Y:S01]  /*16b0*/  PRMT R0, R4, 0x7610, R0 ;  /* 0x0000761004007816 */ /* 0x001fe20000000000 */
[----:B------:R-:W-:Y:S06]  /*16c0*/  BRA `(.L_x_14972) ;  /* 0x0000000800e47947 */ /* 0x000fec0003800000 */
.L_x_14975:
        /* <DEDUP_REMOVED lines=9> */
.L_x_14978:
[----:B------:R-:W2:Y:S02]  /*1760*/  LDG.E.U16 R2, desc[UR36][R2.64] ;  /* 0x0000002402027981 */ /* 0x000ea4000c1e1500 */
[----:B--2---:R-:W-:-:S06]  /*1770*/  HADD2.F32 R4, -RZ, R2.H0_H0 ;  /* 0x20000002ff047230 */ /* 0x004fcc0000004100 */
[----:B------:R-:W0:Y:S02]  /*1780*/  F2I.FTZ.TRUNC.NTZ R4, R4 ;  /* 0x0000000400047305 */ /* 0x000e24000021f100 */
[----:B0-----:R-:W-:Y:S01]  /*1790*/  PRMT R0, R4, 0x7610, R0 ;  /* 0x0000761004007816 */ /* 0x001fe20000000000 */
[----:B------:R-:W-:Y:S06]  /*17a0*/  BRA `(.L_x_14972) ;  /* 0x0000000800ac7947 */ /* 0x000fec0003800000 */
.L_x_14977:
[----:B------:R-:W2:Y:S02]  /*17b0*/  LDG.E.64 R2, desc[UR36][R2.64] ;  /* 0x0000002402027981 */ /* 0x000ea4000c1e1b00 */
[----:B--2---:R0:W1:Y:S02]  /*17c0*/  F2I.F64.TRUNC R0, R2 ;  /* 0x0000000200007311 */ /* 0x004064000030d100 */
[----:B01----:R-:W-:Y:S05]  /*17d0*/  BRA `(.L_x_14972) ;  /* 0x0000000800a07947 */ /* 0x003fea0003800000 */
.L_x_14967:
        /* <DEDUP_REMOVED lines=12> */
.L_x_14981:
[----:B------:R-:W2:Y:S02]  /*18a0*/  LDG.E.64 R2, desc[UR36][R2.64] ;  /* 0x0000002402027981 */ /* 0x000ea4000c1e1b00 */
[----:B--2---:R3:W4:Y:S02]  /*18b0*/  F2I.F64.TRUNC R0, R2 ;  /* 0x0000000200007311 */ /* 0x004724000030d100 */
[----:B---34-:R-:W-:Y:S05]  /*18c0*/  BRA `(.L_x_14972) ;  /* 0x0000000800647947 */ /* 0x018fea0003800000 */
.L_x_14980:
        /* <DEDUP_REMOVED lines=27> */
.L_x_14983:
        /* <DEDUP_REMOVED lines=14> */
.L_x_14982:
[----:B------:R-:W2:Y:S02]  /*1b60*/  LDG.E.U16 R4, desc[UR36][R2.64] ;  /* 0x0000002402047981 */ /* 0x000ea4000c1e1500 */
[----:B--2---:R-:W-:-:S06]  /*1b70*/  IMAD.U32 R4, R4, 0x10000, RZ ;  /* 0x0001000004047824 */ /* 0x004fcc00078e00ff */
[----:B------:R-:W0:Y:S02]  /*1b80*/  F2I.FTZ.TRUNC.NTZ R4, R4 ;  /* 0x0000000400047305 */ /* 0x000e24000021f100 */
[----:B0-----:R-:W-:Y:S01]  /*1b90*/  PRMT R0, R4, 0x7610, R0 ;  /* 0x0000761004007816 */ /* 0x001fe20000000000 */
[----:B------:R-:W-:Y:S06]  /*1ba0*/  BRA `(.L_x_14972) ;  /* 0x0000000400ac7947 */ /* 0x000fec0003800000 */
.L_x_14979:
        /* <DEDUP_REMOVED lines=10> */
.L_x_14986:
        /* <DEDUP_REMOVED lines=21> */
.L_x_14990:
[----:B------:R-:W-:Y:S05]  /*1da0*/  BSYNC.RECONVERGENT B1 ;  /* 0x0000000000017941 */ /* 0x000fea0003800200 */
.L_x_14989:
[----:B------:R-:W-:Y:S02]  /*1db0*/  SHF.L.U32 R0, R0, 0x14, RZ ;  /* 0x0000001400007819 */ /* 0x000fe400000006ff */
[----:B------:R-:W-:-:S04]  /*1dc0*/  LEA R2, R2, 0x3b800000, 0x17 ;  /* 0x3b80000002027811 */ /* 0x000fc800078eb8ff */
[----:B------:R-:W-:-:S07]  /*1dd0*/  LOP3.LUT R4, R2, R0, R7, 0xfe, !PT ;  /* 0x0000000002047212 */ /* 0x000fce00078efe07 */
.L_x_14988:
[----:B------:R-:W-:Y:S05]  /*1de0*/  BSYNC.RECONVERGENT B0 ;  /* 0x0000000000007941 */ /* 0x000fea0003800200 */
.L_x_14987:
[----:B------:R-:W0:Y:S02]  /*1df0*/  F2I.FTZ.TRUNC.NTZ R4, R4 ;  /* 0x0000000400047305 */ /* 0x000e24000021f100 */
[----:B0-----:R-:W-:Y:S01]  /*1e00*/  PRMT R0, R4, 0x7610, R0 ;  /* 0x0000761004007816 */ /* 0x001fe20000000000 */
[----:B------:R-:W-:Y:S06]  /*1e10*/  BRA `(.L_x_14972) ;  /* 0x0000000400107947 */ /* 0x000fec0003800000 */
.L_x_14985:
        /* <DEDUP_REMOVED lines=21> */
.L_x_14994:
[----:B------:R-:W-:Y:S05]  /*1f70*/  BSYNC.RECONVERGENT B1 ;  /* 0x0000000000017941 */ /* 0x000fea0003800200 */
.L_x_14993:
[----:B------:R-:W-:Y:S01]  /*1f80*/  IMAD.SHL.U32 R0, R0, 0x200000, RZ ;  /* 0x0020000000007824 */ /* 0x000fe200078e00ff */
[----:B------:R-:W-:-:S04]  /*1f90*/  LEA R2, R2, 0x37800000, 0x17 ;  /* 0x3780000002027811 */ /* 0x000fc800078eb8ff */
[----:B------:R-:W-:-:S07]  /*1fa0*/  LOP3.LUT R4, R2, R0, R7, 0xfe, !PT ;  /* 0x0000000002047212 */ /* 0x000fce00078efe07 */
.L_x_14992:
[----:B------:R-:W-:Y:S05]  /*1fb0*/  BSYNC.RECONVERGENT B0 ;  /* 0x0000000000007941 */ /* 0x000fea0003800200 */
.L_x_14991:
[----:B------:R-:W0:Y:S02]  /*1fc0*/  F2I.FTZ.TRUNC.NTZ R4, R4 ;  /* 0x0000000400047305 */ /* 0x000e24000021f100 */
[----:B0-----:R-:W-:Y:S01]  /*1fd0*/  PRMT R0, R4, 0x7610, R0 ;  /* 0x0000761004007816 */ /* 0x001fe20000000000 */
[----:B------:R-:W-:Y:S06]  /*1fe0*/  BRA `(.L_x_14972) ;  /* 0x00000000009c7947 */ /* 0x000fec0003800000 */
.L_x_14984:
[----:B------:R-:W-:-:S09]  /*1ff0*/  UISETP.NE.AND UP0, UPT, UR4, 0x1c, UPT ;  /* 0x0000001c0400788c */ /* 0x000fd2000bf05270 */
[----:B------:R-:W-:Y:S05]  /*2000*/  BRA.U !UP0, `(.L_x_14995) ;  /* 0x0000000108907547 */ /* 0x000fea000b800000 */
[----:B------:R-:W-:-:S09]  /*2010*/  UISETP.NE.AND UP0, UPT, UR4, 0x1d, UPT ;  /* 0x0000001d0400788c */ /* 0x000fd2000bf05270 */
[----:B------:R-:W-:Y:S05]  /*2020*/  BRA.U !UP0, `(.L_x_14996) ;  /* 0x0000000108807547 */ /* 0x000fea000b800000 */
[----:B------:R-:W-:-:S09]  /*2030*/  UISETP.NE.AND UP0, UPT, UR4, 0x2c, UPT ;  /* 0x0000002c0400788c */ /* 0x000fd2000bf05270 */
[----:B------:R-:W-:Y:S05]  /*2040*/  BRA.U !UP0, `(.L_x_14997) ;  /* 0x0000000108487547 */ /* 0x000fea000b800000 */
.L_x_14971:
        /* <DEDUP_REMOVED lines=16> */
.L_x_14998:
[----:B------:R-:W-:Y:S01]  /*2150*/  PRMT R0, RZ, 0x7610, R0 ;  /* 0x00007610ff007816 */ /* 0x000fe20000000000 */
[----:B------:R-:W-:Y:S06]  /*2160*/  BRA `(.L_x_14972) ;  /* 0x00000000003c7947 */ /* 0x000fec0003800000 */
.L_x_14997:
        /* <DEDUP_REMOVED lines=8> */
.L_x_15000:
[----:B------:R-:W-:Y:S05]  /*21f0*/  BSYNC.RECONVERGENT B0 ;  /* 0x0000000000007941 */ /* 0x000fea0003800200 */
.L_x_14999:
[----:B------:R-:W0:Y:S02]  /*2200*/  F2I.FTZ.TRUNC.NTZ R4, R4 ;  /* 0x0000000400047305 */ /* 0x000e24000021f100 */
[----:B0-----:R-:W-:Y:S01]  /*2210*/  PRMT R0, R4, 0x7610, R0 ;  /* 0x0000761004007816 */ /* 0x001fe20000000000 */
[----:B------:R-:W-:Y:S06]  /*2220*/  BRA `(.L_x_14972) ;  /* 0x00000000000c7947 */ /* 0x000fec0003800000 */
.L_x_14996:
[----:B------:R2:W5:Y:S01]  /*2230*/  LDG.E.U16 R0, desc[UR36][R2.64] ;  /* 0x0000002402007981 */ /* 0x000562000c1e1500 */
[----:B------:R-:W-:Y:S05]  /*2240*/  BRA `(.L_x_14972) ;  /* 0x0000000000047947 */ /* 0x000fea0003800000 */
.L_x_14995:
[----:B------:R1:W5:Y:S02]  /*2250*/  LDG.E.U16 R0, desc[UR36][R2.64] ;  /* 0x0000002402007981 */ /* 0x000364000c1e1500 */
.L_x_14972:
[----:B-1--45:R-:W-:Y:S01]  /*2260*/  PRMT R7, R0, 0x9910, RZ ;  /* 0x0000991000077816 */ /* 0x032fe200000000ff */
[----:B------:R-:W1:Y:S01]  /*2270*/  LDCU.64 UR6, c[0x0][0x580] ;  /* 0x0000b000ff0677ac */ /* 0x000e620008000a00 */
[----:B------:R-:W-:Y:S02]  /*2280*/  IABS R6, R18 ;  /* 0x0000001200067213 */ /* 0x000fe40000000000 */
[-C--:B------:R-:W-:Y:S01]  /*2290*/  IABS R4, R7.reuse ;  /* 0x0000000700047213 */ /* 0x080fe20000000000 */
[----:B------:R-:W-:Y:S01]  /*22a0*/  UPRMT UR4, UR41, 0x9910, URZ ;  /* 0x0000991029047896 */ /* 0x000fe200080000ff */
[----:B------:R-:W-:Y:S02]  /*22b0*/  IABS R8, R7 ;  /* 0x0000000700087213 */ /* 0x000fe40000000000 */
[----:B------:R-:W4:Y:S01]  /*22c0*/  I2F.RP R0, R4 ;  /* 0x0000000400007306 */ /* 0x000f220000209400 */
[----:B------:R-:W-:Y:S01]  /*22d0*/  ISETP.GE.AND P1, PT, R18, RZ, PT ;  /* 0x000000ff1200720c */ /* 0x000fe20003f26270 */
[----:B------:R-:W-:-:S06]  /*22e0*/  UISETP.GT.AND UP0, UPT, UR4, 0x9, UPT ;  /* 0x000000090400788c */ /* 0x000fcc000bf04270 */
[----:B----4-:R-:W0:Y:S02]  /*22f0*/  MUFU.RCP R0, R0 ;  /* 0x0000000000007308 */ /* 0x010e240000001000 */
[----:B0-23--:R-:W-:Y:S02]  /*2300*/  VIADD R2, R0, 0xffffffe ;  /* 0x0ffffffe00027836 */ /* 0x00dfe40000000000 */
[----:B------:R-:W-:-:S04]  /*2310*/  IMAD.MOV R0, RZ, RZ, -R8 ;  /* 0x000000ffff007224 */ /* 0x000fc800078e0a08 */
[----:B------:R0:W2:Y:S02]  /*2320*/  F2I.FTZ.U32.TRUNC.NTZ R3, R2 ;  /* 0x0000000200037305 */ /* 0x0000a4000021f000 */
[----:B0-----:R-:W-:Y:S02]  /*2330*/  HFMA2 R2, -RZ, RZ, 0, 0 ;  /* 0x00000000ff027431 */ /* 0x001fe400000001ff */
        /* <DEDUP_REMOVED lines=9> */
[----:B------:R-:W-:Y:S01]  /*23d0*/  @!P2 IMAD.IADD R3, R3, 0x1, -R4 ;  /* 0x000000010303a824 */ /* 0x000fe200078e0a04 */
[----:B-1----:R-:W-:-:S04]  /*23e0*/  IADD3 R2, P2, PT, R16, UR6, RZ ;  /* 0x0000000610027c10 */ /* 0x002fc8000ff5e0ff */
        /* <DEDUP_REMOVED lines=15> */
.L_x_15004:
[----:B------:R3:W-:Y:S01]  /*24e0*/  STG.E.U8 desc[UR36][R2.64], R4 ;  /* 0x0000000402007986 */ /* 0x0007e2000c101124 */
[----:B------:R-:W-:Y:S05]  /*24f0*/  BRA `(.L_x_15006) ;  /* 0x0000000c003c7947 */ /* 0x000fea0003800000 */
.L_x_15003:
        /* <DEDUP_REMOVED lines=9> */
.L_x_15008:
[----:B------:R1:W-:Y:S01]  /*2590*/  STG.E desc[UR36][R2.64], R4 ;  /* 0x0000000402007986 */ /* 0x0003e2000c101924 */
[----:B------:R-:W-:Y:S05]  /*25a0*/  BRA `(.L_x_15006) ;  /* 0x0000000c00107947 */ /* 0x000fea0003800000 */
.L_x_15007:
[----:B------:R2:W-:Y:S01]  /*25b0*/  STG.E.U16 desc[UR36][R2.64], R4 ;  /* 0x0000000402007986 */ /* 0x0005e2000c101524 */
[----:B------:R-:W-:Y:S05]  /*25c0*/  BRA `(.L_x_15006) ;  /* 0x0000000c00087947 */ /* 0x000fea0003800000 */
.L_x_15002:
        /* <DEDUP_REMOVED lines=9> */
.L_x_15010:
[----:B------:R-:W0:Y:S02]  /*2660*/  I2F.S16 R0, R4 ;  /* 0x0000000400007306 */ /* 0x000e240000101400 */
[----:B0-----:R-:W-:-:S05]  /*2670*/  F2FP.F16.F32.PACK_AB R0, RZ, R0 ;  /* 0x00000000ff00723e */ /* 0x001fca00000000ff */
[----:B------:R0:W-:Y:S01]  /*2680*/  STG.E.U16 desc[UR36][R2.64], R0 ;  /* 0x0000000002007986 */ /* 0x0001e2000c101524 */
[----:B------:R-:W-:Y:S05]  /*2690*/  BRA `(.L_x_15006) ;  /* 0x0000000800d47947 */ /* 0x000fea0003800000 */
.L_x_15009:
        /* <DEDUP_REMOVED lines=10> */
.L_x_15012:
[----:B------:R-:W0:Y:S02]  /*2740*/  I2F.S16 R4, R4 ;  /* 0x0000000400047306 */ /* 0x000e240000101400 */
[----:B0-----:R-:W-:-:S04]  /*2750*/  F2FP.F16.F32.PACK_AB R5, RZ, R4 ;  /* 0x00000004ff05723e */ /* 0x001fc800000000ff */
[----:B------:R-:W-:-:S05]  /*2760*/  PRMT R5, R5, 0x5410, RZ ;  /* 0x0000541005057816 */ /* 0x000fca00000000ff */
[----:B------:R0:W-:Y:S01]  /*2770*/  STG.E desc[UR36][R2.64], R5 ;  /* 0x0000000502007986 */ /* 0x0001e2000c101924 */
[----:B------:R-:W-:Y:S05]  /*2780*/  BRA `(.L_x_15006) ;  /* 0x0000000800987947 */ /* 0x000fea0003800000 */
.L_x_15011:
[----:B------:R-:W0:Y:S02]  /*2790*/  I2F.F64.S16 R4, R4 ;  /* 0x0000000400047312 */ /* 0x000e240000101c00 */
[----:B0-----:R0:W-:Y:S01]  /*27a0*/  STG.E.64 desc[UR36][R2.64], R4 ;  /* 0x0000000402007986 */ /* 0x0011e2000c101b24 */
[----:B------:R-:W-:Y:S05]  /*27b0*/  BRA `(.L_x_15006) ;  /* 0x00000008008c7947 */ /* 0x000fea0003800000 */
.L_x_15001:
        /* <DEDUP_REMOVED lines=12> */
.L_x_15015:
[----:B------:R-:W-:Y:S01]  /*2880*/  CS2R R6, SRZ ;  /* 0x0000000000067805 */ /* 0x000fe2000001ff00 */
[----:B------:R-:W0:Y:S04]  /*2890*/  I2F.F64.S16 R4, R4 ;  /* 0x0000000400047312 */ /* 0x000e280000101c00 */
[----:B0-----:R0:W-:Y:S01]  /*28a0*/  STG.E.128 desc[UR36][R2.64], R4 ;  /* 0x0000000402007986 */ /* 0x0011e2000c101d24 */
[----:B------:R-:W-:Y:S05]  /*28b0*/  BRA `(.L_x_15006) ;  /* 0x00000008004c7947 */ /* 0x000fea0003800000 */
.L_x_15014:
        /* <DEDUP_REMOVED lines=8> */
[----:B------:R-:W-:Y:S01]  /*2940*/  HFMA2 R0, -RZ, RZ, 0, 7.569789886474609375e-06 ;  /* 0x0000007fff007431 */ /* 0x000fe200000001ff */
        /* <DEDUP_REMOVED lines=10> */
.L_x_15019:
[----:B------:R-:W-:Y:S05]  /*29f0*/  BSYNC.RECONVERGENT B0 ;  /* 0x0000000000007941 */ /* 0x000fea0003800200 */
.L_x_15018:
[----:B------:R-:W-:-:S05]  /*2a00*/  LOP3.LUT R5, R0, 0x80, R5, 0xf8, !PT ;  /* 0x0000008000057812 */ /* 0x000fca00078ef805 */
[----:B------:R0:W-:Y:S01]  /*2a10*/  STG.E.U8 desc[UR36][R2.64], R5 ;  /* 0x0000000502007986 */ /* 0x0001e2000c101124 */
[----:B------:R-:W-:Y:S05]  /*2a20*/  BRA `(.L_x_15006) ;  /* 0x0000000400f07947 */ /* 0x000fea0003800000 */
.L_x_15017:
        /* <DEDUP_REMOVED lines=15> */
.L_x_15021:
[----:B------:R-:W-:Y:S05]  /*2b20*/  BSYNC.RECONVERGENT B0 ;  /* 0x0000000000007941 */ /* 0x000fea0003800200 */
.L_x_15020:
[----:B------:R-:W-:-:S05]  /*2b30*/  LOP3.LUT R5, R0, 0x80, R5, 0xf8, !PT ;  /* 0x0000008000057812 */ /* 0x000fca00078ef805 */
[----:B------:R0:W-:Y:S01]  /*2b40*/  STG.E.U8 desc[UR36][R2.64], R5 ;  /* 0x0000000502007986 */ /* 0x0001e2000c101124 */
[----:B------:R-:W-:Y:S05]  /*2b50*/  BRA `(.L_x_15006) ;  /* 0x0000000400a47947 */ /* 0x000fea0003800000 */
.L_x_15016:
[----:B------:R-:W0:Y:S02]  /*2b60*/  I2F.S16 R0, R4 ;  /* 0x0000000400007306 */ /* 0x000e240000101400 */
[----:B0-----:R-:W-:-:S05]  /*2b70*/  F2FP.BF16.F32.PACK_AB R0, RZ, R0 ;  /* 0x00000000ff00723e */ /* 0x001fca00000010ff */
[----:B------:R0:W-:Y:S01]  /*2b80*/  STG.E.U16 desc[UR36][R2.64], R0 ;  /* 0x0000000002007986 */ /* 0x0001e2000c101524 */
[----:B------:R-:W-:Y:S05]  /*2b90*/  BRA `(.L_x_15006) ;  /* 0x0000000400947947 */ /* 0x000fea0003800000 */
.L_x_15013:
        /* <DEDUP_REMOVED lines=10> */
.L_x_15024:
        /* <DEDUP_REMOVED lines=13> */
.L_x_15027:
[----:B------:R-:W-:-:S04]  /*2d10*/  SHF.R.U32.HI R0, RZ, 0x14, R7 ;  /* 0x00000014ff007819 */ /* 0x000fc80000011607 */
[----:B------:R-:W-:-:S04]  /*2d20*/  LOP3.LUT R0, R0, 0x1, RZ, 0xc0, !PT ;  /* 0x0000000100007812 */ /* 0x000fc800078ec0ff */
[----:B------:R-:W-:-:S04]  /*2d30*/  IADD3 R0, PT, PT, R7, 0x487ffff, R0 ;  /* 0x0487ffff07007810 */ /* 0x000fc80007ffe000 */
[----:B------:R-:W-:-:S04]  /*2d40*/  SHF.R.U32.HI R0, RZ, 0x14, R0 ;  /* 0x00000014ff007819 */ /* 0x000fc80000011600 */
[----:B------:R-:W-:-:S07]  /*2d50*/  LOP3.LUT R4, R0, 0xff, RZ, 0xc0, !PT ;  /* 0x000000ff00047812 */ /* 0x000fce00078ec0ff */
.L_x_15028:
[----:B------:R-:W-:-:S04]  /*2d60*/  SHF.R.U32.HI R5, RZ, 0x18, R7 ;  /* 0x00000018ff057819 */ /* 0x000fc80000011607 */
[----:B------:R-:W-:-:S04]  /*2d70*/  LOP3.LUT R4, R4, 0x80, R5, 0xf8, !PT ;  /* 0x0000008004047812 */ /* 0x000fc800078ef805 */
[----:B------:R-:W-:-:S07]  /*2d80*/  PRMT R0, R4, 0x7610, R0 ;  /* 0x0000761004007816 */ /* 0x000fce0000000000 */
.L_x_15026:
[----:B------:R-:W-:Y:S05]  /*2d90*/  BSYNC.RECONVERGENT B0 ;  /* 0x0000000000007941 */ /* 0x000fea0003800200 */
.L_x_15025:
[----:B------:R0:W-:Y:S01]  /*2da0*/  STG.E.U8 desc[UR36][R2.64], R0 ;  /* 0x0000000002007986 */ /* 0x0001e2000c101124 */
[----:B------:R-:W-:Y:S05]  /*2db0*/  BRA `(.L_x_15006) ;  /* 0x00000004000c7947 */ /* 0x000fea0003800000 */
.L_x_15023:
        /* <DEDUP_REMOVED lines=13> */
.L_x_15031:
[----:B------:R-:W-:-:S04]  /*2e90*/  SHF.R.U32.HI R0, RZ, 0x15, R7 ;  /* 0x00000015ff007819 */ /* 0x000fc80000011607 */
[----:B------:R-:W-:-:S04]  /*2ea0*/  LOP3.LUT R0, R0, 0x1, RZ, 0xc0, !PT ;  /* 0x0000000100007812 */ /* 0x000fc800078ec0ff */
[----:B------:R-:W-:-:S04]  /*2eb0*/  IADD3 R0, PT, PT, R7, 0x88fffff, R0 ;  /* 0x088fffff07007810 */ /* 0x000fc80007ffe000 */
[----:B------:R-:W-:-:S04]  /*2ec0*/  SHF.R.U32.HI R0, RZ, 0x15, R0 ;  /* 0x00000015ff007819 */ /* 0x000fc80000011600 */
[----:B------:R-:W-:-:S07]  /*2ed0*/  LOP3.LUT R4, R0, 0xff, RZ, 0xc0, !PT ;  /* 0x000000ff00047812 */ /* 0x000fce00078ec0ff */
.L_x_15032:
[----:B------:R-:W-:-:S04]  /*2ee0*/  SHF.R.U32.HI R5, RZ, 0x18, R7 ;  /* 0x00000018ff057819 */ /* 0x000fc80000011607 */
[----:B------:R-:W-:-:S04]  /*2ef0*/  LOP3.LUT R4, R4, 0x80, R5, 0xf8, !PT ;  /* 0x0000008004047812 */ /* 0x000fc800078ef805 */
[----:B------:R-:W-:-:S07]  /*2f00*/  PRMT R0, R4, 0x7610, R0 ;  /* 0x0000761004007816 */ /* 0x000fce0000000000 */
.L_x_15030:
[----:B------:R-:W-:Y:S05]  /*2f10*/  BSYNC.RECONVERGENT B0 ;  /* 0x0000000000007941 */ /* 0x000fea0003800200 */
.L_x_15029:
[----:B------:R0:W-:Y:S01]  /*2f20*/  STG.E.U8 desc[UR36][R2.64], R0 ;  /* 0x0000000002007986 */ /* 0x0001e2000c101124 */
[----:B------:R-:W-:Y:S05]  /*2f30*/  BRA `(.L_x_15006) ;  /* 0x0000000000ac7947 */ /* 0x000fea0003800000 */
.L_x_15022:
[----:B------:R-:W-:-:S09]  /*2f40*/  UISETP.NE.AND UP0, UPT, UR4, 0x1c, UPT ;  /* 0x0000001c0400788c */ /* 0x000fd2000bf05270 */
[----:B------:R-:W-:Y:S05]  /*2f50*/  BRA.U !UP0, `(.L_x_15033) ;  /* 0x0000000108a07547 */ /* 0x000fea000b800000 */
[----:B------:R-:W-:-:S09]  /*2f60*/  UISETP.NE.AND UP0, UPT, UR4, 0x1d, UPT ;  /* 0x0000001d0400788c */ /* 0x000fd2000bf05270 */
[----:B------:R-:W-:Y:S05]  /*2f70*/  BRA.U !UP0, `(.L_x_15034) ;  /* 0x00000001088c7547 */ /* 0x000fea000b800000 */
[----:B------:R-:W-:-:S09]  /*2f80*/  UISETP.NE.AND UP0, UPT, UR4, 0x2c, UPT ;  /* 0x0000002c0400788c */ /* 0x000fd2000bf05270 */
[----:B------:R-:W-:Y:S05]  /*2f90*/  BRA.U !UP0, `(.L_x_15035) ;  /* 0x0000000108447547 */ /* 0x000fea000b800000 */
.L_x_15005:
        /* <DEDUP_REMOVED lines=16> */
.L_x_15036:
[----:B------:R-:W-:Y:S05]  /*30a0*/  BRA `(.L_x_15006) ;  /* 0x0000000000507947 */ /* 0x000fea0003800000 */
.L_x_15035:
        /* <DEDUP_REMOVED lines=16> */
.L_x_15034:
[----:B------:R-:W-:-:S05]  /*31b0*/  SHF.R.S32.HI R5, RZ, 0x1f, R4 ;  /* 0x0000001fff057819 */ /* 0x000fca0000011404 */
[----:B------:R0:W-:Y:S01]  /*31c0*/  STG.E.64 desc[UR36][R2.64], R4 ;  /* 0x0000000402007986 */ /* 0x0001e2000c101b24 */
[----:B------:R-:W-:Y:S05]  /*31d0*/  BRA `(.L_x_15006) ;  /* 0x0000000000047947 */ /* 0x000fea0003800000 */
.L_x_15033:
[----:B------:R0:W-:Y:S02]  /*31e0*/  STG.E desc[UR36][R2.64], R4 ;  /* 0x0000000402007986 */ /* 0x0001e4000c101924 */
.L_x_15006:
[----:B------:R-:W-:-:S07]  /*31f0*/  VIADD R17, R17, 0x80 ;  /* 0x0000008011117836 */ /* 0x000fce0000000000 */
.L_x_14965:
[----:B------:R-:W-:Y:S05]  /*3200*/  BSYNC.RECONVERGENT B6 ;  /* 0x0000000000067941 */ /* 0x000fea0003800200 */
.L_x_14964:
        /* <DEDUP_REMOVED lines=10> */
[----:B------:R-:W-:Y:S01]  /*32b0*/  HFMA2 R16, -RZ, RZ, 0, 0 ;  /* 0x00000000ff107431 */ /* 0x000fe200000001ff */
        /* <DEDUP_REMOVED lines=296> */
.L_x_15039:
        /* <DEDUP_REMOVED lines=16> */
.L_x_15043:
[----:B------:R1:W5:Y:S01]  /*4640*/  LDG.E.U8 R0, desc[UR36][R2.64] ;  /* 0x0000002402007981 */ /* 0x000362000c1e1100 */
[----:B------:R-:W-:Y:S05]  /*4650*/  BRA `(.L_x_15045) ;  /* 0x0000000c004c7947 */ /* 0x000fea0003800000 */
.L_x_15042:
        /* <DEDUP_REMOVED lines=8> */
.L_x_15047:
[----:B------:R3:W5:Y:S01]  /*46e0*/  LDG.E.U16 R0, desc[UR36][R2.64] ;  /* 0x0000002402007981 */ /* 0x000762000c1e1500 */
[----:B------:R-:W-:Y:S05]  /*46f0*/  BRA `(.L_x_15045) ;  /* 0x0000000c00247947 */ /* 0x000fea0003800000 */
.L_x_15046:
[----:B------:R2:W5:Y:S01]  /*4700*/  LDG.E.U16 R0, desc[UR36][R2.64] ;  /* 0x0000002402007981 */ /* 0x000562000c1e1500 */
[----:B------:R-:W-:Y:S05]  /*4710*/  BRA `(.L_x_15045) ;  /* 0x0000000c001c7947 */ /* 0x000fea0003800000 */
.L_x_15041:
        /* <DEDUP_REMOVED lines=9> */
.L_x_15049:
[----:B------:R-:W2:Y:S02]  /*47b0*/  LDG.E.U16 R4, desc[UR36][R2.64] ;  /* 0x0000002402047981 */ /* 0x000ea4000c1e1500 */
[----:B--2---:R-:W-:-:S06]  /*47c0*/  HADD2.F32 R4, -RZ, R4.H0_H0 ;  /* 0x20000004ff047230 */ /* 0x004fcc0000004100 */
[----:B------:R-:W0:Y:S02]  /*47d0*/  F2I.FTZ.TRUNC.NTZ R4, R4 ;  /* 0x0000000400047305 */ /* 0x000e24000021f100 */
[----:B0-----:R-:W-:Y:S01]  /*47e0*/  PRMT R0, R4, 0x7610, R0 ;  /* 0x0000761004007816 */ /* 0x001fe20000000000 */
[----:B------:R-:W-:Y:S06]  /*47f0*/  BRA `(.L_x_15045) ;  /* 0x0000000800e47947 */ /* 0x000fec0003800000 */
.L_x_15048:
        /* <DEDUP_REMOVED lines=9> */
.L_x_15051:
[----:B------:R-:W2:Y:S02]  /*4890*/  LDG.E.U16 R2, desc[UR36][R2.64] ;  /* 0x0000002402027981 */ /* 0x000ea4000c1e1500 */
[----:B--2---:R-:W-:-:S06]  /*48a0*/  HADD2.F32 R4, -RZ, R2.H0_H0 ;  /* 0x20000002ff047230 */ /* 0x004fcc0000004100 */
[----:B------:R-:W0:Y:S02]  /*48b0*/  F2I.FTZ.TRUNC.NTZ R4, R4 ;  /* 0x0000000400047305 */ /* 0x000e24000021f100 */
[----:B0-----:R-:W-:Y:S01]  /*48c0*/  PRMT R0, R4, 0x7610, R0 ;  /* 0x0000761004007816 */ /* 0x001fe20000000000 */
[----:B------:R-:W-:Y:S06]  /*48d0*/  BRA `(.L_x_15045) ;  /* 0x0000000800ac7947 */ /* 0x000fec0003800000 */
.L_x_15050:
[----:B------:R-:W2:Y:S02]  /*48e0*/  LDG.E.64 R2, desc[UR36][R2.64] ;  /* 0x0000002402027981 */ /* 0x000ea4000c1e1b00 */
[----:B--2---:R0:W1:Y:S02]  /*48f0*/  F2I.F64.TRUNC R0, R2 ;  /* 0x0000000200007311 */ /* 0x004064000030d100 */
[----:B01----:R-:W-:Y:S05]  /*4900*/  BRA `(.L_x_15045) ;  /* 0x0000000800a07947 */ /* 0x003fea0003800000 */
.L_x_15040:
        /* <DEDUP_REMOVED lines=12> */
.L_x_15054:
[----:B------:R-:W2:Y:S02]  /*49d0*/  LDG.E.64 R2, desc[UR36][R2.64] ;  /* 0x0000002402027981 */ /* 0x000ea4000c1e1b00 */
[----:B--2---:R0:W1:Y:S02]  /*49e0*/  F2I.F64.TRUNC R0, R2 ;  /* 0x0000000200007311 */ /* 0x004064000030d100 */
[----:B01----:R-:W-:Y:S05]  /*49f0*/  BRA `(.L_x_15045) ;  /* 0x0000000800647947 */ /* 0x003fea0003800000 */
.L_x_15053:
        /* <DEDUP_REMOVED lines=27> */
.L_x_15056:
        /* <DEDUP_REMOVED lines=14> */
.L_x_15055:
[----:B------:R-:W2:Y:S02]  /*4c90*/  LDG.E.U16 R4, desc[UR36][R2.64] ;  /* 0x0000002402047981 */ /* 0x000ea4000c1e1500 */
[----:B--2---:R-:W-:-:S06]  /*4ca0*/  IMAD.U32 R4, R4, 0x10000, RZ ;  /* 0x0001000004047824 */ /* 0x004fcc00078e00ff */
[----:B------:R-:W0:Y:S02]  /*4cb0*/  F2I.FTZ.TRUNC.NTZ R4, R4 ;  /* 0x0000000400047305 */ /* 0x000e24000021f100 */
[----:B0-----:R-:W-:Y:S01]  /*4cc0*/  PRMT R0, R4, 0x7610, R0 ;  /* 0x0000761004007816 */ /* 0x001fe20000000000 */
[----:B------:R-:W-:Y:S06]  /*4cd0*/  BRA `(.L_x_15045) ;  /* 0x0000000400ac7947 */ /* 0x000fec0003800000 */
.L_x_15052:
        /* <DEDUP_REMOVED lines=10> */
.L_x_15059:
        /* <DEDUP_REMOVED lines=21> */
.L_x_15063:
[----:B------:R-:W-:Y:S05]  /*4ed0*/  BSYNC.RECONVERGENT B1 ;  /* 0x0000000000017941 */ /* 0x000fea0003800200 */
.L_x_15062:
[----:B------:R-:W-:Y:S02]  /*4ee0*/  SHF.L.U32 R0, R0, 0x14, RZ ;  /* 0x0000001400007819 */ /* 0x000fe400000006ff */
[----:B------:R-:W-:-:S04]  /*4ef0*/  LEA R2, R2, 0x3b800000, 0x17 ;  /* 0x3b80000002027811 */ /* 0x000fc800078eb8ff */
[----:B------:R-:W-:-:S07]  /*4f00*/  LOP3.LUT R4, R2, R0, R7, 0xfe, !PT ;  /* 0x0000000002047212 */ /* 0x000fce00078efe07 */
.L_x_15061:
[----:B------:R-:W-:Y:S05]  /*4f10*/  BSYNC.RECONVERGENT B0 ;  /* 0x0000000000007941 */ /* 0x000fea0003800200 */
.L_x_15060:
[----:B------:R-:W0:Y:S02]  /*4f20*/  F2I.FTZ.TRUNC.NTZ R4, R4 ;  /* 0x0000000400047305 */ /* 0x000e24000021f100 */
[----:B0-----:R-:W-:Y:S01]  /*4f30*/  PRMT R0, R4, 0x7610, R0 ;  /* 0x0000761004007816 */ /* 0x001fe20000000000 */
[----:B------:R-:W-:Y:S06]  /*4f40*/  BRA `(.L_x_15045) ;  /* 0x0000000400107947 */ /* 0x000fec0003800000 */
.L_x_15058:
        /* <DEDUP_REMOVED lines=21> */
.L_x_15067:
[----:B------:R-:W-:Y:S05]  /*50a0*/  BSYNC.RECONVERGENT B1 ;  /* 0x0000000000017941 */ /* 0x000fea0003800200 */
.L_x_15066:
[----:B------:R-:W-:Y:S01]  /*50b0*/  IMAD.SHL.U32 R0, R0, 0x200000, RZ ;  /* 0x0020000000007824 */ /* 0x000fe200078e00ff */
[----:B------:R-:W-:-:S04]  /*50c0*/  LEA R2, R2, 0x37800000, 0x17 ;  /* 0x3780000002027811 */ /* 0x000fc800078eb8ff */
[----:B------:R-:W-:-:S07]  /*50d0*/  LOP3.LUT R4, R2, R0, R7, 0xfe, !PT ;  /* 0x0000000002047212 */ /* 0x000fce00078efe07 */
.L_x_15065:
[----:B------:R-:W-:Y:S05]  /*50e0*/  BSYNC.RECONVERGENT B0 ;  /* 0x0000000000007941 */ /* 0x000fea0003800200 */
.L_x_15064:
[----:B------:R-:W0:Y:S02]  /*50f0*/  F2I.FTZ.TRUNC.NTZ R4, R4 ;  /* 0x0000000400047305 */ /* 0x000e24000021f100 */
[----:B0-----:R-:W-:Y:S01]  /*5100*/  PRMT R0, R4, 0x7610, R0 ;  /* 0x0000761004007816 */ /* 0x001fe20000000000 */
[----:B------:R-:W-:Y:S06]  /*5110*/  BRA `(.L_x_15045) ;  /* 0x00000000009c7947 */ /* 0x000fec0003800000 */
.L_x_15057:
        /* <DEDUP_REMOVED lines=14> */
.L_x_15071:
[----:B------:R-:W-:Y:S05]  /*5200*/  BSYNC.RECONVERGENT B0 ;  /* 0x0000000000007941 */ /* 0x000fea0003800200 */
.L_x_15070:
[----:B------:R-:W0:Y:S02]  /*5210*/  F2I.FTZ.TRUNC.NTZ R4, R4 ;  /* 0x0000000400047305 */ /* 0x000e24000021f100 */
[----:B0-----:R-:W-:Y:S01]  /*5220*/  PRMT R0, R4, 0x7610, R0 ;  /* 0x0000761004007816 */ /* 0x001fe20000000000 */
[----:B------:R-:W-:Y:S06]  /*5230*/  BRA `(.L_x_15045) ;  /* 0x0000000000547947 */ /* 0x000fec0003800000 */
.L_x_15044:
        /* <DEDUP_REMOVED lines=16> */
.L_x_15072:
[----:B------:R-:W-:Y:S01]  /*5340*/  PRMT R0, RZ, 0x7610, R0 ;  /* 0x00007610ff007816 */ /* 0x000fe20000000000 */
[----:B------:R-:W-:Y:S06]  /*5350*/  BRA `(.L_x_15045) ;  /* 0x00000000000c7947 */ /* 0x000fec0003800000 */
.L_x_15069:
[----:B------:R0:W5:Y:S01]  /*5360*/  LDG.E.U16 R0, desc[UR36][R2.64] ;  /* 0x0000002402007981 */ /* 0x000162000c1e1500 */
[----:B------:R-:W-:Y:S05]  /*5370*/  BRA `(.L_x_15045) ;  /* 0x0000000000047947 */ /* 0x000fea0003800000 */
.L_x_15068:
[----:B------:R0:W5:Y:S02]  /*5380*/  LDG.E.U16 R0, desc[UR36][R2.64] ;  /* 0x0000002402007981 */ /* 0x000164000c1e1500 */
.L_x_15045:
[----:B-1---5:R-:W-:Y:S01]  /*5390*/  PRMT R6, R0, 0x9910, RZ ;  /* 0x0000991000067816 */ /* 0x022fe200000000ff */
[----:B------:R-:W1:Y:S01]  /*53a0*/  LDCU.64 UR6, c[0x0][0x580] ;  /* 0x0000b000ff0677ac */ /* 0x000e620008000a00 */
[----:B------:R-:W-:Y:S02]  /*53b0*/  IABS R8, R18 ;  /* 0x0000001200087213 */ /* 0x000fe40000000000 */
[-C--:B------:R-:W-:Y:S01]  /*53c0*/  IABS R4, R6.reuse ;  /* 0x0000000600047213 */ /* 0x080fe20000000000 */
[----:B------:R-:W-:Y:S01]  /*53d0*/  UPRMT UR4, UR41, 0x9910, URZ ;  /* 0x0000991029047896 */ /* 0x000fe200080000ff */
[----:B------:R-:W-:Y:S02]  /*53e0*/  IABS R7, R6 ;  /* 0x0000000600077213 */ /* 0x000fe40000000000 */
[----:B------:R-:W2:Y:S01]  /*53f0*/  I2F.RP R0, R4 ;  /* 0x0000000400007306 */ /* 0x000ea20000209400 */
[----:B------:R-:W-:Y:S01]  /*5400*/  ISETP.GE.AND P1, PT, R18, RZ, PT ;  /* 0x000000ff1200720c */ /* 0x000fe20003f26270 */
[----:B------:R-:W-:-:S06]  /*5410*/  UISETP.GT.AND UP0, UPT, UR4, 0x9, UPT ;  /* 0x000000090400788c */ /* 0x000fcc000bf04270 */
[----:B--2---:R-:W0:Y:S02]  /*5420*/  MUFU.RCP R0, R0 ;  /* 0x0000000000007308 */ /* 0x004e240000001000 */
[----:B0--34-:R-:W-:Y:S02]  /*5430*/  IADD3 R2, PT, PT, R0, 0xffffffe, RZ ;  /* 0x0ffffffe00027810 */ /* 0x019fe40007ffe0ff */
[----:B------:R-:W-:-:S04]  /*5440*/  IADD3 R0, PT, PT, RZ, -R7, RZ ;  /* 0x80000007ff007210 */ /* 0x000fc80007ffe0ff */
        /* <DEDUP_REMOVED lines=28> */
.L_x_15076:
[----:B------:R0:W-:Y:S01]  /*5610*/  STG.E.U8 desc[UR36][R2.64], R4 ;  /* 0x0000000402007986 */ /* 0x0001e2000c101124 */
[----:B------:R-:W-:Y:S05]  /*5620*/  BRA `(.L_x_15078) ;  /* 0x0000000c00387947 */ /* 0x000fea0003800000 */
.L_x_15075:
        /* <DEDUP_REMOVED lines=9> */
.L_x_15080:
[----:B------:R0:W-:Y:S01]  /*56c0*/  STG.E desc[UR36][R2.64], R4 ;  /* 0x0000000402007986 */ /* 0x0001e2000c101924 */
[----:B------:R-:W-:Y:S05]  /*56d0*/  BRA `(.L_x_15078) ;  /* 0x0000000c000c7947 */ /* 0x000fea0003800000 */
.L_x_15079:
[----:B------:R0:W-:Y:S01]  /*56e0*/  STG.E.U16 desc[UR36][R2.64], R4 ;  /* 0x0000000402007986 */ /* 0x0001e2000c101524 */
[----:B------:R-:W-:Y:S05]  /*56f0*/  BRA `(.L_x_15078) ;  /* 0x0000000c00047947 */ /* 0x000fea0003800000 */
.L_x_15074:
        /* <DEDUP_REMOVED lines=9> */
.L_x_15082:
[----:B------:R-:W0:Y:S02]  /*5790*/  I2F.S16 R0, R4 ;  /* 0x0000000400007306 */ /* 0x000e240000101400 */
[----:B0-----:R-:W-:-:S05]  /*57a0*/  F2FP.F16.F32.PACK_AB R0, RZ, R0 ;  /* 0x00000000ff00723e */ /* 0x001fca00000000ff */
[----:B------:R0:W-:Y:S01]  /*57b0*/  STG.E.U16 desc[UR36][R2.64], R0 ;  /* 0x0000000002007986 */ /* 0x0001e2000c101524 */
[----:B------:R-:W-:Y:S05]  /*57c0*/  BRA `(.L_x_15078) ;  /* 0x0000000800d07947 */ /* 0x000fea0003800000 */
.L_x_15081:
        /* <DEDUP_REMOVED lines=10> */
.L_x_15084:
[----:B------:R-:W0:Y:S02]  /*5870*/  I2F.S16 R4, R4 ;  /* 0x0000000400047306 */ /* 0x000e240000101400 */
[----:B0-----:R-:W-:-:S04]  /*5880*/  F2FP.F16.F32.PACK_AB R5, RZ, R4 ;  /* 0x00000004ff05723e */ /* 0x001fc800000000ff */
[----:B------:R-:W-:-:S05]  /*5890*/  PRMT R5, R5, 0x5410, RZ ;  /* 0x0000541005057816 */ /* 0x000fca00000000ff */
[----:B------:R0:W-:Y:S01]  /*58a0*/  STG.E desc[UR36][R2.64], R5 ;  /* 0x0000000502007986 */ /* 0x0001e2000c101924 */
[----:B------:R-:W-:Y:S05]  /*58b0*/  BRA `(.L_x_15078) ;  /* 0x0000000800947947 */ /* 0x000fea0003800000 */
.L_x_15083:
[----:B------:R-:W0:Y:S02]  /*58c0*/  I2F.F64.S16 R4, R4 ;  /* 0x0000000400047312 */ /* 0x000e240000101c00 */
[----:B0-----:R0:W-:Y:S01]  /*58d0*/  STG.E.64 desc[UR36][R2.64], R4 ;  /* 0x0000000402007986 */ /* 0x0011e2000c101b24 */
[----:B------:R-:W-:Y:S05]  /*58e0*/  BRA `(.L_x_15078) ;  /* 0x0000000800887947 */ /* 0x000fea0003800000 */
.L_x_15073:
        /* <DEDUP_REMOVED lines=12> */
.L_x_15088:
        /* <DEDUP_REMOVED lines=18> */
.L_x_15091:
[----:B------:R-:W-:-:S04]  /*5ad0*/  SHF.R.U32.HI R5, RZ, 0x18, R7 ;  /* 0x00000018ff057819 */ /* 0x000fc80000011607 */
[----:B------:R-:W-:-:S07]  /*5ae0*/  LOP3.LUT R0, R0, 0x80, R5, 0xf8, !PT ;  /* 0x0000008000007812 */ /* 0x000fce00078ef805 */
.L_x_15090:
[----:B------:R-:W-:Y:S05]  /*5af0*/  BSYNC.RECONVERGENT B0 ;  /* 0x0000000000007941 */ /* 0x000fea0003800200 */
.L_x_15089:
[----:B------:R0:W-:Y:S01]  /*5b00*/  STG.E.U8 desc[UR36][R2.64], R0 ;  /* 0x0000000002007986 */ /* 0x0001e2000c101124 */
[----:B------:R-:W-:Y:S05]  /*5b10*/  BRA `(.L_x_15078) ;  /* 0x0000000400fc7947 */ /* 0x000fea0003800000 */
.L_x_15087:
        /* <DEDUP_REMOVED lines=18> */
.L_x_15094:
[----:B------:R-:W-:-:S04]  /*5c40*/  SHF.R.U32.HI R5, RZ, 0x18, R7 ;  /* 0x00000018ff057819 */ /* 0x000fc80000011607 */
[----:B------:R-:W-:-:S07]  /*5c50*/  LOP3.LUT R0, R0, 0x80, R5, 0xf8, !PT ;  /* 0x0000008000007812 */ /* 0x000fce00078ef805 */
.L_x_15093:
[----:B------:R-:W-:Y:S05]  /*5c60*/  BSYNC.RECONVERGENT B0 ;  /* 0x0000000000007941 */ /* 0x000fea0003800200 */
.L_x_15092:
[----:B------:R0:W-:Y:S01]  /*5c70*/  STG.E.U8 desc[UR36][R2.64], R0 ;  /* 0x0000000002007986 */ /* 0x0001e2000c101124 */
[----:B------:R-:W-:Y:S05]  /*5c80*/  BRA `(.L_x_15078) ;  /* 0x0000000400a07947 */ /* 0x000fea0003800000 */
.L_x_15086:
        /* <DEDUP_REMOVED lines=22> */
.L_x_15096:
[----:B------:R-:W-:-:S05]  /*5df0*/  SHF.R.S32.HI R5, RZ, 0x1f, R4 ;  /* 0x0000001fff057819 */ /* 0x000fca0000011404 */
[----:B------:R0:W-:Y:S01]  /*5e00*/  STG.E.64 desc[UR36][R2.64], R4 ;  /* 0x0000000402007986 */ /* 0x0001e2000c101b24 */
[----:B------:R-:W-:Y:S05]  /*5e10*/  BRA `(.L_x_15078) ;  /* 0x00000004003c7947 */ /* 0x000fea0003800000 */
.L_x_15095:
[----:B------:R0:W-:Y:S01]  /*5e20*/  STG.E desc[UR36][R2.64], R4 ;  /* 0x0000000402007986 */ /* 0x0001e2000c101924 */
[----:B------:R-:W-:Y:S05]  /*5e30*/  BRA `(.L_x_15078) ;  /* 0x0000000400347947 */ /* 0x000fea0003800000 */
.L_x_15085:
        /* <DEDUP_REMOVED lines=10> */
.L_x_15098:
[----:B------:R-:W-:Y:S01]  /*5ee0*/  CS2R R6, SRZ ;  /* 0x0000000000067805 */ /* 0x000fe2000001ff00 */
[----:B------:R-:W0:Y:S04]  /*5ef0*/  I2F.F64.S16 R4, R4 ;  /* 0x0000000400047312 */ /* 0x000e280000101c00 */
[----:B0-----:R4:W-:Y:S01]  /*5f00*/  STG.E.128 desc[UR36][R2.64], R4 ;  /* 0x0000000402007986 */ /* 0x0019e2000c101d24 */
[----:B------:R-:W-:Y:S05]  /*5f10*/  BRA `(.L_x_15078) ;  /* 0x0000000000fc7947 */ /* 0x000fea0003800000 */
.L_x_15097:
[----:B------:R-:W-:-:S09]  /*5f20*/  UISETP.NE.AND UP0, UPT, UR4, 0xf, UPT ;  /* 0x0000000f0400788c */ /* 0x000fd2000bf05270 */
[----:B------:R-:W-:Y:S05]  /*5f30*/  BRA.U !UP0, `(.L_x_15099) ;  /* 0x0000000108e87547 */ /* 0x000fea000b800000 */
[----:B------:R-:W-:-:S09]  /*5f40*/  UISETP.NE.AND UP0, UPT, UR4, 0x17, UPT ;  /* 0x000000170400788c */ /* 0x000fd2000bf05270 */
[----:B------:R-:W-:Y:S05]  /*5f50*/  BRA.U !UP0, `(.L_x_15100) ;  /* 0x0000000108907547 */ /* 0x000fea000b800000 */
[----:B------:R-:W-:-:S09]  /*5f60*/  UISETP.NE.AND UP0, UPT, UR4, 0x18, UPT ;  /* 0x000000180400788c */ /* 0x000fd2000bf05270 */
[----:B------:R-:W-:Y:S05]  /*5f70*/  BRA.U !UP0, `(.L_x_15101) ;  /* 0x0000000108447547 */ /* 0x000fea000b800000 */
.L_x_15077:
        /* <DEDUP_REMOVED lines=16> */
.L_x_15102:
[----:B------:R-:W-:Y:S05]  /*6080*/  BRA `(.L_x_15078) ;  /* 0x0000000000a07947 */ /* 0x000fea0003800000 */
.L_x_15101:
        /* <DEDUP_REMOVED lines=13> */
.L_x_15104:
[----:B------:R-:W-:Y:S05]  /*6160*/  BSYNC.RECONVERGENT B0 ;  /* 0x0000000000007941 */ /* 0x000fea0003800200 */
.L_x_15103:
[----:B------:R-:W-:-:S05]  /*6170*/  LOP3.LUT R5, R0, 0x80, R5, 0xf8, !PT ;  /* 0x0000008000057812 */ /* 0x000fca00078ef805 */
[----:B------:R2:W-:Y:S01]  /*6180*/  STG.E.U8 desc[UR36][R2.64], R5 ;  /* 0x0000000502007986 */ /* 0x0005e2000c101124 */
[----:B------:R-:W-:Y:S05]  /*6190*/  BRA `(.L_x_15078) ;  /* 0x00000000005c7947 */ /* 0x000fea0003800000 */
.L_x_15100:
        /* <DEDUP_REMOVED lines=12> */
.L_x_15106:
[----:B------:R-:W-:Y:S01]  /*6260*/  IMAD.MOV.U32 R0, RZ, RZ, 0x7f ;  /* 0x0000007fff007424 */ /* 0x000fe200078e00ff */
[----:B------:R-:W-:-:S04]  /*6270*/  ISETP.GT.U32.AND P0, PT, R5, 0x7f800000, PT ;  /* 0x7f8000000500780c */ /* 0x000fc80003f04070 */
[----:B------:R-:W-:-:S09]  /*6280*/  SEL R0, R0, 0x7c, P0 ;  /* 0x0000007c00007807 */ /* 0x000fd20000000000 */
.L_x_15107:
[----:B------:R-:W-:Y:S05]  /*6290*/  BSYNC.RECONVERGENT B0 ;  /* 0x0000000000007941 */ /* 0x000fea0003800200 */
.L_x_15105:
[----:B------:R-:W-:-:S04]  /*62a0*/  SHF.R.U32.HI R5, RZ, 0x18, R7 ;  /* 0x00000018ff057819 */ /* 0x000fc80000011607 */
[----:B------:R-:W-:-:S05]  /*62b0*/  LOP3.LUT R5, R0, 0x80, R5, 0xf8, !PT ;  /* 0x0000008000057812 */ /* 0x000fca00078ef805 */
[----:B------:R1:W-:Y:S01]  /*62c0*/  STG.E.U8 desc[UR36][R2.64], R5 ;  /* 0x0000000502007986 */ /* 0x0003e2000c101124 */
[----:B------:R-:W-:Y:S05]  /*62d0*/  BRA `(.L_x_15078) ;  /* 0x00000000000c7947 */ /* 0x000fea0003800000 */
.L_x_15099:
[----:B------:R-:W0:Y:S02]  /*62e0*/  I2F.S16 R0, R4 ;  /* 0x0000000400007306 */ /* 0x000e240000101400 */
[----:B0-----:R-:W-:-:S05]  /*62f0*/  F2FP.BF16.F32.PACK_AB R0, RZ, R0 ;  /* 0x00000000ff00723e */ /* 0x001fca00000010ff */
[----:B------:R0:W-:Y:S02]  /*6300*/  STG.E.U16 desc[UR36][R2.64], R0 ;  /* 0x0000000002007986 */ /* 0x0001e4000c101524 */
.L_x_15078:
[----:B------:R-:W-:-:S07]  /*6310*/  VIADD R17, R17, 0x80 ;  /* 0x0000008011117836 */ /* 0x000fce0000000000 */
.L_x_15038:
[----:B------:R-:W-:Y:S05]  /*6320*/  BSYNC.RECONVERGENT B6 ;  /* 0x0000000000067941 */ /* 0x000fea0003800200 */
.L_x_15037:
        /* <DEDUP_REMOVED lines=307> */
.L_x_15110:
        /* <DEDUP_REMOVED lines=16> */
.L_x_15114:
[----:B------:R0:W5:Y:S01]  /*7760*/  LDG.E.U8 R0, desc[UR36][R2.64] ;  /* 0x0000002402007981 */ /* 0x000162000c1e1100 */
[----:B------:R-:W-:Y:S05]  /*7770*/  BRA `(.L_x_15116) ;  /* 0x0000000c004c7947 */ /* 0x000fea0003800000 */
.L_x_15113:
        /* <DEDUP_REMOVED lines=8> */
.L_x_15118:
[----:B------:R3:W5:Y:S01]  /*7800*/  LDG.E.U16 R0, desc[UR36][R2.64] ;  /* 0x0000002402007981 */ /* 0x000762000c1e1500 */
[----:B------:R-:W-:Y:S05]  /*7810*/  BRA `(.L_x_15116) ;  /* 0x0000000c00247947 */ /* 0x000fea0003800000 */
.L_x_15117:
[----:B------:R0:W5:Y:S01]  /*7820*/  LDG.E.U16 R0, desc[UR36][R2.64] ;  /* 0x0000002402007981 */ /* 0x000162000c1e1500 */
[----:B------:R-:W-:Y:S05]  /*7830*/  BRA `(.L_x_15116) ;  /* 0x0000000c001c7947 */ /* 0x000fea0003800000 */
.L_x_15112:
        /* <DEDUP_REMOVED lines=9> */
.L_x_15120:
[----:B------:R-:W2:Y:S02]  /*78d0*/  LDG.E.U16 R4, desc[UR36][R2.64] ;  /* 0x0000002402047981 */ /* 0x000ea4000c1e1500 */
[----:B--2---:R-:W-:-:S06]  /*78e0*/  HADD2.F32 R4, -RZ, R4.H0_H0 ;  /* 0x20000004ff047230 */ /* 0x004fcc0000004100 */
[----:B------:R-:W0:Y:S02]  /*78f0*/  F2I.FTZ.TRUNC.NTZ R4, R4 ;  /* 0x0000000400047305 */ /* 0x000e24000021f100 */
[----:B0-----:R-:W-:Y:S01]  /*7900*/  PRMT R0, R4, 0x7610, R0 ;  /* 0x0000761004007816 */ /* 0x001fe20000000000 */
[----:B------:R-:W-:Y:S06]  /*7910*/  BRA `(.L_x_15116) ;  /* 0x0000000800e47947 */ /* 0x000fec0003800000 */
.L_x_15119:
        /* <DEDUP_REMOVED lines=9> */
.L_x_15122:
[----:B------:R-:W2:Y:S02]  /*79b0*/  LDG.E.U16 R2, desc[UR36][R2.64] ;  /* 0x0000002402027981 */ /* 0x000ea4000c1e1500 */
[----:B--2---:R-:W-:-:S06]  /*79c0*/  HADD2.F32 R4, -RZ, R2.H0_H0 ;  /* 0x20000002ff047230 */ /* 0x004fcc0000004100 */
[----:B------:R-:W0:Y:S02]  /*79d0*/  F2I.FTZ.TRUNC.NTZ R4, R4 ;  /* 0x0000000400047305 */ /* 0x000e24000021f100 */
[----:B0-----:R-:W-:Y:S01]  /*79e0*/  PRMT R0, R4, 0x7610, R0 ;  /* 0x0000761004007816 */ /* 0x001fe20000000000 */
[----:B------:R-:W-:Y:S06]  /*79f0*/  BRA `(.L_x_15116) ;  /* 0x0000000800ac7947 */ /* 0x000fec0003800000 */
.L_x_15121:
[----:B------:R-:W2:Y:S02]  /*7a00*/  LDG.E.64 R2, desc[UR36][R2.64] ;  /* 0x0000002402027981 */ /* 0x000ea4000c1e1b00 */
[----:B--2---:R0:W1:Y:S02]  /*7a10*/  F2I.F64.TRUNC R0, R2 ;  /* 0x0000000200007311 */ /* 0x004064000030d100 */
[----:B01----:R-:W-:Y:S05]  /*7a20*/  BRA `(.L_x_15116) ;  /* 0x0000000800a07947 */ /* 0x003fea0003800000 */
.L_x_15111:
        /* <DEDUP_REMOVED lines=12> */
.L_x_15125:
[----:B------:R-:W2:Y:S02]  /*7af0*/  LDG.E.64 R2, desc[UR36][R2.64] ;  /* 0x0000002402027981 */ /* 0x000ea4000c1e1b00 */
[----:B--2---:R0:W1:Y:S02]  /*7b00*/  F2I.F64.TRUNC R0, R2 ;  /* 0x0000000200007311 */ /* 0x004064000030d100 */
[----:B01----:R-:W-:Y:S05]  /*7b10*/  BRA `(.L_x_15116) ;  /* 0x0000000800647947 */ /* 0x003fea0003800000 */
.L_x_15124:
        /* <DEDUP_REMOVED lines=27> */
.L_x_15127:
        /* <DEDUP_REMOVED lines=14> */
.L_x_15126:
[----:B------:R-:W2:Y:S02]  /*7db0*/  LDG.E.U16 R4, desc[UR36][R2.64] ;  /* 0x0000002402047981 */ /* 0x000ea4000c1e1500 */
[----:B--2---:R-:W-:-:S06]  /*7dc0*/  IMAD.U32 R4, R4, 0x10000, RZ ;  /* 0x0001000004047824 */ /* 0x004fcc00078e00ff */
[----:B------:R-:W0:Y:S02]  /*7dd0*/  F2I.FTZ.TRUNC.NTZ R4, R4 ;  /* 0x0000000400047305 */ /* 0x000e24000021f100 */
[----:B0-----:R-:W-:Y:S01]  /*7de0*/  PRMT R0, R4, 0x7610, R0 ;  /* 0x0000761004007816 */ /* 0x001fe20000000000 */
[----:B------:R-:W-:Y:S06]  /*7df0*/  BRA `(.L_x_15116) ;  /* 0x0000000400ac7947 */ /* 0x000fec0003800000 */
.L_x_15123:
        /* <DEDUP_REMOVED lines=10> */
.L_x_15130:
        /* <DEDUP_REMOVED lines=21> */
.L_x_15134:
[----:B------:R-:W-:Y:S05]  /*7ff0*/  BSYNC.RECONVERGENT B1 ;  /* 0x0000000000017941 */ /* 0x000fea0003800200 */
.L_x_15133:
[----:B------:R-:W-:Y:S01]  /*8000*/  IMAD.SHL.U32 R0, R0, 0x100000, RZ ;  /* 0x0010000000007824 */ /* 0x000fe200078e00ff */
[----:B------:R-:W-:-:S04]  /*8010*/  LEA R2, R2, 0x3b800000, 0x17 ;  /* 0x3b80000002027811 */ /* 0x000fc800078eb8ff */
[----:B------:R-:W-:-:S07]  /*8020*/  LOP3.LUT R4, R2, R0, R7, 0xfe, !PT ;  /* 0x0000000002047212 */ /* 0x000fce00078efe07 */
.L_x_15132:
[----:B------:R-:W-:Y:S05]  /*8030*/  BSYNC.RECONVERGENT B0 ;  /* 0x0000000000007941 */ /* 0x000fea0003800200 */
.L_x_15131:
[----:B------:R-:W0:Y:S02]  /*8040*/  F2I.FTZ.TRUNC.NTZ R4, R4 ;  /* 0x0000000400047305 */ /* 0x000e24000021f100 */
[----:B0-----:R-:W-:Y:S01]  /*8050*/  PRMT R0, R4, 0x7610, R0 ;  /* 0x0000761004007816 */ /* 0x001fe20000000000 */
[----:B------:R-:W-:Y:S06]  /*8060*/  BRA `(.L_x_15116) ;  /* 0x0000000400107947 */ /* 0x000fec0003800000 */
.L_x_15129:
        /* <DEDUP_REMOVED lines=21> */
.L_x_15138:
[----:B------:R-:W-:Y:S05]  /*81c0*/  BSYNC.RECONVERGENT B1 ;  /* 0x0000000000017941 */ /* 0x000fea0003800200 */
.L_x_15137:
[----:B------:R-:W-:Y:S02]  /*81d0*/  SHF.L.U32 R0, R0, 0x15, RZ ;  /* 0x0000001500007819 */ /* 0x000fe400000006ff */
[----:B------:R-:W-:-:S04]  /*81e0*/  LEA R2, R2, 0x37800000, 0x17 ;  /* 0x3780000002027811 */ /* 0x000fc800078eb8ff */
[----:B------:R-:W-:-:S07]  /*81f0*/  LOP3.LUT R4, R2, R0, R7, 0xfe, !PT ;  /* 0x0000000002047212 */ /* 0x000fce00078efe07 */
.L_x_15136:
[----:B------:R-:W-:Y:S05]  /*8200*/  BSYNC.RECONVERGENT B0 ;  /* 0x0000000000007941 */ /* 0x000fea0003800200 */
.L_x_15135:
[----:B------:R-:W0:Y:S02]  /*8210*/  F2I.FTZ.TRUNC.NTZ R4, R4 ;  /* 0x0000000400047305 */ /* 0x000e24000021f100 */
[----:B0-----:R-:W-:Y:S01]  /*8220*/  PRMT R0, R4, 0x7610, R0 ;  /* 0x0000761004007816 */ /* 0x001fe20000000000 */
[----:B------:R-:W-:Y:S06]  /*8230*/  BRA `(.L_x_15116) ;  /* 0x00000000009c7947 */ /* 0x000fec0003800000 */
.L_x_15128:
        /* <DEDUP_REMOVED lines=14> */
.L_x_15142:
[----:B------:R-:W-:Y:S05]  /*8320*/  BSYNC.RECONVERGENT B0 ;  /* 0x0000000000007941 */ /* 0x000fea0003800200 */
.L_x_15141:
[----:B------:R-:W0:Y:S02]  /*8330*/  F2I.FTZ.TRUNC.NTZ R4, R4 ;  /* 0x0000000400047305 */ /* 0x000e24000021f100 */
[----:B0-----:R-:W-:Y:S01]  /*8340*/  PRMT R0, R4, 0x7610, R0 ;  /* 0x0000761004007816 */ /* 0x001fe20000000000 */
[----:B------:R-:W-:Y:S06]  /*8350*/  BRA `(.L_x_15116) ;  /* 0x0000000000547947 */ /* 0x000fec0003800000 */
.L_x_15115:
        /* <DEDUP_REMOVED lines=16> */
.L_x_15143:
[----:B------:R-:W-:Y:S01]  /*8460*/  PRMT R0, RZ, 0x7610, R0 ;  /* 0x00007610ff007816 */ /* 0x000fe20000000000 */
[----:B------:R-:W-:Y:S06]  /*8470*/  BRA `(.L_x_15116) ;  /* 0x00000000000c7947 */ /* 0x000fec0003800000 */
.L_x_15140:
[----:B------:R1:W5:Y:S01]  /*8480*/  LDG.E.U16 R0, desc[UR36][R2.64] ;  /* 0x0000002402007981 */ /* 0x000362000c1e1500 */
[----:B------:R-:W-:Y:S05]  /*8490*/  BRA `(.L_x_15116) ;  /* 0x0000000000047947 */ /* 0x000fea0003800000 */
.L_x_15139:
[----:B------:R2:W5:Y:S02]  /*84a0*/  LDG.E.U16 R0, desc[UR36][R2.64] ;  /* 0x0000002402007981 */ /* 0x000564000c1e1500 */
.L_x_15116:
[----:B-1---5:R-:W-:Y:S01]  /*84b0*/  PRMT R6, R0, 0x9910, RZ ;  /* 0x0000991000067816 */ /* 0x022fe200000000ff */
[----:B------:R-:W1:Y:S01]  /*84c0*/  LDCU.64 UR6, c[0x0][0x580] ;  /* 0x0000b000ff0677ac */ /* 0x000e620008000a00 */
[----:B------:R-:W-:Y:S02]  /*84d0*/  IABS R8, R18 ;  /* 0x0000001200087213 */ /* 0x000fe40000000000 */
[-C--:B------:R-:W-:Y:S01]  /*84e0*/  IABS R4, R6.reuse ;  /* 0x0000000600047213 */ /* 0x080fe20000000000 */
[----:B------:R-:W-:Y:S01]  /*84f0*/  UPRMT UR4, UR41, 0x9910, URZ ;  /* 0x0000991029047896 */ /* 0x000fe200080000ff */
[----:B------:R-:W-:Y:S02]  /*8500*/  IABS R7, R6 ;  /* 0x0000000600077213 */ /* 0x000fe40000000000 */
[----:B------:R-:W0:Y:S01]  /*8510*/  I2F.RP R0, R4 ;  /* 0x0000000400007306 */ /* 0x000e220000209400 */
[----:B------:R-:W-:Y:S01]  /*8520*/  ISETP.GE.AND P1, PT, R18, RZ, PT ;  /* 0x000000ff1200720c */ /* 0x000fe20003f26270 */
[----:B------:R-:W-:-:S06]  /*8530*/  UISETP.GT.AND UP0, UPT, UR4, 0x9, UPT ;  /* 0x000000090400788c */ /* 0x000fcc000bf04270 */
[----:B0-----:R-:W2:Y:S02]  /*8540*/  MUFU.RCP R0, R0 ;  /* 0x0000000000007308 */ /* 0x001ea40000001000 */
[----:B--234-:R-:W-:Y:S02]  /*8550*/  VIADD R2, R0, 0xffffffe ;  /* 0x0ffffffe00027836 */ /* 0x01cfe40000000000 */
[----:B------:R-:W-:-:S04]  /*8560*/  IMAD.MOV R0, RZ, RZ, -R7 ;  /* 0x000000ffff007224 */ /* 0x000fc800078e0a07 */
[----:B------:R0:W2:Y:S02]  /*8570*/  F2I.FTZ.U32.TRUNC.NTZ R3, R2 ;  /* 0x0000000200037305 */ /* 0x0000a4000021f000 */
[----:B0-----:R-:W-:Y:S01]  /*8580*/  MOV R2, RZ ;  /* 0x000000ff00027202 */ /* 0x001fe20000000f00 */
        /* <DEDUP_REMOVED lines=26> */
.L_x_15147:
[----:B------:R4:W-:Y:S01]  /*8730*/  STG.E.U8 desc[UR36][R2.64], R4 ;  /* 0x0000000402007986 */ /* 0x0009e2000c101124 */
[----:B------:R-:W-:Y:S05]  /*8740*/  BRA `(.L_x_15149) ;  /* 0x0000000c00387947 */ /* 0x000fea0003800000 */
.L_x_15146:
        /* <DEDUP_REMOVED lines=9> */
.L_x_15151:
[----:B------:R2:W-:Y:S01]  /*87e0*/  STG.E desc[UR36][R2.64], R4 ;  /* 0x0000000402007986 */ /* 0x0005e2000c101924 */
[----:B------:R-:W-:Y:S05]  /*87f0*/  BRA `(.L_x_15149) ;  /* 0x0000000c000c7947 */ /* 0x000fea0003800000 */
.L_x_15150:
[----:B------:R0:W-:Y:S01]  /*8800*/  STG.E.U16 desc[UR36][R2.64], R4 ;  /* 0x0000000402007986 */ /* 0x0001e2000c101524 */
[----:B------:R-:W-:Y:S05]  /*8810*/  BRA `(.L_x_15149) ;  /* 0x0000000c00047947 */ /* 0x000fea0003800000 */
.L_x_15145:
        /* <DEDUP_REMOVED lines=9> */
.L_x_15153:
[----:B------:R-:W0:Y:S02]  /*88b0*/  I2F.S16 R0, R4 ;  /* 0x0000000400007306 */ /* 0x000e240000101400 */
[----:B0-----:R-:W-:-:S05]  /*88c0*/  F2FP.F16.F32.PACK_AB R0, RZ, R0 ;  /* 0x00000000ff00723e */ /* 0x001fca00000000ff */
[----:B------:R0:W-:Y:S01]  /*88d0*/  STG.E.U16 desc[UR36][R2.64], R0 ;  /* 0x0000000002007986 */ /* 0x0001e2000c101524 */
[----:B------:R-:W-:Y:S05]  /*88e0*/  BRA `(.L_x_15149) ;  /* 0x0000000800d07947 */ /* 0x000fea0003800000 */
.L_x_15152:
        /* <DEDUP_REMOVED lines=10> */
.L_x_15155:
[----:B------:R-:W0:Y:S02]  /*8990*/  I2F.S16 R4, R4 ;  /* 0x0000000400047306 */ /* 0x000e240000101400 */
[----:B0-----:R-:W-:-:S04]  /*89a0*/  F2FP.F16.F32.PACK_AB R5, RZ, R4 ;  /* 0x00000004ff05723e */ /* 0x001fc800000000ff */
[----:B------:R-:W-:-:S05]  /*89b0*/  PRMT R5, R5, 0x5410, RZ ;  /* 0x0000541005057816 */ /* 0x000fca00000000ff */
[----:B------:R0:W-:Y:S01]  /*89c0*/  STG.E desc[UR36][R2.64], R5 ;  /* 0x0000000502007986 */ /* 0x0001e2000c101924 */
[----:B------:R-:W-:Y:S05]  /*89d0*/  BRA `(.L_x_15149) ;  /* 0x0000000800947947 */ /* 0x000fea0003800000 */
.L_x_15154:
[----:B------:R-:W0:Y:S02]  /*89e0*/  I2F.F64.S16 R4, R4 ;  /* 0x0000000400047312 */ /* 0x000e240000101c00 */
[----:B0-----:R0:W-:Y:S01]  /*89f0*/  STG.E.64 desc[UR36][R2.64], R4 ;  /* 0x0000000402007986 */ /* 0x0011e2000c101b24 */
[----:B------:R-:W-:Y:S05]  /*8a00*/  BRA `(.L_x_15149) ;  /* 0x0000000800887947 */ /* 0x000fea0003800000 */
.L_x_15144:
        /* <DEDUP_REMOVED lines=12> */
.L_x_15159:
        /* <DEDUP_REMOVED lines=18> */
.L_x_15162:
[----:B------:R-:W-:-:S04]  /*8bf0*/  SHF.R.U32.HI R5, RZ, 0x18, R7 ;  /* 0x00000018ff057819 */ /* 0x000fc80000011607 */
[----:B------:R-:W-:-:S07]  /*8c00*/  LOP3.LUT R0, R0, 0x80, R5, 0xf8, !PT ;  /* 0x0000008000007812 */ /* 0x000fce00078ef805 */
.L_x_15161:
[----:B------:R-:W-:Y:S05]  /*8c10*/  BSYNC.RECONVERGENT B0 ;  /* 0x0000000000007941 */ /* 0x000fea0003800200 */
.L_x_15160:
[----:B------:R0:W-:Y:S01]  /*8c20*/  STG.E.U8 desc[UR36][R2.64], R0 ;  /* 0x0000000002007986 */ /* 0x0001e2000c101124 */
[----:B------:R-:W-:Y:S05]  /*8c30*/  BRA `(.L_x_15149) ;  /* 0x0000000400fc7947 */ /* 0x000fea0003800000 */
.L_x_15158:
        /* <DEDUP_REMOVED lines=18> */
.L_x_15165:
[----:B------:R-:W-:-:S04]  /*8d60*/  SHF.R.U32.HI R5, RZ, 0x18, R7 ;  /* 0x00000018ff057819 */ /* 0x000fc80000011607 */
[----:B------:R-:W-:-:S07]  /*8d70*/  LOP3.LUT R0, R0, 0x80, R5, 0xf8, !PT ;  /* 0x0000008000007812 */ /* 0x000fce00078ef805 */
.L_x_15164:
[----:B------:R-:W-:Y:S05]  /*8d80*/  BSYNC.RECONVERGENT B0 ;  /* 0x0000000000007941 */ /* 0x000fea0003800200 */
.L_x_15163:
[----:B------:R0:W-:Y:S01]  /*8d90*/  STG.E.U8 desc[UR36][R2.64], R0 ;  /* 0x0000000002007986 */ /* 0x0001e2000c101124 */
[----:B------:R-:W-:Y:S05]  /*8da0*/  BRA `(.L_x_15149) ;  /* 0x0000000400a07947 */ /* 0x000fea0003800000 */
.L_x_15157:
        /* <DEDUP_REMOVED lines=22> */
.L_x_15167:
[----:B------:R-:W-:-:S05]  /*8f10*/  SHF.R.S32.HI R5, RZ, 0x1f, R4 ;  /* 0x0000001fff057819 */ /* 0x000fca0000011404 */
[----:B------:R0:W-:Y:S01]  /*8f20*/  STG.E.64 desc[UR36][R2.64], R4 ;  /* 0x0000000402007986 */ /* 0x0001e2000c101b24 */
[----:B------:R-:W-:Y:S05]  /*8f30*/  BRA `(.L_x_15149) ;  /* 0x00000004003c7947 */ /* 0x000fea0003800000 */
.L_x_15166:
[----:B------:R0:W-:Y:S01]  /*8f40*/  STG.E desc[UR36][R2.64], R4 ;  /* 0x0000000402007986 */ /* 0x0001e2000c101924 */
[----:B------:R-:W-:Y:S05]  /*8f50*/  BRA `(.L_x_15149) ;  /* 0x0000000400347947 */ /* 0x000fea0003800000 */
.L_x_15156:
        /* <DEDUP_REMOVED lines=10> */
.L_x_15169:
[----:B------:R-:W-:Y:S01]  /*9000*/  CS2R R6, SRZ ;  /* 0x0000000000067805 */ /* 0x000fe2000001ff00 */
[----:B------:R-:W0:Y:S04]  /*9010*/  I2F.F64.S16 R4, R4 ;  /* 0x0000000400047312 */ /* 0x000e280000101c00 */
[----:B0-----:R0:W-:Y:S01]  /*9020*/  STG.E.128 desc[UR36][R2.64], R4 ;  /* 0x0000000402007986 */ /* 0x0011e2000c101d24 */
[----:B------:R-:W-:Y:S05]  /*9030*/  BRA `(.L_x_15149) ;  /* 0x0000000000fc7947 */ /* 0x000fea0003800000 */
.L_x_15168:
[----:B------:R-:W-:-:S09]  /*9040*/  UISETP.NE.AND UP0, UPT, UR4, 0xf, UPT ;  /* 0x0000000f0400788c */ /* 0x000fd2000bf05270 */
[----:B------:R-:W-:Y:S05]  /*9050*/  BRA.U !UP0, `(.L_x_15170) ;  /* 0x0000000108e87547 */ /* 0x000fea000b800000 */
[----:B------:R-:W-:-:S09]  /*9060*/  UISETP.NE.AND UP0, UPT, UR4, 0x17, UPT ;  /* 0x000000170400788c */ /* 0x000fd2000bf05270 */
[----:B------:R-:W-:Y:S05]  /*9070*/  BRA.U !UP0, `(.L_x_15171) ;  /* 0x0000000108907547 */ /* 0x000fea000b800000 */
[----:B------:R-:W-:-:S09]  /*9080*/  UISETP.NE.AND UP0, UPT, UR4, 0x18, UPT ;  /* 0x000000180400788c */ /* 0x000fd2000bf05270 */
[----:B------:R-:W-:Y:S05]  /*9090*/  BRA.U !UP0, `(.L_x_15172) ;  /* 0x0000000108447547 */ /* 0x000fea000b800000 */
.L_x_15148:
        /* <DEDUP_REMOVED lines=16> */
.L_x_15173:
[----:B------:R-:W-:Y:S05]  /*91a0*/  BRA `(.L_x_15149) ;  /* 0x0000000000a07947 */ /* 0x000fea0003800000 */
.L_x_15172:
        /* <DEDUP_REMOVED lines=13> */
.L_x_15175:
[----:B------:R-:W-:Y:S05]  /*9280*/  BSYNC.RECONVERGENT B0 ;  /* 0x0000000000007941 */ /* 0x000fea0003800200 */
.L_x_15174:
[----:B------:R-:W-:-:S05]  /*9290*/  LOP3.LUT R5, R0, 0x80, R5, 0xf8, !PT ;  /* 0x0000008000057812 */ /* 0x000fca00078ef805 */
[----:B------:R0:W-:Y:S01]  /*92a0*/  STG.E.U8 desc[UR36][R2.64], R5 ;  /* 0x0000000502007986 */ /* 0x0001e2000c101124 */
[----:B------:R-:W-:Y:S05]  /*92b0*/  BRA `(.L_x_15149) ;  /* 0x00000000005c7947 */ /* 0x000fea0003800000 */
.L_x_15171:
        /* <DEDUP_REMOVED lines=12> */
.L_x_15177:
[----:B------:R-:W-:Y:S01]  /*9380*/  IMAD.MOV.U32 R0, RZ, RZ, 0x7f ;  /* 0x0000007fff007424 */ /* 0x000fe200078e00ff */
[----:B------:R-:W-:-:S04]  /*9390*/  ISETP.GT.U32.AND P0, PT, R5, 0x7f800000, PT ;  /* 0x7f8000000500780c */ /* 0x000fc80003f04070 */
[----:B------:R-:W-:-:S09]  /*93a0*/  SEL R0, R0, 0x7c, P0 ;  /* 0x0000007c00007807 */ /* 0x000fd20000000000 */
.L_x_15178:
[----:B------:R-:W-:Y:S05]  /*93b0*/  BSYNC.RECONVERGENT B0 ;  /* 0x0000000000007941 */ /* 0x000fea0003800200 */
.L_x_15176:
[----:B------:R-:W-:-:S04]  /*93c0*/  SHF.R.U32.HI R5, RZ, 0x18, R7 ;  /* 0x00000018ff057819 */ /* 0x000fc80000011607 */
[----:B------:R-:W-:-:S05]  /*93d0*/  LOP3.LUT R5, R0, 0x80, R5, 0xf8, !PT ;  /* 0x0000008000057812 */ /* 0x000fca00078ef805 */
[----:B------:R0:W-:Y:S01]  /*93e0*/  STG.E.U8 desc[UR36][R2.64], R5 ;  /* 0x0000000502007986 */ /* 0x0001e2000c101124 */
[----:B------:R-:W-:Y:S05]  /*93f0*/  BRA `(.L_x_15149) ;  /* 0x00000000000c7947 */ /* 0x000fea0003800000 */
.L_x_15170:
[----:B------:R-:W0:Y:S02]  /*9400*/  I2F.S16 R0, R4 ;  /* 0x0000000400007306 */ /* 0x000e240000101400 */
[----:B0-----:R-:W-:-:S05]  /*9410*/  F2FP.BF16.F32.PACK_AB R0, RZ, R0 ;  /* 0x00000000ff00723e */ /* 0x001fca00000010ff */
[----:B------:R0:W-:Y:S02]  /*9420*/  STG.E.U16 desc[UR36][R2.64], R0 ;  /* 0x0000000002007986 */ /* 0x0001e4000c101524 */
.L_x_15149:
[----:B------:R-:W-:-:S07]  /*9430*/  IADD3 R17, PT, PT, R17, 0x80, RZ ;  /* 0x0000008011117810 */ /* 0x000fce0007ffe0ff */
.L_x_15109:
[----:B------:R-:W-:Y:S05]  /*9440*/  BSYNC.RECONVERGENT B6 ;  /* 0x0000000000067941 */ /* 0x000fea0003800200 */
.L_x_15108:
[----:B------:R-:W5:Y:S02]  /*9450*/  LDCU UR4, c[0x0][0x380] ;  /* 0x00007000ff0477ac */ /* 0x000f640008000800 */
[----:B-----5:R-:W-:-:S13]  /*9460*/  ISETP.GE.AND P0, PT, R17, UR4, PT ;  /* 0x0000000411007c0c */ /* 0x020fda000bf06270 */
[----:B------:R-:W-:Y:S05]  /*9470*/  @P0 EXIT ;  /* 0x000000000000094d */ /* 0x000fea0003800000 */
        /* <DEDUP_REMOVED lines=303> */
.L_x_15179:
[----:B------:R-:W0:Y:S01]  /*a770*/  LDCU.128 UR8, c[0x0][0x580] ;  /* 0x0000b000ff0877ac */ /* 0x000e220008000c00 */
[----:B------:R-:W-:-:S04]  /*a780*/  UPRMT UR4, UR42, 0x9910, URZ ;  /* 0x000099102a047896 */ /* 0x000fc800080000ff */
[----:B------:R-:W-:Y:S01]  /*a790*/  UISETP.GT.AND UP0, UPT, UR4, 0x9, UPT ;  /* 0x000000090400788c */ /* 0x000fe2000bf04270 */
[----:B0-----:R-:W-:Y:S02]  /*a7a0*/  IADD3 R16, P0, PT, R16, UR8, RZ ;  /* 0x0000000810107c10 */ /* 0x001fe4000ff1e0ff */
[----:B-1234-:R-:W-:-:S03]  /*a7b0*/  IADD3 R2, P1, PT, R0, UR10, RZ ;  /* 0x0000000a00027c10 */ /* 0x01efc6000ff3e0ff */
        /* <DEDUP_REMOVED lines=13> */
.L_x_15183:
[----:B------:R0:W5:Y:S01]  /*a890*/  LDG.E.U8 R0, desc[UR36][R2.64] ;  /* 0x0000002402007981 */ /* 0x000162000c1e1100 */
[----:B------:R-:W-:Y:S05]  /*a8a0*/  BRA `(.L_x_15185) ;  /* 0x0000000c004c7947 */ /* 0x000fea0003800000 */
.L_x_15182:
        /* <DEDUP_REMOVED lines=8> */
.L_x_15187:
[----:B------:R0:W5:Y:S01]  /*a930*/  LDG.E.U16 R0, desc[UR36][R2.64] ;  /* 0x0000002402007981 */ /* 0x000162000c1e1500 */
[----:B------:R-:W-:Y:S05]  /*a940*/  BRA `(.L_x_15185) ;  /* 0x0000000c00247947 */ /* 0x000fea0003800000 */
.L_x_15186:
[----:B------:R0:W5:Y:S01]  /*a950*/  LDG.E.U16 R0, desc[UR36][R2.64] ;  /* 0x0000002402007981 */ /* 0x000162000c1e1500 */
[----:B------:R-:W-:Y:S05]  /*a960*/  BRA `(.L_x_15185) ;  /* 0x0000000c001c7947 */ /* 0x000fea0003800000 */
.L_x_15181:
        /* <DEDUP_REMOVED lines=9> */
.L_x_15189:
[----:B------:R-:W2:Y:S02]  /*aa00*/  LDG.E.U16 R4, desc[UR36][R2.64] ;  /* 0x0000002402047981 */ /* 0x000ea4000c1e1500 */
[----:B--2---:R-:W-:-:S06]  /*aa10*/  HADD2.F32 R4, -RZ, R4.H0_H0 ;  /* 0x20000004ff047230 */ /* 0x004fcc0000004100 */
[----:B------:R-:W0:Y:S02]  /*aa20*/  F2I.FTZ.TRUNC.NTZ R4, R4 ;  /* 0x0000000400047305 */ /* 0x000e24000021f100 */
[----:B0-----:R-:W-:Y:S01]  /*aa30*/  PRMT R0, R4, 0x7610, R0 ;  /* 0x0000761004007816 */ /* 0x001fe20000000000 */
[----:B------:R-:W-:Y:S06]  /*aa40*/  BRA `(.L_x_15185) ;  /* 0x0000000800e47947 */ /* 0x000fec0003800000 */
.L_x_15188:
        /* <DEDUP_REMOVED lines=9> */
.L_x_15191:
[----:B------:R-:W2:Y:S02]  /*aae0*/  LDG.E.U16 R2, desc[UR36][R2.64] ;  /* 0x0000002402027981 */ /* 0x000ea4000c1e1500 */
[----:B--2---:R-:W-:-:S06]  /*aaf0*/  HADD2.F32 R4, -RZ, R2.H0_H0 ;  /* 0x20000002ff047230 */ /* 0x004fcc0000004100 */
[----:B------:R-:W0:Y:S02]  /*ab00*/  F2I.FTZ.TRUNC.NTZ R4, R4 ;  /* 0x0000000400047305 */ /* 0x000e24000021f100 */
[----:B0-----:R-:W-:Y:S01]  /*ab10*/  PRMT R0, R4, 0x7610, R0 ;  /* 0x0000761004007816 */ /* 0x001fe20000000000 */
[----:B------:R-:W-:Y:S06]  /*ab20*/  BRA `(.L_x_15185) ;  /* 0x0000000800ac7947 */ /* 0x000fec0003800000 */
.L_x_15190:
[----:B------:R-:W2:Y:S02]  /*ab30*/  LDG.E.64 R2, desc[UR36][R2.64] ;  /* 0x0000002402027981 */ /* 0x000ea4000c1e1b00 */
[----:B--2---:R0:W1:Y:S02]  /*ab40*/  F2I.F64.TRUNC R0, R2 ;  /* 0x0000000200007311 */ /* 0x004064000030d100 */
[----:B01----:R-:W-:Y:S05]  /*ab50*/  BRA `(.L_x_15185) ;  /* 0x0000000800a07947 */ /* 0x003fea0003800000 */
.L_x_15180:
        /* <DEDUP_REMOVED lines=12> */
.L_x_15194:
[----:B------:R-:W2:Y:S02]  /*ac20*/  LDG.E.64 R2, desc[UR36][R2.64] ;  /* 0x0000002402027981 */ /* 0x000ea4000c1e1b00 */
[----:B--2---:R3:W4:Y:S02]  /*ac30*/  F2I.F64.TRUNC R0, R2 ;  /* 0x0000000200007311 */ /* 0x004724000030d100 */
[----:B---34-:R-:W-:Y:S05]  /*ac40*/  BRA `(.L_x_15185) ;  /* 0x0000000800647947 */ /* 0x018fea0003800000 */
.L_x_15193:
        /* <DEDUP_REMOVED lines=27> */
.L_x_15196:
        /* <DEDUP_REMOVED lines=14> */
.L_x_15195:
[----:B------:R-:W2:Y:S02]  /*aee0*/  LDG.E.U16 R4, desc[UR36][R2.64] ;  /* 0x0000002402047981 */ /* 0x000ea4000c1e1500 */
[----:B--2---:R-:W-:-:S06]  /*aef0*/  IMAD.U32 R4, R4, 0x10000, RZ ;  /* 0x0001000004047824 */ /* 0x004fcc00078e00ff */
[----:B------:R-:W0:Y:S02]  /*af00*/  F2I.FTZ.TRUNC.NTZ R4, R4 ;  /* 0x0000000400047305 */ /* 0x000e24000021f100 */
[----:B0-----:R-:W-:Y:S01]  /*af10*/  PRMT R0, R4, 0x7610, R0 ;  /* 0x0000761004007816 */ /* 0x001fe20000000000 */
[----:B------:R-:W-:Y:S06]  /*af20*/  BRA `(.L_x_15185) ;  /* 0x0000000400ac7947 */ /* 0x000fec0003800000 */
.L_x_15192:
        /* <DEDUP_REMOVED lines=10> */
.L_x_15199:
        /* <DEDUP_REMOVED lines=21> */
.L_x_15203:
[----:B------:R-:W-:Y:S05]  /*b120*/  BSYNC.RECONVERGENT B1 ;  /* 0x0000000000017941 */ /* 0x000fea0003800200 */
.L_x_15202:
[----:B------:R-:W-:Y:S02]  /*b130*/  SHF.L.U32 R0, R0, 0x14, RZ ;  /* 0x0000001400007819 */ /* 0x000fe400000006ff */
[----:B------:R-:W-:-:S04]  /*b140*/  LEA R2, R2, 0x3b800000, 0x17 ;  /* 0x3b80000002027811 */ /* 0x000fc800078eb8ff */
[----:B------:R-:W-:-:S07]  /*b150*/  LOP3.LUT R4, R2, R0, R7, 0xfe, !PT ;  /* 0x0000000002047212 */ /* 0x000fce00078efe07 */
.L_x_15201:
[----:B------:R-:W-:Y:S05]  /*b160*/  BSYNC.RECONVERGENT B0 ;  /* 0x0000000000007941 */ /* 0x000fea0003800200 */
.L_x_15200:
[----:B------:R-:W0:Y:S02]  /*b170*/  F2I.FTZ.TRUNC.NTZ R4, R4 ;  /* 0x0000000400047305 */ /* 0x000e24000021f100 */
[----:B0-----:R-:W-:Y:S01]  /*b180*/  PRMT R0, R4, 0x7610, R0 ;  /* 0x0000761004007816 */ /* 0x001fe20000000000 */
[----:B------:R-:W-:Y:S06]  /*b190*/  BRA `(.L_x_15185) ;  /* 0x0000000400107947 */ /* 0x000fec0003800000 */
.L_x_15198:
        /* <DEDUP_REMOVED lines=21> */
.L_x_15207:
[----:B------:R-:W-:Y:S05]  /*b2f0*/  BSYNC.RECONVERGENT B1 ;  /* 0x0000000000017941 */ /* 0x000fea0003800200 */
.L_x_15206:
[----:B------:R-:W-:Y:S01]  /*b300*/  IMAD.SHL.U32 R0, R0, 0x200000, RZ ;  /* 0x0020000000007824 */ /* 0x000fe200078e00ff */
[----:B------:R-:W-:-:S04]  /*b310*/  LEA R2, R2, 0x37800000, 0x17 ;  /* 0x3780000002027811 */ /* 0x000fc800078eb8ff */
[----:B------:R-:W-:-:S07]  /*b320*/  LOP3.LUT R4, R2, R0, R7, 0xfe, !PT ;  /* 0x0000000002047212 */ /* 0x000fce00078efe07 */
.L_x_15205:
[----:B------:R-:W-:Y:S05]  /*b330*/  BSYNC.RECONVERGENT B0 ;  /* 0x0000000000007941 */ /* 0x000fea0003800200 */
.L_x_15204:
[----:B------:R-:W0:Y:S02]  /*b340*/  F2I.FTZ.TRUNC.NTZ R4, R4 ;  /* 0x0000000400047305 */ /* 0x000e24000021f100 */
[----:B0-----:R-:W-:Y:S01]  /*b350*/  PRMT R0, R4, 0x7610, R0 ;  /* 0x0000761004007816 */ /* 0x001fe20000000000 */
[----:B------:R-:W-:Y:S06]  /*b360*/  BRA `(.L_x_15185) ;  /* 0x00000000009c7947 */ /* 0x000fec0003800000 */
.L_x_15197:
        /* <DEDUP_REMOVED lines=14> */
.L_x_15211:
[----:B------:R-:W-:Y:S05]  /*b450*/  BSYNC.RECONVERGENT B0 ;  /* 0x0000000000007941 */ /* 0x000fea0003800200 */
.L_x_15210:
[----:B------:R-:W0:Y:S02]  /*b460*/  F2I.FTZ.TRUNC.NTZ R4, R4 ;  /* 0x0000000400047305 */ /* 0x000e24000021f100 */
[----:B0-----:R-:W-:Y:S01]  /*b470*/  PRMT R0, R4, 0x7610, R0 ;  /* 0x0000761004007816 */ /* 0x001fe20000000000 */
[----:B------:R-:W-:Y:S06]  /*b480*/  BRA `(.L_x_15185) ;  /* 0x0000000000547947 */ /* 0x000fec0003800000 */
.L_x_15184:
        /* <DEDUP_REMOVED lines=16> */
.L_x_15212:
[----:B------:R-:W-:Y:S01]  /*b590*/  PRMT R0, RZ, 0x7610, R0 ;  /* 0x00007610ff007816 */ /* 0x000fe20000000000 */
[----:B------:R-:W-:Y:S06]  /*b5a0*/  BRA `(.L_x_15185) ;  /* 0x00000000000c7947 */ /* 0x000fec0003800000 */
.L_x_15209:
[----:B------:R2:W5:Y:S01]  /*b5b0*/  LDG.E.U16 R0, desc[UR36][R2.64] ;  /* 0x0000002402007981 */ /* 0x000562000c1e1500 */
[----:B------:R-:W-:Y:S05]  /*b5c0*/  BRA `(.L_x_15185) ;  /* 0x0000000000047947 */ /* 0x000fea0003800000 */
.L_x_15208:
[----:B------:R1:W5:Y:S02]  /*b5d0*/  LDG.E.U16 R0, desc[UR36][R2.64] ;  /* 0x0000002402007981 */ /* 0x000364000c1e1500 */
.L_x_15185:
[----:B-1--45:R-:W-:Y:S01]  /*b5e0*/  PRMT R6, R0, 0x9910, RZ ;  /* 0x0000991000067816 */ /* 0x032fe200000000ff */
[----:B------:R-:W-:Y:S01]  /*b5f0*/  UPRMT UR4, UR41, 0x9910, URZ ;  /* 0x0000991029047896 */ /* 0x000fe200080000ff */
[----:B------:R-:W-:Y:S02]  /*b600*/  IABS R8, R18 ;  /* 0x0000001200087213 */ /* 0x000fe40000000000 */
[-C--:B------:R-:W-:Y:S01]  /*b610*/  IABS R4, R6.reuse ;  /* 0x0000000600047213 */ /* 0x080fe20000000000 */
[----:B------:R-:W-:Y:S01]  /*b620*/  UISETP.GT.AND UP0, UPT, UR4, 0x9, UPT ;  /* 0x000000090400788c */ /* 0x000fe2000bf04270 */
[----:B------:R-:W-:Y:S02]  /*b630*/  IABS R7, R6 ;  /* 0x0000000600077213 */ /* 0x000fe40000000000 */
[----:B------:R-:W1:Y:S01]  /*b640*/  I2F.RP R0, R4 ;  /* 0x0000000400007306 */ /* 0x000e620000209400 */
[----:B------:R-:W-:-:S07]  /*b650*/  ISETP.GE.AND P2, PT, R18, RZ, PT ;  /* 0x000000ff1200720c */ /* 0x000fce0003f46270 */
[----:B-1----:R-:W0:Y:S02]  /*b660*/  MUFU.RCP R0, R0 ;  /* 0x0000000000007308 */ /* 0x002e240000001000 */
[----:B0-23--:R-:W-:Y:S02]  /*b670*/  IADD3 R2, PT, PT, R0, 0xffffffe, RZ ;  /* 0x0ffffffe00027810 */ /* 0x00dfe40007ffe0ff */
[----:B------:R-:W-:-:S04]  /*b680*/  IADD3 R0, PT, PT, RZ, -R7, RZ ;  /* 0x80000007ff007210 */ /* 0x000fc80007ffe0ff */
        /* <DEDUP_REMOVED lines=26> */
.L_x_15216:
[----:B------:R-:W-:Y:S01]  /*b830*/  STG.E.U8 desc[UR36][R16.64], R2 ;  /* 0x0000000210007986 */ /* 0x000fe2000c101124 */
[----:B------:R-:W-:Y:S05]  /*b840*/  EXIT ;  /* 0x000000000000794d */ /* 0x000fea0003800000 */
.L_x_15215:
        /* <DEDUP_REMOVED lines=9> */
.L_x_15219:
[----:B------:R-:W-:Y:S01]  /*b8e0*/  STG.E desc[UR36][R16.64], R2 ;  /* 0x0000000210007986 */ /* 0x000fe2000c101924 */
[----:B------:R-:W-:Y:S05]  /*b8f0*/  EXIT ;  /* 0x000000000000794d */ /* 0x000fea0003800000 */
.L_x_15218:
[----:B------:R-:W-:Y:S01]  /*b900*/  STG.E.U16 desc[UR36][R16.64], R2 ;  /* 0x0000000210007986 */ /* 0x000fe2000c101524 */
[----:B------:R-:W-:Y:S05]  /*b910*/  EXIT ;  /* 0x000000000000794d */ /* 0x000fea0003800000 */
.L_x_15214:
        /* <DEDUP_REMOVED lines=9> */
.L_x_15221:
[----:B------:R-:W0:Y:S02]  /*b9b0*/  I2F.S16 R0, R2 ;  /* 0x0000000200007306 */ /* 0x000e240000101400 */
[----:B0-----:R-:W-:-:S05]  /*b9c0*/  F2FP.F16.F32.PACK_AB R0, RZ, R0 ;  /* 0x00000000ff00723e */ /* 0x001fca00000000ff */
[----:B------:R-:W-:Y:S01]  /*b9d0*/  STG.E.U16 desc[UR36][R16.64], R0 ;  /* 0x0000000010007986 */ /* 0x000fe2000c101524 */
[----:B------:R-:W-:Y:S05]  /*b9e0*/  EXIT ;  /* 0x000000000000794d */ /* 0x000fea0003800000 */
.L_x_15220:
        /* <DEDUP_REMOVED lines=10> */
.L_x_15223:
[----:B------:R-:W0:Y:S02]  /*ba90*/  I2F.S16 R2, R2 ;  /* 0x0000000200027306 */ /* 0x000e240000101400 */
[----:B0-----:R-:W-:-:S04]  /*baa0*/  F2FP.F16.F32.PACK_AB R3, RZ, R2 ;  /* 0x00000002ff03723e */ /* 0x001fc800000000ff */
[----:B------:R-:W-:-:S05]  /*bab0*/  PRMT R3, R3, 0x5410, RZ ;  /* 0x0000541003037816 */ /* 0x000fca00000000ff */
[----:B------:R-:W-:Y:S01]  /*bac0*/  STG.E desc[UR36][R16.64], R3 ;  /* 0x0000000310007986 */ /* 0x000fe2000c101924 */
[----:B------:R-:W-:Y:S05]  /*bad0*/  EXIT ;  /* 0x000000000000794d */ /* 0x000fea0003800000 */
.L_x_15222:
[----:B------:R-:W0:Y:S02]  /*bae0*/  I2F.F64.S16 R2, R2 ;  /* 0x0000000200027312 */ /* 0x000e240000101c00 */
[----:B0-----:R-:W-:Y:S01]  /*baf0*/  STG.E.64 desc[UR36][R16.64], R2 ;  /* 0x0000000210007986 */ /* 0x001fe2000c101b24 */
[----:B------:R-:W-:Y:S05]  /*bb00*/  EXIT ;  /* 0x000000000000794d */ /* 0x000fea0003800000 */
.L_x_15213:
        /* <DEDUP_REMOVED lines=12> */
.L_x_15227:
        /* <DEDUP_REMOVED lines=17> */
.L_x_15230:
[----:B------:R-:W-:-:S04]  /*bce0*/  SHF.R.U32.HI R3, RZ, 0x18, R5 ;  /* 0x00000018ff037819 */ /* 0x000fc80000011605 */
[----:B------:R-:W-:-:S04]  /*bcf0*/  LOP3.LUT R0, R0, 0x80, R3, 0xf8, !PT ;  /* 0x0000008000007812 */ /* 0x000fc800078ef803 */
[----:B------:R-:W-:-:S07]  /*bd00*/  PRMT R8, R0, 0x7610, R8 ;  /* 0x0000761000087816 */ /* 0x000fce0000000008 */
.L_x_15229:
[----:B------:R-:W-:Y:S05]  /*bd10*/  BSYNC.RECONVERGENT B0 ;  /* 0x0000000000007941 */ /* 0x000fea0003800200 */
.L_x_15228:
[----:B------:R-:W-:Y:S01]  /*bd20*/  STG.E.U8 desc[UR36][R16.64], R8 ;  /* 0x0000000810007986 */ /* 0x000fe2000c101124 */
[----:B------:R-:W-:Y:S05]  /*bd30*/  EXIT ;  /* 0x000000000000794d */ /* 0x000fea0003800000 */
.L_x_15226:
        /* <DEDUP_REMOVED lines=17> */
.L_x_15233:
[----:B------:R-:W-:-:S04]  /*be50*/  SHF.R.U32.HI R3, RZ, 0x18, R5 ;  /* 0x00000018ff037819 */ /* 0x000fc80000011605 */
[----:B------:R-:W-:-:S04]  /*be60*/  LOP3.LUT R0, R0, 0x80, R3, 0xf8, !PT ;  /* 0x0000008000007812 */ /* 0x000fc800078ef803 */
[----:B------:R-:W-:-:S07]  /*be70*/  PRMT R8, R0, 0x7610, R8 ;  /* 0x0000761000087816 */ /* 0x000fce0000000008 */
.L_x_15232:
[----:B------:R-:W-:Y:S05]  /*be80*/  BSYNC.RECONVERGENT B0 ;  /* 0x0000000000007941 */ /* 0x000fea0003800200 */
.L_x_15231:
[----:B------:R-:W-:Y:S01]  /*be90*/  STG.E.U8 desc[UR36][R16.64], R8 ;  /* 0x0000000810007986 */ /* 0x000fe2000c101124 */
[----:B------:R-:W-:Y:S05]  /*bea0*/  EXIT ;  /* 0x000000000000794d */ /* 0x000fea0003800000 */
.L_x_15225:
        /* <DEDUP_REMOVED lines=22> */
.L_x_15235:
[----:B------:R-:W-:-:S05]  /*c010*/  SHF.R.S32.HI R3, RZ, 0x1f, R2 ;  /* 0x0000001fff037819 */ /* 0x000fca0000011402 */
[----:B------:R-:W-:Y:S01]  /*c020*/  STG.E.64 desc[UR36][R16.64], R2 ;  /* 0x0000000210007986 */ /* 0x000fe2000c101b24 */
[----:B------:R-:W-:Y:S05]  /*c030*/  EXIT ;  /* 0x000000000000794d */ /* 0x000fea0003800000 */
.L_x_15234:
[----:B------:R-:W-:Y:S01]  /*c040*/  STG.E desc[UR36][R16.64], R2 ;  /* 0x0000000210007986 */ /* 0x000fe2000c101924 */
[----:B------:R-:W-:Y:S05]  /*c050*/  EXIT ;  /* 0x000000000000794d */ /* 0x000fea0003800000 */
.L_x_15224:
        /* <DEDUP_REMOVED lines=10> */
.L_x_15237:
[----:B------:R-:W-:Y:S01]  /*c100*/  CS2R R6, SRZ ;  /* 0x0000000000067805 */ /* 0x000fe2000001ff00 */
[----:B------:R-:W0:Y:S04]  /*c110*/  I2F.F64.S16 R4, R2 ;  /* 0x0000000200047312 */ /* 0x000e280000101c00 */
[----:B0-----:R-:W-:Y:S01]  /*c120*/  STG.E.128 desc[UR36][R16.64], R4 ;  /* 0x0000000410007986 */ /* 0x001fe2000c101d24 */
[----:B------:R-:W-:Y:S05]  /*c130*/  EXIT ;  /* 0x000000000000794d */ /* 0x000fea0003800000 */
.L_x_15236:
[----:B------:R-:W-:-:S09]  /*c140*/  UISETP.NE.AND UP0, UPT, UR4, 0xf, UPT ;  /* 0x0000000f0400788c */ /* 0x000fd2000bf05270 */
[----:B------:R-:W-:Y:S05]  /*c150*/  BRA.U !UP0, `(.L_x_15238) ;  /* 0x0000000108e87547 */ /* 0x000fea000b800000 */
[----:B------:R-:W-:-:S09]  /*c160*/  UISETP.NE.AND UP0, UPT, UR4, 0x17, UPT ;  /* 0x000000170400788c */ /* 0x000fd2000bf05270 */
[----:B------:R-:W-:Y:S05]  /*c170*/  BRA.U !UP0, `(.L_x_15239) ;  /* 0x0000000108907547 */ /* 0x000fea000b800000 */
[----:B------:R-:W-:-:S09]  /*c180*/  UISETP.NE.AND UP0, UPT, UR4, 0x18, UPT ;  /* 0x000000180400788c */ /* 0x000fd2000bf05270 */
[----:B------:R-:W-:Y:S05]  /*c190*/  BRA.U !UP0, `(.L_x_15240) ;  /* 0x0000000108447547 */ /* 0x000fea000b800000 */
.L_x_15217:
        /* <DEDUP_REMOVED lines=16> */
.L_x_15241:
[----:B------:R-:W-:Y:S05]  /*c2a0*/  EXIT ;  /* 0x000000000000794d */ /* 0x000fea0003800000 */
.L_x_15240:
        /* <DEDUP_REMOVED lines=13> */
.L_x_15243:
[----:B------:R-:W-:Y:S05]  /*c380*/  BSYNC.RECONVERGENT B0 ;  /* 0x0000000000007941 */ /* 0x000fea0003800200 */
.L_x_15242:
[----:B------:R-:W-:-:S05]  /*c390*/  LOP3.LUT R3, R0, 0x80, R3, 0xf8, !PT ;  /* 0x0000008000037812 */ /* 0x000fca00078ef803 */
[----:B------:R-:W-:Y:S01]  /*c3a0*/  STG.E.U8 desc[UR36][R16.64], R3 ;  /* 0x0000000310007986 */ /* 0x000fe2000c101124 */
[----:B------:R-:W-:Y:S05]  /*c3b0*/  EXIT ;  /* 0x000000000000794d */ /* 0x000fea0003800000 */
.L_x_15239:
        /* <DEDUP_REMOVED lines=12> */
.L_x_15245:
[----:B------:R-:W-:Y:S01]  /*c480*/  IMAD.MOV.U32 R0, RZ, RZ, 0x7f ;  /* 0x0000007fff007424 */ /* 0x000fe200078e00ff */
[----:B------:R-:W-:-:S04]  /*c490*/  ISETP.GT.U32.AND P0, PT, R3, 0x7f800000, PT ;  /* 0x7f8000000300780c */ /* 0x000fc80003f04070 */
[----:B------:R-:W-:-:S09]  /*c4a0*/  SEL R0, R0, 0x7c, P0 ;  /* 0x0000007c00007807 */ /* 0x000fd20000000000 */
.L_x_15246:
[----:B------:R-:W-:Y:S05]  /*c4b0*/  BSYNC.RECONVERGENT B0 ;  /* 0x0000000000007941 */ /* 0x000fea0003800200 */
.L_x_15244:
[----:B------:R-:W-:-:S04]  /*c4c0*/  SHF.R.U32.HI R3, RZ, 0x18, R5 ;  /* 0x00000018ff037819 */ /* 0x000fc80000011605 */
[----:B------:R-:W-:-:S05]  /*c4d0*/  LOP3.LUT R3, R0, 0x80, R3, 0xf8, !PT ;  /* 0x0000008000037812 */ /* 0x000fca00078ef803 */
[----:B------:R-:W-:Y:S01]  /*c4e0*/  STG.E.U8 desc[UR36][R16.64], R3 ;  /* 0x0000000310007986 */ /* 0x000fe2000c101124 */
[----:B------:R-:W-:Y:S05]  /*c4f0*/  EXIT ;  /* 0x000000000000794d */ /* 0x000fea0003800000 */
.L_x_15238:
[----:B------:R-:W0:Y:S02]  /*c500*/  I2F.S16 R0, R2 ;  /* 0x0000000200007306 */ /* 0x000e240000101400 */
[----:B0-----:R-:W-:-:S05]  /*c510*/  F2FP.BF16.F32.PACK_AB R0, RZ, R0 ;  /* 0x00000000ff00723e */ /* 0x001fca00000010ff */
[----:B------:R-:W-:Y:S01]  /*c520*/  STG.E.U16 desc[UR36][R16.64], R0 ;  /* 0x0000000010007986 */ /* 0x000fe2000c101524 */
[----:B------:R-:W-:Y:S05]  /*c530*/  EXIT ;  /* 0x000000000000794d */ /* 0x000fea0003800000 */
.L_x_15247:
        /* <DEDUP_REMOVED lines=12> */
.L_x_50067:


//--------------------- .text._ZN2at6native27unrolled_elementwise_kernelINS0_13AUnaryFunctorIsssZZZNS0_16fmod_kernel_cudaERNS_18TensorIteratorBaseEENKUlvE_clEvENKUlvE3_clEvEUlssE_EESt5arrayIPcLm2EELi4E23TrivialOffsetCalculatorILi1EjESD_NS0_6memory12LoadWithCastILi1EEENSE_13StoreWithCastILi1EEEEEviT_T0_T2_T3_T4_T5_ --------------------------
	.section	.text._ZN2at6native27unrolled_elementwise_kernelINS0_13AUnaryFunctorIsssZZZNS0_16fmod_kernel_cudaERNS_18TensorIteratorBaseEENKUlvE_clEvENKUlvE3_clEvEUlssE_EESt5arrayIPcLm2EELi4E23TrivialOffsetCalculatorILi1EjESD_NS0_6memory12LoadWithCastILi1EEENSE_13StoreWithCastILi1EEEEEviT_T0_T2_T3_T4_T5_,"ax",@progbits
	.align	128
        .global         _ZN2at6native27unrolled_elementwise_kernelINS0_13AUnaryFunctorIsssZZZNS0_16fmod_kernel_cudaERNS_18TensorIteratorBaseEENKUlvE_clEvENKUlvE3_clEvEUlssE_EESt5arrayIPcLm2EELi4E23TrivialOffsetCalculatorILi1EjESD_NS0_6memory12LoadWithCastILi1EEENSE_13StoreWithCastILi1EEEEEviT_T0_T2_T3_T4_T5_
        .type           _ZN2at6native27unrolled_elementwise_kernelINS0_13AUnaryFunctorIsssZZZNS0_16fmod_kernel_cudaERNS_18TensorIteratorBaseEENKUlvE_clEvENKUlvE3_clEvEUlssE_EESt5arrayIPcLm2EELi4E23TrivialOffsetCalculatorILi1EjESD_NS0_6memory12LoadWithCastILi1EEENSE_13StoreWithCastILi1EEEEEviT_T0_T2_T3_T4_T5_,@function
        .size           _ZN2at6native27unrolled_elementwise_kernelINS0_13AUnaryFunctorIsssZZZNS0_16fmod_kernel_cudaERNS_18TensorIteratorBaseEENKUlvE_clEvENKUlvE3_clEvEUlssE_EESt5arrayIPcLm2EELi4E23TrivialOffsetCalculatorILi1EjESD_NS0_6memory12LoadWithCastILi1EEENSE_13StoreWithCastILi1EEEEEviT_T0_T2_T3_T4_T5_,(.L_x_50068 - _ZN2at6native27unrolled_elementwise_kernelINS0_13AUnaryFunctorIsssZZZNS0_16fmod_kernel_cudaERNS_18TensorIteratorBaseEENKUlvE_clEvENKUlvE3_clEvEUlssE_EESt5arrayIPcLm2EELi4E23TrivialOffsetCalculatorILi1EjESD_NS0_6memory12LoadWithCastILi1EEENSE_13StoreWithCastILi1EEEEEviT_T0_T2_T3_T4_T5_)
        .other          _ZN2at6native27unrolled_elementwise_kernelINS0_13AUnaryFunctorIsssZZZNS0_16fmod_kernel_cudaERNS_18TensorIteratorBaseEENKUlvE_clEvENKUlvE3_clEvEUlssE_EESt5arrayIPcLm2EELi4E23TrivialOffsetCalculatorILi1EjESD_NS0_6memory12LoadWithCastILi1EEENSE_13StoreWithCastILi1EEEEEviT_T0_T2_T3_T4_T5_,@"STO_CUDA_ENTRY STV_DEFAULT"
_ZN2at6native27unrolled_elementwise_kernelINS0_13AUnaryFunctorIsssZZZNS0_16fmod_kernel_cudaERNS_18TensorIteratorBaseEENKUlvE_clEvENKUlvE3_clEvEUlssE_EESt5arrayIPcLm2EELi4E23TrivialOffsetCalculatorILi1EjESD_NS0_6memory12LoadWithCastILi1EEENSE_13StoreWithCastILi1EEEEEviT_T0_T2_T3_T4_T5_:
.text._ZN2at6native27unrolled_elementwise_kernelINS0_13AUnaryFunctorIsssZZZNS0_16fmod_kernel_cudaERNS_18TensorIteratorBaseEENKUlvE_clEvENKUlvE3_clEvEUlssE_EESt5arrayIPcLm2EELi4E23TrivialOffsetCalculatorILi1EjESD_NS0_6memory12LoadWithCastILi1EEENSE_13StoreWithCastILi1EEEEEviT_T0_T2_T3_T4_T5_:
        /* <DEDUP_REMOVED lines=31> */
.L_x_15253:
[----:B------:R3:W5:Y:S01]  /*01f0*/  LDG.E.U8 R0, desc[UR36][R4.64] ;  /* 0x0000002404007981 */ /* 0x000762000c1e1100 */
[----:B------:R-:W-:Y:S05]  /*0200*/  BRA `(.L_x_15255) ;  /* 0x0000000c00507947 */ /* 0x000fea0003800000 */
.L_x_15252:
        /* <DEDUP_REMOVED lines=8> */
.L_x_15257:
[----:B------:R1:W5:Y:S01]  /*0290*/  LDG.E.U16 R0, desc[UR36][R4.64] ;  /* 0x0000002404007981 */ /* 0x000362000c1e1500 */
[----:B------:R-:W-:Y:S05]  /*02a0*/  BRA `(.L_x_15255) ;  /* 0x0000000c00287947 */ /* 0x000fea0003800000 */
.L_x_15256:
[----:B------:R2:W5:Y:S01]  /*02b0*/  LDG.E.U16 R0, desc[UR36][R4.64] ;  /* 0x0000002404007981 */ /* 0x000562000c1e1500 */
[----:B------:R-:W-:Y:S05]  /*02c0*/  BRA `(.L_x_15255) ;  /* 0x0000000c00207947 */ /* 0x000fea0003800000 */
.L_x_15251:
        /* <DEDUP_REMOVED lines=9> */
.L_x_15259:
[----:B------:R-:W2:Y:S02]  /*0360*/  LDG.E.U16 R3, desc[UR36][R4.64] ;  /* 0x0000002404037981 */ /* 0x000ea4000c1e1500 */
[----:B--2---:R-:W-:-:S06]  /*0370*/  HADD2.F32 R3, -RZ, R3.H0_H0 ;  /* 0x20000003ff037230 */ /* 0x004fcc0000004100 */
[----:B------:R-:W0:Y:S02]  /*0380*/  F2I.FTZ.TRUNC.NTZ R3, R3 ;  /* 0x0000000300037305 */ /* 0x000e24000021f100 */
[----:B0-----:R-:W-:Y:S01]  /*0390*/  PRMT R0, R3, 0x7610, R0 ;  /* 0x0000761003007816 */ /* 0x001fe20000000000 */
[----:B------:R-:W-:Y:S06]  /*03a0*/  BRA `(.L_x_15255) ;  /* 0x0000000800e87947 */ /* 0x000fec0003800000 */
.L_x_15258:
        /* <DEDUP_REMOVED lines=9> */
.L_x_15261:
[----:B------:R-:W2:Y:S02]  /*0440*/  LDG.E.U16 R4, desc[UR36][R4.64] ;  /* 0x0000002404047981 */ /* 0x000ea4000c1e1500 */
[----:B--2---:R-:W-:-:S06]  /*0450*/  HADD2.F32 R3, -RZ, R4.H0_H0 ;  /* 0x20000004ff037230 */ /* 0x004fcc0000004100 */
[----:B------:R-:W0:Y:S02]  /*0460*/  F2I.FTZ.TRUNC.NTZ R3, R3 ;  /* 0x0000000300037305 */ /* 0x000e24000021f100 */
[----:B0-----:R-:W-:Y:S01]  /*0470*/  PRMT R0, R3, 0x7610, R0 ;  /* 0x0000761003007816 */ /* 0x001fe20000000000 */
[----:B------:R-:W-:Y:S06]  /*0480*/  BRA `(.L_x_15255) ;  /* 0x0000000800b07947 */ /* 0x000fec0003800000 */
.L_x_15260:
[----:B------:R-:W2:Y:S02]  /*0490*/  LDG.E.64 R4, desc[UR36][R4.64] ;  /* 0x0000002404047981 */ /* 0x000ea4000c1e1b00 */
[----:B--2---:R0:W1:Y:S02]  /*04a0*/  F2I.F64.TRUNC R0, R4 ;  /* 0x0000000400007311 */ /* 0x004064000030d100 */
[----:B01----:R-:W-:Y:S05]  /*04b0*/  BRA `(.L_x_15255) ;  /* 0x0000000800a47947 */ /* 0x003fea0003800000 */
.L_x_15250:
        /* <DEDUP_REMOVED lines=12> */
.L_x_15264:
[----:B------:R-:W2:Y:S02]  /*0580*/  LDG.E.64 R4, desc[UR36][R4.64] ;  /* 0x0000002404047981 */ /* 0x000ea4000c1e1b00 */
[----:B--2---:R0:W1:Y:S02]  /*0590*/  F2I.F64.TRUNC R0, R4 ;  /* 0x0000000400007311 */ /* 0x004064000030d100 */
[----:B01----:R-:W-:Y:S05]  /*05a0*/  BRA `(.L_x_15255) ;  /* 0x0000000800687947 */ /* 0x003fea0003800000 */
.L_x_15263:
        /* <DEDUP_REMOVED lines=27> */
.L_x_15266:
        /* <DEDUP_REMOVED lines=15> */
.L_x_15265:
[----:B------:R-:W2:Y:S02]  /*0850*/  LDG.E.U16 R3, desc[UR36][R4.64] ;  /* 0x0000002404037981 */ /* 0x000ea4000c1e1500 */
[----:B--2---:R-:W-:-:S06]  /*0860*/  IMAD.U32 R3, R3, 0x10000, RZ ;  /* 0x0001000003037824 */ /* 0x004fcc00078e00ff */
[----:B------:R-:W0:Y:S02]  /*0870*/  F2I.FTZ.TRUNC.NTZ R3, R3 ;  /* 0x0000000300037305 */ /* 0x000e24000021f100 */
[----:B0-----:R-:W-:Y:S01]  /*0880*/  PRMT R0, R3, 0x7610, R0 ;  /* 0x0000761003007816 */ /* 0x001fe20000000000 */
[----:B------:R-:W-:Y:S06]  /*0890*/  BRA `(.L_x_15255) ;  /* 0x0000000400ac7947 */ /* 0x000fec0003800000 */
.L_x_15262:
        /* <DEDUP_REMOVED lines=10> */
.L_x_15269:
        /* <DEDUP_REMOVED lines=21> */
.L_x_15273:
[----:B------:R-:W-:Y:S05]  /*0a90*/  BSYNC.RECONVERGENT B1 ;  /* 0x0000000000017941 */ /* 0x000fea0003800200 */
.L_x_15272:
[----:B------:R-:W-:Y:S01]  /*0aa0*/  IMAD.SHL.U32 R0, R0, 0x100000, RZ ;  /* 0x0010000000007824 */ /* 0x000fe200078e00ff */
[----:B------:R-:W-:-:S04]  /*0ab0*/  LEA R3, R3, 0x3b800000, 0x17 ;  /* 0x3b80000003037811 */ /* 0x000fc800078eb8ff */
[----:B------:R-:W-:-:S07]  /*0ac0*/  LOP3.LUT R3, R3, R0, R7, 0xfe, !PT ;  /* 0x0000000003037212 */ /* 0x000fce00078efe07 */
.L_x_15271:
[----:B------:R-:W-:Y:S05]  /*0ad0*/  BSYNC.RECONVERGENT B0 ;  /* 0x0000000000007941 */ /* 0x000fea0003800200 */
.L_x_15270:
[----:B------:R-:W0:Y:S02]  /*0ae0*/  F2I.FTZ.TRUNC.NTZ R3, R3 ;  /* 0x0000000300037305 */ /* 0x000e24000021f100 */
[----:B0-----:R-:W-:Y:S01]  /*0af0*/  PRMT R0, R3, 0x7610, R0 ;  /* 0x0000761003007816 */ /* 0x001fe20000000000 */
[----:B------:R-:W-:Y:S06]  /*0b00*/  BRA `(.L_x_15255) ;  /* 0x0000000400107947 */ /* 0x000fec0003800000 */
.L_x_15268:
        /* <DEDUP_REMOVED lines=21> */
.L_x_15277:
[----:B------:R-:W-:Y:S05]  /*0c60*/  BSYNC.RECONVERGENT B1 ;  /* 0x0000000000017941 */ /* 0x000fea0003800200 */
.L_x_15276:
[----:B------:R-:W-:Y:S01]  /*0c70*/  IMAD.SHL.U32 R0, R0, 0x200000, RZ ;  /* 0x0020000000007824 */ /* 0x000fe200078e00ff */
[----:B------:R-:W-:-:S04]  /*0c80*/  LEA R3, R3, 0x37800000, 0x17 ;  /* 0x3780000003037811 */ /* 0x000fc800078eb8ff */
[----:B------:R-:W-:-:S07]  /*0c90*/  LOP3.LUT R3, R3, R0, R7, 0xfe, !PT ;  /* 0x0000000003037212 */ /* 0x000fce00078efe07 */
.L_x_15275:
[----:B------:R-:W-:Y:S05]  /*0ca0*/  BSYNC.RECONVERGENT B0 ;  /* 0x0000000000007941 */ /* 0x000fea0003800200 */
.L_x_15274:
[----:B------:R-:W0:Y:S02]  /*0cb0*/  F2I.FTZ.TRUNC.NTZ R3, R3 ;  /* 0x0000000300037305 */ /* 0x000e24000021f100 */
[----:B0-----:R-:W-:Y:S01]  /*0cc0*/  PRMT R0, R3, 0x7610, R0 ;  /* 0x0000761003007816 */ /* 0x001fe20000000000 */
[----:B------:R-:W-:Y:S06]  /*0cd0*/  BRA `(.L_x_15255) ;  /* 0x00000000009c7947 */ /* 0x000fec0003800000 */
.L_x_15267:
[----:B------:R-:W-:-:S09]  /*0ce0*/  UISETP.NE.AND UP0, UPT, UR4, 0x1c, UPT ;  /* 0x0000001c0400788c */ /* 0x000fd2000bf05270 */
[----:B------:R-:W-:Y:S05]  /*0cf0*/  BRA.U !UP0, `(.L_x_15278) ;  /* 0x0000000108907547 */ /* 0x000fea000b800000 */
[----:B------:R-:W-:-:S09]  /*0d00*/  UISETP.NE.AND UP0, UPT, UR4, 0x1d, UPT ;  /* 0x0000001d0400788c */ /* 0x000fd2000bf05270 */
[----:B------:R-:W-:Y:S05]  /*0d10*/  BRA.U !UP0, `(.L_x_15279) ;  /* 0x0000000108807547 */ /* 0x000fea000b800000 */
[----:B------:R-:W-:-:S09]  /*0d20*/  UISETP.NE.AND UP0, UPT, UR4, 0x2c, UPT ;  /* 0x0000002c0400788c */ /* 0x000fd2000bf05270 */
[----:B------:R-:W-:Y:S05]  /*0d30*/  BRA.U !UP0, `(.L_x_15280) ;  /* 0x0000000108487547 */ /* 0x000fea000b800000 */
.L_x_15254:
        /* <DEDUP_REMOVED lines=16> */
.L_x_15281:
[----:B------:R-:W-:Y:S01]  /*0e40*/  PRMT R0, RZ, 0x7610, R0 ;  /* 0x00007610ff007816 */ /* 0x000fe20000000000 */
[----:B------:R-:W-:Y:S06]  /*0e50*/  BRA `(.L_x_15255) ;  /* 0x00000000003c7947 */ /* 0x000fec0003800000 */
.L_x_15280:
        /* <DEDUP_REMOVED lines=8> */
.L_x_15283:
[----:B------:R-:W-:Y:S05]  /*0ee0*/  BSYNC.RECONVERGENT B0 ;  /* 0x0000000000007941 */ /* 0x000fea0003800200 */
.L_x_15282:
[----:B------:R-:W0:Y:S02]  /*0ef0*/  F2I.FTZ.TRUNC.NTZ R3, R3 ;  /* 0x0000000300037305 */ /* 0x000e24000021f100 */
[----:B0-----:R-:W-:Y:S01]  /*0f00*/  PRMT R0, R3, 0x7610, R0 ;  /* 0x0000761003007816 */ /* 0x001fe20000000000 */
[----:B------:R-:W-:Y:S06]  /*0f10*/  BRA `(.L_x_15255) ;  /* 0x00000000000c7947 */ /* 0x000fec0003800000 */
.L_x_15279:
[----:B------:R0:W5:Y:S01]  /*0f20*/  LDG.E.U16 R0, desc[UR36][R4.64] ;  /* 0x0000002404007981 */ /* 0x000162000c1e1500 */
[----:B------:R-:W-:Y:S05]  /*0f30*/  BRA `(.L_x_15255) ;  /* 0x0000000000047947 */ /* 0x000fea0003800000 */
.L_x_15278:
[----:B------:R0:W5:Y:S02]  /*0f40*/  LDG.E.U16 R0, desc[UR36][R4.64] ;  /* 0x0000002404007981 */ /* 0x000164000c1e1500 */
.L_x_15255:
[----:B-1---5:R-:W-:Y:S01]  /*0f50*/  PRMT R23, R0, 0x9910, RZ ;  /* 0x0000991000177816 */ /* 0x022fe200000000ff */
[----:B------:R-:W-:-:S07]  /*0f60*/  VIADD R25, R17, 0x80 ;  /* 0x0000008011197836 */ /* 0x000fce0000000000 */
.L_x_15249:
[----:B------:R-:W-:Y:S05]  /*0f70*/  BSYNC.RECONVERGENT B6 ;  /* 0x0000000000067941 */ /* 0x000fea0003800200 */
.L_x_15248:
        /* <DEDUP_REMOVED lines=23> */
.L_x_15289:
[----:B------:R0:W5:Y:S01]  /*10f0*/  LDG.E.U8 R0, desc[UR36][R4.64] ;  /* 0x0000002404007981 */ /* 0x000162000c1e1100 */
[----:B------:R-:W-:Y:S05]  /*1100*/  BRA `(.L_x_15291) ;  /* 0x0000000c00507947 */ /* 0x000fea0003800000 */
.L_x_15288:
        /* <DEDUP_REMOVED lines=8> */
.L_x_15293:
[----:B------:R0:W5:Y:S01]  /*1190*/  LDG.E.U16 R0, desc[UR36][R4.64] ;  /* 0x0000002404007981 */ /* 0x000162000c1e1500 */
[----:B------:R-:W-:Y:S05]  /*11a0*/  BRA `(.L_x_15291) ;  /* 0x0000000c00287947 */ /* 0x000fea0003800000 */
.L_x_15292:
[----:B------:R0:W5:Y:S01]  /*11b0*/  LDG.E.U16 R0, desc[UR36][R4.64] ;  /* 0x0000002404007981 */ /* 0x000162000c1e1500 */
[----:B------:R-:W-:Y:S05]  /*11c0*/  BRA `(.L_x_15291) ;  /* 0x0000000c00207947 */ /* 0x000fea0003800000 */
.L_x_15287:
        /* <DEDUP_REMOVED lines=9> */
.L_x_15295:
[----:B------:R-:W2:Y:S02]  /*1260*/  LDG.E.U16 R3, desc[UR36][R4.64] ;  /* 0x0000002404037981 */ /* 0x000ea4000c1e1500 */
[----:B--2---:R-:W-:-:S06]  /*1270*/  HADD2.F32 R3, -RZ, R3.H0_H0 ;  /* 0x20000003ff037230 */ /* 0x004fcc0000004100 */
[----:B------:R-:W0:Y:S02]  /*1280*/  F2I.FTZ.TRUNC.NTZ R3, R3 ;  /* 0x0000000300037305 */ /* 0x000e24000021f100 */
[----:B0-----:R-:W-:Y:S01]  /*1290*/  PRMT R0, R3, 0x7610, R0 ;  /* 0x0000761003007816 */ /* 0x001fe20000000000 */
[----:B------:R-:W-:Y:S06]  /*12a0*/  BRA `(.L_x_15291) ;  /* 0x0000000800e87947 */ /* 0x000fec0003800000 */
.L_x_15294:
        /* <DEDUP_REMOVED lines=9> */
.L_x_15297:
[----:B------:R-:W2:Y:S02]  /*1340*/  LDG.E.U16 R4, desc[UR36][R4.64] ;  /* 0x0000002404047981 */ /* 0x000ea4000c1e1500 */
[----:B--2---:R-:W-:-:S06]  /*1350*/  HADD2.F32 R3, -RZ, R4.H0_H0 ;  /* 0x20000004ff037230 */ /* 0x004fcc0000004100 */
[----:B------:R-:W0:Y:S02]  /*1360*/  F2I.FTZ.TRUNC.NTZ R3, R3 ;  /* 0x0000000300037305 */ /* 0x000e24000021f100 */
[----:B0-----:R-:W-:Y:S01]  /*1370*/  PRMT R0, R3, 0x7610, R0 ;  /* 0x0000761003007816 */ /* 0x001fe20000000000 */
[----:B------:R-:W-:Y:S06]  /*1380*/  BRA `(.L_x_15291) ;  /* 0x0000000800b07947 */ /* 0x000fec0003800000 */
.L_x_15296:
[----:B------:R-:W2:Y:S02]  /*1390*/  LDG.E.64 R4, desc[UR36][R4.64] ;  /* 0x0000002404047981 */ /* 0x000ea4000c1e1b00 */
[----:B--2---:R0:W1:Y:S02]  /*13a0*/  F2I.F64.TRUNC R0, R4 ;  /* 0x0000000400007311 */ /* 0x004064000030d100 */
[----:B01----:R-:W-:Y:S05]  /*13b0*/  BRA `(.L_x_15291) ;  /* 0x0000000800a47947 */ /* 0x003fea0003800000 */
.L_x_15286:
        /* <DEDUP_REMOVED lines=12> */
.L_x_15300:
[----:B------:R-:W2:Y:S02]  /*1480*/  LDG.E.64 R4, desc[UR36][R4.64] ;  /* 0x0000002404047981 */ /* 0x000ea4000c1e1b00 */
[----:B--2---:R0:W1:Y:S02]  /*1490*/  F2I.F64.TRUNC R0, R4 ;  /* 0x0000000400007311 */ /* 0x004064000030d100 */
[----:B01----:R-:W-:Y:S05]  /*14a0*/  BRA `(.L_x_15291) ;  /* 0x0000000800687947 */ /* 0x003fea0003800000 */
.L_x_15299:
        /* <DEDUP_REMOVED lines=27> */
.L_x_15302:
        /* <DEDUP_REMOVED lines=15> */
.L_x_15301:
[----:B------:R-:W2:Y:S02]  /*1750*/  LDG.E.U16 R3, desc[UR36][R4.64] ;  /* 0x0000002404037981 */ /* 0x000ea4000c1e1500 */
[----:B--2---:R-:W-:-:S06]  /*1760*/  IMAD.U32 R3, R3, 0x10000, RZ ;  /* 0x0001000003037824 */ /* 0x004fcc00078e00ff */
[----:B------:R-:W0:Y:S02]  /*1770*/  F2I.FTZ.TRUNC.NTZ R3, R3 ;  /* 0x0000000300037305 */ /* 0x000e24000021f100 */
[----:B0-----:R-:W-:Y:S01]  /*1780*/  PRMT R0, R3, 0x7610, R0 ;  /* 0x0000761003007816 */ /* 0x001fe20000000000 */
[----:B------:R-:W-:Y:S06]  /*1790*/  BRA `(.L_x_15291) ;  /* 0x0000000400ac7947 */ /* 0x000fec0003800000 */
.L_x_15298:
        /* <DEDUP_REMOVED lines=10> */
.L_x_15305:
        /* <DEDUP_REMOVED lines=21> */
.L_x_15309:
[----:B------:R-:W-:Y:S05]  /*1990*/  BSYNC.RECONVERGENT B1 ;  /* 0x0000000000017941 */ /* 0x000fea0003800200 */
.L_x_15308:
[----:B------:R-:W-:Y:S01]  /*19a0*/  IMAD.SHL.U32 R0, R0, 0x100000, RZ ;  /* 0x0010000000007824 */ /* 0x000fe200078e00ff */
[----:B------:R-:W-:-:S04]  /*19b0*/  LEA R3, R3, 0x3b800000, 0x17 ;  /* 0x3b80000003037811 */ /* 0x000fc800078eb8ff */
[----:B------:R-:W-:-:S07]  /*19c0*/  LOP3.LUT R3, R3, R0, R7, 0xfe, !PT ;  /* 0x0000000003037212 */ /* 0x000fce00078efe07 */
.L_x_15307:
[----:B------:R-:W-:Y:S05]  /*19d0*/  BSYNC.RECONVERGENT B0 ;  /* 0x0000000000007941 */ /* 0x000fea0003800200 */
.L_x_15306:
[----:B------:R-:W0:Y:S02]  /*19e0*/  F2I.FTZ.TRUNC.NTZ R3, R3 ;  /* 0x0000000300037305 */ /* 0x000e24000021f100 */
[----:B0-----:R-:W-:Y:S01]  /*19f0*/  PRMT R0, R3, 0x7610, R0 ;  /* 0x0000761003007816 */ /* 0x001fe20000000000 */
[----:B------:R-:W-:Y:S06]  /*1a00*/  BRA `(.L_x_15291) ;  /* 0x0000000400107947 */ /* 0x000fec0003800000 */
.L_x_15304:
        /* <DEDUP_REMOVED lines=21> */
.L_x_15313:
[----:B------:R-:W-:Y:S05]  /*1b60*/  BSYNC.RECONVERGENT B1 ;  /* 0x0000000000017941 */ /* 0x000fea0003800200 */
.L_x_15312:
[----:B------:R-:W-:Y:S01]  /*1b70*/  IMAD.SHL.U32 R0, R0, 0x200000, RZ ;  /* 0x0020000000007824 */ /* 0x000fe200078e00ff */
[----:B------:R-:W-:-:S04]  /*1b80*/  LEA R3, R3, 0x37800000, 0x17 ;  /* 0x3780000003037811 */ /* 0x000fc800078eb8ff */
[----:B------:R-:W-:-:S07]  /*1b90*/  LOP3.LUT R3, R3, R0, R7, 0xfe, !PT ;  /* 0x0000000003037212 */ /* 0x000fce00078efe07 */
.L_x_15311:
[----:B------:R-:W-:Y:S05]  /*1ba0*/  BSYNC.RECONVERGENT B0 ;  /* 0x0000000000007941 */ /* 0x000fea0003800200 */
.L_x_15310:
[----:B------:R-:W0:Y:S02]  /*1bb0*/  F2I.FTZ.TRUNC.NTZ R3, R3 ;  /* 0x0000000300037305 */ /* 0x000e24000021f100 */
[----:B0-----:R-:W-:Y:S01]  /*1bc0*/  PRMT R0, R3, 0x7610, R0 ;  /* 0x0000761003007816 */ /* 0x001fe20000000000 */
[----:B------:R-:W-:Y:S06]  /*1bd0*/  BRA `(.L_x_15291) ;  /* 0x00000000009c7947 */ /* 0x000fec0003800000 */
.L_x_15303:
        /* <DEDUP_REMOVED lines=14> */
.L_x_15317:
[----:B------:R-:W-:Y:S05]  /*1cc0*/  BSYNC.RECONVERGENT B0 ;  /* 0x0000000000007941 */ /* 0x000fea0003800200 */
.L_x_15316:
[----:B------:R-:W0:Y:S02]  /*1cd0*/  F2I.FTZ.TRUNC.NTZ R3, R3 ;  /* 0x0000000300037305 */ /* 0x000e24000021f100 */
[----:B0-----:R-:W-:Y:S01]  /*1ce0*/  PRMT R0, R3, 0x7610, R0 ;  /* 0x0000761003007816 */ /* 0x001fe20000000000 */
[----:B------:R-:W-:Y:S06]  /*1cf0*/  BRA `(.L_x_15291) ;  /* 0x0000000000547947 */ /* 0x000fec0003800000 */
.L_x_15290:
        /* <DEDUP_REMOVED lines=16> */
.L_x_15318:
[----:B------:R-:W-:Y:S01]  /*1e00*/  PRMT R0, RZ, 0x7610, R0 ;  /* 0x00007610ff007816 */ /* 0x000fe20000000000 */
[----:B------:R-:W-:Y:S06]  /*1e10*/  BRA `(.L_x_15291) ;  /* 0x00000000000c7947 */ /* 0x000fec0003800000 */
.L_x_15315:
[----:B------:R1:W5:Y:S01]  /*1e20*/  LDG.E.U16 R0, desc[UR36][R4.64] ;  /* 0x0000002404007981 */ /* 0x000362000c1e1500 */
[----:B------:R-:W-:Y:S05]  /*1e30*/  BRA `(.L_x_15291) ;  /* 0x0000000000047947 */ /* 0x000fea0003800000 */
.L_x_15314:
[----:B------:R0:W5:Y:S02]  /*1e40*/  LDG.E.U16 R0, desc[UR36][R4.64] ;  /* 0x0000002404007981 */ /* 0x000164000c1e1500 */
.L_x_15291:
[----:B-1--45:R-:W-:Y:S01]  /*1e50*/  PRMT R22, R0, 0x9910, RZ ;  /* 0x0000991000167816 */ /* 0x032fe200000000ff */
[----:B------:R-:W-:-:S07]  /*1e60*/  VIADD R25, R25, 0x80 ;  /* 0x0000008019197836 */ /* 0x000fce0000000000 */
.L_x_15285:
[----:B------:R-:W-:Y:S05]  /*1e70*/  BSYNC.RECONVERGENT B6 ;  /* 0x0000000000067941 */ /* 0x000fea0003800200 */
.L_x_15284:
        /* <DEDUP_REMOVED lines=23> */
.L_x_15324:
[----:B------:R0:W5:Y:S01]  /*1ff0*/  LDG.E.U8 R0, desc[UR36][R4.64] ;  /* 0x0000002404007981 */ /* 0x000162000c1e1100 */
[----:B------:R-:W-:Y:S05]  /*2000*/  BRA `(.L_x_15326) ;  /* 0x0000000c00507947 */ /* 0x000fea0003800000 */
.L_x_15323:
        /* <DEDUP_REMOVED lines=8> */
.L_x_15328:
[----:B------:R0:W5:Y:S01]  /*2090*/  LDG.E.U16 R0, desc[UR36][R4.64] ;  /* 0x0000002404007981 */ /* 0x000162000c1e1500 */
[----:B------:R-:W-:Y:S05]  /*20a0*/  BRA `(.L_x_15326) ;  /* 0x0000000c00287947 */ /* 0x000fea0003800000 */
.L_x_15327:
[----:B------:R0:W5:Y:S01]  /*20b0*/  LDG.E.U16 R0, desc[UR36][R4.64] ;  /* 0x0000002404007981 */ /* 0x000162000c1e1500 */
[----:B------:R-:W-:Y:S05]  /*20c0*/  BRA `(.L_x_15326) ;  /* 0x0000000c00207947 */ /* 0x000fea0003800000 */
.L_x_15322:
        /* <DEDUP_REMOVED lines=9> */
.L_x_15330:
[----:B------:R-:W2:Y:S02]  /*2160*/  LDG.E.U16 R3, desc[UR36][R4.64] ;  /* 0x0000002404037981 */ /* 0x000ea4000c1e1500 */
[----:B--2---:R-:W-:-:S06]  /*2170*/  HADD2.F32 R3, -RZ, R3.H0_H0 ;  /* 0x20000003ff037230 */ /* 0x004fcc0000004100 */
[----:B------:R-:W0:Y:S02]  /*2180*/  F2I.FTZ.TRUNC.NTZ R3, R3 ;  /* 0x0000000300037305 */ /* 0x000e24000021f100 */
[----:B0-----:R-:W-:Y:S01]  /*2190*/  PRMT R0, R3, 0x7610, R0 ;  /* 0x0000761003007816 */ /* 0x001fe20000000000 */
[----:B------:R-:W-:Y:S06]  /*21a0*/  BRA `(.L_x_15326) ;  /* 0x0000000800e87947 */ /* 0x000fec0003800000 */
.L_x_15329:
        /* <DEDUP_REMOVED lines=9> */
.L_x_15332:
[----:B------:R-:W2:Y:S02]  /*2240*/  LDG.E.U16 R4, desc[UR36][R4.64] ;  /* 0x0000002404047981 */ /* 0x000ea4000c1e1500 */
[----:B--2---:R-:W-:-:S06]  /*2250*/  HADD2.F32 R3, -RZ, R4.H0_H0 ;  /* 0x20000004ff037230 */ /* 0x004fcc0000004100 */
[----:B------:R-:W0:Y:S02]  /*2260*/  F2I.FTZ.TRUNC.NTZ R3, R3 ;  /* 0x0000000300037305 */ /* 0x000e24000021f100 */
[----:B0-----:R-:W-:Y:S01]  /*2270*/  PRMT R0, R3, 0x7610, R0 ;  /* 0x0000761003007816 */ /* 0x001fe20000000000 */
[----:B------:R-:W-:Y:S06]  /*2280*/  BRA `(.L_x_15326) ;  /* 0x0000000800b07947 */ /* 0x000fec0003800000 */
.L_x_15331:
[----:B------:R-:W2:Y:S02]  /*2290*/  LDG.E.64 R4, desc[UR36][R4.64] ;  /* 0x0000002404047981 */ /* 0x000ea4000c1e1b00 */
[----:B--2---:R0:W1:Y:S02]  /*22a0*/  F2I.F64.TRUNC R0, R4 ;  /* 0x0000000400007311 */ /* 0x004064000030d100 */
[----:B01----:R-:W-:Y:S05]  /*22b0*/  BRA `(.L_x_15326) ;  /* 0x0000000800a47947 */ /* 0x003fea0003800000 */
.L_x_15321:
        /* <DEDUP_REMOVED lines=12> */
.L_x_15335:
[----:B------:R-:W2:Y:S02]  /*2380*/  LDG.E.64 R4, desc[UR36][R4.64] ;  /* 0x0000002404047981 */ /* 0x000ea4000c1e1b00 */
[----:B--2---:R3:W4:Y:S02]  /*2390*/  F2I.F64.TRUNC R0, R4 ;  /* 0x0000000400007311 */ /* 0x004724000030d100 */
[----:B---34-:R-:W-:Y:S05]  /*23a0*/  BRA `(.L_x_15326) ;  /* 0x0000000800687947 */ /* 0x018fea0003800000 */
.L_x_15334:
        /* <DEDUP_REMOVED lines=27> */
.L_x_15337:
        /* <DEDUP_REMOVED lines=15> */
.L_x_15336:
[----:B------:R-:W2:Y:S02]  /*2650*/  LDG.E.U16 R3, desc[UR36][R4.64] ;  /* 0x0000002404037981 */ /* 0x000ea4000c1e1500 */
[----:B--2---:R-:W-:-:S06]  /*2660*/  IMAD.U32 R3, R3, 0x10000, RZ ;  /* 0x0001000003037824 */ /* 0x004fcc00078e00ff */
[----:B------:R-:W0:Y:S02]  /*2670*/  F2I.FTZ.TRUNC.NTZ R3, R3 ;  /* 0x0000000300037305 */ /* 0x000e24000021f100 */
[----:B0-----:R-:W-:Y:S01]  /*2680*/  PRMT R0, R3, 0x7610, R0 ;  /* 0x0000761003007816 */ /* 0x001fe20000000000 */
[----:B------:R-:W-:Y:S06]  /*2690*/  BRA `(.L_x_15326) ;  /* 0x0000000400ac7947 */ /* 0x000fec0003800000 */
.L_x_15333:
        /* <DEDUP_REMOVED lines=10> */
.L_x_15340:
        /* <DEDUP_REMOVED lines=21> */
.L_x_15344:
[----:B------:R-:W-:Y:S05]  /*2890*/  BSYNC.RECONVERGENT B1 ;  /* 0x0000000000017941 */ /* 0x000fea0003800200 */
.L_x_15343:
[----:B------:R-:W-:Y:S01]  /*28a0*/  IMAD.SHL.U32 R0, R0, 0x100000, RZ ;  /* 0x0010000000007824 */ /* 0x000fe200078e00ff */
[----:B------:R-:W-:-:S04]  /*28b0*/  LEA R3, R3, 0x3b800000, 0x17 ;  /* 0x3b80000003037811 */ /* 0x000fc800078eb8ff */
[----:B------:R-:W-:-:S07]  /*28c0*/  LOP3.LUT R3, R3, R0, R7, 0xfe, !PT ;  /* 0x0000000003037212 */ /* 0x000fce00078efe07 */
.L_x_15342:
[----:B------:R-:W-:Y:S05]  /*28d0*/  BSYNC.RECONVERGENT B0 ;  /* 0x0000000000007941 */ /* 0x000fea0003800200 */
.L_x_15341:
[----:B------:R-:W0:Y:S02]  /*28e0*/  F2I.FTZ.TRUNC.NTZ R3, R3 ;  /* 0x0000000300037305 */ /* 0x000e24000021f100 */
[----:B0-----:R-:W-:Y:S01]  /*28f0*/  PRMT R0, R3, 0x7610, R0 ;  /* 0x0000761003007816 */ /* 0x001fe20000000000 */
[----:B------:R-:W-:Y:S06]  /*2900*/  BRA `(.L_x_15326) ;  /* 0x0000000400107947 */ /* 0x000fec0003800000 */
.L_x_15339:
        /* <DEDUP_REMOVED lines=21> */
.L_x_15348:
[----:B------:R-:W-:Y:S05]  /*2a60*/  BSYNC.RECONVERGENT B1 ;  /* 0x0000000000017941 */ /* 0x000fea0003800200 */
.L_x_15347:
[----:B------:R-:W-:Y:S01]  /*2a70*/  IMAD.SHL.U32 R0, R0, 0x200000, RZ ;  /* 0x0020000000007824 */ /* 0x000fe200078e00ff */
[----:B------:R-:W-:-:S04]  /*2a80*/  LEA R3, R3, 0x37800000, 0x17 ;  /* 0x3780000003037811 */ /* 0x000fc800078eb8ff */
[----:B------:R-:W-:-:S07]  /*2a90*/  LOP3.LUT R3, R3, R0, R7, 0xfe, !PT ;  /* 0x0000000003037212 */ /* 0x000fce00078efe07 */
.L_x_15346:
[----:B------:R-:W-:Y:S05]  /*2aa0*/  BSYNC.RECONVERGENT B0 ;  /* 0x0000000000007941 */ /* 0x000fea0003800200 */
.L_x_15345:
[----:B------:R-:W0:Y:S02]  /*2ab0*/  F2I.FTZ.TRUNC.NTZ R3, R3 ;  /* 0x0000000300037305 */ /* 0x000e24000021f100 */
[----:B0-----:R-:W-:Y:S01]  /*2ac0*/  PRMT R0, R3, 0x7610, R0 ;  /* 0x0000761003007816 */ /* 0x001fe20000000000 */
[----:B------:R-:W-:Y:S06]  /*2ad0*/  BRA `(.L_x_15326) ;  /* 0x00000000009c7947 */ /* 0x000fec0003800000 */
.L_x_15338:
        /* <DEDUP_REMOVED lines=14> */
.L_x_15352:
[----:B------:R-:W-:Y:S05]  /*2bc0*/  BSYNC.RECONVERGENT B0 ;  /* 0x0000000000007941 */ /* 0x000fea0003800200 */
.L_x_15351:
[----:B------:R-:W0:Y:S02]  /*2bd0*/  F2I.FTZ.TRUNC.NTZ R3, R3 ;  /* 0x0000000300037305 */ /* 0x000e24000021f100 */
[----:B0-----:R-:W-:Y:S01]  /*2be0*/  PRMT R0, R3, 0x7610, R0 ;  /* 0x0000761003007816 */ /* 0x001fe20000000000 */
[----:B------:R-:W-:Y:S06]  /*2bf0*/  BRA `(.L_x_15326) ;  /* 0x0000000000547947 */ /* 0x000fec0003800000 */
.L_x_15325:
        /* <DEDUP_REMOVED lines=16> */
.L_x_15353:
[----:B------:R-:W-:Y:S01]  /*2d00*/  PRMT R0, RZ, 0x7610, R0 ;  /* 0x00007610ff007816 */ /* 0x000fe20000000000 */
[----:B------:R-:W-:Y:S06]  /*2d10*/  BRA `(.L_x_15326) ;  /* 0x00000000000c7947 */ /* 0x000fec0003800000 */
.L_x_15350:
[----:B------:R2:W5:Y:S01]  /*2d20*/  LDG.E.U16 R0, desc[UR36][R4.64] ;  /* 0x0000002404007981 */ /* 0x000562000c1e1500 */
[----:B------:R-:W-:Y:S05]  /*2d30*/  BRA `(.L_x_15326) ;  /* 0x0000000000047947 */ /* 0x000fea0003800000 */
.L_x_15349:
[----:B------:R1:W5:Y:S02]  /*2d40*/  LDG.E.U16 R0, desc[UR36][R4.64] ;  /* 0x0000002404007981 */ /* 0x000364000c1e1500 */
.L_x_15326:
[----:B-1--45:R-:W-:Y:S01]  /*2d50*/  PRMT R19, R0, 0x9910, RZ ;  /* 0x0000991000137816 */ /* 0x032fe200000000ff */
[----:B------:R-:W-:-:S07]  /*2d60*/  VIADD R25, R25, 0x80 ;  /* 0x0000008019197836 */ /* 0x000fce0000000000 */
.L_x_15320:
[----:B------:R-:W-:Y:S05]  /*2d70*/  BSYNC.RECONVERGENT B6 ;  /* 0x0000000000067941 */ /* 0x000fea0003800200 */
.L_x_15319:
        /* <DEDUP_REMOVED lines=23> */
.L_x_15359:
[----:B------:R0:W5:Y:S01]  /*2ef0*/  LDG.E.U8 R0, desc[UR36][R4.64] ;  /* 0x0000002404007981 */ /* 0x000162000c1e1100 */
[----:B------:R-:W-:Y:S05]  /*2f00*/  BRA `(.L_x_15361) ;  /* 0x0000000c00507947 */ /* 0x000fea0003800000 */
.L_x_15358:
        /* <DEDUP_REMOVED lines=8> */
.L_x_15363:
[----:B------:R0:W5:Y:S01]  /*2f90*/  LDG.E.U16 R0, desc[UR36][R4.64] ;  /* 0x0000002404007981 */ /* 0x000162000c1e1500 */
[----:B------:R-:W-:Y:S05]  /*2fa0*/  BRA `(.L_x_15361) ;  /* 0x0000000c00287947 */ /* 0x000fea0003800000 */
.L_x_15362:
[----:B------:R0:W5:Y:S01]  /*2fb0*/  LDG.E.U16 R0, desc[UR36][R4.64] ;  /* 0x0000002404007981 */ /* 0x000162000c1e1500 */
[----:B------:R-:W-:Y:S05]  /*2fc0*/  BRA `(.L_x_15361) ;  /* 0x0000000c00207947 */ /* 0x000fea0003800000 */
.L_x_15357:
        /* <DEDUP_REMOVED lines=9> */
.L_x_15365:
[----:B------:R-:W2:Y:S02]  /*3060*/  LDG.E.U16 R3, desc[UR36][R4.64] ;  /* 0x0000002404037981 */ /* 0x000ea4000c1e1500 */
[----:B--2---:R-:W-:-:S06]  /*3070*/  HADD2.F32 R3, -RZ, R3.H0_H0 ;  /* 0x20000003ff037230 */ /* 0x004fcc0000004100 */
[----:B------:R-:W0:Y:S02]  /*3080*/  F2I.FTZ.TRUNC.NTZ R3, R3 ;  /* 0x0000000300037305 */ /* 0x000e24000021f100 */
[----:B0-----:R-:W-:Y:S01]  /*3090*/  PRMT R0, R3, 0x7610, R0 ;  /* 0x0000761003007816 */ /* 0x001fe20000000000 */
[----:B------:R-:W-:Y:S06]  /*30a0*/  BRA `(.L_x_15361) ;  /* 0x0000000800e87947 */ /* 0x000fec0003800000 */
.L_x_15364:
        /* <DEDUP_REMOVED lines=9> */
.L_x_15367:
[----:B------:R-:W2:Y:S02]  /*3140*/  LDG.E.U16 R4, desc[UR36][R4.64] ;  /* 0x0000002404047981 */ /* 0x000ea4000c1e1500 */
[----:B--2---:R-:W-:-:S06]  /*3150*/  HADD2.F32 R3, -RZ, R4.H0_H0 ;  /* 0x20000004ff037230 */ /* 0x004fcc0000004100 */
[----:B------:R-:W0:Y:S02]  /*3160*/  F2I.FTZ.TRUNC.NTZ R3, R3 ;  /* 0x0000000300037305 */ /* 0x000e24000021f100 */
[----:B0-----:R-:W-:Y:S01]  /*3170*/  PRMT R0, R3, 0x7610, R0 ;  /* 0x0000761003007816 */ /* 0x001fe20000000000 */
[----:B------:R-:W-:Y:S06]  /*3180*/  BRA `(.L_x_15361) ;  /* 0x0000000800b07947 */ /* 0x000fec0003800000 */
.L_x_15366:
[----:B------:R-:W2:Y:S02]  /*3190*/  LDG.E.64 R4, desc[UR36][R4.64] ;  /* 0x0000002404047981 */ /* 0x000ea4000c1e1b00 */
[----:B--2---:R0:W1:Y:S02]  /*31a0*/  F2I.F64.TRUNC R0, R4 ;  /* 0x0000000400007311 */ /* 0x004064000030d100 */
[----:B01----:R-:W-:Y:S05]  /*31b0*/  BRA `(.L_x_15361) ;  /* 0x0000000800a47947 */ /* 0x003fea0003800000 */
.L_x_15356:
        /* <DEDUP_REMOVED lines=12> */
.L_x_15370:
[----:B------:R-:W2:Y:S02]  /*3280*/  LDG.E.64 R4, desc[UR36][R4.64] ;  /* 0x0000002404047981 */ /* 0x000ea4000c1e1b00 */
[----:B--2---:R3:W4:Y:S02]  /*3290*/  F2I.F64.TRUNC R0, R4 ;  /* 0x0000000400007311 */ /* 0x004724000030d100 */
[----:B---34-:R-:W-:Y:S05]  /*32a0*/  BRA `(.L_x_15361) ;  /* 0x0000000800687947 */ /* 0x018fea0003800000 */
.L_x_15369:
        /* <DEDUP_REMOVED lines=27> */
.L_x_15372:
        /* <DEDUP_REMOVED lines=15> */
.L_x_15371:
[----:B------:R-:W2:Y:S02]  /*3550*/  LDG.E.U16 R3, desc[UR36][R4.64] ;  /* 0x0000002404037981 */ /* 0x000ea4000c1e1500 */
[----:B--2---:R-:W-:-:S06]  /*3560*/  IMAD.U32 R3, R3, 0x10000, RZ ;  /* 0x0001000003037824 */ /* 0x004fcc00078e00ff */
[----:B------:R-:W0:Y:S02]  /*3570*/  F2I.FTZ.TRUNC.NTZ R3, R3 ;  /* 0x0000000300037305 */ /* 0x000e24000021f100 */
[----:B0-----:R-:W-:Y:S01]  /*3580*/  PRMT R0, R3, 0x7610, R0 ;  /* 0x0000761003007816 */ /* 0x001fe20000000000 */
[----:B------:R-:W-:Y:S06]  /*3590*/  BRA `(.L_x_15361) ;  /* 0x0000000400ac7947 */ /* 0x000fec0003800000 */
.L_x_15368:
        /* <DEDUP_REMOVED lines=10> */
.L_x_15375:
        /* <DEDUP_REMOVED lines=21> */
.L_x_15379:
[----:B------:R-:W-:Y:S05]  /*3790*/  BSYNC.RECONVERGENT B1 ;  /* 0x0000000000017941 */ /* 0x000fea0003800200 */
.L_x_15378:
[----:B------:R-:W-:Y:S01]  /*37a0*/  IMAD.SHL.U32 R0, R0, 0x100000, RZ ;  /* 0x0010000000007824 */ /* 0x000fe200078e00ff */
[----:B------:R-:W-:-:S04]  /*37b0*/  LEA R3, R3, 0x3b800000, 0x17 ;  /* 0x3b80000003037811 */ /* 0x000fc800078eb8ff */
[----:B------:R-:W-:-:S07]  /*37c0*/  LOP3.LUT R3, R3, R0, R7, 0xfe, !PT ;  /* 0x0000000003037212 */ /* 0x000fce00078efe07 */
.L_x_15377:
[----:B------:R-:W-:Y:S05]  /*37d0*/  BSYNC.RECONVERGENT B0 ;  /* 0x0000000000007941 */ /* 0x000fea0003800200 */
.L_x_15376:
[----:B------:R-:W0:Y:S02]  /*37e0*/  F2I.FTZ.TRUNC.NTZ R3, R3 ;  /* 0x0000000300037305 */ /* 0x000e24000021f100 */
[----:B0-----:R-:W-:Y:S01]  /*37f0*/  PRMT R0, R3, 0x7610, R0 ;  /* 0x0000761003007816 */ /* 0x001fe20000000000 */
[----:B------:R-:W-:Y:S06]  /*3800*/  BRA `(.L_x_15361) ;  /* 0x0000000400107947 */ /* 0x000fec0003800000 */
.L_x_15374:
        /* <DEDUP_REMOVED lines=21> */
.L_x_15383:
[----:B------:R-:W-:Y:S05]  /*3960*/  BSYNC.RECONVERGENT B1 ;  /* 0x0000000000017941 */ /* 0x000fea0003800200 */
.L_x_15382:
[----:B------:R-:W-:Y:S01]  /*3970*/  IMAD.SHL.U32 R0, R0, 0x200000, RZ ;  /* 0x0020000000007824 */ /* 0x000fe200078e00ff */
[----:B------:R-:W-:-:S04]  /*3980*/  LEA R3, R3, 0x37800000, 0x17 ;  /* 0x3780000003037811 */ /* 0x000fc800078eb8ff */
[----:B------:R-:W-:-:S07]  /*3990*/  LOP3.LUT R3, R3, R0, R7, 0xfe, !PT ;  /* 0x0000000003037212 */ /* 0x000fce00078efe07 */
.L_x_15381:
[----:B------:R-:W-:Y:S05]  /*39a0*/  BSYNC.RECONVERGENT B0 ;  /* 0x0000000000007941 */ /* 0x000fea0003800200 */
.L_x_15380:
[----:B------:R-:W0:Y:S02]  /*39b0*/  F2I.FTZ.TRUNC.NTZ R3, R3 ;  /* 0x0000000300037305 */ /* 0x000e24000021f100 */
[----:B0-----:R-:W-:Y:S01]  /*39c0*/  PRMT R0, R3, 0x7610, R0 ;  /* 0x0000761003007816 */ /* 0x001fe20000000000 */
[----:B------:R-:W-:Y:S06]  /*39d0*/  BRA `(.L_x_15361) ;  /* 0x00000000009c7947 */ /* 0x000fec0003800000 */
.L_x_15373:
        /* <DEDUP_REMOVED lines=14> */
.L_x_15387:
[----:B------:R-:W-:Y:S05]  /*3ac0*/  BSYNC.RECONVERGENT B0 ;  /* 0x0000000000007941 */ /* 0x000fea0003800200 */
.L_x_15386:
[----:B------:R-:W0:Y:S02]  /*3ad0*/  F2I.FTZ.TRUNC.NTZ R3, R3 ;  /* 0x0000000300037305 */ /* 0x000e24000021f100 */
[----:B0-----:R-:W-:Y:S01]  /*3ae0*/  PRMT R0, R3, 0x7610, R0 ;  /* 0x0000761003007816 */ /* 0x001fe20000000000 */
[----:B------:R-:W-:Y:S06]  /*3af0*/  BRA `(.L_x_15361) ;  /* 0x0000000000547947 */ /* 0x000fec0003800000 */
.L_x_15360:
        /* <DEDUP_REMOVED lines=16> */
.L_x_15388:
[----:B------:R-:W-:Y:S01]  /*3c00*/  PRMT R0, RZ, 0x7610, R0 ;  /* 0x00007610ff007816 */ /* 0x000fe20000000000 */
[----:B------:R-:W-:Y:S06]  /*3c10*/  BRA `(.L_x_15361) ;  /* 0x00000000000c7947 */ /* 0x000fec0003800000 */
.L_x_15385:
[----:B------:R2:W5:Y:S01]  /*3c20*/  LDG.E.U16 R0, desc[UR36][R4.64] ;  /* 0x0000002404007981 */ /* 0x000562000c1e1500 */
[----:B------:R-:W-:Y:S05]  /*3c30*/  BRA `(.L_x_15361) ;  /* 0x0000000000047947 */ /* 0x000fea0003800000 */
.L_x_15384:
[----:B------:R1:W5:Y:S02]  /*3c40*/  LDG.E.U16 R0, desc[UR36][R4.64] ;  /* 0x0000002404007981 */ /* 0x000364000c1e1500 */
.L_x_15361:
[----:B-1--45:R-:W-:-:S07]  /*3c50*/  PRMT R0, R0, 0x9910, RZ ;  /* 0x0000991000007816 */ /* 0x032fce00000000ff */
.L_x_15355:
[----:B------:R-:W-:Y:S05]  /*3c60*/  BSYNC.RECONVERGENT B6 ;  /* 0x0000000000067941 */ /* 0x000fea0003800200 */
.L_x_15354:
[----:B0-234-:R-:W0:Y:S01]  /*3c70*/  LDC.U16 R4, c[0x0][0x386] ;  /* 0x0000e180ff047b82 */ /* 0x01de220000000400 */
[CC--:B------:R-:W-:Y:S01]  /*3c80*/  ISETP.GE.AND P0, PT, R17.reuse, R16.reuse, PT ;  /* 0x000000101100720c */ /* 0x0c0fe20003f06270 */
[C---:B------:R-:W-:Y:S01]  /*3c90*/  VIADD R3, R17.reuse, 0x100 ;  /* 0x0000010011037836 */ /* 0x040fe20000000000 */
[----:B------:R-:W-:Y:S01]  /*3ca0*/  BSSY.RECONVERGENT B0, `(.L_x_15389) ;  /* 0x0000020000007945 */ /* 0x000fe20003800200 */
[C---:B------:R-:W-:Y:S02]  /*3cb0*/  VIADD R5, R17.reuse, 0x180 ;  /* 0x0000018011057836 */ /* 0x040fe40000000000 */
[----:B------:R-:W-:Y:S01]  /*3cc0*/  VIADD R25, R17, 0x80 ;  /* 0x0000008011197836 */ /* 0x000fe20000000000 */
[-C--:B------:R-:W-:Y:S01]  /*3cd0*/  ISETP.GE.AND P2, PT, R3, R16.reuse, PT ;  /* 0x000000100300720c */ /* 0x080fe20003f46270 */
[----:B------:R-:W1:Y:S01]  /*3ce0*/  LDC.U8 R18, c[0x0][0x3a4] ;  /* 0x0000e900ff127b82 */ /* 0x000e620000000000 */
[-C--:B------:R-:W-:Y:S02]  /*3cf0*/  ISETP.GE.AND P1, PT, R5, R16.reuse, PT ;  /* 0x000000100500720c */ /* 0x080fe40003f26270 */
[----:B------:R-:W-:-:S02]  /*3d00*/  ISETP.GE.AND P3, PT, R25, R16, PT ;  /* 0x000000101900720c */ /* 0x000fc40003f66270 */
[----:B0-----:R-:W-:Y:S01]  /*3d10*/  PRMT R3, R4, 0x9910, RZ ;  /* 0x0000991004037816 */ /* 0x001fe200000000ff */
[----:B------:R-:W-:Y:S10]  /*3d20*/  @P0 BRA `(.L_x_15390) ;  /* 0x00000000005c0947 */ /* 0x000ff40003800000 */
        /* <DEDUP_REMOVED lines=23> */
.L_x_15390:
[----:B------:R-:W-:Y:S05]  /*3ea0*/  BSYNC.RECONVERGENT B0 ;  /* 0x0000000000007941 */ /* 0x000fea0003800200 */
.L_x_15389:
        /* <DEDUP_REMOVED lines=24> */
.L_x_15392:
[----:B------:R-:W-:Y:S05]  /*4030*/  BSYNC.RECONVERGENT B0 ;  /* 0x0000000000007941 */ /* 0x000fea0003800200 */
.L_x_15391:
        /* <DEDUP_REMOVED lines=24> */
.L_x_15394:
[----:B------:R-:W-:Y:S05]  /*41c0*/  BSYNC.RECONVERGENT B0 ;  /* 0x0000000000007941 */ /* 0x000fea0003800200 */
.L_x_15393:
        /* <DEDUP_REMOVED lines=24> */
.L_x_15396:
[----:B------:R-:W-:Y:S05]  /*4350*/  BSYNC.RECONVERGENT B0 ;  /* 0x0000000000007941 */ /* 0x000fea0003800200 */
.L_x_15395:
        /* <DEDUP_REMOVED lines=23> */
.L_x_15402:
[----:B------:R0:W-:Y:S01]  /*44d0*/  STG.E.U8 desc[UR36][R8.64], R5 ;  /* 0x0000000508007986 */ /* 0x0001e2000c101124 */
[----:B------:R-:W-:Y:S01]  /*44e0*/  IMAD.MOV.U32 R17, RZ, RZ, R25 ;  /* 0x000000ffff117224 */ /* 0x000fe200078e0019 */
[----:B------:R-:W-:Y:S06]  /*44f0*/  BRA `(.L_x_15398) ;  /* 0x0000000c00a87947 */ /* 0x000fec0003800000 */
.L_x_15401:
        /* <DEDUP_REMOVED lines=12> */
.L_x_15405:
[----:B------:R-:W-:Y:S01]  /*45c0*/  PRMT R3, R5, 0x9910, RZ ;  /* 0x0000991005037816 */ /* 0x000fe200000000ff */
[----:B------:R-:W-:-:S04]  /*45d0*/  IMAD.MOV.U32 R17, RZ, RZ, R25 ;  /* 0x000000ffff117224 */ /* 0x000fc800078e0019 */
[----:B------:R0:W-:Y:S01]  /*45e0*/  STG.E desc[UR36][R8.64], R3 ;  /* 0x0000000308007986 */ /* 0x0001e2000c101924 */
[----:B------:R-:W-:Y:S05]  /*45f0*/  BRA `(.L_x_15398) ;  /* 0x0000000c00687947 */ /* 0x000fea0003800000 */
.L_x_15404:
[----:B------:R0:W-:Y:S01]  /*4600*/  STG.E.U16 desc[UR36][R8.64], R5 ;  /* 0x0000000508007986 */ /* 0x0001e2000c101524 */
[----:B------:R-:W-:Y:S01]  /*4610*/  IMAD.MOV.U32 R17, RZ, RZ, R25 ;  /* 0x000000ffff117224 */ /* 0x000fe200078e0019 */
[----:B------:R-:W-:Y:S06]  /*4620*/  BRA `(.L_x_15398) ;  /* 0x0000000c005c7947 */ /* 0x000fec0003800000 */
.L_x_15400:
        /* <DEDUP_REMOVED lines=10> */
.L_x_15407:
[----:B------:R-:W0:Y:S01]  /*46d0*/  I2F.S16 R0, R5 ;  /* 0x0000000500007306 */ /* 0x000e220000101400 */
[----:B------:R-:W-:Y:S01]  /*46e0*/  IMAD.MOV.U32 R17, RZ, RZ, R25 ;  /* 0x000000ffff117224 */ /* 0x000fe200078e0019 */
[----:B0-----:R-:W-:-:S05]  /*46f0*/  F2FP.F16.F32.PACK_AB R0, RZ, R0 ;  /* 0x00000000ff00723e */ /* 0x001fca00000000ff */
[----:B------:R0:W-:Y:S01]  /*4700*/  STG.E.U16 desc[UR36][R8.64], R0 ;  /* 0x0000000008007986 */ /* 0x0001e2000c101524 */
[----:B------:R-:W-:Y:S05]  /*4710*/  BRA `(.L_x_15398) ;  /* 0x0000000c00207947 */ /* 0x000fea0003800000 */
.L_x_15406:
        /* <DEDUP_REMOVED lines=11> */
.L_x_15409:
[----:B------:R-:W0:Y:S01]  /*47d0*/  I2F.S16 R5, R5 ;  /* 0x0000000500057306 */ /* 0x000e220000101400 */
[----:B------:R-:W-:Y:S01]  /*47e0*/  IMAD.MOV.U32 R17, RZ, RZ, R25 ;  /* 0x000000ffff117224 */ /* 0x000fe200078e0019 */
[----:B0-----:R-:W-:-:S04]  /*47f0*/  F2FP.F16.F32.PACK_AB R3, RZ, R5 ;  /* 0x00000005ff03723e */ /* 0x001fc800000000ff */
[----:B------:R-:W-:-:S05]  /*4800*/  PRMT R3, R3, 0x5410, RZ ;  /* 0x0000541003037816 */ /* 0x000fca00000000ff */
[----:B------:R0:W-:Y:S01]  /*4810*/  STG.E desc[UR36][R8.64], R3 ;  /* 0x0000000308007986 */ /* 0x0001e2000c101924 */
[----:B------:R-:W-:Y:S05]  /*4820*/  BRA `(.L_x_15398) ;  /* 0x0000000800dc7947 */ /* 0x000fea0003800000 */
.L_x_15408:
[----:B------:R-:W0:Y:S01]  /*4830*/  I2F.F64.S16 R4, R5 ;  /* 0x0000000500047312 */ /* 0x000e220000101c00 */
[----:B------:R-:W-:Y:S01]  /*4840*/  IMAD.MOV.U32 R17, RZ, RZ, R25 ;  /* 0x000000ffff117224 */ /* 0x000fe200078e0019 */
[----:B0-----:R0:W-:Y:S01]  /*4850*/  STG.E.64 desc[UR36][R8.64], R4 ;  /* 0x0000000408007986 */ /* 0x0011e2000c101b24 */
[----:B------:R-:W-:Y:S05]  /*4860*/  BRA `(.L_x_15398) ;  /* 0x0000000800cc7947 */ /* 0x000fea0003800000 */
.L_x_15399:
        /* <DEDUP_REMOVED lines=14> */
.L_x_15412:
[----:B------:R-:W-:Y:S01]  /*4950*/  CS2R R6, SRZ ;  /* 0x0000000000067805 */ /* 0x000fe2000001ff00 */
[----:B------:R-:W0:Y:S01]  /*4960*/  I2F.F64.S16 R4, R5 ;  /* 0x0000000500047312 */ /* 0x000e220000101c00 */
[----:B------:R-:W-:-:S03]  /*4970*/  IMAD.MOV.U32 R17, RZ, RZ, R25 ;  /* 0x000000ffff117224 */ /* 0x000fc600078e0019 */
[----:B0-----:R0:W-:Y:S01]  /*4980*/  STG.E.128 desc[UR36][R8.64], R4 ;  /* 0x0000000408007986 */ /* 0x0011e2000c101d24 */
[----:B------:R-:W-:Y:S05]  /*4990*/  BRA `(.L_x_15398) ;  /* 0x0000000800807947 */ /* 0x000fea0003800000 */
.L_x_15411:
        /* <DEDUP_REMOVED lines=19> */
.L_x_15416:
[----:B------:R-:W-:Y:S05]  /*4ad0*/  BSYNC.RECONVERGENT B0 ;  /* 0x0000000000007941 */ /* 0x000fea0003800200 */
.L_x_15415:
[----:B------:R-:W-:Y:S01]  /*4ae0*/  LOP3.LUT R7, R0, 0x80, R7, 0xf8, !PT ;  /* 0x0000008000077812 */ /* 0x000fe200078ef807 */
[----:B------:R-:W-:-:S04]  /*4af0*/  IMAD.MOV.U32 R17, RZ, RZ, R25 ;  /* 0x000000ffff117224 */ /* 0x000fc800078e0019 */
[----:B------:R2:W-:Y:S01]  /*4b00*/  STG.E.U8 desc[UR36][R8.64], R7 ;  /* 0x0000000708007986 */ /* 0x0005e2000c101124 */
[----:B------:R-:W-:Y:S05]  /*4b10*/  BRA `(.L_x_15398) ;  /* 0x0000000800207947 */ /* 0x000fea0003800000 */
.L_x_15414:
        /* <DEDUP_REMOVED lines=15> */
.L_x_15418:
[----:B------:R-:W-:Y:S05]  /*4c10*/  BSYNC.RECONVERGENT B0 ;  /* 0x0000000000007941 */ /* 0x000fea0003800200 */
.L_x_15417:
[----:B------:R-:W-:Y:S01]  /*4c20*/  LOP3.LUT R7, R0, 0x80, R7, 0xf8, !PT ;  /* 0x0000008000077812 */ /* 0x000fe200078ef807 */
[----:B------:R-:W-:-:S04]  /*4c30*/  IMAD.MOV.U32 R17, RZ, RZ, R25 ;  /* 0x000000ffff117224 */ /* 0x000fc800078e0019 */
[----:B------:R3:W-:Y:S01]  /*4c40*/  STG.E.U8 desc[UR36][R8.64], R7 ;  /* 0x0000000708007986 */ /* 0x0007e2000c101124 */
[----:B------:R-:W-:Y:S05]  /*4c50*/  BRA `(.L_x_15398) ;  /* 0x0000000400d07947 */ /* 0x000fea0003800000 */
.L_x_15413:
[----:B------:R-:W0:Y:S01]  /*4c60*/  I2F.S16 R0, R5 ;  /* 0x0000000500007306 */ /* 0x000e220000101400 */
[----:B------:R-:W-:Y:S01]  /*4c70*/  IMAD.MOV.U32 R17, RZ, RZ, R25 ;  /* 0x000000ffff117224 */ /* 0x000fe200078e0019 */
[----:B0-----:R-:W-:-:S05]  /*4c80*/  F2FP.BF16.F32.PACK_AB R0, RZ, R0 ;  /* 0x00000000ff00723e */ /* 0x001fca00000010ff */
[----:B------:R0:W-:Y:S01]  /*4c90*/  STG.E.U16 desc[UR36][R8.64], R0 ;  /* 0x0000000008007986 */ /* 0x0001e2000c101524 */
[----:B------:R-:W-:Y:S05]  /*4ca0*/  BRA `(.L_x_15398) ;  /* 0x0000000400bc7947 */ /* 0x000fea0003800000 */
.L_x_15410:
        /* <DEDUP_REMOVED lines=11> */
.L_x_15421:
        /* <DEDUP_REMOVED lines=13> */
.L_x_15424:
[----:B------:R-:W-:-:S04]  /*4e30*/  SHF.R.U32.HI R0, RZ, 0x14, R3 ;  /* 0x00000014ff007819 */ /* 0x000fc80000011603 */
[----:B------:R-:W-:-:S04]  /*4e40*/  LOP3.LUT R0, R0, 0x1, RZ, 0xc0, !PT ;  /* 0x0000000100007812 */ /* 0x000fc800078ec0ff */
[----:B------:R-:W-:-:S04]  /*4e50*/  IADD3 R0, PT, PT, R3, 0x487ffff, R0 ;  /* 0x0487ffff03007810 */ /* 0x000fc80007ffe000 */
[----:B------:R-:W-:-:S04]  /*4e60*/  SHF.R.U32.HI R0, RZ, 0x14, R0 ;  /* 0x00000014ff007819 */ /* 0x000fc80000011600 */
[----:B------:R-:W-:-:S07]  /*4e70*/  LOP3.LUT R0, R0, 0xff, RZ, 0xc0, !PT ;  /* 0x000000ff00007812 */ /* 0x000fce00078ec0ff */
.L_x_15425:
[----:B------:R-:W-:-:S04]  /*4e80*/  SHF.R.U32.HI R3, RZ, 0x18, R3 ;  /* 0x00000018ff037819 */ /* 0x000fc80000011603 */
[----:B------:R-:W-:-:S04]  /*4e90*/  LOP3.LUT R0, R0, 0x80, R3, 0xf8, !PT ;  /* 0x0000008000007812 */ /* 0x000fc800078ef803 */
[----:B------:R-:W-:-:S07]  /*4ea0*/  PRMT R4, R0, 0x7610, R4 ;  /* 0x0000761000047816 */ /* 0x000fce0000000004 */
.L_x_15423:
[----:B------:R-:W-:Y:S05]  /*4eb0*/  BSYNC.RECONVERGENT B0 ;  /* 0x0000000000007941 */ /* 0x000fea0003800200 */
.L_x_15422:
[----:B------:R0:W-:Y:S01]  /*4ec0*/  STG.E.U8 desc[UR36][R8.64], R4 ;  /* 0x0000000408007986 */ /* 0x0001e2000c101124 */
[----:B------:R-:W-:Y:S01]  /*4ed0*/  IMAD.MOV.U32 R17, RZ, RZ, R25 ;  /* 0x000000ffff117224 */ /* 0x000fe200078e0019 */
[----:B------:R-:W-:Y:S06]  /*4ee0*/  BRA `(.L_x_15398) ;  /* 0x00000004002c7947 */ /* 0x000fec0003800000 */
.L_x_15420:
        /* <DEDUP_REMOVED lines=13> */
.L_x_15428:
[----:B------:R-:W-:-:S04]  /*4fc0*/  SHF.R.U32.HI R0, RZ, 0x15, R3 ;  /* 0x00000015ff007819 */ /* 0x000fc80000011603 */
[----:B------:R-:W-:-:S04]  /*4fd0*/  LOP3.LUT R0, R0, 0x1, RZ, 0xc0, !PT ;  /* 0x0000000100007812 */ /* 0x000fc800078ec0ff */
[----:B------:R-:W-:-:S04]  /*4fe0*/  IADD3 R0, PT, PT, R3, 0x88fffff, R0 ;  /* 0x088fffff03007810 */ /* 0x000fc80007ffe000 */
[----:B------:R-:W-:-:S04]  /*4ff0*/  SHF.R.U32.HI R0, RZ, 0x15, R0 ;  /* 0x00000015ff007819 */ /* 0x000fc80000011600 */
[----:B------:R-:W-:-:S07]  /*5000*/  LOP3.LUT R0, R0, 0xff, RZ, 0xc0, !PT ;  /* 0x000000ff00007812 */ /* 0x000fce00078ec0ff */
.L_x_15429:
[----:B------:R-:W-:-:S04]  /*5010*/  SHF.R.U32.HI R3, RZ, 0x18, R3 ;  /* 0x00000018ff037819 */ /* 0x000fc80000011603 */
[----:B------:R-:W-:-:S04]  /*5020*/  LOP3.LUT R0, R0, 0x80, R3, 0xf8, !PT ;  /* 0x0000008000007812 */ /* 0x000fc800078ef803 */
[----:B------:R-:W-:-:S07]  /*5030*/  PRMT R4, R0, 0x7610, R4 ;  /* 0x0000761000047816 */ /* 0x000fce0000000004 */
.L_x_15427:
[----:B------:R-:W-:Y:S05]  /*5040*/  BSYNC.RECONVERGENT B0 ;  /* 0x0000000000007941 */ /* 0x000fea0003800200 */
.L_x_15426:
[----:B------:R0:W-:Y:S01]  /*5050*/  STG.E.U8 desc[UR36][R8.64], R4 ;  /* 0x0000000408007986 */ /* 0x0001e2000c101124 */
[----:B------:R-:W-:Y:S01]  /*5060*/  IMAD.MOV.U32 R17, RZ, RZ, R25 ;  /* 0x000000ffff117224 */ /* 0x000fe200078e0019 */
[----:B------:R-:W-:Y:S06]  /*5070*/  BRA `(.L_x_15398) ;  /* 0x0000000000c87947 */ /* 0x000fec0003800000 */
.L_x_15419:
[----:B------:R-:W-:-:S13]  /*5080*/  ISETP.NE.AND P0, PT, R0, 0x1c, PT ;  /* 0x0000001c0000780c */ /* 0x000fda0003f05270 */
[----:B------:R-:W-:Y:S05]  /*5090*/  @!P0 BRA `(.L_x_15430) ;  /* 0x0000000000b48947 */ /* 0x000fea0003800000 */
[----:B------:R-:W-:-:S13]  /*50a0*/  ISETP.NE.AND P0, PT, R0, 0x1d, PT ;  /* 0x0000001d0000780c */ /* 0x000fda0003f05270 */
[----:B------:R-:W-:Y:S05]  /*50b0*/  @!P0 BRA `(.L_x_15431) ;  /* 0x0000000000948947 */ /* 0x000fea0003800000 */
[----:B------:R-:W-:-:S13]  /*50c0*/  ISETP.NE.AND P0, PT, R0, 0x2c, PT ;  /* 0x0000002c0000780c */ /* 0x000fda0003f05270 */
[----:B------:R-:W-:Y:S05]  /*50d0*/  @!P0 BRA `(.L_x_15432) ;  /* 0x0000000000488947 */ /* 0x000fea0003800000 */
.L_x_15403:
        /* <DEDUP_REMOVED lines=16> */
.L_x_15433:
[----:B------:R-:W-:Y:S01]  /*51e0*/  IMAD.MOV.U32 R17, RZ, RZ, R25 ;  /* 0x000000ffff117224 */ /* 0x000fe200078e0019 */
[----:B------:R-:W-:Y:S06]  /*51f0*/  BRA `(.L_x_15398) ;  /* 0x0000000000687947 */ /* 0x000fec0003800000 */
.L_x_15432:
        /* <DEDUP_REMOVED lines=17> */
.L_x_15431:
[----:B------:R-:W-:Y:S01]  /*5310*/  PRMT R5, R5, 0x9910, RZ ;  /* 0x0000991005057816 */ /* 0x000fe200000000ff */
[----:B------:R-:W-:-:S04]  /*5320*/  IMAD.MOV.U32 R17, RZ, RZ, R25 ;  /* 0x000000ffff117224 */ /* 0x000fc800078e0019 */
[----:B------:R-:W-:-:S05]  /*5330*/  IMAD.MOV.U32 R4, RZ, RZ, R5 ;  /* 0x000000ffff047224 */ /* 0x000fca00078e0005 */
[----:B------:R-:W-:-:S05]  /*5340*/  SHF.R.S32.HI R5, RZ, 0x1f, R4 ;  /* 0x0000001fff057819 */ /* 0x000fca0000011404 */
[----:B------:R0:W-:Y:S01]  /*5350*/  STG.E.64 desc[UR36][R8.64], R4 ;  /* 0x0000000408007986 */ /* 0x0001e2000c101b24 */
[----:B------:R-:W-:Y:S05]  /*5360*/  BRA `(.L_x_15398) ;  /* 0x00000000000c7947 */ /* 0x000fea0003800000 */
.L_x_15430:
[----:B------:R-:W-:Y:S01]  /*5370*/  PRMT R3, R5, 0x9910, RZ ;  /* 0x0000991005037816 */ /* 0x000fe200000000ff */
[----:B------:R-:W-:-:S04]  /*5380*/  IMAD.MOV.U32 R17, RZ, RZ, R25 ;  /* 0x000000ffff117224 */ /* 0x000fc800078e0019 */
[----:B------:R0:W-:Y:S03]  /*5390*/  STG.E desc[UR36][R8.64], R3 ;  /* 0x0000000308007986 */ /* 0x0001e6000c101924 */
.L_x_15398:
[----:B------:R-:W-:Y:S05]  /*53a0*/  BSYNC.RECONVERGENT B6 ;  /* 0x0000000000067941 */ /* 0x000fea0003800200 */
.L_x_15397:
        /* <DEDUP_REMOVED lines=23> */
.L_x_15439:
[----:B------:R0:W-:Y:S01]  /*5520*/  STG.E.U8 desc[UR36][R8.64], R23 ;  /* 0x0000001708007986 */ /* 0x0001e2000c101124 */
[----:B------:R-:W-:Y:S05]  /*5530*/  BRA `(.L_x_15441) ;  /* 0x0000000c004c7947 */ /* 0x000fea0003800000 */
.L_x_15438:
        /* <DEDUP_REMOVED lines=10> */
.L_x_15443:
[----:B------:R-:W-:-:S05]  /*55e0*/  PRMT R3, R23, 0x9910, RZ ;  /* 0x0000991017037816 */ /* 0x000fca00000000ff */
[----:B------:R0:W-:Y:S01]  /*55f0*/  STG.E desc[UR36][R8.64], R3 ;  /* 0x0000000308007986 */ /* 0x0001e2000c101924 */
[----:B------:R-:W-:Y:S05]  /*5600*/  BRA `(.L_x_15441) ;  /* 0x0000000c00187947 */ /* 0x000fea0003800000 */
.L_x_15442:
[----:B------:R0:W-:Y:S01]  /*5610*/  STG.E.U16 desc[UR36][R8.64], R23 ;  /* 0x0000001708007986 */ /* 0x0001e2000c101524 */
[----:B------:R-:W-:Y:S05]  /*5620*/  BRA `(.L_x_15441) ;  /* 0x0000000c00107947 */ /* 0x000fea0003800000 */
.L_x_15437:
        /* <DEDUP_REMOVED lines=9> */
.L_x_15445:
[----:B------:R-:W0:Y:S02]  /*56c0*/  I2F.S16 R0, R23 ;  /* 0x0000001700007306 */ /* 0x000e240000101400 */
[----:B0-----:R-:W-:-:S05]  /*56d0*/  F2FP.F16.F32.PACK_AB R0, RZ, R0 ;  /* 0x00000000ff00723e */ /* 0x001fca00000000ff */
[----:B------:R0:W-:Y:S01]  /*56e0*/  STG.E.U16 desc[UR36][R8.64], R0 ;  /* 0x0000000008007986 */ /* 0x0001e2000c101524 */
[----:B------:R-:W-:Y:S05]  /*56f0*/  BRA `(.L_x_15441) ;  /* 0x0000000800dc7947 */ /* 0x000fea0003800000 */
.L_x_15444:
        /* <DEDUP_REMOVED lines=10> */
.L_x_15447:
[----:B------:R-:W0:Y:S02]  /*57a0*/  I2F.S16 R23, R23 ;  /* 0x0000001700177306 */ /* 0x000e240000101400 */
[----:B0-----:R-:W-:-:S04]  /*57b0*/  F2FP.F16.F32.PACK_AB R3, RZ, R23 ;  /* 0x00000017ff03723e */ /* 0x001fc800000000ff */
[----:B------:R-:W-:-:S05]  /*57c0*/  PRMT R3, R3, 0x5410, RZ ;  /* 0x0000541003037816 */ /* 0x000fca00000000ff */
[----:B------:R0:W-:Y:S01]  /*57d0*/  STG.E desc[UR36][R8.64], R3 ;  /* 0x0000000308007986 */ /* 0x0001e2000c101924 */
[----:B------:R-:W-:Y:S05]  /*57e0*/  BRA `(.L_x_15441) ;  /* 0x0000000800a07947 */ /* 0x000fea0003800000 */
.L_x_15446:
[----:B------:R-:W0:Y:S02]  /*57f0*/  I2F.F64.S16 R4, R23 ;  /* 0x0000001700047312 */ /* 0x000e240000101c00 */
[----:B0-----:R0:W-:Y:S01]  /*5800*/  STG.E.64 desc[UR36][R8.64], R4 ;  /* 0x0000000408007986 */ /* 0x0011e2000c101b24 */
[----:B------:R-:W-:Y:S05]  /*5810*/  BRA `(.L_x_15441) ;  /* 0x0000000800947947 */ /* 0x000fea0003800000 */
.L_x_15436:
        /* <DEDUP_REMOVED lines=12> */
.L_x_15451:
        /* <DEDUP_REMOVED lines=17> */
.L_x_15454:
[----:B------:R-:W-:-:S04]  /*59f0*/  SHF.R.U32.HI R3, RZ, 0x18, R23 ;  /* 0x00000018ff037819 */ /* 0x000fc80000011617 */
[----:B------:R-:W-:-:S04]  /*5a00*/  LOP3.LUT R0, R0, 0x80, R3, 0xf8, !PT ;  /* 0x0000008000007812 */ /* 0x000fc800078ef803 */
[----:B------:R-:W-:-:S07]  /*5a10*/  PRMT R4, R0, 0x7610, R4 ;  /* 0x0000761000047816 */ /* 0x000fce0000000004 */
.L_x_15453:
[----:B------:R-:W-:Y:S05]  /*5a20*/  BSYNC.RECONVERGENT B0 ;  /* 0x0000000000007941 */ /* 0x000fea0003800200 */
.L_x_15452:
[----:B------:R0:W-:Y:S01]  /*5a30*/  STG.E.U8 desc[UR36][R8.64], R4 ;  /* 0x0000000408007986 */ /* 0x0001e2000c101124 */
[----:B------:R-:W-:Y:S05]  /*5a40*/  BRA `(.L_x_15441) ;  /* 0x0000000800087947 */ /* 0x000fea0003800000 */
.L_x_15450:
        /* <DEDUP_REMOVED lines=17> */
.L_x_15457:
[----:B------:R-:W-:-:S04]  /*5b60*/  SHF.R.U32.HI R3, RZ, 0x18, R23 ;  /* 0x00000018ff037819 */ /* 0x000fc80000011617 */
[----:B------:R-:W-:-:S04]  /*5b70*/  LOP3.LUT R0, R0, 0x80, R3, 0xf8, !PT ;  /* 0x0000008000007812 */ /* 0x000fc800078ef803 */
[----:B------:R-:W-:-:S07]  /*5b80*/  PRMT R4, R0, 0x7610, R4 ;  /* 0x0000761000047816 */ /* 0x000fce0000000004 */
.L_x_15456:
[----:B------:R-:W-:Y:S05]  /*5b90*/  BSYNC.RECONVERGENT B0 ;  /* 0x0000000000007941 */ /* 0x000fea0003800200 */
.L_x_15455:
[----:B------:R0:W-:Y:S01]  /*5ba0*/  STG.E.U8 desc[UR36][R8.64], R4 ;  /* 0x0000000408007986 */ /* 0x0001e2000c101124 */
[----:B------:R-:W-:Y:S05]  /*5bb0*/  BRA `(.L_x_15441) ;  /* 0x0000000400ac7947 */ /* 0x000fea0003800000 */
.L_x_15449:
        /* <DEDUP_REMOVED lines=22> */
.L_x_15459:
[----:B------:R-:W-:-:S04]  /*5d20*/  PRMT R4, R23, 0x9910, RZ ;  /* 0x0000991017047816 */ /* 0x000fc800000000ff */
[----:B------:R-:W-:-:S05]  /*5d30*/  SHF.R.S32.HI R5, RZ, 0x1f, R4 ;  /* 0x0000001fff057819 */ /* 0x000fca0000011404 */
[----:B------:R0:W-:Y:S01]  /*5d40*/  STG.E.64 desc[UR36][R8.64], R4 ;  /* 0x0000000408007986 */ /* 0x0001e2000c101b24 */
[----:B------:R-:W-:Y:S05]  /*5d50*/  BRA `(.L_x_15441) ;  /* 0x0000000400447947 */ /* 0x000fea0003800000 */
.L_x_15458:
[----:B------:R-:W-:-:S05]  /*5d60*/  PRMT R3, R23, 0x9910, RZ ;  /* 0x0000991017037816 */ /* 0x000fca00000000ff */
[----:B------:R0:W-:Y:S01]  /*5d70*/  STG.E desc[UR36][R8.64], R3 ;  /* 0x0000000308007986 */ /* 0x0001e2000c101924 */
[----:B------:R-:W-:Y:S05]  /*5d80*/  BRA `(.L_x_15441) ;  /* 0x0000000400387947 */ /* 0x000fea0003800000 */
.L_x_15448:
        /* <DEDUP_REMOVED lines=11> */
.L_x_15461:
[----:B------:R-:W-:Y:S01]  /*5e40*/  CS2R R6, SRZ ;  /* 0x0000000000067805 */ /* 0x000fe2000001ff00 */
[----:B------:R-:W0:Y:S04]  /*5e50*/  I2F.F64.S16 R4, R23 ;  /* 0x0000001700047312 */ /* 0x000e280000101c00 */
[----:B0-----:R3:W-:Y:S01]  /*5e60*/  STG.E.128 desc[UR36][R8.64], R4 ;  /* 0x0000000408007986 */ /* 0x0017e2000c101d24 */
[----:B------:R-:W-:Y:S05]  /*5e70*/  BRA `(.L_x_15441) ;  /* 0x0000000000fc7947 */ /* 0x000fea0003800000 */
.L_x_15460:
[----:B------:R-:W-:-:S13]  /*5e80*/  ISETP.NE.AND P0, PT, R0, 0xf, PT ;  /* 0x0000000f0000780c */ /* 0x000fda0003f05270 */
[----:B------:R-:W-:Y:S05]  /*5e90*/  @!P0 BRA `(.L_x_15462) ;  /* 0x0000000000e88947 */ /* 0x000fea0003800000 */
[----:B------:R-:W-:-:S13]  /*5ea0*/  ISETP.NE.AND P0, PT, R0, 0x17, PT ;  /* 0x000000170000780c */ /* 0x000fda0003f05270 */
[----:B------:R-:W-:Y:S05]  /*5eb0*/  @!P0 BRA `(.L_x_15463) ;  /* 0x0000000000908947 */ /* 0x000fea0003800000 */
[----:B------:R-:W-:-:S13]  /*5ec0*/  ISETP.NE.AND P0, PT, R0, 0x18, PT ;  /* 0x000000180000780c */ /* 0x000fda0003f05270 */
[----:B------:R-:W-:Y:S05]  /*5ed0*/  @!P0 BRA `(.L_x_15464) ;  /* 0x0000000000448947 */ /* 0x000fea0003800000 */
.L_x_15440:
        /* <DEDUP_REMOVED lines=16> */
.L_x_15465:
[----:B------:R-:W-:Y:S05]  /*5fe0*/  BRA `(.L_x_15441) ;  /* 0x0000000000a07947 */ /* 0x000fea0003800000 */
.L_x_15464:
        /* <DEDUP_REMOVED lines=13> */
.L_x_15467:
[----:B------:R-:W-:Y:S05]  /*60c0*/  BSYNC.RECONVERGENT B0 ;  /* 0x0000000000007941 */ /* 0x000fea0003800200 */
.L_x_15466:
[----:B------:R-:W-:-:S05]  /*60d0*/  LOP3.LUT R3, R0, 0x80, R3, 0xf8, !PT ;  /* 0x0000008000037812 */ /* 0x000fca00078ef803 */
[----:B------:R2:W-:Y:S01]  /*60e0*/  STG.E.U8 desc[UR36][R8.64], R3 ;  /* 0x0000000308007986 */ /* 0x0005e2000c101124 */
[----:B------:R-:W-:Y:S05]  /*60f0*/  BRA `(.L_x_15441) ;  /* 0x00000000005c7947 */ /* 0x000fea0003800000 */
.L_x_15463:
        /* <DEDUP_REMOVED lines=12> */
.L_x_15469:
[----:B------:R-:W-:Y:S01]  /*61c0*/  IMAD.MOV.U32 R0, RZ, RZ, 0x7f ;  /* 0x0000007fff007424 */ /* 0x000fe200078e00ff */
[----:B------:R-:W-:-:S04]  /*61d0*/  ISETP.GT.U32.AND P0, PT, R3, 0x7f800000, PT ;  /* 0x7f8000000300780c */ /* 0x000fc80003f04070 */
[----:B------:R-:W-:-:S09]  /*61e0*/  SEL R0, R0, 0x7c, P0 ;  /* 0x0000007c00007807 */ /* 0x000fd20000000000 */
.L_x_15470:
[----:B------:R-:W-:Y:S05]  /*61f0*/  BSYNC.RECONVERGENT B0 ;  /* 0x0000000000007941 */ /* 0x000fea0003800200 */
.L_x_15468:
[----:B------:R-:W-:-:S04]  /*6200*/  SHF.R.U32.HI R3, RZ, 0x18, R23 ;  /* 0x00000018ff037819 */ /* 0x000fc80000011617 */
[----:B------:R-:W-:-:S05]  /*6210*/  LOP3.LUT R3, R0, 0x80, R3, 0xf8, !PT ;  /* 0x0000008000037812 */ /* 0x000fca00078ef803 */
[----:B------:R1:W-:Y:S01]  /*6220*/  STG.E.U8 desc[UR36][R8.64], R3 ;  /* 0x0000000308007986 */ /* 0x0003e2000c101124 */
[----:B------:R-:W-:Y:S05]  /*6230*/  BRA `(.L_x_15441) ;  /* 0x00000000000c7947 */ /* 0x000fea0003800000 */
.L_x_15462:
[----:B------:R-:W0:Y:S02]  /*6240*/  I2F.S16 R0, R23 ;  /* 0x0000001700007306 */ /* 0x000e240000101400 */
[----:B0-----:R-:W-:-:S05]  /*6250*/  F2FP.BF16.F32.PACK_AB R0, RZ, R0 ;  /* 0x00000000ff00723e */ /* 0x001fca00000010ff */
[----:B------:R0:W-:Y:S02]  /*6260*/  STG.E.U16 desc[UR36][R8.64], R0 ;  /* 0x0000000008007986 */ /* 0x0001e4000c101524 */
.L_x_15441:
        /* <DEDUP_REMOVED lines=23> */
.L_x_15474:
[----:B------:R3:W-:Y:S01]  /*63e0*/  STG.E.U8 desc[UR36][R8.64], R22 ;  /* 0x0000001608007986 */ /* 0x0007e2000c101124 */
[----:B------:R-:W-:Y:S05]  /*63f0*/  BRA `(.L_x_15476) ;  /* 0x0000000c004c7947 */ /* 0x000fea0003800000 */
.L_x_15473:
        /* <DEDUP_REMOVED lines=10> */
.L_x_15478:
[----:B------:R-:W-:-:S05]  /*64a0*/  PRMT R3, R22, 0x9910, RZ ;  /* 0x0000991016037816 */ /* 0x000fca00000000ff */
[----:B------:R2:W-:Y:S01]  /*64b0*/  STG.E desc[UR36][R8.64], R3 ;  /* 0x0000000308007986 */ /* 0x0005e2000c101924 */
[----:B------:R-:W-:Y:S05]  /*64c0*/  BRA `(.L_x_15476) ;  /* 0x0000000c00187947 */ /* 0x000fea0003800000 */
.L_x_15477:
[----:B------:R0:W-:Y:S01]  /*64d0*/  STG.E.U16 desc[UR36][R8.64], R22 ;  /* 0x0000001608007986 */ /* 0x0001e2000c101524 */
[----:B------:R-:W-:Y:S05]  /*64e0*/  BRA `(.L_x_15476) ;  /* 0x0000000c00107947 */ /* 0x000fea0003800000 */
.L_x_15472:
        /* <DEDUP_REMOVED lines=9> */
.L_x_15480:
[----:B------:R-:W0:Y:S02]  /*6580*/  I2F.S16 R0, R22 ;  /* 0x0000001600007306 */ /* 0x000e240000101400 */
[----:B0-----:R-:W-:-:S05]  /*6590*/  F2FP.F16.F32.PACK_AB R0, RZ, R0 ;  /* 0x00000000ff00723e */ /* 0x001fca00000000ff */
[----:B------:R0:W-:Y:S01]  /*65a0*/  STG.E.U16 desc[UR36][R8.64], R0 ;  /* 0x0000000008007986 */ /* 0x0001e2000c101524 */
[----:B------:R-:W-:Y:S05]  /*65b0*/  BRA `(.L_x_15476) ;  /* 0x0000000800dc7947 */ /* 0x000fea0003800000 */
.L_x_15479:
        /* <DEDUP_REMOVED lines=10> */
.L_x_15482:
[----:B------:R-:W0:Y:S02]  /*6660*/  I2F.S16 R22, R22 ;  /* 0x0000001600167306 */ /* 0x000e240000101400 */
[----:B0-----:R-:W-:-:S04]  /*6670*/  F2FP.F16.F32.PACK_AB R3, RZ, R22 ;  /* 0x00000016ff03723e */ /* 0x001fc800000000ff */
[----:B------:R-:W-:-:S05]  /*6680*/  PRMT R3, R3, 0x5410, RZ ;  /* 0x0000541003037816 */ /* 0x000fca00000000ff */
[----:B------:R0:W-:Y:S01]  /*6690*/  STG.E desc[UR36][R8.64], R3 ;  /* 0x0000000308007986 */ /* 0x0001e2000c101924 */
[----:B------:R-:W-:Y:S05]  /*66a0*/  BRA `(.L_x_15476) ;  /* 0x0000000800a07947 */ /* 0x000fea0003800000 */
.L_x_15481:
[----:B------:R-:W0:Y:S02]  /*66b0*/  I2F.F64.S16 R22, R22 ;  /* 0x0000001600167312 */ /* 0x000e240000101c00 */
[----:B0-----:R0:W-:Y:S01]  /*66c0*/  STG.E.64 desc[UR36][R8.64], R22 ;  /* 0x0000001608007986 */ /* 0x0011e2000c101b24 */
[----:B------:R-:W-:Y:S05]  /*66d0*/  BRA `(.L_x_15476) ;  /* 0x0000000800947947 */ /* 0x000fea0003800000 */
.L_x_15471:
        /* <DEDUP_REMOVED lines=12> */
.L_x_15486:
        /* <DEDUP_REMOVED lines=17> */
.L_x_15489:
[----:B------:R-:W-:-:S04]  /*68b0*/  SHF.R.U32.HI R3, RZ, 0x18, R5 ;  /* 0x00000018ff037819 */ /* 0x000fc80000011605 */
[----:B------:R-:W-:-:S04]  /*68c0*/  LOP3.LUT R0, R0, 0x80, R3, 0xf8, !PT ;  /* 0x0000008000007812 */ /* 0x000fc800078ef803 */
[----:B------:R-:W-:-:S07]  /*68d0*/  PRMT R4, R0, 0x7610, R4 ;  /* 0x0000761000047816 */ /* 0x000fce0000000004 */
.L_x_15488:
[----:B------:R-:W-:Y:S05]  /*68e0*/  BSYNC.RECONVERGENT B0 ;  /* 0x0000000000007941 */ /* 0x000fea0003800200 */
.L_x_15487:
[----:B------:R0:W-:Y:S01]  /*68f0*/  STG.E.U8 desc[UR36][R8.64], R4 ;  /* 0x0000000408007986 */ /* 0x0001e2000c101124 */
[----:B------:R-:W-:Y:S05]  /*6900*/  BRA `(.L_x_15476) ;  /* 0x0000000800087947 */ /* 0x000fea0003800000 */
.L_x_15485:
        /* <DEDUP_REMOVED lines=17> */
.L_x_15492:
[----:B------:R-:W-:-:S04]  /*6a20*/  SHF.R.U32.HI R3, RZ, 0x18, R5 ;  /* 0x00000018ff037819 */ /* 0x000fc80000011605 */
[----:B------:R-:W-:-:S04]  /*6a30*/  LOP3.LUT R0, R0, 0x80, R3, 0xf8, !PT ;  /* 0x0000008000007812 */ /* 0x000fc800078ef803 */
[----:B------:R-:W-:-:S07]  /*6a40*/  PRMT R4, R0, 0x7610, R4 ;  /* 0x0000761000047816 */ /* 0x000fce0000000004 */
.L_x_15491:
[----:B------:R-:W-:Y:S05]  /*6a50*/  BSYNC.RECONVERGENT B0 ;  /* 0x0000000000007941 */ /* 0x000fea0003800200 */
.L_x_15490:
[----:B------:R0:W-:Y:S01]  /*6a60*/  STG.E.U8 desc[UR36][R8.64], R4 ;  /* 0x0000000408007986 */ /* 0x0001e2000c101124 */
[----:B------:R-:W-:Y:S05]  /*6a70*/  BRA `(.L_x_15476) ;  /* 0x0000000400ac7947 */ /* 0x000fea0003800000 */
.L_x_15484:
        /* <DEDUP_REMOVED lines=22> */
.L_x_15494:
[----:B------:R-:W-:-:S04]  /*6be0*/  PRMT R4, R22, 0x9910, RZ ;  /* 0x0000991016047816 */ /* 0x000fc800000000ff */
[----:B------:R-:W-:-:S05]  /*6bf0*/  SHF.R.S32.HI R5, RZ, 0x1f, R4 ;  /* 0x0000001fff057819 */ /* 0x000fca0000011404 */
[----:B------:R0:W-:Y:S01]  /*6c00*/  STG.E.64 desc[UR36][R8.64], R4 ;  /* 0x0000000408007986 */ /* 0x0001e2000c101b24 */
[----:B------:R-:W-:Y:S05]  /*6c10*/  BRA `(.L_x_15476) ;  /* 0x0000000400447947 */ /* 0x000fea0003800000 */
.L_x_15493:
[----:B------:R-:W-:-:S05]  /*6c20*/  PRMT R3, R22, 0x9910, RZ ;  /* 0x0000991016037816 */ /* 0x000fca00000000ff */
[----:B------:R0:W-:Y:S01]  /*6c30*/  STG.E desc[UR36][R8.64], R3 ;  /* 0x0000000308007986 */ /* 0x0001e2000c101924 */
[----:B------:R-:W-:Y:S05]  /*6c40*/  BRA `(.L_x_15476) ;  /* 0x0000000400387947 */ /* 0x000fea0003800000 */
.L_x_15483:
        /* <DEDUP_REMOVED lines=11> */
.L_x_15496:
[----:B------:R-:W-:Y:S01]  /*6d00*/  CS2R R6, SRZ ;  /* 0x0000000000067805 */ /* 0x000fe2000001ff00 */
[----:B------:R-:W0:Y:S04]  /*6d10*/  I2F.F64.S16 R4, R22 ;  /* 0x0000001600047312 */ /* 0x000e280000101c00 */
[----:B0-----:R0:W-:Y:S01]  /*6d20*/  STG.E.128 desc[UR36][R8.64], R4 ;  /* 0x0000000408007986 */ /* 0x0011e2000c101d24 */
[----:B------:R-:W-:Y:S05]  /*6d30*/  BRA `(.L_x_15476) ;  /* 0x0000000000fc7947 */ /* 0x000fea0003800000 */
.L_x_15495:
[----:B------:R-:W-:-:S13]  /*6d40*/  ISETP.NE.AND P0, PT, R0, 0xf, PT ;  /* 0x0000000f0000780c */ /* 0x000fda0003f05270 */
[----:B------:R-:W-:Y:S05]  /*6d50*/  @!P0 BRA `(.L_x_15497) ;  /* 0x0000000000e88947 */ /* 0x000fea0003800000 */
[----:B------:R-:W-:-:S13]  /*6d60*/  ISETP.NE.AND P0, PT, R0, 0x17, PT ;  /* 0x000000170000780c */ /* 0x000fda0003f05270 */
[----:B------:R-:W-:Y:S05]  /*6d70*/  @!P0 BRA `(.L_x_15498) ;  /* 0x0000000000908947 */ /* 0x000fea0003800000 */
[----:B------:R-:W-:-:S13]  /*6d80*/  ISETP.NE.AND P0, PT, R0, 0x18, PT ;  /* 0x000000180000780c */ /* 0x000fda0003f05270 */
[----:B------:R-:W-:Y:S05]  /*6d90*/  @!P0 BRA `(.L_x_15499) ;  /* 0x0000000000448947 */ /* 0x000fea0003800000 */
.L_x_15475:
        /* <DEDUP_REMOVED lines=16> */
.L_x_15500:
[----:B------:R-:W-:Y:S05]  /*6ea0*/  BRA `(.L_x_15476) ;  /* 0x0000000000a07947 */ /* 0x000fea0003800000 */
.L_x_15499:
        /* <DEDUP_REMOVED lines=13> */
.L_x_15502:
[----:B------:R-:W-:Y:S05]  /*6f80*/  BSYNC.RECONVERGENT B0 ;  /* 0x0000000000007941 */ /* 0x000fea0003800200 */
.L_x_15501:
[----:B------:R-:W-:-:S05]  /*6f90*/  LOP3.LUT R3, R0, 0x80, R3, 0xf8, !PT ;  /* 0x0000008000037812 */ /* 0x000fca00078ef803 */
[----:B------:R0:W-:Y:S01]  /*6fa0*/  STG.E.U8 desc[UR36][R8.64], R3 ;  /* 0x0000000308007986 */ /* 0x0001e2000c101124 */
[----:B------:R-:W-:Y:S05]  /*6fb0*/  BRA `(.L_x_15476) ;  /* 0x00000000005c7947 */ /* 0x000fea0003800000 */
.L_x_15498:
        /* <DEDUP_REMOVED lines=12> */
.L_x_15504:
[----:B------:R-:W-:Y:S01]  /*7080*/  IMAD.MOV.U32 R0, RZ, RZ, 0x7f ;  /* 0x0000007fff007424 */ /* 0x000fe200078e00ff */
[----:B------:R-:W-:-:S04]  /*7090*/  ISETP.GT.U32.AND P0, PT, R3, 0x7f800000, PT ;  /* 0x7f8000000300780c */ /* 0x000fc80003f04070 */
[----:B------:R-:W-:-:S09]  /*70a0*/  SEL R0, R0, 0x7c, P0 ;  /* 0x0000007c00007807 */ /* 0x000fd20000000000 */
.L_x_15505:
[----:B------:R-:W-:Y:S05]  /*70b0*/  BSYNC.RECONVERGENT B0 ;  /* 0x0000000000007941 */ /* 0x000fea0003800200 */
.L_x_15503:
[----:B------:R-:W-:-:S04]  /*70c0*/  SHF.R.U32.HI R3, RZ, 0x18, R5 ;  /* 0x00000018ff037819 */ /* 0x000fc80000011605 */
[----:B------:R-:W-:-:S05]  /*70d0*/  LOP3.LUT R3, R0, 0x80, R3, 0xf8, !PT ;  /* 0x0000008000037812 */ /* 0x000fca00078ef803 */
[----:B------:R0:W-:Y:S01]  /*70e0*/  STG.E.U8 desc[UR36][R8.64], R3 ;  /* 0x0000000308007986 */ /* 0x0001e2000c101124 */
[----:B------:R-:W-:Y:S05]  /*70f0*/  BRA `(.L_x_15476) ;  /* 0x00000000000c7947 */ /* 0x000fea0003800000 */
.L_x_15497:
[----:B------:R-:W0:Y:S02]  /*7100*/  I2F.S16 R0, R22 ;  /* 0x0000001600007306 */ /* 0x000e240000101400 */
[----:B0-----:R-:W-:-:S05]  /*7110*/  F2FP.BF16.F32.PACK_AB R0, RZ, R0 ;  /* 0x00000000ff00723e */ /* 0x001fca00000010ff */
[----:B------:R0:W-:Y:S02]  /*7120*/  STG.E.U16 desc[UR36][R8.64], R0 ;  /* 0x0000000008007986 */ /* 0x0001e4000c101524 */
.L_x_15476:
[----:B------:R-:W-:-:S07]  /*7130*/  VIADD R17, R17, 0x80 ;  /* 0x0000008011117836 */ /* 0x000fce0000000000 */
.L_x_15435:
[----:B------:R-:W-:Y:S05]  /*7140*/  BSYNC.RECONVERGENT B6 ;  /* 0x0000000000067941 */ /* 0x000fea0003800200 */
.L_x_15434:
        /* <DEDUP_REMOVED lines=21> */
.L_x_15509:
[----:B------:R-:W-:Y:S01]  /*72a0*/  STG.E.U8 desc[UR36][R2.64], R19 ;  /* 0x0000001302007986 */ /* 0x000fe2000c101124 */
[----:B------:R-:W-:Y:S05]  /*72b0*/  EXIT ;  /* 0x000000000000794d */ /* 0x000fea0003800000 */
.L_x_15508:
        /* <DEDUP_REMOVED lines=10> */
.L_x_15512:
[----:B------:R-:W-:-:S05]  /*7360*/  PRMT R5, R19, 0x9910, RZ ;  /* 0x0000991013057816 */ /* 0x000fca00000000ff */
[----:B------:R-:W-:Y:S01]  /*7370*/  STG.E desc[UR36][R2.64], R5 ;  /* 0x0000000502007986 */ /* 0x000fe2000c101924 */
[----:B------:R-:W-:Y:S05]  /*7380*/  EXIT ;  /* 0x000000000000794d */ /* 0x000fea0003800000 */
.L_x_15511:
[----:B------:R-:W-:Y:S01]  /*7390*/  STG.E.U16 desc[UR36][R2.64], R19 ;  /* 0x0000001302007986 */ /* 0x000fe2000c101524 */
[----:B------:R-:W-:Y:S05]  /*73a0*/  EXIT ;  /* 0x000000000000794d */ /* 0x000fea0003800000 */
.L_x_15507:
        /* <DEDUP_REMOVED lines=9> */
.L_x_15514:
[----:B------:R-:W0:Y:S02]  /*7440*/  I2F.S16 R0, R19 ;  /* 0x0000001300007306 */ /* 0x000e240000101400 */
[----:B0-----:R-:W-:-:S05]  /*7450*/  F2FP.F16.F32.PACK_AB R0, RZ, R0 ;  /* 0x00000000ff00723e */ /* 0x001fca00000000ff */
[----:B------:R-:W-:Y:S01]  /*7460*/  STG.E.U16 desc[UR36][R2.64], R0 ;  /* 0x0000000002007986 */ /* 0x000fe2000c101524 */
[----:B------:R-:W-:Y:S05]  /*7470*/  EXIT ;  /* 0x000000000000794d */ /* 0x000fea0003800000 */
.L_x_15513:
        /* <DEDUP_REMOVED lines=10> */
.L_x_15516:
[----:B------:R-:W0:Y:S02]  /*7520*/  I2F.S16 R19, R19 ;  /* 0x0000001300137306 */ /* 0x000e240000101400 */
[----:B0-----:R-:W-:-:S04]  /*7530*/  F2FP.F16.F32.PACK_AB R5, RZ, R19 ;  /* 0x00000013ff05723e */ /* 0x001fc800000000ff */
[----:B------:R-:W-:-:S05]  /*7540*/  PRMT R5, R5, 0x5410, RZ ;  /* 0x0000541005057816 */ /* 0x000fca00000000ff */
[----:B------:R-:W-:Y:S01]  /*7550*/  STG.E desc[UR36][R2.64], R5 ;  /* 0x0000000502007986 */ /* 0x000fe2000c101924 */
[----:B------:R-:W-:Y:S05]  /*7560*/  EXIT ;  /* 0x000000000000794d */ /* 0x000fea0003800000 */
.L_x_15515:
[----:B------:R-:W0:Y:S02]  /*7570*/  I2F.F64.S16 R4, R19 ;  /* 0x0000001300047312 */ /* 0x000e240000101c00 */
[----:B0-----:R-:W-:Y:S01]  /*7580*/  STG.E.64 desc[UR36][R2.64], R4 ;  /* 0x0000000402007986 */ /* 0x001fe2000c101b24 */
[----:B------:R-:W-:Y:S05]  /*7590*/  EXIT ;  /* 0x000000000000794d */ /* 0x000fea0003800000 */
.L_x_15506:
        /* <DEDUP_REMOVED lines=12> */
.L_x_15520:
        /* <DEDUP_REMOVED lines=18> */
.L_x_15523:
[----:B------:R-:W-:-:S04]  /*7780*/  SHF.R.U32.HI R5, RZ, 0x18, R5 ;  /* 0x00000018ff057819 */ /* 0x000fc80000011605 */
[----:B------:R-:W-:-:S07]  /*7790*/  LOP3.LUT R0, R0, 0x80, R5, 0xf8, !PT ;  /* 0x0000008000007812 */ /* 0x000fce00078ef805 */
.L_x_15522:
[----:B------:R-:W-:Y:S05]  /*77a0*/  BSYNC.RECONVERGENT B0 ;  /* 0x0000000000007941 */ /* 0x000fea0003800200 */
.L_x_15521:
[----:B------:R-:W-:Y:S01]  /*77b0*/  STG.E.U8 desc[UR36][R2.64], R0 ;  /* 0x0000000002007986 */ /* 0x000fe2000c101124 */
[----:B------:R-:W-:Y:S05]  /*77c0*/  EXIT ;  /* 0x000000000000794d */ /* 0x000fea0003800000 */
.L_x_15519:
        /* <DEDUP_REMOVED lines=18> */
.L_x_15526:
[----:B------:R-:W-:-:S04]  /*78f0*/  SHF.R.U32.HI R5, RZ, 0x18, R5 ;  /* 0x00000018ff057819 */ /* 0x000fc80000011605 */
[----:B------:R-:W-:-:S07]  /*7900*/  LOP3.LUT R0, R0, 0x80, R5, 0xf8, !PT ;  /* 0x0000008000007812 */ /* 0x000fce00078ef805 */
.L_x_15525:
[----:B------:R-:W-:Y:S05]  /*7910*/  BSYNC.RECONVERGENT B0 ;  /* 0x0000000000007941 */ /* 0x000fea0003800200 */
.L_x_15524:
[----:B------:R-:W-:Y:S01]  /*7920*/  STG.E.U8 desc[UR36][R2.64], R0 ;  /* 0x0000000002007986 */ /* 0x000fe2000c101124 */
[----:B------:R-:W-:Y:S05]  /*7930*/  EXIT ;  /* 0x000000000000794d */ /* 0x000fea0003800000 */
.L_x_15518:
        /* <DEDUP_REMOVED lines=22> */
.L_x_15528:
[----:B------:R-:W-:-:S04]  /*7aa0*/  PRMT R4, R19, 0x9910, RZ ;  /* 0x0000991013047816 */ /* 0x000fc800000000ff */
[----:B------:R-:W-:-:S05]  /*7ab0*/  SHF.R.S32.HI R5, RZ, 0x1f, R4 ;  /* 0x0000001fff057819 */ /* 0x000fca0000011404 */
[----:B------:R-:W-:Y:S01]  /*7ac0*/  STG.E.64 desc[UR36][R2.64], R4 ;  /* 0x0000000402007986 */ /* 0x000fe2000c101b24 */
[----:B------:R-:W-:Y:S05]  /*7ad0*/  EXIT ;  /* 0x000000000000794d */ /* 0x000fea0003800000 */
.L_x_15527:
[----:B------:R-:W-:-:S05]  /*7ae0*/  PRMT R5, R19, 0x9910, RZ ;  /* 0x0000991013057816 */ /* 0x000fca00000000ff */
[----:B------:R-:W-:Y:S01]  /*7af0*/  STG.E desc[UR36][R2.64], R5 ;  /* 0x0000000502007986 */ /* 0x000fe2000c101924 */
[----:B------:R-:W-:Y:S05]  /*7b00*/  EXIT ;  /* 0x000000000000794d */ /* 0x000fea0003800000 */
.L_x_15517:
        /* <DEDUP_REMOVED lines=11> */
.L_x_15530:
[----:B------:R-:W-:Y:S01]  /*7bc0*/  CS2R R6, SRZ ;  /* 0x0000000000067805 */ /* 0x000fe2000001ff00 */
[----:B------:R-:W0:Y:S04]  /*7bd0*/  I2F.F64.S16 R4, R19 ;  /* 0x0000001300047312 */ /* 0x000e280000101c00 */
[----:B0-----:R-:W-:Y:S01]  /*7be0*/  STG.E.128 desc[UR36][R2.64], R4 ;  /* 0x0000000402007986 */ /* 0x001fe2000c101d24 */
[----:B------:R-:W-:Y:S05]  /*7bf0*/  EXIT ;  /* 0x000000000000794d */ /* 0x000fea0003800000 */
.L_x_15529:
[----:B------:R-:W-:-:S13]  /*7c00*/  ISETP.NE.AND P0, PT, R0, 0xf, PT ;  /* 0x0000000f0000780c */ /* 0x000fda0003f05270 */
[----:B------:R-:W-:Y:S05]  /*7c10*/  @!P0 BRA `(.L_x_15531) ;  /* 0x0000000000e88947 */ /* 0x000fea0003800000 */
[----:B------:R-:W-:-:S13]  /*7c20*/  ISETP.NE.AND P0, PT, R0, 0x17, PT ;  /* 0x000000170000780c */ /* 0x000fda0003f05270 */
[----:B------:R-:W-:Y:S05]  /*7c30*/  @!P0 BRA `(.L_x_15532) ;  /* 0x0000000000908947 */ /* 0x000fea0003800000 */
[----:B------:R-:W-:-:S13]  /*7c40*/  ISETP.NE.AND P0, PT, R0, 0x18, PT ;  /* 0x000000180000780c */ /* 0x000fda0003f05270 */
[----:B------:R-:W-:Y:S05]  /*7c50*/  @!P0 BRA `(.L_x_15533) ;  /* 0x0000000000448947 */ /* 0x000fea0003800000 */
.L_x_15510:
        /* <DEDUP_REMOVED lines=16> */
.L_x_15534:
[----:B------:R-:W-:Y:S05]  /*7d60*/  EXIT ;  /* 0x000000000000794d */ /* 0x000fea0003800000 */
.L_x_15533:
        /* <DEDUP_REMOVED lines=13> */
.L_x_15536:
[----:B------:R-:W-:Y:S05]  /*7e40*/  BSYNC.RECONVERGENT B0 ;  /* 0x0000000000007941 */ /* 0x000fea0003800200 */
.L_x_15535:
[----:B------:R-:W-:-:S05]  /*7e50*/  LOP3.LUT R5, R0, 0x80, R5, 0xf8, !PT ;  /* 0x0000008000057812 */ /* 0x000fca00078ef805 */
[----:B------:R-:W-:Y:S01]  /*7e60*/  STG.E.U8 desc[UR36][R2.64], R5 ;  /* 0x0000000502007986 */ /* 0x000fe2000c101124 */
[----:B------:R-:W-:Y:S05]  /*7e70*/  EXIT ;  /* 0x000000000000794d */ /* 0x000fea0003800000 */
.L_x_15532:
        /* <DEDUP_REMOVED lines=12> */
.L_x_15538:
[----:B------:R-:W-:Y:S01]  /*7f40*/  IMAD.MOV.U32 R0, RZ, RZ, 0x7f ;  /* 0x0000007fff007424 */ /* 0x000fe200078e00ff */
[----:B------:R-:W-:-:S04]  /*7f50*/  ISETP.GT.U32.AND P0, PT, R4, 0x7f800000, PT ;  /* 0x7f8000000400780c */ /* 0x000fc80003f04070 */
[----:B------:R-:W-:-:S09]  /*7f60*/  SEL R0, R0, 0x7c, P0 ;  /* 0x0000007c00007807 */ /* 0x000fd20000000000 */
.L_x_15539:
[----:B------:R-:W-:Y:S05]  /*7f70*/  BSYNC.RECONVERGENT B0 ;  /* 0x0000000000007941 */ /* 0x000fea0003800200 */
.L_x_15537:
[----:B------:R-:W-:-:S04]  /*7f80*/  SHF.R.U32.HI R5, RZ, 0x18, R5 ;  /* 0x00000018ff057819 */ /* 0x000fc80000011605 */
[----:B------:R-:W-:-:S05]  /*7f90*/  LOP3.LUT R5, R0, 0x80, R5, 0xf8, !PT ;  /* 0x0000008000057812 */ /* 0x000fca00078ef805 */
[----:B------:R-:W-:Y:S01]  /*7fa0*/  STG.E.U8 desc[UR36][R2.64], R5 ;  /* 0x0000000502007986 */ /* 0x000fe2000c101124 */
[----:B------:R-:W-:Y:S05]  /*7fb0*/  EXIT ;  /* 0x000000000000794d */ /* 0x000fea0003800000 */
.L_x_15531:
[----:B------:R-:W0:Y:S02]  /*7fc0*/  I2F.S16 R0, R19 ;  /* 0x0000001300007306 */ /* 0x000e240000101400 */
[----:B0-----:R-:W-:-:S05]  /*7fd0*/  F2FP.BF16.F32.PACK_AB R0, RZ, R0 ;  /* 0x00000000ff00723e */ /* 0x001fca00000010ff */
[----:B------:R-:W-:Y:S01]  /*7fe0*/  STG.E.U16 desc[UR36][R2.64], R0 ;  /* 0x0000000002007986 */ /* 0x000fe2000c101524 */
[----:B------:R-:W-:Y:S05]  /*7ff0*/  EXIT ;  /* 0x000000000000794d */ /* 0x000fea0003800000 */
.L_x_15540:
        /* <DEDUP_REMOVED lines=16> */
.L_x_50068:


//--------------------- .text._ZN2at6native18elementwise_kernelILi128ELi4EZNS0_22gpu_kernel_impl_nocastINS0_13AUnaryFunctorIsssZZZNS0_16fmod_kernel_cudaERNS_18TensorIteratorBaseEENKUlvE_clEvENKUlvE3_clEvEUlssE_EEEEvS5_RKT_EUliE_EEviT1_ --------------------------
	.section	.text._ZN2at6native18elementwise_kernelILi128ELi4EZNS0_22gpu_kernel_impl_nocastINS0_13AUnaryFunctorIsssZZZNS0_16fmod_kernel_cudaERNS_18TensorIteratorBaseEENKUlvE_clEvENKUlvE3_clEvEUlssE_EEEEvS5_RKT_EUliE_EEviT1_,"ax",@progbits
	.align	128
        .global         _ZN2at6native18elementwise_kernelILi128ELi4EZNS0_22gpu_kernel_impl_nocastINS0_13AUnaryFunctorIsssZZZNS0_16fmod_kernel_cudaERNS_18TensorIteratorBaseEENKUlvE_clEvENKUlvE3_clEvEUlssE_EEEEvS5_RKT_EUliE_EEviT1_
        .type           _ZN2at6native18elementwise_kernelILi128ELi4EZNS0_22gpu_kernel_impl_nocastINS0_13AUnaryFunctorIsssZZZNS0_16fmod_kernel_cudaERNS_18TensorIteratorBaseEENKUlvE_clEvENKUlvE3_clEvEUlssE_EEEEvS5_RKT_EUliE_EEviT1_,@function
        .size           _ZN2at6native18elementwise_kernelILi128ELi4EZNS0_22gpu_kernel_impl_nocastINS0_13AUnaryFunctorIsssZZZNS0_16fmod_kernel_cudaERNS_18TensorIteratorBaseEENKUlvE_clEvENKUlvE3_clEvEUlssE_EEEEvS5_RKT_EUliE_EEviT1_,(.L_x_50069 - _ZN2at6native18elementwise_kernelILi128ELi4EZNS0_22gpu_kernel_impl_nocastINS0_13AUnaryFunctorIsssZZZNS0_16fmod_kernel_cudaERNS_18TensorIteratorBaseEENKUlvE_clEvENKUlvE3_clEvEUlssE_EEEEvS5_RKT_EUliE_EEviT1_)
        .other          _ZN2at6native18elementwise_kernelILi128ELi4EZNS0_22gpu_kernel_impl_nocastINS0_13AUnaryFunctorIsssZZZNS0_16fmod_kernel_cudaERNS_18TensorIteratorBaseEENKUlvE_clEvENKUlvE3_clEvEUlssE_EEEEvS5_RKT_EUliE_EEviT1_,@"STO_CUDA_ENTRY STV_DEFAULT"
_ZN2at6native18elementwise_kernelILi128ELi4EZNS0_22gpu_kernel_impl_nocastINS0_13AUnaryFunctorIsssZZZNS0_16fmod_kernel_cudaERNS_18TensorIteratorBaseEENKUlvE_clEvENKUlvE3_clEvEUlssE_EEEEvS5_RKT_EUliE_EEviT1_:
.text._ZN2at6native18elementwise_kernelILi128ELi4EZNS0_22gpu_kernel_impl_nocastINS0_13AUnaryFunctorIsssZZZNS0_16fmod_kernel_cudaERNS_18TensorIteratorBaseEENKUlvE_clEvENKUlvE3_clEvEUlssE_EEEEvS5_RKT_EUliE_EEviT1_:
        /* <DEDUP_REMOVED lines=18> */
[----:B------:R-:W-:Y:S01]  /*0120*/  ISETP.GE.AND P2, PT, R0, RZ, PT ;  /* 0x000000ff0000720c */ /* 0x000fe20003f46270 */
[----:B------:R-:W-:Y:S01]  /*0130*/  VIADD R3, R3, 0x80 ;  /* 0x0000008003037836 */ /* 0x000fe20000000000 */
[----:B0-----:R-:W-:Y:S02]  /*0140*/  IABS R4, R0 ;  /* 0x0000000000047213 */ /* 0x001fe40000000000 */
[-C--:B--2---:R-:W-:Y:S02]  /*0150*/  IABS R10, R2.reuse ;  /* 0x00000002000a7213 */ /* 0x084fe40000000000 */
[----:B------:R-:W-:Y:S02]  /*0160*/  IABS R5, R2 ;  /* 0x0000000200057213 */ /* 0x000fe40000000000 */
[----:B------:R-:W0:Y:S03]  /*0170*/  I2F.RP R8, R10 ;  /* 0x0000000a00087306 */ /* 0x000e260000209400 */
[----:B------:R-:W-:-:S05]  /*0180*/  IMAD.MOV R5, RZ, RZ, -R5 ;  /* 0x000000ffff057224 */ /* 0x000fca00078e0a05 */
[----:B0-----:R-:W0:Y:S02]  /*0190*/  MUFU.RCP R8, R8 ;  /* 0x0000000800087308 */ /* 0x001e240000001000 */
[----:B0-----:R-:W-:-:S06]  /*01a0*/  IADD3 R6, PT, PT, R8, 0xffffffe, RZ ;  /* 0x0ffffffe08067810 */ /* 0x001fcc0007ffe0ff */
        /* <DEDUP_REMOVED lines=20> */
[----:B0-----:R-:W2:Y:S01]  /*02f0*/  LDG.E.S16 R2, desc[UR6][R4.64] ;  /* 0x0000000604027981 */ /* 0x001ea2000c1e1700 */
[----:B------:R-:W-:Y:S01]  /*0300*/  IABS R12, R0 ;  /* 0x00000000000c7213 */ /* 0x000fe20000000000 */
[----:B------:R-:W-:Y:S01]  /*0310*/  VIADD R3, R3, 0x80 ;  /* 0x0000008003037836 */ /* 0x000fe20000000000 */
[----:B------:R-:W-:Y:S02]  /*0320*/  ISETP.GE.AND P2, PT, R0, RZ, PT ;  /* 0x000000ff0000720c */ /* 0x000fe40003f46270 */
[-C--:B--2---:R-:W-:Y:S02]  /*0330*/  IABS R10, R2.reuse ;  /* 0x00000002000a7213 */ /* 0x084fe40000000000 */
[----:B------:R-:W-:Y:S02]  /*0340*/  IABS R4, R2 ;  /* 0x0000000200047213 */ /* 0x000fe40000000000 */
[----:B------:R-:W0:Y:S03]  /*0350*/  I2F.RP R8, R10 ;  /* 0x0000000a00087306 */ /* 0x000e260000209400 */
[----:B------:R-:W-:-:S05]  /*0360*/  IMAD.MOV R4, RZ, RZ, -R4 ;  /* 0x000000ffff047224 */ /* 0x000fca00078e0a04 */
[----:B0-----:R-:W0:Y:S02]  /*0370*/  MUFU.RCP R8, R8 ;  /* 0x0000000800087308 */ /* 0x001e240000001000 */
[----:B0-----:R-:W-:-:S06]  /*0380*/  IADD3 R6, PT, PT, R8, 0xffffffe, RZ ;  /* 0x0ffffffe08067810 */ /* 0x001fcc0007ffe0ff */
        /* <DEDUP_REMOVED lines=16> */
.L_x_15544:
[----:B------:R-:W-:-:S13]  /*0490*/  ISETP.GE.AND P0, PT, R3, UR4, PT ;  /* 0x0000000403007c0c */ /* 0x000fda000bf06270 */
[----:B------:R-:W-:Y:S05]  /*04a0*/  @P0 BREAK.RELIABLE B1 ;  /* 0x0000000000010942 */ /* 0x000fea0003800100 */
[----:B------:R-:W-:Y:S05]  /*04b0*/  @P0 BRA `(.L_x_15545) ;  /* 0x0000000000700947 */ /* 0x000fea0003800000 */
[----:B------:R-:W-:Y:S05]  /*04c0*/  BSYNC.RELIABLE B1 ;  /* 0x0000000000017941 */ /* 0x000fea0003800100 */
.L_x_15543:
        /* <DEDUP_REMOVED lines=27> */
.L_x_15545:
[----:B------:R-:W-:Y:S05]  /*0680*/  BSYNC.RECONVERGENT B0 ;  /* 0x0000000000007941 */ /* 0x000fea0003800200 */
.L_x_15542:
[----:B------:R-:W-:Y:S05]  /*0690*/  WARPSYNC.ALL ;  /* 0x0000000000007948 */ /* 0x000fea0003800000 */
[----:B------:R-:W-:-:S13]  /*06a0*/  ISETP.GE.AND P0, PT, R3, UR4, PT ;  /* 0x0000000403007c0c */ /* 0x000fda000bf06270 */
[----:B------:R-:W-:Y:S05]  /*06b0*/  @P0 EXIT ;  /* 0x000000000000094d */ /* 0x000fea0003800000 */
[----:B------:R-:W2:Y:S02]  /*06c0*/  LDC.64 R2, c[0x0][0x588] ;  /* 0x00016200ff027b82 */ /* 0x000ea40000000a00 */
[----:B--2---:R-:W2:Y:S01]  /*06d0*/  LDG.E.S16 R6, desc[UR6][R2.64] ;  /* 0x0000000602067981 */ /* 0x004ea2000c1e1700 */
[----:B------:R-:W-:Y:S02]  /*06e0*/  IABS R10, R0 ;  /* 0x00000000000a7213 */ /* 0x000fe40000000000 */
[----:B------:R-:W-:Y:S02]  /*06f0*/  ISETP.GE.AND P2, PT, R0, RZ, PT ;  /* 0x000000ff0000720c */ /* 0x000fe40003f46270 */
[-C--:B--2---:R-:W-:Y:S02]  /*0700*/  IABS R8, R6.reuse ;  /* 0x0000000600087213 */ /* 0x084fe40000000000 */
[----:B------:R-:W-:Y:S02]  /*0710*/  IABS R2, R6 ;  /* 0x0000000600027213 */ /* 0x000fe40000000000 */
[----:B01----:R-:W0:Y:S03]  /*0720*/  I2F.RP R7, R8 ;  /* 0x0000000800077306 */ /* 0x003e260000209400 */
        /* <DEDUP_REMOVED lines=20> */
.L_x_15541:
        /* <DEDUP_REMOVED lines=301> */
[C---:B--2---:R-:W-:Y:S02]  /*1b40*/  IMAD R5, R8.reuse, UR10, R5 ;  /* 0x0000000a08057c24 */ /* 0x044fe4000f8e0205 */
[----:B0-----:R-:W-:Y:S02]  /*1b50*/  @P0 IMAD R12, R7, R14, R13 ;  /* 0x0000000e070c0224 */ /* 0x001fe400078e020d */
[----:B------:R-:W-:Y:S02]  /*1b60*/  IMAD R6, R8, UR11, R6 ;  /* 0x0000000b08067c24 */ /* 0x000fe4000f8e0206 */
[C---:B-1----:R-:W-:Y:S02]  /*1b70*/  @P0 IMAD R5, R12.reuse, R10, R5 ;  /* 0x0000000a0c050224 */ /* 0x042fe400078e0205 */
[----:B------:R-:W-:-:S07]  /*1b80*/  @P0 IMAD R6, R12, R11, R6 ;  /* 0x0000000b0c060224 */ /* 0x000fce00078e0206 */
.L_x_15549:
[----:B------:R-:W0:Y:S02]  /*1b90*/  LDCU.128 UR8, c[0x0][0x580] ;  /* 0x0000b000ff0877ac */ /* 0x000e240008000c00 */
[----:B0-----:R-:W-:-:S04]  /*1ba0*/  IADD3 R6, P0, PT, R6, UR10, RZ ;  /* 0x0000000a06067c10 */ /* 0x001fc8000ff1e0ff */
[----:B------:R-:W-:-:S05]  /*1bb0*/  IADD3.X R7, PT, PT, RZ, UR11, RZ, P0, !PT ;  /* 0x0000000bff077c10 */ /* 0x000fca00087fe4ff */
[----:B------:R-:W2:Y:S01]  /*1bc0*/  LDG.E.S16 R13, desc[UR6][R6.64] ;  /* 0x00000006060d7981 */ /* 0x000ea2000c1e1700 */
[----:B------:R-:W-:Y:S02]  /*1bd0*/  IABS R14, R0 ;  /* 0x00000000000e7213 */ /* 0x000fe40000000000 */
[----:B------:R-:W-:Y:S02]  /*1be0*/  ISETP.GE.AND P1, PT, R0, RZ, PT ;  /* 0x000000ff0000720c */ /* 0x000fe40003f26270 */
[----:B------:R-:W-:Y:S02]  /*1bf0*/  IADD3 R3, PT, PT, R3, 0x80, RZ ;  /* 0x0000008003037810 */ /* 0x000fe40007ffe0ff */
[-C--:B--2---:R-:W-:Y:S02]  /*1c00*/  IABS R12, R13.reuse ;  /* 0x0000000d000c7213 */ /* 0x084fe40000000000 */
[----:B------:R-:W-:Y:S02]  /*1c10*/  IABS R6, R13 ;  /* 0x0000000d00067213 */ /* 0x000fe40000000000 */
[----:B------:R-:W0:Y:S02]  /*1c20*/  I2F.RP R10, R12 ;  /* 0x0000000c000a7306 */ /* 0x000e240000209400 */
[----:B------:R-:W-:-:S06]  /*1c30*/  IADD3 R6, PT, PT, RZ, -R6, RZ ;  /* 0x80000006ff067210 */ /* 0x000fcc0007ffe0ff */
[----:B0-----:R-:W0:Y:S02]  /*1c40*/  MUFU.RCP R10, R10 ;  /* 0x0000000a000a7308 */ /* 0x001e240000001000 */
[----:B0-----:R-:W-:-:S06]  /*1c50*/  IADD3 R8, PT, PT, R10, 0xffffffe, RZ ;  /* 0x0ffffffe0a087810 */ /* 0x001fcc0007ffe0ff */
        /* <DEDUP_REMOVED lines=13> */
[----:B------:R-:W-:Y:S01]  /*1d30*/  @!P1 IMAD.MOV R9, RZ, RZ, -R9 ;  /* 0x000000ffff099224 */ /* 0x000fe200078e0a09 */
[----:B------:R-:W-:Y:S02]  /*1d40*/  IADD3.X R7, PT, PT, RZ, UR9, RZ, P2, !PT ;  /* 0x00000009ff077c10 */ /* 0x000fe400097fe4ff */
[----:B------:R-:W-:Y:S02]  /*1d50*/  @!P0 LOP3.LUT R9, RZ, R13, RZ, 0x33, !PT ;  /* 0x0000000dff098212 */ /* 0x000fe400078e33ff */
[----:B------:R-:W-:-:S03]  /*1d60*/  ISETP.GE.AND P0, PT, R3, UR4, PT ;  /* 0x0000000403007c0c */ /* 0x000fc6000bf06270 */
[----:B------:R0:W-:Y:S10]  /*1d70*/  STG.E.U16 desc[UR6][R6.64], R9 ;  /* 0x0000000906007986 */ /* 0x0001f4000c101506 */
[----:B------:R-:W-:Y:S05]  /*1d80*/  @P0 BREAK.RELIABLE B1 ;  /* 0x0000000000010942 */ /* 0x000fea0003800100 */
[----:B------:R-:W-:Y:S05]  /*1d90*/  @P0 BRA `(.L_x_15550) ;  /* 0x0000002800500947 */ /* 0x000fea0003800000 */
        /* <DEDUP_REMOVED lines=298> */
.L_x_15551:
        /* <DEDUP_REMOVED lines=14> */
[----:B0-----:R-:W-:Y:S01]  /*3120*/  MOV R8, RZ ;  /* 0x000000ff00087202 */ /* 0x001fe20000000f00 */
        /* <DEDUP_REMOVED lines=9> */
[----:B------:R-:W-:Y:S01]  /*31c0*/  @!P2 IMAD.IADD R9, R9, 0x1, -R12 ;  /* 0x000000010909a824 */ /* 0x000fe200078e0a0c */
[----:B------:R-:W-:-:S04]  /*31d0*/  IADD3 R6, P2, PT, R5, UR8, RZ ;  /* 0x0000000805067c10 */ /* 0x000fc8000ff5e0ff */
[----:B------:R-:W-:Y:S02]  /*31e0*/  @!P1 IADD3 R9, PT, PT, -R9, RZ, RZ ;  /* 0x000000ff09099210 */ /* 0x000fe40007ffe1ff */
[----:B------:R-:W-:Y:S02]  /*31f0*/  IADD3.X R7, PT, PT, RZ, UR9, RZ, P2, !PT ;  /* 0x00000009ff077c10 */ /* 0x000fe400097fe4ff */
[----:B------:R-:W-:-:S05]  /*3200*/  @!P0 LOP3.LUT R9, RZ, R13, RZ, 0x33, !PT ;  /* 0x0000000dff098212 */ /* 0x000fca00078e33ff */
[----:B------:R0:W-:Y:S02]  /*3210*/  STG.E.U16 desc[UR6][R6.64], R9 ;  /* 0x0000000906007986 */ /* 0x0001e4000c101506 */
.L_x_15548:
[----:B------:R-:W-:-:S13]  /*3220*/  ISETP.GE.AND P0, PT, R3, UR4, PT ;  /* 0x0000000403007c0c */ /* 0x000fda000bf06270 */
[----:B------:R-:W-:Y:S05]  /*3230*/  @P0 BREAK.RELIABLE B1 ;  /* 0x0000000000010942 */ /* 0x000fea0003800100 */
[----:B------:R-:W-:Y:S05]  /*3240*/  @P0 BRA `(.L_x_15550) ;  /* 0x0000001400240947 */ /* 0x000fea0003800000 */
[----:B------:R-:W-:Y:S05]  /*3250*/  BSYNC.RELIABLE B1 ;  /* 0x0000000000017941 */ /* 0x000fea0003800100 */
.L_x_15547:
        /* <DEDUP_REMOVED lines=298> */
.L_x_15552:
[----:B------:R-:W0:Y:S02]  /*4500*/  LDCU.128 UR8, c[0x0][0x580] ;  /* 0x0000b000ff0877ac */ /* 0x000e240008000c00 */
[----:B0-----:R-:W-:-:S05]  /*4510*/  IADD3 R6, P0, PT, R6, UR10, RZ ;  /* 0x0000000a06067c10 */ /* 0x001fca000ff1e0ff */
[----:B------:R-:W-:-:S05]  /*4520*/  IMAD.X R7, RZ, RZ, UR11, P0 ;  /* 0x0000000bff077e24 */ /* 0x000fca00080e06ff */
        /* <DEDUP_REMOVED lines=22> */
[----:B------:R-:W-:Y:S02]  /*4690*/  IADD3 R6, P2, PT, R5, UR8, RZ ;  /* 0x0000000805067c10 */ /* 0x000fe4000ff5e0ff */
[----:B------:R-:W-:Y:S02]  /*46a0*/  @!P1 IADD3 R9, PT, PT, -R9, RZ, RZ ;  /* 0x000000ff09099210 */ /* 0x000fe40007ffe1ff */
[----:B------:R-:W-:Y:S02]  /*46b0*/  IADD3.X R7, PT, PT, RZ, UR9, RZ, P2, !PT ;  /* 0x00000009ff077c10 */ /* 0x000fe400097fe4ff */
[----:B------:R-:W-:-:S05]  /*46c0*/  @!P0 LOP3.LUT R9, RZ, R13, RZ, 0x33, !PT ;  /* 0x0000000dff098212 */ /* 0x000fca00078e33ff */
[----:B------:R1:W-:Y:S02]  /*46d0*/  STG.E.U16 desc[UR6][R6.64], R9 ;  /* 0x0000000906007986 */ /* 0x0003e4000c101506 */
.L_x_15550:
[----:B------:R-:W-:Y:S05]  /*46e0*/  BSYNC.RECONVERGENT B0 ;  /* 0x0000000000007941 */ /* 0x000fea0003800200 */
.L_x_15546:
[----:B------:R-:W-:Y:S05]  /*46f0*/  WARPSYNC.ALL ;  /* 0x0000000000007948 */ /* 0x000fea0003800000 */
[----:B------:R-:W-:-:S13]  /*4700*/  ISETP.GE.AND P0, PT, R3, UR4, PT ;  /* 0x0000000403007c0c */ /* 0x000fda000bf06270 */
[----:B------:R-:W-:Y:S05]  /*4710*/  @P0 EXIT ;  /* 0x000000000000094d */ /* 0x000fea0003800000 */
[----:B------:R-:W2:Y:S01]  /*4720*/  LDCU.64 UR4, c[0x0][0x390] ;  /* 0x00007200ff0477ac */ /* 0x000ea20008000a00 */
[----:B01----:R-:W-:Y:S01]  /*4730*/  MOV R7, R3 ;  /* 0x0000000300077202 */ /* 0x003fe20000000f00 */
[----:B------:R-:W-:Y:S01]  /*4740*/  IMAD.MOV.U32 R6, RZ, RZ, RZ ;  /* 0x000000ffff067224 */ /* 0x000fe200078e00ff */
[----:B------:R-:W-:Y:S01]  /*4750*/  ISETP.NE.AND P0, PT, R4, RZ, PT ;  /* 0x000000ff0400720c */ /* 0x000fe20003f05270 */
[----:B------:R-:W0:Y:S01]  /*4760*/  LDCU UR8, c[0x0][0x38c] ;  /* 0x00007180ff0877ac */ /* 0x000e220008000800 */
[----:B------:R-:W1:Y:S01]  /*4770*/  LDCU.64 UR10, c[0x0][0x4b8] ;  /* 0x00009700ff0a77ac */ /* 0x000e620008000a00 */
[----:B--2---:R-:W-:-:S05]  /*4780*/  IMAD.HI.U32 R6, R3, UR4, R6 ;  /* 0x0000000403067c27 */ /* 0x004fca000f8e0006 */
[----:B------:R-:W-:-:S04]  /*4790*/  SHF.R.U32.HI R7, RZ, UR5, R6 ;  /* 0x00000005ff077c19 */ /* 0x000fc80008011606 */
[----:B------:R-:W-:-:S05]  /*47a0*/  IADD3 R8, PT, PT, -R7, RZ, RZ ;  /* 0x000000ff07087210 */ /* 0x000fca0007ffe1ff */
[----:B0-----:R-:W-:-:S04]  /*47b0*/  IMAD R4, R8, UR8, R3 ;  /* 0x0000000808047c24 */ /* 0x001fc8000f8e0203 */
[C---:B-1----:R-:W-:Y:S02]  /*47c0*/  IMAD R3, R4.reuse, UR10, RZ ;  /* 0x0000000a04037c24 */ /* 0x042fe4000f8e02ff */
        /* <DEDUP_REMOVED lines=287> */
.L_x_15553:
[----:B------:R-:W0:Y:S02]  /*59c0*/  LDCU.128 UR8, c[0x0][0x580] ;  /* 0x0000b000ff0877ac */ /* 0x000e240008000c00 */
[----:B0-----:R-:W-:-:S04]  /*59d0*/  IADD3 R4, P0, PT, R4, UR10, RZ ;  /* 0x0000000a04047c10 */ /* 0x001fc8000ff1e0ff */
[----:B------:R-:W-:-:S05]  /*59e0*/  IADD3.X R5, PT, PT, RZ, UR11, RZ, P0, !PT ;  /* 0x0000000bff057c10 */ /* 0x000fca00087fe4ff */
[----:B------:R-:W2:Y:S01]  /*59f0*/  LDG.E.S16 R4, desc[UR6][R4.64] ;  /* 0x0000000604047981 */ /* 0x000ea2000c1e1700 */
[----:B------:R-:W-:Y:S02]  /*5a00*/  IABS R10, R0 ;  /* 0x00000000000a7213 */ /* 0x000fe40000000000 */
[----:B------:R-:W-:Y:S02]  /*5a10*/  ISETP.GE.AND P1, PT, R0, RZ, PT ;  /* 0x000000ff0000720c */ /* 0x000fe40003f26270 */
[-C--:B--2---:R-:W-:Y:S02]  /*5a20*/  IABS R8, R4.reuse ;  /* 0x0000000400087213 */ /* 0x084fe40000000000 */
[----:B------:R-:W-:Y:S02]  /*5a30*/  IABS R5, R4 ;  /* 0x0000000400057213 */ /* 0x000fe40000000000 */
[----:B------:R-:W0:Y:S08]  /*5a40*/  I2F.RP R2, R8 ;  /* 0x0000000800027306 */ /* 0x000e300000209400 */
[----:B0-----:R-:W0:Y:S02]  /*5a50*/  MUFU.RCP R2, R2 ;  /* 0x0000000200027308 */ /* 0x001e240000001000 */
[----:B0-----:R-:W-:Y:S01]  /*5a60*/  IADD3 R6, PT, PT, R2, 0xffffffe, RZ ;  /* 0x0ffffffe02067810 */ /* 0x001fe20007ffe0ff */
[----:B------:R-:W-:-:S05]  /*5a70*/  IMAD.MOV R2, RZ, RZ, -R5 ;  /* 0x000000ffff027224 */ /* 0x000fca00078e0a05 */
        /* <DEDUP_REMOVED lines=13> */
[----:B------:R-:W-:Y:S02]  /*5b50*/  @!P1 IADD3 R7, PT, PT, -R7, RZ, RZ ;  /* 0x000000ff07079210 */ /* 0x000fe40007ffe1ff */
[----:B------:R-:W-:Y:S02]  /*5b60*/  IADD3.X R3, PT, PT, RZ, UR9, RZ, P2, !PT ;  /* 0x00000009ff037c10 */ /* 0x000fe400097fe4ff */
[----:B------:R-:W-:-:S05]  /*5b70*/  @!P0 LOP3.LUT R7, RZ, R4, RZ, 0x33, !PT ;  /* 0x00000004ff078212 */ /* 0x000fca00078e33ff */
[----:B------:R-:W-:Y:S01]  /*5b80*/  STG.E.U16 desc[UR6][R2.64], R7 ;  /* 0x0000000702007986 */ /* 0x000fe2000c101506 */
[----:B------:R-:W-:Y:S05]  /*5b90*/  EXIT ;  /* 0x000000000000794d */ /* 0x000fea0003800000 */
.L_x_15554:
        /* <DEDUP_REMOVED lines=14> */
.L_x_50069:


//--------------------- .text._ZN2at6native27unrolled_elementwise_kernelINS0_13AUnaryFunctorIsssZZZNS0_16fmod_kernel_cudaERNS_18TensorIteratorBaseEENKUlvE_clEvENKUlvE3_clEvEUlssE_EESt5arrayIPcLm2EELi4E23TrivialOffsetCalculatorILi1EjESD_NS0_6memory15LoadWithoutCastENSE_16StoreWithoutCastEEEviT_T0_T2_T3_T4_T5_ --------------------------
	.section	.text._ZN2at6native27unrolled_elementwise_kernelINS0_13AUnaryFunctorIsssZZZNS0_16fmod_kernel_cudaERNS_18TensorIteratorBaseEENKUlvE_clEvENKUlvE3_clEvEUlssE_EESt5arrayIPcLm2EELi4E23TrivialOffsetCalculatorILi1EjESD_NS0_6memory15LoadWithoutCastENSE_16StoreWithoutCastEEEviT_T0_T2_T3_T4_T5_,"ax",@progbits
	.align	128
        .global         _ZN2at6native27unrolled_elementwise_kernelINS0_13AUnaryFunctorIsssZZZNS0_16fmod_kernel_cudaERNS_18TensorIteratorBaseEENKUlvE_clEvENKUlvE3_clEvEUlssE_EESt5arrayIPcLm2EELi4E23TrivialOffsetCalculatorILi1EjESD_NS0_6memory15LoadWithoutCastENSE_16StoreWithoutCastEEEviT_T0_T2_T3_T4_T5_
        .type           _ZN2at6native27unrolled_elementwise_kernelINS0_13AUnaryFunctorIsssZZZNS0_16fmod_kernel_cudaERNS_18TensorIteratorBaseEENKUlvE_clEvENKUlvE3_clEvEUlssE_EESt5arrayIPcLm2EELi4E23TrivialOffsetCalculatorILi1EjESD_NS0_6memory15LoadWithoutCastENSE_16StoreWithoutCastEEEviT_T0_T2_T3_T4_T5_,@function
        .size           _ZN2at6native27unrolled_elementwise_kernelINS0_13AUnaryFunctorIsssZZZNS0_16fmod_kernel_cudaERNS_18TensorIteratorBaseEENKUlvE_clEvENKUlvE3_clEvEUlssE_EESt5arrayIPcLm2EELi4E23TrivialOffsetCalculatorILi1EjESD_NS0_6memory15LoadWithoutCastENSE_16StoreWithoutCastEEEviT_T0_T2_T3_T4_T5_,(.L_x_50070 - _ZN2at6native27unrolled_elementwise_kernelINS0_13AUnaryFunctorIsssZZZNS0_16fmod_kernel_cudaERNS_18TensorIteratorBaseEENKUlvE_clEvENKUlvE3_clEvEUlssE_EESt5arrayIPcLm2EELi4E23TrivialOffsetCalculatorILi1EjESD_NS0_6memory15LoadWithoutCastENSE_16StoreWithoutCastEEEviT_T0_T2_T3_T4_T5_)
        .other          _ZN2at6native27unrolled_elementwise_kernelINS0_13AUnaryFunctorIsssZZZNS0_16fmod_kernel_cudaERNS_18TensorIteratorBaseEENKUlvE_clEvENKUlvE3_clEvEUlssE_EESt5arrayIPcLm2EELi4E23TrivialOffsetCalculatorILi1EjESD_NS0_6memory15LoadWithoutCastENSE_16StoreWithoutCastEEEviT_T0_T2_T3_T4_T5_,@"STO_CUDA_ENTRY STV_DEFAULT"
_ZN2at6native27unrolled_elementwise_kernelINS0_13AUnaryFunctorIsssZZZNS0_16fmod_kernel_cudaERNS_18TensorIteratorBaseEENKUlvE_clEvENKUlvE3_clEvEUlssE_EESt5arrayIPcLm2EELi4E23TrivialOffsetCalculatorILi1EjESD_NS0_6memory15LoadWithoutCastENSE_16StoreWithoutCastEEEviT_T0_T2_T3_T4_T5_:
.text._ZN2at6native27unrolled_elementwise_kernelINS0_13AUnaryFunctorIsssZZZNS0_16fmod_kernel_cudaERNS_18TensorIteratorBaseEENKUlvE_clEvENKUlvE3_clEvEUlssE_EESt5arrayIPcLm2EELi4E23TrivialOffsetCalculatorILi1EjESD_NS0_6memory15LoadWithoutCastENSE_16StoreWithoutCastEEEviT_T0_T2_T3_T4_T5_:
        /* <DEDUP_REMOVED lines=23> */
[----:B------:R-:W-:Y:S01]  /*0170*/  MOV R10, RZ ;  /* 0x000000ff000a7202 */ /* 0x000fe20000000f00 */
[----:B-1----:R1:W5:Y:S01]  /*0180*/  @!P1 LDG.E.S16 R18, desc[UR4][R8.64] ;  /* 0x0000000408129981 */ /* 0x002362000c1e1700 */
[C---:B------:R-:W-:Y:S02]  /*0190*/  @!P0 IMAD R11, R5.reuse, 0x200, R0 ;  /* 0x00000200050b8824 */ /* 0x040fe400078e0200 */
[----:B------:R-:W-:Y:S01]  /*01a0*/  @!P2 IMAD R15, R5, 0x200, R4 ;  /* 0x00000200050fa824 */ /* 0x000fe200078e0204 */
[----:B------:R-:W-:Y:S01]  /*01b0*/  BSSY.RECONVERGENT B0, `(.L_x_15555) ;  /* 0x000002d000007945 */ /* 0x000fe20003800200 */
[----:B------:R-:W-:Y:S01]  /*01c0*/  IMAD.MOV.U32 R4, RZ, RZ, RZ ;  /* 0x000000ffff047224 */ /* 0x000fe200078e00ff */
[----:B------:R-:W2:Y:S01]  /*01d0*/  @!P0 LDC.64 R2, c[0x0][0x390] ;  /* 0x0000e400ff028b82 */ /* 0x000ea20000000a00 */
[----:B------:R-:W-:Y:S01]  /*01e0*/  VIADD R20, R0, 0x80 ;  /* 0x0000008000147836 */ /* 0x000fe20000000000 */
[----:B------:R-:W5:Y:S01]  /*01f0*/  @!P3 LDG.E.S16 R6, desc[UR4][R16.64] ;  /* 0x000000041006b981 */ /* 0x000f62000c1e1700 */
[----:B0-----:R-:W-:-:S04]  /*0200*/  @!P2 IMAD.WIDE.U32 R12, R15, 0x2, R12 ;  /* 0x000000020f0ca825 */ /* 0x001fc800078e000c */
[----:B-1----:R-:W-:Y:S01]  /*0210*/  VIADD R8, R0, 0x100 ;  /* 0x0000010000087836 */ /* 0x002fe20000000000 */
[----:B------:R0:W5:Y:S01]  /*0220*/  @!P2 LDG.E.S16 R4, desc[UR4][R12.64] ;  /* 0x000000040c04a981 */ /* 0x000162000c1e1700 */
[----:B--2---:R-:W-:-:S05]  /*0230*/  @!P0 IMAD.WIDE.U32 R2, R11, 0x2, R2 ;  /* 0x000000020b028825 */ /* 0x004fca00078e0002 */
[----:B------:R1:W5:Y:S01]  /*0240*/  @!P0 LDG.E.S16 R10, desc[UR4][R2.64] ;  /* 0x00000004020a8981 */ /* 0x000362000c1e1700 */
[----:B------:R-:W-:Y:S01]  /*0250*/  ISETP.GE.AND P0, PT, R0, R7, PT ;  /* 0x000000070000720c */ /* 0x000fe20003f06270 */
[----:B------:R-:W2:-:S12]  /*0260*/  LDC.U16 R11, c[0x0][0x386] ;  /* 0x0000e180ff0b7b82 */ /* 0x000e980000000400 */
[----:B------:R-:W1:Y:S01]  /*0270*/  @!P0 LDC.64 R14, c[0x0][0x388] ;  /* 0x0000e200ff0e8b82 */ /* 0x000e620000000a00 */
[----:B0-----:R-:W-:Y:S01]  /*0280*/  IADD3 R12, PT, PT, R0, 0x180, RZ ;  /* 0x00000180000c7810 */ /* 0x001fe20007ffe0ff */
[----:B------:R-:W-:Y:S02]  /*0290*/  @!P0 IMAD R9, R5, 0x200, R0 ;  /* 0x0000020005098824 */ /* 0x000fe400078e0200 */
[----:B------:R-:W-:Y:S01]  /*02a0*/  @!P0 IMAD.MOV.U32 R0, RZ, RZ, R20 ;  /* 0x000000ffff008224 */ /* 0x000fe200078e0014 */
[-C--:B------:R-:W-:Y:S02]  /*02b0*/  ISETP.GE.AND P1, PT, R8, R7.reuse, PT ;  /* 0x000000070800720c */ /* 0x080fe40003f26270 */
[-C--:B------:R-:W-:Y:S02]  /*02c0*/  ISETP.GE.AND P4, PT, R20, R7.reuse, PT ;  /* 0x000000071400720c */ /* 0x080fe40003f86270 */
[-C--:B------:R-:W-:Y:S02]  /*02d0*/  ISETP.GE.AND P2, PT, R12, R7.reuse, PT ;  /* 0x000000070c00720c */ /* 0x080fe40003f46270 */
[----:B------:R-:W-:-:S02]  /*02e0*/  ISETP.GE.AND P3, PT, R0, R7, PT ;  /* 0x000000070000720c */ /* 0x000fc40003f66270 */
[----:B--2---:R-:W-:Y:S01]  /*02f0*/  PRMT R8, R11, 0x9910, RZ ;  /* 0x000099100b087816 */ /* 0x004fe200000000ff */
[----:B-1----:R-:W-:Y:S01]  /*0300*/  @!P0 IMAD.WIDE.U32 R2, R9, 0x2, R14 ;  /* 0x0000000209028825 */ /* 0x002fe200078e000e */
[----:B------:R-:W-:Y:S09]  /*0310*/  @P0 BRA `(.L_x_15556) ;  /* 0x0000000000580947 */ /* 0x000ff20003800000 */
[-C--:B-----5:R-:W-:Y:S02]  /*0320*/  IABS R14, R10.reuse ;  /* 0x0000000a000e7213 */ /* 0x0a0fe40000000000 */
[----:B------:R-:W-:Y:S02]  /*0330*/  IABS R15, R10 ;  /* 0x0000000a000f7213 */ /* 0x000fe40000000000 */
[----:B------:R-:W0:Y:S01]  /*0340*/  I2F.RP R9, R14 ;  /* 0x0000000e00097306 */ /* 0x000e220000209400 */
[----:B------:R-:W-:-:S07]  /*0350*/  IABS R16, R8 ;  /* 0x0000000800107213 */ /* 0x000fce0000000000 */
[----:B0-----:R-:W0:Y:S02]  /*0360*/  MUFU.RCP R9, R9 ;  /* 0x0000000900097308 */ /* 0x001e240000001000 */
[----:B0-----:R-:W-:Y:S01]  /*0370*/  IADD3 R12, PT, PT, R9, 0xffffffe, RZ ;  /* 0x0ffffffe090c7810 */ /* 0x001fe20007ffe0ff */
[----:B------:R-:W-:-:S05]  /*0380*/  IMAD.MOV R9, RZ, RZ, -R15 ;  /* 0x000000ffff097224 */ /* 0x000fca00078e0a0f */
        /* <DEDUP_REMOVED lines=13> */
[----:B------:R-:W-:-:S09]  /*0460*/  @!P5 IADD3 R9, PT, PT, -R9, RZ, RZ ;  /* 0x000000ff0909d210 */ /* 0x000fd20007ffe1ff */
[----:B------:R-:W-:-:S07]  /*0470*/  @!P6 LOP3.LUT R9, RZ, R10, RZ, 0x33, !PT ;  /* 0x0000000aff09e212 */ /* 0x000fce00078e33ff */
.L_x_15556:
[----:B------:R-:W-:Y:S05]  /*0480*/  BSYNC.RECONVERGENT B0 ;  /* 0x0000000000007941 */ /* 0x000fea0003800200 */
.L_x_15555:
        /* <DEDUP_REMOVED lines=8> */
[----:B------:R-:W-:-:S05]  /*0510*/  IADD3 R12, PT, PT, RZ, -R16, RZ ;  /* 0x80000010ff0c7210 */ /* 0x000fca0007ffe0ff */
        /* <DEDUP_REMOVED lines=15> */
.L_x_15558:
[----:B------:R-:W-:Y:S05]  /*0610*/  BSYNC.RECONVERGENT B0 ;  /* 0x0000000000007941 */ /* 0x000fea0003800200 */
.L_x_15557:
[----:B------:R-:W-:Y:S04]  /*0620*/  BSSY.RECONVERGENT B0, `(.L_x_15559) ;  /* 0x0000018000007945 */ /* 0x000fe80003800200 */
[----:B------:R-:W-:Y:S05]  /*0630*/  @P1 BRA `(.L_x_15560) ;  /* 0x0000000000581947 */ /* 0x000fea0003800000 */
[-C--:B-----5:R-:W-:Y:S02]  /*0640*/  IABS R14, R6.reuse ;  /* 0x00000006000e7213 */ /* 0x0a0fe40000000000 */
[----:B------:R-:W-:Y:S02]  /*0650*/  IABS R16, R6 ;  /* 0x0000000600107213 */ /* 0x000fe40000000000 */
[----:B------:R-:W0:Y:S01]  /*0660*/  I2F.RP R11, R14 ;  /* 0x0000000e000b7306 */ /* 0x000e220000209400 */
[----:B------:R-:W-:Y:S02]  /*0670*/  IABS R18, R8 ;  /* 0x0000000800127213 */ /* 0x000fe40000000000 */
[----:B------:R-:W-:Y:S01]  /*0680*/  IMAD.MOV R16, RZ, RZ, -R16 ;  /* 0x000000ffff107224 */ /* 0x000fe200078e0a10 */
[----:B------:R-:W-:-:S04]  /*0690*/  ISETP.GE.AND P5, PT, R8, RZ, PT ;  /* 0x000000ff0800720c */ /* 0x000fc80003fa6270 */
[----:B0-----:R-:W0:Y:S02]  /*06a0*/  MUFU.RCP R11, R11 ;  /* 0x0000000b000b7308 */ /* 0x001e240000001000 */
[----:B0-----:R-:W-:-:S06]  /*06b0*/  VIADD R12, R11, 0xffffffe ;  /* 0x0ffffffe0b0c7836 */ /* 0x001fcc0000000000 */
        /* <DEDUP_REMOVED lines=14> */
.L_x_15560:
[----:B------:R-:W-:Y:S05]  /*07a0*/  BSYNC.RECONVERGENT B0 ;  /* 0x0000000000007941 */ /* 0x000fea0003800200 */
.L_x_15559:
        /* <DEDUP_REMOVED lines=11> */
[----:B0-----:R-:W-:Y:S02]  /*0860*/  HFMA2 R12, -RZ, RZ, 0, 0 ;  /* 0x00000000ff0c7431 */ /* 0x001fe400000001ff */
        /* <DEDUP_REMOVED lines=12> */
.L_x_15562:
[----:B------:R-:W-:Y:S05]  /*0930*/  BSYNC.RECONVERGENT B0 ;  /* 0x0000000000007941 */ /* 0x000fea0003800200 */
.L_x_15561:
[----:B------:R0:W-:Y:S01]  /*0940*/  @!P0 STG.E.U16 desc[UR4][R2.64], R9 ;  /* 0x0000000902008986 */ /* 0x0001e2000c101504 */
[----:B------:R-:W-:Y:S04]  /*0950*/  BSSY.RECONVERGENT B0, `(.L_x_15563) ;  /* 0x000000c000007945 */ /* 0x000fe80003800200 */
[----:B------:R-:W-:Y:S05]  /*0960*/  @P3 BRA `(.L_x_15564) ;  /* 0x0000000000283947 */ /* 0x000fea0003800000 */
[----:B0-----:R-:W0:Y:S01]  /*0970*/  LDC.64 R2, c[0x0][0x388] ;  /* 0x0000e200ff027b82 */ /* 0x001e220000000a00 */
[----:B------:R-:W-:Y:S02]  /*0980*/  IMAD R9, R5, 0x200, R0 ;  /* 0x0000020005097824 */ /* 0x000fe400078e0200 */
[----:B------:R-:W-:-:S05]  /*0990*/  VIADD R0, R0, 0x80 ;  /* 0x0000008000007836 */ /* 0x000fca0000000000 */
[----:B------:R-:W-:-:S13]  /*09a0*/  ISETP.GE.AND P0, PT, R0, R7, PT ;  /* 0x000000070000720c */ /* 0x000fda0003f06270 */
[----:B------:R-:W-:Y:S01]  /*09b0*/  @!P0 LEA R15, R5, R0, 0x9 ;  /* 0x00000000050f8211 */ /* 0x000fe200078e48ff */
[----:B------:R-:W-:Y:S02]  /*09c0*/  @!P0 VIADD R0, R0, 0x80 ;  /* 0x0000008000008836 */ /* 0x000fe40000000000 */
[----:B0-----:R-:W-:-:S04]  /*09d0*/  IMAD.WIDE.U32 R8, R9, 0x2, R2 ;  /* 0x0000000209087825 */ /* 0x001fc800078e0002 */
[----:B------:R-:W-:Y:S01]  /*09e0*/  @!P0 IMAD.WIDE.U32 R2, R15, 0x2, R2 ;  /* 0x000000020f028825 */ /* 0x000fe200078e0002 */
[----:B-----5:R1:W-:Y:S04]  /*09f0*/  STG.E.U16 desc[UR4][R8.64], R10 ;  /* 0x0000000a08007986 */ /* 0x0203e8000c101504 */
[----:B------:R1:W-:Y:S02]  /*0a00*/  @!P0 STG.E.U16 desc[UR4][R2.64], R11 ;  /* 0x0000000b02008986 */ /* 0x0003e4000c101504 */
.L_x_15564:
[----:B------:R-:W-:Y:S05]  /*0a10*/  BSYNC.RECONVERGENT B0 ;  /* 0x0000000000007941 */ /* 0x000fea0003800200 */
.L_x_15563:
[----:B------:R-:W-:-:S13]  /*0a20*/  ISETP.GE.AND P0, PT, R0, R7, PT ;  /* 0x000000070000720c */ /* 0x000fda0003f06270 */
[----:B------:R-:W-:Y:S05]  /*0a30*/  @P0 EXIT ;  /* 0x000000000000094d */ /* 0x000fea0003800000 */
[----:B01----:R-:W0:Y:S01]  /*0a40*/  LDC.64 R2, c[0x0][0x388] ;  /* 0x0000e200ff027b82 */ /* 0x003e220000000a00 */
[----:B------:R-:W-:-:S05]  /*0a50*/  LEA R5, R5, R0, 0x9 ;  /* 0x0000000005057211 */ /* 0x000fca00078e48ff */
[----:B0-----:R-:W-:-:S05]  /*0a60*/  IMAD.WIDE.U32 R2, R5, 0x2, R2 ;  /* 0x0000000205027825 */ /* 0x001fca00078e0002 */
[----:B------:R-:W-:Y:S01]  /*0a70*/  STG.E.U16 desc[UR4][R2.64], R13 ;  /* 0x0000000d02007986 */ /* 0x000fe2000c101504 */
[----:B------:R-:W-:Y:S05]  /*0a80*/  EXIT ;  /* 0x000000000000794d */ /* 0x000fea0003800000 */
.L_x_15565:
        /* <DEDUP_REMOVED lines=15> */
.L_x_50070:


//--------------------- .text._ZN2at6native29vectorized_elementwise_kernelILi2ENS0_13AUnaryFunctorIsssZZZNS0_16fmod_kernel_cudaERNS_18TensorIteratorBaseEENKUlvE_clEvENKUlvE3_clEvEUlssE_EESt5arrayIPcLm2EEEEviT0_T1_ --------------------------
	.section	.text._ZN2at6native29vectorized_elementwise_kernelILi2ENS0_13AUnaryFunctorIsssZZZNS0_16fmod_kernel_cudaERNS_18TensorIteratorBaseEENKUlvE_clEvENKUlvE3_clEvEUlssE_EESt5arrayIPcLm2EEEEviT0_T1_,"ax",@progbits
	.align	128
        .global         _ZN2at6native29vectorized_elementwise_kernelILi2ENS0_13AUnaryFunctorIsssZZZNS0_16fmod_kernel_cudaERNS_18TensorIteratorBaseEENKUlvE_clEvENKUlvE3_clEvEUlssE_EESt5arrayIPcLm2EEEEviT0_T1_
        .type           _ZN2at6native29vectorized_elementwise_kernelILi2ENS0_13AUnaryFunctorIsssZZZNS0_16fmod_kernel_cudaERNS_18TensorIteratorBaseEENKUlvE_clEvENKUlvE3_clEvEUlssE_EESt5arrayIPcLm2EEEEviT0_T1_,@function
        .size           _ZN2at6native29vectorized_elementwise_kernelILi2ENS0_13AUnaryFunctorIsssZZZNS0_16fmod_kernel_cudaERNS_18TensorIteratorBaseEENKUlvE_clEvENKUlvE3_clEvEUlssE_EESt5arrayIPcLm2EEEEviT0_T1_,(.L_x_50071 - _ZN2at6native29vectorized_elementwise_kernelILi2ENS0_13AUnaryFunctorIsssZZZNS0_16fmod_kernel_cudaERNS_18TensorIteratorBaseEENKUlvE_clEvENKUlvE3_clEvEUlssE_EESt5arrayIPcLm2EEEEviT0_T1_)
        .other          _ZN2at6native29vectorized_elementwise_kernelILi2ENS0_13AUnaryFunctorIsssZZZNS0_16fmod_kernel_cudaERNS_18TensorIteratorBaseEENKUlvE_clEvENKUlvE3_clEvEUlssE_EESt5arrayIPcLm2EEEEviT0_T1_,@"STO_CUDA_ENTRY STV_DEFAULT"
_ZN2at6native29vectorized_elementwise_kernelILi2ENS0_13AUnaryFunctorIsssZZZNS0_16fmod_kernel_cudaERNS_18TensorIteratorBaseEENKUlvE_clEvENKUlvE3_clEvEUlssE_EESt5arrayIPcLm2EEEEviT0_T1_:
.text._ZN2at6native29vectorized_elementwise_kernelILi2ENS0_13AUnaryFunctorIsssZZZNS0_16fmod_kernel_cudaERNS_18TensorIteratorBaseEENKUlvE_clEvENKUlvE3_clEvEUlssE_EESt5arrayIPcLm2EEEEviT0_T1_:
        /* <DEDUP_REMOVED lines=14> */
[----:B------:R-:W-:Y:S01]  /*00e0*/  @!P6 IADD3 R9, PT, PT, R10, R11, RZ ;  /* 0x0000000b0a09e210 */ /* 0x000fe20007ffe0ff */
[----:B------:R-:W-:Y:S01]  /*00f0*/  @!P6 VIADD R11, R11, 0x80 ;  /* 0x000000800b0be836 */ /* 0x000fe20000000000 */
[----:B------:R-:W0:Y:S04]  /*0100*/  @!P6 LDC.64 R20, c[0x0][0x390] ;  /* 0x0000e400ff14eb82 */ /* 0x000e280000000a00 */
[----:B------:R-:W-:-:S13]  /*0110*/  ISETP.GE.U32.AND P5, PT, R11, R6, PT ;  /* 0x000000060b00720c */ /* 0x000fda0003fa6070 */
[----:B------:R-:W-:Y:S01]  /*0120*/  @!P5 IMAD.IADD R23, R10, 0x1, R11 ;  /* 0x000000010a17d824 */ /* 0x000fe200078e020b */
[----:B------:R-:W1:Y:S01]  /*0130*/  @!P5 LDC.64 R4, c[0x0][0x390] ;  /* 0x0000e400ff04db82 */ /* 0x000e620000000a00 */
[----:B------:R-:W-:-:S05]  /*0140*/  @!P5 VIADD R11, R11, 0x80 ;  /* 0x000000800b0bd836 */ /* 0x000fca0000000000 */
[----:B------:R-:W-:Y:S01]  /*0150*/  ISETP.GE.U32.AND P4, PT, R11, R6, PT ;  /* 0x000000060b00720c */ /* 0x000fe20003f86070 */
[----:B0-----:R-:W-:-:S05]  /*0160*/  @!P6 IMAD.WIDE.U32 R20, R9, 0x2, R20 ;  /* 0x000000020914e825 */ /* 0x001fca00078e0014 */
[----:B------:R0:W5:Y:S07]  /*0170*/  @!P6 LDG.E.S16 R18, desc[UR4][R20.64] ;  /* 0x000000041412e981 */ /* 0x00016e000c1e1700 */
[----:B------:R-:W-:Y:S01]  /*0180*/  @!P4 IADD3 R25, PT, PT, R10, R11, RZ ;  /* 0x0000000b0a19c210 */ /* 0x000fe20007ffe0ff */
[----:B------:R-:W-:Y:S01]  /*0190*/  @!P4 VIADD R11, R11, 0x80 ;  /* 0x000000800b0bc836 */ /* 0x000fe20000000000 */
[----:B------:R-:W2:Y:S04]  /*01a0*/  @!P4 LDC.64 R2, c[0x0][0x390] ;  /* 0x0000e400ff02cb82 */ /* 0x000ea80000000a00 */
[----:B------:R-:W-:-:S13]  /*01b0*/  ISETP.GE.U32.AND P3, PT, R11, R6, PT ;  /* 0x000000060b00720c */ /* 0x000fda0003f66070 */
[----:B------:R-:W-:Y:S01]  /*01c0*/  @!P3 IMAD.IADD R15, R10, 0x1, R11 ;  /* 0x000000010a0fb824 */ /* 0x000fe200078e020b */
[----:B------:R-:W3:Y:S01]  /*01d0*/  @!P3 LDC.64 R12, c[0x0][0x390] ;  /* 0x0000e400ff0cbb82 */ /* 0x000ee20000000a00 */
[----:B------:R-:W-:-:S05]  /*01e0*/  @!P3 VIADD R11, R11, 0x80 ;  /* 0x000000800b0bb836 */ /* 0x000fca0000000000 */
[----:B------:R-:W-:-:S13]  /*01f0*/  ISETP.GE.U32.AND P2, PT, R11, R6, PT ;  /* 0x000000060b00720c */ /* 0x000fda0003f46070 */
[----:B------:R-:W-:Y:S01]  /*0200*/  @!P2 IADD3 R17, PT, PT, R10, R11, RZ ;  /* 0x0000000b0a11a210 */ /* 0x000fe20007ffe0ff */
[----:B------:R-:W-:Y:S01]  /*0210*/  @!P2 VIADD R11, R11, 0x80 ;  /* 0x000000800b0ba836 */ /* 0x000fe20000000000 */
[----:B------:R-:W4:Y:S04]  /*0220*/  @!P2 LDC.64 R8, c[0x0][0x390] ;  /* 0x0000e400ff08ab82 */ /* 0x000f280000000a00 */
[----:B------:R-:W-:-:S13]  /*0230*/  ISETP.GE.U32.AND P1, PT, R11, R6, PT ;  /* 0x000000060b00720c */ /* 0x000fda0003f26070 */
[----:B------:R-:W-:Y:S01]  /*0240*/  @!P1 IMAD.IADD R19, R10, 0x1, R11 ;  /* 0x000000010a139824 */ /* 0x000fe200078e020b */
[----:B------:R-:W-:-:S04]  /*0250*/  @!P1 IADD3 R11, PT, PT, R11, 0x80, RZ ;  /* 0x000000800b0b9810 */ /* 0x000fc80007ffe0ff */
[----:B------:R-:W-:Y:S01]  /*0260*/  ISETP.GE.U32.AND P6, PT, R11, R6, PT ;  /* 0x000000060b00720c */ /* 0x000fe20003fc6070 */
[----:B-1----:R-:W-:-:S04]  /*0270*/  @!P5 IMAD.WIDE.U32 R22, R23, 0x2, R4 ;  /* 0x000000021716d825 */ /* 0x002fc800078e0004 */
[----:B--2---:R-:W-:Y:S02]  /*0280*/  @!P4 IMAD.WIDE.U32 R24, R25, 0x2, R2 ;  /* 0x000000021918c825 */ /* 0x004fe400078e0002 */
[----:B------:R-:W0:Y:S08]  /*0290*/  @!P1 LDC.64 R2, c[0x0][0x390] ;  /* 0x0000e400ff029b82 */ /* 0x000e300000000a00 */
[----:B------:R-:W1:Y:S01]  /*02a0*/  @!P6 LDC.64 R4, c[0x0][0x390] ;  /* 0x0000e400ff04eb82 */ /* 0x000e620000000a00 */
[----:B------:R-:W-:Y:S01]  /*02b0*/  IMAD.MOV.U32 R16, RZ, RZ, RZ ;  /* 0x000000ffff107224 */ /* 0x000fe200078e00ff */
[----:B------:R-:W-:Y:S01]  /*02c0*/  @!P6 IADD3 R11, PT, PT, R10, R11, RZ ;  /* 0x0000000b0a0be210 */ /* 0x000fe20007ffe0ff */
[----:B---3--:R-:W-:Y:S01]  /*02d0*/  @!P3 IMAD.WIDE.U32 R26, R15, 0x2, R12 ;  /* 0x000000020f1ab825 */ /* 0x008fe200078e000c */
[----:B------:R-:W-:-:S03]  /*02e0*/  CS2R R12, SRZ ;  /* 0x00000000000c7805 */ /* 0x000fc6000001ff00 */
[----:B------:R-:W-:Y:S01]  /*02f0*/  IMAD.MOV.U32 R14, RZ, RZ, RZ ;  /* 0x000000ffff0e7224 */ /* 0x000fe200078e00ff */
[----:B------:R1:W5:Y:S01]  /*0300*/  @!P5 LDG.E.S16 R16, desc[UR4][R22.64] ;  /* 0x000000041610d981 */ /* 0x000362000c1e1700 */
[----:B------:R-:W-:-:S04]  /*0310*/  IMAD.MOV.U32 R0, RZ, RZ, RZ ;  /* 0x000000ffff007224 */ /* 0x000fc800078e00ff */
[----:B------:R-:W5:Y:S01]  /*0320*/  @!P4 LDG.E.S16 R14, desc[UR4][R24.64] ;  /* 0x00000004180ec981 */ /* 0x000f62000c1e1700 */
[----:B0-----:R-:W-:-:S03]  /*0330*/  @!P1 IMAD.WIDE.U32 R20, R19, 0x2, R2 ;  /* 0x0000000213149825 */ /* 0x001fc600078e0002 */
[----:B------:R-:W5:Y:S04]  /*0340*/  @!P3 LDG.E.S16 R0, desc[UR4][R26.64] ;  /* 0x000000041a00b981 */ /* 0x000f68000c1e1700 */
[----:B------:R-:W5:Y:S01]  /*0350*/  @!P1 LDG.E.S16 R13, desc[UR4][R20.64] ;  /* 0x00000004140d9981 */ /* 0x000f62000c1e1700 */
[----:B-1----:R-:W-:Y:S02]  /*0360*/  @!P6 IMAD.WIDE.U32 R22, R11, 0x2, R4 ;  /* 0x000000020b16e825 */ /* 0x002fe400078e0004 */
[----:B------:R-:W0:Y:S03]  /*0370*/  @!P0 LDC.64 R4, c[0x0][0x390] ;  /* 0x0000e400ff048b82 */ /* 0x000e260000000a00 */
[----:B------:R-:W5:Y:S01]  /*0380*/  @!P6 LDG.E.S16 R12, desc[UR4][R22.64] ;  /* 0x00000004160ce981 */ /* 0x000f62000c1e1700 */
[----:B------:R-:W-:-:S02]  /*0390*/  @!P0 IMAD.IADD R3, R10, 0x1, R7 ;  /* 0x000000010a038824 */ /* 0x000fc400078e0207 */
[----:B------:R-:W-:Y:S02]  /*03a0*/  IMAD.MOV.U32 R15, RZ, RZ, RZ ;  /* 0x000000ffff0f7224 */ /* 0x000fe400078e00ff */
[----:B------:R-:W1:Y:S01]  /*03b0*/  LDC.U16 R11, c[0x0][0x386] ;  /* 0x0000e180ff0b7b82 */ /* 0x000e620000000400 */
[----:B0-----:R-:W-:-:S05]  /*03c0*/  @!P0 IMAD.WIDE.U32 R4, R3, 0x2, R4 ;  /* 0x0000000203048825 */ /* 0x001fca00078e0004 */
[----:B------:R-:W5:Y:S01]  /*03d0*/  @!P0 LDG.E.S16 R15, desc[UR4][R4.64] ;  /* 0x00000004040f8981 */ /* 0x000f62000c1e1700 */
[----:B------:R-:W-:Y:S01]  /*03e0*/  ISETP.GE.U32.AND P0, PT, R7, R6, PT ;  /* 0x000000060700720c */ /* 0x000fe20003f06070 */
[----:B----4-:R-:W-:-:S12]  /*03f0*/  @!P2 IMAD.WIDE.U32 R8, R17, 0x2, R8 ;  /* 0x000000021108a825 */ /* 0x010fd800078e0008 */
[----:B------:R-:W0:Y:S01]  /*0400*/  @!P0 LDC.64 R2, c[0x0][0x388] ;  /* 0x0000e200ff028b82 */ /* 0x000e220000000a00 */
[----:B------:R-:W-:Y:S01]  /*0410*/  IMAD.MOV.U32 R17, RZ, RZ, RZ ;  /* 0x000000ffff117224 */ /* 0x000fe200078e00ff */
[----:B------:R-:W-:Y:S05]  /*0420*/  BSSY.RECONVERGENT B0, `(.L_x_15567) ;  /* 0x000001a000007945 */ /* 0x000fea0003800200 */
[----:B------:R1:W5:Y:S02]  /*0430*/  @!P2 LDG.E.S16 R17, desc[UR4][R8.64] ;  /* 0x000000040811a981 */ /* 0x000364000c1e1700 */
[----:B-1----:R-:W-:Y:S01]  /*0440*/  PRMT R8, R11, 0x9910, RZ ;  /* 0x000099100b087816 */ /* 0x002fe200000000ff */
[----:B------:R-:W-:Y:S06]  /*0450*/  @P0 BRA `(.L_x_15568) ;  /* 0x0000000000580947 */ /* 0x000fec0003800000 */
[-C--:B-----5:R-:W-:Y:S02]  /*0460*/  IABS R9, R15.reuse ;  /* 0x0000000f00097213 */ /* 0x0a0fe40000000000 */
[----:B------:R-:W-:Y:S02]  /*0470*/  IABS R21, R15 ;  /* 0x0000000f00157213 */ /* 0x000fe40000000000 */
[----:B------:R-:W1:Y:S01]  /*0480*/  I2F.RP R11, R9 ;  /* 0x00000009000b7306 */ /* 0x000e620000209400 */
[----:B------:R-:W-:-:S07]  /*0490*/  ISETP.GE.AND P3, PT, R8, RZ, PT ;  /* 0x000000ff0800720c */ /* 0x000fce0003f66270 */
[----:B-1----:R-:W1:Y:S02]  /*04a0*/  MUFU.RCP R11, R11 ;  /* 0x0000000b000b7308 */ /* 0x002e640000001000 */
[----:B-1----:R-:W-:Y:S01]  /*04b0*/  IADD3 R4, PT, PT, R11, 0xffffffe, RZ ;  /* 0x0ffffffe0b047810 */ /* 0x002fe20007ffe0ff */
[----:B------:R-:W-:-:S05]  /*04c0*/  IMAD.MOV R11, RZ, RZ, -R21 ;  /* 0x000000ffff0b7224 */ /* 0x000fca00078e0a15 */
[----:B------:R1:W2:Y:S02]  /*04d0*/  F2I.FTZ.U32.TRUNC.NTZ R5, R4 ;  /* 0x0000000400057305 */ /* 0x0002a4000021f000 */
[----:B-1----:R-:W-:Y:S02]  /*04e0*/  IMAD.MOV.U32 R4, RZ, RZ, RZ ;  /* 0x000000ffff047224 */ /* 0x002fe400078e00ff */
[----:B--2---:R-:W-:-:S04]  /*04f0*/  IMAD.MOV R20, RZ, RZ, -R5 ;  /* 0x000000ffff147224 */ /* 0x004fc800078e0a05 */
        /* <DEDUP_REMOVED lines=12> */
.L_x_15568:
[----:B------:R-:W-:Y:S05]  /*05c0*/  BSYNC.RECONVERGENT B0 ;  /* 0x0000000000007941 */ /* 0x000fea0003800200 */
.L_x_15567:
[C---:B------:R-:W-:Y:S01]  /*05d0*/  IADD3 R9, PT, PT, R7.reuse, 0x80, RZ ;  /* 0x0000008007097810 */ /* 0x040fe20007ffe0ff */
[C---:B------:R-:W-:Y:S01]  /*05e0*/  VIADD R5, R7.reuse, 0x100 ;  /* 0x0000010007057836 */ /* 0x040fe20000000000 */
[----:B------:R-:W-:Y:S01]  /*05f0*/  BSSY.RECONVERGENT B0, `(.L_x_15569) ;  /* 0x000001d000007945 */ /* 0x000fe20003800200 */
[----:B-----5:R-:W-:Y:S01]  /*0600*/  VIADD R15, R7, 0x180 ;  /* 0x00000180070f7836 */ /* 0x020fe20000000000 */
[-C--:B------:R-:W-:Y:S02]  /*0610*/  ISETP.GE.U32.AND P1, PT, R9, R6.reuse, PT ;  /* 0x000000060900720c */ /* 0x080fe40003f26070 */
[-C--:B------:R-:W-:Y:S02]  /*0620*/  ISETP.GE.U32.AND P5, PT, R5, R6.reuse, PT ;  /* 0x000000060500720c */ /* 0x080fe40003fa6070 */
[----:B------:R-:W-:-:S09]  /*0630*/  ISETP.GE.U32.AND P6, PT, R15, R6, PT ;  /* 0x000000060f00720c */ /* 0x000fd20003fc6070 */
[----:B------:R-:W-:Y:S05]  /*0640*/  @P1 BRA `(.L_x_15570) ;  /* 0x00000000005c1947 */ /* 0x000fea0003800000 */
[-C--:B------:R-:W-:Y:S02]  /*0650*/  IABS R15, R18.reuse ;  /* 0x00000012000f7213 */ /* 0x080fe40000000000 */
[----:B------:R-:W-:Y:S02]  /*0660*/  IABS R23, R18 ;  /* 0x0000001200177213 */ /* 0x000fe40000000000 */
[----:B------:R-:W1:Y:S01]  /*0670*/  I2F.RP R19, R15 ;  /* 0x0000000f00137306 */ /* 0x000e620000209400 */
[----:B------:R-:W-:Y:S02]  /*0680*/  IABS R22, R8 ;  /* 0x0000000800167213 */ /* 0x000fe40000000000 */
[----:B------:R-:W-:-:S05]  /*0690*/  ISETP.GE.AND P3, PT, R8, RZ, PT ;  /* 0x000000ff0800720c */ /* 0x000fca0003f66270 */
[----:B-1----:R-:W1:Y:S02]  /*06a0*/  MUFU.RCP R19, R19 ;  /* 0x0000001300137308 */ /* 0x002e640000001000 */
[----:B-1----:R-:W-:-:S06]  /*06b0*/  VIADD R4, R19, 0xffffffe ;  /* 0x0ffffffe13047836 */ /* 0x002fcc0000000000 */
[----:B------:R1:W2:Y:S02]  /*06c0*/  F2I.FTZ.U32.TRUNC.NTZ R5, R4 ;  /* 0x0000000400057305 */ /* 0x0002a4000021f000 */
[----:B-1----:R-:W-:Y:S02]  /*06d0*/  IMAD.MOV.U32 R4, RZ, RZ, RZ ;  /* 0x000000ffff047224 */ /* 0x002fe400078e00ff */
[----:B--2---:R-:W-:-:S04]  /*06e0*/  IMAD.MOV R20, RZ, RZ, -R5 ;  /* 0x000000ffff147224 */ /* 0x004fc800078e0a05 */
[----:B------:R-:W-:Y:S01]  /*06f0*/  IMAD R21, R20, R15, RZ ;  /* 0x0000000f14157224 */ /* 0x000fe200078e02ff */
[----:B------:R-:W-:-:S03]  /*0700*/  IADD3 R20, PT, PT, RZ, -R23, RZ ;  /* 0x80000017ff147210 */ /* 0x000fc60007ffe0ff */
        /* <DEDUP_REMOVED lines=11> */
.L_x_15570:
[----:B------:R-:W-:Y:S05]  /*07c0*/  BSYNC.RECONVERGENT B0 ;  /* 0x0000000000007941 */ /* 0x000fea0003800200 */
.L_x_15569:
        /* <DEDUP_REMOVED lines=9> */
[----:B0-----:R-:W-:Y:S01]  /*0860*/  @!P0 IMAD.WIDE.U32 R2, R5, 0x2, R2 ;  /* 0x0000000205028825 */ /* 0x001fe200078e0002 */
[----:B------:R-:W-:Y:S01]  /*0870*/  ISETP.GE.U32.AND P4, PT, R23, R6, PT ;  /* 0x000000061700720c */ /* 0x000fe20003f86070 */
[----:B------:R-:W-:-:S12]  /*0880*/  @P5 BRA `(.L_x_15572) ;  /* 0x00000000005c5947 */ /* 0x000fd80003800000 */
[-C--:B------:R-:W-:Y:S02]  /*0890*/  IABS R18, R16.reuse ;  /* 0x0000001000127213 */ /* 0x080fe40000000000 */
[----:B------:R-:W-:Y:S02]  /*08a0*/  IABS R20, R16 ;  /* 0x0000001000147213 */ /* 0x000fe40000000000 */
[----:B------:R-:W0:Y:S01]  /*08b0*/  I2F.RP R19, R18 ;  /* 0x0000001200137306 */ /* 0x000e220000209400 */
[----:B------:R-:W-:Y:S02]  /*08c0*/  IABS R22, R8 ;  /* 0x0000000800167213 */ /* 0x000fe40000000000 */
[----:B------:R-:W-:-:S05]  /*08d0*/  IMAD.MOV R20, RZ, RZ, -R20 ;  /* 0x000000ffff147224 */ /* 0x000fca00078e0a14 */
        /* <DEDUP_REMOVED lines=10> */
[----:B------:R-:W-:-:S05]  /*0980*/  @!P5 IMAD.IADD R5, R5, 0x1, -R18 ;  /* 0x000000010505d824 */ /* 0x000fca00078e0a12 */
[----:B------:R-:W-:-:S13]  /*0990*/  ISETP.GT.U32.AND P5, PT, R18, R5, PT ;  /* 0x000000051200720c */ /* 0x000fda0003fa4070 */
[----:B------:R-:W-:Y:S02]  /*09a0*/  @!P5 IADD3 R5, PT, PT, R5, -R18, RZ ;  /* 0x800000120505d210 */ /* 0x000fe40007ffe0ff */
[----:B------:R-:W-:-:S03]  /*09b0*/  ISETP.GE.AND P5, PT, R8, RZ, PT ;  /* 0x000000ff0800720c */ /* 0x000fc60003fa6270 */
[----:B------:R-:W-:-:S10]  /*09c0*/  IMAD.MOV.U32 R18, RZ, RZ, R5 ;  /* 0x000000ffff127224 */ /* 0x000fd400078e0005 */
[----:B------:R-:W-:Y:S01]  /*09d0*/  @!P5 IMAD.MOV R18, RZ, RZ, -R18 ;  /* 0x000000ffff12d224 */ /* 0x000fe200078e0a12 */
[----:B------:R-:W-:-:S13]  /*09e0*/  ISETP.NE.AND P5, PT, R16, RZ, PT ;  /* 0x000000ff1000720c */ /* 0x000fda0003fa5270 */
[----:B------:R-:W-:-:S07]  /*09f0*/  @!P5 LOP3.LUT R18, RZ, R16, RZ, 0x33, !PT ;  /* 0x00000010ff12d212 */ /* 0x000fce00078e33ff */
.L_x_15572:
[----:B------:R-:W-:Y:S05]  /*0a00*/  BSYNC.RECONVERGENT B0 ;  /* 0x0000000000007941 */ /* 0x000fea0003800200 */
.L_x_15571:
[----:B------:R-:W-:Y:S04]  /*0a10*/  BSSY.RECONVERGENT B0, `(.L_x_15573) ;  /* 0x0000019000007945 */ /* 0x000fe80003800200 */
[----:B------:R-:W-:Y:S05]  /*0a20*/  @P6 BRA `(.L_x_15574) ;  /* 0x00000000005c6947 */ /* 0x000fea0003800000 */
        /* <DEDUP_REMOVED lines=23> */
.L_x_15574:
[----:B------:R-:W-:Y:S05]  /*0ba0*/  BSYNC.RECONVERGENT B0 ;  /* 0x0000000000007941 */ /* 0x000fea0003800200 */
.L_x_15573:
[----:B------:R-:W-:Y:S04]  /*0bb0*/  BSSY.RECONVERGENT B0, `(.L_x_15575) ;  /* 0x0000019000007945 */ /* 0x000fe80003800200 */
[----:B------:R-:W-:Y:S05]  /*0bc0*/  @P1 BRA `(.L_x_15576) ;  /* 0x00000000005c1947 */ /* 0x000fea0003800000 */
[-C--:B------:R-:W-:Y:S02]  /*0bd0*/  IABS R14, R0.reuse ;  /* 0x00000000000e7213 */ /* 0x080fe40000000000 */
        /* <DEDUP_REMOVED lines=22> */
.L_x_15576:
[----:B------:R-:W-:Y:S05]  /*0d40*/  BSYNC.RECONVERGENT B0 ;  /* 0x0000000000007941 */ /* 0x000fea0003800200 */
.L_x_15575:
        /* <DEDUP_REMOVED lines=9> */
[----:B0-----:R-:W-:-:S06]  /*0de0*/  IADD3 R4, PT, PT, R19, 0xffffffe, RZ ;  /* 0x0ffffffe13047810 */ /* 0x001fcc0007ffe0ff */
        /* <DEDUP_REMOVED lines=15> */
.L_x_15578:
[----:B------:R-:W-:Y:S05]  /*0ee0*/  BSYNC.RECONVERGENT B0 ;  /* 0x0000000000007941 */ /* 0x000fea0003800200 */
.L_x_15577:
        /* <DEDUP_REMOVED lines=8> */
[----:B0-----:R-:W-:-:S06]  /*0f70*/  VIADD R4, R19, 0xffffffe ;  /* 0x0ffffffe13047836 */ /* 0x001fcc0000000000 */
        /* <DEDUP_REMOVED lines=13> */
[----:B------:R-:W-:-:S05]  /*1050*/  IMAD.MOV.U32 R17, RZ, RZ, R4 ;  /* 0x000000ffff117224 */ /* 0x000fca00078e0004 */
[----:B------:R-:W-:Y:S02]  /*1060*/  @!P3 IADD3 R17, PT, PT, -R17, RZ, RZ ;  /* 0x000000ff1111b210 */ /* 0x000fe40007ffe1ff */
[----:B------:R-:W-:-:S07]  /*1070*/  @!P1 LOP3.LUT R17, RZ, R13, RZ, 0x33, !PT ;  /* 0x0000000dff119212 */ /* 0x000fce00078e33ff */
.L_x_15580:
[----:B------:R-:W-:Y:S05]  /*1080*/  BSYNC.RECONVERGENT B0 ;  /* 0x0000000000007941 */ /* 0x000fea0003800200 */
.L_x_15579:
        /* <DEDUP_REMOVED lines=10> */
[----:B0-----:R-:W-:Y:S02]  /*1130*/  IMAD.MOV.U32 R4, RZ, RZ, RZ ;  /* 0x000000ffff047224 */ /* 0x001fe400078e00ff */
[----:B-1----:R-:W-:-:S04]  /*1140*/  IMAD.MOV R20, RZ, RZ, -R5 ;  /* 0x000000ffff147224 */ /* 0x002fc800078e0a05 */
        /* <DEDUP_REMOVED lines=12> */
.L_x_15582:
[----:B------:R-:W-:Y:S05]  /*1210*/  BSYNC.RECONVERGENT B0 ;  /* 0x0000000000007941 */ /* 0x000fea0003800200 */
.L_x_15581:
        /* <DEDUP_REMOVED lines=14> */
[----:B------:R-:W-:Y:S01]  /*1300*/  IMAD.IADD R5, R10, 0x1, R7 ;  /* 0x000000010a057824 */ /* 0x000fe200078e0207 */
[----:B------:R-:W-:-:S03]  /*1310*/  IADD3 R7, PT, PT, R7, 0x80, RZ ;  /* 0x0000008007077810 */ /* 0x000fc60007ffe0ff */
[----:B0-----:R-:W-:-:S05]  /*1320*/  IMAD.WIDE.U32 R2, R5, 0x2, R2 ;  /* 0x0000000205027825 */ /* 0x001fca00078e0002 */
[----:B------:R0:W-:Y:S02]  /*1330*/  STG.E.U16 desc[UR4][R2.64], R18 ;  /* 0x0000001202007986 */ /* 0x0001e4000c101504 */
.L_x_15585:
[----:B------:R-:W-:-:S13]  /*1340*/  ISETP.GE.U32.AND P0, PT, R7, R6, PT ;  /* 0x000000060700720c */ /* 0x000fda0003f06070 */
[----:B------:R-:W-:Y:S05]  /*1350*/  @P0 BRA `(.L_x_15587) ;  /* 0x0000000000300947 */ /* 0x000fea0003800000 */
[----:B0-----:R-:W0:Y:S01]  /*1360*/  LDC.64 R2, c[0x0][0x388] ;  /* 0x0000e200ff027b82 */ /* 0x001e220000000a00 */
[----:B------:R-:W-:Y:S02]  /*1370*/  IMAD.IADD R5, R10, 0x1, R7 ;  /* 0x000000010a057824 */ /* 0x000fe400078e0207 */
[----:B------:R-:W-:Y:S02]  /*1380*/  VIADD R7, R7, 0x80 ;  /* 0x0000008007077836 */ /* 0x000fe40000000000 */
[----:B0-----:R-:W-:-:S05]  /*1390*/  IMAD.WIDE.U32 R2, R5, 0x2, R2 ;  /* 0x0000000205027825 */ /* 0x001fca00078e0002 */
[----:B------:R1:W-:Y:S02]  /*13a0*/  STG.E.U16 desc[UR4][R2.64], R16 ;  /* 0x0000001002007986 */ /* 0x0003e4000c101504 */
.L_x_15586:
[----:B------:R-:W-:-:S13]  /*13b0*/  ISETP.GE.U32.AND P0, PT, R7, R6, PT ;  /* 0x000000060700720c */ /* 0x000fda0003f06070 */
[----:B------:R-:W-:Y:S05]  /*13c0*/  @P0 BRA `(.L_x_15588) ;  /* 0x0000000000340947 */ /* 0x000fea0003800000 */
[----:B01----:R-:W0:Y:S01]  /*13d0*/  LDC.64 R2, c[0x0][0x388] ;  /* 0x0000e200ff027b82 */ /* 0x003e220000000a00 */
[----:B------:R-:W-:Y:S01]  /*13e0*/  IADD3 R5, PT, PT, R10, R7, RZ ;  /* 0x000000070a057210 */ /* 0x000fe20007ffe0ff */
[----:B------:R-:W-:-:S04]  /*13f0*/  VIADD R7, R7, 0x80 ;  /* 0x0000008007077836 */ /* 0x000fc80000000000 */
[----:B0-----:R-:W-:-:S05]  /*1400*/  IMAD.WIDE.U32 R2, R5, 0x2, R2 ;  /* 0x0000000205027825 */ /* 0x001fca00078e0002 */
[----:B------:R1:W-:Y:S02]  /*1410*/  STG.E.U16 desc[UR4][R2.64], R14 ;  /* 0x0000000e02007986 */ /* 0x0003e4000c101504 */
.L_x_15587:
        /* <DEDUP_REMOVED lines=8> */
.L_x_15588:
[----:B------:R-:W-:Y:S05]  /*14a0*/  BSYNC.RELIABLE B1 ;  /* 0x0000000000017941 */ /* 0x000fea0003800100 */
.L_x_15584:
[----:B------:R-:W-:-:S13]  /*14b0*/  ISETP.GE.U32.AND P0, PT, R7, R6, PT ;  /* 0x000000060700720c */ /* 0x000fda0003f06070 */
[----:B012---:R-:W0:Y:S01]  /*14c0*/  @!P0 LDC.64 R2, c[0x0][0x388] ;  /* 0x0000e200ff028b82 */ /* 0x007e220000000a00 */
[----:B------:R-:W-:Y:S02]  /*14d0*/  @!P0 IMAD.IADD R5, R10, 0x1, R7 ;  /* 0x000000010a058824 */ /* 0x000fe400078e0207 */
[----:B------:R-:W-:Y:S02]  /*14e0*/  @!P0 VIADD R7, R7, 0x80 ;  /* 0x0000008007078836 */ /* 0x000fe40000000000 */
[----:B0-----:R-:W-:-:S05]  /*14f0*/  @!P0 IMAD.WIDE.U32 R2, R5, 0x2, R2 ;  /* 0x0000000205028825 */ /* 0x001fca00078e0002 */
[----:B------:R2:W-:Y:S02]  /*1500*/  @!P0 STG.E.U16 desc[UR4][R2.64], R17 ;  /* 0x0000001102008986 */ /* 0x0005e4000c101504 */
.L_x_15589:
[----:B------:R-:W-:Y:S05]  /*1510*/  BSYNC.RECONVERGENT B0 ;  /* 0x0000000000007941 */ /* 0x000fea0003800200 */
.L_x_15583:
        /* <DEDUP_REMOVED lines=8> */
.L_x_15566:
        /* <DEDUP_REMOVED lines=8> */
[----:B--2---:R-:W-:-:S02]  /*1620*/  PRMT R20, R0, 0x9910, RZ ;  /* 0x0000991000147816 */ /* 0x004fc400000000ff */
[----:B------:R-:W-:Y:S02]  /*1630*/  PRMT R19, R0, 0xbb32, RZ ;  /* 0x0000bb3200137816 */ /* 0x000fe400000000ff */
[----:B------:R-:W-:Y:S02]  /*1640*/  IABS R22, R20 ;  /* 0x0000001400167213 */ /* 0x000fe40000000000 */
[----:B------:R-:W-:Y:S02]  /*1650*/  IABS R23, R19 ;  /* 0x0000001300177213 */ /* 0x000fe40000000000 */
[----:B------:R-:W1:Y:S01]  /*1660*/  I2F.RP R8, R22 ;  /* 0x0000001600087306 */ /* 0x000e620000209400 */
[C---:B---3--:R-:W-:Y:S02]  /*1670*/  PRMT R12, R5.reuse, 0x9910, RZ ;  /* 0x00009910050c7816 */ /* 0x048fe400000000ff */
[----:B------:R-:W-:Y:S02]  /*1680*/  PRMT R16, R5, 0xbb32, RZ ;  /* 0x0000bb3205107816 */ /* 0x000fe400000000ff */
[----:B------:R-:W-:-:S02]  /*1690*/  IABS R17, R12 ;  /* 0x0000000c00117213 */ /* 0x000fc40000000000 */
[----:B------:R-:W-:Y:S01]  /*16a0*/  IABS R18, R16 ;  /* 0x0000001000127213 */ /* 0x000fe20000000000 */
[----:B0-----:R-:W0:Y:S01]  /*16b0*/  I2F.RP R3, R23 ;  /* 0x0000001700037306 */ /* 0x001e220000209400 */
[----:B----4-:R-:W-:-:S04]  /*16c0*/  PRMT R0, R4, 0x9910, RZ ;  /* 0x0000991004007816 */ /* 0x010fc800000000ff */
[----:B------:R-:W-:-:S03]  /*16d0*/  IABS R15, R0 ;  /* 0x00000000000f7213 */ /* 0x000fc60000000000 */
[----:B-1----:R-:W1:Y:S08]  /*16e0*/  MUFU.RCP R8, R8 ;  /* 0x0000000800087308 */ /* 0x002e700000001000 */
[----:B0-----:R-:W0:Y:S08]  /*16f0*/  MUFU.RCP R3, R3 ;  /* 0x0000000300037308 */ /* 0x001e300000001000 */
[----:B------:R-:W2:Y:S01]  /*1700*/  I2F.RP R13, R17 ;  /* 0x00000011000d7306 */ /* 0x000ea20000209400 */
[----:B-1----:R-:W-:-:S07]  /*1710*/  VIADD R6, R8, 0xffffffe ;  /* 0x0ffffffe08067836 */ /* 0x002fce0000000000 */
[----:B------:R-:W1:Y:S01]  /*1720*/  I2F.RP R5, R18 ;  /* 0x0000001200057306 */ /* 0x000e620000209400 */
[----:B0-----:R-:W-:-:S07]  /*1730*/  VIADD R9, R3, 0xffffffe ;  /* 0x0ffffffe03097836 */ /* 0x001fce0000000000 */
[----:B------:R-:W-:Y:S08]  /*1740*/  I2F.RP R14, R15 ;  /* 0x0000000f000e7306 */ /* 0x000ff00000209400 */
[----:B--2---:R-:W0:Y:S08]  /*1750*/  MUFU.RCP R13, R13 ;  /* 0x0000000d000d7308 */ /* 0x004e300000001000 */
[----:B------:R2:W3:Y:S08]  /*1760*/  F2I.FTZ.U32.TRUNC.NTZ R7, R6 ;  /* 0x0000000600077305 */ /* 0x0004f0000021f000 */
[----:B-1----:R-:W1:Y:S01]  /*1770*/  MUFU.RCP R5, R5 ;  /* 0x0000000500057308 */ /* 0x002e620000001000 */
[----:B--2---:R-:W-:Y:S01]  /*1780*/  IMAD.MOV.U32 R6, RZ, RZ, RZ ;  /* 0x000000ffff067224 */ /* 0x004fe200078e00ff */
[----:B0-----:R-:W-:-:S02]  /*1790*/  IADD3 R8, PT, PT, R13, 0xffffffe, RZ ;  /* 0x0ffffffe0d087810 */ /* 0x001fc40007ffe0ff */
[----:B------:R-:W-:Y:S01]  /*17a0*/  PRMT R13, R4, 0xbb32, RZ ;  /* 0x0000bb32040d7816 */ /* 0x000fe200000000ff */
[----:B---3--:R-:W-:-:S03]  /*17b0*/  IMAD.MOV R25, RZ, RZ, -R7 ;  /* 0x000000ffff197224 */ /* 0x008fc600078e0a07 */
[----:B------:R-:W0:Y:S01]  /*17c0*/  F2I.FTZ.U32.TRUNC.NTZ R9, R9 ;  /* 0x0000000900097305 */ /* 0x000e22000021f000 */
[----:B------:R-:W-:-:S07]  /*17d0*/  IMAD R25, R25, R22, RZ ;  /* 0x0000001619197224 */ /* 0x000fce00078e02ff */
[----:B------:R2:W3:Y:S01]  /*17e0*/  MUFU.RCP R2, R14 ;  /* 0x0000000e00027308 */ /* 0x0004e20000001000 */
[----:B-1----:R-:W-:Y:S01]  /*17f0*/  VIADD R4, R5, 0xffffffe ;  /* 0x0ffffffe05047836 */ /* 0x002fe20000000000 */
[----:B0-----:R-:W-:-:S06]  /*1800*/  IADD3 R24, PT, PT, RZ, -R9, RZ ;  /* 0x80000009ff187210 */ /* 0x001fcc0007ffe0ff */
[----:B------:R0:W1:Y:S01]  /*1810*/  F2I.FTZ.U32.TRUNC.NTZ R3, R8 ;  /* 0x0000000800037305 */ /* 0x000062000021f000 */
[----:B--2---:R-:W-:Y:S01]  /*1820*/  IABS R14, R13 ;  /* 0x0000000d000e7213 */ /* 0x004fe20000000000 */
[----:B------:R-:W-:Y:S02]  /*1830*/  IMAD R27, R24, R23, RZ ;  /* 0x00000017181b7224 */ /* 0x000fe400078e02ff */
[----:B------:R-:W-:-:S04]  /*1840*/  IMAD.HI.U32 R24, R7, R25, R6 ;  /* 0x0000001907187227 */ /* 0x000fc800078e0006 */
[----:B------:R1:W2:Y:S01]  /*1850*/  F2I.FTZ.U32.TRUNC.NTZ R5, R4 ;  /* 0x0000000400057305 */ /* 0x0002a2000021f000 */
[----:B------:R-:W4:Y:S01]  /*1860*/  LDC.U16 R6, c[0x0][0x386] ;  /* 0x0000e180ff067b82 */ /* 0x000f220000000400 */
[----:B---3--:R-:W-:Y:S02]  /*1870*/  VIADD R2, R2, 0xffffffe ;  /* 0x0ffffffe02027836 */ /* 0x008fe40000000000 */
[----:B0-----:R-:W-:-:S04]  /*1880*/  IMAD.MOV.U32 R8, RZ, RZ, RZ ;  /* 0x000000ffff087224 */ /* 0x001fc800078e00ff */
[----:B------:R-:W0:Y:S01]  /*1890*/  I2F.RP R25, R14 ;  /* 0x0000000e00197306 */ /* 0x000e220000209400 */
[----:B-1----:R-:W-:Y:S01]  /*18a0*/  IADD3 R4, PT, PT, RZ, -R3, RZ ;  /* 0x80000003ff047210 */ /* 0x002fe20007ffe0ff */
[----:B------:R-:W-:-:S04]  /*18b0*/  IMAD.HI.U32 R8, R9, R27, R8 ;  /* 0x0000001b09087227 */ /* 0x000fc800078e0008 */
[----:B------:R-:W-:Y:S02]  /*18c0*/  IMAD R9, R4, R17, RZ ;  /* 0x0000001104097224 */ /* 0x000fe400078e02ff */
[----:B------:R1:W3:Y:S01]  /*18d0*/  F2I.FTZ.U32.TRUNC.NTZ R7, R2 ;  /* 0x0000000200077305 */ /* 0x0002e2000021f000 */
[----:B--2---:R-:W-:Y:S02]  /*18e0*/  IMAD.MOV R27, RZ, RZ, -R5 ;  /* 0x000000ffff1b7224 */ /* 0x004fe400078e0a05 */
[----:B------:R-:W-:-:S05]  /*18f0*/  IMAD.MOV.U32 R4, RZ, RZ, RZ ;  /* 0x000000ffff047224 */ /* 0x000fca00078e00ff */
[----:B0-----:R-:W0:Y:S01]  /*1900*/  MUFU.RCP R25, R25 ;  /* 0x0000001900197308 */ /* 0x001e220000001000 */
[----:B-1----:R-:W-:-:S05]  /*1910*/  HFMA2 R2, -RZ, RZ, 0, 0 ;  /* 0x00000000ff027431 */ /* 0x002fca00000001ff */
[----:B------:R-:W-:-:S04]  /*1920*/  IMAD.HI.U32 R9, R3, R9, R2 ;  /* 0x0000000903097227 */ /* 0x000fc800078e0002 */
[----:B------:R-:W-:Y:S02]  /*1930*/  IMAD R3, R27, R18, RZ ;  /* 0x000000121b037224 */ /* 0x000fe400078e02ff */
[----:B---3--:R-:W-:Y:S02]  /*1940*/  IMAD.MOV R26, RZ, RZ, -R7 ;  /* 0x000000ffff1a7224 */ /* 0x008fe400078e0a07 */
[----:B------:R-:W-:Y:S01]  /*1950*/  IMAD.HI.U32 R4, R5, R3, R4 ;  /* 0x0000000305047227 */ /* 0x000fe200078e0004 */
[----:B----4-:R-:W-:Y:S02]  /*1960*/  PRMT R5, R6, 0x9910, RZ ;  /* 0x0000991006057816 */ /* 0x010fe400000000ff */
[----:B------:R-:W-:Y:S01]  /*1970*/  MOV R6, RZ ;  /* 0x000000ff00067202 */ /* 0x000fe20000000f00 */
[----:B------:R-:W-:Y:S01]  /*1980*/  IMAD R3, R26, R15, RZ ;  /* 0x0000000f1a037224 */ /* 0x000fe200078e02ff */
[----:B------:R-:W-:Y:S01]  /*1990*/  IABS R26, R19 ;  /* 0x00000013001a7213 */ /* 0x000fe20000000000 */
[----:B0-----:R-:W-:-:S02]  /*19a0*/  VIADD R2, R25, 0xffffffe ;  /* 0x0ffffffe19027836 */ /* 0x001fc40000000000 */
[----:B------:R-:W-:Y:S01]  /*19b0*/  IMAD.HI.U32 R6, R7, R3, R6 ;  /* 0x0000000307067227 */ /* 0x000fe200078e0006 */
[----:B------:R-:W-:Y:S02]  /*19c0*/  IABS R7, R5 ;  /* 0x0000000500077213 */ /* 0x000fe40000000000 */
[----:B------:R-:W-:Y:S02]  /*19d0*/  IABS R3, R20 ;  /* 0x0000001400037213 */ /* 0x000fe40000000000 */
[----:B------:R-:W-:Y:S01]  /*19e0*/  IADD3 R26, PT, PT, RZ, -R26, RZ ;  /* 0x8000001aff1a7210 */ /* 0x000fe20007ffe0ff */
[----:B------:R-:W-:-:S04]  /*19f0*/  IMAD.HI.U32 R24, R24, R7, RZ ;  /* 0x0000000718187227 */ /* 0x000fc800078e00ff */
[----:B------:R-:W-:Y:S02]  /*1a00*/  IMAD.MOV R25, RZ, RZ, -R3 ;  /* 0x000000ffff197224 */ /* 0x000fe400078e0a03 */
[----:B------:R0:W1:Y:S01]  /*1a10*/  F2I.FTZ.U32.TRUNC.NTZ R3, R2 ;  /* 0x0000000200037305 */ /* 0x000062000021f000 */
[----:B------:R-:W-:-:S04]  /*1a20*/  IMAD.HI.U32 R8, R8, R7, RZ ;  /* 0x0000000708087227 */ /* 0x000fc800078e00ff */
[--C-:B------:R-:W-:Y:S02]  /*1a30*/  IMAD R25, R24, R25, R7.reuse ;  /* 0x0000001918197224 */ /* 0x100fe400078e0207 */
[----:B------:R-:W-:Y:S02]  /*1a40*/  IMAD.MOV.U32 R24, RZ, RZ, R26 ;  /* 0x000000ffff187224 */ /* 0x000fe400078e001a */
[----:B0-----:R-:W-:Y:S01]  /*1a50*/  HFMA2 R2, -RZ, RZ, 0, 0 ;  /* 0x00000000ff027431 */ /* 0x001fe200000001ff */
[----:B------:R-:W-:Y:S01]  /*1a60*/  ISETP.GT.U32.AND P0, PT, R22, R25, PT ;  /* 0x000000191600720c */ /* 0x000fe20003f04070 */
[----:B------:R-:W-:Y:S01]  /*1a70*/  IMAD R8, R8, R24, R7 ;  /* 0x0000001808087224 */ /* 0x000fe200078e0207 */
[----:B-----5:R-:W-:Y:S01]  /*1a80*/  PRMT R24, R21, 0x9910, RZ ;  /* 0x0000991015187816 */ /* 0x020fe200000000ff */
[----:B------:R-:W-:Y:S01]  /*1a90*/  IMAD.HI.U32 R28, R9, R7, RZ ;  /* 0x00000007091c7227 */ /* 0x000fe200078e00ff */
[----:B------:R-:W-:Y:S02]  /*1aa0*/  PRMT R21, R21, 0xbb32, RZ ;  /* 0x0000bb3215157816 */ /* 0x000fe400000000ff */
[----:B------:R-:W-:Y:S01]  /*1ab0*/  ISETP.GT.U32.AND P2, PT, R23, R8, PT ;  /* 0x000000081700720c */ /* 0x000fe20003f44070 */
[----:B-1----:R-:W-:-:S02]  /*1ac0*/  IMAD.MOV R27, RZ, RZ, -R3 ;  /* 0x000000ffff1b7224 */ /* 0x002fc400078e0a03 */
[----:B------:R-:W-:-:S04]  /*1ad0*/  IMAD.HI.U32 R4, R4, R7, RZ ;  /* 0x0000000704047227 */ /* 0x000fc800078e00ff */
[----:B------:R-:W-:Y:S01]  /*1ae0*/  @!P0 IMAD.IADD R25, R25, 0x1, -R22 ;  /* 0x0000000119198824 */ /* 0x000fe200078e0a16 */
[----:B------:R-:W-:Y:S01]  /*1af0*/  ISETP.GE.AND P0, PT, R5, RZ, PT ;  /* 0x000000ff0500720c */ /* 0x000fe20003f06270 */
[----:B------:R-:W-:Y:S02]  /*1b00*/  IMAD R27, R27, R14, RZ ;  /* 0x0000000e1b1b7224 */ /* 0x000fe400078e02ff */
[----:B------:R-:W-:Y:S01]  /*1b10*/  IMAD.HI.U32 R6, R6, R7, RZ ;  /* 0x0000000706067227 */ /* 0x000fe200078e00ff */
[----:B------:R-:W-:-:S03]  /*1b20*/  ISETP.GT.U32.AND P1, PT, R22, R25, PT ;  /* 0x000000191600720c */ /* 0x000fc60003f24070 */
[----:B------:R-:W-:Y:S01]  /*1b30*/  IMAD.HI.U32 R26, R3, R27, R2 ;  /* 0x0000001b031a7227 */ /* 0x000fe200078e0002 */
[----:B------:R-:W-:Y:S02]  /*1b40*/  IABS R27, R24 ;  /* 0x00000018001b7213 */ /* 0x000fe40000000000 */
[----:B------:R-:W-:Y:S01]  /*1b50*/  IABS R2, R12 ;  /* 0x0000000c00027213 */ /* 0x000fe20000000000 */
[----:B------:R-:W-:Y:S01]  /*1b60*/  @!P2 IMAD.IADD R8, R8, 0x1, -R23 ;  /* 0x000000010808a824 */ /* 0x000fe200078e0a17 */
[----:B------:R-:W0:Y:S01]  /*1b70*/  I2F.RP R3, R27 ;  /* 0x0000001b00037306 */ /* 0x000e220000209400 */
[----:B------:R-:W-:-:S03]  /*1b80*/  IMAD.HI.U32 R26, R26, R7, RZ ;  /* 0x000000071a1a7227 */ /* 0x000fc600078e00ff */
[----:B------:R-:W-:Y:S01]  /*1b90*/  ISETP.GT.U32.AND P2, PT, R23, R8, PT ;  /* 0x000000081700720c */ /* 0x000fe20003f44070 */
[----:B------:R-:W-:Y:S01]  /*1ba0*/  IMAD.MOV R2, RZ, RZ, -R2 ;  /* 0x000000ffff027224 */ /* 0x000fe200078e0a02 */
[----:B------:R-:W-:Y:S02]  /*1bb0*/  @!P1 IADD3 R25, PT, PT, R25, -R22, RZ ;  /* 0x8000001619199210 */ /* 0x000fe40007ffe0ff */
[----:B------:R-:W-:Y:S01]  /*1bc0*/  IABS R22, R21 ;  /* 0x0000001500167213 */ /* 0x000fe20000000000 */
[----:B------:R-:W-:Y:S01]  /*1bd0*/  IMAD R28, R28, R2, R7 ;  /* 0x000000021c1c7224 */ /* 0x000fe200078e0207 */
[----:B------:R-:W-:Y:S01]  /*1be0*/  IABS R2, R16 ;  /* 0x0000001000027213 */ /* 0x000fe20000000000 */
[----:B------:R-:W-:Y:S01]  /*1bf0*/  @!P0 IMAD.MOV R25, RZ, RZ, -R25 ;  /* 0x000000ffff198224 */ /* 0x000fe200078e0a19 */
[----:B------:R-:W1:Y:S01]  /*1c00*/  I2F.RP R5, R22 ;  /* 0x0000001600057306 */ /* 0x000e620000209400 */
[----:B------:R-:W-:Y:S02]  /*1c10*/  ISETP.NE.AND P1, PT, R20, RZ, PT ;  /* 0x000000ff1400720c */ /* 0x000fe40003f25270 */
[----:B------:R-:W-:-:S02]  /*1c20*/  IADD3 R9, PT, PT, RZ, -R2, RZ ;  /* 0x80000002ff097210 */ /* 0x000fc40007ffe0ff */
[----:B------:R-:W-:Y:S01]  /*1c30*/  ISETP.GT.U32.AND P3, PT, R17, R28, PT ;  /* 0x0000001c1100720c */ /* 0x000fe20003f64070 */
[----:B------:R-:W-:Y:S01]  /*1c40*/  @!P2 IMAD.IADD R8, R8, 0x1, -R23 ;  /* 0x000000010808a824 */ /* 0x000fe200078e0a17 */
[----:B------:R-:W-:Y:S01]  /*1c50*/  ISETP.NE.AND P2, PT, R19, RZ, PT ;  /* 0x000000ff1300720c */ /* 0x000fe20003f45270 */
[----:B0-----:R-:W0:Y:S01]  /*1c60*/  MUFU.RCP R3, R3 ;  /* 0x0000000300037308 */ /* 0x001e220000001000 */
[----:B------:R-:W-:Y:S01]  /*1c70*/  IMAD R9, R4, R9, R7 ;  /* 0x0000000904097224 */ /* 0x000fe200078e0207 */
[----:B------:R-:W-:Y:S01]  /*1c80*/  IABS R4, R0 ;  /* 0x0000000000047213 */ /* 0x000fe20000000000 */
[----:B------:R-:W-:-:S03]  /*1c90*/  @!P0 IMAD.MOV R8, RZ, RZ, -R8 ;  /* 0x000000ffff088224 */ /* 0x000fc600078e0a08 */
[----:B------:R-:W-:Y:S02]  /*1ca0*/  ISETP.GT.U32.AND P4, PT, R18, R9, PT ;  /* 0x000000091200720c */ /* 0x000fe40003f84070 */
[----:B-1----:R-:W1:Y:S01]  /*1cb0*/  MUFU.RCP R2, R5 ;  /* 0x0000000500027308 */ /* 0x002e620000001000 */
[----:B------:R-:W-:Y:S01]  /*1cc0*/  @!P1 LOP3.LUT R25, RZ, R20, RZ, 0x33, !PT ;  /* 0x00000014ff199212 */ /* 0x000fe200078e33ff */
[----:B------:R-:W-:Y:S02]  /*1cd0*/  @!P3 IMAD.IADD R28, R28, 0x1, -R17 ;  /* 0x000000011c1cb824 */ /* 0x000fe400078e0a11 */
[----:B------:R-:W-:Y:S02]  /*1ce0*/  @!P2 LOP3.LUT R8, RZ, R19, RZ, 0x33, !PT ;  /* 0x00000013ff08a212 */ /* 0x000fe400078e33ff */
[----:B------:R-:W-:Y:S02]  /*1cf0*/  ISETP.NE.AND P2, PT, R12, RZ, PT ;  /* 0x000000ff0c00720c */ /* 0x000fe40003f45270 */
[----:B------:R-:W-:Y:S01]  /*1d00*/  ISETP.GT.U32.AND P3, PT, R17, R28, PT ;  /* 0x0000001c1100720c */ /* 0x000fe20003f64070 */
[----:B0-----:R-:W-:-:S02]  /*1d10*/  VIADD R23, R3, 0xffffffe ;  /* 0x0ffffffe03177836 */ /* 0x001fc40000000000 */
[----:B------:R-:W-:Y:S02]  /*1d20*/  @!P4 IADD3 R9, PT, PT, R9, -R18, RZ ;  /* 0x800000120909c210 */ /* 0x000fe40007ffe0ff */
[----:B------:R-:W-:Y:S01]  /*1d30*/  PRMT R8, R25, 0x5410, R8 ;  /* 0x0000541019087816 */ /* 0x000fe20000000008 */
[----:B------:R-:W0:Y:S01]  /*1d40*/  F2I.FTZ.U32.TRUNC.NTZ R3, R23 ;  /* 0x0000001700037305 */ /* 0x000e22000021f000 */
[----:B------:R-:W-:Y:S02]  /*1d50*/  ISETP.GT.U32.AND P1, PT, R18, R9, PT ;  /* 0x000000091200720c */ /* 0x000fe40003f24070 */
[----:B-1----:R-:W-:-:S04]  /*1d60*/  IADD3 R2, PT, PT, R2, 0xffffffe, RZ ;  /* 0x0ffffffe02027810 */ /* 0x002fc80007ffe0ff */
[----:B------:R-:W-:Y:S01]  /*1d70*/  @!P3 IMAD.IADD R28, R28, 0x1, -R17 ;  /* 0x000000011c1cb824 */ /* 0x000fe200078e0a11 */
[----:B------:R1:W2:Y:S01]  /*1d80*/  F2I.FTZ.U32.TRUNC.NTZ R5, R2 ;  /* 0x0000000200057305 */ /* 0x0002a2000021f000 */
[----:B------:R-:W-:-:S03]  /*1d90*/  ISETP.NE.AND P3, PT, R16, RZ, PT ;  /* 0x000000ff1000720c */ /* 0x000fc60003f65270 */
[----:B------:R-:W-:Y:S02]  /*1da0*/  @!P0 IADD3 R28, PT, PT, -R28, RZ, RZ ;  /* 0x000000ff1c1c8210 */ /* 0x000fe40007ffe1ff */
[----:B------:R-:W-:Y:S01]  /*1db0*/  @!P1 IMAD.IADD R9, R9, 0x1, -R18 ;  /* 0x0000000109099824 */ /* 0x000fe200078e0a12 */
[----:B------:R-:W-:Y:S01]  /*1dc0*/  IABS R18, R21 ;  /* 0x0000001500127213 */ /* 0x000fe20000000000 */
[----:B-1----:R-:W-:Y:S01]  /*1dd0*/  IMAD.MOV R2, RZ, RZ, -R4 ;  /* 0x000000ffff027224 */ /* 0x002fe200078e0a04 */
[----:B0-----:R-:W-:Y:S01]  /*1de0*/  IADD3 R4, PT, PT, RZ, -R3, RZ ;  /* 0x80000003ff047210 */ /* 0x001fe20007ffe0ff */
[----:B------:R-:W-:Y:S01]  /*1df0*/  @!P0 IMAD.MOV R9, RZ, RZ, -R9 ;  /* 0x000000ffff098224 */ /* 0x000fe200078e0a09 */
[----:B------:R-:W-:Y:S01]  /*1e00*/  @!P2 LOP3.LUT R28, RZ, R12, RZ, 0x33, !PT ;  /* 0x0000000cff1ca212 */ /* 0x000fe200078e33ff */
[----:B------:R-:W-:Y:S01]  /*1e10*/  IMAD R6, R6, R2, R7 ;  /* 0x0000000206067224 */ /* 0x000fe200078e0207 */
[----:B------:R-:W-:Y:S01]  /*1e20*/  MOV R2, RZ ;  /* 0x000000ff00027202 */ /* 0x000fe20000000f00 */
[----:B------:R-:W-:Y:S01]  /*1e30*/  IMAD R17, R4, R27, RZ ;  /* 0x0000001b04117224 */ /* 0x000fe200078e02ff */
[----:B------:R-:W-:Y:S01]  /*1e40*/  @!P3 LOP3.LUT R9, RZ, R16, RZ, 0x33, !PT ;  /* 0x00000010ff09b212 */ /* 0x000fe200078e33ff */
[----:B--2---:R-:W-:Y:S01]  /*1e50*/  IMAD.MOV R19, RZ, RZ, -R5 ;  /* 0x000000ffff137224 */ /* 0x004fe200078e0a05 */
[----:B------:R-:W-:Y:S01]  /*1e60*/  ISETP.GT.U32.AND P1, PT, R15, R6, PT ;  /* 0x000000060f00720c */ /* 0x000fe20003f24070 */
[----:B------:R-:W-:Y:S01]  /*1e70*/  IMAD.HI.U32 R2, R3, R17, R2 ;  /* 0x0000001103027227 */ /* 0x000fe200078e0002 */
[----:B------:R-:W-:-:S02]  /*1e80*/  IABS R3, R13 ;  /* 0x0000000d00037213 */ /* 0x000fc40000000000 */
[----:B------:R-:W-:Y:S01]  /*1e90*/  IABS R17, R24 ;  /* 0x0000001800117213 */ /* 0x000fe20000000000 */
[----:B------:R-:W-:Y:S01]  /*1ea0*/  IMAD R19, R19, R22, RZ ;  /* 0x0000001613137224 */ /* 0x000fe200078e02ff */
[----:B------:R-:W-:Y:S01]  /*1eb0*/  ISETP.NE.AND P2, PT, R0, RZ, PT ;  /* 0x000000ff0000720c */ /* 0x000fe20003f45270 */
[----:B------:R-:W-:Y:S01]  /*1ec0*/  IMAD.MOV.U32 R4, RZ, RZ, RZ ;  /* 0x000000ffff047224 */ /* 0x000fe200078e00ff */
[----:B------:R-:W-:Y:S01]  /*1ed0*/  ISETP.NE.AND P3, PT, R13, RZ, PT ;  /* 0x000000ff0d00720c */ /* 0x000fe20003f65270 */
[----:B------:R-:W-:-:S04]  /*1ee0*/  IMAD.HI.U32 R2, R2, R7, RZ ;  /* 0x0000000702027227 */ /* 0x000fc800078e00ff */
[----:B------:R-:W-:-:S04]  /*1ef0*/  IMAD.HI.U32 R4, R5, R19, R4 ;  /* 0x0000001305047227 */ /* 0x000fc800078e0004 */
[----:B------:R-:W-:Y:S01]  /*1f00*/  IMAD.MOV R5, RZ, RZ, -R3 ;  /* 0x000000ffff057224 */ /* 0x000fe200078e0a03 */
[----:B------:R-:W-:Y:S01]  /*1f10*/  IADD3 R3, PT, PT, RZ, -R17, RZ ;  /* 0x80000011ff037210 */ /* 0x000fe20007ffe0ff */
[----:B------:R-:W-:Y:S02]  /*1f20*/  IMAD.MOV R17, RZ, RZ, -R18 ;  /* 0x000000ffff117224 */ /* 0x000fe400078e0a12 */
[----:B------:R-:W-:Y:S02]  /*1f30*/  IMAD R5, R26, R5, R7 ;  /* 0x000000051a057224 */ /* 0x000fe400078e0207 */
[----:B------:R-:W-:-:S03]  /*1f40*/  IMAD.HI.U32 R18, R4, R7, RZ ;  /* 0x0000000704127227 */ /* 0x000fc600078e00ff */
[----:B------:R-:W-:Y:S01]  /*1f50*/  ISETP.GT.U32.AND P4, PT, R14, R5, PT ;  /* 0x000000050e00720c */ /* 0x000fe20003f84070 */
[--C-:B------:R-:W-:Y:S02]  /*1f60*/  IMAD R4, R2, R3, R7.reuse ;  /* 0x0000000302047224 */ /* 0x100fe400078e0207 */
[----:B------:R-:W-:Y:S01]  /*1f70*/  IMAD R7, R18, R17, R7 ;  /* 0x0000001112077224 */ /* 0x000fe200078e0207 */
[----:B------:R-:W0:Y:S01]  /*1f80*/  LDC.64 R2, c[0x0][0x388] ;  /* 0x0000e200ff027b82 */ /* 0x000e220000000a00 */
[----:B------:R-:W-:Y:S01]  /*1f90*/  @!P1 IMAD.IADD R6, R6, 0x1, -R15 ;  /* 0x0000000106069824 */ /* 0x000fe200078e0a0f */
[----:B------:R-:W-:Y:S02]  /*1fa0*/  ISETP.GT.U32.AND P5, PT, R27, R4, PT ;  /* 0x000000041b00720c */ /* 0x000fe40003fa4070 */
[----:B------:R-:W-:-:S05]  /*1fb0*/  ISETP.GT.U32.AND P6, PT, R22, R7, PT ;  /* 0x000000071600720c */ /* 0x000fca0003fc4070 */
[----:B------:R-:W-:Y:S02]  /*1fc0*/  @!P4 IADD3 R5, PT, PT, R5, -R14, RZ ;  /* 0x8000000e0505c210 */ /* 0x000fe40007ffe0ff */
[----:B------:R-:W-:-:S04]  /*1fd0*/  ISETP.GT.U32.AND P4, PT, R15, R6, PT ;  /* 0x000000060f00720c */ /* 0x000fc80003f84070 */
[----:B------:R-:W-:Y:S01]  /*1fe0*/  @!P5 IMAD.IADD R4, R4, 0x1, -R27 ;  /* 0x000000010404d824 */ /* 0x000fe200078e0a1b */
[----:B------:R-:W-:Y:S01]  /*1ff0*/  ISETP.GT.U32.AND P5, PT, R14, R5, PT ;  /* 0x000000050e00720c */ /* 0x000fe20003fa4070 */
[----:B------:R-:W-:-:S03]  /*2000*/  @!P6 IMAD.IADD R7, R7, 0x1, -R22 ;  /* 0x000000010707e824 */ /* 0x000fc600078e0a16 */
[----:B------:R-:W-:Y:S02]  /*2010*/  ISETP.GT.U32.AND P6, PT, R27, R4, PT ;  /* 0x000000041b00720c */ /* 0x000fe40003fc4070 */
[----:B------:R-:W-:Y:S02]  /*2020*/  ISETP.GT.U32.AND P1, PT, R22, R7, PT ;  /* 0x000000071600720c */ /* 0x000fe40003f24070 */
[----:B------:R-:W-:Y:S01]  /*2030*/  @!P4 IMAD.IADD R6, R6, 0x1, -R15 ;  /* 0x000000010606c824 */ /* 0x000fe200078e0a0f */
[----:B------:R-:W-:Y:S01]  /*2040*/  ISETP.NE.AND P4, PT, R24, RZ, PT ;  /* 0x000000ff1800720c */ /* 0x000fe20003f85270 */
[----:B0-----:R-:W-:-:S03]  /*2050*/  IMAD.WIDE.U32 R2, R10, 0x2, R2 ;  /* 0x000000020a027825 */ /* 0x001fc600078e0002 */
[----:B------:R-:W-:Y:S01]  /*2060*/  @!P5 IADD3 R5, PT, PT, R5, -R14, RZ ;  /* 0x8000000e0505d210 */ /* 0x000fe20007ffe0ff */
[----:B------:R-:W-:Y:S01]  /*2070*/  @!P0 IMAD.MOV R6, RZ, RZ, -R6 ;  /* 0x000000ffff068224 */ /* 0x000fe200078e0a06 */
[----:B------:R-:W-:Y:S01]  /*2080*/  ISETP.NE.AND P5, PT, R21, RZ, PT ;  /* 0x000000ff1500720c */ /* 0x000fe20003fa5270 */
[----:B------:R-:W-:Y:S01]  /*2090*/  IMAD.WIDE.U32 R2, R11, 0x4, R2 ;  /* 0x000000040b027825 */ /* 0x000fe200078e0002 */
[----:B------:R-:W-:Y:S02]  /*20a0*/  MOV R15, R5 ;  /* 0x00000005000f7202 */ /* 0x000fe40000000f00 */
[----:B------:R-:W-:Y:S01]  /*20b0*/  @!P2 LOP3.LUT R6, RZ, R0, RZ, 0x33, !PT ;  /* 0x00000000ff06a212 */ /* 0x000fe200078e33ff */
[----:B------:R-:W-:Y:S01]  /*20c0*/  @!P6 IMAD.IADD R4, R4, 0x1, -R27 ;  /* 0x000000010404e824 */ /* 0x000fe200078e0a1b */
[----:B------:R-:W-:Y:S01]  /*20d0*/  PRMT R5, R28, 0x5410, R9 ;  /* 0x000054101c057816 */ /* 0x000fe20000000009 */
[----:B------:R-:W-:Y:S01]  /*20e0*/  @!P1 IMAD.IADD R7, R7, 0x1, -R22 ;  /* 0x0000000107079824 */ /* 0x000fe200078e0a16 */
[----:B------:R-:W-:Y:S01]  /*20f0*/  STG.E desc[UR4][R2.64], R8 ;  /* 0x0000000802007986 */ /* 0x000fe2000c101904 */
[----:B------:R-:W-:Y:S01]  /*2100*/  @!P0 IMAD.MOV R15, RZ, RZ, -R15 ;  /* 0x000000ffff0f8224 */ /* 0x000fe200078e0a0f */
[----:B------:R-:W-:Y:S01]  /*2110*/  @!P0 IADD3 R4, PT, PT, -R4, RZ, RZ ;  /* 0x000000ff04048210 */ /* 0x000fe20007ffe1ff */
[----:B------:R-:W-:Y:S01]  /*2120*/  @!P0 IMAD.MOV R7, RZ, RZ, -R7 ;  /* 0x000000ffff078224 */ /* 0x000fe200078e0a07 */
[----:B------:R-:W-:Y:S01]  /*2130*/  @!P3 LOP3.LUT R15, RZ, R13, RZ, 0x33, !PT ;  /* 0x0000000dff0fb212 */ /* 0x000fe200078e33ff */
[----:B------:R-:W-:Y:S01]  /*2140*/  STG.E desc[UR4][R2.64+0x200], R5 ;  /* 0x0002000502007986 */ /* 0x000fe2000c101904 */
[----:B------:R-:W-:-:S02]  /*2150*/  @!P4 LOP3.LUT R4, RZ, R24, RZ, 0x33, !PT ;  /* 0x00000018ff04c212 */ /* 0x000fc400078e33ff */
[----:B------:R-:W-:Y:S02]  /*2160*/  @!P5 LOP3.LUT R7, RZ, R21, RZ, 0x33, !PT ;  /* 0x00000015ff07d212 */ /* 0x000fe400078e33ff */
[----:B------:R-:W-:Y:S02]  /*2170*/  PRMT R9, R6, 0x5410, R15 ;  /* 0x0000541006097816 */ /* 0x000fe4000000000f */
[----:B------:R-:W-:-:S03]  /*2180*/  PRMT R7, R4, 0x5410, R7 ;  /* 0x0000541004077816 */ /* 0x000fc60000000007 */
[----:B------:R-:W-:Y:S04]  /*2190*/  STG.E desc[UR4][R2.64+0x400], R9 ;  /* 0x0004000902007986 */ /* 0x000fe8000c101904 */
[----:B------:R-:W-:Y:S01]  /*21a0*/  STG.E desc[UR4][R2.64+0x600], R7 ;  /* 0x0006000702007986 */ /* 0x000fe2000c101904 */
[----:B------:R-:W-:Y:S05]  /*21b0*/  EXIT ;  /* 0x000000000000794d */ /* 0x000fea0003800000 */
.L_x_15590:
        /* <DEDUP_REMOVED lines=12> */
.L_x_50071:


//--------------------- .text._ZN2at6native29vectorized_elementwise_kernelILi4ENS0_13AUnaryFunctorIsssZZZNS0_16fmod_kernel_cudaERNS_18TensorIteratorBaseEENKUlvE_clEvENKUlvE3_clEvEUlssE_EESt5arrayIPcLm2EEEEviT0_T1_ --------------------------
	.section	.text._ZN2at6native29vectorized_elementwise_kernelILi4ENS0_13AUnaryFunctorIsssZZZNS0_16fmod_kernel_cudaERNS_18TensorIteratorBaseEENKUlvE_clEvENKUlvE3_clEvEUlssE_EESt5arrayIPcLm2EEEEviT0_T1_,"ax",@progbits
	.align	128
        .global         _ZN2at6native29vectorized_elementwise_kernelILi4ENS0_13AUnaryFunctorIsssZZZNS0_16fmod_kernel_cudaERNS_18TensorIteratorBaseEENKUlvE_clEvENKUlvE3_clEvEUlssE_EESt5arrayIPcLm2EEEEviT0_T1_
        .type           _ZN2at6native29vectorized_elementwise_kernelILi4ENS0_13AUnaryFunctorIsssZZZNS0_16fmod_kernel_cudaERNS_18TensorIteratorBaseEENKUlvE_clEvENKUlvE3_clEvEUlssE_EESt5arrayIPcLm2EEEEviT0_T1_,@function
        .size           _ZN2at6native29vectorized_elementwise_kernelILi4ENS0_13AUnaryFunctorIsssZZZNS0_16fmod_kernel_cudaERNS_18TensorIteratorBaseEENKUlvE_clEvENKUlvE3_clEvEUlssE_EESt5arrayIPcLm2EEEEviT0_T1_,(.L_x_50072 - _ZN2at6native29vectorized_elementwise_kernelILi4ENS0_13AUnaryFunctorIsssZZZNS0_16fmod_kernel_cudaERNS_18TensorIteratorBaseEENKUlvE_clEvENKUlvE3_clEvEUlssE_EESt5arrayIPcLm2EEEEviT0_T1_)
        .other          _ZN2at6native29vectorized_elementwise_kernelILi4ENS0_13AUnaryFunctorIsssZZZNS0_16fmod_kernel_cudaERNS_18TensorIteratorBaseEENKUlvE_clEvENKUlvE3_clEvEUlssE_EESt5arrayIPcLm2EEEEviT0_T1_,@"STO_CUDA_ENTRY STV_DEFAULT"
_ZN2at6native29vectorized_elementwise_kernelILi4ENS0_13AUnaryFunctorIsssZZZNS0_16fmod_kernel_cudaERNS_18TensorIteratorBaseEENKUlvE_clEvENKUlvE3_clEvEUlssE_EESt5arrayIPcLm2EEEEviT0_T1_:
.text._ZN2at6native29vectorized_elementwise_kernelILi4ENS0_13AUnaryFunctorIsssZZZNS0_16fmod_kernel_cudaERNS_18TensorIteratorBaseEENKUlvE_clEvENKUlvE3_clEvEUlssE_EESt5arrayIPcLm2EEEEviT0_T1_:
        /* <DEDUP_REMOVED lines=9> */
[----:B------:R-:W-:Y:S02]  /*0090*/  CS2R R16, SRZ ;  /* 0x0000000000107805 */ /* 0x000fe4000001ff00 */
        /* <DEDUP_REMOVED lines=13> */
[----:B------:R-:W5:Y:S07]  /*0170*/  @!P6 LDG.E.S16 R17, desc[UR4][R28.64] ;  /* 0x000000041c11e981 */ /* 0x000f6e000c1e1700 */
[----:B------:R-:W-:Y:S01]  /*0180*/  @!P4 IADD3 R13, PT, PT, R18, R19, RZ ;  /* 0x00000013120dc210 */ /* 0x000fe20007ffe0ff */
[----:B------:R-:W-:Y:S01]  /*0190*/  @!P4 VIADD R19, R19, 0x80 ;  /* 0x000000801313c836 */ /* 0x000fe20000000000 */
[----:B------:R-:W0:Y:S04]  /*01a0*/  @!P4 LDC.64 R2, c[0x0][0x390] ;  /* 0x0000e400ff02cb82 */ /* 0x000e280000000a00 */
[----:B------:R-:W-:-:S13]  /*01b0*/  ISETP.GE.U32.AND P3, PT, R19, R6, PT ;  /* 0x000000061300720c */ /* 0x000fda0003f66070 */
[----:B------:R-:W-:Y:S01]  /*01c0*/  @!P3 IMAD.IADD R21, R18, 0x1, R19 ;  /* 0x000000011215b824 */ /* 0x000fe200078e0213 */
[----:B------:R-:W2:Y:S01]  /*01d0*/  @!P3 LDC.64 R10, c[0x0][0x390] ;  /* 0x0000e400ff0abb82 */ /* 0x000ea20000000a00 */
[----:B------:R-:W-:-:S05]  /*01e0*/  @!P3 VIADD R19, R19, 0x80 ;  /* 0x000000801313b836 */ /* 0x000fca0000000000 */
[----:B------:R-:W-:-:S13]  /*01f0*/  ISETP.GE.U32.AND P2, PT, R19, R6, PT ;  /* 0x000000061300720c */ /* 0x000fda0003f46070 */
[----:B------:R-:W-:Y:S01]  /*0200*/  @!P2 IADD3 R23, PT, PT, R18, R19, RZ ;  /* 0x000000131217a210 */ /* 0x000fe20007ffe0ff */
[----:B------:R-:W-:Y:S01]  /*0210*/  @!P2 VIADD R19, R19, 0x80 ;  /* 0x000000801313a836 */ /* 0x000fe20000000000 */
[----:B------:R-:W3:Y:S04]  /*0220*/  @!P2 LDC.64 R8, c[0x0][0x390] ;  /* 0x0000e400ff08ab82 */ /* 0x000ee80000000a00 */
[----:B------:R-:W-:Y:S01]  /*0230*/  ISETP.GE.U32.AND P1, PT, R19, R6, PT ;  /* 0x000000061300720c */ /* 0x000fe20003f26070 */
[----:B0-----:R-:W-:-:S12]  /*0240*/  @!P4 IMAD.WIDE.U32 R2, R13, 0x2, R2 ;  /* 0x000000020d02c825 */ /* 0x001fd800078e0002 */
[----:B------:R-:W-:Y:S02]  /*0250*/  @!P1 IMAD.IADD R25, R18, 0x1, R19 ;  /* 0x0000000112199824 */ /* 0x000fe400078e0213 */
[----:B------:R-:W-:-:S05]  /*0260*/  @!P1 VIADD R19, R19, 0x80 ;  /* 0x0000008013139836 */ /* 0x000fca0000000000 */
[----:B------:R-:W-:Y:S02]  /*0270*/  ISETP.GE.U32.AND P6, PT, R19, R6, PT ;  /* 0x000000061300720c */ /* 0x000fe40003fc6070 */
[----:B------:R-:W-:Y:S01]  /*0280*/  CS2R R12, SRZ ;  /* 0x00000000000c7805 */ /* 0x000fe2000001ff00 */
[----:B-1----:R-:W-:-:S05]  /*0290*/  @!P5 IMAD.WIDE.U32 R26, R27, 0x2, R4 ;  /* 0x000000021b1ad825 */ /* 0x002fca00078e0004 */
[----:B------:R0:W5:Y:S05]  /*02a0*/  @!P4 LDG.E.S16 R13, desc[UR4][R2.64] ;  /* 0x00000004020dc981 */ /* 0x00016a000c1e1700 */
[----:B------:R-:W1:Y:S08]  /*02b0*/  @!P6 LDC.64 R4, c[0x0][0x390] ;  /* 0x0000e400ff04eb82 */ /* 0x000e700000000a00 */
[----:B0-----:R-:W0:Y:S01]  /*02c0*/  @!P1 LDC.64 R2, c[0x0][0x390] ;  /* 0x0000e400ff029b82 */ /* 0x001e220000000a00 */
[----:B--2---:R-:W-:Y:S01]  /*02d0*/  @!P3 IMAD.WIDE.U32 R28, R21, 0x2, R10 ;  /* 0x00000002151cb825 */ /* 0x004fe200078e000a */
[----:B------:R-:W-:-:S03]  /*02e0*/  CS2R R14, SRZ ;  /* 0x00000000000e7805 */ /* 0x000fc6000001ff00 */
[----:B------:R-:W-:Y:S02]  /*02f0*/  @!P6 IMAD.IADD R11, R18, 0x1, R19 ;  /* 0x00000001120be824 */ /* 0x000fe400078e0213 */
[----:B------:R-:W-:Y:S02]  /*0300*/  HFMA2 R0, -RZ, RZ, 0, 0 ;  /* 0x00000000ff007431 */ /* 0x000fe400000001ff */
[----:B---3--:R-:W-:Y:S01]  /*0310*/  @!P2 IMAD.WIDE.U32 R8, R23, 0x2, R8 ;  /* 0x000000021708a825 */ /* 0x008fe200078e0008 */
[----:B------:R-:W5:Y:S03]  /*0320*/  @!P5 LDG.E.S16 R15, desc[UR4][R26.64] ;  /* 0x000000041a0fd981 */ /* 0x000f66000c1e1700 */
[----:B------:R-:W-:Y:S01]  /*0330*/  IMAD.MOV.U32 R10, RZ, RZ, RZ ;  /* 0x000000ffff0a7224 */ /* 0x000fe200078e00ff */
[----:B------:R-:W5:Y:S01]  /*0340*/  @!P3 LDG.E.S16 R0, desc[UR4][R28.64] ;  /* 0x000000041c00b981 */ /* 0x000f62000c1e1700 */
[----:B-1----:R-:W-:Y:S01]  /*0350*/  @!P6 IMAD.WIDE.U32 R22, R11, 0x2, R4 ;  /* 0x000000020b16e825 */ /* 0x002fe200078e0004 */
[----:B------:R-:W-:Y:S01]  /*0360*/  BSSY.RECONVERGENT B0, `(.L_x_15592) ;  /* 0x0000024000007945 */ /* 0x000fe20003800200 */
[----:B------:R-:W1:Y:S01]  /*0370*/  @!P0 LDC.64 R4, c[0x0][0x390] ;  /* 0x0000e400ff048b82 */ /* 0x000e620000000a00 */
[----:B------:R2:W5:Y:S04]  /*0380*/  @!P2 LDG.E.S16 R16, desc[UR4][R8.64] ;  /* 0x000000040810a981 */ /* 0x000568000c1e1700 */
[----:B------:R3:W5:Y:S01]  /*0390*/  @!P6 LDG.E.S16 R10, desc[UR4][R22.64] ;  /* 0x00000004160ae981 */ /* 0x000762000c1e1700 */
[----:B0-----:R-:W-:-:S05]  /*03a0*/  @!P1 IMAD.WIDE.U32 R20, R25, 0x2, R2 ;  /* 0x0000000219149825 */ /* 0x001fca00078e0002 */
[----:B------:R3:W5:Y:S01]  /*03b0*/  @!P1 LDG.E.S16 R12, desc[UR4][R20.64] ;  /* 0x00000004140c9981 */ /* 0x000762000c1e1700 */
[----:B------:R-:W-:-:S04]  /*03c0*/  @!P0 IMAD.IADD R3, R18, 0x1, R7 ;  /* 0x0000000112038824 */ /* 0x000fc800078e0207 */
[----:B-1----:R-:W-:-:S05]  /*03d0*/  @!P0 IMAD.WIDE.U32 R4, R3, 0x2, R4 ;  /* 0x0000000203048825 */ /* 0x002fca00078e0004 */
[----:B------:R3:W5:Y:S01]  /*03e0*/  @!P0 LDG.E.S16 R14, desc[UR4][R4.64] ;  /* 0x00000004040e8981 */ /* 0x000762000c1e1700 */
[----:B------:R-:W-:Y:S01]  /*03f0*/  ISETP.GE.U32.AND P0, PT, R7, R6, PT ;  /* 0x000000060700720c */ /* 0x000fe20003f06070 */
[----:B------:R-:W2:-:S12]  /*0400*/  LDC.U16 R11, c[0x0][0x386] ;  /* 0x0000e180ff0b7b82 */ /* 0x000e980000000400 */
[----:B------:R-:W0:Y:S01]  /*0410*/  @!P0 LDC.64 R2, c[0x0][0x388] ;  /* 0x0000e200ff028b82 */ /* 0x000e220000000a00 */
[----:B--2---:R-:W-:Y:S01]  /*0420*/  PRMT R8, R11, 0x9910, RZ ;  /* 0x000099100b087816 */ /* 0x004fe200000000ff */
[----:B---3--:R-:W-:Y:S06]  /*0430*/  @P0 BRA `(.L_x_15593) ;  /* 0x0000000000580947 */ /* 0x008fec0003800000 */
        /* <DEDUP_REMOVED lines=22> */
.L_x_15593:
[----:B------:R-:W-:Y:S05]  /*05a0*/  BSYNC.RECONVERGENT B0 ;  /* 0x0000000000007941 */ /* 0x000fea0003800200 */
.L_x_15592:
[C---:B------:R-:W-:Y:S01]  /*05b0*/  IADD3 R9, PT, PT, R7.reuse, 0x80, RZ ;  /* 0x0000008007097810 */ /* 0x040fe20007ffe0ff */
[C---:B------:R-:W-:Y:S01]  /*05c0*/  VIADD R5, R7.reuse, 0x100 ;  /* 0x0000010007057836 */ /* 0x040fe20000000000 */
[----:B------:R-:W-:Y:S01]  /*05d0*/  BSSY.RECONVERGENT B0, `(.L_x_15594) ;  /* 0x000001d000007945 */ /* 0x000fe20003800200 */
[----:B------:R-:W-:Y:S01]  /*05e0*/  VIADD R19, R7, 0x180 ;  /* 0x0000018007137836 */ /* 0x000fe20000000000 */
[-C--:B------:R-:W-:Y:S02]  /*05f0*/  ISETP.GE.U32.AND P1, PT, R9, R6.reuse, PT ;  /* 0x000000060900720c */ /* 0x080fe40003f26070 */
[-C--:B------:R-:W-:Y:S02]  /*0600*/  ISETP.GE.U32.AND P5, PT, R5, R6.reuse, PT ;  /* 0x000000060500720c */ /* 0x080fe40003fa6070 */
[----:B------:R-:W-:-:S09]  /*0610*/  ISETP.GE.U32.AND P6, PT, R19, R6, PT ;  /* 0x000000061300720c */ /* 0x000fd20003fc6070 */
[----:B------:R-:W-:Y:S05]  /*0620*/  @P1 BRA `(.L_x_15595) ;  /* 0x00000000005c1947 */ /* 0x000fea0003800000 */
[-C--:B-----5:R-:W-:Y:S02]  /*0630*/  IABS R14, R17.reuse ;  /* 0x00000011000e7213 */ /* 0x0a0fe40000000000 */
[----:B------:R-:W-:Y:S02]  /*0640*/  IABS R20, R17 ;  /* 0x0000001100147213 */ /* 0x000fe40000000000 */
[----:B------:R-:W1:Y:S01]  /*0650*/  I2F.RP R19, R14 ;  /* 0x0000000e00137306 */ /* 0x000e620000209400 */
[----:B------:R-:W-:Y:S02]  /*0660*/  IABS R22, R8 ;  /* 0x0000000800167213 */ /* 0x000fe40000000000 */
[----:B------:R-:W-:Y:S02]  /*0670*/  IADD3 R20, PT, PT, RZ, -R20, RZ ;  /* 0x80000014ff147210 */ /* 0x000fe40007ffe0ff */
[----:B------:R-:W-:-:S03]  /*0680*/  ISETP.GE.AND P3, PT, R8, RZ, PT ;  /* 0x000000ff0800720c */ /* 0x000fc60003f66270 */
[----:B-1----:R-:W1:Y:S02]  /*0690*/  MUFU.RCP R19, R19 ;  /* 0x0000001300137308 */ /* 0x002e640000001000 */
[----:B-1----:R-:W-:-:S06]  /*06a0*/  VIADD R4, R19, 0xffffffe ;  /* 0x0ffffffe13047836 */ /* 0x002fcc0000000000 */
[----:B------:R1:W2:Y:S02]  /*06b0*/  F2I.FTZ.U32.TRUNC.NTZ R5, R4 ;  /* 0x0000000400057305 */ /* 0x0002a4000021f000 */
[----:B-1----:R-:W-:Y:S02]  /*06c0*/  IMAD.MOV.U32 R4, RZ, RZ, RZ ;  /* 0x000000ffff047224 */ /* 0x002fe400078e00ff */
        /* <DEDUP_REMOVED lines=13> */
.L_x_15595:
[----:B------:R-:W-:Y:S05]  /*07a0*/  BSYNC.RECONVERGENT B0 ;  /* 0x0000000000007941 */ /* 0x000fea0003800200 */
.L_x_15594:
[C---:B------:R-:W-:Y:S01]  /*07b0*/  VIADD R5, R7.reuse, 0x200 ;  /* 0x0000020007057836 */ /* 0x040fe20000000000 */
[C---:B------:R-:W-:Y:S01]  /*07c0*/  IADD3 R19, PT, PT, R7.reuse, 0x300, RZ ;  /* 0x0000030007137810 */ /* 0x040fe20007ffe0ff */
[C---:B-----5:R-:W-:Y:S01]  /*07d0*/  VIADD R17, R7.reuse, 0x280 ;  /* 0x0000028007117836 */ /* 0x060fe20000000000 */
        /* <DEDUP_REMOVED lines=12> */
[----:B------:R-:W-:-:S07]  /*08a0*/  IABS R22, R8 ;  /* 0x0000000800167213 */ /* 0x000fce0000000000 */
        /* <DEDUP_REMOVED lines=19> */
.L_x_15597:
[----:B------:R-:W-:Y:S05]  /*09e0*/  BSYNC.RECONVERGENT B0 ;  /* 0x0000000000007941 */ /* 0x000fea0003800200 */
.L_x_15596:
[----:B------:R-:W-:Y:S04]  /*09f0*/  BSSY.RECONVERGENT B0, `(.L_x_15598) ;  /* 0x0000019000007945 */ /* 0x000fe80003800200 */
[----:B------:R-:W-:Y:S05]  /*0a00*/  @P6 BRA `(.L_x_15599) ;  /* 0x00000000005c6947 */ /* 0x000fea0003800000 */
        /* <DEDUP_REMOVED lines=23> */
.L_x_15599:
[----:B------:R-:W-:Y:S05]  /*0b80*/  BSYNC.RECONVERGENT B0 ;  /* 0x0000000000007941 */ /* 0x000fea0003800200 */
.L_x_15598:
        /* <DEDUP_REMOVED lines=25> */
.L_x_15601:
[----:B------:R-:W-:Y:S05]  /*0d20*/  BSYNC.RECONVERGENT B0 ;  /* 0x0000000000007941 */ /* 0x000fea0003800200 */
.L_x_15600:
        /* <DEDUP_REMOVED lines=25> */
.L_x_15603:
[----:B------:R-:W-:Y:S05]  /*0ec0*/  BSYNC.RECONVERGENT B0 ;  /* 0x0000000000007941 */ /* 0x000fea0003800200 */
.L_x_15602:
        /* <DEDUP_REMOVED lines=25> */
.L_x_15605:
[----:B------:R-:W-:Y:S05]  /*1060*/  BSYNC.RECONVERGENT B0 ;  /* 0x0000000000007941 */ /* 0x000fea0003800200 */
.L_x_15604:
        /* <DEDUP_REMOVED lines=24> */
.L_x_15607:
[----:B------:R-:W-:Y:S05]  /*11f0*/  BSYNC.RECONVERGENT B0 ;  /* 0x0000000000007941 */ /* 0x000fea0003800200 */
.L_x_15606:
        /* <DEDUP_REMOVED lines=18> */
.L_x_15610:
[----:B------:R-:W-:-:S13]  /*1320*/  ISETP.GE.U32.AND P0, PT, R7, R6, PT ;  /* 0x000000060700720c */ /* 0x000fda0003f06070 */
[----:B------:R-:W-:Y:S05]  /*1330*/  @P0 BRA `(.L_x_15612) ;  /* 0x0000000000300947 */ /* 0x000fea0003800000 */
[----:B0-----:R-:W0:Y:S01]  /*1340*/  LDC.64 R2, c[0x0][0x388] ;  /* 0x0000e200ff027b82 */ /* 0x001e220000000a00 */
[----:B------:R-:W-:Y:S01]  /*1350*/  IMAD.IADD R5, R18, 0x1, R7 ;  /* 0x0000000112057824 */ /* 0x000fe200078e0207 */
[----:B------:R-:W-:-:S03]  /*1360*/  IADD3 R7, PT, PT, R7, 0x80, RZ ;  /* 0x0000008007077810 */ /* 0x000fc60007ffe0ff */
[----:B0-----:R-:W-:-:S05]  /*1370*/  IMAD.WIDE.U32 R2, R5, 0x2, R2 ;  /* 0x0000000205027825 */ /* 0x001fca00078e0002 */
[----:B------:R1:W-:Y:S02]  /*1380*/  STG.E.U16 desc[UR4][R2.64], R15 ;  /* 0x0000000f02007986 */ /* 0x0003e4000c101504 */
.L_x_15611:
[----:B------:R-:W-:-:S13]  /*1390*/  ISETP.GE.U32.AND P0, PT, R7, R6, PT ;  /* 0x000000060700720c */ /* 0x000fda0003f06070 */
[----:B------:R-:W-:Y:S05]  /*13a0*/  @P0 BRA `(.L_x_15613) ;  /* 0x0000000000340947 */ /* 0x000fea0003800000 */
[----:B01----:R-:W0:Y:S01]  /*13b0*/  LDC.64 R2, c[0x0][0x388] ;  /* 0x0000e200ff027b82 */ /* 0x003e220000000a00 */
[----:B------:R-:W-:Y:S02]  /*13c0*/  IMAD.IADD R5, R18, 0x1, R7 ;  /* 0x0000000112057824 */ /* 0x000fe400078e0207 */
[----:B------:R-:W-:Y:S02]  /*13d0*/  VIADD R7, R7, 0x80 ;  /* 0x0000008007077836 */ /* 0x000fe40000000000 */
[----:B0-----:R-:W-:-:S05]  /*13e0*/  IMAD.WIDE.U32 R2, R5, 0x2, R2 ;  /* 0x0000000205027825 */ /* 0x001fca00078e0002 */
[----:B------:R1:W-:Y:S02]  /*13f0*/  STG.E.U16 desc[UR4][R2.64], R13 ;  /* 0x0000000d02007986 */ /* 0x0003e4000c101504 */
.L_x_15612:
        /* <DEDUP_REMOVED lines=8> */
.L_x_15613:
[----:B------:R-:W-:Y:S05]  /*1480*/  BSYNC.RELIABLE B1 ;  /* 0x0000000000017941 */ /* 0x000fea0003800100 */
.L_x_15609:
[----:B------:R-:W-:-:S13]  /*1490*/  ISETP.GE.U32.AND P0, PT, R7, R6, PT ;  /* 0x000000060700720c */ /* 0x000fda0003f06070 */
[----:B012---:R-:W0:Y:S01]  /*14a0*/  @!P0 LDC.64 R2, c[0x0][0x388] ;  /* 0x0000e200ff028b82 */ /* 0x007e220000000a00 */
[----:B------:R-:W-:Y:S01]  /*14b0*/  @!P0 IMAD.IADD R5, R18, 0x1, R7 ;  /* 0x0000000112058824 */ /* 0x000fe200078e0207 */
[----:B------:R-:W-:-:S03]  /*14c0*/  @!P0 IADD3 R7, PT, PT, R7, 0x80, RZ ;  /* 0x0000008007078810 */ /* 0x000fc60007ffe0ff */
[----:B0-----:R-:W-:-:S05]  /*14d0*/  @!P0 IMAD.WIDE.U32 R2, R5, 0x2, R2 ;  /* 0x0000000205028825 */ /* 0x001fca00078e0002 */
[----:B------:R2:W-:Y:S02]  /*14e0*/  @!P0 STG.E.U16 desc[UR4][R2.64], R16 ;  /* 0x0000001002008986 */ /* 0x0005e4000c101504 */
.L_x_15614:
[----:B------:R-:W-:Y:S05]  /*14f0*/  BSYNC.RECONVERGENT B0 ;  /* 0x0000000000007941 */ /* 0x000fea0003800200 */
.L_x_15608:
        /* <DEDUP_REMOVED lines=8> */
.L_x_15591:
[----:B------:R-:W0:Y:S01]  /*1580*/  S2R R16, SR_TID.X ;  /* 0x0000000000107919 */ /* 0x000e220000002100 */
[----:B------:R-:W1:Y:S02]  /*1590*/  LDC.64 R2, c[0x0][0x390] ;  /* 0x0000e400ff027b82 */ /* 0x000e640000000a00 */
[----:B-1----:R-:W-:-:S04]  /*15a0*/  IMAD.WIDE.U32 R2, R18, 0x2, R2 ;  /* 0x0000000212027825 */ /* 0x002fc800078e0002 */
[----:B0-----:R-:W-:-:S05]  /*15b0*/  IMAD.WIDE.U32 R8, R16, 0x8, R2 ;  /* 0x0000000810087825 */ /* 0x001fca00078e0002 */
[----:B------:R-:W2:Y:S04]  /*15c0*/  LDG.E.64 R4, desc[UR4][R8.64] ;  /* 0x0000000408047981 */ /* 0x000ea8000c1e1b00 */
[----:B------:R-:W3:Y:S01]  /*15d0*/  LDG.E.64 R2, desc[UR4][R8.64+0x400] ;  /* 0x0004000408027981 */ /* 0x000ee2000c1e1b00 */
[C---:B--2---:R-:W-:Y:S02]  /*15e0*/  PRMT R13, R4.reuse, 0x9910, RZ ;  /* 0x00009910040d7816 */ /* 0x044fe400000000ff */
[----:B------:R-:W-:Y:S02]  /*15f0*/  PRMT R21, R4, 0xbb32, RZ ;  /* 0x0000bb3204157816 */ /* 0x000fe400000000ff */
[----:B------:R-:W-:Y:S02]  /*1600*/  IABS R14, R13 ;  /* 0x0000000d000e7213 */ /* 0x000fe40000000000 */
[----:B------:R-:W-:-:S02]  /*1610*/  IABS R15, R21 ;  /* 0x00000015000f7213 */ /* 0x000fc40000000000 */
[----:B------:R-:W0:Y:S01]  /*1620*/  I2F.RP R7, R14 ;  /* 0x0000000e00077306 */ /* 0x000e220000209400 */
[C---:B------:R-:W-:Y:S02]  /*1630*/  PRMT R19, R5.reuse, 0xbb32, RZ ;  /* 0x0000bb3205137816 */ /* 0x040fe400000000ff */
[----:B------:R-:W-:Y:S02]  /*1640*/  PRMT R20, R5, 0x9910, RZ ;  /* 0x0000991005147816 */ /* 0x000fe400000000ff */
[----:B------:R-:W-:Y:S02]  /*1650*/  IABS R17, R19 ;  /* 0x0000001300117213 */ /* 0x000fe40000000000 */
[----:B------:R-:W-:Y:S01]  /*1660*/  IABS R12, R20 ;  /* 0x00000014000c7213 */ /* 0x000fe20000000000 */
[----:B------:R-:W1:Y:S01]  /*1670*/  I2F.RP R10, R15 ;  /* 0x0000000f000a7306 */ /* 0x000e620000209400 */
[C---:B---3--:R-:W-:Y:S02]  /*1680*/  PRMT R0, R2.reuse, 0x9910, RZ ;  /* 0x0000991002007816 */ /* 0x048fe400000000ff */
[----:B------:R-:W-:-:S02]  /*1690*/  PRMT R2, R2, 0xbb32, RZ ;  /* 0x0000bb3202027816 */ /* 0x000fc400000000ff */
[----:B------:R-:W-:Y:S02]  /*16a0*/  IABS R22, R0 ;  /* 0x0000000000167213 */ /* 0x000fe40000000000 */
[----:B------:R-:W-:Y:S01]  /*16b0*/  IABS R23, R2 ;  /* 0x0000000200177213 */ /* 0x000fe20000000000 */
[----:B0-----:R-:W0:Y:S01]  /*16c0*/  MUFU.RCP R7, R7 ;  /* 0x0000000700077308 */ /* 0x001e220000001000 */
[----:B------:R-:W-:-:S07]  /*16d0*/  ISETP.NE.AND P5, PT, R19, RZ, PT ;  /* 0x000000ff1300720c */ /* 0x000fce0003fa5270 */
[----:B------:R-:W-:Y:S08]  /*16e0*/  I2F.RP R25, R17 ;  /* 0x0000001100197306 */ /* 0x000ff00000209400 */
[----:B-1----:R-:W1:Y:S01]  /*16f0*/  MUFU.RCP R10, R10 ;  /* 0x0000000a000a7308 */ /* 0x002e620000001000 */
[----:B0-----:R-:W-:-:S07]  /*1700*/  VIADD R9, R7, 0xffffffe ;  /* 0x0ffffffe07097836 */ /* 0x001fce0000000000 */
[----:B------:R-:W0:Y:S08]  /*1710*/  I2F.RP R24, R12 ;  /* 0x0000000c00187306 */ /* 0x000e300000209400 */
[----:B------:R-:W-:Y:S01]  /*1720*/  I2F.RP R11, R22 ;  /* 0x00000016000b7306 */ /* 0x000fe20000209400 */
[----:B-1----:R-:W-:-:S07]  /*1730*/  IADD3 R5, PT, PT, R10, 0xffffffe, RZ ;  /* 0x0ffffffe0a057810 */ /* 0x002fce0007ffe0ff */
[----:B------:R-:W1:Y:S08]  /*1740*/  MUFU.RCP R8, R25 ;  /* 0x0000001900087308 */ /* 0x000e700000001000 */
[----:B------:R-:W2:Y:S08]  /*1750*/  F2I.FTZ.U32.TRUNC.NTZ R9, R9 ;  /* 0x0000000900097305 */ /* 0x000eb0000021f000 */
[----:B0-----:R-:W0:Y:S01]  /*1760*/  MUFU.RCP R24, R24 ;  /* 0x0000001800187308 */ /* 0x001e220000001000 */
[----:B-1----:R-:W-:Y:S01]  /*1770*/  IADD3 R26, PT, PT, R8, 0xffffffe, RZ ;  /* 0x0ffffffe081a7810 */ /* 0x002fe20007ffe0ff */
[----:B------:R-:W-:-:S02]  /*1780*/  IMAD.MOV.U32 R8, RZ, RZ, RZ ;  /* 0x000000ffff087224 */ /* 0x000fc400078e00ff */
[----:B--2---:R-:W-:-:S04]  /*1790*/  IMAD.MOV R27, RZ, RZ, -R9 ;  /* 0x000000ffff1b7224 */ /* 0x004fc800078e0a09 */
[----:B------:R-:W1:Y:S01]  /*17a0*/  I2F.RP R6, R23 ;  /* 0x0000001700067306 */ /* 0x000e620000209400 */
[----:B------:R-:W-:-:S07]  /*17b0*/  IMAD R25, R27, R14, RZ ;  /* 0x0000000e1b197224 */ /* 0x000fce00078e02ff */
[----:B------:R-:W2:Y:S01]  /*17c0*/  MUFU.RCP R4, R11 ;  /* 0x0000000b00047308 */ /* 0x000ea20000001000 */
[----:B0-----:R-:W-:Y:S02]  /*17d0*/  VIADD R7, R24, 0xffffffe ;  /* 0x0ffffffe18077836 */ /* 0x001fe40000000000 */
[----:B------:R-:W-:-:S05]  /*17e0*/  IMAD.HI.U32 R24, R9, R25, R8 ;  /* 0x0000001909187227 */ /* 0x000fca00078e0008 */
[----:B------:R-:W0:Y:S08]  /*17f0*/  F2I.FTZ.U32.TRUNC.NTZ R5, R5 ;  /* 0x0000000500057305 */ /* 0x000e30000021f000 */
[----:B-1----:R-:W1:Y:S01]  /*1800*/  MUFU.RCP R6, R6 ;  /* 0x0000000600067308 */ /* 0x002e620000001000 */
[----:B--2---:R-:W-:Y:S01]  /*1810*/  IADD3 R10, PT, PT, R4, 0xffffffe, RZ ;  /* 0x0ffffffe040a7810 */ /* 0x004fe20007ffe0ff */
[----:B0-----:R-:W-:-:S06]  /*1820*/  IMAD.MOV R8, RZ, RZ, -R5 ;  /* 0x000000ffff087224 */ /* 0x001fcc00078e0a05 */
[----:B------:R-:W0:Y:S01]  /*1830*/  F2I.FTZ.U32.TRUNC.NTZ R7, R7 ;  /* 0x0000000700077305 */ /* 0x000e22000021f000 */
[----:B------:R-:W-:-:S04]  /*1840*/  IMAD.MOV.U32 R4, RZ, RZ, R8 ;  /* 0x000000ffff047224 */ /* 0x000fc800078e0008 */
[----:B------:R-:W-:-:S03]  /*1850*/  IMAD R25, R4, R15, RZ ;  /* 0x0000000f04197224 */ /* 0x000fc600078e02ff */
[----:B------:R-:W2:Y:S01]  /*1860*/  F2I.FTZ.U32.TRUNC.NTZ R9, R26 ;  /* 0x0000001a00097305 */ /* 0x000ea2000021f000 */
[----:B------:R-:W-:-:S05]  /*1870*/  HFMA2 R4, -RZ, RZ, 0, 0 ;  /* 0x00000000ff047431 */ /* 0x000fca00000001ff */
[----:B------:R-:W-:Y:S02]  /*1880*/  IMAD.HI.U32 R25, R5, R25, R4 ;  /* 0x0000001905197227 */ /* 0x000fe400078e0004 */
[----:B------:R3:W4:Y:S01]  /*1890*/  F2I.FTZ.U32.TRUNC.NTZ R11, R10 ;  /* 0x0000000a000b7305 */ /* 0x000722000021f000 */
[----:B------:R-:W5:Y:S01]  /*18a0*/  LDC.U16 R4, c[0x0][0x386] ;  /* 0x0000e180ff047b82 */ /* 0x000f620000000400 */
[----:B-1----:R-:W-:Y:S02]  /*18b0*/  VIADD R5, R6, 0xffffffe ;  /* 0x0ffffffe06057836 */ /* 0x002fe40000000000 */
[----:B0-----:R-:W-:Y:S02]  /*18c0*/  IMAD.MOV R27, RZ, RZ, -R7 ;  /* 0x000000ffff1b7224 */ /* 0x001fe400078e0a07 */
[----:B------:R-:W-:Y:S01]  /*18d0*/  IMAD.MOV.U32 R6, RZ, RZ, RZ ;  /* 0x000000ffff067224 */ /* 0x000fe200078e00ff */
[----:B--2---:R-:W-:Y:S01]  /*18e0*/  IADD3 R8, PT, PT, RZ, -R9, RZ ;  /* 0x80000009ff087210 */ /* 0x004fe20007ffe0ff */
[----:B------:R-:W-:Y:S01]  /*18f0*/  IMAD R27, R27, R12, RZ ;  /* 0x0000000c1b1b7224 */ /* 0x000fe200078e02ff */
[----:B------:R-:W0:Y:S01]  /*1900*/  F2I.FTZ.U32.TRUNC.NTZ R5, R5 ;  /* 0x0000000500057305 */ /* 0x000e22000021f000 */
[----:B---3--:R-:W-:-:S02]  /*1910*/  HFMA2 R10, -RZ, RZ, 0, 0 ;  /* 0x00000000ff0a7431 */ /* 0x008fc400000001ff */
[----:B------:R-:W-:-:S04]  /*1920*/  IMAD.HI.U32 R6, R7, R27, R6 ;  /* 0x0000001b07067227 */ /* 0x000fc800078e0006 */
[----:B------:R-:W-:Y:S02]  /*1930*/  IMAD R7, R8, R17, RZ ;  /* 0x0000001108077224 */ /* 0x000fe400078e02ff */
[----:B------:R-:W-:Y:S02]  /*1940*/  IMAD.MOV.U32 R8, RZ, RZ, RZ ;  /* 0x000000ffff087224 */ /* 0x000fe400078e00ff */
[----:B----4-:R-:W-:Y:S02]  /*1950*/  IMAD.MOV R27, RZ, RZ, -R11 ;  /* 0x000000ffff1b7224 */ /* 0x010fe400078e0a0b */
[----:B------:R-:W-:Y:S01]  /*1960*/  IMAD.HI.U32 R8, R9, R7, R8 ;  /* 0x0000000709087227 */ /* 0x000fe200078e0008 */
[----:B-----5:R-:W-:-:S03]  /*1970*/  PRMT R9, R4, 0x9910, RZ ;  /* 0x0000991004097816 */ /* 0x020fc600000000ff */
[----:B------:R-:W-:Y:S02]  /*1980*/  IMAD R7, R27, R22, RZ ;  /* 0x000000161b077224 */ /* 0x000fe400078e02ff */
[----:B------:R-:W-:Y:S01]  /*1990*/  IMAD.MOV.U32 R4, RZ, RZ, RZ ;  /* 0x000000ffff047224 */ /* 0x000fe200078e00ff */
[----:B------:R-:W-:Y:S01]  /*19a0*/  ISETP.GE.AND P0, PT, R9, RZ, PT ;  /* 0x000000ff0900720c */ /* 0x000fe20003f06270 */
[----:B------:R-:W-:Y:S01]  /*19b0*/  IMAD.HI.U32 R26, R11, R7, R10 ;  /* 0x000000070b1a7227 */ /* 0x000fe200078e000a */
[----:B------:R-:W-:-:S03]  /*19c0*/  PRMT R11, R3, 0x9910, RZ ;  /* 0x00009910030b7816 */ /* 0x000fc600000000ff */
[----:B0-----:R-:W-:-:S04]  /*19d0*/  IMAD.MOV R10, RZ, RZ, -R5 ;  /* 0x000000ffff0a7224 */ /* 0x001fc800078e0a05 */
[----:B------:R-:W-:-:S04]  /*19e0*/  IMAD R7, R10, R23, RZ ;  /* 0x000000170a077224 */ /* 0x000fc800078e02ff */
[----:B------:R-:W-:Y:S01]  /*19f0*/  IMAD.HI.U32 R4, R5, R7, R4 ;  /* 0x0000000705047227 */ /* 0x000fe200078e0004 */
[----:B------:R-:W-:Y:S02]  /*1a00*/  IABS R5, R13 ;  /* 0x0000000d00057213 */ /* 0x000fe40000000000 */
[----:B------:R-:W-:Y:S02]  /*1a10*/  IABS R7, R9 ;  /* 0x0000000900077213 */ /* 0x000fe40000000000 */
[----:B------:R-:W-:Y:S02]  /*1a20*/  IADD3 R9, PT, PT, RZ, -R5, RZ ;  /* 0x80000005ff097210 */ /* 0x000fe40007ffe0ff */
[----:B------:R-:W-:Y:S01]  /*1a30*/  IABS R5, R21 ;  /* 0x0000001500057213 */ /* 0x000fe20000000000 */
[----:B------:R-:W-:-:S04]  /*1a40*/  IMAD.HI.U32 R10, R25, R7, RZ ;  /* 0x00000007190a7227 */ /* 0x000fc800078e00ff */
[----:B------:R-:W-:Y:S02]  /*1a50*/  IMAD.MOV R5, RZ, RZ, -R5 ;  /* 0x000000ffff057224 */ /* 0x000fe400078e0a05 */
[----:B------:R-:W-:-:S04]  /*1a60*/  IMAD.HI.U32 R24, R24, R7, RZ ;  /* 0x0000000718187227 */ /* 0x000fc800078e00ff */
[--C-:B------:R-:W-:Y:S01]  /*1a70*/  IMAD R10, R10, R5, R7.reuse ;  /* 0x000000050a0a7224 */ /* 0x100fe200078e0207 */
[----:B------:R-:W-:Y:S01]  /*1a80*/  IABS R5, R20 ;  /* 0x0000001400057213 */ /* 0x000fe20000000000 */
[----:B------:R-:W-:Y:S01]  /*1a90*/  IMAD R9, R24, R9, R7 ;  /* 0x0000000918097224 */ /* 0x000fe200078e0207 */
[----:B------:R-:W-:Y:S01]  /*1aa0*/  IABS R24, R11 ;  /* 0x0000000b00187213 */ /* 0x000fe20000000000 */
[----:B------:R-:W-:Y:S01]  /*1ab0*/  IMAD.HI.U32 R6, R6, R7, RZ ;  /* 0x0000000706067227 */ /* 0x000fe200078e00ff */
[----:B------:R-:W-:Y:S02]  /*1ac0*/  ISETP.GT.U32.AND P2, PT, R15, R10, PT ;  /* 0x0000000a0f00720c */ /* 0x000fe40003f44070 */
[----:B------:R-:W-:Y:S01]  /*1ad0*/  ISETP.GT.U32.AND P1, PT, R14, R9, PT ;  /* 0x000000090e00720c */ /* 0x000fe20003f24070 */
[----:B------:R-:W-:Y:S02]  /*1ae0*/  IMAD.MOV R25, RZ, RZ, -R5 ;  /* 0x000000ffff197224 */ /* 0x000fe400078e0a05 */
[----:B------:R-:W0:Y:S01]  /*1af0*/  I2F.RP R5, R24 ;  /* 0x0000001800057306 */ /* 0x000e220000209400 */
[----:B------:R-:W-:-:S04]  /*1b00*/  IMAD.HI.U32 R8, R8, R7, RZ ;  /* 0x0000000708087227 */ /* 0x000fc800078e00ff */
[----:B------:R-:W-:Y:S01]  /*1b10*/  IMAD R25, R6, R25, R7 ;  /* 0x0000001906197224 */ /* 0x000fe200078e0207 */
[----:B------:R-:W-:Y:S01]  /*1b20*/  IABS R6, R19 ;  /* 0x0000001300067213 */ /* 0x000fe20000000000 */
[----:B------:R-:W-:-:S03]  /*1b30*/  IMAD.HI.U32 R26, R26, R7, RZ ;  /* 0x000000071a1a7227 */ /* 0x000fc600078e00ff */
[----:B------:R-:W-:Y:S01]  /*1b40*/  IADD3 R6, PT, PT, RZ, -R6, RZ ;  /* 0x80000006ff067210 */ /* 0x000fe20007ffe0ff */
[----:B------:R-:W-:Y:S02]  /*1b50*/  @!P1 IMAD.IADD R9, R9, 0x1, -R14 ;  /* 0x0000000109099824 */ /* 0x000fe400078e0a0e */
[----:B------:R-:W-:Y:S01]  /*1b60*/  @!P2 IMAD.IADD R10, R10, 0x1, -R15 ;  /* 0x000000010a0aa824 */ /* 0x000fe200078e0a0f */
[----:B0-----:R-:W0:Y:S02]  /*1b70*/  MUFU.RCP R5, R5 ;  /* 0x0000000500057308 */ /* 0x001e240000001000 */
[----:B------:R-:W-:Y:S01]  /*1b80*/  ISETP.GT.U32.AND P1, PT, R14, R9, PT ;  /* 0x000000090e00720c */ /* 0x000fe20003f24070 */
[----:B------:R-:W-:Y:S01]  /*1b90*/  IMAD R8, R8, R6, R7 ;  /* 0x0000000608087224 */ /* 0x000fe200078e0207 */
[----:B------:R-:W-:Y:S01]  /*1ba0*/  ISETP.GT.U32.AND P2, PT, R15, R10, PT ;  /* 0x0000000a0f00720c */ /* 0x000fe20003f44070 */
[----:B------:R-:W-:Y:S01]  /*1bb0*/  IMAD.HI.U32 R4, R4, R7, RZ ;  /* 0x0000000704047227 */ /* 0x000fe200078e00ff */
[----:B------:R-:W-:-:S05]  /*1bc0*/  IABS R6, R0 ;  /* 0x0000000000067213 */ /* 0x000fca0000000000 */
[----:B------:R-:W-:Y:S01]  /*1bd0*/  IMAD.MOV R27, RZ, RZ, -R6 ;  /* 0x000000ffff1b7224 */ /* 0x000fe200078e0a06 */
[----:B------:R-:W-:-:S03]  /*1be0*/  IABS R6, R2 ;  /* 0x0000000200067213 */ /* 0x000fc60000000000 */
[----:B------:R-:W-:Y:S01]  /*1bf0*/  @!P1 IMAD.IADD R9, R9, 0x1, -R14 ;  /* 0x0000000109099824 */ /* 0x000fe200078e0a0e */
[----:B------:R-:W-:Y:S01]  /*1c00*/  PRMT R14, R3, 0xbb32, RZ ;  /* 0x0000bb32030e7816 */ /* 0x000fe200000000ff */
[----:B------:R-:W-:Y:S01]  /*1c10*/  IMAD R27, R26, R27, R7 ;  /* 0x0000001b1a1b7224 */ /* 0x000fe200078e0207 */
[----:B------:R-:W-:Y:S01]  /*1c20*/  ISETP.GT.U32.AND P1, PT, R12, R25, PT ;  /* 0x000000190c00720c */ /* 0x000fe20003f24070 */
[----:B------:R-:W-:Y:S01]  /*1c30*/  @!P2 IMAD.IADD R10, R10, 0x1, -R15 ;  /* 0x000000010a0aa824 */ /* 0x000fe200078e0a0f */
[----:B0-----:R-:W-:Y:S01]  /*1c40*/  IADD3 R26, PT, PT, R5, 0xffffffe, RZ ;  /* 0x0ffffffe051a7810 */ /* 0x001fe20007ffe0ff */
[----:B------:R-:W-:Y:S01]  /*1c50*/  IMAD.MOV R6, RZ, RZ, -R6 ;  /* 0x000000ffff067224 */ /* 0x000fe200078e0a06 */
[----:B------:R-:W-:Y:S01]  /*1c60*/  IABS R15, R14 ;  /* 0x0000000e000f7213 */ /* 0x000fe20000000000 */
[----:B------:R-:W-:Y:S01]  /*1c70*/  @!P0 IMAD.MOV R10, RZ, RZ, -R10 ;  /* 0x000000ffff0a8224 */ /* 0x000fe200078e0a0a */
[----:B------:R-:W0:Y:S01]  /*1c80*/  F2I.FTZ.U32.TRUNC.NTZ R5, R26 ;  /* 0x0000001a00057305 */ /* 0x000e22000021f000 */
[----:B------:R-:W-:Y:S01]  /*1c90*/  IMAD R6, R4, R6, R7 ;  /* 0x0000000604067224 */ /* 0x000fe200078e0207 */
[----:B------:R-:W-:-:S02]  /*1ca0*/  MOV R4, RZ ;  /* 0x000000ff00047202 */ /* 0x000fc40000000f00 */
[----:B------:R-:W-:Y:S02]  /*1cb0*/  ISETP.GT.U32.AND P2, PT, R17, R8, PT ;  /* 0x000000081100720c */ /* 0x000fe40003f44070 */
[----:B------:R-:W-:Y:S02]  /*1cc0*/  IABS R3, R11 ;  /* 0x0000000b00037213 */ /* 0x000fe40000000000 */
[----:B------:R-:W1:Y:S01]  /*1cd0*/  I2F.RP R26, R15 ;  /* 0x0000000f001a7306 */ /* 0x000e620000209400 */
[----:B------:R-:W-:Y:S02]  /*1ce0*/  @!P1 IADD3 R25, PT, PT, R25, -R12, RZ ;  /* 0x8000000c19199210 */ /* 0x000fe40007ffe0ff */
[----:B------:R-:W-:Y:S01]  /*1cf0*/  IMAD.MOV R3, RZ, RZ, -R3 ;  /* 0x000000ffff037224 */ /* 0x000fe200078e0a03 */
[----:B------:R-:W-:Y:S02]  /*1d00*/  ISETP.GT.U32.AND P3, PT, R22, R27, PT ;  /* 0x0000001b1600720c */ /* 0x000fe40003f64070 */
[----:B------:R-:W-:-:S02]  /*1d10*/  ISETP.GT.U32.AND P1, PT, R12, R25, PT ;  /* 0x000000190c00720c */ /* 0x000fc40003f24070 */
[----:B0-----:R-:W-:Y:S01]  /*1d20*/  IADD3 R29, PT, PT, RZ, -R5, RZ ;  /* 0x80000005ff1d7210 */ /* 0x001fe20007ffe0ff */
[----:B------:R-:W-:Y:S01]  /*1d30*/  @!P2 IMAD.IADD R8, R8, 0x1, -R17 ;  /* 0x000000010808a824 */ /* 0x000fe200078e0a11 */
[----:B------:R-:W-:-:S03]  /*1d40*/  @!P0 IADD3 R9, PT, PT, -R9, RZ, RZ ;  /* 0x000000ff09098210 */ /* 0x000fc60007ffe1ff */
[----:B------:R-:W-:Y:S01]  /*1d50*/  IMAD R29, R29, R24, RZ ;  /* 0x000000181d1d7224 */ /* 0x000fe200078e02ff */
[----:B------:R-:W-:Y:S01]  /*1d60*/  ISETP.GT.U32.AND P2, PT, R17, R8, PT ;  /* 0x000000081100720c */ /* 0x000fe20003f44070 */
[----:B-1----:R-:W0:Y:S02]  /*1d70*/  MUFU.RCP R26, R26 ;  /* 0x0000001a001a7308 */ /* 0x002e240000001000 */
[----:B------:R-:W-:-:S04]  /*1d80*/  IMAD.HI.U32 R4, R5, R29, R4 ;  /* 0x0000001d05047227 */ /* 0x000fc800078e0004 */
[----:B------:R-:W-:Y:S02]  /*1d90*/  @!P3 IMAD.IADD R27, R27, 0x1, -R22 ;  /* 0x000000011b1bb824 */ /* 0x000fe400078e0a16 */
[----:B------:R-:W-:-:S03]  /*1da0*/  IMAD.HI.U32 R4, R4, R7, RZ ;  /* 0x0000000704047227 */ /* 0x000fc600078e00ff */
[----:B------:R-:W-:Y:S01]  /*1db0*/  ISETP.GT.U32.AND P3, PT, R22, R27, PT ;  /* 0x0000001b1600720c */ /* 0x000fe20003f64070 */
[----:B------:R-:W-:Y:S02]  /*1dc0*/  IMAD R3, R4, R3, R7 ;  /* 0x0000000304037224 */ /* 0x000fe400078e0207 */
[----:B------:R-:W-:Y:S02]  /*1dd0*/  @!P2 IMAD.IADD R8, R8, 0x1, -R17 ;  /* 0x000000010808a824 */ /* 0x000fe400078e0a11 */
[----:B------:R-:W-:Y:S01]  /*1de0*/  @!P1 IMAD.IADD R25, R25, 0x1, -R12 ;  /* 0x0000000119199824 */ /* 0x000fe200078e0a0c */
[----:B------:R-:W-:Y:S01]  /*1df0*/  ISETP.GT.U32.AND P2, PT, R24, R3, PT ;  /* 0x000000031800720c */ /* 0x000fe20003f44070 */
[----:B0-----:R-:W-:Y:S01]  /*1e00*/  VIADD R5, R26, 0xffffffe ;  /* 0x0ffffffe1a057836 */ /* 0x001fe20000000000 */
[----:B------:R-:W-:Y:S01]  /*1e10*/  ISETP.GT.U32.AND P1, PT, R23, R6, PT ;  /* 0x000000061700720c */ /* 0x000fe20003f24070 */
[----:B------:R-:W-:Y:S01]  /*1e20*/  @!P0 IMAD.MOV R25, RZ, RZ, -R25 ;  /* 0x000000ffff198224 */ /* 0x000fe200078e0a19 */
[----:B------:R-:W-:-:S02]  /*1e30*/  @!P0 IADD3 R8, PT, PT, -R8, RZ, RZ ;  /* 0x000000ff08088210 */ /* 0x000fc40007ffe1ff */
[----:B------:R-:W-:Y:S01]  /*1e40*/  @!P5 LOP3.LUT R8, RZ, R19, RZ, 0x33, !PT ;  /* 0x00000013ff08d212 */ /* 0x000fe200078e33ff */
[----:B------:R-:W0:Y:S01]  /*1e50*/  F2I.FTZ.U32.TRUNC.NTZ R5, R5 ;  /* 0x0000000500057305 */ /* 0x000e22000021f000 */
[----:B------:R-:W-:-:S04]  /*1e60*/  @!P3 IMAD.IADD R27, R27, 0x1, -R22 ;  /* 0x000000011b1bb824 */ /* 0x000fc800078e0a16 */
[----:B------:R-:W-:Y:S02]  /*1e70*/  @!P0 IMAD.MOV R27, RZ, RZ, -R27 ;  /* 0x000000ffff1b8224 */ /* 0x000fe400078e0a1b */
[----:B------:R-:W-:Y:S01]  /*1e80*/  @!P2 IMAD.IADD R3, R3, 0x1, -R24 ;  /* 0x000000010303a824 */ /* 0x000fe200078e0a18 */
[----:B------:R-:W-:-:S04]  /*1e90*/  @!P1 IADD3 R6, PT, PT, R6, -R23, RZ ;  /* 0x8000001706069210 */ /* 0x000fc80007ffe0ff */
[----:B------:R-:W-:Y:S02]  /*1ea0*/  ISETP.GT.U32.AND P2, PT, R23, R6, PT ;  /* 0x000000061700720c */ /* 0x000fe40003f44070 */
[----:B------:R-:W-:Y:S02]  /*1eb0*/  ISETP.GT.U32.AND P3, PT, R24, R3, PT ;  /* 0x000000031800720c */ /* 0x000fe40003f64070 */
[----:B0-----:R-:W-:-:S05]  /*1ec0*/  IADD3 R4, PT, PT, RZ, -R5, RZ ;  /* 0x80000005ff047210 */ /* 0x001fca0007ffe0ff */
[----:B------:R-:W-:Y:S02]  /*1ed0*/  IMAD R29, R4, R15, RZ ;  /* 0x0000000f041d7224 */ /* 0x000fe400078e02ff */
[----:B------:R-:W-:Y:S02]  /*1ee0*/  HFMA2 R4, -RZ, RZ, 0, 0 ;  /* 0x00000000ff047431 */ /* 0x000fe400000001ff */
[----:B------:R-:W-:-:S03]  /*1ef0*/  @!P2 IADD3 R6, PT, PT, R6, -R23, RZ ;  /* 0x800000170606a210 */ /* 0x000fc60007ffe0ff */
[----:B------:R-:W-:Y:S01]  /*1f00*/  IMAD.HI.U32 R4, R5, R29, R4 ;  /* 0x0000001d05047227 */ /* 0x000fe200078e0004 */
[----:B------:R-:W-:Y:S02]  /*1f10*/  IABS R5, R14 ;  /* 0x0000000e00057213 */ /* 0x000fe40000000000 */
[----:B------:R-:W-:Y:S01]  /*1f20*/  ISETP.NE.AND P2, PT, R13, RZ, PT ;  /* 0x000000ff0d00720c */ /* 0x000fe20003f45270 */
[----:B------:R-:W-:Y:S01]  /*1f30*/  @!P3 IMAD.IADD R3, R3, 0x1, -R24 ;  /* 0x000000010303b824 */ /* 0x000fe200078e0a18 */
[----:B------:R-:W-:Y:S01]  /*1f40*/  ISETP.NE.AND P3, PT, R21, RZ, PT ;  /* 0x000000ff1500720c */ /* 0x000fe20003f65270 */
[----:B------:R-:W-:Y:S02]  /*1f50*/  IMAD.MOV R12, RZ, RZ, -R5 ;  /* 0x000000ffff0c7224 */ /* 0x000fe400078e0a05 */
[----:B------:R-:W-:Y:S01]  /*1f60*/  IMAD.HI.U32 R4, R4, R7, RZ ;  /* 0x0000000704047227 */ /* 0x000fe200078e00ff */
[----:B------:R-:W-:-:S03]  /*1f70*/  @!P0 IADD3 R3, PT, PT, -R3, RZ, RZ ;  /* 0x000000ff03038210 */ /* 0x000fc60007ffe1ff */
[----:B------:R-:W-:Y:S02]  /*1f80*/  IMAD R12, R4, R12, R7 ;  /* 0x0000000c040c7224 */ /* 0x000fe400078e0207 */
[----:B------:R-:W0:Y:S01]  /*1f90*/  LDC.64 R4, c[0x0][0x388] ;  /* 0x0000e200ff047b82 */ /* 0x000e220000000a00 */
[----:B------:R-:W-:Y:S01]  /*1fa0*/  @!P0 IMAD.MOV R6, RZ, RZ, -R6 ;  /* 0x000000ffff068224 */ /* 0x000fe200078e0a06 */
[----:B------:R-:W-:Y:S02]  /*1fb0*/  @!P2 LOP3.LUT R9, RZ, R13, RZ, 0x33, !PT ;  /* 0x0000000dff09a212 */ /* 0x000fe400078e33ff */
[----:B------:R-:W-:Y:S02]  /*1fc0*/  ISETP.GT.U32.AND P4, PT, R15, R12, PT ;  /* 0x0000000c0f00720c */ /* 0x000fe40003f84070 */
[----:B------:R-:W-:Y:S02]  /*1fd0*/  @!P3 LOP3.LUT R10, RZ, R21, RZ, 0x33, !PT ;  /* 0x00000015ff0ab212 */ /* 0x000fe400078e33ff */
[----:B------:R-:W-:-:S02]  /*1fe0*/  ISETP.NE.AND P2, PT, R2, RZ, PT ;  /* 0x000000ff0200720c */ /* 0x000fc40003f45270 */
[----:B------:R-:W-:Y:S02]  /*1ff0*/  ISETP.NE.AND P3, PT, R11, RZ, PT ;  /* 0x000000ff0b00720c */ /* 0x000fe40003f65270 */
[----:B------:R-:W-:-:S05]  /*2000*/  PRMT R10, R9, 0x5410, R10 ;  /* 0x00005410090a7816 */ /* 0x000fca000000000a */
[----:B------:R-:W-:Y:S01]  /*2010*/  @!P4 IMAD.IADD R12, R12, 0x1, -R15 ;  /* 0x000000010c0cc824 */ /* 0x000fe200078e0a0f */
[----:B------:R-:W-:-:S03]  /*2020*/  ISETP.NE.AND P4, PT, R20, RZ, PT ;  /* 0x000000ff1400720c */ /* 0x000fc60003f85270 */
[----:B------:R-:W-:Y:S02]  /*2030*/  @!P2 LOP3.LUT R6, RZ, R2, RZ, 0x33, !PT ;  /* 0x00000002ff06a212 */ /* 0x000fe400078e33ff */
[----:B------:R-:W-:Y:S01]  /*2040*/  ISETP.GT.U32.AND P1, PT, R15, R12, PT ;  /* 0x0000000c0f00720c */ /* 0x000fe20003f24070 */
[----:B0-----:R-:W-:Y:S01]  /*2050*/  IMAD.WIDE.U32 R4, R18, 0x2, R4 ;  /* 0x0000000212047825 */ /* 0x001fe200078e0004 */
[----:B------:R-:W-:-:S03]  /*2060*/  @!P3 LOP3.LUT R3, RZ, R11, RZ, 0x33, !PT ;  /* 0x0000000bff03b212 */ /* 0x000fc600078e33ff */
[----:B------:R-:W-:-:S03]  /*2070*/  IMAD.WIDE.U32 R4, R16, 0x8, R4 ;  /* 0x0000000810047825 */ /* 0x000fc600078e0004 */
[----:B------:R-:W-:Y:S02]  /*2080*/  @!P4 LOP3.LUT R25, RZ, R20, RZ, 0x33, !PT ;  /* 0x00000014ff19c212 */ /* 0x000fe400078e33ff */
[----:B------:R-:W-:Y:S02]  /*2090*/  ISETP.NE.AND P4, PT, R14, RZ, PT ;  /* 0x000000ff0e00720c */ /* 0x000fe40003f85270 */
[----:B------:R-:W-:Y:S01]  /*20a0*/  PRMT R11, R25, 0x5410, R8 ;  /* 0x00005410190b7816 */ /* 0x000fe20000000008 */
[----:B------:R-:W-:Y:S01]  /*20b0*/  @!P1 IMAD.IADD R12, R12, 0x1, -R15 ;  /* 0x000000010c0c9824 */ /* 0x000fe200078e0a0f */
[----:B------:R-:W-:-:S03]  /*20c0*/  ISETP.NE.AND P1, PT, R0, RZ, PT ;  /* 0x000000ff0000720c */ /* 0x000fc60003f25270 */
[----:B------:R-:W-:Y:S01]  /*20d0*/  @!P0 IMAD.MOV R12, RZ, RZ, -R12 ;  /* 0x000000ffff0c8224 */ /* 0x000fe200078e0a0c */
[----:B------:R-:W-:Y:S05]  /*20e0*/  STG.E.64 desc[UR4][R4.64], R10 ;  /* 0x0000000a04007986 */ /* 0x000fea000c101b04 */
[----:B------:R-:W-:-:S04]  /*20f0*/  @!P4 LOP3.LUT R12, RZ, R14, RZ, 0x33, !PT ;  /* 0x0000000eff0cc212 */ /* 0x000fc800078e33ff */
[----:B------:R-:W-:Y:S02]  /*2100*/  @!P1 LOP3.LUT R27, RZ, R0, RZ, 0x33, !PT ;  /* 0x00000000ff1b9212 */ /* 0x000fe400078e33ff */
[----:B------:R-:W-:Y:S02]  /*2110*/  PRMT R3, R3, 0x5410, R12 ;  /* 0x0000541003037816 */ /* 0x000fe4000000000c */
[----:B------:R-:W-:-:S05]  /*2120*/  PRMT R2, R27, 0x5410, R6 ;  /* 0x000054101b027816 */ /* 0x000fca0000000006 */
[----:B------:R-:W-:Y:S01]  /*2130*/  STG.E.64 desc[UR4][R4.64+0x400], R2 ;  /* 0x0004000204007986 */ /* 0x000fe2000c101b04 */
[----:B------:R-:W-:Y:S05]  /*2140*/  EXIT ;  /* 0x000000000000794d */ /* 0x000fea0003800000 */
.L_x_15615:
        /* <DEDUP_REMOVED lines=11> */
.L_x_50072:


//--------------------- .text._ZN2at6native29vectorized_elementwise_kernelILi8ENS0_13AUnaryFunctorIsssZZZNS0_16fmod_kernel_cudaERNS_18TensorIteratorBaseEENKUlvE_clEvENKUlvE3_clEvEUlssE_EESt5arrayIPcLm2EEEEviT0_T1_ --------------------------
	.section	.text._ZN2at6native29vectorized_elementwise_kernelILi8ENS0_13AUnaryFunctorIsssZZZNS0_16fmod_kernel_cudaERNS_18TensorIteratorBaseEENKUlvE_clEvENKUlvE3_clEvEUlssE_EESt5arrayIPcLm2EEEEviT0_T1_,"ax",@progbits
	.align	128
        .global         _ZN2at6native29vectorized_elementwise_kernelILi8ENS0_13AUnaryFunctorIsssZZZNS0_16fmod_kernel_cudaERNS_18TensorIteratorBaseEENKUlvE_clEvENKUlvE3_clEvEUlssE_EESt5arrayIPcLm2EEEEviT0_T1_
        .type           _ZN2at6native29vectorized_elementwise_kernelILi8ENS0_13AUnaryFunctorIsssZZZNS0_16fmod_kernel_cudaERNS_18TensorIteratorBaseEENKUlvE_clEvENKUlvE3_clEvEUlssE_EESt5arrayIPcLm2EEEEviT0_T1_,@function
        .size           _ZN2at6native29vectorized_elementwise_kernelILi8ENS0_13AUnaryFunctorIsssZZZNS0_16fmod_kernel_cudaERNS_18TensorIteratorBaseEENKUlvE_clEvENKUlvE3_clEvEUlssE_EESt5arrayIPcLm2EEEEviT0_T1_,(.L_x_50073 - _ZN2at6native29vectorized_elementwise_kernelILi8ENS0_13AUnaryFunctorIsssZZZNS0_16fmod_kernel_cudaERNS_18TensorIteratorBaseEENKUlvE_clEvENKUlvE3_clEvEUlssE_EESt5arrayIPcLm2EEEEviT0_T1_)
        .other          _ZN2at6native29vectorized_elementwise_kernelILi8ENS0_13AUnaryFunctorIsssZZZNS0_16fmod_kernel_cudaERNS_18TensorIteratorBaseEENKUlvE_clEvENKUlvE3_clEvEUlssE_EESt5arrayIPcLm2EEEEviT0_T1_,@"STO_CUDA_ENTRY STV_DEFAULT"
_ZN2at6native29vectorized_elementwise_kernelILi8ENS0_13AUnaryFunctorIsssZZZNS0_16fmod_kernel_cudaERNS_18TensorIteratorBaseEENKUlvE_clEvENKUlvE3_clEvEUlssE_EESt5arrayIPcLm2EEEEviT0_T1_:
.text._ZN2at6native29vectorized_elementwise_kernelILi8ENS0_13AUnaryFunctorIsssZZZNS0_16fmod_kernel_cudaERNS_18TensorIteratorBaseEENKUlvE_clEvENKUlvE3_clEvEUlssE_EESt5arrayIPcLm2EEEEviT0_T1_:
[----:B------:R-:W-:Y:S01]  /*0000*/  LDC R1, c[0x0][0x37c] ;  /* 0x0000df00ff017b82 */ /* 0x000fe20000000800 */
[----:B------:R-:W-:Y:S05]  /*0010*/  EXIT ;  /* 0x000000000000794d */ /* 0x000fea0003800000 */
.L_x_15616:
        /* <DEDUP_REMOVED lines=14> */
.L_x_50073:


//--------------------- .text._ZN2at6native18elementwise_kernelILi128ELi4EZNS0_15gpu_kernel_implINS0_13BinaryFunctorIlllZZZNS0_16fmod_kernel_cudaERNS_18TensorIteratorBaseEENKUlvE_clEvENKUlvE2_clEvEUlllE_EEEEvS5_RKT_EUliE_EEviT1_ --------------------------
	.section	.text._ZN2at6native18elementwise_kernelILi128ELi4EZNS0_15gpu_kernel_implINS0_13BinaryFunctorIlllZZZNS0_16fmod_kernel_cudaERNS_18TensorIteratorBaseEENKUlvE_clEvENKUlvE2_clEvEUlllE_EEEEvS5_RKT_EUliE_EEviT1_,"ax",@progbits
	.align	128
        .global         _ZN2at6native18elementwise_kernelILi128ELi4EZNS0_15gpu_kernel_implINS0_13BinaryFunctorIlllZZZNS0_16fmod_kernel_cudaERNS_18TensorIteratorBaseEENKUlvE_clEvENKUlvE2_clEvEUlllE_EEEEvS5_RKT_EUliE_EEviT1_
        .type           _ZN2at6native18elementwise_kernelILi128ELi4EZNS0_15gpu_kernel_implINS0_13BinaryFunctorIlllZZZNS0_16fmod_kernel_cudaERNS_18TensorIteratorBaseEENKUlvE_clEvENKUlvE2_clEvEUlllE_EEEEvS5_RKT_EUliE_EEviT1_,@function
        .size           _ZN2at6native18elementwise_kernelILi128ELi4EZNS0_15gpu_kernel_implINS0_13BinaryFunctorIlllZZZNS0_16fmod_kernel_cudaERNS_18TensorIteratorBaseEENKUlvE_clEvENKUlvE2_clEvEUlllE_EEEEvS5_RKT_EUliE_EEviT1_,(.L_x_49861 - _ZN2at6native18elementwise_kernelILi128ELi4EZNS0_15gpu_kernel_implINS0_13BinaryFunctorIlllZZZNS0_16fmod_kernel_cudaERNS_18TensorIteratorBaseEENKUlvE_clEvENKUlvE2_clEvEUlllE_EEEEvS5_RKT_EUliE_EEviT1_)
        .other          _ZN2at6native18elementwise_kernelILi128ELi4EZNS0_15gpu_kernel_implINS0_13BinaryFunctorIlllZZZNS0_16fmod_kernel_cudaERNS_18TensorIteratorBaseEENKUlvE_clEvENKUlvE2_clEvEUlllE_EEEEvS5_RKT_EUliE_EEviT1_,@"STO_CUDA_ENTRY STV_DEFAULT"
_ZN2at6native18elementwise_kernelILi128ELi4EZNS0_15gpu_kernel_implINS0_13BinaryFunctorIlllZZZNS0_16fmod_kernel_cudaERNS_18TensorIteratorBaseEENKUlvE_clEvENKUlvE2_clEvEUlllE_EEEEvS5_RKT_EUliE_EEviT1_:
.text._ZN2at6native18elementwise_kernelILi128ELi4EZNS0_15gpu_kernel_implINS0_13BinaryFunctorIlllZZZNS0_16fmod_kernel_cudaERNS_18TensorIteratorBaseEENKUlvE_clEvENKUlvE2_clEvEUlllE_EEEEvS5_RKT_EUliE_EEviT1_:
        /* <DEDUP_REMOVED lines=371> */
.L_x_15619:
        /* <DEDUP_REMOVED lines=15> */
[----:B--2---:R-:W-:Y:S01]  /*1820*/  SHF.R.S32.HI R23, RZ, 0x1f, R22 ;  /* 0x0000001fff177819 */ /* 0x004fe20000011416 */
[----:B------:R-:W-:Y:S06]  /*1830*/  BRA `(.L_x_15625) ;  /* 0x0000000c004c7947 */ /* 0x000fec0003800000 */
.L_x_15623:
[----:B------:R4:W5:Y:S01]  /*1840*/  LDG.E.U8 R22, desc[UR36][R2.64] ;  /* 0x0000002402167981 */ /* 0x000962000c1e1100 */
[----:B------:R-:W-:Y:S01]  /*1850*/  IMAD.MOV.U32 R23, RZ, RZ, RZ ;  /* 0x000000ffff177224 */ /* 0x000fe200078e00ff */
[----:B------:R-:W-:Y:S06]  /*1860*/  BRA `(.L_x_15625) ;  /* 0x0000000c00407947 */ /* 0x000fec0003800000 */
.L_x_15622:
[----:B------:R-:W-:-:S09]  /*1870*/  UISETP.NE.AND UP0, UPT, UR4, 0x2, UPT ;  /* 0x000000020400788c */ /* 0x000fd2000bf05270 */
[----:B------:R-:W-:Y:S05]  /*1880*/  BRA.U !UP0, `(.L_x_15626) ;  /* 0x0000000108247547 */ /* 0x000fea000b800000 */
[----:B------:R-:W-:-:S09]  /*1890*/  UISETP.NE.AND UP0, UPT, UR4, 0x3, UPT ;  /* 0x000000030400788c */ /* 0x000fd2000bf05270 */
[----:B------:R-:W-:Y:S05]  /*18a0*/  BRA.U !UP0, `(.L_x_15627) ;  /* 0x0000000108107547 */ /* 0x000fea000b800000 */
[----:B------:R-:W-:-:S09]  /*18b0*/  UISETP.NE.AND UP0, UPT, UR4, 0x4, UPT ;  /* 0x000000040400788c */ /* 0x000fd2000bf05270 */
[----:B------:R-:W-:Y:S05]  /*18c0*/  BRA.U UP0, `(.L_x_15624) ;  /* 0x0000000900a47547 */ /* 0x000fea000b800000 */
[----:B------:R3:W5:Y:S01]  /*18d0*/  LDG.E.64 R22, desc[UR36][R2.64] ;  /* 0x0000002402167981 */ /* 0x000762000c1e1b00 */
[----:B------:R-:W-:Y:S05]  /*18e0*/  BRA `(.L_x_15625) ;  /* 0x0000000c00207947 */ /* 0x000fea0003800000 */
.L_x_15627:
[----:B------:R-:W2:Y:S02]  /*18f0*/  LDG.E R22, desc[UR36][R2.64] ;  /* 0x0000002402167981 */ /* 0x000ea4000c1e1900 */
[----:B--2---:R-:W-:Y:S01]  /*1900*/  SHF.R.S32.HI R23, RZ, 0x1f, R22 ;  /* 0x0000001fff177819 */ /* 0x004fe20000011416 */
[----:B------:R-:W-:Y:S06]  /*1910*/  BRA `(.L_x_15625) ;  /* 0x0000000c00147947 */ /* 0x000fec0003800000 */
.L_x_15626:
[----:B------:R-:W2:Y:S02]  /*1920*/  LDG.E.S16 R22, desc[UR36][R2.64] ;  /* 0x0000002402167981 */ /* 0x000ea4000c1e1700 */
[----:B--2---:R-:W-:Y:S01]  /*1930*/  SHF.R.S32.HI R23, RZ, 0x1f, R22 ;  /* 0x0000001fff177819 */ /* 0x004fe20000011416 */
[----:B------:R-:W-:Y:S06]  /*1940*/  BRA `(.L_x_15625) ;  /* 0x0000000c00087947 */ /* 0x000fec0003800000 */
.L_x_15621:
[----:B------:R-:W-:-:S09]  /*1950*/  UISETP.GT.AND UP0, UPT, UR4, 0x6, UPT ;  /* 0x000000060400788c */ /* 0x000fd2000bf04270 */
[----:B------:R-:W-:Y:S05]  /*1960*/  BRA.U UP0, `(.L_x_15628) ;  /* 0x00000001002c7547 */ /* 0x000fea000b800000 */
[----:B------:R-:W-:-:S09]  /*1970*/  UISETP.NE.AND UP0, UPT, UR4, 0x5, UPT ;  /* 0x000000050400788c */ /* 0x000fd2000bf05270 */
[----:B------:R-:W-:Y:S05]  /*1980*/  BRA.U !UP0, `(.L_x_15629) ;  /* 0x0000000108147547 */ /* 0x000fea000b800000 */
[----:B------:R-:W-:-:S09]  /*1990*/  UISETP.NE.AND UP0, UPT, UR4, 0x6, UPT ;  /* 0x000000060400788c */ /* 0x000fd2000bf05270 */
[----:B------:R-:W-:Y:S05]  /*19a0*/  BRA.U UP0, `(.L_x_15624) ;  /* 0x00000009006c7547 */ /* 0x000fea000b800000 */
[----:B------:R-:W2:Y:S02]  /*19b0*/  LDG.E R2, desc[UR36][R2.64] ;  /* 0x0000002402027981 */ /* 0x000ea4000c1e1900 */
[----:B--2---:R3:W4:Y:S02]  /*19c0*/  F2I.S64.TRUNC R22, R2 ;  /* 0x0000000200167311 */ /* 0x004724000020d900 */
[----:B---34-:R-:W-:Y:S05]  /*19d0*/  BRA `(.L_x_15625) ;  /* 0x0000000800e47947 */ /* 0x018fea0003800000 */
.L_x_15629:
[----:B------:R-:W2:Y:S02]  /*19e0*/  LDG.E.U16 R2, desc[UR36][R2.64] ;  /* 0x0000002402027981 */ /* 0x000ea4000c1e1500 */
[----:B--2---:R-:W-:-:S06]  /*19f0*/  HADD2.F32 R22, -RZ, R2.H0_H0 ;  /* 0x20000002ff167230 */ /* 0x004fcc0000004100 */
[----:B------:R-:W3:Y:S02]  /*1a00*/  F2I.S64.TRUNC R22, R22 ;  /* 0x0000001600167311 */ /* 0x000ee4000020d900 */
[----:B---3--:R-:W-:Y:S05]  /*1a10*/  BRA `(.L_x_15625) ;  /* 0x0000000800d47947 */ /* 0x008fea0003800000 */
.L_x_15628:
[----:B------:R-:W-:-:S09]  /*1a20*/  UISETP.NE.AND UP0, UPT, UR4, 0x7, UPT ;  /* 0x000000070400788c */ /* 0x000fd2000bf05270 */
[----:B------:R-:W-:Y:S05]  /*1a30*/  BRA.U !UP0, `(.L_x_15630) ;  /* 0x00000001082c7547 */ /* 0x000fea000b800000 */
[----:B------:R-:W-:-:S09]  /*1a40*/  UISETP.NE.AND UP0, UPT, UR4, 0x8, UPT ;  /* 0x000000080400788c */ /* 0x000fd2000bf05270 */
[----:B------:R-:W-:Y:S05]  /*1a50*/  BRA.U !UP0, `(.L_x_15631) ;  /* 0x0000000108147547 */ /* 0x000fea000b800000 */
[----:B------:R-:W-:-:S09]  /*1a60*/  UISETP.NE.AND UP0, UPT, UR4, 0x9, UPT ;  /* 0x000000090400788c */ /* 0x000fd2000bf05270 */
[----:B------:R-:W-:Y:S05]  /*1a70*/  BRA.U UP0, `(.L_x_15624) ;  /* 0x0000000900387547 */ /* 0x000fea000b800000 */
[----:B------:R-:W2:Y:S02]  /*1a80*/  LDG.E R2, desc[UR36][R2.64] ;  /* 0x0000002402027981 */ /* 0x000ea4000c1e1900 */
[----:B--2---:R3:W4:Y:S02]  /*1a90*/  F2I.S64.TRUNC R22, R2 ;  /* 0x0000000200167311 */ /* 0x004724000020d900 */
[----:B---34-:R-:W-:Y:S05]  /*1aa0*/  BRA `(.L_x_15625) ;  /* 0x0000000800b07947 */ /* 0x018fea0003800000 */
.L_x_15631:
[----:B------:R-:W2:Y:S02]  /*1ab0*/  LDG.E.U16 R2, desc[UR36][R2.64] ;  /* 0x0000002402027981 */ /* 0x000ea4000c1e1500 */
[----:B--2---:R-:W-:-:S06]  /*1ac0*/  HADD2.F32 R22, -RZ, R2.H0_H0 ;  /* 0x20000002ff167230 */ /* 0x004fcc0000004100 */
[----:B------:R-:W3:Y:S02]  /*1ad0*/  F2I.S64.TRUNC R22, R22 ;  /* 0x0000001600167311 */ /* 0x000ee4000020d900 */
[----:B---3--:R-:W-:Y:S05]  /*1ae0*/  BRA `(.L_x_15625) ;  /* 0x0000000800a07947 */ /* 0x008fea0003800000 */
.L_x_15630:
[----:B------:R-:W2:Y:S02]  /*1af0*/  LDG.E.64 R2, desc[UR36][R2.64] ;  /* 0x0000002402027981 */ /* 0x000ea4000c1e1b00 */
[----:B--2---:R3:W4:Y:S02]  /*1b00*/  F2I.S64.F64.TRUNC R22, R2 ;  /* 0x0000000200167311 */ /* 0x004724000030d900 */
[----:B---34-:R-:W-:Y:S05]  /*1b10*/  BRA `(.L_x_15625) ;  /* 0x0000000800947947 */ /* 0x018fea0003800000 */
.L_x_15620:
        /* <DEDUP_REMOVED lines=11> */
[----:B------:R-:W-:Y:S01]  /*1bd0*/  SEL R22, RZ, 0x1, !P0 ;  /* 0x00000001ff167807 */ /* 0x000fe20004000000 */
[----:B------:R-:W-:Y:S08]  /*1be0*/  BRA `(.L_x_15625) ;  /* 0x0000000800607947 */ /* 0x000ff00003800000 */
.L_x_15634:
[----:B------:R-:W2:Y:S02]  /*1bf0*/  LDG.E.64 R2, desc[UR36][R2.64] ;  /* 0x0000002402027981 */ /* 0x000ea4000c1e1b00 */
[----:B--2---:R3:W4:Y:S02]  /*1c00*/  F2I.S64.F64.TRUNC R22, R2 ;  /* 0x0000000200167311 */ /* 0x004724000030d900 */
[----:B---34-:R-:W-:Y:S05]  /*1c10*/  BRA `(.L_x_15625) ;  /* 0x0000000800547947 */ /* 0x018fea0003800000 */
.L_x_15633:
        /* <DEDUP_REMOVED lines=24> */
[----:B------:R3:W4:Y:S02]  /*1da0*/  F2I.S64.TRUNC R22, R5 ;  /* 0x0000000500167311 */ /* 0x000724000020d900 */
[----:B---34-:R-:W-:Y:S05]  /*1db0*/  BRA `(.L_x_15625) ;  /* 0x0000000400ec7947 */ /* 0x018fea0003800000 */
.L_x_15636:
        /* <DEDUP_REMOVED lines=11> */
[----:B------:R3:W4:Y:S02]  /*1e70*/  F2I.S64.TRUNC R22, R0 ;  /* 0x0000000000167311 */ /* 0x000724000020d900 */
[----:B---34-:R-:W-:Y:S05]  /*1e80*/  BRA `(.L_x_15625) ;  /* 0x0000000400b87947 */ /* 0x018fea0003800000 */
.L_x_15635:
[----:B------:R-:W2:Y:S02]  /*1e90*/  LDG.E.U16 R22, desc[UR36][R2.64] ;  /* 0x0000002402167981 */ /* 0x000ea4000c1e1500 */
[----:B--2---:R-:W-:-:S06]  /*1ea0*/  IMAD.U32 R22, R22, 0x10000, RZ ;  /* 0x0001000016167824 */ /* 0x004fcc00078e00ff */
[----:B------:R-:W3:Y:S02]  /*1eb0*/  F2I.S64.TRUNC R22, R22 ;  /* 0x0000001600167311 */ /* 0x000ee4000020d900 */
[----:B---3--:R-:W-:Y:S05]  /*1ec0*/  BRA `(.L_x_15625) ;  /* 0x0000000400a87947 */ /* 0x008fea0003800000 */
.L_x_15632:
        /* <DEDUP_REMOVED lines=9> */
[----:B------:R-:W-:Y:S01]  /*1f60*/  IMAD.MOV.U32 R23, RZ, RZ, RZ ;  /* 0x000000ffff177224 */ /* 0x000fe200078e00ff */
[----:B------:R-:W-:Y:S06]  /*1f70*/  BRA `(.L_x_15625) ;  /* 0x00000004007c7947 */ /* 0x000fec0003800000 */
.L_x_15639:
        /* <DEDUP_REMOVED lines=21> */
.L_x_15643:
[----:B------:R-:W-:Y:S05]  /*20d0*/  BSYNC.RECONVERGENT B1 ;  /* 0x0000000000017941 */ /* 0x000fea0003800200 */
.L_x_15642:
[----:B------:R-:W-:Y:S01]  /*20e0*/  IMAD.SHL.U32 R0, R0, 0x100000, RZ ;  /* 0x0010000000007824 */ /* 0x000fe200078e00ff */
[----:B------:R-:W-:-:S04]  /*20f0*/  LEA R2, R2, 0x3b800000, 0x17 ;  /* 0x3b80000002027811 */ /* 0x000fc800078eb8ff */
[----:B------:R-:W-:-:S07]  /*2100*/  LOP3.LUT R22, R2, R0, R7, 0xfe, !PT ;  /* 0x0000000002167212 */ /* 0x000fce00078efe07 */
.L_x_15641:
[----:B------:R-:W-:Y:S05]  /*2110*/  BSYNC.RECONVERGENT B0 ;  /* 0x0000000000007941 */ /* 0x000fea0003800200 */
.L_x_15640:
[----:B------:R-:W1:Y:S02]  /*2120*/  F2I.S64.TRUNC R22, R22 ;  /* 0x0000001600167311 */ /* 0x000e64000020d900 */
[----:B-1----:R-:W-:Y:S05]  /*2130*/  BRA `(.L_x_15625) ;  /* 0x00000004000c7947 */ /* 0x002fea0003800000 */
.L_x_15638:
        /* <DEDUP_REMOVED lines=21> */
.L_x_15647:
[----:B------:R-:W-:Y:S05]  /*2290*/  BSYNC.RECONVERGENT B1 ;  /* 0x0000000000017941 */ /* 0x000fea0003800200 */
.L_x_15646:
[----:B------:R-:W-:Y:S02]  /*22a0*/  SHF.L.U32 R0, R0, 0x15, RZ ;  /* 0x0000001500007819 */ /* 0x000fe400000006ff */
[----:B------:R-:W-:-:S04]  /*22b0*/  LEA R2, R2, 0x37800000, 0x17 ;  /* 0x3780000002027811 */ /* 0x000fc800078eb8ff */
[----:B------:R-:W-:-:S07]  /*22c0*/  LOP3.LUT R22, R2, R0, R7, 0xfe, !PT ;  /* 0x0000000002167212 */ /* 0x000fce00078efe07 */
.L_x_15645:
[----:B------:R-:W-:Y:S05]  /*22d0*/  BSYNC.RECONVERGENT B0 ;  /* 0x0000000000007941 */ /* 0x000fea0003800200 */
.L_x_15644:
[----:B------:R-:W1:Y:S02]  /*22e0*/  F2I.S64.TRUNC R22, R22 ;  /* 0x0000001600167311 */ /* 0x000e64000020d900 */
[----:B-1----:R-:W-:Y:S05]  /*22f0*/  BRA `(.L_x_15625) ;  /* 0x00000000009c7947 */ /* 0x002fea0003800000 */
.L_x_15637:
[----:B------:R-:W-:-:S09]  /*2300*/  UISETP.NE.AND UP0, UPT, UR4, 0x1c, UPT ;  /* 0x0000001c0400788c */ /* 0x000fd2000bf05270 */
[----:B------:R-:W-:Y:S05]  /*2310*/  BRA.U !UP0, `(.L_x_15648) ;  /* 0x00000001088c7547 */ /* 0x000fea000b800000 */
[----:B------:R-:W-:-:S09]  /*2320*/  UISETP.NE.AND UP0, UPT, UR4, 0x1d, UPT ;  /* 0x0000001d0400788c */ /* 0x000fd2000bf05270 */
[----:B------:R-:W-:Y:S05]  /*2330*/  BRA.U !UP0, `(.L_x_15649) ;  /* 0x00000001087c7547 */ /* 0x000fea000b800000 */
[----:B------:R-:W-:-:S09]  /*2340*/  UISETP.NE.AND UP0, UPT, UR4, 0x2c, UPT ;  /* 0x0000002c0400788c */ /* 0x000fd2000bf05270 */
[----:B------:R-:W-:Y:S05]  /*2350*/  BRA.U !UP0, `(.L_x_15650) ;  /* 0x0000000108487547 */ /* 0x000fea000b800000 */
.L_x_15624:
        /* <DEDUP_REMOVED lines=16> */
.L_x_15651:
[----:B------:R-:W-:Y:S01]  /*2460*/  CS2R R22, SRZ ;  /* 0x0000000000167805 */ /* 0x000fe2000001ff00 */
[----:B------:R-:W-:Y:S06]  /*2470*/  BRA `(.L_x_15625) ;  /* 0x00000000003c7947 */ /* 0x000fec0003800000 */
.L_x_15650:
        /* <DEDUP_REMOVED lines=8> */
.L_x_15653:
[----:B------:R-:W-:Y:S05]  /*2500*/  BSYNC.RECONVERGENT B0 ;  /* 0x0000000000007941 */ /* 0x000fea0003800200 */
.L_x_15652:
[----:B------:R-:W2:Y:S02]  /*2510*/  F2I.S64.TRUNC R22, R22 ;  /* 0x0000001600167311 */ /* 0x000ea4000020d900 */
[----:B--2---:R-:W-:Y:S05]  /*2520*/  BRA `(.L_x_15625) ;  /* 0x0000000000107947 */ /* 0x004fea0003800000 */
.L_x_15649:
[----:B------:R2:W5:Y:S01]  /*2530*/  LDG.E.64 R22, desc[UR36][R2.64] ;  /* 0x0000002402167981 */ /* 0x000562000c1e1b00 */
[----:B------:R-:W-:Y:S05]  /*2540*/  BRA `(.L_x_15625) ;  /* 0x0000000000087947 */ /* 0x000fea0003800000 */
.L_x_15648:
[----:B------:R1:W5:Y:S01]  /*2550*/  LDG.E R22, desc[UR36][R2.64] ;  /* 0x0000002402167981 */ /* 0x000362000c1e1900 */
[----:B------:R-:W-:-:S07]  /*2560*/  IMAD.MOV.U32 R23, RZ, RZ, RZ ;  /* 0x000000ffff177224 */ /* 0x000fce00078e00ff */
.L_x_15625:
        /* <DEDUP_REMOVED lines=17> */
.L_x_15657:
[----:B------:R0:W5:Y:S01]  /*2680*/  LDG.E.U8 R8, desc[UR36][R18.64] ;  /* 0x0000002412087981 */ /* 0x000162000c1e1100 */
[----:B------:R-:W-:Y:S01]  /*2690*/  MOV R9, RZ ;  /* 0x000000ff00097202 */ /* 0x000fe20000000f00 */
[----:B------:R-:W-:Y:S06]  /*26a0*/  BRA `(.L_x_15659) ;  /* 0x0000000c00387947 */ /* 0x000fec0003800000 */
.L_x_15656:
        /* <DEDUP_REMOVED lines=8> */
.L_x_15661:
[----:B------:R-:W2:Y:S02]  /*2730*/  LDG.E R8, desc[UR36][R18.64] ;  /* 0x0000002412087981 */ /* 0x000ea4000c1e1900 */
[----:B--2---:R-:W-:Y:S01]  /*2740*/  SHF.R.S32.HI R9, RZ, 0x1f, R8 ;  /* 0x0000001fff097819 */ /* 0x004fe20000011408 */
[----:B------:R-:W-:Y:S06]  /*2750*/  BRA `(.L_x_15659) ;  /* 0x0000000c000c7947 */ /* 0x000fec0003800000 */
.L_x_15655:
[----:B------:R-:W-:-:S09]  /*2760*/  UISETP.GT.AND UP0, UPT, UR4, 0x6, UPT ;  /* 0x000000060400788c */ /* 0x000fd2000bf04270 */
[----:B------:R-:W-:Y:S05]  /*2770*/  BRA.U UP0, `(.L_x_15662) ;  /* 0x00000001002c7547 */ /* 0x000fea000b800000 */
[----:B------:R-:W-:-:S09]  /*2780*/  UISETP.NE.AND UP0, UPT, UR4, 0x5, UPT ;  /* 0x000000050400788c */ /* 0x000fd2000bf05270 */
[----:B------:R-:W-:Y:S05]  /*2790*/  BRA.U !UP0, `(.L_x_15663) ;  /* 0x0000000108147547 */ /* 0x000fea000b800000 */
[----:B------:R-:W-:-:S09]  /*27a0*/  UISETP.NE.AND UP0, UPT, UR4, 0x6, UPT ;  /* 0x000000060400788c */ /* 0x000fd2000bf05270 */
[----:B------:R-:W-:Y:S05]  /*27b0*/  BRA.U UP0, `(.L_x_15658) ;  /* 0x00000009006c7547 */ /* 0x000fea000b800000 */
[----:B------:R-:W2:Y:S02]  /*27c0*/  LDG.E R8, desc[UR36][R18.64] ;  /* 0x0000002412087981 */ /* 0x000ea4000c1e1900 */
[----:B--2---:R-:W0:Y:S02]  /*27d0*/  F2I.S64.TRUNC R8, R8 ;  /* 0x0000000800087311 */ /* 0x004e24000020d900 */
[----:B0-----:R-:W-:Y:S05]  /*27e0*/  BRA `(.L_x_15659) ;  /* 0x0000000800e87947 */ /* 0x001fea0003800000 */
.L_x_15663:
[----:B------:R-:W2:Y:S02]  /*27f0*/  LDG.E.U16 R0, desc[UR36][R18.64] ;  /* 0x0000002412007981 */ /* 0x000ea4000c1e1500 */
[----:B--2---:R-:W-:-:S04]  /*2800*/  HADD2.F32 R0, -RZ, R0.H0_H0 ;  /* 0x20000000ff007230 */ /* 0x004fc80000004100 */
[----:B------:R0:W2:Y:S02]  /*2810*/  F2I.S64.TRUNC R8, R0 ;  /* 0x0000000000087311 */ /* 0x0000a4000020d900 */
[----:B0-2---:R-:W-:Y:S05]  /*2820*/  BRA `(.L_x_15659) ;  /* 0x0000000800d87947 */ /* 0x005fea0003800000 */
.L_x_15662:
[----:B------:R-:W-:-:S09]  /*2830*/  UISETP.NE.AND UP0, UPT, UR4, 0x7, UPT ;  /* 0x000000070400788c */ /* 0x000fd2000bf05270 */
[----:B------:R-:W-:Y:S05]  /*2840*/  BRA.U !UP0, `(.L_x_15664) ;  /* 0x00000001082c7547 */ /* 0x000fea000b800000 */
[----:B------:R-:W-:-:S09]  /*2850*/  UISETP.NE.AND UP0, UPT, UR4, 0x8, UPT ;  /* 0x000000080400788c */ /* 0x000fd2000bf05270 */
[----:B------:R-:W-:Y:S05]  /*2860*/  BRA.U !UP0, `(.L_x_15665) ;  /* 0x0000000108147547 */ /* 0x000fea000b800000 */
[----:B------:R-:W-:-:S09]  /*2870*/  UISETP.NE.AND UP0, UPT, UR4, 0x9, UPT ;  /* 0x000000090400788c */ /* 0x000fd2000bf05270 */
[----:B------:R-:W-:Y:S05]  /*2880*/  BRA.U UP0, `(.L_x_15658) ;  /* 0x0000000900387547 */ /* 0x000fea000b800000 */
[----:B------:R-:W2:Y:S02]  /*2890*/  LDG.E R8, desc[UR36][R18.64] ;  /* 0x0000002412087981 */ /* 0x000ea4000c1e1900 */
[----:B--2---:R-:W0:Y:S02]  /*28a0*/  F2I.S64.TRUNC R8, R8 ;  /* 0x0000000800087311 */ /* 0x004e24000020d900 */
[----:B0-----:R-:W-:Y:S05]  /*28b0*/  BRA `(.L_x_15659) ;  /* 0x0000000800b47947 */ /* 0x001fea0003800000 */
.L_x_15665:
[----:B------:R-:W2:Y:S02]  /*28c0*/  LDG.E.U16 R0, desc[UR36][R18.64] ;  /* 0x0000002412007981 */ /* 0x000ea4000c1e1500 */
[----:B--2---:R-:W-:-:S04]  /*28d0*/  HADD2.F32 R0, -RZ, R0.H0_H0 ;  /* 0x20000000ff007230 */ /* 0x004fc80000004100 */
[----:B------:R0:W2:Y:S02]  /*28e0*/  F2I.S64.TRUNC R8, R0 ;  /* 0x0000000000087311 */ /* 0x0000a4000020d900 */
[----:B0-2---:R-:W-:Y:S05]  /*28f0*/  BRA `(.L_x_15659) ;  /* 0x0000000800a47947 */ /* 0x005fea0003800000 */
.L_x_15664:
[----:B------:R-:W2:Y:S02]  /*2900*/  LDG.E.64 R8, desc[UR36][R18.64] ;  /* 0x0000002412087981 */ /* 0x000ea4000c1e1b00 */
[----:B--2---:R-:W0:Y:S02]  /*2910*/  F2I.S64.F64.TRUNC R8, R8 ;  /* 0x0000000800087311 */ /* 0x004e24000030d900 */
[----:B0-----:R-:W-:Y:S05]  /*2920*/  BRA `(.L_x_15659) ;  /* 0x0000000800987947 */ /* 0x001fea0003800000 */
.L_x_15654:
        /* <DEDUP_REMOVED lines=11> */
[----:B------:R-:W-:Y:S01]  /*29e0*/  SEL R8, RZ, 0x1, !P0 ;  /* 0x00000001ff087807 */ /* 0x000fe20004000000 */
[----:B------:R-:W-:Y:S08]  /*29f0*/  BRA `(.L_x_15659) ;  /* 0x0000000800647947 */ /* 0x000ff00003800000 */
.L_x_15668:
[----:B------:R-:W2:Y:S02]  /*2a00*/  LDG.E.64 R8, desc[UR36][R18.64] ;  /* 0x0000002412087981 */ /* 0x000ea4000c1e1b00 */
[----:B--2---:R-:W0:Y:S02]  /*2a10*/  F2I.S64.F64.TRUNC R8, R8 ;  /* 0x0000000800087311 */ /* 0x004e24000030d900 */
[----:B0-----:R-:W-:Y:S05]  /*2a20*/  BRA `(.L_x_15659) ;  /* 0x0000000800587947 */ /* 0x001fea0003800000 */
.L_x_15667:
        /* <DEDUP_REMOVED lines=9> */
[C---:B-1-34-:R-:W-:Y:S02]  /*2ac0*/  LOP3.LUT R2, R0.reuse, 0x7f000000, RZ, 0xc0, !PT ;  /* 0x7f00000000027812 */ /* 0x05afe400078ec0ff */
        /* <DEDUP_REMOVED lines=14> */
[----:B------:R0:W1:Y:S02]  /*2bb0*/  F2I.S64.TRUNC R8, R3 ;  /* 0x0000000300087311 */ /* 0x000064000020d900 */
[----:B01----:R-:W-:Y:S05]  /*2bc0*/  BRA `(.L_x_15659) ;  /* 0x0000000400f07947 */ /* 0x003fea0003800000 */
.L_x_15670:
[----:B-1234-:R-:W2:Y:S02]  /*2bd0*/  LDG.E.U8 R3, desc[UR36][R18.64] ;  /* 0x0000002412037981 */ /* 0x01eea4000c1e1100 */
        /* <DEDUP_REMOVED lines=10> */
[----:B------:R0:W1:Y:S02]  /*2c80*/  F2I.S64.TRUNC R8, R0 ;  /* 0x0000000000087311 */ /* 0x000064000020d900 */
[----:B01----:R-:W-:Y:S05]  /*2c90*/  BRA `(.L_x_15659) ;  /* 0x0000000400bc7947 */ /* 0x003fea0003800000 */
.L_x_15669:
[----:B------:R-:W2:Y:S02]  /*2ca0*/  LDG.E.U16 R8, desc[UR36][R18.64] ;  /* 0x0000002412087981 */ /* 0x000ea4000c1e1500 */
[----:B--2---:R-:W-:-:S06]  /*2cb0*/  IMAD.U32 R8, R8, 0x10000, RZ ;  /* 0x0001000008087824 */ /* 0x004fcc00078e00ff */
[----:B------:R-:W0:Y:S02]  /*2cc0*/  F2I.S64.TRUNC R8, R8 ;  /* 0x0000000800087311 */ /* 0x000e24000020d900 */
[----:B0-----:R-:W-:Y:S05]  /*2cd0*/  BRA `(.L_x_15659) ;  /* 0x0000000400ac7947 */ /* 0x001fea0003800000 */
.L_x_15666:
        /* <DEDUP_REMOVED lines=9> */
[----:B------:R-:W-:Y:S01]  /*2d70*/  MOV R9, RZ ;  /* 0x000000ff00097202 */ /* 0x000fe20000000f00 */
[----:B------:R-:W-:Y:S06]  /*2d80*/  BRA `(.L_x_15659) ;  /* 0x0000000400807947 */ /* 0x000fec0003800000 */
.L_x_15673:
[----:B-1234-:R-:W2:Y:S01]  /*2d90*/  LDG.E.U8 R3, desc[UR36][R18.64] ;  /* 0x0000002412037981 */ /* 0x01eea2000c1e1100 */
        /* <DEDUP_REMOVED lines=20> */
.L_x_15677:
[----:B------:R-:W-:Y:S05]  /*2ee0*/  BSYNC.RECONVERGENT B1 ;  /* 0x0000000000017941 */ /* 0x000fea0003800200 */
.L_x_15676:
[----:B------:R-:W-:Y:S01]  /*2ef0*/  IMAD.SHL.U32 R0, R0, 0x100000, RZ ;  /* 0x0010000000007824 */ /* 0x000fe200078e00ff */
[----:B------:R-:W-:-:S04]  /*2f00*/  LEA R2, R2, 0x3b800000, 0x17 ;  /* 0x3b80000002027811 */ /* 0x000fc800078eb8ff */
[----:B------:R-:W-:-:S07]  /*2f10*/  LOP3.LUT R8, R2, R0, R7, 0xfe, !PT ;  /* 0x0000000002087212 */ /* 0x000fce00078efe07 */
.L_x_15675:
[----:B------:R-:W-:Y:S05]  /*2f20*/  BSYNC.RECONVERGENT B0 ;  /* 0x0000000000007941 */ /* 0x000fea0003800200 */
.L_x_15674:
[----:B------:R-:W0:Y:S02]  /*2f30*/  F2I.S64.TRUNC R8, R8 ;  /* 0x0000000800087311 */ /* 0x000e24000020d900 */
[----:B0-----:R-:W-:Y:S05]  /*2f40*/  BRA `(.L_x_15659) ;  /* 0x0000000400107947 */ /* 0x001fea0003800000 */
.L_x_15672:
[----:B-1234-:R-:W2:Y:S01]  /*2f50*/  LDG.E.U8 R3, desc[UR36][R18.64] ;  /* 0x0000002412037981 */ /* 0x01eea2000c1e1100 */
        /* <DEDUP_REMOVED lines=20> */
.L_x_15681:
[----:B------:R-:W-:Y:S05]  /*30a0*/  BSYNC.RECONVERGENT B1 ;  /* 0x0000000000017941 */ /* 0x000fea0003800200 */
.L_x_15680:
[----:B------:R-:W-:Y:S01]  /*30b0*/  IMAD.SHL.U32 R0, R0, 0x200000, RZ ;  /* 0x0020000000007824 */ /* 0x000fe200078e00ff */
[----:B------:R-:W-:-:S04]  /*30c0*/  LEA R2, R2, 0x37800000, 0x17 ;  /* 0x3780000002027811 */ /* 0x000fc800078eb8ff */
[----:B------:R-:W-:-:S07]  /*30d0*/  LOP3.LUT R8, R2, R0, R7, 0xfe, !PT ;  /* 0x0000000002087212 */ /* 0x000fce00078efe07 */
.L_x_15679:
[----:B------:R-:W-:Y:S05]  /*30e0*/  BSYNC.RECONVERGENT B0 ;  /* 0x0000000000007941 */ /* 0x000fea0003800200 */
.L_x_15678:
[----:B------:R-:W0:Y:S02]  /*30f0*/  F2I.S64.TRUNC R8, R8 ;  /* 0x0000000800087311 */ /* 0x000e24000020d900 */
[----:B0-----:R-:W-:Y:S05]  /*3100*/  BRA `(.L_x_15659) ;  /* 0x0000000000a07947 */ /* 0x001fea0003800000 */
.L_x_15671:
[----:B------:R-:W-:-:S09]  /*3110*/  UISETP.NE.AND UP0, UPT, UR4, 0x1c, UPT ;  /* 0x0000001c0400788c */ /* 0x000fd2000bf05270 */
[----:B------:R-:W-:Y:S05]  /*3120*/  BRA.U !UP0, `(.L_x_15682) ;  /* 0x0000000108907547 */ /* 0x000fea000b800000 */
[----:B------:R-:W-:-:S09]  /*3130*/  UISETP.NE.AND UP0, UPT, UR4, 0x1d, UPT ;  /* 0x0000001d0400788c */ /* 0x000fd2000bf05270 */
[----:B------:R-:W-:Y:S05]  /*3140*/  BRA.U !UP0, `(.L_x_15683) ;  /* 0x0000000108807547 */ /* 0x000fea000b800000 */
[----:B------:R-:W-:-:S09]  /*3150*/  UISETP.NE.AND UP0, UPT, UR4, 0x2c, UPT ;  /* 0x0000002c0400788c */ /* 0x000fd2000bf05270 */
[----:B------:R-:W-:Y:S05]  /*3160*/  BRA.U !UP0, `(.L_x_15684) ;  /* 0x00000001084c7547 */ /* 0x000fea000b800000 */
.L_x_15658:
[----:B01234-:R-:W-:Y:S01]  /*3170*/  MOV R2, 0x0 ;  /* 0x0000000000027802 */ /* 0x01ffe20000000f00 */
        /* <DEDUP_REMOVED lines=11> */
[----:B---3-5:R-:W-:Y:S01]  /*3230*/  MOV R10, UR8 ;  /* 0x00000008000a7c02 */ /* 0x028fe20008000f00 */
[----:B------:R-:W-:-:S07]  /*3240*/  IMAD.U32 R11, RZ, RZ, UR9 ;  /* 0x00000009ff0b7e24 */ /* 0x000fce000f8e00ff */
[----:B------:R-:W-:-:S07]  /*3250*/  LEPC R20, `(.L_x_15660) ;  /* 0x000000001014794e */ /* 0x000fce0000000000 */
[----:B--2---:R-:W-:Y:S05]  /*3260*/  CALL.ABS.NOINC R2 ;  /* 0x0000000002007343 */ /* 0x004fea0003c00000 */
.L_x_15660:
[----:B------:R-:W2:Y:S02]  /*3270*/  LDG.E.S16 R8, desc[UR36][R18.64] ;  /* 0x0000002412087981 */ /* 0x000ea4000c1e1700 */
[----:B--2---:R-:W-:Y:S01]  /*3280*/  SHF.R.S32.HI R9, RZ, 0x1f, R8 ;  /* 0x0000001fff097819 */ /* 0x004fe20000011408 */
[----:B------:R-:W-:Y:S06]  /*3290*/  BRA `(.L_x_15659) ;  /* 0x00000000003c7947 */ /* 0x000fec0003800000 */
.L_x_15684:
        /* <DEDUP_REMOVED lines=8> */
.L_x_15686:
[----:B------:R-:W-:Y:S05]  /*3320*/  BSYNC.RECONVERGENT B0 ;  /* 0x0000000000007941 */ /* 0x000fea0003800200 */
.L_x_15685:
[----:B------:R-:W0:Y:S02]  /*3330*/  F2I.S64.TRUNC R8, R8 ;  /* 0x0000000800087311 */ /* 0x000e24000020d900 */
[----:B0-----:R-:W-:Y:S05]  /*3340*/  BRA `(.L_x_15659) ;  /* 0x0000000000107947 */ /* 0x001fea0003800000 */
.L_x_15683:
[----:B------:R0:W5:Y:S01]  /*3350*/  LDG.E.64 R8, desc[UR36][R18.64] ;  /* 0x0000002412087981 */ /* 0x000162000c1e1b00 */
[----:B------:R-:W-:Y:S05]  /*3360*/  BRA `(.L_x_15659) ;  /* 0x0000000000087947 */ /* 0x000fea0003800000 */
.L_x_15682:
[----:B------:R0:W5:Y:S01]  /*3370*/  LDG.E R8, desc[UR36][R18.64] ;  /* 0x0000002412087981 */ /* 0x000162000c1e1900 */
[----:B------:R-:W-:-:S07]  /*3380*/  IMAD.MOV.U32 R9, RZ, RZ, RZ ;  /* 0x000000ffff097224 */ /* 0x000fce00078e00ff */
.L_x_15659:
[----:B-----5:R-:W-:Y:S01]  /*3390*/  LOP3.LUT R0, R23, R9, RZ, 0xfc, !PT ;  /* 0x0000000917007212 */ /* 0x020fe200078efcff */
[----:B------:R-:W-:Y:S03]  /*33a0*/  BSSY.RECONVERGENT B0, `(.L_x_15687) ;  /* 0x000001a000007945 */ /* 0x000fe60003800200 */
[----:B------:R-:W-:-:S13]  /*33b0*/  ISETP.NE.U32.AND P0, PT, R0, RZ, PT ;  /* 0x000000ff0000720c */ /* 0x000fda0003f05070 */
[----:B------:R-:W-:Y:S05]  /*33c0*/  @P0 BRA `(.L_x_15688) ;  /* 0x00000000004c0947 */ /* 0x000fea0003800000 */
[----:B------:R-:W5:Y:S01]  /*33d0*/  I2F.U32.RP R0, R8 ;  /* 0x0000000800007306 */ /* 0x000f620000209000 */
[----:B------:R-:W-:-:S07]  /*33e0*/  ISETP.NE.U32.AND P1, PT, R8, RZ, PT ;  /* 0x000000ff0800720c */ /* 0x000fce0003f25070 */
[----:B-----5:R-:W1:Y:S02]  /*33f0*/  MUFU.RCP R0, R0 ;  /* 0x0000000000007308 */ /* 0x020e640000001000 */
[----:B-1234-:R-:W-:-:S06]  /*3400*/  IADD3 R2, PT, PT, R0, 0xffffffe, RZ ;  /* 0x0ffffffe00027810 */ /* 0x01efcc0007ffe0ff */
[----:B------:R1:W2:Y:S02]  /*3410*/  F2I.FTZ.U32.TRUNC.NTZ R3, R2 ;  /* 0x0000000200037305 */ /* 0x0002a4000021f000 */
[----:B-1----:R-:W-:Y:S02]  /*3420*/  IMAD.MOV.U32 R2, RZ, RZ, RZ ;  /* 0x000000ffff027224 */ /* 0x002fe400078e00ff */
[----:B--2---:R-:W-:-:S04]  /*3430*/  IMAD.MOV R5, RZ, RZ, -R3 ;  /* 0x000000ffff057224 */ /* 0x004fc800078e0a03 */
[----:B------:R-:W-:-:S04]  /*3440*/  IMAD R5, R5, R8, RZ ;  /* 0x0000000805057224 */ /* 0x000fc800078e02ff */
[----:B------:R-:W-:-:S04]  /*3450*/  IMAD.HI.U32 R3, R3, R5, R2 ;  /* 0x0000000503037227 */ /* 0x000fc800078e0002 */
[----:B------:R-:W-:Y:S02]  /*3460*/  HFMA2 R5, -RZ, RZ, 0, 0 ;  /* 0x00000000ff057431 */ /* 0x000fe400000001ff */
[----:B------:R-:W-:-:S05]  /*3470*/  IMAD.HI.U32 R3, R3, R22, RZ ;  /* 0x0000001603037227 */ /* 0x000fca00078e00ff */
[----:B------:R-:W-:-:S05]  /*3480*/  IADD3 R3, PT, PT, -R3, RZ, RZ ;  /* 0x000000ff03037210 */ /* 0x000fca0007ffe1ff */
[----:B------:R-:W-:-:S05]  /*3490*/  IMAD R4, R8, R3, R22 ;  /* 0x0000000308047224 */ /* 0x000fca00078e0216 */
[----:B------:R-:W-:-:S13]  /*34a0*/  ISETP.GE.U32.AND P0, PT, R4, R8, PT ;  /* 0x000000080400720c */ /* 0x000fda0003f06070 */
[----:B------:R-:W-:-:S05]  /*34b0*/  @P0 IMAD.IADD R4, R4, 0x1, -R8 ;  /* 0x0000000104040824 */ /* 0x000fca00078e0a08 */
[----:B------:R-:W-:-:S13]  /*34c0*/  ISETP.GE.U32.AND P0, PT, R4, R8, PT ;  /* 0x000000080400720c */ /* 0x000fda0003f06070 */
[----:B------:R-:W-:Y:S01]  /*34d0*/  @P0 IMAD.IADD R4, R4, 0x1, -R8 ;  /* 0x0000000104040824 */ /* 0x000fe200078e0a08 */
[----:B------:R-:W-:Y:S01]  /*34e0*/  @!P1 LOP3.LUT R4, RZ, R8, RZ, 0x33, !PT ;  /* 0x00000008ff049212 */ /* 0x000fe200078e33ff */
[----:B------:R-:W-:Y:S06]  /*34f0*/  BRA `(.L_x_15689) ;  /* 0x0000000000107947 */ /* 0x000fec0003800000 */
.L_x_15688:
[----:B------:R-:W-:Y:S01]  /*3500*/  IMAD.MOV.U32 R10, RZ, RZ, R22 ;  /* 0x000000ffff0a7224 */ /* 0x000fe200078e0016 */
[----:B------:R-:W-:Y:S01]  /*3510*/  MOV R0, 0x3540 ;  /* 0x0000354000007802 */ /* 0x000fe20000000f00 */
[----:B------:R-:W-:-:S07]  /*3520*/  IMAD.MOV.U32 R11, RZ, RZ, R23 ;  /* 0x000000ffff0b7224 */ /* 0x000fce00078e0017 */
[----:B01234-:R-:W-:Y:S05]  /*3530*/  CALL.REL.NOINC `($__internal_0_$__cuda_sm20_rem_s64) ;  /* 0x000000d400c07944 */ /* 0x01ffea0003c00000 */
.L_x_15689:
[----:B------:R-:W-:Y:S05]  /*3540*/  BSYNC.RECONVERGENT B0 ;  /* 0x0000000000007941 */ /* 0x000fea0003800200 */
.L_x_15687:
[----:B------:R-:W1:Y:S01]  /*3550*/  LDCU.64 UR6, c[0x0][0x5e8] ;  /* 0x0000bd00ff0677ac */ /* 0x000e620008000a00 */
[----:B------:R-:W-:-:S04]  /*3560*/  UPRMT UR4, UR43, 0x9910, URZ ;  /* 0x000099102b047896 */ /* 0x000fc800080000ff */
[----:B------:R-:W-:Y:S01]  /*3570*/  UISETP.GT.AND UP0, UPT, UR4, 0x9, UPT ;  /* 0x000000090400788c */ /* 0x000fe2000bf04270 */
[----:B-1----:R-:W-:-:S04]  /*3580*/  IADD3 R2, P0, PT, R24, UR6, RZ ;  /* 0x0000000618027c10 */ /* 0x002fc8000ff1e0ff */
        /* <DEDUP_REMOVED lines=12> */
.L_x_15693:
[----:B------:R1:W-:Y:S01]  /*3650*/  STG.E.U8 desc[UR36][R2.64], R4 ;  /* 0x0000000402007986 */ /* 0x0003e2000c101124 */
[----:B------:R-:W-:Y:S05]  /*3660*/  BRA `(.L_x_15695) ;  /* 0x0000000c003c7947 */ /* 0x000fea0003800000 */
.L_x_15692:
[----:B------:R-:W-:-:S09]  /*3670*/  UISETP.NE.AND UP0, UPT, UR4, 0x2, UPT ;  /* 0x000000020400788c */ /* 0x000fd2000bf05270 */
[----:B------:R-:W-:Y:S05]  /*3680*/  BRA.U !UP0, `(.L_x_15696) ;  /* 0x0000000108207547 */ /* 0x000fea000b800000 */
[----:B------:R-:W-:-:S09]  /*3690*/  UISETP.NE.AND UP0, UPT, UR4, 0x3, UPT ;  /* 0x000000030400788c */ /* 0x000fd2000bf05270 */
[----:B------:R-:W-:Y:S05]  /*36a0*/  BRA.U !UP0, `(.L_x_15697) ;  /* 0x0000000108107547 */ /* 0x000fea000b800000 */
[----:B------:R-:W-:-:S09]  /*36b0*/  UISETP.NE.AND UP0, UPT, UR4, 0x4, UPT ;  /* 0x000000040400788c */ /* 0x000fd2000bf05270 */
[----:B------:R-:W-:Y:S05]  /*36c0*/  BRA.U UP0, `(.L_x_15694) ;  /* 0x0000000900907547 */ /* 0x000fea000b800000 */
[----:B------:R1:W-:Y:S01]  /*36d0*/  STG.E.64 desc[UR36][R2.64], R4 ;  /* 0x0000000402007986 */ /* 0x0003e2000c101b24 */
[----:B------:R-:W-:Y:S05]  /*36e0*/  BRA `(.L_x_15695) ;  /* 0x0000000c001c7947 */ /* 0x000fea0003800000 */
.L_x_15697:
[----:B------:R1:W-:Y:S01]  /*36f0*/  STG.E desc[UR36][R2.64], R4 ;  /* 0x0000000402007986 */ /* 0x0003e2000c101924 */
[----:B------:R-:W-:Y:S05]  /*3700*/  BRA `(.L_x_15695) ;  /* 0x0000000c00147947 */ /* 0x000fea0003800000 */
.L_x_15696:
[----:B------:R1:W-:Y:S01]  /*3710*/  STG.E.U16 desc[UR36][R2.64], R4 ;  /* 0x0000000402007986 */ /* 0x0003e2000c101524 */
[----:B------:R-:W-:Y:S05]  /*3720*/  BRA `(.L_x_15695) ;  /* 0x0000000c000c7947 */ /* 0x000fea0003800000 */
.L_x_15691:
[----:B------:R-:W-:-:S09]  /*3730*/  UISETP.GT.AND UP0, UPT, UR4, 0x6, UPT ;  /* 0x000000060400788c */ /* 0x000fd2000bf04270 */
[----:B------:R-:W-:Y:S05]  /*3740*/  BRA.U UP0, `(.L_x_15698) ;  /* 0x00000001002c7547 */ /* 0x000fea000b800000 */
[----:B------:R-:W-:-:S09]  /*3750*/  UISETP.NE.AND UP0, UPT, UR4, 0x5, UPT ;  /* 0x000000050400788c */ /* 0x000fd2000bf05270 */
[----:B------:R-:W-:Y:S05]  /*3760*/  BRA.U !UP0, `(.L_x_15699) ;  /* 0x0000000108147547 */ /* 0x000fea000b800000 */
[----:B------:R-:W-:-:S09]  /*3770*/  UISETP.NE.AND UP0, UPT, UR4, 0x6, UPT ;  /* 0x000000060400788c */ /* 0x000fd2000bf05270 */
[----:B------:R-:W-:Y:S05]  /*3780*/  BRA.U UP0, `(.L_x_15694) ;  /* 0x0000000900607547 */ /* 0x000fea000b800000 */
[----:B------:R-:W1:Y:S02]  /*3790*/  I2F.S64 R5, R4 ;  /* 0x0000000400057312 */ /* 0x000e640000301400 */
[----:B-1----:R1:W-:Y:S01]  /*37a0*/  STG.E desc[UR36][R2.64], R5 ;  /* 0x0000000502007986 */ /* 0x0023e2000c101924 */
[----:B------:R-:W-:Y:S05]  /*37b0*/  BRA `(.L_x_15695) ;  /* 0x0000000800e87947 */ /* 0x000fea0003800000 */
.L_x_15699:
[----:B------:R-:W1:Y:S02]  /*37c0*/  I2F.S64 R0, R4 ;  /* 0x0000000400007312 */ /* 0x000e640000301400 */
[----:B-1----:R-:W-:-:S05]  /*37d0*/  F2FP.F16.F32.PACK_AB R0, RZ, R0 ;  /* 0x00000000ff00723e */ /* 0x002fca00000000ff */
[----:B------:R1:W-:Y:S01]  /*37e0*/  STG.E.U16 desc[UR36][R2.64], R0 ;  /* 0x0000000002007986 */ /* 0x0003e2000c101524 */
[----:B------:R-:W-:Y:S05]  /*37f0*/  BRA `(.L_x_15695) ;  /* 0x0000000800d87947 */ /* 0x000fea0003800000 */
.L_x_15698:
[----:B------:R-:W-:-:S09]  /*3800*/  UISETP.NE.AND UP0, UPT, UR4, 0x7, UPT ;  /* 0x000000070400788c */ /* 0x000fd2000bf05270 */
[----:B------:R-:W-:Y:S05]  /*3810*/  BRA.U !UP0, `(.L_x_15700) ;  /* 0x0000000108347547 */ /* 0x000fea000b800000 */
[----:B------:R-:W-:-:S09]  /*3820*/  UISETP.NE.AND UP0, UPT, UR4, 0x8, UPT ;  /* 0x000000080400788c */ /* 0x000fd2000bf05270 */
[----:B------:R-:W-:Y:S05]  /*3830*/  BRA.U !UP0, `(.L_x_15701) ;  /* 0x0000000108187547 */ /* 0x000fea000b800000 */
[----:B------:R-:W-:-:S09]  /*3840*/  UISETP.NE.AND UP0, UPT, UR4, 0x9, UPT ;  /* 0x000000090400788c */ /* 0x000fd2000bf05270 */
[----:B------:R-:W-:Y:S05]  /*3850*/  BRA.U UP0, `(.L_x_15694) ;  /* 0x00000009002c7547 */ /* 0x000fea000b800000 */
[----:B------:R-:W-:Y:S01]  /*3860*/  IMAD.MOV.U32 R7, RZ, RZ, RZ ;  /* 0x000000ffff077224 */ /* 0x000fe200078e00ff */
[----:B------:R-:W1:Y:S04]  /*3870*/  I2F.S64 R6, R4 ;  /* 0x0000000400067312 */ /* 0x000e680000301400 */
[----:B-1----:R1:W-:Y:S01]  /*3880*/  STG.E.64 desc[UR36][R2.64], R6 ;  /* 0x0000000602007986 */ /* 0x0023e2000c101b24 */
[----:B------:R-:W-:Y:S05]  /*3890*/  BRA `(.L_x_15695) ;  /* 0x0000000800b07947 */ /* 0x000fea0003800000 */
.L_x_15701:
[----:B------:R-:W1:Y:S02]  /*38a0*/  I2F.S64 R4, R4 ;  /* 0x0000000400047312 */ /* 0x000e640000301400 */
[----:B-1----:R-:W-:-:S04]  /*38b0*/  F2FP.F16.F32.PACK_AB R5, RZ, R4 ;  /* 0x00000004ff05723e */ /* 0x002fc800000000ff */
[----:B------:R-:W-:-:S05]  /*38c0*/  PRMT R5, R5, 0x5410, RZ ;  /* 0x0000541005057816 */ /* 0x000fca00000000ff */
[----:B------:R1:W-:Y:S01]  /*38d0*/  STG.E desc[UR36][R2.64], R5 ;  /* 0x0000000502007986 */ /* 0x0003e2000c101924 */
[----:B------:R-:W-:Y:S05]  /*38e0*/  BRA `(.L_x_15695) ;  /* 0x00000008009c7947 */ /* 0x000fea0003800000 */
.L_x_15700:
[----:B------:R-:W1:Y:S02]  /*38f0*/  I2F.F64.S64 R4, R4 ;  /* 0x0000000400047312 */ /* 0x000e640000301c00 */
[----:B-1----:R1:W-:Y:S01]  /*3900*/  STG.E.64 desc[UR36][R2.64], R4 ;  /* 0x0000000402007986 */ /* 0x0023e2000c101b24 */
[----:B------:R-:W-:Y:S05]  /*3910*/  BRA `(.L_x_15695) ;  /* 0x0000000800907947 */ /* 0x000fea0003800000 */
.L_x_15690:
        /* <DEDUP_REMOVED lines=8> */
[----:B------:R-:W-:-:S04]  /*39a0*/  ISETP.NE.U32.AND P0, PT, R4, RZ, PT ;  /* 0x000000ff0400720c */ /* 0x000fc80003f05070 */
[----:B------:R-:W-:-:S04]  /*39b0*/  ISETP.NE.AND.EX P0, PT, R5, RZ, PT, P0 ;  /* 0x000000ff0500720c */ /* 0x000fc80003f05300 */
[----:B------:R-:W-:-:S05]  /*39c0*/  SEL R5, RZ, 0x1, !P0 ;  /* 0x00000001ff057807 */ /* 0x000fca0004000000 */
[----:B------:R1:W-:Y:S01]  /*39d0*/  STG.E.U8 desc[UR36][R2.64], R5 ;  /* 0x0000000502007986 */ /* 0x0003e2000c101124 */
[----:B------:R-:W-:Y:S05]  /*39e0*/  BRA `(.L_x_15695) ;  /* 0x00000008005c7947 */ /* 0x000fea0003800000 */
.L_x_15704:
[----:B------:R-:W-:Y:S01]  /*39f0*/  CS2R R6, SRZ ;  /* 0x0000000000067805 */ /* 0x000fe2000001ff00 */
[----:B------:R-:W1:Y:S04]  /*3a00*/  I2F.F64.S64 R4, R4 ;  /* 0x0000000400047312 */ /* 0x000e680000301c00 */
[----:B-1----:R4:W-:Y:S01]  /*3a10*/  STG.E.128 desc[UR36][R2.64], R4 ;  /* 0x0000000402007986 */ /* 0x0029e2000c101d24 */
[----:B------:R-:W-:Y:S05]  /*3a20*/  BRA `(.L_x_15695) ;  /* 0x00000008004c7947 */ /* 0x000fea0003800000 */
.L_x_15703:
[----:B------:R-:W-:-:S09]  /*3a30*/  UISETP.NE.AND UP0, UPT, UR4, 0xf, UPT ;  /* 0x0000000f0400788c */ /* 0x000fd2000bf05270 */
[----:B------:R-:W-:Y:S05]  /*3a40*/  BRA.U !UP0, `(.L_x_15705) ;  /* 0x0000000108a07547 */ /* 0x000fea000b800000 */
[----:B------:R-:W-:-:S09]  /*3a50*/  UISETP.NE.AND UP0, UPT, UR4, 0x17, UPT ;  /* 0x000000170400788c */ /* 0x000fd2000bf05270 */
[----:B------:R-:W-:Y:S05]  /*3a60*/  BRA.U !UP0, `(.L_x_15706) ;  /* 0x00000001084c7547 */ /* 0x000fea000b800000 */
[----:B------:R-:W-:-:S09]  /*3a70*/  UISETP.NE.AND UP0, UPT, UR4, 0x18, UPT ;  /* 0x000000180400788c */ /* 0x000fd2000bf05270 */
[----:B------:R-:W-:Y:S05]  /*3a80*/  BRA.U UP0, `(.L_x_15694) ;  /* 0x0000000500a07547 */ /* 0x000fea000b800000 */
[----:B------:R-:W1:Y:S01]  /*3a90*/  I2F.S64 R5, R4 ;  /* 0x0000000400057312 */ /* 0x000e620000301400 */
[----:B------:R-:W-:Y:S01]  /*3aa0*/  BSSY.RECONVERGENT B0, `(.L_x_15707) ;  /* 0x000000c000007945 */ /* 0x000fe20003800200 */
[----:B-1----:R-:W-:Y:S01]  /*3ab0*/  LOP3.LUT R6, R5, 0x7fffffff, RZ, 0xc0, !PT ;  /* 0x7fffffff05067812 */ /* 0x002fe200078ec0ff */
[----:B------:R-:W-:Y:S01]  /*3ac0*/  IMAD.MOV.U32 R0, RZ, RZ, 0x7f ;  /* 0x0000007fff007424 */ /* 0x000fe200078e00ff */
        /* <DEDUP_REMOVED lines=9> */
.L_x_15708:
[----:B------:R-:W-:Y:S05]  /*3b60*/  BSYNC.RECONVERGENT B0 ;  /* 0x0000000000007941 */ /* 0x000fea0003800200 */
.L_x_15707:
[----:B------:R-:W-:-:S05]  /*3b70*/  LOP3.LUT R7, R0, 0x80, R7, 0xf8, !PT ;  /* 0x0000008000077812 */ /* 0x000fca00078ef807 */
[----:B------:R1:W-:Y:S01]  /*3b80*/  STG.E.U8 desc[UR36][R2.64], R7 ;  /* 0x0000000702007986 */ /* 0x0003e2000c101124 */
[----:B------:R-:W-:Y:S05]  /*3b90*/  BRA `(.L_x_15695) ;  /* 0x0000000400f07947 */ /* 0x000fea0003800000 */
.L_x_15706:
[----:B------:R-:W1:Y:S01]  /*3ba0*/  I2F.S64 R5, R4 ;  /* 0x0000000400057312 */ /* 0x000e620000301400 */
[----:B------:R-:W-:Y:S01]  /*3bb0*/  BSSY.RECONVERGENT B0, `(.L_x_15709) ;  /* 0x000000e000007945 */ /* 0x000fe20003800200 */
[----:B-1----:R-:W-:Y:S02]  /*3bc0*/  LOP3.LUT R6, R5, 0x7fffffff, RZ, 0xc0, !PT ;  /* 0x7fffffff05067812 */ /* 0x002fe400078ec0ff */
        /* <DEDUP_REMOVED lines=12> */
.L_x_15710:
[----:B------:R-:W-:Y:S05]  /*3c90*/  BSYNC.RECONVERGENT B0 ;  /* 0x0000000000007941 */ /* 0x000fea0003800200 */
.L_x_15709:
[----:B------:R-:W-:-:S05]  /*3ca0*/  LOP3.LUT R7, R0, 0x80, R7, 0xf8, !PT ;  /* 0x0000008000077812 */ /* 0x000fca00078ef807 */
[----:B------:R2:W-:Y:S01]  /*3cb0*/  STG.E.U8 desc[UR36][R2.64], R7 ;  /* 0x0000000702007986 */ /* 0x0005e2000c101124 */
[----:B------:R-:W-:Y:S05]  /*3cc0*/  BRA `(.L_x_15695) ;  /* 0x0000000400a47947 */ /* 0x000fea0003800000 */
.L_x_15705:
[----:B------:R-:W1:Y:S02]  /*3cd0*/  I2F.S64 R0, R4 ;  /* 0x0000000400007312 */ /* 0x000e640000301400 */
[----:B-1----:R-:W-:-:S05]  /*3ce0*/  F2FP.BF16.F32.PACK_AB R0, RZ, R0 ;  /* 0x00000000ff00723e */ /* 0x002fca00000010ff */
[----:B------:R3:W-:Y:S01]  /*3cf0*/  STG.E.U16 desc[UR36][R2.64], R0 ;  /* 0x0000000002007986 */ /* 0x0007e2000c101524 */
[----:B------:R-:W-:Y:S05]  /*3d00*/  BRA `(.L_x_15695) ;  /* 0x0000000400947947 */ /* 0x000fea0003800000 */
.L_x_15702:
        /* <DEDUP_REMOVED lines=10> */
.L_x_15713:
[----:B------:R-:W1:Y:S01]  /*3db0*/  I2F.S64 R5, R4 ;  /* 0x0000000400057312 */ /* 0x000e620000301400 */
[----:B------:R-:W-:Y:S01]  /*3dc0*/  BSSY.RECONVERGENT B0, `(.L_x_15714) ;  /* 0x0000014000007945 */ /* 0x000fe20003800200 */
[----:B-1----:R-:W-:Y:S01]  /*3dd0*/  LOP3.LUT R6, R5, 0x7fffffff, RZ, 0xc0, !PT ;  /* 0x7fffffff05067812 */ /* 0x002fe200078ec0ff */
[----:B------:R-:W-:-:S03]  /*3de0*/  IMAD.MOV.U32 R0, RZ, RZ, 0x80 ;  /* 0x00000080ff007424 */ /* 0x000fc600078e00ff */
        /* <DEDUP_REMOVED lines=9> */
.L_x_15716:
[----:B------:R-:W-:-:S04]  /*3e80*/  SHF.R.U32.HI R0, RZ, 0x14, R5 ;  /* 0x00000014ff007819 */ /* 0x000fc80000011605 */
[----:B------:R-:W-:-:S04]  /*3e90*/  LOP3.LUT R0, R0, 0x1, RZ, 0xc0, !PT ;  /* 0x0000000100007812 */ /* 0x000fc800078ec0ff */
[----:B------:R-:W-:-:S04]  /*3ea0*/  IADD3 R0, PT, PT, R5, 0x487ffff, R0 ;  /* 0x0487ffff05007810 */ /* 0x000fc80007ffe000 */
[----:B------:R-:W-:-:S04]  /*3eb0*/  SHF.R.U32.HI R0, RZ, 0x14, R0 ;  /* 0x00000014ff007819 */ /* 0x000fc80000011600 */
[----:B------:R-:W-:-:S07]  /*3ec0*/  LOP3.LUT R4, R0, 0xff, RZ, 0xc0, !PT ;  /* 0x000000ff00047812 */ /* 0x000fce00078ec0ff */
.L_x_15717:
[----:B------:R-:W-:-:S04]  /*3ed0*/  SHF.R.U32.HI R5, RZ, 0x18, R5 ;  /* 0x00000018ff057819 */ /* 0x000fc80000011605 */
[----:B------:R-:W-:-:S04]  /*3ee0*/  LOP3.LUT R4, R4, 0x80, R5, 0xf8, !PT ;  /* 0x0000008004047812 */ /* 0x000fc800078ef805 */
[----:B------:R-:W-:-:S07]  /*3ef0*/  PRMT R0, R4, 0x7610, R0 ;  /* 0x0000761004007816 */ /* 0x000fce0000000000 */
.L_x_15715:
[----:B------:R-:W-:Y:S05]  /*3f00*/  BSYNC.RECONVERGENT B0 ;  /* 0x0000000000007941 */ /* 0x000fea0003800200 */
.L_x_15714:
[----:B------:R1:W-:Y:S01]  /*3f10*/  STG.E.U8 desc[UR36][R2.64], R0 ;  /* 0x0000000002007986 */ /* 0x0003e2000c101124 */
[----:B------:R-:W-:Y:S05]  /*3f20*/  BRA `(.L_x_15695) ;  /* 0x00000004000c7947 */ /* 0x000fea0003800000 */
.L_x_15712:
        /* <DEDUP_REMOVED lines=13> */
.L_x_15720:
[----:B------:R-:W-:-:S04]  /*4000*/  SHF.R.U32.HI R0, RZ, 0x15, R5 ;  /* 0x00000015ff007819 */ /* 0x000fc80000011605 */
[----:B------:R-:W-:-:S04]  /*4010*/  LOP3.LUT R0, R0, 0x1, RZ, 0xc0, !PT ;  /* 0x0000000100007812 */ /* 0x000fc800078ec0ff */
[----:B------:R-:W-:-:S04]  /*4020*/  IADD3 R0, PT, PT, R5, 0x88fffff, R0 ;  /* 0x088fffff05007810 */ /* 0x000fc80007ffe000 */
[----:B------:R-:W-:-:S04]  /*4030*/  SHF.R.U32.HI R0, RZ, 0x15, R0 ;  /* 0x00000015ff007819 */ /* 0x000fc80000011600 */
[----:B------:R-:W-:-:S07]  /*4040*/  LOP3.LUT R4, R0, 0xff, RZ, 0xc0, !PT ;  /* 0x000000ff00047812 */ /* 0x000fce00078ec0ff */
.L_x_15721:
[----:B------:R-:W-:-:S04]  /*4050*/  SHF.R.U32.HI R5, RZ, 0x18, R5 ;  /* 0x00000018ff057819 */ /* 0x000fc80000011605 */
[----:B------:R-:W-:-:S04]  /*4060*/  LOP3.LUT R4, R4, 0x80, R5, 0xf8, !PT ;  /* 0x0000008004047812 */ /* 0x000fc800078ef805 */
[----:B------:R-:W-:-:S07]  /*4070*/  PRMT R0, R4, 0x7610, R0 ;  /* 0x0000761004007816 */ /* 0x000fce0000000000 */
.L_x_15719:
[----:B------:R-:W-:Y:S05]  /*4080*/  BSYNC.RECONVERGENT B0 ;  /* 0x0000000000007941 */ /* 0x000fea0003800200 */
.L_x_15718:
[----:B------:R1:W-:Y:S01]  /*4090*/  STG.E.U8 desc[UR36][R2.64], R0 ;  /* 0x0000000002007986 */ /* 0x0003e2000c101124 */
[----:B------:R-:W-:Y:S05]  /*40a0*/  BRA `(.L_x_15695) ;  /* 0x0000000000ac7947 */ /* 0x000fea0003800000 */
.L_x_15711:
[----:B------:R-:W-:-:S09]  /*40b0*/  UISETP.NE.AND UP0, UPT, UR4, 0x1c, UPT ;  /* 0x0000001c0400788c */ /* 0x000fd2000bf05270 */
[----:B------:R-:W-:Y:S05]  /*40c0*/  BRA.U !UP0, `(.L_x_15722) ;  /* 0x0000000108a07547 */ /* 0x000fea000b800000 */
[----:B------:R-:W-:-:S09]  /*40d0*/  UISETP.NE.AND UP0, UPT, UR4, 0x1d, UPT ;  /* 0x0000001d0400788c */ /* 0x000fd2000bf05270 */
[----:B------:R-:W-:Y:S05]  /*40e0*/  BRA.U !UP0, `(.L_x_15723) ;  /* 0x0000000108907547 */ /* 0x000fea000b800000 */
[----:B------:R-:W-:-:S09]  /*40f0*/  UISETP.NE.AND UP0, UPT, UR4, 0x2c, UPT ;  /* 0x0000002c0400788c */ /* 0x000fd2000bf05270 */
[----:B------:R-:W-:Y:S05]  /*4100*/  BRA.U !UP0, `(.L_x_15724) ;  /* 0x0000000108447547 */ /* 0x000fea000b800000 */
.L_x_15694:
[----:B------:R-:W-:Y:S01]  /*4110*/  MOV R2, 0x0 ;  /* 0x0000000000027802 */ /* 0x000fe20000000f00 */
[----:B------:R-:W1:Y:S01]  /*4120*/  LDCU.64 UR6, c[0x4][0x178] ;  /* 0x01002f00ff0677ac */ /* 0x000e620008000a00 */
[----:B------:R-:W-:Y:S02]  /*4130*/  HFMA2 R8, -RZ, RZ, 0, 6.020069122314453125e-06 ;  /* 0x00000065ff087431 */ /* 0x000fe400000001ff */
[----:B------:R-:W-:Y:S01]  /*4140*/  IMAD.MOV.U32 R12, RZ, RZ, 0x1 ;  /* 0x00000001ff0c7424 */ /* 0x000fe200078e00ff */
[----:B------:R-:W2:Y:S01]  /*4150*/  LDCU.64 UR8, c[0x4][0x180] ;  /* 0x01003000ff0877ac */ /* 0x000ea20008000a00 */
[----:B------:R-:W3:Y:S01]  /*4160*/  LDC.64 R2, c[0x4][R2] ;  /* 0x0100000002027b82 */ /* 0x000ee20000000a00 */
[----:B------:R-:W-:Y:S01]  /*4170*/  IMAD.MOV.U32 R13, RZ, RZ, RZ ;  /* 0x000000ffff0d7224 */ /* 0x000fe200078e00ff */
[----:B------:R-:W4:Y:S01]  /*4180*/  LDCU.64 UR4, c[0x4][0x40] ;  /* 0x01000800ff0477ac */ /* 0x000f220008000a00 */
[----:B-1----:R-:W-:Y:S01]  /*4190*/  MOV R4, UR6 ;  /* 0x0000000600047c02 */ /* 0x002fe20008000f00 */
[----:B------:R-:W-:-:S02]  /*41a0*/  IMAD.U32 R5, RZ, RZ, UR7 ;  /* 0x00000007ff057e24 */ /* 0x000fc4000f8e00ff */
[----:B--2---:R-:W-:Y:S01]  /*41b0*/  IMAD.U32 R6, RZ, RZ, UR8 ;  /* 0x00000008ff067e24 */ /* 0x004fe2000f8e00ff */
[----:B------:R-:W-:Y:S01]  /*41c0*/  MOV R7, UR9 ;  /* 0x0000000900077c02 */ /* 0x000fe20008000f00 */
[----:B----4-:R-:W-:Y:S02]  /*41d0*/  IMAD.U32 R10, RZ, RZ, UR4 ;  /* 0x00000004ff0a7e24 */ /* 0x010fe4000f8e00ff */
[----:B------:R-:W-:-:S07]  /*41e0*/  IMAD.U32 R11, RZ, RZ, UR5 ;  /* 0x00000005ff0b7e24 */ /* 0x000fce000f8e00ff */
[----:B------:R-:W-:-:S07]  /*41f0*/  LEPC R20, `(.L_x_15725) ;  /* 0x000000001014794e */ /* 0x000fce0000000000 */
[----:B0--3--:R-:W-:Y:S05]  /*4200*/  CALL.ABS.NOINC R2 ;  /* 0x0000000002007343 */ /* 0x009fea0003c00000 */
.L_x_15725:
[----:B------:R-:W-:Y:S05]  /*4210*/  BRA `(.L_x_15695) ;  /* 0x0000000000507947 */ /* 0x000fea0003800000 */
.L_x_15724:
[----:B------:R-:W1:Y:S02]  /*4220*/  I2F.S64 R4, R4 ;  /* 0x0000000400047312 */ /* 0x000e640000301400 */
[----:B-1----:R-:W-:-:S04]  /*4230*/  SHF.R.U32.HI R6, RZ, 0x17, R4 ;  /* 0x00000017ff067819 */ /* 0x002fc80000011604 */
[----:B------:R-:W-:-:S04]  /*4240*/  LOP3.LUT R7, R6, 0xff, RZ, 0xc0, !PT ;  /* 0x000000ff06077812 */ /* 0x000fc800078ec0ff */
[----:B------:R-:W-:-:S13]  /*4250*/  ISETP.NE.AND P2, PT, R7, 0xff, PT ;  /* 0x000000ff0700780c */ /* 0x000fda0003f45270 */
[--C-:B------:R-:W-:Y:S02]  /*4260*/  @P2 SHF.R.U32.HI R0, RZ, 0x16, R4.reuse ;  /* 0x00000016ff002819 */ /* 0x100fe40000011604 */
[----:B------:R-:W-:Y:S01]  /*4270*/  @P2 LOP3.LUT P0, RZ, R7, 0x3fffff, R4, 0xf8, !PT ;  /* 0x003fffff07ff2812 */ /* 0x000fe2000780f804 */
[----:B------:R-:W-:Y:S01]  /*4280*/  @P2 VIADD R4, R6, 0x1 ;  /* 0x0000000106042836 */ /* 0x000fe20000000000 */
[----:B------:R-:W-:-:S04]  /*4290*/  @P2 LOP3.LUT R0, R0, 0x1, RZ, 0xc0, !PT ;  /* 0x0000000100002812 */ /* 0x000fc800078ec0ff */
[----:B------:R-:W-:Y:S01]  /*42a0*/  @P2 ISETP.EQ.U32.AND P1, PT, R0, 0x1, P0 ;  /* 0x000000010000280c */ /* 0x000fe20000722070 */
[----:B------:R-:W-:Y:S01]  /*42b0*/  HFMA2 R0, -RZ, RZ, 0, 1.5199184417724609375e-05 ;  /* 0x000000ffff007431 */ /* 0x000fe200000001ff */
[----:B------:R-:W-:Y:S02]  /*42c0*/  PLOP3.LUT P0, PT, PT, PT, PT, 0x80, 0x8 ;  /* 0x000000000008781c */ /* 0x000fe40003f0f070 */
[----:B------:R-:W-:Y:S02]  /*42d0*/  @P2 PLOP3.LUT P0, PT, P1, PT, PT, 0x80, 0x8 ;  /* 0x000000000008281c */ /* 0x000fe40000f0f070 */
[----:B------:R-:W-:-:S11]  /*42e0*/  PRMT R5, R0, 0x7610, R5 ;  /* 0x0000761000057816 */ /* 0x000fd60000000005 */
[----:B------:R-:W-:-:S05]  /*42f0*/  @!P0 IMAD.MOV R4, RZ, RZ, R6 ;  /* 0x000000ffff048224 */ /* 0x000fca00078e0206 */
[----:B------:R-:W-:-:S05]  /*4300*/  @P2 MOV R5, R4 ;  /* 0x0000000400052202 */ /* 0x000fca0000000f00 */
[----:B------:R1:W-:Y:S01]  /*4310*/  STG.E.U8 desc[UR36][R2.64], R5 ;  /* 0x0000000502007986 */ /* 0x0003e2000c101124 */
[----:B------:R-:W-:Y:S05]  /*4320*/  BRA `(.L_x_15695) ;  /* 0x00000000000c7947 */ /* 0x000fea0003800000 */
.L_x_15723:
[----:B------:R1:W-:Y:S01]  /*4330*/  STG.E.64 desc[UR36][R2.64], R4 ;  /* 0x0000000402007986 */ /* 0x0003e2000c101b24 */
[----:B------:R-:W-:Y:S05]  /*4340*/  BRA `(.L_x_15695) ;  /* 0x0000000000047947 */ /* 0x000fea0003800000 */
.L_x_15722:
[----:B------:R1:W-:Y:S02]  /*4350*/  STG.E desc[UR36][R2.64], R4 ;  /* 0x0000000402007986 */ /* 0x0003e4000c101924 */
.L_x_15695:
[----:B------:R-:W-:-:S07]  /*4360*/  VIADD R25, R25, 0x80 ;  /* 0x0000008019197836 */ /* 0x000fce0000000000 */
.L_x_15618:
[----:B0-----:R-:W0:Y:S02]  /*4370*/  LDCU UR4, c[0x0][0x380] ;  /* 0x00007000ff0477ac */ /* 0x001e240008000800 */
[----:B0-----:R-:W-:-:S13]  /*4380*/  ISETP.GE.AND P0, PT, R25, UR4, PT ;  /* 0x0000000419007c0c */ /* 0x001fda000bf06270 */
[----:B-1234-:R-:W-:Y:S05]  /*4390*/  @P0 BRA `(.L_x_15726) ;  /* 0x0000004000a80947 */ /* 0x01efea0003800000 */
[----:B------:R-:W0:Y:S01]  /*43a0*/  LDCU UR4, c[0x0][0x388] ;  /* 0x00007100ff0477ac */ /* 0x000e220008000800 */
[----:B------:R-:W-:Y:S01]  /*43b0*/  CS2R R16, SRZ ;  /* 0x0000000000107805 */ /* 0x000fe2000001ff00 */
[----:B------:R-:W-:Y:S01]  /*43c0*/  IMAD.MOV.U32 R0, RZ, RZ, RZ ;  /* 0x000000ffff007224 */ /* 0x000fe200078e00ff */
[----:B0-----:R-:W-:-:S09]  /*43d0*/  UISETP.NE.AND UP0, UPT, UR4, URZ, UPT ;  /* 0x000000ff0400728c */ /* 0x001fd2000bf05270 */
[----:B------:R-:W-:Y:S05]  /*43e0*/  BRA.U !UP0, `(.L_x_15727) ;  /* 0x0000001508d47547 */ /* 0x000fea000b800000 */
[----:B------:R-:W0:Y:S01]  /*43f0*/  LDCU.64 UR4, c[0x0][0x390] ;  /* 0x00007200ff0477ac */ /* 0x000e220008000a00 */
[----:B------:R-:W-:Y:S02]  /*4400*/  HFMA2 R2, -RZ, RZ, 0, 0 ;  /* 0x00000000ff027431 */ /* 0x000fe400000001ff */
[----:B------:R-:W-:Y:S01]  /*4410*/  IMAD.MOV.U32 R3, RZ, RZ, R25 ;  /* 0x000000ffff037224 */ /* 0x000fe200078e0019 */
        /* <DEDUP_REMOVED lines=14> */
[----:B------:R-:W-:Y:S01]  /*4500*/  IMAD.MOV.U32 R3, RZ, RZ, R5 ;  /* 0x000000ffff037224 */ /* 0x000fe200078e0005 */
        /* <DEDUP_REMOVED lines=14> */
[----:B------:R-:W-:Y:S01]  /*45f0*/  IMAD.MOV.U32 R3, RZ, RZ, R4 ;  /* 0x000000ffff037224 */ /* 0x000fe200078e0004 */
        /* <DEDUP_REMOVED lines=13> */
[----:B------:R-:W-:Y:S02]  /*46d0*/  HFMA2 R2, -RZ, RZ, 0, 0 ;  /* 0x00000000ff027431 */ /* 0x000fe400000001ff */
        /* <DEDUP_REMOVED lines=44> */
[----:B------:R-:W-:Y:S02]  /*49a0*/  HFMA2 R2, -RZ, RZ, 0, 0 ;  /* 0x00000000ff027431 */ /* 0x000fe400000001ff */
        /* <DEDUP_REMOVED lines=281> */
.L_x_15727:
        /* <DEDUP_REMOVED lines=17> */
.L_x_15731:
[----:B------:R1:W5:Y:S01]  /*5c50*/  LDG.E.U8 R10, desc[UR36][R2.64] ;  /* 0x00000024020a7981 */ /* 0x000362000c1e1100 */
[----:B------:R-:W-:Y:S01]  /*5c60*/  IMAD.MOV.U32 R11, RZ, RZ, RZ ;  /* 0x000000ffff0b7224 */ /* 0x000fe200078e00ff */
[----:B------:R-:W-:Y:S06]  /*5c70*/  BRA `(.L_x_15733) ;  /* 0x0000000c00407947 */ /* 0x000fec0003800000 */
.L_x_15730:
        /* <DEDUP_REMOVED lines=8> */
.L_x_15735:
[----:B------:R-:W2:Y:S02]  /*5d00*/  LDG.E R10, desc[UR36][R2.64] ;  /* 0x00000024020a7981 */ /* 0x000ea4000c1e1900 */
[----:B--2---:R-:W-:Y:S01]  /*5d10*/  SHF.R.S32.HI R11, RZ, 0x1f, R10 ;  /* 0x0000001fff0b7819 */ /* 0x004fe2000001140a */
[----:B------:R-:W-:Y:S06]  /*5d20*/  BRA `(.L_x_15733) ;  /* 0x0000000c00147947 */ /* 0x000fec0003800000 */
.L_x_15734:
[----:B------:R-:W2:Y:S02]  /*5d30*/  LDG.E.S16 R10, desc[UR36][R2.64] ;  /* 0x00000024020a7981 */ /* 0x000ea4000c1e1700 */
[----:B--2---:R-:W-:Y:S01]  /*5d40*/  SHF.R.S32.HI R11, RZ, 0x1f, R10 ;  /* 0x0000001fff0b7819 */ /* 0x004fe2000001140a */
[----:B------:R-:W-:Y:S06]  /*5d50*/  BRA `(.L_x_15733) ;  /* 0x0000000c00087947 */ /* 0x000fec0003800000 */
.L_x_15729:
[----:B------:R-:W-:-:S09]  /*5d60*/  UISETP.GT.AND UP0, UPT, UR4, 0x6, UPT ;  /* 0x000000060400788c */ /* 0x000fd2000bf04270 */
[----:B------:R-:W-:Y:S05]  /*5d70*/  BRA.U UP0, `(.L_x_15736) ;  /* 0x00000001002c7547 */ /* 0x000fea000b800000 */
[----:B------:R-:W-:-:S09]  /*5d80*/  UISETP.NE.AND UP0, UPT, UR4, 0x5, UPT ;  /* 0x000000050400788c */ /* 0x000fd2000bf05270 */
[----:B------:R-:W-:Y:S05]  /*5d90*/  BRA.U !UP0, `(.L_x_15737) ;  /* 0x0000000108147547 */ /* 0x000fea000b800000 */
[----:B------:R-:W-:-:S09]  /*5da0*/  UISETP.NE.AND UP0, UPT, UR4, 0x6, UPT ;  /* 0x000000060400788c */ /* 0x000fd2000bf05270 */
[----:B------:R-:W-:Y:S05]  /*5db0*/  BRA.U UP0, `(.L_x_15732) ;  /* 0x0000000900987547 */ /* 0x000fea000b800000 */
[----:B------:R-:W2:Y:S02]  /*5dc0*/  LDG.E R2, desc[UR36][R2.64] ;  /* 0x0000002402027981 */ /* 0x000ea4000c1e1900 */
[----:B--2---:R2:W3:Y:S02]  /*5dd0*/  F2I.S64.TRUNC R10, R2 ;  /* 0x00000002000a7311 */ /* 0x0044e4000020d900 */
[----:B--23--:R-:W-:Y:S05]  /*5de0*/  BRA `(.L_x_15733) ;  /* 0x0000000800e47947 */ /* 0x00cfea0003800000 */
.L_x_15737:
[----:B------:R-:W2:Y:S02]  /*5df0*/  LDG.E.U16 R2, desc[UR36][R2.64] ;  /* 0x0000002402027981 */ /* 0x000ea4000c1e1500 */
[----:B--2---:R-:W-:-:S06]  /*5e00*/  HADD2.F32 R10, -RZ, R2.H0_H0 ;  /* 0x20000002ff0a7230 */ /* 0x004fcc0000004100 */
[----:B------:R-:W2:Y:S02]  /*5e10*/  F2I.S64.TRUNC R10, R10 ;  /* 0x0000000a000a7311 */ /* 0x000ea4000020d900 */
[----:B--2---:R-:W-:Y:S05]  /*5e20*/  BRA `(.L_x_15733) ;  /* 0x0000000800d47947 */ /* 0x004fea0003800000 */
.L_x_15736:
[----:B------:R-:W-:-:S09]  /*5e30*/  UISETP.NE.AND UP0, UPT, UR4, 0x7, UPT ;  /* 0x000000070400788c */ /* 0x000fd2000bf05270 */
[----:B------:R-:W-:Y:S05]  /*5e40*/  BRA.U !UP0, `(.L_x_15738) ;  /* 0x00000001082c7547 */ /* 0x000fea000b800000 */
[----:B------:R-:W-:-:S09]  /*5e50*/  UISETP.NE.AND UP0, UPT, UR4, 0x8, UPT ;  /* 0x000000080400788c */ /* 0x000fd2000bf05270 */
[----:B------:R-:W-:Y:S05]  /*5e60*/  BRA.U !UP0, `(.L_x_15739) ;  /* 0x0000000108147547 */ /* 0x000fea000b800000 */
[----:B------:R-:W-:-:S09]  /*5e70*/  UISETP.NE.AND UP0, UPT, UR4, 0x9, UPT ;  /* 0x000000090400788c */ /* 0x000fd2000bf05270 */
[----:B------:R-:W-:Y:S05]  /*5e80*/  BRA.U UP0, `(.L_x_15732) ;  /* 0x0000000900647547 */ /* 0x000fea000b800000 */
[----:B------:R-:W2:Y:S02]  /*5e90*/  LDG.E R2, desc[UR36][R2.64] ;  /* 0x0000002402027981 */ /* 0x000ea4000c1e1900 */
[----:B--2---:R2:W3:Y:S02]  /*5ea0*/  F2I.S64.TRUNC R10, R2 ;  /* 0x00000002000a7311 */ /* 0x0044e4000020d900 */
[----:B--23--:R-:W-:Y:S05]  /*5eb0*/  BRA `(.L_x_15733) ;  /* 0x0000000800b07947 */ /* 0x00cfea0003800000 */
.L_x_15739:
[----:B------:R-:W2:Y:S02]  /*5ec0*/  LDG.E.U16 R2, desc[UR36][R2.64] ;  /* 0x0000002402027981 */ /* 0x000ea4000c1e1500 */
[----:B--2---:R-:W-:-:S06]  /*5ed0*/  HADD2.F32 R10, -RZ, R2.H0_H0 ;  /* 0x20000002ff0a7230 */ /* 0x004fcc0000004100 */
[----:B------:R-:W2:Y:S02]  /*5ee0*/  F2I.S64.TRUNC R10, R10 ;  /* 0x0000000a000a7311 */ /* 0x000ea4000020d900 */
[----:B--2---:R-:W-:Y:S05]  /*5ef0*/  BRA `(.L_x_15733) ;  /* 0x0000000800a07947 */ /* 0x004fea0003800000 */
.L_x_15738:
[----:B------:R-:W2:Y:S02]  /*5f00*/  LDG.E.64 R2, desc[UR36][R2.64] ;  /* 0x0000002402027981 */ /* 0x000ea4000c1e1b00 */
[----:B--2---:R2:W3:Y:S02]  /*5f10*/  F2I.S64.F64.TRUNC R10, R2 ;  /* 0x00000002000a7311 */ /* 0x0044e4000030d900 */
[----:B--23--:R-:W-:Y:S05]  /*5f20*/  BRA `(.L_x_15733) ;  /* 0x0000000800947947 */ /* 0x00cfea0003800000 */
.L_x_15728:
        /* <DEDUP_REMOVED lines=13> */
.L_x_15742:
[----:B------:R-:W2:Y:S02]  /*6000*/  LDG.E.64 R2, desc[UR36][R2.64] ;  /* 0x0000002402027981 */ /* 0x000ea4000c1e1b00 */
[----:B--2---:R2:W3:Y:S02]  /*6010*/  F2I.S64.F64.TRUNC R10, R2 ;  /* 0x00000002000a7311 */ /* 0x0044e4000030d900 */
[----:B--23--:R-:W-:Y:S05]  /*6020*/  BRA `(.L_x_15733) ;  /* 0x0000000800547947 */ /* 0x00cfea0003800000 */
.L_x_15741:
        /* <DEDUP_REMOVED lines=24> */
[----:B------:R2:W3:Y:S02]  /*61b0*/  F2I.S64.TRUNC R10, R5 ;  /* 0x00000005000a7311 */ /* 0x0004e4000020d900 */
[----:B--23--:R-:W-:Y:S05]  /*61c0*/  BRA `(.L_x_15733) ;  /* 0x0000000400ec7947 */ /* 0x00cfea0003800000 */
.L_x_15744:
        /* <DEDUP_REMOVED lines=11> */
[----:B------:R2:W3:Y:S02]  /*6280*/  F2I.S64.TRUNC R10, R0 ;  /* 0x00000000000a7311 */ /* 0x0004e4000020d900 */
[----:B--23--:R-:W-:Y:S05]  /*6290*/  BRA `(.L_x_15733) ;  /* 0x0000000400b87947 */ /* 0x00cfea0003800000 */
.L_x_15743:
[----:B------:R-:W2:Y:S02]  /*62a0*/  LDG.E.U16 R10, desc[UR36][R2.64] ;  /* 0x00000024020a7981 */ /* 0x000ea4000c1e1500 */
[----:B--2---:R-:W-:-:S06]  /*62b0*/  SHF.L.U32 R10, R10, 0x10, RZ ;  /* 0x000000100a0a7819 */ /* 0x004fcc00000006ff */
[----:B------:R-:W2:Y:S02]  /*62c0*/  F2I.S64.TRUNC R10, R10 ;  /* 0x0000000a000a7311 */ /* 0x000ea4000020d900 */
[----:B--2---:R-:W-:Y:S05]  /*62d0*/  BRA `(.L_x_15733) ;  /* 0x0000000400a87947 */ /* 0x004fea0003800000 */
.L_x_15740:
        /* <DEDUP_REMOVED lines=11> */
.L_x_15747:
        /* <DEDUP_REMOVED lines=21> */
.L_x_15751:
[----:B------:R-:W-:Y:S05]  /*64e0*/  BSYNC.RECONVERGENT B1 ;  /* 0x0000000000017941 */ /* 0x000fea0003800200 */
.L_x_15750:
[----:B------:R-:W-:Y:S02]  /*64f0*/  SHF.L.U32 R0, R0, 0x14, RZ ;  /* 0x0000001400007819 */ /* 0x000fe400000006ff */
[----:B------:R-:W-:-:S04]  /*6500*/  LEA R2, R2, 0x3b800000, 0x17 ;  /* 0x3b80000002027811 */ /* 0x000fc800078eb8ff */
[----:B------:R-:W-:-:S07]  /*6510*/  LOP3.LUT R10, R2, R0, R7, 0xfe, !PT ;  /* 0x00000000020a7212 */ /* 0x000fce00078efe07 */
.L_x_15749:
[----:B------:R-:W-:Y:S05]  /*6520*/  BSYNC.RECONVERGENT B0 ;  /* 0x0000000000007941 */ /* 0x000fea0003800200 */
.L_x_15748:
[----:B------:R-:W4:Y:S02]  /*6530*/  F2I.S64.TRUNC R10, R10 ;  /* 0x0000000a000a7311 */ /* 0x000f24000020d900 */
[----:B----4-:R-:W-:Y:S05]  /*6540*/  BRA `(.L_x_15733) ;  /* 0x00000004000c7947 */ /* 0x010fea0003800000 */
.L_x_15746:
        /* <DEDUP_REMOVED lines=21> */
.L_x_15755:
[----:B------:R-:W-:Y:S05]  /*66a0*/  BSYNC.RECONVERGENT B1 ;  /* 0x0000000000017941 */ /* 0x000fea0003800200 */
.L_x_15754:
[----:B------:R-:W-:Y:S01]  /*66b0*/  IMAD.SHL.U32 R0, R0, 0x200000, RZ ;  /* 0x0020000000007824 */ /* 0x000fe200078e00ff */
[----:B------:R-:W-:-:S04]  /*66c0*/  LEA R2, R2, 0x37800000, 0x17 ;  /* 0x3780000002027811 */ /* 0x000fc800078eb8ff */
[----:B------:R-:W-:-:S07]  /*66d0*/  LOP3.LUT R10, R2, R0, R7, 0xfe, !PT ;  /* 0x00000000020a7212 */ /* 0x000fce00078efe07 */
.L_x_15753:
[----:B------:R-:W-:Y:S05]  /*66e0*/  BSYNC.RECONVERGENT B0 ;  /* 0x0000000000007941 */ /* 0x000fea0003800200 */
.L_x_15752:
[----:B------:R-:W4:Y:S02]  /*66f0*/  F2I.S64.TRUNC R10, R10 ;  /* 0x0000000a000a7311 */ /* 0x000f24000020d900 */
[----:B----4-:R-:W-:Y:S05]  /*6700*/  BRA `(.L_x_15733) ;  /* 0x00000000009c7947 */ /* 0x010fea0003800000 */
.L_x_15745:
        /* <DEDUP_REMOVED lines=14> */
.L_x_15759:
[----:B------:R-:W-:Y:S05]  /*67f0*/  BSYNC.RECONVERGENT B0 ;  /* 0x0000000000007941 */ /* 0x000fea0003800200 */
.L_x_15758:
[----:B------:R-:W3:Y:S02]  /*6800*/  F2I.S64.TRUNC R10, R10 ;  /* 0x0000000a000a7311 */ /* 0x000ee4000020d900 */
[----:B---3--:R-:W-:Y:S05]  /*6810*/  BRA `(.L_x_15733) ;  /* 0x0000000000587947 */ /* 0x008fea0003800000 */
.L_x_15732:
        /* <DEDUP_REMOVED lines=16> */
.L_x_15760:
[----:B------:R-:W-:Y:S01]  /*6920*/  CS2R R10, SRZ ;  /* 0x00000000000a7805 */ /* 0x000fe2000001ff00 */
[----:B------:R-:W-:Y:S06]  /*6930*/  BRA `(.L_x_15733) ;  /* 0x0000000000107947 */ /* 0x000fec0003800000 */
.L_x_15757:
[----:B------:R2:W5:Y:S01]  /*6940*/  LDG.E.64 R10, desc[UR36][R2.64] ;  /* 0x00000024020a7981 */ /* 0x000562000c1e1b00 */
[----:B------:R-:W-:Y:S05]  /*6950*/  BRA `(.L_x_15733) ;  /* 0x0000000000087947 */ /* 0x000fea0003800000 */
.L_x_15756:
[----:B------:R3:W5:Y:S01]  /*6960*/  LDG.E R10, desc[UR36][R2.64] ;  /* 0x00000024020a7981 */ /* 0x000762000c1e1900 */
[----:B------:R-:W-:-:S07]  /*6970*/  MOV R11, RZ ;  /* 0x000000ff000b7202 */ /* 0x000fce0000000f00 */
.L_x_15733:
        /* <DEDUP_REMOVED lines=17> */
.L_x_15764:
[----:B------:R0:W5:Y:S01]  /*6a90*/  LDG.E.U8 R8, desc[UR36][R2.64] ;  /* 0x0000002402087981 */ /* 0x000162000c1e1100 */
[----:B------:R-:W-:Y:S01]  /*6aa0*/  IMAD.MOV.U32 R9, RZ, RZ, RZ ;  /* 0x000000ffff097224 */ /* 0x000fe200078e00ff */
[----:B------:R-:W-:Y:S06]  /*6ab0*/  BRA `(.L_x_15765) ;  /* 0x0000000800f87947 */ /* 0x000fec0003800000 */
.L_x_15763:
        /* <DEDUP_REMOVED lines=8> */
.L_x_15767:
[----:B------:R-:W2:Y:S02]  /*6b40*/  LDG.E R8, desc[UR36][R2.64] ;  /* 0x0000002402087981 */ /* 0x000ea4000c1e1900 */
[----:B--2---:R-:W-:Y:S01]  /*6b50*/  SHF.R.S32.HI R9, RZ, 0x1f, R8 ;  /* 0x0000001fff097819 */ /* 0x004fe20000011408 */
[----:B------:R-:W-:Y:S06]  /*6b60*/  BRA `(.L_x_15765) ;  /* 0x0000000800cc7947 */ /* 0x000fec0003800000 */
.L_x_15766:
[----:B------:R-:W2:Y:S02]  /*6b70*/  LDG.E.S16 R8, desc[UR36][R2.64] ;  /* 0x0000002402087981 */ /* 0x000ea4000c1e1700 */
[----:B--2---:R-:W-:Y:S01]  /*6b80*/  SHF.R.S32.HI R9, RZ, 0x1f, R8 ;  /* 0x0000001fff097819 */ /* 0x004fe20000011408 */
[----:B------:R-:W-:Y:S06]  /*6b90*/  BRA `(.L_x_15765) ;  /* 0x0000000800c07947 */ /* 0x000fec0003800000 */
.L_x_15762:
        /* <DEDUP_REMOVED lines=9> */
.L_x_15769:
[----:B------:R-:W2:Y:S02]  /*6c30*/  LDG.E.U16 R2, desc[UR36][R2.64] ;  /* 0x0000002402027981 */ /* 0x000ea4000c1e1500 */
[----:B--2---:R-:W-:-:S06]  /*6c40*/  HADD2.F32 R8, -RZ, R2.H0_H0 ;  /* 0x20000002ff087230 */ /* 0x004fcc0000004100 */
[----:B------:R-:W2:Y:S02]  /*6c50*/  F2I.S64.TRUNC R8, R8 ;  /* 0x0000000800087311 */ /* 0x000ea4000020d900 */
[----:B--2---:R-:W-:Y:S05]  /*6c60*/  BRA `(.L_x_15765) ;  /* 0x00000008008c7947 */ /* 0x004fea0003800000 */
.L_x_15768:
        /* <DEDUP_REMOVED lines=9> */
.L_x_15771:
[----:B------:R-:W2:Y:S02]  /*6d00*/  LDG.E.U16 R2, desc[UR36][R2.64] ;  /* 0x0000002402027981 */ /* 0x000ea4000c1e1500 */
[----:B--2---:R-:W-:-:S06]  /*6d10*/  HADD2.F32 R8, -RZ, R2.H0_H0 ;  /* 0x20000002ff087230 */ /* 0x004fcc0000004100 */
[----:B------:R-:W2:Y:S02]  /*6d20*/  F2I.S64.TRUNC R8, R8 ;  /* 0x0000000800087311 */ /* 0x000ea4000020d900 */
[----:B--2---:R-:W-:Y:S05]  /*6d30*/  BRA `(.L_x_15765) ;  /* 0x0000000800587947 */ /* 0x004fea0003800000 */
.L_x_15770:
[----:B------:R-:W2:Y:S02]  /*6d40*/  LDG.E.64 R2, desc[UR36][R2.64] ;  /* 0x0000002402027981 */ /* 0x000ea4000c1e1b00 */
[----:B--2---:R2:W3:Y:S02]  /*6d50*/  F2I.S64.F64.TRUNC R8, R2 ;  /* 0x0000000200087311 */ /* 0x0044e4000030d900 */
[----:B--23--:R-:W-:Y:S05]  /*6d60*/  BRA `(.L_x_15765) ;  /* 0x00000008004c7947 */ /* 0x00cfea0003800000 */
.L_x_15761:
        /* <DEDUP_REMOVED lines=11> */
[----:B------:R-:W-:Y:S01]  /*6e20*/  SEL R8, RZ, 0x1, !P0 ;  /* 0x00000001ff087807 */ /* 0x000fe20004000000 */
[----:B------:R-:W-:Y:S08]  /*6e30*/  BRA `(.L_x_15765) ;  /* 0x0000000800187947 */ /* 0x000ff00003800000 */
.L_x_15774:
[----:B------:R-:W2:Y:S02]  /*6e40*/  LDG.E.64 R2, desc[UR36][R2.64] ;  /* 0x0000002402027981 */ /* 0x000ea4000c1e1b00 */
[----:B--2---:R2:W3:Y:S02]  /*6e50*/  F2I.S64.F64.TRUNC R8, R2 ;  /* 0x0000000200087311 */ /* 0x0044e4000030d900 */
[----:B--23--:R-:W-:Y:S05]  /*6e60*/  BRA `(.L_x_15765) ;  /* 0x00000008000c7947 */ /* 0x00cfea0003800000 */
.L_x_15773:
        /* <DEDUP_REMOVED lines=24> */
[----:B------:R2:W3:Y:S02]  /*6ff0*/  F2I.S64.TRUNC R8, R5 ;  /* 0x0000000500087311 */ /* 0x0004e4000020d900 */
[----:B--23--:R-:W-:Y:S05]  /*7000*/  BRA `(.L_x_15765) ;  /* 0x0000000400a47947 */ /* 0x00cfea0003800000 */
.L_x_15776:
        /* <DEDUP_REMOVED lines=13> */
.L_x_15775:
[----:B------:R-:W2:Y:S02]  /*70e0*/  LDG.E.U16 R8, desc[UR36][R2.64] ;  /* 0x0000002402087981 */ /* 0x000ea4000c1e1500 */
[----:B--2---:R-:W-:-:S06]  /*70f0*/  IMAD.U32 R8, R8, 0x10000, RZ ;  /* 0x0001000008087824 */ /* 0x004fcc00078e00ff */
[----:B------:R-:W2:Y:S02]  /*7100*/  F2I.S64.TRUNC R8, R8 ;  /* 0x0000000800087311 */ /* 0x000ea4000020d900 */
[----:B--2---:R-:W-:Y:S05]  /*7110*/  BRA `(.L_x_15765) ;  /* 0x0000000400607947 */ /* 0x004fea0003800000 */
.L_x_15772:
        /* <DEDUP_REMOVED lines=11> */
.L_x_15779:
        /* <DEDUP_REMOVED lines=21> */
.L_x_15783:
[----:B------:R-:W-:Y:S05]  /*7320*/  BSYNC.RECONVERGENT B1 ;  /* 0x0000000000017941 */ /* 0x000fea0003800200 */
.L_x_15782:
[----:B------:R-:W-:Y:S01]  /*7330*/  IMAD.SHL.U32 R0, R0, 0x100000, RZ ;  /* 0x0010000000007824 */ /* 0x000fe200078e00ff */
[----:B------:R-:W-:-:S04]  /*7340*/  LEA R2, R2, 0x3b800000, 0x17 ;  /* 0x3b80000002027811 */ /* 0x000fc800078eb8ff */
[----:B------:R-:W-:-:S07]  /*7350*/  LOP3.LUT R8, R2, R0, R7, 0xfe, !PT ;  /* 0x0000000002087212 */ /* 0x000fce00078efe07 */
.L_x_15781:
[----:B------:R-:W-:Y:S05]  /*7360*/  BSYNC.RECONVERGENT B0 ;  /* 0x0000000000007941 */ /* 0x000fea0003800200 */
.L_x_15780:
[----:B------:R-:W4:Y:S02]  /*7370*/  F2I.S64.TRUNC R8, R8 ;  /* 0x0000000800087311 */ /* 0x000f24000020d900 */
[----:B----4-:R-:W-:Y:S05]  /*7380*/  BRA `(.L_x_15765) ;  /* 0x0000000000c47947 */ /* 0x010fea0003800000 */
.L_x_15778:
        /* <DEDUP_REMOVED lines=21> */
.L_x_15787:
[----:B------:R-:W-:Y:S05]  /*74e0*/  BSYNC.RECONVERGENT B1 ;  /* 0x0000000000017941 */ /* 0x000fea0003800200 */
.L_x_15786:
[----:B------:R-:W-:Y:S02]  /*74f0*/  SHF.L.U32 R0, R0, 0x15, RZ ;  /* 0x0000001500007819 */ /* 0x000fe400000006ff */
[----:B------:R-:W-:-:S04]  /*7500*/  LEA R2, R2, 0x37800000, 0x17 ;  /* 0x3780000002027811 */ /* 0x000fc800078eb8ff */
[----:B------:R-:W-:-:S07]  /*7510*/  LOP3.LUT R8, R2, R0, R7, 0xfe, !PT ;  /* 0x0000000002087212 */ /* 0x000fce00078efe07 */
.L_x_15785:
[----:B------:R-:W-:Y:S05]  /*7520*/  BSYNC.RECONVERGENT B0 ;  /* 0x0000000000007941 */ /* 0x000fea0003800200 */
.L_x_15784:
[----:B------:R-:W0:Y:S02]  /*7530*/  F2I.S64.TRUNC R8, R8 ;  /* 0x0000000800087311 */ /* 0x000e24000020d900 */
[----:B0-----:R-:W-:Y:S05]  /*7540*/  BRA `(.L_x_15765) ;  /* 0x0000000000547947 */ /* 0x001fea0003800000 */
.L_x_15777:
        /* <DEDUP_REMOVED lines=14> */
.L_x_15791:
[----:B------:R-:W-:Y:S05]  /*7630*/  BSYNC.RECONVERGENT B0 ;  /* 0x0000000000007941 */ /* 0x000fea0003800200 */
.L_x_15790:
[----:B------:R-:W3:Y:S02]  /*7640*/  F2I.S64.TRUNC R8, R8 ;  /* 0x0000000800087311 */ /* 0x000ee4000020d900 */
[----:B---3--:R-:W-:Y:S05]  /*7650*/  BRA `(.L_x_15765) ;  /* 0x0000000000107947 */ /* 0x008fea0003800000 */
.L_x_15789:
[----:B------:R3:W5:Y:S01]  /*7660*/  LDG.E.64 R8, desc[UR36][R2.64] ;  /* 0x0000002402087981 */ /* 0x000762000c1e1b00 */
[----:B------:R-:W-:Y:S05]  /*7670*/  BRA `(.L_x_15765) ;  /* 0x0000000000087947 */ /* 0x000fea0003800000 */
.L_x_15788:
[----:B------:R2:W5:Y:S01]  /*7680*/  LDG.E R8, desc[UR36][R2.64] ;  /* 0x0000002402087981 */ /* 0x000562000c1e1900 */
[----:B------:R-:W-:-:S07]  /*7690*/  IMAD.MOV.U32 R9, RZ, RZ, RZ ;  /* 0x000000ffff097224 */ /* 0x000fce00078e00ff */
.L_x_15765:
[----:B-----5:R-:W-:Y:S01]  /*76a0*/  LOP3.LUT R0, R11, R9, RZ, 0xfc, !PT ;  /* 0x000000090b007212 */ /* 0x020fe200078efcff */
[----:B------:R-:W-:Y:S03]  /*76b0*/  BSSY.RECONVERGENT B0, `(.L_x_15792) ;  /* 0x0000018000007945 */ /* 0x000fe60003800200 */
[----:B------:R-:W-:-:S13]  /*76c0*/  ISETP.NE.U32.AND P0, PT, R0, RZ, PT ;  /* 0x000000ff0000720c */ /* 0x000fda0003f05070 */
[----:B------:R-:W-:Y:S05]  /*76d0*/  @P0 BRA `(.L_x_15793) ;  /* 0x00000000004c0947 */ /* 0x000fea0003800000 */
[----:B------:R-:W5:Y:S01]  /*76e0*/  I2F.U32.RP R0, R8 ;  /* 0x0000000800007306 */ /* 0x000f620000209000 */
[----:B------:R-:W-:-:S07]  /*76f0*/  ISETP.NE.U32.AND P1, PT, R8, RZ, PT ;  /* 0x000000ff0800720c */ /* 0x000fce0003f25070 */
[----:B-----5:R-:W0:Y:S02]  /*7700*/  MUFU.RCP R0, R0 ;  /* 0x0000000000007308 */ /* 0x020e240000001000 */
[----:B01234-:R-:W-:-:S06]  /*7710*/  VIADD R2, R0, 0xffffffe ;  /* 0x0ffffffe00027836 */ /* 0x01ffcc0000000000 */
[----:B------:R0:W1:Y:S02]  /*7720*/  F2I.FTZ.U32.TRUNC.NTZ R3, R2 ;  /* 0x0000000200037305 */ /* 0x000064000021f000 */
[----:B0-----:R-:W-:Y:S01]  /*7730*/  IMAD.MOV.U32 R2, RZ, RZ, RZ ;  /* 0x000000ffff027224 */ /* 0x001fe200078e00ff */
[----:B-1----:R-:W-:-:S05]  /*7740*/  IADD3 R5, PT, PT, RZ, -R3, RZ ;  /* 0x80000003ff057210 */ /* 0x002fca0007ffe0ff */
[----:B------:R-:W-:-:S04]  /*7750*/  IMAD R5, R5, R8, RZ ;  /* 0x0000000805057224 */ /* 0x000fc800078e02ff */
[----:B------:R-:W-:-:S04]  /*7760*/  IMAD.HI.U32 R3, R3, R5, R2 ;  /* 0x0000000503037227 */ /* 0x000fc800078e0002 */
[----:B------:R-:W-:Y:S02]  /*7770*/  IMAD.MOV.U32 R5, RZ, RZ, RZ ;  /* 0x000000ffff057224 */ /* 0x000fe400078e00ff */
[----:B------:R-:W-:-:S04]  /*7780*/  IMAD.HI.U32 R3, R3, R10, RZ ;  /* 0x0000000a03037227 */ /* 0x000fc800078e00ff */
[----:B------:R-:W-:-:S04]  /*7790*/  IMAD.MOV R3, RZ, RZ, -R3 ;  /* 0x000000ffff037224 */ /* 0x000fc800078e0a03 */
[----:B------:R-:W-:-:S05]  /*77a0*/  IMAD R4, R8, R3, R10 ;  /* 0x0000000308047224 */ /* 0x000fca00078e020a */
[----:B------:R-:W-:-:S13]  /*77b0*/  ISETP.GE.U32.AND P0, PT, R4, R8, PT ;  /* 0x000000080400720c */ /* 0x000fda0003f06070 */
[----:B------:R-:W-:-:S04]  /*77c0*/  @P0 IADD3 R4, PT, PT, R4, -R8, RZ ;  /* 0x8000000804040210 */ /* 0x000fc80007ffe0ff */
[----:B------:R-:W-:-:S13]  /*77d0*/  ISETP.GE.U32.AND P0, PT, R4, R8, PT ;  /* 0x000000080400720c */ /* 0x000fda0003f06070 */
[----:B------:R-:W-:Y:S01]  /*77e0*/  @P0 IMAD.IADD R4, R4, 0x1, -R8 ;  /* 0x0000000104040824 */ /* 0x000fe200078e0a08 */
[----:B------:R-:W-:Y:S01]  /*77f0*/  @!P1 LOP3.LUT R4, RZ, R8, RZ, 0x33, !PT ;  /* 0x00000008ff049212 */ /* 0x000fe200078e33ff */
[----:B------:R-:W-:Y:S06]  /*7800*/  BRA `(.L_x_15794) ;  /* 0x0000000000087947 */ /* 0x000fec0003800000 */
.L_x_15793:
[----:B------:R-:W-:-:S07]  /*7810*/  MOV R0, 0x7830 ;  /* 0x0000783000007802 */ /* 0x000fce0000000f00 */
[----:B01234-:R-:W-:Y:S05]  /*7820*/  CALL.REL.NOINC `($__internal_0_$__cuda_sm20_rem_s64) ;  /* 0x0000009400047944 */ /* 0x01ffea0003c00000 */
.L_x_15794:
[----:B------:R-:W-:Y:S05]  /*7830*/  BSYNC.RECONVERGENT B0 ;  /* 0x0000000000007941 */ /* 0x000fea0003800200 */
.L_x_15792:
        /* <DEDUP_REMOVED lines=16> */
.L_x_15798:
[----:B------:R0:W-:Y:S01]  /*7940*/  STG.E.U8 desc[UR36][R16.64], R4 ;  /* 0x0000000410007986 */ /* 0x0001e2000c101124 */
[----:B------:R-:W-:Y:S05]  /*7950*/  BRA `(.L_x_15800) ;  /* 0x0000000c00347947 */ /* 0x000fea0003800000 */
.L_x_15797:
        /* <DEDUP_REMOVED lines=8> */
.L_x_15802:
[----:B------:R0:W-:Y:S01]  /*79e0*/  STG.E desc[UR36][R16.64], R4 ;  /* 0x0000000410007986 */ /* 0x0001e2000c101924 */
[----:B------:R-:W-:Y:S05]  /*79f0*/  BRA `(.L_x_15800) ;  /* 0x0000000c000c7947 */ /* 0x000fea0003800000 */
.L_x_15801:
[----:B------:R0:W-:Y:S01]  /*7a00*/  STG.E.U16 desc[UR36][R16.64], R4 ;  /* 0x0000000410007986 */ /* 0x0001e2000c101524 */
[----:B------:R-:W-:Y:S05]  /*7a10*/  BRA `(.L_x_15800) ;  /* 0x0000000c00047947 */ /* 0x000fea0003800000 */
.L_x_15796:
[----:B------:R-:W-:-:S09]  /*7a20*/  UISETP.GT.AND UP0, UPT, UR4, 0x6, UPT ;  /* 0x000000060400788c */ /* 0x000fd2000bf04270 */
[----:B------:R-:W-:Y:S05]  /*7a30*/  BRA.U UP0, `(.L_x_15803) ;  /* 0x00000001002c7547 */ /* 0x000fea000b800000 */
[----:B------:R-:W-:-:S09]  /*7a40*/  UISETP.NE.AND UP0, UPT, UR4, 0x5, UPT ;  /* 0x000000050400788c */ /* 0x000fd2000bf05270 */
[----:B------:R-:W-:Y:S05]  /*7a50*/  BRA.U !UP0, `(.L_x_15804) ;  /* 0x0000000108147547 */ /* 0x000fea000b800000 */
[----:B------:R-:W-:-:S09]  /*7a60*/  UISETP.NE.AND UP0, UPT, UR4, 0x6, UPT ;  /* 0x000000060400788c */ /* 0x000fd2000bf05270 */
[----:B------:R-:W-:Y:S05]  /*7a70*/  BRA.U UP0, `(.L_x_15799) ;  /* 0x0000000900087547 */ /* 0x000fea000b800000 */
[----:B------:R-:W0:Y:S02]  /*7a80*/  I2F.S64 R5, R4 ;  /* 0x0000000400057312 */ /* 0x000e240000301400 */
[----:B0-----:R0:W-:Y:S01]  /*7a90*/  STG.E desc[UR36][R16.64], R5 ;  /* 0x0000000510007986 */ /* 0x0011e2000c101924 */
[----:B------:R-:W-:Y:S05]  /*7aa0*/  BRA `(.L_x_15800) ;  /* 0x0000000800e07947 */ /* 0x000fea0003800000 */
.L_x_15804:
[----:B------:R-:W0:Y:S02]  /*7ab0*/  I2F.S64 R0, R4 ;  /* 0x0000000400007312 */ /* 0x000e240000301400 */
[----:B0-----:R-:W-:-:S05]  /*7ac0*/  F2FP.F16.F32.PACK_AB R0, RZ, R0 ;  /* 0x00000000ff00723e */ /* 0x001fca00000000ff */
[----:B------:R0:W-:Y:S01]  /*7ad0*/  STG.E.U16 desc[UR36][R16.64], R0 ;  /* 0x0000000010007986 */ /* 0x0001e2000c101524 */
[----:B------:R-:W-:Y:S05]  /*7ae0*/  BRA `(.L_x_15800) ;  /* 0x0000000800d07947 */ /* 0x000fea0003800000 */
.L_x_15803:
[----:B------:R-:W-:-:S09]  /*7af0*/  UISETP.NE.AND UP0, UPT, UR4, 0x7, UPT ;  /* 0x000000070400788c */ /* 0x000fd2000bf05270 */
[----:B------:R-:W-:Y:S05]  /*7b00*/  BRA.U !UP0, `(.L_x_15805) ;  /* 0x0000000108347547 */ /* 0x000fea000b800000 */
[----:B------:R-:W-:-:S09]  /*7b10*/  UISETP.NE.AND UP0, UPT, UR4, 0x8, UPT ;  /* 0x000000080400788c */ /* 0x000fd2000bf05270 */
[----:B------:R-:W-:Y:S05]  /*7b20*/  BRA.U !UP0, `(.L_x_15806) ;  /* 0x0000000108187547 */ /* 0x000fea000b800000 */
[----:B------:R-:W-:-:S09]  /*7b30*/  UISETP.NE.AND UP0, UPT, UR4, 0x9, UPT ;  /* 0x000000090400788c */ /* 0x000fd2000bf05270 */
[----:B------:R-:W-:Y:S05]  /*7b40*/  BRA.U UP0, `(.L_x_15799) ;  /* 0x0000000500d47547 */ /* 0x000fea000b800000 */
[----:B------:R-:W-:Y:S01]  /*7b50*/  IMAD.MOV.U32 R3, RZ, RZ, RZ ;  /* 0x000000ffff037224 */ /* 0x000fe200078e00ff */
[----:B------:R-:W0:Y:S04]  /*7b60*/  I2F.S64 R2, R4 ;  /* 0x0000000400027312 */ /* 0x000e280000301400 */
[----:B0-----:R0:W-:Y:S01]  /*7b70*/  STG.E.64 desc[UR36][R16.64], R2 ;  /* 0x0000000210007986 */ /* 0x0011e2000c101b24 */
[----:B------:R-:W-:Y:S05]  /*7b80*/  BRA `(.L_x_15800) ;  /* 0x0000000800a87947 */ /* 0x000fea0003800000 */
.L_x_15806:
[----:B------:R-:W0:Y:S02]  /*7b90*/  I2F.S64 R4, R4 ;  /* 0x0000000400047312 */ /* 0x000e240000301400 */
[----:B0-----:R-:W-:-:S04]  /*7ba0*/  F2FP.F16.F32.PACK_AB R3, RZ, R4 ;  /* 0x00000004ff03723e */ /* 0x001fc800000000ff */
[----:B------:R-:W-:-:S05]  /*7bb0*/  PRMT R3, R3, 0x5410, RZ ;  /* 0x0000541003037816 */ /* 0x000fca00000000ff */
[----:B------:R0:W-:Y:S01]  /*7bc0*/  STG.E desc[UR36][R16.64], R3 ;  /* 0x0000000310007986 */ /* 0x0001e2000c101924 */
[----:B------:R-:W-:Y:S05]  /*7bd0*/  BRA `(.L_x_15800) ;  /* 0x0000000800947947 */ /* 0x000fea0003800000 */
.L_x_15805:
[----:B------:R-:W0:Y:S02]  /*7be0*/  I2F.F64.S64 R4, R4 ;  /* 0x0000000400047312 */ /* 0x000e240000301c00 */
[----:B0-----:R0:W-:Y:S01]  /*7bf0*/  STG.E.64 desc[UR36][R16.64], R4 ;  /* 0x0000000410007986 */ /* 0x0011e2000c101b24 */
[----:B------:R-:W-:Y:S05]  /*7c00*/  BRA `(.L_x_15800) ;  /* 0x0000000800887947 */ /* 0x000fea0003800000 */
.L_x_15795:
        /* <DEDUP_REMOVED lines=12> */
.L_x_15810:
[----:B------:R-:W0:Y:S01]  /*7cd0*/  I2F.S64 R3, R4 ;  /* 0x0000000400037312 */ /* 0x000e220000301400 */
[----:B------:R-:W-:Y:S01]  /*7ce0*/  BSSY.RECONVERGENT B0, `(.L_x_15811) ;  /* 0x0000013000007945 */ /* 0x000fe20003800200 */
[----:B0-----:R-:W-:Y:S01]  /*7cf0*/  LOP3.LUT R2, R3, 0x7fffffff, RZ, 0xc0, !PT ;  /* 0x7fffffff03027812 */ /* 0x001fe200078ec0ff */
[----:B------:R-:W-:-:S03]  /*7d00*/  IMAD.MOV.U32 R8, RZ, RZ, 0x80 ;  /* 0x00000080ff087424 */ /* 0x000fc600078e00ff */
        /* <DEDUP_REMOVED lines=13> */
.L_x_15813:
[----:B------:R-:W-:-:S04]  /*7de0*/  SHF.R.U32.HI R3, RZ, 0x18, R3 ;  /* 0x00000018ff037819 */ /* 0x000fc80000011603 */
[----:B------:R-:W-:-:S04]  /*7df0*/  LOP3.LUT R0, R0, 0x80, R3, 0xf8, !PT ;  /* 0x0000008000007812 */ /* 0x000fc800078ef803 */
[----:B------:R-:W-:-:S07]  /*7e00*/  PRMT R8, R0, 0x7610, R8 ;  /* 0x0000761000087816 */ /* 0x000fce0000000008 */
.L_x_15812:
[----:B------:R-:W-:Y:S05]  /*7e10*/  BSYNC.RECONVERGENT B0 ;  /* 0x0000000000007941 */ /* 0x000fea0003800200 */
.L_x_15811:
[----:B------:R0:W-:Y:S01]  /*7e20*/  STG.E.U8 desc[UR36][R16.64], R8 ;  /* 0x0000000810007986 */ /* 0x0001e2000c101124 */
[----:B------:R-:W-:Y:S05]  /*7e30*/  BRA `(.L_x_15800) ;  /* 0x0000000400fc7947 */ /* 0x000fea0003800000 */
.L_x_15809:
[----:B------:R-:W0:Y:S01]  /*7e40*/  I2F.S64 R3, R4 ;  /* 0x0000000400037312 */ /* 0x000e220000301400 */
[----:B------:R-:W-:Y:S01]  /*7e50*/  BSSY.RECONVERGENT B0, `(.L_x_15814) ;  /* 0x0000013000007945 */ /* 0x000fe20003800200 */
[----:B0-----:R-:W-:Y:S01]  /*7e60*/  LOP3.LUT R2, R3, 0x7fffffff, RZ, 0xc0, !PT ;  /* 0x7fffffff03027812 */ /* 0x001fe200078ec0ff */
[----:B------:R-:W-:-:S03]  /*7e70*/  HFMA2 R8, -RZ, RZ, 0, 7.62939453125e-06 ;  /* 0x00000080ff087431 */ /* 0x000fc600000001ff */
        /* <DEDUP_REMOVED lines=13> */
.L_x_15816:
[----:B------:R-:W-:-:S04]  /*7f50*/  SHF.R.U32.HI R3, RZ, 0x18, R3 ;  /* 0x00000018ff037819 */ /* 0x000fc80000011603 */
[----:B------:R-:W-:-:S04]  /*7f60*/  LOP3.LUT R0, R0, 0x80, R3, 0xf8, !PT ;  /* 0x0000008000007812 */ /* 0x000fc800078ef803 */
[----:B------:R-:W-:-:S07]  /*7f70*/  PRMT R8, R0, 0x7610, R8 ;  /* 0x0000761000087816 */ /* 0x000fce0000000008 */
.L_x_15815:
[----:B------:R-:W-:Y:S05]  /*7f80*/  BSYNC.RECONVERGENT B0 ;  /* 0x0000000000007941 */ /* 0x000fea0003800200 */
.L_x_15814:
[----:B------:R0:W-:Y:S01]  /*7f90*/  STG.E.U8 desc[UR36][R16.64], R8 ;  /* 0x0000000810007986 */ /* 0x0001e2000c101124 */
[----:B------:R-:W-:Y:S05]  /*7fa0*/  BRA `(.L_x_15800) ;  /* 0x0000000400a07947 */ /* 0x000fea0003800000 */
.L_x_15808:
[----:B------:R-:W-:-:S09]  /*7fb0*/  UISETP.NE.AND UP0, UPT, UR4, 0x1c, UPT ;  /* 0x0000001c0400788c */ /* 0x000fd2000bf05270 */
[----:B------:R-:W-:Y:S05]  /*7fc0*/  BRA.U !UP0, `(.L_x_15817) ;  /* 0x0000000108587547 */ /* 0x000fea000b800000 */
[----:B------:R-:W-:-:S09]  /*7fd0*/  UISETP.NE.AND UP0, UPT, UR4, 0x1d, UPT ;  /* 0x0000001d0400788c */ /* 0x000fd2000bf05270 */
[----:B------:R-:W-:Y:S05]  /*7fe0*/  BRA.U !UP0, `(.L_x_15818) ;  /* 0x0000000108487547 */ /* 0x000fea000b800000 */
[----:B------:R-:W-:-:S09]  /*7ff0*/  UISETP.NE.AND UP0, UPT, UR4, 0x2c, UPT ;  /* 0x0000002c0400788c */ /* 0x000fd2000bf05270 */
[----:B------:R-:W-:Y:S05]  /*8000*/  BRA.U UP0, `(.L_x_15799) ;  /* 0x0000000100a47547 */ /* 0x000fea000b800000 */
[----:B------:R-:W0:Y:S02]  /*8010*/  I2F.S64 R4, R4 ;  /* 0x0000000400047312 */ /* 0x000e240000301400 */
        /* <DEDUP_REMOVED lines=15> */
.L_x_15818:
[----:B------:R0:W-:Y:S01]  /*8110*/  STG.E.64 desc[UR36][R16.64], R4 ;  /* 0x0000000410007986 */ /* 0x0001e2000c101b24 */
[----:B------:R-:W-:Y:S05]  /*8120*/  BRA `(.L_x_15800) ;  /* 0x0000000400407947 */ /* 0x000fea0003800000 */
.L_x_15817:
[----:B------:R0:W-:Y:S01]  /*8130*/  STG.E desc[UR36][R16.64], R4 ;  /* 0x0000000410007986 */ /* 0x0001e2000c101924 */
[----:B------:R-:W-:Y:S05]  /*8140*/  BRA `(.L_x_15800) ;  /* 0x0000000400387947 */ /* 0x000fea0003800000 */
.L_x_15807:
        /* <DEDUP_REMOVED lines=11> */
.L_x_15820:
[----:B------:R-:W-:Y:S01]  /*8200*/  CS2R R6, SRZ ;  /* 0x0000000000067805 */ /* 0x000fe2000001ff00 */
[----:B------:R-:W0:Y:S04]  /*8210*/  I2F.F64.S64 R4, R4 ;  /* 0x0000000400047312 */ /* 0x000e280000301c00 */
[----:B0-----:R3:W-:Y:S01]  /*8220*/  STG.E.128 desc[UR36][R16.64], R4 ;  /* 0x0000000410007986 */ /* 0x0017e2000c101d24 */
[----:B------:R-:W-:Y:S05]  /*8230*/  BRA `(.L_x_15800) ;  /* 0x0000000000fc7947 */ /* 0x000fea0003800000 */
.L_x_15819:
[----:B------:R-:W-:-:S09]  /*8240*/  UISETP.NE.AND UP0, UPT, UR4, 0xf, UPT ;  /* 0x0000000f0400788c */ /* 0x000fd2000bf05270 */
[----:B------:R-:W-:Y:S05]  /*8250*/  BRA.U !UP0, `(.L_x_15821) ;  /* 0x0000000108e87547 */ /* 0x000fea000b800000 */
[----:B------:R-:W-:-:S09]  /*8260*/  UISETP.NE.AND UP0, UPT, UR4, 0x17, UPT ;  /* 0x000000170400788c */ /* 0x000fd2000bf05270 */
[----:B------:R-:W-:Y:S05]  /*8270*/  BRA.U !UP0, `(.L_x_15822) ;  /* 0x0000000108907547 */ /* 0x000fea000b800000 */
[----:B------:R-:W-:-:S09]  /*8280*/  UISETP.NE.AND UP0, UPT, UR4, 0x18, UPT ;  /* 0x000000180400788c */ /* 0x000fd2000bf05270 */
[----:B------:R-:W-:Y:S05]  /*8290*/  BRA.U !UP0, `(.L_x_15823) ;  /* 0x0000000108447547 */ /* 0x000fea000b800000 */
.L_x_15799:
        /* <DEDUP_REMOVED lines=16> */
.L_x_15824:
[----:B------:R-:W-:Y:S05]  /*83a0*/  BRA `(.L_x_15800) ;  /* 0x0000000000a07947 */ /* 0x000fea0003800000 */
.L_x_15823:
[----:B------:R-:W0:Y:S01]  /*83b0*/  I2F.S64 R5, R4 ;  /* 0x0000000400057312 */ /* 0x000e220000301400 */
[----:B------:R-:W-:Y:S01]  /*83c0*/  BSSY.RECONVERGENT B0, `(.L_x_15825) ;  /* 0x000000c000007945 */ /* 0x000fe20003800200 */
[----:B0-----:R-:W-:Y:S01]  /*83d0*/  LOP3.LUT R2, R5, 0x7fffffff, RZ, 0xc0, !PT ;  /* 0x7fffffff05027812 */ /* 0x001fe200078ec0ff */
[----:B------:R-:W-:Y:S01]  /*83e0*/  IMAD.MOV.U32 R0, RZ, RZ, 0x7f ;  /* 0x0000007fff007424 */ /* 0x000fe200078e00ff */
        /* <DEDUP_REMOVED lines=9> */
.L_x_15826:
[----:B------:R-:W-:Y:S05]  /*8480*/  BSYNC.RECONVERGENT B0 ;  /* 0x0000000000007941 */ /* 0x000fea0003800200 */
.L_x_15825:
[----:B------:R-:W-:-:S05]  /*8490*/  LOP3.LUT R3, R0, 0x80, R3, 0xf8, !PT ;  /* 0x0000008000037812 */ /* 0x000fca00078ef803 */
[----:B------:R1:W-:Y:S01]  /*84a0*/  STG.E.U8 desc[UR36][R16.64], R3 ;  /* 0x0000000310007986 */ /* 0x0003e2000c101124 */
[----:B------:R-:W-:Y:S05]  /*84b0*/  BRA `(.L_x_15800) ;  /* 0x00000000005c7947 */ /* 0x000fea0003800000 */
.L_x_15822:
[----:B------:R-:W0:Y:S01]  /*84c0*/  I2F.S64 R3, R4 ;  /* 0x0000000400037312 */ /* 0x000e220000301400 */
        /* <DEDUP_REMOVED lines=11> */
.L_x_15828:
[----:B------:R-:W-:Y:S02]  /*8580*/  ISETP.GT.U32.AND P0, PT, R2, 0x7f800000, PT ;  /* 0x7f8000000200780c */ /* 0x000fe40003f04070 */
[----:B------:R-:W-:-:S04]  /*8590*/  MOV R0, 0x7f ;  /* 0x0000007f00007802 */ /* 0x000fc80000000f00 */
[----:B------:R-:W-:-:S07]  /*85a0*/  SEL R0, R0, 0x7c, P0 ;  /* 0x0000007c00007807 */ /* 0x000fce0000000000 */
.L_x_15829:
[----:B------:R-:W-:Y:S05]  /*85b0*/  BSYNC.RECONVERGENT B0 ;  /* 0x0000000000007941 */ /* 0x000fea0003800200 */
.L_x_15827:
[----:B------:R-:W-:-:S04]  /*85c0*/  SHF.R.U32.HI R3, RZ, 0x18, R3 ;  /* 0x00000018ff037819 */ /* 0x000fc80000011603 */
[----:B------:R-:W-:-:S05]  /*85d0*/  LOP3.LUT R3, R0, 0x80, R3, 0xf8, !PT ;  /* 0x0000008000037812 */ /* 0x000fca00078ef803 */
[----:B------:R2:W-:Y:S01]  /*85e0*/  STG.E.U8 desc[UR36][R16.64], R3 ;  /* 0x0000000310007986 */ /* 0x0005e2000c101124 */
[----:B------:R-:W-:Y:S05]  /*85f0*/  BRA `(.L_x_15800) ;  /* 0x00000000000c7947 */ /* 0x000fea0003800000 */
.L_x_15821:
[----:B------:R-:W0:Y:S02]  /*8600*/  I2F.S64 R0, R4 ;  /* 0x0000000400007312 */ /* 0x000e240000301400 */
[----:B0-----:R-:W-:-:S05]  /*8610*/  F2FP.BF16.F32.PACK_AB R0, RZ, R0 ;  /* 0x00000000ff00723e */ /* 0x001fca00000010ff */
[----:B------:R0:W-:Y:S02]  /*8620*/  STG.E.U16 desc[UR36][R16.64], R0 ;  /* 0x0000000010007986 */ /* 0x0001e4000c101524 */
.L_x_15800:
[----:B------:R-:W-:-:S07]  /*8630*/  VIADD R25, R25, 0x80 ;  /* 0x0000008019197836 */ /* 0x000fce0000000000 */
.L_x_15726:
[----:B------:R-:W5:Y:S02]  /*8640*/  LDCU UR4, c[0x0][0x380] ;  /* 0x00007000ff0477ac */ /* 0x000f640008000800 */
[----:B-----5:R-:W-:-:S13]  /*8650*/  ISETP.GE.AND P0, PT, R25, UR4, PT ;  /* 0x0000000419007c0c */ /* 0x020fda000bf06270 */
[----:B------:R-:W-:Y:S05]  /*8660*/  @P0 BRA `(.L_x_15830) ;  /* 0x0000004000a80947 */ /* 0x000fea0003800000 */
[----:B------:R-:W5:Y:S01]  /*8670*/  LDCU UR4, c[0x0][0x388] ;  /* 0x00007100ff0477ac */ /* 0x000f620008000800 */
[----:B01234-:R-:W-:Y:S01]  /*8680*/  CS2R R16, SRZ ;  /* 0x0000000000107805 */ /* 0x01ffe2000001ff00 */
[----:B------:R-:W-:Y:S01]  /*8690*/  IMAD.MOV.U32 R0, RZ, RZ, RZ ;  /* 0x000000ffff007224 */ /* 0x000fe200078e00ff */
[----:B-----5:R-:W-:-:S09]  /*86a0*/  UISETP.NE.AND UP0, UPT, UR4, URZ, UPT ;  /* 0x000000ff0400728c */ /* 0x020fd2000bf05270 */
        /* <DEDUP_REMOVED lines=374> */
.L_x_15831:
        /* <DEDUP_REMOVED lines=17> */
.L_x_15835:
[----:B------:R0:W5:Y:S01]  /*9f20*/  LDG.E.U8 R10, desc[UR36][R2.64] ;  /* 0x00000024020a7981 */ /* 0x000162000c1e1100 */
[----:B------:R-:W-:Y:S01]  /*9f30*/  IMAD.MOV.U32 R11, RZ, RZ, RZ ;  /* 0x000000ffff0b7224 */ /* 0x000fe200078e00ff */
[----:B------:R-:W-:Y:S06]  /*9f40*/  BRA `(.L_x_15837) ;  /* 0x0000000c00407947 */ /* 0x000fec0003800000 */
.L_x_15834:
        /* <DEDUP_REMOVED lines=8> */
.L_x_15839:
[----:B------:R-:W2:Y:S02]  /*9fd0*/  LDG.E R10, desc[UR36][R2.64] ;  /* 0x00000024020a7981 */ /* 0x000ea4000c1e1900 */
[----:B--2---:R-:W-:Y:S01]  /*9fe0*/  SHF.R.S32.HI R11, RZ, 0x1f, R10 ;  /* 0x0000001fff0b7819 */ /* 0x004fe2000001140a */
[----:B------:R-:W-:Y:S06]  /*9ff0*/  BRA `(.L_x_15837) ;  /* 0x0000000c00147947 */ /* 0x000fec0003800000 */
.L_x_15838:
[----:B------:R-:W2:Y:S02]  /*a000*/  LDG.E.S16 R10, desc[UR36][R2.64] ;  /* 0x00000024020a7981 */ /* 0x000ea4000c1e1700 */
[----:B--2---:R-:W-:Y:S01]  /*a010*/  SHF.R.S32.HI R11, RZ, 0x1f, R10 ;  /* 0x0000001fff0b7819 */ /* 0x004fe2000001140a */
[----:B------:R-:W-:Y:S06]  /*a020*/  BRA `(.L_x_15837) ;  /* 0x0000000c00087947 */ /* 0x000fec0003800000 */
.L_x_15833:
[----:B------:R-:W-:-:S09]  /*a030*/  UISETP.GT.AND UP0, UPT, UR4, 0x6, UPT ;  /* 0x000000060400788c */ /* 0x000fd2000bf04270 */
[----:B------:R-:W-:Y:S05]  /*a040*/  BRA.U UP0, `(.L_x_15840) ;  /* 0x00000001002c7547 */ /* 0x000fea000b800000 */
[----:B------:R-:W-:-:S09]  /*a050*/  UISETP.NE.AND UP0, UPT, UR4, 0x5, UPT ;  /* 0x000000050400788c */ /* 0x000fd2000bf05270 */
[----:B------:R-:W-:Y:S05]  /*a060*/  BRA.U !UP0, `(.L_x_15841) ;  /* 0x0000000108147547 */ /* 0x000fea000b800000 */
[----:B------:R-:W-:-:S09]  /*a070*/  UISETP.NE.AND UP0, UPT, UR4, 0x6, UPT ;  /* 0x000000060400788c */ /* 0x000fd2000bf05270 */
[----:B------:R-:W-:Y:S05]  /*a080*/  BRA.U UP0, `(.L_x_15836) ;  /* 0x0000000900987547 */ /* 0x000fea000b800000 */
[----:B------:R-:W2:Y:S02]  /*a090*/  LDG.E R2, desc[UR36][R2.64] ;  /* 0x0000002402027981 */ /* 0x000ea4000c1e1900 */
[----:B--2---:R0:W1:Y:S02]  /*a0a0*/  F2I.S64.TRUNC R10, R2 ;  /* 0x00000002000a7311 */ /* 0x004064000020d900 */
[----:B01----:R-:W-:Y:S05]  /*a0b0*/  BRA `(.L_x_15837) ;  /* 0x0000000800e47947 */ /* 0x003fea0003800000 */
.L_x_15841:
[----:B------:R-:W2:Y:S02]  /*a0c0*/  LDG.E.U16 R2, desc[UR36][R2.64] ;  /* 0x0000002402027981 */ /* 0x000ea4000c1e1500 */
[----:B--2---:R-:W-:-:S06]  /*a0d0*/  HADD2.F32 R10, -RZ, R2.H0_H0 ;  /* 0x20000002ff0a7230 */ /* 0x004fcc0000004100 */
[----:B------:R-:W0:Y:S02]  /*a0e0*/  F2I.S64.TRUNC R10, R10 ;  /* 0x0000000a000a7311 */ /* 0x000e24000020d900 */
[----:B0-----:R-:W-:Y:S05]  /*a0f0*/  BRA `(.L_x_15837) ;  /* 0x0000000800d47947 */ /* 0x001fea0003800000 */
.L_x_15840:
[----:B------:R-:W-:-:S09]  /*a100*/  UISETP.NE.AND UP0, UPT, UR4, 0x7, UPT ;  /* 0x000000070400788c */ /* 0x000fd2000bf05270 */
[----:B------:R-:W-:Y:S05]  /*a110*/  BRA.U !UP0, `(.L_x_15842) ;  /* 0x00000001082c7547 */ /* 0x000fea000b800000 */
[----:B------:R-:W-:-:S09]  /*a120*/  UISETP.NE.AND UP0, UPT, UR4, 0x8, UPT ;  /* 0x000000080400788c */ /* 0x000fd2000bf05270 */
[----:B------:R-:W-:Y:S05]  /*a130*/  BRA.U !UP0, `(.L_x_15843) ;  /* 0x0000000108147547 */ /* 0x000fea000b800000 */
[----:B------:R-:W-:-:S09]  /*a140*/  UISETP.NE.AND UP0, UPT, UR4, 0x9, UPT ;  /* 0x000000090400788c */ /* 0x000fd2000bf05270 */
[----:B------:R-:W-:Y:S05]  /*a150*/  BRA.U UP0, `(.L_x_15836) ;  /* 0x0000000900647547 */ /* 0x000fea000b800000 */
[----:B------:R-:W2:Y:S02]  /*a160*/  LDG.E R2, desc[UR36][R2.64] ;  /* 0x0000002402027981 */ /* 0x000ea4000c1e1900 */
[----:B--2---:R0:W1:Y:S02]  /*a170*/  F2I.S64.TRUNC R10, R2 ;  /* 0x00000002000a7311 */ /* 0x004064000020d900 */
[----:B01----:R-:W-:Y:S05]  /*a180*/  BRA `(.L_x_15837) ;  /* 0x0000000800b07947 */ /* 0x003fea0003800000 */
.L_x_15843:
[----:B------:R-:W2:Y:S02]  /*a190*/  LDG.E.U16 R2, desc[UR36][R2.64] ;  /* 0x0000002402027981 */ /* 0x000ea4000c1e1500 */
[----:B--2---:R-:W-:-:S06]  /*a1a0*/  HADD2.F32 R10, -RZ, R2.H0_H0 ;  /* 0x20000002ff0a7230 */ /* 0x004fcc0000004100 */
[----:B------:R-:W0:Y:S02]  /*a1b0*/  F2I.S64.TRUNC R10, R10 ;  /* 0x0000000a000a7311 */ /* 0x000e24000020d900 */
[----:B0-----:R-:W-:Y:S05]  /*a1c0*/  BRA `(.L_x_15837) ;  /* 0x0000000800a07947 */ /* 0x001fea0003800000 */
.L_x_15842:
[----:B------:R-:W2:Y:S02]  /*a1d0*/  LDG.E.64 R2, desc[UR36][R2.64] ;  /* 0x0000002402027981 */ /* 0x000ea4000c1e1b00 */
[----:B--2---:R0:W1:Y:S02]  /*a1e0*/  F2I.S64.F64.TRUNC R10, R2 ;  /* 0x00000002000a7311 */ /* 0x004064000030d900 */
[----:B01----:R-:W-:Y:S05]  /*a1f0*/  BRA `(.L_x_15837) ;  /* 0x0000000800947947 */ /* 0x003fea0003800000 */
.L_x_15832:
        /* <DEDUP_REMOVED lines=13> */
.L_x_15846:
[----:B------:R-:W2:Y:S02]  /*a2d0*/  LDG.E.64 R2, desc[UR36][R2.64] ;  /* 0x0000002402027981 */ /* 0x000ea4000c1e1b00 */
[----:B--2---:R2:W3:Y:S02]  /*a2e0*/  F2I.S64.F64.TRUNC R10, R2 ;  /* 0x00000002000a7311 */ /* 0x0044e4000030d900 */
[----:B--23--:R-:W-:Y:S05]  /*a2f0*/  BRA `(.L_x_15837) ;  /* 0x0000000800547947 */ /* 0x00cfea0003800000 */
.L_x_15845:
        /* <DEDUP_REMOVED lines=26> */
.L_x_15848:
        /* <DEDUP_REMOVED lines=13> */
.L_x_15847:
[----:B------:R-:W2:Y:S02]  /*a570*/  LDG.E.U16 R10, desc[UR36][R2.64] ;  /* 0x00000024020a7981 */ /* 0x000ea4000c1e1500 */
[----:B--2---:R-:W-:-:S06]  /*a580*/  SHF.L.U32 R10, R10, 0x10, RZ ;  /* 0x000000100a0a7819 */ /* 0x004fcc00000006ff */
[----:B------:R-:W2:Y:S02]  /*a590*/  F2I.S64.TRUNC R10, R10 ;  /* 0x0000000a000a7311 */ /* 0x000ea4000020d900 */
[----:B--2---:R-:W-:Y:S05]  /*a5a0*/  BRA `(.L_x_15837) ;  /* 0x0000000400a87947 */ /* 0x004fea0003800000 */
.L_x_15844:
        /* <DEDUP_REMOVED lines=11> */
.L_x_15851:
        /* <DEDUP_REMOVED lines=21> */
.L_x_15855:
[----:B------:R-:W-:Y:S05]  /*a7b0*/  BSYNC.RECONVERGENT B1 ;  /* 0x0000000000017941 */ /* 0x000fea0003800200 */
.L_x_15854:
[----:B------:R-:W-:Y:S02]  /*a7c0*/  SHF.L.U32 R0, R0, 0x14, RZ ;  /* 0x0000001400007819 */ /* 0x000fe400000006ff */
[----:B------:R-:W-:-:S04]  /*a7d0*/  LEA R2, R2, 0x3b800000, 0x17 ;  /* 0x3b80000002027811 */ /* 0x000fc800078eb8ff */
[----:B------:R-:W-:-:S07]  /*a7e0*/  LOP3.LUT R10, R2, R0, R7, 0xfe, !PT ;  /* 0x00000000020a7212 */ /* 0x000fce00078efe07 */
.L_x_15853:
[----:B------:R-:W-:Y:S05]  /*a7f0*/  BSYNC.RECONVERGENT B0 ;  /* 0x0000000000007941 */ /* 0x000fea0003800200 */
.L_x_15852:
[----:B------:R-:W4:Y:S02]  /*a800*/  F2I.S64.TRUNC R10, R10 ;  /* 0x0000000a000a7311 */ /* 0x000f24000020d900 */
[----:B----4-:R-:W-:Y:S05]  /*a810*/  BRA `(.L_x_15837) ;  /* 0x00000004000c7947 */ /* 0x010fea0003800000 */
.L_x_15850:
        /* <DEDUP_REMOVED lines=21> */
.L_x_15859:
[----:B------:R-:W-:Y:S05]  /*a970*/  BSYNC.RECONVERGENT B1 ;  /* 0x0000000000017941 */ /* 0x000fea0003800200 */
.L_x_15858:
[----:B------:R-:W-:Y:S01]  /*a980*/  IMAD.SHL.U32 R0, R0, 0x200000, RZ ;  /* 0x0020000000007824 */ /* 0x000fe200078e00ff */
[----:B------:R-:W-:-:S04]  /*a990*/  LEA R2, R2, 0x37800000, 0x17 ;  /* 0x3780000002027811 */ /* 0x000fc800078eb8ff */
[----:B------:R-:W-:-:S07]  /*a9a0*/  LOP3.LUT R10, R2, R0, R7, 0xfe, !PT ;  /* 0x00000000020a7212 */ /* 0x000fce00078efe07 */
.L_x_15857:
[----:B------:R-:W-:Y:S05]  /*a9b0*/  BSYNC.RECONVERGENT B0 ;  /* 0x0000000000007941 */ /* 0x000fea0003800200 */
.L_x_15856:
[----:B------:R-:W4:Y:S02]  /*a9c0*/  F2I.S64.TRUNC R10, R10 ;  /* 0x0000000a000a7311 */ /* 0x000f24000020d900 */
[----:B----4-:R-:W-:Y:S05]  /*a9d0*/  BRA `(.L_x_15837) ;  /* 0x00000000009c7947 */ /* 0x010fea0003800000 */
.L_x_15849:
        /* <DEDUP_REMOVED lines=14> */
.L_x_15863:
[----:B------:R-:W-:Y:S05]  /*aac0*/  BSYNC.RECONVERGENT B0 ;  /* 0x0000000000007941 */ /* 0x000fea0003800200 */
.L_x_15862:
[----:B------:R-:W3:Y:S02]  /*aad0*/  F2I.S64.TRUNC R10, R10 ;  /* 0x0000000a000a7311 */ /* 0x000ee4000020d900 */
[----:B---3--:R-:W-:Y:S05]  /*aae0*/  BRA `(.L_x_15837) ;  /* 0x0000000000587947 */ /* 0x008fea0003800000 */
.L_x_15836:
        /* <DEDUP_REMOVED lines=16> */
.L_x_15864:
[----:B------:R-:W-:Y:S01]  /*abf0*/  CS2R R10, SRZ ;  /* 0x00000000000a7805 */ /* 0x000fe2000001ff00 */
[----:B------:R-:W-:Y:S06]  /*ac00*/  BRA `(.L_x_15837) ;  /* 0x0000000000107947 */ /* 0x000fec0003800000 */
.L_x_15861:
[----:B------:R3:W5:Y:S01]  /*ac10*/  LDG.E.64 R10, desc[UR36][R2.64] ;  /* 0x00000024020a7981 */ /* 0x000762000c1e1b00 */
[----:B------:R-:W-:Y:S05]  /*ac20*/  BRA `(.L_x_15837) ;  /* 0x0000000000087947 */ /* 0x000fea0003800000 */
.L_x_15860:
[----:B------:R2:W5:Y:S01]  /*ac30*/  LDG.E R10, desc[UR36][R2.64] ;  /* 0x00000024020a7981 */ /* 0x000562000c1e1900 */
[----:B------:R-:W-:-:S07]  /*ac40*/  MOV R11, RZ ;  /* 0x000000ff000b7202 */ /* 0x000fce0000000f00 */
.L_x_15837:
        /* <DEDUP_REMOVED lines=17> */
.L_x_15868:
[----:B------:R3:W5:Y:S01]  /*ad60*/  LDG.E.U8 R8, desc[UR36][R2.64] ;  /* 0x0000002402087981 */ /* 0x000762000c1e1100 */
[----:B------:R-:W-:Y:S01]  /*ad70*/  IMAD.MOV.U32 R9, RZ, RZ, RZ ;  /* 0x000000ffff097224 */ /* 0x000fe200078e00ff */
[----:B------:R-:W-:Y:S06]  /*ad80*/  BRA `(.L_x_15869) ;  /* 0x0000000800f87947 */ /* 0x000fec0003800000 */
.L_x_15867:
        /* <DEDUP_REMOVED lines=8> */
.L_x_15871:
[----:B------:R-:W2:Y:S02]  /*ae10*/  LDG.E R8, desc[UR36][R2.64] ;  /* 0x0000002402087981 */ /* 0x000ea4000c1e1900 */
[----:B--2---:R-:W-:Y:S01]  /*ae20*/  SHF.R.S32.HI R9, RZ, 0x1f, R8 ;  /* 0x0000001fff097819 */ /* 0x004fe20000011408 */
[----:B------:R-:W-:Y:S06]  /*ae30*/  BRA `(.L_x_15869) ;  /* 0x0000000800cc7947 */ /* 0x000fec0003800000 */
.L_x_15870:
[----:B------:R-:W2:Y:S02]  /*ae40*/  LDG.E.S16 R8, desc[UR36][R2.64] ;  /* 0x0000002402087981 */ /* 0x000ea4000c1e1700 */
[----:B--2---:R-:W-:Y:S01]  /*ae50*/  SHF.R.S32.HI R9, RZ, 0x1f, R8 ;  /* 0x0000001fff097819 */ /* 0x004fe20000011408 */
[----:B------:R-:W-:Y:S06]  /*ae60*/  BRA `(.L_x_15869) ;  /* 0x0000000800c07947 */ /* 0x000fec0003800000 */
.L_x_15866:
        /* <DEDUP_REMOVED lines=9> */
.L_x_15873:
[----:B------:R-:W2:Y:S02]  /*af00*/  LDG.E.U16 R2, desc[UR36][R2.64] ;  /* 0x0000002402027981 */ /* 0x000ea4000c1e1500 */
[----:B--2---:R-:W-:-:S06]  /*af10*/  HADD2.F32 R8, -RZ, R2.H0_H0 ;  /* 0x20000002ff087230 */ /* 0x004fcc0000004100 */
[----:B------:R-:W3:Y:S02]  /*af20*/  F2I.S64.TRUNC R8, R8 ;  /* 0x0000000800087311 */ /* 0x000ee4000020d900 */
[----:B---3--:R-:W-:Y:S05]  /*af30*/  BRA `(.L_x_15869) ;  /* 0x00000008008c7947 */ /* 0x008fea0003800000 */
.L_x_15872:
        /* <DEDUP_REMOVED lines=9> */
.L_x_15875:
[----:B------:R-:W2:Y:S02]  /*afd0*/  LDG.E.U16 R2, desc[UR36][R2.64] ;  /* 0x0000002402027981 */ /* 0x000ea4000c1e1500 */
[----:B--2---:R-:W-:-:S06]  /*afe0*/  HADD2.F32 R8, -RZ, R2.H0_H0 ;  /* 0x20000002ff087230 */ /* 0x004fcc0000004100 */
[----:B------:R-:W3:Y:S02]  /*aff0*/  F2I.S64.TRUNC R8, R8 ;  /* 0x0000000800087311 */ /* 0x000ee4000020d900 */
[----:B---3--:R-:W-:Y:S05]  /*b000*/  BRA `(.L_x_15869) ;  /* 0x0000000800587947 */ /* 0x008fea0003800000 */
.L_x_15874:
[----:B------:R-:W2:Y:S02]  /*b010*/  LDG.E.64 R2, desc[UR36][R2.64] ;  /* 0x0000002402027981 */ /* 0x000ea4000c1e1b00 */
[----:B--2---:R3:W4:Y:S02]  /*b020*/  F2I.S64.F64.TRUNC R8, R2 ;  /* 0x0000000200087311 */ /* 0x004724000030d900 */
[----:B---34-:R-:W-:Y:S05]  /*b030*/  BRA `(.L_x_15869) ;  /* 0x00000008004c7947 */ /* 0x018fea0003800000 */
.L_x_15865:
        /* <DEDUP_REMOVED lines=13> */
.L_x_15878:
[----:B------:R-:W2:Y:S02]  /*b110*/  LDG.E.64 R2, desc[UR36][R2.64] ;  /* 0x0000002402027981 */ /* 0x000ea4000c1e1b00 */
[----:B--2---:R3:W4:Y:S02]  /*b120*/  F2I.S64.F64.TRUNC R8, R2 ;  /* 0x0000000200087311 */ /* 0x004724000030d900 */
[----:B---34-:R-:W-:Y:S05]  /*b130*/  BRA `(.L_x_15869) ;  /* 0x00000008000c7947 */ /* 0x018fea0003800000 */
.L_x_15877:
        /* <DEDUP_REMOVED lines=26> */
.L_x_15880:
        /* <DEDUP_REMOVED lines=11> */
[----:B------:R3:W4:Y:S02]  /*b390*/  F2I.S64.TRUNC R8, R0 ;  /* 0x0000000000087311 */ /* 0x000724000020d900 */
[----:B---34-:R-:W-:Y:S05]  /*b3a0*/  BRA `(.L_x_15869) ;  /* 0x0000000400707947 */ /* 0x018fea0003800000 */
.L_x_15879:
[----:B------:R-:W2:Y:S02]  /*b3b0*/  LDG.E.U16 R8, desc[UR36][R2.64] ;  /* 0x0000002402087981 */ /* 0x000ea4000c1e1500 */
[----:B--2---:R-:W-:-:S06]  /*b3c0*/  IMAD.U32 R8, R8, 0x10000, RZ ;  /* 0x0001000008087824 */ /* 0x004fcc00078e00ff */
[----:B------:R-:W3:Y:S02]  /*b3d0*/  F2I.S64.TRUNC R8, R8 ;  /* 0x0000000800087311 */ /* 0x000ee4000020d900 */
[----:B---3--:R-:W-:Y:S05]  /*b3e0*/  BRA `(.L_x_15869) ;  /* 0x0000000400607947 */ /* 0x008fea0003800000 */
.L_x_15876:
        /* <DEDUP_REMOVED lines=11> */
.L_x_15883:
        /* <DEDUP_REMOVED lines=21> */
.L_x_15887:
[----:B------:R-:W-:Y:S05]  /*b5f0*/  BSYNC.RECONVERGENT B1 ;  /* 0x0000000000017941 */ /* 0x000fea0003800200 */
.L_x_15886:
[----:B------:R-:W-:Y:S01]  /*b600*/  IMAD.SHL.U32 R0, R0, 0x100000, RZ ;  /* 0x0010000000007824 */ /* 0x000fe200078e00ff */
[----:B------:R-:W-:-:S04]  /*b610*/  LEA R2, R2, 0x3b800000, 0x17 ;  /* 0x3b80000002027811 */ /* 0x000fc800078eb8ff */
[----:B------:R-:W-:-:S07]  /*b620*/  LOP3.LUT R8, R2, R0, R7, 0xfe, !PT ;  /* 0x0000000002087212 */ /* 0x000fce00078efe07 */
.L_x_15885:
[----:B------:R-:W-:Y:S05]  /*b630*/  BSYNC.RECONVERGENT B0 ;  /* 0x0000000000007941 */ /* 0x000fea0003800200 */
.L_x_15884:
[----:B------:R-:W1:Y:S02]  /*b640*/  F2I.S64.TRUNC R8, R8 ;  /* 0x0000000800087311 */ /* 0x000e64000020d900 */
[----:B-1----:R-:W-:Y:S05]  /*b650*/  BRA `(.L_x_15869) ;  /* 0x0000000000c47947 */ /* 0x002fea0003800000 */
.L_x_15882:
        /* <DEDUP_REMOVED lines=21> */
.L_x_15891:
[----:B------:R-:W-:Y:S05]  /*b7b0*/  BSYNC.RECONVERGENT B1 ;  /* 0x0000000000017941 */ /* 0x000fea0003800200 */
.L_x_15890:
[----:B------:R-:W-:Y:S02]  /*b7c0*/  SHF.L.U32 R0, R0, 0x15, RZ ;  /* 0x0000001500007819 */ /* 0x000fe400000006ff */
[----:B------:R-:W-:-:S04]  /*b7d0*/  LEA R2, R2, 0x37800000, 0x17 ;  /* 0x3780000002027811 */ /* 0x000fc800078eb8ff */
[----:B------:R-:W-:-:S07]  /*b7e0*/  LOP3.LUT R8, R2, R0, R7, 0xfe, !PT ;  /* 0x0000000002087212 */ /* 0x000fce00078efe07 */
.L_x_15889:
[----:B------:R-:W-:Y:S05]  /*b7f0*/  BSYNC.RECONVERGENT B0 ;  /* 0x0000000000007941 */ /* 0x000fea0003800200 */
.L_x_15888:
[----:B------:R-:W0:Y:S02]  /*b800*/  F2I.S64.TRUNC R8, R8 ;  /* 0x0000000800087311 */ /* 0x000e24000020d900 */
[----:B0-----:R-:W-:Y:S05]  /*b810*/  BRA `(.L_x_15869) ;  /* 0x0000000000547947 */ /* 0x001fea0003800000 */
.L_x_15881:
        /* <DEDUP_REMOVED lines=14> */
.L_x_15895:
[----:B------:R-:W-:Y:S05]  /*b900*/  BSYNC.RECONVERGENT B0 ;  /* 0x0000000000007941 */ /* 0x000fea0003800200 */
.L_x_15894:
[----:B------:R-:W1:Y:S02]  /*b910*/  F2I.S64.TRUNC R8, R8 ;  /* 0x0000000800087311 */ /* 0x000e64000020d900 */
[----:B-1----:R-:W-:Y:S05]  /*b920*/  BRA `(.L_x_15869) ;  /* 0x0000000000107947 */ /* 0x002fea0003800000 */
.L_x_15893:
[----:B------:R1:W5:Y:S01]  /*b930*/  LDG.E.64 R8, desc[UR36][R2.64] ;  /* 0x0000002402087981 */ /* 0x000362000c1e1b00 */
[----:B------:R-:W-:Y:S05]  /*b940*/  BRA `(.L_x_15869) ;  /* 0x0000000000087947 */ /* 0x000fea0003800000 */
.L_x_15892:
[----:B------:R2:W5:Y:S01]  /*b950*/  LDG.E R8, desc[UR36][R2.64] ;  /* 0x0000002402087981 */ /* 0x000562000c1e1900 */
[----:B------:R-:W-:-:S07]  /*b960*/  IMAD.MOV.U32 R9, RZ, RZ, RZ ;  /* 0x000000ffff097224 */ /* 0x000fce00078e00ff */
.L_x_15869:
        /* <DEDUP_REMOVED lines=23> */
.L_x_15897:
[----:B------:R-:W-:-:S07]  /*bae0*/  MOV R0, 0xbb00 ;  /* 0x0000bb0000007802 */ /* 0x000fce0000000f00 */
[----:B01234-:R-:W-:Y:S05]  /*baf0*/  CALL.REL.NOINC `($__internal_0_$__cuda_sm20_rem_s64) ;  /* 0x0000005000507944 */ /* 0x01ffea0003c00000 */
.L_x_15898:
[----:B------:R-:W-:Y:S05]  /*bb00*/  BSYNC.RECONVERGENT B0 ;  /* 0x0000000000007941 */ /* 0x000fea0003800200 */
.L_x_15896:
        /* <DEDUP_REMOVED lines=16> */
.L_x_15902:
[----:B------:R0:W-:Y:S01]  /*bc10*/  STG.E.U8 desc[UR36][R16.64], R4 ;  /* 0x0000000410007986 */ /* 0x0001e2000c101124 */
[----:B------:R-:W-:Y:S05]  /*bc20*/  BRA `(.L_x_15904) ;  /* 0x0000000c00347947 */ /* 0x000fea0003800000 */
.L_x_15901:
        /* <DEDUP_REMOVED lines=8> */
.L_x_15906:
[----:B------:R0:W-:Y:S01]  /*bcb0*/  STG.E desc[UR36][R16.64], R4 ;  /* 0x0000000410007986 */ /* 0x0001e2000c101924 */
[----:B------:R-:W-:Y:S05]  /*bcc0*/  BRA `(.L_x_15904) ;  /* 0x0000000c000c7947 */ /* 0x000fea0003800000 */
.L_x_15905:
[----:B------:R0:W-:Y:S01]  /*bcd0*/  STG.E.U16 desc[UR36][R16.64], R4 ;  /* 0x0000000410007986 */ /* 0x0001e2000c101524 */
[----:B------:R-:W-:Y:S05]  /*bce0*/  BRA `(.L_x_15904) ;  /* 0x0000000c00047947 */ /* 0x000fea0003800000 */
.L_x_15900:
        /* <DEDUP_REMOVED lines=9> */
.L_x_15908:
[----:B------:R-:W0:Y:S02]  /*bd80*/  I2F.S64 R0, R4 ;  /* 0x0000000400007312 */ /* 0x000e240000301400 */
[----:B0-----:R-:W-:-:S05]  /*bd90*/  F2FP.F16.F32.PACK_AB R0, RZ, R0 ;  /* 0x00000000ff00723e */ /* 0x001fca00000000ff */
[----:B------:R0:W-:Y:S01]  /*bda0*/  STG.E.U16 desc[UR36][R16.64], R0 ;  /* 0x0000000010007986 */ /* 0x0001e2000c101524 */
[----:B------:R-:W-:Y:S05]  /*bdb0*/  BRA `(.L_x_15904) ;  /* 0x0000000800d07947 */ /* 0x000fea0003800000 */
.L_x_15907:
        /* <DEDUP_REMOVED lines=10> */
.L_x_15910:
[----:B------:R-:W0:Y:S02]  /*be60*/  I2F.S64 R4, R4 ;  /* 0x0000000400047312 */ /* 0x000e240000301400 */
[----:B0-----:R-:W-:-:S04]  /*be70*/  F2FP.F16.F32.PACK_AB R3, RZ, R4 ;  /* 0x00000004ff03723e */ /* 0x001fc800000000ff */
[----:B------:R-:W-:-:S05]  /*be80*/  PRMT R3, R3, 0x5410, RZ ;  /* 0x0000541003037816 */ /* 0x000fca00000000ff */
[----:B------:R3:W-:Y:S01]  /*be90*/  STG.E desc[UR36][R16.64], R3 ;  /* 0x0000000310007986 */ /* 0x0007e2000c101924 */
[----:B------:R-:W-:Y:S05]  /*bea0*/  BRA `(.L_x_15904) ;  /* 0x0000000800947947 */ /* 0x000fea0003800000 */
.L_x_15909:
[----:B------:R-:W0:Y:S02]  /*beb0*/  I2F.F64.S64 R4, R4 ;  /* 0x0000000400047312 */ /* 0x000e240000301c00 */
[----:B0-----:R4:W-:Y:S01]  /*bec0*/  STG.E.64 desc[UR36][R16.64], R4 ;  /* 0x0000000410007986 */ /* 0x0019e2000c101b24 */
[----:B------:R-:W-:Y:S05]  /*bed0*/  BRA `(.L_x_15904) ;  /* 0x0000000800887947 */ /* 0x000fea0003800000 */
.L_x_15899:
        /* <DEDUP_REMOVED lines=12> */
.L_x_15914:
        /* <DEDUP_REMOVED lines=17> */
.L_x_15917:
[----:B------:R-:W-:-:S04]  /*c0b0*/  SHF.R.U32.HI R3, RZ, 0x18, R3 ;  /* 0x00000018ff037819 */ /* 0x000fc80000011603 */
[----:B------:R-:W-:-:S04]  /*c0c0*/  LOP3.LUT R0, R0, 0x80, R3, 0xf8, !PT ;  /* 0x0000008000007812 */ /* 0x000fc800078ef803 */
[----:B------:R-:W-:-:S07]  /*c0d0*/  PRMT R8, R0, 0x7610, R8 ;  /* 0x0000761000087816 */ /* 0x000fce0000000008 */
.L_x_15916:
[----:B------:R-:W-:Y:S05]  /*c0e0*/  BSYNC.RECONVERGENT B0 ;  /* 0x0000000000007941 */ /* 0x000fea0003800200 */
.L_x_15915:
[----:B------:R0:W-:Y:S01]  /*c0f0*/  STG.E.U8 desc[UR36][R16.64], R8 ;  /* 0x0000000810007986 */ /* 0x0001e2000c101124 */
[----:B------:R-:W-:Y:S05]  /*c100*/  BRA `(.L_x_15904) ;  /* 0x0000000400fc7947 */ /* 0x000fea0003800000 */
.L_x_15913:
        /* <DEDUP_REMOVED lines=17> */
.L_x_15920:
[----:B------:R-:W-:-:S04]  /*c220*/  SHF.R.U32.HI R3, RZ, 0x18, R3 ;  /* 0x00000018ff037819 */ /* 0x000fc80000011603 */
[----:B------:R-:W-:-:S04]  /*c230*/  LOP3.LUT R0, R0, 0x80, R3, 0xf8, !PT ;  /* 0x0000008000007812 */ /* 0x000fc800078ef803 */
[----:B------:R-:W-:-:S07]  /*c240*/  PRMT R8, R0, 0x7610, R8 ;  /* 0x0000761000087816 */ /* 0x000fce0000000008 */
.L_x_15919:
[----:B------:R-:W-:Y:S05]  /*c250*/  BSYNC.RECONVERGENT B0 ;  /* 0x0000000000007941 */ /* 0x000fea0003800200 */
.L_x_15918:
[----:B------:R0:W-:Y:S01]  /*c260*/  STG.E.U8 desc[UR36][R16.64], R8 ;  /* 0x0000000810007986 */ /* 0x0001e2000c101124 */
[----:B------:R-:W-:Y:S05]  /*c270*/  BRA `(.L_x_15904) ;  /* 0x0000000400a07947 */ /* 0x000fea0003800000 */
.L_x_15912:
        /* <DEDUP_REMOVED lines=22> */
.L_x_15922:
[----:B------:R0:W-:Y:S01]  /*c3e0*/  STG.E.64 desc[UR36][R16.64], R4 ;  /* 0x0000000410007986 */ /* 0x0001e2000c101b24 */
[----:B------:R-:W-:Y:S05]  /*c3f0*/  BRA `(.L_x_15904) ;  /* 0x0000000400407947 */ /* 0x000fea0003800000 */
.L_x_15921:
[----:B------:R0:W-:Y:S01]  /*c400*/  STG.E desc[UR36][R16.64], R4 ;  /* 0x0000000410007986 */ /* 0x0001e2000c101924 */
[----:B------:R-:W-:Y:S05]  /*c410*/  BRA `(.L_x_15904) ;  /* 0x0000000400387947 */ /* 0x000fea0003800000 */
.L_x_15911:
        /* <DEDUP_REMOVED lines=11> */
.L_x_15924:
[----:B------:R-:W-:Y:S01]  /*c4d0*/  CS2R R6, SRZ ;  /* 0x0000000000067805 */ /* 0x000fe2000001ff00 */
[----:B------:R-:W0:Y:S04]  /*c4e0*/  I2F.F64.S64 R4, R4 ;  /* 0x0000000400047312 */ /* 0x000e280000301c00 */
[----:B0-----:R0:W-:Y:S01]  /*c4f0*/  STG.E.128 desc[UR36][R16.64], R4 ;  /* 0x0000000410007986 */ /* 0x0011e2000c101d24 */
[----:B------:R-:W-:Y:S05]  /*c500*/  BRA `(.L_x_15904) ;  /* 0x0000000000fc7947 */ /* 0x000fea0003800000 */
.L_x_15923:
[----:B------:R-:W-:-:S09]  /*c510*/  UISETP.NE.AND UP0, UPT, UR4, 0xf, UPT ;  /* 0x0000000f0400788c */ /* 0x000fd2000bf05270 */
[----:B------:R-:W-:Y:S05]  /*c520*/  BRA.U !UP0, `(.L_x_15925) ;  /* 0x0000000108e87547 */ /* 0x000fea000b800000 */
[----:B------:R-:W-:-:S09]  /*c530*/  UISETP.NE.AND UP0, UPT, UR4, 0x17, UPT ;  /* 0x000000170400788c */ /* 0x000fd2000bf05270 */
[----:B------:R-:W-:Y:S05]  /*c540*/  BRA.U !UP0, `(.L_x_15926) ;  /* 0x0000000108907547 */ /* 0x000fea000b800000 */
[----:B------:R-:W-:-:S09]  /*c550*/  UISETP.NE.AND UP0, UPT, UR4, 0x18, UPT ;  /* 0x000000180400788c */ /* 0x000fd2000bf05270 */
[----:B------:R-:W-:Y:S05]  /*c560*/  BRA.U !UP0, `(.L_x_15927) ;  /* 0x0000000108447547 */ /* 0x000fea000b800000 */
.L_x_15903:
        /* <DEDUP_REMOVED lines=16> */
.L_x_15928:
[----:B------:R-:W-:Y:S05]  /*c670*/  BRA `(.L_x_15904) ;  /* 0x0000000000a07947 */ /* 0x000fea0003800000 */
.L_x_15927:
        /* <DEDUP_REMOVED lines=13> */
.L_x_15930:
[----:B------:R-:W-:Y:S05]  /*c750*/  BSYNC.RECONVERGENT B0 ;  /* 0x0000000000007941 */ /* 0x000fea0003800200 */
.L_x_15929:
[----:B------:R-:W-:-:S05]  /*c760*/  LOP3.LUT R3, R0, 0x80, R3, 0xf8, !PT ;  /* 0x0000008000037812 */ /* 0x000fca00078ef803 */
[----:B------:R0:W-:Y:S01]  /*c770*/  STG.E.U8 desc[UR36][R16.64], R3 ;  /* 0x0000000310007986 */ /* 0x0001e2000c101124 */
[----:B------:R-:W-:Y:S05]  /*c780*/  BRA `(.L_x_15904) ;  /* 0x00000000005c7947 */ /* 0x000fea0003800000 */
.L_x_15926:
        /* <DEDUP_REMOVED lines=12> */
.L_x_15932:
[----:B------:R-:W-:Y:S02]  /*c850*/  ISETP.GT.U32.AND P0, PT, R2, 0x7f800000, PT ;  /* 0x7f8000000200780c */ /* 0x000fe40003f04070 */
[----:B------:R-:W-:-:S04]  /*c860*/  MOV R0, 0x7f ;  /* 0x0000007f00007802 */ /* 0x000fc80000000f00 */
[----:B------:R-:W-:-:S07]  /*c870*/  SEL R0, R0, 0x7c, P0 ;  /* 0x0000007c00007807 */ /* 0x000fce0000000000 */
.L_x_15933:
[----:B------:R-:W-:Y:S05]  /*c880*/  BSYNC.RECONVERGENT B0 ;  /* 0x0000000000007941 */ /* 0x000fea0003800200 */
.L_x_15931:
[----:B------:R-:W-:-:S04]  /*c890*/  SHF.R.U32.HI R3, RZ, 0x18, R3 ;  /* 0x00000018ff037819 */ /* 0x000fc80000011603 */
[----:B------:R-:W-:-:S05]  /*c8a0*/  LOP3.LUT R3, R0, 0x80, R3, 0xf8, !PT ;  /* 0x0000008000037812 */ /* 0x000fca00078ef803 */
[----:B------:R0:W-:Y:S01]  /*c8b0*/  STG.E.U8 desc[UR36][R16.64], R3 ;  /* 0x0000000310007986 */ /* 0x0001e2000c101124 */
[----:B------:R-:W-:Y:S05]  /*c8c0*/  BRA `(.L_x_15904) ;  /* 0x00000000000c7947 */ /* 0x000fea0003800000 */
.L_x_15925:
[----:B------:R-:W0:Y:S02]  /*c8d0*/  I2F.S64 R0, R4 ;  /* 0x0000000400007312 */ /* 0x000e240000301400 */
[----:B0-----:R-:W-:-:S05]  /*c8e0*/  F2FP.BF16.F32.PACK_AB R0, RZ, R0 ;  /* 0x00000000ff00723e */ /* 0x001fca00000010ff */
[----:B------:R0:W-:Y:S02]  /*c8f0*/  STG.E.U16 desc[UR36][R16.64], R0 ;  /* 0x0000000010007986 */ /* 0x0001e4000c101524 */
.L_x_15904:
[----:B------:R-:W-:-:S07]  /*c900*/  VIADD R25, R25, 0x80 ;  /* 0x0000008019197836 */ /* 0x000fce0000000000 */
.L_x_15830:
[----:B------:R-:W5:Y:S02]  /*c910*/  LDCU UR4, c[0x0][0x380] ;  /* 0x00007000ff0477ac */ /* 0x000f640008000800 */
[----:B-----5:R-:W-:-:S13]  /*c920*/  ISETP.GE.AND P0, PT, R25, UR4, PT ;  /* 0x0000000419007c0c */ /* 0x020fda000bf06270 */
[----:B------:R-:W-:Y:S05]  /*c930*/  @P0 EXIT ;  /* 0x000000000000094d */ /* 0x000fea0003800000 */
[----:B------:R-:W5:Y:S01]  /*c940*/  LDCU UR4, c[0x0][0x388] ;  /* 0x00007100ff0477ac */ /* 0x000f620008000800 */
[----:B0-----:R-:W-:Y:S02]  /*c950*/  HFMA2 R0, -RZ, RZ, 0, 0 ;  /* 0x00000000ff007431 */ /* 0x001fe400000001ff */
[----:B------:R-:W-:Y:S02]  /*c960*/  IMAD.MOV.U32 R26, RZ, RZ, RZ ;  /* 0x000000ffff1a7224 */ /* 0x000fe400078e00ff */
[----:B-1234-:R-:W-:Y:S01]  /*c970*/  IMAD.MOV.U32 R16, RZ, RZ, RZ ;  /* 0x000000ffff107224 */ /* 0x01efe200078e00ff */
[----:B-----5:R-:W-:-:S09]  /*c980*/  UISETP.NE.AND UP0, UPT, UR4, URZ, UPT ;  /* 0x000000ff0400728c */ /* 0x020fd2000bf05270 */
[----:B------:R-:W-:Y:S05]  /*c990*/  BRA.U !UP0, `(.L_x_15934) ;  /* 0x0000001508d47547 */ /* 0x000fea000b800000 */
[----:B------:R-:W0:Y:S01]  /*c9a0*/  LDCU.64 UR4, c[0x0][0x390] ;  /* 0x00007200ff0477ac */ /* 0x000e220008000a00 */
[----:B------:R-:W-:Y:S01]  /*c9b0*/  MOV R3, R25 ;  /* 0x0000001900037202 */ /* 0x000fe20000000f00 */
        /* <DEDUP_REMOVED lines=14> */
[----:B------:R-:W-:Y:S01]  /*caa0*/  MOV R3, R5 ;  /* 0x0000000500037202 */ /* 0x000fe20000000f00 */
        /* <DEDUP_REMOVED lines=14> */
[----:B------:R-:W-:Y:S01]  /*cb90*/  MOV R3, R4 ;  /* 0x0000000400037202 */ /* 0x000fe20000000f00 */
        /* <DEDUP_REMOVED lines=341> */
.L_x_15934:
[----:B------:R-:W0:Y:S01]  /*e0f0*/  LDCU.64 UR6, c[0x0][0x5e8] ;  /* 0x0000bd00ff0677ac */ /* 0x000e220008000a00 */
[----:B------:R-:W1:Y:S01]  /*e100*/  LDCU.64 UR8, c[0x0][0x5f0] ;  /* 0x0000be00ff0877ac */ /* 0x000e620008000a00 */
[----:B------:R-:W-:-:S04]  /*e110*/  UPRMT UR4, UR39, 0x9910, URZ ;  /* 0x0000991027047896 */ /* 0x000fc800080000ff */
[----:B------:R-:W-:Y:S01]  /*e120*/  UISETP.GT.AND UP0, UPT, UR4, 0x9, UPT ;  /* 0x000000090400788c */ /* 0x000fe2000bf04270 */
[----:B0-----:R-:W-:Y:S02]  /*e130*/  IADD3 R16, P0, PT, R16, UR6, RZ ;  /* 0x0000000610107c10 */ /* 0x001fe4000ff1e0ff */
[----:B-1----:R-:W-:-:S03]  /*e140*/  IADD3 R2, P1, PT, R0, UR8, RZ ;  /* 0x0000000800027c10 */ /* 0x002fc6000ff3e0ff */
        /* <DEDUP_REMOVED lines=14> */
.L_x_15938:
[----:B------:R4:W5:Y:S01]  /*e230*/  LDG.E.U8 R10, desc[UR36][R2.64] ;  /* 0x00000024020a7981 */ /* 0x000962000c1e1100 */
[----:B------:R-:W-:Y:S01]  /*e240*/  IMAD.MOV.U32 R11, RZ, RZ, RZ ;  /* 0x000000ffff0b7224 */ /* 0x000fe200078e00ff */
[----:B------:R-:W-:Y:S06]  /*e250*/  BRA `(.L_x_15940) ;  /* 0x0000000c00407947 */ /* 0x000fec0003800000 */
.L_x_15937:
        /* <DEDUP_REMOVED lines=8> */
.L_x_15942:
[----:B------:R-:W2:Y:S02]  /*e2e0*/  LDG.E R10, desc[UR36][R2.64] ;  /* 0x00000024020a7981 */ /* 0x000ea4000c1e1900 */
[----:B--2---:R-:W-:Y:S01]  /*e2f0*/  SHF.R.S32.HI R11, RZ, 0x1f, R10 ;  /* 0x0000001fff0b7819 */ /* 0x004fe2000001140a */
[----:B------:R-:W-:Y:S06]  /*e300*/  BRA `(.L_x_15940) ;  /* 0x0000000c00147947 */ /* 0x000fec0003800000 */
.L_x_15941:
[----:B------:R-:W2:Y:S02]  /*e310*/  LDG.E.S16 R10, desc[UR36][R2.64] ;  /* 0x00000024020a7981 */ /* 0x000ea4000c1e1700 */
[----:B--2---:R-:W-:Y:S01]  /*e320*/  SHF.R.S32.HI R11, RZ, 0x1f, R10 ;  /* 0x0000001fff0b7819 */ /* 0x004fe2000001140a */
[----:B------:R-:W-:Y:S06]  /*e330*/  BRA `(.L_x_15940) ;  /* 0x0000000c00087947 */ /* 0x000fec0003800000 */
.L_x_15936:
        /* <DEDUP_REMOVED lines=9> */
.L_x_15944:
[----:B------:R-:W2:Y:S02]  /*e3d0*/  LDG.E.U16 R2, desc[UR36][R2.64] ;  /* 0x0000002402027981 */ /* 0x000ea4000c1e1500 */
[----:B--2---:R-:W-:-:S06]  /*e3e0*/  HADD2.F32 R10, -RZ, R2.H0_H0 ;  /* 0x20000002ff0a7230 */ /* 0x004fcc0000004100 */
[----:B------:R-:W0:Y:S02]  /*e3f0*/  F2I.S64.TRUNC R10, R10 ;  /* 0x0000000a000a7311 */ /* 0x000e24000020d900 */
[----:B0-----:R-:W-:Y:S05]  /*e400*/  BRA `(.L_x_15940) ;  /* 0x0000000800d47947 */ /* 0x001fea0003800000 */
.L_x_15943:
        /* <DEDUP_REMOVED lines=9> */
.L_x_15946:
[----:B------:R-:W2:Y:S02]  /*e4a0*/  LDG.E.U16 R2, desc[UR36][R2.64] ;  /* 0x0000002402027981 */ /* 0x000ea4000c1e1500 */
[----:B--2---:R-:W-:-:S06]  /*e4b0*/  HADD2.F32 R10, -RZ, R2.H0_H0 ;  /* 0x20000002ff0a7230 */ /* 0x004fcc0000004100 */
[----:B------:R-:W0:Y:S02]  /*e4c0*/  F2I.S64.TRUNC R10, R10 ;  /* 0x0000000a000a7311 */ /* 0x000e24000020d900 */
[----:B0-----:R-:W-:Y:S05]  /*e4d0*/  BRA `(.L_x_15940) ;  /* 0x0000000800a07947 */ /* 0x001fea0003800000 */
.L_x_15945:
[----:B------:R-:W2:Y:S02]  /*e4e0*/  LDG.E.64 R2, desc[UR36][R2.64] ;  /* 0x0000002402027981 */ /* 0x000ea4000c1e1b00 */
[----:B--2---:R0:W1:Y:S02]  /*e4f0*/  F2I.S64.F64.TRUNC R10, R2 ;  /* 0x00000002000a7311 */ /* 0x004064000030d900 */
[----:B01----:R-:W-:Y:S05]  /*e500*/  BRA `(.L_x_15940) ;  /* 0x0000000800947947 */ /* 0x003fea0003800000 */
.L_x_15935:
        /* <DEDUP_REMOVED lines=13> */
.L_x_15949:
[----:B------:R-:W2:Y:S02]  /*e5e0*/  LDG.E.64 R2, desc[UR36][R2.64] ;  /* 0x0000002402027981 */ /* 0x000ea4000c1e1b00 */
[----:B--2---:R0:W1:Y:S02]  /*e5f0*/  F2I.S64.F64.TRUNC R10, R2 ;  /* 0x00000002000a7311 */ /* 0x004064000030d900 */
[----:B01----:R-:W-:Y:S05]  /*e600*/  BRA `(.L_x_15940) ;  /* 0x0000000800547947 */ /* 0x003fea0003800000 */
.L_x_15948:
        /* <DEDUP_REMOVED lines=24> */
[----:B------:R0:W1:Y:S02]  /*e790*/  F2I.S64.TRUNC R10, R5 ;  /* 0x00000005000a7311 */ /* 0x000064000020d900 */
[----:B01----:R-:W-:Y:S05]  /*e7a0*/  BRA `(.L_x_15940) ;  /* 0x0000000400ec7947 */ /* 0x003fea0003800000 */
.L_x_15951:
        /* <DEDUP_REMOVED lines=11> */
[----:B------:R0:W1:Y:S02]  /*e860*/  F2I.S64.TRUNC R10, R0 ;  /* 0x00000000000a7311 */ /* 0x000064000020d900 */
[----:B01----:R-:W-:Y:S05]  /*e870*/  BRA `(.L_x_15940) ;  /* 0x0000000400b87947 */ /* 0x003fea0003800000 */
.L_x_15950:
[----:B------:R-:W2:Y:S02]  /*e880*/  LDG.E.U16 R10, desc[UR36][R2.64] ;  /* 0x00000024020a7981 */ /* 0x000ea4000c1e1500 */
[----:B--2---:R-:W-:-:S06]  /*e890*/  SHF.L.U32 R10, R10, 0x10, RZ ;  /* 0x000000100a0a7819 */ /* 0x004fcc00000006ff */
[----:B------:R-:W0:Y:S02]  /*e8a0*/  F2I.S64.TRUNC R10, R10 ;  /* 0x0000000a000a7311 */ /* 0x000e24000020d900 */
[----:B0-----:R-:W-:Y:S05]  /*e8b0*/  BRA `(.L_x_15940) ;  /* 0x0000000400a87947 */ /* 0x001fea0003800000 */
.L_x_15947:
        /* <DEDUP_REMOVED lines=11> */
.L_x_15954:
        /* <DEDUP_REMOVED lines=21> */
.L_x_15958:
[----:B------:R-:W-:Y:S05]  /*eac0*/  BSYNC.RECONVERGENT B1 ;  /* 0x0000000000017941 */ /* 0x000fea0003800200 */
.L_x_15957:
[----:B------:R-:W-:Y:S02]  /*ead0*/  SHF.L.U32 R0, R0, 0x14, RZ ;  /* 0x0000001400007819 */ /* 0x000fe400000006ff */
[----:B------:R-:W-:-:S04]  /*eae0*/  LEA R2, R2, 0x3b800000, 0x17 ;  /* 0x3b80000002027811 */ /* 0x000fc800078eb8ff */
[----:B------:R-:W-:-:S07]  /*eaf0*/  LOP3.LUT R10, R2, R0, R7, 0xfe, !PT ;  /* 0x00000000020a7212 */ /* 0x000fce00078efe07 */
.L_x_15956:
[----:B------:R-:W-:Y:S05]  /*eb00*/  BSYNC.RECONVERGENT B0 ;  /* 0x0000000000007941 */ /* 0x000fea0003800200 */
.L_x_15955:
[----:B------:R-:W2:Y:S02]  /*eb10*/  F2I.S64.TRUNC R10, R10 ;  /* 0x0000000a000a7311 */ /* 0x000ea4000020d900 */
[----:B--2---:R-:W-:Y:S05]  /*eb20*/  BRA `(.L_x_15940) ;  /* 0x00000004000c7947 */ /* 0x004fea0003800000 */
.L_x_15953:
        /* <DEDUP_REMOVED lines=21> */
.L_x_15962:
[----:B------:R-:W-:Y:S05]  /*ec80*/  BSYNC.RECONVERGENT B1 ;  /* 0x0000000000017941 */ /* 0x000fea0003800200 */
.L_x_15961:
[----:B------:R-:W-:Y:S01]  /*ec90*/  IMAD.SHL.U32 R0, R0, 0x200000, RZ ;  /* 0x0020000000007824 */ /* 0x000fe200078e00ff */
[----:B------:R-:W-:-:S04]  /*eca0*/  LEA R2, R2, 0x37800000, 0x17 ;  /* 0x3780000002027811 */ /* 0x000fc800078eb8ff */
[----:B------:R-:W-:-:S07]  /*ecb0*/  LOP3.LUT R10, R2, R0, R7, 0xfe, !PT ;  /* 0x00000000020a7212 */ /* 0x000fce00078efe07 */
.L_x_15960:
[----:B------:R-:W-:Y:S05]  /*ecc0*/  BSYNC.RECONVERGENT B0 ;  /* 0x0000000000007941 */ /* 0x000fea0003800200 */
.L_x_15959:
[----:B------:R-:W2:Y:S02]  /*ecd0*/  F2I.S64.TRUNC R10, R10 ;  /* 0x0000000a000a7311 */ /* 0x000ea4000020d900 */
[----:B--2---:R-:W-:Y:S05]  /*ece0*/  BRA `(.L_x_15940) ;  /* 0x00000000009c7947 */ /* 0x004fea0003800000 */
.L_x_15952:
        /* <DEDUP_REMOVED lines=14> */
.L_x_15966:
[----:B------:R-:W-:Y:S05]  /*edd0*/  BSYNC.RECONVERGENT B0 ;  /* 0x0000000000007941 */ /* 0x000fea0003800200 */
.L_x_15965:
[----:B------:R-:W0:Y:S02]  /*ede0*/  F2I.S64.TRUNC R10, R10 ;  /* 0x0000000a000a7311 */ /* 0x000e24000020d900 */
[----:B0-----:R-:W-:Y:S05]  /*edf0*/  BRA `(.L_x_15940) ;  /* 0x0000000000587947 */ /* 0x001fea0003800000 */
.L_x_15939:
        /* <DEDUP_REMOVED lines=16> */
.L_x_15967:
[----:B------:R-:W-:Y:S01]  /*ef00*/  CS2R R10, SRZ ;  /* 0x00000000000a7805 */ /* 0x000fe2000001ff00 */
[----:B------:R-:W-:Y:S06]  /*ef10*/  BRA `(.L_x_15940) ;  /* 0x0000000000107947 */ /* 0x000fec0003800000 */
.L_x_15964:
[----:B------:R0:W5:Y:S01]  /*ef20*/  LDG.E.64 R10, desc[UR36][R2.64] ;  /* 0x00000024020a7981 */ /* 0x000162000c1e1b00 */
[----:B------:R-:W-:Y:S05]  /*ef30*/  BRA `(.L_x_15940) ;  /* 0x0000000000087947 */ /* 0x000fea0003800000 */
.L_x_15963:
[----:B------:R1:W5:Y:S01]  /*ef40*/  LDG.E R10, desc[UR36][R2.64] ;  /* 0x00000024020a7981 */ /* 0x000362000c1e1900 */
[----:B------:R-:W-:-:S07]  /*ef50*/  MOV R11, RZ ;  /* 0x000000ff000b7202 */ /* 0x000fce0000000f00 */
.L_x_15940:
        /* <DEDUP_REMOVED lines=17> */
.L_x_15971:
[----:B------:R1:W5:Y:S01]  /*f070*/  LDG.E.U8 R8, desc[UR36][R26.64] ;  /* 0x000000241a087981 */ /* 0x000362000c1e1100 */
[----:B------:R-:W-:Y:S01]  /*f080*/  IMAD.MOV.U32 R9, RZ, RZ, RZ ;  /* 0x000000ffff097224 */ /* 0x000fe200078e00ff */
[----:B------:R-:W-:Y:S06]  /*f090*/  BRA `(.L_x_15972) ;  /* 0x0000000800f87947 */ /* 0x000fec0003800000 */
.L_x_15970:
        /* <DEDUP_REMOVED lines=8> */
.L_x_15974:
[----:B------:R-:W2:Y:S02]  /*f120*/  LDG.E R8, desc[UR36][R26.64] ;  /* 0x000000241a087981 */ /* 0x000ea4000c1e1900 */
[----:B--2---:R-:W-:Y:S01]  /*f130*/  SHF.R.S32.HI R9, RZ, 0x1f, R8 ;  /* 0x0000001fff097819 */ /* 0x004fe20000011408 */
[----:B------:R-:W-:Y:S06]  /*f140*/  BRA `(.L_x_15972) ;  /* 0x0000000800cc7947 */ /* 0x000fec0003800000 */
.L_x_15973:
[----:B------:R-:W2:Y:S02]  /*f150*/  LDG.E.S16 R8, desc[UR36][R26.64] ;  /* 0x000000241a087981 */ /* 0x000ea4000c1e1700 */
[----:B--2---:R-:W-:Y:S01]  /*f160*/  SHF.R.S32.HI R9, RZ, 0x1f, R8 ;  /* 0x0000001fff097819 */ /* 0x004fe20000011408 */
[----:B------:R-:W-:Y:S06]  /*f170*/  BRA `(.L_x_15972) ;  /* 0x0000000800c07947 */ /* 0x000fec0003800000 */
.L_x_15969:
[----:B------:R-:W-:-:S09]  /*f180*/  UISETP.GT.AND UP0, UPT, UR4, 0x6, UPT ;  /* 0x000000060400788c */ /* 0x000fd2000bf04270 */
[----:B------:R-:W-:Y:S05]  /*f190*/  BRA.U UP0, `(.L_x_15975) ;  /* 0x00000001002c7547 */ /* 0x000fea000b800000 */
[----:B------:R-:W-:-:S09]  /*f1a0*/  UISETP.NE.AND UP0, UPT, UR4, 0x5, UPT ;  /* 0x000000050400788c */ /* 0x000fd2000bf05270 */
[----:B------:R-:W-:Y:S05]  /*f1b0*/  BRA.U !UP0, `(.L_x_15976) ;  /* 0x0000000108147547 */ /* 0x000fea000b800000 */
[----:B------:R-:W-:-:S09]  /*f1c0*/  UISETP.NE.AND UP0, UPT, UR4, 0x6, UPT ;  /* 0x000000060400788c */ /* 0x000fd2000bf05270 */
[----:B------:R-:W-:Y:S05]  /*f1d0*/  BRA.U UP0, `(.L_x_15658) ;  /* 0xffffff3d00e47547 */ /* 0x000fea000b83ffff */
[----:B------:R-:W2:Y:S02]  /*f1e0*/  LDG.E R8, desc[UR36][R26.64] ;  /* 0x000000241a087981 */ /* 0x000ea4000c1e1900 */
[----:B--2---:R-:W1:Y:S02]  /*f1f0*/  F2I.S64.TRUNC R8, R8 ;  /* 0x0000000800087311 */ /* 0x004e64000020d900 */
[----:B-1----:R-:W-:Y:S05]  /*f200*/  BRA `(.L_x_15972) ;  /* 0x00000008009c7947 */ /* 0x002fea0003800000 */
.L_x_15976:
[----:B------:R-:W2:Y:S02]  /*f210*/  LDG.E.U16 R26, desc[UR36][R26.64] ;  /* 0x000000241a1a7981 */ /* 0x000ea4000c1e1500 */
[----:B--2---:R-:W-:-:S06]  /*f220*/  HADD2.F32 R8, -RZ, R26.H0_H0 ;  /* 0x2000001aff087230 */ /* 0x004fcc0000004100 */
[----:B------:R-:W1:Y:S02]  /*f230*/  F2I.S64.TRUNC R8, R8 ;  /* 0x0000000800087311 */ /* 0x000e64000020d900 */
[----:B-1----:R-:W-:Y:S05]  /*f240*/  BRA `(.L_x_15972) ;  /* 0x00000008008c7947 */ /* 0x002fea0003800000 */
.L_x_15975:
[----:B------:R-:W-:-:S09]  /*f250*/  UISETP.NE.AND UP0, UPT, UR4, 0x7, UPT ;  /* 0x000000070400788c */ /* 0x000fd2000bf05270 */
[----:B------:R-:W-:Y:S05]  /*f260*/  BRA.U !UP0, `(.L_x_15977) ;  /* 0x00000001082c7547 */ /* 0x000fea000b800000 */
[----:B------:R-:W-:-:S09]  /*f270*/  UISETP.NE.AND UP0, UPT, UR4, 0x8, UPT ;  /* 0x000000080400788c */ /* 0x000fd2000bf05270 */
[----:B------:R-:W-:Y:S05]  /*f280*/  BRA.U !UP0, `(.L_x_15978) ;  /* 0x0000000108147547 */ /* 0x000fea000b800000 */
[----:B------:R-:W-:-:S09]  /*f290*/  UISETP.NE.AND UP0, UPT, UR4, 0x9, UPT ;  /* 0x000000090400788c */ /* 0x000fd2000bf05270 */
[----:B------:R-:W-:Y:S05]  /*f2a0*/  BRA.U UP0, `(.L_x_15658) ;  /* 0xffffff3d00b07547 */ /* 0x000fea000b83ffff */
[----:B------:R-:W2:Y:S02]  /*f2b0*/  LDG.E R8, desc[UR36][R26.64] ;  /* 0x000000241a087981 */ /* 0x000ea4000c1e1900 */
[----:B--2---:R-:W1:Y:S02]  /*f2c0*/  F2I.S64.TRUNC R8, R8 ;  /* 0x0000000800087311 */ /* 0x004e64000020d900 */
[----:B-1----:R-:W-:Y:S05]  /*f2d0*/  BRA `(.L_x_15972) ;  /* 0x0000000800687947 */ /* 0x002fea0003800000 */
.L_x_15978:
[----:B------:R-:W2:Y:S02]  /*f2e0*/  LDG.E.U16 R26, desc[UR36][R26.64] ;  /* 0x000000241a1a7981 */ /* 0x000ea4000c1e1500 */
[----:B--2---:R-:W-:-:S06]  /*f2f0*/  HADD2.F32 R8, -RZ, R26.H0_H0 ;  /* 0x2000001aff087230 */ /* 0x004fcc0000004100 */
[----:B------:R-:W1:Y:S02]  /*f300*/  F2I.S64.TRUNC R8, R8 ;  /* 0x0000000800087311 */ /* 0x000e64000020d900 */
[----:B-1----:R-:W-:Y:S05]  /*f310*/  BRA `(.L_x_15972) ;  /* 0x0000000800587947 */ /* 0x002fea0003800000 */
.L_x_15977:
[----:B------:R-:W2:Y:S02]  /*f320*/  LDG.E.64 R8, desc[UR36][R26.64] ;  /* 0x000000241a087981 */ /* 0x000ea4000c1e1b00 */
[----:B--2---:R-:W1:Y:S02]  /*f330*/  F2I.S64.F64.TRUNC R8, R8 ;  /* 0x0000000800087311 */ /* 0x004e64000030d900 */
[----:B-1----:R-:W-:Y:S05]  /*f340*/  BRA `(.L_x_15972) ;  /* 0x00000008004c7947 */ /* 0x002fea0003800000 */
.L_x_15968:
        /* <DEDUP_REMOVED lines=13> */
.L_x_15981:
[----:B------:R-:W2:Y:S02]  /*f420*/  LDG.E.64 R8, desc[UR36][R26.64] ;  /* 0x000000241a087981 */ /* 0x000ea4000c1e1b00 */
[----:B--2---:R-:W1:Y:S02]  /*f430*/  F2I.S64.F64.TRUNC R8, R8 ;  /* 0x0000000800087311 */ /* 0x004e64000030d900 */
[----:B-1----:R-:W-:Y:S05]  /*f440*/  BRA `(.L_x_15972) ;  /* 0x00000008000c7947 */ /* 0x002fea0003800000 */
.L_x_15980:
        /* <DEDUP_REMOVED lines=9> */
[C---:B0--34-:R-:W-:Y:S02]  /*f4e0*/  LOP3.LUT R2, R0.reuse, 0x7f000000, RZ, 0xc0, !PT ;  /* 0x7f00000000027812 */ /* 0x059fe400078ec0ff */
        /* <DEDUP_REMOVED lines=16> */
.L_x_15983:
[----:B0-234-:R-:W2:Y:S02]  /*f5f0*/  LDG.E.U8 R3, desc[UR36][R26.64] ;  /* 0x000000241a037981 */ /* 0x01dea4000c1e1100 */
        /* <DEDUP_REMOVED lines=12> */
.L_x_15982:
[----:B------:R-:W2:Y:S02]  /*f6c0*/  LDG.E.U16 R8, desc[UR36][R26.64] ;  /* 0x000000241a087981 */ /* 0x000ea4000c1e1500 */
[----:B--2---:R-:W-:-:S06]  /*f6d0*/  IMAD.U32 R8, R8, 0x10000, RZ ;  /* 0x0001000008087824 */ /* 0x004fcc00078e00ff */
[----:B------:R-:W1:Y:S02]  /*f6e0*/  F2I.S64.TRUNC R8, R8 ;  /* 0x0000000800087311 */ /* 0x000e64000020d900 */
[----:B-1----:R-:W-:Y:S05]  /*f6f0*/  BRA `(.L_x_15972) ;  /* 0x0000000400607947 */ /* 0x002fea0003800000 */
.L_x_15979:
        /* <DEDUP_REMOVED lines=11> */
.L_x_15986:
        /* <DEDUP_REMOVED lines=10> */
[----:B0--34-:R-:W-:Y:S02]  /*f850*/  LOP3.LUT P0, R2, R0, 0xf, RZ, 0xc0, !PT ;  /* 0x0000000f00027812 */ /* 0x019fe4000780c0ff */
        /* <DEDUP_REMOVED lines=10> */
.L_x_15990:
[----:B------:R-:W-:Y:S05]  /*f900*/  BSYNC.RECONVERGENT B1 ;  /* 0x0000000000017941 */ /* 0x000fea0003800200 */
.L_x_15989:
[----:B------:R-:W-:Y:S01]  /*f910*/  IMAD.SHL.U32 R0, R0, 0x100000, RZ ;  /* 0x0010000000007824 */ /* 0x000fe200078e00ff */
[----:B------:R-:W-:-:S04]  /*f920*/  LEA R2, R2, 0x3b800000, 0x17 ;  /* 0x3b80000002027811 */ /* 0x000fc800078eb8ff */
[----:B------:R-:W-:-:S07]  /*f930*/  LOP3.LUT R8, R2, R0, R7, 0xfe, !PT ;  /* 0x0000000002087212 */ /* 0x000fce00078efe07 */
.L_x_15988:
[----:B------:R-:W-:Y:S05]  /*f940*/  BSYNC.RECONVERGENT B0 ;  /* 0x0000000000007941 */ /* 0x000fea0003800200 */
.L_x_15987:
[----:B------:R-:W1:Y:S02]  /*f950*/  F2I.S64.TRUNC R8, R8 ;  /* 0x0000000800087311 */ /* 0x000e64000020d900 */
[----:B-1----:R-:W-:Y:S05]  /*f960*/  BRA `(.L_x_15972) ;  /* 0x0000000000c47947 */ /* 0x002fea0003800000 */
.L_x_15985:
        /* <DEDUP_REMOVED lines=21> */
.L_x_15994:
[----:B------:R-:W-:Y:S05]  /*fac0*/  BSYNC.RECONVERGENT B1 ;  /* 0x0000000000017941 */ /* 0x000fea0003800200 */
.L_x_15993:
[----:B------:R-:W-:Y:S02]  /*fad0*/  SHF.L.U32 R0, R0, 0x15, RZ ;  /* 0x0000001500007819 */ /* 0x000fe400000006ff */
[----:B------:R-:W-:-:S04]  /*fae0*/  LEA R2, R2, 0x37800000, 0x17 ;  /* 0x3780000002027811 */ /* 0x000fc800078eb8ff */
[----:B------:R-:W-:-:S07]  /*faf0*/  LOP3.LUT R8, R2, R0, R7, 0xfe, !PT ;  /* 0x0000000002087212 */ /* 0x000fce00078efe07 */
.L_x_15992:
[----:B------:R-:W-:Y:S05]  /*fb00*/  BSYNC.RECONVERGENT B0 ;  /* 0x0000000000007941 */ /* 0x000fea0003800200 */
.L_x_15991:
[----:B------:R-:W1:Y:S02]  /*fb10*/  F2I.S64.TRUNC R8, R8 ;  /* 0x0000000800087311 */ /* 0x000e64000020d900 */
[----:B-1----:R-:W-:Y:S05]  /*fb20*/  BRA `(.L_x_15972) ;  /* 0x0000000000547947 */ /* 0x002fea0003800000 */
.L_x_15984:
        /* <DEDUP_REMOVED lines=14> */
.L_x_15998:
[----:B------:R-:W-:Y:S05]  /*fc10*/  BSYNC.RECONVERGENT B0 ;  /* 0x0000000000007941 */ /* 0x000fea0003800200 */
.L_x_15997:
[----:B------:R-:W1:Y:S02]  /*fc20*/  F2I.S64.TRUNC R8, R8 ;  /* 0x0000000800087311 */ /* 0x000e64000020d900 */
[----:B-1----:R-:W-:Y:S05]  /*fc30*/  BRA `(.L_x_15972) ;  /* 0x0000000000107947 */ /* 0x002fea0003800000 */
.L_x_15996:
[----:B------:R1:W5:Y:S01]  /*fc40*/  LDG.E.64 R8, desc[UR36][R26.64] ;  /* 0x000000241a087981 */ /* 0x000362000c1e1b00 */
[----:B------:R-:W-:Y:S05]  /*fc50*/  BRA `(.L_x_15972) ;  /* 0x0000000000087947 */ /* 0x000fea0003800000 */
.L_x_15995:
[----:B------:R1:W5:Y:S01]  /*fc60*/  LDG.E R8, desc[UR36][R26.64] ;  /* 0x000000241a087981 */ /* 0x000362000c1e1900 */
[----:B------:R-:W-:-:S07]  /*fc70*/  IMAD.MOV.U32 R9, RZ, RZ, RZ ;  /* 0x000000ffff097224 */ /* 0x000fce00078e00ff */
.L_x_15972:
[----:B------:R-:W-:Y:S05]  /*fc80*/  BSYNC.RECONVERGENT B6 ;  /* 0x0000000000067941 */ /* 0x000fea0003800200 */
.L_x_15617:
[----:B-----5:R-:W-:Y:S01]  /*fc90*/  LOP3.LUT R0, R11, R9, RZ, 0xfc, !PT ;  /* 0x000000090b007212 */ /* 0x020fe200078efcff */
[----:B------:R-:W-:Y:S03]  /*fca0*/  BSSY.RECONVERGENT B0, `(.L_x_15999) ;  /* 0x000001b000007945 */ /* 0x000fe60003800200 */
[----:B------:R-:W-:-:S13]  /*fcb0*/  ISETP.NE.U32.AND P0, PT, R0, RZ, PT ;  /* 0x000000ff0000720c */ /* 0x000fda0003f05070 */
[----:B------:R-:W-:Y:S05]  /*fcc0*/  @P0 BRA `(.L_x_16000) ;  /* 0x0000000000500947 */ /* 0x000fea0003800000 */
[----:B------:R-:W5:Y:S01]  /*fcd0*/  I2F.U32.RP R0, R8 ;  /* 0x0000000800007306 */ /* 0x000f620000209000 */
[----:B------:R-:W-:-:S07]  /*fce0*/  ISETP.NE.U32.AND P1, PT, R8, RZ, PT ;  /* 0x000000ff0800720c */ /* 0x000fce0003f25070 */
[----:B-----5:R-:W0:Y:S02]  /*fcf0*/  MUFU.RCP R0, R0 ;  /* 0x0000000000007308 */ /* 0x020e240000001000 */
[----:B0-234-:R-:W-:-:S06]  /*fd00*/  VIADD R2, R0, 0xffffffe ;  /* 0x0ffffffe00027836 */ /* 0x01dfcc0000000000 */
[----:B------:R0:W2:Y:S02]  /*fd10*/  F2I.FTZ.U32.TRUNC.NTZ R3, R2 ;  /* 0x0000000200037305 */ /* 0x0000a4000021f000 */
[----:B0-----:R-:W-:Y:S01]  /*fd20*/  IMAD.MOV.U32 R2, RZ, RZ, RZ ;  /* 0x000000ffff027224 */ /* 0x001fe200078e00ff */
[----:B--2---:R-:W-:-:S05]  /*fd30*/  IADD3 R5, PT, PT, RZ, -R3, RZ ;  /* 0x80000003ff057210 */ /* 0x004fca0007ffe0ff */
[----:B------:R-:W-:-:S04]  /*fd40*/  IMAD R5, R5, R8, RZ ;  /* 0x0000000805057224 */ /* 0x000fc800078e02ff */
[----:B------:R-:W-:-:S06]  /*fd50*/  IMAD.HI.U32 R3, R3, R5, R2 ;  /* 0x0000000503037227 */ /* 0x000fcc00078e0002 */
[----:B------:R-:W-:-:S04]  /*fd60*/  IMAD.HI.U32 R3, R3, R10, RZ ;  /* 0x0000000a03037227 */ /* 0x000fc800078e00ff */
[----:B------:R-:W-:-:S04]  /*fd70*/  IMAD.MOV R3, RZ, RZ, -R3 ;  /* 0x000000ffff037224 */ /* 0x000fc800078e0a03 */
[----:B------:R-:W-:Y:S02]  /*fd80*/  IMAD R11, R8, R3, R10 ;  /* 0x00000003080b7224 */ /* 0x000fe400078e020a */
[----:B------:R-:W-:-:S03]  /*fd90*/  HFMA2 R3, -RZ, RZ, 0, 0 ;  /* 0x00000000ff037431 */ /* 0x000fc600000001ff */
[----:B------:R-:W-:-:S13]  /*fda0*/  ISETP.GE.U32.AND P0, PT, R11, R8, PT ;  /* 0x000000080b00720c */ /* 0x000fda0003f06070 */
[----:B------:R-:W-:-:S04]  /*fdb0*/  @P0 IADD3 R11, PT, PT, R11, -R8, RZ ;  /* 0x800000080b0b0210 */ /* 0x000fc80007ffe0ff */
[----:B------:R-:W-:-:S13]  /*fdc0*/  ISETP.GE.U32.AND P0, PT, R11, R8, PT ;  /* 0x000000080b00720c */ /* 0x000fda0003f06070 */
[----:B------:R-:W-:Y:S01]  /*fdd0*/  @P0 IMAD.IADD R11, R11, 0x1, -R8 ;  /* 0x000000010b0b0824 */ /* 0x000fe200078e0a08 */
[----:B------:R-:W-:-:S05]  /*fde0*/  @!P1 LOP3.LUT R11, RZ, R8, RZ, 0x33, !PT ;  /* 0x00000008ff0b9212 */ /* 0x000fca00078e33ff */
[----:B------:R-:W-:Y:S01]  /*fdf0*/  IMAD.MOV.U32 R2, RZ, RZ, R11 ;  /* 0x000000ffff027224 */ /* 0x000fe200078e000b */
[----:B------:R-:W-:Y:S06]  /*fe00*/  BRA `(.L_x_16001) ;  /* 0x0000000000107947 */ /* 0x000fec0003800000 */
.L_x_16000:
[----:B------:R-:W-:-:S07]  /*fe10*/  MOV R0, 0xfe30 ;  /* 0x0000fe3000007802 */ /* 0x000fce0000000f00 */
[----:B01234-:R-:W-:Y:S05]  /*fe20*/  CALL.REL.NOINC `($__internal_0_$__cuda_sm20_rem_s64) ;  /* 0x0000000c00847944 */ /* 0x01ffea0003c00000 */
[----:B------:R-:W-:Y:S02]  /*fe30*/  IMAD.MOV.U32 R2, RZ, RZ, R4 ;  /* 0x000000ffff027224 */ /* 0x000fe400078e0004 */
[----:B------:R-:W-:-:S07]  /*fe40*/  IMAD.MOV.U32 R3, RZ, RZ, R5 ;  /* 0x000000ffff037224 */ /* 0x000fce00078e0005 */
.L_x_16001:
[----:B------:R-:W-:Y:S05]  /*fe50*/  BSYNC.RECONVERGENT B0 ;  /* 0x0000000000007941 */ /* 0x000fea0003800200 */
.L_x_15999:
        /* <DEDUP_REMOVED lines=13> */
.L_x_16005:
[----:B------:R-:W-:Y:S01]  /*ff30*/  STG.E.U8 desc[UR36][R16.64], R2 ;  /* 0x0000000210007986 */ /* 0x000fe2000c101124 */
[----:B------:R-:W-:Y:S05]  /*ff40*/  EXIT ;  /* 0x000000000000794d */ /* 0x000fea0003800000 */
.L_x_16004:
[----:B------:R-:W-:-:S09]  /*ff50*/  UISETP.NE.AND UP0, UPT, UR4, 0x2, UPT ;  /* 0x000000020400788c */ /* 0x000fd2000bf05270 */
[----:B------:R-:W-:Y:S05]  /*ff60*/  BRA.U !UP0, `(.L_x_16007) ;  /* 0x0000000108207547 */ /* 0x000fea000b800000 */
[----:B------:R-:W-:-:S09]  /*ff70*/  UISETP.NE.AND UP0, UPT, UR4, 0x3, UPT ;  /* 0x000000030400788c */ /* 0x000fd2000bf05270 */
[----:B------:R-:W-:Y:S05]  /*ff80*/  BRA.U !UP0, `(.L_x_16008) ;  /* 0x0000000108107547 */ /* 0x000fea000b800000 */
[----:B------:R-:W-:-:S09]  /*ff90*/  UISETP.NE.AND UP0, UPT, UR4, 0x4, UPT ;  /* 0x000000040400788c */ /* 0x000fd2000bf05270 */
[----:B------:R-:W-:Y:S05]  /*ffa0*/  BRA.U UP0, `(.L_x_16006) ;  /* 0x00000009003c7547 */ /* 0x000fea000b800000 */
[----:B------:R-:W-:Y:S01]  /*ffb0*/  STG.E.64 desc[UR36][R16.64], R2 ;  /* 0x0000000210007986 */ /* 0x000fe2000c101b24 */
[----:B------:R-:W-:Y:S05]  /*ffc0*/  EXIT ;  /* 0x000000000000794d */ /* 0x000fea0003800000 */
.L_x_16008:
[----:B------:R-:W-:Y:S01]  /*ffd0*/  STG.E desc[UR36][R16.64], R2 ;  /* 0x0000000210007986 */ /* 0x000fe2000c101924 */
[----:B------:R-:W-:Y:S05]  /*ffe0*/  EXIT ;  /* 0x000000000000794d */ /* 0x000fea0003800000 */
.L_x_16007:
[----:B------:R-:W-:Y:S01]  /*fff0*/  STG.E.U16 desc[UR36][R16.64], R2 ;  /* 0x0000000210007986 */ /* 0x000fe2000c101524 */
[----:B------:R-:W-:Y:S05]  /*10000*/  EXIT ;  /* 0x000000000000794d */ /* 0x000fea0003800000 */
.L_x_16003:
[----:B------:R-:W-:-:S09]  /*10010*/  UISETP.GT.AND UP0, UPT, UR4, 0x6, UPT ;  /* 0x000000060400788c */ /* 0x000fd2000bf04270 */
[----:B------:R-:W-:Y:S05]  /*10020*/  BRA.U UP0, `(.L_x_16009) ;  /* 0x00000001002c7547 */ /* 0x000fea000b800000 */
[----:B------:R-:W-:-:S09]  /*10030*/  UISETP.NE.AND UP0, UPT, UR4, 0x5, UPT ;  /* 0x000000050400788c */ /* 0x000fd2000bf05270 */
[----:B------:R-:W-:Y:S05]  /*10040*/  BRA.U !UP0, `(.L_x_16010) ;  /* 0x0000000108147547 */ /* 0x000fea000b800000 */
[----:B------:R-:W-:-:S09]  /*10050*/  UISETP.NE.AND UP0, UPT, UR4, 0x6, UPT ;  /* 0x000000060400788c */ /* 0x000fd2000bf05270 */
[----:B------:R-:W-:Y:S05]  /*10060*/  BRA.U UP0, `(.L_x_16006) ;  /* 0x00000009000c7547 */ /* 0x000fea000b800000 */
[----:B------:R-:W0:Y:S02]  /*10070*/  I2F.S64 R3, R2 ;  /* 0x0000000200037312 */ /* 0x000e240000301400 */
[----:B0-----:R-:W-:Y:S01]  /*10080*/  STG.E desc[UR36][R16.64], R3 ;  /* 0x0000000310007986 */ /* 0x001fe2000c101924 */
[----:B------:R-:W-:Y:S05]  /*10090*/  EXIT ;  /* 0x000000000000794d */ /* 0x000fea0003800000 */
.L_x_16010:
[----:B------:R-:W0:Y:S02]  /*100a0*/  I2F.S64 R0, R2 ;  /* 0x0000000200007312 */ /* 0x000e240000301400 */
[----:B0-----:R-:W-:-:S05]  /*100b0*/  F2FP.F16.F32.PACK_AB R0, RZ, R0 ;  /* 0x00000000ff00723e */ /* 0x001fca00000000ff */
[----:B------:R-:W-:Y:S01]  /*100c0*/  STG.E.U16 desc[UR36][R16.64], R0 ;  /* 0x0000000010007986 */ /* 0x000fe2000c101524 */
[----:B------:R-:W-:Y:S05]  /*100d0*/  EXIT ;  /* 0x000000000000794d */ /* 0x000fea0003800000 */
.L_x_16009:
[----:B------:R-:W-:-:S09]  /*100e0*/  UISETP.NE.AND UP0, UPT, UR4, 0x7, UPT ;  /* 0x000000070400788c */ /* 0x000fd2000bf05270 */
[----:B------:R-:W-:Y:S05]  /*100f0*/  BRA.U !UP0, `(.L_x_16011) ;  /* 0x0000000108347547 */ /* 0x000fea000b800000 */
[----:B------:R-:W-:-:S09]  /*10100*/  UISETP.NE.AND UP0, UPT, UR4, 0x8, UPT ;  /* 0x000000080400788c */ /* 0x000fd2000bf05270 */
[----:B------:R-:W-:Y:S05]  /*10110*/  BRA.U !UP0, `(.L_x_16012) ;  /* 0x0000000108187547 */ /* 0x000fea000b800000 */
[----:B------:R-:W-:-:S09]  /*10120*/  UISETP.NE.AND UP0, UPT, UR4, 0x9, UPT ;  /* 0x000000090400788c */ /* 0x000fd2000bf05270 */
[----:B------:R-:W-:Y:S05]  /*10130*/  BRA.U UP0, `(.L_x_16006) ;  /* 0x0000000500d87547 */ /* 0x000fea000b800000 */
[----:B------:R-:W-:Y:S01]  /*10140*/  MOV R5, RZ ;  /* 0x000000ff00057202 */ /* 0x000fe20000000f00 */
[----:B------:R-:W0:Y:S04]  /*10150*/  I2F.S64 R4, R2 ;  /* 0x0000000200047312 */ /* 0x000e280000301400 */
[----:B0-----:R-:W-:Y:S01]  /*10160*/  STG.E.64 desc[UR36][R16.64], R4 ;  /* 0x0000000410007986 */ /* 0x001fe2000c101b24 */
[----:B------:R-:W-:Y:S05]  /*10170*/  EXIT ;  /* 0x000000000000794d */ /* 0x000fea0003800000 */
.L_x_16012:
[----:B------:R-:W0:Y:S02]  /*10180*/  I2F.S64 R2, R2 ;  /* 0x0000000200027312 */ /* 0x000e240000301400 */
[----:B0-----:R-:W-:-:S04]  /*10190*/  F2FP.F16.F32.PACK_AB R3, RZ, R2 ;  /* 0x00000002ff03723e */ /* 0x001fc800000000ff */
[----:B------:R-:W-:-:S05]  /*101a0*/  PRMT R3, R3, 0x5410, RZ ;  /* 0x0000541003037816 */ /* 0x000fca00000000ff */
[----:B------:R-:W-:Y:S01]  /*101b0*/  STG.E desc[UR36][R16.64], R3 ;  /* 0x0000000310007986 */ /* 0x000fe2000c101924 */
[----:B------:R-:W-:Y:S05]  /*101c0*/  EXIT ;  /* 0x000000000000794d */ /* 0x000fea0003800000 */
.L_x_16011:
[----:B------:R-:W0:Y:S02]  /*101d0*/  I2F.F64.S64 R2, R2 ;  /* 0x0000000200027312 */ /* 0x000e240000301c00 */
[----:B0-----:R-:W-:Y:S01]  /*101e0*/  STG.E.64 desc[UR36][R16.64], R2 ;  /* 0x0000000210007986 */ /* 0x001fe2000c101b24 */
[----:B------:R-:W-:Y:S05]  /*101f0*/  EXIT ;  /* 0x000000000000794d */ /* 0x000fea0003800000 */
.L_x_16002:
        /* <DEDUP_REMOVED lines=12> */
.L_x_16016:
        /* <DEDUP_REMOVED lines=17> */
.L_x_16019:
[----:B------:R-:W-:-:S04]  /*103d0*/  SHF.R.U32.HI R3, RZ, 0x18, R3 ;  /* 0x00000018ff037819 */ /* 0x000fc80000011603 */
[----:B------:R-:W-:-:S04]  /*103e0*/  LOP3.LUT R0, R0, 0x80, R3, 0xf8, !PT ;  /* 0x0000008000007812 */ /* 0x000fc800078ef803 */
[----:B------:R-:W-:-:S07]  /*103f0*/  PRMT R8, R0, 0x7610, R8 ;  /* 0x0000761000087816 */ /* 0x000fce0000000008 */
.L_x_16018:
[----:B------:R-:W-:Y:S05]  /*10400*/  BSYNC.RECONVERGENT B0 ;  /* 0x0000000000007941 */ /* 0x000fea0003800200 */
.L_x_16017:
[----:B------:R-:W-:Y:S01]  /*10410*/  STG.E.U8 desc[UR36][R16.64], R8 ;  /* 0x0000000810007986 */ /* 0x000fe2000c101124 */
[----:B------:R-:W-:Y:S05]  /*10420*/  EXIT ;  /* 0x000000000000794d */ /* 0x000fea0003800000 */
.L_x_16015:
        /* <DEDUP_REMOVED lines=17> */
.L_x_16022:
[----:B------:R-:W-:-:S04]  /*10540*/  SHF.R.U32.HI R3, RZ, 0x18, R3 ;  /* 0x00000018ff037819 */ /* 0x000fc80000011603 */
[----:B------:R-:W-:-:S04]  /*10550*/  LOP3.LUT R0, R0, 0x80, R3, 0xf8, !PT ;  /* 0x0000008000007812 */ /* 0x000fc800078ef803 */
[----:B------:R-:W-:-:S07]  /*10560*/  PRMT R8, R0, 0x7610, R8 ;  /* 0x0000761000087816 */ /* 0x000fce0000000008 */
.L_x_16021:
[----:B------:R-:W-:Y:S05]  /*10570*/  BSYNC.RECONVERGENT B0 ;  /* 0x0000000000007941 */ /* 0x000fea0003800200 */
.L_x_16020:
[----:B------:R-:W-:Y:S01]  /*10580*/  STG.E.U8 desc[UR36][R16.64], R8 ;  /* 0x0000000810007986 */ /* 0x000fe2000c101124 */
[----:B------:R-:W-:Y:S05]  /*10590*/  EXIT ;  /* 0x000000000000794d */ /* 0x000fea0003800000 */
.L_x_16014:
        /* <DEDUP_REMOVED lines=21> */
[----:B------:R-:W-:Y:S01]  /*106f0*/  STG.E.U8 desc[UR36][R16.64], R3 ;  /* 0x0000000310007986 */ /* 0x000fe2000c101124 */
[----:B------:R-:W-:Y:S05]  /*10700*/  EXIT ;  /* 0x000000000000794d */ /* 0x000fea0003800000 */
.L_x_16024:
[----:B------:R-:W-:Y:S01]  /*10710*/  STG.E.64 desc[UR36][R16.64], R2 ;  /* 0x0000000210007986 */ /* 0x000fe2000c101b24 */
[----:B------:R-:W-:Y:S05]  /*10720*/  EXIT ;  /* 0x000000000000794d */ /* 0x000fea0003800000 */
.L_x_16023:
[----:B------:R-:W-:Y:S01]  /*10730*/  STG.E desc[UR36][R16.64], R2 ;  /* 0x0000000210007986 */ /* 0x000fe2000c101924 */
[----:B------:R-:W-:Y:S05]  /*10740*/  EXIT ;  /* 0x000000000000794d */ /* 0x000fea0003800000 */
.L_x_16013:
        /* <DEDUP_REMOVED lines=9> */
[----:B------:R-:W-:Y:S01]  /*107e0*/  STG.E.U8 desc[UR36][R16.64], R3 ;  /* 0x0000000310007986 */ /* 0x000fe2000c101124 */
[----:B------:R-:W-:Y:S05]  /*107f0*/  EXIT ;  /* 0x000000000000794d */ /* 0x000fea0003800000 */
.L_x_16026:
[----:B------:R-:W-:Y:S01]  /*10800*/  CS2R R6, SRZ ;  /* 0x0000000000067805 */ /* 0x000fe2000001ff00 */
[----:B------:R-:W0:Y:S04]  /*10810*/  I2F.F64.S64 R4, R2 ;  /* 0x0000000200047312 */ /* 0x000e280000301c00 */
[----:B0-----:R-:W-:Y:S01]  /*10820*/  STG.E.128 desc[UR36][R16.64], R4 ;  /* 0x0000000410007986 */ /* 0x001fe2000c101d24 */
[----:B------:R-:W-:Y:S05]  /*10830*/  EXIT ;  /* 0x000000000000794d */ /* 0x000fea0003800000 */
.L_x_16025:
[----:B------:R-:W-:-:S09]  /*10840*/  UISETP.NE.AND UP0, UPT, UR4, 0xf, UPT ;  /* 0x0000000f0400788c */ /* 0x000fd2000bf05270 */
[----:B------:R-:W-:Y:S05]  /*10850*/  BRA.U !UP0, `(.L_x_16027) ;  /* 0x0000000108e87547 */ /* 0x000fea000b800000 */
[----:B------:R-:W-:-:S09]  /*10860*/  UISETP.NE.AND UP0, UPT, UR4, 0x17, UPT ;  /* 0x000000170400788c */ /* 0x000fd2000bf05270 */
[----:B------:R-:W-:Y:S05]  /*10870*/  BRA.U !UP0, `(.L_x_16028) ;  /* 0x0000000108907547 */ /* 0x000fea000b800000 */
[----:B------:R-:W-:-:S09]  /*10880*/  UISETP.NE.AND UP0, UPT, UR4, 0x18, UPT ;  /* 0x000000180400788c */ /* 0x000fd2000bf05270 */
[----:B------:R-:W-:Y:S05]  /*10890*/  BRA.U !UP0, `(.L_x_16029) ;  /* 0x0000000108447547 */ /* 0x000fea000b800000 */
.L_x_16006:
        /* <DEDUP_REMOVED lines=12> */
[----:B-----5:R-:W-:Y:S01]  /*10960*/  IMAD.U32 R10, RZ, RZ, UR8 ;  /* 0x00000008ff0a7e24 */ /* 0x020fe2000f8e00ff */
[----:B--2---:R-:W-:-:S07]  /*10970*/  MOV R11, UR9 ;  /* 0x00000009000b7c02 */ /* 0x004fce0008000f00 */
[----:B------:R-:W-:-:S07]  /*10980*/  LEPC R20, `(.L_x_16030) ;  /* 0x000000001014794e */ /* 0x000fce0000000000 */
[----:B-1-3--:R-:W-:Y:S05]  /*10990*/  CALL.ABS.NOINC R2 ;  /* 0x0000000002007343 */ /* 0x00afea0003c00000 */
.L_x_16030:
[----:B------:R-:W-:Y:S05]  /*109a0*/  EXIT ;  /* 0x000000000000794d */ /* 0x000fea0003800000 */
.L_x_16029:
        /* <DEDUP_REMOVED lines=13> */
.L_x_16032:
[----:B------:R-:W-:Y:S05]  /*10a80*/  BSYNC.RECONVERGENT B0 ;  /* 0x0000000000007941 */ /* 0x000fea0003800200 */
.L_x_16031:
[----:B------:R-:W-:-:S05]  /*10a90*/  LOP3.LUT R5, R0, 0x80, R5, 0xf8, !PT ;  /* 0x0000008000057812 */ /* 0x000fca00078ef805 */
[----:B------:R-:W-:Y:S01]  /*10aa0*/  STG.E.U8 desc[UR36][R16.64], R5 ;  /* 0x0000000510007986 */ /* 0x000fe2000c101124 */
[----:B------:R-:W-:Y:S05]  /*10ab0*/  EXIT ;  /* 0x000000000000794d */ /* 0x000fea0003800000 */
.L_x_16028:
        /* <DEDUP_REMOVED lines=12> */
.L_x_16034:
[----:B------:R-:W-:Y:S01]  /*10b80*/  IMAD.MOV.U32 R0, RZ, RZ, 0x7f ;  /* 0x0000007fff007424 */ /* 0x000fe200078e00ff */
[----:B------:R-:W-:-:S04]  /*10b90*/  ISETP.GT.U32.AND P0, PT, R4, 0x7f800000, PT ;  /* 0x7f8000000400780c */ /* 0x000fc80003f04070 */
[----:B------:R-:W-:-:S09]  /*10ba0*/  SEL R0, R0, 0x7c, P0 ;  /* 0x0000007c00007807 */ /* 0x000fd20000000000 */
.L_x_16035:
[----:B------:R-:W-:Y:S05]  /*10bb0*/  BSYNC.RECONVERGENT B0 ;  /* 0x0000000000007941 */ /* 0x000fea0003800200 */
.L_x_16033:
[----:B------:R-:W-:-:S04]  /*10bc0*/  SHF.R.U32.HI R3, RZ, 0x18, R3 ;  /* 0x00000018ff037819 */ /* 0x000fc80000011603 */
[----:B------:R-:W-:-:S05]  /*10bd0*/  LOP3.LUT R3, R0, 0x80, R3, 0xf8, !PT ;  /* 0x0000008000037812 */ /* 0x000fca00078ef803 */
[----:B------:R-:W-:Y:S01]  /*10be0*/  STG.E.U8 desc[UR36][R16.64], R3 ;  /* 0x0000000310007986 */ /* 0x000fe2000c101124 */
[----:B------:R-:W-:Y:S05]  /*10bf0*/  EXIT ;  /* 0x000000000000794d */ /* 0x000fea0003800000 */
.L_x_16027:
[----:B------:R-:W0:Y:S02]  /*10c00*/  I2F.S64 R0, R2 ;  /* 0x0000000200007312 */ /* 0x000e240000301400 */
[----:B0-----:R-:W-:-:S05]  /*10c10*/  F2FP.BF16.F32.PACK_AB R0, RZ, R0 ;  /* 0x00000000ff00723e */ /* 0x001fca00000010ff */
[----:B------:R-:W-:Y:S01]  /*10c20*/  STG.E.U16 desc[UR36][R16.64], R0 ;  /* 0x0000000010007986 */ /* 0x000fe2000c101524 */
[----:B------:R-:W-:Y:S05]  /*10c30*/  EXIT ;  /* 0x000000000000794d */ /* 0x000fea0003800000 */
        .weak           $__internal_0_$__cuda_sm20_rem_s64
        .type           $__internal_0_$__cuda_sm20_rem_s64,@function
        .size           $__internal_0_$__cuda_sm20_rem_s64,(.L_x_49861 - $__internal_0_$__cuda_sm20_rem_s64)
$__internal_0_$__cuda_sm20_rem_s64:
[-C--:B------:R-:W-:Y:S02]  /*10c40*/  IADD3 R3, P1, PT, RZ, -R8.reuse, RZ ;  /* 0x80000008ff037210 */ /* 0x080fe40007f3e0ff */
[----:B------:R-:W-:Y:S02]  /*10c50*/  ISETP.GE.AND P0, PT, R9, RZ, PT ;  /* 0x000000ff0900720c */ /* 0x000fe40003f06270 */
[-C--:B------:R-:W-:Y:S02]  /*10c60*/  IADD3.X R4, PT, PT, RZ, ~R9.reuse, RZ, P1, !PT ;  /* 0x80000009ff047210 */ /* 0x080fe40000ffe4ff */
[----:B------:R-:W-:Y:S02]  /*10c70*/  SEL R2, R3, R8, !P0 ;  /* 0x0000000803027207 */ /* 0x000fe40004000000 */
[----:B------:R-:W-:-:S04]  /*10c80*/  SEL R3, R4, R9, !P0 ;  /* 0x0000000904037207 */ /* 0x000fc80004000000 */
[----:B------:R-:W0:Y:S02]  /*10c90*/  I2F.U64.RP R12, R2 ;  /* 0x00000002000c7312 */ /* 0x000e240000309000 */
[----:B0-----:R-:W0:Y:S02]  /*10ca0*/  MUFU.RCP R12, R12 ;  /* 0x0000000c000c7308 */ /* 0x001e240000001000 */
[----:B0-----:R-:W-:-:S15]  /*10cb0*/  VIADD R4, R12, 0x1ffffffe ;  /* 0x1ffffffe0c047836 */ /* 0x001fde0000000000 */
[----:B------:R-:W-:-:S15]  /*10cc0*/  NOP ;  /* 0x0000000000007918 */ /* 0x000fde0000000000 */
[----:B------:R-:W-:-:S15]  /*10cd0*/  NOP ;  /* 0x0000000000007918 */ /* 0x000fde0000000000 */
[----:B------:R-:W-:-:S15]  /*10ce0*/  NOP ;  /* 0x0000000000007918 */ /* 0x000fde0000000000 */
[----:B------:R-:W0:Y:S02]  /*10cf0*/  F2I.U64.TRUNC R4, R4 ;  /* 0x0000000400047311 */ /* 0x000e24000020d800 */
[----:B0-----:R-:W-:-:S04]  /*10d00*/  IMAD.WIDE.U32 R6, R4, R2, RZ ;  /* 0x0000000204067225 */ /* 0x001fc800078e00ff */
[----:B------:R-:W-:Y:S01]  /*10d10*/  IMAD R7, R4, R3, R7 ;  /* 0x0000000304077224 */ /* 0x000fe200078e0207 */
[----:B------:R-:W-:-:S03]  /*10d20*/  IADD3 R13, P0, PT, RZ, -R6, RZ ;  /* 0x80000006ff0d7210 */ /* 0x000fc60007f1e0ff */
[----:B------:R-:W-:Y:S02]  /*10d30*/  IMAD R7, R5, R2, R7 ;  /* 0x0000000205077224 */ /* 0x000fe400078e0207 */
[----:B------:R-:W-:-:S04]  /*10d40*/  IMAD.HI.U32 R6, R4, R13, RZ ;  /* 0x0000000d04067227 */ /* 0x000fc800078e00ff */
[----:B------:R-:W-:Y:S01]  /*10d50*/  IMAD.X R15, RZ, RZ, ~R7, P0 ;  /* 0x000000ffff0f7224 */ /* 0x000fe200000e0e07 */
[----:B------:R-:W-:-:S03]  /*10d60*/  MOV R7, R4 ;  /* 0x0000000400077202 */ /* 0x000fc60000000f00 */
[-C--:B------:R-:W-:Y:S02]  /*10d70*/  IMAD R21, R5, R15.reuse, RZ ;  /* 0x0000000f05157224 */ /* 0x080fe400078e02ff */
[----:B------:R-:W-:-:S04]  /*10d80*/  IMAD.WIDE.U32 R6, P0, R4, R15, R6 ;  /* 0x0000000f04067225 */ /* 0x000fc80007800006 */
[----:B------:R-:W-:-:S04]  /*10d90*/  IMAD.HI.U32 R6, P1, R5, R13, R6 ;  /* 0x0000000d05067227 */ /* 0x000fc80007820006 */
[----:B------:R-:W-:Y:S01]  /*10da0*/  IMAD.HI.U32 R13, R5, R15, RZ ;  /* 0x0000000f050d7227 */ /* 0x000fe200078e00ff */
[----:B------:R-:W-:-:S03]  /*10db0*/  IADD3 R7, P2, PT, R21, R6, RZ ;  /* 0x0000000615077210 */ /* 0x000fc60007f5e0ff */
[----:B------:R-:W-:Y:S02]  /*10dc0*/  IMAD.X R13, R13, 0x1, R5, P0 ;  /* 0x000000010d0d7824 */ /* 0x000fe400000e0605 */
[----:B------:R-:W-:-:S03]  /*10dd0*/  IMAD.WIDE.U32 R4, R7, R2, RZ ;  /* 0x0000000207047225 */ /* 0x000fc600078e00ff */
[----:B------:R-:W-:Y:S01]  /*10de0*/  IADD3.X R13, PT, PT, RZ, RZ, R13, P2, P1 ;  /* 0x000000ffff0d7210 */ /* 0x000fe200017e240d */
[----:B------:R-:W-:Y:S01]  /*10df0*/  IMAD R5, R7, R3, R5 ;  /* 0x0000000307057224 */ /* 0x000fe200078e0205 */
[----:B------:R-:W-:Y:S02]  /*10e00*/  IADD3 R15, P0, PT, RZ, -R4, RZ ;  /* 0x80000004ff0f7210 */ /* 0x000fe40007f1e0ff */
[----:B------:R-:W-:Y:S01]  /*10e10*/  ISETP.GE.AND P1, PT, R11, RZ, PT ;  /* 0x000000ff0b00720c */ /* 0x000fe20003f26270 */
[----:B------:R-:W-:Y:S02]  /*10e20*/  IMAD R5, R13, R2, R5 ;  /* 0x000000020d057224 */ /* 0x000fe400078e0205 */
[----:B------:R-:W-:-:S04]  /*10e30*/  IMAD.HI.U32 R6, R7, R15, RZ ;  /* 0x0000000f07067227 */ /* 0x000fc800078e00ff */
[----:B------:R-:W-:Y:S01]  /*10e40*/  IMAD.X R4, RZ, RZ, ~R5, P0 ;  /* 0x000000ffff047224 */ /* 0x000fe200000e0e05 */
[----:B------:R-:W-:-:S03]  /*10e50*/  IADD3 R5, P4, PT, RZ, -R10, RZ ;  /* 0x8000000aff057210 */ /* 0x000fc60007f9e0ff */
[----:B------:R-:W-:-:S04]  /*10e60*/  IMAD.WIDE.U32 R6, P0, R7, R4, R6 ;  /* 0x0000000407067225 */ /* 0x000fc80007800006 */
[----:B------:R-:W-:Y:S01]  /*10e70*/  IMAD.HI.U32 R6, P2, R13, R15, R6 ;  /* 0x0000000f0d067227 */ /* 0x000fe20007840006 */
[----:B------:R-:W-:Y:S02]  /*10e80*/  SEL R7, R5, R10, !P1 ;  /* 0x0000000a05077207 */ /* 0x000fe40004800000 */
[-C--:B------:R-:W-:Y:S01]  /*10e90*/  IADD3.X R10, PT, PT, RZ, ~R11.reuse, RZ, P4, !PT ;  /* 0x8000000bff0a7210 */ /* 0x080fe200027fe4ff */
[CC--:B------:R-:W-:Y:S02]  /*10ea0*/  IMAD R15, R13.reuse, R4.reuse, RZ ;  /* 0x000000040d0f7224 */ /* 0x0c0fe400078e02ff */
[----:B------:R-:W-:Y:S01]  /*10eb0*/  IMAD.HI.U32 R4, R13, R4, RZ ;  /* 0x000000040d047227 */ /* 0x000fe200078e00ff */
[----:B------:R-:W-:Y:S02]  /*10ec0*/  SEL R11, R10, R11, !P1 ;  /* 0x0000000b0a0b7207 */ /* 0x000fe40004800000 */
[----:B------:R-:W-:Y:S01]  /*10ed0*/  IADD3 R6, P3, PT, R15, R6, RZ ;  /* 0x000000060f067210 */ /* 0x000fe20007f7e0ff */
[----:B------:R-:W-:-:S02]  /*10ee0*/  IMAD.X R13, R4, 0x1, R13, P0 ;  /* 0x00000001040d7824 */ /* 0x000fc400000e060d */
[----:B------:R-:W-:Y:S02]  /*10ef0*/  IMAD.MOV.U32 R5, RZ, RZ, RZ ;  /* 0x000000ffff057224 */ /* 0x000fe400078e00ff */
[----:B------:R-:W-:Y:S01]  /*10f00*/  IMAD.HI.U32 R4, R6, R7, RZ ;  /* 0x0000000706047227 */ /* 0x000fe200078e00ff */
[----:B------:R-:W-:-:S03]  /*10f10*/  IADD3.X R10, PT, PT, RZ, RZ, R13, P3, P2 ;  /* 0x000000ffff0a7210 */ /* 0x000fc60001fe440d */
[----:B------:R-:W-:-:S04]  /*10f20*/  IMAD.WIDE.U32 R4, R6, R11, R4 ;  /* 0x0000000b06047225 */ /* 0x000fc800078e0004 */
[C---:B------:R-:W-:Y:S02]  /*10f30*/  IMAD R13, R10.reuse, R11, RZ ;  /* 0x0000000b0a0d7224 */ /* 0x040fe400078e02ff */
[----:B------:R-:W-:-:S04]  /*10f40*/  IMAD.HI.U32 R4, P0, R10, R7, R4 ;  /* 0x000000070a047227 */ /* 0x000fc80007800004 */
[----:B------:R-:W-:Y:S01]  /*10f50*/  IMAD.HI.U32 R6, R10, R11, RZ ;  /* 0x0000000b0a067227 */ /* 0x000fe200078e00ff */
[----:B------:R-:W-:-:S04]  /*10f60*/  IADD3 R13, P2, PT, R13, R4, RZ ;  /* 0x000000040d0d7210 */ /* 0x000fc80007f5e0ff */
[----:B------:R-:W-:Y:S01]  /*10f70*/  IADD3.X R6, PT, PT, R6, RZ, RZ, P0, !PT ;  /* 0x000000ff06067210 */ /* 0x000fe200007fe4ff */
[----:B------:R-:W-:-:S04]  /*10f80*/  IMAD.WIDE.U32 R4, R13, R2, RZ ;  /* 0x000000020d047225 */ /* 0x000fc800078e00ff */
[----:B------:R-:W-:Y:S02]  /*10f90*/  IMAD.X R15, RZ, RZ, R6, P2 ;  /* 0x000000ffff0f7224 */ /* 0x000fe400010e0606 */
[----:B------:R-:W-:Y:S01]  /*10fa0*/  IMAD R13, R13, R3, R5 ;  /* 0x000000030d0d7224 */ /* 0x000fe200078e0205 */
[----:B------:R-:W-:-:S03]  /*10fb0*/  IADD3 R5, P2, PT, -R4, R7, RZ ;  /* 0x0000000704057210 */ /* 0x000fc60007f5e1ff */
[-C--:B------:R-:W-:Y:S01]  /*10fc0*/  IMAD R4, R15, R2.reuse, R13 ;  /* 0x000000020f047224 */ /* 0x080fe200078e020d */
[----:B------:R-:W-:-:S03]  /*10fd0*/  ISETP.GE.U32.AND P0, PT, R5, R2, PT ;  /* 0x000000020500720c */ /* 0x000fc60003f06070 */
[----:B------:R-:W-:Y:S01]  /*10fe0*/  IMAD.X R13, R11, 0x1, ~R4, P2 ;  /* 0x000000010b0d7824 */ /* 0x000fe200010e0e04 */
[----:B------:R-:W-:-:S04]  /*10ff0*/  IADD3 R7, P2, PT, R5, -R2, RZ ;  /* 0x8000000205077210 */ /* 0x000fc80007f5e0ff */
[CC--:B------:R-:W-:Y:S02]  /*11000*/  ISETP.GE.U32.AND.EX P0, PT, R13.reuse, R3.reuse, PT, P0 ;  /* 0x000000030d00720c */ /* 0x0c0fe40003f06100 */
[----:B------:R-:W-:Y:S02]  /*11010*/  IADD3.X R11, PT, PT, R13, ~R3, RZ, P2, !PT ;  /* 0x800000030d0b7210 */ /* 0x000fe400017fe4ff */
[----:B------:R-:W-:Y:S02]  /*11020*/  SEL R7, R7, R5, P0 ;  /* 0x0000000507077207 */ /* 0x000fe40000000000 */
[----:B------:R-:W-:Y:S02]  /*11030*/  SEL R11, R11, R13, P0 ;  /* 0x0000000d0b0b7207 */ /* 0x000fe40000000000 */
[CC--:B------:R-:W-:Y:S02]  /*11040*/  ISETP.GE.U32.AND P0, PT, R7.reuse, R2.reuse, PT ;  /* 0x000000020700720c */ /* 0x0c0fe40003f06070 */
[----:B------:R-:W-:-:S02]  /*11050*/  IADD3 R4, P2, PT, R7, -R2, RZ ;  /* 0x8000000207047210 */ /* 0x000fc40007f5e0ff */
[----:B------:R-:W-:-:S03]  /*11060*/  ISETP.GE.U32.AND.EX P0, PT, R11, R3, PT, P0 ;  /* 0x000000030b00720c */ /* 0x000fc60003f06100 */
[----:B------:R-:W-:Y:S01]  /*11070*/  IMAD.X R5, R11, 0x1, ~R3, P2 ;  /* 0x000000010b057824 */ /* 0x000fe200010e0e03 */
[----:B------:R-:W-:-:S04]  /*11080*/  SEL R4, R4, R7, P0 ;  /* 0x0000000704047207 */ /* 0x000fc80000000000 */
[----:B------:R-:W-:Y:S02]  /*11090*/  SEL R5, R5, R11, P0 ;  /* 0x0000000b05057207 */ /* 0x000fe40000000000 */
[-C--:B------:R-:W-:Y:S02]  /*110a0*/  IADD3 R3, P2, PT, RZ, -R4.reuse, RZ ;  /* 0x80000004ff037210 */ /* 0x080fe40007f5e0ff */
[----:B------:R-:W-:Y:S02]  /*110b0*/  ISETP.NE.U32.AND P0, PT, R8, RZ, PT ;  /* 0x000000ff0800720c */ /* 0x000fe40003f05070 */
[----:B------:R-:W-:Y:S01]  /*110c0*/  SEL R4, R3, R4, !P1 ;  /* 0x0000000403047207 */ /* 0x000fe20004800000 */
[----:B------:R-:W-:Y:S01]  /*110d0*/  IMAD.X R2, RZ, RZ, ~R5, P2 ;  /* 0x000000ffff027224 */ /* 0x000fe200010e0e05 */
[----:B------:R-:W-:Y:S01]  /*110e0*/  ISETP.NE.AND.EX P0, PT, R9, RZ, PT, P0 ;  /* 0x000000ff0900720c */ /* 0x000fe20003f05300 */
[----:B------:R-:W-:-:S03]  /*110f0*/  IMAD.MOV.U32 R3, RZ, RZ, 0x0 ;  /* 0x00000000ff037424 */ /* 0x000fc600078e00ff */
[----:B------:R-:W-:Y:S02]  /*11100*/  SEL R5, R2, R5, !P1 ;  /* 0x0000000502057207 */ /* 0x000fe40004800000 */
[----:B------:R-:W-:Y:S02]  /*11110*/  MOV R2, R0 ;  /* 0x0000000000027202 */ /* 0x000fe40000000f00 */
[----:B------:R-:W-:Y:S02]  /*11120*/  SEL R4, R4, 0xffffffff, P0 ;  /* 0xffffffff04047807 */ /* 0x000fe40000000000 */
[----:B------:R-:W-:Y:S01]  /*11130*/  SEL R5, R5, 0xffffffff, P0 ;  /* 0xffffffff05057807 */ /* 0x000fe20000000000 */
[----:B------:R-:W-:Y:S06]  /*11140*/  RET.REL.NODEC R2 `(_ZN2at6native18elementwise_kernelILi128ELi4EZNS0_15gpu_kernel_implINS0_13BinaryFunctorIlllZZZNS0_16fmod_kernel_cudaERNS_18TensorIteratorBaseEENKUlvE_clEvENKUlvE2_clEvEUlllE_EEEEvS5_RKT_EUliE_EEviT1_) ;  /* 0xfffffeec02ac7950 */ /* 0x000fec0003c3ffff */
.L_x_16036:
        /* <DEDUP_REMOVED lines=11> */
.L_x_49861:


//--------------------- .text._ZN2at6native27unrolled_elementwise_kernelINS0_13BinaryFunctorIlllZZZNS0_16fmod_kernel_cudaERNS_18TensorIteratorBaseEENKUlvE_clEvENKUlvE2_clEvEUlllE_EESt5arrayIPcLm3EELi4E23TrivialOffsetCalculatorILi2EjESC_ILi1EjENS0_6memory12LoadWithCastILi2EEENSF_13StoreWithCastILi1EEEEEviT_T0_T2_T3_T4_T5_ --------------------------
	.section	.text._ZN2at6native27unrolled_elementwise_kernelINS0_13BinaryFunctorIlllZZZNS0_16fmod_kernel_cudaERNS_18TensorIteratorBaseEENKUlvE_clEvENKUlvE2_clEvEUlllE_EESt5arrayIPcLm3EELi4E23TrivialOffsetCalculatorILi2EjESC_ILi1EjENS0_6memory12LoadWithCastILi2EEENSF_13StoreWithCastILi1EEEEEviT_T0_T2_T3_T4_T5_,"ax",@progbits
	.align	128
        .global         _ZN2at6native27unrolled_elementwise_kernelINS0_13BinaryFunctorIlllZZZNS0_16fmod_kernel_cudaERNS_18TensorIteratorBaseEENKUlvE_clEvENKUlvE2_clEvEUlllE_EESt5arrayIPcLm3EELi4E23TrivialOffsetCalculatorILi2EjESC_ILi1EjENS0_6memory12LoadWithCastILi2EEENSF_13StoreWithCastILi1EEEEEviT_T0_T2_T3_T4_T5_
        .type           _ZN2at6native27unrolled_elementwise_kernelINS0_13BinaryFunctorIlllZZZNS0_16fmod_kernel_cudaERNS_18TensorIteratorBaseEENKUlvE_clEvENKUlvE2_clEvEUlllE_EESt5arrayIPcLm3EELi4E23TrivialOffsetCalculatorILi2EjESC_ILi1EjENS0_6memory12LoadWithCastILi2EEENSF_13StoreWithCastILi1EEEEEviT_T0_T2_T3_T4_T5_,@function
        .size           _ZN2at6native27unrolled_elementwise_kernelINS0_13BinaryFunctorIlllZZZNS0_16fmod_kernel_cudaERNS_18TensorIteratorBaseEENKUlvE_clEvENKUlvE2_clEvEUlllE_EESt5arrayIPcLm3EELi4E23TrivialOffsetCalculatorILi2EjESC_ILi1EjENS0_6memory12LoadWithCastILi2EEENSF_13StoreWithCastILi1EEEEEviT_T0_T2_T3_T4_T5_,(.L_x_49862 - _ZN2at6native27unrolled_elementwise_kernelINS0_13BinaryFunctorIlllZZZNS0_16fmod_kernel_cudaERNS_18TensorIteratorBaseEENKUlvE_clEvENKUlvE2_clEvEUlllE_EESt5arrayIPcLm3EELi4E23TrivialOffsetCalculatorILi2EjESC_ILi1EjENS0_6memory12LoadWithCastILi2EEENSF_13StoreWithCastILi1EEEEEviT_T0_T2_T3_T4_T5_)
        .other          _ZN2at6native27unrolled_elementwise_kernelINS0_13BinaryFunctorIlllZZZNS0_16fmod_kernel_cudaERNS_18TensorIteratorBaseEENKUlvE_clEvENKUlvE2_clEvEUlllE_EESt5arrayIPcLm3EELi4E23TrivialOffsetCalculatorILi2EjESC_ILi1EjENS0_6memory12LoadWithCastILi2EEENSF_13StoreWithCastILi1EEEEEviT_T0_T2_T3_T4_T5_,@"STO_CUDA_ENTRY STV_DEFAULT"
_ZN2at6native27unrolled_elementwise_kernelINS0_13BinaryFunctorIlllZZZNS0_16fmod_kernel_cudaERNS_18TensorIteratorBaseEENKUlvE_clEvENKUlvE2_clEvEUlllE_EESt5arrayIPcLm3EELi4E23TrivialOffsetCalculatorILi2EjESC_ILi1EjENS0_6memory12LoadWithCastILi2EEENSF_13StoreWithCastILi1EEEEEviT_T0_T2_T3_T4_T5_:
.text._ZN2at6native27unrolled_elementwise_kernelINS0_13BinaryFunctorIlllZZZNS0_16fmod_kernel_cudaERNS_18TensorIteratorBaseEENKUlvE_clEvENKUlvE2_clEvEUlllE_EESt5arrayIPcLm3EELi4E23TrivialOffsetCalculatorILi2EjESC_ILi1EjENS0_6memory12LoadWithCastILi2EEENSF_13StoreWithCastILi1EEEEEviT_T0_T2_T3_T4_T5_:
        /* <DEDUP_REMOVED lines=34> */
.L_x_16042:
[----:B------:R1:W5:Y:S01]  /*0220*/  LDG.E.U8 R36, desc[UR36][R4.64] ;  /* 0x0000002404247981 */ /* 0x000362000c1e1100 */
[----:B------:R-:W-:Y:S01]  /*0230*/  IMAD.MOV.U32 R37, RZ, RZ, RZ ;  /* 0x000000ffff257224 */ /* 0x000fe200078e00ff */
[----:B------:R-:W-:Y:S06]  /*0240*/  BRA `(.L_x_16044) ;  /* 0x0000000c00447947 */ /* 0x000fec0003800000 */
.L_x_16041:
        /* <DEDUP_REMOVED lines=8> */
.L_x_16046:
[----:B------:R-:W2:Y:S02]  /*02d0*/  LDG.E R36, desc[UR36][R4.64] ;  /* 0x0000002404247981 */ /* 0x000ea4000c1e1900 */
[----:B--2---:R-:W-:Y:S01]  /*02e0*/  SHF.R.S32.HI R37, RZ, 0x1f, R36 ;  /* 0x0000001fff257819 */ /* 0x004fe20000011424 */
[----:B------:R-:W-:Y:S06]  /*02f0*/  BRA `(.L_x_16044) ;  /* 0x0000000c00187947 */ /* 0x000fec0003800000 */
.L_x_16045:
[----:B------:R-:W2:Y:S02]  /*0300*/  LDG.E.S16 R36, desc[UR36][R4.64] ;  /* 0x0000002404247981 */ /* 0x000ea4000c1e1700 */
[----:B--2---:R-:W-:Y:S01]  /*0310*/  SHF.R.S32.HI R37, RZ, 0x1f, R36 ;  /* 0x0000001fff257819 */ /* 0x004fe20000011424 */
[----:B------:R-:W-:Y:S06]  /*0320*/  BRA `(.L_x_16044) ;  /* 0x0000000c000c7947 */ /* 0x000fec0003800000 */
.L_x_16040:
        /* <DEDUP_REMOVED lines=9> */
.L_x_16048:
[----:B------:R-:W2:Y:S02]  /*03c0*/  LDG.E.U16 R4, desc[UR36][R4.64] ;  /* 0x0000002404047981 */ /* 0x000ea4000c1e1500 */
[----:B--2---:R-:W-:-:S06]  /*03d0*/  HADD2.F32 R36, -RZ, R4.H0_H0 ;  /* 0x20000004ff247230 */ /* 0x004fcc0000004100 */
[----:B------:R-:W2:Y:S02]  /*03e0*/  F2I.S64.TRUNC R36, R36 ;  /* 0x0000002400247311 */ /* 0x000ea4000020d900 */
[----:B--2---:R-:W-:Y:S05]  /*03f0*/  BRA `(.L_x_16044) ;  /* 0x0000000800d87947 */ /* 0x004fea0003800000 */
.L_x_16047:
        /* <DEDUP_REMOVED lines=9> */
.L_x_16050:
[----:B------:R-:W2:Y:S02]  /*0490*/  LDG.E.U16 R4, desc[UR36][R4.64] ;  /* 0x0000002404047981 */ /* 0x000ea4000c1e1500 */
[----:B--2---:R-:W-:-:S06]  /*04a0*/  HADD2.F32 R36, -RZ, R4.H0_H0 ;  /* 0x20000004ff247230 */ /* 0x004fcc0000004100 */
[----:B------:R-:W2:Y:S02]  /*04b0*/  F2I.S64.TRUNC R36, R36 ;  /* 0x0000002400247311 */ /* 0x000ea4000020d900 */
[----:B--2---:R-:W-:Y:S05]  /*04c0*/  BRA `(.L_x_16044) ;  /* 0x0000000800a47947 */ /* 0x004fea0003800000 */
.L_x_16049:
[----:B------:R-:W2:Y:S02]  /*04d0*/  LDG.E.64 R4, desc[UR36][R4.64] ;  /* 0x0000002404047981 */ /* 0x000ea4000c1e1b00 */
[----:B--2---:R2:W3:Y:S02]  /*04e0*/  F2I.S64.F64.TRUNC R36, R4 ;  /* 0x0000000400247311 */ /* 0x0044e4000030d900 */
[----:B--23--:R-:W-:Y:S05]  /*04f0*/  BRA `(.L_x_16044) ;  /* 0x0000000800987947 */ /* 0x00cfea0003800000 */
.L_x_16039:
        /* <DEDUP_REMOVED lines=13> */
.L_x_16053:
[----:B------:R-:W2:Y:S02]  /*05d0*/  LDG.E.64 R4, desc[UR36][R4.64] ;  /* 0x0000002404047981 */ /* 0x000ea4000c1e1b00 */
[----:B--2---:R2:W3:Y:S02]  /*05e0*/  F2I.S64.F64.TRUNC R36, R4 ;  /* 0x0000000400247311 */ /* 0x0044e4000030d900 */
[----:B--23--:R-:W-:Y:S05]  /*05f0*/  BRA `(.L_x_16044) ;  /* 0x0000000800587947 */ /* 0x00cfea0003800000 */
.L_x_16052:
        /* <DEDUP_REMOVED lines=26> */
.L_x_16055:
        /* <DEDUP_REMOVED lines=12> */
[----:B------:R2:W3:Y:S02]  /*0860*/  F2I.S64.TRUNC R36, R0 ;  /* 0x0000000000247311 */ /* 0x0004e4000020d900 */
[----:B--23--:R-:W-:Y:S05]  /*0870*/  BRA `(.L_x_16044) ;  /* 0x0000000400b87947 */ /* 0x00cfea0003800000 */
.L_x_16054:
[----:B------:R-:W2:Y:S02]  /*0880*/  LDG.E.U16 R36, desc[UR36][R4.64] ;  /* 0x0000002404247981 */ /* 0x000ea4000c1e1500 */
[----:B--2---:R-:W-:-:S06]  /*0890*/  IMAD.U32 R36, R36, 0x10000, RZ ;  /* 0x0001000024247824 */ /* 0x004fcc00078e00ff */
[----:B------:R-:W2:Y:S02]  /*08a0*/  F2I.S64.TRUNC R36, R36 ;  /* 0x0000002400247311 */ /* 0x000ea4000020d900 */
[----:B--2---:R-:W-:Y:S05]  /*08b0*/  BRA `(.L_x_16044) ;  /* 0x0000000400a87947 */ /* 0x004fea0003800000 */
.L_x_16051:
        /* <DEDUP_REMOVED lines=11> */
.L_x_16058:
        /* <DEDUP_REMOVED lines=21> */
.L_x_16062:
[----:B------:R-:W-:Y:S05]  /*0ac0*/  BSYNC.RECONVERGENT B1 ;  /* 0x0000000000017941 */ /* 0x000fea0003800200 */
.L_x_16061:
[----:B------:R-:W-:Y:S01]  /*0ad0*/  IMAD.SHL.U32 R0, R0, 0x100000, RZ ;  /* 0x0010000000007824 */ /* 0x000fe200078e00ff */
[----:B------:R-:W-:-:S04]  /*0ae0*/  LEA R3, R3, 0x3b800000, 0x17 ;  /* 0x3b80000003037811 */ /* 0x000fc800078eb8ff */
[----:B------:R-:W-:-:S07]  /*0af0*/  LOP3.LUT R36, R3, R0, R7, 0xfe, !PT ;  /* 0x0000000003247212 */ /* 0x000fce00078efe07 */
.L_x_16060:
[----:B------:R-:W-:Y:S05]  /*0b00*/  BSYNC.RECONVERGENT B0 ;  /* 0x0000000000007941 */ /* 0x000fea0003800200 */
.L_x_16059:
[----:B------:R-:W4:Y:S02]  /*0b10*/  F2I.S64.TRUNC R36, R36 ;  /* 0x0000002400247311 */ /* 0x000f24000020d900 */
[----:B----4-:R-:W-:Y:S05]  /*0b20*/  BRA `(.L_x_16044) ;  /* 0x00000004000c7947 */ /* 0x010fea0003800000 */
.L_x_16057:
        /* <DEDUP_REMOVED lines=21> */
.L_x_16066:
[----:B------:R-:W-:Y:S05]  /*0c80*/  BSYNC.RECONVERGENT B1 ;  /* 0x0000000000017941 */ /* 0x000fea0003800200 */
.L_x_16065:
[----:B------:R-:W-:Y:S01]  /*0c90*/  IMAD.SHL.U32 R0, R0, 0x200000, RZ ;  /* 0x0020000000007824 */ /* 0x000fe200078e00ff */
[----:B------:R-:W-:-:S04]  /*0ca0*/  LEA R3, R3, 0x37800000, 0x17 ;  /* 0x3780000003037811 */ /* 0x000fc800078eb8ff */
[----:B------:R-:W-:-:S07]  /*0cb0*/  LOP3.LUT R36, R3, R0, R7, 0xfe, !PT ;  /* 0x0000000003247212 */ /* 0x000fce00078efe07 */
.L_x_16064:
[----:B------:R-:W-:Y:S05]  /*0cc0*/  BSYNC.RECONVERGENT B0 ;  /* 0x0000000000007941 */ /* 0x000fea0003800200 */
.L_x_16063:
[----:B------:R-:W4:Y:S02]  /*0cd0*/  F2I.S64.TRUNC R36, R36 ;  /* 0x0000002400247311 */ /* 0x000f24000020d900 */
[----:B----4-:R-:W-:Y:S05]  /*0ce0*/  BRA `(.L_x_16044) ;  /* 0x00000000009c7947 */ /* 0x010fea0003800000 */
.L_x_16056:
[----:B------:R-:W-:-:S09]  /*0cf0*/  UISETP.NE.AND UP0, UPT, UR4, 0x1c, UPT ;  /* 0x0000001c0400788c */ /* 0x000fd2000bf05270 */
[----:B------:R-:W-:Y:S05]  /*0d00*/  BRA.U !UP0, `(.L_x_16067) ;  /* 0x00000001088c7547 */ /* 0x000fea000b800000 */
[----:B------:R-:W-:-:S09]  /*0d10*/  UISETP.NE.AND UP0, UPT, UR4, 0x1d, UPT ;  /* 0x0000001d0400788c */ /* 0x000fd2000bf05270 */
[----:B------:R-:W-:Y:S05]  /*0d20*/  BRA.U !UP0, `(.L_x_16068) ;  /* 0x00000001087c7547 */ /* 0x000fea000b800000 */
[----:B------:R-:W-:-:S09]  /*0d30*/  UISETP.NE.AND UP0, UPT, UR4, 0x2c, UPT ;  /* 0x0000002c0400788c */ /* 0x000fd2000bf05270 */
[----:B------:R-:W-:Y:S05]  /*0d40*/  BRA.U !UP0, `(.L_x_16069) ;  /* 0x0000000108487547 */ /* 0x000fea000b800000 */
.L_x_16043:
        /* <DEDUP_REMOVED lines=16> */
.L_x_16070:
[----:B------:R-:W-:Y:S01]  /*0e50*/  CS2R R36, SRZ ;  /* 0x0000000000247805 */ /* 0x000fe2000001ff00 */
[----:B------:R-:W-:Y:S06]  /*0e60*/  BRA `(.L_x_16044) ;  /* 0x00000000003c7947 */ /* 0x000fec0003800000 */
.L_x_16069:
        /* <DEDUP_REMOVED lines=8> */
.L_x_16072:
[----:B------:R-:W-:Y:S05]  /*0ef0*/  BSYNC.RECONVERGENT B0 ;  /* 0x0000000000007941 */ /* 0x000fea0003800200 */
.L_x_16071:
[----:B------:R-:W2:Y:S02]  /*0f00*/  F2I.S64.TRUNC R36, R36 ;  /* 0x0000002400247311 */ /* 0x000ea4000020d900 */
[----:B--2---:R-:W-:Y:S05]  /*0f10*/  BRA `(.L_x_16044) ;  /* 0x0000000000107947 */ /* 0x004fea0003800000 */
.L_x_16068:
[----:B------:R2:W5:Y:S01]  /*0f20*/  LDG.E.64 R36, desc[UR36][R4.64] ;  /* 0x0000002404247981 */ /* 0x000562000c1e1b00 */
[----:B------:R-:W-:Y:S05]  /*0f30*/  BRA `(.L_x_16044) ;  /* 0x0000000000087947 */ /* 0x000fea0003800000 */
.L_x_16067:
[----:B------:R3:W5:Y:S01]  /*0f40*/  LDG.E R36, desc[UR36][R4.64] ;  /* 0x0000002404247981 */ /* 0x000762000c1e1900 */
[----:B------:R-:W-:-:S07]  /*0f50*/  IMAD.MOV.U32 R37, RZ, RZ, RZ ;  /* 0x000000ffff257224 */ /* 0x000fce00078e00ff */
.L_x_16044:
        /* <DEDUP_REMOVED lines=19> */
.L_x_16076:
[----:B------:R0:W5:Y:S01]  /*1090*/  LDG.E.U8 R30, desc[UR36][R4.64] ;  /* 0x00000024041e7981 */ /* 0x000162000c1e1100 */
[----:B------:R-:W-:Y:S01]  /*10a0*/  IMAD.MOV.U32 R31, RZ, RZ, RZ ;  /* 0x000000ffff1f7224 */ /* 0x000fe200078e00ff */
[----:B------:R-:W-:Y:S06]  /*10b0*/  BRA `(.L_x_16078) ;  /* 0x0000000c00447947 */ /* 0x000fec0003800000 */
.L_x_16075:
        /* <DEDUP_REMOVED lines=8> */
.L_x_16080:
[----:B------:R-:W2:Y:S02]  /*1140*/  LDG.E R30, desc[UR36][R4.64] ;  /* 0x00000024041e7981 */ /* 0x000ea4000c1e1900 */
[----:B--2---:R-:W-:Y:S01]  /*1150*/  SHF.R.S32.HI R31, RZ, 0x1f, R30 ;  /* 0x0000001fff1f7819 */ /* 0x004fe2000001141e */
[----:B------:R-:W-:Y:S06]  /*1160*/  BRA `(.L_x_16078) ;  /* 0x0000000c00187947 */ /* 0x000fec0003800000 */
.L_x_16079:
[----:B------:R-:W2:Y:S02]  /*1170*/  LDG.E.S16 R30, desc[UR36][R4.64] ;  /* 0x00000024041e7981 */ /* 0x000ea4000c1e1700 */
[----:B--2---:R-:W-:Y:S01]  /*1180*/  SHF.R.S32.HI R31, RZ, 0x1f, R30 ;  /* 0x0000001fff1f7819 */ /* 0x004fe2000001141e */
[----:B------:R-:W-:Y:S06]  /*1190*/  BRA `(.L_x_16078) ;  /* 0x0000000c000c7947 */ /* 0x000fec0003800000 */
.L_x_16074:
        /* <DEDUP_REMOVED lines=9> */
.L_x_16082:
[----:B------:R-:W2:Y:S02]  /*1230*/  LDG.E.U16 R4, desc[UR36][R4.64] ;  /* 0x0000002404047981 */ /* 0x000ea4000c1e1500 */
[----:B--2---:R-:W-:-:S06]  /*1240*/  HADD2.F32 R30, -RZ, R4.H0_H0 ;  /* 0x20000004ff1e7230 */ /* 0x004fcc0000004100 */
[----:B------:R-:W2:Y:S02]  /*1250*/  F2I.S64.TRUNC R30, R30 ;  /* 0x0000001e001e7311 */ /* 0x000ea4000020d900 */
[----:B--2---:R-:W-:Y:S05]  /*1260*/  BRA `(.L_x_16078) ;  /* 0x0000000800d87947 */ /* 0x004fea0003800000 */
.L_x_16081:
        /* <DEDUP_REMOVED lines=9> */
.L_x_16084:
[----:B------:R-:W2:Y:S02]  /*1300*/  LDG.E.U16 R4, desc[UR36][R4.64] ;  /* 0x0000002404047981 */ /* 0x000ea4000c1e1500 */
[----:B--2---:R-:W-:-:S06]  /*1310*/  HADD2.F32 R30, -RZ, R4.H0_H0 ;  /* 0x20000004ff1e7230 */ /* 0x004fcc0000004100 */
[----:B------:R-:W2:Y:S02]  /*1320*/  F2I.S64.TRUNC R30, R30 ;  /* 0x0000001e001e7311 */ /* 0x000ea4000020d900 */
[----:B--2---:R-:W-:Y:S05]  /*1330*/  BRA `(.L_x_16078) ;  /* 0x0000000800a47947 */ /* 0x004fea0003800000 */
.L_x_16083:
[----:B------:R-:W2:Y:S02]  /*1340*/  LDG.E.64 R4, desc[UR36][R4.64] ;  /* 0x0000002404047981 */ /* 0x000ea4000c1e1b00 */
[----:B--2---:R2:W3:Y:S02]  /*1350*/  F2I.S64.F64.TRUNC R30, R4 ;  /* 0x00000004001e7311 */ /* 0x0044e4000030d900 */
[----:B--23--:R-:W-:Y:S05]  /*1360*/  BRA `(.L_x_16078) ;  /* 0x0000000800987947 */ /* 0x00cfea0003800000 */
.L_x_16073:
        /* <DEDUP_REMOVED lines=13> */
.L_x_16087:
[----:B------:R-:W2:Y:S02]  /*1440*/  LDG.E.64 R4, desc[UR36][R4.64] ;  /* 0x0000002404047981 */ /* 0x000ea4000c1e1b00 */
[----:B--2---:R0:W1:Y:S02]  /*1450*/  F2I.S64.F64.TRUNC R30, R4 ;  /* 0x00000004001e7311 */ /* 0x004064000030d900 */
[----:B01----:R-:W-:Y:S05]  /*1460*/  BRA `(.L_x_16078) ;  /* 0x0000000800587947 */ /* 0x003fea0003800000 */
.L_x_16086:
        /* <DEDUP_REMOVED lines=26> */
.L_x_16089:
        /* <DEDUP_REMOVED lines=12> */
[----:B------:R0:W1:Y:S02]  /*16d0*/  F2I.S64.TRUNC R30, R0 ;  /* 0x00000000001e7311 */ /* 0x000064000020d900 */
[----:B01----:R-:W-:Y:S05]  /*16e0*/  BRA `(.L_x_16078) ;  /* 0x0000000400b87947 */ /* 0x003fea0003800000 */
.L_x_16088:
[----:B------:R-:W2:Y:S02]  /*16f0*/  LDG.E.U16 R30, desc[UR36][R4.64] ;  /* 0x00000024041e7981 */ /* 0x000ea4000c1e1500 */
[----:B--2---:R-:W-:-:S06]  /*1700*/  IMAD.U32 R30, R30, 0x10000, RZ ;  /* 0x000100001e1e7824 */ /* 0x004fcc00078e00ff */
[----:B------:R-:W0:Y:S02]  /*1710*/  F2I.S64.TRUNC R30, R30 ;  /* 0x0000001e001e7311 */ /* 0x000e24000020d900 */
[----:B0-----:R-:W-:Y:S05]  /*1720*/  BRA `(.L_x_16078) ;  /* 0x0000000400a87947 */ /* 0x001fea0003800000 */
.L_x_16085:
        /* <DEDUP_REMOVED lines=11> */
.L_x_16092:
        /* <DEDUP_REMOVED lines=21> */
.L_x_16096:
[----:B------:R-:W-:Y:S05]  /*1930*/  BSYNC.RECONVERGENT B1 ;  /* 0x0000000000017941 */ /* 0x000fea0003800200 */
.L_x_16095:
[----:B------:R-:W-:Y:S01]  /*1940*/  IMAD.SHL.U32 R0, R0, 0x100000, RZ ;  /* 0x0010000000007824 */ /* 0x000fe200078e00ff */
[----:B------:R-:W-:-:S04]  /*1950*/  LEA R3, R3, 0x3b800000, 0x17 ;  /* 0x3b80000003037811 */ /* 0x000fc800078eb8ff */
[----:B------:R-:W-:-:S07]  /*1960*/  LOP3.LUT R30, R3, R0, R7, 0xfe, !PT ;  /* 0x00000000031e7212 */ /* 0x000fce00078efe07 */
.L_x_16094:
[----:B------:R-:W-:Y:S05]  /*1970*/  BSYNC.RECONVERGENT B0 ;  /* 0x0000000000007941 */ /* 0x000fea0003800200 */
.L_x_16093:
[----:B------:R-:W4:Y:S02]  /*1980*/  F2I.S64.TRUNC R30, R30 ;  /* 0x0000001e001e7311 */ /* 0x000f24000020d900 */
[----:B----4-:R-:W-:Y:S05]  /*1990*/  BRA `(.L_x_16078) ;  /* 0x00000004000c7947 */ /* 0x010fea0003800000 */
.L_x_16091:
        /* <DEDUP_REMOVED lines=21> */
.L_x_16100:
[----:B------:R-:W-:Y:S05]  /*1af0*/  BSYNC.RECONVERGENT B1 ;  /* 0x0000000000017941 */ /* 0x000fea0003800200 */
.L_x_16099:
[----:B------:R-:W-:Y:S01]  /*1b00*/  IMAD.SHL.U32 R0, R0, 0x200000, RZ ;  /* 0x0020000000007824 */ /* 0x000fe200078e00ff */
[----:B------:R-:W-:-:S04]  /*1b10*/  LEA R3, R3, 0x37800000, 0x17 ;  /* 0x3780000003037811 */ /* 0x000fc800078eb8ff */
[----:B------:R-:W-:-:S07]  /*1b20*/  LOP3.LUT R30, R3, R0, R7, 0xfe, !PT ;  /* 0x00000000031e7212 */ /* 0x000fce00078efe07 */
.L_x_16098:
[----:B------:R-:W-:Y:S05]  /*1b30*/  BSYNC.RECONVERGENT B0 ;  /* 0x0000000000007941 */ /* 0x000fea0003800200 */
.L_x_16097:
[----:B------:R-:W4:Y:S02]  /*1b40*/  F2I.S64.TRUNC R30, R30 ;  /* 0x0000001e001e7311 */ /* 0x000f24000020d900 */
[----:B----4-:R-:W-:Y:S05]  /*1b50*/  BRA `(.L_x_16078) ;  /* 0x00000000009c7947 */ /* 0x010fea0003800000 */
.L_x_16090:
[----:B------:R-:W-:-:S09]  /*1b60*/  UISETP.NE.AND UP0, UPT, UR4, 0x1c, UPT ;  /* 0x0000001c0400788c */ /* 0x000fd2000bf05270 */
[----:B------:R-:W-:Y:S05]  /*1b70*/  BRA.U !UP0, `(.L_x_16101) ;  /* 0x00000001088c7547 */ /* 0x000fea000b800000 */
[----:B------:R-:W-:-:S09]  /*1b80*/  UISETP.NE.AND UP0, UPT, UR4, 0x1d, UPT ;  /* 0x0000001d0400788c */ /* 0x000fd2000bf05270 */
[----:B------:R-:W-:Y:S05]  /*1b90*/  BRA.U !UP0, `(.L_x_16102) ;  /* 0x00000001087c7547 */ /* 0x000fea000b800000 */
[----:B------:R-:W-:-:S09]  /*1ba0*/  UISETP.NE.AND UP0, UPT, UR4, 0x2c, UPT ;  /* 0x0000002c0400788c */ /* 0x000fd2000bf05270 */
[----:B------:R-:W-:Y:S05]  /*1bb0*/  BRA.U !UP0, `(.L_x_16103) ;  /* 0x0000000108487547 */ /* 0x000fea000b800000 */
.L_x_16077:
        /* <DEDUP_REMOVED lines=15> */
[----:B--2--5:R-:W-:Y:S05]  /*1cb0*/  CALL.ABS.NOINC R14 ;  /* 0x000000000e007343 */ /* 0x024fea0003c00000 */
.L_x_16104:
[----:B------:R-:W-:Y:S01]  /*1cc0*/  CS2R R30, SRZ ;  /* 0x00000000001e7805 */ /* 0x000fe2000001ff00 */
[----:B------:R-:W-:Y:S06]  /*1cd0*/  BRA `(.L_x_16078) ;  /* 0x00000000003c7947 */ /* 0x000fec0003800000 */
.L_x_16103:
        /* <DEDUP_REMOVED lines=8> */
.L_x_16106:
[----:B------:R-:W-:Y:S05]  /*1d60*/  BSYNC.RECONVERGENT B0 ;  /* 0x0000000000007941 */ /* 0x000fea0003800200 */
.L_x_16105:
[----:B------:R-:W2:Y:S02]  /*1d70*/  F2I.S64.TRUNC R30, R30 ;  /* 0x0000001e001e7311 */ /* 0x000ea4000020d900 */
[----:B--2---:R-:W-:Y:S05]  /*1d80*/  BRA `(.L_x_16078) ;  /* 0x0000000000107947 */ /* 0x004fea0003800000 */
.L_x_16102:
[----:B------:R2:W5:Y:S01]  /*1d90*/  LDG.E.64 R30, desc[UR36][R4.64] ;  /* 0x00000024041e7981 */ /* 0x000562000c1e1b00 */
[----:B------:R-:W-:Y:S05]  /*1da0*/  BRA `(.L_x_16078) ;  /* 0x0000000000087947 */ /* 0x000fea0003800000 */
.L_x_16101:
[----:B------:R3:W5:Y:S01]  /*1db0*/  LDG.E R30, desc[UR36][R4.64] ;  /* 0x00000024041e7981 */ /* 0x000762000c1e1900 */
[----:B------:R-:W-:-:S07]  /*1dc0*/  IMAD.MOV.U32 R31, RZ, RZ, RZ ;  /* 0x000000ffff1f7224 */ /* 0x000fce00078e00ff */
.L_x_16078:
[----:B------:R-:W-:-:S07]  /*1dd0*/  VIADD R33, R35, 0x80 ;  /* 0x0000008023217836 */ /* 0x000fce0000000000 */
.L_x_16038:
[----:B------:R-:W-:Y:S05]  /*1de0*/  BSYNC.RECONVERGENT B6 ;  /* 0x0000000000067941 */ /* 0x000fea0003800200 */
.L_x_16037:
[----:B------:R-:W-:Y:S01]  /*1df0*/  ISETP.GE.AND P0, PT, R33, R2, PT ;  /* 0x000000022100720c */ /* 0x000fe20003f06270 */
[----:B------:R-:W-:Y:S01]  /*1e00*/  BSSY.RECONVERGENT B6, `(.L_x_16107) ;  /* 0x00001d4000067945 */ /* 0x000fe20003800200 */
[----:B------:R-:W-:Y:S02]  /*1e10*/  CS2R R28, SRZ ;  /* 0x00000000001c7805 */ /* 0x000fe4000001ff00 */
[----:B------:R-:W-:-:S09]  /*1e20*/  CS2R R26, SRZ ;  /* 0x00000000001a7805 */ /* 0x000fd2000001ff00 */
[----:B------:R-:W-:Y:S05]  /*1e30*/  @P0 BRA `(.L_x_16108) ;  /* 0x0000001c00400947 */ /* 0x000fea0003800000 */
[----:B01234-:R-:W0:Y:S01]  /*1e40*/  LDC.64 R4, c[0x0][0x390] ;  /* 0x0000e400ff047b82 */ /* 0x01fe220000000a00 */
        /* <DEDUP_REMOVED lines=19> */
.L_x_16112:
[----:B------:R3:W5:Y:S01]  /*1f80*/  LDG.E.U8 R28, desc[UR36][R4.64] ;  /* 0x00000024041c7981 */ /* 0x000762000c1e1100 */
[----:B------:R-:W-:Y:S01]  /*1f90*/  IMAD.MOV.U32 R29, RZ, RZ, RZ ;  /* 0x000000ffff1d7224 */ /* 0x000fe200078e00ff */
[----:B------:R-:W-:Y:S06]  /*1fa0*/  BRA `(.L_x_16114) ;  /* 0x0000000c00447947 */ /* 0x000fec0003800000 */
.L_x_16111:
        /* <DEDUP_REMOVED lines=8> */
.L_x_16116:
[----:B------:R-:W2:Y:S02]  /*2030*/  LDG.E R28, desc[UR36][R4.64] ;  /* 0x00000024041c7981 */ /* 0x000ea4000c1e1900 */
[----:B--2---:R-:W-:Y:S01]  /*2040*/  SHF.R.S32.HI R29, RZ, 0x1f, R28 ;  /* 0x0000001fff1d7819 */ /* 0x004fe2000001141c */
[----:B------:R-:W-:Y:S06]  /*2050*/  BRA `(.L_x_16114) ;  /* 0x0000000c00187947 */ /* 0x000fec0003800000 */
.L_x_16115:
[----:B------:R-:W2:Y:S02]  /*2060*/  LDG.E.S16 R28, desc[UR36][R4.64] ;  /* 0x00000024041c7981 */ /* 0x000ea4000c1e1700 */
[----:B--2---:R-:W-:Y:S01]  /*2070*/  SHF.R.S32.HI R29, RZ, 0x1f, R28 ;  /* 0x0000001fff1d7819 */ /* 0x004fe2000001141c */
[----:B------:R-:W-:Y:S06]  /*2080*/  BRA `(.L_x_16114) ;  /* 0x0000000c000c7947 */ /* 0x000fec0003800000 */
.L_x_16110:
        /* <DEDUP_REMOVED lines=9> */
.L_x_16118:
[----:B------:R-:W2:Y:S02]  /*2120*/  LDG.E.U16 R4, desc[UR36][R4.64] ;  /* 0x0000002404047981 */ /* 0x000ea4000c1e1500 */
[----:B--2---:R-:W-:-:S06]  /*2130*/  HADD2.F32 R28, -RZ, R4.H0_H0 ;  /* 0x20000004ff1c7230 */ /* 0x004fcc0000004100 */
[----:B------:R-:W0:Y:S02]  /*2140*/  F2I.S64.TRUNC R28, R28 ;  /* 0x0000001c001c7311 */ /* 0x000e24000020d900 */
[----:B0-----:R-:W-:Y:S05]  /*2150*/  BRA `(.L_x_16114) ;  /* 0x0000000800d87947 */ /* 0x001fea0003800000 */
.L_x_16117:
        /* <DEDUP_REMOVED lines=9> */
.L_x_16120:
[----:B------:R-:W2:Y:S02]  /*21f0*/  LDG.E.U16 R4, desc[UR36][R4.64] ;  /* 0x0000002404047981 */ /* 0x000ea4000c1e1500 */
[----:B--2---:R-:W-:-:S06]  /*2200*/  HADD2.F32 R28, -RZ, R4.H0_H0 ;  /* 0x20000004ff1c7230 */ /* 0x004fcc0000004100 */
[----:B------:R-:W0:Y:S02]  /*2210*/  F2I.S64.TRUNC R28, R28 ;  /* 0x0000001c001c7311 */ /* 0x000e24000020d900 */
[----:B0-----:R-:W-:Y:S05]  /*2220*/  BRA `(.L_x_16114) ;  /* 0x0000000800a47947 */ /* 0x001fea0003800000 */
.L_x_16119:
[----:B------:R-:W2:Y:S02]  /*2230*/  LDG.E.64 R4, desc[UR36][R4.64] ;  /* 0x0000002404047981 */ /* 0x000ea4000c1e1b00 */
[----:B--2---:R0:W1:Y:S02]  /*2240*/  F2I.S64.F64.TRUNC R28, R4 ;  /* 0x00000004001c7311 */ /* 0x004064000030d900 */
[----:B01----:R-:W-:Y:S05]  /*2250*/  BRA `(.L_x_16114) ;  /* 0x0000000800987947 */ /* 0x003fea0003800000 */
.L_x_16109:
        /* <DEDUP_REMOVED lines=13> */
.L_x_16123:
[----:B------:R-:W2:Y:S02]  /*2330*/  LDG.E.64 R4, desc[UR36][R4.64] ;  /* 0x0000002404047981 */ /* 0x000ea4000c1e1b00 */
[----:B--2---:R0:W1:Y:S02]  /*2340*/  F2I.S64.F64.TRUNC R28, R4 ;  /* 0x00000004001c7311 */ /* 0x004064000030d900 */
[----:B01----:R-:W-:Y:S05]  /*2350*/  BRA `(.L_x_16114) ;  /* 0x0000000800587947 */ /* 0x003fea0003800000 */
.L_x_16122:
        /* <DEDUP_REMOVED lines=26> */
.L_x_16125:
        /* <DEDUP_REMOVED lines=12> */
[----:B------:R0:W1:Y:S02]  /*25c0*/  F2I.S64.TRUNC R28, R0 ;  /* 0x00000000001c7311 */ /* 0x000064000020d900 */
[----:B01----:R-:W-:Y:S05]  /*25d0*/  BRA `(.L_x_16114) ;  /* 0x0000000400b87947 */ /* 0x003fea0003800000 */
.L_x_16124:
[----:B------:R-:W2:Y:S02]  /*25e0*/  LDG.E.U16 R28, desc[UR36][R4.64] ;  /* 0x00000024041c7981 */ /* 0x000ea4000c1e1500 */
[----:B--2---:R-:W-:-:S06]  /*25f0*/  IMAD.U32 R28, R28, 0x10000, RZ ;  /* 0x000100001c1c7824 */ /* 0x004fcc00078e00ff */
[----:B------:R-:W0:Y:S02]  /*2600*/  F2I.S64.TRUNC R28, R28 ;  /* 0x0000001c001c7311 */ /* 0x000e24000020d900 */
[----:B0-----:R-:W-:Y:S05]  /*2610*/  BRA `(.L_x_16114) ;  /* 0x0000000400a87947 */ /* 0x001fea0003800000 */
.L_x_16121:
        /* <DEDUP_REMOVED lines=11> */
.L_x_16128:
        /* <DEDUP_REMOVED lines=21> */
.L_x_16132:
[----:B------:R-:W-:Y:S05]  /*2820*/  BSYNC.RECONVERGENT B1 ;  /* 0x0000000000017941 */ /* 0x000fea0003800200 */
.L_x_16131:
[----:B------:R-:W-:Y:S01]  /*2830*/  IMAD.SHL.U32 R0, R0, 0x100000, RZ ;  /* 0x0010000000007824 */ /* 0x000fe200078e00ff */
[----:B------:R-:W-:-:S04]  /*2840*/  LEA R3, R3, 0x3b800000, 0x17 ;  /* 0x3b80000003037811 */ /* 0x000fc800078eb8ff */
[----:B------:R-:W-:-:S07]  /*2850*/  LOP3.LUT R28, R3, R0, R7, 0xfe, !PT ;  /* 0x00000000031c7212 */ /* 0x000fce00078efe07 */
.L_x_16130:
[----:B------:R-:W-:Y:S05]  /*2860*/  BSYNC.RECONVERGENT B0 ;  /* 0x0000000000007941 */ /* 0x000fea0003800200 */
.L_x_16129:
[----:B------:R-:W2:Y:S02]  /*2870*/  F2I.S64.TRUNC R28, R28 ;  /* 0x0000001c001c7311 */ /* 0x000ea4000020d900 */
[----:B--2---:R-:W-:Y:S05]  /*2880*/  BRA `(.L_x_16114) ;  /* 0x00000004000c7947 */ /* 0x004fea0003800000 */
.L_x_16127:
        /* <DEDUP_REMOVED lines=21> */
.L_x_16136:
[----:B------:R-:W-:Y:S05]  /*29e0*/  BSYNC.RECONVERGENT B1 ;  /* 0x0000000000017941 */ /* 0x000fea0003800200 */
.L_x_16135:
[----:B------:R-:W-:Y:S01]  /*29f0*/  IMAD.SHL.U32 R0, R0, 0x200000, RZ ;  /* 0x0020000000007824 */ /* 0x000fe200078e00ff */
[----:B------:R-:W-:-:S04]  /*2a00*/  LEA R3, R3, 0x37800000, 0x17 ;  /* 0x3780000003037811 */ /* 0x000fc800078eb8ff */
[----:B------:R-:W-:-:S07]  /*2a10*/  LOP3.LUT R28, R3, R0, R7, 0xfe, !PT ;  /* 0x00000000031c7212 */ /* 0x000fce00078efe07 */
.L_x_16134:
[----:B------:R-:W-:Y:S05]  /*2a20*/  BSYNC.RECONVERGENT B0 ;  /* 0x0000000000007941 */ /* 0x000fea0003800200 */
.L_x_16133:
[----:B------:R-:W2:Y:S02]  /*2a30*/  F2I.S64.TRUNC R28, R28 ;  /* 0x0000001c001c7311 */ /* 0x000ea4000020d900 */
[----:B--2---:R-:W-:Y:S05]  /*2a40*/  BRA `(.L_x_16114) ;  /* 0x00000000009c7947 */ /* 0x004fea0003800000 */
.L_x_16126:
        /* <DEDUP_REMOVED lines=14> */
.L_x_16140:
[----:B------:R-:W-:Y:S05]  /*2b30*/  BSYNC.RECONVERGENT B0 ;  /* 0x0000000000007941 */ /* 0x000fea0003800200 */
.L_x_16139:
[----:B------:R-:W0:Y:S02]  /*2b40*/  F2I.S64.TRUNC R28, R28 ;  /* 0x0000001c001c7311 */ /* 0x000e24000020d900 */
[----:B0-----:R-:W-:Y:S05]  /*2b50*/  BRA `(.L_x_16114) ;  /* 0x0000000000587947 */ /* 0x001fea0003800000 */
.L_x_16113:
        /* <DEDUP_REMOVED lines=16> */
.L_x_16141:
[----:B------:R-:W-:Y:S01]  /*2c60*/  CS2R R28, SRZ ;  /* 0x00000000001c7805 */ /* 0x000fe2000001ff00 */
[----:B------:R-:W-:Y:S06]  /*2c70*/  BRA `(.L_x_16114) ;  /* 0x0000000000107947 */ /* 0x000fec0003800000 */
.L_x_16138:
[----:B------:R0:W5:Y:S01]  /*2c80*/  LDG.E.64 R28, desc[UR36][R4.64] ;  /* 0x00000024041c7981 */ /* 0x000162000c1e1b00 */
[----:B------:R-:W-:Y:S05]  /*2c90*/  BRA `(.L_x_16114) ;  /* 0x0000000000087947 */ /* 0x000fea0003800000 */
.L_x_16137:
[----:B------:R1:W5:Y:S01]  /*2ca0*/  LDG.E R28, desc[UR36][R4.64] ;  /* 0x00000024041c7981 */ /* 0x000362000c1e1900 */
[----:B------:R-:W-:-:S07]  /*2cb0*/  IMAD.MOV.U32 R29, RZ, RZ, RZ ;  /* 0x000000ffff1d7224 */ /* 0x000fce00078e00ff */
.L_x_16114:
        /* <DEDUP_REMOVED lines=19> */
.L_x_16145:
[----:B------:R3:W5:Y:S01]  /*2df0*/  LDG.E.U8 R26, desc[UR36][R4.64] ;  /* 0x00000024041a7981 */ /* 0x000762000c1e1100 */
[----:B------:R-:W-:Y:S01]  /*2e00*/  IMAD.MOV.U32 R27, RZ, RZ, RZ ;  /* 0x000000ffff1b7224 */ /* 0x000fe200078e00ff */
[----:B------:R-:W-:Y:S06]  /*2e10*/  BRA `(.L_x_16147) ;  /* 0x0000000c00447947 */ /* 0x000fec0003800000 */
.L_x_16144:
        /* <DEDUP_REMOVED lines=8> */
.L_x_16149:
[----:B------:R-:W2:Y:S02]  /*2ea0*/  LDG.E R26, desc[UR36][R4.64] ;  /* 0x00000024041a7981 */ /* 0x000ea4000c1e1900 */
[----:B--2---:R-:W-:Y:S01]  /*2eb0*/  SHF.R.S32.HI R27, RZ, 0x1f, R26 ;  /* 0x0000001fff1b7819 */ /* 0x004fe2000001141a */
[----:B------:R-:W-:Y:S06]  /*2ec0*/  BRA `(.L_x_16147) ;  /* 0x0000000c00187947 */ /* 0x000fec0003800000 */
.L_x_16148:
[----:B------:R-:W2:Y:S02]  /*2ed0*/  LDG.E.S16 R26, desc[UR36][R4.64] ;  /* 0x00000024041a7981 */ /* 0x000ea4000c1e1700 */
[----:B--2---:R-:W-:Y:S01]  /*2ee0*/  SHF.R.S32.HI R27, RZ, 0x1f, R26 ;  /* 0x0000001fff1b7819 */ /* 0x004fe2000001141a */
[----:B------:R-:W-:Y:S06]  /*2ef0*/  BRA `(.L_x_16147) ;  /* 0x0000000c000c7947 */ /* 0x000fec0003800000 */
.L_x_16143:
        /* <DEDUP_REMOVED lines=9> */
.L_x_16151:
[----:B------:R-:W2:Y:S02]  /*2f90*/  LDG.E.U16 R4, desc[UR36][R4.64] ;  /* 0x0000002404047981 */ /* 0x000ea4000c1e1500 */
[----:B--2---:R-:W-:-:S06]  /*2fa0*/  HADD2.F32 R26, -RZ, R4.H0_H0 ;  /* 0x20000004ff1a7230 */ /* 0x004fcc0000004100 */
[----:B------:R-:W3:Y:S02]  /*2fb0*/  F2I.S64.TRUNC R26, R26 ;  /* 0x0000001a001a7311 */ /* 0x000ee4000020d900 */
[----:B---3--:R-:W-:Y:S05]  /*2fc0*/  BRA `(.L_x_16147) ;  /* 0x0000000800d87947 */ /* 0x008fea0003800000 */
.L_x_16150:
        /* <DEDUP_REMOVED lines=9> */
.L_x_16153:
[----:B------:R-:W2:Y:S02]  /*3060*/  LDG.E.U16 R4, desc[UR36][R4.64] ;  /* 0x0000002404047981 */ /* 0x000ea4000c1e1500 */
[----:B--2---:R-:W-:-:S06]  /*3070*/  HADD2.F32 R26, -RZ, R4.H0_H0 ;  /* 0x20000004ff1a7230 */ /* 0x004fcc0000004100 */
[----:B------:R-:W3:Y:S02]  /*3080*/  F2I.S64.TRUNC R26, R26 ;  /* 0x0000001a001a7311 */ /* 0x000ee4000020d900 */
[----:B---3--:R-:W-:Y:S05]  /*3090*/  BRA `(.L_x_16147) ;  /* 0x0000000800a47947 */ /* 0x008fea0003800000 */
.L_x_16152:
[----:B------:R-:W2:Y:S02]  /*30a0*/  LDG.E.64 R4, desc[UR36][R4.64] ;  /* 0x0000002404047981 */ /* 0x000ea4000c1e1b00 */
[----:B--2---:R3:W4:Y:S02]  /*30b0*/  F2I.S64.F64.TRUNC R26, R4 ;  /* 0x00000004001a7311 */ /* 0x004724000030d900 */
[----:B---34-:R-:W-:Y:S05]  /*30c0*/  BRA `(.L_x_16147) ;  /* 0x0000000800987947 */ /* 0x018fea0003800000 */
.L_x_16142:
        /* <DEDUP_REMOVED lines=13> */
.L_x_16156:
[----:B------:R-:W2:Y:S02]  /*31a0*/  LDG.E.64 R4, desc[UR36][R4.64] ;  /* 0x0000002404047981 */ /* 0x000ea4000c1e1b00 */
[----:B--2---:R3:W4:Y:S02]  /*31b0*/  F2I.S64.F64.TRUNC R26, R4 ;  /* 0x00000004001a7311 */ /* 0x004724000030d900 */
[----:B---34-:R-:W-:Y:S05]  /*31c0*/  BRA `(.L_x_16147) ;  /* 0x0000000800587947 */ /* 0x018fea0003800000 */
.L_x_16155:
        /* <DEDUP_REMOVED lines=26> */
.L_x_16158:
        /* <DEDUP_REMOVED lines=12> */
[----:B------:R3:W4:Y:S02]  /*3430*/  F2I.S64.TRUNC R26, R0 ;  /* 0x00000000001a7311 */ /* 0x000724000020d900 */
[----:B---34-:R-:W-:Y:S05]  /*3440*/  BRA `(.L_x_16147) ;  /* 0x0000000400b87947 */ /* 0x018fea0003800000 */
.L_x_16157:
[----:B------:R-:W2:Y:S02]  /*3450*/  LDG.E.U16 R26, desc[UR36][R4.64] ;  /* 0x00000024041a7981 */ /* 0x000ea4000c1e1500 */
[----:B--2---:R-:W-:-:S06]  /*3460*/  IMAD.U32 R26, R26, 0x10000, RZ ;  /* 0x000100001a1a7824 */ /* 0x004fcc00078e00ff */
[----:B------:R-:W3:Y:S02]  /*3470*/  F2I.S64.TRUNC R26, R26 ;  /* 0x0000001a001a7311 */ /* 0x000ee4000020d900 */
[----:B---3--:R-:W-:Y:S05]  /*3480*/  BRA `(.L_x_16147) ;  /* 0x0000000400a87947 */ /* 0x008fea0003800000 */
.L_x_16154:
        /* <DEDUP_REMOVED lines=11> */
.L_x_16161:
        /* <DEDUP_REMOVED lines=21> */
.L_x_16165:
[----:B------:R-:W-:Y:S05]  /*3690*/  BSYNC.RECONVERGENT B1 ;  /* 0x0000000000017941 */ /* 0x000fea0003800200 */
.L_x_16164:
[----:B------:R-:W-:Y:S01]  /*36a0*/  IMAD.SHL.U32 R0, R0, 0x100000, RZ ;  /* 0x0010000000007824 */ /* 0x000fe200078e00ff */
[----:B------:R-:W-:-:S04]  /*36b0*/  LEA R3, R3, 0x3b800000, 0x17 ;  /* 0x3b80000003037811 */ /* 0x000fc800078eb8ff */
[----:B------:R-:W-:-:S07]  /*36c0*/  LOP3.LUT R26, R3, R0, R7, 0xfe, !PT ;  /* 0x00000000031a7212 */ /* 0x000fce00078efe07 */
.L_x_16163:
[----:B------:R-:W-:Y:S05]  /*36d0*/  BSYNC.RECONVERGENT B0 ;  /* 0x0000000000007941 */ /* 0x000fea0003800200 */
.L_x_16162:
[----:B------:R-:W0:Y:S02]  /*36e0*/  F2I.S64.TRUNC R26, R26 ;  /* 0x0000001a001a7311 */ /* 0x000e24000020d900 */
[----:B0-----:R-:W-:Y:S05]  /*36f0*/  BRA `(.L_x_16147) ;  /* 0x00000004000c7947 */ /* 0x001fea0003800000 */
.L_x_16160:
        /* <DEDUP_REMOVED lines=21> */
.L_x_16169:
[----:B------:R-:W-:Y:S05]  /*3850*/  BSYNC.RECONVERGENT B1 ;  /* 0x0000000000017941 */ /* 0x000fea0003800200 */
.L_x_16168:
[----:B------:R-:W-:Y:S01]  /*3860*/  IMAD.SHL.U32 R0, R0, 0x200000, RZ ;  /* 0x0020000000007824 */ /* 0x000fe200078e00ff */
[----:B------:R-:W-:-:S04]  /*3870*/  LEA R3, R3, 0x37800000, 0x17 ;  /* 0x3780000003037811 */ /* 0x000fc800078eb8ff */
[----:B------:R-:W-:-:S07]  /*3880*/  LOP3.LUT R26, R3, R0, R7, 0xfe, !PT ;  /* 0x00000000031a7212 */ /* 0x000fce00078efe07 */
.L_x_16167:
[----:B------:R-:W-:Y:S05]  /*3890*/  BSYNC.RECONVERGENT B0 ;  /* 0x0000000000007941 */ /* 0x000fea0003800200 */
.L_x_16166:
[----:B------:R-:W0:Y:S02]  /*38a0*/  F2I.S64.TRUNC R26, R26 ;  /* 0x0000001a001a7311 */ /* 0x000e24000020d900 */
[----:B0-----:R-:W-:Y:S05]  /*38b0*/  BRA `(.L_x_16147) ;  /* 0x00000000009c7947 */ /* 0x001fea0003800000 */
.L_x_16159:
        /* <DEDUP_REMOVED lines=14> */
.L_x_16173:
[----:B------:R-:W-:Y:S05]  /*39a0*/  BSYNC.RECONVERGENT B0 ;  /* 0x0000000000007941 */ /* 0x000fea0003800200 */
.L_x_16172:
[----:B------:R-:W1:Y:S02]  /*39b0*/  F2I.S64.TRUNC R26, R26 ;  /* 0x0000001a001a7311 */ /* 0x000e64000020d900 */
[----:B-1----:R-:W-:Y:S05]  /*39c0*/  BRA `(.L_x_16147) ;  /* 0x0000000000587947 */ /* 0x002fea0003800000 */
.L_x_16146:
        /* <DEDUP_REMOVED lines=16> */
.L_x_16174:
[----:B------:R-:W-:Y:S01]  /*3ad0*/  CS2R R26, SRZ ;  /* 0x00000000001a7805 */ /* 0x000fe2000001ff00 */
[----:B------:R-:W-:Y:S06]  /*3ae0*/  BRA `(.L_x_16147) ;  /* 0x0000000000107947 */ /* 0x000fec0003800000 */
.L_x_16171:
[----:B------:R1:W5:Y:S01]  /*3af0*/  LDG.E.64 R26, desc[UR36][R4.64] ;  /* 0x00000024041a7981 */ /* 0x000362000c1e1b00 */
[----:B------:R-:W-:Y:S05]  /*3b00*/  BRA `(.L_x_16147) ;  /* 0x0000000000087947 */ /* 0x000fea0003800000 */
.L_x_16170:
[----:B------:R2:W5:Y:S01]  /*3b10*/  LDG.E R26, desc[UR36][R4.64] ;  /* 0x00000024041a7981 */ /* 0x000562000c1e1900 */
[----:B------:R-:W-:-:S07]  /*3b20*/  IMAD.MOV.U32 R27, RZ, RZ, RZ ;  /* 0x000000ffff1b7224 */ /* 0x000fce00078e00ff */
.L_x_16147:
[----:B------:R-:W-:-:S07]  /*3b30*/  VIADD R33, R33, 0x80 ;  /* 0x0000008021217836 */ /* 0x000fce0000000000 */
.L_x_16108:
[----:B------:R-:W-:Y:S05]  /*3b40*/  BSYNC.RECONVERGENT B6 ;  /* 0x0000000000067941 */ /* 0x000fea0003800200 */
.L_x_16107:
        /* <DEDUP_REMOVED lines=25> */
.L_x_16180:
[----:B------:R3:W5:Y:S01]  /*3ce0*/  LDG.E.U8 R24, desc[UR36][R4.64] ;  /* 0x0000002404187981 */ /* 0x000762000c1e1100 */
[----:B------:R-:W-:Y:S01]  /*3cf0*/  IMAD.MOV.U32 R25, RZ, RZ, RZ ;  /* 0x000000ffff197224 */ /* 0x000fe200078e00ff */
[----:B------:R-:W-:Y:S06]  /*3d00*/  BRA `(.L_x_16182) ;  /* 0x0000000c00447947 */ /* 0x000fec0003800000 */
.L_x_16179:
        /* <DEDUP_REMOVED lines=8> */
.L_x_16184:
[----:B------:R-:W2:Y:S02]  /*3d90*/  LDG.E R24, desc[UR36][R4.64] ;  /* 0x0000002404187981 */ /* 0x000ea4000c1e1900 */
[----:B--2---:R-:W-:Y:S01]  /*3da0*/  SHF.R.S32.HI R25, RZ, 0x1f, R24 ;  /* 0x0000001fff197819 */ /* 0x004fe20000011418 */
[----:B------:R-:W-:Y:S06]  /*3db0*/  BRA `(.L_x_16182) ;  /* 0x0000000c00187947 */ /* 0x000fec0003800000 */
.L_x_16183:
[----:B------:R-:W2:Y:S02]  /*3dc0*/  LDG.E.S16 R24, desc[UR36][R4.64] ;  /* 0x0000002404187981 */ /* 0x000ea4000c1e1700 */
[----:B--2---:R-:W-:Y:S01]  /*3dd0*/  SHF.R.S32.HI R25, RZ, 0x1f, R24 ;  /* 0x0000001fff197819 */ /* 0x004fe20000011418 */
[----:B------:R-:W-:Y:S06]  /*3de0*/  BRA `(.L_x_16182) ;  /* 0x0000000c000c7947 */ /* 0x000fec0003800000 */
.L_x_16178:
        /* <DEDUP_REMOVED lines=9> */
.L_x_16186:
[----:B------:R-:W2:Y:S02]  /*3e80*/  LDG.E.U16 R4, desc[UR36][R4.64] ;  /* 0x0000002404047981 */ /* 0x000ea4000c1e1500 */
[----:B--2---:R-:W-:-:S06]  /*3e90*/  HADD2.F32 R24, -RZ, R4.H0_H0 ;  /* 0x20000004ff187230 */ /* 0x004fcc0000004100 */
[----:B------:R-:W0:Y:S02]  /*3ea0*/  F2I.S64.TRUNC R24, R24 ;  /* 0x0000001800187311 */ /* 0x000e24000020d900 */
[----:B0-----:R-:W-:Y:S05]  /*3eb0*/  BRA `(.L_x_16182) ;  /* 0x0000000800d87947 */ /* 0x001fea0003800000 */
.L_x_16185:
        /* <DEDUP_REMOVED lines=9> */
.L_x_16188:
[----:B------:R-:W2:Y:S02]  /*3f50*/  LDG.E.U16 R4, desc[UR36][R4.64] ;  /* 0x0000002404047981 */ /* 0x000ea4000c1e1500 */
[----:B--2---:R-:W-:-:S06]  /*3f60*/  HADD2.F32 R24, -RZ, R4.H0_H0 ;  /* 0x20000004ff187230 */ /* 0x004fcc0000004100 */
[----:B------:R-:W0:Y:S02]  /*3f70*/  F2I.S64.TRUNC R24, R24 ;  /* 0x0000001800187311 */ /* 0x000e24000020d900 */
[----:B0-----:R-:W-:Y:S05]  /*3f80*/  BRA `(.L_x_16182) ;  /* 0x0000000800a47947 */ /* 0x001fea0003800000 */
.L_x_16187:
[----:B------:R-:W2:Y:S02]  /*3f90*/  LDG.E.64 R4, desc[UR36][R4.64] ;  /* 0x0000002404047981 */ /* 0x000ea4000c1e1b00 */
[----:B--2---:R0:W1:Y:S02]  /*3fa0*/  F2I.S64.F64.TRUNC R24, R4 ;  /* 0x0000000400187311 */ /* 0x004064000030d900 */
[----:B01----:R-:W-:Y:S05]  /*3fb0*/  BRA `(.L_x_16182) ;  /* 0x0000000800987947 */ /* 0x003fea0003800000 */
.L_x_16177:
        /* <DEDUP_REMOVED lines=13> */
.L_x_16191:
[----:B------:R-:W2:Y:S02]  /*4090*/  LDG.E.64 R4, desc[UR36][R4.64] ;  /* 0x0000002404047981 */ /* 0x000ea4000c1e1b00 */
[----:B--2---:R0:W1:Y:S02]  /*40a0*/  F2I.S64.F64.TRUNC R24, R4 ;  /* 0x0000000400187311 */ /* 0x004064000030d900 */
[----:B01----:R-:W-:Y:S05]  /*40b0*/  BRA `(.L_x_16182) ;  /* 0x0000000800587947 */ /* 0x003fea0003800000 */
.L_x_16190:
        /* <DEDUP_REMOVED lines=26> */
.L_x_16193:
        /* <DEDUP_REMOVED lines=14> */
.L_x_16192:
[----:B------:R-:W2:Y:S02]  /*4340*/  LDG.E.U16 R24, desc[UR36][R4.64] ;  /* 0x0000002404187981 */ /* 0x000ea4000c1e1500 */
[----:B--2---:R-:W-:-:S06]  /*4350*/  IMAD.U32 R24, R24, 0x10000, RZ ;  /* 0x0001000018187824 */ /* 0x004fcc00078e00ff */
[----:B------:R-:W0:Y:S02]  /*4360*/  F2I.S64.TRUNC R24, R24 ;  /* 0x0000001800187311 */ /* 0x000e24000020d900 */
[----:B0-----:R-:W-:Y:S05]  /*4370*/  BRA `(.L_x_16182) ;  /* 0x0000000400a87947 */ /* 0x001fea0003800000 */
.L_x_16189:
        /* <DEDUP_REMOVED lines=11> */
.L_x_16196:
        /* <DEDUP_REMOVED lines=21> */
.L_x_16200:
[----:B------:R-:W-:Y:S05]  /*4580*/  BSYNC.RECONVERGENT B1 ;  /* 0x0000000000017941 */ /* 0x000fea0003800200 */
.L_x_16199:
[----:B------:R-:W-:Y:S01]  /*4590*/  IMAD.SHL.U32 R0, R0, 0x100000, RZ ;  /* 0x0010000000007824 */ /* 0x000fe200078e00ff */
[----:B------:R-:W-:-:S04]  /*45a0*/  LEA R3, R3, 0x3b800000, 0x17 ;  /* 0x3b80000003037811 */ /* 0x000fc800078eb8ff */
[----:B------:R-:W-:-:S07]  /*45b0*/  LOP3.LUT R24, R3, R0, R7, 0xfe, !PT ;  /* 0x0000000003187212 */ /* 0x000fce00078efe07 */
.L_x_16198:
[----:B------:R-:W-:Y:S05]  /*45c0*/  BSYNC.RECONVERGENT B0 ;  /* 0x0000000000007941 */ /* 0x000fea0003800200 */
.L_x_16197:
[----:B------:R-:W0:Y:S02]  /*45d0*/  F2I.S64.TRUNC R24, R24 ;  /* 0x0000001800187311 */ /* 0x000e24000020d900 */
[----:B0-----:R-:W-:Y:S05]  /*45e0*/  BRA `(.L_x_16182) ;  /* 0x00000004000c7947 */ /* 0x001fea0003800000 */
.L_x_16195:
        /* <DEDUP_REMOVED lines=21> */
.L_x_16204:
[----:B------:R-:W-:Y:S05]  /*4740*/  BSYNC.RECONVERGENT B1 ;  /* 0x0000000000017941 */ /* 0x000fea0003800200 */
.L_x_16203:
[----:B------:R-:W-:Y:S01]  /*4750*/  IMAD.SHL.U32 R0, R0, 0x200000, RZ ;  /* 0x0020000000007824 */ /* 0x000fe200078e00ff */
[----:B------:R-:W-:-:S04]  /*4760*/  LEA R3, R3, 0x37800000, 0x17 ;  /* 0x3780000003037811 */ /* 0x000fc800078eb8ff */
[----:B------:R-:W-:-:S07]  /*4770*/  LOP3.LUT R24, R3, R0, R7, 0xfe, !PT ;  /* 0x0000000003187212 */ /* 0x000fce00078efe07 */
.L_x_16202:
[----:B------:R-:W-:Y:S05]  /*4780*/  BSYNC.RECONVERGENT B0 ;  /* 0x0000000000007941 */ /* 0x000fea0003800200 */
.L_x_16201:
[----:B------:R-:W1:Y:S02]  /*4790*/  F2I.S64.TRUNC R24, R24 ;  /* 0x0000001800187311 */ /* 0x000e64000020d900 */
[----:B-1----:R-:W-:Y:S05]  /*47a0*/  BRA `(.L_x_16182) ;  /* 0x00000000009c7947 */ /* 0x002fea0003800000 */
.L_x_16194:
        /* <DEDUP_REMOVED lines=14> */
.L_x_16208:
[----:B------:R-:W-:Y:S05]  /*4890*/  BSYNC.RECONVERGENT B0 ;  /* 0x0000000000007941 */ /* 0x000fea0003800200 */
.L_x_16207:
[----:B------:R-:W1:Y:S02]  /*48a0*/  F2I.S64.TRUNC R24, R24 ;  /* 0x0000001800187311 */ /* 0x000e64000020d900 */
[----:B-1----:R-:W-:Y:S05]  /*48b0*/  BRA `(.L_x_16182) ;  /* 0x0000000000587947 */ /* 0x002fea0003800000 */
.L_x_16181:
        /* <DEDUP_REMOVED lines=16> */
.L_x_16209:
[----:B------:R-:W-:Y:S01]  /*49c0*/  CS2R R24, SRZ ;  /* 0x0000000000187805 */ /* 0x000fe2000001ff00 */
[----:B------:R-:W-:Y:S06]  /*49d0*/  BRA `(.L_x_16182) ;  /* 0x0000000000107947 */ /* 0x000fec0003800000 */
.L_x_16206:
[----:B------:R1:W5:Y:S01]  /*49e0*/  LDG.E.64 R24, desc[UR36][R4.64] ;  /* 0x0000002404187981 */ /* 0x000362000c1e1b00 */
[----:B------:R-:W-:Y:S05]  /*49f0*/  BRA `(.L_x_16182) ;  /* 0x0000000000087947 */ /* 0x000fea0003800000 */
.L_x_16205:
[----:B------:R2:W5:Y:S01]  /*4a00*/  LDG.E R24, desc[UR36][R4.64] ;  /* 0x0000002404187981 */ /* 0x000562000c1e1900 */
[----:B------:R-:W-:-:S07]  /*4a10*/  IMAD.MOV.U32 R25, RZ, RZ, RZ ;  /* 0x000000ffff197224 */ /* 0x000fce00078e00ff */
.L_x_16182:
        /* <DEDUP_REMOVED lines=19> */
.L_x_16213:
[----:B------:R4:W5:Y:S01]  /*4b50*/  LDG.E.U8 R22, desc[UR36][R4.64] ;  /* 0x0000002404167981 */ /* 0x000962000c1e1100 */
[----:B------:R-:W-:Y:S01]  /*4b60*/  IMAD.MOV.U32 R23, RZ, RZ, RZ ;  /* 0x000000ffff177224 */ /* 0x000fe200078e00ff */
[----:B------:R-:W-:Y:S06]  /*4b70*/  BRA `(.L_x_16215) ;  /* 0x0000000c00447947 */ /* 0x000fec0003800000 */
.L_x_16212:
        /* <DEDUP_REMOVED lines=8> */
.L_x_16217:
[----:B------:R-:W2:Y:S02]  /*4c00*/  LDG.E R22, desc[UR36][R4.64] ;  /* 0x0000002404167981 */ /* 0x000ea4000c1e1900 */
[----:B--2---:R-:W-:Y:S01]  /*4c10*/  SHF.R.S32.HI R23, RZ, 0x1f, R22 ;  /* 0x0000001fff177819 */ /* 0x004fe20000011416 */
[----:B------:R-:W-:Y:S06]  /*4c20*/  BRA `(.L_x_16215) ;  /* 0x0000000c00187947 */ /* 0x000fec0003800000 */
.L_x_16216:
[----:B------:R-:W2:Y:S02]  /*4c30*/  LDG.E.S16 R22, desc[UR36][R4.64] ;  /* 0x0000002404167981 */ /* 0x000ea4000c1e1700 */
[----:B--2---:R-:W-:Y:S01]  /*4c40*/  SHF.R.S32.HI R23, RZ, 0x1f, R22 ;  /* 0x0000001fff177819 */ /* 0x004fe20000011416 */
[----:B------:R-:W-:Y:S06]  /*4c50*/  BRA `(.L_x_16215) ;  /* 0x0000000c000c7947 */ /* 0x000fec0003800000 */
.L_x_16211:
        /* <DEDUP_REMOVED lines=9> */
.L_x_16219:
[----:B------:R-:W2:Y:S02]  /*4cf0*/  LDG.E.U16 R4, desc[UR36][R4.64] ;  /* 0x0000002404047981 */ /* 0x000ea4000c1e1500 */
[----:B--2---:R-:W-:-:S06]  /*4d00*/  HADD2.F32 R22, -RZ, R4.H0_H0 ;  /* 0x20000004ff167230 */ /* 0x004fcc0000004100 */
[----:B------:R-:W0:Y:S02]  /*4d10*/  F2I.S64.TRUNC R22, R22 ;  /* 0x0000001600167311 */ /* 0x000e24000020d900 */
[----:B0-----:R-:W-:Y:S05]  /*4d20*/  BRA `(.L_x_16215) ;  /* 0x0000000800d87947 */ /* 0x001fea0003800000 */
.L_x_16218:
        /* <DEDUP_REMOVED lines=9> */
.L_x_16221:
[----:B------:R-:W2:Y:S02]  /*4dc0*/  LDG.E.U16 R4, desc[UR36][R4.64] ;  /* 0x0000002404047981 */ /* 0x000ea4000c1e1500 */
[----:B--2---:R-:W-:-:S06]  /*4dd0*/  HADD2.F32 R22, -RZ, R4.H0_H0 ;  /* 0x20000004ff167230 */ /* 0x004fcc0000004100 */
[----:B------:R-:W0:Y:S02]  /*4de0*/  F2I.S64.TRUNC R22, R22 ;  /* 0x0000001600167311 */ /* 0x000e24000020d900 */
[----:B0-----:R-:W-:Y:S05]  /*4df0*/  BRA `(.L_x_16215) ;  /* 0x0000000800a47947 */ /* 0x001fea0003800000 */
.L_x_16220:
[----:B------:R-:W2:Y:S02]  /*4e00*/  LDG.E.64 R4, desc[UR36][R4.64] ;  /* 0x0000002404047981 */ /* 0x000ea4000c1e1b00 */
[----:B--2---:R0:W1:Y:S02]  /*4e10*/  F2I.S64.F64.TRUNC R22, R4 ;  /* 0x0000000400167311 */ /* 0x004064000030d900 */
[----:B01----:R-:W-:Y:S05]  /*4e20*/  BRA `(.L_x_16215) ;  /* 0x0000000800987947 */ /* 0x003fea0003800000 */
.L_x_16210:
        /* <DEDUP_REMOVED lines=13> */
.L_x_16224:
[----:B------:R-:W2:Y:S02]  /*4f00*/  LDG.E.64 R4, desc[UR36][R4.64] ;  /* 0x0000002404047981 */ /* 0x000ea4000c1e1b00 */
[----:B--2---:R3:W4:Y:S02]  /*4f10*/  F2I.S64.F64.TRUNC R22, R4 ;  /* 0x0000000400167311 */ /* 0x004724000030d900 */
[----:B---34-:R-:W-:Y:S05]  /*4f20*/  BRA `(.L_x_16215) ;  /* 0x0000000800587947 */ /* 0x018fea0003800000 */
.L_x_16223:
        /* <DEDUP_REMOVED lines=26> */
.L_x_16226:
        /* <DEDUP_REMOVED lines=14> */
.L_x_16225:
[----:B------:R-:W2:Y:S02]  /*51b0*/  LDG.E.U16 R22, desc[UR36][R4.64] ;  /* 0x0000002404167981 */ /* 0x000ea4000c1e1500 */
[----:B--2---:R-:W-:-:S06]  /*51c0*/  IMAD.U32 R22, R22, 0x10000, RZ ;  /* 0x0001000016167824 */ /* 0x004fcc00078e00ff */
[----:B------:R-:W3:Y:S02]  /*51d0*/  F2I.S64.TRUNC R22, R22 ;  /* 0x0000001600167311 */ /* 0x000ee4000020d900 */
[----:B---3--:R-:W-:Y:S05]  /*51e0*/  BRA `(.L_x_16215) ;  /* 0x0000000400a87947 */ /* 0x008fea0003800000 */
.L_x_16222:
        /* <DEDUP_REMOVED lines=11> */
.L_x_16229:
        /* <DEDUP_REMOVED lines=21> */
.L_x_16233:
[----:B------:R-:W-:Y:S05]  /*53f0*/  BSYNC.RECONVERGENT B1 ;  /* 0x0000000000017941 */ /* 0x000fea0003800200 */
.L_x_16232:
[----:B------:R-:W-:Y:S01]  /*5400*/  IMAD.SHL.U32 R0, R0, 0x100000, RZ ;  /* 0x0010000000007824 */ /* 0x000fe200078e00ff */
[----:B------:R-:W-:-:S04]  /*5410*/  LEA R3, R3, 0x3b800000, 0x17 ;  /* 0x3b80000003037811 */ /* 0x000fc800078eb8ff */
[----:B------:R-:W-:-:S07]  /*5420*/  LOP3.LUT R22, R3, R0, R7, 0xfe, !PT ;  /* 0x0000000003167212 */ /* 0x000fce00078efe07 */
.L_x_16231:
[----:B------:R-:W-:Y:S05]  /*5430*/  BSYNC.RECONVERGENT B0 ;  /* 0x0000000000007941 */ /* 0x000fea0003800200 */
.L_x_16230:
[----:B------:R-:W1:Y:S02]  /*5440*/  F2I.S64.TRUNC R22, R22 ;  /* 0x0000001600167311 */ /* 0x000e64000020d900 */
[----:B-1----:R-:W-:Y:S05]  /*5450*/  BRA `(.L_x_16215) ;  /* 0x00000004000c7947 */ /* 0x002fea0003800000 */
.L_x_16228:
        /* <DEDUP_REMOVED lines=21> */
.L_x_16237:
[----:B------:R-:W-:Y:S05]  /*55b0*/  BSYNC.RECONVERGENT B1 ;  /* 0x0000000000017941 */ /* 0x000fea0003800200 */
.L_x_16236:
[----:B------:R-:W-:Y:S01]  /*55c0*/  IMAD.SHL.U32 R0, R0, 0x200000, RZ ;  /* 0x0020000000007824 */ /* 0x000fe200078e00ff */
[----:B------:R-:W-:-:S04]  /*55d0*/  LEA R3, R3, 0x37800000, 0x17 ;  /* 0x3780000003037811 */ /* 0x000fc800078eb8ff */
[----:B------:R-:W-:-:S07]  /*55e0*/  LOP3.LUT R22, R3, R0, R7, 0xfe, !PT ;  /* 0x0000000003167212 */ /* 0x000fce00078efe07 */
.L_x_16235:
[----:B------:R-:W-:Y:S05]  /*55f0*/  BSYNC.RECONVERGENT B0 ;  /* 0x0000000000007941 */ /* 0x000fea0003800200 */
.L_x_16234:
[----:B------:R-:W1:Y:S02]  /*5600*/  F2I.S64.TRUNC R22, R22 ;  /* 0x0000001600167311 */ /* 0x000e64000020d900 */
[----:B-1----:R-:W-:Y:S05]  /*5610*/  BRA `(.L_x_16215) ;  /* 0x00000000009c7947 */ /* 0x002fea0003800000 */
.L_x_16227:
        /* <DEDUP_REMOVED lines=14> */
.L_x_16241:
[----:B------:R-:W-:Y:S05]  /*5700*/  BSYNC.RECONVERGENT B0 ;  /* 0x0000000000007941 */ /* 0x000fea0003800200 */
.L_x_16240:
[----:B------:R-:W2:Y:S02]  /*5710*/  F2I.S64.TRUNC R22, R22 ;  /* 0x0000001600167311 */ /* 0x000ea4000020d900 */
[----:B--2---:R-:W-:Y:S05]  /*5720*/  BRA `(.L_x_16215) ;  /* 0x0000000000587947 */ /* 0x004fea0003800000 */
.L_x_16214:
        /* <DEDUP_REMOVED lines=16> */
.L_x_16242:
[----:B------:R-:W-:Y:S01]  /*5830*/  CS2R R22, SRZ ;  /* 0x0000000000167805 */ /* 0x000fe2000001ff00 */
[----:B------:R-:W-:Y:S06]  /*5840*/  BRA `(.L_x_16215) ;  /* 0x0000000000107947 */ /* 0x000fec0003800000 */
.L_x_16239:
[----:B------:R1:W5:Y:S01]  /*5850*/  LDG.E.64 R22, desc[UR36][R4.64] ;  /* 0x0000002404167981 */ /* 0x000362000c1e1b00 */
[----:B------:R-:W-:Y:S05]  /*5860*/  BRA `(.L_x_16215) ;  /* 0x0000000000087947 */ /* 0x000fea0003800000 */
.L_x_16238:
[----:B------:R2:W5:Y:S01]  /*5870*/  LDG.E R22, desc[UR36][R4.64] ;  /* 0x0000002404167981 */ /* 0x000562000c1e1900 */
[----:B------:R-:W-:-:S07]  /*5880*/  IMAD.MOV.U32 R23, RZ, RZ, RZ ;  /* 0x000000ffff177224 */ /* 0x000fce00078e00ff */
.L_x_16215:
[----:B------:R-:W-:-:S07]  /*5890*/  VIADD R33, R33, 0x80 ;  /* 0x0000008021217836 */ /* 0x000fce0000000000 */
.L_x_16176:
[----:B------:R-:W-:Y:S05]  /*58a0*/  BSYNC.RECONVERGENT B6 ;  /* 0x0000000000067941 */ /* 0x000fea0003800200 */
.L_x_16175:
        /* <DEDUP_REMOVED lines=25> */
.L_x_16248:
[----:B------:R0:W5:Y:S01]  /*5a40*/  LDG.E.U8 R16, desc[UR36][R4.64] ;  /* 0x0000002404107981 */ /* 0x000162000c1e1100 */
[----:B------:R-:W-:Y:S01]  /*5a50*/  IMAD.MOV.U32 R17, RZ, RZ, RZ ;  /* 0x000000ffff117224 */ /* 0x000fe200078e00ff */
[----:B------:R-:W-:Y:S06]  /*5a60*/  BRA `(.L_x_16250) ;  /* 0x0000000c00447947 */ /* 0x000fec0003800000 */
.L_x_16247:
        /* <DEDUP_REMOVED lines=8> */
.L_x_16252:
[----:B------:R-:W2:Y:S02]  /*5af0*/  LDG.E R16, desc[UR36][R4.64] ;  /* 0x0000002404107981 */ /* 0x000ea4000c1e1900 */
[----:B--2---:R-:W-:Y:S01]  /*5b00*/  SHF.R.S32.HI R17, RZ, 0x1f, R16 ;  /* 0x0000001fff117819 */ /* 0x004fe20000011410 */
[----:B------:R-:W-:Y:S06]  /*5b10*/  BRA `(.L_x_16250) ;  /* 0x0000000c00187947 */ /* 0x000fec0003800000 */
.L_x_16251:
[----:B------:R-:W2:Y:S02]  /*5b20*/  LDG.E.S16 R16, desc[UR36][R4.64] ;  /* 0x0000002404107981 */ /* 0x000ea4000c1e1700 */
[----:B--2---:R-:W-:Y:S01]  /*5b30*/  SHF.R.S32.HI R17, RZ, 0x1f, R16 ;  /* 0x0000001fff117819 */ /* 0x004fe20000011410 */
[----:B------:R-:W-:Y:S06]  /*5b40*/  BRA `(.L_x_16250) ;  /* 0x0000000c000c7947 */ /* 0x000fec0003800000 */
.L_x_16246:
        /* <DEDUP_REMOVED lines=9> */
.L_x_16254:
[----:B------:R-:W2:Y:S02]  /*5be0*/  LDG.E.U16 R4, desc[UR36][R4.64] ;  /* 0x0000002404047981 */ /* 0x000ea4000c1e1500 */
[----:B--2---:R-:W-:-:S06]  /*5bf0*/  HADD2.F32 R16, -RZ, R4.H0_H0 ;  /* 0x20000004ff107230 */ /* 0x004fcc0000004100 */
[----:B------:R-:W2:Y:S02]  /*5c00*/  F2I.S64.TRUNC R16, R16 ;  /* 0x0000001000107311 */ /* 0x000ea4000020d900 */
[----:B--2---:R-:W-:Y:S05]  /*5c10*/  BRA `(.L_x_16250) ;  /* 0x0000000800d87947 */ /* 0x004fea0003800000 */
.L_x_16253:
        /* <DEDUP_REMOVED lines=9> */
.L_x_16256:
[----:B------:R-:W2:Y:S02]  /*5cb0*/  LDG.E.U16 R4, desc[UR36][R4.64] ;  /* 0x0000002404047981 */ /* 0x000ea4000c1e1500 */
[----:B--2---:R-:W-:-:S06]  /*5cc0*/  HADD2.F32 R16, -RZ, R4.H0_H0 ;  /* 0x20000004ff107230 */ /* 0x004fcc0000004100 */
[----:B------:R-:W2:Y:S02]  /*5cd0*/  F2I.S64.TRUNC R16, R16 ;  /* 0x0000001000107311 */ /* 0x000ea4000020d900 */
[----:B--2---:R-:W-:Y:S05]  /*5ce0*/  BRA `(.L_x_16250) ;  /* 0x0000000800a47947 */ /* 0x004fea0003800000 */
.L_x_16255:
[----:B------:R-:W2:Y:S02]  /*5cf0*/  LDG.E.64 R4, desc[UR36][R4.64] ;  /* 0x0000002404047981 */ /* 0x000ea4000c1e1b00 */
[----:B--2---:R2:W3:Y:S02]  /*5d00*/  F2I.S64.F64.TRUNC R16, R4 ;  /* 0x0000000400107311 */ /* 0x0044e4000030d900 */
[----:B--23--:R-:W-:Y:S05]  /*5d10*/  BRA `(.L_x_16250) ;  /* 0x0000000800987947 */ /* 0x00cfea0003800000 */
.L_x_16245:
        /* <DEDUP_REMOVED lines=13> */
.L_x_16259:
[----:B------:R-:W2:Y:S02]  /*5df0*/  LDG.E.64 R4, desc[UR36][R4.64] ;  /* 0x0000002404047981 */ /* 0x000ea4000c1e1b00 */
[----:B--2---:R2:W3:Y:S02]  /*5e00*/  F2I.S64.F64.TRUNC R16, R4 ;  /* 0x0000000400107311 */ /* 0x0044e4000030d900 */
[----:B--23--:R-:W-:Y:S05]  /*5e10*/  BRA `(.L_x_16250) ;  /* 0x0000000800587947 */ /* 0x00cfea0003800000 */
.L_x_16258:
        /* <DEDUP_REMOVED lines=26> */
.L_x_16261:
        /* <DEDUP_REMOVED lines=12> */
[----:B------:R2:W3:Y:S02]  /*6080*/  F2I.S64.TRUNC R16, R0 ;  /* 0x0000000000107311 */ /* 0x0004e4000020d900 */
[----:B--23--:R-:W-:Y:S05]  /*6090*/  BRA `(.L_x_16250) ;  /* 0x0000000400b87947 */ /* 0x00cfea0003800000 */
.L_x_16260:
[----:B------:R-:W2:Y:S02]  /*60a0*/  LDG.E.U16 R16, desc[UR36][R4.64] ;  /* 0x0000002404107981 */ /* 0x000ea4000c1e1500 */
[----:B--2---:R-:W-:-:S06]  /*60b0*/  IMAD.U32 R16, R16, 0x10000, RZ ;  /* 0x0001000010107824 */ /* 0x004fcc00078e00ff */
[----:B------:R-:W2:Y:S02]  /*60c0*/  F2I.S64.TRUNC R16, R16 ;  /* 0x0000001000107311 */ /* 0x000ea4000020d900 */
[----:B--2---:R-:W-:Y:S05]  /*60d0*/  BRA `(.L_x_16250) ;  /* 0x0000000400a87947 */ /* 0x004fea0003800000 */
.L_x_16257:
        /* <DEDUP_REMOVED lines=11> */
.L_x_16264:
        /* <DEDUP_REMOVED lines=21> */
.L_x_16268:
[----:B------:R-:W-:Y:S05]  /*62e0*/  BSYNC.RECONVERGENT B1 ;  /* 0x0000000000017941 */ /* 0x000fea0003800200 */
.L_x_16267:
[----:B------:R-:W-:Y:S01]  /*62f0*/  IMAD.SHL.U32 R0, R0, 0x100000, RZ ;  /* 0x0010000000007824 */ /* 0x000fe200078e00ff */
[----:B------:R-:W-:-:S04]  /*6300*/  LEA R3, R3, 0x3b800000, 0x17 ;  /* 0x3b80000003037811 */ /* 0x000fc800078eb8ff */
[----:B------:R-:W-:-:S07]  /*6310*/  LOP3.LUT R16, R3, R0, R7, 0xfe, !PT ;  /* 0x0000000003107212 */ /* 0x000fce00078efe07 */
.L_x_16266:
[----:B------:R-:W-:Y:S05]  /*6320*/  BSYNC.RECONVERGENT B0 ;  /* 0x0000000000007941 */ /* 0x000fea0003800200 */
.L_x_16265:
[----:B------:R-:W4:Y:S02]  /*6330*/  F2I.S64.TRUNC R16, R16 ;  /* 0x0000001000107311 */ /* 0x000f24000020d900 */
[----:B----4-:R-:W-:Y:S05]  /*6340*/  BRA `(.L_x_16250) ;  /* 0x00000004000c7947 */ /* 0x010fea0003800000 */
.L_x_16263:
        /* <DEDUP_REMOVED lines=21> */
.L_x_16272:
[----:B------:R-:W-:Y:S05]  /*64a0*/  BSYNC.RECONVERGENT B1 ;  /* 0x0000000000017941 */ /* 0x000fea0003800200 */
.L_x_16271:
[----:B------:R-:W-:Y:S01]  /*64b0*/  IMAD.SHL.U32 R0, R0, 0x200000, RZ ;  /* 0x0020000000007824 */ /* 0x000fe200078e00ff */
[----:B------:R-:W-:-:S04]  /*64c0*/  LEA R3, R3, 0x37800000, 0x17 ;  /* 0x3780000003037811 */ /* 0x000fc800078eb8ff */
[----:B------:R-:W-:-:S07]  /*64d0*/  LOP3.LUT R16, R3, R0, R7, 0xfe, !PT ;  /* 0x0000000003107212 */ /* 0x000fce00078efe07 */
.L_x_16270:
[----:B------:R-:W-:Y:S05]  /*64e0*/  BSYNC.RECONVERGENT B0 ;  /* 0x0000000000007941 */ /* 0x000fea0003800200 */
.L_x_16269:
[----:B------:R-:W0:Y:S02]  /*64f0*/  F2I.S64.TRUNC R16, R16 ;  /* 0x0000001000107311 */ /* 0x000e24000020d900 */
[----:B0-----:R-:W-:Y:S05]  /*6500*/  BRA `(.L_x_16250) ;  /* 0x00000000009c7947 */ /* 0x001fea0003800000 */
.L_x_16262:
        /* <DEDUP_REMOVED lines=14> */
.L_x_16276:
[----:B------:R-:W-:Y:S05]  /*65f0*/  BSYNC.RECONVERGENT B0 ;  /* 0x0000000000007941 */ /* 0x000fea0003800200 */
.L_x_16275:
[----:B------:R-:W2:Y:S02]  /*6600*/  F2I.S64.TRUNC R16, R16 ;  /* 0x0000001000107311 */ /* 0x000ea4000020d900 */
[----:B--2---:R-:W-:Y:S05]  /*6610*/  BRA `(.L_x_16250) ;  /* 0x0000000000587947 */ /* 0x004fea0003800000 */
.L_x_16249:
        /* <DEDUP_REMOVED lines=16> */
.L_x_16277:
[----:B------:R-:W-:Y:S01]  /*6720*/  CS2R R16, SRZ ;  /* 0x0000000000107805 */ /* 0x000fe2000001ff00 */
[----:B------:R-:W-:Y:S06]  /*6730*/  BRA `(.L_x_16250) ;  /* 0x0000000000107947 */ /* 0x000fec0003800000 */
.L_x_16274:
[----:B------:R2:W5:Y:S01]  /*6740*/  LDG.E.64 R16, desc[UR36][R4.64] ;  /* 0x0000002404107981 */ /* 0x000562000c1e1b00 */
[----:B------:R-:W-:Y:S05]  /*6750*/  BRA `(.L_x_16250) ;  /* 0x0000000000087947 */ /* 0x000fea0003800000 */
.L_x_16273:
[----:B------:R3:W5:Y:S01]  /*6760*/  LDG.E R16, desc[UR36][R4.64] ;  /* 0x0000002404107981 */ /* 0x000762000c1e1900 */
[----:B------:R-:W-:-:S07]  /*6770*/  IMAD.MOV.U32 R17, RZ, RZ, RZ ;  /* 0x000000ffff117224 */ /* 0x000fce00078e00ff */
.L_x_16250:
        /* <DEDUP_REMOVED lines=19> */
.L_x_16281:
[----:B------:R0:W5:Y:S01]  /*68b0*/  LDG.E.U8 R18, desc[UR36][R4.64] ;  /* 0x0000002404127981 */ /* 0x000162000c1e1100 */
[----:B------:R-:W-:Y:S01]  /*68c0*/  IMAD.MOV.U32 R19, RZ, RZ, RZ ;  /* 0x000000ffff137224 */ /* 0x000fe200078e00ff */
[----:B------:R-:W-:Y:S06]  /*68d0*/  BRA `(.L_x_16244) ;  /* 0x0000000c00407947 */ /* 0x000fec0003800000 */
.L_x_16280:
        /* <DEDUP_REMOVED lines=8> */
.L_x_16284:
[----:B------:R-:W2:Y:S02]  /*6960*/  LDG.E R18, desc[UR36][R4.64] ;  /* 0x0000002404127981 */ /* 0x000ea4000c1e1900 */
[----:B--2---:R-:W-:Y:S01]  /*6970*/  SHF.R.S32.HI R19, RZ, 0x1f, R18 ;  /* 0x0000001fff137819 */ /* 0x004fe20000011412 */
[----:B------:R-:W-:Y:S06]  /*6980*/  BRA `(.L_x_16244) ;  /* 0x0000000c00147947 */ /* 0x000fec0003800000 */
.L_x_16283:
[----:B------:R-:W2:Y:S02]  /*6990*/  LDG.E.S16 R18, desc[UR36][R4.64] ;  /* 0x0000002404127981 */ /* 0x000ea4000c1e1700 */
[----:B--2---:R-:W-:Y:S01]  /*69a0*/  SHF.R.S32.HI R19, RZ, 0x1f, R18 ;  /* 0x0000001fff137819 */ /* 0x004fe20000011412 */
[----:B------:R-:W-:Y:S06]  /*69b0*/  BRA `(.L_x_16244) ;  /* 0x0000000c00087947 */ /* 0x000fec0003800000 */
.L_x_16279:
        /* <DEDUP_REMOVED lines=9> */
.L_x_16286:
[----:B------:R-:W2:Y:S02]  /*6a50*/  LDG.E.U16 R4, desc[UR36][R4.64] ;  /* 0x0000002404047981 */ /* 0x000ea4000c1e1500 */
[----:B--2---:R-:W-:-:S06]  /*6a60*/  HADD2.F32 R18, -RZ, R4.H0_H0 ;  /* 0x20000004ff127230 */ /* 0x004fcc0000004100 */
[----:B------:R-:W0:Y:S02]  /*6a70*/  F2I.S64.TRUNC R18, R18 ;  /* 0x0000001200127311 */ /* 0x000e24000020d900 */
[----:B0-----:R-:W-:Y:S05]  /*6a80*/  BRA `(.L_x_16244) ;  /* 0x0000000800d47947 */ /* 0x001fea0003800000 */
.L_x_16285:
        /* <DEDUP_REMOVED lines=9> */
.L_x_16288:
[----:B------:R-:W2:Y:S02]  /*6b20*/  LDG.E.U16 R4, desc[UR36][R4.64] ;  /* 0x0000002404047981 */ /* 0x000ea4000c1e1500 */
[----:B--2---:R-:W-:-:S06]  /*6b30*/  HADD2.F32 R18, -RZ, R4.H0_H0 ;  /* 0x20000004ff127230 */ /* 0x004fcc0000004100 */
[----:B------:R-:W0:Y:S02]  /*6b40*/  F2I.S64.TRUNC R18, R18 ;  /* 0x0000001200127311 */ /* 0x000e24000020d900 */
[----:B0-----:R-:W-:Y:S05]  /*6b50*/  BRA `(.L_x_16244) ;  /* 0x0000000800a07947 */ /* 0x001fea0003800000 */
.L_x_16287:
[----:B------:R-:W2:Y:S02]  /*6b60*/  LDG.E.64 R4, desc[UR36][R4.64] ;  /* 0x0000002404047981 */ /* 0x000ea4000c1e1b00 */
[----:B--2---:R0:W1:Y:S02]  /*6b70*/  F2I.S64.F64.TRUNC R18, R4 ;  /* 0x0000000400127311 */ /* 0x004064000030d900 */
[----:B01----:R-:W-:Y:S05]  /*6b80*/  BRA `(.L_x_16244) ;  /* 0x0000000800947947 */ /* 0x003fea0003800000 */
.L_x_16278:
        /* <DEDUP_REMOVED lines=13> */
.L_x_16291:
[----:B------:R-:W2:Y:S02]  /*6c60*/  LDG.E.64 R4, desc[UR36][R4.64] ;  /* 0x0000002404047981 */ /* 0x000ea4000c1e1b00 */
[----:B--2---:R0:W1:Y:S02]  /*6c70*/  F2I.S64.F64.TRUNC R18, R4 ;  /* 0x0000000400127311 */ /* 0x004064000030d900 */
[----:B01----:R-:W-:Y:S05]  /*6c80*/  BRA `(.L_x_16244) ;  /* 0x0000000800547947 */ /* 0x003fea0003800000 */
.L_x_16290:
        /* <DEDUP_REMOVED lines=26> */
.L_x_16293:
        /* <DEDUP_REMOVED lines=14> */
.L_x_16292:
[----:B------:R-:W2:Y:S02]  /*6f10*/  LDG.E.U16 R18, desc[UR36][R4.64] ;  /* 0x0000002404127981 */ /* 0x000ea4000c1e1500 */
[----:B--2---:R-:W-:-:S06]  /*6f20*/  IMAD.U32 R18, R18, 0x10000, RZ ;  /* 0x0001000012127824 */ /* 0x004fcc00078e00ff */
[----:B------:R-:W0:Y:S02]  /*6f30*/  F2I.S64.TRUNC R18, R18 ;  /* 0x0000001200127311 */ /* 0x000e24000020d900 */
[----:B0-----:R-:W-:Y:S05]  /*6f40*/  BRA `(.L_x_16244) ;  /* 0x0000000400a47947 */ /* 0x001fea0003800000 */
.L_x_16289:
        /* <DEDUP_REMOVED lines=11> */
.L_x_16296:
        /* <DEDUP_REMOVED lines=21> */
.L_x_16300:
[----:B------:R-:W-:Y:S05]  /*7150*/  BSYNC.RECONVERGENT B1 ;  /* 0x0000000000017941 */ /* 0x000fea0003800200 */
.L_x_16299:
[----:B------:R-:W-:Y:S01]  /*7160*/  IMAD.SHL.U32 R0, R0, 0x100000, RZ ;  /* 0x0010000000007824 */ /* 0x000fe200078e00ff */
[----:B------:R-:W-:-:S04]  /*7170*/  LEA R3, R3, 0x3b800000, 0x17 ;  /* 0x3b80000003037811 */ /* 0x000fc800078eb8ff */
[----:B------:R-:W-:-:S07]  /*7180*/  LOP3.LUT R18, R3, R0, R7, 0xfe, !PT ;  /* 0x0000000003127212 */ /* 0x000fce00078efe07 */
.L_x_16298:
[----:B------:R-:W-:Y:S05]  /*7190*/  BSYNC.RECONVERGENT B0 ;  /* 0x0000000000007941 */ /* 0x000fea0003800200 */
.L_x_16297:
[----:B------:R-:W0:Y:S02]  /*71a0*/  F2I.S64.TRUNC R18, R18 ;  /* 0x0000001200127311 */ /* 0x000e24000020d900 */
[----:B0-----:R-:W-:Y:S05]  /*71b0*/  BRA `(.L_x_16244) ;  /* 0x0000000400087947 */ /* 0x001fea0003800000 */
.L_x_16295:
        /* <DEDUP_REMOVED lines=21> */
.L_x_16304:
[----:B------:R-:W-:Y:S05]  /*7310*/  BSYNC.RECONVERGENT B1 ;  /* 0x0000000000017941 */ /* 0x000fea0003800200 */
.L_x_16303:
[----:B------:R-:W-:Y:S01]  /*7320*/  IMAD.SHL.U32 R0, R0, 0x200000, RZ ;  /* 0x0020000000007824 */ /* 0x000fe200078e00ff */
[----:B------:R-:W-:-:S04]  /*7330*/  LEA R3, R3, 0x37800000, 0x17 ;  /* 0x3780000003037811 */ /* 0x000fc800078eb8ff */
[----:B------:R-:W-:-:S07]  /*7340*/  LOP3.LUT R18, R3, R0, R7, 0xfe, !PT ;  /* 0x0000000003127212 */ /* 0x000fce00078efe07 */
.L_x_16302:
[----:B------:R-:W-:Y:S05]  /*7350*/  BSYNC.RECONVERGENT B0 ;  /* 0x0000000000007941 */ /* 0x000fea0003800200 */
.L_x_16301:
[----:B------:R-:W0:Y:S02]  /*7360*/  F2I.S64.TRUNC R18, R18 ;  /* 0x0000001200127311 */ /* 0x000e24000020d900 */
[----:B0-----:R-:W-:Y:S05]  /*7370*/  BRA `(.L_x_16244) ;  /* 0x0000000000987947 */ /* 0x001fea0003800000 */
.L_x_16294:
        /* <DEDUP_REMOVED lines=14> */
.L_x_16308:
[----:B------:R-:W-:Y:S05]  /*7460*/  BSYNC.RECONVERGENT B0 ;  /* 0x0000000000007941 */ /* 0x000fea0003800200 */
.L_x_16307:
[----:B------:R-:W0:Y:S02]  /*7470*/  F2I.S64.TRUNC R18, R18 ;  /* 0x0000001200127311 */ /* 0x000e24000020d900 */
[----:B0-----:R-:W-:Y:S05]  /*7480*/  BRA `(.L_x_16244) ;  /* 0x0000000000547947 */ /* 0x001fea0003800000 */
.L_x_16282:
        /* <DEDUP_REMOVED lines=16> */
.L_x_16309:
[----:B------:R-:W-:Y:S05]  /*7590*/  BRA `(.L_x_16244) ;  /* 0x0000000000107947 */ /* 0x000fea0003800000 */
.L_x_16306:
[----:B------:R0:W5:Y:S01]  /*75a0*/  LDG.E.64 R18, desc[UR36][R4.64] ;  /* 0x0000002404127981 */ /* 0x000162000c1e1b00 */
[----:B------:R-:W-:Y:S05]  /*75b0*/  BRA `(.L_x_16244) ;  /* 0x0000000000087947 */ /* 0x000fea0003800000 */
.L_x_16305:
[----:B------:R0:W5:Y:S01]  /*75c0*/  LDG.E R18, desc[UR36][R4.64] ;  /* 0x0000002404127981 */ /* 0x000162000c1e1900 */
[----:B------:R-:W-:-:S07]  /*75d0*/  IMAD.MOV.U32 R19, RZ, RZ, RZ ;  /* 0x000000ffff137224 */ /* 0x000fce00078e00ff */
.L_x_16244:
[----:B------:R-:W-:Y:S05]  /*75e0*/  BSYNC.RECONVERGENT B6 ;  /* 0x0000000000067941 */ /* 0x000fea0003800200 */
.L_x_16243:
[----:B------:R-:W-:Y:S01]  /*75f0*/  ISETP.GE.AND P0, PT, R35, R2, PT ;  /* 0x000000022300720c */ /* 0x000fe20003f06270 */
[----:B------:R-:W-:-:S12]  /*7600*/  BSSY.RECONVERGENT B0, `(.L_x_16310) ;  /* 0x000001e000007945 */ /* 0x000fd80003800200 */
[----:B------:R-:W-:Y:S05]  /*7610*/  @P0 BRA `(.L_x_16311) ;  /* 0x0000000000700947 */ /* 0x000fea0003800000 */
[----:B-----5:R-:W-:-:S04]  /*7620*/  LOP3.LUT R0, R37, R31, RZ, 0xfc, !PT ;  /* 0x0000001f25007212 */ /* 0x020fc800078efcff */
[----:B------:R-:W-:-:S13]  /*7630*/  ISETP.NE.U32.AND P0, PT, R0, RZ, PT ;  /* 0x000000ff0000720c */ /* 0x000fda0003f05070 */
[----:B------:R-:W-:Y:S05]  /*7640*/  @P0 BRA `(.L_x_16312) ;  /* 0x0000000000500947 */ /* 0x000fea0003800000 */
[----:B------:R-:W5:Y:S01]  /*7650*/  I2F.U32.RP R0, R30 ;  /* 0x0000001e00007306 */ /* 0x000f620000209000 */
[----:B------:R-:W-:-:S07]  /*7660*/  ISETP.NE.U32.AND P1, PT, R30, RZ, PT ;  /* 0x000000ff1e00720c */ /* 0x000fce0003f25070 */
[----:B-----5:R-:W0:Y:S02]  /*7670*/  MUFU.RCP R0, R0 ;  /* 0x0000000000007308 */ /* 0x020e240000001000 */
[----:B01234-:R-:W-:-:S06]  /*7680*/  VIADD R4, R0, 0xffffffe ;  /* 0x0ffffffe00047836 */ /* 0x01ffcc0000000000 */
[----:B------:R0:W1:Y:S02]  /*7690*/  F2I.FTZ.U32.TRUNC.NTZ R5, R4 ;  /* 0x0000000400057305 */ /* 0x000064000021f000 */
[----:B0-----:R-:W-:Y:S02]  /*76a0*/  IMAD.MOV.U32 R4, RZ, RZ, RZ ;  /* 0x000000ffff047224 */ /* 0x001fe400078e00ff */
[----:B-1----:R-:W-:-:S04]  /*76b0*/  IMAD.MOV R3, RZ, RZ, -R5 ;  /* 0x000000ffff037224 */ /* 0x002fc800078e0a05 */
[----:B------:R-:W-:-:S04]  /*76c0*/  IMAD R3, R3, R30, RZ ;  /* 0x0000001e03037224 */ /* 0x000fc800078e02ff */
[----:B------:R-:W-:-:S06]  /*76d0*/  IMAD.HI.U32 R5, R5, R3, R4 ;  /* 0x0000000305057227 */ /* 0x000fcc00078e0004 */
[----:B------:R-:W-:-:S04]  /*76e0*/  IMAD.HI.U32 R5, R5, R36, RZ ;  /* 0x0000002405057227 */ /* 0x000fc800078e00ff */
[----:B------:R-:W-:-:S04]  /*76f0*/  IMAD.MOV R5, RZ, RZ, -R5 ;  /* 0x000000ffff057224 */ /* 0x000fc800078e0a05 */
[----:B------:R-:W-:Y:S02]  /*7700*/  IMAD R37, R30, R5, R36 ;  /* 0x000000051e257224 */ /* 0x000fe400078e0224 */
[----:B------:R-:W-:-:S03]  /*7710*/  IMAD.MOV.U32 R5, RZ, RZ, RZ ;  /* 0x000000ffff057224 */ /* 0x000fc600078e00ff */
[----:B------:R-:W-:-:S13]  /*7720*/  ISETP.GE.U32.AND P0, PT, R37, R30, PT ;  /* 0x0000001e2500720c */ /* 0x000fda0003f06070 */
[----:B------:R-:W-:-:S05]  /*7730*/  @P0 IMAD.IADD R37, R37, 0x1, -R30 ;  /* 0x0000000125250824 */ /* 0x000fca00078e0a1e */
[----:B------:R-:W-:-:S13]  /*7740*/  ISETP.GE.U32.AND P0, PT, R37, R30, PT ;  /* 0x0000001e2500720c */ /* 0x000fda0003f06070 */
[----:B------:R-:W-:Y:S01]  /*7750*/  @P0 IMAD.IADD R37, R37, 0x1, -R30 ;  /* 0x0000000125250824 */ /* 0x000fe200078e0a1e */
[----:B------:R-:W-:-:S05]  /*7760*/  @!P1 LOP3.LUT R37, RZ, R30, RZ, 0x33, !PT ;  /* 0x0000001eff259212 */ /* 0x000fca00078e33ff */
[----:B------:R-:W-:Y:S01]  /*7770*/  IMAD.MOV.U32 R4, RZ, RZ, R37 ;  /* 0x000000ffff047224 */ /* 0x000fe200078e0025 */
[----:B------:R-:W-:Y:S06]  /*7780*/  BRA `(.L_x_16311) ;  /* 0x0000000000147947 */ /* 0x000fec0003800000 */
.L_x_16312:
[----:B------:R-:W-:Y:S01]  /*7790*/  IMAD.MOV.U32 R3, RZ, RZ, R31 ;  /* 0x000000ffff037224 */ /* 0x000fe200078e001f */
[----:B------:R-:W-:-:S07]  /*77a0*/  MOV R0, 0x77c0 ;  /* 0x000077c000007802 */ /* 0x000fce0000000f00 */
[----:B01234-:R-:W-:Y:S05]  /*77b0*/  CALL.REL.NOINC `($__internal_1_$__cuda_sm20_rem_s64) ;  /* 0x0000004000807944 */ /* 0x01ffea0003c00000 */
[----:B------:R-:W-:Y:S02]  /*77c0*/  IMAD.MOV.U32 R4, RZ, RZ, R3 ;  /* 0x000000ffff047224 */ /* 0x000fe400078e0003 */
[----:B------:R-:W-:-:S07]  /*77d0*/  IMAD.MOV.U32 R5, RZ, RZ, R8 ;  /* 0x000000ffff057224 */ /* 0x000fce00078e0008 */
.L_x_16311:
[----:B------:R-:W-:Y:S05]  /*77e0*/  BSYNC.RECONVERGENT B0 ;  /* 0x0000000000007941 */ /* 0x000fea0003800200 */
.L_x_16310:
[----:B-----5:R-:W-:Y:S01]  /*77f0*/  VIADD R31, R35, 0x80 ;  /* 0x00000080231f7836 */ /* 0x020fe20000000000 */
[----:B------:R-:W-:Y:S04]  /*7800*/  BSSY.RECONVERGENT B0, `(.L_x_16313) ;  /* 0x0000022000007945 */ /* 0x000fe80003800200 */
[----:B------:R-:W-:-:S13]  /*7810*/  ISETP.GE.AND P0, PT, R31, R2, PT ;  /* 0x000000021f00720c */ /* 0x000fda0003f06270 */
[----:B------:R-:W-:Y:S05]  /*7820*/  @P0 BRA `(.L_x_16314) ;  /* 0x00000000007c0947 */ /* 0x000fea0003800000 */
[----:B------:R-:W-:-:S04]  /*7830*/  LOP3.LUT R0, R29, R27, RZ, 0xfc, !PT ;  /* 0x0000001b1d007212 */ /* 0x000fc800078efcff */
[----:B------:R-:W-:-:S13]  /*7840*/  ISETP.NE.U32.AND P0, PT, R0, RZ, PT ;  /* 0x000000ff0000720c */ /* 0x000fda0003f05070 */
[----:B------:R-:W-:Y:S05]  /*7850*/  @P0 BRA `(.L_x_16315) ;  /* 0x0000000000500947 */ /* 0x000fea0003800000 */
[----:B------:R-:W5:Y:S01]  /*7860*/  I2F.U32.RP R0, R26 ;  /* 0x0000001a00007306 */ /* 0x000f620000209000 */
[----:B------:R-:W-:Y:S01]  /*7870*/  ISETP.NE.U32.AND P1, PT, R26, RZ, PT ;  /* 0x000000ff1a00720c */ /* 0x000fe20003f25070 */
[----:B------:R-:W-:-:S06]  /*7880*/  IMAD.MOV.U32 R27, RZ, RZ, RZ ;  /* 0x000000ffff1b7224 */ /* 0x000fcc00078e00ff */
[----:B-----5:R-:W5:Y:S02]  /*7890*/  MUFU.RCP R0, R0 ;  /* 0x0000000000007308 */ /* 0x020f640000001000 */
[----:B-----5:R-:W-:-:S06]  /*78a0*/  VIADD R6, R0, 0xffffffe ;  /* 0x0ffffffe00067836 */ /* 0x020fcc0000000000 */
[----:B------:R5:W0:Y:S02]  /*78b0*/  F2I.FTZ.U32.TRUNC.NTZ R7, R6 ;  /* 0x0000000600077305 */ /* 0x000a24000021f000 */
[----:B-----5:R-:W-:Y:S02]  /*78c0*/  IMAD.MOV.U32 R6, RZ, RZ, RZ ;  /* 0x000000ffff067224 */ /* 0x020fe400078e00ff */
[----:B0-----:R-:W-:-:S04]  /*78d0*/  IMAD.MOV R3, RZ, RZ, -R7 ;  /* 0x000000ffff037224 */ /* 0x001fc800078e0a07 */
[----:B------:R-:W-:-:S04]  /*78e0*/  IMAD R3, R3, R26, RZ ;  /* 0x0000001a03037224 */ /* 0x000fc800078e02ff */
[----:B------:R-:W-:-:S06]  /*78f0*/  IMAD.HI.U32 R7, R7, R3, R6 ;  /* 0x0000000307077227 */ /* 0x000fcc00078e0006 */
[----:B------:R-:W-:-:S04]  /*7900*/  IMAD.HI.U32 R7, R7, R28, RZ ;  /* 0x0000001c07077227 */ /* 0x000fc800078e00ff */
[----:B------:R-:W-:-:S04]  /*7910*/  IMAD.MOV R7, RZ, RZ, -R7 ;  /* 0x000000ffff077224 */ /* 0x000fc800078e0a07 */
[----:B------:R-:W-:-:S05]  /*7920*/  IMAD R29, R26, R7, R28 ;  /* 0x000000071a1d7224 */ /* 0x000fca00078e021c */
[----:B------:R-:W-:-:S13]  /*7930*/  ISETP.GE.U32.AND P0, PT, R29, R26, PT ;  /* 0x0000001a1d00720c */ /* 0x000fda0003f06070 */
[----:B------:R-:W-:-:S05]  /*7940*/  @P0 IMAD.IADD R29, R29, 0x1, -R26 ;  /* 0x000000011d1d0824 */ /* 0x000fca00078e0a1a */
[----:B------:R-:W-:-:S13]  /*7950*/  ISETP.GE.U32.AND P0, PT, R29, R26, PT ;  /* 0x0000001a1d00720c */ /* 0x000fda0003f06070 */
[----:B------:R-:W-:Y:S01]  /*7960*/  @P0 IMAD.IADD R29, R29, 0x1, -R26 ;  /* 0x000000011d1d0824 */ /* 0x000fe200078e0a1a */
[----:B------:R-:W-:-:S05]  /*7970*/  @!P1 LOP3.LUT R29, RZ, R26, RZ, 0x33, !PT ;  /* 0x0000001aff1d9212 */ /* 0x000fca00078e33ff */
[----:B------:R-:W-:Y:S01]  /*7980*/  IMAD.MOV.U32 R26, RZ, RZ, R29 ;  /* 0x000000ffff1a7224 */ /* 0x000fe200078e001d */
[----:B------:R-:W-:Y:S06]  /*7990*/  BRA `(.L_x_16314) ;  /* 0x0000000000207947 */ /* 0x000fec0003800000 */
.L_x_16315:
[----:B------:R-:W-:Y:S01]  /*79a0*/  IMAD.MOV.U32 R36, RZ, RZ, R28 ;  /* 0x000000ffff247224 */ /* 0x000fe200078e001c */
[----:B------:R-:W-:Y:S01]  /*79b0*/  MOV R0, 0x7a00 ;  /* 0x00007a0000007802 */ /* 0x000fe20000000f00 */
[----:B------:R-:W-:Y:S02]  /*79c0*/  IMAD.MOV.U32 R37, RZ, RZ, R29 ;  /* 0x000000ffff257224 */ /* 0x000fe400078e001d */
[----:B------:R-:W-:Y:S02]  /*79d0*/  IMAD.MOV.U32 R30, RZ, RZ, R26 ;  /* 0x000000ffff1e7224 */ /* 0x000fe400078e001a */
[----:B------:R-:W-:-:S07]  /*79e0*/  IMAD.MOV.U32 R3, RZ, RZ, R27 ;  /* 0x000000ffff037224 */ /* 0x000fce00078e001b */
[----:B01234-:R-:W-:Y:S05]  /*79f0*/  CALL.REL.NOINC `($__internal_1_$__cuda_sm20_rem_s64) ;  /* 0x0000003c00f07944 */ /* 0x01ffea0003c00000 */
[----:B------:R-:W-:Y:S02]  /*7a00*/  IMAD.MOV.U32 R26, RZ, RZ, R3 ;  /* 0x000000ffff1a7224 */ /* 0x000fe400078e0003 */
[----:B------:R-:W-:-:S07]  /*7a10*/  IMAD.MOV.U32 R27, RZ, RZ, R8 ;  /* 0x000000ffff1b7224 */ /* 0x000fce00078e0008 */
.L_x_16314:
[----:B------:R-:W-:Y:S05]  /*7a20*/  BSYNC.RECONVERGENT B0 ;  /* 0x0000000000007941 */ /* 0x000fea0003800200 */
.L_x_16313:
[----:B------:R-:W-:Y:S01]  /*7a30*/  VIADD R3, R35, 0x100 ;  /* 0x0000010023037836 */ /* 0x000fe20000000000 */
        /* <DEDUP_REMOVED lines=26> */
.L_x_16318:
        /* <DEDUP_REMOVED lines=8> */
.L_x_16317:
[----:B------:R-:W-:Y:S05]  /*7c60*/  BSYNC.RECONVERGENT B0 ;  /* 0x0000000000007941 */ /* 0x000fea0003800200 */
.L_x_16316:
        /* <DEDUP_REMOVED lines=24> */
[----:B------:R-:W-:Y:S01]  /*7df0*/  @!P1 LOP3.LUT R16, RZ, R18, RZ, 0x33, !PT ;  /* 0x00000012ff109212 */ /* 0x000fe200078e33ff */
[----:B------:R-:W-:Y:S06]  /*7e00*/  BRA `(.L_x_16320) ;  /* 0x0000000000207947 */ /* 0x000fec0003800000 */
.L_x_16321:
        /* <DEDUP_REMOVED lines=8> */
.L_x_16320:
[----:B------:R-:W-:Y:S05]  /*7e90*/  BSYNC.RECONVERGENT B0 ;  /* 0x0000000000007941 */ /* 0x000fea0003800200 */
.L_x_16319:
        /* <DEDUP_REMOVED lines=26> */
.L_x_16328:
[----:B------:R0:W-:Y:S01]  /*8040*/  STG.E.U8 desc[UR36][R8.64], R4 ;  /* 0x0000000408007986 */ /* 0x0001e2000c101124 */
[----:B------:R-:W-:Y:S01]  /*8050*/  IMAD.MOV.U32 R35, RZ, RZ, R31 ;  /* 0x000000ffff237224 */ /* 0x000fe200078e001f */
[----:B------:R-:W-:Y:S06]  /*8060*/  BRA `(.L_x_16330) ;  /* 0x0000000c00807947 */ /* 0x000fec0003800000 */
.L_x_16327:
[----:B------:R-:W-:-:S13]  /*8070*/  ISETP.NE.AND P0, PT, R0, 0x2, PT ;  /* 0x000000020000780c */ /* 0x000fda0003f05270 */
[----:B------:R-:W-:Y:S05]  /*8080*/  @!P0 BRA `(.L_x_16331) ;  /* 0x0000000000288947 */ /* 0x000fea0003800000 */
[----:B------:R-:W-:-:S13]  /*8090*/  ISETP.NE.AND P0, PT, R0, 0x3, PT ;  /* 0x000000030000780c */ /* 0x000fda0003f05270 */
[----:B------:R-:W-:Y:S05]  /*80a0*/  @!P0 BRA `(.L_x_16332) ;  /* 0x0000000000148947 */ /* 0x000fea0003800000 */
[----:B------:R-:W-:-:S13]  /*80b0*/  ISETP.NE.AND P0, PT, R0, 0x4, PT ;  /* 0x000000040000780c */ /* 0x000fda0003f05270 */
[----:B------:R-:W-:Y:S05]  /*80c0*/  @P0 BRA `(.L_x_16329) ;  /* 0x0000000800c80947 */ /* 0x000fea0003800000 */
[----:B------:R0:W-:Y:S01]  /*80d0*/  STG.E.64 desc[UR36][R8.64], R4 ;  /* 0x0000000408007986 */ /* 0x0001e2000c101b24 */
[----:B------:R-:W-:Y:S01]  /*80e0*/  IMAD.MOV.U32 R35, RZ, RZ, R31 ;  /* 0x000000ffff237224 */ /* 0x000fe200078e001f */
[----:B------:R-:W-:Y:S06]  /*80f0*/  BRA `(.L_x_16330) ;  /* 0x0000000c005c7947 */ /* 0x000fec0003800000 */
.L_x_16332:
[----:B------:R0:W-:Y:S01]  /*8100*/  STG.E desc[UR36][R8.64], R4 ;  /* 0x0000000408007986 */ /* 0x0001e2000c101924 */
[----:B------:R-:W-:Y:S01]  /*8110*/  IMAD.MOV.U32 R35, RZ, RZ, R31 ;  /* 0x000000ffff237224 */ /* 0x000fe200078e001f */
[----:B------:R-:W-:Y:S06]  /*8120*/  BRA `(.L_x_16330) ;  /* 0x0000000c00507947 */ /* 0x000fec0003800000 */
.L_x_16331:
[----:B------:R0:W-:Y:S01]  /*8130*/  STG.E.U16 desc[UR36][R8.64], R4 ;  /* 0x0000000408007986 */ /* 0x0001e2000c101524 */
[----:B------:R-:W-:Y:S01]  /*8140*/  IMAD.MOV.U32 R35, RZ, RZ, R31 ;  /* 0x000000ffff237224 */ /* 0x000fe200078e001f */
[----:B------:R-:W-:Y:S06]  /*8150*/  BRA `(.L_x_16330) ;  /* 0x0000000c00447947 */ /* 0x000fec0003800000 */
.L_x_16326:
[----:B------:R-:W-:-:S13]  /*8160*/  ISETP.GT.AND P0, PT, R0, 0x6, PT ;  /* 0x000000060000780c */ /* 0x000fda0003f04270 */
[----:B------:R-:W-:Y:S05]  /*8170*/  @P0 BRA `(.L_x_16333) ;  /* 0x0000000000340947 */ /* 0x000fea0003800000 */
[----:B------:R-:W-:-:S13]  /*8180*/  ISETP.NE.AND P0, PT, R0, 0x5, PT ;  /* 0x000000050000780c */ /* 0x000fda0003f05270 */
[----:B------:R-:W-:Y:S05]  /*8190*/  @!P0 BRA `(.L_x_16334) ;  /* 0x0000000000188947 */ /* 0x000fea0003800000 */
[----:B------:R-:W-:-:S13]  /*81a0*/  ISETP.NE.AND P0, PT, R0, 0x6, PT ;  /* 0x000000060000780c */ /* 0x000fda0003f05270 */
[----:B------:R-:W-:Y:S05]  /*81b0*/  @P0 BRA `(.L_x_16329) ;  /* 0x00000008008c0947 */ /* 0x000fea0003800000 */
[----:B--234-:R-:W0:Y:S01]  /*81c0*/  I2F.S64 R5, R4 ;  /* 0x0000000400057312 */ /* 0x01ce220000301400 */
[----:B------:R-:W-:Y:S01]  /*81d0*/  IMAD.MOV.U32 R35, RZ, RZ, R31 ;  /* 0x000000ffff237224 */ /* 0x000fe200078e001f */
[----:B0-----:R0:W-:Y:S01]  /*81e0*/  STG.E desc[UR36][R8.64], R5 ;  /* 0x0000000508007986 */ /* 0x0011e2000c101924 */
[----:B------:R-:W-:Y:S05]  /*81f0*/  BRA `(.L_x_16330) ;  /* 0x0000000c001c7947 */ /* 0x000fea0003800000 */
.L_x_16334:
[----:B------:R-:W0:Y:S01]  /*8200*/  I2F.S64 R0, R4 ;  /* 0x0000000400007312 */ /* 0x000e220000301400 */
[----:B------:R-:W-:Y:S01]  /*8210*/  IMAD.MOV.U32 R35, RZ, RZ, R31 ;  /* 0x000000ffff237224 */ /* 0x000fe200078e001f */
[----:B0-----:R-:W-:-:S05]  /*8220*/  F2FP.F16.F32.PACK_AB R0, RZ, R0 ;  /* 0x00000000ff00723e */ /* 0x001fca00000000ff */
[----:B------:R0:W-:Y:S01]  /*8230*/  STG.E.U16 desc[UR36][R8.64], R0 ;  /* 0x0000000008007986 */ /* 0x0001e2000c101524 */
[----:B------:R-:W-:Y:S05]  /*8240*/  BRA `(.L_x_16330) ;  /* 0x0000000c00087947 */ /* 0x000fea0003800000 */
.L_x_16333:
[----:B------:R-:W-:-:S13]  /*8250*/  ISETP.NE.AND P0, PT, R0, 0x7, PT ;  /* 0x000000070000780c */ /* 0x000fda0003f05270 */
[----:B------:R-:W-:Y:S05]  /*8260*/  @!P0 BRA `(.L_x_16335) ;  /* 0x00000000003c8947 */ /* 0x000fea0003800000 */
[----:B------:R-:W-:-:S13]  /*8270*/  ISETP.NE.AND P0, PT, R0, 0x8, PT ;  /* 0x000000080000780c */ /* 0x000fda0003f05270 */
[----:B------:R-:W-:Y:S05]  /*8280*/  @!P0 BRA `(.L_x_16336) ;  /* 0x00000000001c8947 */ /* 0x000fea0003800000 */
[----:B------:R-:W-:-:S13]  /*8290*/  ISETP.NE.AND P0, PT, R0, 0x9, PT ;  /* 0x000000090000780c */ /* 0x000fda0003f05270 */
[----:B------:R-:W-:Y:S05]  /*82a0*/  @P0 BRA `(.L_x_16329) ;  /* 0x0000000800500947 */ /* 0x000fea0003800000 */
[----:B------:R-:W-:Y:S01]  /*82b0*/  IMAD.MOV.U32 R7, RZ, RZ, RZ ;  /* 0x000000ffff077224 */ /* 0x000fe200078e00ff */
[----:B------:R-:W0:Y:S01]  /*82c0*/  I2F.S64 R6, R4 ;  /* 0x0000000400067312 */ /* 0x000e220000301400 */
[----:B------:R-:W-:-:S03]  /*82d0*/  IMAD.MOV.U32 R35, RZ, RZ, R31 ;  /* 0x000000ffff237224 */ /* 0x000fc600078e001f */
[----:B0-----:R0:W-:Y:S01]  /*82e0*/  STG.E.64 desc[UR36][R8.64], R6 ;  /* 0x0000000608007986 */ /* 0x0011e2000c101b24 */
[----:B------:R-:W-:Y:S05]  /*82f0*/  BRA `(.L_x_16330) ;  /* 0x0000000800dc7947 */ /* 0x000fea0003800000 */
.L_x_16336:
[----:B--234-:R-:W0:Y:S01]  /*8300*/  I2F.S64 R4, R4 ;  /* 0x0000000400047312 */ /* 0x01ce220000301400 */
[----:B------:R-:W-:Y:S01]  /*8310*/  IMAD.MOV.U32 R35, RZ, RZ, R31 ;  /* 0x000000ffff237224 */ /* 0x000fe200078e001f */
[----:B0-----:R-:W-:-:S04]  /*8320*/  F2FP.F16.F32.PACK_AB R3, RZ, R4 ;  /* 0x00000004ff03723e */ /* 0x001fc800000000ff */
[----:B------:R-:W-:-:S05]  /*8330*/  PRMT R3, R3, 0x5410, RZ ;  /* 0x0000541003037816 */ /* 0x000fca00000000ff */
[----:B------:R0:W-:Y:S01]  /*8340*/  STG.E desc[UR36][R8.64], R3 ;  /* 0x0000000308007986 */ /* 0x0001e2000c101924 */
[----:B------:R-:W-:Y:S05]  /*8350*/  BRA `(.L_x_16330) ;  /* 0x0000000800c47947 */ /* 0x000fea0003800000 */
.L_x_16335:
[----:B--234-:R-:W0:Y:S01]  /*8360*/  I2F.F64.S64 R4, R4 ;  /* 0x0000000400047312 */ /* 0x01ce220000301c00 */
[----:B------:R-:W-:Y:S01]  /*8370*/  IMAD.MOV.U32 R35, RZ, RZ, R31 ;  /* 0x000000ffff237224 */ /* 0x000fe200078e001f */
[----:B0-----:R0:W-:Y:S01]  /*8380*/  STG.E.64 desc[UR36][R8.64], R4 ;  /* 0x0000000408007986 */ /* 0x0011e2000c101b24 */
[----:B------:R-:W-:Y:S05]  /*8390*/  BRA `(.L_x_16330) ;  /* 0x0000000800b47947 */ /* 0x000fea0003800000 */
.L_x_16325:
        /* <DEDUP_REMOVED lines=8> */
[----:B------:R-:W-:Y:S01]  /*8420*/  ISETP.NE.U32.AND P0, PT, R4, RZ, PT ;  /* 0x000000ff0400720c */ /* 0x000fe20003f05070 */
[----:B------:R-:W-:-:S03]  /*8430*/  IMAD.MOV.U32 R35, RZ, RZ, R31 ;  /* 0x000000ffff237224 */ /* 0x000fc600078e001f */
[----:B------:R-:W-:-:S04]  /*8440*/  ISETP.NE.AND.EX P0, PT, R5, RZ, PT, P0 ;  /* 0x000000ff0500720c */ /* 0x000fc80003f05300 */
[----:B------:R-:W-:-:S05]  /*8450*/  SEL R3, RZ, 0x1, !P0 ;  /* 0x00000001ff037807 */ /* 0x000fca0004000000 */
[----:B------:R0:W-:Y:S01]  /*8460*/  STG.E.U8 desc[UR36][R8.64], R3 ;  /* 0x0000000308007986 */ /* 0x0001e2000c101124 */
[----:B------:R-:W-:Y:S05]  /*8470*/  BRA `(.L_x_16330) ;  /* 0x00000008007c7947 */ /* 0x000fea0003800000 */
.L_x_16339:
[----:B------:R-:W-:Y:S01]  /*8480*/  CS2R R6, SRZ ;  /* 0x0000000000067805 */ /* 0x000fe2000001ff00 */
[----:B--234-:R-:W0:Y:S01]  /*8490*/  I2F.F64.S64 R4, R4 ;  /* 0x0000000400047312 */ /* 0x01ce220000301c00 */
[----:B------:R-:W-:-:S03]  /*84a0*/  IMAD.MOV.U32 R35, RZ, RZ, R31 ;  /* 0x000000ffff237224 */ /* 0x000fc600078e001f */
[----:B0-----:R0:W-:Y:S01]  /*84b0*/  STG.E.128 desc[UR36][R8.64], R4 ;  /* 0x0000000408007986 */ /* 0x0011e2000c101d24 */
[----:B------:R-:W-:Y:S05]  /*84c0*/  BRA `(.L_x_16330) ;  /* 0x0000000800687947 */ /* 0x000fea0003800000 */
.L_x_16338:
[----:B------:R-:W-:-:S13]  /*84d0*/  ISETP.NE.AND P0, PT, R0, 0xf, PT ;  /* 0x0000000f0000780c */ /* 0x000fda0003f05270 */
[----:B------:R-:W-:Y:S05]  /*84e0*/  @!P0 BRA `(.L_x_16340) ;  /* 0x0000000000a88947 */ /* 0x000fea0003800000 */
[----:B------:R-:W-:-:S13]  /*84f0*/  ISETP.NE.AND P0, PT, R0, 0x17, PT ;  /* 0x000000170000780c */ /* 0x000fda0003f05270 */
[----:B------:R-:W-:Y:S05]  /*8500*/  @!P0 BRA `(.L_x_16341) ;  /* 0x0000000000508947 */ /* 0x000fea0003800000 */
[----:B------:R-:W-:-:S13]  /*8510*/  ISETP.NE.AND P0, PT, R0, 0x18, PT ;  /* 0x000000180000780c */ /* 0x000fda0003f05270 */
[----:B------:R-:W-:Y:S05]  /*8520*/  @P0 BRA `(.L_x_16329) ;  /* 0x0000000400b00947 */ /* 0x000fea0003800000 */
[----:B--234-:R-:W0:Y:S01]  /*8530*/  I2F.S64 R4, R4 ;  /* 0x0000000400047312 */ /* 0x01ce220000301400 */
[----:B------:R-:W-:Y:S01]  /*8540*/  BSSY.RECONVERGENT B0, `(.L_x_16342) ;  /* 0x000000c000007945 */ /* 0x000fe20003800200 */
[----:B0-----:R-:W-:Y:S01]  /*8550*/  LOP3.LUT R6, R4, 0x7fffffff, RZ, 0xc0, !PT ;  /* 0x7fffffff04067812 */ /* 0x001fe200078ec0ff */
        /* <DEDUP_REMOVED lines=10> */
.L_x_16343:
[----:B------:R-:W-:Y:S05]  /*8600*/  BSYNC.RECONVERGENT B0 ;  /* 0x0000000000007941 */ /* 0x000fea0003800200 */
.L_x_16342:
[----:B------:R-:W-:Y:S01]  /*8610*/  LOP3.LUT R7, R0, 0x80, R7, 0xf8, !PT ;  /* 0x0000008000077812 */ /* 0x000fe200078ef807 */
[----:B------:R-:W-:-:S04]  /*8620*/  IMAD.MOV.U32 R35, RZ, RZ, R31 ;  /* 0x000000ffff237224 */ /* 0x000fc800078e001f */
[----:B------:R0:W-:Y:S01]  /*8630*/  STG.E.U8 desc[UR36][R8.64], R7 ;  /* 0x0000000708007986 */ /* 0x0001e2000c101124 */
[----:B------:R-:W-:Y:S05]  /*8640*/  BRA `(.L_x_16330) ;  /* 0x0000000800087947 */ /* 0x000fea0003800000 */
.L_x_16341:
[----:B--234-:R-:W0:Y:S01]  /*8650*/  I2F.S64 R4, R4 ;  /* 0x0000000400047312 */ /* 0x01ce220000301400 */
        /* <DEDUP_REMOVED lines=14> */
.L_x_16345:
[----:B------:R-:W-:Y:S05]  /*8740*/  BSYNC.RECONVERGENT B0 ;  /* 0x0000000000007941 */ /* 0x000fea0003800200 */
.L_x_16344:
[----:B------:R-:W-:Y:S01]  /*8750*/  LOP3.LUT R7, R0, 0x80, R7, 0xf8, !PT ;  /* 0x0000008000077812 */ /* 0x000fe200078ef807 */
[----:B------:R-:W-:-:S04]  /*8760*/  IMAD.MOV.U32 R35, RZ, RZ, R31 ;  /* 0x000000ffff237224 */ /* 0x000fc800078e001f */
[----:B------:R0:W-:Y:S01]  /*8770*/  STG.E.U8 desc[UR36][R8.64], R7 ;  /* 0x0000000708007986 */ /* 0x0001e2000c101124 */
[----:B------:R-:W-:Y:S05]  /*8780*/  BRA `(.L_x_16330) ;  /* 0x0000000400b87947 */ /* 0x000fea0003800000 */
.L_x_16340:
[----:B------:R-:W0:Y:S01]  /*8790*/  I2F.S64 R0, R4 ;  /* 0x0000000400007312 */ /* 0x000e220000301400 */
[----:B------:R-:W-:Y:S01]  /*87a0*/  IMAD.MOV.U32 R35, RZ, RZ, R31 ;  /* 0x000000ffff237224 */ /* 0x000fe200078e001f */
[----:B0-----:R-:W-:-:S05]  /*87b0*/  F2FP.BF16.F32.PACK_AB R0, RZ, R0 ;  /* 0x00000000ff00723e */ /* 0x001fca00000010ff */
[----:B------:R0:W-:Y:S01]  /*87c0*/  STG.E.U16 desc[UR36][R8.64], R0 ;  /* 0x0000000008007986 */ /* 0x0001e2000c101524 */
[----:B------:R-:W-:Y:S05]  /*87d0*/  BRA `(.L_x_16330) ;  /* 0x0000000400a47947 */ /* 0x000fea0003800000 */
.L_x_16337:
        /* <DEDUP_REMOVED lines=11> */
.L_x_16348:
[----:B--234-:R-:W0:Y:S01]  /*8890*/  I2F.S64 R5, R4 ;  /* 0x0000000400057312 */ /* 0x01ce220000301400 */
[----:B------:R-:W-:Y:S01]  /*88a0*/  BSSY.RECONVERGENT B0, `(.L_x_16349) ;  /* 0x0000013000007945 */ /* 0x000fe20003800200 */
[----:B0-----:R-:W-:Y:S01]  /*88b0*/  LOP3.LUT R3, R5, 0x7fffffff, RZ, 0xc0, !PT ;  /* 0x7fffffff05037812 */ /* 0x001fe200078ec0ff */
        /* <DEDUP_REMOVED lines=10> */
.L_x_16351:
[----:B------:R-:W-:-:S04]  /*8960*/  SHF.R.U32.HI R0, RZ, 0x14, R5 ;  /* 0x00000014ff007819 */ /* 0x000fc80000011605 */
[----:B------:R-:W-:-:S04]  /*8970*/  LOP3.LUT R0, R0, 0x1, RZ, 0xc0, !PT ;  /* 0x0000000100007812 */ /* 0x000fc800078ec0ff */
[----:B------:R-:W-:-:S04]  /*8980*/  IADD3 R0, PT, PT, R5, 0x487ffff, R0 ;  /* 0x0487ffff05007810 */ /* 0x000fc80007ffe000 */
[----:B------:R-:W-:-:S04]  /*8990*/  SHF.R.U32.HI R0, RZ, 0x14, R0 ;  /* 0x00000014ff007819 */ /* 0x000fc80000011600 */
[----:B------:R-:W-:-:S07]  /*89a0*/  LOP3.LUT R3, R0, 0xff, RZ, 0xc0, !PT ;  /* 0x000000ff00037812 */ /* 0x000fce00078ec0ff */
.L_x_16352:
[----:B------:R-:W-:-:S04]  /*89b0*/  SHF.R.U32.HI R0, RZ, 0x18, R5 ;  /* 0x00000018ff007819 */ /* 0x000fc80000011605 */
[----:B------:R-:W-:-:S07]  /*89c0*/  LOP3.LUT R0, R3, 0x80, R0, 0xf8, !PT ;  /* 0x0000008003007812 */ /* 0x000fce00078ef800 */
.L_x_16350:
[----:B------:R-:W-:Y:S05]  /*89d0*/  BSYNC.RECONVERGENT B0 ;  /* 0x0000000000007941 */ /* 0x000fea0003800200 */
.L_x_16349:
[----:B------:R0:W-:Y:S01]  /*89e0*/  STG.E.U8 desc[UR36][R8.64], R0 ;  /* 0x0000000008007986 */ /* 0x0001e2000c101124 */
[----:B------:R-:W-:Y:S01]  /*89f0*/  IMAD.MOV.U32 R35, RZ, RZ, R31 ;  /* 0x000000ffff237224 */ /* 0x000fe200078e001f */
[----:B------:R-:W-:Y:S06]  /*8a00*/  BRA `(.L_x_16330) ;  /* 0x0000000400187947 */ /* 0x000fec0003800000 */
.L_x_16347:
        /* <DEDUP_REMOVED lines=13> */
.L_x_16355:
[----:B------:R-:W-:-:S04]  /*8ae0*/  SHF.R.U32.HI R0, RZ, 0x15, R5 ;  /* 0x00000015ff007819 */ /* 0x000fc80000011605 */
[----:B------:R-:W-:-:S04]  /*8af0*/  LOP3.LUT R0, R0, 0x1, RZ, 0xc0, !PT ;  /* 0x0000000100007812 */ /* 0x000fc800078ec0ff */
[----:B------:R-:W-:-:S04]  /*8b00*/  IADD3 R0, PT, PT, R5, 0x88fffff, R0 ;  /* 0x088fffff05007810 */ /* 0x000fc80007ffe000 */
[----:B------:R-:W-:-:S04]  /*8b10*/  SHF.R.U32.HI R0, RZ, 0x15, R0 ;  /* 0x00000015ff007819 */ /* 0x000fc80000011600 */
[----:B------:R-:W-:-:S07]  /*8b20*/  LOP3.LUT R3, R0, 0xff, RZ, 0xc0, !PT ;  /* 0x000000ff00037812 */ /* 0x000fce00078ec0ff */
.L_x_16356:
[----:B------:R-:W-:-:S04]  /*8b30*/  SHF.R.U32.HI R0, RZ, 0x18, R5 ;  /* 0x00000018ff007819 */ /* 0x000fc80000011605 */
[----:B------:R-:W-:-:S07]  /*8b40*/  LOP3.LUT R0, R3, 0x80, R0, 0xf8, !PT ;  /* 0x0000008003007812 */ /* 0x000fce00078ef800 */
.L_x_16354:
[----:B------:R-:W-:Y:S05]  /*8b50*/  BSYNC.RECONVERGENT B0 ;  /* 0x0000000000007941 */ /* 0x000fea0003800200 */
.L_x_16353:
[----:B------:R0:W-:Y:S01]  /*8b60*/  STG.E.U8 desc[UR36][R8.64], R0 ;  /* 0x0000000008007986 */ /* 0x0001e2000c101124 */
[----:B------:R-:W-:Y:S01]  /*8b70*/  IMAD.MOV.U32 R35, RZ, RZ, R31 ;  /* 0x000000ffff237224 */ /* 0x000fe200078e001f */
[----:B------:R-:W-:Y:S06]  /*8b80*/  BRA `(.L_x_16330) ;  /* 0x0000000000b87947 */ /* 0x000fec0003800000 */
.L_x_16346:
[----:B------:R-:W-:-:S13]  /*8b90*/  ISETP.NE.AND P0, PT, R0, 0x1c, PT ;  /* 0x0000001c0000780c */ /* 0x000fda0003f05270 */
[----:B------:R-:W-:Y:S05]  /*8ba0*/  @!P0 BRA `(.L_x_16357) ;  /* 0x0000000000a88947 */ /* 0x000fea0003800000 */
[----:B------:R-:W-:-:S13]  /*8bb0*/  ISETP.NE.AND P0, PT, R0, 0x1d, PT ;  /* 0x0000001d0000780c */ /* 0x000fda0003f05270 */
[----:B------:R-:W-:Y:S05]  /*8bc0*/  @!P0 BRA `(.L_x_16358) ;  /* 0x0000000000948947 */ /* 0x000fea0003800000 */
[----:B------:R-:W-:-:S13]  /*8bd0*/  ISETP.NE.AND P0, PT, R0, 0x2c, PT ;  /* 0x0000002c0000780c */ /* 0x000fda0003f05270 */
[----:B------:R-:W-:Y:S05]  /*8be0*/  @!P0 BRA `(.L_x_16359) ;  /* 0x0000000000488947 */ /* 0x000fea0003800000 */
.L_x_16329:
[----:B------:R-:W-:Y:S01]  /*8bf0*/  MOV R14, 0x0 ;  /* 0x00000000000e7802 */ /* 0x000fe20000000f00 */
[----:B------:R-:W2:Y:S01]  /*8c00*/  LDCU.64 UR6, c[0x4][0x178] ;  /* 0x01002f00ff0677ac */ /* 0x000ea20008000a00 */
[----:B------:R-:W-:Y:S02]  /*8c10*/  IMAD.MOV.U32 R8, RZ, RZ, 0x65 ;  /* 0x00000065ff087424 */ /* 0x000fe400078e00ff */
[----:B------:R-:W-:Y:S01]  /*8c20*/  IMAD.MOV.U32 R12, RZ, RZ, 0x1 ;  /* 0x00000001ff0c7424 */ /* 0x000fe200078e00ff */
[----:B------:R-:W0:Y:S01]  /*8c30*/  LDCU.64 UR8, c[0x4][0x180] ;  /* 0x01003000ff0877ac */ /* 0x000e220008000a00 */
[----:B------:R-:W1:Y:S01]  /*8c40*/  LDC.64 R14, c[0x4][R14] ;  /* 0x010000000e0e7b82 */ /* 0x000e620000000a00 */
[----:B------:R-:W-:Y:S01]  /*8c50*/  IMAD.MOV.U32 R13, RZ, RZ, RZ ;  /* 0x000000ffff0d7224 */ /* 0x000fe200078e00ff */
[----:B------:R-:W5:Y:S01]  /*8c60*/  LDCU.64 UR4, c[0x4][0x40] ;  /* 0x01000800ff0477ac */ /* 0x000f620008000a00 */
[----:B--234-:R-:W-:Y:S02]  /*8c70*/  IMAD.U32 R4, RZ, RZ, UR6 ;  /* 0x00000006ff047e24 */ /* 0x01cfe4000f8e00ff */
[----:B------:R-:W-:-:S02]  /*8c80*/  IMAD.U32 R5, RZ, RZ, UR7 ;  /* 0x00000007ff057e24 */ /* 0x000fc4000f8e00ff */
[----:B0-----:R-:W-:Y:S02]  /*8c90*/  IMAD.U32 R6, RZ, RZ, UR8 ;  /* 0x00000008ff067e24 */ /* 0x001fe4000f8e00ff */
[----:B------:R-:W-:Y:S02]  /*8ca0*/  IMAD.U32 R7, RZ, RZ, UR9 ;  /* 0x00000009ff077e24 */ /* 0x000fe4000f8e00ff */
[----:B-----5:R-:W-:Y:S02]  /*8cb0*/  IMAD.U32 R10, RZ, RZ, UR4 ;  /* 0x00000004ff0a7e24 */ /* 0x020fe4000f8e00ff */
[----:B------:R-:W-:-:S07]  /*8cc0*/  IMAD.U32 R11, RZ, RZ, UR5 ;  /* 0x00000005ff0b7e24 */ /* 0x000fce000f8e00ff */
[----:B------:R-:W-:-:S07]  /*8cd0*/  LEPC R20, `(.L_x_16360) ;  /* 0x000000001014794e */ /* 0x000fce0000000000 */
[----:B-1----:R-:W-:Y:S05]  /*8ce0*/  CALL.ABS.NOINC R14 ;  /* 0x000000000e007343 */ /* 0x002fea0003c00000 */
.L_x_16360:
[----:B------:R-:W-:Y:S01]  /*8cf0*/  IMAD.MOV.U32 R35, RZ, RZ, R31 ;  /* 0x000000ffff237224 */ /* 0x000fe200078e001f */
[----:B------:R-:W-:Y:S06]  /*8d00*/  BRA `(.L_x_16330) ;  /* 0x0000000000587947 */ /* 0x000fec0003800000 */
.L_x_16359:
[----:B--234-:R-:W0:Y:S01]  /*8d10*/  I2F.S64 R4, R4 ;  /* 0x0000000400047312 */ /* 0x01ce220000301400 */
        /* <DEDUP_REMOVED lines=16> */
.L_x_16358:
[----:B------:R1:W-:Y:S01]  /*8e20*/  STG.E.64 desc[UR36][R8.64], R4 ;  /* 0x0000000408007986 */ /* 0x0003e2000c101b24 */
[----:B------:R-:W-:Y:S01]  /*8e30*/  IMAD.MOV.U32 R35, RZ, RZ, R31 ;  /* 0x000000ffff237224 */ /* 0x000fe200078e001f */
[----:B------:R-:W-:Y:S06]  /*8e40*/  BRA `(.L_x_16330) ;  /* 0x0000000000087947 */ /* 0x000fec0003800000 */
.L_x_16357:
[----:B------:R0:W-:Y:S01]  /*8e50*/  STG.E desc[UR36][R8.64], R4 ;  /* 0x0000000408007986 */ /* 0x0001e2000c101924 */
[----:B------:R-:W-:-:S07]  /*8e60*/  IMAD.MOV.U32 R35, RZ, RZ, R31 ;  /* 0x000000ffff237224 */ /* 0x000fce00078e001f */
.L_x_16330:
[----:B------:R-:W-:-:S13]  /*8e70*/  ISETP.GE.AND P0, PT, R35, R2, PT ;  /* 0x000000022300720c */ /* 0x000fda0003f06270 */
[----:B------:R-:W-:Y:S05]  /*8e80*/  @P0 BREAK.RELIABLE B6 ;  /* 0x0000000000060942 */ /* 0x000fea0003800100 */
[----:B------:R-:W-:Y:S05]  /*8e90*/  @P0 BRA `(.L_x_16361) ;  /* 0x0000001c00300947 */ /* 0x000fea0003800000 */
[----:B------:R-:W5:Y:S01]  /*8ea0*/  LDCU UR4, c[0x0][0x3b4] ;  /* 0x00007680ff0477ac */ /* 0x000f620008000800 */
[----:B01----:R-:W0:Y:S01]  /*8eb0*/  LDC.64 R8, c[0x0][0x388] ;  /* 0x0000e200ff087b82 */ /* 0x003e220000000a00 */
[----:B------:R-:W-:Y:S01]  /*8ec0*/  IMAD R0, R32, 0x200, R35 ;  /* 0x0000020020007824 */ /* 0x000fe200078e0223 */
[----:B--234-:R-:W-:-:S03]  /*8ed0*/  PRMT R4, R18, 0x9910, RZ ;  /* 0x0000991012047816 */ /* 0x01cfc600000000ff */
        /* <DEDUP_REMOVED lines=16> */
.L_x_16365:
[----:B------:R0:W-:Y:S01]  /*8fe0*/  STG.E.U8 desc[UR36][R8.64], R26 ;  /* 0x0000001a08007986 */ /* 0x0001e2000c101124 */
[----:B------:R-:W-:Y:S05]  /*8ff0*/  BRA `(.L_x_16367) ;  /* 0x0000000c00347947 */ /* 0x000fea0003800000 */
.L_x_16364:
[----:B------:R-:W-:-:S13]  /*9000*/  ISETP.NE.AND P0, PT, R0, 0x2, PT ;  /* 0x000000020000780c */ /* 0x000fda0003f05270 */
[----:B------:R-:W-:Y:S05]  /*9010*/  @!P0 BRA `(.L_x_16368) ;  /* 0x0000000000208947 */ /* 0x000fea0003800000 */
[----:B------:R-:W-:-:S13]  /*9020*/  ISETP.NE.AND P0, PT, R0, 0x3, PT ;  /* 0x000000030000780c */ /* 0x000fda0003f05270 */
[----:B------:R-:W-:Y:S05]  /*9030*/  @!P0 BRA `(.L_x_16369) ;  /* 0x0000000000108947 */ /* 0x000fea0003800000 */
[----:B------:R-:W-:-:S13]  /*9040*/  ISETP.NE.AND P0, PT, R0, 0x4, PT ;  /* 0x000000040000780c */ /* 0x000fda0003f05270 */
[----:B------:R-:W-:Y:S05]  /*9050*/  @P0 BRA `(.L_x_16366) ;  /* 0x0000000800380947 */ /* 0x000fea0003800000 */
[----:B------:R0:W-:Y:S01]  /*9060*/  STG.E.64 desc[UR36][R8.64], R26 ;  /* 0x0000001a08007986 */ /* 0x0001e2000c101b24 */
[----:B------:R-:W-:Y:S05]  /*9070*/  BRA `(.L_x_16367) ;  /* 0x0000000c00147947 */ /* 0x000fea0003800000 */
.L_x_16369:
[----:B------:R0:W-:Y:S01]  /*9080*/  STG.E desc[UR36][R8.64], R26 ;  /* 0x0000001a08007986 */ /* 0x0001e2000c101924 */
[----:B------:R-:W-:Y:S05]  /*9090*/  BRA `(.L_x_16367) ;  /* 0x0000000c000c7947 */ /* 0x000fea0003800000 */
.L_x_16368:
[----:B------:R0:W-:Y:S01]  /*90a0*/  STG.E.U16 desc[UR36][R8.64], R26 ;  /* 0x0000001a08007986 */ /* 0x0001e2000c101524 */
[----:B------:R-:W-:Y:S05]  /*90b0*/  BRA `(.L_x_16367) ;  /* 0x0000000c00047947 */ /* 0x000fea0003800000 */
.L_x_16363:
[----:B------:R-:W-:-:S13]  /*90c0*/  ISETP.GT.AND P0, PT, R0, 0x6, PT ;  /* 0x000000060000780c */ /* 0x000fda0003f04270 */
[----:B------:R-:W-:Y:S05]  /*90d0*/  @P0 BRA `(.L_x_16370) ;  /* 0x00000000002c0947 */ /* 0x000fea0003800000 */
[----:B------:R-:W-:-:S13]  /*90e0*/  ISETP.NE.AND P0, PT, R0, 0x5, PT ;  /* 0x000000050000780c */ /* 0x000fda0003f05270 */
[----:B------:R-:W-:Y:S05]  /*90f0*/  @!P0 BRA `(.L_x_16371) ;  /* 0x0000000000148947 */ /* 0x000fea0003800000 */
[----:B------:R-:W-:-:S13]  /*9100*/  ISETP.NE.AND P0, PT, R0, 0x6, PT ;  /* 0x000000060000780c */ /* 0x000fda0003f05270 */
[----:B------:R-:W-:Y:S05]  /*9110*/  @P0 BRA `(.L_x_16366) ;  /* 0x0000000800080947 */ /* 0x000fea0003800000 */
[----:B------:R-:W0:Y:S02]  /*9120*/  I2F.S64 R27, R26 ;  /* 0x0000001a001b7312 */ /* 0x000e240000301400 */
[----:B0-----:R0:W-:Y:S01]  /*9130*/  STG.E desc[UR36][R8.64], R27 ;  /* 0x0000001b08007986 */ /* 0x0011e2000c101924 */
[----:B------:R-:W-:Y:S05]  /*9140*/  BRA `(.L_x_16367) ;  /* 0x0000000800e07947 */ /* 0x000fea0003800000 */
.L_x_16371:
[----:B------:R-:W0:Y:S02]  /*9150*/  I2F.S64 R0, R26 ;  /* 0x0000001a00007312 */ /* 0x000e240000301400 */
[----:B0-----:R-:W-:-:S05]  /*9160*/  F2FP.F16.F32.PACK_AB R0, RZ, R0 ;  /* 0x00000000ff00723e */ /* 0x001fca00000000ff */
[----:B------:R0:W-:Y:S01]  /*9170*/  STG.E.U16 desc[UR36][R8.64], R0 ;  /* 0x0000000008007986 */ /* 0x0001e2000c101524 */
[----:B------:R-:W-:Y:S05]  /*9180*/  BRA `(.L_x_16367) ;  /* 0x0000000800d07947 */ /* 0x000fea0003800000 */
.L_x_16370:
[----:B------:R-:W-:-:S13]  /*9190*/  ISETP.NE.AND P0, PT, R0, 0x7, PT ;  /* 0x000000070000780c */ /* 0x000fda0003f05270 */
[----:B------:R-:W-:Y:S05]  /*91a0*/  @!P0 BRA `(.L_x_16372) ;  /* 0x0000000000348947 */ /* 0x000fea0003800000 */
[----:B------:R-:W-:-:S13]  /*91b0*/  ISETP.NE.AND P0, PT, R0, 0x8, PT ;  /* 0x000000080000780c */ /* 0x000fda0003f05270 */
[----:B------:R-:W-:Y:S05]  /*91c0*/  @!P0 BRA `(.L_x_16373) ;  /* 0x0000000000188947 */ /* 0x000fea0003800000 */
[----:B------:R-:W-:-:S13]  /*91d0*/  ISETP.NE.AND P0, PT, R0, 0x9, PT ;  /* 0x000000090000780c */ /* 0x000fda0003f05270 */
[----:B------:R-:W-:Y:S05]  /*91e0*/  @P0 BRA `(.L_x_16366) ;  /* 0x0000000400d40947 */ /* 0x000fea0003800000 */
[----:B------:R-:W-:Y:S01]  /*91f0*/  IMAD.MOV.U32 R5, RZ, RZ, RZ ;  /* 0x000000ffff057224 */ /* 0x000fe200078e00ff */
[----:B------:R-:W0:Y:S04]  /*9200*/  I2F.S64 R4, R26 ;  /* 0x0000001a00047312 */ /* 0x000e280000301400 */
[----:B0-----:R0:W-:Y:S01]  /*9210*/  STG.E.64 desc[UR36][R8.64], R4 ;  /* 0x0000000408007986 */ /* 0x0011e2000c101b24 */
[----:B------:R-:W-:Y:S05]  /*9220*/  BRA `(.L_x_16367) ;  /* 0x0000000800a87947 */ /* 0x000fea0003800000 */
.L_x_16373:
[----:B------:R-:W0:Y:S02]  /*9230*/  I2F.S64 R26, R26 ;  /* 0x0000001a001a7312 */ /* 0x000e240000301400 */
[----:B0-----:R-:W-:-:S04]  /*9240*/  F2FP.F16.F32.PACK_AB R3, RZ, R26 ;  /* 0x0000001aff03723e */ /* 0x001fc800000000ff */
[----:B------:R-:W-:-:S05]  /*9250*/  PRMT R3, R3, 0x5410, RZ ;  /* 0x0000541003037816 */ /* 0x000fca00000000ff */
[----:B------:R0:W-:Y:S01]  /*9260*/  STG.E desc[UR36][R8.64], R3 ;  /* 0x0000000308007986 */ /* 0x0001e2000c101924 */
[----:B------:R-:W-:Y:S05]  /*9270*/  BRA `(.L_x_16367) ;  /* 0x0000000800947947 */ /* 0x000fea0003800000 */
.L_x_16372:
[----:B------:R-:W0:Y:S02]  /*9280*/  I2F.F64.S64 R26, R26 ;  /* 0x0000001a001a7312 */ /* 0x000e240000301c00 */
[----:B0-----:R0:W-:Y:S01]  /*9290*/  STG.E.64 desc[UR36][R8.64], R26 ;  /* 0x0000001a08007986 */ /* 0x0011e2000c101b24 */
[----:B------:R-:W-:Y:S05]  /*92a0*/  BRA `(.L_x_16367) ;  /* 0x0000000800887947 */ /* 0x000fea0003800000 */
.L_x_16362:
        /* <DEDUP_REMOVED lines=12> */
.L_x_16377:
        /* <DEDUP_REMOVED lines=17> */
.L_x_16380:
[----:B------:R-:W-:-:S04]  /*9480*/  SHF.R.U32.HI R3, RZ, 0x18, R27 ;  /* 0x00000018ff037819 */ /* 0x000fc8000001161b */
[----:B------:R-:W-:-:S04]  /*9490*/  LOP3.LUT R0, R0, 0x80, R3, 0xf8, !PT ;  /* 0x0000008000007812 */ /* 0x000fc800078ef803 */
[----:B------:R-:W-:-:S07]  /*94a0*/  PRMT R4, R0, 0x7610, R4 ;  /* 0x0000761000047816 */ /* 0x000fce0000000004 */
.L_x_16379:
[----:B------:R-:W-:Y:S05]  /*94b0*/  BSYNC.RECONVERGENT B0 ;  /* 0x0000000000007941 */ /* 0x000fea0003800200 */
.L_x_16378:
[----:B------:R0:W-:Y:S01]  /*94c0*/  STG.E.U8 desc[UR36][R8.64], R4 ;  /* 0x0000000408007986 */ /* 0x0001e2000c101124 */
[----:B------:R-:W-:Y:S05]  /*94d0*/  BRA `(.L_x_16367) ;  /* 0x0000000400fc7947 */ /* 0x000fea0003800000 */
.L_x_16376:
        /* <DEDUP_REMOVED lines=17> */
.L_x_16383:
[----:B------:R-:W-:-:S04]  /*95f0*/  SHF.R.U32.HI R3, RZ, 0x18, R27 ;  /* 0x00000018ff037819 */ /* 0x000fc8000001161b */
[----:B------:R-:W-:-:S04]  /*9600*/  LOP3.LUT R0, R0, 0x80, R3, 0xf8, !PT ;  /* 0x0000008000007812 */ /* 0x000fc800078ef803 */
[----:B------:R-:W-:-:S07]  /*9610*/  PRMT R4, R0, 0x7610, R4 ;  /* 0x0000761000047816 */ /* 0x000fce0000000004 */
.L_x_16382:
[----:B------:R-:W-:Y:S05]  /*9620*/  BSYNC.RECONVERGENT B0 ;  /* 0x0000000000007941 */ /* 0x000fea0003800200 */
.L_x_16381:
[----:B------:R0:W-:Y:S01]  /*9630*/  STG.E.U8 desc[UR36][R8.64], R4 ;  /* 0x0000000408007986 */ /* 0x0001e2000c101124 */
[----:B------:R-:W-:Y:S05]  /*9640*/  BRA `(.L_x_16367) ;  /* 0x0000000400a07947 */ /* 0x000fea0003800000 */
.L_x_16375:
[----:B------:R-:W-:-:S13]  /*9650*/  ISETP.NE.AND P0, PT, R0, 0x1c, PT ;  /* 0x0000001c0000780c */ /* 0x000fda0003f05270 */
[----:B------:R-:W-:Y:S05]  /*9660*/  @!P0 BRA `(.L_x_16384) ;  /* 0x0000000000588947 */ /* 0x000fea0003800000 */
[----:B------:R-:W-:-:S13]  /*9670*/  ISETP.NE.AND P0, PT, R0, 0x1d, PT ;  /* 0x0000001d0000780c */ /* 0x000fda0003f05270 */
[----:B------:R-:W-:Y:S05]  /*9680*/  @!P0 BRA `(.L_x_16385) ;  /* 0x0000000000488947 */ /* 0x000fea0003800000 */
[----:B------:R-:W-:-:S13]  /*9690*/  ISETP.NE.AND P0, PT, R0, 0x2c, PT ;  /* 0x0000002c0000780c */ /* 0x000fda0003f05270 */
[----:B------:R-:W-:Y:S05]  /*96a0*/  @P0 BRA `(.L_x_16366) ;  /* 0x0000000000a40947 */ /* 0x000fea0003800000 */
        /* <DEDUP_REMOVED lines=16> */
.L_x_16385:
[----:B------:R0:W-:Y:S01]  /*97b0*/  STG.E.64 desc[UR36][R8.64], R26 ;  /* 0x0000001a08007986 */ /* 0x0001e2000c101b24 */
[----:B------:R-:W-:Y:S05]  /*97c0*/  BRA `(.L_x_16367) ;  /* 0x0000000400407947 */ /* 0x000fea0003800000 */
.L_x_16384:
[----:B------:R0:W-:Y:S01]  /*97d0*/  STG.E desc[UR36][R8.64], R26 ;  /* 0x0000001a08007986 */ /* 0x0001e2000c101924 */
[----:B------:R-:W-:Y:S05]  /*97e0*/  BRA `(.L_x_16367) ;  /* 0x0000000400387947 */ /* 0x000fea0003800000 */
.L_x_16374:
[----:B------:R-:W-:-:S13]  /*97f0*/  ISETP.GT.AND P0, PT, R0, 0xe, PT ;  /* 0x0000000e0000780c */ /* 0x000fda0003f04270 */
[----:B------:R-:W-:Y:S05]  /*9800*/  @P0 BRA `(.L_x_16386) ;  /* 0x0000000000340947 */ /* 0x000fea0003800000 */
[----:B------:R-:W-:-:S13]  /*9810*/  ISETP.NE.AND P0, PT, R0, 0xa, PT ;  /* 0x0000000a0000780c */ /* 0x000fda0003f05270 */
[----:B------:R-:W-:Y:S05]  /*9820*/  @!P0 BRA `(.L_x_16387) ;  /* 0x00000000001c8947 */ /* 0x000fea0003800000 */
[----:B------:R-:W-:-:S13]  /*9830*/  ISETP.NE.AND P0, PT, R0, 0xb, PT ;  /* 0x0000000b0000780c */ /* 0x000fda0003f05270 */
[----:B------:R-:W-:Y:S05]  /*9840*/  @P0 BRA `(.L_x_16366) ;  /* 0x00000000003c0947 */ /* 0x000fea0003800000 */
[----:B------:R-:W-:-:S04]  /*9850*/  ISETP.NE.U32.AND P0, PT, R26, RZ, PT ;  /* 0x000000ff1a00720c */ /* 0x000fc80003f05070 */
[----:B------:R-:W-:-:S04]  /*9860*/  ISETP.NE.AND.EX P0, PT, R27, RZ, PT, P0 ;  /* 0x000000ff1b00720c */ /* 0x000fc80003f05300 */
[----:B------:R-:W-:-:S05]  /*9870*/  SEL R3, RZ, 0x1, !P0 ;  /* 0x00000001ff037807 */ /* 0x000fca0004000000 */
[----:B------:R3:W-:Y:S01]  /*9880*/  STG.E.U8 desc[UR36][R8.64], R3 ;  /* 0x0000000308007986 */ /* 0x0007e2000c101124 */
[----:B------:R-:W-:Y:S05]  /*9890*/  BRA `(.L_x_16367) ;  /* 0x00000004000c7947 */ /* 0x000fea0003800000 */
.L_x_16387:
[----:B------:R-:W-:Y:S01]  /*98a0*/  CS2R R6, SRZ ;  /* 0x0000000000067805 */ /* 0x000fe2000001ff00 */
[----:B------:R-:W0:Y:S04]  /*98b0*/  I2F.F64.S64 R4, R26 ;  /* 0x0000001a00047312 */ /* 0x000e280000301c00 */
[----:B0-----:R4:W-:Y:S01]  /*98c0*/  STG.E.128 desc[UR36][R8.64], R4 ;  /* 0x0000000408007986 */ /* 0x0019e2000c101d24 */
[----:B------:R-:W-:Y:S05]  /*98d0*/  BRA `(.L_x_16367) ;  /* 0x0000000000fc7947 */ /* 0x000fea0003800000 */
.L_x_16386:
[----:B------:R-:W-:-:S13]  /*98e0*/  ISETP.NE.AND P0, PT, R0, 0xf, PT ;  /* 0x0000000f0000780c */ /* 0x000fda0003f05270 */
[----:B------:R-:W-:Y:S05]  /*98f0*/  @!P0 BRA `(.L_x_16388) ;  /* 0x0000000000e88947 */ /* 0x000fea0003800000 */
[----:B------:R-:W-:-:S13]  /*9900*/  ISETP.NE.AND P0, PT, R0, 0x17, PT ;  /* 0x000000170000780c */ /* 0x000fda0003f05270 */
[----:B------:R-:W-:Y:S05]  /*9910*/  @!P0 BRA `(.L_x_16389) ;  /* 0x0000000000908947 */ /* 0x000fea0003800000 */
[----:B------:R-:W-:-:S13]  /*9920*/  ISETP.NE.AND P0, PT, R0, 0x18, PT ;  /* 0x000000180000780c */ /* 0x000fda0003f05270 */
[----:B------:R-:W-:Y:S05]  /*9930*/  @!P0 BRA `(.L_x_16390) ;  /* 0x0000000000448947 */ /* 0x000fea0003800000 */
.L_x_16366:
        /* <DEDUP_REMOVED lines=16> */
.L_x_16391:
[----:B------:R-:W-:Y:S05]  /*9a40*/  BRA `(.L_x_16367) ;  /* 0x0000000000a07947 */ /* 0x000fea0003800000 */
.L_x_16390:
        /* <DEDUP_REMOVED lines=13> */
.L_x_16393:
[----:B------:R-:W-:Y:S05]  /*9b20*/  BSYNC.RECONVERGENT B0 ;  /* 0x0000000000007941 */ /* 0x000fea0003800200 */
.L_x_16392:
[----:B------:R-:W-:-:S05]  /*9b30*/  LOP3.LUT R3, R0, 0x80, R3, 0xf8, !PT ;  /* 0x0000008000037812 */ /* 0x000fca00078ef803 */
[----:B------:R1:W-:Y:S01]  /*9b40*/  STG.E.U8 desc[UR36][R8.64], R3 ;  /* 0x0000000308007986 */ /* 0x0003e2000c101124 */
[----:B------:R-:W-:Y:S05]  /*9b50*/  BRA `(.L_x_16367) ;  /* 0x00000000005c7947 */ /* 0x000fea0003800000 */
.L_x_16389:
        /* <DEDUP_REMOVED lines=12> */
.L_x_16395:
[----:B------:R-:W-:Y:S01]  /*9c20*/  IMAD.MOV.U32 R0, RZ, RZ, 0x7f ;  /* 0x0000007fff007424 */ /* 0x000fe200078e00ff */
[----:B------:R-:W-:-:S04]  /*9c30*/  ISETP.GT.U32.AND P0, PT, R3, 0x7f800000, PT ;  /* 0x7f8000000300780c */ /* 0x000fc80003f04070 */
[----:B------:R-:W-:-:S09]  /*9c40*/  SEL R0, R0, 0x7c, P0 ;  /* 0x0000007c00007807 */ /* 0x000fd20000000000 */
.L_x_16396:
[----:B------:R-:W-:Y:S05]  /*9c50*/  BSYNC.RECONVERGENT B0 ;  /* 0x0000000000007941 */ /* 0x000fea0003800200 */
.L_x_16394:
[----:B------:R-:W-:-:S04]  /*9c60*/  SHF.R.U32.HI R3, RZ, 0x18, R27 ;  /* 0x00000018ff037819 */ /* 0x000fc8000001161b */
[----:B------:R-:W-:-:S05]  /*9c70*/  LOP3.LUT R3, R0, 0x80, R3, 0xf8, !PT ;  /* 0x0000008000037812 */ /* 0x000fca00078ef803 */
[----:B------:R0:W-:Y:S01]  /*9c80*/  STG.E.U8 desc[UR36][R8.64], R3 ;  /* 0x0000000308007986 */ /* 0x0001e2000c101124 */
[----:B------:R-:W-:Y:S05]  /*9c90*/  BRA `(.L_x_16367) ;  /* 0x00000000000c7947 */ /* 0x000fea0003800000 */
.L_x_16388:
[----:B------:R-:W0:Y:S02]  /*9ca0*/  I2F.S64 R0, R26 ;  /* 0x0000001a00007312 */ /* 0x000e240000301400 */
[----:B0-----:R-:W-:-:S05]  /*9cb0*/  F2FP.BF16.F32.PACK_AB R0, RZ, R0 ;  /* 0x00000000ff00723e */ /* 0x001fca00000010ff */
[----:B------:R2:W-:Y:S02]  /*9cc0*/  STG.E.U16 desc[UR36][R8.64], R0 ;  /* 0x0000000008007986 */ /* 0x0005e4000c101524 */
.L_x_16367:
[----:B------:R-:W-:-:S07]  /*9cd0*/  VIADD R35, R35, 0x80 ;  /* 0x0000008023237836 */ /* 0x000fce0000000000 */
.L_x_16324:
[----:B------:R-:W-:-:S13]  /*9ce0*/  ISETP.GE.AND P0, PT, R35, R2, PT ;  /* 0x000000022300720c */ /* 0x000fda0003f06270 */
[----:B------:R-:W-:Y:S05]  /*9cf0*/  @P0 BREAK.RELIABLE B6 ;  /* 0x0000000000060942 */ /* 0x000fea0003800100 */
[----:B------:R-:W-:Y:S05]  /*9d00*/  @P0 BRA `(.L_x_16361) ;  /* 0x0000000c00940947 */ /* 0x000fea0003800000 */
[----:B------:R-:W-:Y:S05]  /*9d10*/  BSYNC.RELIABLE B6 ;  /* 0x0000000000067941 */ /* 0x000fea0003800100 */
.L_x_16323:
        /* <DEDUP_REMOVED lines=20> */
.L_x_16400:
[----:B------:R0:W-:Y:S01]  /*9e60*/  STG.E.U8 desc[UR36][R4.64], R22 ;  /* 0x0000001604007986 */ /* 0x0001e2000c101124 */
[----:B------:R-:W-:Y:S05]  /*9e70*/  BRA `(.L_x_16402) ;  /* 0x0000000c00347947 */ /* 0x000fea0003800000 */
.L_x_16399:
        /* <DEDUP_REMOVED lines=8> */
.L_x_16404:
[----:B------:R0:W-:Y:S01]  /*9f00*/  STG.E desc[UR36][R4.64], R22 ;  /* 0x0000001604007986 */ /* 0x0001e2000c101924 */
[----:B------:R-:W-:Y:S05]  /*9f10*/  BRA `(.L_x_16402) ;  /* 0x0000000c000c7947 */ /* 0x000fea0003800000 */
.L_x_16403:
[----:B------:R0:W-:Y:S01]  /*9f20*/  STG.E.U16 desc[UR36][R4.64], R22 ;  /* 0x0000001604007986 */ /* 0x0001e2000c101524 */
[----:B------:R-:W-:Y:S05]  /*9f30*/  BRA `(.L_x_16402) ;  /* 0x0000000c00047947 */ /* 0x000fea0003800000 */
.L_x_16398:
        /* <DEDUP_REMOVED lines=9> */
.L_x_16406:
[----:B------:R-:W0:Y:S02]  /*9fd0*/  I2F.S64 R0, R22 ;  /* 0x0000001600007312 */ /* 0x000e240000301400 */
[----:B0-----:R-:W-:-:S05]  /*9fe0*/  F2FP.F16.F32.PACK_AB R0, RZ, R0 ;  /* 0x00000000ff00723e */ /* 0x001fca00000000ff */
[----:B------:R0:W-:Y:S01]  /*9ff0*/  STG.E.U16 desc[UR36][R4.64], R0 ;  /* 0x0000000004007986 */ /* 0x0001e2000c101524 */
[----:B------:R-:W-:Y:S05]  /*a000*/  BRA `(.L_x_16402) ;  /* 0x0000000800d07947 */ /* 0x000fea0003800000 */
.L_x_16405:
        /* <DEDUP_REMOVED lines=10> */
.L_x_16408:
[----:B------:R-:W0:Y:S02]  /*a0b0*/  I2F.S64 R22, R22 ;  /* 0x0000001600167312 */ /* 0x000e240000301400 */
[----:B0-----:R-:W-:-:S04]  /*a0c0*/  F2FP.F16.F32.PACK_AB R3, RZ, R22 ;  /* 0x00000016ff03723e */ /* 0x001fc800000000ff */
[----:B------:R-:W-:-:S05]  /*a0d0*/  PRMT R3, R3, 0x5410, RZ ;  /* 0x0000541003037816 */ /* 0x000fca00000000ff */
[----:B------:R0:W-:Y:S01]  /*a0e0*/  STG.E desc[UR36][R4.64], R3 ;  /* 0x0000000304007986 */ /* 0x0001e2000c101924 */
[----:B------:R-:W-:Y:S05]  /*a0f0*/  BRA `(.L_x_16402) ;  /* 0x0000000800947947 */ /* 0x000fea0003800000 */
.L_x_16407:
[----:B------:R-:W0:Y:S02]  /*a100*/  I2F.F64.S64 R22, R22 ;  /* 0x0000001600167312 */ /* 0x000e240000301c00 */
[----:B0-----:R0:W-:Y:S01]  /*a110*/  STG.E.64 desc[UR36][R4.64], R22 ;  /* 0x0000001604007986 */ /* 0x0011e2000c101b24 */
[----:B------:R-:W-:Y:S05]  /*a120*/  BRA `(.L_x_16402) ;  /* 0x0000000800887947 */ /* 0x000fea0003800000 */
.L_x_16397:
        /* <DEDUP_REMOVED lines=12> */
.L_x_16412:
        /* <DEDUP_REMOVED lines=18> */
.L_x_16415:
[----:B------:R-:W-:-:S04]  /*a310*/  SHF.R.U32.HI R3, RZ, 0x18, R23 ;  /* 0x00000018ff037819 */ /* 0x000fc80000011617 */
[----:B------:R-:W-:-:S07]  /*a320*/  LOP3.LUT R0, R0, 0x80, R3, 0xf8, !PT ;  /* 0x0000008000007812 */ /* 0x000fce00078ef803 */
.L_x_16414:
[----:B------:R-:W-:Y:S05]  /*a330*/  BSYNC.RECONVERGENT B0 ;  /* 0x0000000000007941 */ /* 0x000fea0003800200 */
.L_x_16413:
[----:B------:R0:W-:Y:S01]  /*a340*/  STG.E.U8 desc[UR36][R4.64], R0 ;  /* 0x0000000004007986 */ /* 0x0001e2000c101124 */
[----:B------:R-:W-:Y:S05]  /*a350*/  BRA `(.L_x_16402) ;  /* 0x0000000400fc7947 */ /* 0x000fea0003800000 */
.L_x_16411:
        /* <DEDUP_REMOVED lines=18> */
.L_x_16418:
[----:B------:R-:W-:-:S04]  /*a480*/  SHF.R.U32.HI R3, RZ, 0x18, R23 ;  /* 0x00000018ff037819 */ /* 0x000fc80000011617 */
[----:B------:R-:W-:-:S07]  /*a490*/  LOP3.LUT R0, R0, 0x80, R3, 0xf8, !PT ;  /* 0x0000008000007812 */ /* 0x000fce00078ef803 */
.L_x_16417:
[----:B------:R-:W-:Y:S05]  /*a4a0*/  BSYNC.RECONVERGENT B0 ;  /* 0x0000000000007941 */ /* 0x000fea0003800200 */
.L_x_16416:
[----:B------:R0:W-:Y:S01]  /*a4b0*/  STG.E.U8 desc[UR36][R4.64], R0 ;  /* 0x0000000004007986 */ /* 0x0001e2000c101124 */
[----:B------:R-:W-:Y:S05]  /*a4c0*/  BRA `(.L_x_16402) ;  /* 0x0000000400a07947 */ /* 0x000fea0003800000 */
.L_x_16410:
        /* <DEDUP_REMOVED lines=22> */
.L_x_16420:
[----:B------:R0:W-:Y:S01]  /*a630*/  STG.E.64 desc[UR36][R4.64], R22 ;  /* 0x0000001604007986 */ /* 0x0001e2000c101b24 */
[----:B------:R-:W-:Y:S05]  /*a640*/  BRA `(.L_x_16402) ;  /* 0x0000000400407947 */ /* 0x000fea0003800000 */
.L_x_16419:
[----:B------:R0:W-:Y:S01]  /*a650*/  STG.E desc[UR36][R4.64], R22 ;  /* 0x0000001604007986 */ /* 0x0001e2000c101924 */
[----:B------:R-:W-:Y:S05]  /*a660*/  BRA `(.L_x_16402) ;  /* 0x0000000400387947 */ /* 0x000fea0003800000 */
.L_x_16409:
        /* <DEDUP_REMOVED lines=11> */
.L_x_16422:
[----:B------:R-:W-:Y:S01]  /*a720*/  CS2R R10, SRZ ;  /* 0x00000000000a7805 */ /* 0x000fe2000001ff00 */
[----:B------:R-:W0:Y:S04]  /*a730*/  I2F.F64.S64 R8, R22 ;  /* 0x0000001600087312 */ /* 0x000e280000301c00 */
[----:B0-----:R1:W-:Y:S01]  /*a740*/  STG.E.128 desc[UR36][R4.64], R8 ;  /* 0x0000000804007986 */ /* 0x0013e2000c101d24 */
[----:B------:R-:W-:Y:S05]  /*a750*/  BRA `(.L_x_16402) ;  /* 0x0000000000fc7947 */ /* 0x000fea0003800000 */
.L_x_16421:
[----:B------:R-:W-:-:S13]  /*a760*/  ISETP.NE.AND P0, PT, R0, 0xf, PT ;  /* 0x0000000f0000780c */ /* 0x000fda0003f05270 */
[----:B------:R-:W-:Y:S05]  /*a770*/  @!P0 BRA `(.L_x_16423) ;  /* 0x0000000000e88947 */ /* 0x000fea0003800000 */
[----:B------:R-:W-:-:S13]  /*a780*/  ISETP.NE.AND P0, PT, R0, 0x17, PT ;  /* 0x000000170000780c */ /* 0x000fda0003f05270 */
[----:B------:R-:W-:Y:S05]  /*a790*/  @!P0 BRA `(.L_x_16424) ;  /* 0x0000000000908947 */ /* 0x000fea0003800000 */
[----:B------:R-:W-:-:S13]  /*a7a0*/  ISETP.NE.AND P0, PT, R0, 0x18, PT ;  /* 0x000000180000780c */ /* 0x000fda0003f05270 */
[----:B------:R-:W-:Y:S05]  /*a7b0*/  @!P0 BRA `(.L_x_16425) ;  /* 0x0000000000448947 */ /* 0x000fea0003800000 */
.L_x_16401:
        /* <DEDUP_REMOVED lines=16> */
.L_x_16426:
[----:B------:R-:W-:Y:S05]  /*a8c0*/  BRA `(.L_x_16402) ;  /* 0x0000000000a07947 */ /* 0x000fea0003800000 */
.L_x_16425:
        /* <DEDUP_REMOVED lines=13> */
.L_x_16428:
[----:B------:R-:W-:Y:S05]  /*a9a0*/  BSYNC.RECONVERGENT B0 ;  /* 0x0000000000007941 */ /* 0x000fea0003800200 */
.L_x_16427:
[----:B------:R-:W-:-:S05]  /*a9b0*/  LOP3.LUT R3, R0, 0x80, R3, 0xf8, !PT ;  /* 0x0000008000037812 */ /* 0x000fca00078ef803 */
[----:B------:R3:W-:Y:S01]  /*a9c0*/  STG.E.U8 desc[UR36][R4.64], R3 ;  /* 0x0000000304007986 */ /* 0x0007e2000c101124 */
[----:B------:R-:W-:Y:S05]  /*a9d0*/  BRA `(.L_x_16402) ;  /* 0x00000000005c7947 */ /* 0x000fea0003800000 */
.L_x_16424:
        /* <DEDUP_REMOVED lines=12> */
.L_x_16430:
[----:B------:R-:W-:Y:S01]  /*aaa0*/  IMAD.MOV.U32 R0, RZ, RZ, 0x7f ;  /* 0x0000007fff007424 */ /* 0x000fe200078e00ff */
[----:B------:R-:W-:-:S04]  /*aab0*/  ISETP.GT.U32.AND P0, PT, R3, 0x7f800000, PT ;  /* 0x7f8000000300780c */ /* 0x000fc80003f04070 */
[----:B------:R-:W-:-:S09]  /*aac0*/  SEL R0, R0, 0x7c, P0 ;  /* 0x0000007c00007807 */ /* 0x000fd20000000000 */
.L_x_16431:
[----:B------:R-:W-:Y:S05]  /*aad0*/  BSYNC.RECONVERGENT B0 ;  /* 0x0000000000007941 */ /* 0x000fea0003800200 */
.L_x_16429:
[----:B------:R-:W-:-:S04]  /*aae0*/  SHF.R.U32.HI R3, RZ, 0x18, R23 ;  /* 0x00000018ff037819 */ /* 0x000fc80000011617 */
[----:B------:R-:W-:-:S05]  /*aaf0*/  LOP3.LUT R3, R0, 0x80, R3, 0xf8, !PT ;  /* 0x0000008000037812 */ /* 0x000fca00078ef803 */
[----:B------:R2:W-:Y:S01]  /*ab00*/  STG.E.U8 desc[UR36][R4.64], R3 ;  /* 0x0000000304007986 */ /* 0x0005e2000c101124 */
[----:B------:R-:W-:Y:S05]  /*ab10*/  BRA `(.L_x_16402) ;  /* 0x00000000000c7947 */ /* 0x000fea0003800000 */
.L_x_16423:
[----:B------:R-:W0:Y:S02]  /*ab20*/  I2F.S64 R0, R22 ;  /* 0x0000001600007312 */ /* 0x000e240000301400 */
[----:B0-----:R-:W-:-:S05]  /*ab30*/  F2FP.BF16.F32.PACK_AB R0, RZ, R0 ;  /* 0x00000000ff00723e */ /* 0x001fca00000010ff */
[----:B------:R4:W-:Y:S02]  /*ab40*/  STG.E.U16 desc[UR36][R4.64], R0 ;  /* 0x0000000004007986 */ /* 0x0009e4000c101524 */
.L_x_16402:
[----:B------:R-:W-:-:S07]  /*ab50*/  VIADD R35, R35, 0x80 ;  /* 0x0000008023237836 */ /* 0x000fce0000000000 */
.L_x_16361:
[----:B------:R-:W-:Y:S05]  /*ab60*/  BSYNC.RECONVERGENT B7 ;  /* 0x0000000000077941 */ /* 0x000fea0003800200 */
.L_x_16322:
[----:B------:R-:W-:-:S13]  /*ab70*/  ISETP.GE.AND P0, PT, R35, R2, PT ;  /* 0x000000022300720c */ /* 0x000fda0003f06270 */
[----:B------:R-:W-:Y:S05]  /*ab80*/  @P0 EXIT ;  /* 0x000000000000094d */ /* 0x000fea0003800000 */
[----:B0123--:R-:W0:Y:S01]  /*ab90*/  LDC.64 R2, c[0x0][0x388] ;  /* 0x0000e200ff027b82 */ /* 0x00fe220000000a00 */
[----:B------:R-:W1:Y:S01]  /*aba0*/  LDCU UR4, c[0x0][0x3b4] ;  /* 0x00007680ff0477ac */ /* 0x000e620008000800 */
[----:B----4-:R-:W-:Y:S01]  /*abb0*/  PRMT R0, R18, 0x9910, RZ ;  /* 0x0000991012007816 */ /* 0x010fe200000000ff */
        /* <DEDUP_REMOVED lines=16> */
.L_x_16435:
[----:B------:R-:W-:Y:S01]  /*acc0*/  STG.E.U8 desc[UR36][R2.64], R16 ;  /* 0x0000001002007986 */ /* 0x000fe2000c101124 */
[----:B------:R-:W-:Y:S05]  /*acd0*/  EXIT ;  /* 0x000000000000794d */ /* 0x000fea0003800000 */
.L_x_16434:
[----:B------:R-:W-:-:S13]  /*ace0*/  ISETP.NE.AND P0, PT, R0, 0x2, PT ;  /* 0x000000020000780c */ /* 0x000fda0003f05270 */
[----:B------:R-:W-:Y:S05]  /*acf0*/  @!P0 BRA `(.L_x_16437) ;  /* 0x0000000000208947 */ /* 0x000fea0003800000 */
[----:B------:R-:W-:-:S13]  /*ad00*/  ISETP.NE.AND P0, PT, R0, 0x3, PT ;  /* 0x000000030000780c */ /* 0x000fda0003f05270 */
[----:B------:R-:W-:Y:S05]  /*ad10*/  @!P0 BRA `(.L_x_16438) ;  /* 0x0000000000108947 */ /* 0x000fea0003800000 */
[----:B------:R-:W-:-:S13]  /*ad20*/  ISETP.NE.AND P0, PT, R0, 0x4, PT ;  /* 0x000000040000780c */ /* 0x000fda0003f05270 */
[----:B------:R-:W-:Y:S05]  /*ad30*/  @P0 BRA `(.L_x_16436) ;  /* 0x0000000800380947 */ /* 0x000fea0003800000 */
[----:B------:R-:W-:Y:S01]  /*ad40*/  STG.E.64 desc[UR36][R2.64], R16 ;  /* 0x0000001002007986 */ /* 0x000fe2000c101b24 */
[----:B------:R-:W-:Y:S05]  /*ad50*/  EXIT ;  /* 0x000000000000794d */ /* 0x000fea0003800000 */
.L_x_16438:
[----:B------:R-:W-:Y:S01]  /*ad60*/  STG.E desc[UR36][R2.64], R16 ;  /* 0x0000001002007986 */ /* 0x000fe2000c101924 */
[----:B------:R-:W-:Y:S05]  /*ad70*/  EXIT ;  /* 0x000000000000794d */ /* 0x000fea0003800000 */
.L_x_16437:
[----:B------:R-:W-:Y:S01]  /*ad80*/  STG.E.U16 desc[UR36][R2.64], R16 ;  /* 0x0000001002007986 */ /* 0x000fe2000c101524 */
[----:B------:R-:W-:Y:S05]  /*ad90*/  EXIT ;  /* 0x000000000000794d */ /* 0x000fea0003800000 */
.L_x_16433:
[----:B------:R-:W-:-:S13]  /*ada0*/  ISETP.GT.AND P0, PT, R0, 0x6, PT ;  /* 0x000000060000780c */ /* 0x000fda0003f04270 */
[----:B------:R-:W-:Y:S05]  /*adb0*/  @P0 BRA `(.L_x_16439) ;  /* 0x00000000002c0947 */ /* 0x000fea0003800000 */
[----:B------:R-:W-:-:S13]  /*adc0*/  ISETP.NE.AND P0, PT, R0, 0x5, PT ;  /* 0x000000050000780c */ /* 0x000fda0003f05270 */
[----:B------:R-:W-:Y:S05]  /*add0*/  @!P0 BRA `(.L_x_16440) ;  /* 0x0000000000148947 */ /* 0x000fea0003800000 */
[----:B------:R-:W-:-:S13]  /*ade0*/  ISETP.NE.AND P0, PT, R0, 0x6, PT ;  /* 0x000000060000780c */ /* 0x000fda0003f05270 */
[----:B------:R-:W-:Y:S05]  /*adf0*/  @P0 BRA `(.L_x_16436) ;  /* 0x0000000800080947 */ /* 0x000fea0003800000 */
[----:B------:R-:W0:Y:S02]  /*ae00*/  I2F.S64 R17, R16 ;  /* 0x0000001000117312 */ /* 0x000e240000301400 */
[----:B0-----:R-:W-:Y:S01]  /*ae10*/  STG.E desc[UR36][R2.64], R17 ;  /* 0x0000001102007986 */ /* 0x001fe2000c101924 */
[----:B------:R-:W-:Y:S05]  /*ae20*/  EXIT ;  /* 0x000000000000794d */ /* 0x000fea0003800000 */
.L_x_16440:
[----:B------:R-:W0:Y:S02]  /*ae30*/  I2F.S64 R0, R16 ;  /* 0x0000001000007312 */ /* 0x000e240000301400 */
[----:B0-----:R-:W-:-:S05]  /*ae40*/  F2FP.F16.F32.PACK_AB R0, RZ, R0 ;  /* 0x00000000ff00723e */ /* 0x001fca00000000ff */
[----:B------:R-:W-:Y:S01]  /*ae50*/  STG.E.U16 desc[UR36][R2.64], R0 ;  /* 0x0000000002007986 */ /* 0x000fe2000c101524 */
[----:B------:R-:W-:Y:S05]  /*ae60*/  EXIT ;  /* 0x000000000000794d */ /* 0x000fea0003800000 */
.L_x_16439:
        /* <DEDUP_REMOVED lines=8> */
[----:B0-----:R-:W-:Y:S01]  /*aef0*/  STG.E.64 desc[UR36][R2.64], R4 ;  /* 0x0000000402007986 */ /* 0x001fe2000c101b24 */
[----:B------:R-:W-:Y:S05]  /*af00*/  EXIT ;  /* 0x000000000000794d */ /* 0x000fea0003800000 */
.L_x_16442:
[----:B------:R-:W0:Y:S02]  /*af10*/  I2F.S64 R16, R16 ;  /* 0x0000001000107312 */ /* 0x000e240000301400 */
[----:B0-----:R-:W-:-:S04]  /*af20*/  F2FP.F16.F32.PACK_AB R5, RZ, R16 ;  /* 0x00000010ff05723e */ /* 0x001fc800000000ff */
[----:B------:R-:W-:-:S05]  /*af30*/  PRMT R5, R5, 0x5410, RZ ;  /* 0x0000541005057816 */ /* 0x000fca00000000ff */
[----:B------:R-:W-:Y:S01]  /*af40*/  STG.E desc[UR36][R2.64], R5 ;  /* 0x0000000502007986 */ /* 0x000fe2000c101924 */
[----:B------:R-:W-:Y:S05]  /*af50*/  EXIT ;  /* 0x000000000000794d */ /* 0x000fea0003800000 */
.L_x_16441:
[----:B------:R-:W0:Y:S02]  /*af60*/  I2F.F64.S64 R16, R16 ;  /* 0x0000001000107312 */ /* 0x000e240000301c00 */
[----:B0-----:R-:W-:Y:S01]  /*af70*/  STG.E.64 desc[UR36][R2.64], R16 ;  /* 0x0000001002007986 */ /* 0x001fe2000c101b24 */
[----:B------:R-:W-:Y:S05]  /*af80*/  EXIT ;  /* 0x000000000000794d */ /* 0x000fea0003800000 */
.L_x_16432:
        /* <DEDUP_REMOVED lines=12> */
.L_x_16446:
        /* <DEDUP_REMOVED lines=18> */
.L_x_16449:
[----:B------:R-:W-:-:S04]  /*b170*/  SHF.R.U32.HI R5, RZ, 0x18, R5 ;  /* 0x00000018ff057819 */ /* 0x000fc80000011605 */
[----:B------:R-:W-:-:S07]  /*b180*/  LOP3.LUT R0, R0, 0x80, R5, 0xf8, !PT ;  /* 0x0000008000007812 */ /* 0x000fce00078ef805 */
.L_x_16448:
[----:B------:R-:W-:Y:S05]  /*b190*/  BSYNC.RECONVERGENT B0 ;  /* 0x0000000000007941 */ /* 0x000fea0003800200 */
.L_x_16447:
[----:B------:R-:W-:Y:S01]  /*b1a0*/  STG.E.U8 desc[UR36][R2.64], R0 ;  /* 0x0000000002007986 */ /* 0x000fe2000c101124 */
[----:B------:R-:W-:Y:S05]  /*b1b0*/  EXIT ;  /* 0x000000000000794d */ /* 0x000fea0003800000 */
.L_x_16445:
        /* <DEDUP_REMOVED lines=18> */
.L_x_16452:
[----:B------:R-:W-:-:S04]  /*b2e0*/  SHF.R.U32.HI R5, RZ, 0x18, R5 ;  /* 0x00000018ff057819 */ /* 0x000fc80000011605 */
[----:B------:R-:W-:-:S07]  /*b2f0*/  LOP3.LUT R0, R0, 0x80, R5, 0xf8, !PT ;  /* 0x0000008000007812 */ /* 0x000fce00078ef805 */
.L_x_16451:
[----:B------:R-:W-:Y:S05]  /*b300*/  BSYNC.RECONVERGENT B0 ;  /* 0x0000000000007941 */ /* 0x000fea0003800200 */
.L_x_16450:
[----:B------:R-:W-:Y:S01]  /*b310*/  STG.E.U8 desc[UR36][R2.64], R0 ;  /* 0x0000000002007986 */ /* 0x000fe2000c101124 */
[----:B------:R-:W-:Y:S05]  /*b320*/  EXIT ;  /* 0x000000000000794d */ /* 0x000fea0003800000 */
.L_x_16444:
        /* <DEDUP_REMOVED lines=22> */
.L_x_16454:
[----:B------:R-:W-:Y:S01]  /*b490*/  STG.E.64 desc[UR36][R2.64], R16 ;  /* 0x0000001002007986 */ /* 0x000fe2000c101b24 */
[----:B------:R-:W-:Y:S05]  /*b4a0*/  EXIT ;  /* 0x000000000000794d */ /* 0x000fea0003800000 */
.L_x_16453:
[----:B------:R-:W-:Y:S01]  /*b4b0*/  STG.E desc[UR36][R2.64], R16 ;  /* 0x0000001002007986 */ /* 0x000fe2000c101924 */
[----:B------:R-:W-:Y:S05]  /*b4c0*/  EXIT ;  /* 0x000000000000794d */ /* 0x000fea0003800000 */
.L_x_16443:
        /* <DEDUP_REMOVED lines=9> */
[----:B------:R-:W-:Y:S01]  /*b560*/  STG.E.U8 desc[UR36][R2.64], R5 ;  /* 0x0000000502007986 */ /* 0x000fe2000c101124 */
[----:B------:R-:W-:Y:S05]  /*b570*/  EXIT ;  /* 0x000000000000794d */ /* 0x000fea0003800000 */
.L_x_16456:
[----:B------:R-:W-:Y:S01]  /*b580*/  CS2R R18, SRZ ;  /* 0x0000000000127805 */ /* 0x000fe2000001ff00 */
[----:B------:R-:W0:Y:S04]  /*b590*/  I2F.F64.S64 R16, R16 ;  /* 0x0000001000107312 */ /* 0x000e280000301c00 */
[----:B0-----:R-:W-:Y:S01]  /*b5a0*/  STG.E.128 desc[UR36][R2.64], R16 ;  /* 0x0000001002007986 */ /* 0x001fe2000c101d24 */
[----:B------:R-:W-:Y:S05]  /*b5b0*/  EXIT ;  /* 0x000000000000794d */ /* 0x000fea0003800000 */
.L_x_16455:
[----:B------:R-:W-:-:S13]  /*b5c0*/  ISETP.NE.AND P0, PT, R0, 0xf, PT ;  /* 0x0000000f0000780c */ /* 0x000fda0003f05270 */
[----:B------:R-:W-:Y:S05]  /*b5d0*/  @!P0 BRA `(.L_x_16457) ;  /* 0x0000000000e88947 */ /* 0x000fea0003800000 */
[----:B------:R-:W-:-:S13]  /*b5e0*/  ISETP.NE.AND P0, PT, R0, 0x17, PT ;  /* 0x000000170000780c */ /* 0x000fda0003f05270 */
[----:B------:R-:W-:Y:S05]  /*b5f0*/  @!P0 BRA `(.L_x_16458) ;  /* 0x0000000000908947 */ /* 0x000fea0003800000 */
[----:B------:R-:W-:-:S13]  /*b600*/  ISETP.NE.AND P0, PT, R0, 0x18, PT ;  /* 0x000000180000780c */ /* 0x000fda0003f05270 */
[----:B------:R-:W-:Y:S05]  /*b610*/  @!P0 BRA `(.L_x_16459) ;  /* 0x0000000000448947 */ /* 0x000fea0003800000 */
.L_x_16436:
        /* <DEDUP_REMOVED lines=16> */
.L_x_16460:
[----:B------:R-:W-:Y:S05]  /*b720*/  EXIT ;  /* 0x000000000000794d */ /* 0x000fea0003800000 */
.L_x_16459:
        /* <DEDUP_REMOVED lines=13> */
.L_x_16462:
[----:B------:R-:W-:Y:S05]  /*b800*/  BSYNC.RECONVERGENT B0 ;  /* 0x0000000000007941 */ /* 0x000fea0003800200 */
.L_x_16461:
[----:B------:R-:W-:-:S05]  /*b810*/  LOP3.LUT R5, R0, 0x80, R5, 0xf8, !PT ;  /* 0x0000008000057812 */ /* 0x000fca00078ef805 */
[----:B------:R-:W-:Y:S01]  /*b820*/  STG.E.U8 desc[UR36][R2.64], R5 ;  /* 0x0000000502007986 */ /* 0x000fe2000c101124 */
[----:B------:R-:W-:Y:S05]  /*b830*/  EXIT ;  /* 0x000000000000794d */ /* 0x000fea0003800000 */
.L_x_16458:
        /* <DEDUP_REMOVED lines=12> */
.L_x_16464:
[----:B------:R-:W-:Y:S01]  /*b900*/  IMAD.MOV.U32 R0, RZ, RZ, 0x7f ;  /* 0x0000007fff007424 */ /* 0x000fe200078e00ff */
[----:B------:R-:W-:-:S04]  /*b910*/  ISETP.GT.U32.AND P0, PT, R4, 0x7f800000, PT ;  /* 0x7f8000000400780c */ /* 0x000fc80003f04070 */
[----:B------:R-:W-:-:S09]  /*b920*/  SEL R0, R0, 0x7c, P0 ;  /* 0x0000007c00007807 */ /* 0x000fd20000000000 */
.L_x_16465:
[----:B------:R-:W-:Y:S05]  /*b930*/  BSYNC.RECONVERGENT B0 ;  /* 0x0000000000007941 */ /* 0x000fea0003800200 */
.L_x_16463:
[----:B------:R-:W-:-:S04]  /*b940*/  SHF.R.U32.HI R5, RZ, 0x18, R5 ;  /* 0x00000018ff057819 */ /* 0x000fc80000011605 */
[----:B------:R-:W-:-:S05]  /*b950*/  LOP3.LUT R5, R0, 0x80, R5, 0xf8, !PT ;  /* 0x0000008000057812 */ /* 0x000fca00078ef805 */
[----:B------:R-:W-:Y:S01]  /*b960*/  STG.E.U8 desc[UR36][R2.64], R5 ;  /* 0x0000000502007986 */ /* 0x000fe2000c101124 */
[----:B------:R-:W-:Y:S05]  /*b970*/  EXIT ;  /* 0x000000000000794d */ /* 0x000fea0003800000 */
.L_x_16457:
[----:B------:R-:W0:Y:S02]  /*b980*/  I2F.S64 R0, R16 ;  /* 0x0000001000007312 */ /* 0x000e240000301400 */
[----:B0-----:R-:W-:-:S05]  /*b990*/  F2FP.BF16.F32.PACK_AB R0, RZ, R0 ;  /* 0x00000000ff00723e */ /* 0x001fca00000010ff */
[----:B------:R-:W-:Y:S01]  /*b9a0*/  STG.E.U16 desc[UR36][R2.64], R0 ;  /* 0x0000000002007986 */ /* 0x000fe2000c101524 */
[----:B------:R-:W-:Y:S05]  /*b9b0*/  EXIT ;  /* 0x000000000000794d */ /* 0x000fea0003800000 */
        .weak           $__internal_1_$__cuda_sm20_rem_s64
        .type           $__internal_1_$__cuda_sm20_rem_s64,@function
        .size           $__internal_1_$__cuda_sm20_rem_s64,(.L_x_49862 - $__internal_1_$__cuda_sm20_rem_s64)
$__internal_1_$__cuda_sm20_rem_s64:
[----:B------:R-:W-:Y:S02]  /*b9c0*/  IADD3 R7, P1, PT, RZ, -R30, RZ ;  /* 0x8000001eff077210 */ /* 0x000fe40007f3e0ff */
[----:B------:R-:W-:-:S03]  /*b9d0*/  ISETP.GE.AND P0, PT, R3, RZ, PT ;  /* 0x000000ff0300720c */ /* 0x000fc60003f06270 */
[----:B------:R-:W-:Y:S01]  /*b9e0*/  IMAD.X R8, RZ, RZ, ~R3, P1 ;  /* 0x000000ffff087224 */ /* 0x000fe200008e0e03 */
[----:B------:R-:W-:-:S04]  /*b9f0*/  SEL R6, R7, R30, !P0 ;  /* 0x0000001e07067207 */ /* 0x000fc80004000000 */
        /* <DEDUP_REMOVED lines=13> */
[----:B------:R-:W-:Y:S02]  /*bad0*/  IMAD.X R15, RZ, RZ, ~R11, P0 ;  /* 0x000000ffff0f7224 */ /* 0x000fe400000e0e0b */
[----:B------:R-:W-:Y:S02]  /*bae0*/  IMAD.MOV.U32 R11, RZ, RZ, R8 ;  /* 0x000000ffff0b7224 */ /* 0x000fe400078e0008 */
[----:B------:R-:W-:-:S04]  /*baf0*/  IMAD.WIDE.U32 R10, P0, R8, R15, R10 ;  /* 0x0000000f080a7225 */ /* 0x000fc8000780000a */
[----:B------:R-:W-:-:S04]  /*bb00*/  IMAD.HI.U32 R10, P1, R9, R13, R10 ;  /* 0x0000000d090a7227 */ /* 0x000fc8000782000a */
[CC--:B------:R-:W-:Y:S02]  /*bb10*/  IMAD R11, R9.reuse, R15.reuse, RZ ;  /* 0x0000000f090b7224 */ /* 0x0c0fe400078e02ff */
[----:B------:R-:W-:Y:S01]  /*bb20*/  IMAD.HI.U32 R13, R9, R15, RZ ;  /* 0x0000000f090d7227 */ /* 0x000fe200078e00ff */
[----:B------:R-:W-:Y:S02]  /*bb30*/  IADD3 R15, P4, PT, RZ, -R36, RZ ;  /* 0x80000024ff0f7210 */ /* 0x000fe40007f9e0ff */
[----:B------:R-:W-:Y:S01]  /*bb40*/  IADD3 R11, P2, PT, R11, R10, RZ ;  /* 0x0000000a0b0b7210 */ /* 0x000fe20007f5e0ff */
[----:B------:R-:W-:Y:S02]  /*bb50*/  IMAD.X R13, R13, 0x1, R9, P0 ;  /* 0x000000010d0d7824 */ /* 0x000fe400000e0609 */
[----:B------:R-:W-:Y:S02]  /*bb60*/  IMAD.X R12, RZ, RZ, ~R37, P4 ;  /* 0x000000ffff0c7224 */ /* 0x000fe400020e0e25 */
[----:B------:R-:W-:Y:S01]  /*bb70*/  IMAD.WIDE.U32 R8, R11, R6, RZ ;  /* 0x000000060b087225 */ /* 0x000fe200078e00ff */
[----:B------:R-:W-:-:S02]  /*bb80*/  IADD3.X R13, PT, PT, RZ, RZ, R13, P2, P1 ;  /* 0x000000ffff0d7210 */ /* 0x000fc400017e240d */
[----:B------:R-:W-:Y:S01]  /*bb90*/  ISETP.GE.AND P1, PT, R37, RZ, PT ;  /* 0x000000ff2500720c */ /* 0x000fe20003f26270 */
[----:B------:R-:W-:Y:S01]  /*bba0*/  IMAD R10, R11, R7, R9 ;  /* 0x000000070b0a7224 */ /* 0x000fe200078e0209 */
[----:B------:R-:W-:-:S03]  /*bbb0*/  IADD3 R9, P0, PT, RZ, -R8, RZ ;  /* 0x80000008ff097210 */ /* 0x000fc60007f1e0ff */
[----:B------:R-:W-:Y:S02]  /*bbc0*/  IMAD R8, R13, R6, R10 ;  /* 0x000000060d087224 */ /* 0x000fe400078e020a */
[----:B------:R-:W-:-:S04]  /*bbd0*/  IMAD.HI.U32 R10, R11, R9, RZ ;  /* 0x000000090b0a7227 */ /* 0x000fc800078e00ff */
[----:B------:R-:W-:-:S04]  /*bbe0*/  IMAD.X R8, RZ, RZ, ~R8, P0 ;  /* 0x000000ffff087224 */ /* 0x000fc800000e0e08 */
[----:B------:R-:W-:-:S04]  /*bbf0*/  IMAD.WIDE.U32 R10, P0, R11, R8, R10 ;  /* 0x000000080b0a7225 */ /* 0x000fc8000780000a */
[----:B------:R-:W-:Y:S01]  /*bc00*/  IMAD.HI.U32 R10, P2, R13, R9, R10 ;  /* 0x000000090d0a7227 */ /* 0x000fe2000784000a */
[----:B------:R-:W-:-:S03]  /*bc10*/  SEL R11, R15, R36, !P1 ;  /* 0x000000240f0b7207 */ /* 0x000fc60004800000 */
[CC--:B------:R-:W-:Y:S02]  /*bc20*/  IMAD R9, R13.reuse, R8.reuse, RZ ;  /* 0x000000080d097224 */ /* 0x0c0fe400078e02ff */
[----:B------:R-:W-:-:S03]  /*bc30*/  IMAD.HI.U32 R8, R13, R8, RZ ;  /* 0x000000080d087227 */ /* 0x000fc600078e00ff */
[----:B------:R-:W-:Y:S01]  /*bc40*/  IADD3 R10, P3, PT, R9, R10, RZ ;  /* 0x0000000a090a7210 */ /* 0x000fe20007f7e0ff */
[----:B------:R-:W-:Y:S01]  /*bc50*/  IMAD.X R9, R8, 0x1, R13, P0 ;  /* 0x0000000108097824 */ /* 0x000fe200000e060d */
[----:B------:R-:W-:-:S03]  /*bc60*/  SEL R13, R12, R37, !P1 ;  /* 0x000000250c0d7207 */ /* 0x000fc60004800000 */
[----:B------:R-:W-:Y:S01]  /*bc70*/  IMAD.HI.U32 R8, R10, R11, RZ ;  /* 0x0000000b0a087227 */ /* 0x000fe200078e00ff */
[----:B------:R-:W-:-:S03]  /*bc80*/  IADD3.X R12, PT, PT, RZ, RZ, R9, P3, P2 ;  /* 0x000000ffff0c7210 */ /* 0x000fc60001fe4409 */
[----:B------:R-:W-:Y:S02]  /*bc90*/  IMAD.MOV.U32 R9, RZ, RZ, RZ ;  /* 0x000000ffff097224 */ /* 0x000fe400078e00ff */
[-C--:B------:R-:W-:Y:S02]  /*bca0*/  IMAD R15, R12, R13.reuse, RZ ;  /* 0x0000000d0c0f7224 */ /* 0x080fe400078e02ff */
[----:B------:R-:W-:-:S04]  /*bcb0*/  IMAD.WIDE.U32 R8, R10, R13, R8 ;  /* 0x0000000d0a087225 */ /* 0x000fc800078e0008 */
[----:B------:R-:W-:-:S04]  /*bcc0*/  IMAD.HI.U32 R10, R12, R13, RZ ;  /* 0x0000000d0c0a7227 */ /* 0x000fc800078e00ff */
[----:B------:R-:W-:-:S04]  /*bcd0*/  IMAD.HI.U32 R8, P0, R12, R11, R8 ;  /* 0x0000000b0c087227 */ /* 0x000fc80007800008 */
[----:B------:R-:W-:Y:S01]  /*bce0*/  IMAD.X R10, RZ, RZ, R10, P0 ;  /* 0x000000ffff0a7224 */ /* 0x000fe200000e060a */
[----:B------:R-:W-:-:S05]  /*bcf0*/  IADD3 R15, P2, PT, R15, R8, RZ ;  /* 0x000000080f0f7210 */ /* 0x000fca0007f5e0ff */
[----:B------:R-:W-:-:S04]  /*bd00*/  IMAD.WIDE.U32 R8, R15, R6, RZ ;  /* 0x000000060f087225 */ /* 0x000fc800078e00ff */
[----:B------:R-:W-:Y:S01]  /*bd10*/  IMAD.X R21, RZ, RZ, R10, P2 ;  /* 0x000000ffff157224 */ /* 0x000fe200010e060a */
[----:B------:R-:W-:Y:S01]  /*bd20*/  IADD3 R33, P2, PT, -R8, R11, RZ ;  /* 0x0000000b08217210 */ /* 0x000fe20007f5e1ff */
[----:B------:R-:W-:-:S03]  /*bd30*/  IMAD R15, R15, R7, R9 ;  /* 0x000000070f0f7224 */ /* 0x000fc600078e0209 */
[-C--:B------:R-:W-:Y:S01]  /*bd40*/  ISETP.GE.U32.AND P0, PT, R33, R6.reuse, PT ;  /* 0x000000062100720c */ /* 0x080fe20003f06070 */
[----:B------:R-:W-:-:S04]  /*bd50*/  IMAD R8, R21, R6, R15 ;  /* 0x0000000615087224 */ /* 0x000fc800078e020f */
[----:B------:R-:W-:Y:S01]  /*bd60*/  IMAD.X R13, R13, 0x1, ~R8, P2 ;  /* 0x000000010d0d7824 */ /* 0x000fe200010e0e08 */
[----:B------:R-:W-:-:S04]  /*bd70*/  IADD3 R9, P2, PT, R33, -R6, RZ ;  /* 0x8000000621097210 */ /* 0x000fc80007f5e0ff */
[C---:B------:R-:W-:Y:S01]  /*bd80*/  ISETP.GE.U32.AND.EX P0, PT, R13.reuse, R7, PT, P0 ;  /* 0x000000070d00720c */ /* 0x040fe20003f06100 */
[----:B------:R-:W-:-:S03]  /*bd90*/  IMAD.X R11, R13, 0x1, ~R7, P2 ;  /* 0x000000010d0b7824 */ /* 0x000fc600010e0e07 */
[----:B------:R-:W-:Y:S02]  /*bda0*/  SEL R9, R9, R33, P0 ;  /* 0x0000002109097207 */ /* 0x000fe40000000000 */
[----:B------:R-:W-:Y:S02]  /*bdb0*/  SEL R11, R11, R13, P0 ;  /* 0x0000000d0b0b7207 */ /* 0x000fe40000000000 */
[CC--:B------:R-:W-:Y:S02]  /*bdc0*/  ISETP.GE.U32.AND P0, PT, R9.reuse, R6.reuse, PT ;  /* 0x000000060900720c */ /* 0x0c0fe40003f06070 */
[----:B------:R-:W-:Y:S02]  /*bdd0*/  IADD3 R6, P2, PT, R9, -R6, RZ ;  /* 0x8000000609067210 */ /* 0x000fe40007f5e0ff */
[----:B------:R-:W-:-:S03]  /*bde0*/  ISETP.GE.U32.AND.EX P0, PT, R11, R7, PT, P0 ;  /* 0x000000070b00720c */ /* 0x000fc60003f06100 */
[----:B------:R-:W-:Y:S01]  /*bdf0*/  IMAD.X R8, R11, 0x1, ~R7, P2 ;  /* 0x000000010b087824 */ /* 0x000fe200010e0e07 */
[----:B------:R-:W-:-:S04]  /*be00*/  SEL R6, R6, R9, P0 ;  /* 0x0000000906067207 */ /* 0x000fc80000000000 */
[----:B------:R-:W-:Y:S02]  /*be10*/  SEL R8, R8, R11, P0 ;  /* 0x0000000b08087207 */ /* 0x000fe40000000000 */
[----:B------:R-:W-:Y:S02]  /*be20*/  IADD3 R7, P2, PT, RZ, -R6, RZ ;  /* 0x80000006ff077210 */ /* 0x000fe40007f5e0ff */
[----:B------:R-:W-:-:S03]  /*be30*/  ISETP.NE.U32.AND P0, PT, R30, RZ, PT ;  /* 0x000000ff1e00720c */ /* 0x000fc60003f05070 */
[----:B------:R-:W-:Y:S01]  /*be40*/  IMAD.X R9, RZ, RZ, ~R8, P2 ;  /* 0x000000ffff097224 */ /* 0x000fe200010e0e08 */
[----:B------:R-:W-:Y:S02]  /*be50*/  ISETP.NE.AND.EX P0, PT, R3, RZ, PT, P0 ;  /* 0x000000ff0300720c */ /* 0x000fe40003f05300 */
[----:B------:R-:W-:Y:S01]  /*be60*/  SEL R3, R7, R6, !P1 ;  /* 0x0000000607037207 */ /* 0x000fe20004800000 */
[----:B------:R-:W-:Y:S01]  /*be70*/  IMAD.MOV.U32 R6, RZ, RZ, R0 ;  /* 0x000000ffff067224 */ /* 0x000fe200078e0000 */
[----:B------:R-:W-:Y:S01]  /*be80*/  SEL R8, R9, R8, !P1 ;  /* 0x0000000809087207 */ /* 0x000fe20004800000 */
[----:B------:R-:W-:Y:S01]  /*be90*/  IMAD.MOV.U32 R7, RZ, RZ, 0x0 ;  /* 0x00000000ff077424 */ /* 0x000fe200078e00ff */
[----:B------:R-:W-:Y:S02]  /*bea0*/  SEL R3, R3, 0xffffffff, P0 ;  /* 0xffffffff03037807 */ /* 0x000fe40000000000 */
[----:B------:R-:W-:Y:S01]  /*beb0*/  SEL R8, R8, 0xffffffff, P0 ;  /* 0xffffffff08087807 */ /* 0x000fe20000000000 */
[----:B------:R-:W-:Y:S06]  /*bec0*/  RET.REL.NODEC R6 `(_ZN2at6native27unrolled_elementwise_kernelINS0_13BinaryFunctorIlllZZZNS0_16fmod_kernel_cudaERNS_18TensorIteratorBaseEENKUlvE_clEvENKUlvE2_clEvEUlllE_EESt5arrayIPcLm3EELi4E23TrivialOffsetCalculatorILi2EjESC_ILi1EjENS0_6memory12LoadWithCastILi2EEENSF_13StoreWithCastILi1EEEEEviT_T0_T2_T3_T4_T5_) ;  /* 0xffffff40064c7950 */ /* 0x000fec0003c3ffff */
.L_x_16466:
        /* <DEDUP_REMOVED lines=11> */
.L_x_49862:


//--------------------- .text._ZN2at6native18elementwise_kernelILi128ELi2EZNS0_22gpu_kernel_impl_nocastINS0_13BinaryFunctorIlllZZZNS0_16fmod_kernel_cudaERNS_18TensorIteratorBaseEENKUlvE_clEvENKUlvE2_clEvEUlllE_EEEEvS5_RKT_EUliE_EEviT1_ --------------------------
	.section	.text._ZN2at6native18elementwise_kernelILi128ELi2EZNS0_22gpu_kernel_impl_nocastINS0_13BinaryFunctorIlllZZZNS0_16fmod_kernel_cudaERNS_18TensorIteratorBaseEENKUlvE_clEvENKUlvE2_clEvEUlllE_EEEEvS5_RKT_EUliE_EEviT1_,"ax",@progbits
	.align	128
        .global         _ZN2at6native18elementwise_kernelILi128ELi2EZNS0_22gpu_kernel_impl_nocastINS0_13BinaryFunctorIlllZZZNS0_16fmod_kernel_cudaERNS_18TensorIteratorBaseEENKUlvE_clEvENKUlvE2_clEvEUlllE_EEEEvS5_RKT_EUliE_EEviT1_
        .type           _ZN2at6native18elementwise_kernelILi128ELi2EZNS0_22gpu_kernel_impl_nocastINS0_13BinaryFunctorIlllZZZNS0_16fmod_kernel_cudaERNS_18TensorIteratorBaseEENKUlvE_clEvENKUlvE2_clEvEUlllE_EEEEvS5_RKT_EUliE_EEviT1_,@function
        .size           _ZN2at6native18elementwise_kernelILi128ELi2EZNS0_22gpu_kernel_impl_nocastINS0_13BinaryFunctorIlllZZZNS0_16fmod_kernel_cudaERNS_18TensorIteratorBaseEENKUlvE_clEvENKUlvE2_clEvEUlllE_EEEEvS5_RKT_EUliE_EEviT1_,(.L_x_49863 - _ZN2at6native18elementwise_kernelILi128ELi2EZNS0_22gpu_kernel_impl_nocastINS0_13BinaryFunctorIlllZZZNS0_16fmod_kernel_cudaERNS_18TensorIteratorBaseEENKUlvE_clEvENKUlvE2_clEvEUlllE_EEEEvS5_RKT_EUliE_EEviT1_)
        .other          _ZN2at6native18elementwise_kernelILi128ELi2EZNS0_22gpu_kernel_impl_nocastINS0_13BinaryFunctorIlllZZZNS0_16fmod_kernel_cudaERNS_18TensorIteratorBaseEENKUlvE_clEvENKUlvE2_clEvEUlllE_EEEEvS5_RKT_EUliE_EEviT1_,@"STO_CUDA_ENTRY STV_DEFAULT"
_ZN2at6native18elementwise_kernelILi128ELi2EZNS0_22gpu_kernel_impl_nocastINS0_13BinaryFunctorIlllZZZNS0_16fmod_kernel_cudaERNS_18TensorIteratorBaseEENKUlvE_clEvENKUlvE2_clEvEUlllE_EEEEvS5_RKT_EUliE_EEviT1_:
.text._ZN2at6native18elementwise_kernelILi128ELi2EZNS0_22gpu_kernel_impl_nocastINS0_13BinaryFunctorIlllZZZNS0_16fmod_kernel_cudaERNS_18TensorIteratorBaseEENKUlvE_clEvENKUlvE2_clEvEUlllE_EEEEvS5_RKT_EUliE_EEviT1_:
        /* <DEDUP_REMOVED lines=16> */
[----:B-1----:R-:W2:Y:S02]  /*0100*/  LDG.E.64 R6, desc[UR6][R6.64] ;  /* 0x0000000606067981 */ /* 0x002ea4000c1e1b00 */
[----:B--2---:R-:W-:-:S04]  /*0110*/  LOP3.LUT R0, R11, R7, RZ, 0xfc, !PT ;  /* 0x000000070b007212 */ /* 0x004fc800078efcff */
[----:B------:R-:W-:-:S13]  /*0120*/  ISETP.NE.U32.AND P0, PT, R0, RZ, PT ;  /* 0x000000ff0000720c */ /* 0x000fda0003f05070 */
[----:B------:R-:W-:Y:S05]  /*0130*/  @P0 BRA `(.L_x_16470) ;  /* 0x0000000000500947 */ /* 0x000fea0003800000 */
[----:B------:R-:W0:Y:S01]  /*0140*/  I2F.U32.RP R0, R6 ;  /* 0x0000000600007306 */ /* 0x000e220000209000 */
[----:B------:R-:W-:Y:S02]  /*0150*/  IADD3 R7, PT, PT, RZ, -R6, RZ ;  /* 0x80000006ff077210 */ /* 0x000fe40007ffe0ff */
[----:B------:R-:W-:-:S05]  /*0160*/  ISETP.NE.U32.AND P1, PT, R6, RZ, PT ;  /* 0x000000ff0600720c */ /* 0x000fca0003f25070 */
[----:B0-----:R-:W0:Y:S02]  /*0170*/  MUFU.RCP R0, R0 ;  /* 0x0000000000007308 */ /* 0x001e240000001000 */
[----:B0-----:R-:W-:-:S06]  /*0180*/  IADD3 R2, PT, PT, R0, 0xffffffe, RZ ;  /* 0x0ffffffe00027810 */ /* 0x001fcc0007ffe0ff */
[----:B------:R0:W1:Y:S02]  /*0190*/  F2I.FTZ.U32.TRUNC.NTZ R3, R2 ;  /* 0x0000000200037305 */ /* 0x000064000021f000 */
[----:B0-----:R-:W-:Y:S02]  /*01a0*/  HFMA2 R2, -RZ, RZ, 0, 0 ;  /* 0x00000000ff027431 */ /* 0x001fe400000001ff */
[----:B-1----:R-:W-:-:S04]  /*01b0*/  IMAD R7, R7, R3, RZ ;  /* 0x0000000307077224 */ /* 0x002fc800078e02ff */
[----:B------:R-:W-:-:S06]  /*01c0*/  IMAD.HI.U32 R3, R3, R7, R2 ;  /* 0x0000000703037227 */ /* 0x000fcc00078e0002 */
[----:B------:R-:W-:-:S05]  /*01d0*/  IMAD.HI.U32 R3, R3, R10, RZ ;  /* 0x0000000a03037227 */ /* 0x000fca00078e00ff */
[----:B------:R-:W-:-:S05]  /*01e0*/  IADD3 R3, PT, PT, -R3, RZ, RZ ;  /* 0x000000ff03037210 */ /* 0x000fca0007ffe1ff */
[----:B------:R-:W-:Y:S02]  /*01f0*/  IMAD R7, R6, R3, R10 ;  /* 0x0000000306077224 */ /* 0x000fe400078e020a */
[----:B------:R-:W-:-:S03]  /*0200*/  HFMA2 R3, -RZ, RZ, 0, 0 ;  /* 0x00000000ff037431 */ /* 0x000fc600000001ff */
[----:B------:R-:W-:-:S13]  /*0210*/  ISETP.GE.U32.AND P0, PT, R7, R6, PT ;  /* 0x000000060700720c */ /* 0x000fda0003f06070 */
[----:B------:R-:W-:-:S04]  /*0220*/  @P0 IADD3 R7, PT, PT, -R6, R7, RZ ;  /* 0x0000000706070210 */ /* 0x000fc80007ffe1ff */
[----:B------:R-:W-:-:S13]  /*0230*/  ISETP.GE.U32.AND P0, PT, R7, R6, PT ;  /* 0x000000060700720c */ /* 0x000fda0003f06070 */
[----:B------:R-:W-:Y:S01]  /*0240*/  @P0 IMAD.IADD R7, R7, 0x1, -R6 ;  /* 0x0000000107070824 */ /* 0x000fe200078e0a06 */
[----:B------:R-:W-:-:S04]  /*0250*/  @!P1 LOP3.LUT R7, RZ, R6, RZ, 0x33, !PT ;  /* 0x00000006ff079212 */ /* 0x000fc800078e33ff */
[----:B------:R-:W-:Y:S01]  /*0260*/  MOV R2, R7 ;  /* 0x0000000700027202 */ /* 0x000fe20000000f00 */
[----:B------:R-:W-:Y:S06]  /*0270*/  BRA `(.L_x_16471) ;  /* 0x0000000000107947 */ /* 0x000fec0003800000 */
.L_x_16470:
[----:B------:R-:W-:Y:S02]  /*0280*/  MOV R12, R10 ;  /* 0x0000000a000c7202 */ /* 0x000fe40000000f00 */
[----:B------:R-:W-:Y:S02]  /*0290*/  MOV R13, R7 ;  /* 0x00000007000d7202 */ /* 0x000fe40000000f00 */
[----:B------:R-:W-:-:S07]  /*02a0*/  MOV R10, 0x2c0 ;  /* 0x000002c0000a7802 */ /* 0x000fce0000000f00 */
[----:B------:R-:W-:Y:S05]  /*02b0*/  CALL.REL.NOINC `($__internal_2_$__cuda_sm20_rem_s64) ;  /* 0x0000003400047944 */ /* 0x000fea0003c00000 */
.L_x_16471:
[----:B------:R-:W0:Y:S01]  /*02c0*/  LDC.64 R6, c[0x0][0x5e8] ;  /* 0x00017a00ff067b82 */ /* 0x000e220000000a00 */
[----:B------:R-:W-:Y:S01]  /*02d0*/  IADD3 R5, PT, PT, R5, 0x80, RZ ;  /* 0x0000008005057810 */ /* 0x000fe20007ffe0ff */
[----:B0-----:R0:W-:Y:S06]  /*02e0*/  STG.E.64 desc[UR6][R6.64], R2 ;  /* 0x0000000206007986 */ /* 0x0011ec000c101b06 */
.L_x_16469:
[----:B------:R-:W-:Y:S05]  /*02f0*/  BSYNC.RECONVERGENT B0 ;  /* 0x0000000000007941 */ /* 0x000fea0003800200 */
.L_x_16468:
[----:B------:R-:W1:Y:S02]  /*0300*/  LDCU UR4, c[0x0][0x380] ;  /* 0x00007000ff0477ac */ /* 0x000e640008000800 */
[----:B-1----:R-:W-:-:S13]  /*0310*/  ISETP.GE.AND P0, PT, R5, UR4, PT ;  /* 0x0000000405007c0c */ /* 0x002fda000bf06270 */
[----:B------:R-:W-:Y:S05]  /*0320*/  @P0 EXIT ;  /* 0x000000000000094d */ /* 0x000fea0003800000 */
[----:B------:R-:W1:Y:S08]  /*0330*/  LDC.64 R10, c[0x0][0x5f0] ;  /* 0x00017c00ff0a7b82 */ /* 0x000e700000000a00 */
[----:B0-----:R-:W0:Y:S01]  /*0340*/  LDC.64 R6, c[0x0][0x5f8] ;  /* 0x00017e00ff067b82 */ /* 0x001e220000000a00 */
[----:B-1----:R-:W2:Y:S04]  /*0350*/  LDG.E.64 R10, desc[UR6][R10.64] ;  /* 0x000000060a0a7981 */ /* 0x002ea8000c1e1b00 */
[----:B0-----:R-:W2:Y:S02]  /*0360*/  LDG.E.64 R6, desc[UR6][R6.64] ;  /* 0x0000000606067981 */ /* 0x001ea4000c1e1b00 */
[----:B--2---:R-:W-:-:S04]  /*0370*/  LOP3.LUT R0, R11, R7, RZ, 0xfc, !PT ;  /* 0x000000070b007212 */ /* 0x004fc800078efcff */
[----:B------:R-:W-:-:S13]  /*0380*/  ISETP.NE.U32.AND P0, PT, R0, RZ, PT ;  /* 0x000000ff0000720c */ /* 0x000fda0003f05070 */
[----:B------:R-:W-:Y:S05]  /*0390*/  @P0 BRA `(.L_x_16472) ;  /* 0x0000000000580947 */ /* 0x000fea0003800000 */
[----:B------:R-:W0:Y:S01]  /*03a0*/  I2F.U32.RP R0, R6 ;  /* 0x0000000600007306 */ /* 0x000e220000209000 */
[----:B------:R-:W-:Y:S02]  /*03b0*/  IADD3 R5, PT, PT, RZ, -R6, RZ ;  /* 0x80000006ff057210 */ /* 0x000fe40007ffe0ff */
[----:B------:R-:W-:-:S05]  /*03c0*/  ISETP.NE.U32.AND P1, PT, R6, RZ, PT ;  /* 0x000000ff0600720c */ /* 0x000fca0003f25070 */
[----:B0-----:R-:W0:Y:S02]  /*03d0*/  MUFU.RCP R0, R0 ;  /* 0x0000000000007308 */ /* 0x001e240000001000 */
[----:B0-----:R-:W-:-:S06]  /*03e0*/  VIADD R2, R0, 0xffffffe ;  /* 0x0ffffffe00027836 */ /* 0x001fcc0000000000 */
[----:B------:R0:W1:Y:S02]  /*03f0*/  F2I.FTZ.U32.TRUNC.NTZ R3, R2 ;  /* 0x0000000200037305 */ /* 0x000064000021f000 */
[----:B0-----:R-:W-:Y:S02]  /*0400*/  HFMA2 R2, -RZ, RZ, 0, 0 ;  /* 0x00000000ff027431 */ /* 0x001fe400000001ff */
[----:B-1----:R-:W-:-:S04]  /*0410*/  IMAD R5, R5, R3, RZ ;  /* 0x0000000305057224 */ /* 0x002fc800078e02ff */
[----:B------:R-:W-:Y:S02]  /*0420*/  IMAD.HI.U32 R3, R3, R5, R2 ;  /* 0x0000000503037227 */ /* 0x000fe400078e0002 */
[----:B------:R-:W0:Y:S04]  /*0430*/  LDC.64 R4, c[0x0][0x5e8] ;  /* 0x00017a00ff047b82 */ /* 0x000e280000000a00 */
[----:B------:R-:W-:-:S05]  /*0440*/  IMAD.HI.U32 R3, R3, R10, RZ ;  /* 0x0000000a03037227 */ /* 0x000fca00078e00ff */
[----:B------:R-:W-:-:S05]  /*0450*/  IADD3 R3, PT, PT, -R3, RZ, RZ ;  /* 0x000000ff03037210 */ /* 0x000fca0007ffe1ff */
[----:B------:R-:W-:Y:S02]  /*0460*/  IMAD R7, R6, R3, R10 ;  /* 0x0000000306077224 */ /* 0x000fe400078e020a */
[----:B------:R-:W-:-:S03]  /*0470*/  HFMA2 R3, -RZ, RZ, 0, 0 ;  /* 0x00000000ff037431 */ /* 0x000fc600000001ff */
[----:B------:R-:W-:-:S13]  /*0480*/  ISETP.GE.U32.AND P0, PT, R7, R6, PT ;  /* 0x000000060700720c */ /* 0x000fda0003f06070 */
[----:B------:R-:W-:-:S04]  /*0490*/  @P0 IADD3 R7, PT, PT, -R6, R7, RZ ;  /* 0x0000000706070210 */ /* 0x000fc80007ffe1ff */
[----:B------:R-:W-:-:S13]  /*04a0*/  ISETP.GE.U32.AND P0, PT, R7, R6, PT ;  /* 0x000000060700720c */ /* 0x000fda0003f06070 */
[----:B------:R-:W-:Y:S02]  /*04b0*/  @P0 IADD3 R7, PT, PT, -R6, R7, RZ ;  /* 0x0000000706070210 */ /* 0x000fe40007ffe1ff */
[----:B------:R-:W-:-:S05]  /*04c0*/  @!P1 LOP3.LUT R7, RZ, R6, RZ, 0x33, !PT ;  /* 0x00000006ff079212 */ /* 0x000fca00078e33ff */
[----:B------:R-:W-:-:S05]  /*04d0*/  IMAD.MOV.U32 R2, RZ, RZ, R7 ;  /* 0x000000ffff027224 */ /* 0x000fca00078e0007 */
[----:B0-----:R-:W-:Y:S01]  /*04e0*/  STG.E.64 desc[UR6][R4.64], R2 ;  /* 0x0000000204007986 */ /* 0x001fe2000c101b06 */
[----:B------:R-:W-:Y:S05]  /*04f0*/  EXIT ;  /* 0x000000000000794d */ /* 0x000fea0003800000 */
.L_x_16472:
[----:B------:R-:W-:Y:S02]  /*0500*/  MOV R12, R10 ;  /* 0x0000000a000c7202 */ /* 0x000fe40000000f00 */
[----:B------:R-:W-:Y:S02]  /*0510*/  MOV R13, R7 ;  /* 0x00000007000d7202 */ /* 0x000fe40000000f00 */
[----:B------:R-:W-:-:S07]  /*0520*/  MOV R10, 0x540 ;  /* 0x00000540000a7802 */ /* 0x000fce0000000f00 */
[----:B------:R-:W-:Y:S05]  /*0530*/  CALL.REL.NOINC `($__internal_2_$__cuda_sm20_rem_s64) ;  /* 0x0000003000647944 */ /* 0x000fea0003c00000 */
[----:B------:R-:W0:Y:S02]  /*0540*/  LDC.64 R4, c[0x0][0x5e8] ;  /* 0x00017a00ff047b82 */ /* 0x000e240000000a00 */
[----:B0-----:R-:W-:Y:S01]  /*0550*/  STG.E.64 desc[UR6][R4.64], R2 ;  /* 0x0000000204007986 */ /* 0x001fe2000c101b06 */
[----:B------:R-:W-:Y:S05]  /*0560*/  EXIT ;  /* 0x000000000000794d */ /* 0x000fea0003800000 */
.L_x_16467:
        /* <DEDUP_REMOVED lines=334> */
[----:B------:R-:W2:Y:S09]  /*1a50*/  LDCU UR5, c[0x0][0x5cc] ;  /* 0x0000b980ff0577ac */ /* 0x000eb20008000800 */
[----:B------:R-:W3:Y:S01]  /*1a60*/  @P0 LDC.64 R14, c[0x0][0x4b0] ;  /* 0x00012c00ff0e0b82 */ /* 0x000ee20000000a00 */
[----:B------:R-:W4:Y:S01]  /*1a70*/  LDCU.64 UR10, c[0x0][0x5d0] ;  /* 0x0000ba00ff0a77ac */ /* 0x000f220008000a00 */
[----:B0-----:R-:W-:-:S06]  /*1a80*/  IMAD.HI.U32 R12, R9, UR9, R8 ;  /* 0x00000009090c7c27 */ /* 0x001fcc000f8e0008 */
[----:B------:R-:W0:Y:S01]  /*1a90*/  @P0 LDC R17, c[0x0][0x4ac] ;  /* 0x00012b00ff110b82 */ /* 0x000e220000000800 */
[----:B-1----:R-:W-:Y:S01]  /*1aa0*/  SHF.R.U32.HI R13, RZ, UR4, R12 ;  /* 0x00000004ff0d7c19 */ /* 0x002fe2000801160c */
[----:B------:R-:W-:-:S03]  /*1ab0*/  @P0 IMAD.MOV.U32 R12, RZ, RZ, RZ ;  /* 0x000000ffff0c0224 */ /* 0x000fc600078e00ff */
        /* <DEDUP_REMOVED lines=14> */
.L_x_16475:
[----:B------:R-:W0:Y:S02]  /*1ba0*/  LDCU.128 UR8, c[0x0][0x5f0] ;  /* 0x0000be00ff0877ac */ /* 0x000e240008000c00 */
[----:B0-----:R-:W-:Y:S02]  /*1bb0*/  IADD3 R10, P0, PT, R6, UR8, RZ ;  /* 0x00000008060a7c10 */ /* 0x001fe4000ff1e0ff */
[----:B------:R-:W-:Y:S02]  /*1bc0*/  IADD3 R2, P1, PT, R2, UR10, RZ ;  /* 0x0000000a02027c10 */ /* 0x000fe4000ff3e0ff */
[----:B------:R-:W-:Y:S02]  /*1bd0*/  IADD3.X R11, PT, PT, RZ, UR9, RZ, P0, !PT ;  /* 0x00000009ff0b7c10 */ /* 0x000fe400087fe4ff */
[----:B------:R-:W-:-:S04]  /*1be0*/  IADD3.X R3, PT, PT, RZ, UR11, RZ, P1, !PT ;  /* 0x0000000bff037c10 */ /* 0x000fc80008ffe4ff */
[----:B------:R-:W2:Y:S04]  /*1bf0*/  LDG.E.64 R10, desc[UR6][R10.64] ;  /* 0x000000060a0a7981 */ /* 0x000ea8000c1e1b00 */
[----:B------:R-:W2:Y:S01]  /*1c00*/  LDG.E.64 R2, desc[UR6][R2.64] ;  /* 0x0000000602027981 */ /* 0x000ea2000c1e1b00 */
[----:B------:R-:W-:Y:S01]  /*1c10*/  BSSY.RECONVERGENT B1, `(.L_x_16476) ;  /* 0x000001d000017945 */ /* 0x000fe20003800200 */
[----:B--2---:R-:W-:-:S04]  /*1c20*/  LOP3.LUT R6, R11, R3, RZ, 0xfc, !PT ;  /* 0x000000030b067212 */ /* 0x004fc800078efcff */
[----:B------:R-:W-:-:S13]  /*1c30*/  ISETP.NE.U32.AND P0, PT, R6, RZ, PT ;  /* 0x000000ff0600720c */ /* 0x000fda0003f05070 */
[----:B------:R-:W-:Y:S05]  /*1c40*/  @P0 BRA `(.L_x_16477) ;  /* 0x0000000000500947 */ /* 0x000fea0003800000 */
[----:B------:R-:W0:Y:S01]  /*1c50*/  I2F.U32.RP R3, R2 ;  /* 0x0000000200037306 */ /* 0x000e220000209000 */
[----:B------:R-:W-:Y:S02]  /*1c60*/  IADD3 R11, PT, PT, RZ, -R2, RZ ;  /* 0x80000002ff0b7210 */ /* 0x000fe40007ffe0ff */
[----:B------:R-:W-:-:S05]  /*1c70*/  ISETP.NE.U32.AND P1, PT, R2, RZ, PT ;  /* 0x000000ff0200720c */ /* 0x000fca0003f25070 */
[----:B0-----:R-:W0:Y:S02]  /*1c80*/  MUFU.RCP R3, R3 ;  /* 0x0000000300037308 */ /* 0x001e240000001000 */
[----:B0-----:R-:W-:Y:S01]  /*1c90*/  IADD3 R8, PT, PT, R3, 0xffffffe, RZ ;  /* 0x0ffffffe03087810 */ /* 0x001fe20007ffe0ff */
[----:B------:R-:W-:-:S05]  /*1ca0*/  HFMA2 R3, -RZ, RZ, 0, 0 ;  /* 0x00000000ff037431 */ /* 0x000fca00000001ff */
[----:B------:R0:W1:Y:S02]  /*1cb0*/  F2I.FTZ.U32.TRUNC.NTZ R9, R8 ;  /* 0x0000000800097305 */ /* 0x000064000021f000 */
[----:B0-----:R-:W-:Y:S02]  /*1cc0*/  IMAD.MOV.U32 R8, RZ, RZ, RZ ;  /* 0x000000ffff087224 */ /* 0x001fe400078e00ff */
[----:B-1----:R-:W-:-:S04]  /*1cd0*/  IMAD R11, R11, R9, RZ ;  /* 0x000000090b0b7224 */ /* 0x002fc800078e02ff */
[----:B------:R-:W-:-:S06]  /*1ce0*/  IMAD.HI.U32 R9, R9, R11, R8 ;  /* 0x0000000b09097227 */ /* 0x000fcc00078e0008 */
[----:B------:R-:W-:-:S05]  /*1cf0*/  IMAD.HI.U32 R9, R9, R10, RZ ;  /* 0x0000000a09097227 */ /* 0x000fca00078e00ff */
[----:B------:R-:W-:-:S05]  /*1d00*/  IADD3 R9, PT, PT, -R9, RZ, RZ ;  /* 0x000000ff09097210 */ /* 0x000fca0007ffe1ff */
[----:B------:R-:W-:-:S05]  /*1d10*/  IMAD R11, R2, R9, R10 ;  /* 0x00000009020b7224 */ /* 0x000fca00078e020a */
[----:B------:R-:W-:-:S13]  /*1d20*/  ISETP.GE.U32.AND P0, PT, R11, R2, PT ;  /* 0x000000020b00720c */ /* 0x000fda0003f06070 */
[----:B------:R-:W-:-:S04]  /*1d30*/  @P0 IADD3 R11, PT, PT, -R2, R11, RZ ;  /* 0x0000000b020b0210 */ /* 0x000fc80007ffe1ff */
[----:B------:R-:W-:-:S13]  /*1d40*/  ISETP.GE.U32.AND P0, PT, R11, R2, PT ;  /* 0x000000020b00720c */ /* 0x000fda0003f06070 */
[----:B------:R-:W-:Y:S02]  /*1d50*/  @P0 IADD3 R11, PT, PT, -R2, R11, RZ ;  /* 0x0000000b020b0210 */ /* 0x000fe40007ffe1ff */
[----:B------:R-:W-:-:S04]  /*1d60*/  @!P1 LOP3.LUT R11, RZ, R2, RZ, 0x33, !PT ;  /* 0x00000002ff0b9212 */ /* 0x000fc800078e33ff */
[----:B------:R-:W-:Y:S01]  /*1d70*/  MOV R2, R11 ;  /* 0x0000000b00027202 */ /* 0x000fe20000000f00 */
[----:B------:R-:W-:Y:S06]  /*1d80*/  BRA `(.L_x_16478) ;  /* 0x0000000000147947 */ /* 0x000fec0003800000 */
.L_x_16477:
[----:B------:R-:W-:Y:S01]  /*1d90*/  MOV R12, R10 ;  /* 0x0000000a000c7202 */ /* 0x000fe20000000f00 */
[----:B------:R-:W-:Y:S01]  /*1da0*/  IMAD.MOV.U32 R6, RZ, RZ, R2 ;  /* 0x000000ffff067224 */ /* 0x000fe200078e0002 */
[----:B------:R-:W-:Y:S02]  /*1db0*/  MOV R13, R3 ;  /* 0x00000003000d7202 */ /* 0x000fe40000000f00 */
[----:B------:R-:W-:-:S07]  /*1dc0*/  MOV R10, 0x1de0 ;  /* 0x00001de0000a7802 */ /* 0x000fce0000000f00 */
[----:B------:R-:W-:Y:S05]  /*1dd0*/  CALL.REL.NOINC `($__internal_2_$__cuda_sm20_rem_s64) ;  /* 0x00000018003c7944 */ /* 0x000fea0003c00000 */
.L_x_16478:
[----:B------:R-:W-:Y:S05]  /*1de0*/  BSYNC.RECONVERGENT B1 ;  /* 0x0000000000017941 */ /* 0x000fea0003800200 */
.L_x_16476:
[----:B------:R-:W0:Y:S01]  /*1df0*/  LDCU.64 UR4, c[0x0][0x5e8] ;  /* 0x0000bd00ff0477ac */ /* 0x000e220008000a00 */
[----:B------:R-:W-:Y:S02]  /*1e00*/  IADD3 R5, PT, PT, R5, 0x80, RZ ;  /* 0x0000008005057810 */ /* 0x000fe40007ffe0ff */
[----:B0-----:R-:W-:-:S04]  /*1e10*/  IADD3 R6, P0, PT, R7, UR4, RZ ;  /* 0x0000000407067c10 */ /* 0x001fc8000ff1e0ff */
[----:B------:R-:W-:-:S05]  /*1e20*/  IADD3.X R7, PT, PT, RZ, UR5, RZ, P0, !PT ;  /* 0x00000005ff077c10 */ /* 0x000fca00087fe4ff */
[----:B------:R0:W-:Y:S04]  /*1e30*/  STG.E.64 desc[UR6][R6.64], R2 ;  /* 0x0000000206007986 */ /* 0x0001e8000c101b06 */
.L_x_16474:
[----:B------:R-:W-:Y:S05]  /*1e40*/  BSYNC.RECONVERGENT B0 ;  /* 0x0000000000007941 */ /* 0x000fea0003800200 */
.L_x_16473:
[----:B------:R-:W1:Y:S02]  /*1e50*/  LDCU UR4, c[0x0][0x380] ;  /* 0x00007000ff0477ac */ /* 0x000e640008000800 */
[----:B-1----:R-:W-:-:S13]  /*1e60*/  ISETP.GE.AND P0, PT, R5, UR4, PT ;  /* 0x0000000405007c0c */ /* 0x002fda000bf06270 */
[----:B------:R-:W-:Y:S05]  /*1e70*/  @P0 EXIT ;  /* 0x000000000000094d */ /* 0x000fea0003800000 */
        /* <DEDUP_REMOVED lines=348> */
.L_x_16479:
[----:B------:R-:W0:Y:S01]  /*3440*/  LDCU.128 UR8, c[0x0][0x5f0] ;  /* 0x0000be00ff0877ac */ /* 0x000e220008000c00 */
[----:B------:R-:W1:Y:S01]  /*3450*/  LDCU.64 UR4, c[0x0][0x5e8] ;  /* 0x0000bd00ff0477ac */ /* 0x000e620008000a00 */
[----:B0-----:R-:W-:Y:S02]  /*3460*/  IADD3 R6, P1, PT, R2, UR10, RZ ;  /* 0x0000000a02067c10 */ /* 0x001fe4000ff3e0ff */
[----:B------:R-:W-:-:S03]  /*3470*/  IADD3 R10, P0, PT, R4, UR8, RZ ;  /* 0x00000008040a7c10 */ /* 0x000fc6000ff1e0ff */
[----:B------:R-:W-:Y:S01]  /*3480*/  IMAD.X R7, RZ, RZ, UR11, P1 ;  /* 0x0000000bff077e24 */ /* 0x000fe200088e06ff */
[----:B------:R-:W-:-:S05]  /*3490*/  IADD3.X R11, PT, PT, RZ, UR9, RZ, P0, !PT ;  /* 0x00000009ff0b7c10 */ /* 0x000fca00087fe4ff */
[----:B------:R-:W2:Y:S04]  /*34a0*/  LDG.E.64 R6, desc[UR6][R6.64] ;  /* 0x0000000606067981 */ /* 0x000ea8000c1e1b00 */
[----:B------:R-:W2:Y:S01]  /*34b0*/  LDG.E.64 R10, desc[UR6][R10.64] ;  /* 0x000000060a0a7981 */ /* 0x000ea2000c1e1b00 */
[----:B-1----:R-:W-:Y:S01]  /*34c0*/  IADD3 R4, P1, PT, R5, UR4, RZ ;  /* 0x0000000405047c10 */ /* 0x002fe2000ff3e0ff */
[----:B------:R-:W-:Y:S03]  /*34d0*/  BSSY.RECONVERGENT B0, `(.L_x_16480) ;  /* 0x000001d000007945 */ /* 0x000fe60003800200 */
[----:B------:R-:W-:Y:S02]  /*34e0*/  IADD3.X R5, PT, PT, RZ, UR5, RZ, P1, !PT ;  /* 0x00000005ff057c10 */ /* 0x000fe40008ffe4ff */
        /* <DEDUP_REMOVED lines=23> */
.L_x_16481:
[----:B------:R-:W-:Y:S02]  /*3660*/  MOV R12, R10 ;  /* 0x0000000a000c7202 */ /* 0x000fe40000000f00 */
[----:B------:R-:W-:Y:S02]  /*3670*/  MOV R13, R7 ;  /* 0x00000007000d7202 */ /* 0x000fe40000000f00 */
[----:B------:R-:W-:-:S07]  /*3680*/  MOV R10, 0x36a0 ;  /* 0x000036a0000a7802 */ /* 0x000fce0000000f00 */
[----:B------:R-:W-:Y:S05]  /*3690*/  CALL.REL.NOINC `($__internal_2_$__cuda_sm20_rem_s64) ;  /* 0x00000000000c7944 */ /* 0x000fea0003c00000 */
.L_x_16482:
[----:B------:R-:W-:Y:S05]  /*36a0*/  BSYNC.RECONVERGENT B0 ;  /* 0x0000000000007941 */ /* 0x000fea0003800200 */
.L_x_16480:
[----:B------:R-:W-:Y:S01]  /*36b0*/  STG.E.64 desc[UR6][R4.64], R2 ;  /* 0x0000000204007986 */ /* 0x000fe2000c101b06 */
[----:B------:R-:W-:Y:S05]  /*36c0*/  EXIT ;  /* 0x000000000000794d */ /* 0x000fea0003800000 */
        .weak           $__internal_2_$__cuda_sm20_rem_s64
        .type           $__internal_2_$__cuda_sm20_rem_s64,@function
        .size           $__internal_2_$__cuda_sm20_rem_s64,(.L_x_49863 - $__internal_2_$__cuda_sm20_rem_s64)
$__internal_2_$__cuda_sm20_rem_s64:
[-C--:B------:R-:W-:Y:S02]  /*36d0*/  IADD3 R3, P1, PT, RZ, -R6.reuse, RZ ;  /* 0x80000006ff037210 */ /* 0x080fe40007f3e0ff */
[----:B------:R-:W-:Y:S02]  /*36e0*/  ISETP.GE.AND P0, PT, R13, RZ, PT ;  /* 0x000000ff0d00720c */ /* 0x000fe40003f06270 */
[-C--:B------:R-:W-:Y:S02]  /*36f0*/  IADD3.X R8, PT, PT, RZ, ~R13.reuse, RZ, P1, !PT ;  /* 0x8000000dff087210 */ /* 0x080fe40000ffe4ff */
[----:B------:R-:W-:Y:S02]  /*3700*/  SEL R2, R3, R6, !P0 ;  /* 0x0000000603027207 */ /* 0x000fe40004000000 */
[----:B------:R-:W-:-:S04]  /*3710*/  SEL R3, R8, R13, !P0 ;  /* 0x0000000d08037207 */ /* 0x000fc80004000000 */
[----:B------:R-:W0:Y:S02]  /*3720*/  I2F.U64.RP R16, R2 ;  /* 0x0000000200107312 */ /* 0x000e240000309000 */
[----:B0-----:R-:W0:Y:S02]  /*3730*/  MUFU.RCP R16, R16 ;  /* 0x0000001000107308 */ /* 0x001e240000001000 */
[----:B0-----:R-:W-:-:S15]  /*3740*/  IADD3 R8, PT, PT, R16, 0x1ffffffe, RZ ;  /* 0x1ffffffe10087810 */ /* 0x001fde0007ffe0ff */
        /* <DEDUP_REMOVED lines=15> */
[----:B------:R-:W-:-:S04]  /*3840*/  IADD3 R15, P2, PT, R21, R14, RZ ;  /* 0x0000000e150f7210 */ /* 0x000fc80007f5e0ff */
[----:B------:R-:W-:Y:S01]  /*3850*/  IADD3.X R17, PT, PT, R17, R9, RZ, P0, !PT ;  /* 0x0000000911117210 */ /* 0x000fe200007fe4ff */
[----:B------:R-:W-:-:S03]  /*3860*/  IMAD.WIDE.U32 R8, R15, R2, RZ ;  /* 0x000000020f087225 */ /* 0x000fc600078e00ff */
[----:B------:R-:W-:Y:S01]  /*3870*/  IADD3.X R17, PT, PT, RZ, RZ, R17, P2, P1 ;  /* 0x000000ffff117210 */ /* 0x000fe200017e2411 */
[----:B------:R-:W-:Y:S01]  /*3880*/  IMAD R9, R15, R3, R9 ;  /* 0x000000030f097224 */ /* 0x000fe200078e0209 */
[----:B------:R-:W-:Y:S02]  /*3890*/  IADD3 R19, P0, PT, RZ, -R8, RZ ;  /* 0x80000008ff137210 */ /* 0x000fe40007f1e0ff */
[----:B------:R-:W-:Y:S01]  /*38a0*/  ISETP.GE.AND P1, PT, R11, RZ, PT ;  /* 0x000000ff0b00720c */ /* 0x000fe20003f26270 */
[----:B------:R-:W-:Y:S02]  /*38b0*/  IMAD R9, R17, R2, R9 ;  /* 0x0000000211097224 */ /* 0x000fe400078e0209 */
[----:B------:R-:W-:-:S03]  /*38c0*/  IMAD.HI.U32 R14, R15, R19, RZ ;  /* 0x000000130f0e7227 */ /* 0x000fc600078e00ff */
[----:B------:R-:W-:Y:S02]  /*38d0*/  IADD3.X R8, PT, PT, RZ, ~R9, RZ, P0, !PT ;  /* 0x80000009ff087210 */ /* 0x000fe400007fe4ff */
[----:B------:R-:W-:-:S03]  /*38e0*/  IADD3 R9, P4, PT, RZ, -R12, RZ ;  /* 0x8000000cff097210 */ /* 0x000fc60007f9e0ff */
[----:B------:R-:W-:-:S04]  /*38f0*/  IMAD.WIDE.U32 R14, P0, R15, R8, R14 ;  /* 0x000000080f0e7225 */ /* 0x000fc8000780000e */
[----:B------:R-:W-:Y:S01]  /*3900*/  IMAD.HI.U32 R14, P2, R17, R19, R14 ;  /* 0x00000013110e7227 */ /* 0x000fe2000784000e */
[----:B------:R-:W-:-:S03]  /*3910*/  SEL R15, R9, R12, !P1 ;  /* 0x0000000c090f7207 */ /* 0x000fc60004800000 */
[----:B------:R-:W-:Y:S02]  /*3920*/  HFMA2 R9, -RZ, RZ, 0, 0 ;  /* 0x00000000ff097431 */ /* 0x000fe400000001ff */
[CC--:B------:R-:W-:Y:S02]  /*3930*/  IMAD R19, R17.reuse, R8.reuse, RZ ;  /* 0x0000000811137224 */ /* 0x0c0fe400078e02ff */
[----:B------:R-:W-:-:S03]  /*3940*/  IMAD.HI.U32 R8, R17, R8, RZ ;  /* 0x0000000811087227 */ /* 0x000fc600078e00ff */
[----:B------:R-:W-:Y:S02]  /*3950*/  IADD3 R12, P3, PT, R19, R14, RZ ;  /* 0x0000000e130c7210 */ /* 0x000fe40007f7e0ff */
[----:B------:R-:W-:Y:S02]  /*3960*/  IADD3.X R14, PT, PT, RZ, ~R11, RZ, P4, !PT ;  /* 0x8000000bff0e7210 */ /* 0x000fe400027fe4ff */
[----:B------:R-:W-:Y:S01]  /*3970*/  IADD3.X R17, PT, PT, R8, R17, RZ, P0, !PT ;  /* 0x0000001108117210 */ /* 0x000fe200007fe4ff */
[----:B------:R-:W-:Y:S01]  /*3980*/  IMAD.HI.U32 R8, R12, R15, RZ ;  /* 0x0000000f0c087227 */ /* 0x000fe200078e00ff */
[----:B------:R-:W-:Y:S02]  /*3990*/  SEL R11, R14, R11, !P1 ;  /* 0x0000000b0e0b7207 */ /* 0x000fe40004800000 */
[----:B------:R-:W-:-:S03]  /*39a0*/  IADD3.X R14, PT, PT, RZ, RZ, R17, P3, P2 ;  /* 0x000000ffff0e7210 */ /* 0x000fc60001fe4411 */
[----:B------:R-:W-:-:S04]  /*39b0*/  IMAD.WIDE.U32 R8, R12, R11, R8 ;  /* 0x0000000b0c087225 */ /* 0x000fc800078e0008 */
[C---:B------:R-:W-:Y:S02]  /*39c0*/  IMAD R17, R14.reuse, R11, RZ ;  /* 0x0000000b0e117224 */ /* 0x040fe400078e02ff */
[----:B------:R-:W-:-:S04]  /*39d0*/  IMAD.HI.U32 R8, P0, R14, R15, R8 ;  /* 0x0000000f0e087227 */ /* 0x000fc80007800008 */
[----:B------:R-:W-:Y:S01]  /*39e0*/  IMAD.HI.U32 R12, R14, R11, RZ ;  /* 0x0000000b0e0c7227 */ /* 0x000fe200078e00ff */
[----:B------:R-:W-:-:S03]  /*39f0*/  IADD3 R17, P2, PT, R17, R8, RZ ;  /* 0x0000000811117210 */ /* 0x000fc60007f5e0ff */
[----:B------:R-:W-:Y:S02]  /*3a00*/  IMAD.X R12, RZ, RZ, R12, P0 ;  /* 0x000000ffff0c7224 */ /* 0x000fe400000e060c */
[----:B------:R-:W-:-:S03]  /*3a10*/  IMAD.WIDE.U32 R8, R17, R2, RZ ;  /* 0x0000000211087225 */ /* 0x000fc600078e00ff */
[----:B------:R-:W-:Y:S01]  /*3a20*/  IADD3.X R19, PT, PT, RZ, R12, RZ, P2, !PT ;  /* 0x0000000cff137210 */ /* 0x000fe200017fe4ff */
[----:B------:R-:W-:Y:S01]  /*3a30*/  IMAD R17, R17, R3, R9 ;  /* 0x0000000311117224 */ /* 0x000fe200078e0209 */
[----:B------:R-:W-:-:S03]  /*3a40*/  IADD3 R15, P2, PT, -R8, R15, RZ ;  /* 0x0000000f080f7210 */ /* 0x000fc60007f5e1ff */
[-C--:B------:R-:W-:Y:S01]  /*3a50*/  IMAD R8, R19, R2.reuse, R17 ;  /* 0x0000000213087224 */ /* 0x080fe200078e0211 */
[----:B------:R-:W-:-:S04]  /*3a60*/  ISETP.GE.U32.AND P0, PT, R15, R2, PT ;  /* 0x000000020f00720c */ /* 0x000fc80003f06070 */
[----:B------:R-:W-:Y:S02]  /*3a70*/  IADD3.X R17, PT, PT, ~R8, R11, RZ, P2, !PT ;  /* 0x0000000b08117210 */ /* 0x000fe400017fe5ff */
[----:B------:R-:W-:Y:S02]  /*3a80*/  IADD3 R9, P2, PT, R15, -R2, RZ ;  /* 0x800000020f097210 */ /* 0x000fe40007f5e0ff */
[CC--:B------:R-:W-:Y:S02]  /*3a90*/  ISETP.GE.U32.AND.EX P0, PT, R17.reuse, R3.reuse, PT, P0 ;  /* 0x000000031100720c */ /* 0x0c0fe40003f06100 */
[----:B------:R-:W-:Y:S02]  /*3aa0*/  IADD3.X R11, PT, PT, R17, ~R3, RZ, P2, !PT ;  /* 0x80000003110b7210 */ /* 0x000fe400017fe4ff */
[----:B------:R-:W-:Y:S02]  /*3ab0*/  SEL R9, R9, R15, P0 ;  /* 0x0000000f09097207 */ /* 0x000fe40000000000 */
[----:B------:R-:W-:-:S02]  /*3ac0*/  SEL R11, R11, R17, P0 ;  /* 0x000000110b0b7207 */ /* 0x000fc40000000000 */
[CC--:B------:R-:W-:Y:S02]  /*3ad0*/  ISETP.GE.U32.AND P0, PT, R9.reuse, R2.reuse, PT ;  /* 0x000000020900720c */ /* 0x0c0fe40003f06070 */
[----:B------:R-:W-:Y:S02]  /*3ae0*/  IADD3 R2, P2, PT, R9, -R2, RZ ;  /* 0x8000000209027210 */ /* 0x000fe40007f5e0ff */
[CC--:B------:R-:W-:Y:S02]  /*3af0*/  ISETP.GE.U32.AND.EX P0, PT, R11.reuse, R3.reuse, PT, P0 ;  /* 0x000000030b00720c */ /* 0x0c0fe40003f06100 */
[----:B------:R-:W-:Y:S02]  /*3b00*/  IADD3.X R3, PT, PT, R11, ~R3, RZ, P2, !PT ;  /* 0x800000030b037210 */ /* 0x000fe400017fe4ff */
[----:B------:R-:W-:Y:S02]  /*3b10*/  SEL R2, R2, R9, P0 ;  /* 0x0000000902027207 */ /* 0x000fe40000000000 */
[----:B------:R-:W-:-:S02]  /*3b20*/  SEL R3, R3, R11, P0 ;  /* 0x0000000b03037207 */ /* 0x000fc40000000000 */
[-C--:B------:R-:W-:Y:S02]  /*3b30*/  IADD3 R9, P2, PT, RZ, -R2.reuse, RZ ;  /* 0x80000002ff097210 */ /* 0x080fe40007f5e0ff */
[----:B------:R-:W-:Y:S02]  /*3b40*/  ISETP.NE.U32.AND P0, PT, R6, RZ, PT ;  /* 0x000000ff0600720c */ /* 0x000fe40003f05070 */
[----:B------:R-:W-:Y:S02]  /*3b50*/  IADD3.X R6, PT, PT, RZ, ~R3, RZ, P2, !PT ;  /* 0x80000003ff067210 */ /* 0x000fe400017fe4ff */
[----:B------:R-:W-:Y:S02]  /*3b60*/  MOV R11, 0x0 ;  /* 0x00000000000b7802 */ /* 0x000fe40000000f00 */
[----:B------:R-:W-:Y:S02]  /*3b70*/  ISETP.NE.AND.EX P0, PT, R13, RZ, PT, P0 ;  /* 0x000000ff0d00720c */ /* 0x000fe40003f05300 */
[----:B------:R-:W-:-:S02]  /*3b80*/  SEL R2, R9, R2, !P1 ;  /* 0x0000000209027207 */ /* 0x000fc40004800000 */
[----:B------:R-:W-:Y:S02]  /*3b90*/  SEL R3, R6, R3, !P1 ;  /* 0x0000000306037207 */ /* 0x000fe40004800000 */
[----:B------:R-:W-:Y:S02]  /*3ba0*/  SEL R2, R2, 0xffffffff, P0 ;  /* 0xffffffff02027807 */ /* 0x000fe40000000000 */
[----:B------:R-:W-:Y:S01]  /*3bb0*/  SEL R3, R3, 0xffffffff, P0 ;  /* 0xffffffff03037807 */ /* 0x000fe20000000000 */
[----:B------:R-:W-:Y:S06]  /*3bc0*/  RET.REL.NODEC R10 `(_ZN2at6native18elementwise_kernelILi128ELi2EZNS0_22gpu_kernel_impl_nocastINS0_13BinaryFunctorIlllZZZNS0_16fmod_kernel_cudaERNS_18TensorIteratorBaseEENKUlvE_clEvENKUlvE2_clEvEUlllE_EEEEvS5_RKT_EUliE_EEviT1_) ;  /* 0xffffffc40a0c7950 */ /* 0x000fec0003c3ffff */
.L_x_16483:
        /* <DEDUP_REMOVED lines=11> */
.L_x_49863:


//--------------------- .text._ZN2at6native27unrolled_elementwise_kernelINS0_13BinaryFunctorIlllZZZNS0_16fmod_kernel_cudaERNS_18TensorIteratorBaseEENKUlvE_clEvENKUlvE2_clEvEUlllE_EESt5arrayIPcLm3EELi4E23TrivialOffsetCalculatorILi2EjESC_ILi1EjENS0_6memory15LoadWithoutCastENSF_16StoreWithoutCastEEEviT_T0_T2_T3_T4_T5_ --------------------------
	.section	.text._ZN2at6native27unrolled_elementwise_kernelINS0_13BinaryFunctorIlllZZZNS0_16fmod_kernel_cudaERNS_18TensorIteratorBaseEENKUlvE_clEvENKUlvE2_clEvEUlllE_EESt5arrayIPcLm3EELi4E23TrivialOffsetCalculatorILi2EjESC_ILi1EjENS0_6memory15LoadWithoutCastENSF_16StoreWithoutCastEEEviT_T0_T2_T3_T4_T5_,"ax",@progbits
	.align	128
        .global         _ZN2at6native27unrolled_elementwise_kernelINS0_13BinaryFunctorIlllZZZNS0_16fmod_kernel_cudaERNS_18TensorIteratorBaseEENKUlvE_clEvENKUlvE2_clEvEUlllE_EESt5arrayIPcLm3EELi4E23TrivialOffsetCalculatorILi2EjESC_ILi1EjENS0_6memory15LoadWithoutCastENSF_16StoreWithoutCastEEEviT_T0_T2_T3_T4_T5_
        .type           _ZN2at6native27unrolled_elementwise_kernelINS0_13BinaryFunctorIlllZZZNS0_16fmod_kernel_cudaERNS_18TensorIteratorBaseEENKUlvE_clEvENKUlvE2_clEvEUlllE_EESt5arrayIPcLm3EELi4E23TrivialOffsetCalculatorILi2EjESC_ILi1EjENS0_6memory15LoadWithoutCastENSF_16StoreWithoutCastEEEviT_T0_T2_T3_T4_T5_,@function
        .size           _ZN2at6native27unrolled_elementwise_kernelINS0_13BinaryFunctorIlllZZZNS0_16fmod_kernel_cudaERNS_18TensorIteratorBaseEENKUlvE_clEvENKUlvE2_clEvEUlllE_EESt5arrayIPcLm3EELi4E23TrivialOffsetCalculatorILi2EjESC_ILi1EjENS0_6memory15LoadWithoutCastENSF_16StoreWithoutCastEEEviT_T0_T2_T3_T4_T5_,(.L_x_49864 - _ZN2at6native27unrolled_elementwise_kernelINS0_13BinaryFunctorIlllZZZNS0_16fmod_kernel_cudaERNS_18TensorIteratorBaseEENKUlvE_clEvENKUlvE2_clEvEUlllE_EESt5arrayIPcLm3EELi4E23TrivialOffsetCalculatorILi2EjESC_ILi1EjENS0_6memory15LoadWithoutCastENSF_16StoreWithoutCastEEEviT_T0_T2_T3_T4_T5_)
        .other          _ZN2at6native27unrolled_elementwise_kernelINS0_13BinaryFunctorIlllZZZNS0_16fmod_kernel_cudaERNS_18TensorIteratorBaseEENKUlvE_clEvENKUlvE2_clEvEUlllE_EESt5arrayIPcLm3EELi4E23TrivialOffsetCalculatorILi2EjESC_ILi1EjENS0_6memory15LoadWithoutCastENSF_16StoreWithoutCastEEEviT_T0_T2_T3_T4_T5_,@"STO_CUDA_ENTRY STV_DEFAULT"
_ZN2at6native27unrolled_elementwise_kernelINS0_13BinaryFunctorIlllZZZNS0_16fmod_kernel_cudaERNS_18TensorIteratorBaseEENKUlvE_clEvENKUlvE2_clEvEUlllE_EESt5arrayIPcLm3EELi4E23TrivialOffsetCalculatorILi2EjESC_ILi1EjENS0_6memory15LoadWithoutCastENSF_16StoreWithoutCastEEEviT_T0_T2_T3_T4_T5_:
.text._ZN2at6native27unrolled_elementwise_kernelINS0_13BinaryFunctorIlllZZZNS0_16fmod_kernel_cudaERNS_18TensorIteratorBaseEENKUlvE_clEvENKUlvE2_clEvEUlllE_EESt5arrayIPcLm3EELi4E23TrivialOffsetCalculatorILi2EjESC_ILi1EjENS0_6memory15LoadWithoutCastENSF_16StoreWithoutCastEEEviT_T0_T2_T3_T4_T5_:
[----:B------:R-:W-:Y:S01]  /*0000*/  LDC R1, c[0x0][0x37c] ;  /* 0x0000df00ff017b82 */ /* 0x000fe20000000800 */
[----:B------:R-:W0:Y:S07]  /*0010*/  S2R R0, SR_CTAID.X ;  /* 0x0000000000007919 */ /* 0x000e2e0000002500 */
[----:B------:R-:W0:Y:S01]  /*0020*/  LDC R3, c[0x0][0x380] ;  /* 0x0000e000ff037b82 */ /* 0x000e220000000800 */
[----:B------:R-:W1:Y:S01]  /*0030*/  LDCU.64 UR4, c[0x0][0x358] ;  /* 0x00006b00ff0477ac */ /* 0x000e620008000a00 */
[----:B------:R-:W-:Y:S01]  /*0040*/  CS2R R22, SRZ ;  /* 0x0000000000167805 */ /* 0x000fe2000001ff00 */
[----:B------:R-:W2:Y:S01]  /*0050*/  S2R R25, SR_TID.X ;  /* 0x0000000000197919 */ /* 0x000ea20000002100 */
[----:B------:R-:W-:-:S04]  /*0060*/  CS2R R28, SRZ ;  /* 0x00000000001c7805 */ /* 0x000fc8000001ff00 */
        /* <DEDUP_REMOVED lines=8> */
[----:B------:R-:W2:Y:S01]  /*00f0*/  LDC.64 R8, c[0x0][0x398] ;  /* 0x0000e600ff087b82 */ /* 0x000ea20000000a00 */
[----:B------:R-:W-:Y:S02]  /*0100*/  @!P0 VIADD R25, R3, 0x80 ;  /* 0x0000008003198836 */ /* 0x000fe40000000000 */
[----:B------:R-:W-:-:S03]  /*0110*/  @!P0 IMAD R7, R0, 0x200, R3 ;  /* 0x0000020000078824 */ /* 0x000fc600078e0203 */
[C---:B------:R-:W-:Y:S02]  /*0120*/  ISETP.GE.AND P1, PT, R25.reuse, R2, PT ;  /* 0x000000021900720c */ /* 0x040fe40003f26270 */
[----:B------:R-:W0:Y:S08]  /*0130*/  LDC.64 R20, c[0x0][0x390] ;  /* 0x0000e400ff147b82 */ /* 0x000e300000000a00 */
[----:B------:R-:W2:Y:S03]  /*0140*/  LDC.64 R30, c[0x0][0x398] ;  /* 0x0000e600ff1e7b82 */ /* 0x000ea60000000a00 */
[----:B------:R-:W-:Y:S01]  /*0150*/  @!P1 LEA R27, R0, R25, 0x9 ;  /* 0x00000019001b9211 */ /* 0x000fe200078e48ff */
[----:B------:R-:W-:-:S04]  /*0160*/  @!P1 VIADD R25, R25, 0x80 ;  /* 0x0000008019199836 */ /* 0x000fc80000000000 */
[----:B---3--:R-:W-:Y:S01]  /*0170*/  @!P1 IMAD.WIDE.U32 R32, R27, 0x8, R14 ;  /* 0x000000081b209825 */ /* 0x008fe200078e000e */
[----:B------:R-:W-:-:S03]  /*0180*/  ISETP.GE.AND P3, PT, R25, R2, PT ;  /* 0x000000021900720c */ /* 0x000fc60003f66270 */
[----:B----4-:R-:W-:Y:S01]  /*0190*/  @!P1 IMAD.WIDE.U32 R4, R27, 0x8, R4 ;  /* 0x000000081b049825 */ /* 0x010fe200078e0004 */
[----:B-1----:R1:W5:Y:S03]  /*01a0*/  @!P1 LDG.E.64 R22, desc[UR4][R32.64] ;  /* 0x0000000420169981 */ /* 0x002366000c1e1b00 */
[----:B0-----:R-:W-:-:S05]  /*01b0*/  @!P0 IMAD.WIDE.U32 R20, R7, 0x8, R20 ;  /* 0x0000000807148825 */ /* 0x001fca00078e0014 */
[----:B------:R1:W5:Y:S01]  /*01c0*/  @!P0 LDG.E.64 R28, desc[UR4][R20.64] ;  /* 0x00000004141c8981 */ /* 0x000362000c1e1b00 */
[----:B------:R-:W-:Y:S01]  /*01d0*/  @!P3 IMAD R17, R0, 0x200, R25 ;  /* 0x000002000011b824 */ /* 0x000fe200078e0219 */
[----:B------:R-:W-:Y:S01]  /*01e0*/  @!P3 IADD3 R25, PT, PT, R25, 0x80, RZ ;  /* 0x000000801919b810 */ /* 0x000fe20007ffe0ff */
[----:B--2---:R-:W-:Y:S01]  /*01f0*/  @!P0 IMAD.WIDE.U32 R30, R7, 0x8, R30 ;  /* 0x00000008071e8825 */ /* 0x004fe200078e001e */
[----:B------:R-:W-:Y:S02]  /*0200*/  CS2R R6, SRZ ;  /* 0x0000000000067805 */ /* 0x000fe4000001ff00 */
[----:B------:R-:W-:Y:S01]  /*0210*/  ISETP.GE.AND P2, PT, R25, R2, PT ;  /* 0x000000021900720c */ /* 0x000fe20003f46270 */
[----:B------:R-:W-:-:S03]  /*0220*/  @!P3 IMAD.WIDE.U32 R18, R17, 0x8, R18 ;  /* 0x000000081112b825 */ /* 0x000fc600078e0012 */
[----:B------:R1:W5:Y:S01]  /*0230*/  @!P0 LDG.E.64 R6, desc[UR4][R30.64] ;  /* 0x000000041e068981 */ /* 0x000362000c1e1b00 */
[----:B------:R-:W-:Y:S01]  /*0240*/  @!P3 IMAD.WIDE.U32 R26, R17, 0x8, R12 ;  /* 0x00000008111ab825 */ /* 0x000fe200078e000c */
[----:B------:R-:W-:Y:S02]  /*0250*/  CS2R R16, SRZ ;  /* 0x0000000000107805 */ /* 0x000fe4000001ff00 */
[----:B------:R-:W-:-:S04]  /*0260*/  CS2R R12, SRZ ;  /* 0x00000000000c7805 */ /* 0x000fc8000001ff00 */
[----:B------:R1:W5:Y:S01]  /*0270*/  @!P3 LDG.E.64 R16, desc[UR4][R18.64] ;  /* 0x000000041210b981 */ /* 0x000362000c1e1b00 */
[----:B------:R-:W-:Y:S01]  /*0280*/  @!P2 IMAD R15, R0, 0x200, R25 ;  /* 0x00000200000fa824 */ /* 0x000fe200078e0219 */
[----:B------:R-:W-:-:S03]  /*0290*/  CS2R R24, SRZ ;  /* 0x0000000000187805 */ /* 0x000fc6000001ff00 */
[C---:B------:R-:W-:Y:S01]  /*02a0*/  @!P2 IMAD.WIDE.U32 R34, R15.reuse, 0x8, R10 ;  /* 0x000000080f22a825 */ /* 0x040fe200078e000a */
[----:B------:R-:W-:Y:S02]  /*02b0*/  CS2R R10, SRZ ;  /* 0x00000000000a7805 */ /* 0x000fe4000001ff00 */
[----:B------:R1:W5:Y:S01]  /*02c0*/  @!P1 LDG.E.64 R24, desc[UR4][R4.64] ;  /* 0x0000000404189981 */ /* 0x000362000c1e1b00 */
[----:B------:R-:W-:Y:S01]  /*02d0*/  @!P2 IMAD.WIDE.U32 R8, R15, 0x8, R8 ;  /* 0x000000080f08a825 */ /* 0x000fe200078e0008 */
[----:B------:R-:W-:Y:S02]  /*02e0*/  CS2R R14, SRZ ;  /* 0x00000000000e7805 */ /* 0x000fe4000001ff00 */
[----:B------:R1:W5:Y:S04]  /*02f0*/  @!P2 LDG.E.64 R12, desc[UR4][R34.64] ;  /* 0x00000004220ca981 */ /* 0x000368000c1e1b00 */
[----:B------:R1:W5:Y:S04]  /*0300*/  @!P3 LDG.E.64 R14, desc[UR4][R26.64] ;  /* 0x000000041a0eb981 */ /* 0x000368000c1e1b00 */
[----:B------:R1:W5:Y:S01]  /*0310*/  @!P2 LDG.E.64 R10, desc[UR4][R8.64] ;  /* 0x00000004080aa981 */ /* 0x000362000c1e1b00 */
[----:B------:R-:W-:Y:S01]  /*0320*/  ISETP.GE.AND P0, PT, R3, R2, PT ;  /* 0x000000020300720c */ /* 0x000fe20003f06270 */
[----:B------:R-:W-:-:S12]  /*0330*/  BSSY.RECONVERGENT B0, `(.L_x_16484) ;  /* 0x000001c000007945 */ /* 0x000fd80003800200 */
[----:B-1----:R-:W-:Y:S05]  /*0340*/  @P0 BRA `(.L_x_16485) ;  /* 0x0000000000680947 */ /* 0x002fea0003800000 */
[----:B-----5:R-:W-:-:S04]  /*0350*/  LOP3.LUT R4, R29, R7, RZ, 0xfc, !PT ;  /* 0x000000071d047212 */ /* 0x020fc800078efcff */
[----:B------:R-:W-:-:S13]  /*0360*/  ISETP.NE.U32.AND P0, PT, R4, RZ, PT ;  /* 0x000000ff0400720c */ /* 0x000fda0003f05070 */
[----:B------:R-:W-:Y:S05]  /*0370*/  @P0 BRA `(.L_x_16486) ;  /* 0x00000000004c0947 */ /* 0x000fea0003800000 */
[----:B------:R-:W0:Y:S01]  /*0380*/  I2F.U32.RP R7, R6 ;  /* 0x0000000600077306 */ /* 0x000e220000209000 */
[----:B------:R-:W-:-:S07]  /*0390*/  ISETP.NE.U32.AND P1, PT, R6, RZ, PT ;  /* 0x000000ff0600720c */ /* 0x000fce0003f25070 */
[----:B0-----:R-:W0:Y:S02]  /*03a0*/  MUFU.RCP R7, R7 ;  /* 0x0000000700077308 */ /* 0x001e240000001000 */
[----:B0-----:R-:W-:-:S06]  /*03b0*/  IADD3 R4, PT, PT, R7, 0xffffffe, RZ ;  /* 0x0ffffffe07047810 */ /* 0x001fcc0007ffe0ff */
[----:B------:R0:W1:Y:S02]  /*03c0*/  F2I.FTZ.U32.TRUNC.NTZ R5, R4 ;  /* 0x0000000400057305 */ /* 0x000064000021f000 */
[----:B0-----:R-:W-:Y:S02]  /*03d0*/  IMAD.MOV.U32 R4, RZ, RZ, RZ ;  /* 0x000000ffff047224 */ /* 0x001fe400078e00ff */
[----:B-1----:R-:W-:-:S04]  /*03e0*/  IMAD.MOV R9, RZ, RZ, -R5 ;  /* 0x000000ffff097224 */ /* 0x002fc800078e0a05 */
        /* <DEDUP_REMOVED lines=12> */
.L_x_16486:
[----:B------:R-:W-:-:S07]  /*04b0*/  MOV R4, 0x4d0 ;  /* 0x000004d000047802 */ /* 0x000fce0000000f00 */
[----:B------:R-:W-:Y:S05]  /*04c0*/  CALL.REL.NOINC `($__internal_3_$__cuda_sm20_rem_s64) ;  /* 0x00000008003c7944 */ /* 0x000fea0003c00000 */
[----:B------:R-:W-:Y:S02]  /*04d0*/  IMAD.MOV.U32 R8, RZ, RZ, R18 ;  /* 0x000000ffff087224 */ /* 0x000fe400078e0012 */
[----:B------:R-:W-:-:S07]  /*04e0*/  IMAD.MOV.U32 R9, RZ, RZ, R19 ;  /* 0x000000ffff097224 */ /* 0x000fce00078e0013 */
.L_x_16485:
[----:B------:R-:W-:Y:S05]  /*04f0*/  BSYNC.RECONVERGENT B0 ;  /* 0x0000000000007941 */ /* 0x000fea0003800200 */
.L_x_16484:
[----:B------:R-:W-:Y:S01]  /*0500*/  IADD3 R5, PT, PT, R3, 0x80, RZ ;  /* 0x0000008003057810 */ /* 0x000fe20007ffe0ff */
[----:B------:R-:W-:Y:S03]  /*0510*/  BSSY.RECONVERGENT B0, `(.L_x_16487) ;  /* 0x0000021000007945 */ /* 0x000fe60003800200 */
[----:B------:R-:W-:-:S13]  /*0520*/  ISETP.GE.AND P0, PT, R5, R2, PT ;  /* 0x000000020500720c */ /* 0x000fda0003f06270 */
[----:B------:R-:W-:Y:S05]  /*0530*/  @P0 BRA `(.L_x_16488) ;  /* 0x0000000000780947 */ /* 0x000fea0003800000 */
[----:B-----5:R-:W-:-:S04]  /*0540*/  LOP3.LUT R4, R23, R25, RZ, 0xfc, !PT ;  /* 0x0000001917047212 */ /* 0x020fc800078efcff */
[----:B------:R-:W-:-:S13]  /*0550*/  ISETP.NE.U32.AND P0, PT, R4, RZ, PT ;  /* 0x000000ff0400720c */ /* 0x000fda0003f05070 */
[----:B------:R-:W-:Y:S05]  /*0560*/  @P0 BRA `(.L_x_16489) ;  /* 0x00000000004c0947 */ /* 0x000fea0003800000 */
[----:B------:R-:W0:Y:S01]  /*0570*/  I2F.U32.RP R4, R24 ;  /* 0x0000001800047306 */ /* 0x000e220000209000 */
[----:B------:R-:W-:Y:S01]  /*0580*/  ISETP.NE.U32.AND P1, PT, R24, RZ, PT ;  /* 0x000000ff1800720c */ /* 0x000fe20003f25070 */
[----:B------:R-:W-:-:S06]  /*0590*/  IMAD.MOV.U32 R23, RZ, RZ, RZ ;  /* 0x000000ffff177224 */ /* 0x000fcc00078e00ff */
[----:B0-----:R-:W0:Y:S02]  /*05a0*/  MUFU.RCP R4, R4 ;  /* 0x0000000400047308 */ /* 0x001e240000001000 */
[----:B0-----:R-:W-:-:S06]  /*05b0*/  VIADD R6, R4, 0xffffffe ;  /* 0x0ffffffe04067836 */ /* 0x001fcc0000000000 */
[----:B------:R0:W1:Y:S02]  /*05c0*/  F2I.FTZ.U32.TRUNC.NTZ R7, R6 ;  /* 0x0000000600077305 */ /* 0x000064000021f000 */
[----:B0-----:R-:W-:Y:S01]  /*05d0*/  MOV R6, RZ ;  /* 0x000000ff00067202 */ /* 0x001fe20000000f00 */
[----:B-1----:R-:W-:-:S04]  /*05e0*/  IMAD.MOV R19, RZ, RZ, -R7 ;  /* 0x000000ffff137224 */ /* 0x002fc800078e0a07 */
        /* <DEDUP_REMOVED lines=8> */
[-C--:B------:R-:W-:Y:S02]  /*0670*/  @P0 IADD3 R22, PT, PT, R22, -R24.reuse, RZ ;  /* 0x8000001816160210 */ /* 0x080fe40007ffe0ff */
[----:B------:R-:W-:Y:S01]  /*0680*/  @!P1 LOP3.LUT R22, RZ, R24, RZ, 0x33, !PT ;  /* 0x00000018ff169212 */ /* 0x000fe200078e33ff */
[----:B------:R-:W-:Y:S06]  /*0690*/  BRA `(.L_x_16488) ;  /* 0x0000000000207947 */ /* 0x000fec0003800000 */
.L_x_16489:
[----:B------:R-:W-:Y:S01]  /*06a0*/  IMAD.MOV.U32 R28, RZ, RZ, R22 ;  /* 0x000000ffff1c7224 */ /* 0x000fe200078e0016 */
[----:B------:R-:W-:Y:S01]  /*06b0*/  MOV R29, R23 ;  /* 0x00000017001d7202 */ /* 0x000fe20000000f00 */
[----:B------:R-:W-:Y:S01]  /*06c0*/  IMAD.MOV.U32 R6, RZ, RZ, R24 ;  /* 0x000000ffff067224 */ /* 0x000fe200078e0018 */
[----:B------:R-:W-:Y:S01]  /*06d0*/  MOV R4, 0x700 ;  /* 0x0000070000047802 */ /* 0x000fe20000000f00 */
[----:B------:R-:W-:-:S07]  /*06e0*/  IMAD.MOV.U32 R7, RZ, RZ, R25 ;  /* 0x000000ffff077224 */ /* 0x000fce00078e0019 */
[----:B------:R-:W-:Y:S05]  /*06f0*/  CALL.REL.NOINC `($__internal_3_$__cuda_sm20_rem_s64) ;  /* 0x0000000400b07944 */ /* 0x000fea0003c00000 */
[----:B------:R-:W-:Y:S01]  /*0700*/  MOV R22, R18 ;  /* 0x0000001200167202 */ /* 0x000fe20000000f00 */
[----:B------:R-:W-:-:S07]  /*0710*/  IMAD.MOV.U32 R23, RZ, RZ, R19 ;  /* 0x000000ffff177224 */ /* 0x000fce00078e0013 */
.L_x_16488:
[----:B------:R-:W-:Y:S05]  /*0720*/  BSYNC.RECONVERGENT B0 ;  /* 0x0000000000007941 */ /* 0x000fea0003800200 */
.L_x_16487:
[----:B-----5:R-:W-:Y:S01]  /*0730*/  VIADD R7, R3, 0x100 ;  /* 0x0000010003077836 */ /* 0x020fe20000000000 */
[----:B------:R-:W-:Y:S04]  /*0740*/  BSSY.RECONVERGENT B0, `(.L_x_16490) ;  /* 0x0000022000007945 */ /* 0x000fe80003800200 */
[----:B------:R-:W-:-:S13]  /*0750*/  ISETP.GE.AND P0, PT, R7, R2, PT ;  /* 0x000000020700720c */ /* 0x000fda0003f06270 */
[----:B------:R-:W-:Y:S05]  /*0760*/  @P0 BRA `(.L_x_16491) ;  /* 0x00000000007c0947 */ /* 0x000fea0003800000 */
[----:B------:R-:W-:-:S04]  /*0770*/  LOP3.LUT R4, R17, R15, RZ, 0xfc, !PT ;  /* 0x0000000f11047212 */ /* 0x000fc800078efcff */
        /* <DEDUP_REMOVED lines=11> */
[----:B------:R-:W-:Y:S02]  /*0830*/  IMAD.MOV.U32 R15, RZ, RZ, RZ ;  /* 0x000000ffff0f7224 */ /* 0x000fe400078e00ff */
[----:B------:R-:W-:-:S05]  /*0840*/  IMAD.HI.U32 R7, R7, R16, RZ ;  /* 0x0000001007077227 */ /* 0x000fca00078e00ff */
[----:B------:R-:W-:-:S05]  /*0850*/  IADD3 R7, PT, PT, -R7, RZ, RZ ;  /* 0x000000ff07077210 */ /* 0x000fca0007ffe1ff */
[----:B------:R-:W-:-:S05]  /*0860*/  IMAD R17, R14, R7, R16 ;  /* 0x000000070e117224 */ /* 0x000fca00078e0210 */
[----:B------:R-:W-:-:S13]  /*0870*/  ISETP.GE.U32.AND P0, PT, R17, R14, PT ;  /* 0x0000000e1100720c */ /* 0x000fda0003f06070 */
[----:B------:R-:W-:-:S05]  /*0880*/  @P0 IMAD.IADD R17, R17, 0x1, -R14 ;  /* 0x0000000111110824 */ /* 0x000fca00078e0a0e */
[----:B------:R-:W-:-:S13]  /*0890*/  ISETP.GE.U32.AND P0, PT, R17, R14, PT ;  /* 0x0000000e1100720c */ /* 0x000fda0003f06070 */
[----:B------:R-:W-:Y:S01]  /*08a0*/  @P0 IMAD.IADD R17, R17, 0x1, -R14 ;  /* 0x0000000111110824 */ /* 0x000fe200078e0a0e */
[----:B------:R-:W-:-:S04]  /*08b0*/  @!P1 LOP3.LUT R17, RZ, R14, RZ, 0x33, !PT ;  /* 0x0000000eff119212 */ /* 0x000fc800078e33ff */
[----:B------:R-:W-:Y:S01]  /*08c0*/  MOV R14, R17 ;  /* 0x00000011000e7202 */ /* 0x000fe20000000f00 */
[----:B------:R-:W-:Y:S06]  /*08d0*/  BRA `(.L_x_16491) ;  /* 0x0000000000207947 */ /* 0x000fec0003800000 */
.L_x_16492:
        /* <DEDUP_REMOVED lines=8> */
.L_x_16491:
[----:B------:R-:W-:Y:S05]  /*0960*/  BSYNC.RECONVERGENT B0 ;  /* 0x0000000000007941 */ /* 0x000fea0003800200 */
.L_x_16490:
[----:B------:R-:W-:Y:S01]  /*0970*/  VIADD R7, R3, 0x180 ;  /* 0x0000018003077836 */ /* 0x000fe20000000000 */
        /* <DEDUP_REMOVED lines=14> */
[----:B------:R-:W-:-:S06]  /*0a60*/  IMAD.HI.U32 R7, R7, R11, R6 ;  /* 0x0000000b07077227 */ /* 0x000fcc00078e0006 */
[----:B------:R-:W-:-:S05]  /*0a70*/  IMAD.HI.U32 R7, R7, R12, RZ ;  /* 0x0000000c07077227 */ /* 0x000fca00078e00ff */
[----:B------:R-:W-:-:S05]  /*0a80*/  IADD3 R7, PT, PT, -R7, RZ, RZ ;  /* 0x000000ff07077210 */ /* 0x000fca0007ffe1ff */
[----:B------:R-:W-:Y:S02]  /*0a90*/  IMAD R13, R10, R7, R12 ;  /* 0x000000070a0d7224 */ /* 0x000fe400078e020c */
[----:B------:R-:W-:-:S03]  /*0aa0*/  IMAD.MOV.U32 R7, RZ, RZ, RZ ;  /* 0x000000ffff077224 */ /* 0x000fc600078e00ff */
[----:B------:R-:W-:-:S13]  /*0ab0*/  ISETP.GE.U32.AND P0, PT, R13, R10, PT ;  /* 0x0000000a0d00720c */ /* 0x000fda0003f06070 */
[----:B------:R-:W-:-:S05]  /*0ac0*/  @P0 IMAD.IADD R13, R13, 0x1, -R10 ;  /* 0x000000010d0d0824 */ /* 0x000fca00078e0a0a */
[----:B------:R-:W-:-:S13]  /*0ad0*/  ISETP.GE.U32.AND P0, PT, R13, R10, PT ;  /* 0x0000000a0d00720c */ /* 0x000fda0003f06070 */
[----:B------:R-:W-:Y:S01]  /*0ae0*/  @P0 IMAD.IADD R13, R13, 0x1, -R10 ;  /* 0x000000010d0d0824 */ /* 0x000fe200078e0a0a */
[----:B------:R-:W-:-:S04]  /*0af0*/  @!P1 LOP3.LUT R13, RZ, R10, RZ, 0x33, !PT ;  /* 0x0000000aff0d9212 */ /* 0x000fc800078e33ff */
[----:B------:R-:W-:Y:S01]  /*0b00*/  MOV R6, R13 ;  /* 0x0000000d00067202 */ /* 0x000fe20000000f00 */
[----:B------:R-:W-:Y:S06]  /*0b10*/  BRA `(.L_x_16494) ;  /* 0x0000000000207947 */ /* 0x000fec0003800000 */
.L_x_16495:
        /* <DEDUP_REMOVED lines=8> */
.L_x_16494:
[----:B------:R-:W-:Y:S05]  /*0ba0*/  BSYNC.RECONVERGENT B0 ;  /* 0x0000000000007941 */ /* 0x000fea0003800200 */
.L_x_16493:
[----:B------:R-:W-:Y:S01]  /*0bb0*/  ISETP.GE.AND P0, PT, R3, R2, PT ;  /* 0x000000020300720c */ /* 0x000fe20003f06270 */
[----:B------:R-:W-:Y:S04]  /*0bc0*/  BSSY.RECONVERGENT B0, `(.L_x_16496) ;  /* 0x0000017000007945 */ /* 0x000fe80003800200 */
[----:B------:R-:W-:Y:S08]  /*0bd0*/  BSSY.RELIABLE B1, `(.L_x_16497) ;  /* 0x000000f000017945 */ /* 0x000ff00003800100 */
[----:B------:R-:W-:Y:S05]  /*0be0*/  @P0 BRA `(.L_x_16498) ;  /* 0x0000000000340947 */ /* 0x000fea0003800000 */
[----:B------:R-:W0:Y:S01]  /*0bf0*/  LDC.64 R10, c[0x0][0x388] ;  /* 0x0000e200ff0a7b82 */ /* 0x000e220000000a00 */
[----:B------:R-:W-:-:S04]  /*0c00*/  IMAD R3, R0, 0x200, R3 ;  /* 0x0000020000037824 */ /* 0x000fc800078e0203 */
[----:B0-----:R-:W-:Y:S01]  /*0c10*/  IMAD.WIDE.U32 R10, R3, 0x8, R10 ;  /* 0x00000008030a7825 */ /* 0x001fe200078e000a */
[----:B------:R-:W-:-:S04]  /*0c20*/  MOV R3, R5 ;  /* 0x0000000500037202 */ /* 0x000fc80000000f00 */
[----:B------:R0:W-:Y:S01]  /*0c30*/  STG.E.64 desc[UR4][R10.64], R8 ;  /* 0x000000080a007986 */ /* 0x0001e2000c101b04 */
[----:B------:R-:W-:-:S13]  /*0c40*/  ISETP.GE.AND P0, PT, R3, R2, PT ;  /* 0x000000020300720c */ /* 0x000fda0003f06270 */
[----:B------:R-:W-:Y:S05]  /*0c50*/  @P0 BREAK.RELIABLE B1 ;  /* 0x0000000000010942 */ /* 0x000fea0003800100 */
[----:B0-----:R-:W-:Y:S05]  /*0c60*/  @P0 BRA `(.L_x_16499) ;  /* 0x0000000000300947 */ /* 0x001fea0003800000 */
[----:B------:R-:W0:Y:S01]  /*0c70*/  LDC.64 R4, c[0x0][0x388] ;  /* 0x0000e200ff047b82 */ /* 0x000e220000000a00 */
[----:B------:R-:W-:Y:S02]  /*0c80*/  IMAD R9, R0, 0x200, R3 ;  /* 0x0000020000097824 */ /* 0x000fe400078e0203 */
[----:B------:R-:W-:Y:S02]  /*0c90*/  VIADD R3, R3, 0x80 ;  /* 0x0000008003037836 */ /* 0x000fe40000000000 */
[----:B0-----:R-:W-:-:S05]  /*0ca0*/  IMAD.WIDE.U32 R4, R9, 0x8, R4 ;  /* 0x0000000809047825 */ /* 0x001fca00078e0004 */
[----:B------:R0:W-:Y:S02]  /*0cb0*/  STG.E.64 desc[UR4][R4.64], R22 ;  /* 0x0000001604007986 */ /* 0x0001e4000c101b04 */
.L_x_16498:
[----:B------:R-:W-:Y:S05]  /*0cc0*/  BSYNC.RELIABLE B1 ;  /* 0x0000000000017941 */ /* 0x000fea0003800100 */
.L_x_16497:
[----:B------:R-:W-:-:S13]  /*0cd0*/  ISETP.GE.AND P0, PT, R3, R2, PT ;  /* 0x000000020300720c */ /* 0x000fda0003f06270 */
[----:B0-----:R-:W0:Y:S01]  /*0ce0*/  @!P0 LDC.64 R4, c[0x0][0x388] ;  /* 0x0000e200ff048b82 */ /* 0x001e220000000a00 */
[----:B------:R-:W-:Y:S01]  /*0cf0*/  @!P0 LEA R9, R0, R3, 0x9 ;  /* 0x0000000300098211 */ /* 0x000fe200078e48ff */
[----:B------:R-:W-:-:S04]  /*0d00*/  @!P0 VIADD R3, R3, 0x80 ;  /* 0x0000008003038836 */ /* 0x000fc80000000000 */
[----:B0-----:R-:W-:-:S05]  /*0d10*/  @!P0 IMAD.WIDE.U32 R4, R9, 0x8, R4 ;  /* 0x0000000809048825 */ /* 0x001fca00078e0004 */
[----:B------:R0:W-:Y:S02]  /*0d20*/  @!P0 STG.E.64 desc[UR4][R4.64], R14 ;  /* 0x0000000e04008986 */ /* 0x0001e4000c101b04 */
.L_x_16499:
[----:B------:R-:W-:Y:S05]  /*0d30*/  BSYNC.RECONVERGENT B0 ;  /* 0x0000000000007941 */ /* 0x000fea0003800200 */
.L_x_16496:
[----:B------:R-:W-:Y:S05]  /*0d40*/  WARPSYNC.ALL ;  /* 0x0000000000007948 */ /* 0x000fea0003800000 */
[----:B------:R-:W-:-:S13]  /*0d50*/  ISETP.GE.AND P0, PT, R3, R2, PT ;  /* 0x000000020300720c */ /* 0x000fda0003f06270 */
[----:B------:R-:W-:Y:S05]  /*0d60*/  @P0 EXIT ;  /* 0x000000000000094d */ /* 0x000fea0003800000 */
[----:B0-----:R-:W0:Y:S01]  /*0d70*/  LDC.64 R4, c[0x0][0x388] ;  /* 0x0000e200ff047b82 */ /* 0x001e220000000a00 */
[----:B------:R-:W-:-:S04]  /*0d80*/  IMAD R3, R0, 0x200, R3 ;  /* 0x0000020000037824 */ /* 0x000fc800078e0203 */
[----:B0-----:R-:W-:-:S05]  /*0d90*/  IMAD.WIDE.U32 R2, R3, 0x8, R4 ;  /* 0x0000000803027825 */ /* 0x001fca00078e0004 */
[----:B------:R-:W-:Y:S01]  /*0da0*/  STG.E.64 desc[UR4][R2.64], R6 ;  /* 0x0000000602007986 */ /* 0x000fe2000c101b04 */
[----:B------:R-:W-:Y:S05]  /*0db0*/  EXIT ;  /* 0x000000000000794d */ /* 0x000fea0003800000 */
        .weak           $__internal_3_$__cuda_sm20_rem_s64
        .type           $__internal_3_$__cuda_sm20_rem_s64,@function
        .size           $__internal_3_$__cuda_sm20_rem_s64,(.L_x_49864 - $__internal_3_$__cuda_sm20_rem_s64)
$__internal_3_$__cuda_sm20_rem_s64:
        /* <DEDUP_REMOVED lines=19> */
[----:B------:R-:W-:-:S04]  /*0ef0*/  IMAD.WIDE.U32 R26, P0, R20, R33, R26 ;  /* 0x00000021141a7225 */ /* 0x000fc8000780001a */
[----:B------:R-:W-:-:S04]  /*0f00*/  IMAD.HI.U32 R26, P1, R21, R31, R26 ;  /* 0x0000001f151a7227 */ /* 0x000fc8000782001a */
[CC--:B------:R-:W-:Y:S02]  /*0f10*/  IMAD R27, R21.reuse, R33.reuse, RZ ;  /* 0x00000021151b7224 */ /* 0x0c0fe400078e02ff */
[----:B------:R-:W-:Y:S01]  /*0f20*/  IMAD.HI.U32 R31, R21, R33, RZ ;  /* 0x00000021151f7227 */ /* 0x000fe200078e00ff */
[----:B------:R-:W-:Y:S02]  /*0f30*/  IADD3 R33, P4, PT, RZ, -R28, RZ ;  /* 0x8000001cff217210 */ /* 0x000fe40007f9e0ff */
[----:B------:R-:W-:Y:S01]  /*0f40*/  IADD3 R27, P2, PT, R27, R26, RZ ;  /* 0x0000001a1b1b7210 */ /* 0x000fe20007f5e0ff */
[----:B------:R-:W-:-:S04]  /*0f50*/  IMAD.X R31, R31, 0x1, R21, P0 ;  /* 0x000000011f1f7824 */ /* 0x000fc800000e0615 */
[----:B------:R-:W-:Y:S01]  /*0f60*/  IMAD.WIDE.U32 R20, R27, R18, RZ ;  /* 0x000000121b147225 */ /* 0x000fe200078e00ff */
[----:B------:R-:W-:Y:S02]  /*0f70*/  IADD3.X R31, PT, PT, RZ, RZ, R31, P2, P1 ;  /* 0x000000ffff1f7210 */ /* 0x000fe400017e241f */
        /* <DEDUP_REMOVED lines=15> */
[----:B------:R-:W-:Y:S02]  /*1070*/  HFMA2 R21, -RZ, RZ, 0, 0 ;  /* 0x00000000ff157431 */ /* 0x000fe400000001ff */
[----:B------:R-:W-:Y:S01]  /*1080*/  IMAD.HI.U32 R20, R26, R27, RZ ;  /* 0x0000001b1a147227 */ /* 0x000fe200078e00ff */
        /* <DEDUP_REMOVED lines=25> */
[----:B------:R-:W-:Y:S02]  /*1220*/  IADD3 R21, P2, PT, RZ, -R18, RZ ;  /* 0x80000012ff157210 */ /* 0x000fe40007f5e0ff */
[----:B------:R-:W-:Y:S02]  /*1230*/  ISETP.NE.U32.AND P0, PT, R6, RZ, PT ;  /* 0x000000ff0600720c */ /* 0x000fe40003f05070 */
[-C--:B------:R-:W-:Y:S02]  /*1240*/  IADD3.X R6, PT, PT, RZ, ~R19.reuse, RZ, P2, !PT ;  /* 0x80000013ff067210 */ /* 0x080fe400017fe4ff */
[----:B------:R-:W-:Y:S02]  /*1250*/  ISETP.NE.AND.EX P0, PT, R7, RZ, PT, P0 ;  /* 0x000000ff0700720c */ /* 0x000fe40003f05300 */
[----:B------:R-:W-:Y:S01]  /*1260*/  SEL R19, R6, R19, !P1 ;  /* 0x0000001306137207 */ /* 0x000fe20004800000 */
[----:B------:R-:W-:Y:S01]  /*1270*/  IMAD.MOV.U32 R6, RZ, RZ, R4 ;  /* 0x000000ffff067224 */ /* 0x000fe200078e0004 */
[----:B------:R-:W-:-:S02]  /*1280*/  MOV R7, 0x0 ;  /* 0x0000000000077802 */ /* 0x000fc40000000f00 */
[----:B------:R-:W-:Y:S02]  /*1290*/  SEL R18, R21, R18, !P1 ;  /* 0x0000001215127207 */ /* 0x000fe40004800000 */
[----:B------:R-:W-:Y:S02]  /*12a0*/  SEL R19, R19, 0xffffffff, P0 ;  /* 0xffffffff13137807 */ /* 0x000fe40000000000 */
[----:B------:R-:W-:Y:S01]  /*12b0*/  SEL R18, R18, 0xffffffff, P0 ;  /* 0xffffffff12127807 */ /* 0x000fe20000000000 */
[----:B------:R-:W-:Y:S06]  /*12c0*/  RET.REL.NODEC R6 `(_ZN2at6native27unrolled_elementwise_kernelINS0_13BinaryFunctorIlllZZZNS0_16fmod_kernel_cudaERNS_18TensorIteratorBaseEENKUlvE_clEvENKUlvE2_clEvEUlllE_EESt5arrayIPcLm3EELi4E23TrivialOffsetCalculatorILi2EjESC_ILi1EjENS0_6memory15LoadWithoutCastENSF_16StoreWithoutCastEEEviT_T0_T2_T3_T4_T5_) ;  /* 0xffffffec064c7950 */ /* 0x000fec0003c3ffff */
.L_x_16500:
        /* <DEDUP_REMOVED lines=11> */
.L_x_49864:


//--------------------- .text._ZN2at6native29vectorized_elementwise_kernelILi2ENS0_13BinaryFunctorIlllZZZNS0_16fmod_kernel_cudaERNS_18TensorIteratorBaseEENKUlvE_clEvENKUlvE2_clEvEUlllE_EESt5arrayIPcLm3EEEEviT0_T1_ --------------------------
	.section	.text._ZN2at6native29vectorized_elementwise_kernelILi2ENS0_13BinaryFunctorIlllZZZNS0_16fmod_kernel_cudaERNS_18TensorIteratorBaseEENKUlvE_clEvENKUlvE2_clEvEUlllE_EESt5arrayIPcLm3EEEEviT0_T1_,"ax",@progbits
	.align	128
        .global         _ZN2at6native29vectorized_elementwise_kernelILi2ENS0_13BinaryFunctorIlllZZZNS0_16fmod_kernel_cudaERNS_18TensorIteratorBaseEENKUlvE_clEvENKUlvE2_clEvEUlllE_EESt5arrayIPcLm3EEEEviT0_T1_
        .type           _ZN2at6native29vectorized_elementwise_kernelILi2ENS0_13BinaryFunctorIlllZZZNS0_16fmod_kernel_cudaERNS_18TensorIteratorBaseEENKUlvE_clEvENKUlvE2_clEvEUlllE_EESt5arrayIPcLm3EEEEviT0_T1_,@function
        .size           _ZN2at6native29vectorized_elementwise_kernelILi2ENS0_13BinaryFunctorIlllZZZNS0_16fmod_kernel_cudaERNS_18TensorIteratorBaseEENKUlvE_clEvENKUlvE2_clEvEUlllE_EESt5arrayIPcLm3EEEEviT0_T1_,(.L_x_49865 - _ZN2at6native29vectorized_elementwise_kernelILi2ENS0_13BinaryFunctorIlllZZZNS0_16fmod_kernel_cudaERNS_18TensorIteratorBaseEENKUlvE_clEvENKUlvE2_clEvEUlllE_EESt5arrayIPcLm3EEEEviT0_T1_)
        .other          _ZN2at6native29vectorized_elementwise_kernelILi2ENS0_13BinaryFunctorIlllZZZNS0_16fmod_kernel_cudaERNS_18TensorIteratorBaseEENKUlvE_clEvENKUlvE2_clEvEUlllE_EESt5arrayIPcLm3EEEEviT0_T1_,@"STO_CUDA_ENTRY STV_DEFAULT"
_ZN2at6native29vectorized_elementwise_kernelILi2ENS0_13BinaryFunctorIlllZZZNS0_16fmod_kernel_cudaERNS_18TensorIteratorBaseEENKUlvE_clEvENKUlvE2_clEvEUlllE_EESt5arrayIPcLm3EEEEviT0_T1_:
.text._ZN2at6native29vectorized_elementwise_kernelILi2ENS0_13BinaryFunctorIlllZZZNS0_16fmod_kernel_cudaERNS_18TensorIteratorBaseEENKUlvE_clEvENKUlvE2_clEvEUlllE_EESt5arrayIPcLm3EEEEviT0_T1_:
        /* <DEDUP_REMOVED lines=10> */
[----:B------:R-:W-:Y:S02]  /*00a0*/  CS2R R4, SRZ ;  /* 0x0000000000047805 */ /* 0x000fe4000001ff00 */
[----:B------:R-:W-:-:S05]  /*00b0*/  CS2R R6, SRZ ;  /* 0x0000000000067805 */ /* 0x000fca000001ff00 */
[----:B------:R-:W2:Y:S08]  /*00c0*/  LDC.64 R10, c[0x0][0x398] ;  /* 0x0000e600ff0a7b82 */ /* 0x000eb00000000a00 */
[----:B------:R-:W3:Y:S08]  /*00d0*/  LDC.64 R24, c[0x0][0x398] ;  /* 0x0000e600ff187b82 */ /* 0x000ef00000000a00 */
[----:B------:R-:W4:Y:S01]  /*00e0*/  LDC.64 R12, c[0x0][0x390] ;  /* 0x0000e400ff0c7b82 */ /* 0x000f220000000a00 */
[----:B0-----:R-:W-:Y:S01]  /*00f0*/  ISETP.GE.U32.AND P5, PT, R0, R39, PT ;  /* 0x000000270000720c */ /* 0x001fe20003fa6070 */
[----:B------:R-:W-:-:S06]  /*0100*/  IMAD.MOV.U32 R38, RZ, RZ, R0 ;  /* 0x000000ffff267224 */ /* 0x000fcc00078e0000 */
[----:B------:R-:W0:Y:S08]  /*0110*/  LDC.64 R44, c[0x0][0x390] ;  /* 0x0000e400ff2c7b82 */ /* 0x000e300000000a00 */
[----:B------:R-:W0:Y:S01]  /*0120*/  LDC.64 R26, c[0x0][0x398] ;  /* 0x0000e600ff1a7b82 */ /* 0x000e220000000a00 */
[----:B------:R-:W-:Y:S01]  /*0130*/  @!P5 IADD3 R0, PT, PT, R38, 0x80, RZ ;  /* 0x000000802600d810 */ /* 0x000fe20007ffe0ff */
[----:B------:R-:W-:-:S03]  /*0140*/  @!P5 IMAD.IADD R3, R46, 0x1, R38 ;  /* 0x000000012e03d824 */ /* 0x000fc600078e0226 */
[----:B------:R-:W-:Y:S01]  /*0150*/  ISETP.GE.U32.AND P0, PT, R0, R39, PT ;  /* 0x000000270000720c */ /* 0x000fe20003f06070 */
[C---:B-1----:R-:W-:Y:S02]  /*0160*/  @!P5 IMAD.WIDE.U32 R8, R3.reuse, 0x8, R8 ;  /* 0x000000080308d825 */ /* 0x042fe400078e0008 */
[----:B------:R-:W1:Y:S02]  /*0170*/  LDC.64 R28, c[0x0][0x390] ;  /* 0x0000e400ff1c7b82 */ /* 0x000e640000000a00 */
[----:B--2---:R-:W-:Y:S01]  /*0180*/  @!P5 IMAD.WIDE.U32 R10, R3, 0x8, R10 ;  /* 0x00000008030ad825 */ /* 0x004fe200078e000a */
[----:B------:R-:W-:-:S05]  /*0190*/  CS2R R2, SRZ ;  /* 0x0000000000027805 */ /* 0x000fca000001ff00 */
[----:B------:R-:W2:Y:S01]  /*01a0*/  LDC.64 R20, c[0x0][0x390] ;  /* 0x0000e400ff147b82 */ /* 0x000ea20000000a00 */
[----:B------:R3:W5:Y:S01]  /*01b0*/  @!P5 LDG.E.64 R4, desc[UR4][R10.64] ;  /* 0x000000040a04d981 */ /* 0x000762000c1e1b00 */
[----:B------:R-:W-:Y:S02]  /*01c0*/  @!P0 IMAD.IADD R15, R46, 0x1, R0 ;  /* 0x000000012e0f8824 */ /* 0x000fe400078e0200 */
[----:B------:R-:W-:Y:S01]  /*01d0*/  @!P0 VIADD R0, R0, 0x80 ;  /* 0x0000008000008836 */ /* 0x000fe20000000000 */
[----:B------:R4:W5:Y:S03]  /*01e0*/  @!P5 LDG.E.64 R2, desc[UR4][R8.64] ;  /* 0x000000040802d981 */ /* 0x000966000c1e1b00 */
[----:B------:R-:W1:Y:S08]  /*01f0*/  LDC.64 R18, c[0x0][0x398] ;  /* 0x0000e600ff127b82 */ /* 0x000e700000000a00 */
[----:B------:R-:W1:Y:S01]  /*0200*/  LDC.64 R30, c[0x0][0x398] ;  /* 0x0000e600ff1e7b82 */ /* 0x000e620000000a00 */
[----:B------:R-:W-:-:S02]  /*0210*/  ISETP.GE.U32.AND P1, PT, R0, R39, PT ;  /* 0x000000270000720c */ /* 0x000fc40003f26070 */
[----:B---3--:R-:W-:-:S05]  /*0220*/  CS2R R10, SRZ ;  /* 0x00000000000a7805 */ /* 0x008fca000001ff00 */
[----:B------:R-:W3:Y:S01]  /*0230*/  LDC.64 R42, c[0x0][0x398] ;  /* 0x0000e600ff2a7b82 */ /* 0x000ee20000000a00 */
[----:B------:R-:W-:-:S04]  /*0240*/  @!P0 IMAD.WIDE.U32 R24, R15, 0x8, R24 ;  /* 0x000000080f188825 */ /* 0x000fc800078e0018 */
[----:B----4-:R-:W-:Y:S01]  /*0250*/  @!P0 IMAD.WIDE.U32 R12, R15, 0x8, R12 ;  /* 0x000000080f0c8825 */ /* 0x010fe200078e000c */
[----:B------:R-:W-:Y:S01]  /*0260*/  @!P1 IADD3 R17, PT, PT, R46, R0, RZ ;  /* 0x000000002e119210 */ /* 0x000fe20007ffe0ff */
[----:B------:R4:W5:Y:S01]  /*0270*/  @!P0 LDG.E.64 R10, desc[UR4][R24.64] ;  /* 0x00000004180a8981 */ /* 0x000962000c1e1b00 */
[----:B------:R-:W0:Y:S01]  /*0280*/  LDC.64 R8, c[0x0][0x390] ;  /* 0x0000e400ff087b82 */ /* 0x000e220000000a00 */
[----:B------:R-:W-:Y:S02]  /*0290*/  @!P1 VIADD R0, R0, 0x80 ;  /* 0x0000008000009836 */ /* 0x000fe40000000000 */
[----:B------:R0:W5:Y:S03]  /*02a0*/  @!P0 LDG.E.64 R6, desc[UR4][R12.64] ;  /* 0x000000040c068981 */ /* 0x000166000c1e1b00 */
[----:B------:R-:W-:Y:S02]  /*02b0*/  ISETP.GE.U32.AND P2, PT, R0, R39, PT ;  /* 0x000000270000720c */ /* 0x000fe40003f46070 */
[----:B------:R-:W3:Y:S08]  /*02c0*/  LDC.64 R48, c[0x0][0x398] ;  /* 0x0000e600ff307b82 */ /* 0x000ef00000000a00 */
[----:B------:R-:W3:Y:S03]  /*02d0*/  LDC.64 R50, c[0x0][0x390] ;  /* 0x0000e400ff327b82 */ /* 0x000ee60000000a00 */
[----:B------:R-:W-:Y:S01]  /*02e0*/  @!P2 IMAD.IADD R47, R46, 0x1, R0 ;  /* 0x000000012e2fa824 */ /* 0x000fe200078e0200 */
[----:B------:R-:W-:-:S04]  /*02f0*/  @!P2 IADD3 R0, PT, PT, R0, 0x80, RZ ;  /* 0x000000800000a810 */ /* 0x000fc80007ffe0ff */
[----:B------:R-:W-:Y:S01]  /*0300*/  ISETP.GE.U32.AND P3, PT, R0, R39, PT ;  /* 0x000000270000720c */ /* 0x000fe20003f66070 */
[----:B------:R-:W3:Y:S08]  /*0310*/  LDC.64 R32, c[0x0][0x390] ;  /* 0x0000e400ff207b82 */ /* 0x000ef00000000a00 */
[----:B------:R-:W3:Y:S04]  /*0320*/  LDC.64 R34, c[0x0][0x398] ;  /* 0x0000e600ff227b82 */ /* 0x000ee80000000a00 */
[----:B------:R-:W-:Y:S01]  /*0330*/  @!P3 IMAD.IADD R23, R46, 0x1, R0 ;  /* 0x000000012e17b824 */ /* 0x000fe200078e0200 */
[----:B------:R-:W-:-:S04]  /*0340*/  @!P3 IADD3 R0, PT, PT, R0, 0x80, RZ ;  /* 0x000000800000b810 */ /* 0x000fc80007ffe0ff */
[----:B------:R-:W-:-:S13]  /*0350*/  ISETP.GE.U32.AND P4, PT, R0, R39, PT ;  /* 0x000000270000720c */ /* 0x000fda0003f86070 */
[----:B------:R-:W-:Y:S02]  /*0360*/  @!P4 IMAD.IADD R37, R46, 0x1, R0 ;  /* 0x000000012e25c824 */ /* 0x000fe400078e0200 */
[----:B------:R-:W-:-:S05]  /*0370*/  @!P4 VIADD R0, R0, 0x80 ;  /* 0x000000800000c836 */ /* 0x000fca0000000000 */
[----:B------:R-:W-:Y:S02]  /*0380*/  ISETP.GE.U32.AND P5, PT, R0, R39, PT ;  /* 0x000000270000720c */ /* 0x000fe40003fa6070 */
[----:B----4-:R-:W-:Y:S01]  /*0390*/  CS2R R24, SRZ ;  /* 0x0000000000187805 */ /* 0x010fe2000001ff00 */
[----:B0-----:R-:W-:Y:S01]  /*03a0*/  @!P4 IMAD.WIDE.U32 R8, R37, 0x8, R8 ;  /* 0x000000082508c825 */ /* 0x001fe200078e0008 */
[----:B------:R-:W-:-:S03]  /*03b0*/  CS2R R12, SRZ ;  /* 0x00000000000c7805 */ /* 0x000fc6000001ff00 */
[----:B------:R-:W-:Y:S01]  /*03c0*/  @!P1 IMAD.WIDE.U32 R44, R17, 0x8, R44 ;  /* 0x00000008112c9825 */ /* 0x000fe200078e002c */
[----:B------:R0:W5:Y:S03]  /*03d0*/  @!P4 LDG.E.64 R24, desc[UR4][R8.64] ;  /* 0x000000040818c981 */ /* 0x000166000c1e1b00 */
[----:B--2---:R-:W-:Y:S01]  /*03e0*/  @!P3 IMAD.WIDE.U32 R52, R23, 0x8, R20 ;  /* 0x000000081734b825 */ /* 0x004fe200078e0014 */
[----:B------:R2:W5:Y:S01]  /*03f0*/  @!P1 LDG.E.64 R12, desc[UR4][R44.64] ;  /* 0x000000042c0c9981 */ /* 0x000562000c1e1b00 */
[----:B------:R-:W-:Y:S02]  /*0400*/  @!P5 IADD3 R41, PT, PT, R46, R0, RZ ;  /* 0x000000002e29d210 */ /* 0x000fe40007ffe0ff */
[----:B------:R-:W-:Y:S01]  /*0410*/  CS2R R20, SRZ ;  /* 0x0000000000147805 */ /* 0x000fe2000001ff00 */
[----:B0-----:R-:W-:Y:S01]  /*0420*/  @!P4 IMAD.WIDE.U32 R8, R37, 0x8, R26 ;  /* 0x000000082508c825 */ /* 0x001fe200078e001a */
[----:B------:R-:W-:-:S04]  /*0430*/  CS2R R26, SRZ ;  /* 0x00000000001a7805 */ /* 0x000fc8000001ff00 */
[----:B------:R-:W5:Y:S01]  /*0440*/  @!P3 LDG.E.64 R20, desc[UR4][R52.64] ;  /* 0x000000043414b981 */ /* 0x000f62000c1e1b00 */
[----:B-1----:R-:W-:Y:S01]  /*0450*/  @!P5 IMAD.WIDE.U32 R36, R41, 0x8, R28 ;  /* 0x000000082924d825 */ /* 0x002fe200078e001c */
[----:B------:R-:W-:Y:S02]  /*0460*/  CS2R R28, SRZ ;  /* 0x00000000001c7805 */ /* 0x000fe4000001ff00 */
[----:B------:R-:W5:Y:S01]  /*0470*/  @!P4 LDG.E.64 R26, desc[UR4][R8.64] ;  /* 0x00000004081ac981 */ /* 0x000f62000c1e1b00 */
[----:B--2---:R-:W-:Y:S01]  /*0480*/  @!P3 IMAD.WIDE.U32 R44, R23, 0x8, R18 ;  /* 0x00000008172cb825 */ /* 0x004fe200078e0012 */
[----:B------:R-:W-:Y:S02]  /*0490*/  CS2R R18, SRZ ;  /* 0x0000000000127805 */ /* 0x000fe4000001ff00 */
[----:B------:R-:W-:Y:S01]  /*04a0*/  CS2R R22, SRZ ;  /* 0x0000000000167805 */ /* 0x000fe2000001ff00 */
[----:B------:R-:W5:Y:S01]  /*04b0*/  @!P5 LDG.E.64 R28, desc[UR4][R36.64] ;  /* 0x00000004241cd981 */ /* 0x000f62000c1e1b00 */
[----:B------:R-:W-:Y:S01]  /*04c0*/  @!P5 IMAD.WIDE.U32 R40, R41, 0x8, R30 ;  /* 0x000000082928d825 */ /* 0x000fe200078e001e */
[----:B------:R-:W-:-:S03]  /*04d0*/  CS2R R30, SRZ ;  /* 0x00000000001e7805 */ /* 0x000fc6000001ff00 */
[----:B---3--:R-:W-:Y:S01]  /*04e0*/  @!P2 IMAD.WIDE.U32 R42, R47, 0x8, R42 ;  /* 0x000000082f2aa825 */ /* 0x008fe200078e002a */
[----:B------:R-:W5:Y:S04]  /*04f0*/  @!P3 LDG.E.64 R22, desc[UR4][R44.64] ;  /* 0x000000042c16b981 */ /* 0x000f68000c1e1b00 */
[----:B------:R-:W5:Y:S04]  /*0500*/  @!P2 LDG.E.64 R18, desc[UR4][R42.64] ;  /* 0x000000042a12a981 */ /* 0x000f68000c1e1b00 */
[----:B------:R-:W5:Y:S01]  /*0510*/  @!P5 LDG.E.64 R30, desc[UR4][R40.64] ;  /* 0x00000004281ed981 */ /* 0x000f62000c1e1b00 */
[----:B------:R-:W-:-:S05]  /*0520*/  @!P5 VIADD R0, R0, 0x80 ;  /* 0x000000800000d836 */ /* 0x000fca0000000000 */
[----:B------:R-:W-:Y:S01]  /*0530*/  ISETP.GE.U32.AND P0, PT, R0, R39, PT ;  /* 0x000000270000720c */ /* 0x000fe20003f06070 */
[----:B------:R-:W-:Y:S01]  /*0540*/  @!P1 IMAD.WIDE.U32 R48, R17, 0x8, R48 ;  /* 0x0000000811309825 */ /* 0x000fe200078e0030 */
[----:B------:R-:W-:-:S03]  /*0550*/  CS2R R16, SRZ ;  /* 0x0000000000107805 */ /* 0x000fc6000001ff00 */
[----:B------:R-:W-:Y:S01]  /*0560*/  @!P2 IMAD.WIDE.U32 R50, R47, 0x8, R50 ;  /* 0x000000082f32a825 */ /* 0x000fe200078e0032 */
[----:B------:R-:W-:-:S04]  /*0570*/  CS2R R14, SRZ ;  /* 0x00000000000e7805 */ /* 0x000fc8000001ff00 */
[----:B------:R0:W5:Y:S04]  /*0580*/  @!P2 LDG.E.64 R16, desc[UR4][R50.64] ;  /* 0x000000043210a981 */ /* 0x000168000c1e1b00 */
[----:B------:R1:W5:Y:S01]  /*0590*/  @!P1 LDG.E.64 R14, desc[UR4][R48.64] ;  /* 0x00000004300e9981 */ /* 0x000362000c1e1b00 */
[----:B0-----:R-:W-:-:S04]  /*05a0*/  @!P0 IMAD.IADD R51, R46, 0x1, R0 ;  /* 0x000000012e338824 */ /* 0x001fc800078e0200 */
[----:B-1----:R-:W-:Y:S01]  /*05b0*/  @!P0 IMAD.WIDE.U32 R48, R51, 0x8, R32 ;  /* 0x0000000833308825 */ /* 0x002fe200078e0020 */
[----:B------:R-:W-:-:S03]  /*05c0*/  CS2R R32, SRZ ;  /* 0x0000000000207805 */ /* 0x000fc6000001ff00 */
[----:B------:R-:W-:Y:S01]  /*05d0*/  @!P0 IMAD.WIDE.U32 R50, R51, 0x8, R34 ;  /* 0x0000000833328825 */ /* 0x000fe200078e0022 */
[----:B------:R-:W-:Y:S02]  /*05e0*/  CS2R R34, SRZ ;  /* 0x0000000000227805 */ /* 0x000fe4000001ff00 */
[----:B------:R0:W5:Y:S04]  /*05f0*/  @!P0 LDG.E.64 R32, desc[UR4][R48.64] ;  /* 0x0000000430208981 */ /* 0x000168000c1e1b00 */
[----:B------:R0:W5:Y:S01]  /*0600*/  @!P0 LDG.E.64 R34, desc[UR4][R50.64] ;  /* 0x0000000432228981 */ /* 0x000162000c1e1b00 */
[----:B------:R-:W-:Y:S01]  /*0610*/  ISETP.GE.U32.AND P0, PT, R38, R39, PT ;  /* 0x000000272600720c */ /* 0x000fe20003f06070 */
[----:B------:R-:W-:-:S12]  /*0620*/  BSSY.RECONVERGENT B0, `(.L_x_16502) ;  /* 0x000001e000007945 */ /* 0x000fd80003800200 */
[----:B0-----:R-:W-:Y:S05]  /*0630*/  @P0 BRA `(.L_x_16503) ;  /* 0x0000000000700947 */ /* 0x001fea0003800000 */
[----:B-----5:R-:W-:-:S04]  /*0640*/  LOP3.LUT R0, R3, R5, RZ, 0xfc, !PT ;  /* 0x0000000503007212 */ /* 0x020fc800078efcff */
[----:B------:R-:W-:-:S13]  /*0650*/  ISETP.NE.U32.AND P0, PT, R0, RZ, PT ;  /* 0x000000ff0000720c */ /* 0x000fda0003f05070 */
[----:B------:R-:W-:Y:S05]  /*0660*/  @P0 BRA `(.L_x_16504) ;  /* 0x00000000004c0947 */ /* 0x000fea0003800000 */
[----:B------:R-:W0:Y:S01]  /*0670*/  I2F.U32.RP R0, R4 ;  /* 0x0000000400007306 */ /* 0x000e220000209000 */
[----:B------:R-:W-:Y:S01]  /*0680*/  ISETP.NE.U32.AND P1, PT, R4, RZ, PT ;  /* 0x000000ff0400720c */ /* 0x000fe20003f25070 */
[----:B------:R-:W-:-:S06]  /*0690*/  HFMA2 R37, -RZ, RZ, 0, 0 ;  /* 0x00000000ff257431 */ /* 0x000fcc00000001ff */
        /* <DEDUP_REMOVED lines=16> */
.L_x_16504:
[----:B------:R-:W-:Y:S02]  /*07a0*/  IMAD.MOV.U32 R0, RZ, RZ, R2 ;  /* 0x000000ffff007224 */ /* 0x000fe400078e0002 */
[----:B------:R-:W-:Y:S01]  /*07b0*/  IMAD.MOV.U32 R2, RZ, RZ, R4 ;  /* 0x000000ffff027224 */ /* 0x000fe200078e0004 */
[----:B------:R-:W-:-:S07]  /*07c0*/  MOV R4, 0x7e0 ;  /* 0x000007e000047802 */ /* 0x000fce0000000f00 */
[----:B------:R-:W-:Y:S05]  /*07d0*/  CALL.REL.NOINC `($__internal_4_$__cuda_sm20_rem_s64) ;  /* 0x0000002400307944 */ /* 0x000fea0003c00000 */
[----:B------:R-:W-:Y:S01]  /*07e0*/  MOV R36, R0 ;  /* 0x0000000000247202 */ /* 0x000fe20000000f00 */
[----:B------:R-:W-:-:S07]  /*07f0*/  IMAD.MOV.U32 R37, RZ, RZ, R3 ;  /* 0x000000ffff257224 */ /* 0x000fce00078e0003 */
.L_x_16503:
[----:B------:R-:W-:Y:S05]  /*0800*/  BSYNC.RECONVERGENT B0 ;  /* 0x0000000000007941 */ /* 0x000fea0003800200 */
.L_x_16502:
[----:B------:R-:W-:Y:S01]  /*0810*/  VIADD R47, R38, 0x80 ;  /* 0x00000080262f7836 */ /* 0x000fe20000000000 */
[----:B------:R-:W-:Y:S04]  /*0820*/  BSSY.RECONVERGENT B0, `(.L_x_16505) ;  /* 0x0000021000007945 */ /* 0x000fe80003800200 */
[----:B------:R-:W-:-:S13]  /*0830*/  ISETP.GE.U32.AND P0, PT, R47, R39, PT ;  /* 0x000000272f00720c */ /* 0x000fda0003f06070 */
[----:B------:R-:W-:Y:S05]  /*0840*/  @P0 BRA `(.L_x_16506) ;  /* 0x0000000000780947 */ /* 0x000fea0003800000 */
        /* <DEDUP_REMOVED lines=22> */
.L_x_16507:
[----:B------:R-:W-:Y:S01]  /*09b0*/  IMAD.MOV.U32 R0, RZ, RZ, R6 ;  /* 0x000000ffff007224 */ /* 0x000fe200078e0006 */
[----:B------:R-:W-:Y:S01]  /*09c0*/  MOV R2, R10 ;  /* 0x0000000a00027202 */ /* 0x000fe20000000f00 */
[----:B------:R-:W-:Y:S01]  /*09d0*/  IMAD.MOV.U32 R3, RZ, RZ, R7 ;  /* 0x000000ffff037224 */ /* 0x000fe200078e0007 */
[----:B------:R-:W-:Y:S01]  /*09e0*/  MOV R4, 0xa10 ;  /* 0x00000a1000047802 */ /* 0x000fe20000000f00 */
[----:B------:R-:W-:-:S07]  /*09f0*/  IMAD.MOV.U32 R5, RZ, RZ, R11 ;  /* 0x000000ffff057224 */ /* 0x000fce00078e000b */
[----:B------:R-:W-:Y:S05]  /*0a00*/  CALL.REL.NOINC `($__internal_4_$__cuda_sm20_rem_s64) ;  /* 0x0000002000a47944 */ /* 0x000fea0003c00000 */
[----:B------:R-:W-:Y:S01]  /*0a10*/  IMAD.MOV.U32 R6, RZ, RZ, R0 ;  /* 0x000000ffff067224 */ /* 0x000fe200078e0000 */
[----:B------:R-:W-:-:S07]  /*0a20*/  MOV R7, R3 ;  /* 0x0000000300077202 */ /* 0x000fce0000000f00 */
.L_x_16506:
[----:B------:R-:W-:Y:S05]  /*0a30*/  BSYNC.RECONVERGENT B0 ;  /* 0x0000000000007941 */ /* 0x000fea0003800200 */
.L_x_16505:
        /* <DEDUP_REMOVED lines=26> */
.L_x_16510:
[----:B------:R-:W-:Y:S01]  /*0be0*/  MOV R0, R12 ;  /* 0x0000000c00007202 */ /* 0x000fe20000000f00 */
[----:B------:R-:W-:Y:S01]  /*0bf0*/  IMAD.MOV.U32 R3, RZ, RZ, R13 ;  /* 0x000000ffff037224 */ /* 0x000fe200078e000d */
[----:B------:R-:W-:Y:S01]  /*0c00*/  MOV R5, R15 ;  /* 0x0000000f00057202 */ /* 0x000fe20000000f00 */
[----:B------:R-:W-:Y:S01]  /*0c10*/  IMAD.MOV.U32 R2, RZ, RZ, R14 ;  /* 0x000000ffff027224 */ /* 0x000fe200078e000e */
[----:B------:R-:W-:-:S07]  /*0c20*/  MOV R4, 0xc40 ;  /* 0x00000c4000047802 */ /* 0x000fce0000000f00 */
[----:B------:R-:W-:Y:S05]  /*0c30*/  CALL.REL.NOINC `($__internal_4_$__cuda_sm20_rem_s64) ;  /* 0x0000002000187944 */ /* 0x000fea0003c00000 */
[----:B------:R-:W-:Y:S02]  /*0c40*/  IMAD.MOV.U32 R10, RZ, RZ, R0 ;  /* 0x000000ffff0a7224 */ /* 0x000fe400078e0000 */
[----:B------:R-:W-:-:S07]  /*0c50*/  IMAD.MOV.U32 R11, RZ, RZ, R3 ;  /* 0x000000ffff0b7224 */ /* 0x000fce00078e0003 */
.L_x_16509:
[----:B------:R-:W-:Y:S05]  /*0c60*/  BSYNC.RECONVERGENT B0 ;  /* 0x0000000000007941 */ /* 0x000fea0003800200 */
.L_x_16508:
[----:B------:R-:W-:Y:S01]  /*0c70*/  IADD3 R0, PT, PT, R38, 0x180, RZ ;  /* 0x0000018026007810 */ /* 0x000fe20007ffe0ff */
[----:B------:R-:W-:Y:S03]  /*0c80*/  BSSY.RECONVERGENT B0, `(.L_x_16511) ;  /* 0x0000021000007945 */ /* 0x000fe60003800200 */
        /* <DEDUP_REMOVED lines=11> */
[----:B0-----:R-:W-:Y:S02]  /*0d40*/  HFMA2 R2, -RZ, RZ, 0, 0 ;  /* 0x00000000ff027431 */ /* 0x001fe400000001ff */
        /* <DEDUP_REMOVED lines=12> */
.L_x_16513:
[----:B------:R-:W-:Y:S01]  /*0e10*/  IMAD.MOV.U32 R0, RZ, RZ, R16 ;  /* 0x000000ffff007224 */ /* 0x000fe200078e0010 */
[----:B------:R-:W-:Y:S01]  /*0e20*/  MOV R3, R17 ;  /* 0x0000001100037202 */ /* 0x000fe20000000f00 */
[----:B------:R-:W-:Y:S01]  /*0e30*/  IMAD.MOV.U32 R2, RZ, RZ, R18 ;  /* 0x000000ffff027224 */ /* 0x000fe200078e0012 */
[----:B------:R-:W-:Y:S01]  /*0e40*/  MOV R4, 0xe70 ;  /* 0x00000e7000047802 */ /* 0x000fe20000000f00 */
[----:B------:R-:W-:-:S07]  /*0e50*/  IMAD.MOV.U32 R5, RZ, RZ, R19 ;  /* 0x000000ffff057224 */ /* 0x000fce00078e0013 */
[----:B------:R-:W-:Y:S05]  /*0e60*/  CALL.REL.NOINC `($__internal_4_$__cuda_sm20_rem_s64) ;  /* 0x0000001c008c7944 */ /* 0x000fea0003c00000 */
[----:B------:R-:W-:Y:S01]  /*0e70*/  MOV R12, R0 ;  /* 0x00000000000c7202 */ /* 0x000fe20000000f00 */
[----:B------:R-:W-:-:S07]  /*0e80*/  IMAD.MOV.U32 R13, RZ, RZ, R3 ;  /* 0x000000ffff0d7224 */ /* 0x000fce00078e0003 */
.L_x_16512:
[----:B------:R-:W-:Y:S05]  /*0e90*/  BSYNC.RECONVERGENT B0 ;  /* 0x0000000000007941 */ /* 0x000fea0003800200 */
.L_x_16511:
        /* <DEDUP_REMOVED lines=26> */
.L_x_16516:
        /* <DEDUP_REMOVED lines=8> */
.L_x_16515:
[----:B------:R-:W-:Y:S05]  /*10c0*/  BSYNC.RECONVERGENT B0 ;  /* 0x0000000000007941 */ /* 0x000fea0003800200 */
.L_x_16514:
        /* <DEDUP_REMOVED lines=26> */
.L_x_16519:
        /* <DEDUP_REMOVED lines=8> */
.L_x_16518:
[----:B------:R-:W-:Y:S05]  /*12f0*/  BSYNC.RECONVERGENT B0 ;  /* 0x0000000000007941 */ /* 0x000fea0003800200 */
.L_x_16517:
        /* <DEDUP_REMOVED lines=26> */
.L_x_16522:
        /* <DEDUP_REMOVED lines=8> */
.L_x_16521:
[----:B------:R-:W-:Y:S05]  /*1520*/  BSYNC.RECONVERGENT B0 ;  /* 0x0000000000007941 */ /* 0x000fea0003800200 */
.L_x_16520:
        /* <DEDUP_REMOVED lines=27> */
.L_x_16525:
[----:B------:R-:W-:Y:S01]  /*16e0*/  IMAD.MOV.U32 R0, RZ, RZ, R32 ;  /* 0x000000ffff007224 */ /* 0x000fe200078e0020 */
[----:B------:R-:W-:Y:S01]  /*16f0*/  MOV R3, R33 ;  /* 0x0000002100037202 */ /* 0x000fe20000000f00 */
[----:B------:R-:W-:Y:S01]  /*1700*/  IMAD.MOV.U32 R2, RZ, RZ, R34 ;  /* 0x000000ffff027224 */ /* 0x000fe200078e0022 */
[----:B------:R-:W-:Y:S01]  /*1710*/  MOV R4, 0x1740 ;  /* 0x0000174000047802 */ /* 0x000fe20000000f00 */
[----:B------:R-:W-:-:S07]  /*1720*/  IMAD.MOV.U32 R5, RZ, RZ, R35 ;  /* 0x000000ffff057224 */ /* 0x000fce00078e0023 */
[----:B------:R-:W-:Y:S05]  /*1730*/  CALL.REL.NOINC `($__internal_4_$__cuda_sm20_rem_s64) ;  /* 0x0000001400587944 */ /* 0x000fea0003c00000 */
[----:B------:R-:W-:-:S07]  /*1740*/  MOV R2, R0 ;  /* 0x0000000000027202 */ /* 0x000fce0000000f00 */
.L_x_16524:
[----:B------:R-:W-:Y:S05]  /*1750*/  BSYNC.RECONVERGENT B0 ;  /* 0x0000000000007941 */ /* 0x000fea0003800200 */
.L_x_16523:
[----:B------:R-:W-:Y:S01]  /*1760*/  ISETP.GE.U32.AND P0, PT, R38, R39, PT ;  /* 0x000000272600720c */ /* 0x000fe20003f06070 */
[----:B------:R-:W-:Y:S04]  /*1770*/  BSSY.RECONVERGENT B0, `(.L_x_16526) ;  /* 0x0000033000007945 */ /* 0x000fe80003800200 */
[----:B------:R-:W-:Y:S08]  /*1780*/  BSSY.RELIABLE B1, `(.L_x_16527) ;  /* 0x000002b000017945 */ /* 0x000ff00003800100 */
[----:B------:R-:W-:Y:S05]  /*1790*/  @P0 BRA `(.L_x_16528) ;  /* 0x0000000000300947 */ /* 0x000fea0003800000 */
[----:B-----5:R-:W0:Y:S01]  /*17a0*/  LDC.64 R4, c[0x0][0x388] ;  /* 0x0000e200ff047b82 */ /* 0x020e220000000a00 */
[----:B------:R-:W-:Y:S02]  /*17b0*/  IMAD.IADD R9, R46, 0x1, R38 ;  /* 0x000000012e097824 */ /* 0x000fe400078e0226 */
[----:B------:R-:W-:-:S05]  /*17c0*/  IMAD.MOV.U32 R38, RZ, RZ, R47 ;  /* 0x000000ffff267224 */ /* 0x000fca00078e002f */
[----:B------:R-:W-:Y:S01]  /*17d0*/  ISETP.GE.U32.AND P0, PT, R38, R39, PT ;  /* 0x000000272600720c */ /* 0x000fe20003f06070 */
[----:B0-----:R-:W-:-:S05]  /*17e0*/  IMAD.WIDE.U32 R4, R9, 0x8, R4 ;  /* 0x0000000809047825 */ /* 0x001fca00078e0004 */
[----:B------:R0:W-:Y:S07]  /*17f0*/  STG.E.64 desc[UR4][R4.64], R36 ;  /* 0x0000002404007986 */ /* 0x0001ee000c101b04 */
[----:B------:R-:W-:Y:S05]  /*1800*/  @P0 BRA `(.L_x_16529) ;  /* 0x0000000000300947 */ /* 0x000fea0003800000 */
[----:B0-----:R-:W0:Y:S01]  /*1810*/  LDC.64 R4, c[0x0][0x388] ;  /* 0x0000e200ff047b82 */ /* 0x001e220000000a00 */
[----:B------:R-:W-:Y:S01]  /*1820*/  IADD3 R9, PT, PT, R46, R38, RZ ;  /* 0x000000262e097210 */ /* 0x000fe20007ffe0ff */
[----:B------:R-:W-:-:S04]  /*1830*/  VIADD R38, R38, 0x80 ;  /* 0x0000008026267836 */ /* 0x000fc80000000000 */
[----:B0-----:R-:W-:-:S05]  /*1840*/  IMAD.WIDE.U32 R4, R9, 0x8, R4 ;  /* 0x0000000809047825 */ /* 0x001fca00078e0004 */
[----:B------:R0:W-:Y:S02]  /*1850*/  STG.E.64 desc[UR4][R4.64], R6 ;  /* 0x0000000604007986 */ /* 0x0001e4000c101b04 */
.L_x_16528:
[----:B------:R-:W-:-:S13]  /*1860*/  ISETP.GE.U32.AND P0, PT, R38, R39, PT ;  /* 0x000000272600720c */ /* 0x000fda0003f06070 */
[----:B------:R-:W-:Y:S05]  /*1870*/  @P0 BRA `(.L_x_16530) ;  /* 0x0000000000300947 */ /* 0x000fea0003800000 */
[----:B0----5:R-:W0:Y:S01]  /*1880*/  LDC.64 R4, c[0x0][0x388] ;  /* 0x0000e200ff047b82 */ /* 0x021e220000000a00 */
[----:B------:R-:W-:Y:S01]  /*1890*/  IMAD.IADD R7, R46, 0x1, R38 ;  /* 0x000000012e077824 */ /* 0x000fe200078e0226 */
[----:B------:R-:W-:-:S03]  /*18a0*/  IADD3 R38, PT, PT, R38, 0x80, RZ ;  /* 0x0000008026267810 */ /* 0x000fc60007ffe0ff */
[----:B0-----:R-:W-:-:S05]  /*18b0*/  IMAD.WIDE.U32 R4, R7, 0x8, R4 ;  /* 0x0000000807047825 */ /* 0x001fca00078e0004 */
[----:B------:R1:W-:Y:S02]  /*18c0*/  STG.E.64 desc[UR4][R4.64], R10 ;  /* 0x0000000a04007986 */ /* 0x0003e4000c101b04 */
.L_x_16529:
[----:B------:R-:W-:-:S13]  /*18d0*/  ISETP.GE.U32.AND P0, PT, R38, R39, PT ;  /* 0x000000272600720c */ /* 0x000fda0003f06070 */
[----:B------:R-:W-:Y:S05]  /*18e0*/  @P0 BRA `(.L_x_16531) ;  /* 0x0000000000300947 */ /* 0x000fea0003800000 */
[----:B01----:R-:W0:Y:S01]  /*18f0*/  LDC.64 R4, c[0x0][0x388] ;  /* 0x0000e200ff047b82 */ /* 0x003e220000000a00 */
[----:B------:R-:W-:Y:S02]  /*1900*/  IMAD.IADD R7, R46, 0x1, R38 ;  /* 0x000000012e077824 */ /* 0x000fe400078e0226 */
[----:B------:R-:W-:Y:S02]  /*1910*/  VIADD R38, R38, 0x80 ;  /* 0x0000008026267836 */ /* 0x000fe40000000000 */
[----:B0-----:R-:W-:-:S05]  /*1920*/  IMAD.WIDE.U32 R4, R7, 0x8, R4 ;  /* 0x0000000807047825 */ /* 0x001fca00078e0004 */
[----:B------:R1:W-:Y:S02]  /*1930*/  STG.E.64 desc[UR4][R4.64], R12 ;  /* 0x0000000c04007986 */ /* 0x0003e4000c101b04 */
.L_x_16530:
[----:B------:R-:W-:-:S13]  /*1940*/  ISETP.GE.U32.AND P0, PT, R38, R39, PT ;  /* 0x000000272600720c */ /* 0x000fda0003f06070 */
[----:B------:R-:W-:Y:S05]  /*1950*/  @P0 BRA `(.L_x_16532) ;  /* 0x0000000000340947 */ /* 0x000fea0003800000 */
[----:B01---5:R-:W0:Y:S01]  /*1960*/  LDC.64 R4, c[0x0][0x388] ;  /* 0x0000e200ff047b82 */ /* 0x023e220000000a00 */
[----:B------:R-:W-:Y:S01]  /*1970*/  IADD3 R7, PT, PT, R46, R38, RZ ;  /* 0x000000262e077210 */ /* 0x000fe20007ffe0ff */
[----:B------:R-:W-:-:S04]  /*1980*/  VIADD R38, R38, 0x80 ;  /* 0x0000008026267836 */ /* 0x000fc80000000000 */
[----:B0-----:R-:W-:-:S05]  /*1990*/  IMAD.WIDE.U32 R4, R7, 0x8, R4 ;  /* 0x0000000807047825 */ /* 0x001fca00078e0004 */
[----:B------:R2:W-:Y:S02]  /*19a0*/  STG.E.64 desc[UR4][R4.64], R14 ;  /* 0x0000000e04007986 */ /* 0x0005e4000c101b04 */
.L_x_16531:
[----:B------:R-:W-:-:S13]  /*19b0*/  ISETP.GE.U32.AND P0, PT, R38, R39, PT ;  /* 0x000000272600720c */ /* 0x000fda0003f06070 */
[----:B------:R-:W-:Y:S05]  /*19c0*/  @P0 BREAK.RELIABLE B1 ;  /* 0x0000000000010942 */ /* 0x000fea0003800100 */
[----:B------:R-:W-:Y:S05]  /*19d0*/  @P0 BRA `(.L_x_16533) ;  /* 0x0000000000300947 */ /* 0x000fea0003800000 */
[----:B012---:R-:W0:Y:S01]  /*19e0*/  LDC.64 R4, c[0x0][0x388] ;  /* 0x0000e200ff047b82 */ /* 0x007e220000000a00 */
[----:B------:R-:W-:Y:S01]  /*19f0*/  IMAD.IADD R7, R46, 0x1, R38 ;  /* 0x000000012e077824 */ /* 0x000fe200078e0226 */
[----:B------:R-:W-:-:S03]  /*1a00*/  IADD3 R38, PT, PT, R38, 0x80, RZ ;  /* 0x0000008026267810 */ /* 0x000fc60007ffe0ff */
[----:B0-----:R-:W-:-:S05]  /*1a10*/  IMAD.WIDE.U32 R4, R7, 0x8, R4 ;  /* 0x0000000807047825 */ /* 0x001fca00078e0004 */
[----:B------:R2:W-:Y:S02]  /*1a20*/  STG.E.64 desc[UR4][R4.64], R16 ;  /* 0x0000001004007986 */ /* 0x0005e4000c101b04 */
.L_x_16532:
[----:B------:R-:W-:Y:S05]  /*1a30*/  BSYNC.RELIABLE B1 ;  /* 0x0000000000017941 */ /* 0x000fea0003800100 */
.L_x_16527:
[----:B------:R-:W-:-:S13]  /*1a40*/  ISETP.GE.U32.AND P0, PT, R38, R39, PT ;  /* 0x000000272600720c */ /* 0x000fda0003f06070 */
[----:B012--5:R-:W0:Y:S01]  /*1a50*/  @!P0 LDC.64 R4, c[0x0][0x388] ;  /* 0x0000e200ff048b82 */ /* 0x027e220000000a00 */
[----:B------:R-:W-:Y:S02]  /*1a60*/  @!P0 IMAD.IADD R7, R46, 0x1, R38 ;  /* 0x000000012e078824 */ /* 0x000fe400078e0226 */
[----:B------:R-:W-:Y:S02]  /*1a70*/  @!P0 VIADD R38, R38, 0x80 ;  /* 0x0000008026268836 */ /* 0x000fe40000000000 */
[----:B0-----:R-:W-:-:S05]  /*1a80*/  @!P0 IMAD.WIDE.U32 R4, R7, 0x8, R4 ;  /* 0x0000000807048825 */ /* 0x001fca00078e0004 */
[----:B------:R3:W-:Y:S02]  /*1a90*/  @!P0 STG.E.64 desc[UR4][R4.64], R18 ;  /* 0x0000001204008986 */ /* 0x0007e4000c101b04 */
.L_x_16533:
[----:B------:R-:W-:Y:S05]  /*1aa0*/  BSYNC.RECONVERGENT B0 ;  /* 0x0000000000007941 */ /* 0x000fea0003800200 */
.L_x_16526:
[----:B------:R-:W-:Y:S05]  /*1ab0*/  WARPSYNC.ALL ;  /* 0x0000000000007948 */ /* 0x000fea0003800000 */
[----:B------:R-:W-:-:S13]  /*1ac0*/  ISETP.GE.U32.AND P0, PT, R38, R39, PT ;  /* 0x000000272600720c */ /* 0x000fda0003f06070 */
[----:B------:R-:W-:Y:S05]  /*1ad0*/  @P0 EXIT ;  /* 0x000000000000094d */ /* 0x000fea0003800000 */
[----:B0123--:R-:W0:Y:S01]  /*1ae0*/  LDC.64 R4, c[0x0][0x388] ;  /* 0x0000e200ff047b82 */ /* 0x00fe220000000a00 */
[----:B------:R-:W-:-:S05]  /*1af0*/  IADD3 R7, PT, PT, R46, R38, RZ ;  /* 0x000000262e077210 */ /* 0x000fca0007ffe0ff */
[----:B0-----:R-:W-:-:S05]  /*1b00*/  IMAD.WIDE.U32 R4, R7, 0x8, R4 ;  /* 0x0000000807047825 */ /* 0x001fca00078e0004 */
[----:B------:R-:W-:Y:S01]  /*1b10*/  STG.E.64 desc[UR4][R4.64], R2 ;  /* 0x0000000204007986 */ /* 0x000fe2000c101b04 */
[----:B------:R-:W-:Y:S05]  /*1b20*/  EXIT ;  /* 0x000000000000794d */ /* 0x000fea0003800000 */
.L_x_16501:
[----:B------:R-:W0:Y:S01]  /*1b30*/  S2R R47, SR_TID.X ;  /* 0x00000000002f7919 */ /* 0x000e220000002100 */
[----:B------:R-:W1:Y:S08]  /*1b40*/  LDC.64 R2, c[0x0][0x390] ;  /* 0x0000e400ff027b82 */ /* 0x000e700000000a00 */
[----:B------:R-:W2:Y:S01]  /*1b50*/  LDC.64 R4, c[0x0][0x398] ;  /* 0x0000e600ff047b82 */ /* 0x000ea20000000a00 */
[----:B-1----:R-:W-:-:S04]  /*1b60*/  IMAD.WIDE.U32 R2, R46, 0x8, R2 ;  /* 0x000000082e027825 */ /* 0x002fc800078e0002 */
[----:B0-----:R-:W-:-:S04]  /*1b70*/  IMAD.WIDE.U32 R2, R47, 0x10, R2 ;  /* 0x000000102f027825 */ /* 0x001fc800078e0002 */
[----:B--2---:R-:W-:Y:S01]  /*1b80*/  IMAD.WIDE.U32 R4, R46, 0x8, R4 ;  /* 0x000000082e047825 */ /* 0x004fe200078e0004 */
[----:B------:R0:W5:Y:S04]  /*1b90*/  LDG.E.128 R12, desc[UR4][R2.64+0x800] ;  /* 0x00080004020c7981 */ /* 0x000168000c1e1d00 */
[----:B------:R0:W5:Y:S01]  /*1ba0*/  LDG.E.128 R16, desc[UR4][R2.64+0x1000] ;  /* 0x0010000402107981 */ /* 0x000162000c1e1d00 */
[----:B------:R-:W-:-:S03]  /*1bb0*/  IMAD.WIDE.U32 R36, R47, 0x10, R4 ;  /* 0x000000102f247825 */ /* 0x000fc600078e0004 */
[----:B------:R-:W2:Y:S04]  /*1bc0*/  LDG.E.128 R4, desc[UR4][R2.64] ;  /* 0x0000000402047981 */ /* 0x000ea8000c1e1d00 */
[----:B------:R-:W2:Y:S04]  /*1bd0*/  LDG.E.128 R8, desc[UR4][R36.64] ;  /* 0x0000000424087981 */ /* 0x000ea8000c1e1d00 */
[----:B------:R0:W5:Y:S04]  /*1be0*/  LDG.E.128 R20, desc[UR4][R2.64+0x1800] ;  /* 0x0018000402147981 */ /* 0x000168000c1e1d00 */
[----:B------:R0:W5:Y:S04]  /*1bf0*/  LDG.E.128 R24, desc[UR4][R36.64+0x800] ;  /* 0x0008000424187981 */ /* 0x000168000c1e1d00 */
[----:B------:R0:W5:Y:S04]  /*1c00*/  LDG.E.128 R28, desc[UR4][R36.64+0x1000] ;  /* 0x00100004241c7981 */ /* 0x000168000c1e1d00 */
[----:B------:R0:W5:Y:S01]  /*1c10*/  LDG.E.128 R32, desc[UR4][R36.64+0x1800] ;  /* 0x0018000424207981 */ /* 0x000162000c1e1d00 */
[----:B------:R-:W-:Y:S01]  /*1c20*/  BSSY.RECONVERGENT B0, `(.L_x_16534) ;  /* 0x000001f000007945 */ /* 0x000fe20003800200 */
[----:B--2---:R-:W-:-:S04]  /*1c30*/  LOP3.LUT R0, R5, R9, RZ, 0xfc, !PT ;  /* 0x0000000905007212 */ /* 0x004fc800078efcff */
[----:B------:R-:W-:-:S13]  /*1c40*/  ISETP.NE.U32.AND P0, PT, R0, RZ, PT ;  /* 0x000000ff0000720c */ /* 0x000fda0003f05070 */
[----:B0-----:R-:W-:Y:S05]  /*1c50*/  @P0 BRA `(.L_x_16535) ;  /* 0x00000000004c0947 */ /* 0x001fea0003800000 */
[----:B------:R-:W0:Y:S01]  /*1c60*/  I2F.U32.RP R0, R8 ;  /* 0x0000000800007306 */ /* 0x000e220000209000 */
[----:B------:R-:W-:Y:S01]  /*1c70*/  IMAD.MOV R5, RZ, RZ, -R8 ;  /* 0x000000ffff057224 */ /* 0x000fe200078e0a08 */
[----:B------:R-:W-:Y:S01]  /*1c80*/  ISETP.NE.U32.AND P1, PT, R8, RZ, PT ;  /* 0x000000ff0800720c */ /* 0x000fe20003f25070 */
[----:B------:R-:W-:-:S05]  /*1c90*/  IMAD.MOV.U32 R37, RZ, RZ, RZ ;  /* 0x000000ffff257224 */ /* 0x000fca00078e00ff */
[----:B0-----:R-:W0:Y:S02]  /*1ca0*/  MUFU.RCP R0, R0 ;  /* 0x0000000000007308 */ /* 0x001e240000001000 */
[----:B0-----:R-:W-:-:S06]  /*1cb0*/  VIADD R2, R0, 0xffffffe ;  /* 0x0ffffffe00027836 */ /* 0x001fcc0000000000 */
[----:B------:R0:W1:Y:S02]  /*1cc0*/  F2I.FTZ.U32.TRUNC.NTZ R3, R2 ;  /* 0x0000000200037305 */ /* 0x000064000021f000 */
[----:B0-----:R-:W-:Y:S02]  /*1cd0*/  HFMA2 R2, -RZ, RZ, 0, 0 ;  /* 0x00000000ff027431 */ /* 0x001fe400000001ff */
[----:B-1----:R-:W-:-:S04]  /*1ce0*/  IMAD R5, R5, R3, RZ ;  /* 0x0000000305057224 */ /* 0x002fc800078e02ff */
[----:B------:R-:W-:-:S06]  /*1cf0*/  IMAD.HI.U32 R3, R3, R5, R2 ;  /* 0x0000000503037227 */ /* 0x000fcc00078e0002 */
[----:B------:R-:W-:-:S04]  /*1d00*/  IMAD.HI.U32 R3, R3, R4, RZ ;  /* 0x0000000403037227 */ /* 0x000fc800078e00ff */
[----:B------:R-:W-:-:S04]  /*1d10*/  IMAD.MOV R3, RZ, RZ, -R3 ;  /* 0x000000ffff037224 */ /* 0x000fc800078e0a03 */
[----:B------:R-:W-:-:S05]  /*1d20*/  IMAD R36, R8, R3, R4 ;  /* 0x0000000308247224 */ /* 0x000fca00078e0204 */
[----:B------:R-:W-:-:S13]  /*1d30*/  ISETP.GE.U32.AND P0, PT, R36, R8, PT ;  /* 0x000000082400720c */ /* 0x000fda0003f06070 */
[----:B------:R-:W-:-:S05]  /*1d40*/  @P0 IMAD.IADD R36, R36, 0x1, -R8 ;  /* 0x0000000124240824 */ /* 0x000fca00078e0a08 */
[----:B------:R-:W-:-:S13]  /*1d50*/  ISETP.GE.U32.AND P0, PT, R36, R8, PT ;  /* 0x000000082400720c */ /* 0x000fda0003f06070 */
[----:B------:R-:W-:Y:S02]  /*1d60*/  @P0 IADD3 R36, PT, PT, -R8, R36, RZ ;  /* 0x0000002408240210 */ /* 0x000fe40007ffe1ff */
[----:B------:R-:W-:Y:S01]  /*1d70*/  @!P1 LOP3.LUT R36, RZ, R8, RZ, 0x33, !PT ;  /* 0x00000008ff249212 */ /* 0x000fe200078e33ff */
[----:B------:R-:W-:Y:S06]  /*1d80*/  BRA `(.L_x_16536) ;  /* 0x0000000000207947 */ /* 0x000fec0003800000 */
.L_x_16535:
[----:B------:R-:W-:Y:S01]  /*1d90*/  IMAD.MOV.U32 R0, RZ, RZ, R4 ;  /* 0x000000ffff007224 */ /* 0x000fe200078e0004 */
[----:B------:R-:W-:Y:S01]  /*1da0*/  MOV R3, R5 ;  /* 0x0000000500037202 */ /* 0x000fe20000000f00 */
[----:B------:R-:W-:Y:S01]  /*1db0*/  IMAD.MOV.U32 R2, RZ, RZ, R8 ;  /* 0x000000ffff027224 */ /* 0x000fe200078e0008 */
[----:B------:R-:W-:Y:S01]  /*1dc0*/  MOV R4, 0x1df0 ;  /* 0x00001df000047802 */ /* 0x000fe20000000f00 */
[----:B------:R-:W-:-:S07]  /*1dd0*/  IMAD.MOV.U32 R5, RZ, RZ, R9 ;  /* 0x000000ffff057224 */ /* 0x000fce00078e0009 */
[----:B-----5:R-:W-:Y:S05]  /*1de0*/  CALL.REL.NOINC `($__internal_4_$__cuda_sm20_rem_s64) ;  /* 0x0000000c00ac7944 */ /* 0x020fea0003c00000 */
[----:B------:R-:W-:Y:S01]  /*1df0*/  MOV R36, R0 ;  /* 0x0000000000247202 */ /* 0x000fe20000000f00 */
[----:B------:R-:W-:-:S07]  /*1e00*/  IMAD.MOV.U32 R37, RZ, RZ, R3 ;  /* 0x000000ffff257224 */ /* 0x000fce00078e0003 */
.L_x_16536:
[----:B------:R-:W-:Y:S05]  /*1e10*/  BSYNC.RECONVERGENT B0 ;  /* 0x0000000000007941 */ /* 0x000fea0003800200 */
.L_x_16534:
[----:B------:R-:W-:Y:S01]  /*1e20*/  LOP3.LUT R0, R7, R11, RZ, 0xfc, !PT ;  /* 0x0000000b07007212 */ /* 0x000fe200078efcff */
[----:B------:R-:W-:Y:S03]  /*1e30*/  BSSY.RECONVERGENT B0, `(.L_x_16537) ;  /* 0x000001e000007945 */ /* 0x000fe60003800200 */
[----:B------:R-:W-:-:S13]  /*1e40*/  ISETP.NE.U32.AND P0, PT, R0, RZ, PT ;  /* 0x000000ff0000720c */ /* 0x000fda0003f05070 */
[----:B------:R-:W-:Y:S05]  /*1e50*/  @P0 BRA `(.L_x_16538) ;  /* 0x00000000004c0947 */ /* 0x000fea0003800000 */
[----:B------:R-:W0:Y:S01]  /*1e60*/  I2F.U32.RP R0, R10 ;  /* 0x0000000a00007306 */ /* 0x000e220000209000 */
[----:B------:R-:W-:Y:S01]  /*1e70*/  IADD3 R5, PT, PT, RZ, -R10, RZ ;  /* 0x8000000aff057210 */ /* 0x000fe20007ffe0ff */
[----:B------:R-:W-:Y:S01]  /*1e80*/  IMAD.MOV.U32 R39, RZ, RZ, RZ ;  /* 0x000000ffff277224 */ /* 0x000fe200078e00ff */
[----:B------:R-:W-:-:S05]  /*1e90*/  ISETP.NE.U32.AND P1, PT, R10, RZ, PT ;  /* 0x000000ff0a00720c */ /* 0x000fca0003f25070 */
[----:B0-----:R-:W0:Y:S02]  /*1ea0*/  MUFU.RCP R0, R0 ;  /* 0x0000000000007308 */ /* 0x001e240000001000 */
[----:B0-----:R-:W-:-:S06]  /*1eb0*/  VIADD R2, R0, 0xffffffe ;  /* 0x0ffffffe00027836 */ /* 0x001fcc0000000000 */
[----:B------:R0:W1:Y:S02]  /*1ec0*/  F2I.FTZ.U32.TRUNC.NTZ R3, R2 ;  /* 0x0000000200037305 */ /* 0x000064000021f000 */
[----:B0-----:R-:W-:Y:S02]  /*1ed0*/  IMAD.MOV.U32 R2, RZ, RZ, RZ ;  /* 0x000000ffff027224 */ /* 0x001fe400078e00ff */
[----:B-1----:R-:W-:-:S04]  /*1ee0*/  IMAD R5, R5, R3, RZ ;  /* 0x0000000305057224 */ /* 0x002fc800078e02ff */
[----:B------:R-:W-:-:S06]  /*1ef0*/  IMAD.HI.U32 R3, R3, R5, R2 ;  /* 0x0000000503037227 */ /* 0x000fcc00078e0002 */
[----:B------:R-:W-:-:S04]  /*1f00*/  IMAD.HI.U32 R3, R3, R6, RZ ;  /* 0x0000000603037227 */ /* 0x000fc800078e00ff */
[----:B------:R-:W-:-:S04]  /*1f10*/  IMAD.MOV R3, RZ, RZ, -R3 ;  /* 0x000000ffff037224 */ /* 0x000fc800078e0a03 */
[----:B------:R-:W-:-:S05]  /*1f20*/  IMAD R38, R10, R3, R6 ;  /* 0x000000030a267224 */ /* 0x000fca00078e0206 */
[----:B------:R-:W-:-:S13]  /*1f30*/  ISETP.GE.U32.AND P0, PT, R38, R10, PT ;  /* 0x0000000a2600720c */ /* 0x000fda0003f06070 */
[----:B------:R-:W-:-:S04]  /*1f40*/  @P0 IADD3 R38, PT, PT, -R10, R38, RZ ;  /* 0x000000260a260210 */ /* 0x000fc80007ffe1ff */
[----:B------:R-:W-:-:S13]  /*1f50*/  ISETP.GE.U32.AND P0, PT, R38, R10, PT ;  /* 0x0000000a2600720c */ /* 0x000fda0003f06070 */
[----:B------:R-:W-:Y:S01]  /*1f60*/  @P0 IMAD.IADD R38, R38, 0x1, -R10 ;  /* 0x0000000126260824 */ /* 0x000fe200078e0a0a */
[----:B------:R-:W-:Y:S01]  /*1f70*/  @!P1 LOP3.LUT R38, RZ, R10, RZ, 0x33, !PT ;  /* 0x0000000aff269212 */ /* 0x000fe200078e33ff */
[----:B------:R-:W-:Y:S06]  /*1f80*/  BRA `(.L_x_16539) ;  /* 0x0000000000207947 */ /* 0x000fec0003800000 */
.L_x_16538:
[----:B------:R-:W-:Y:S01]  /*1f90*/  MOV R0, R6 ;  /* 0x0000000600007202 */ /* 0x000fe20000000f00 */
[----:B------:R-:W-:Y:S01]  /*1fa0*/  IMAD.MOV.U32 R3, RZ, RZ, R7 ;  /* 0x000000ffff037224 */ /* 0x000fe200078e0007 */
[----:B------:R-:W-:Y:S01]  /*1fb0*/  MOV R5, R11 ;  /* 0x0000000b00057202 */ /* 0x000fe20000000f00 */
[----:B------:R-:W-:Y:S01]  /*1fc0*/  IMAD.MOV.U32 R2, RZ, RZ, R10 ;  /* 0x000000ffff027224 */ /* 0x000fe200078e000a */
[----:B------:R-:W-:-:S07]  /*1fd0*/  MOV R4, 0x1ff0 ;  /* 0x00001ff000047802 */ /* 0x000fce0000000f00 */
[----:B-----5:R-:W-:Y:S05]  /*1fe0*/  CALL.REL.NOINC `($__internal_4_$__cuda_sm20_rem_s64) ;  /* 0x0000000c002c7944 */ /* 0x020fea0003c00000 */
[----:B------:R-:W-:Y:S02]  /*1ff0*/  IMAD.MOV.U32 R38, RZ, RZ, R0 ;  /* 0x000000ffff267224 */ /* 0x000fe400078e0000 */
[----:B------:R-:W-:-:S07]  /*2000*/  IMAD.MOV.U32 R39, RZ, RZ, R3 ;  /* 0x000000ffff277224 */ /* 0x000fce00078e0003 */
.L_x_16539:
[----:B------:R-:W-:Y:S05]  /*2010*/  BSYNC.RECONVERGENT B0 ;  /* 0x0000000000007941 */ /* 0x000fea0003800200 */
.L_x_16537:
[----:B-----5:R-:W-:Y:S01]  /*2020*/  LOP3.LUT R0, R13, R25, RZ, 0xfc, !PT ;  /* 0x000000190d007212 */ /* 0x020fe200078efcff */
[----:B------:R-:W-:Y:S03]  /*2030*/  BSSY.RECONVERGENT B0, `(.L_x_16540) ;  /* 0x000001e000007945 */ /* 0x000fe60003800200 */
[----:B------:R-:W-:-:S13]  /*2040*/  ISETP.NE.U32.AND P0, PT, R0, RZ, PT ;  /* 0x000000ff0000720c */ /* 0x000fda0003f05070 */
[----:B------:R-:W-:Y:S05]  /*2050*/  @P0 BRA `(.L_x_16541) ;  /* 0x00000000004c0947 */ /* 0x000fea0003800000 */
[----:B------:R-:W0:Y:S01]  /*2060*/  I2F.U32.RP R0, R24 ;  /* 0x0000001800007306 */ /* 0x000e220000209000 */
[----:B------:R-:W-:Y:S01]  /*2070*/  IMAD.MOV R5, RZ, RZ, -R24 ;  /* 0x000000ffff057224 */ /* 0x000fe200078e0a18 */
[----:B------:R-:W-:Y:S01]  /*2080*/  ISETP.NE.U32.AND P1, PT, R24, RZ, PT ;  /* 0x000000ff1800720c */ /* 0x000fe20003f25070 */
[----:B------:R-:W-:-:S05]  /*2090*/  HFMA2 R13, -RZ, RZ, 0, 0 ;  /* 0x00000000ff0d7431 */ /* 0x000fca00000001ff */
[----:B0-----:R-:W0:Y:S02]  /*20a0*/  MUFU.RCP R0, R0 ;  /* 0x0000000000007308 */ /* 0x001e240000001000 */
[----:B0-----:R-:W-:-:S06]  /*20b0*/  IADD3 R2, PT, PT, R0, 0xffffffe, RZ ;  /* 0x0ffffffe00027810 */ /* 0x001fcc0007ffe0ff */
        /* <DEDUP_REMOVED lines=13> */
.L_x_16541:
        /* <DEDUP_REMOVED lines=8> */
.L_x_16542:
[----:B------:R-:W-:Y:S05]  /*2210*/  BSYNC.RECONVERGENT B0 ;  /* 0x0000000000007941 */ /* 0x000fea0003800200 */
.L_x_16540:
[----:B------:R-:W-:Y:S01]  /*2220*/  LOP3.LUT R0, R15, R27, RZ, 0xfc, !PT ;  /* 0x0000001b0f007212 */ /* 0x000fe200078efcff */
[----:B------:R-:W-:Y:S03]  /*2230*/  BSSY.RECONVERGENT B0, `(.L_x_16543) ;  /* 0x000001e000007945 */ /* 0x000fe60003800200 */
[----:B------:R-:W-:-:S13]  /*2240*/  ISETP.NE.U32.AND P0, PT, R0, RZ, PT ;  /* 0x000000ff0000720c */ /* 0x000fda0003f05070 */
[----:B------:R-:W-:Y:S05]  /*2250*/  @P0 BRA `(.L_x_16544) ;  /* 0x00000000004c0947 */ /* 0x000fea0003800000 */
        /* <DEDUP_REMOVED lines=19> */
.L_x_16544:
        /* <DEDUP_REMOVED lines=8> */
.L_x_16545:
[----:B------:R-:W-:Y:S05]  /*2410*/  BSYNC.RECONVERGENT B0 ;  /* 0x0000000000007941 */ /* 0x000fea0003800200 */
.L_x_16543:
        /* <DEDUP_REMOVED lines=23> */
.L_x_16547:
[----:B------:R-:W-:Y:S01]  /*2590*/  MOV R0, R16 ;  /* 0x0000001000007202 */ /* 0x000fe20000000f00 */
[----:B------:R-:W-:Y:S01]  /*25a0*/  IMAD.MOV.U32 R3, RZ, RZ, R17 ;  /* 0x000000ffff037224 */ /* 0x000fe200078e0011 */
[----:B------:R-:W-:Y:S01]  /*25b0*/  MOV R2, R28 ;  /* 0x0000001c00027202 */ /* 0x000fe20000000f00 */
[----:B------:R-:W-:Y:S01]  /*25c0*/  IMAD.MOV.U32 R5, RZ, RZ, R29 ;  /* 0x000000ffff057224 */ /* 0x000fe200078e001d */
[----:B------:R-:W-:-:S07]  /*25d0*/  MOV R4, 0x25f0 ;  /* 0x000025f000047802 */ /* 0x000fce0000000f00 */
[----:B------:R-:W-:Y:S05]  /*25e0*/  CALL.REL.NOINC `($__internal_4_$__cuda_sm20_rem_s64) ;  /* 0x0000000400ac7944 */ /* 0x000fea0003c00000 */
[----:B------:R-:W-:Y:S01]  /*25f0*/  MOV R16, R0 ;  /* 0x0000000000107202 */ /* 0x000fe20000000f00 */
[----:B------:R-:W-:-:S07]  /*2600*/  IMAD.MOV.U32 R17, RZ, RZ, R3 ;  /* 0x000000ffff117224 */ /* 0x000fce00078e0003 */
.L_x_16548:
[----:B------:R-:W-:Y:S05]  /*2610*/  BSYNC.RECONVERGENT B0 ;  /* 0x0000000000007941 */ /* 0x000fea0003800200 */
.L_x_16546:
[----:B------:R-:W-:Y:S01]  /*2620*/  LOP3.LUT R0, R19, R31, RZ, 0xfc, !PT ;  /* 0x0000001f13007212 */ /* 0x000fe200078efcff */
[----:B------:R-:W-:Y:S03]  /*2630*/  BSSY.RECONVERGENT B0, `(.L_x_16549) ;  /* 0x000001e000007945 */ /* 0x000fe60003800200 */
[----:B------:R-:W-:-:S13]  /*2640*/  ISETP.NE.U32.AND P0, PT, R0, RZ, PT ;  /* 0x000000ff0000720c */ /* 0x000fda0003f05070 */
[----:B------:R-:W-:Y:S05]  /*2650*/  @P0 BRA `(.L_x_16550) ;  /* 0x00000000004c0947 */ /* 0x000fea0003800000 */
[----:B------:R-:W0:Y:S01]  /*2660*/  I2F.U32.RP R0, R30 ;  /* 0x0000001e00007306 */ /* 0x000e220000209000 */
[----:B------:R-:W-:Y:S01]  /*2670*/  IMAD.MOV R5, RZ, RZ, -R30 ;  /* 0x000000ffff057224 */ /* 0x000fe200078e0a1e */
[----:B------:R-:W-:Y:S02]  /*2680*/  ISETP.NE.U32.AND P1, PT, R30, RZ, PT ;  /* 0x000000ff1e00720c */ /* 0x000fe40003f25070 */
[----:B------:R-:W-:-:S04]  /*2690*/  MOV R19, RZ ;  /* 0x000000ff00137202 */ /* 0x000fc80000000f00 */
[----:B0-----:R-:W0:Y:S02]  /*26a0*/  MUFU.RCP R0, R0 ;  /* 0x0000000000007308 */ /* 0x001e240000001000 */
[----:B0-----:R-:W-:-:S06]  /*26b0*/  IADD3 R2, PT, PT, R0, 0xffffffe, RZ ;  /* 0x0ffffffe00027810 */ /* 0x001fcc0007ffe0ff */
        /* <DEDUP_REMOVED lines=13> */
.L_x_16550:
[----:B------:R-:W-:Y:S01]  /*2790*/  IMAD.MOV.U32 R0, RZ, RZ, R18 ;  /* 0x000000ffff007224 */ /* 0x000fe200078e0012 */
[----:B------:R-:W-:Y:S01]  /*27a0*/  MOV R3, R19 ;  /* 0x0000001300037202 */ /* 0x000fe20000000f00 */
[----:B------:R-:W-:Y:S01]  /*27b0*/  IMAD.MOV.U32 R2, RZ, RZ, R30 ;  /* 0x000000ffff027224 */ /* 0x000fe200078e001e */
[----:B------:R-:W-:Y:S02]  /*27c0*/  MOV R5, R31 ;  /* 0x0000001f00057202 */ /* 0x000fe40000000f00 */
[----:B------:R-:W-:-:S07]  /*27d0*/  MOV R4, 0x27f0 ;  /* 0x000027f000047802 */ /* 0x000fce0000000f00 */
[----:B------:R-:W-:Y:S05]  /*27e0*/  CALL.REL.NOINC `($__internal_4_$__cuda_sm20_rem_s64) ;  /* 0x00000004002c7944 */ /* 0x000fea0003c00000 */
[----:B------:R-:W-:Y:S01]  /*27f0*/  IMAD.MOV.U32 R18, RZ, RZ, R0 ;  /* 0x000000ffff127224 */ /* 0x000fe200078e0000 */
[----:B------:R-:W-:-:S07]  /*2800*/  MOV R19, R3 ;  /* 0x0000000300137202 */ /* 0x000fce0000000f00 */
.L_x_16551:
[----:B------:R-:W-:Y:S05]  /*2810*/  BSYNC.RECONVERGENT B0 ;  /* 0x0000000000007941 */ /* 0x000fea0003800200 */
.L_x_16549:
        /* <DEDUP_REMOVED lines=20> */
[----:B------:R-:W-:Y:S02]  /*2960*/  @P0 IADD3 R20, PT, PT, -R32, R20, RZ ;  /* 0x0000001420140210 */ /* 0x000fe40007ffe1ff */
[----:B------:R-:W-:Y:S01]  /*2970*/  @!P1 LOP3.LUT R20, RZ, R32, RZ, 0x33, !PT ;  /* 0x00000020ff149212 */ /* 0x000fe200078e33ff */
[----:B------:R-:W-:Y:S06]  /*2980*/  BRA `(.L_x_16554) ;  /* 0x0000000000207947 */ /* 0x000fec0003800000 */
.L_x_16553:
        /* <DEDUP_REMOVED lines=8> */
.L_x_16554:
[----:B------:R-:W-:Y:S05]  /*2a10*/  BSYNC.RECONVERGENT B0 ;  /* 0x0000000000007941 */ /* 0x000fea0003800200 */
.L_x_16552:
        /* <DEDUP_REMOVED lines=23> */
.L_x_16556:
        /* <DEDUP_REMOVED lines=8> */
.L_x_16557:
[----:B------:R-:W-:Y:S05]  /*2c10*/  BSYNC.RECONVERGENT B0 ;  /* 0x0000000000007941 */ /* 0x000fea0003800200 */
.L_x_16555:
[----:B------:R-:W0:Y:S02]  /*2c20*/  LDC.64 R2, c[0x0][0x388] ;  /* 0x0000e200ff027b82 */ /* 0x000e240000000a00 */
[----:B0-----:R-:W-:-:S04]  /*2c30*/  IMAD.WIDE.U32 R2, R46, 0x8, R2 ;  /* 0x000000082e027825 */ /* 0x001fc800078e0002 */
[----:B------:R-:W-:-:S05]  /*2c40*/  IMAD.WIDE.U32 R2, R47, 0x10, R2 ;  /* 0x000000102f027825 */ /* 0x000fca00078e0002 */
[----:B------:R-:W-:Y:S04]  /*2c50*/  STG.E.128 desc[UR4][R2.64], R36 ;  /* 0x0000002402007986 */ /* 0x000fe8000c101d04 */
[----:B------:R-:W-:Y:S04]  /*2c60*/  STG.E.128 desc[UR4][R2.64+0x800], R12 ;  /* 0x0008000c02007986 */ /* 0x000fe8000c101d04 */
[----:B------:R-:W-:Y:S04]  /*2c70*/  STG.E.128 desc[UR4][R2.64+0x1000], R16 ;  /* 0x0010001002007986 */ /* 0x000fe8000c101d04 */
[----:B------:R-:W-:Y:S01]  /*2c80*/  STG.E.128 desc[UR4][R2.64+0x1800], R20 ;  /* 0x0018001402007986 */ /* 0x000fe2000c101d04 */
[----:B------:R-:W-:Y:S05]  /*2c90*/  EXIT ;  /* 0x000000000000794d */ /* 0x000fea0003800000 */
        .weak           $__internal_4_$__cuda_sm20_rem_s64
        .type           $__internal_4_$__cuda_sm20_rem_s64,@function
        .size           $__internal_4_$__cuda_sm20_rem_s64,(.L_x_49865 - $__internal_4_$__cuda_sm20_rem_s64)
$__internal_4_$__cuda_sm20_rem_s64:
[----:B------:R-:W-:Y:S02]  /*2ca0*/  IADD3 R8, P1, PT, RZ, -R2, RZ ;  /* 0x80000002ff087210 */ /* 0x000fe40007f3e0ff */
[----:B------:R-:W-:-:S03]  /*2cb0*/  ISETP.GE.AND P0, PT, R5, RZ, PT ;  /* 0x000000ff0500720c */ /* 0x000fc60003f06270 */
[----:B------:R-:W-:Y:S01]  /*2cc0*/  IMAD.X R9, RZ, RZ, ~R5, P1 ;  /* 0x000000ffff097224 */ /* 0x000fe200008e0e05 */
[----:B------:R-:W-:-:S04]  /*2cd0*/  SEL R8, R8, R2, !P0 ;  /* 0x0000000208087207 */ /* 0x000fc80004000000 */
        /* <DEDUP_REMOVED lines=9> */
[C---:B------:R-:W-:Y:S01]  /*2d70*/  IMAD R44, R40.reuse, R9, R43 ;  /* 0x00000009282c7224 */ /* 0x040fe200078e022b */
[----:B------:R-:W-:Y:S02]  /*2d80*/  IADD3 R45, P0, PT, RZ, -R42, RZ ;  /* 0x8000002aff2d7210 */ /* 0x000fe40007f1e0ff */
[----:B------:R-:W-:Y:S01]  /*2d90*/  MOV R43, R40 ;  /* 0x00000028002b7202 */ /* 0x000fe20000000f00 */
[----:B------:R-:W-:Y:S02]  /*2da0*/  IMAD R44, R41, R8, R44 ;  /* 0x00000008292c7224 */ /* 0x000fe400078e022c */
[----:B------:R-:W-:-:S04]  /*2db0*/  IMAD.HI.U32 R42, R40, R45, RZ ;  /* 0x0000002d282a7227 */ /* 0x000fc800078e00ff */
[----:B------:R-:W-:-:S04]  /*2dc0*/  IMAD.X R44, RZ, RZ, ~R44, P0 ;  /* 0x000000ffff2c7224 */ /* 0x000fc800000e0e2c */
[----:B------:R-:W-:-:S04]  /*2dd0*/  IMAD.WIDE.U32 R42, P0, R40, R44, R42 ;  /* 0x0000002c282a7225 */ /* 0x000fc8000780002a */
[----:B------:R-:W-:-:S04]  /*2de0*/  IMAD.HI.U32 R40, R41, R44, RZ ;  /* 0x0000002c29287227 */ /* 0x000fc800078e00ff */
[----:B------:R-:W-:-:S04]  /*2df0*/  IMAD.HI.U32 R43, P1, R41, R45, R42 ;  /* 0x0000002d292b7227 */ /* 0x000fc8000782002a */
[----:B------:R-:W-:Y:S02]  /*2e00*/  IMAD R42, R41, R44, RZ ;  /* 0x0000002c292a7224 */ /* 0x000fe400078e02ff */
[----:B------:R-:W-:-:S03]  /*2e10*/  IMAD.X R40, R40, 0x1, R41, P0 ;  /* 0x0000000128287824 */ /* 0x000fc600000e0629 */
[----:B------:R-:W-:-:S04]  /*2e20*/  IADD3 R43, P2, PT, R42, R43, RZ ;  /* 0x0000002b2a2b7210 */ /* 0x000fc80007f5e0ff */
[----:B------:R-:W-:Y:S01]  /*2e30*/  IADD3.X R40, PT, PT, RZ, RZ, R40, P2, P1 ;  /* 0x000000ffff287210 */ /* 0x000fe200017e2428 */
[----:B------:R-:W-:Y:S01]  /*2e40*/  IMAD.WIDE.U32 R44, R43, R8, RZ ;  /* 0x000000082b2c7225 */ /* 0x000fe200078e00ff */
[----:B------:R-:W-:-:S03]  /*2e50*/  ISETP.GE.AND P1, PT, R3, RZ, PT ;  /* 0x000000ff0300720c */ /* 0x000fc60003f26270 */
[----:B------:R-:W-:Y:S01]  /*2e60*/  IMAD R41, R43, R9, R45 ;  /* 0x000000092b297224 */ /* 0x000fe200078e022d */
[----:B------:R-:W-:-:S03]  /*2e70*/  IADD3 R44, P0, PT, RZ, -R44, RZ ;  /* 0x8000002cff2c7210 */ /* 0x000fc60007f1e0ff */
[----:B------:R-:W-:Y:S02]  /*2e80*/  IMAD R41, R40, R8, R41 ;  /* 0x0000000828297224 */ /* 0x000fe400078e0229 */
[----:B------:R-:W-:-:S03]  /*2e90*/  IMAD.HI.U32 R42, R43, R44, RZ ;  /* 0x0000002c2b2a7227 */ /* 0x000fc600078e00ff */
[----:B------:R-:W-:-:S05]  /*2ea0*/  IADD3.X R41, PT, PT, RZ, ~R41, RZ, P0, !PT ;  /* 0x80000029ff297210 */ /* 0x000fca00007fe4ff */
[----:B------:R-:W-:-:S04]  /*2eb0*/  IMAD.WIDE.U32 R42, P0, R43, R41, R42 ;  /* 0x000000292b2a7225 */ /* 0x000fc8000780002a */
[----:B------:R-:W-:Y:S01]  /*2ec0*/  IMAD.HI.U32 R44, P2, R40, R44, R42 ;  /* 0x0000002c282c7227 */ /* 0x000fe2000784002a */
[----:B------:R-:W-:-:S03]  /*2ed0*/  IADD3 R42, P4, PT, RZ, -R0, RZ ;  /* 0x80000000ff2a7210 */ /* 0x000fc60007f9e0ff */
[-C--:B------:R-:W-:Y:S01]  /*2ee0*/  IMAD R43, R40, R41.reuse, RZ ;  /* 0x00000029282b7224 */ /* 0x080fe200078e02ff */
[----:B------:R-:W-:Y:S01]  /*2ef0*/  SEL R42, R42, R0, !P1 ;  /* 0x000000002a2a7207 */ /* 0x000fe20004800000 */
[----:B------:R-:W-:-:S03]  /*2f00*/  IMAD.HI.U32 R41, R40, R41, RZ ;  /* 0x0000002928297227 */ /* 0x000fc600078e00ff */
[----:B------:R-:W-:Y:S01]  /*2f10*/  IADD3 R43, P3, PT, R43, R44, RZ ;  /* 0x0000002c2b2b7210 */ /* 0x000fe20007f7e0ff */
[----:B------:R-:W-:Y:S01]  /*2f20*/  IMAD.X R0, RZ, RZ, ~R3, P4 ;  /* 0x000000ffff007224 */ /* 0x000fe200020e0e03 */
[----:B------:R-:W-:-:S03]  /*2f30*/  IADD3.X R41, PT, PT, R41, R40, RZ, P0, !PT ;  /* 0x0000002829297210 */ /* 0x000fc600007fe4ff */
[C---:B------:R-:W-:Y:S01]  /*2f40*/  IMAD.HI.U32 R40, R43.reuse, R42, RZ ;  /* 0x0000002a2b287227 */ /* 0x040fe200078e00ff */
[----:B------:R-:W-:Y:S02]  /*2f50*/  SEL R0, R0, R3, !P1 ;  /* 0x0000000300007207 */ /* 0x000fe40004800000 */
[----:B------:R-:W-:Y:S01]  /*2f60*/  IADD3.X R3, PT, PT, RZ, RZ, R41, P3, P2 ;  /* 0x000000ffff037210 */ /* 0x000fe20001fe4429 */
[----:B------:R-:W-:Y:S02]  /*2f70*/  IMAD.MOV.U32 R41, RZ, RZ, RZ ;  /* 0x000000ffff297224 */ /* 0x000fe400078e00ff */
[----:B------:R-:W-:-:S04]  /*2f80*/  IMAD.WIDE.U32 R40, R43, R0, R40 ;  /* 0x000000002b287225 */ /* 0x000fc800078e0028 */
[C---:B------:R-:W-:Y:S02]  /*2f90*/  IMAD R43, R3.reuse, R0, RZ ;  /* 0x00000000032b7224 */ /* 0x040fe400078e02ff */
[----:B------:R-:W-:-:S04]  /*2fa0*/  IMAD.HI.U32 R41, P0, R3, R42, R40 ;  /* 0x0000002a03297227 */ /* 0x000fc80007800028 */
[----:B------:R-:W-:Y:S01]  /*2fb0*/  IMAD.HI.U32 R40, R3, R0, RZ ;  /* 0x0000000003287227 */ /* 0x000fe200078e00ff */
[----:B------:R-:W-:-:S04]  /*2fc0*/  IADD3 R3, P2, PT, R43, R41, RZ ;  /* 0x000000292b037210 */ /* 0x000fc80007f5e0ff */
[----:B------:R-:W-:Y:S01]  /*2fd0*/  IADD3.X R43, PT, PT, R40, RZ, RZ, P0, !PT ;  /* 0x000000ff282b7210 */ /* 0x000fe200007fe4ff */
[----:B------:R-:W-:-:S04]  /*2fe0*/  IMAD.WIDE.U32 R40, R3, R8, RZ ;  /* 0x0000000803287225 */ /* 0x000fc800078e00ff */
[----:B------:R-:W-:Y:S01]  /*2ff0*/  IMAD.X R43, RZ, RZ, R43, P2 ;  /* 0x000000ffff2b7224 */ /* 0x000fe200010e062b */
[----:B------:R-:W-:Y:S01]  /*3000*/  IADD3 R40, P2, PT, -R40, R42, RZ ;  /* 0x0000002a28287210 */ /* 0x000fe20007f5e1ff */
[----:B------:R-:W-:-:S03]  /*3010*/  IMAD R3, R3, R9, R41 ;  /* 0x0000000903037224 */ /* 0x000fc600078e0229 */
[-C--:B------:R-:W-:Y:S01]  /*3020*/  ISETP.GE.U32.AND P0, PT, R40, R8.reuse, PT ;  /* 0x000000082800720c */ /* 0x080fe20003f06070 */
[----:B------:R-:W-:-:S05]  /*3030*/  IMAD R3, R43, R8, R3 ;  /* 0x000000082b037224 */ /* 0x000fca00078e0203 */
[----:B------:R-:W-:Y:S02]  /*3040*/  IADD3.X R0, PT, PT, ~R3, R0, RZ, P2, !PT ;  /* 0x0000000003007210 */ /* 0x000fe400017fe5ff */
[----:B------:R-:W-:Y:S02]  /*3050*/  IADD3 R3, P2, PT, R40, -R8, RZ ;  /* 0x8000000828037210 */ /* 0x000fe40007f5e0ff */
[----:B------:R-:W-:-:S03]  /*3060*/  ISETP.GE.U32.AND.EX P0, PT, R0, R9, PT, P0 ;  /* 0x000000090000720c */ /* 0x000fc60003f06100 */
[----:B------:R-:W-:Y:S01]  /*3070*/  IMAD.X R41, R0, 0x1, ~R9, P2 ;  /* 0x0000000100297824 */ /* 0x000fe200010e0e09 */
[----:B------:R-:W-:-:S04]  /*3080*/  SEL R40, R3, R40, P0 ;  /* 0x0000002803287207 */ /* 0x000fc80000000000 */
[----:B------:R-:W-:Y:S02]  /*3090*/  SEL R0, R41, R0, P0 ;  /* 0x0000000029007207 */ /* 0x000fe40000000000 */
[CC--:B------:R-:W-:Y:S02]  /*30a0*/  ISETP.GE.U32.AND P0, PT, R40.reuse, R8.reuse, PT ;  /* 0x000000082800720c */ /* 0x0c0fe40003f06070 */
[----:B------:R-:W-:Y:S02]  /*30b0*/  IADD3 R3, P2, PT, R40, -R8, RZ ;  /* 0x8000000828037210 */ /* 0x000fe40007f5e0ff */
[CC--:B------:R-:W-:Y:S02]  /*30c0*/  ISETP.GE.U32.AND.EX P0, PT, R0.reuse, R9.reuse, PT, P0 ;  /* 0x000000090000720c */ /* 0x0c0fe40003f06100 */
[----:B------:R-:W-:Y:S02]  /*30d0*/  IADD3.X R8, PT, PT, R0, ~R9, RZ, P2, !PT ;  /* 0x8000000900087210 */ /* 0x000fe400017fe4ff */
[----:B------:R-:W-:-:S02]  /*30e0*/  SEL R40, R3, R40, P0 ;  /* 0x0000002803287207 */ /* 0x000fc40000000000 */
[----:B------:R-:W-:Y:S02]  /*30f0*/  SEL R0, R8, R0, P0 ;  /* 0x0000000008007207 */ /* 0x000fe40000000000 */
[-C--:B------:R-:W-:Y:S02]  /*3100*/  IADD3 R8, P2, PT, RZ, -R40.reuse, RZ ;  /* 0x80000028ff087210 */ /* 0x080fe40007f5e0ff */
[----:B------:R-:W-:Y:S02]  /*3110*/  ISETP.NE.U32.AND P0, PT, R2, RZ, PT ;  /* 0x000000ff0200720c */ /* 0x000fe40003f05070 */
[----:B------:R-:W-:Y:S01]  /*3120*/  SEL R40, R8, R40, !P1 ;  /* 0x0000002808287207 */ /* 0x000fe20004800000 */
[----:B------:R-:W-:Y:S01]  /*3130*/  IMAD.X R3, RZ, RZ, ~R0, P2 ;  /* 0x000000ffff037224 */ /* 0x000fe200010e0e00 */
[----:B------:R-:W-:Y:S01]  /*3140*/  ISETP.NE.AND.EX P0, PT, R5, RZ, PT, P0 ;  /* 0x000000ff0500720c */ /* 0x000fe20003f05300 */
[----:B------:R-:W-:-:S03]  /*3150*/  HFMA2 R5, -RZ, RZ, 0, 0 ;  /* 0x00000000ff057431 */ /* 0x000fc600000001ff */
[----:B------:R-:W-:Y:S02]  /*3160*/  SEL R3, R3, R0, !P1 ;  /* 0x0000000003037207 */ /* 0x000fe40004800000 */
[----:B------:R-:W-:Y:S02]  /*3170*/  SEL R0, R40, 0xffffffff, P0 ;  /* 0xffffffff28007807 */ /* 0x000fe40000000000 */
[----:B------:R-:W-:Y:S01]  /*3180*/  SEL R3, R3, 0xffffffff, P0 ;  /* 0xffffffff03037807 */ /* 0x000fe20000000000 */
[----:B------:R-:W-:Y:S06]  /*3190*/  RET.REL.NODEC R4 `(_ZN2at6native29vectorized_elementwise_kernelILi2ENS0_13BinaryFunctorIlllZZZNS0_16fmod_kernel_cudaERNS_18TensorIteratorBaseEENKUlvE_clEvENKUlvE2_clEvEUlllE_EESt5arrayIPcLm3EEEEviT0_T1_) ;  /* 0xffffffcc04987950 */ /* 0x000fec0003c3ffff */
.L_x_16558:
        /* <DEDUP_REMOVED lines=14> */
.L_x_49865:


//--------------------- .text._ZN2at6native29vectorized_elementwise_kernelILi4ENS0_13BinaryFunctorIlllZZZNS0_16fmod_kernel_cudaERNS_18TensorIteratorBaseEENKUlvE_clEvENKUlvE2_clEvEUlllE_EESt5arrayIPcLm3EEEEviT0_T1_ --------------------------
	.section	.text._ZN2at6native29vectorized_elementwise_kernelILi4ENS0_13BinaryFunctorIlllZZZNS0_16fmod_kernel_cudaERNS_18TensorIteratorBaseEENKUlvE_clEvENKUlvE2_clEvEUlllE_EESt5arrayIPcLm3EEEEviT0_T1_,"ax",@progbits
	.align	128
        .global         _ZN2at6native29vectorized_elementwise_kernelILi4ENS0_13BinaryFunctorIlllZZZNS0_16fmod_kernel_cudaERNS_18TensorIteratorBaseEENKUlvE_clEvENKUlvE2_clEvEUlllE_EESt5arrayIPcLm3EEEEviT0_T1_
        .type           _ZN2at6native29vectorized_elementwise_kernelILi4ENS0_13BinaryFunctorIlllZZZNS0_16fmod_kernel_cudaERNS_18TensorIteratorBaseEENKUlvE_clEvENKUlvE2_clEvEUlllE_EESt5arrayIPcLm3EEEEviT0_T1_,@function
        .size           _ZN2at6native29vectorized_elementwise_kernelILi4ENS0_13BinaryFunctorIlllZZZNS0_16fmod_kernel_cudaERNS_18TensorIteratorBaseEENKUlvE_clEvENKUlvE2_clEvEUlllE_EESt5arrayIPcLm3EEEEviT0_T1_,(.L_x_49866 - _ZN2at6native29vectorized_elementwise_kernelILi4ENS0_13BinaryFunctorIlllZZZNS0_16fmod_kernel_cudaERNS_18TensorIteratorBaseEENKUlvE_clEvENKUlvE2_clEvEUlllE_EESt5arrayIPcLm3EEEEviT0_T1_)
        .other          _ZN2at6native29vectorized_elementwise_kernelILi4ENS0_13BinaryFunctorIlllZZZNS0_16fmod_kernel_cudaERNS_18TensorIteratorBaseEENKUlvE_clEvENKUlvE2_clEvEUlllE_EESt5arrayIPcLm3EEEEviT0_T1_,@"STO_CUDA_ENTRY STV_DEFAULT"
_ZN2at6native29vectorized_elementwise_kernelILi4ENS0_13BinaryFunctorIlllZZZNS0_16fmod_kernel_cudaERNS_18TensorIteratorBaseEENKUlvE_clEvENKUlvE2_clEvEUlllE_EESt5arrayIPcLm3EEEEviT0_T1_:
.text._ZN2at6native29vectorized_elementwise_kernelILi4ENS0_13BinaryFunctorIlllZZZNS0_16fmod_kernel_cudaERNS_18TensorIteratorBaseEENKUlvE_clEvENKUlvE2_clEvEUlllE_EESt5arrayIPcLm3EEEEviT0_T1_:
        /* <DEDUP_REMOVED lines=22> */
[C---:B--2---:R-:W-:Y:S02]  /*0160*/  @!P5 IMAD.WIDE.U32 R8, R3.reuse, 0x8, R8 ;  /* 0x000000080308d825 */ /* 0x044fe400078e0008 */
[----:B------:R-:W2:Y:S02]  /*0170*/  LDC.64 R28, c[0x0][0x390] ;  /* 0x0000e400ff1c7b82 */ /* 0x000ea40000000a00 */
[----:B---3--:R-:W-:Y:S01]  /*0180*/  @!P5 IMAD.WIDE.U32 R10, R3, 0x8, R10 ;  /* 0x00000008030ad825 */ /* 0x008fe200078e000a */
[----:B------:R-:W-:-:S05]  /*0190*/  CS2R R2, SRZ ;  /* 0x0000000000027805 */ /* 0x000fca000001ff00 */
[----:B------:R-:W3:Y:S01]  /*01a0*/  LDC.64 R20, c[0x0][0x390] ;  /* 0x0000e400ff147b82 */ /* 0x000ee20000000a00 */
[----:B------:R-:W5:Y:S01]  /*01b0*/  @!P5 LDG.E.64 R4, desc[UR4][R10.64] ;  /* 0x000000040a04d981 */ /* 0x000f62000c1e1b00 */
[----:B------:R-:W-:Y:S02]  /*01c0*/  @!P0 IMAD.IADD R15, R46, 0x1, R0 ;  /* 0x000000012e0f8824 */ /* 0x000fe400078e0200 */
[----:B------:R-:W-:Y:S01]  /*01d0*/  @!P0 VIADD R0, R0, 0x80 ;  /* 0x0000008000008836 */ /* 0x000fe20000000000 */
[----:B------:R-:W5:Y:S01]  /*01e0*/  @!P5 LDG.E.64 R2, desc[UR4][R8.64] ;  /* 0x000000040802d981 */ /* 0x000f62000c1e1b00 */
[----:B-1----:R-:W-:Y:S02]  /*01f0*/  @!P0 IMAD.WIDE.U32 R12, R15, 0x8, R12 ;  /* 0x000000080f0c8825 */ /* 0x002fe400078e000c */
[----:B------:R-:W1:Y:S01]  /*0200*/  LDC.64 R18, c[0x0][0x398] ;  /* 0x0000e600ff127b82 */ /* 0x000e620000000a00 */
[-C--:B------:R-:W-:Y:S02]  /*0210*/  ISETP.GE.U32.AND P1, PT, R0, R39.reuse, PT ;  /* 0x000000270000720c */ /* 0x080fe40003f26070 */
[----:B------:R4:W5:Y:S05]  /*0220*/  @!P0 LDG.E.64 R6, desc[UR4][R12.64] ;  /* 0x000000040c068981 */ /* 0x00096a000c1e1b00 */
[----:B------:R-:W1:Y:S06]  /*0230*/  LDC.64 R30, c[0x0][0x398] ;  /* 0x0000e600ff1e7b82 */ /* 0x000e6c0000000a00 */
[----:B------:R-:W-:Y:S01]  /*0240*/  @!P1 IADD3 R17, PT, PT, R46, R0, RZ ;  /* 0x000000002e119210 */ /* 0x000fe20007ffe0ff */
[----:B------:R-:W-:Y:S01]  /*0250*/  @!P1 VIADD R0, R0, 0x80 ;  /* 0x0000008000009836 */ /* 0x000fe20000000000 */
[----:B----4-:R-:W4:Y:S04]  /*0260*/  LDC.64 R12, c[0x0][0x390] ;  /* 0x0000e400ff0c7b82 */ /* 0x010f280000000a00 */
[----:B------:R-:W-:-:S04]  /*0270*/  ISETP.GE.U32.AND P2, PT, R0, R39, PT ;  /* 0x000000270000720c */ /* 0x000fc80003f46070 */
[----:B------:R-:W1:Y:S08]  /*0280*/  LDC.64 R42, c[0x0][0x398] ;  /* 0x0000e600ff2a7b82 */ /* 0x000e700000000a00 */
[----:B------:R-:W1:Y:S01]  /*0290*/  LDC.64 R48, c[0x0][0x398] ;  /* 0x0000e600ff307b82 */ /* 0x000e620000000a00 */
[----:B------:R-:W-:Y:S01]  /*02a0*/  @!P2 IMAD.IADD R47, R46, 0x1, R0 ;  /* 0x000000012e2fa824 */ /* 0x000fe200078e0200 */
[----:B------:R-:W-:-:S04]  /*02b0*/  @!P2 IADD3 R0, PT, PT, R0, 0x80, RZ ;  /* 0x000000800000a810 */ /* 0x000fc80007ffe0ff */
[----:B------:R-:W-:Y:S02]  /*02c0*/  ISETP.GE.U32.AND P3, PT, R0, R39, PT ;  /* 0x000000270000720c */ /* 0x000fe40003f66070 */
[----:B------:R-:W1:Y:S08]  /*02d0*/  LDC.64 R50, c[0x0][0x390] ;  /* 0x0000e400ff327b82 */ /* 0x000e700000000a00 */
[----:B------:R-:W1:Y:S03]  /*02e0*/  LDC.64 R32, c[0x0][0x390] ;  /* 0x0000e400ff207b82 */ /* 0x000e660000000a00 */
[----:B------:R-:W-:Y:S01]  /*02f0*/  @!P3 IMAD.IADD R23, R46, 0x1, R0 ;  /* 0x000000012e17b824 */ /* 0x000fe200078e0200 */
[----:B------:R-:W-:-:S04]  /*0300*/  @!P3 IADD3 R0, PT, PT, R0, 0x80, RZ ;  /* 0x000000800000b810 */ /* 0x000fc80007ffe0ff */
[----:B------:R-:W-:Y:S02]  /*0310*/  ISETP.GE.U32.AND P4, PT, R0, R39, PT ;  /* 0x000000270000720c */ /* 0x000fe40003f86070 */
[----:B------:R-:W-:Y:S01]  /*0320*/  CS2R R8, SRZ ;  /* 0x0000000000087805 */ /* 0x000fe2000001ff00 */
[----:B------:R-:W-:Y:S01]  /*0330*/  @!P0 IMAD.WIDE.U32 R24, R15, 0x8, R24 ;  /* 0x000000080f188825 */ /* 0x000fe200078e0018 */
[----:B------:R-:W-:Y:S01]  /*0340*/  CS2R R10, SRZ ;  /* 0x00000000000a7805 */ /* 0x000fe2000001ff00 */
[----:B------:R-:W1:Y:S03]  /*0350*/  LDC.64 R34, c[0x0][0x398] ;  /* 0x0000e600ff227b82 */ /* 0x000e660000000a00 */
[----:B------:R0:W5:Y:S05]  /*0360*/  @!P0 LDG.E.64 R8, desc[UR4][R24.64] ;  /* 0x0000000418088981 */ /* 0x00016a000c1e1b00 */
[----:B------:R-:W-:-:S02]  /*0370*/  @!P4 IMAD.IADD R37, R46, 0x1, R0 ;  /* 0x000000012e25c824 */ /* 0x000fc400078e0200 */
[----:B------:R-:W-:-:S05]  /*0380*/  @!P4 VIADD R0, R0, 0x80 ;  /* 0x000000800000c836 */ /* 0x000fca0000000000 */
[----:B------:R-:W-:Y:S02]  /*0390*/  ISETP.GE.U32.AND P5, PT, R0, R39, PT ;  /* 0x000000270000720c */ /* 0x000fe40003fa6070 */
[----:B0-----:R-:W-:Y:S01]  /*03a0*/  CS2R R24, SRZ ;  /* 0x0000000000187805 */ /* 0x001fe2000001ff00 */
[----:B----4-:R-:W-:-:S04]  /*03b0*/  @!P4 IMAD.WIDE.U32 R12, R37, 0x8, R12 ;  /* 0x00000008250cc825 */ /* 0x010fc800078e000c */
[----:B------:R-:W-:Y:S01]  /*03c0*/  @!P1 IMAD.WIDE.U32 R44, R17, 0x8, R44 ;  /* 0x00000008112c9825 */ /* 0x000fe200078e002c */
[----:B------:R0:W5:Y:S03]  /*03d0*/  @!P4 LDG.E.64 R24, desc[UR4][R12.64] ;  /* 0x000000040c18c981 */ /* 0x000166000c1e1b00 */
[----:B---3--:R-:W-:Y:S01]  /*03e0*/  @!P3 IMAD.WIDE.U32 R52, R23, 0x8, R20 ;  /* 0x000000081734b825 */ /* 0x008fe200078e0014 */
[----:B------:R1:W5:Y:S01]  /*03f0*/  @!P1 LDG.E.64 R10, desc[UR4][R44.64] ;  /* 0x000000042c0a9981 */ /* 0x000362000c1e1b00 */
[----:B------:R-:W-:Y:S02]  /*0400*/  @!P5 IADD3 R41, PT, PT, R46, R0, RZ ;  /* 0x000000002e29d210 */ /* 0x000fe40007ffe0ff */
[----:B------:R-:W-:Y:S01]  /*0410*/  CS2R R20, SRZ ;  /* 0x0000000000147805 */ /* 0x000fe2000001ff00 */
[----:B0-----:R-:W-:Y:S01]  /*0420*/  @!P4 IMAD.WIDE.U32 R12, R37, 0x8, R26 ;  /* 0x00000008250cc825 */ /* 0x001fe200078e001a */
[----:B------:R-:W-:-:S04]  /*0430*/  CS2R R26, SRZ ;  /* 0x00000000001a7805 */ /* 0x000fc8000001ff00 */
[----:B------:R-:W5:Y:S01]  /*0440*/  @!P3 LDG.E.64 R20, desc[UR4][R52.64] ;  /* 0x000000043414b981 */ /* 0x000f62000c1e1b00 */
[----:B--2---:R-:W-:Y:S01]  /*0450*/  @!P5 IMAD.WIDE.U32 R36, R41, 0x8, R28 ;  /* 0x000000082924d825 */ /* 0x004fe200078e001c */
[----:B------:R-:W-:Y:S02]  /*0460*/  CS2R R28, SRZ ;  /* 0x00000000001c7805 */ /* 0x000fe4000001ff00 */
[----:B------:R-:W5:Y:S01]  /*0470*/  @!P4 LDG.E.64 R26, desc[UR4][R12.64] ;  /* 0x000000040c1ac981 */ /* 0x000f62000c1e1b00 */
[----:B-1----:R-:W-:Y:S01]  /*0480*/  @!P3 IMAD.WIDE.U32 R44, R23, 0x8, R18 ;  /* 0x00000008172cb825 */ /* 0x002fe200078e0012 */
[----:B------:R-:W-:Y:S02]  /*0490*/  CS2R R18, SRZ ;  /* 0x0000000000127805 */ /* 0x000fe4000001ff00 */
[----:B------:R-:W-:Y:S01]  /*04a0*/  CS2R R22, SRZ ;  /* 0x0000000000167805 */ /* 0x000fe2000001ff00 */
[----:B------:R-:W5:Y:S01]  /*04b0*/  @!P5 LDG.E.64 R28, desc[UR4][R36.64] ;  /* 0x00000004241cd981 */ /* 0x000f62000c1e1b00 */
[----:B------:R-:W-:Y:S01]  /*04c0*/  @!P5 IMAD.WIDE.U32 R40, R41, 0x8, R30 ;  /* 0x000000082928d825 */ /* 0x000fe200078e001e */
[----:B------:R-:W-:-:S03]  /*04d0*/  CS2R R30, SRZ ;  /* 0x00000000001e7805 */ /* 0x000fc6000001ff00 */
[----:B------:R-:W-:Y:S01]  /*04e0*/  @!P2 IMAD.WIDE.U32 R42, R47, 0x8, R42 ;  /* 0x000000082f2aa825 */ /* 0x000fe200078e002a */
        /* <DEDUP_REMOVED lines=43> */
.L_x_16562:
[----:B------:R-:W-:Y:S02]  /*07a0*/  IMAD.MOV.U32 R0, RZ, RZ, R2 ;  /* 0x000000ffff007224 */ /* 0x000fe400078e0002 */
[----:B------:R-:W-:Y:S01]  /*07b0*/  IMAD.MOV.U32 R2, RZ, RZ, R4 ;  /* 0x000000ffff027224 */ /* 0x000fe200078e0004 */
[----:B------:R-:W-:-:S07]  /*07c0*/  MOV R4, 0x7e0 ;  /* 0x000007e000047802 */ /* 0x000fce0000000f00 */
[----:B------:R-:W-:Y:S05]  /*07d0*/  CALL.REL.NOINC `($__internal_5_$__cuda_sm20_rem_s64) ;  /* 0x0000002400187944 */ /* 0x000fea0003c00000 */
[----:B------:R-:W-:Y:S01]  /*07e0*/  MOV R36, R0 ;  /* 0x0000000000247202 */ /* 0x000fe20000000f00 */
[----:B------:R-:W-:-:S07]  /*07f0*/  IMAD.MOV.U32 R37, RZ, RZ, R3 ;  /* 0x000000ffff257224 */ /* 0x000fce00078e0003 */
.L_x_16561:
[----:B------:R-:W-:Y:S05]  /*0800*/  BSYNC.RECONVERGENT B0 ;  /* 0x0000000000007941 */ /* 0x000fea0003800200 */
.L_x_16560:
        /* <DEDUP_REMOVED lines=26> */
.L_x_16565:
[----:B------:R-:W-:Y:S01]  /*09b0*/  IMAD.MOV.U32 R0, RZ, RZ, R6 ;  /* 0x000000ffff007224 */ /* 0x000fe200078e0006 */
[----:B------:R-:W-:Y:S01]  /*09c0*/  MOV R2, R8 ;  /* 0x0000000800027202 */ /* 0x000fe20000000f00 */
[----:B------:R-:W-:Y:S01]  /*09d0*/  IMAD.MOV.U32 R3, RZ, RZ, R7 ;  /* 0x000000ffff037224 */ /* 0x000fe200078e0007 */
[----:B------:R-:W-:Y:S01]  /*09e0*/  MOV R4, 0xa10 ;  /* 0x00000a1000047802 */ /* 0x000fe20000000f00 */
[----:B------:R-:W-:-:S07]  /*09f0*/  IMAD.MOV.U32 R5, RZ, RZ, R9 ;  /* 0x000000ffff057224 */ /* 0x000fce00078e0009 */
[----:B------:R-:W-:Y:S05]  /*0a00*/  CALL.REL.NOINC `($__internal_5_$__cuda_sm20_rem_s64) ;  /* 0x00000020008c7944 */ /* 0x000fea0003c00000 */
[----:B------:R-:W-:Y:S01]  /*0a10*/  IMAD.MOV.U32 R6, RZ, RZ, R0 ;  /* 0x000000ffff067224 */ /* 0x000fe200078e0000 */
[----:B------:R-:W-:-:S07]  /*0a20*/  MOV R7, R3 ;  /* 0x0000000300077202 */ /* 0x000fce0000000f00 */
.L_x_16564:
[----:B------:R-:W-:Y:S05]  /*0a30*/  BSYNC.RECONVERGENT B0 ;  /* 0x0000000000007941 */ /* 0x000fea0003800200 */
.L_x_16563:
        /* <DEDUP_REMOVED lines=26> */
.L_x_16568:
[----:B------:R-:W-:Y:S01]  /*0be0*/  MOV R0, R10 ;  /* 0x0000000a00007202 */ /* 0x000fe20000000f00 */
[----:B------:R-:W-:Y:S01]  /*0bf0*/  IMAD.MOV.U32 R3, RZ, RZ, R11 ;  /* 0x000000ffff037224 */ /* 0x000fe200078e000b */
[----:B------:R-:W-:Y:S01]  /*0c00*/  MOV R5, R15 ;  /* 0x0000000f00057202 */ /* 0x000fe20000000f00 */
[----:B------:R-:W-:Y:S01]  /*0c10*/  IMAD.MOV.U32 R2, RZ, RZ, R14 ;  /* 0x000000ffff027224 */ /* 0x000fe200078e000e */
[----:B------:R-:W-:-:S07]  /*0c20*/  MOV R4, 0xc40 ;  /* 0x00000c4000047802 */ /* 0x000fce0000000f00 */
[----:B------:R-:W-:Y:S05]  /*0c30*/  CALL.REL.NOINC `($__internal_5_$__cuda_sm20_rem_s64) ;  /* 0x0000002000007944 */ /* 0x000fea0003c00000 */
[----:B------:R-:W-:Y:S02]  /*0c40*/  IMAD.MOV.U32 R8, RZ, RZ, R0 ;  /* 0x000000ffff087224 */ /* 0x000fe400078e0000 */
[----:B------:R-:W-:-:S07]  /*0c50*/  IMAD.MOV.U32 R9, RZ, RZ, R3 ;  /* 0x000000ffff097224 */ /* 0x000fce00078e0003 */
.L_x_16567:
[----:B------:R-:W-:Y:S05]  /*0c60*/  BSYNC.RECONVERGENT B0 ;  /* 0x0000000000007941 */ /* 0x000fea0003800200 */
.L_x_16566:
        /* <DEDUP_REMOVED lines=26> */
.L_x_16571:
[----:B------:R-:W-:Y:S01]  /*0e10*/  IMAD.MOV.U32 R0, RZ, RZ, R16 ;  /* 0x000000ffff007224 */ /* 0x000fe200078e0010 */
[----:B------:R-:W-:Y:S01]  /*0e20*/  MOV R3, R17 ;  /* 0x0000001100037202 */ /* 0x000fe20000000f00 */
[----:B------:R-:W-:Y:S01]  /*0e30*/  IMAD.MOV.U32 R2, RZ, RZ, R18 ;  /* 0x000000ffff027224 */ /* 0x000fe200078e0012 */
[----:B------:R-:W-:Y:S01]  /*0e40*/  MOV R4, 0xe70 ;  /* 0x00000e7000047802 */ /* 0x000fe20000000f00 */
[----:B------:R-:W-:-:S07]  /*0e50*/  IMAD.MOV.U32 R5, RZ, RZ, R19 ;  /* 0x000000ffff057224 */ /* 0x000fce00078e0013 */
[----:B------:R-:W-:Y:S05]  /*0e60*/  CALL.REL.NOINC `($__internal_5_$__cuda_sm20_rem_s64) ;  /* 0x0000001c00747944 */ /* 0x000fea0003c00000 */
[----:B------:R-:W-:Y:S01]  /*0e70*/  MOV R10, R0 ;  /* 0x00000000000a7202 */ /* 0x000fe20000000f00 */
[----:B------:R-:W-:-:S07]  /*0e80*/  IMAD.MOV.U32 R11, RZ, RZ, R3 ;  /* 0x000000ffff0b7224 */ /* 0x000fce00078e0003 */
.L_x_16570:
[----:B------:R-:W-:Y:S05]  /*0e90*/  BSYNC.RECONVERGENT B0 ;  /* 0x0000000000007941 */ /* 0x000fea0003800200 */
.L_x_16569:
        /* <DEDUP_REMOVED lines=26> */
.L_x_16574:
        /* <DEDUP_REMOVED lines=8> */
.L_x_16573:
[----:B------:R-:W-:Y:S05]  /*10c0*/  BSYNC.RECONVERGENT B0 ;  /* 0x0000000000007941 */ /* 0x000fea0003800200 */
.L_x_16572:
        /* <DEDUP_REMOVED lines=26> */
.L_x_16577:
        /* <DEDUP_REMOVED lines=8> */
.L_x_16576:
[----:B------:R-:W-:Y:S05]  /*12f0*/  BSYNC.RECONVERGENT B0 ;  /* 0x0000000000007941 */ /* 0x000fea0003800200 */
.L_x_16575:
        /* <DEDUP_REMOVED lines=26> */
.L_x_16580:
        /* <DEDUP_REMOVED lines=8> */
.L_x_16579:
[----:B------:R-:W-:Y:S05]  /*1520*/  BSYNC.RECONVERGENT B0 ;  /* 0x0000000000007941 */ /* 0x000fea0003800200 */
.L_x_16578:
        /* <DEDUP_REMOVED lines=27> */
.L_x_16583:
[----:B------:R-:W-:Y:S01]  /*16e0*/  IMAD.MOV.U32 R0, RZ, RZ, R32 ;  /* 0x000000ffff007224 */ /* 0x000fe200078e0020 */
[----:B------:R-:W-:Y:S01]  /*16f0*/  MOV R3, R33 ;  /* 0x0000002100037202 */ /* 0x000fe20000000f00 */
[----:B------:R-:W-:Y:S01]  /*1700*/  IMAD.MOV.U32 R2, RZ, RZ, R34 ;  /* 0x000000ffff027224 */ /* 0x000fe200078e0022 */
[----:B------:R-:W-:Y:S01]  /*1710*/  MOV R4, 0x1740 ;  /* 0x0000174000047802 */ /* 0x000fe20000000f00 */
[----:B------:R-:W-:-:S07]  /*1720*/  IMAD.MOV.U32 R5, RZ, RZ, R35 ;  /* 0x000000ffff057224 */ /* 0x000fce00078e0023 */
[----:B------:R-:W-:Y:S05]  /*1730*/  CALL.REL.NOINC `($__internal_5_$__cuda_sm20_rem_s64) ;  /* 0x0000001400407944 */ /* 0x000fea0003c00000 */
[----:B------:R-:W-:-:S07]  /*1740*/  MOV R2, R0 ;  /* 0x0000000000027202 */ /* 0x000fce0000000f00 */
.L_x_16582:
[----:B------:R-:W-:Y:S05]  /*1750*/  BSYNC.RECONVERGENT B0 ;  /* 0x0000000000007941 */ /* 0x000fea0003800200 */
.L_x_16581:
        /* <DEDUP_REMOVED lines=16> */
.L_x_16586:
[----:B------:R-:W-:-:S13]  /*1860*/  ISETP.GE.U32.AND P0, PT, R38, R39, PT ;  /* 0x000000272600720c */ /* 0x000fda0003f06070 */
[----:B------:R-:W-:Y:S05]  /*1870*/  @P0 BRA `(.L_x_16588) ;  /* 0x0000000000300947 */ /* 0x000fea0003800000 */
[----:B0----5:R-:W0:Y:S01]  /*1880*/  LDC.64 R4, c[0x0][0x388] ;  /* 0x0000e200ff047b82 */ /* 0x021e220000000a00 */
[----:B------:R-:W-:Y:S01]  /*1890*/  IMAD.IADD R7, R46, 0x1, R38 ;  /* 0x000000012e077824 */ /* 0x000fe200078e0226 */
[----:B------:R-:W-:-:S03]  /*18a0*/  IADD3 R38, PT, PT, R38, 0x80, RZ ;  /* 0x0000008026267810 */ /* 0x000fc60007ffe0ff */
[----:B0-----:R-:W-:-:S05]  /*18b0*/  IMAD.WIDE.U32 R4, R7, 0x8, R4 ;  /* 0x0000000807047825 */ /* 0x001fca00078e0004 */
[----:B------:R1:W-:Y:S02]  /*18c0*/  STG.E.64 desc[UR4][R4.64], R8 ;  /* 0x0000000804007986 */ /* 0x0003e4000c101b04 */
.L_x_16587:
[----:B------:R-:W-:-:S13]  /*18d0*/  ISETP.GE.U32.AND P0, PT, R38, R39, PT ;  /* 0x000000272600720c */ /* 0x000fda0003f06070 */
[----:B------:R-:W-:Y:S05]  /*18e0*/  @P0 BRA `(.L_x_16589) ;  /* 0x0000000000300947 */ /* 0x000fea0003800000 */
[----:B01----:R-:W0:Y:S01]  /*18f0*/  LDC.64 R4, c[0x0][0x388] ;  /* 0x0000e200ff047b82 */ /* 0x003e220000000a00 */
[----:B------:R-:W-:Y:S02]  /*1900*/  IMAD.IADD R7, R46, 0x1, R38 ;  /* 0x000000012e077824 */ /* 0x000fe400078e0226 */
[----:B------:R-:W-:Y:S02]  /*1910*/  VIADD R38, R38, 0x80 ;  /* 0x0000008026267836 */ /* 0x000fe40000000000 */
[----:B0-----:R-:W-:-:S05]  /*1920*/  IMAD.WIDE.U32 R4, R7, 0x8, R4 ;  /* 0x0000000807047825 */ /* 0x001fca00078e0004 */
[----:B------:R1:W-:Y:S02]  /*1930*/  STG.E.64 desc[UR4][R4.64], R10 ;  /* 0x0000000a04007986 */ /* 0x0003e4000c101b04 */
.L_x_16588:
[----:B------:R-:W-:-:S13]  /*1940*/  ISETP.GE.U32.AND P0, PT, R38, R39, PT ;  /* 0x000000272600720c */ /* 0x000fda0003f06070 */
[----:B------:R-:W-:Y:S05]  /*1950*/  @P0 BRA `(.L_x_16590) ;  /* 0x0000000000340947 */ /* 0x000fea0003800000 */
[----:B01---5:R-:W0:Y:S01]  /*1960*/  LDC.64 R4, c[0x0][0x388] ;  /* 0x0000e200ff047b82 */ /* 0x023e220000000a00 */
[----:B------:R-:W-:Y:S01]  /*1970*/  IADD3 R7, PT, PT, R46, R38, RZ ;  /* 0x000000262e077210 */ /* 0x000fe20007ffe0ff */
[----:B------:R-:W-:-:S04]  /*1980*/  VIADD R38, R38, 0x80 ;  /* 0x0000008026267836 */ /* 0x000fc80000000000 */
[----:B0-----:R-:W-:-:S05]  /*1990*/  IMAD.WIDE.U32 R4, R7, 0x8, R4 ;  /* 0x0000000807047825 */ /* 0x001fca00078e0004 */
[----:B------:R2:W-:Y:S02]  /*19a0*/  STG.E.64 desc[UR4][R4.64], R14 ;  /* 0x0000000e04007986 */ /* 0x0005e4000c101b04 */
.L_x_16589:
        /* <DEDUP_REMOVED lines=8> */
.L_x_16590:
[----:B------:R-:W-:Y:S05]  /*1a30*/  BSYNC.RELIABLE B1 ;  /* 0x0000000000017941 */ /* 0x000fea0003800100 */
.L_x_16585:
[----:B------:R-:W-:-:S13]  /*1a40*/  ISETP.GE.U32.AND P0, PT, R38, R39, PT ;  /* 0x000000272600720c */ /* 0x000fda0003f06070 */
[----:B012--5:R-:W0:Y:S01]  /*1a50*/  @!P0 LDC.64 R4, c[0x0][0x388] ;  /* 0x0000e200ff048b82 */ /* 0x027e220000000a00 */
[----:B------:R-:W-:Y:S02]  /*1a60*/  @!P0 IMAD.IADD R7, R46, 0x1, R38 ;  /* 0x000000012e078824 */ /* 0x000fe400078e0226 */
[----:B------:R-:W-:Y:S02]  /*1a70*/  @!P0 VIADD R38, R38, 0x80 ;  /* 0x0000008026268836 */ /* 0x000fe40000000000 */
[----:B0-----:R-:W-:-:S05]  /*1a80*/  @!P0 IMAD.WIDE.U32 R4, R7, 0x8, R4 ;  /* 0x0000000807048825 */ /* 0x001fca00078e0004 */
[----:B------:R3:W-:Y:S02]  /*1a90*/  @!P0 STG.E.64 desc[UR4][R4.64], R18 ;  /* 0x0000001204008986 */ /* 0x0007e4000c101b04 */
.L_x_16591:
[----:B------:R-:W-:Y:S05]  /*1aa0*/  BSYNC.RECONVERGENT B0 ;  /* 0x0000000000007941 */ /* 0x000fea0003800200 */
.L_x_16584:
        /* <DEDUP_REMOVED lines=8> */
.L_x_16559:
[----:B------:R-:W0:Y:S01]  /*1b30*/  S2R R47, SR_TID.X ;  /* 0x00000000002f7919 */ /* 0x000e220000002100 */
[----:B------:R-:W1:Y:S08]  /*1b40*/  LDC.64 R2, c[0x0][0x390] ;  /* 0x0000e400ff027b82 */ /* 0x000e700000000a00 */
[----:B------:R-:W2:Y:S01]  /*1b50*/  LDC.64 R4, c[0x0][0x398] ;  /* 0x0000e600ff047b82 */ /* 0x000ea20000000a00 */
[----:B-1----:R-:W-:-:S04]  /*1b60*/  IMAD.WIDE.U32 R2, R46, 0x8, R2 ;  /* 0x000000082e027825 */ /* 0x002fc800078e0002 */
[----:B0-----:R-:W-:-:S04]  /*1b70*/  IMAD.WIDE.U32 R2, R47, 0x20, R2 ;  /* 0x000000202f027825 */ /* 0x001fc800078e0002 */
[----:B--2---:R-:W-:Y:S01]  /*1b80*/  IMAD.WIDE.U32 R4, R46, 0x8, R4 ;  /* 0x000000082e047825 */ /* 0x004fe200078e0004 */
[----:B------:R0:W5:Y:S03]  /*1b90*/  LDG.E.ENL2.256 R24, R20, desc[UR4][R2.64+0x1000] ;  /* 0xfe0080040214797e */ /* 0x0001660008121918 */
[----:B------:R-:W-:Y:S02]  /*1ba0*/  IMAD.WIDE.U32 R36, R47, 0x20, R4 ;  /* 0x000000202f247825 */ /* 0x000fe400078e0004 */
[----:B------:R-:W2:Y:S04]  /*1bb0*/  LDG.E.ENL2.256 R8, R4, desc[UR4][R2.64] ;  /* 0xfe0000040204797e */ /* 0x000ea80008121908 */
[----:B------:R-:W2:Y:S04]  /*1bc0*/  LDG.E.ENL2.256 R16, R12, desc[UR4][R36.64] ;  /* 0xfe000004240c797e */ /* 0x000ea80008121910 */
[----:B------:R0:W5:Y:S01]  /*1bd0*/  LDG.E.ENL2.256 R32, R28, desc[UR4][R36.64+0x1000] ;  /* 0xfe008004241c797e */ /* 0x0001620008121920 */
        /* <DEDUP_REMOVED lines=23> */
.L_x_16593:
[----:B------:R-:W-:Y:S01]  /*1d50*/  IMAD.MOV.U32 R0, RZ, RZ, R4 ;  /* 0x000000ffff007224 */ /* 0x000fe200078e0004 */
[----:B------:R-:W-:Y:S01]  /*1d60*/  MOV R3, R5 ;  /* 0x0000000500037202 */ /* 0x000fe20000000f00 */
[----:B------:R-:W-:Y:S01]  /*1d70*/  IMAD.MOV.U32 R2, RZ, RZ, R12 ;  /* 0x000000ffff027224 */ /* 0x000fe200078e000c */
[----:B------:R-:W-:Y:S01]  /*1d80*/  MOV R4, 0x1db0 ;  /* 0x00001db000047802 */ /* 0x000fe20000000f00 */
[----:B------:R-:W-:-:S07]  /*1d90*/  IMAD.MOV.U32 R5, RZ, RZ, R13 ;  /* 0x000000ffff057224 */ /* 0x000fce00078e000d */
[----:B-----5:R-:W-:Y:S05]  /*1da0*/  CALL.REL.NOINC `($__internal_5_$__cuda_sm20_rem_s64) ;  /* 0x0000000c00a47944 */ /* 0x020fea0003c00000 */
[----:B------:R-:W-:Y:S01]  /*1db0*/  MOV R36, R0 ;  /* 0x0000000000247202 */ /* 0x000fe20000000f00 */
[----:B------:R-:W-:-:S07]  /*1dc0*/  IMAD.MOV.U32 R37, RZ, RZ, R3 ;  /* 0x000000ffff257224 */ /* 0x000fce00078e0003 */
.L_x_16594:
[----:B------:R-:W-:Y:S05]  /*1dd0*/  BSYNC.RECONVERGENT B0 ;  /* 0x0000000000007941 */ /* 0x000fea0003800200 */
.L_x_16592:
        /* <DEDUP_REMOVED lines=23> */
.L_x_16596:
[----:B------:R-:W-:Y:S01]  /*1f50*/  MOV R0, R6 ;  /* 0x0000000600007202 */ /* 0x000fe20000000f00 */
[----:B------:R-:W-:Y:S01]  /*1f60*/  IMAD.MOV.U32 R3, RZ, RZ, R7 ;  /* 0x000000ffff037224 */ /* 0x000fe200078e0007 */
[----:B------:R-:W-:Y:S01]  /*1f70*/  MOV R5, R15 ;  /* 0x0000000f00057202 */ /* 0x000fe20000000f00 */
[----:B------:R-:W-:Y:S01]  /*1f80*/  IMAD.MOV.U32 R2, RZ, RZ, R14 ;  /* 0x000000ffff027224 */ /* 0x000fe200078e000e */
[----:B------:R-:W-:-:S07]  /*1f90*/  MOV R4, 0x1fb0 ;  /* 0x00001fb000047802 */ /* 0x000fce0000000f00 */
[----:B-----5:R-:W-:Y:S05]  /*1fa0*/  CALL.REL.NOINC `($__internal_5_$__cuda_sm20_rem_s64) ;  /* 0x0000000c00247944 */ /* 0x020fea0003c00000 */
[----:B------:R-:W-:Y:S02]  /*1fb0*/  IMAD.MOV.U32 R38, RZ, RZ, R0 ;  /* 0x000000ffff267224 */ /* 0x000fe400078e0000 */
[----:B------:R-:W-:-:S07]  /*1fc0*/  IMAD.MOV.U32 R39, RZ, RZ, R3 ;  /* 0x000000ffff277224 */ /* 0x000fce00078e0003 */
.L_x_16597:
[----:B------:R-:W-:Y:S05]  /*1fd0*/  BSYNC.RECONVERGENT B0 ;  /* 0x0000000000007941 */ /* 0x000fea0003800200 */
.L_x_16595:
[----:B------:R-:W-:Y:S01]  /*1fe0*/  LOP3.LUT R0, R9, R17, RZ, 0xfc, !PT ;  /* 0x0000001109007212 */ /* 0x000fe200078efcff */
        /* <DEDUP_REMOVED lines=22> */
.L_x_16599:
[----:B------:R-:W-:Y:S01]  /*2150*/  IMAD.MOV.U32 R0, RZ, RZ, R8 ;  /* 0x000000ffff007224 */ /* 0x000fe200078e0008 */
[----:B------:R-:W-:Y:S01]  /*2160*/  MOV R2, R16 ;  /* 0x0000001000027202 */ /* 0x000fe20000000f00 */
[----:B------:R-:W-:Y:S01]  /*2170*/  IMAD.MOV.U32 R3, RZ, RZ, R9 ;  /* 0x000000ffff037224 */ /* 0x000fe200078e0009 */
[----:B------:R-:W-:Y:S01]  /*2180*/  MOV R4, 0x21b0 ;  /* 0x000021b000047802 */ /* 0x000fe20000000f00 */
[----:B------:R-:W-:-:S07]  /*2190*/  IMAD.MOV.U32 R5, RZ, RZ, R17 ;  /* 0x000000ffff057224 */ /* 0x000fce00078e0011 */
[----:B-----5:R-:W-:Y:S05]  /*21a0*/  CALL.REL.NOINC `($__internal_5_$__cuda_sm20_rem_s64) ;  /* 0x0000000800a47944 */ /* 0x020fea0003c00000 */
[----:B------:R-:W-:Y:S01]  /*21b0*/  IMAD.MOV.U32 R8, RZ, RZ, R0 ;  /* 0x000000ffff087224 */ /* 0x000fe200078e0000 */
[----:B------:R-:W-:-:S07]  /*21c0*/  MOV R9, R3 ;  /* 0x0000000300097202 */ /* 0x000fce0000000f00 */
.L_x_16600:
[----:B------:R-:W-:Y:S05]  /*21d0*/  BSYNC.RECONVERGENT B0 ;  /* 0x0000000000007941 */ /* 0x000fea0003800200 */
.L_x_16598:
        /* <DEDUP_REMOVED lines=23> */
.L_x_16602:
        /* <DEDUP_REMOVED lines=8> */
.L_x_16603:
[----:B------:R-:W-:Y:S05]  /*23d0*/  BSYNC.RECONVERGENT B0 ;  /* 0x0000000000007941 */ /* 0x000fea0003800200 */
.L_x_16601:
[----:B-----5:R-:W-:Y:S01]  /*23e0*/  LOP3.LUT R0, R21, R29, RZ, 0xfc, !PT ;  /* 0x0000001d15007212 */ /* 0x020fe200078efcff */
        /* <DEDUP_REMOVED lines=22> */
.L_x_16605:
[----:B------:R-:W-:Y:S01]  /*2550*/  MOV R0, R20 ;  /* 0x0000001400007202 */ /* 0x000fe20000000f00 */
[----:B------:R-:W-:Y:S01]  /*2560*/  IMAD.MOV.U32 R3, RZ, RZ, R21 ;  /* 0x000000ffff037224 */ /* 0x000fe200078e0015 */
[----:B------:R-:W-:Y:S01]  /*2570*/  MOV R2, R28 ;  /* 0x0000001c00027202 */ /* 0x000fe20000000f00 */
[----:B------:R-:W-:Y:S01]  /*2580*/  IMAD.MOV.U32 R5, RZ, RZ, R29 ;  /* 0x000000ffff057224 */ /* 0x000fe200078e001d */
[----:B------:R-:W-:-:S07]  /*2590*/  MOV R4, 0x25b0 ;  /* 0x000025b000047802 */ /* 0x000fce0000000f00 */
[----:B------:R-:W-:Y:S05]  /*25a0*/  CALL.REL.NOINC `($__internal_5_$__cuda_sm20_rem_s64) ;  /* 0x0000000400a47944 */ /* 0x000fea0003c00000 */
[----:B------:R-:W-:Y:S01]  /*25b0*/  MOV R16, R0 ;  /* 0x0000000000107202 */ /* 0x000fe20000000f00 */
[----:B------:R-:W-:-:S07]  /*25c0*/  IMAD.MOV.U32 R17, RZ, RZ, R3 ;  /* 0x000000ffff117224 */ /* 0x000fce00078e0003 */
.L_x_16606:
[----:B------:R-:W-:Y:S05]  /*25d0*/  BSYNC.RECONVERGENT B0 ;  /* 0x0000000000007941 */ /* 0x000fea0003800200 */
.L_x_16604:
        /* <DEDUP_REMOVED lines=23> */
.L_x_16608:
[----:B------:R-:W-:Y:S01]  /*2750*/  IMAD.MOV.U32 R0, RZ, RZ, R22 ;  /* 0x000000ffff007224 */ /* 0x000fe200078e0016 */
[----:B------:R-:W-:Y:S01]  /*2760*/  MOV R3, R23 ;  /* 0x0000001700037202 */ /* 0x000fe20000000f00 */
[----:B------:R-:W-:Y:S01]  /*2770*/  IMAD.MOV.U32 R2, RZ, RZ, R30 ;  /* 0x000000ffff027224 */ /* 0x000fe200078e001e */
[----:B------:R-:W-:Y:S02]  /*2780*/  MOV R5, R31 ;  /* 0x0000001f00057202 */ /* 0x000fe40000000f00 */
[----:B------:R-:W-:-:S07]  /*2790*/  MOV R4, 0x27b0 ;  /* 0x000027b000047802 */ /* 0x000fce0000000f00 */
[----:B------:R-:W-:Y:S05]  /*27a0*/  CALL.REL.NOINC `($__internal_5_$__cuda_sm20_rem_s64) ;  /* 0x0000000400247944 */ /* 0x000fea0003c00000 */
[----:B------:R-:W-:Y:S01]  /*27b0*/  IMAD.MOV.U32 R18, RZ, RZ, R0 ;  /* 0x000000ffff127224 */ /* 0x000fe200078e0000 */
[----:B------:R-:W-:-:S07]  /*27c0*/  MOV R19, R3 ;  /* 0x0000000300137202 */ /* 0x000fce0000000f00 */
.L_x_16609:
[----:B------:R-:W-:Y:S05]  /*27d0*/  BSYNC.RECONVERGENT B0 ;  /* 0x0000000000007941 */ /* 0x000fea0003800200 */
.L_x_16607:
        /* <DEDUP_REMOVED lines=23> */
.L_x_16611:
        /* <DEDUP_REMOVED lines=8> */
.L_x_16612:
[----:B------:R-:W-:Y:S05]  /*29d0*/  BSYNC.RECONVERGENT B0 ;  /* 0x0000000000007941 */ /* 0x000fea0003800200 */
.L_x_16610:
        /* <DEDUP_REMOVED lines=23> */
.L_x_16614:
        /* <DEDUP_REMOVED lines=8> */
.L_x_16615:
[----:B------:R-:W-:Y:S05]  /*2bd0*/  BSYNC.RECONVERGENT B0 ;  /* 0x0000000000007941 */ /* 0x000fea0003800200 */
.L_x_16613:
[----:B------:R-:W0:Y:S02]  /*2be0*/  LDC.64 R2, c[0x0][0x388] ;  /* 0x0000e200ff027b82 */ /* 0x000e240000000a00 */
[----:B0-----:R-:W-:-:S04]  /*2bf0*/  IMAD.WIDE.U32 R2, R46, 0x8, R2 ;  /* 0x000000082e027825 */ /* 0x001fc800078e0002 */
[----:B------:R-:W-:-:S05]  /*2c00*/  IMAD.WIDE.U32 R2, R47, 0x20, R2 ;  /* 0x000000202f027825 */ /* 0x000fca00078e0002 */
[----:B------:R-:W-:Y:S04]  /*2c10*/  STG.E.ENL2.256 desc[UR4][R2.64], R36, R8 ;  /* 0xf80000240208797f */ /* 0x000fe8000f121804 */
[----:B------:R-:W-:Y:S01]  /*2c20*/  STG.E.ENL2.256 desc[UR4][R2.64+0x1000], R16, R20 ;  /* 0xf80080100214797f */ /* 0x000fe2000f121804 */
[----:B------:R-:W-:Y:S05]  /*2c30*/  EXIT ;  /* 0x000000000000794d */ /* 0x000fea0003800000 */
        .weak           $__internal_5_$__cuda_sm20_rem_s64
        .type           $__internal_5_$__cuda_sm20_rem_s64,@function
        .size           $__internal_5_$__cuda_sm20_rem_s64,(.L_x_49866 - $__internal_5_$__cuda_sm20_rem_s64)
$__internal_5_$__cuda_sm20_rem_s64:
        /* <DEDUP_REMOVED lines=79> */
[----:B------:R-:W-:Y:S06]  /*3130*/  RET.REL.NODEC R4 `(_ZN2at6native29vectorized_elementwise_kernelILi4ENS0_13BinaryFunctorIlllZZZNS0_16fmod_kernel_cudaERNS_18TensorIteratorBaseEENKUlvE_clEvENKUlvE2_clEvEUlllE_EESt5arrayIPcLm3EEEEviT0_T1_) ;  /* 0xffffffcc04b07950 */ /* 0x000fec0003c3ffff */
.L_x_16616:
        /* <DEDUP_REMOVED lines=12> */
.L_x_49866:


//--------------------- .text._ZN2at6native29vectorized_elementwise_kernelILi8ENS0_13BinaryFunctorIlllZZZNS0_16fmod_kernel_cudaERNS_18TensorIteratorBaseEENKUlvE_clEvENKUlvE2_clEvEUlllE_EESt5arrayIPcLm3EEEEviT0_T1_ --------------------------
	.section	.text._ZN2at6native29vectorized_elementwise_kernelILi8ENS0_13BinaryFunctorIlllZZZNS0_16fmod_kernel_cudaERNS_18TensorIteratorBaseEENKUlvE_clEvENKUlvE2_clEvEUlllE_EESt5arrayIPcLm3EEEEviT0_T1_,"ax",@progbits
	.align	128
        .global         _ZN2at6native29vectorized_elementwise_kernelILi8ENS0_13BinaryFunctorIlllZZZNS0_16fmod_kernel_cudaERNS_18TensorIteratorBaseEENKUlvE_clEvENKUlvE2_clEvEUlllE_EESt5arrayIPcLm3EEEEviT0_T1_
        .type           _ZN2at6native29vectorized_elementwise_kernelILi8ENS0_13BinaryFunctorIlllZZZNS0_16fmod_kernel_cudaERNS_18TensorIteratorBaseEENKUlvE_clEvENKUlvE2_clEvEUlllE_EESt5arrayIPcLm3EEEEviT0_T1_,@function
        .size           _ZN2at6native29vectorized_elementwise_kernelILi8ENS0_13BinaryFunctorIlllZZZNS0_16fmod_kernel_cudaERNS_18TensorIteratorBaseEENKUlvE_clEvENKUlvE2_clEvEUlllE_EESt5arrayIPcLm3EEEEviT0_T1_,(.L_x_50080 - _ZN2at6native29vectorized_elementwise_kernelILi8ENS0_13BinaryFunctorIlllZZZNS0_16fmod_kernel_cudaERNS_18TensorIteratorBaseEENKUlvE_clEvENKUlvE2_clEvEUlllE_EESt5arrayIPcLm3EEEEviT0_T1_)
        .other          _ZN2at6native29vectorized_elementwise_kernelILi8ENS0_13BinaryFunctorIlllZZZNS0_16fmod_kernel_cudaERNS_18TensorIteratorBaseEENKUlvE_clEvENKUlvE2_clEvEUlllE_EESt5arrayIPcLm3EEEEviT0_T1_,@"STO_CUDA_ENTRY STV_DEFAULT"
_ZN2at6native29vectorized_elementwise_kernelILi8ENS0_13BinaryFunctorIlllZZZNS0_16fmod_kernel_cudaERNS_18TensorIteratorBaseEENKUlvE_clEvENKUlvE2_clEvEUlllE_EESt5arrayIPcLm3EEEEviT0_T1_:
.text._ZN2at6native29vectorized_elementwise_kernelILi8ENS0_13BinaryFunctorIlllZZZNS0_16fmod_kernel_cudaERNS_18TensorIteratorBaseEENKUlvE_clEvENKUlvE2_clEvEUlllE_EESt5arrayIPcLm3EEEEviT0_T1_:
[----:B------:R-:W-:Y:S01]  /*0000*/  LDC R1, c[0x0][0x37c] ;  /* 0x0000df00ff017b82 */ /* 0x000fe20000000800 */
[----:B------:R-:W-:Y:S05]  /*0010*/  EXIT ;  /* 0x000000000000794d */ /* 0x000fea0003800000 */
.L_x_16617:
        /* <DEDUP_REMOVED lines=14> */
.L_x_50080:


//--------------------- .text._ZN2at6native18elementwise_kernelILi128ELi4EZNS0_15gpu_kernel_implINS0_13BUnaryFunctorIlllZZZNS0_16fmod_kernel_cudaERNS_18TensorIteratorBaseEENKUlvE_clEvENKUlvE2_clEvEUlllE_EEEEvS5_RKT_EUliE_EEviT1_ --------------------------
	.section	.text._ZN2at6native18elementwise_kernelILi128ELi4EZNS0_15gpu_kernel_implINS0_13BUnaryFunctorIlllZZZNS0_16fmod_kernel_cudaERNS_18TensorIteratorBaseEENKUlvE_clEvENKUlvE2_clEvEUlllE_EEEEvS5_RKT_EUliE_EEviT1_,"ax",@progbits
	.align	128
        .global         _ZN2at6native18elementwise_kernelILi128ELi4EZNS0_15gpu_kernel_implINS0_13BUnaryFunctorIlllZZZNS0_16fmod_kernel_cudaERNS_18TensorIteratorBaseEENKUlvE_clEvENKUlvE2_clEvEUlllE_EEEEvS5_RKT_EUliE_EEviT1_
        .type           _ZN2at6native18elementwise_kernelILi128ELi4EZNS0_15gpu_kernel_implINS0_13BUnaryFunctorIlllZZZNS0_16fmod_kernel_cudaERNS_18TensorIteratorBaseEENKUlvE_clEvENKUlvE2_clEvEUlllE_EEEEvS5_RKT_EUliE_EEviT1_,@function
        .size           _ZN2at6native18elementwise_kernelILi128ELi4EZNS0_15gpu_kernel_implINS0_13BUnaryFunctorIlllZZZNS0_16fmod_kernel_cudaERNS_18TensorIteratorBaseEENKUlvE_clEvENKUlvE2_clEvEUlllE_EEEEvS5_RKT_EUliE_EEviT1_,(.L_x_49867 - _ZN2at6native18elementwise_kernelILi128ELi4EZNS0_15gpu_kernel_implINS0_13BUnaryFunctorIlllZZZNS0_16fmod_kernel_cudaERNS_18TensorIteratorBaseEENKUlvE_clEvENKUlvE2_clEvEUlllE_EEEEvS5_RKT_EUliE_EEviT1_)
        .other          _ZN2at6native18elementwise_kernelILi128ELi4EZNS0_15gpu_kernel_implINS0_13BUnaryFunctorIlllZZZNS0_16fmod_kernel_cudaERNS_18TensorIteratorBaseEENKUlvE_clEvENKUlvE2_clEvEUlllE_EEEEvS5_RKT_EUliE_EEviT1_,@"STO_CUDA_ENTRY STV_DEFAULT"
_ZN2at6native18elementwise_kernelILi128ELi4EZNS0_15gpu_kernel_implINS0_13BUnaryFunctorIlllZZZNS0_16fmod_kernel_cudaERNS_18TensorIteratorBaseEENKUlvE_clEvENKUlvE2_clEvEUlllE_EEEEvS5_RKT_EUliE_EEviT1_:
.text._ZN2at6native18elementwise_kernelILi128ELi4EZNS0_15gpu_kernel_implINS0_13BUnaryFunctorIlllZZZNS0_16fmod_kernel_cudaERNS_18TensorIteratorBaseEENKUlvE_clEvENKUlvE2_clEvEUlllE_EEEEvS5_RKT_EUliE_EEviT1_:
        /* <DEDUP_REMOVED lines=10> */
[----:B------:R-:W3:Y:S01]  /*00a0*/  LDCU.64 UR40, c[0x0][0x598] ;  /* 0x0000b300ff2877ac */ /* 0x000ee20008000a00 */
        /* <DEDUP_REMOVED lines=309> */
.L_x_16620:
        /* <DEDUP_REMOVED lines=17> */
.L_x_16624:
[----:B------:R4:W5:Y:S01]  /*1510*/  LDG.E.U8 R2, desc[UR36][R4.64] ;  /* 0x0000002404027981 */ /* 0x000962000c1e1100 */
[----:B------:R-:W-:Y:S01]  /*1520*/  MOV R3, RZ ;  /* 0x000000ff00037202 */ /* 0x000fe20000000f00 */
[----:B------:R-:W-:Y:S06]  /*1530*/  BRA `(.L_x_16626) ;  /* 0x0000000c00407947 */ /* 0x000fec0003800000 */
.L_x_16623:
        /* <DEDUP_REMOVED lines=8> */
.L_x_16628:
[----:B------:R-:W2:Y:S02]  /*15c0*/  LDG.E R2, desc[UR36][R4.64] ;  /* 0x0000002404027981 */ /* 0x000ea4000c1e1900 */
[----:B--2---:R-:W-:Y:S01]  /*15d0*/  SHF.R.S32.HI R3, RZ, 0x1f, R2 ;  /* 0x0000001fff037819 */ /* 0x004fe20000011402 */
[----:B------:R-:W-:Y:S06]  /*15e0*/  BRA `(.L_x_16626) ;  /* 0x0000000c00147947 */ /* 0x000fec0003800000 */
.L_x_16627:
[----:B------:R-:W2:Y:S02]  /*15f0*/  LDG.E.S16 R2, desc[UR36][R4.64] ;  /* 0x0000002404027981 */ /* 0x000ea4000c1e1700 */
[----:B--2---:R-:W-:Y:S01]  /*1600*/  SHF.R.S32.HI R3, RZ, 0x1f, R2 ;  /* 0x0000001fff037819 */ /* 0x004fe20000011402 */
[----:B------:R-:W-:Y:S06]  /*1610*/  BRA `(.L_x_16626) ;  /* 0x0000000c00087947 */ /* 0x000fec0003800000 */
.L_x_16622:
[----:B------:R-:W-:-:S09]  /*1620*/  UISETP.GT.AND UP0, UPT, UR4, 0x6, UPT ;  /* 0x000000060400788c */ /* 0x000fd2000bf04270 */
[----:B------:R-:W-:Y:S05]  /*1630*/  BRA.U UP0, `(.L_x_16629) ;  /* 0x00000001002c7547 */ /* 0x000fea000b800000 */
[----:B------:R-:W-:-:S09]  /*1640*/  UISETP.NE.AND UP0, UPT, UR4, 0x5, UPT ;  /* 0x000000050400788c */ /* 0x000fd2000bf05270 */
[----:B------:R-:W-:Y:S05]  /*1650*/  BRA.U !UP0, `(.L_x_16630) ;  /* 0x0000000108147547 */ /* 0x000fea000b800000 */
[----:B------:R-:W-:-:S09]  /*1660*/  UISETP.NE.AND UP0, UPT, UR4, 0x6, UPT ;  /* 0x000000060400788c */ /* 0x000fd2000bf05270 */
[----:B------:R-:W-:Y:S05]  /*1670*/  BRA.U UP0, `(.L_x_16625) ;  /* 0x00000009006c7547 */ /* 0x000fea000b800000 */
[----:B------:R-:W2:Y:S02]  /*1680*/  LDG.E R2, desc[UR36][R4.64] ;  /* 0x0000002404027981 */ /* 0x000ea4000c1e1900 */
[----:B--2---:R-:W3:Y:S02]  /*1690*/  F2I.S64.TRUNC R2, R2 ;  /* 0x0000000200027311 */ /* 0x004ee4000020d900 */
[----:B---3--:R-:W-:Y:S05]  /*16a0*/  BRA `(.L_x_16626) ;  /* 0x0000000800e47947 */ /* 0x008fea0003800000 */
.L_x_16630:
[----:B------:R-:W2:Y:S02]  /*16b0*/  LDG.E.U16 R4, desc[UR36][R4.64] ;  /* 0x0000002404047981 */ /* 0x000ea4000c1e1500 */
[----:B--2---:R-:W-:-:S06]  /*16c0*/  HADD2.F32 R2, -RZ, R4.H0_H0 ;  /* 0x20000004ff027230 */ /* 0x004fcc0000004100 */
[----:B------:R-:W3:Y:S02]  /*16d0*/  F2I.S64.TRUNC R2, R2 ;  /* 0x0000000200027311 */ /* 0x000ee4000020d900 */
[----:B---3--:R-:W-:Y:S05]  /*16e0*/  BRA `(.L_x_16626) ;  /* 0x0000000800d47947 */ /* 0x008fea0003800000 */
.L_x_16629:
[----:B------:R-:W-:-:S09]  /*16f0*/  UISETP.NE.AND UP0, UPT, UR4, 0x7, UPT ;  /* 0x000000070400788c */ /* 0x000fd2000bf05270 */
[----:B------:R-:W-:Y:S05]  /*1700*/  BRA.U !UP0, `(.L_x_16631) ;  /* 0x00000001082c7547 */ /* 0x000fea000b800000 */
[----:B------:R-:W-:-:S09]  /*1710*/  UISETP.NE.AND UP0, UPT, UR4, 0x8, UPT ;  /* 0x000000080400788c */ /* 0x000fd2000bf05270 */
[----:B------:R-:W-:Y:S05]  /*1720*/  BRA.U !UP0, `(.L_x_16632) ;  /* 0x0000000108147547 */ /* 0x000fea000b800000 */
[----:B------:R-:W-:-:S09]  /*1730*/  UISETP.NE.AND UP0, UPT, UR4, 0x9, UPT ;  /* 0x000000090400788c */ /* 0x000fd2000bf05270 */
[----:B------:R-:W-:Y:S05]  /*1740*/  BRA.U UP0, `(.L_x_16625) ;  /* 0x0000000900387547 */ /* 0x000fea000b800000 */
[----:B------:R-:W2:Y:S02]  /*1750*/  LDG.E R2, desc[UR36][R4.64] ;  /* 0x0000002404027981 */ /* 0x000ea4000c1e1900 */
[----:B--2---:R-:W3:Y:S02]  /*1760*/  F2I.S64.TRUNC R2, R2 ;  /* 0x0000000200027311 */ /* 0x004ee4000020d900 */
[----:B---3--:R-:W-:Y:S05]  /*1770*/  BRA `(.L_x_16626) ;  /* 0x0000000800b07947 */ /* 0x008fea0003800000 */
.L_x_16632:
[----:B------:R-:W2:Y:S02]  /*1780*/  LDG.E.U16 R4, desc[UR36][R4.64] ;  /* 0x0000002404047981 */ /* 0x000ea4000c1e1500 */
[----:B--2---:R-:W-:-:S06]  /*1790*/  HADD2.F32 R2, -RZ, R4.H0_H0 ;  /* 0x20000004ff027230 */ /* 0x004fcc0000004100 */
[----:B------:R-:W3:Y:S02]  /*17a0*/  F2I.S64.TRUNC R2, R2 ;  /* 0x0000000200027311 */ /* 0x000ee4000020d900 */
[----:B---3--:R-:W-:Y:S05]  /*17b0*/  BRA `(.L_x_16626) ;  /* 0x0000000800a07947 */ /* 0x008fea0003800000 */
.L_x_16631:
[----:B------:R-:W2:Y:S02]  /*17c0*/  LDG.E.64 R2, desc[UR36][R4.64] ;  /* 0x0000002404027981 */ /* 0x000ea4000c1e1b00 */
[----:B--2---:R-:W3:Y:S02]  /*17d0*/  F2I.S64.F64.TRUNC R2, R2 ;  /* 0x0000000200027311 */ /* 0x004ee4000030d900 */
[----:B---3--:R-:W-:Y:S05]  /*17e0*/  BRA `(.L_x_16626) ;  /* 0x0000000800947947 */ /* 0x008fea0003800000 */
.L_x_16621:
        /* <DEDUP_REMOVED lines=13> */
.L_x_16635:
[----:B------:R-:W2:Y:S02]  /*18c0*/  LDG.E.64 R2, desc[UR36][R4.64] ;  /* 0x0000002404027981 */ /* 0x000ea4000c1e1b00 */
[----:B--2---:R-:W3:Y:S02]  /*18d0*/  F2I.S64.F64.TRUNC R2, R2 ;  /* 0x0000000200027311 */ /* 0x004ee4000030d900 */
[----:B---3--:R-:W-:Y:S05]  /*18e0*/  BRA `(.L_x_16626) ;  /* 0x0000000800547947 */ /* 0x008fea0003800000 */
.L_x_16634:
        /* <DEDUP_REMOVED lines=24> */
[----:B------:R-:W3:Y:S02]  /*1a70*/  F2I.S64.TRUNC R2, R3 ;  /* 0x0000000300027311 */ /* 0x000ee4000020d900 */
[----:B---3--:R-:W-:Y:S05]  /*1a80*/  BRA `(.L_x_16626) ;  /* 0x0000000400ec7947 */ /* 0x008fea0003800000 */
.L_x_16637:
        /* <DEDUP_REMOVED lines=11> */
[----:B------:R-:W3:Y:S02]  /*1b40*/  F2I.S64.TRUNC R2, R3 ;  /* 0x0000000300027311 */ /* 0x000ee4000020d900 */
[----:B---3--:R-:W-:Y:S05]  /*1b50*/  BRA `(.L_x_16626) ;  /* 0x0000000400b87947 */ /* 0x008fea0003800000 */
.L_x_16636:
[----:B------:R-:W2:Y:S02]  /*1b60*/  LDG.E.U16 R2, desc[UR36][R4.64] ;  /* 0x0000002404027981 */ /* 0x000ea4000c1e1500 */
[----:B--2---:R-:W-:-:S06]  /*1b70*/  IMAD.U32 R2, R2, 0x10000, RZ ;  /* 0x0001000002027824 */ /* 0x004fcc00078e00ff */
[----:B------:R-:W3:Y:S02]  /*1b80*/  F2I.S64.TRUNC R2, R2 ;  /* 0x0000000200027311 */ /* 0x000ee4000020d900 */
[----:B---3--:R-:W-:Y:S05]  /*1b90*/  BRA `(.L_x_16626) ;  /* 0x0000000400a87947 */ /* 0x008fea0003800000 */
.L_x_16633:
        /* <DEDUP_REMOVED lines=11> */
.L_x_16640:
        /* <DEDUP_REMOVED lines=21> */
.L_x_16644:
[----:B------:R-:W-:Y:S05]  /*1da0*/  BSYNC.RECONVERGENT B1 ;  /* 0x0000000000017941 */ /* 0x000fea0003800200 */
.L_x_16643:
[----:B------:R-:W-:Y:S01]  /*1db0*/  IMAD.SHL.U32 R0, R0, 0x100000, RZ ;  /* 0x0010000000007824 */ /* 0x000fe200078e00ff */
[----:B------:R-:W-:-:S04]  /*1dc0*/  LEA R2, R2, 0x3b800000, 0x17 ;  /* 0x3b80000002027811 */ /* 0x000fc800078eb8ff */
[----:B------:R-:W-:-:S07]  /*1dd0*/  LOP3.LUT R2, R2, R0, R7, 0xfe, !PT ;  /* 0x0000000002027212 */ /* 0x000fce00078efe07 */
.L_x_16642:
[----:B------:R-:W-:Y:S05]  /*1de0*/  BSYNC.RECONVERGENT B0 ;  /* 0x0000000000007941 */ /* 0x000fea0003800200 */
.L_x_16641:
[----:B------:R-:W1:Y:S02]  /*1df0*/  F2I.S64.TRUNC R2, R2 ;  /* 0x0000000200027311 */ /* 0x000e64000020d900 */
[----:B-1----:R-:W-:Y:S05]  /*1e00*/  BRA `(.L_x_16626) ;  /* 0x00000004000c7947 */ /* 0x002fea0003800000 */
.L_x_16639:
        /* <DEDUP_REMOVED lines=21> */
.L_x_16648:
[----:B------:R-:W-:Y:S05]  /*1f60*/  BSYNC.RECONVERGENT B1 ;  /* 0x0000000000017941 */ /* 0x000fea0003800200 */
.L_x_16647:
[----:B------:R-:W-:Y:S01]  /*1f70*/  IMAD.SHL.U32 R0, R0, 0x200000, RZ ;  /* 0x0020000000007824 */ /* 0x000fe200078e00ff */
[----:B------:R-:W-:-:S04]  /*1f80*/  LEA R2, R2, 0x37800000, 0x17 ;  /* 0x3780000002027811 */ /* 0x000fc800078eb8ff */
[----:B------:R-:W-:-:S07]  /*1f90*/  LOP3.LUT R2, R2, R0, R7, 0xfe, !PT ;  /* 0x0000000002027212 */ /* 0x000fce00078efe07 */
.L_x_16646:
[----:B------:R-:W-:Y:S05]  /*1fa0*/  BSYNC.RECONVERGENT B0 ;  /* 0x0000000000007941 */ /* 0x000fea0003800200 */
.L_x_16645:
[----:B------:R-:W1:Y:S02]  /*1fb0*/  F2I.S64.TRUNC R2, R2 ;  /* 0x0000000200027311 */ /* 0x000e64000020d900 */
[----:B-1----:R-:W-:Y:S05]  /*1fc0*/  BRA `(.L_x_16626) ;  /* 0x00000000009c7947 */ /* 0x002fea0003800000 */
.L_x_16638:
[----:B------:R-:W-:-:S09]  /*1fd0*/  UISETP.NE.AND UP0, UPT, UR4, 0x1c, UPT ;  /* 0x0000001c0400788c */ /* 0x000fd2000bf05270 */
[----:B------:R-:W-:Y:S05]  /*1fe0*/  BRA.U !UP0, `(.L_x_16649) ;  /* 0x00000001088c7547 */ /* 0x000fea000b800000 */
[----:B------:R-:W-:-:S09]  /*1ff0*/  UISETP.NE.AND UP0, UPT, UR4, 0x1d, UPT ;  /* 0x0000001d0400788c */ /* 0x000fd2000bf05270 */
[----:B------:R-:W-:Y:S05]  /*2000*/  BRA.U !UP0, `(.L_x_16650) ;  /* 0x00000001087c7547 */ /* 0x000fea000b800000 */
[----:B------:R-:W-:-:S09]  /*2010*/  UISETP.NE.AND UP0, UPT, UR4, 0x2c, UPT ;  /* 0x0000002c0400788c */ /* 0x000fd2000bf05270 */
[----:B------:R-:W-:Y:S05]  /*2020*/  BRA.U !UP0, `(.L_x_16651) ;  /* 0x0000000108487547 */ /* 0x000fea000b800000 */
.L_x_16625:
        /* <DEDUP_REMOVED lines=16> */
.L_x_16652:
[----:B------:R-:W-:Y:S01]  /*2130*/  CS2R R2, SRZ ;  /* 0x0000000000027805 */ /* 0x000fe2000001ff00 */
[----:B------:R-:W-:Y:S06]  /*2140*/  BRA `(.L_x_16626) ;  /* 0x00000000003c7947 */ /* 0x000fec0003800000 */
.L_x_16651:
        /* <DEDUP_REMOVED lines=8> */
.L_x_16654:
[----:B------:R-:W-:Y:S05]  /*21d0*/  BSYNC.RECONVERGENT B0 ;  /* 0x0000000000007941 */ /* 0x000fea0003800200 */
.L_x_16653:
[----:B------:R-:W2:Y:S02]  /*21e0*/  F2I.S64.TRUNC R2, R2 ;  /* 0x0000000200027311 */ /* 0x000ea4000020d900 */
[----:B--2---:R-:W-:Y:S05]  /*21f0*/  BRA `(.L_x_16626) ;  /* 0x0000000000107947 */ /* 0x004fea0003800000 */
.L_x_16650:
[----:B------:R2:W5:Y:S01]  /*2200*/  LDG.E.64 R2, desc[UR36][R4.64] ;  /* 0x0000002404027981 */ /* 0x000562000c1e1b00 */
[----:B------:R-:W-:Y:S05]  /*2210*/  BRA `(.L_x_16626) ;  /* 0x0000000000087947 */ /* 0x000fea0003800000 */
.L_x_16649:
[----:B------:R1:W5:Y:S01]  /*2220*/  LDG.E R2, desc[UR36][R4.64] ;  /* 0x0000002404027981 */ /* 0x000362000c1e1900 */
[----:B------:R-:W-:-:S07]  /*2230*/  IMAD.MOV.U32 R3, RZ, RZ, RZ ;  /* 0x000000ffff037224 */ /* 0x000fce00078e00ff */
.L_x_16626:
[----:B------:R-:W0:Y:S01]  /*2240*/  LDCU UR4, c[0x0][0x59c] ;  /* 0x0000b380ff0477ac */ /* 0x000e220008000800 */
[----:B------:R-:W-:Y:S01]  /*2250*/  BSSY.RECONVERGENT B0, `(.L_x_16655) ;  /* 0x000001c000007945 */ /* 0x000fe20003800200 */
[----:B0----5:R-:W-:-:S04]  /*2260*/  LOP3.LUT R0, R3, UR4, RZ, 0xfc, !PT ;  /* 0x0000000403007c12 */ /* 0x021fc8000f8efcff */
[----:B------:R-:W-:-:S13]  /*2270*/  ISETP.NE.U32.AND P0, PT, R0, RZ, PT ;  /* 0x000000ff0000720c */ /* 0x000fda0003f05070 */
[----:B------:R-:W-:Y:S05]  /*2280*/  @P0 BRA `(.L_x_16656) ;  /* 0x0000000000540947 */ /* 0x000fea0003800000 */
[----:B------:R-:W0:Y:S02]  /*2290*/  LDCU UR4, c[0x0][0x598] ;  /* 0x0000b300ff0477ac */ /* 0x000e240008000800 */
[----:B0-----:R-:W0:Y:S01]  /*22a0*/  I2F.U32.RP R0, UR4 ;  /* 0x0000000400007d06 */ /* 0x001e220008209000 */
[----:B------:R-:W-:-:S07]  /*22b0*/  ISETP.NE.U32.AND P1, PT, RZ, UR4, PT ;  /* 0x00000004ff007c0c */ /* 0x000fce000bf25070 */
[----:B0-----:R-:W1:Y:S02]  /*22c0*/  MUFU.RCP R0, R0 ;  /* 0x0000000000007308 */ /* 0x001e640000001000 */
[----:B-1234-:R-:W-:-:S06]  /*22d0*/  IADD3 R4, PT, PT, R0, 0xffffffe, RZ ;  /* 0x0ffffffe00047810 */ /* 0x01efcc0007ffe0ff */
[----:B------:R0:W1:Y:S02]  /*22e0*/  F2I.FTZ.U32.TRUNC.NTZ R5, R4 ;  /* 0x0000000400057305 */ /* 0x000064000021f000 */
[----:B0-----:R-:W-:Y:S02]  /*22f0*/  IMAD.MOV.U32 R4, RZ, RZ, RZ ;  /* 0x000000ffff047224 */ /* 0x001fe400078e00ff */
[----:B-1----:R-:W-:-:S04]  /*2300*/  IMAD.MOV R3, RZ, RZ, -R5 ;  /* 0x000000ffff037224 */ /* 0x002fc800078e0a05 */
[----:B------:R-:W-:-:S04]  /*2310*/  IMAD R3, R3, UR4, RZ ;  /* 0x0000000403037c24 */ /* 0x000fc8000f8e02ff */
[----:B------:R-:W-:-:S06]  /*2320*/  IMAD.HI.U32 R5, R5, R3, R4 ;  /* 0x0000000305057227 */ /* 0x000fcc00078e0004 */
[----:B------:R-:W-:-:S05]  /*2330*/  IMAD.HI.U32 R5, R5, R2, RZ ;  /* 0x0000000205057227 */ /* 0x000fca00078e00ff */
[----:B------:R-:W-:-:S05]  /*2340*/  IADD3 R5, PT, PT, -R5, RZ, RZ ;  /* 0x000000ff05057210 */ /* 0x000fca0007ffe1ff */
[----:B------:R-:W-:Y:S02]  /*2350*/  IMAD R2, R5, UR4, R2 ;  /* 0x0000000405027c24 */ /* 0x000fe4000f8e0202 */
[----:B------:R-:W-:-:S03]  /*2360*/  IMAD.MOV.U32 R5, RZ, RZ, RZ ;  /* 0x000000ffff057224 */ /* 0x000fc600078e00ff */
[----:B------:R-:W-:-:S13]  /*2370*/  ISETP.GE.U32.AND P0, PT, R2, UR4, PT ;  /* 0x0000000402007c0c */ /* 0x000fda000bf06070 */
[----:B------:R-:W-:-:S05]  /*2380*/  @P0 VIADD R2, R2, -UR4 ;  /* 0x8000000402020c36 */ /* 0x000fca0008000000 */
[----:B------:R-:W-:-:S13]  /*2390*/  ISETP.GE.U32.AND P0, PT, R2, UR4, PT ;  /* 0x0000000402007c0c */ /* 0x000fda000bf06070 */
[----:B------:R-:W-:Y:S01]  /*23a0*/  @P0 VIADD R2, R2, -UR4 ;  /* 0x8000000402020c36 */ /* 0x000fe20008000000 */
[----:B------:R-:W-:-:S04]  /*23b0*/  @!P1 LOP3.LUT R2, RZ, UR4, RZ, 0x33, !PT ;  /* 0x00000004ff029c12 */ /* 0x000fc8000f8e33ff */
[----:B------:R-:W-:Y:S01]  /*23c0*/  MOV R4, R2 ;  /* 0x0000000200047202 */ /* 0x000fe20000000f00 */
[----:B------:R-:W-:Y:S06]  /*23d0*/  BRA `(.L_x_16657) ;  /* 0x00000000000c7947 */ /* 0x000fec0003800000 */
.L_x_16656:
[----:B------:R-:W-:Y:S01]  /*23e0*/  IMAD.MOV.U32 R0, RZ, RZ, R2 ;  /* 0x000000ffff007224 */ /* 0x000fe200078e0002 */
[----:B------:R-:W-:-:S07]  /*23f0*/  MOV R2, 0x2410 ;  /* 0x0000241000027802 */ /* 0x000fce0000000f00 */
[----:B-1234-:R-:W-:Y:S05]  /*2400*/  CALL.REL.NOINC `($__internal_6_$__cuda_sm20_rem_s64) ;  /* 0x000000a000947944 */ /* 0x01efea0003c00000 */
.L_x_16657:
[----:B------:R-:W-:Y:S05]  /*2410*/  BSYNC.RECONVERGENT B0 ;  /* 0x0000000000007941 */ /* 0x000fea0003800200 */
.L_x_16655:
        /* <DEDUP_REMOVED lines=16> */
.L_x_16661:
[----:B------:R0:W-:Y:S01]  /*2520*/  STG.E.U8 desc[UR36][R2.64], R4 ;  /* 0x0000000402007986 */ /* 0x0001e2000c101124 */
[----:B------:R-:W-:Y:S05]  /*2530*/  BRA `(.L_x_16663) ;  /* 0x0000000c003c7947 */ /* 0x000fea0003800000 */
.L_x_16660:
        /* <DEDUP_REMOVED lines=8> */
.L_x_16665:
[----:B------:R0:W-:Y:S01]  /*25c0*/  STG.E desc[UR36][R2.64], R4 ;  /* 0x0000000402007986 */ /* 0x0001e2000c101924 */
[----:B------:R-:W-:Y:S05]  /*25d0*/  BRA `(.L_x_16663) ;  /* 0x0000000c00147947 */ /* 0x000fea0003800000 */
.L_x_16664:
[----:B------:R0:W-:Y:S01]  /*25e0*/  STG.E.U16 desc[UR36][R2.64], R4 ;  /* 0x0000000402007986 */ /* 0x0001e2000c101524 */
[----:B------:R-:W-:Y:S05]  /*25f0*/  BRA `(.L_x_16663) ;  /* 0x0000000c000c7947 */ /* 0x000fea0003800000 */
.L_x_16659:
        /* <DEDUP_REMOVED lines=9> */
.L_x_16667:
[----:B------:R-:W0:Y:S02]  /*2690*/  I2F.S64 R0, R4 ;  /* 0x0000000400007312 */ /* 0x000e240000301400 */
[----:B0-----:R-:W-:-:S05]  /*26a0*/  F2FP.F16.F32.PACK_AB R0, RZ, R0 ;  /* 0x00000000ff00723e */ /* 0x001fca00000000ff */
[----:B------:R0:W-:Y:S01]  /*26b0*/  STG.E.U16 desc[UR36][R2.64], R0 ;  /* 0x0000000002007986 */ /* 0x0001e2000c101524 */
[----:B------:R-:W-:Y:S05]  /*26c0*/  BRA `(.L_x_16663) ;  /* 0x0000000800d87947 */ /* 0x000fea0003800000 */
.L_x_16666:
        /* <DEDUP_REMOVED lines=10> */
.L_x_16669:
[----:B------:R-:W0:Y:S02]  /*2770*/  I2F.S64 R4, R4 ;  /* 0x0000000400047312 */ /* 0x000e240000301400 */
[----:B0-----:R-:W-:-:S04]  /*2780*/  F2FP.F16.F32.PACK_AB R5, RZ, R4 ;  /* 0x00000004ff05723e */ /* 0x001fc800000000ff */
[----:B------:R-:W-:-:S05]  /*2790*/  PRMT R5, R5, 0x5410, RZ ;  /* 0x0000541005057816 */ /* 0x000fca00000000ff */
[----:B------:R0:W-:Y:S01]  /*27a0*/  STG.E desc[UR36][R2.64], R5 ;  /* 0x0000000502007986 */ /* 0x0001e2000c101924 */
[----:B------:R-:W-:Y:S05]  /*27b0*/  BRA `(.L_x_16663) ;  /* 0x00000008009c7947 */ /* 0x000fea0003800000 */
.L_x_16668:
[----:B------:R-:W0:Y:S02]  /*27c0*/  I2F.F64.S64 R4, R4 ;  /* 0x0000000400047312 */ /* 0x000e240000301c00 */
[----:B0-----:R0:W-:Y:S01]  /*27d0*/  STG.E.64 desc[UR36][R2.64], R4 ;  /* 0x0000000402007986 */ /* 0x0011e2000c101b24 */
[----:B------:R-:W-:Y:S05]  /*27e0*/  BRA `(.L_x_16663) ;  /* 0x0000000800907947 */ /* 0x000fea0003800000 */
.L_x_16658:
        /* <DEDUP_REMOVED lines=13> */
.L_x_16672:
[----:B------:R-:W-:Y:S01]  /*28c0*/  CS2R R6, SRZ ;  /* 0x0000000000067805 */ /* 0x000fe2000001ff00 */
[----:B------:R-:W0:Y:S04]  /*28d0*/  I2F.F64.S64 R4, R4 ;  /* 0x0000000400047312 */ /* 0x000e280000301c00 */
[----:B0-----:R0:W-:Y:S01]  /*28e0*/  STG.E.128 desc[UR36][R2.64], R4 ;  /* 0x0000000402007986 */ /* 0x0011e2000c101d24 */
[----:B------:R-:W-:Y:S05]  /*28f0*/  BRA `(.L_x_16663) ;  /* 0x00000008004c7947 */ /* 0x000fea0003800000 */
.L_x_16671:
[----:B------:R-:W-:-:S09]  /*2900*/  UISETP.NE.AND UP0, UPT, UR4, 0xf, UPT ;  /* 0x0000000f0400788c */ /* 0x000fd2000bf05270 */
[----:B------:R-:W-:Y:S05]  /*2910*/  BRA.U !UP0, `(.L_x_16673) ;  /* 0x0000000108a07547 */ /* 0x000fea000b800000 */
[----:B------:R-:W-:-:S09]  /*2920*/  UISETP.NE.AND UP0, UPT, UR4, 0x17, UPT ;  /* 0x000000170400788c */ /* 0x000fd2000bf05270 */
[----:B------:R-:W-:Y:S05]  /*2930*/  BRA.U !UP0, `(.L_x_16674) ;  /* 0x00000001084c7547 */ /* 0x000fea000b800000 */
[----:B------:R-:W-:-:S09]  /*2940*/  UISETP.NE.AND UP0, UPT, UR4, 0x18, UPT ;  /* 0x000000180400788c */ /* 0x000fd2000bf05270 */
[----:B------:R-:W-:Y:S05]  /*2950*/  BRA.U UP0, `(.L_x_16662) ;  /* 0x0000000500a07547 */ /* 0x000fea000b800000 */
[----:B------:R-:W0:Y:S01]  /*2960*/  I2F.S64 R5, R4 ;  /* 0x0000000400057312 */ /* 0x000e220000301400 */
        /* <DEDUP_REMOVED lines=12> */
.L_x_16676:
[----:B------:R-:W-:Y:S05]  /*2a30*/  BSYNC.RECONVERGENT B0 ;  /* 0x0000000000007941 */ /* 0x000fea0003800200 */
.L_x_16675:
[----:B------:R-:W-:-:S05]  /*2a40*/  LOP3.LUT R7, R0, 0x80, R7, 0xf8, !PT ;  /* 0x0000008000077812 */ /* 0x000fca00078ef807 */
[----:B------:R0:W-:Y:S01]  /*2a50*/  STG.E.U8 desc[UR36][R2.64], R7 ;  /* 0x0000000702007986 */ /* 0x0001e2000c101124 */
[----:B------:R-:W-:Y:S05]  /*2a60*/  BRA `(.L_x_16663) ;  /* 0x0000000400f07947 */ /* 0x000fea0003800000 */
.L_x_16674:
[----:B------:R-:W0:Y:S01]  /*2a70*/  I2F.S64 R5, R4 ;  /* 0x0000000400057312 */ /* 0x000e220000301400 */
        /* <DEDUP_REMOVED lines=14> */
.L_x_16678:
[----:B------:R-:W-:Y:S05]  /*2b60*/  BSYNC.RECONVERGENT B0 ;  /* 0x0000000000007941 */ /* 0x000fea0003800200 */
.L_x_16677:
[----:B------:R-:W-:-:S05]  /*2b70*/  LOP3.LUT R7, R0, 0x80, R7, 0xf8, !PT ;  /* 0x0000008000077812 */ /* 0x000fca00078ef807 */
[----:B------:R0:W-:Y:S01]  /*2b80*/  STG.E.U8 desc[UR36][R2.64], R7 ;  /* 0x0000000702007986 */ /* 0x0001e2000c101124 */
[----:B------:R-:W-:Y:S05]  /*2b90*/  BRA `(.L_x_16663) ;  /* 0x0000000400a47947 */ /* 0x000fea0003800000 */
.L_x_16673:
[----:B------:R-:W0:Y:S02]  /*2ba0*/  I2F.S64 R0, R4 ;  /* 0x0000000400007312 */ /* 0x000e240000301400 */
[----:B0-----:R-:W-:-:S05]  /*2bb0*/  F2FP.BF16.F32.PACK_AB R0, RZ, R0 ;  /* 0x00000000ff00723e */ /* 0x001fca00000010ff */
[----:B------:R0:W-:Y:S01]  /*2bc0*/  STG.E.U16 desc[UR36][R2.64], R0 ;  /* 0x0000000002007986 */ /* 0x0001e2000c101524 */
[----:B------:R-:W-:Y:S05]  /*2bd0*/  BRA `(.L_x_16663) ;  /* 0x0000000400947947 */ /* 0x000fea0003800000 */
.L_x_16670:
        /* <DEDUP_REMOVED lines=10> */
.L_x_16681:
[----:B------:R-:W0:Y:S01]  /*2c80*/  I2F.S64 R5, R4 ;  /* 0x0000000400057312 */ /* 0x000e220000301400 */
        /* <DEDUP_REMOVED lines=12> */
.L_x_16684:
[----:B------:R-:W-:-:S04]  /*2d50*/  SHF.R.U32.HI R0, RZ, 0x14, R5 ;  /* 0x00000014ff007819 */ /* 0x000fc80000011605 */
[----:B------:R-:W-:-:S04]  /*2d60*/  LOP3.LUT R0, R0, 0x1, RZ, 0xc0, !PT ;  /* 0x0000000100007812 */ /* 0x000fc800078ec0ff */
[----:B------:R-:W-:-:S04]  /*2d70*/  IADD3 R0, PT, PT, R5, 0x487ffff, R0 ;  /* 0x0487ffff05007810 */ /* 0x000fc80007ffe000 */
[----:B------:R-:W-:-:S04]  /*2d80*/  SHF.R.U32.HI R0, RZ, 0x14, R0 ;  /* 0x00000014ff007819 */ /* 0x000fc80000011600 */
[----:B------:R-:W-:-:S07]  /*2d90*/  LOP3.LUT R4, R0, 0xff, RZ, 0xc0, !PT ;  /* 0x000000ff00047812 */ /* 0x000fce00078ec0ff */
.L_x_16685:
[----:B------:R-:W-:-:S04]  /*2da0*/  SHF.R.U32.HI R5, RZ, 0x18, R5 ;  /* 0x00000018ff057819 */ /* 0x000fc80000011605 */
[----:B------:R-:W-:-:S04]  /*2db0*/  LOP3.LUT R4, R4, 0x80, R5, 0xf8, !PT ;  /* 0x0000008004047812 */ /* 0x000fc800078ef805 */
[----:B------:R-:W-:-:S07]  /*2dc0*/  PRMT R0, R4, 0x7610, R0 ;  /* 0x0000761004007816 */ /* 0x000fce0000000000 */
.L_x_16683:
[----:B------:R-:W-:Y:S05]  /*2dd0*/  BSYNC.RECONVERGENT B0 ;  /* 0x0000000000007941 */ /* 0x000fea0003800200 */
.L_x_16682:
[----:B------:R1:W-:Y:S01]  /*2de0*/  STG.E.U8 desc[UR36][R2.64], R0 ;  /* 0x0000000002007986 */ /* 0x0003e2000c101124 */
[----:B------:R-:W-:Y:S05]  /*2df0*/  BRA `(.L_x_16663) ;  /* 0x00000004000c7947 */ /* 0x000fea0003800000 */
.L_x_16680:
        /* <DEDUP_REMOVED lines=13> */
.L_x_16688:
[----:B------:R-:W-:-:S04]  /*2ed0*/  SHF.R.U32.HI R0, RZ, 0x15, R5 ;  /* 0x00000015ff007819 */ /* 0x000fc80000011605 */
[----:B------:R-:W-:-:S04]  /*2ee0*/  LOP3.LUT R0, R0, 0x1, RZ, 0xc0, !PT ;  /* 0x0000000100007812 */ /* 0x000fc800078ec0ff */
[----:B------:R-:W-:-:S04]  /*2ef0*/  IADD3 R0, PT, PT, R5, 0x88fffff, R0 ;  /* 0x088fffff05007810 */ /* 0x000fc80007ffe000 */
[----:B------:R-:W-:-:S04]  /*2f00*/  SHF.R.U32.HI R0, RZ, 0x15, R0 ;  /* 0x00000015ff007819 */ /* 0x000fc80000011600 */
[----:B------:R-:W-:-:S07]  /*2f10*/  LOP3.LUT R4, R0, 0xff, RZ, 0xc0, !PT ;  /* 0x000000ff00047812 */ /* 0x000fce00078ec0ff */
.L_x_16689:
[----:B------:R-:W-:-:S04]  /*2f20*/  SHF.R.U32.HI R5, RZ, 0x18, R5 ;  /* 0x00000018ff057819 */ /* 0x000fc80000011605 */
[----:B------:R-:W-:-:S04]  /*2f30*/  LOP3.LUT R4, R4, 0x80, R5, 0xf8, !PT ;  /* 0x0000008004047812 */ /* 0x000fc800078ef805 */
[----:B------:R-:W-:-:S07]  /*2f40*/  PRMT R0, R4, 0x7610, R0 ;  /* 0x0000761004007816 */ /* 0x000fce0000000000 */
.L_x_16687:
[----:B------:R-:W-:Y:S05]  /*2f50*/  BSYNC.RECONVERGENT B0 ;  /* 0x0000000000007941 */ /* 0x000fea0003800200 */
.L_x_16686:
[----:B------:R2:W-:Y:S01]  /*2f60*/  STG.E.U8 desc[UR36][R2.64], R0 ;  /* 0x0000000002007986 */ /* 0x0005e2000c101124 */
[----:B------:R-:W-:Y:S05]  /*2f70*/  BRA `(.L_x_16663) ;  /* 0x0000000000ac7947 */ /* 0x000fea0003800000 */
.L_x_16679:
[----:B------:R-:W-:-:S09]  /*2f80*/  UISETP.NE.AND UP0, UPT, UR4, 0x1c, UPT ;  /* 0x0000001c0400788c */ /* 0x000fd2000bf05270 */
[----:B------:R-:W-:Y:S05]  /*2f90*/  BRA.U !UP0, `(.L_x_16690) ;  /* 0x0000000108a07547 */ /* 0x000fea000b800000 */
[----:B------:R-:W-:-:S09]  /*2fa0*/  UISETP.NE.AND UP0, UPT, UR4, 0x1d, UPT ;  /* 0x0000001d0400788c */ /* 0x000fd2000bf05270 */
[----:B------:R-:W-:Y:S05]  /*2fb0*/  BRA.U !UP0, `(.L_x_16691) ;  /* 0x0000000108907547 */ /* 0x000fea000b800000 */
[----:B------:R-:W-:-:S09]  /*2fc0*/  UISETP.NE.AND UP0, UPT, UR4, 0x2c, UPT ;  /* 0x0000002c0400788c */ /* 0x000fd2000bf05270 */
[----:B------:R-:W-:Y:S05]  /*2fd0*/  BRA.U !UP0, `(.L_x_16692) ;  /* 0x0000000108447547 */ /* 0x000fea000b800000 */
.L_x_16662:
        /* <DEDUP_REMOVED lines=16> */
.L_x_16693:
[----:B------:R-:W-:Y:S05]  /*30e0*/  BRA `(.L_x_16663) ;  /* 0x0000000000507947 */ /* 0x000fea0003800000 */
.L_x_16692:
        /* <DEDUP_REMOVED lines=17> */
.L_x_16691:
[----:B------:R0:W-:Y:S01]  /*3200*/  STG.E.64 desc[UR36][R2.64], R4 ;  /* 0x0000000402007986 */ /* 0x0001e2000c101b24 */
[----:B------:R-:W-:Y:S05]  /*3210*/  BRA `(.L_x_16663) ;  /* 0x0000000000047947 */ /* 0x000fea0003800000 */
.L_x_16690:
[----:B------:R3:W-:Y:S02]  /*3220*/  STG.E desc[UR36][R2.64], R4 ;  /* 0x0000000402007986 */ /* 0x0007e4000c101924 */
.L_x_16663:
[----:B------:R-:W-:-:S07]  /*3230*/  VIADD R17, R17, 0x80 ;  /* 0x0000008011117836 */ /* 0x000fce0000000000 */
.L_x_16619:
[----:B------:R-:W-:Y:S05]  /*3240*/  BSYNC.RECONVERGENT B6 ;  /* 0x0000000000067941 */ /* 0x000fea0003800200 */
.L_x_16618:
        /* <DEDUP_REMOVED lines=307> */
.L_x_16696:
[----:B------:R-:W3:Y:S01]  /*4580*/  LDCU.64 UR6, c[0x0][0x588] ;  /* 0x0000b100ff0677ac */ /* 0x000ee20008000a00 */
[----:B------:R-:W-:-:S04]  /*4590*/  UPRMT UR4, UR44, 0x9910, URZ ;  /* 0x000099102c047896 */ /* 0x000fc800080000ff */
[----:B------:R-:W-:Y:S01]  /*45a0*/  UISETP.GT.AND UP0, UPT, UR4, 0x9, UPT ;  /* 0x000000090400788c */ /* 0x000fe2000bf04270 */
[----:B---3--:R-:W-:-:S04]  /*45b0*/  IADD3 R4, P0, PT, R0, UR6, RZ ;  /* 0x0000000600047c10 */ /* 0x008fc8000ff1e0ff */
[----:B----4-:R-:W-:-:S04]  /*45c0*/  IADD3.X R5, PT, PT, RZ, UR7, RZ, P0, !PT ;  /* 0x00000007ff057c10 */ /* 0x010fc800087fe4ff */
        /* <DEDUP_REMOVED lines=12> */
.L_x_16700:
[----:B------:R4:W5:Y:S01]  /*4690*/  LDG.E.U8 R2, desc[UR36][R4.64] ;  /* 0x0000002404027981 */ /* 0x000962000c1e1100 */
[----:B------:R-:W-:Y:S01]  /*46a0*/  IMAD.MOV.U32 R3, RZ, RZ, RZ ;  /* 0x000000ffff037224 */ /* 0x000fe200078e00ff */
[----:B------:R-:W-:Y:S06]  /*46b0*/  BRA `(.L_x_16702) ;  /* 0x0000000c00407947 */ /* 0x000fec0003800000 */
.L_x_16699:
        /* <DEDUP_REMOVED lines=8> */
.L_x_16704:
[----:B------:R-:W2:Y:S02]  /*4740*/  LDG.E R2, desc[UR36][R4.64] ;  /* 0x0000002404027981 */ /* 0x000ea4000c1e1900 */
[----:B--2---:R-:W-:Y:S01]  /*4750*/  SHF.R.S32.HI R3, RZ, 0x1f, R2 ;  /* 0x0000001fff037819 */ /* 0x004fe20000011402 */
[----:B------:R-:W-:Y:S06]  /*4760*/  BRA `(.L_x_16702) ;  /* 0x0000000c00147947 */ /* 0x000fec0003800000 */
.L_x_16703:
[----:B------:R-:W2:Y:S02]  /*4770*/  LDG.E.S16 R2, desc[UR36][R4.64] ;  /* 0x0000002404027981 */ /* 0x000ea4000c1e1700 */
[----:B--2---:R-:W-:Y:S01]  /*4780*/  SHF.R.S32.HI R3, RZ, 0x1f, R2 ;  /* 0x0000001fff037819 */ /* 0x004fe20000011402 */
[----:B------:R-:W-:Y:S06]  /*4790*/  BRA `(.L_x_16702) ;  /* 0x0000000c00087947 */ /* 0x000fec0003800000 */
.L_x_16698:
        /* <DEDUP_REMOVED lines=9> */
.L_x_16706:
[----:B------:R-:W2:Y:S02]  /*4830*/  LDG.E.U16 R4, desc[UR36][R4.64] ;  /* 0x0000002404047981 */ /* 0x000ea4000c1e1500 */
[----:B--2---:R-:W-:-:S06]  /*4840*/  HADD2.F32 R2, -RZ, R4.H0_H0 ;  /* 0x20000004ff027230 */ /* 0x004fcc0000004100 */
[----:B------:R-:W3:Y:S02]  /*4850*/  F2I.S64.TRUNC R2, R2 ;  /* 0x0000000200027311 */ /* 0x000ee4000020d900 */
[----:B---3--:R-:W-:Y:S05]  /*4860*/  BRA `(.L_x_16702) ;  /* 0x0000000800d47947 */ /* 0x008fea0003800000 */
.L_x_16705:
        /* <DEDUP_REMOVED lines=9> */
.L_x_16708:
[----:B------:R-:W2:Y:S02]  /*4900*/  LDG.E.U16 R4, desc[UR36][R4.64] ;  /* 0x0000002404047981 */ /* 0x000ea4000c1e1500 */
[----:B--2---:R-:W-:-:S06]  /*4910*/  HADD2.F32 R2, -RZ, R4.H0_H0 ;  /* 0x20000004ff027230 */ /* 0x004fcc0000004100 */
[----:B------:R-:W3:Y:S02]  /*4920*/  F2I.S64.TRUNC R2, R2 ;  /* 0x0000000200027311 */ /* 0x000ee4000020d900 */
[----:B---3--:R-:W-:Y:S05]  /*4930*/  BRA `(.L_x_16702) ;  /* 0x0000000800a07947 */ /* 0x008fea0003800000 */
.L_x_16707:
[----:B------:R-:W2:Y:S02]  /*4940*/  LDG.E.64 R2, desc[UR36][R4.64] ;  /* 0x0000002404027981 */ /* 0x000ea4000c1e1b00 */
[----:B--2---:R-:W3:Y:S02]  /*4950*/  F2I.S64.F64.TRUNC R2, R2 ;  /* 0x0000000200027311 */ /* 0x004ee4000030d900 */
[----:B---3--:R-:W-:Y:S05]  /*4960*/  BRA `(.L_x_16702) ;  /* 0x0000000800947947 */ /* 0x008fea0003800000 */
.L_x_16697:
        /* <DEDUP_REMOVED lines=13> */
.L_x_16711:
[----:B------:R-:W2:Y:S02]  /*4a40*/  LDG.E.64 R2, desc[UR36][R4.64] ;  /* 0x0000002404027981 */ /* 0x000ea4000c1e1b00 */
[----:B--2---:R-:W3:Y:S02]  /*4a50*/  F2I.S64.F64.TRUNC R2, R2 ;  /* 0x0000000200027311 */ /* 0x004ee4000030d900 */
[----:B---3--:R-:W-:Y:S05]  /*4a60*/  BRA `(.L_x_16702) ;  /* 0x0000000800547947 */ /* 0x008fea0003800000 */
.L_x_16710:
        /* <DEDUP_REMOVED lines=24> */
[----:B------:R-:W3:Y:S02]  /*4bf0*/  F2I.S64.TRUNC R2, R3 ;  /* 0x0000000300027311 */ /* 0x000ee4000020d900 */
[----:B---3--:R-:W-:Y:S05]  /*4c00*/  BRA `(.L_x_16702) ;  /* 0x0000000400ec7947 */ /* 0x008fea0003800000 */
.L_x_16713:
        /* <DEDUP_REMOVED lines=11> */
[----:B------:R-:W3:Y:S02]  /*4cc0*/  F2I.S64.TRUNC R2, R3 ;  /* 0x0000000300027311 */ /* 0x000ee4000020d900 */
[----:B---3--:R-:W-:Y:S05]  /*4cd0*/  BRA `(.L_x_16702) ;  /* 0x0000000400b87947 */ /* 0x008fea0003800000 */
.L_x_16712:
[----:B------:R-:W2:Y:S02]  /*4ce0*/  LDG.E.U16 R2, desc[UR36][R4.64] ;  /* 0x0000002404027981 */ /* 0x000ea4000c1e1500 */
[----:B--2---:R-:W-:-:S06]  /*4cf0*/  SHF.L.U32 R2, R2, 0x10, RZ ;  /* 0x0000001002027819 */ /* 0x004fcc00000006ff */
[----:B------:R-:W3:Y:S02]  /*4d00*/  F2I.S64.TRUNC R2, R2 ;  /* 0x0000000200027311 */ /* 0x000ee4000020d900 */
[----:B---3--:R-:W-:Y:S05]  /*4d10*/  BRA `(.L_x_16702) ;  /* 0x0000000400a87947 */ /* 0x008fea0003800000 */
.L_x_16709:
        /* <DEDUP_REMOVED lines=11> */
.L_x_16716:
        /* <DEDUP_REMOVED lines=21> */
.L_x_16720:
[----:B------:R-:W-:Y:S05]  /*4f20*/  BSYNC.RECONVERGENT B1 ;  /* 0x0000000000017941 */ /* 0x000fea0003800200 */
.L_x_16719:
[----:B------:R-:W-:Y:S02]  /*4f30*/  SHF.L.U32 R0, R0, 0x14, RZ ;  /* 0x0000001400007819 */ /* 0x000fe400000006ff */
[----:B------:R-:W-:-:S04]  /*4f40*/  LEA R2, R2, 0x3b800000, 0x17 ;  /* 0x3b80000002027811 */ /* 0x000fc800078eb8ff */
[----:B------:R-:W-:-:S07]  /*4f50*/  LOP3.LUT R2, R2, R0, R7, 0xfe, !PT ;  /* 0x0000000002027212 */ /* 0x000fce00078efe07 */
.L_x_16718:
[----:B------:R-:W-:Y:S05]  /*4f60*/  BSYNC.RECONVERGENT B0 ;  /* 0x0000000000007941 */ /* 0x000fea0003800200 */
.L_x_16717:
[----:B------:R-:W1:Y:S02]  /*4f70*/  F2I.S64.TRUNC R2, R2 ;  /* 0x0000000200027311 */ /* 0x000e64000020d900 */
[----:B-1----:R-:W-:Y:S05]  /*4f80*/  BRA `(.L_x_16702) ;  /* 0x00000004000c7947 */ /* 0x002fea0003800000 */
.L_x_16715:
        /* <DEDUP_REMOVED lines=21> */
.L_x_16724:
[----:B------:R-:W-:Y:S05]  /*50e0*/  BSYNC.RECONVERGENT B1 ;  /* 0x0000000000017941 */ /* 0x000fea0003800200 */
.L_x_16723:
[----:B------:R-:W-:Y:S01]  /*50f0*/  IMAD.SHL.U32 R0, R0, 0x200000, RZ ;  /* 0x0020000000007824 */ /* 0x000fe200078e00ff */
[----:B------:R-:W-:-:S04]  /*5100*/  LEA R2, R2, 0x37800000, 0x17 ;  /* 0x3780000002027811 */ /* 0x000fc800078eb8ff */
[----:B------:R-:W-:-:S07]  /*5110*/  LOP3.LUT R2, R2, R0, R7, 0xfe, !PT ;  /* 0x0000000002027212 */ /* 0x000fce00078efe07 */
.L_x_16722:
[----:B------:R-:W-:Y:S05]  /*5120*/  BSYNC.RECONVERGENT B0 ;  /* 0x0000000000007941 */ /* 0x000fea0003800200 */
.L_x_16721:
[----:B------:R-:W1:Y:S02]  /*5130*/  F2I.S64.TRUNC R2, R2 ;  /* 0x0000000200027311 */ /* 0x000e64000020d900 */
[----:B-1----:R-:W-:Y:S05]  /*5140*/  BRA `(.L_x_16702) ;  /* 0x00000000009c7947 */ /* 0x002fea0003800000 */
.L_x_16714:
        /* <DEDUP_REMOVED lines=14> */
.L_x_16728:
[----:B------:R-:W-:Y:S05]  /*5230*/  BSYNC.RECONVERGENT B0 ;  /* 0x0000000000007941 */ /* 0x000fea0003800200 */
.L_x_16727:
[----:B------:R-:W2:Y:S02]  /*5240*/  F2I.S64.TRUNC R2, R2 ;  /* 0x0000000200027311 */ /* 0x000ea4000020d900 */
[----:B--2---:R-:W-:Y:S05]  /*5250*/  BRA `(.L_x_16702) ;  /* 0x0000000000587947 */ /* 0x004fea0003800000 */
.L_x_16701:
        /* <DEDUP_REMOVED lines=16> */
.L_x_16729:
[----:B------:R-:W-:Y:S01]  /*5360*/  CS2R R2, SRZ ;  /* 0x0000000000027805 */ /* 0x000fe2000001ff00 */
[----:B------:R-:W-:Y:S06]  /*5370*/  BRA `(.L_x_16702) ;  /* 0x0000000000107947 */ /* 0x000fec0003800000 */
.L_x_16726:
[----:B------:R2:W5:Y:S01]  /*5380*/  LDG.E.64 R2, desc[UR36][R4.64] ;  /* 0x0000002404027981 */ /* 0x000562000c1e1b00 */
[----:B------:R-:W-:Y:S05]  /*5390*/  BRA `(.L_x_16702) ;  /* 0x0000000000087947 */ /* 0x000fea0003800000 */
.L_x_16725:
[----:B------:R1:W5:Y:S01]  /*53a0*/  LDG.E R2, desc[UR36][R4.64] ;  /* 0x0000002404027981 */ /* 0x000362000c1e1900 */
[----:B------:R-:W-:-:S07]  /*53b0*/  MOV R3, RZ ;  /* 0x000000ff00037202 */ /* 0x000fce0000000f00 */
.L_x_16702:
[----:B------:R-:W0:Y:S01]  /*53c0*/  LDCU UR4, c[0x0][0x59c] ;  /* 0x0000b380ff0477ac */ /* 0x000e220008000800 */
[----:B------:R-:W-:Y:S01]  /*53d0*/  BSSY.RECONVERGENT B0, `(.L_x_16730) ;  /* 0x000001b000007945 */ /* 0x000fe20003800200 */
[----:B0----5:R-:W-:-:S04]  /*53e0*/  LOP3.LUT R0, R3, UR4, RZ, 0xfc, !PT ;  /* 0x0000000403007c12 */ /* 0x021fc8000f8efcff */
[----:B------:R-:W-:-:S13]  /*53f0*/  ISETP.NE.U32.AND P0, PT, R0, RZ, PT ;  /* 0x000000ff0000720c */ /* 0x000fda0003f05070 */
[----:B------:R-:W-:Y:S05]  /*5400*/  @P0 BRA `(.L_x_16731) ;  /* 0x0000000000500947 */ /* 0x000fea0003800000 */
[----:B------:R-:W0:Y:S01]  /*5410*/  LDCU UR4, c[0x0][0x598] ;  /* 0x0000b300ff0477ac */ /* 0x000e220008000800 */
[----:B-1234-:R-:W-:Y:S01]  /*5420*/  HFMA2 R4, -RZ, RZ, 0, 0 ;  /* 0x00000000ff047431 */ /* 0x01efe200000001ff */
[----:B0-----:R-:W0:Y:S01]  /*5430*/  I2F.U32.RP R6, UR4 ;  /* 0x0000000400067d06 */ /* 0x001e220008209000 */
[----:B------:R-:W-:-:S07]  /*5440*/  ISETP.NE.U32.AND P1, PT, RZ, UR4, PT ;  /* 0x00000004ff007c0c */ /* 0x000fce000bf25070 */
[----:B0-----:R-:W0:Y:S02]  /*5450*/  MUFU.RCP R6, R6 ;  /* 0x0000000600067308 */ /* 0x001e240000001000 */
[----:B0-----:R-:W-:-:S06]  /*5460*/  VIADD R5, R6, 0xffffffe ;  /* 0x0ffffffe06057836 */ /* 0x001fcc0000000000 */
[----:B------:R-:W0:Y:S02]  /*5470*/  F2I.FTZ.U32.TRUNC.NTZ R5, R5 ;  /* 0x0000000500057305 */ /* 0x000e24000021f000 */
[----:B0-----:R-:W-:-:S04]  /*5480*/  IMAD.MOV R3, RZ, RZ, -R5 ;  /* 0x000000ffff037224 */ /* 0x001fc800078e0a05 */
[----:B------:R-:W-:-:S04]  /*5490*/  IMAD R3, R3, UR4, RZ ;  /* 0x0000000403037c24 */ /* 0x000fc8000f8e02ff */
[----:B------:R-:W-:-:S04]  /*54a0*/  IMAD.HI.U32 R3, R5, R3, R4 ;  /* 0x0000000305037227 */ /* 0x000fc800078e0004 */
[----:B------:R-:W-:Y:S02]  /*54b0*/  IMAD.MOV.U32 R5, RZ, RZ, RZ ;  /* 0x000000ffff057224 */ /* 0x000fe400078e00ff */
[----:B------:R-:W-:-:S04]  /*54c0*/  IMAD.HI.U32 R0, R3, R2, RZ ;  /* 0x0000000203007227 */ /* 0x000fc800078e00ff */
[----:B------:R-:W-:-:S04]  /*54d0*/  IMAD.MOV R3, RZ, RZ, -R0 ;  /* 0x000000ffff037224 */ /* 0x000fc800078e0a00 */
[----:B------:R-:W-:-:S05]  /*54e0*/  IMAD R4, R3, UR4, R2 ;  /* 0x0000000403047c24 */ /* 0x000fca000f8e0202 */
[----:B------:R-:W-:-:S13]  /*54f0*/  ISETP.GE.U32.AND P0, PT, R4, UR4, PT ;  /* 0x0000000404007c0c */ /* 0x000fda000bf06070 */
[----:B------:R-:W-:-:S05]  /*5500*/  @P0 VIADD R4, R4, -UR4 ;  /* 0x8000000404040c36 */ /* 0x000fca0008000000 */
[----:B------:R-:W-:-:S13]  /*5510*/  ISETP.GE.U32.AND P0, PT, R4, UR4, PT ;  /* 0x0000000404007c0c */ /* 0x000fda000bf06070 */
[----:B------:R-:W-:Y:S02]  /*5520*/  @P0 IADD3 R4, PT, PT, R4, -UR4, RZ ;  /* 0x8000000404040c10 */ /* 0x000fe4000fffe0ff */
[----:B------:R-:W-:Y:S01]  /*5530*/  @!P1 LOP3.LUT R4, RZ, UR4, RZ, 0x33, !PT ;  /* 0x00000004ff049c12 */ /* 0x000fe2000f8e33ff */
[----:B------:R-:W-:Y:S06]  /*5540*/  BRA `(.L_x_16732) ;  /* 0x00000000000c7947 */ /* 0x000fec0003800000 */
.L_x_16731:
[----:B------:R-:W-:Y:S01]  /*5550*/  IMAD.MOV.U32 R0, RZ, RZ, R2 ;  /* 0x000000ffff007224 */ /* 0x000fe200078e0002 */
[----:B------:R-:W-:-:S07]  /*5560*/  MOV R2, 0x5580 ;  /* 0x0000558000027802 */ /* 0x000fce0000000f00 */
[----:B-1234-:R-:W-:Y:S05]  /*5570*/  CALL.REL.NOINC `($__internal_6_$__cuda_sm20_rem_s64) ;  /* 0x0000007000387944 */ /* 0x01efea0003c00000 */
.L_x_16732:
[----:B------:R-:W-:Y:S05]  /*5580*/  BSYNC.RECONVERGENT B0 ;  /* 0x0000000000007941 */ /* 0x000fea0003800200 */
.L_x_16730:
        /* <DEDUP_REMOVED lines=16> */
.L_x_16736:
[----:B------:R0:W-:Y:S01]  /*5690*/  STG.E.U8 desc[UR36][R2.64], R4 ;  /* 0x0000000402007986 */ /* 0x0001e2000c101124 */
[----:B------:R-:W-:Y:S05]  /*56a0*/  BRA `(.L_x_16738) ;  /* 0x0000000c00387947 */ /* 0x000fea0003800000 */
.L_x_16735:
        /* <DEDUP_REMOVED lines=8> */
.L_x_16740:
[----:B------:R0:W-:Y:S01]  /*5730*/  STG.E desc[UR36][R2.64], R4 ;  /* 0x0000000402007986 */ /* 0x0001e2000c101924 */
[----:B------:R-:W-:Y:S05]  /*5740*/  BRA `(.L_x_16738) ;  /* 0x0000000c00107947 */ /* 0x000fea0003800000 */
.L_x_16739:
[----:B------:R0:W-:Y:S01]  /*5750*/  STG.E.U16 desc[UR36][R2.64], R4 ;  /* 0x0000000402007986 */ /* 0x0001e2000c101524 */
[----:B------:R-:W-:Y:S05]  /*5760*/  BRA `(.L_x_16738) ;  /* 0x0000000c00087947 */ /* 0x000fea0003800000 */
.L_x_16734:
        /* <DEDUP_REMOVED lines=9> */
.L_x_16742:
[----:B------:R-:W0:Y:S02]  /*5800*/  I2F.S64 R0, R4 ;  /* 0x0000000400007312 */ /* 0x000e240000301400 */
[----:B0-----:R-:W-:-:S05]  /*5810*/  F2FP.F16.F32.PACK_AB R0, RZ, R0 ;  /* 0x00000000ff00723e */ /* 0x001fca00000000ff */
[----:B------:R0:W-:Y:S01]  /*5820*/  STG.E.U16 desc[UR36][R2.64], R0 ;  /* 0x0000000002007986 */ /* 0x0001e2000c101524 */
[----:B------:R-:W-:Y:S05]  /*5830*/  BRA `(.L_x_16738) ;  /* 0x0000000800d47947 */ /* 0x000fea0003800000 */
.L_x_16741:
        /* <DEDUP_REMOVED lines=10> */
.L_x_16744:
[----:B------:R-:W0:Y:S02]  /*58e0*/  I2F.S64 R4, R4 ;  /* 0x0000000400047312 */ /* 0x000e240000301400 */
[----:B0-----:R-:W-:-:S04]  /*58f0*/  F2FP.F16.F32.PACK_AB R5, RZ, R4 ;  /* 0x00000004ff05723e */ /* 0x001fc800000000ff */
[----:B------:R-:W-:-:S05]  /*5900*/  PRMT R5, R5, 0x5410, RZ ;  /* 0x0000541005057816 */ /* 0x000fca00000000ff */
[----:B------:R0:W-:Y:S01]  /*5910*/  STG.E desc[UR36][R2.64], R5 ;  /* 0x0000000502007986 */ /* 0x0001e2000c101924 */
[----:B------:R-:W-:Y:S05]  /*5920*/  BRA `(.L_x_16738) ;  /* 0x0000000800987947 */ /* 0x000fea0003800000 */
.L_x_16743:
[----:B------:R-:W0:Y:S02]  /*5930*/  I2F.F64.S64 R4, R4 ;  /* 0x0000000400047312 */ /* 0x000e240000301c00 */
[----:B0-----:R0:W-:Y:S01]  /*5940*/  STG.E.64 desc[UR36][R2.64], R4 ;  /* 0x0000000402007986 */ /* 0x0011e2000c101b24 */
[----:B------:R-:W-:Y:S05]  /*5950*/  BRA `(.L_x_16738) ;  /* 0x00000008008c7947 */ /* 0x000fea0003800000 */
.L_x_16733:
        /* <DEDUP_REMOVED lines=12> */
.L_x_16748:
        /* <DEDUP_REMOVED lines=18> */
.L_x_16751:
[----:B------:R-:W-:-:S04]  /*5b40*/  SHF.R.U32.HI R5, RZ, 0x18, R5 ;  /* 0x00000018ff057819 */ /* 0x000fc80000011605 */
[----:B------:R-:W-:-:S07]  /*5b50*/  LOP3.LUT R0, R0, 0x80, R5, 0xf8, !PT ;  /* 0x0000008000007812 */ /* 0x000fce00078ef805 */
.L_x_16750:
[----:B------:R-:W-:Y:S05]  /*5b60*/  BSYNC.RECONVERGENT B0 ;  /* 0x0000000000007941 */ /* 0x000fea0003800200 */
.L_x_16749:
[----:B------:R0:W-:Y:S01]  /*5b70*/  STG.E.U8 desc[UR36][R2.64], R0 ;  /* 0x0000000002007986 */ /* 0x0001e2000c101124 */
[----:B------:R-:W-:Y:S05]  /*5b80*/  BRA `(.L_x_16738) ;  /* 0x0000000800007947 */ /* 0x000fea0003800000 */
.L_x_16747:
        /* <DEDUP_REMOVED lines=18> */
.L_x_16754:
[----:B------:R-:W-:-:S04]  /*5cb0*/  SHF.R.U32.HI R5, RZ, 0x18, R5 ;  /* 0x00000018ff057819 */ /* 0x000fc80000011605 */
[----:B------:R-:W-:-:S07]  /*5cc0*/  LOP3.LUT R0, R0, 0x80, R5, 0xf8, !PT ;  /* 0x0000008000007812 */ /* 0x000fce00078ef805 */
.L_x_16753:
[----:B------:R-:W-:Y:S05]  /*5cd0*/  BSYNC.RECONVERGENT B0 ;  /* 0x0000000000007941 */ /* 0x000fea0003800200 */
.L_x_16752:
[----:B------:R0:W-:Y:S01]  /*5ce0*/  STG.E.U8 desc[UR36][R2.64], R0 ;  /* 0x0000000002007986 */ /* 0x0001e2000c101124 */
[----:B------:R-:W-:Y:S05]  /*5cf0*/  BRA `(.L_x_16738) ;  /* 0x0000000400a47947 */ /* 0x000fea0003800000 */
.L_x_16746:
        /* <DEDUP_REMOVED lines=23> */
.L_x_16756:
[----:B------:R0:W-:Y:S01]  /*5e70*/  STG.E.64 desc[UR36][R2.64], R4 ;  /* 0x0000000402007986 */ /* 0x0001e2000c101b24 */
[----:B------:R-:W-:Y:S05]  /*5e80*/  BRA `(.L_x_16738) ;  /* 0x0000000400407947 */ /* 0x000fea0003800000 */
.L_x_16755:
[----:B------:R0:W-:Y:S01]  /*5e90*/  STG.E desc[UR36][R2.64], R4 ;  /* 0x0000000402007986 */ /* 0x0001e2000c101924 */
[----:B------:R-:W-:Y:S05]  /*5ea0*/  BRA `(.L_x_16738) ;  /* 0x0000000400387947 */ /* 0x000fea0003800000 */
.L_x_16745:
        /* <DEDUP_REMOVED lines=11> */
.L_x_16758:
[----:B------:R-:W-:Y:S01]  /*5f60*/  CS2R R6, SRZ ;  /* 0x0000000000067805 */ /* 0x000fe2000001ff00 */
[----:B------:R-:W0:Y:S04]  /*5f70*/  I2F.F64.S64 R4, R4 ;  /* 0x0000000400047312 */ /* 0x000e280000301c00 */
[----:B0-----:R0:W-:Y:S01]  /*5f80*/  STG.E.128 desc[UR36][R2.64], R4 ;  /* 0x0000000402007986 */ /* 0x0011e2000c101d24 */
[----:B------:R-:W-:Y:S05]  /*5f90*/  BRA `(.L_x_16738) ;  /* 0x0000000000fc7947 */ /* 0x000fea0003800000 */
.L_x_16757:
[----:B------:R-:W-:-:S09]  /*5fa0*/  UISETP.NE.AND UP0, UPT, UR4, 0xf, UPT ;  /* 0x0000000f0400788c */ /* 0x000fd2000bf05270 */
[----:B------:R-:W-:Y:S05]  /*5fb0*/  BRA.U !UP0, `(.L_x_16759) ;  /* 0x0000000108e87547 */ /* 0x000fea000b800000 */
[----:B------:R-:W-:-:S09]  /*5fc0*/  UISETP.NE.AND UP0, UPT, UR4, 0x17, UPT ;  /* 0x000000170400788c */ /* 0x000fd2000bf05270 */
[----:B------:R-:W-:Y:S05]  /*5fd0*/  BRA.U !UP0, `(.L_x_16760) ;  /* 0x0000000108907547 */ /* 0x000fea000b800000 */
[----:B------:R-:W-:-:S09]  /*5fe0*/  UISETP.NE.AND UP0, UPT, UR4, 0x18, UPT ;  /* 0x000000180400788c */ /* 0x000fd2000bf05270 */
[----:B------:R-:W-:Y:S05]  /*5ff0*/  BRA.U !UP0, `(.L_x_16761) ;  /* 0x0000000108447547 */ /* 0x000fea000b800000 */
.L_x_16737:
        /* <DEDUP_REMOVED lines=12> */
[----:B----4-:R-:W-:Y:S01]  /*60c0*/  IMAD.U32 R10, RZ, RZ, UR8 ;  /* 0x00000008ff0a7e24 */ /* 0x010fe2000f8e00ff */
[----:B-1----:R-:W-:-:S07]  /*60d0*/  MOV R11, UR9 ;  /* 0x00000009000b7c02 */ /* 0x002fce0008000f00 */
[----:B------:R-:W-:-:S07]  /*60e0*/  LEPC R20, `(.L_x_16762) ;  /* 0x000000001014794e */ /* 0x000fce0000000000 */
[----:B--2---:R-:W-:Y:S05]  /*60f0*/  CALL.ABS.NOINC R2 ;  /* 0x0000000002007343 */ /* 0x004fea0003c00000 */
.L_x_16762:
[----:B------:R-:W-:Y:S05]  /*6100*/  BRA `(.L_x_16738) ;  /* 0x0000000000a07947 */ /* 0x000fea0003800000 */
.L_x_16761:
        /* <DEDUP_REMOVED lines=13> */
.L_x_16764:
[----:B------:R-:W-:Y:S05]  /*61e0*/  BSYNC.RECONVERGENT B0 ;  /* 0x0000000000007941 */ /* 0x000fea0003800200 */
.L_x_16763:
[----:B------:R-:W-:-:S05]  /*61f0*/  LOP3.LUT R7, R0, 0x80, R7, 0xf8, !PT ;  /* 0x0000008000077812 */ /* 0x000fca00078ef807 */
[----:B------:R3:W-:Y:S01]  /*6200*/  STG.E.U8 desc[UR36][R2.64], R7 ;  /* 0x0000000702007986 */ /* 0x0007e2000c101124 */
[----:B------:R-:W-:Y:S05]  /*6210*/  BRA `(.L_x_16738) ;  /* 0x00000000005c7947 */ /* 0x000fea0003800000 */
.L_x_16760:
        /* <DEDUP_REMOVED lines=12> */
.L_x_16766:
[----:B------:R-:W-:Y:S01]  /*62e0*/  IMAD.MOV.U32 R0, RZ, RZ, 0x7f ;  /* 0x0000007fff007424 */ /* 0x000fe200078e00ff */
[----:B------:R-:W-:-:S04]  /*62f0*/  ISETP.GT.U32.AND P0, PT, R6, 0x7f800000, PT ;  /* 0x7f8000000600780c */ /* 0x000fc80003f04070 */
[----:B------:R-:W-:-:S09]  /*6300*/  SEL R0, R0, 0x7c, P0 ;  /* 0x0000007c00007807 */ /* 0x000fd20000000000 */
.L_x_16767:
[----:B------:R-:W-:Y:S05]  /*6310*/  BSYNC.RECONVERGENT B0 ;  /* 0x0000000000007941 */ /* 0x000fea0003800200 */
.L_x_16765:
[----:B------:R-:W-:-:S04]  /*6320*/  SHF.R.U32.HI R5, RZ, 0x18, R5 ;  /* 0x00000018ff057819 */ /* 0x000fc80000011605 */
[----:B------:R-:W-:-:S05]  /*6330*/  LOP3.LUT R5, R0, 0x80, R5, 0xf8, !PT ;  /* 0x0000008000057812 */ /* 0x000fca00078ef805 */
[----:B------:R2:W-:Y:S01]  /*6340*/  STG.E.U8 desc[UR36][R2.64], R5 ;  /* 0x0000000502007986 */ /* 0x0005e2000c101124 */
[----:B------:R-:W-:Y:S05]  /*6350*/  BRA `(.L_x_16738) ;  /* 0x00000000000c7947 */ /* 0x000fea0003800000 */
.L_x_16759:
[----:B------:R-:W0:Y:S02]  /*6360*/  I2F.S64 R0, R4 ;  /* 0x0000000400007312 */ /* 0x000e240000301400 */
[----:B0-----:R-:W-:-:S05]  /*6370*/  F2FP.BF16.F32.PACK_AB R0, RZ, R0 ;  /* 0x00000000ff00723e */ /* 0x001fca00000010ff */
[----:B------:R4:W-:Y:S02]  /*6380*/  STG.E.U16 desc[UR36][R2.64], R0 ;  /* 0x0000000002007986 */ /* 0x0009e4000c101524 */
.L_x_16738:
[----:B------:R-:W-:-:S07]  /*6390*/  IADD3 R17, PT, PT, R17, 0x80, RZ ;  /* 0x0000008011117810 */ /* 0x000fce0007ffe0ff */
.L_x_16695:
[----:B------:R-:W-:Y:S05]  /*63a0*/  BSYNC.RECONVERGENT B6 ;  /* 0x0000000000067941 */ /* 0x000fea0003800200 */
.L_x_16694:
[----:B------:R-:W5:Y:S01]  /*63b0*/  LDCU UR4, c[0x0][0x380] ;  /* 0x00007000ff0477ac */ /* 0x000f620008000800 */
[----:B------:R-:W-:Y:S01]  /*63c0*/  BSSY.RECONVERGENT B6, `(.L_x_16768) ;  /* 0x0000314000067945 */ /* 0x000fe20003800200 */
[----:B-----5:R-:W-:-:S13]  /*63d0*/  ISETP.GE.AND P0, PT, R17, UR4, PT ;  /* 0x0000000411007c0c */ /* 0x020fda000bf06270 */
[----:B------:R-:W-:Y:S05]  /*63e0*/  @P0 BRA `(.L_x_16769) ;  /* 0x0000003000440947 */ /* 0x000fea0003800000 */
        /* <DEDUP_REMOVED lines=303> */
.L_x_16770:
        /* <DEDUP_REMOVED lines=17> */
.L_x_16774:
[----:B------:R3:W5:Y:S01]  /*77f0*/  LDG.E.U8 R2, desc[UR36][R4.64] ;  /* 0x0000002404027981 */ /* 0x000762000c1e1100 */
[----:B------:R-:W-:Y:S01]  /*7800*/  HFMA2 R3, -RZ, RZ, 0, 0 ;  /* 0x00000000ff037431 */ /* 0x000fe200000001ff */
[----:B------:R-:W-:Y:S06]  /*7810*/  BRA `(.L_x_16776) ;  /* 0x0000000c00407947 */ /* 0x000fec0003800000 */
.L_x_16773:
        /* <DEDUP_REMOVED lines=8> */
.L_x_16778:
[----:B------:R-:W2:Y:S02]  /*78a0*/  LDG.E R2, desc[UR36][R4.64] ;  /* 0x0000002404027981 */ /* 0x000ea4000c1e1900 */
[----:B--2---:R-:W-:Y:S01]  /*78b0*/  SHF.R.S32.HI R3, RZ, 0x1f, R2 ;  /* 0x0000001fff037819 */ /* 0x004fe20000011402 */
[----:B------:R-:W-:Y:S06]  /*78c0*/  BRA `(.L_x_16776) ;  /* 0x0000000c00147947 */ /* 0x000fec0003800000 */
.L_x_16777:
[----:B------:R-:W2:Y:S02]  /*78d0*/  LDG.E.S16 R2, desc[UR36][R4.64] ;  /* 0x0000002404027981 */ /* 0x000ea4000c1e1700 */
[----:B--2---:R-:W-:Y:S01]  /*78e0*/  SHF.R.S32.HI R3, RZ, 0x1f, R2 ;  /* 0x0000001fff037819 */ /* 0x004fe20000011402 */
[----:B------:R-:W-:Y:S06]  /*78f0*/  BRA `(.L_x_16776) ;  /* 0x0000000c00087947 */ /* 0x000fec0003800000 */
.L_x_16772:
        /* <DEDUP_REMOVED lines=9> */
.L_x_16780:
[----:B------:R-:W2:Y:S02]  /*7990*/  LDG.E.U16 R4, desc[UR36][R4.64] ;  /* 0x0000002404047981 */ /* 0x000ea4000c1e1500 */
[----:B--2---:R-:W-:-:S06]  /*79a0*/  HADD2.F32 R2, -RZ, R4.H0_H0 ;  /* 0x20000004ff027230 */ /* 0x004fcc0000004100 */
[----:B------:R-:W3:Y:S02]  /*79b0*/  F2I.S64.TRUNC R2, R2 ;  /* 0x0000000200027311 */ /* 0x000ee4000020d900 */
[----:B---3--:R-:W-:Y:S05]  /*79c0*/  BRA `(.L_x_16776) ;  /* 0x0000000800d47947 */ /* 0x008fea0003800000 */
.L_x_16779:
        /* <DEDUP_REMOVED lines=9> */
.L_x_16782:
[----:B------:R-:W2:Y:S02]  /*7a60*/  LDG.E.U16 R4, desc[UR36][R4.64] ;  /* 0x0000002404047981 */ /* 0x000ea4000c1e1500 */
[----:B--2---:R-:W-:-:S06]  /*7a70*/  HADD2.F32 R2, -RZ, R4.H0_H0 ;  /* 0x20000004ff027230 */ /* 0x004fcc0000004100 */
[----:B------:R-:W3:Y:S02]  /*7a80*/  F2I.S64.TRUNC R2, R2 ;  /* 0x0000000200027311 */ /* 0x000ee4000020d900 */
[----:B---3--:R-:W-:Y:S05]  /*7a90*/  BRA `(.L_x_16776) ;  /* 0x0000000800a07947 */ /* 0x008fea0003800000 */
.L_x_16781:
[----:B------:R-:W2:Y:S02]  /*7aa0*/  LDG.E.64 R2, desc[UR36][R4.64] ;  /* 0x0000002404027981 */ /* 0x000ea4000c1e1b00 */
[----:B--2---:R-:W3:Y:S02]  /*7ab0*/  F2I.S64.F64.TRUNC R2, R2 ;  /* 0x0000000200027311 */ /* 0x004ee4000030d900 */
[----:B---3--:R-:W-:Y:S05]  /*7ac0*/  BRA `(.L_x_16776) ;  /* 0x0000000800947947 */ /* 0x008fea0003800000 */
.L_x_16771:
        /* <DEDUP_REMOVED lines=13> */
.L_x_16785:
[----:B------:R-:W2:Y:S02]  /*7ba0*/  LDG.E.64 R2, desc[UR36][R4.64] ;  /* 0x0000002404027981 */ /* 0x000ea4000c1e1b00 */
[----:B--2---:R-:W0:Y:S02]  /*7bb0*/  F2I.S64.F64.TRUNC R2, R2 ;  /* 0x0000000200027311 */ /* 0x004e24000030d900 */
[----:B0-----:R-:W-:Y:S05]  /*7bc0*/  BRA `(.L_x_16776) ;  /* 0x0000000800547947 */ /* 0x001fea0003800000 */
.L_x_16784:
        /* <DEDUP_REMOVED lines=24> */
[----:B------:R-:W0:Y:S02]  /*7d50*/  F2I.S64.TRUNC R2, R3 ;  /* 0x0000000300027311 */ /* 0x000e24000020d900 */
[----:B0-----:R-:W-:Y:S05]  /*7d60*/  BRA `(.L_x_16776) ;  /* 0x0000000400ec7947 */ /* 0x001fea0003800000 */
.L_x_16787:
        /* <DEDUP_REMOVED lines=11> */
[----:B------:R-:W0:Y:S02]  /*7e20*/  F2I.S64.TRUNC R2, R3 ;  /* 0x0000000300027311 */ /* 0x000e24000020d900 */
[----:B0-----:R-:W-:Y:S05]  /*7e30*/  BRA `(.L_x_16776) ;  /* 0x0000000400b87947 */ /* 0x001fea0003800000 */
.L_x_16786:
[----:B------:R-:W2:Y:S02]  /*7e40*/  LDG.E.U16 R2, desc[UR36][R4.64] ;  /* 0x0000002404027981 */ /* 0x000ea4000c1e1500 */
[----:B--2---:R-:W-:-:S06]  /*7e50*/  IMAD.U32 R2, R2, 0x10000, RZ ;  /* 0x0001000002027824 */ /* 0x004fcc00078e00ff */
[----:B------:R-:W0:Y:S02]  /*7e60*/  F2I.S64.TRUNC R2, R2 ;  /* 0x0000000200027311 */ /* 0x000e24000020d900 */
[----:B0-----:R-:W-:Y:S05]  /*7e70*/  BRA `(.L_x_16776) ;  /* 0x0000000400a87947 */ /* 0x001fea0003800000 */
.L_x_16783:
        /* <DEDUP_REMOVED lines=9> */
[----:B------:R-:W-:Y:S01]  /*7f10*/  HFMA2 R3, -RZ, RZ, 0, 0 ;  /* 0x00000000ff037431 */ /* 0x000fe200000001ff */
[----:B------:R-:W-:Y:S06]  /*7f20*/  BRA `(.L_x_16776) ;  /* 0x00000004007c7947 */ /* 0x000fec0003800000 */
.L_x_16790:
        /* <DEDUP_REMOVED lines=21> */
.L_x_16794:
[----:B------:R-:W-:Y:S05]  /*8080*/  BSYNC.RECONVERGENT B1 ;  /* 0x0000000000017941 */ /* 0x000fea0003800200 */
.L_x_16793:
[----:B------:R-:W-:Y:S01]  /*8090*/  IMAD.SHL.U32 R0, R0, 0x100000, RZ ;  /* 0x0010000000007824 */ /* 0x000fe200078e00ff */
[----:B------:R-:W-:-:S04]  /*80a0*/  LEA R2, R2, 0x3b800000, 0x17 ;  /* 0x3b80000002027811 */ /* 0x000fc800078eb8ff */
[----:B------:R-:W-:-:S07]  /*80b0*/  LOP3.LUT R2, R2, R0, R7, 0xfe, !PT ;  /* 0x0000000002027212 */ /* 0x000fce00078efe07 */
.L_x_16792:
[----:B------:R-:W-:Y:S05]  /*80c0*/  BSYNC.RECONVERGENT B0 ;  /* 0x0000000000007941 */ /* 0x000fea0003800200 */
.L_x_16791:
[----:B------:R-:W0:Y:S02]  /*80d0*/  F2I.S64.TRUNC R2, R2 ;  /* 0x0000000200027311 */ /* 0x000e24000020d900 */
[----:B0-----:R-:W-:Y:S05]  /*80e0*/  BRA `(.L_x_16776) ;  /* 0x00000004000c7947 */ /* 0x001fea0003800000 */
.L_x_16789:
        /* <DEDUP_REMOVED lines=21> */
.L_x_16798:
[----:B------:R-:W-:Y:S05]  /*8240*/  BSYNC.RECONVERGENT B1 ;  /* 0x0000000000017941 */ /* 0x000fea0003800200 */
.L_x_16797:
[----:B------:R-:W-:Y:S01]  /*8250*/  IMAD.SHL.U32 R0, R0, 0x200000, RZ ;  /* 0x0020000000007824 */ /* 0x000fe200078e00ff */
[----:B------:R-:W-:-:S04]  /*8260*/  LEA R2, R2, 0x37800000, 0x17 ;  /* 0x3780000002027811 */ /* 0x000fc800078eb8ff */
[----:B------:R-:W-:-:S07]  /*8270*/  LOP3.LUT R2, R2, R0, R7, 0xfe, !PT ;  /* 0x0000000002027212 */ /* 0x000fce00078efe07 */
.L_x_16796:
[----:B------:R-:W-:Y:S05]  /*8280*/  BSYNC.RECONVERGENT B0 ;  /* 0x0000000000007941 */ /* 0x000fea0003800200 */
.L_x_16795:
[----:B------:R-:W1:Y:S02]  /*8290*/  F2I.S64.TRUNC R2, R2 ;  /* 0x0000000200027311 */ /* 0x000e64000020d900 */
[----:B-1----:R-:W-:Y:S05]  /*82a0*/  BRA `(.L_x_16776) ;  /* 0x00000000009c7947 */ /* 0x002fea0003800000 */
.L_x_16788:
        /* <DEDUP_REMOVED lines=14> */
.L_x_16802:
[----:B------:R-:W-:Y:S05]  /*8390*/  BSYNC.RECONVERGENT B0 ;  /* 0x0000000000007941 */ /* 0x000fea0003800200 */
.L_x_16801:
[----:B------:R-:W2:Y:S02]  /*83a0*/  F2I.S64.TRUNC R2, R2 ;  /* 0x0000000200027311 */ /* 0x000ea4000020d900 */
[----:B--2---:R-:W-:Y:S05]  /*83b0*/  BRA `(.L_x_16776) ;  /* 0x0000000000587947 */ /* 0x004fea0003800000 */
.L_x_16775:
        /* <DEDUP_REMOVED lines=16> */
.L_x_16803:
[----:B------:R-:W-:Y:S01]  /*84c0*/  CS2R R2, SRZ ;  /* 0x0000000000027805 */ /* 0x000fe2000001ff00 */
[----:B------:R-:W-:Y:S06]  /*84d0*/  BRA `(.L_x_16776) ;  /* 0x0000000000107947 */ /* 0x000fec0003800000 */
.L_x_16800:
[----:B------:R2:W5:Y:S01]  /*84e0*/  LDG.E.64 R2, desc[UR36][R4.64] ;  /* 0x0000002404027981 */ /* 0x000562000c1e1b00 */
[----:B------:R-:W-:Y:S05]  /*84f0*/  BRA `(.L_x_16776) ;  /* 0x0000000000087947 */ /* 0x000fea0003800000 */
.L_x_16799:
[----:B------:R1:W5:Y:S01]  /*8500*/  LDG.E R2, desc[UR36][R4.64] ;  /* 0x0000002404027981 */ /* 0x000362000c1e1900 */
[----:B------:R-:W-:-:S07]  /*8510*/  IMAD.MOV.U32 R3, RZ, RZ, RZ ;  /* 0x000000ffff037224 */ /* 0x000fce00078e00ff */
.L_x_16776:
[----:B------:R-:W0:Y:S01]  /*8520*/  LDCU UR4, c[0x0][0x59c] ;  /* 0x0000b380ff0477ac */ /* 0x000e220008000800 */
[----:B------:R-:W-:Y:S01]  /*8530*/  BSSY.RECONVERGENT B0, `(.L_x_16804) ;  /* 0x000001b000007945 */ /* 0x000fe20003800200 */
[----:B0----5:R-:W-:-:S04]  /*8540*/  LOP3.LUT R0, R3, UR4, RZ, 0xfc, !PT ;  /* 0x0000000403007c12 */ /* 0x021fc8000f8efcff */
[----:B------:R-:W-:-:S13]  /*8550*/  ISETP.NE.U32.AND P0, PT, R0, RZ, PT ;  /* 0x000000ff0000720c */ /* 0x000fda0003f05070 */
[----:B------:R-:W-:Y:S05]  /*8560*/  @P0 BRA `(.L_x_16805) ;  /* 0x0000000000500947 */ /* 0x000fea0003800000 */
[----:B------:R-:W0:Y:S01]  /*8570*/  LDCU UR4, c[0x0][0x598] ;  /* 0x0000b300ff0477ac */ /* 0x000e220008000800 */
[----:B-1234-:R-:W-:Y:S01]  /*8580*/  IMAD.MOV.U32 R4, RZ, RZ, RZ ;  /* 0x000000ffff047224 */ /* 0x01efe200078e00ff */
[----:B0-----:R-:W0:Y:S01]  /*8590*/  I2F.U32.RP R6, UR4 ;  /* 0x0000000400067d06 */ /* 0x001e220008209000 */
[----:B------:R-:W-:-:S07]  /*85a0*/  ISETP.NE.U32.AND P1, PT, RZ, UR4, PT ;  /* 0x00000004ff007c0c */ /* 0x000fce000bf25070 */
[----:B0-----:R-:W0:Y:S02]  /*85b0*/  MUFU.RCP R6, R6 ;  /* 0x0000000600067308 */ /* 0x001e240000001000 */
[----:B0-----:R-:W-:-:S06]  /*85c0*/  IADD3 R5, PT, PT, R6, 0xffffffe, RZ ;  /* 0x0ffffffe06057810 */ /* 0x001fcc0007ffe0ff */
[----:B------:R-:W0:Y:S02]  /*85d0*/  F2I.FTZ.U32.TRUNC.NTZ R5, R5 ;  /* 0x0000000500057305 */ /* 0x000e24000021f000 */
[----:B0-----:R-:W-:-:S04]  /*85e0*/  IMAD.MOV R3, RZ, RZ, -R5 ;  /* 0x000000ffff037224 */ /* 0x001fc800078e0a05 */
[----:B------:R-:W-:-:S04]  /*85f0*/  IMAD R3, R3, UR4, RZ ;  /* 0x0000000403037c24 */ /* 0x000fc8000f8e02ff */
[----:B------:R-:W-:Y:S01]  /*8600*/  IMAD.HI.U32 R3, R5, R3, R4 ;  /* 0x0000000305037227 */ /* 0x000fe200078e0004 */
[----:B------:R-:W-:-:S05]  /*8610*/  MOV R5, RZ ;  /* 0x000000ff00057202 */ /* 0x000fca0000000f00 */
[----:B------:R-:W-:-:S05]  /*8620*/  IMAD.HI.U32 R0, R3, R2, RZ ;  /* 0x0000000203007227 */ /* 0x000fca00078e00ff */
[----:B------:R-:W-:-:S05]  /*8630*/  IADD3 R3, PT, PT, -R0, RZ, RZ ;  /* 0x000000ff00037210 */ /* 0x000fca0007ffe1ff */
[----:B------:R-:W-:-:S05]  /*8640*/  IMAD R4, R3, UR4, R2 ;  /* 0x0000000403047c24 */ /* 0x000fca000f8e0202 */
[----:B------:R-:W-:-:S13]  /*8650*/  ISETP.GE.U32.AND P0, PT, R4, UR4, PT ;  /* 0x0000000404007c0c */ /* 0x000fda000bf06070 */
[----:B------:R-:W-:-:S05]  /*8660*/  @P0 VIADD R4, R4, -UR4 ;  /* 0x8000000404040c36 */ /* 0x000fca0008000000 */
[----:B------:R-:W-:-:S13]  /*8670*/  ISETP.GE.U32.AND P0, PT, R4, UR4, PT ;  /* 0x0000000404007c0c */ /* 0x000fda000bf06070 */
[----:B------:R-:W-:Y:S01]  /*8680*/  @P0 VIADD R4, R4, -UR4 ;  /* 0x8000000404040c36 */ /* 0x000fe20008000000 */
[----:B------:R-:W-:Y:S01]  /*8690*/  @!P1 LOP3.LUT R4, RZ, UR4, RZ, 0x33, !PT ;  /* 0x00000004ff049c12 */ /* 0x000fe2000f8e33ff */
[----:B------:R-:W-:Y:S06]  /*86a0*/  BRA `(.L_x_16806) ;  /* 0x00000000000c7947 */ /* 0x000fec0003800000 */
.L_x_16805:
[----:B------:R-:W-:Y:S01]  /*86b0*/  IMAD.MOV.U32 R0, RZ, RZ, R2 ;  /* 0x000000ffff007224 */ /* 0x000fe200078e0002 */
[----:B------:R-:W-:-:S07]  /*86c0*/  MOV R2, 0x86e0 ;  /* 0x000086e000027802 */ /* 0x000fce0000000f00 */
[----:B-1234-:R-:W-:Y:S05]  /*86d0*/  CALL.REL.NOINC `($__internal_6_$__cuda_sm20_rem_s64) ;  /* 0x0000003c00e07944 */ /* 0x01efea0003c00000 */
.L_x_16806:
[----:B------:R-:W-:Y:S05]  /*86e0*/  BSYNC.RECONVERGENT B0 ;  /* 0x0000000000007941 */ /* 0x000fea0003800200 */
.L_x_16804:
        /* <DEDUP_REMOVED lines=16> */
.L_x_16810:
[----:B------:R0:W-:Y:S01]  /*87f0*/  STG.E.U8 desc[UR36][R2.64], R4 ;  /* 0x0000000402007986 */ /* 0x0001e2000c101124 */
[----:B------:R-:W-:Y:S05]  /*8800*/  BRA `(.L_x_16812) ;  /* 0x0000000c00387947 */ /* 0x000fea0003800000 */
.L_x_16809:
        /* <DEDUP_REMOVED lines=8> */
.L_x_16814:
[----:B------:R0:W-:Y:S01]  /*8890*/  STG.E desc[UR36][R2.64], R4 ;  /* 0x0000000402007986 */ /* 0x0001e2000c101924 */
[----:B------:R-:W-:Y:S05]  /*88a0*/  BRA `(.L_x_16812) ;  /* 0x0000000c00107947 */ /* 0x000fea0003800000 */
.L_x_16813:
[----:B------:R0:W-:Y:S01]  /*88b0*/  STG.E.U16 desc[UR36][R2.64], R4 ;  /* 0x0000000402007986 */ /* 0x0001e2000c101524 */
[----:B------:R-:W-:Y:S05]  /*88c0*/  BRA `(.L_x_16812) ;  /* 0x0000000c00087947 */ /* 0x000fea0003800000 */
.L_x_16808:
        /* <DEDUP_REMOVED lines=9> */
.L_x_16816:
[----:B------:R-:W0:Y:S02]  /*8960*/  I2F.S64 R0, R4 ;  /* 0x0000000400007312 */ /* 0x000e240000301400 */
[----:B0-----:R-:W-:-:S05]  /*8970*/  F2FP.F16.F32.PACK_AB R0, RZ, R0 ;  /* 0x00000000ff00723e */ /* 0x001fca00000000ff */
[----:B------:R0:W-:Y:S01]  /*8980*/  STG.E.U16 desc[UR36][R2.64], R0 ;  /* 0x0000000002007986 */ /* 0x0001e2000c101524 */
[----:B------:R-:W-:Y:S05]  /*8990*/  BRA `(.L_x_16812) ;  /* 0x0000000800d47947 */ /* 0x000fea0003800000 */
.L_x_16815:
[----:B------:R-:W-:-:S09]  /*89a0*/  UISETP.NE.AND UP0, UPT, UR4, 0x7, UPT ;  /* 0x000000070400788c */ /* 0x000fd2000bf05270 */
[----:B------:R-:W-:Y:S05]  /*89b0*/  BRA.U !UP0, `(.L_x_16817) ;  /* 0x0000000108347547 */ /* 0x000fea000b800000 */
[----:B------:R-:W-:-:S09]  /*89c0*/  UISETP.NE.AND UP0, UPT, UR4, 0x8, UPT ;  /* 0x000000080400788c */ /* 0x000fd2000bf05270 */
[----:B------:R-:W-:Y:S05]  /*89d0*/  BRA.U !UP0, `(.L_x_16818) ;  /* 0x0000000108187547 */ /* 0x000fea000b800000 */
[----:B------:R-:W-:-:S09]  /*89e0*/  UISETP.NE.AND UP0, UPT, UR4, 0x9, UPT ;  /* 0x000000090400788c */ /* 0x000fd2000bf05270 */
[----:B------:R-:W-:Y:S05]  /*89f0*/  BRA.U UP0, `(.L_x_16811) ;  /* 0x0000000500d87547 */ /* 0x000fea000b800000 */
[----:B------:R-:W-:Y:S01]  /*8a00*/  HFMA2 R7, -RZ, RZ, 0, 0 ;  /* 0x00000000ff077431 */ /* 0x000fe200000001ff */
[----:B------:R-:W0:Y:S04]  /*8a10*/  I2F.S64 R6, R4 ;  /* 0x0000000400067312 */ /* 0x000e280000301400 */
[----:B0-----:R0:W-:Y:S01]  /*8a20*/  STG.E.64 desc[UR36][R2.64], R6 ;  /* 0x0000000602007986 */ /* 0x0011e2000c101b24 */
[----:B------:R-:W-:Y:S05]  /*8a30*/  BRA `(.L_x_16812) ;  /* 0x0000000800ac7947 */ /* 0x000fea0003800000 */
.L_x_16818:
[----:B------:R-:W0:Y:S02]  /*8a40*/  I2F.S64 R4, R4 ;  /* 0x0000000400047312 */ /* 0x000e240000301400 */
[----:B0-----:R-:W-:-:S04]  /*8a50*/  F2FP.F16.F32.PACK_AB R5, RZ, R4 ;  /* 0x00000004ff05723e */ /* 0x001fc800000000ff */
[----:B------:R-:W-:-:S05]  /*8a60*/  PRMT R5, R5, 0x5410, RZ ;  /* 0x0000541005057816 */ /* 0x000fca00000000ff */
[----:B------:R0:W-:Y:S01]  /*8a70*/  STG.E desc[UR36][R2.64], R5 ;  /* 0x0000000502007986 */ /* 0x0001e2000c101924 */
[----:B------:R-:W-:Y:S05]  /*8a80*/  BRA `(.L_x_16812) ;  /* 0x0000000800987947 */ /* 0x000fea0003800000 */
.L_x_16817:
[----:B------:R-:W0:Y:S02]  /*8a90*/  I2F.F64.S64 R4, R4 ;  /* 0x0000000400047312 */ /* 0x000e240000301c00 */
[----:B0-----:R0:W-:Y:S01]  /*8aa0*/  STG.E.64 desc[UR36][R2.64], R4 ;  /* 0x0000000402007986 */ /* 0x0011e2000c101b24 */
[----:B------:R-:W-:Y:S05]  /*8ab0*/  BRA `(.L_x_16812) ;  /* 0x00000008008c7947 */ /* 0x000fea0003800000 */
.L_x_16807:
        /* <DEDUP_REMOVED lines=12> */
.L_x_16822:
        /* <DEDUP_REMOVED lines=18> */
.L_x_16825:
[----:B------:R-:W-:-:S04]  /*8ca0*/  SHF.R.U32.HI R5, RZ, 0x18, R5 ;  /* 0x00000018ff057819 */ /* 0x000fc80000011605 */
[----:B------:R-:W-:-:S07]  /*8cb0*/  LOP3.LUT R0, R0, 0x80, R5, 0xf8, !PT ;  /* 0x0000008000007812 */ /* 0x000fce00078ef805 */
.L_x_16824:
[----:B------:R-:W-:Y:S05]  /*8cc0*/  BSYNC.RECONVERGENT B0 ;  /* 0x0000000000007941 */ /* 0x000fea0003800200 */
.L_x_16823:
[----:B------:R0:W-:Y:S01]  /*8cd0*/  STG.E.U8 desc[UR36][R2.64], R0 ;  /* 0x0000000002007986 */ /* 0x0001e2000c101124 */
[----:B------:R-:W-:Y:S05]  /*8ce0*/  BRA `(.L_x_16812) ;  /* 0x0000000800007947 */ /* 0x000fea0003800000 */
.L_x_16821:
[----:B------:R-:W0:Y:S01]  /*8cf0*/  I2F.S64 R5, R4 ;  /* 0x0000000400057312 */ /* 0x000e220000301400 */
[----:B------:R-:W-:Y:S01]  /*8d00*/  BSSY.RECONVERGENT B0, `(.L_x_16826) ;  /* 0x0000013000007945 */ /* 0x000fe20003800200 */
[----:B0-----:R-:W-:Y:S02]  /*8d10*/  LOP3.LUT R6, R5, 0x7fffffff, RZ, 0xc0, !PT ;  /* 0x7fffffff05067812 */ /* 0x001fe400078ec0ff */
        /* <DEDUP_REMOVED lines=15> */
.L_x_16828:
[----:B------:R-:W-:-:S04]  /*8e10*/  SHF.R.U32.HI R5, RZ, 0x18, R5 ;  /* 0x00000018ff057819 */ /* 0x000fc80000011605 */
[----:B------:R-:W-:-:S07]  /*8e20*/  LOP3.LUT R0, R0, 0x80, R5, 0xf8, !PT ;  /* 0x0000008000007812 */ /* 0x000fce00078ef805 */
.L_x_16827:
[----:B------:R-:W-:Y:S05]  /*8e30*/  BSYNC.RECONVERGENT B0 ;  /* 0x0000000000007941 */ /* 0x000fea0003800200 */
.L_x_16826:
[----:B------:R0:W-:Y:S01]  /*8e40*/  STG.E.U8 desc[UR36][R2.64], R0 ;  /* 0x0000000002007986 */ /* 0x0001e2000c101124 */
[----:B------:R-:W-:Y:S05]  /*8e50*/  BRA `(.L_x_16812) ;  /* 0x0000000400a47947 */ /* 0x000fea0003800000 */
.L_x_16820:
        /* <DEDUP_REMOVED lines=11> */
[----:B------:R-:W-:Y:S02]  /*8f10*/  @P2 LOP3.LUT P0, RZ, R7, 0x3fffff, R4, 0xf8, !PT ;  /* 0x003fffff07ff2812 */ /* 0x000fe4000780f804 */
[----:B------:R-:W-:Y:S02]  /*8f20*/  @P2 LOP3.LUT R0, R0, 0x1, RZ, 0xc0, !PT ;  /* 0x0000000100002812 */ /* 0x000fe400078ec0ff */
[----:B------:R-:W-:Y:S02]  /*8f30*/  @P2 IADD3 R4, PT, PT, R6, 0x1, RZ ;  /* 0x0000000106042810 */ /* 0x000fe40007ffe0ff */
[----:B------:R-:W-:Y:S01]  /*8f40*/  @P2 ISETP.EQ.U32.AND P1, PT, R0, 0x1, P0 ;  /* 0x000000010000280c */ /* 0x000fe20000722070 */
[----:B------:R-:W-:Y:S01]  /*8f50*/  IMAD.MOV.U32 R0, RZ, RZ, 0xff ;  /* 0x000000ffff007424 */ /* 0x000fe200078e00ff */
[----:B------:R-:W-:-:S02]  /*8f60*/  PLOP3.LUT P0, PT, PT, PT, PT, 0x80, 0x8 ;  /* 0x000000000008781c */ /* 0x000fc40003f0f070 */
[----:B------:R-:W-:Y:S02]  /*8f70*/  @P2 PLOP3.LUT P0, PT, P1, PT, PT, 0x80, 0x8 ;  /* 0x000000000008281c */ /* 0x000fe40000f0f070 */
[----:B------:R-:W-:-:S11]  /*8f80*/  PRMT R5, R0, 0x7610, R5 ;  /* 0x0000761000057816 */ /* 0x000fd60000000005 */
[----:B------:R-:W-:-:S04]  /*8f90*/  @!P0 IMAD.MOV R4, RZ, RZ, R6 ;  /* 0x000000ffff048224 */ /* 0x000fc800078e0206 */
[----:B------:R-:W-:-:S05]  /*8fa0*/  @P2 IMAD.MOV.U32 R5, RZ, RZ, R4 ;  /* 0x000000ffff052224 */ /* 0x000fca00078e0004 */
[----:B------:R0:W-:Y:S01]  /*8fb0*/  STG.E.U8 desc[UR36][R2.64], R5 ;  /* 0x0000000502007986 */ /* 0x0001e2000c101124 */
[----:B------:R-:W-:Y:S05]  /*8fc0*/  BRA `(.L_x_16812) ;  /* 0x0000000400487947 */ /* 0x000fea0003800000 */
.L_x_16830:
[----:B------:R0:W-:Y:S01]  /*8fd0*/  STG.E.64 desc[UR36][R2.64], R4 ;  /* 0x0000000402007986 */ /* 0x0001e2000c101b24 */
[----:B------:R-:W-:Y:S05]  /*8fe0*/  BRA `(.L_x_16812) ;  /* 0x0000000400407947 */ /* 0x000fea0003800000 */
.L_x_16829:
[----:B------:R0:W-:Y:S01]  /*8ff0*/  STG.E desc[UR36][R2.64], R4 ;  /* 0x0000000402007986 */ /* 0x0001e2000c101924 */
[----:B------:R-:W-:Y:S05]  /*9000*/  BRA `(.L_x_16812) ;  /* 0x0000000400387947 */ /* 0x000fea0003800000 */
.L_x_16819:
        /* <DEDUP_REMOVED lines=11> */
.L_x_16832:
[----:B------:R-:W-:Y:S01]  /*90c0*/  CS2R R6, SRZ ;  /* 0x0000000000067805 */ /* 0x000fe2000001ff00 */
[----:B------:R-:W0:Y:S04]  /*90d0*/  I2F.F64.S64 R4, R4 ;  /* 0x0000000400047312 */ /* 0x000e280000301c00 */
[----:B0-----:R0:W-:Y:S01]  /*90e0*/  STG.E.128 desc[UR36][R2.64], R4 ;  /* 0x0000000402007986 */ /* 0x0011e2000c101d24 */
[----:B------:R-:W-:Y:S05]  /*90f0*/  BRA `(.L_x_16812) ;  /* 0x0000000000fc7947 */ /* 0x000fea0003800000 */
.L_x_16831:
[----:B------:R-:W-:-:S09]  /*9100*/  UISETP.NE.AND UP0, UPT, UR4, 0xf, UPT ;  /* 0x0000000f0400788c */ /* 0x000fd2000bf05270 */
[----:B------:R-:W-:Y:S05]  /*9110*/  BRA.U !UP0, `(.L_x_16833) ;  /* 0x0000000108e87547 */ /* 0x000fea000b800000 */
[----:B------:R-:W-:-:S09]  /*9120*/  UISETP.NE.AND UP0, UPT, UR4, 0x17, UPT ;  /* 0x000000170400788c */ /* 0x000fd2000bf05270 */
[----:B------:R-:W-:Y:S05]  /*9130*/  BRA.U !UP0, `(.L_x_16834) ;  /* 0x0000000108907547 */ /* 0x000fea000b800000 */
[----:B------:R-:W-:-:S09]  /*9140*/  UISETP.NE.AND UP0, UPT, UR4, 0x18, UPT ;  /* 0x000000180400788c */ /* 0x000fd2000bf05270 */
[----:B------:R-:W-:Y:S05]  /*9150*/  BRA.U !UP0, `(.L_x_16835) ;  /* 0x0000000108447547 */ /* 0x000fea000b800000 */
.L_x_16811:
        /* <DEDUP_REMOVED lines=16> */
.L_x_16836:
[----:B------:R-:W-:Y:S05]  /*9260*/  BRA `(.L_x_16812) ;  /* 0x0000000000a07947 */ /* 0x000fea0003800000 */
.L_x_16835:
[----:B------:R-:W0:Y:S01]  /*9270*/  I2F.S64 R5, R4 ;  /* 0x0000000400057312 */ /* 0x000e220000301400 */
[----:B------:R-:W-:Y:S01]  /*9280*/  BSSY.RECONVERGENT B0, `(.L_x_16837) ;  /* 0x000000c000007945 */ /* 0x000fe20003800200 */
[----:B0-----:R-:W-:Y:S02]  /*9290*/  LOP3.LUT R6, R5, 0x7fffffff, RZ, 0xc0, !PT ;  /* 0x7fffffff05067812 */ /* 0x001fe400078ec0ff */
        /* <DEDUP_REMOVED lines=10> */
.L_x_16838:
[----:B------:R-:W-:Y:S05]  /*9340*/  BSYNC.RECONVERGENT B0 ;  /* 0x0000000000007941 */ /* 0x000fea0003800200 */
.L_x_16837:
[----:B------:R-:W-:-:S05]  /*9350*/  LOP3.LUT R7, R0, 0x80, R7, 0xf8, !PT ;  /* 0x0000008000077812 */ /* 0x000fca00078ef807 */
[----:B------:R2:W-:Y:S01]  /*9360*/  STG.E.U8 desc[UR36][R2.64], R7 ;  /* 0x0000000702007986 */ /* 0x0005e2000c101124 */
[----:B------:R-:W-:Y:S05]  /*9370*/  BRA `(.L_x_16812) ;  /* 0x00000000005c7947 */ /* 0x000fea0003800000 */
.L_x_16834:
        /* <DEDUP_REMOVED lines=12> */
.L_x_16840:
[----:B------:R-:W-:Y:S01]  /*9440*/  IMAD.MOV.U32 R0, RZ, RZ, 0x7f ;  /* 0x0000007fff007424 */ /* 0x000fe200078e00ff */
[----:B------:R-:W-:-:S04]  /*9450*/  ISETP.GT.U32.AND P0, PT, R6, 0x7f800000, PT ;  /* 0x7f8000000600780c */ /* 0x000fc80003f04070 */
[----:B------:R-:W-:-:S09]  /*9460*/  SEL R0, R0, 0x7c, P0 ;  /* 0x0000007c00007807 */ /* 0x000fd20000000000 */
.L_x_16841:
[----:B------:R-:W-:Y:S05]  /*9470*/  BSYNC.RECONVERGENT B0 ;  /* 0x0000000000007941 */ /* 0x000fea0003800200 */
.L_x_16839:
[----:B------:R-:W-:-:S04]  /*9480*/  SHF.R.U32.HI R5, RZ, 0x18, R5 ;  /* 0x00000018ff057819 */ /* 0x000fc80000011605 */
[----:B------:R-:W-:-:S05]  /*9490*/  LOP3.LUT R5, R0, 0x80, R5, 0xf8, !PT ;  /* 0x0000008000057812 */ /* 0x000fca00078ef805 */
[----:B------:R3:W-:Y:S01]  /*94a0*/  STG.E.U8 desc[UR36][R2.64], R5 ;  /* 0x0000000502007986 */ /* 0x0007e2000c101124 */
[----:B------:R-:W-:Y:S05]  /*94b0*/  BRA `(.L_x_16812) ;  /* 0x00000000000c7947 */ /* 0x000fea0003800000 */
.L_x_16833:
[----:B------:R-:W0:Y:S02]  /*94c0*/  I2F.S64 R0, R4 ;  /* 0x0000000400007312 */ /* 0x000e240000301400 */
[----:B0-----:R-:W-:-:S05]  /*94d0*/  F2FP.BF16.F32.PACK_AB R0, RZ, R0 ;  /* 0x00000000ff00723e */ /* 0x001fca00000010ff */
[----:B------:R4:W-:Y:S02]  /*94e0*/  STG.E.U16 desc[UR36][R2.64], R0 ;  /* 0x0000000002007986 */ /* 0x0009e4000c101524 */
.L_x_16812:
[----:B------:R-:W-:-:S07]  /*94f0*/  VIADD R17, R17, 0x80 ;  /* 0x0000008011117836 */ /* 0x000fce0000000000 */
.L_x_16769:
[----:B------:R-:W-:Y:S05]  /*9500*/  BSYNC.RECONVERGENT B6 ;  /* 0x0000000000067941 */ /* 0x000fea0003800200 */
.L_x_16768:
[----:B------:R-:W5:Y:S02]  /*9510*/  LDCU UR4, c[0x0][0x380] ;  /* 0x00007000ff0477ac */ /* 0x000f640008000800 */
[----:B-----5:R-:W-:-:S13]  /*9520*/  ISETP.GE.AND P0, PT, R17, UR4, PT ;  /* 0x0000000411007c0c */ /* 0x020fda000bf06270 */
[----:B------:R-:W-:Y:S05]  /*9530*/  @P0 EXIT ;  /* 0x000000000000094d */ /* 0x000fea0003800000 */
        /* <DEDUP_REMOVED lines=303> */
.L_x_16842:
[----:B------:R-:W0:Y:S01]  /*a830*/  LDCU.128 UR8, c[0x0][0x580] ;  /* 0x0000b000ff0877ac */ /* 0x000e220008000c00 */
[----:B------:R-:W-:-:S04]  /*a840*/  UPRMT UR4, UR44, 0x9910, URZ ;  /* 0x000099102c047896 */ /* 0x000fc800080000ff */
[----:B------:R-:W-:Y:S01]  /*a850*/  UISETP.GT.AND UP0, UPT, UR4, 0x9, UPT ;  /* 0x000000090400788c */ /* 0x000fe2000bf04270 */
[----:B0-----:R-:W-:Y:S02]  /*a860*/  IADD3 R16, P0, PT, R16, UR8, RZ ;  /* 0x0000000810107c10 */ /* 0x001fe4000ff1e0ff */
[----:B---3--:R-:W-:-:S03]  /*a870*/  IADD3 R4, P1, PT, R0, UR10, RZ ;  /* 0x0000000a00047c10 */ /* 0x008fc6000ff3e0ff */
        /* <DEDUP_REMOVED lines=14> */
.L_x_16846:
[----:B------:R0:W5:Y:S01]  /*a960*/  LDG.E.U8 R2, desc[UR36][R4.64] ;  /* 0x0000002404027981 */ /* 0x000162000c1e1100 */
[----:B------:R-:W-:Y:S01]  /*a970*/  MOV R3, RZ ;  /* 0x000000ff00037202 */ /* 0x000fe20000000f00 */
[----:B------:R-:W-:Y:S06]  /*a980*/  BRA `(.L_x_16848) ;  /* 0x0000000c00407947 */ /* 0x000fec0003800000 */
.L_x_16845:
        /* <DEDUP_REMOVED lines=8> */
.L_x_16850:
[----:B------:R-:W2:Y:S02]  /*aa10*/  LDG.E R2, desc[UR36][R4.64] ;  /* 0x0000002404027981 */ /* 0x000ea4000c1e1900 */
[----:B--2---:R-:W-:Y:S01]  /*aa20*/  SHF.R.S32.HI R3, RZ, 0x1f, R2 ;  /* 0x0000001fff037819 */ /* 0x004fe20000011402 */
[----:B------:R-:W-:Y:S06]  /*aa30*/  BRA `(.L_x_16848) ;  /* 0x0000000c00147947 */ /* 0x000fec0003800000 */
.L_x_16849:
[----:B------:R-:W2:Y:S02]  /*aa40*/  LDG.E.S16 R2, desc[UR36][R4.64] ;  /* 0x0000002404027981 */ /* 0x000ea4000c1e1700 */
[----:B--2---:R-:W-:Y:S01]  /*aa50*/  SHF.R.S32.HI R3, RZ, 0x1f, R2 ;  /* 0x0000001fff037819 */ /* 0x004fe20000011402 */
[----:B------:R-:W-:Y:S06]  /*aa60*/  BRA `(.L_x_16848) ;  /* 0x0000000c00087947 */ /* 0x000fec0003800000 */
.L_x_16844:
        /* <DEDUP_REMOVED lines=9> */
.L_x_16852:
[----:B------:R-:W2:Y:S02]  /*ab00*/  LDG.E.U16 R4, desc[UR36][R4.64] ;  /* 0x0000002404047981 */ /* 0x000ea4000c1e1500 */
[----:B--2---:R-:W-:-:S06]  /*ab10*/  HADD2.F32 R2, -RZ, R4.H0_H0 ;  /* 0x20000004ff027230 */ /* 0x004fcc0000004100 */
[----:B------:R-:W0:Y:S02]  /*ab20*/  F2I.S64.TRUNC R2, R2 ;  /* 0x0000000200027311 */ /* 0x000e24000020d900 */
[----:B0-----:R-:W-:Y:S05]  /*ab30*/  BRA `(.L_x_16848) ;  /* 0x0000000800d47947 */ /* 0x001fea0003800000 */
.L_x_16851:
        /* <DEDUP_REMOVED lines=9> */
.L_x_16854:
[----:B------:R-:W2:Y:S02]  /*abd0*/  LDG.E.U16 R4, desc[UR36][R4.64] ;  /* 0x0000002404047981 */ /* 0x000ea4000c1e1500 */
[----:B--2---:R-:W-:-:S06]  /*abe0*/  HADD2.F32 R2, -RZ, R4.H0_H0 ;  /* 0x20000004ff027230 */ /* 0x004fcc0000004100 */
[----:B------:R-:W0:Y:S02]  /*abf0*/  F2I.S64.TRUNC R2, R2 ;  /* 0x0000000200027311 */ /* 0x000e24000020d900 */
[----:B0-----:R-:W-:Y:S05]  /*ac00*/  BRA `(.L_x_16848) ;  /* 0x0000000800a07947 */ /* 0x001fea0003800000 */
.L_x_16853:
[----:B------:R-:W2:Y:S02]  /*ac10*/  LDG.E.64 R2, desc[UR36][R4.64] ;  /* 0x0000002404027981 */ /* 0x000ea4000c1e1b00 */
[----:B--2---:R-:W0:Y:S02]  /*ac20*/  F2I.S64.F64.TRUNC R2, R2 ;  /* 0x0000000200027311 */ /* 0x004e24000030d900 */
[----:B0-----:R-:W-:Y:S05]  /*ac30*/  BRA `(.L_x_16848) ;  /* 0x0000000800947947 */ /* 0x001fea0003800000 */
.L_x_16843:
        /* <DEDUP_REMOVED lines=13> */
.L_x_16857:
[----:B------:R-:W2:Y:S02]  /*ad10*/  LDG.E.64 R2, desc[UR36][R4.64] ;  /* 0x0000002404027981 */ /* 0x000ea4000c1e1b00 */
[----:B--2---:R-:W0:Y:S02]  /*ad20*/  F2I.S64.F64.TRUNC R2, R2 ;  /* 0x0000000200027311 */ /* 0x004e24000030d900 */
[----:B0-----:R-:W-:Y:S05]  /*ad30*/  BRA `(.L_x_16848) ;  /* 0x0000000800547947 */ /* 0x001fea0003800000 */
.L_x_16856:
        /* <DEDUP_REMOVED lines=26> */
.L_x_16859:
        /* <DEDUP_REMOVED lines=13> */
.L_x_16858:
[----:B------:R-:W2:Y:S02]  /*afb0*/  LDG.E.U16 R2, desc[UR36][R4.64] ;  /* 0x0000002404027981 */ /* 0x000ea4000c1e1500 */
[----:B--2---:R-:W-:-:S06]  /*afc0*/  IMAD.U32 R2, R2, 0x10000, RZ ;  /* 0x0001000002027824 */ /* 0x004fcc00078e00ff */
[----:B------:R-:W0:Y:S02]  /*afd0*/  F2I.S64.TRUNC R2, R2 ;  /* 0x0000000200027311 */ /* 0x000e24000020d900 */
[----:B0-----:R-:W-:Y:S05]  /*afe0*/  BRA `(.L_x_16848) ;  /* 0x0000000400a87947 */ /* 0x001fea0003800000 */
.L_x_16855:
        /* <DEDUP_REMOVED lines=11> */
.L_x_16862:
        /* <DEDUP_REMOVED lines=21> */
.L_x_16866:
[----:B------:R-:W-:Y:S05]  /*b1f0*/  BSYNC.RECONVERGENT B1 ;  /* 0x0000000000017941 */ /* 0x000fea0003800200 */
.L_x_16865:
[----:B------:R-:W-:Y:S01]  /*b200*/  IMAD.SHL.U32 R0, R0, 0x100000, RZ ;  /* 0x0010000000007824 */ /* 0x000fe200078e00ff */
[----:B------:R-:W-:-:S04]  /*b210*/  LEA R2, R2, 0x3b800000, 0x17 ;  /* 0x3b80000002027811 */ /* 0x000fc800078eb8ff */
[----:B------:R-:W-:-:S07]  /*b220*/  LOP3.LUT R2, R2, R0, R7, 0xfe, !PT ;  /* 0x0000000002027212 */ /* 0x000fce00078efe07 */
.L_x_16864:
[----:B------:R-:W-:Y:S05]  /*b230*/  BSYNC.RECONVERGENT B0 ;  /* 0x0000000000007941 */ /* 0x000fea0003800200 */
.L_x_16863:
[----:B------:R-:W4:Y:S02]  /*b240*/  F2I.S64.TRUNC R2, R2 ;  /* 0x0000000200027311 */ /* 0x000f24000020d900 */
[----:B----4-:R-:W-:Y:S05]  /*b250*/  BRA `(.L_x_16848) ;  /* 0x00000004000c7947 */ /* 0x010fea0003800000 */
.L_x_16861:
        /* <DEDUP_REMOVED lines=21> */
.L_x_16870:
[----:B------:R-:W-:Y:S05]  /*b3b0*/  BSYNC.RECONVERGENT B1 ;  /* 0x0000000000017941 */ /* 0x000fea0003800200 */
.L_x_16869:
[----:B------:R-:W-:Y:S01]  /*b3c0*/  IMAD.SHL.U32 R0, R0, 0x200000, RZ ;  /* 0x0020000000007824 */ /* 0x000fe200078e00ff */
[----:B------:R-:W-:-:S04]  /*b3d0*/  LEA R2, R2, 0x37800000, 0x17 ;  /* 0x3780000002027811 */ /* 0x000fc800078eb8ff */
[----:B------:R-:W-:-:S07]  /*b3e0*/  LOP3.LUT R2, R2, R0, R7, 0xfe, !PT ;  /* 0x0000000002027212 */ /* 0x000fce00078efe07 */
.L_x_16868:
[----:B------:R-:W-:Y:S05]  /*b3f0*/  BSYNC.RECONVERGENT B0 ;  /* 0x0000000000007941 */ /* 0x000fea0003800200 */
.L_x_16867:
[----:B------:R-:W4:Y:S02]  /*b400*/  F2I.S64.TRUNC R2, R2 ;  /* 0x0000000200027311 */ /* 0x000f24000020d900 */
[----:B----4-:R-:W-:Y:S05]  /*b410*/  BRA `(.L_x_16848) ;  /* 0x00000000009c7947 */ /* 0x010fea0003800000 */
.L_x_16860:
        /* <DEDUP_REMOVED lines=14> */
.L_x_16874:
[----:B------:R-:W-:Y:S05]  /*b500*/  BSYNC.RECONVERGENT B0 ;  /* 0x0000000000007941 */ /* 0x000fea0003800200 */
.L_x_16873:
[----:B------:R-:W4:Y:S02]  /*b510*/  F2I.S64.TRUNC R2, R2 ;  /* 0x0000000200027311 */ /* 0x000f24000020d900 */
[----:B----4-:R-:W-:Y:S05]  /*b520*/  BRA `(.L_x_16848) ;  /* 0x0000000000587947 */ /* 0x010fea0003800000 */
.L_x_16847:
        /* <DEDUP_REMOVED lines=16> */
.L_x_16875:
[----:B------:R-:W-:Y:S01]  /*b630*/  CS2R R2, SRZ ;  /* 0x0000000000027805 */ /* 0x000fe2000001ff00 */
[----:B------:R-:W-:Y:S06]  /*b640*/  BRA `(.L_x_16848) ;  /* 0x0000000000107947 */ /* 0x000fec0003800000 */
.L_x_16872:
[----:B------:R3:W5:Y:S01]  /*b650*/  LDG.E.64 R2, desc[UR36][R4.64] ;  /* 0x0000002404027981 */ /* 0x000762000c1e1b00 */
[----:B------:R-:W-:Y:S05]  /*b660*/  BRA `(.L_x_16848) ;  /* 0x0000000000087947 */ /* 0x000fea0003800000 */
.L_x_16871:
[----:B------:R2:W5:Y:S01]  /*b670*/  LDG.E R2, desc[UR36][R4.64] ;  /* 0x0000002404027981 */ /* 0x000562000c1e1900 */
[----:B------:R-:W-:-:S07]  /*b680*/  IMAD.MOV.U32 R3, RZ, RZ, RZ ;  /* 0x000000ffff037224 */ /* 0x000fce00078e00ff */
.L_x_16848:
        /* <DEDUP_REMOVED lines=17> */
[----:B------:R-:W-:Y:S01]  /*b7a0*/  IMAD R2, R3, UR4, R2 ;  /* 0x0000000403027c24 */ /* 0x000fe2000f8e0202 */
[----:B------:R-:W-:-:S04]  /*b7b0*/  MOV R3, RZ ;  /* 0x000000ff00037202 */ /* 0x000fc80000000f00 */
[----:B------:R-:W-:-:S13]  /*b7c0*/  ISETP.GE.U32.AND P0, PT, R2, UR4, PT ;  /* 0x0000000402007c0c */ /* 0x000fda000bf06070 */
[----:B------:R-:W-:-:S05]  /*b7d0*/  @P0 VIADD R2, R2, -UR4 ;  /* 0x8000000402020c36 */ /* 0x000fca0008000000 */
[----:B------:R-:W-:-:S13]  /*b7e0*/  ISETP.GE.U32.AND P0, PT, R2, UR4, PT ;  /* 0x0000000402007c0c */ /* 0x000fda000bf06070 */
[----:B------:R-:W-:Y:S01]  /*b7f0*/  @P0 VIADD R2, R2, -UR4 ;  /* 0x8000000402020c36 */ /* 0x000fe20008000000 */
[----:B------:R-:W-:Y:S01]  /*b800*/  @!P1 LOP3.LUT R2, RZ, UR4, RZ, 0x33, !PT ;  /* 0x00000004ff029c12 */ /* 0x000fe2000f8e33ff */
[----:B------:R-:W-:Y:S06]  /*b810*/  BRA `(.L_x_16878) ;  /* 0x0000000000147947 */ /* 0x000fec0003800000 */
.L_x_16877:
[----:B------:R-:W-:Y:S01]  /*b820*/  IMAD.MOV.U32 R0, RZ, RZ, R2 ;  /* 0x000000ffff007224 */ /* 0x000fe200078e0002 */
[----:B------:R-:W-:-:S07]  /*b830*/  MOV R2, 0xb850 ;  /* 0x0000b85000027802 */ /* 0x000fce0000000f00 */
[----:B-1234-:R-:W-:Y:S05]  /*b840*/  CALL.REL.NOINC `($__internal_6_$__cuda_sm20_rem_s64) ;  /* 0x0000000c00847944 */ /* 0x01efea0003c00000 */
[----:B------:R-:W-:Y:S01]  /*b850*/  IMAD.MOV.U32 R2, RZ, RZ, R4 ;  /* 0x000000ffff027224 */ /* 0x000fe200078e0004 */
[----:B------:R-:W-:-:S07]  /*b860*/  MOV R3, R5 ;  /* 0x0000000500037202 */ /* 0x000fce0000000f00 */
.L_x_16878:
[----:B------:R-:W-:Y:S05]  /*b870*/  BSYNC.RECONVERGENT B0 ;  /* 0x0000000000007941 */ /* 0x000fea0003800200 */
.L_x_16876:
        /* <DEDUP_REMOVED lines=13> */
.L_x_16882:
[----:B------:R-:W-:Y:S01]  /*b950*/  STG.E.U8 desc[UR36][R16.64], R2 ;  /* 0x0000000210007986 */ /* 0x000fe2000c101124 */
[----:B------:R-:W-:Y:S05]  /*b960*/  EXIT ;  /* 0x000000000000794d */ /* 0x000fea0003800000 */
.L_x_16881:
        /* <DEDUP_REMOVED lines=8> */
.L_x_16885:
[----:B------:R-:W-:Y:S01]  /*b9f0*/  STG.E desc[UR36][R16.64], R2 ;  /* 0x0000000210007986 */ /* 0x000fe2000c101924 */
[----:B------:R-:W-:Y:S05]  /*ba00*/  EXIT ;  /* 0x000000000000794d */ /* 0x000fea0003800000 */
.L_x_16884:
[----:B------:R-:W-:Y:S01]  /*ba10*/  STG.E.U16 desc[UR36][R16.64], R2 ;  /* 0x0000000210007986 */ /* 0x000fe2000c101524 */
[----:B------:R-:W-:Y:S05]  /*ba20*/  EXIT ;  /* 0x000000000000794d */ /* 0x000fea0003800000 */
.L_x_16880:
        /* <DEDUP_REMOVED lines=9> */
.L_x_16887:
[----:B------:R-:W0:Y:S02]  /*bac0*/  I2F.S64 R0, R2 ;  /* 0x0000000200007312 */ /* 0x000e240000301400 */
[----:B0-----:R-:W-:-:S05]  /*bad0*/  F2FP.F16.F32.PACK_AB R0, RZ, R0 ;  /* 0x00000000ff00723e */ /* 0x001fca00000000ff */
[----:B------:R-:W-:Y:S01]  /*bae0*/  STG.E.U16 desc[UR36][R16.64], R0 ;  /* 0x0000000010007986 */ /* 0x000fe2000c101524 */
[----:B------:R-:W-:Y:S05]  /*baf0*/  EXIT ;  /* 0x000000000000794d */ /* 0x000fea0003800000 */
.L_x_16886:
        /* <DEDUP_REMOVED lines=8> */
[----:B0-----:R-:W-:Y:S01]  /*bb80*/  STG.E.64 desc[UR36][R16.64], R4 ;  /* 0x0000000410007986 */ /* 0x001fe2000c101b24 */
[----:B------:R-:W-:Y:S05]  /*bb90*/  EXIT ;  /* 0x000000000000794d */ /* 0x000fea0003800000 */
.L_x_16889:
[----:B------:R-:W0:Y:S02]  /*bba0*/  I2F.S64 R2, R2 ;  /* 0x0000000200027312 */ /* 0x000e240000301400 */
[----:B0-----:R-:W-:-:S04]  /*bbb0*/  F2FP.F16.F32.PACK_AB R3, RZ, R2 ;  /* 0x00000002ff03723e */ /* 0x001fc800000000ff */
[----:B------:R-:W-:-:S05]  /*bbc0*/  PRMT R3, R3, 0x5410, RZ ;  /* 0x0000541003037816 */ /* 0x000fca00000000ff */
[----:B------:R-:W-:Y:S01]  /*bbd0*/  STG.E desc[UR36][R16.64], R3 ;  /* 0x0000000310007986 */ /* 0x000fe2000c101924 */
[----:B------:R-:W-:Y:S05]  /*bbe0*/  EXIT ;  /* 0x000000000000794d */ /* 0x000fea0003800000 */
.L_x_16888:
[----:B------:R-:W0:Y:S02]  /*bbf0*/  I2F.F64.S64 R2, R2 ;  /* 0x0000000200027312 */ /* 0x000e240000301c00 */
[----:B0-----:R-:W-:Y:S01]  /*bc00*/  STG.E.64 desc[UR36][R16.64], R2 ;  /* 0x0000000210007986 */ /* 0x001fe2000c101b24 */
[----:B------:R-:W-:Y:S05]  /*bc10*/  EXIT ;  /* 0x000000000000794d */ /* 0x000fea0003800000 */
.L_x_16879:
        /* <DEDUP_REMOVED lines=12> */
.L_x_16893:
        /* <DEDUP_REMOVED lines=17> */
.L_x_16896:
[----:B------:R-:W-:-:S04]  /*bdf0*/  SHF.R.U32.HI R3, RZ, 0x18, R3 ;  /* 0x00000018ff037819 */ /* 0x000fc80000011603 */
[----:B------:R-:W-:-:S04]  /*be00*/  LOP3.LUT R0, R0, 0x80, R3, 0xf8, !PT ;  /* 0x0000008000007812 */ /* 0x000fc800078ef803 */
[----:B------:R-:W-:-:S07]  /*be10*/  PRMT R8, R0, 0x7610, R8 ;  /* 0x0000761000087816 */ /* 0x000fce0000000008 */
.L_x_16895:
[----:B------:R-:W-:Y:S05]  /*be20*/  BSYNC.RECONVERGENT B0 ;  /* 0x0000000000007941 */ /* 0x000fea0003800200 */
.L_x_16894:
[----:B------:R-:W-:Y:S01]  /*be30*/  STG.E.U8 desc[UR36][R16.64], R8 ;  /* 0x0000000810007986 */ /* 0x000fe2000c101124 */
[----:B------:R-:W-:Y:S05]  /*be40*/  EXIT ;  /* 0x000000000000794d */ /* 0x000fea0003800000 */
.L_x_16892:
        /* <DEDUP_REMOVED lines=17> */
.L_x_16899:
[----:B------:R-:W-:-:S04]  /*bf60*/  SHF.R.U32.HI R3, RZ, 0x18, R3 ;  /* 0x00000018ff037819 */ /* 0x000fc80000011603 */
[----:B------:R-:W-:-:S04]  /*bf70*/  LOP3.LUT R0, R0, 0x80, R3, 0xf8, !PT ;  /* 0x0000008000007812 */ /* 0x000fc800078ef803 */
[----:B------:R-:W-:-:S07]  /*bf80*/  PRMT R8, R0, 0x7610, R8 ;  /* 0x0000761000087816 */ /* 0x000fce0000000008 */
.L_x_16898:
[----:B------:R-:W-:Y:S05]  /*bf90*/  BSYNC.RECONVERGENT B0 ;  /* 0x0000000000007941 */ /* 0x000fea0003800200 */
.L_x_16897:
[----:B------:R-:W-:Y:S01]  /*bfa0*/  STG.E.U8 desc[UR36][R16.64], R8 ;  /* 0x0000000810007986 */ /* 0x000fe2000c101124 */
[----:B------:R-:W-:Y:S05]  /*bfb0*/  EXIT ;  /* 0x000000000000794d */ /* 0x000fea0003800000 */
.L_x_16891:
        /* <DEDUP_REMOVED lines=19> */
[----:B------:R-:W-:-:S05]  /*c0f0*/  @!P0 IMAD.MOV R2, RZ, RZ, R4 ;  /* 0x000000ffff028224 */ /* 0x000fca00078e0204 */
[----:B------:R-:W-:-:S05]  /*c100*/  @P2 MOV R3, R2 ;  /* 0x0000000200032202 */ /* 0x000fca0000000f00 */
[----:B------:R-:W-:Y:S01]  /*c110*/  STG.E.U8 desc[UR36][R16.64], R3 ;  /* 0x0000000310007986 */ /* 0x000fe2000c101124 */
[----:B------:R-:W-:Y:S05]  /*c120*/  EXIT ;  /* 0x000000000000794d */ /* 0x000fea0003800000 */
.L_x_16901:
[----:B------:R-:W-:Y:S01]  /*c130*/  STG.E.64 desc[UR36][R16.64], R2 ;  /* 0x0000000210007986 */ /* 0x000fe2000c101b24 */
[----:B------:R-:W-:Y:S05]  /*c140*/  EXIT ;  /* 0x000000000000794d */ /* 0x000fea0003800000 */
.L_x_16900:
[----:B------:R-:W-:Y:S01]  /*c150*/  STG.E desc[UR36][R16.64], R2 ;  /* 0x0000000210007986 */ /* 0x000fe2000c101924 */
[----:B------:R-:W-:Y:S05]  /*c160*/  EXIT ;  /* 0x000000000000794d */ /* 0x000fea0003800000 */
.L_x_16890:
        /* <DEDUP_REMOVED lines=11> */
.L_x_16903:
[----:B------:R-:W-:Y:S01]  /*c220*/  CS2R R6, SRZ ;  /* 0x0000000000067805 */ /* 0x000fe2000001ff00 */
[----:B------:R-:W0:Y:S04]  /*c230*/  I2F.F64.S64 R4, R2 ;  /* 0x0000000200047312 */ /* 0x000e280000301c00 */
[----:B0-----:R-:W-:Y:S01]  /*c240*/  STG.E.128 desc[UR36][R16.64], R4 ;  /* 0x0000000410007986 */ /* 0x001fe2000c101d24 */
[----:B------:R-:W-:Y:S05]  /*c250*/  EXIT ;  /* 0x000000000000794d */ /* 0x000fea0003800000 */
.L_x_16902:
[----:B------:R-:W-:-:S09]  /*c260*/  UISETP.NE.AND UP0, UPT, UR4, 0xf, UPT ;  /* 0x0000000f0400788c */ /* 0x000fd2000bf05270 */
[----:B------:R-:W-:Y:S05]  /*c270*/  BRA.U !UP0, `(.L_x_16904) ;  /* 0x0000000108e87547 */ /* 0x000fea000b800000 */
[----:B------:R-:W-:-:S09]  /*c280*/  UISETP.NE.AND UP0, UPT, UR4, 0x17, UPT ;  /* 0x000000170400788c */ /* 0x000fd2000bf05270 */
[----:B------:R-:W-:Y:S05]  /*c290*/  BRA.U !UP0, `(.L_x_16905) ;  /* 0x0000000108907547 */ /* 0x000fea000b800000 */
[----:B------:R-:W-:-:S09]  /*c2a0*/  UISETP.NE.AND UP0, UPT, UR4, 0x18, UPT ;  /* 0x000000180400788c */ /* 0x000fd2000bf05270 */
[----:B------:R-:W-:Y:S05]  /*c2b0*/  BRA.U !UP0, `(.L_x_16906) ;  /* 0x0000000108447547 */ /* 0x000fea000b800000 */
.L_x_16883:
        /* <DEDUP_REMOVED lines=10> */
[----:B---3--:R-:W-:Y:S01]  /*c360*/  IMAD.U32 R6, RZ, RZ, UR6 ;  /* 0x00000006ff067e24 */ /* 0x008fe2000f8e00ff */
[----:B------:R-:W-:Y:S01]  /*c370*/  MOV R7, UR7 ;  /* 0x0000000700077c02 */ /* 0x000fe20008000f00 */
[----:B----4-:R-:W-:Y:S01]  /*c380*/  IMAD.U32 R10, RZ, RZ, UR8 ;  /* 0x00000008ff0a7e24 */ /* 0x010fe2000f8e00ff */
[----:B-1----:R-:W-:-:S07]  /*c390*/  MOV R11, UR9 ;  /* 0x00000009000b7c02 */ /* 0x002fce0008000f00 */
[----:B------:R-:W-:-:S07]  /*c3a0*/  LEPC R20, `(.L_x_16907) ;  /* 0x000000001014794e */ /* 0x000fce0000000000 */
[----:B--2---:R-:W-:Y:S05]  /*c3b0*/  CALL.ABS.NOINC R2 ;  /* 0x0000000002007343 */ /* 0x004fea0003c00000 */
.L_x_16907:
[----:B------:R-:W-:Y:S05]  /*c3c0*/  EXIT ;  /* 0x000000000000794d */ /* 0x000fea0003800000 */
.L_x_16906:
        /* <DEDUP_REMOVED lines=13> */
.L_x_16909:
[----:B------:R-:W-:Y:S05]  /*c4a0*/  BSYNC.RECONVERGENT B0 ;  /* 0x0000000000007941 */ /* 0x000fea0003800200 */
.L_x_16908:
[----:B------:R-:W-:-:S05]  /*c4b0*/  LOP3.LUT R5, R0, 0x80, R5, 0xf8, !PT ;  /* 0x0000008000057812 */ /* 0x000fca00078ef805 */
[----:B------:R-:W-:Y:S01]  /*c4c0*/  STG.E.U8 desc[UR36][R16.64], R5 ;  /* 0x0000000510007986 */ /* 0x000fe2000c101124 */
[----:B------:R-:W-:Y:S05]  /*c4d0*/  EXIT ;  /* 0x000000000000794d */ /* 0x000fea0003800000 */
.L_x_16905:
        /* <DEDUP_REMOVED lines=12> */
.L_x_16911:
[----:B------:R-:W-:Y:S01]  /*c5a0*/  IMAD.MOV.U32 R0, RZ, RZ, 0x7f ;  /* 0x0000007fff007424 */ /* 0x000fe200078e00ff */
[----:B------:R-:W-:-:S04]  /*c5b0*/  ISETP.GT.U32.AND P0, PT, R4, 0x7f800000, PT ;  /* 0x7f8000000400780c */ /* 0x000fc80003f04070 */
[----:B------:R-:W-:-:S09]  /*c5c0*/  SEL R0, R0, 0x7c, P0 ;  /* 0x0000007c00007807 */ /* 0x000fd20000000000 */
.L_x_16912:
[----:B------:R-:W-:Y:S05]  /*c5d0*/  BSYNC.RECONVERGENT B0 ;  /* 0x0000000000007941 */ /* 0x000fea0003800200 */
.L_x_16910:
[----:B------:R-:W-:-:S04]  /*c5e0*/  SHF.R.U32.HI R3, RZ, 0x18, R3 ;  /* 0x00000018ff037819 */ /* 0x000fc80000011603 */
[----:B------:R-:W-:-:S05]  /*c5f0*/  LOP3.LUT R3, R0, 0x80, R3, 0xf8, !PT ;  /* 0x0000008000037812 */ /* 0x000fca00078ef803 */
[----:B------:R-:W-:Y:S01]  /*c600*/  STG.E.U8 desc[UR36][R16.64], R3 ;  /* 0x0000000310007986 */ /* 0x000fe2000c101124 */
[----:B------:R-:W-:Y:S05]  /*c610*/  EXIT ;  /* 0x000000000000794d */ /* 0x000fea0003800000 */
.L_x_16904:
[----:B------:R-:W0:Y:S02]  /*c620*/  I2F.S64 R0, R2 ;  /* 0x0000000200007312 */ /* 0x000e240000301400 */
[----:B0-----:R-:W-:-:S05]  /*c630*/  F2FP.BF16.F32.PACK_AB R0, RZ, R0 ;  /* 0x00000000ff00723e */ /* 0x001fca00000010ff */
[----:B------:R-:W-:Y:S01]  /*c640*/  STG.E.U16 desc[UR36][R16.64], R0 ;  /* 0x0000000010007986 */ /* 0x000fe2000c101524 */
[----:B------:R-:W-:Y:S05]  /*c650*/  EXIT ;  /* 0x000000000000794d */ /* 0x000fea0003800000 */
        .weak           $__internal_6_$__cuda_sm20_rem_s64
        .type           $__internal_6_$__cuda_sm20_rem_s64,@function
        .size           $__internal_6_$__cuda_sm20_rem_s64,(.L_x_49867 - $__internal_6_$__cuda_sm20_rem_s64)
$__internal_6_$__cuda_sm20_rem_s64:
[----:B------:R-:W-:Y:S02]  /*c660*/  UIADD3 UR4, UP1, UPT, URZ, -UR40, URZ ;  /* 0x80000028ff047290 */ /* 0x000fe4000ff3e0ff */
[----:B------:R-:W-:Y:S02]  /*c670*/  UISETP.GE.AND UP0, UPT, UR41, URZ, UPT ;  /* 0x000000ff2900728c */ /* 0x000fe4000bf06270 */
[----:B------:R-:W-:Y:S02]  /*c680*/  UIADD3.X UR5, UPT, UPT, URZ, ~UR41, URZ, UP1, !UPT ;  /* 0x80000029ff057290 */ /* 0x000fe40008ffe4ff */
[----:B------:R-:W-:Y:S02]  /*c690*/  USEL UR4, UR4, UR40, !UP0 ;  /* 0x0000002804047287 */ /* 0x000fe4000c000000 */
[----:B------:R-:W-:-:S09]  /*c6a0*/  USEL UR5, UR5, UR41, !UP0 ;  /* 0x0000002905057287 */ /* 0x000fd2000c000000 */
[----:B------:R-:W0:Y:S02]  /*c6b0*/  I2F.U64.RP R8, UR4 ;  /* 0x0000000400087d12 */ /* 0x000e240008309000 */
[----:B0-----:R-:W0:Y:S02]  /*c6c0*/  MUFU.RCP R8, R8 ;  /* 0x0000000800087308 */ /* 0x001e240000001000 */
[----:B0-----:R-:W-:-:S15]  /*c6d0*/  IADD3 R4, PT, PT, R8, 0x1ffffffe, RZ ;  /* 0x1ffffffe08047810 */ /* 0x001fde0007ffe0ff */
[----:B------:R-:W-:-:S15]  /*c6e0*/  NOP ;  /* 0x0000000000007918 */ /* 0x000fde0000000000 */
[----:B------:R-:W-:-:S15]  /*c6f0*/  NOP ;  /* 0x0000000000007918 */ /* 0x000fde0000000000 */
[----:B------:R-:W-:-:S15]  /*c700*/  NOP ;  /* 0x0000000000007918 */ /* 0x000fde0000000000 */
[----:B------:R-:W0:Y:S02]  /*c710*/  F2I.U64.TRUNC R4, R4 ;  /* 0x0000000400047311 */ /* 0x000e24000020d800 */
[----:B0-----:R-:W-:-:S04]  /*c720*/  IMAD.WIDE.U32 R6, R4, UR4, RZ ;  /* 0x0000000404067c25 */ /* 0x001fc8000f8e00ff */
[----:B------:R-:W-:Y:S01]  /*c730*/  IMAD R7, R4, UR5, R7 ;  /* 0x0000000504077c24 */ /* 0x000fe2000f8e0207 */
[----:B------:R-:W-:-:S03]  /*c740*/  IADD3 R9, P0, PT, RZ, -R6, RZ ;  /* 0x80000006ff097210 */ /* 0x000fc60007f1e0ff */
[----:B------:R-:W-:Y:S02]  /*c750*/  IMAD R7, R5, UR4, R7 ;  /* 0x0000000405077c24 */ /* 0x000fe4000f8e0207 */
[----:B------:R-:W-:-:S04]  /*c760*/  IMAD.HI.U32 R6, R4, R9, RZ ;  /* 0x0000000904067227 */ /* 0x000fc800078e00ff */
[----:B------:R-:W-:Y:S01]  /*c770*/  IMAD.X R11, RZ, RZ, ~R7, P0 ;  /* 0x000000ffff0b7224 */ /* 0x000fe200000e0e07 */
[----:B------:R-:W-:-:S03]  /*c780*/  MOV R7, R4 ;  /* 0x0000000400077202 */ /* 0x000fc60000000f00 */
[-C--:B------:R-:W-:Y:S02]  /*c790*/  IMAD R13, R5, R11.reuse, RZ ;  /* 0x0000000b050d7224 */ /* 0x080fe400078e02ff */
[----:B------:R-:W-:-:S04]  /*c7a0*/  IMAD.WIDE.U32 R6, P0, R4, R11, R6 ;  /* 0x0000000b04067225 */ /* 0x000fc80007800006 */
[----:B------:R-:W-:-:S04]  /*c7b0*/  IMAD.HI.U32 R11, R5, R11, RZ ;  /* 0x0000000b050b7227 */ /* 0x000fc800078e00ff */
[----:B------:R-:W-:-:S05]  /*c7c0*/  IMAD.HI.U32 R6, P1, R5, R9, R6 ;  /* 0x0000000905067227 */ /* 0x000fca0007820006 */
[----:B------:R-:W-:Y:S01]  /*c7d0*/  IADD3 R7, P2, PT, R13, R6, RZ ;  /* 0x000000060d077210 */ /* 0x000fe20007f5e0ff */
[----:B------:R-:W-:-:S04]  /*c7e0*/  IMAD.X R6, R11, 0x1, R5, P0 ;  /* 0x000000010b067824 */ /* 0x000fc800000e0605 */
[----:B------:R-:W-:Y:S01]  /*c7f0*/  IMAD.WIDE.U32 R4, R7, UR4, RZ ;  /* 0x0000000407047c25 */ /* 0x000fe2000f8e00ff */
[----:B------:R-:W-:Y:S02]  /*c800*/  IADD3.X R9, PT, PT, RZ, RZ, R6, P2, P1 ;  /* 0x000000ffff097210 */ /* 0x000fe400017e2406 */
[----:B------:R-:W-:Y:S01]  /*c810*/  ISETP.GE.AND P1, PT, R3, RZ, PT ;  /* 0x000000ff0300720c */ /* 0x000fe20003f26270 */
[----:B------:R-:W-:Y:S01]  /*c820*/  IMAD R6, R7, UR5, R5 ;  /* 0x0000000507067c24 */ /* 0x000fe2000f8e0205 */
[----:B------:R-:W-:Y:S02]  /*c830*/  IADD3 R11, P0, PT, RZ, -R4, RZ ;  /* 0x80000004ff0b7210 */ /* 0x000fe40007f1e0ff */
[-C--:B------:R-:W-:Y:S01]  /*c840*/  IADD3 R5, P4, PT, RZ, -R0.reuse, RZ ;  /* 0x80000000ff057210 */ /* 0x080fe20007f9e0ff */
[----:B------:R-:W-:Y:S02]  /*c850*/  IMAD R4, R9, UR4, R6 ;  /* 0x0000000409047c24 */ /* 0x000fe4000f8e0206 */
[----:B------:R-:W-:Y:S01]  /*c860*/  IMAD.HI.U32 R6, R7, R11, RZ ;  /* 0x0000000b07067227 */ /* 0x000fe200078e00ff */
[----:B------:R-:W-:-:S02]  /*c870*/  SEL R0, R5, R0, !P1 ;  /* 0x0000000005007207 */ /* 0x000fc40004800000 */
[----:B------:R-:W-:Y:S01]  /*c880*/  IADD3.X R4, PT, PT, RZ, ~R4, RZ, P0, !PT ;  /* 0x80000004ff047210 */ /* 0x000fe200007fe4ff */
[----:B------:R-:W-:Y:S02]  /*c890*/  IMAD.X R8, RZ, RZ, ~R3, P4 ;  /* 0x000000ffff087224 */ /* 0x000fe400020e0e03 */
[----:B------:R-:W-:Y:S02]  /*c8a0*/  IMAD.MOV.U32 R5, RZ, RZ, RZ ;  /* 0x000000ffff057224 */ /* 0x000fe400078e00ff */
[----:B------:R-:W-:Y:S01]  /*c8b0*/  IMAD.WIDE.U32 R6, P0, R7, R4, R6 ;  /* 0x0000000407067225 */ /* 0x000fe20007800006 */
[----:B------:R-:W-:-:S03]  /*c8c0*/  SEL R8, R8, R3, !P1 ;  /* 0x0000000308087207 */ /* 0x000fc60004800000 */
[----:B------:R-:W-:-:S04]  /*c8d0*/  IMAD.HI.U32 R7, P2, R9, R11, R6 ;  /* 0x0000000b09077227 */ /* 0x000fc80007840006 */
[CC--:B------:R-:W-:Y:S02]  /*c8e0*/  IMAD R6, R9.reuse, R4.reuse, RZ ;  /* 0x0000000409067224 */ /* 0x0c0fe400078e02ff */
[----:B------:R-:W-:-:S03]  /*c8f0*/  IMAD.HI.U32 R4, R9, R4, RZ ;  /* 0x0000000409047227 */ /* 0x000fc600078e00ff */
[----:B------:R-:W-:Y:S02]  /*c900*/  IADD3 R7, P3, PT, R6, R7, RZ ;  /* 0x0000000706077210 */ /* 0x000fe40007f7e0ff */
[----:B------:R-:W-:-:S03]  /*c910*/  IADD3.X R9, PT, PT, R4, R9, RZ, P0, !PT ;  /* 0x0000000904097210 */ /* 0x000fc600007fe4ff */
        /* <DEDUP_REMOVED lines=8> */
[----:B------:R-:W-:-:S04]  /*c9a0*/  IMAD.WIDE.U32 R4, R7, UR4, RZ ;  /* 0x0000000407047c25 */ /* 0x000fc8000f8e00ff */
[----:B------:R-:W-:Y:S01]  /*c9b0*/  IMAD.X R3, RZ, RZ, R3, P2 ;  /* 0x000000ffff037224 */ /* 0x000fe200010e0603 */
[----:B------:R-:W-:Y:S01]  /*c9c0*/  IADD3 R4, P2, PT, -R4, R0, RZ ;  /* 0x0000000004047210 */ /* 0x000fe20007f5e1ff */
[----:B------:R-:W-:-:S03]  /*c9d0*/  IMAD R6, R7, UR5, R5 ;  /* 0x0000000507067c24 */ /* 0x000fc6000f8e0205 */
[----:B------:R-:W-:Y:S01]  /*c9e0*/  ISETP.GE.U32.AND P0, PT, R4, UR4, PT ;  /* 0x0000000404007c0c */ /* 0x000fe2000bf06070 */
[----:B------:R-:W-:-:S05]  /*c9f0*/  IMAD R3, R3, UR4, R6 ;  /* 0x0000000403037c24 */ /* 0x000fca000f8e0206 */
[----:B------:R-:W-:Y:S02]  /*ca00*/  IADD3.X R5, PT, PT, ~R3, R8, RZ, P2, !PT ;  /* 0x0000000803057210 */ /* 0x000fe400017fe5ff */
[----:B------:R-:W-:Y:S02]  /*ca10*/  IADD3 R3, P2, PT, R4, -UR4, RZ ;  /* 0x8000000404037c10 */ /* 0x000fe4000ff5e0ff */
[C---:B------:R-:W-:Y:S02]  /*ca20*/  ISETP.GE.U32.AND.EX P0, PT, R5.reuse, UR5, PT, P0 ;  /* 0x0000000505007c0c */ /* 0x040fe4000bf06100 */
[----:B------:R-:W-:Y:S02]  /*ca30*/  IADD3.X R0, PT, PT, R5, ~UR5, RZ, P2, !PT ;  /* 0x8000000505007c10 */ /* 0x000fe400097fe4ff */
[----:B------:R-:W-:Y:S02]  /*ca40*/  SEL R3, R3, R4, P0 ;  /* 0x0000000403037207 */ /* 0x000fe40000000000 */
[----:B------:R-:W-:-:S02]  /*ca50*/  SEL R0, R0, R5, P0 ;  /* 0x0000000500007207 */ /* 0x000fc40000000000 */
[C---:B------:R-:W-:Y:S02]  /*ca60*/  ISETP.GE.U32.AND P0, PT, R3.reuse, UR4, PT ;  /* 0x0000000403007c0c */ /* 0x040fe4000bf06070 */
[----:B------:R-:W-:Y:S02]  /*ca70*/  IADD3 R4, P2, PT, R3, -UR4, RZ ;  /* 0x8000000403047c10 */ /* 0x000fe4000ff5e0ff */
[C---:B------:R-:W-:Y:S02]  /*ca80*/  ISETP.GE.U32.AND.EX P0, PT, R0.reuse, UR5, PT, P0 ;  /* 0x0000000500007c0c */ /* 0x040fe4000bf06100 */
[----:B------:R-:W-:Y:S02]  /*ca90*/  IADD3.X R5, PT, PT, R0, ~UR5, RZ, P2, !PT ;  /* 0x8000000500057c10 */ /* 0x000fe400097fe4ff */
[----:B------:R-:W-:Y:S02]  /*caa0*/  SEL R4, R4, R3, P0 ;  /* 0x0000000304047207 */ /* 0x000fe40000000000 */
[----:B------:R-:W-:-:S02]  /*cab0*/  SEL R5, R5, R0, P0 ;  /* 0x0000000005057207 */ /* 0x000fc40000000000 */
[-C--:B------:R-:W-:Y:S02]  /*cac0*/  IADD3 R3, P2, PT, RZ, -R4.reuse, RZ ;  /* 0x80000004ff037210 */ /* 0x080fe40007f5e0ff */
[----:B------:R-:W-:Y:S02]  /*cad0*/  ISETP.NE.U32.AND P0, PT, RZ, UR40, PT ;  /* 0x00000028ff007c0c */ /* 0x000fe4000bf05070 */
[----:B------:R-:W-:Y:S01]  /*cae0*/  SEL R4, R3, R4, !P1 ;  /* 0x0000000403047207 */ /* 0x000fe20004800000 */
[----:B------:R-:W-:Y:S02]  /*caf0*/  IMAD.X R0, RZ, RZ, ~R5, P2 ;  /* 0x000000ffff007224 */ /* 0x000fe400010e0e05 */
[----:B------:R-:W-:Y:S01]  /*cb00*/  HFMA2 R3, -RZ, RZ, 0, 0 ;  /* 0x00000000ff037431 */ /* 0x000fe200000001ff */
[----:B------:R-:W-:Y:S02]  /*cb10*/  ISETP.NE.AND.EX P0, PT, RZ, UR41, PT, P0 ;  /* 0x00000029ff007c0c */ /* 0x000fe4000bf05300 */
[----:B------:R-:W-:-:S02]  /*cb20*/  SEL R5, R0, R5, !P1 ;  /* 0x0000000500057207 */ /* 0x000fc40004800000 */
[----:B------:R-:W-:Y:S02]  /*cb30*/  SEL R4, R4, 0xffffffff, P0 ;  /* 0xffffffff04047807 */ /* 0x000fe40000000000 */
[----:B------:R-:W-:Y:S01]  /*cb40*/  SEL R5, R5, 0xffffffff, P0 ;  /* 0xffffffff05057807 */ /* 0x000fe20000000000 */
[----:B------:R-:W-:Y:S06]  /*cb50*/  RET.REL.NODEC R2 `(_ZN2at6native18elementwise_kernelILi128ELi4EZNS0_15gpu_kernel_implINS0_13BUnaryFunctorIlllZZZNS0_16fmod_kernel_cudaERNS_18TensorIteratorBaseEENKUlvE_clEvENKUlvE2_clEvEUlllE_EEEEvS5_RKT_EUliE_EEviT1_) ;  /* 0xffffff3402287950 */ /* 0x000fec0003c3ffff */
.L_x_16913:
        /* <DEDUP_REMOVED lines=10> */
.L_x_49867:


//--------------------- .text._ZN2at6native27unrolled_elementwise_kernelINS0_13BUnaryFunctorIlllZZZNS0_16fmod_kernel_cudaERNS_18TensorIteratorBaseEENKUlvE_clEvENKUlvE2_clEvEUlllE_EESt5arrayIPcLm2EELi4E23TrivialOffsetCalculatorILi1EjESD_NS0_6memory12LoadWithCastILi1EEENSE_13StoreWithCastILi1EEEEEviT_T0_T2_T3_T4_T5_ --------------------------
	.section	.text._ZN2at6native27unrolled_elementwise_kernelINS0_13BUnaryFunctorIlllZZZNS0_16fmod_kernel_cudaERNS_18TensorIteratorBaseEENKUlvE_clEvENKUlvE2_clEvEUlllE_EESt5arrayIPcLm2EELi4E23TrivialOffsetCalculatorILi1EjESD_NS0_6memory12LoadWithCastILi1EEENSE_13StoreWithCastILi1EEEEEviT_T0_T2_T3_T4_T5_,"ax",@progbits
	.align	128
        .global         _ZN2at6native27unrolled_elementwise_kernelINS0_13BUnaryFunctorIlllZZZNS0_16fmod_kernel_cudaERNS_18TensorIteratorBaseEENKUlvE_clEvENKUlvE2_clEvEUlllE_EESt5arrayIPcLm2EELi4E23TrivialOffsetCalculatorILi1EjESD_NS0_6memory12LoadWithCastILi1EEENSE_13StoreWithCastILi1EEEEEviT_T0_T2_T3_T4_T5_
        .type           _ZN2at6native27unrolled_elementwise_kernelINS0_13BUnaryFunctorIlllZZZNS0_16fmod_kernel_cudaERNS_18TensorIteratorBaseEENKUlvE_clEvENKUlvE2_clEvEUlllE_EESt5arrayIPcLm2EELi4E23TrivialOffsetCalculatorILi1EjESD_NS0_6memory12LoadWithCastILi1EEENSE_13StoreWithCastILi1EEEEEviT_T0_T2_T3_T4_T5_,@function
        .size           _ZN2at6native27unrolled_elementwise_kernelINS0_13BUnaryFunctorIlllZZZNS0_16fmod_kernel_cudaERNS_18TensorIteratorBaseEENKUlvE_clEvENKUlvE2_clEvEUlllE_EESt5arrayIPcLm2EELi4E23TrivialOffsetCalculatorILi1EjESD_NS0_6memory12LoadWithCastILi1EEENSE_13StoreWithCastILi1EEEEEviT_T0_T2_T3_T4_T5_,(.L_x_49868 - _ZN2at6native27unrolled_elementwise_kernelINS0_13BUnaryFunctorIlllZZZNS0_16fmod_kernel_cudaERNS_18TensorIteratorBaseEENKUlvE_clEvENKUlvE2_clEvEUlllE_EESt5arrayIPcLm2EELi4E23TrivialOffsetCalculatorILi1EjESD_NS0_6memory12LoadWithCastILi1EEENSE_13StoreWithCastILi1EEEEEviT_T0_T2_T3_T4_T5_)
        .other          _ZN2at6native27unrolled_elementwise_kernelINS0_13BUnaryFunctorIlllZZZNS0_16fmod_kernel_cudaERNS_18TensorIteratorBaseEENKUlvE_clEvENKUlvE2_clEvEUlllE_EESt5arrayIPcLm2EELi4E23TrivialOffsetCalculatorILi1EjESD_NS0_6memory12LoadWithCastILi1EEENSE_13StoreWithCastILi1EEEEEviT_T0_T2_T3_T4_T5_,@"STO_CUDA_ENTRY STV_DEFAULT"
_ZN2at6native27unrolled_elementwise_kernelINS0_13BUnaryFunctorIlllZZZNS0_16fmod_kernel_cudaERNS_18TensorIteratorBaseEENKUlvE_clEvENKUlvE2_clEvEUlllE_EESt5arrayIPcLm2EELi4E23TrivialOffsetCalculatorILi1EjESD_NS0_6memory12LoadWithCastILi1EEENSE_13StoreWithCastILi1EEEEEviT_T0_T2_T3_T4_T5_:
.text._ZN2at6native27unrolled_elementwise_kernelINS0_13BUnaryFunctorIlllZZZNS0_16fmod_kernel_cudaERNS_18TensorIteratorBaseEENKUlvE_clEvENKUlvE2_clEvEUlllE_EESt5arrayIPcLm2EELi4E23TrivialOffsetCalculatorILi1EjESD_NS0_6memory12LoadWithCastILi1EEENSE_13StoreWithCastILi1EEEEEviT_T0_T2_T3_T4_T5_:
        /* <DEDUP_REMOVED lines=32> */
.L_x_16919:
[----:B------:R1:W5:Y:S01]  /*0200*/  LDG.E.U8 R24, desc[UR36][R4.64] ;  /* 0x0000002404187981 */ /* 0x000362000c1e1100 */
[----:B------:R-:W-:Y:S01]  /*0210*/  IMAD.MOV.U32 R25, RZ, RZ, RZ ;  /* 0x000000ffff197224 */ /* 0x000fe200078e00ff */
[----:B------:R-:W-:Y:S06]  /*0220*/  BRA `(.L_x_16921) ;  /* 0x0000000c00447947 */ /* 0x000fec0003800000 */
.L_x_16918:
        /* <DEDUP_REMOVED lines=8> */
.L_x_16923:
[----:B------:R-:W2:Y:S02]  /*02b0*/  LDG.E R24, desc[UR36][R4.64] ;  /* 0x0000002404187981 */ /* 0x000ea4000c1e1900 */
[----:B--2---:R-:W-:Y:S01]  /*02c0*/  SHF.R.S32.HI R25, RZ, 0x1f, R24 ;  /* 0x0000001fff197819 */ /* 0x004fe20000011418 */
[----:B------:R-:W-:Y:S06]  /*02d0*/  BRA `(.L_x_16921) ;  /* 0x0000000c00187947 */ /* 0x000fec0003800000 */
.L_x_16922:
[----:B------:R-:W2:Y:S02]  /*02e0*/  LDG.E.S16 R24, desc[UR36][R4.64] ;  /* 0x0000002404187981 */ /* 0x000ea4000c1e1700 */
[----:B--2---:R-:W-:Y:S01]  /*02f0*/  SHF.R.S32.HI R25, RZ, 0x1f, R24 ;  /* 0x0000001fff197819 */ /* 0x004fe20000011418 */
[----:B------:R-:W-:Y:S06]  /*0300*/  BRA `(.L_x_16921) ;  /* 0x0000000c000c7947 */ /* 0x000fec0003800000 */
.L_x_16917:
        /* <DEDUP_REMOVED lines=9> */
.L_x_16925:
[----:B------:R-:W2:Y:S02]  /*03a0*/  LDG.E.U16 R4, desc[UR36][R4.64] ;  /* 0x0000002404047981 */ /* 0x000ea4000c1e1500 */
[----:B--2---:R-:W-:-:S06]  /*03b0*/  HADD2.F32 R24, -RZ, R4.H0_H0 ;  /* 0x20000004ff187230 */ /* 0x004fcc0000004100 */
[----:B------:R-:W2:Y:S02]  /*03c0*/  F2I.S64.TRUNC R24, R24 ;  /* 0x0000001800187311 */ /* 0x000ea4000020d900 */
[----:B--2---:R-:W-:Y:S05]  /*03d0*/  BRA `(.L_x_16921) ;  /* 0x0000000800d87947 */ /* 0x004fea0003800000 */
.L_x_16924:
        /* <DEDUP_REMOVED lines=9> */
.L_x_16927:
[----:B------:R-:W2:Y:S02]  /*0470*/  LDG.E.U16 R4, desc[UR36][R4.64] ;  /* 0x0000002404047981 */ /* 0x000ea4000c1e1500 */
[----:B--2---:R-:W-:-:S06]  /*0480*/  HADD2.F32 R24, -RZ, R4.H0_H0 ;  /* 0x20000004ff187230 */ /* 0x004fcc0000004100 */
[----:B------:R-:W2:Y:S02]  /*0490*/  F2I.S64.TRUNC R24, R24 ;  /* 0x0000001800187311 */ /* 0x000ea4000020d900 */
[----:B--2---:R-:W-:Y:S05]  /*04a0*/  BRA `(.L_x_16921) ;  /* 0x0000000800a47947 */ /* 0x004fea0003800000 */
.L_x_16926:
[----:B------:R-:W2:Y:S02]  /*04b0*/  LDG.E.64 R4, desc[UR36][R4.64] ;  /* 0x0000002404047981 */ /* 0x000ea4000c1e1b00 */
[----:B--2---:R2:W3:Y:S02]  /*04c0*/  F2I.S64.F64.TRUNC R24, R4 ;  /* 0x0000000400187311 */ /* 0x0044e4000030d900 */
[----:B--23--:R-:W-:Y:S05]  /*04d0*/  BRA `(.L_x_16921) ;  /* 0x0000000800987947 */ /* 0x00cfea0003800000 */
.L_x_16916:
        /* <DEDUP_REMOVED lines=13> */
.L_x_16930:
[----:B------:R-:W2:Y:S02]  /*05b0*/  LDG.E.64 R4, desc[UR36][R4.64] ;  /* 0x0000002404047981 */ /* 0x000ea4000c1e1b00 */
[----:B--2---:R2:W3:Y:S02]  /*05c0*/  F2I.S64.F64.TRUNC R24, R4 ;  /* 0x0000000400187311 */ /* 0x0044e4000030d900 */
[----:B--23--:R-:W-:Y:S05]  /*05d0*/  BRA `(.L_x_16921) ;  /* 0x0000000800587947 */ /* 0x00cfea0003800000 */
.L_x_16929:
        /* <DEDUP_REMOVED lines=26> */
.L_x_16932:
        /* <DEDUP_REMOVED lines=14> */
.L_x_16931:
[----:B------:R-:W2:Y:S02]  /*0860*/  LDG.E.U16 R24, desc[UR36][R4.64] ;  /* 0x0000002404187981 */ /* 0x000ea4000c1e1500 */
[----:B--2---:R-:W-:-:S06]  /*0870*/  IMAD.U32 R24, R24, 0x10000, RZ ;  /* 0x0001000018187824 */ /* 0x004fcc00078e00ff */
[----:B------:R-:W2:Y:S02]  /*0880*/  F2I.S64.TRUNC R24, R24 ;  /* 0x0000001800187311 */ /* 0x000ea4000020d900 */
[----:B--2---:R-:W-:Y:S05]  /*0890*/  BRA `(.L_x_16921) ;  /* 0x0000000400a87947 */ /* 0x004fea0003800000 */
.L_x_16928:
        /* <DEDUP_REMOVED lines=11> */
.L_x_16935:
        /* <DEDUP_REMOVED lines=21> */
.L_x_16939:
[----:B------:R-:W-:Y:S05]  /*0aa0*/  BSYNC.RECONVERGENT B1 ;  /* 0x0000000000017941 */ /* 0x000fea0003800200 */
.L_x_16938:
[----:B------:R-:W-:Y:S01]  /*0ab0*/  IMAD.SHL.U32 R0, R0, 0x100000, RZ ;  /* 0x0010000000007824 */ /* 0x000fe200078e00ff */
[----:B------:R-:W-:-:S04]  /*0ac0*/  LEA R3, R3, 0x3b800000, 0x17 ;  /* 0x3b80000003037811 */ /* 0x000fc800078eb8ff */
[----:B------:R-:W-:-:S07]  /*0ad0*/  LOP3.LUT R24, R3, R0, R7, 0xfe, !PT ;  /* 0x0000000003187212 */ /* 0x000fce00078efe07 */
.L_x_16937:
[----:B------:R-:W-:Y:S05]  /*0ae0*/  BSYNC.RECONVERGENT B0 ;  /* 0x0000000000007941 */ /* 0x000fea0003800200 */
.L_x_16936:
[----:B------:R-:W4:Y:S02]  /*0af0*/  F2I.S64.TRUNC R24, R24 ;  /* 0x0000001800187311 */ /* 0x000f24000020d900 */
[----:B----4-:R-:W-:Y:S05]  /*0b00*/  BRA `(.L_x_16921) ;  /* 0x00000004000c7947 */ /* 0x010fea0003800000 */
.L_x_16934:
        /* <DEDUP_REMOVED lines=21> */
.L_x_16943:
[----:B------:R-:W-:Y:S05]  /*0c60*/  BSYNC.RECONVERGENT B1 ;  /* 0x0000000000017941 */ /* 0x000fea0003800200 */
.L_x_16942:
[----:B------:R-:W-:Y:S01]  /*0c70*/  IMAD.SHL.U32 R0, R0, 0x200000, RZ ;  /* 0x0020000000007824 */ /* 0x000fe200078e00ff */
[----:B------:R-:W-:-:S04]  /*0c80*/  LEA R3, R3, 0x37800000, 0x17 ;  /* 0x3780000003037811 */ /* 0x000fc800078eb8ff */
[----:B------:R-:W-:-:S07]  /*0c90*/  LOP3.LUT R24, R3, R0, R7, 0xfe, !PT ;  /* 0x0000000003187212 */ /* 0x000fce00078efe07 */
.L_x_16941:
[----:B------:R-:W-:Y:S05]  /*0ca0*/  BSYNC.RECONVERGENT B0 ;  /* 0x0000000000007941 */ /* 0x000fea0003800200 */
.L_x_16940:
[----:B------:R-:W4:Y:S02]  /*0cb0*/  F2I.S64.TRUNC R24, R24 ;  /* 0x0000001800187311 */ /* 0x000f24000020d900 */
[----:B----4-:R-:W-:Y:S05]  /*0cc0*/  BRA `(.L_x_16921) ;  /* 0x00000000009c7947 */ /* 0x010fea0003800000 */
.L_x_16933:
[----:B------:R-:W-:-:S09]  /*0cd0*/  UISETP.NE.AND UP0, UPT, UR4, 0x1c, UPT ;  /* 0x0000001c0400788c */ /* 0x000fd2000bf05270 */
[----:B------:R-:W-:Y:S05]  /*0ce0*/  BRA.U !UP0, `(.L_x_16944) ;  /* 0x00000001088c7547 */ /* 0x000fea000b800000 */
[----:B------:R-:W-:-:S09]  /*0cf0*/  UISETP.NE.AND UP0, UPT, UR4, 0x1d, UPT ;  /* 0x0000001d0400788c */ /* 0x000fd2000bf05270 */
[----:B------:R-:W-:Y:S05]  /*0d00*/  BRA.U !UP0, `(.L_x_16945) ;  /* 0x00000001087c7547 */ /* 0x000fea000b800000 */
[----:B------:R-:W-:-:S09]  /*0d10*/  UISETP.NE.AND UP0, UPT, UR4, 0x2c, UPT ;  /* 0x0000002c0400788c */ /* 0x000fd2000bf05270 */
[----:B------:R-:W-:Y:S05]  /*0d20*/  BRA.U !UP0, `(.L_x_16946) ;  /* 0x0000000108487547 */ /* 0x000fea000b800000 */
.L_x_16920:
        /* <DEDUP_REMOVED lines=16> */
.L_x_16947:
[----:B------:R-:W-:Y:S01]  /*0e30*/  CS2R R24, SRZ ;  /* 0x0000000000187805 */ /* 0x000fe2000001ff00 */
[----:B------:R-:W-:Y:S06]  /*0e40*/  BRA `(.L_x_16921) ;  /* 0x00000000003c7947 */ /* 0x000fec0003800000 */
.L_x_16946:
        /* <DEDUP_REMOVED lines=8> */
.L_x_16949:
[----:B------:R-:W-:Y:S05]  /*0ed0*/  BSYNC.RECONVERGENT B0 ;  /* 0x0000000000007941 */ /* 0x000fea0003800200 */
.L_x_16948:
[----:B------:R-:W2:Y:S02]  /*0ee0*/  F2I.S64.TRUNC R24, R24 ;  /* 0x0000001800187311 */ /* 0x000ea4000020d900 */
[----:B--2---:R-:W-:Y:S05]  /*0ef0*/  BRA `(.L_x_16921) ;  /* 0x0000000000107947 */ /* 0x004fea0003800000 */
.L_x_16945:
[----:B------:R2:W5:Y:S01]  /*0f00*/  LDG.E.64 R24, desc[UR36][R4.64] ;  /* 0x0000002404187981 */ /* 0x000562000c1e1b00 */
[----:B------:R-:W-:Y:S05]  /*0f10*/  BRA `(.L_x_16921) ;  /* 0x0000000000087947 */ /* 0x000fea0003800000 */
.L_x_16944:
[----:B------:R3:W5:Y:S01]  /*0f20*/  LDG.E R24, desc[UR36][R4.64] ;  /* 0x0000002404187981 */ /* 0x000762000c1e1900 */
[----:B------:R-:W-:-:S07]  /*0f30*/  IMAD.MOV.U32 R25, RZ, RZ, RZ ;  /* 0x000000ffff197224 */ /* 0x000fce00078e00ff */
.L_x_16921:
[----:B------:R-:W-:-:S07]  /*0f40*/  VIADD R19, R23, 0x80 ;  /* 0x0000008017137836 */ /* 0x000fce0000000000 */
.L_x_16915:
[----:B------:R-:W-:Y:S05]  /*0f50*/  BSYNC.RECONVERGENT B6 ;  /* 0x0000000000067941 */ /* 0x000fea0003800200 */
.L_x_16914:
[----:B------:R-:W-:Y:S01]  /*0f60*/  ISETP.GE.AND P0, PT, R19, R18, PT ;  /* 0x000000121300720c */ /* 0x000fe20003f06270 */
[----:B------:R-:W-:Y:S01]  /*0f70*/  BSSY.RECONVERGENT B6, `(.L_x_16950) ;  /* 0x00000ec000067945 */ /* 0x000fe20003800200 */
[----:B------:R-:W-:-:S11]  /*0f80*/  CS2R R28, SRZ ;  /* 0x00000000001c7805 */ /* 0x000fd6000001ff00 */
        /* <DEDUP_REMOVED lines=21> */
.L_x_16955:
[----:B------:R4:W5:Y:S01]  /*10e0*/  LDG.E.U8 R28, desc[UR36][R4.64] ;  /* 0x00000024041c7981 */ /* 0x000962000c1e1100 */
[----:B------:R-:W-:Y:S01]  /*10f0*/  IMAD.MOV.U32 R29, RZ, RZ, RZ ;  /* 0x000000ffff1d7224 */ /* 0x000fe200078e00ff */
[----:B------:R-:W-:Y:S06]  /*1100*/  BRA `(.L_x_16957) ;  /* 0x0000000c00447947 */ /* 0x000fec0003800000 */
.L_x_16954:
        /* <DEDUP_REMOVED lines=8> */
.L_x_16959:
[----:B------:R-:W2:Y:S02]  /*1190*/  LDG.E R28, desc[UR36][R4.64] ;  /* 0x00000024041c7981 */ /* 0x000ea4000c1e1900 */
[----:B--2---:R-:W-:Y:S01]  /*11a0*/  SHF.R.S32.HI R29, RZ, 0x1f, R28 ;  /* 0x0000001fff1d7819 */ /* 0x004fe2000001141c */
[----:B------:R-:W-:Y:S06]  /*11b0*/  BRA `(.L_x_16957) ;  /* 0x0000000c00187947 */ /* 0x000fec0003800000 */
.L_x_16958:
[----:B------:R-:W2:Y:S02]  /*11c0*/  LDG.E.S16 R28, desc[UR36][R4.64] ;  /* 0x00000024041c7981 */ /* 0x000ea4000c1e1700 */
[----:B--2---:R-:W-:Y:S01]  /*11d0*/  SHF.R.S32.HI R29, RZ, 0x1f, R28 ;  /* 0x0000001fff1d7819 */ /* 0x004fe2000001141c */
[----:B------:R-:W-:Y:S06]  /*11e0*/  BRA `(.L_x_16957) ;  /* 0x0000000c000c7947 */ /* 0x000fec0003800000 */
.L_x_16953:
        /* <DEDUP_REMOVED lines=9> */
.L_x_16961:
[----:B------:R-:W2:Y:S02]  /*1280*/  LDG.E.U16 R4, desc[UR36][R4.64] ;  /* 0x0000002404047981 */ /* 0x000ea4000c1e1500 */
[----:B--2---:R-:W-:-:S06]  /*1290*/  HADD2.F32 R28, -RZ, R4.H0_H0 ;  /* 0x20000004ff1c7230 */ /* 0x004fcc0000004100 */
[----:B------:R-:W3:Y:S02]  /*12a0*/  F2I.S64.TRUNC R28, R28 ;  /* 0x0000001c001c7311 */ /* 0x000ee4000020d900 */
[----:B---3--:R-:W-:Y:S05]  /*12b0*/  BRA `(.L_x_16957) ;  /* 0x0000000800d87947 */ /* 0x008fea0003800000 */
.L_x_16960:
        /* <DEDUP_REMOVED lines=9> */
.L_x_16963:
[----:B------:R-:W2:Y:S02]  /*1350*/  LDG.E.U16 R4, desc[UR36][R4.64] ;  /* 0x0000002404047981 */ /* 0x000ea4000c1e1500 */
[----:B--2---:R-:W-:-:S06]  /*1360*/  HADD2.F32 R28, -RZ, R4.H0_H0 ;  /* 0x20000004ff1c7230 */ /* 0x004fcc0000004100 */
[----:B------:R-:W3:Y:S02]  /*1370*/  F2I.S64.TRUNC R28, R28 ;  /* 0x0000001c001c7311 */ /* 0x000ee4000020d900 */
[----:B---3--:R-:W-:Y:S05]  /*1380*/  BRA `(.L_x_16957) ;  /* 0x0000000800a47947 */ /* 0x008fea0003800000 */
.L_x_16962:
[----:B------:R-:W2:Y:S02]  /*1390*/  LDG.E.64 R4, desc[UR36][R4.64] ;  /* 0x0000002404047981 */ /* 0x000ea4000c1e1b00 */
[----:B--2---:R3:W4:Y:S02]  /*13a0*/  F2I.S64.F64.TRUNC R28, R4 ;  /* 0x00000004001c7311 */ /* 0x004724000030d900 */
[----:B---34-:R-:W-:Y:S05]  /*13b0*/  BRA `(.L_x_16957) ;  /* 0x0000000800987947 */ /* 0x018fea0003800000 */
.L_x_16952:
        /* <DEDUP_REMOVED lines=13> */
.L_x_16966:
[----:B------:R-:W2:Y:S02]  /*1490*/  LDG.E.64 R4, desc[UR36][R4.64] ;  /* 0x0000002404047981 */ /* 0x000ea4000c1e1b00 */
[----:B--2---:R0:W1:Y:S02]  /*14a0*/  F2I.S64.F64.TRUNC R28, R4 ;  /* 0x00000004001c7311 */ /* 0x004064000030d900 */
[----:B01----:R-:W-:Y:S05]  /*14b0*/  BRA `(.L_x_16957) ;  /* 0x0000000800587947 */ /* 0x003fea0003800000 */
.L_x_16965:
        /* <DEDUP_REMOVED lines=26> */
.L_x_16968:
        /* <DEDUP_REMOVED lines=14> */
.L_x_16967:
[----:B------:R-:W2:Y:S02]  /*1740*/  LDG.E.U16 R28, desc[UR36][R4.64] ;  /* 0x00000024041c7981 */ /* 0x000ea4000c1e1500 */
[----:B--2---:R-:W-:-:S06]  /*1750*/  IMAD.U32 R28, R28, 0x10000, RZ ;  /* 0x000100001c1c7824 */ /* 0x004fcc00078e00ff */
[----:B------:R-:W0:Y:S02]  /*1760*/  F2I.S64.TRUNC R28, R28 ;  /* 0x0000001c001c7311 */ /* 0x000e24000020d900 */
[----:B0-----:R-:W-:Y:S05]  /*1770*/  BRA `(.L_x_16957) ;  /* 0x0000000400a87947 */ /* 0x001fea0003800000 */
.L_x_16964:
        /* <DEDUP_REMOVED lines=11> */
.L_x_16971:
        /* <DEDUP_REMOVED lines=21> */
.L_x_16975:
[----:B------:R-:W-:Y:S05]  /*1980*/  BSYNC.RECONVERGENT B1 ;  /* 0x0000000000017941 */ /* 0x000fea0003800200 */
.L_x_16974:
[----:B------:R-:W-:Y:S01]  /*1990*/  IMAD.SHL.U32 R0, R0, 0x100000, RZ ;  /* 0x0010000000007824 */ /* 0x000fe200078e00ff */
[----:B------:R-:W-:-:S04]  /*19a0*/  LEA R3, R3, 0x3b800000, 0x17 ;  /* 0x3b80000003037811 */ /* 0x000fc800078eb8ff */
[----:B------:R-:W-:-:S07]  /*19b0*/  LOP3.LUT R28, R3, R0, R7, 0xfe, !PT ;  /* 0x00000000031c7212 */ /* 0x000fce00078efe07 */
.L_x_16973:
[----:B------:R-:W-:Y:S05]  /*19c0*/  BSYNC.RECONVERGENT B0 ;  /* 0x0000000000007941 */ /* 0x000fea0003800200 */
.L_x_16972:
[----:B------:R-:W2:Y:S02]  /*19d0*/  F2I.S64.TRUNC R28, R28 ;  /* 0x0000001c001c7311 */ /* 0x000ea4000020d900 */
[----:B--2---:R-:W-:Y:S05]  /*19e0*/  BRA `(.L_x_16957) ;  /* 0x00000004000c7947 */ /* 0x004fea0003800000 */
.L_x_16970:
        /* <DEDUP_REMOVED lines=21> */
.L_x_16979:
[----:B------:R-:W-:Y:S05]  /*1b40*/  BSYNC.RECONVERGENT B1 ;  /* 0x0000000000017941 */ /* 0x000fea0003800200 */
.L_x_16978:
[----:B------:R-:W-:Y:S01]  /*1b50*/  IMAD.SHL.U32 R0, R0, 0x200000, RZ ;  /* 0x0020000000007824 */ /* 0x000fe200078e00ff */
[----:B------:R-:W-:-:S04]  /*1b60*/  LEA R3, R3, 0x37800000, 0x17 ;  /* 0x3780000003037811 */ /* 0x000fc800078eb8ff */
[----:B------:R-:W-:-:S07]  /*1b70*/  LOP3.LUT R28, R3, R0, R7, 0xfe, !PT ;  /* 0x00000000031c7212 */ /* 0x000fce00078efe07 */
.L_x_16977:
[----:B------:R-:W-:Y:S05]  /*1b80*/  BSYNC.RECONVERGENT B0 ;  /* 0x0000000000007941 */ /* 0x000fea0003800200 */
.L_x_16976:
[----:B------:R-:W2:Y:S02]  /*1b90*/  F2I.S64.TRUNC R28, R28 ;  /* 0x0000001c001c7311 */ /* 0x000ea4000020d900 */
[----:B--2---:R-:W-:Y:S05]  /*1ba0*/  BRA `(.L_x_16957) ;  /* 0x00000000009c7947 */ /* 0x004fea0003800000 */
.L_x_16969:
        /* <DEDUP_REMOVED lines=14> */
.L_x_16983:
[----:B------:R-:W-:Y:S05]  /*1c90*/  BSYNC.RECONVERGENT B0 ;  /* 0x0000000000007941 */ /* 0x000fea0003800200 */
.L_x_16982:
[----:B------:R-:W2:Y:S02]  /*1ca0*/  F2I.S64.TRUNC R28, R28 ;  /* 0x0000001c001c7311 */ /* 0x000ea4000020d900 */
[----:B--2---:R-:W-:Y:S05]  /*1cb0*/  BRA `(.L_x_16957) ;  /* 0x0000000000587947 */ /* 0x004fea0003800000 */
.L_x_16956:
        /* <DEDUP_REMOVED lines=16> */
.L_x_16984:
[----:B------:R-:W-:Y:S01]  /*1dc0*/  CS2R R28, SRZ ;  /* 0x00000000001c7805 */ /* 0x000fe2000001ff00 */
[----:B------:R-:W-:Y:S06]  /*1dd0*/  BRA `(.L_x_16957) ;  /* 0x0000000000107947 */ /* 0x000fec0003800000 */
.L_x_16981:
[----:B------:R1:W5:Y:S01]  /*1de0*/  LDG.E.64 R28, desc[UR36][R4.64] ;  /* 0x00000024041c7981 */ /* 0x000362000c1e1b00 */
[----:B------:R-:W-:Y:S05]  /*1df0*/  BRA `(.L_x_16957) ;  /* 0x0000000000087947 */ /* 0x000fea0003800000 */
.L_x_16980:
[----:B------:R0:W5:Y:S01]  /*1e00*/  LDG.E R28, desc[UR36][R4.64] ;  /* 0x00000024041c7981 */ /* 0x000162000c1e1900 */
[----:B------:R-:W-:-:S07]  /*1e10*/  IMAD.MOV.U32 R29, RZ, RZ, RZ ;  /* 0x000000ffff1d7224 */ /* 0x000fce00078e00ff */
.L_x_16957:
[----:B------:R-:W-:-:S07]  /*1e20*/  VIADD R19, R19, 0x80 ;  /* 0x0000008013137836 */ /* 0x000fce0000000000 */
.L_x_16951:
[----:B------:R-:W-:Y:S05]  /*1e30*/  BSYNC.RECONVERGENT B6 ;  /* 0x0000000000067941 */ /* 0x000fea0003800200 */
.L_x_16950:
        /* <DEDUP_REMOVED lines=24> */
.L_x_16990:
[----:B------:R4:W5:Y:S01]  /*1fc0*/  LDG.E.U8 R26, desc[UR36][R4.64] ;  /* 0x00000024041a7981 */ /* 0x000962000c1e1100 */
[----:B------:R-:W-:Y:S01]  /*1fd0*/  IMAD.MOV.U32 R27, RZ, RZ, RZ ;  /* 0x000000ffff1b7224 */ /* 0x000fe200078e00ff */
[----:B------:R-:W-:Y:S06]  /*1fe0*/  BRA `(.L_x_16992) ;  /* 0x0000000c00447947 */ /* 0x000fec0003800000 */
.L_x_16989:
        /* <DEDUP_REMOVED lines=8> */
.L_x_16994:
[----:B------:R-:W2:Y:S02]  /*2070*/  LDG.E R26, desc[UR36][R4.64] ;  /* 0x00000024041a7981 */ /* 0x000ea4000c1e1900 */
[----:B--2---:R-:W-:Y:S01]  /*2080*/  SHF.R.S32.HI R27, RZ, 0x1f, R26 ;  /* 0x0000001fff1b7819 */ /* 0x004fe2000001141a */
[----:B------:R-:W-:Y:S06]  /*2090*/  BRA `(.L_x_16992) ;  /* 0x0000000c00187947 */ /* 0x000fec0003800000 */
.L_x_16993:
[----:B------:R-:W2:Y:S02]  /*20a0*/  LDG.E.S16 R26, desc[UR36][R4.64] ;  /* 0x00000024041a7981 */ /* 0x000ea4000c1e1700 */
[----:B--2---:R-:W-:Y:S01]  /*20b0*/  SHF.R.S32.HI R27, RZ, 0x1f, R26 ;  /* 0x0000001fff1b7819 */ /* 0x004fe2000001141a */
[----:B------:R-:W-:Y:S06]  /*20c0*/  BRA `(.L_x_16992) ;  /* 0x0000000c000c7947 */ /* 0x000fec0003800000 */
.L_x_16988:
        /* <DEDUP_REMOVED lines=9> */
.L_x_16996:
[----:B------:R-:W2:Y:S02]  /*2160*/  LDG.E.U16 R4, desc[UR36][R4.64] ;  /* 0x0000002404047981 */ /* 0x000ea4000c1e1500 */
[----:B--2---:R-:W-:-:S06]  /*2170*/  HADD2.F32 R26, -RZ, R4.H0_H0 ;  /* 0x20000004ff1a7230 */ /* 0x004fcc0000004100 */
[----:B------:R-:W3:Y:S02]  /*2180*/  F2I.S64.TRUNC R26, R26 ;  /* 0x0000001a001a7311 */ /* 0x000ee4000020d900 */
[----:B---3--:R-:W-:Y:S05]  /*2190*/  BRA `(.L_x_16992) ;  /* 0x0000000800d87947 */ /* 0x008fea0003800000 */
.L_x_16995:
        /* <DEDUP_REMOVED lines=9> */
.L_x_16998:
[----:B------:R-:W2:Y:S02]  /*2230*/  LDG.E.U16 R4, desc[UR36][R4.64] ;  /* 0x0000002404047981 */ /* 0x000ea4000c1e1500 */
[----:B--2---:R-:W-:-:S06]  /*2240*/  HADD2.F32 R26, -RZ, R4.H0_H0 ;  /* 0x20000004ff1a7230 */ /* 0x004fcc0000004100 */
[----:B------:R-:W3:Y:S02]  /*2250*/  F2I.S64.TRUNC R26, R26 ;  /* 0x0000001a001a7311 */ /* 0x000ee4000020d900 */
[----:B---3--:R-:W-:Y:S05]  /*2260*/  BRA `(.L_x_16992) ;  /* 0x0000000800a47947 */ /* 0x008fea0003800000 */
.L_x_16997:
[----:B------:R-:W2:Y:S02]  /*2270*/  LDG.E.64 R4, desc[UR36][R4.64] ;  /* 0x0000002404047981 */ /* 0x000ea4000c1e1b00 */
[----:B--2---:R3:W4:Y:S02]  /*2280*/  F2I.S64.F64.TRUNC R26, R4 ;  /* 0x00000004001a7311 */ /* 0x004724000030d900 */
[----:B---34-:R-:W-:Y:S05]  /*2290*/  BRA `(.L_x_16992) ;  /* 0x0000000800987947 */ /* 0x018fea0003800000 */
.L_x_16987:
        /* <DEDUP_REMOVED lines=13> */
.L_x_17001:
[----:B------:R-:W2:Y:S02]  /*2370*/  LDG.E.64 R4, desc[UR36][R4.64] ;  /* 0x0000002404047981 */ /* 0x000ea4000c1e1b00 */
[----:B--2---:R3:W4:Y:S02]  /*2380*/  F2I.S64.F64.TRUNC R26, R4 ;  /* 0x00000004001a7311 */ /* 0x004724000030d900 */
[----:B---34-:R-:W-:Y:S05]  /*2390*/  BRA `(.L_x_16992) ;  /* 0x0000000800587947 */ /* 0x018fea0003800000 */
.L_x_17000:
        /* <DEDUP_REMOVED lines=26> */
.L_x_17003:
        /* <DEDUP_REMOVED lines=14> */
.L_x_17002:
[----:B------:R-:W2:Y:S02]  /*2620*/  LDG.E.U16 R26, desc[UR36][R4.64] ;  /* 0x00000024041a7981 */ /* 0x000ea4000c1e1500 */
[----:B--2---:R-:W-:-:S06]  /*2630*/  IMAD.U32 R26, R26, 0x10000, RZ ;  /* 0x000100001a1a7824 */ /* 0x004fcc00078e00ff */
[----:B------:R-:W3:Y:S02]  /*2640*/  F2I.S64.TRUNC R26, R26 ;  /* 0x0000001a001a7311 */ /* 0x000ee4000020d900 */
[----:B---3--:R-:W-:Y:S05]  /*2650*/  BRA `(.L_x_16992) ;  /* 0x0000000400a87947 */ /* 0x008fea0003800000 */
.L_x_16999:
        /* <DEDUP_REMOVED lines=11> */
.L_x_17006:
        /* <DEDUP_REMOVED lines=21> */
.L_x_17010:
[----:B------:R-:W-:Y:S05]  /*2860*/  BSYNC.RECONVERGENT B1 ;  /* 0x0000000000017941 */ /* 0x000fea0003800200 */
.L_x_17009:
[----:B------:R-:W-:Y:S01]  /*2870*/  IMAD.SHL.U32 R0, R0, 0x100000, RZ ;  /* 0x0010000000007824 */ /* 0x000fe200078e00ff */
[----:B------:R-:W-:-:S04]  /*2880*/  LEA R3, R3, 0x3b800000, 0x17 ;  /* 0x3b80000003037811 */ /* 0x000fc800078eb8ff */
[----:B------:R-:W-:-:S07]  /*2890*/  LOP3.LUT R26, R3, R0, R7, 0xfe, !PT ;  /* 0x00000000031a7212 */ /* 0x000fce00078efe07 */
.L_x_17008:
[----:B------:R-:W-:Y:S05]  /*28a0*/  BSYNC.RECONVERGENT B0 ;  /* 0x0000000000007941 */ /* 0x000fea0003800200 */
.L_x_17007:
[----:B------:R-:W1:Y:S02]  /*28b0*/  F2I.S64.TRUNC R26, R26 ;  /* 0x0000001a001a7311 */ /* 0x000e64000020d900 */
[----:B-1----:R-:W-:Y:S05]  /*28c0*/  BRA `(.L_x_16992) ;  /* 0x00000004000c7947 */ /* 0x002fea0003800000 */
.L_x_17005:
        /* <DEDUP_REMOVED lines=21> */
.L_x_17014:
[----:B------:R-:W-:Y:S05]  /*2a20*/  BSYNC.RECONVERGENT B1 ;  /* 0x0000000000017941 */ /* 0x000fea0003800200 */
.L_x_17013:
[----:B------:R-:W-:Y:S01]  /*2a30*/  IMAD.SHL.U32 R0, R0, 0x200000, RZ ;  /* 0x0020000000007824 */ /* 0x000fe200078e00ff */
[----:B------:R-:W-:-:S04]  /*2a40*/  LEA R3, R3, 0x37800000, 0x17 ;  /* 0x3780000003037811 */ /* 0x000fc800078eb8ff */
[----:B------:R-:W-:-:S07]  /*2a50*/  LOP3.LUT R26, R3, R0, R7, 0xfe, !PT ;  /* 0x00000000031a7212 */ /* 0x000fce00078efe07 */
.L_x_17012:
[----:B------:R-:W-:Y:S05]  /*2a60*/  BSYNC.RECONVERGENT B0 ;  /* 0x0000000000007941 */ /* 0x000fea0003800200 */
.L_x_17011:
[----:B------:R-:W1:Y:S02]  /*2a70*/  F2I.S64.TRUNC R26, R26 ;  /* 0x0000001a001a7311 */ /* 0x000e64000020d900 */
[----:B-1----:R-:W-:Y:S05]  /*2a80*/  BRA `(.L_x_16992) ;  /* 0x00000000009c7947 */ /* 0x002fea0003800000 */
.L_x_17004:
        /* <DEDUP_REMOVED lines=14> */
.L_x_17018:
[----:B------:R-:W-:Y:S05]  /*2b70*/  BSYNC.RECONVERGENT B0 ;  /* 0x0000000000007941 */ /* 0x000fea0003800200 */
.L_x_17017:
[----:B------:R-:W2:Y:S02]  /*2b80*/  F2I.S64.TRUNC R26, R26 ;  /* 0x0000001a001a7311 */ /* 0x000ea4000020d900 */
[----:B--2---:R-:W-:Y:S05]  /*2b90*/  BRA `(.L_x_16992) ;  /* 0x0000000000587947 */ /* 0x004fea0003800000 */
.L_x_16991:
        /* <DEDUP_REMOVED lines=16> */
.L_x_17019:
[----:B------:R-:W-:Y:S01]  /*2ca0*/  CS2R R26, SRZ ;  /* 0x00000000001a7805 */ /* 0x000fe2000001ff00 */
[----:B------:R-:W-:Y:S06]  /*2cb0*/  BRA `(.L_x_16992) ;  /* 0x0000000000107947 */ /* 0x000fec0003800000 */
.L_x_17016:
[----:B------:R2:W5:Y:S01]  /*2cc0*/  LDG.E.64 R26, desc[UR36][R4.64] ;  /* 0x00000024041a7981 */ /* 0x000562000c1e1b00 */
[----:B------:R-:W-:Y:S05]  /*2cd0*/  BRA `(.L_x_16992) ;  /* 0x0000000000087947 */ /* 0x000fea0003800000 */
.L_x_17015:
[----:B------:R1:W5:Y:S01]  /*2ce0*/  LDG.E R26, desc[UR36][R4.64] ;  /* 0x00000024041a7981 */ /* 0x000362000c1e1900 */
[----:B------:R-:W-:-:S07]  /*2cf0*/  IMAD.MOV.U32 R27, RZ, RZ, RZ ;  /* 0x000000ffff1b7224 */ /* 0x000fce00078e00ff */
.L_x_16992:
[----:B------:R-:W-:-:S07]  /*2d00*/  VIADD R19, R19, 0x80 ;  /* 0x0000008013137836 */ /* 0x000fce0000000000 */
.L_x_16986:
[----:B------:R-:W-:Y:S05]  /*2d10*/  BSYNC.RECONVERGENT B6 ;  /* 0x0000000000067941 */ /* 0x000fea0003800200 */
.L_x_16985:
        /* <DEDUP_REMOVED lines=24> */
.L_x_17025:
[----:B------:R0:W5:Y:S01]  /*2ea0*/  LDG.E.U8 R16, desc[UR36][R4.64] ;  /* 0x0000002404107981 */ /* 0x000162000c1e1100 */
[----:B------:R-:W-:Y:S01]  /*2eb0*/  IMAD.MOV.U32 R17, RZ, RZ, RZ ;  /* 0x000000ffff117224 */ /* 0x000fe200078e00ff */
[----:B------:R-:W-:Y:S06]  /*2ec0*/  BRA `(.L_x_17021) ;  /* 0x0000000c00407947 */ /* 0x000fec0003800000 */
.L_x_17024:
        /* <DEDUP_REMOVED lines=8> */
.L_x_17028:
[----:B------:R-:W2:Y:S02]  /*2f50*/  LDG.E R16, desc[UR36][R4.64] ;  /* 0x0000002404107981 */ /* 0x000ea4000c1e1900 */
[----:B--2---:R-:W-:Y:S01]  /*2f60*/  SHF.R.S32.HI R17, RZ, 0x1f, R16 ;  /* 0x0000001fff117819 */ /* 0x004fe20000011410 */
[----:B------:R-:W-:Y:S06]  /*2f70*/  BRA `(.L_x_17021) ;  /* 0x0000000c00147947 */ /* 0x000fec0003800000 */
.L_x_17027:
[----:B------:R-:W2:Y:S02]  /*2f80*/  LDG.E.S16 R16, desc[UR36][R4.64] ;  /* 0x0000002404107981 */ /* 0x000ea4000c1e1700 */
[----:B--2---:R-:W-:Y:S01]  /*2f90*/  SHF.R.S32.HI R17, RZ, 0x1f, R16 ;  /* 0x0000001fff117819 */ /* 0x004fe20000011410 */
[----:B------:R-:W-:Y:S06]  /*2fa0*/  BRA `(.L_x_17021) ;  /* 0x0000000c00087947 */ /* 0x000fec0003800000 */
.L_x_17023:
        /* <DEDUP_REMOVED lines=9> */
.L_x_17030:
[----:B------:R-:W2:Y:S02]  /*3040*/  LDG.E.U16 R4, desc[UR36][R4.64] ;  /* 0x0000002404047981 */ /* 0x000ea4000c1e1500 */
[----:B--2---:R-:W-:-:S06]  /*3050*/  HADD2.F32 R16, -RZ, R4.H0_H0 ;  /* 0x20000004ff107230 */ /* 0x004fcc0000004100 */
[----:B------:R-:W0:Y:S02]  /*3060*/  F2I.S64.TRUNC R16, R16 ;  /* 0x0000001000107311 */ /* 0x000e24000020d900 */
[----:B0-----:R-:W-:Y:S05]  /*3070*/  BRA `(.L_x_17021) ;  /* 0x0000000800d47947 */ /* 0x001fea0003800000 */
.L_x_17029:
        /* <DEDUP_REMOVED lines=9> */
.L_x_17032:
[----:B------:R-:W2:Y:S02]  /*3110*/  LDG.E.U16 R4, desc[UR36][R4.64] ;  /* 0x0000002404047981 */ /* 0x000ea4000c1e1500 */
[----:B--2---:R-:W-:-:S06]  /*3120*/  HADD2.F32 R16, -RZ, R4.H0_H0 ;  /* 0x20000004ff107230 */ /* 0x004fcc0000004100 */
[----:B------:R-:W0:Y:S02]  /*3130*/  F2I.S64.TRUNC R16, R16 ;  /* 0x0000001000107311 */ /* 0x000e24000020d900 */
[----:B0-----:R-:W-:Y:S05]  /*3140*/  BRA `(.L_x_17021) ;  /* 0x0000000800a07947 */ /* 0x001fea0003800000 */
.L_x_17031:
[----:B------:R-:W2:Y:S02]  /*3150*/  LDG.E.64 R4, desc[UR36][R4.64] ;  /* 0x0000002404047981 */ /* 0x000ea4000c1e1b00 */
[----:B--2---:R0:W1:Y:S02]  /*3160*/  F2I.S64.F64.TRUNC R16, R4 ;  /* 0x0000000400107311 */ /* 0x004064000030d900 */
[----:B01----:R-:W-:Y:S05]  /*3170*/  BRA `(.L_x_17021) ;  /* 0x0000000800947947 */ /* 0x003fea0003800000 */
.L_x_17022:
        /* <DEDUP_REMOVED lines=13> */
.L_x_17035:
[----:B------:R-:W2:Y:S02]  /*3250*/  LDG.E.64 R4, desc[UR36][R4.64] ;  /* 0x0000002404047981 */ /* 0x000ea4000c1e1b00 */
[----:B--2---:R0:W1:Y:S02]  /*3260*/  F2I.S64.F64.TRUNC R16, R4 ;  /* 0x0000000400107311 */ /* 0x004064000030d900 */
[----:B01----:R-:W-:Y:S05]  /*3270*/  BRA `(.L_x_17021) ;  /* 0x0000000800547947 */ /* 0x003fea0003800000 */
.L_x_17034:
        /* <DEDUP_REMOVED lines=26> */
.L_x_17037:
        /* <DEDUP_REMOVED lines=14> */
.L_x_17036:
[----:B------:R-:W2:Y:S02]  /*3500*/  LDG.E.U16 R16, desc[UR36][R4.64] ;  /* 0x0000002404107981 */ /* 0x000ea4000c1e1500 */
[----:B--2---:R-:W-:-:S06]  /*3510*/  IMAD.U32 R16, R16, 0x10000, RZ ;  /* 0x0001000010107824 */ /* 0x004fcc00078e00ff */
[----:B------:R-:W0:Y:S02]  /*3520*/  F2I.S64.TRUNC R16, R16 ;  /* 0x0000001000107311 */ /* 0x000e24000020d900 */
[----:B0-----:R-:W-:Y:S05]  /*3530*/  BRA `(.L_x_17021) ;  /* 0x0000000400a47947 */ /* 0x001fea0003800000 */
.L_x_17033:
        /* <DEDUP_REMOVED lines=11> */
.L_x_17040:
        /* <DEDUP_REMOVED lines=21> */
.L_x_17044:
[----:B------:R-:W-:Y:S05]  /*3740*/  BSYNC.RECONVERGENT B1 ;  /* 0x0000000000017941 */ /* 0x000fea0003800200 */
.L_x_17043:
[----:B------:R-:W-:Y:S01]  /*3750*/  IMAD.SHL.U32 R0, R0, 0x100000, RZ ;  /* 0x0010000000007824 */ /* 0x000fe200078e00ff */
[----:B------:R-:W-:-:S04]  /*3760*/  LEA R3, R3, 0x3b800000, 0x17 ;  /* 0x3b80000003037811 */ /* 0x000fc800078eb8ff */
[----:B------:R-:W-:-:S07]  /*3770*/  LOP3.LUT R16, R3, R0, R7, 0xfe, !PT ;  /* 0x0000000003107212 */ /* 0x000fce00078efe07 */
.L_x_17042:
[----:B------:R-:W-:Y:S05]  /*3780*/  BSYNC.RECONVERGENT B0 ;  /* 0x0000000000007941 */ /* 0x000fea0003800200 */
.L_x_17041:
[----:B------:R-:W0:Y:S02]  /*3790*/  F2I.S64.TRUNC R16, R16 ;  /* 0x0000001000107311 */ /* 0x000e24000020d900 */
[----:B0-----:R-:W-:Y:S05]  /*37a0*/  BRA `(.L_x_17021) ;  /* 0x0000000400087947 */ /* 0x001fea0003800000 */
.L_x_17039:
        /* <DEDUP_REMOVED lines=21> */
.L_x_17048:
[----:B------:R-:W-:Y:S05]  /*3900*/  BSYNC.RECONVERGENT B1 ;  /* 0x0000000000017941 */ /* 0x000fea0003800200 */
.L_x_17047:
[----:B------:R-:W-:Y:S01]  /*3910*/  IMAD.SHL.U32 R0, R0, 0x200000, RZ ;  /* 0x0020000000007824 */ /* 0x000fe200078e00ff */
[----:B------:R-:W-:-:S04]  /*3920*/  LEA R3, R3, 0x37800000, 0x17 ;  /* 0x3780000003037811 */ /* 0x000fc800078eb8ff */
[----:B------:R-:W-:-:S07]  /*3930*/  LOP3.LUT R16, R3, R0, R7, 0xfe, !PT ;  /* 0x0000000003107212 */ /* 0x000fce00078efe07 */
.L_x_17046:
[----:B------:R-:W-:Y:S05]  /*3940*/  BSYNC.RECONVERGENT B0 ;  /* 0x0000000000007941 */ /* 0x000fea0003800200 */
.L_x_17045:
[----:B------:R-:W0:Y:S02]  /*3950*/  F2I.S64.TRUNC R16, R16 ;  /* 0x0000001000107311 */ /* 0x000e24000020d900 */
[----:B0-----:R-:W-:Y:S05]  /*3960*/  BRA `(.L_x_17021) ;  /* 0x0000000000987947 */ /* 0x001fea0003800000 */
.L_x_17038:
        /* <DEDUP_REMOVED lines=14> */
.L_x_17052:
[----:B------:R-:W-:Y:S05]  /*3a50*/  BSYNC.RECONVERGENT B0 ;  /* 0x0000000000007941 */ /* 0x000fea0003800200 */
.L_x_17051:
[----:B------:R-:W0:Y:S02]  /*3a60*/  F2I.S64.TRUNC R16, R16 ;  /* 0x0000001000107311 */ /* 0x000e24000020d900 */
[----:B0-----:R-:W-:Y:S05]  /*3a70*/  BRA `(.L_x_17021) ;  /* 0x0000000000547947 */ /* 0x001fea0003800000 */
.L_x_17026:
        /* <DEDUP_REMOVED lines=16> */
.L_x_17053:
[----:B------:R-:W-:Y:S05]  /*3b80*/  BRA `(.L_x_17021) ;  /* 0x0000000000107947 */ /* 0x000fea0003800000 */
.L_x_17050:
[----:B------:R0:W5:Y:S01]  /*3b90*/  LDG.E.64 R16, desc[UR36][R4.64] ;  /* 0x0000002404107981 */ /* 0x000162000c1e1b00 */
[----:B------:R-:W-:Y:S05]  /*3ba0*/  BRA `(.L_x_17021) ;  /* 0x0000000000087947 */ /* 0x000fea0003800000 */
.L_x_17049:
[----:B------:R0:W5:Y:S01]  /*3bb0*/  LDG.E R16, desc[UR36][R4.64] ;  /* 0x0000002404107981 */ /* 0x000162000c1e1900 */
[----:B------:R-:W-:-:S07]  /*3bc0*/  IMAD.MOV.U32 R17, RZ, RZ, RZ ;  /* 0x000000ffff117224 */ /* 0x000fce00078e00ff */
.L_x_17021:
[----:B------:R-:W-:Y:S05]  /*3bd0*/  BSYNC.RECONVERGENT B6 ;  /* 0x0000000000067941 */ /* 0x000fea0003800200 */
.L_x_17020:
[----:B------:R-:W0:Y:S01]  /*3be0*/  LDC R0, c[0x0][0x390] ;  /* 0x0000e400ff007b82 */ /* 0x000e220000000800 */
[----:B------:R-:W-:Y:S01]  /*3bf0*/  ISETP.GE.AND P0, PT, R23, R18, PT ;  /* 0x000000121700720c */ /* 0x000fe20003f06270 */
[----:B------:R-:W-:Y:S06]  /*3c00*/  BSSY.RECONVERGENT B0, `(.L_x_17054) ;  /* 0x0000021000007945 */ /* 0x000fec0003800200 */
[----:B------:R-:W0:Y:S06]  /*3c10*/  LDC R3, c[0x0][0x394] ;  /* 0x0000e500ff037b82 */ /* 0x000e2c0000000800 */
[----:B------:R-:W-:Y:S05]  /*3c20*/  @P0 BRA `(.L_x_17055) ;  /* 0x0000000000780947 */ /* 0x000fea0003800000 */
[----:B------:R-:W0:Y:S02]  /*3c30*/  LDCU UR4, c[0x0][0x394] ;  /* 0x00007280ff0477ac */ /* 0x000e240008000800 */
[----:B012345:R-:W-:-:S04]  /*3c40*/  LOP3.LUT R4, R25, UR4, RZ, 0xfc, !PT ;  /* 0x0000000419047c12 */ /* 0x03ffc8000f8efcff */
[----:B------:R-:W-:-:S13]  /*3c50*/  ISETP.NE.U32.AND P0, PT, R4, RZ, PT ;  /* 0x000000ff0400720c */ /* 0x000fda0003f05070 */
[----:B------:R-:W-:Y:S05]  /*3c60*/  @P0 BRA `(.L_x_17056) ;  /* 0x0000000000540947 */ /* 0x000fea0003800000 */
[----:B------:R-:W0:Y:S02]  /*3c70*/  LDCU UR4, c[0x0][0x390] ;  /* 0x00007200ff0477ac */ /* 0x000e240008000800 */
[----:B0-----:R-:W0:Y:S01]  /*3c80*/  I2F.U32.RP R6, UR4 ;  /* 0x0000000400067d06 */ /* 0x001e220008209000 */
[----:B------:R-:W-:-:S07]  /*3c90*/  ISETP.NE.U32.AND P1, PT, RZ, UR4, PT ;  /* 0x00000004ff007c0c */ /* 0x000fce000bf25070 */
[----:B0-----:R-:W0:Y:S02]  /*3ca0*/  MUFU.RCP R6, R6 ;  /* 0x0000000600067308 */ /* 0x001e240000001000 */
[----:B0-----:R-:W-:-:S06]  /*3cb0*/  VIADD R4, R6, 0xffffffe ;  /* 0x0ffffffe06047836 */ /* 0x001fcc0000000000 */
[----:B------:R0:W1:Y:S02]  /*3cc0*/  F2I.FTZ.U32.TRUNC.NTZ R5, R4 ;  /* 0x0000000400057305 */ /* 0x000064000021f000 */
[----:B0-----:R-:W-:Y:S02]  /*3cd0*/  IMAD.MOV.U32 R4, RZ, RZ, RZ ;  /* 0x000000ffff047224 */ /* 0x001fe400078e00ff */
[----:B-1----:R-:W-:-:S04]  /*3ce0*/  IMAD.MOV R7, RZ, RZ, -R5 ;  /* 0x000000ffff077224 */ /* 0x002fc800078e0a05 */
[----:B------:R-:W-:-:S04]  /*3cf0*/  IMAD R7, R7, UR4, RZ ;  /* 0x0000000407077c24 */ /* 0x000fc8000f8e02ff */
[----:B------:R-:W-:-:S06]  /*3d00*/  IMAD.HI.U32 R5, R5, R7, R4 ;  /* 0x0000000705057227 */ /* 0x000fcc00078e0004 */
[----:B------:R-:W-:-:S04]  /*3d10*/  IMAD.HI.U32 R5, R5, R24, RZ ;  /* 0x0000001805057227 */ /* 0x000fc800078e00ff */
[----:B------:R-:W-:-:S04]  /*3d20*/  IMAD.MOV R5, RZ, RZ, -R5 ;  /* 0x000000ffff057224 */ /* 0x000fc800078e0a05 */
[----:B------:R-:W-:Y:S02]  /*3d30*/  IMAD R24, R5, UR4, R24 ;  /* 0x0000000405187c24 */ /* 0x000fe4000f8e0218 */
[----:B------:R-:W-:-:S03]  /*3d40*/  IMAD.MOV.U32 R5, RZ, RZ, RZ ;  /* 0x000000ffff057224 */ /* 0x000fc600078e00ff */
[----:B------:R-:W-:-:S13]  /*3d50*/  ISETP.GE.U32.AND P0, PT, R24, UR4, PT ;  /* 0x0000000418007c0c */ /* 0x000fda000bf06070 */
[----:B------:R-:W-:-:S05]  /*3d60*/  @P0 VIADD R24, R24, -UR4 ;  /* 0x8000000418180c36 */ /* 0x000fca0008000000 */
[----:B------:R-:W-:-:S13]  /*3d70*/  ISETP.GE.U32.AND P0, PT, R24, UR4, PT ;  /* 0x0000000418007c0c */ /* 0x000fda000bf06070 */
[----:B------:R-:W-:Y:S01]  /*3d80*/  @P0 VIADD R24, R24, -UR4 ;  /* 0x8000000418180c36 */ /* 0x000fe20008000000 */
[----:B------:R-:W-:-:S05]  /*3d90*/  @!P1 LOP3.LUT R24, RZ, UR4, RZ, 0x33, !PT ;  /* 0x00000004ff189c12 */ /* 0x000fca000f8e33ff */
[----:B------:R-:W-:Y:S01]  /*3da0*/  IMAD.MOV.U32 R4, RZ, RZ, R24 ;  /* 0x000000ffff047224 */ /* 0x000fe200078e0018 */
[----:B------:R-:W-:Y:S06]  /*3db0*/  BRA `(.L_x_17055) ;  /* 0x0000000000147947 */ /* 0x000fec0003800000 */
.L_x_17056:
[----:B------:R-:W-:Y:S01]  /*3dc0*/  IMAD.MOV.U32 R11, RZ, RZ, R25 ;  /* 0x000000ffff0b7224 */ /* 0x000fe200078e0019 */
[----:B------:R-:W-:-:S07]  /*3dd0*/  MOV R10, 0x3df0 ;  /* 0x00003df0000a7802 */ /* 0x000fce0000000f00 */
[----:B------:R-:W-:Y:S05]  /*3de0*/  CALL.REL.NOINC `($__internal_7_$__cuda_sm20_rem_s64) ;  /* 0x0000004000787944 */ /* 0x000fea0003c00000 */
[----:B------:R-:W-:Y:S02]  /*3df0*/  IMAD.MOV.U32 R4, RZ, RZ, R6 ;  /* 0x000000ffff047224 */ /* 0x000fe400078e0006 */
[----:B------:R-:W-:-:S07]  /*3e00*/  IMAD.MOV.U32 R5, RZ, RZ, R7 ;  /* 0x000000ffff057224 */ /* 0x000fce00078e0007 */
.L_x_17055:
[----:B------:R-:W-:Y:S05]  /*3e10*/  BSYNC.RECONVERGENT B0 ;  /* 0x0000000000007941 */ /* 0x000fea0003800200 */
.L_x_17054:
[----:B-----5:R-:W-:Y:S01]  /*3e20*/  VIADD R25, R23, 0x80 ;  /* 0x0000008017197836 */ /* 0x020fe20000000000 */
[----:B------:R-:W-:Y:S04]  /*3e30*/  BSSY.RECONVERGENT B0, `(.L_x_17057) ;  /* 0x0000021000007945 */ /* 0x000fe80003800200 */
[----:B------:R-:W-:-:S13]  /*3e40*/  ISETP.GE.AND P0, PT, R25, R18, PT ;  /* 0x000000121900720c */ /* 0x000fda0003f06270 */
[----:B------:R-:W-:Y:S05]  /*3e50*/  @P0 BRA `(.L_x_17058) ;  /* 0x0000000000780947 */ /* 0x000fea0003800000 */
[----:B------:R-:W5:Y:S02]  /*3e60*/  LDCU UR4, c[0x0][0x394] ;  /* 0x00007280ff0477ac */ /* 0x000f640008000800 */
[----:B-----5:R-:W-:-:S04]  /*3e70*/  LOP3.LUT R6, R29, UR4, RZ, 0xfc, !PT ;  /* 0x000000041d067c12 */ /* 0x020fc8000f8efcff */
[----:B------:R-:W-:-:S13]  /*3e80*/  ISETP.NE.U32.AND P0, PT, R6, RZ, PT ;  /* 0x000000ff0600720c */ /* 0x000fda0003f05070 */
[----:B------:R-:W-:Y:S05]  /*3e90*/  @P0 BRA `(.L_x_17059) ;  /* 0x0000000000500947 */ /* 0x000fea0003800000 */
[----:B------:R-:W5:Y:S01]  /*3ea0*/  LDCU UR4, c[0x0][0x390] ;  /* 0x00007200ff0477ac */ /* 0x000f620008000800 */
[----:B------:R-:W-:Y:S02]  /*3eb0*/  IMAD.MOV.U32 R6, RZ, RZ, RZ ;  /* 0x000000ffff067224 */ /* 0x000fe400078e00ff */
[----:B------:R-:W-:Y:S01]  /*3ec0*/  IMAD.MOV.U32 R29, RZ, RZ, RZ ;  /* 0x000000ffff1d7224 */ /* 0x000fe200078e00ff */
[----:B-----5:R-:W5:Y:S01]  /*3ed0*/  I2F.U32.RP R8, UR4 ;  /* 0x0000000400087d06 */ /* 0x020f620008209000 */
[----:B------:R-:W-:-:S07]  /*3ee0*/  ISETP.NE.U32.AND P1, PT, RZ, UR4, PT ;  /* 0x00000004ff007c0c */ /* 0x000fce000bf25070 */
[----:B-----5:R-:W5:Y:S02]  /*3ef0*/  MUFU.RCP R8, R8 ;  /* 0x0000000800087308 */ /* 0x020f640000001000 */
[----:B-----5:R-:W-:-:S06]  /*3f00*/  VIADD R9, R8, 0xffffffe ;  /* 0x0ffffffe08097836 */ /* 0x020fcc0000000000 */
[----:B------:R-:W5:Y:S02]  /*3f10*/  F2I.FTZ.U32.TRUNC.NTZ R7, R9 ;  /* 0x0000000900077305 */ /* 0x000f64000021f000 */
[----:B-----5:R-:W-:-:S04]  /*3f20*/  IMAD.MOV R11, RZ, RZ, -R7 ;  /* 0x000000ffff0b7224 */ /* 0x020fc800078e0a07 */
[----:B------:R-:W-:-:S04]  /*3f30*/  IMAD R11, R11, UR4, RZ ;  /* 0x000000040b0b7c24 */ /* 0x000fc8000f8e02ff */
[----:B------:R-:W-:-:S06]  /*3f40*/  IMAD.HI.U32 R11, R7, R11, R6 ;  /* 0x0000000b070b7227 */ /* 0x000fcc00078e0006 */
[----:B------:R-:W-:-:S04]  /*3f50*/  IMAD.HI.U32 R6, R11, R28, RZ ;  /* 0x0000001c0b067227 */ /* 0x000fc800078e00ff */
[----:B------:R-:W-:-:S04]  /*3f60*/  IMAD.MOV R7, RZ, RZ, -R6 ;  /* 0x000000ffff077224 */ /* 0x000fc800078e0a06 */
[----:B------:R-:W-:-:S05]  /*3f70*/  IMAD R28, R7, UR4, R28 ;  /* 0x00000004071c7c24 */ /* 0x000fca000f8e021c */
[----:B------:R-:W-:-:S13]  /*3f80*/  ISETP.GE.U32.AND P0, PT, R28, UR4, PT ;  /* 0x000000041c007c0c */ /* 0x000fda000bf06070 */
[----:B------:R-:W-:-:S05]  /*3f90*/  @P0 VIADD R28, R28, -UR4 ;  /* 0x800000041c1c0c36 */ /* 0x000fca0008000000 */
[----:B------:R-:W-:-:S13]  /*3fa0*/  ISETP.GE.U32.AND P0, PT, R28, UR4, PT ;  /* 0x000000041c007c0c */ /* 0x000fda000bf06070 */
[----:B------:R-:W-:Y:S01]  /*3fb0*/  @P0 VIADD R28, R28, -UR4 ;  /* 0x800000041c1c0c36 */ /* 0x000fe20008000000 */
[----:B------:R-:W-:Y:S01]  /*3fc0*/  @!P1 LOP3.LUT R28, RZ, UR4, RZ, 0x33, !PT ;  /* 0x00000004ff1c9c12 */ /* 0x000fe2000f8e33ff */
[----:B------:R-:W-:Y:S06]  /*3fd0*/  BRA `(.L_x_17058) ;  /* 0x0000000000187947 */ /* 0x000fec0003800000 */
.L_x_17059:
[----:B------:R-:W-:Y:S01]  /*3fe0*/  IMAD.MOV.U32 R24, RZ, RZ, R28 ;  /* 0x000000ffff187224 */ /* 0x000fe200078e001c */
[----:B------:R-:W-:Y:S01]  /*3ff0*/  MOV R10, 0x4020 ;  /* 0x00004020000a7802 */ /* 0x000fe20000000f00 */
[----:B------:R-:W-:-:S07]  /*4000*/  IMAD.MOV.U32 R11, RZ, RZ, R29 ;  /* 0x000000ffff0b7224 */ /* 0x000fce00078e001d */
[----:B01234-:R-:W-:Y:S05]  /*4010*/  CALL.REL.NOINC `($__internal_7_$__cuda_sm20_rem_s64) ;  /* 0x0000003c00ec7944 */ /* 0x01ffea0003c00000 */
[----:B------:R-:W-:Y:S02]  /*4020*/  IMAD.MOV.U32 R28, RZ, RZ, R6 ;  /* 0x000000ffff1c7224 */ /* 0x000fe400078e0006 */
[----:B------:R-:W-:-:S07]  /*4030*/  IMAD.MOV.U32 R29, RZ, RZ, R7 ;  /* 0x000000ffff1d7224 */ /* 0x000fce00078e0007 */
.L_x_17058:
[----:B------:R-:W-:Y:S05]  /*4040*/  BSYNC.RECONVERGENT B0 ;  /* 0x0000000000007941 */ /* 0x000fea0003800200 */
.L_x_17057:
[----:B------:R-:W-:Y:S01]  /*4050*/  VIADD R7, R23, 0x100 ;  /* 0x0000010017077836 */ /* 0x000fe20000000000 */
        /* <DEDUP_REMOVED lines=27> */
.L_x_17062:
[----:B------:R-:W-:Y:S01]  /*4210*/  IMAD.MOV.U32 R24, RZ, RZ, R26 ;  /* 0x000000ffff187224 */ /* 0x000fe200078e001a */
[----:B------:R-:W-:Y:S01]  /*4220*/  MOV R10, 0x4250 ;  /* 0x00004250000a7802 */ /* 0x000fe20000000f00 */
[----:B------:R-:W-:-:S07]  /*4230*/  IMAD.MOV.U32 R11, RZ, RZ, R27 ;  /* 0x000000ffff0b7224 */ /* 0x000fce00078e001b */
[----:B01234-:R-:W-:Y:S05]  /*4240*/  CALL.REL.NOINC `($__internal_7_$__cuda_sm20_rem_s64) ;  /* 0x0000003c00607944 */ /* 0x01ffea0003c00000 */
[----:B------:R-:W-:Y:S02]  /*4250*/  IMAD.MOV.U32 R26, RZ, RZ, R6 ;  /* 0x000000ffff1a7224 */ /* 0x000fe400078e0006 */
[----:B------:R-:W-:-:S07]  /*4260*/  IMAD.MOV.U32 R27, RZ, RZ, R7 ;  /* 0x000000ffff1b7224 */ /* 0x000fce00078e0007 */
.L_x_17061:
[----:B------:R-:W-:Y:S05]  /*4270*/  BSYNC.RECONVERGENT B0 ;  /* 0x0000000000007941 */ /* 0x000fea0003800200 */
.L_x_17060:
        /* <DEDUP_REMOVED lines=9> */
[----:B------:R-:W-:Y:S01]  /*4310*/  IMAD.MOV.U32 R17, RZ, RZ, RZ ;  /* 0x000000ffff117224 */ /* 0x000fe200078e00ff */
[----:B-----5:R-:W5:Y:S01]  /*4320*/  I2F.U32.RP R8, UR4 ;  /* 0x0000000400087d06 */ /* 0x020f620008209000 */
[----:B------:R-:W-:-:S07]  /*4330*/  ISETP.NE.U32.AND P1, PT, RZ, UR4, PT ;  /* 0x00000004ff007c0c */ /* 0x000fce000bf25070 */
[----:B-----5:R-:W5:Y:S02]  /*4340*/  MUFU.RCP R8, R8 ;  /* 0x0000000800087308 */ /* 0x020f640000001000 */
[----:B-----5:R-:W-:-:S06]  /*4350*/  VIADD R6, R8, 0xffffffe ;  /* 0x0ffffffe08067836 */ /* 0x020fcc0000000000 */
[----:B------:R5:W0:Y:S02]  /*4360*/  F2I.FTZ.U32.TRUNC.NTZ R7, R6 ;  /* 0x0000000600077305 */ /* 0x000a24000021f000 */
[----:B-----5:R-:W-:Y:S02]  /*4370*/  IMAD.MOV.U32 R6, RZ, RZ, RZ ;  /* 0x000000ffff067224 */ /* 0x020fe400078e00ff */
[----:B0-----:R-:W-:-:S04]  /*4380*/  IMAD.MOV R3, RZ, RZ, -R7 ;  /* 0x000000ffff037224 */ /* 0x001fc800078e0a07 */
        /* <DEDUP_REMOVED lines=11> */
.L_x_17065:
[----:B------:R-:W-:Y:S01]  /*4440*/  IMAD.MOV.U32 R24, RZ, RZ, R16 ;  /* 0x000000ffff187224 */ /* 0x000fe200078e0010 */
[----:B------:R-:W-:Y:S01]  /*4450*/  MOV R10, 0x4480 ;  /* 0x00004480000a7802 */ /* 0x000fe20000000f00 */
[----:B------:R-:W-:-:S07]  /*4460*/  IMAD.MOV.U32 R11, RZ, RZ, R17 ;  /* 0x000000ffff0b7224 */ /* 0x000fce00078e0011 */
[----:B01234-:R-:W-:Y:S05]  /*4470*/  CALL.REL.NOINC `($__internal_7_$__cuda_sm20_rem_s64) ;  /* 0x0000003800d47944 */ /* 0x01ffea0003c00000 */
[----:B------:R-:W-:Y:S02]  /*4480*/  IMAD.MOV.U32 R16, RZ, RZ, R6 ;  /* 0x000000ffff107224 */ /* 0x000fe400078e0006 */
[----:B------:R-:W-:-:S07]  /*4490*/  IMAD.MOV.U32 R17, RZ, RZ, R7 ;  /* 0x000000ffff117224 */ /* 0x000fce00078e0007 */
.L_x_17064:
[----:B------:R-:W-:Y:S05]  /*44a0*/  BSYNC.RECONVERGENT B0 ;  /* 0x0000000000007941 */ /* 0x000fea0003800200 */
.L_x_17063:
[----:B------:R-:W0:Y:S01]  /*44b0*/  LDC.U8 R19, c[0x0][0x3b4] ;  /* 0x0000ed00ff137b82 */ /* 0x000e220000000000 */
[----:B------:R-:W-:Y:S01]  /*44c0*/  ISETP.GE.AND P0, PT, R23, R18, PT ;  /* 0x000000121700720c */ /* 0x000fe20003f06270 */
[----:B------:R-:W-:Y:S04]  /*44d0*/  BSSY.RECONVERGENT B7, `(.L_x_17066) ;  /* 0x00002ca000077945 */ /* 0x000fe80003800200 */
[----:B------:R-:W-:Y:S08]  /*44e0*/  BSSY.RELIABLE B6, `(.L_x_17067) ;  /* 0x00001e4000067945 */ /* 0x000ff00003800100 */
[----:B------:R-:W-:Y:S05]  /*44f0*/  @P0 BRA `(.L_x_17068) ;  /* 0x0000001c007c0947 */ /* 0x000fea0003800000 */
[----:B------:R-:W5:Y:S01]  /*4500*/  LDCU UR4, c[0x0][0x3b8] ;  /* 0x00007700ff0477ac */ /* 0x000f620008000800 */
[----:B------:R-:W1:Y:S01]  /*4510*/  LDC.64 R8, c[0x0][0x398] ;  /* 0x0000e600ff087b82 */ /* 0x000e620000000a00 */
[----:B0-----:R-:W-:Y:S01]  /*4520*/  IMAD R0, R2, 0x200, R23 ;  /* 0x0000020002007824 */ /* 0x001fe200078e0217 */
        /* <DEDUP_REMOVED lines=18> */
.L_x_17072:
[----:B------:R0:W-:Y:S01]  /*4650*/  STG.E.U8 desc[UR36][R8.64], R4 ;  /* 0x0000000408007986 */ /* 0x0001e2000c101124 */
[----:B------:R-:W-:Y:S01]  /*4660*/  IMAD.MOV.U32 R23, RZ, RZ, R25 ;  /* 0x000000ffff177224 */ /* 0x000fe200078e0019 */
[----:B------:R-:W-:Y:S06]  /*4670*/  BRA `(.L_x_17074) ;  /* 0x0000000c00807947 */ /* 0x000fec0003800000 */
.L_x_17071:
        /* <DEDUP_REMOVED lines=9> */
.L_x_17076:
[----:B------:R0:W-:Y:S01]  /*4710*/  STG.E desc[UR36][R8.64], R4 ;  /* 0x0000000408007986 */ /* 0x0001e2000c101924 */
[----:B------:R-:W-:Y:S01]  /*4720*/  IMAD.MOV.U32 R23, RZ, RZ, R25 ;  /* 0x000000ffff177224 */ /* 0x000fe200078e0019 */
[----:B------:R-:W-:Y:S06]  /*4730*/  BRA `(.L_x_17074) ;  /* 0x0000000c00507947 */ /* 0x000fec0003800000 */
.L_x_17075:
[----:B------:R0:W-:Y:S01]  /*4740*/  STG.E.U16 desc[UR36][R8.64], R4 ;  /* 0x0000000408007986 */ /* 0x0001e2000c101524 */
[----:B------:R-:W-:Y:S01]  /*4750*/  IMAD.MOV.U32 R23, RZ, RZ, R25 ;  /* 0x000000ffff177224 */ /* 0x000fe200078e0019 */
[----:B------:R-:W-:Y:S06]  /*4760*/  BRA `(.L_x_17074) ;  /* 0x0000000c00447947 */ /* 0x000fec0003800000 */
.L_x_17070:
        /* <DEDUP_REMOVED lines=10> */
.L_x_17078:
[----:B------:R-:W0:Y:S01]  /*4810*/  I2F.S64 R0, R4 ;  /* 0x0000000400007312 */ /* 0x000e220000301400 */
[----:B------:R-:W-:Y:S01]  /*4820*/  IMAD.MOV.U32 R23, RZ, RZ, R25 ;  /* 0x000000ffff177224 */ /* 0x000fe200078e0019 */
[----:B0-----:R-:W-:-:S05]  /*4830*/  F2FP.F16.F32.PACK_AB R0, RZ, R0 ;  /* 0x00000000ff00723e */ /* 0x001fca00000000ff */
[----:B------:R0:W-:Y:S01]  /*4840*/  STG.E.U16 desc[UR36][R8.64], R0 ;  /* 0x0000000008007986 */ /* 0x0001e2000c101524 */
[----:B------:R-:W-:Y:S05]  /*4850*/  BRA `(.L_x_17074) ;  /* 0x0000000c00087947 */ /* 0x000fea0003800000 */
.L_x_17077:
        /* <DEDUP_REMOVED lines=11> */
.L_x_17080:
[----:B--234-:R-:W0:Y:S01]  /*4910*/  I2F.S64 R4, R4 ;  /* 0x0000000400047312 */ /* 0x01ce220000301400 */
[----:B------:R-:W-:Y:S01]  /*4920*/  IMAD.MOV.U32 R23, RZ, RZ, R25 ;  /* 0x000000ffff177224 */ /* 0x000fe200078e0019 */
[----:B0-----:R-:W-:-:S04]  /*4930*/  F2FP.F16.F32.PACK_AB R3, RZ, R4 ;  /* 0x00000004ff03723e */ /* 0x001fc800000000ff */
[----:B------:R-:W-:-:S05]  /*4940*/  PRMT R3, R3, 0x5410, RZ ;  /* 0x0000541003037816 */ /* 0x000fca00000000ff */
[----:B------:R0:W-:Y:S01]  /*4950*/  STG.E desc[UR36][R8.64], R3 ;  /* 0x0000000308007986 */ /* 0x0001e2000c101924 */
[----:B------:R-:W-:Y:S05]  /*4960*/  BRA `(.L_x_17074) ;  /* 0x0000000800c47947 */ /* 0x000fea0003800000 */
.L_x_17079:
[----:B--234-:R-:W0:Y:S01]  /*4970*/  I2F.F64.S64 R4, R4 ;  /* 0x0000000400047312 */ /* 0x01ce220000301c00 */
[----:B------:R-:W-:Y:S01]  /*4980*/  IMAD.MOV.U32 R23, RZ, RZ, R25 ;  /* 0x000000ffff177224 */ /* 0x000fe200078e0019 */
[----:B0-----:R0:W-:Y:S01]  /*4990*/  STG.E.64 desc[UR36][R8.64], R4 ;  /* 0x0000000408007986 */ /* 0x0011e2000c101b24 */
[----:B------:R-:W-:Y:S05]  /*49a0*/  BRA `(.L_x_17074) ;  /* 0x0000000800b47947 */ /* 0x000fea0003800000 */
.L_x_17069:
        /* <DEDUP_REMOVED lines=14> */
.L_x_17083:
[----:B------:R-:W-:Y:S01]  /*4a90*/  CS2R R6, SRZ ;  /* 0x0000000000067805 */ /* 0x000fe2000001ff00 */
[----:B--234-:R-:W0:Y:S01]  /*4aa0*/  I2F.F64.S64 R4, R4 ;  /* 0x0000000400047312 */ /* 0x01ce220000301c00 */
[----:B------:R-:W-:-:S03]  /*4ab0*/  IMAD.MOV.U32 R23, RZ, RZ, R25 ;  /* 0x000000ffff177224 */ /* 0x000fc600078e0019 */
[----:B0-----:R0:W-:Y:S01]  /*4ac0*/  STG.E.128 desc[UR36][R8.64], R4 ;  /* 0x0000000408007986 */ /* 0x0011e2000c101d24 */
[----:B------:R-:W-:Y:S05]  /*4ad0*/  BRA `(.L_x_17074) ;  /* 0x0000000800687947 */ /* 0x000fea0003800000 */
.L_x_17082:
        /* <DEDUP_REMOVED lines=19> */
.L_x_17087:
[----:B------:R-:W-:Y:S05]  /*4c10*/  BSYNC.RECONVERGENT B0 ;  /* 0x0000000000007941 */ /* 0x000fea0003800200 */
.L_x_17086:
[----:B------:R-:W-:Y:S01]  /*4c20*/  LOP3.LUT R7, R0, 0x80, R7, 0xf8, !PT ;  /* 0x0000008000077812 */ /* 0x000fe200078ef807 */
[----:B------:R-:W-:-:S04]  /*4c30*/  IMAD.MOV.U32 R23, RZ, RZ, R25 ;  /* 0x000000ffff177224 */ /* 0x000fc800078e0019 */
[----:B------:R0:W-:Y:S01]  /*4c40*/  STG.E.U8 desc[UR36][R8.64], R7 ;  /* 0x0000000708007986 */ /* 0x0001e2000c101124 */
[----:B------:R-:W-:Y:S05]  /*4c50*/  BRA `(.L_x_17074) ;  /* 0x0000000800087947 */ /* 0x000fea0003800000 */
.L_x_17085:
        /* <DEDUP_REMOVED lines=15> */
.L_x_17089:
[----:B------:R-:W-:Y:S05]  /*4d50*/  BSYNC.RECONVERGENT B0 ;  /* 0x0000000000007941 */ /* 0x000fea0003800200 */
.L_x_17088:
[----:B------:R-:W-:Y:S01]  /*4d60*/  LOP3.LUT R7, R0, 0x80, R7, 0xf8, !PT ;  /* 0x0000008000077812 */ /* 0x000fe200078ef807 */
[----:B------:R-:W-:-:S04]  /*4d70*/  IMAD.MOV.U32 R23, RZ, RZ, R25 ;  /* 0x000000ffff177224 */ /* 0x000fc800078e0019 */
[----:B------:R0:W-:Y:S01]  /*4d80*/  STG.E.U8 desc[UR36][R8.64], R7 ;  /* 0x0000000708007986 */ /* 0x0001e2000c101124 */
[----:B------:R-:W-:Y:S05]  /*4d90*/  BRA `(.L_x_17074) ;  /* 0x0000000400b87947 */ /* 0x000fea0003800000 */
.L_x_17084:
[----:B------:R-:W0:Y:S01]  /*4da0*/  I2F.S64 R0, R4 ;  /* 0x0000000400007312 */ /* 0x000e220000301400 */
[----:B------:R-:W-:Y:S01]  /*4db0*/  IMAD.MOV.U32 R23, RZ, RZ, R25 ;  /* 0x000000ffff177224 */ /* 0x000fe200078e0019 */
[----:B0-----:R-:W-:-:S05]  /*4dc0*/  F2FP.BF16.F32.PACK_AB R0, RZ, R0 ;  /* 0x00000000ff00723e */ /* 0x001fca00000010ff */
[----:B------:R0:W-:Y:S01]  /*4dd0*/  STG.E.U16 desc[UR36][R8.64], R0 ;  /* 0x0000000008007986 */ /* 0x0001e2000c101524 */
[----:B------:R-:W-:Y:S05]  /*4de0*/  BRA `(.L_x_17074) ;  /* 0x0000000400a47947 */ /* 0x000fea0003800000 */
.L_x_17081:
        /* <DEDUP_REMOVED lines=11> */
.L_x_17092:
        /* <DEDUP_REMOVED lines=13> */
.L_x_17095:
[----:B------:R-:W-:-:S04]  /*4f70*/  SHF.R.U32.HI R0, RZ, 0x14, R5 ;  /* 0x00000014ff007819 */ /* 0x000fc80000011605 */
[----:B------:R-:W-:-:S04]  /*4f80*/  LOP3.LUT R0, R0, 0x1, RZ, 0xc0, !PT ;  /* 0x0000000100007812 */ /* 0x000fc800078ec0ff */
[----:B------:R-:W-:-:S04]  /*4f90*/  IADD3 R0, PT, PT, R5, 0x487ffff, R0 ;  /* 0x0487ffff05007810 */ /* 0x000fc80007ffe000 */
[----:B------:R-:W-:-:S04]  /*4fa0*/  SHF.R.U32.HI R0, RZ, 0x14, R0 ;  /* 0x00000014ff007819 */ /* 0x000fc80000011600 */
[----:B------:R-:W-:-:S07]  /*4fb0*/  LOP3.LUT R3, R0, 0xff, RZ, 0xc0, !PT ;  /* 0x000000ff00037812 */ /* 0x000fce00078ec0ff */
.L_x_17096:
[----:B------:R-:W-:-:S04]  /*4fc0*/  SHF.R.U32.HI R0, RZ, 0x18, R5 ;  /* 0x00000018ff007819 */ /* 0x000fc80000011605 */
[----:B------:R-:W-:-:S07]  /*4fd0*/  LOP3.LUT R0, R3, 0x80, R0, 0xf8, !PT ;  /* 0x0000008003007812 */ /* 0x000fce00078ef800 */
.L_x_17094:
[----:B------:R-:W-:Y:S05]  /*4fe0*/  BSYNC.RECONVERGENT B0 ;  /* 0x0000000000007941 */ /* 0x000fea0003800200 */
.L_x_17093:
[----:B------:R0:W-:Y:S01]  /*4ff0*/  STG.E.U8 desc[UR36][R8.64], R0 ;  /* 0x0000000008007986 */ /* 0x0001e2000c101124 */
[----:B------:R-:W-:Y:S01]  /*5000*/  IMAD.MOV.U32 R23, RZ, RZ, R25 ;  /* 0x000000ffff177224 */ /* 0x000fe200078e0019 */
[----:B------:R-:W-:Y:S06]  /*5010*/  BRA `(.L_x_17074) ;  /* 0x0000000400187947 */ /* 0x000fec0003800000 */
.L_x_17091:
        /* <DEDUP_REMOVED lines=13> */
.L_x_17099:
[----:B------:R-:W-:-:S04]  /*50f0*/  SHF.R.U32.HI R0, RZ, 0x15, R5 ;  /* 0x00000015ff007819 */ /* 0x000fc80000011605 */
[----:B------:R-:W-:-:S04]  /*5100*/  LOP3.LUT R0, R0, 0x1, RZ, 0xc0, !PT ;  /* 0x0000000100007812 */ /* 0x000fc800078ec0ff */
[----:B------:R-:W-:-:S04]  /*5110*/  IADD3 R0, PT, PT, R5, 0x88fffff, R0 ;  /* 0x088fffff05007810 */ /* 0x000fc80007ffe000 */
[----:B------:R-:W-:-:S04]  /*5120*/  SHF.R.U32.HI R0, RZ, 0x15, R0 ;  /* 0x00000015ff007819 */ /* 0x000fc80000011600 */
[----:B------:R-:W-:-:S07]  /*5130*/  LOP3.LUT R3, R0, 0xff, RZ, 0xc0, !PT ;  /* 0x000000ff00037812 */ /* 0x000fce00078ec0ff */
.L_x_17100:
[----:B------:R-:W-:-:S04]  /*5140*/  SHF.R.U32.HI R0, RZ, 0x18, R5 ;  /* 0x00000018ff007819 */ /* 0x000fc80000011605 */
[----:B------:R-:W-:-:S07]  /*5150*/  LOP3.LUT R0, R3, 0x80, R0, 0xf8, !PT ;  /* 0x0000008003007812 */ /* 0x000fce00078ef800 */
.L_x_17098:
[----:B------:R-:W-:Y:S05]  /*5160*/  BSYNC.RECONVERGENT B0 ;  /* 0x0000000000007941 */ /* 0x000fea0003800200 */
.L_x_17097:
[----:B------:R0:W-:Y:S01]  /*5170*/  STG.E.U8 desc[UR36][R8.64], R0 ;  /* 0x0000000008007986 */ /* 0x0001e2000c101124 */
[----:B------:R-:W-:Y:S01]  /*5180*/  IMAD.MOV.U32 R23, RZ, RZ, R25 ;  /* 0x000000ffff177224 */ /* 0x000fe200078e0019 */
[----:B------:R-:W-:Y:S06]  /*5190*/  BRA `(.L_x_17074) ;  /* 0x0000000000b87947 */ /* 0x000fec0003800000 */
.L_x_17090:
[----:B------:R-:W-:-:S13]  /*51a0*/  ISETP.NE.AND P0, PT, R0, 0x1c, PT ;  /* 0x0000001c0000780c */ /* 0x000fda0003f05270 */
[----:B------:R-:W-:Y:S05]  /*51b0*/  @!P0 BRA `(.L_x_17101) ;  /* 0x0000000000a88947 */ /* 0x000fea0003800000 */
[----:B------:R-:W-:-:S13]  /*51c0*/  ISETP.NE.AND P0, PT, R0, 0x1d, PT ;  /* 0x0000001d0000780c */ /* 0x000fda0003f05270 */
[----:B------:R-:W-:Y:S05]  /*51d0*/  @!P0 BRA `(.L_x_17102) ;  /* 0x0000000000948947 */ /* 0x000fea0003800000 */
[----:B------:R-:W-:-:S13]  /*51e0*/  ISETP.NE.AND P0, PT, R0, 0x2c, PT ;  /* 0x0000002c0000780c */ /* 0x000fda0003f05270 */
[----:B------:R-:W-:Y:S05]  /*51f0*/  @!P0 BRA `(.L_x_17103) ;  /* 0x0000000000488947 */ /* 0x000fea0003800000 */
.L_x_17073:
        /* <DEDUP_REMOVED lines=16> */
.L_x_17104:
[----:B------:R-:W-:Y:S01]  /*5300*/  IMAD.MOV.U32 R23, RZ, RZ, R25 ;  /* 0x000000ffff177224 */ /* 0x000fe200078e0019 */
[----:B------:R-:W-:Y:S06]  /*5310*/  BRA `(.L_x_17074) ;  /* 0x0000000000587947 */ /* 0x000fec0003800000 */
.L_x_17103:
        /* <DEDUP_REMOVED lines=17> */
.L_x_17102:
[----:B------:R0:W-:Y:S01]  /*5430*/  STG.E.64 desc[UR36][R8.64], R4 ;  /* 0x0000000408007986 */ /* 0x0001e2000c101b24 */
[----:B------:R-:W-:Y:S01]  /*5440*/  IMAD.MOV.U32 R23, RZ, RZ, R25 ;  /* 0x000000ffff177224 */ /* 0x000fe200078e0019 */
[----:B------:R-:W-:Y:S06]  /*5450*/  BRA `(.L_x_17074) ;  /* 0x0000000000087947 */ /* 0x000fec0003800000 */
.L_x_17101:
[----:B------:R0:W-:Y:S01]  /*5460*/  STG.E desc[UR36][R8.64], R4 ;  /* 0x0000000408007986 */ /* 0x0001e2000c101924 */
[----:B------:R-:W-:-:S07]  /*5470*/  IMAD.MOV.U32 R23, RZ, RZ, R25 ;  /* 0x000000ffff177224 */ /* 0x000fce00078e0019 */
.L_x_17074:
        /* <DEDUP_REMOVED lines=23> */
.L_x_17109:
[----:B------:R0:W-:Y:S01]  /*55f0*/  STG.E.U8 desc[UR36][R8.64], R28 ;  /* 0x0000001c08007986 */ /* 0x0001e2000c101124 */
[----:B------:R-:W-:Y:S05]  /*5600*/  BRA `(.L_x_17111) ;  /* 0x0000000c00347947 */ /* 0x000fea0003800000 */
.L_x_17108:
        /* <DEDUP_REMOVED lines=8> */
.L_x_17113:
[----:B------:R0:W-:Y:S01]  /*5690*/  STG.E desc[UR36][R8.64], R28 ;  /* 0x0000001c08007986 */ /* 0x0001e2000c101924 */
[----:B------:R-:W-:Y:S05]  /*56a0*/  BRA `(.L_x_17111) ;  /* 0x0000000c000c7947 */ /* 0x000fea0003800000 */
.L_x_17112:
[----:B------:R0:W-:Y:S01]  /*56b0*/  STG.E.U16 desc[UR36][R8.64], R28 ;  /* 0x0000001c08007986 */ /* 0x0001e2000c101524 */
[----:B------:R-:W-:Y:S05]  /*56c0*/  BRA `(.L_x_17111) ;  /* 0x0000000c00047947 */ /* 0x000fea0003800000 */
.L_x_17107:
        /* <DEDUP_REMOVED lines=9> */
.L_x_17115:
[----:B------:R-:W0:Y:S02]  /*5760*/  I2F.S64 R0, R28 ;  /* 0x0000001c00007312 */ /* 0x000e240000301400 */
[----:B0-----:R-:W-:-:S05]  /*5770*/  F2FP.F16.F32.PACK_AB R0, RZ, R0 ;  /* 0x00000000ff00723e */ /* 0x001fca00000000ff */
[----:B------:R0:W-:Y:S01]  /*5780*/  STG.E.U16 desc[UR36][R8.64], R0 ;  /* 0x0000000008007986 */ /* 0x0001e2000c101524 */
[----:B------:R-:W-:Y:S05]  /*5790*/  BRA `(.L_x_17111) ;  /* 0x0000000800d07947 */ /* 0x000fea0003800000 */
.L_x_17114:
        /* <DEDUP_REMOVED lines=10> */
.L_x_17117:
[----:B------:R-:W0:Y:S02]  /*5840*/  I2F.S64 R28, R28 ;  /* 0x0000001c001c7312 */ /* 0x000e240000301400 */
[----:B0-----:R-:W-:-:S04]  /*5850*/  F2FP.F16.F32.PACK_AB R3, RZ, R28 ;  /* 0x0000001cff03723e */ /* 0x001fc800000000ff */
[----:B------:R-:W-:-:S05]  /*5860*/  PRMT R3, R3, 0x5410, RZ ;  /* 0x0000541003037816 */ /* 0x000fca00000000ff */
[----:B------:R0:W-:Y:S01]  /*5870*/  STG.E desc[UR36][R8.64], R3 ;  /* 0x0000000308007986 */ /* 0x0001e2000c101924 */
[----:B------:R-:W-:Y:S05]  /*5880*/  BRA `(.L_x_17111) ;  /* 0x0000000800947947 */ /* 0x000fea0003800000 */
.L_x_17116:
[----:B------:R-:W0:Y:S02]  /*5890*/  I2F.F64.S64 R28, R28 ;  /* 0x0000001c001c7312 */ /* 0x000e240000301c00 */
[----:B0-----:R0:W-:Y:S01]  /*58a0*/  STG.E.64 desc[UR36][R8.64], R28 ;  /* 0x0000001c08007986 */ /* 0x0011e2000c101b24 */
[----:B------:R-:W-:Y:S05]  /*58b0*/  BRA `(.L_x_17111) ;  /* 0x0000000800887947 */ /* 0x000fea0003800000 */
.L_x_17106:
        /* <DEDUP_REMOVED lines=12> */
.L_x_17121:
        /* <DEDUP_REMOVED lines=17> */
.L_x_17124:
[----:B------:R-:W-:-:S04]  /*5a90*/  SHF.R.U32.HI R3, RZ, 0x18, R29 ;  /* 0x00000018ff037819 */ /* 0x000fc8000001161d */
[----:B------:R-:W-:-:S04]  /*5aa0*/  LOP3.LUT R0, R0, 0x80, R3, 0xf8, !PT ;  /* 0x0000008000007812 */ /* 0x000fc800078ef803 */
[----:B------:R-:W-:-:S07]  /*5ab0*/  PRMT R4, R0, 0x7610, R4 ;  /* 0x0000761000047816 */ /* 0x000fce0000000004 */
.L_x_17123:
[----:B------:R-:W-:Y:S05]  /*5ac0*/  BSYNC.RECONVERGENT B0 ;  /* 0x0000000000007941 */ /* 0x000fea0003800200 */
.L_x_17122:
[----:B------:R0:W-:Y:S01]  /*5ad0*/  STG.E.U8 desc[UR36][R8.64], R4 ;  /* 0x0000000408007986 */ /* 0x0001e2000c101124 */
[----:B------:R-:W-:Y:S05]  /*5ae0*/  BRA `(.L_x_17111) ;  /* 0x0000000400fc7947 */ /* 0x000fea0003800000 */
.L_x_17120:
        /* <DEDUP_REMOVED lines=17> */
.L_x_17127:
[----:B------:R-:W-:-:S04]  /*5c00*/  SHF.R.U32.HI R3, RZ, 0x18, R29 ;  /* 0x00000018ff037819 */ /* 0x000fc8000001161d */
[----:B------:R-:W-:-:S04]  /*5c10*/  LOP3.LUT R0, R0, 0x80, R3, 0xf8, !PT ;  /* 0x0000008000007812 */ /* 0x000fc800078ef803 */
[----:B------:R-:W-:-:S07]  /*5c20*/  PRMT R4, R0, 0x7610, R4 ;  /* 0x0000761000047816 */ /* 0x000fce0000000004 */
.L_x_17126:
[----:B------:R-:W-:Y:S05]  /*5c30*/  BSYNC.RECONVERGENT B0 ;  /* 0x0000000000007941 */ /* 0x000fea0003800200 */
.L_x_17125:
[----:B------:R0:W-:Y:S01]  /*5c40*/  STG.E.U8 desc[UR36][R8.64], R4 ;  /* 0x0000000408007986 */ /* 0x0001e2000c101124 */
[----:B------:R-:W-:Y:S05]  /*5c50*/  BRA `(.L_x_17111) ;  /* 0x0000000400a07947 */ /* 0x000fea0003800000 */
.L_x_17119:
        /* <DEDUP_REMOVED lines=22> */
.L_x_17129:
[----:B------:R0:W-:Y:S01]  /*5dc0*/  STG.E.64 desc[UR36][R8.64], R28 ;  /* 0x0000001c08007986 */ /* 0x0001e2000c101b24 */
[----:B------:R-:W-:Y:S05]  /*5dd0*/  BRA `(.L_x_17111) ;  /* 0x0000000400407947 */ /* 0x000fea0003800000 */
.L_x_17128:
[----:B------:R0:W-:Y:S01]  /*5de0*/  STG.E desc[UR36][R8.64], R28 ;  /* 0x0000001c08007986 */ /* 0x0001e2000c101924 */
[----:B------:R-:W-:Y:S05]  /*5df0*/  BRA `(.L_x_17111) ;  /* 0x0000000400387947 */ /* 0x000fea0003800000 */
.L_x_17118:
        /* <DEDUP_REMOVED lines=11> */
.L_x_17131:
[----:B------:R-:W-:Y:S01]  /*5eb0*/  CS2R R6, SRZ ;  /* 0x0000000000067805 */ /* 0x000fe2000001ff00 */
[----:B------:R-:W0:Y:S04]  /*5ec0*/  I2F.F64.S64 R4, R28 ;  /* 0x0000001c00047312 */ /* 0x000e280000301c00 */
[----:B0-----:R4:W-:Y:S01]  /*5ed0*/  STG.E.128 desc[UR36][R8.64], R4 ;  /* 0x0000000408007986 */ /* 0x0019e2000c101d24 */
[----:B------:R-:W-:Y:S05]  /*5ee0*/  BRA `(.L_x_17111) ;  /* 0x0000000000fc7947 */ /* 0x000fea0003800000 */
.L_x_17130:
[----:B------:R-:W-:-:S13]  /*5ef0*/  ISETP.NE.AND P0, PT, R0, 0xf, PT ;  /* 0x0000000f0000780c */ /* 0x000fda0003f05270 */
[----:B------:R-:W-:Y:S05]  /*5f00*/  @!P0 BRA `(.L_x_17132) ;  /* 0x0000000000e88947 */ /* 0x000fea0003800000 */
[----:B------:R-:W-:-:S13]  /*5f10*/  ISETP.NE.AND P0, PT, R0, 0x17, PT ;  /* 0x000000170000780c */ /* 0x000fda0003f05270 */
[----:B------:R-:W-:Y:S05]  /*5f20*/  @!P0 BRA `(.L_x_17133) ;  /* 0x0000000000908947 */ /* 0x000fea0003800000 */
[----:B------:R-:W-:-:S13]  /*5f30*/  ISETP.NE.AND P0, PT, R0, 0x18, PT ;  /* 0x000000180000780c */ /* 0x000fda0003f05270 */
[----:B------:R-:W-:Y:S05]  /*5f40*/  @!P0 BRA `(.L_x_17134) ;  /* 0x0000000000448947 */ /* 0x000fea0003800000 */
.L_x_17110:
        /* <DEDUP_REMOVED lines=16> */
.L_x_17135:
[----:B------:R-:W-:Y:S05]  /*6050*/  BRA `(.L_x_17111) ;  /* 0x0000000000a07947 */ /* 0x000fea0003800000 */
.L_x_17134:
        /* <DEDUP_REMOVED lines=13> */
.L_x_17137:
[----:B------:R-:W-:Y:S05]  /*6130*/  BSYNC.RECONVERGENT B0 ;  /* 0x0000000000007941 */ /* 0x000fea0003800200 */
.L_x_17136:
[----:B------:R-:W-:-:S05]  /*6140*/  LOP3.LUT R3, R0, 0x80, R3, 0xf8, !PT ;  /* 0x0000008000037812 */ /* 0x000fca00078ef803 */
[----:B------:R1:W-:Y:S01]  /*6150*/  STG.E.U8 desc[UR36][R8.64], R3 ;  /* 0x0000000308007986 */ /* 0x0003e2000c101124 */
[----:B------:R-:W-:Y:S05]  /*6160*/  BRA `(.L_x_17111) ;  /* 0x00000000005c7947 */ /* 0x000fea0003800000 */
.L_x_17133:
        /* <DEDUP_REMOVED lines=12> */
.L_x_17139:
[----:B------:R-:W-:Y:S01]  /*6230*/  IMAD.MOV.U32 R0, RZ, RZ, 0x7f ;  /* 0x0000007fff007424 */ /* 0x000fe200078e00ff */
[----:B------:R-:W-:-:S04]  /*6240*/  ISETP.GT.U32.AND P0, PT, R3, 0x7f800000, PT ;  /* 0x7f8000000300780c */ /* 0x000fc80003f04070 */
[----:B------:R-:W-:-:S09]  /*6250*/  SEL R0, R0, 0x7c, P0 ;  /* 0x0000007c00007807 */ /* 0x000fd20000000000 */
.L_x_17140:
[----:B------:R-:W-:Y:S05]  /*6260*/  BSYNC.RECONVERGENT B0 ;  /* 0x0000000000007941 */ /* 0x000fea0003800200 */
.L_x_17138:
[----:B------:R-:W-:-:S04]  /*6270*/  SHF.R.U32.HI R3, RZ, 0x18, R29 ;  /* 0x00000018ff037819 */ /* 0x000fc8000001161d */
[----:B------:R-:W-:-:S05]  /*6280*/  LOP3.LUT R3, R0, 0x80, R3, 0xf8, !PT ;  /* 0x0000008000037812 */ /* 0x000fca00078ef803 */
[----:B------:R2:W-:Y:S01]  /*6290*/  STG.E.U8 desc[UR36][R8.64], R3 ;  /* 0x0000000308007986 */ /* 0x0005e2000c101124 */
[----:B------:R-:W-:Y:S05]  /*62a0*/  BRA `(.L_x_17111) ;  /* 0x00000000000c7947 */ /* 0x000fea0003800000 */
.L_x_17132:
[----:B------:R-:W0:Y:S02]  /*62b0*/  I2F.S64 R0, R28 ;  /* 0x0000001c00007312 */ /* 0x000e240000301400 */
[----:B0-----:R-:W-:-:S05]  /*62c0*/  F2FP.BF16.F32.PACK_AB R0, RZ, R0 ;  /* 0x00000000ff00723e */ /* 0x001fca00000010ff */
[----:B------:R0:W-:Y:S02]  /*62d0*/  STG.E.U16 desc[UR36][R8.64], R0 ;  /* 0x0000000008007986 */ /* 0x0001e4000c101524 */
.L_x_17111:
[----:B------:R-:W-:-:S07]  /*62e0*/  VIADD R23, R23, 0x80 ;  /* 0x0000008017177836 */ /* 0x000fce0000000000 */
.L_x_17068:
[----:B------:R-:W-:-:S13]  /*62f0*/  ISETP.GE.AND P0, PT, R23, R18, PT ;  /* 0x000000121700720c */ /* 0x000fda0003f06270 */
[----:B------:R-:W-:Y:S05]  /*6300*/  @P0 BREAK.RELIABLE B6 ;  /* 0x0000000000060942 */ /* 0x000fea0003800100 */
[----:B------:R-:W-:Y:S05]  /*6310*/  @P0 BRA `(.L_x_17105) ;  /* 0x0000000c00940947 */ /* 0x000fea0003800000 */
[----:B------:R-:W-:Y:S05]  /*6320*/  BSYNC.RELIABLE B6 ;  /* 0x0000000000067941 */ /* 0x000fea0003800100 */
.L_x_17067:
        /* <DEDUP_REMOVED lines=20> */
.L_x_17144:
[----:B------:R3:W-:Y:S01]  /*6470*/  STG.E.U8 desc[UR36][R8.64], R26 ;  /* 0x0000001a08007986 */ /* 0x0007e2000c101124 */
[----:B------:R-:W-:Y:S05]  /*6480*/  BRA `(.L_x_17146) ;  /* 0x0000000c00347947 */ /* 0x000fea0003800000 */
.L_x_17143:
        /* <DEDUP_REMOVED lines=8> */
.L_x_17148:
[----:B------:R2:W-:Y:S01]  /*6510*/  STG.E desc[UR36][R8.64], R26 ;  /* 0x0000001a08007986 */ /* 0x0005e2000c101924 */
[----:B------:R-:W-:Y:S05]  /*6520*/  BRA `(.L_x_17146) ;  /* 0x0000000c000c7947 */ /* 0x000fea0003800000 */
.L_x_17147:
[----:B------:R0:W-:Y:S01]  /*6530*/  STG.E.U16 desc[UR36][R8.64], R26 ;  /* 0x0000001a08007986 */ /* 0x0001e2000c101524 */
[----:B------:R-:W-:Y:S05]  /*6540*/  BRA `(.L_x_17146) ;  /* 0x0000000c00047947 */ /* 0x000fea0003800000 */
.L_x_17142:
        /* <DEDUP_REMOVED lines=9> */
.L_x_17150:
[----:B------:R-:W0:Y:S02]  /*65e0*/  I2F.S64 R0, R26 ;  /* 0x0000001a00007312 */ /* 0x000e240000301400 */
[----:B0-----:R-:W-:-:S05]  /*65f0*/  F2FP.F16.F32.PACK_AB R0, RZ, R0 ;  /* 0x00000000ff00723e */ /* 0x001fca00000000ff */
[----:B------:R0:W-:Y:S01]  /*6600*/  STG.E.U16 desc[UR36][R8.64], R0 ;  /* 0x0000000008007986 */ /* 0x0001e2000c101524 */
[----:B------:R-:W-:Y:S05]  /*6610*/  BRA `(.L_x_17146) ;  /* 0x0000000800d07947 */ /* 0x000fea0003800000 */
.L_x_17149:
        /* <DEDUP_REMOVED lines=10> */
.L_x_17152:
[----:B------:R-:W0:Y:S02]  /*66c0*/  I2F.S64 R26, R26 ;  /* 0x0000001a001a7312 */ /* 0x000e240000301400 */
[----:B0-----:R-:W-:-:S04]  /*66d0*/  F2FP.F16.F32.PACK_AB R3, RZ, R26 ;  /* 0x0000001aff03723e */ /* 0x001fc800000000ff */
[----:B------:R-:W-:-:S05]  /*66e0*/  PRMT R3, R3, 0x5410, RZ ;  /* 0x0000541003037816 */ /* 0x000fca00000000ff */
[----:B------:R0:W-:Y:S01]  /*66f0*/  STG.E desc[UR36][R8.64], R3 ;  /* 0x0000000308007986 */ /* 0x0001e2000c101924 */
[----:B------:R-:W-:Y:S05]  /*6700*/  BRA `(.L_x_17146) ;  /* 0x0000000800947947 */ /* 0x000fea0003800000 */
.L_x_17151:
[----:B------:R-:W0:Y:S02]  /*6710*/  I2F.F64.S64 R26, R26 ;  /* 0x0000001a001a7312 */ /* 0x000e240000301c00 */
[----:B0-----:R0:W-:Y:S01]  /*6720*/  STG.E.64 desc[UR36][R8.64], R26 ;  /* 0x0000001a08007986 */ /* 0x0011e2000c101b24 */
[----:B------:R-:W-:Y:S05]  /*6730*/  BRA `(.L_x_17146) ;  /* 0x0000000800887947 */ /* 0x000fea0003800000 */
.L_x_17141:
        /* <DEDUP_REMOVED lines=12> */
.L_x_17156:
        /* <DEDUP_REMOVED lines=17> */
.L_x_17159:
[----:B------:R-:W-:-:S04]  /*6910*/  SHF.R.U32.HI R3, RZ, 0x18, R27 ;  /* 0x00000018ff037819 */ /* 0x000fc8000001161b */
[----:B------:R-:W-:-:S04]  /*6920*/  LOP3.LUT R0, R0, 0x80, R3, 0xf8, !PT ;  /* 0x0000008000007812 */ /* 0x000fc800078ef803 */
[----:B------:R-:W-:-:S07]  /*6930*/  PRMT R4, R0, 0x7610, R4 ;  /* 0x0000761000047816 */ /* 0x000fce0000000004 */
.L_x_17158:
[----:B------:R-:W-:Y:S05]  /*6940*/  BSYNC.RECONVERGENT B0 ;  /* 0x0000000000007941 */ /* 0x000fea0003800200 */
.L_x_17157:
[----:B------:R0:W-:Y:S01]  /*6950*/  STG.E.U8 desc[UR36][R8.64], R4 ;  /* 0x0000000408007986 */ /* 0x0001e2000c101124 */
[----:B------:R-:W-:Y:S05]  /*6960*/  BRA `(.L_x_17146) ;  /* 0x0000000400fc7947 */ /* 0x000fea0003800000 */
.L_x_17155:
        /* <DEDUP_REMOVED lines=17> */
.L_x_17162:
[----:B------:R-:W-:-:S04]  /*6a80*/  SHF.R.U32.HI R3, RZ, 0x18, R27 ;  /* 0x00000018ff037819 */ /* 0x000fc8000001161b */
[----:B------:R-:W-:-:S04]  /*6a90*/  LOP3.LUT R0, R0, 0x80, R3, 0xf8, !PT ;  /* 0x0000008000007812 */ /* 0x000fc800078ef803 */
[----:B------:R-:W-:-:S07]  /*6aa0*/  PRMT R4, R0, 0x7610, R4 ;  /* 0x0000761000047816 */ /* 0x000fce0000000004 */
.L_x_17161:
[----:B------:R-:W-:Y:S05]  /*6ab0*/  BSYNC.RECONVERGENT B0 ;  /* 0x0000000000007941 */ /* 0x000fea0003800200 */
.L_x_17160:
[----:B------:R0:W-:Y:S01]  /*6ac0*/  STG.E.U8 desc[UR36][R8.64], R4 ;  /* 0x0000000408007986 */ /* 0x0001e2000c101124 */
[----:B------:R-:W-:Y:S05]  /*6ad0*/  BRA `(.L_x_17146) ;  /* 0x0000000400a07947 */ /* 0x000fea0003800000 */
.L_x_17154:
        /* <DEDUP_REMOVED lines=22> */
.L_x_17164:
[----:B------:R0:W-:Y:S01]  /*6c40*/  STG.E.64 desc[UR36][R8.64], R26 ;  /* 0x0000001a08007986 */ /* 0x0001e2000c101b24 */
[----:B------:R-:W-:Y:S05]  /*6c50*/  BRA `(.L_x_17146) ;  /* 0x0000000400407947 */ /* 0x000fea0003800000 */
.L_x_17163:
[----:B------:R0:W-:Y:S01]  /*6c60*/  STG.E desc[UR36][R8.64], R26 ;  /* 0x0000001a08007986 */ /* 0x0001e2000c101924 */
[----:B------:R-:W-:Y:S05]  /*6c70*/  BRA `(.L_x_17146) ;  /* 0x0000000400387947 */ /* 0x000fea0003800000 */
.L_x_17153:
        /* <DEDUP_REMOVED lines=11> */
.L_x_17166:
[----:B------:R-:W-:Y:S01]  /*6d30*/  CS2R R6, SRZ ;  /* 0x0000000000067805 */ /* 0x000fe2000001ff00 */
[----:B------:R-:W0:Y:S04]  /*6d40*/  I2F.F64.S64 R4, R26 ;  /* 0x0000001a00047312 */ /* 0x000e280000301c00 */
[----:B0-----:R0:W-:Y:S01]  /*6d50*/  STG.E.128 desc[UR36][R8.64], R4 ;  /* 0x0000000408007986 */ /* 0x0011e2000c101d24 */
[----:B------:R-:W-:Y:S05]  /*6d60*/  BRA `(.L_x_17146) ;  /* 0x0000000000fc7947 */ /* 0x000fea0003800000 */
.L_x_17165:
[----:B------:R-:W-:-:S13]  /*6d70*/  ISETP.NE.AND P0, PT, R0, 0xf, PT ;  /* 0x0000000f0000780c */ /* 0x000fda0003f05270 */
[----:B------:R-:W-:Y:S05]  /*6d80*/  @!P0 BRA `(.L_x_17167) ;  /* 0x0000000000e88947 */ /* 0x000fea0003800000 */
[----:B------:R-:W-:-:S13]  /*6d90*/  ISETP.NE.AND P0, PT, R0, 0x17, PT ;  /* 0x000000170000780c */ /* 0x000fda0003f05270 */
[----:B------:R-:W-:Y:S05]  /*6da0*/  @!P0 BRA `(.L_x_17168) ;  /* 0x0000000000908947 */ /* 0x000fea0003800000 */
[----:B------:R-:W-:-:S13]  /*6db0*/  ISETP.NE.AND P0, PT, R0, 0x18, PT ;  /* 0x000000180000780c */ /* 0x000fda0003f05270 */
[----:B------:R-:W-:Y:S05]  /*6dc0*/  @!P0 BRA `(.L_x_17169) ;  /* 0x0000000000448947 */ /* 0x000fea0003800000 */
.L_x_17145:
        /* <DEDUP_REMOVED lines=16> */
.L_x_17170:
[----:B------:R-:W-:Y:S05]  /*6ed0*/  BRA `(.L_x_17146) ;  /* 0x0000000000a07947 */ /* 0x000fea0003800000 */
.L_x_17169:
        /* <DEDUP_REMOVED lines=13> */
.L_x_17172:
[----:B------:R-:W-:Y:S05]  /*6fb0*/  BSYNC.RECONVERGENT B0 ;  /* 0x0000000000007941 */ /* 0x000fea0003800200 */
.L_x_17171:
[----:B------:R-:W-:-:S05]  /*6fc0*/  LOP3.LUT R3, R0, 0x80, R3, 0xf8, !PT ;  /* 0x0000008000037812 */ /* 0x000fca00078ef803 */
[----:B------:R0:W-:Y:S01]  /*6fd0*/  STG.E.U8 desc[UR36][R8.64], R3 ;  /* 0x0000000308007986 */ /* 0x0001e2000c101124 */
[----:B------:R-:W-:Y:S05]  /*6fe0*/  BRA `(.L_x_17146) ;  /* 0x00000000005c7947 */ /* 0x000fea0003800000 */
.L_x_17168:
        /* <DEDUP_REMOVED lines=12> */
.L_x_17174:
[----:B------:R-:W-:Y:S01]  /*70b0*/  IMAD.MOV.U32 R0, RZ, RZ, 0x7f ;  /* 0x0000007fff007424 */ /* 0x000fe200078e00ff */
[----:B------:R-:W-:-:S04]  /*70c0*/  ISETP.GT.U32.AND P0, PT, R3, 0x7f800000, PT ;  /* 0x7f8000000300780c */ /* 0x000fc80003f04070 */
[----:B------:R-:W-:-:S09]  /*70d0*/  SEL R0, R0, 0x7c, P0 ;  /* 0x0000007c00007807 */ /* 0x000fd20000000000 */
.L_x_17175:
[----:B------:R-:W-:Y:S05]  /*70e0*/  BSYNC.RECONVERGENT B0 ;  /* 0x0000000000007941 */ /* 0x000fea0003800200 */
.L_x_17173:
[----:B------:R-:W-:-:S04]  /*70f0*/  SHF.R.U32.HI R3, RZ, 0x18, R27 ;  /* 0x00000018ff037819 */ /* 0x000fc8000001161b */
[----:B------:R-:W-:-:S05]  /*7100*/  LOP3.LUT R3, R0, 0x80, R3, 0xf8, !PT ;  /* 0x0000008000037812 */ /* 0x000fca00078ef803 */
[----:B------:R0:W-:Y:S01]  /*7110*/  STG.E.U8 desc[UR36][R8.64], R3 ;  /* 0x0000000308007986 */ /* 0x0001e2000c101124 */
[----:B------:R-:W-:Y:S05]  /*7120*/  BRA `(.L_x_17146) ;  /* 0x00000000000c7947 */ /* 0x000fea0003800000 */
.L_x_17167:
[----:B------:R-:W0:Y:S02]  /*7130*/  I2F.S64 R0, R26 ;  /* 0x0000001a00007312 */ /* 0x000e240000301400 */
[----:B0-----:R-:W-:-:S05]  /*7140*/  F2FP.BF16.F32.PACK_AB R0, RZ, R0 ;  /* 0x00000000ff00723e */ /* 0x001fca00000010ff */
[----:B------:R0:W-:Y:S02]  /*7150*/  STG.E.U16 desc[UR36][R8.64], R0 ;  /* 0x0000000008007986 */ /* 0x0001e4000c101524 */
.L_x_17146:
[----:B------:R-:W-:-:S07]  /*7160*/  VIADD R23, R23, 0x80 ;  /* 0x0000008017177836 */ /* 0x000fce0000000000 */
.L_x_17105:
[----:B------:R-:W-:Y:S05]  /*7170*/  BSYNC.RECONVERGENT B7 ;  /* 0x0000000000077941 */ /* 0x000fea0003800200 */
.L_x_17066:
        /* <DEDUP_REMOVED lines=21> */
.L_x_17179:
[----:B------:R-:W-:Y:S01]  /*72d0*/  STG.E.U8 desc[UR36][R2.64], R16 ;  /* 0x0000001002007986 */ /* 0x000fe2000c101124 */
[----:B------:R-:W-:Y:S05]  /*72e0*/  EXIT ;  /* 0x000000000000794d */ /* 0x000fea0003800000 */
.L_x_17178:
        /* <DEDUP_REMOVED lines=8> */
.L_x_17182:
[----:B------:R-:W-:Y:S01]  /*7370*/  STG.E desc[UR36][R2.64], R16 ;  /* 0x0000001002007986 */ /* 0x000fe2000c101924 */
[----:B------:R-:W-:Y:S05]  /*7380*/  EXIT ;  /* 0x000000000000794d */ /* 0x000fea0003800000 */
.L_x_17181:
[----:B------:R-:W-:Y:S01]  /*7390*/  STG.E.U16 desc[UR36][R2.64], R16 ;  /* 0x0000001002007986 */ /* 0x000fe2000c101524 */
[----:B------:R-:W-:Y:S05]  /*73a0*/  EXIT ;  /* 0x000000000000794d */ /* 0x000fea0003800000 */
.L_x_17177:
        /* <DEDUP_REMOVED lines=9> */
.L_x_17184:
[----:B------:R-:W0:Y:S02]  /*7440*/  I2F.S64 R0, R16 ;  /* 0x0000001000007312 */ /* 0x000e240000301400 */
[----:B0-----:R-:W-:-:S05]  /*7450*/  F2FP.F16.F32.PACK_AB R0, RZ, R0 ;  /* 0x00000000ff00723e */ /* 0x001fca00000000ff */
[----:B------:R-:W-:Y:S01]  /*7460*/  STG.E.U16 desc[UR36][R2.64], R0 ;  /* 0x0000000002007986 */ /* 0x000fe2000c101524 */
[----:B------:R-:W-:Y:S05]  /*7470*/  EXIT ;  /* 0x000000000000794d */ /* 0x000fea0003800000 */
.L_x_17183:
        /* <DEDUP_REMOVED lines=10> */
.L_x_17186:
[----:B------:R-:W0:Y:S02]  /*7520*/  I2F.S64 R16, R16 ;  /* 0x0000001000107312 */ /* 0x000e240000301400 */
[----:B0-----:R-:W-:-:S04]  /*7530*/  F2FP.F16.F32.PACK_AB R5, RZ, R16 ;  /* 0x00000010ff05723e */ /* 0x001fc800000000ff */
[----:B------:R-:W-:-:S05]  /*7540*/  PRMT R5, R5, 0x5410, RZ ;  /* 0x0000541005057816 */ /* 0x000fca00000000ff */
[----:B------:R-:W-:Y:S01]  /*7550*/  STG.E desc[UR36][R2.64], R5 ;  /* 0x0000000502007986 */ /* 0x000fe2000c101924 */
[----:B------:R-:W-:Y:S05]  /*7560*/  EXIT ;  /* 0x000000000000794d */ /* 0x000fea0003800000 */
.L_x_17185:
[----:B------:R-:W0:Y:S02]  /*7570*/  I2F.F64.S64 R16, R16 ;  /* 0x0000001000107312 */ /* 0x000e240000301c00 */
[----:B0-----:R-:W-:Y:S01]  /*7580*/  STG.E.64 desc[UR36][R2.64], R16 ;  /* 0x0000001002007986 */ /* 0x001fe2000c101b24 */
[----:B------:R-:W-:Y:S05]  /*7590*/  EXIT ;  /* 0x000000000000794d */ /* 0x000fea0003800000 */
.L_x_17176:
        /* <DEDUP_REMOVED lines=12> */
.L_x_17190:
        /* <DEDUP_REMOVED lines=18> */
.L_x_17193:
[----:B------:R-:W-:-:S04]  /*7780*/  SHF.R.U32.HI R5, RZ, 0x18, R5 ;  /* 0x00000018ff057819 */ /* 0x000fc80000011605 */
[----:B------:R-:W-:-:S07]  /*7790*/  LOP3.LUT R0, R0, 0x80, R5, 0xf8, !PT ;  /* 0x0000008000007812 */ /* 0x000fce00078ef805 */
.L_x_17192:
[----:B------:R-:W-:Y:S05]  /*77a0*/  BSYNC.RECONVERGENT B0 ;  /* 0x0000000000007941 */ /* 0x000fea0003800200 */
.L_x_17191:
[----:B------:R-:W-:Y:S01]  /*77b0*/  STG.E.U8 desc[UR36][R2.64], R0 ;  /* 0x0000000002007986 */ /* 0x000fe2000c101124 */
[----:B------:R-:W-:Y:S05]  /*77c0*/  EXIT ;  /* 0x000000000000794d */ /* 0x000fea0003800000 */
.L_x_17189:
        /* <DEDUP_REMOVED lines=18> */
.L_x_17196:
[----:B------:R-:W-:-:S04]  /*78f0*/  SHF.R.U32.HI R5, RZ, 0x18, R5 ;  /* 0x00000018ff057819 */ /* 0x000fc80000011605 */
[----:B------:R-:W-:-:S07]  /*7900*/  LOP3.LUT R0, R0, 0x80, R5, 0xf8, !PT ;  /* 0x0000008000007812 */ /* 0x000fce00078ef805 */
.L_x_17195:
[----:B------:R-:W-:Y:S05]  /*7910*/  BSYNC.RECONVERGENT B0 ;  /* 0x0000000000007941 */ /* 0x000fea0003800200 */
.L_x_17194:
[----:B------:R-:W-:Y:S01]  /*7920*/  STG.E.U8 desc[UR36][R2.64], R0 ;  /* 0x0000000002007986 */ /* 0x000fe2000c101124 */
[----:B------:R-:W-:Y:S05]  /*7930*/  EXIT ;  /* 0x000000000000794d */ /* 0x000fea0003800000 */
.L_x_17188:
        /* <DEDUP_REMOVED lines=22> */
.L_x_17198:
[----:B------:R-:W-:Y:S01]  /*7aa0*/  STG.E.64 desc[UR36][R2.64], R16 ;  /* 0x0000001002007986 */ /* 0x000fe2000c101b24 */
[----:B------:R-:W-:Y:S05]  /*7ab0*/  EXIT ;  /* 0x000000000000794d */ /* 0x000fea0003800000 */
.L_x_17197:
[----:B------:R-:W-:Y:S01]  /*7ac0*/  STG.E desc[UR36][R2.64], R16 ;  /* 0x0000001002007986 */ /* 0x000fe2000c101924 */
[----:B------:R-:W-:Y:S05]  /*7ad0*/  EXIT ;  /* 0x000000000000794d */ /* 0x000fea0003800000 */
.L_x_17187:
        /* <DEDUP_REMOVED lines=11> */
.L_x_17200:
[----:B------:R-:W-:Y:S01]  /*7b90*/  CS2R R18, SRZ ;  /* 0x0000000000127805 */ /* 0x000fe2000001ff00 */
[----:B------:R-:W0:Y:S04]  /*7ba0*/  I2F.F64.S64 R16, R16 ;  /* 0x0000001000107312 */ /* 0x000e280000301c00 */
[----:B0-----:R-:W-:Y:S01]  /*7bb0*/  STG.E.128 desc[UR36][R2.64], R16 ;  /* 0x0000001002007986 */ /* 0x001fe2000c101d24 */
[----:B------:R-:W-:Y:S05]  /*7bc0*/  EXIT ;  /* 0x000000000000794d */ /* 0x000fea0003800000 */
.L_x_17199:
[----:B------:R-:W-:-:S13]  /*7bd0*/  ISETP.NE.AND P0, PT, R0, 0xf, PT ;  /* 0x0000000f0000780c */ /* 0x000fda0003f05270 */
[----:B------:R-:W-:Y:S05]  /*7be0*/  @!P0 BRA `(.L_x_17201) ;  /* 0x0000000000e88947 */ /* 0x000fea0003800000 */
[----:B------:R-:W-:-:S13]  /*7bf0*/  ISETP.NE.AND P0, PT, R0, 0x17, PT ;  /* 0x000000170000780c */ /* 0x000fda0003f05270 */
[----:B------:R-:W-:Y:S05]  /*7c00*/  @!P0 BRA `(.L_x_17202) ;  /* 0x0000000000908947 */ /* 0x000fea0003800000 */
[----:B------:R-:W-:-:S13]  /*7c10*/  ISETP.NE.AND P0, PT, R0, 0x18, PT ;  /* 0x000000180000780c */ /* 0x000fda0003f05270 */
[----:B------:R-:W-:Y:S05]  /*7c20*/  @!P0 BRA `(.L_x_17203) ;  /* 0x0000000000448947 */ /* 0x000fea0003800000 */
.L_x_17180:
        /* <DEDUP_REMOVED lines=16> */
.L_x_17204:
[----:B------:R-:W-:Y:S05]  /*7d30*/  EXIT ;  /* 0x000000000000794d */ /* 0x000fea0003800000 */
.L_x_17203:
        /* <DEDUP_REMOVED lines=13> */
.L_x_17206:
[----:B------:R-:W-:Y:S05]  /*7e10*/  BSYNC.RECONVERGENT B0 ;  /* 0x0000000000007941 */ /* 0x000fea0003800200 */
.L_x_17205:
[----:B------:R-:W-:-:S05]  /*7e20*/  LOP3.LUT R5, R0, 0x80, R5, 0xf8, !PT ;  /* 0x0000008000057812 */ /* 0x000fca00078ef805 */
[----:B------:R-:W-:Y:S01]  /*7e30*/  STG.E.U8 desc[UR36][R2.64], R5 ;  /* 0x0000000502007986 */ /* 0x000fe2000c101124 */
[----:B------:R-:W-:Y:S05]  /*7e40*/  EXIT ;  /* 0x000000000000794d */ /* 0x000fea0003800000 */
.L_x_17202:
        /* <DEDUP_REMOVED lines=12> */
.L_x_17208:
[----:B------:R-:W-:Y:S01]  /*7f10*/  IMAD.MOV.U32 R0, RZ, RZ, 0x7f ;  /* 0x0000007fff007424 */ /* 0x000fe200078e00ff */
[----:B------:R-:W-:-:S04]  /*7f20*/  ISETP.GT.U32.AND P0, PT, R4, 0x7f800000, PT ;  /* 0x7f8000000400780c */ /* 0x000fc80003f04070 */
[----:B------:R-:W-:-:S09]  /*7f30*/  SEL R0, R0, 0x7c, P0 ;  /* 0x0000007c00007807 */ /* 0x000fd20000000000 */
.L_x_17209:
[----:B------:R-:W-:Y:S05]  /*7f40*/  BSYNC.RECONVERGENT B0 ;  /* 0x0000000000007941 */ /* 0x000fea0003800200 */
.L_x_17207:
[----:B------:R-:W-:-:S04]  /*7f50*/  SHF.R.U32.HI R5, RZ, 0x18, R5 ;  /* 0x00000018ff057819 */ /* 0x000fc80000011605 */
[----:B------:R-:W-:-:S05]  /*7f60*/  LOP3.LUT R5, R0, 0x80, R5, 0xf8, !PT ;  /* 0x0000008000057812 */ /* 0x000fca00078ef805 */
[----:B------:R-:W-:Y:S01]  /*7f70*/  STG.E.U8 desc[UR36][R2.64], R5 ;  /* 0x0000000502007986 */ /* 0x000fe2000c101124 */
[----:B------:R-:W-:Y:S05]  /*7f80*/  EXIT ;  /* 0x000000000000794d */ /* 0x000fea0003800000 */
.L_x_17201:
[----:B------:R-:W0:Y:S02]  /*7f90*/  I2F.S64 R0, R16 ;  /* 0x0000001000007312 */ /* 0x000e240000301400 */
[----:B0-----:R-:W-:-:S05]  /*7fa0*/  F2FP.BF16.F32.PACK_AB R0, RZ, R0 ;  /* 0x00000000ff00723e */ /* 0x001fca00000010ff */
[----:B------:R-:W-:Y:S01]  /*7fb0*/  STG.E.U16 desc[UR36][R2.64], R0 ;  /* 0x0000000002007986 */ /* 0x000fe2000c101524 */
[----:B------:R-:W-:Y:S05]  /*7fc0*/  EXIT ;  /* 0x000000000000794d */ /* 0x000fea0003800000 */
        .weak           $__internal_7_$__cuda_sm20_rem_s64
        .type           $__internal_7_$__cuda_sm20_rem_s64,@function
        .size           $__internal_7_$__cuda_sm20_rem_s64,(.L_x_49868 - $__internal_7_$__cuda_sm20_rem_s64)
$__internal_7_$__cuda_sm20_rem_s64:
        /* <DEDUP_REMOVED lines=22> */
[----:B------:R-:W-:-:S03]  /*8130*/  IMAD.HI.U32 R19, R13, R19, RZ ;  /* 0x000000130d137227 */ /* 0x000fc600078e00ff */
[----:B------:R-:W-:Y:S01]  /*8140*/  IADD3 R9, P2, PT, R9, R8, RZ ;  /* 0x0000000809097210 */ /* 0x000fe20007f5e0ff */
[----:B------:R-:W-:-:S04]  /*8150*/  IMAD.X R13, R19, 0x1, R13, P0 ;  /* 0x00000001130d7824 */ /* 0x000fc800000e060d */
[----:B------:R-:W-:Y:S01]  /*8160*/  IMAD.WIDE.U32 R14, R9, R6, RZ ;  /* 0x00000006090e7225 */ /* 0x000fe200078e00ff */
[----:B------:R-:W-:Y:S02]  /*8170*/  IADD3.X R13, PT, PT, RZ, RZ, R13, P2, P1 ;  /* 0x000000ffff0d7210 */ /* 0x000fe400017e240d */
[----:B------:R-:W-:Y:S01]  /*8180*/  ISETP.GE.AND P1, PT, R11, RZ, PT ;  /* 0x000000ff0b00720c */ /* 0x000fe20003f26270 */
[----:B------:R-:W-:Y:S01]  /*8190*/  IMAD R8, R9, R7, R15 ;  /* 0x0000000709087224 */ /* 0x000fe200078e020f */
[----:B------:R-:W-:Y:S02]  /*81a0*/  IADD3 R12, P0, PT, RZ, -R14, RZ ;  /* 0x8000000eff0c7210 */ /* 0x000fe40007f1e0ff */
[----:B------:R-:W-:Y:S01]  /*81b0*/  IADD3 R15, P4, PT, RZ, -R24, RZ ;  /* 0x80000018ff0f7210 */ /* 0x000fe20007f9e0ff */
[----:B------:R-:W-:Y:S02]  /*81c0*/  IMAD R14, R13, R6, R8 ;  /* 0x000000060d0e7224 */ /* 0x000fe400078e0208 */
[----:B------:R-:W-:Y:S01]  /*81d0*/  IMAD.HI.U32 R8, R9, R12, RZ ;  /* 0x0000000c09087227 */ /* 0x000fe200078e00ff */
[----:B------:R-:W-:-:S03]  /*81e0*/  SEL R15, R15, R24, !P1 ;  /* 0x000000180f0f7207 */ /* 0x000fc60004800000 */
[----:B------:R-:W-:-:S04]  /*81f0*/  IMAD.X R14, RZ, RZ, ~R14, P0 ;  /* 0x000000ffff0e7224 */ /* 0x000fc800000e0e0e */
[----:B------:R-:W-:-:S04]  /*8200*/  IMAD.WIDE.U32 R8, P0, R9, R14, R8 ;  /* 0x0000000e09087225 */ /* 0x000fc80007800008 */
[----:B------:R-:W-:-:S04]  /*8210*/  IMAD.HI.U32 R9, P2, R13, R12, R8 ;  /* 0x0000000c0d097227 */ /* 0x000fc80007840008 */
[CC--:B------:R-:W-:Y:S02]  /*8220*/  IMAD R12, R13.reuse, R14.reuse, RZ ;  /* 0x0000000e0d0c7224 */ /* 0x0c0fe400078e02ff */
[----:B------:R-:W-:-:S03]  /*8230*/  IMAD.HI.U32 R8, R13, R14, RZ ;  /* 0x0000000e0d087227 */ /* 0x000fc600078e00ff */
[----:B------:R-:W-:Y:S01]  /*8240*/  IADD3 R12, P3, PT, R12, R9, RZ ;  /* 0x000000090c0c7210 */ /* 0x000fe20007f7e0ff */
[----:B------:R-:W-:Y:S02]  /*8250*/  IMAD.X R14, RZ, RZ, ~R11, P4 ;  /* 0x000000ffff0e7224 */ /* 0x000fe400020e0e0b */
[----:B------:R-:W-:Y:S02]  /*8260*/  IMAD.X R13, R8, 0x1, R13, P0 ;  /* 0x00000001080d7824 */ /* 0x000fe400000e060d */
[----:B------:R-:W-:Y:S01]  /*8270*/  IMAD.HI.U32 R8, R12, R15, RZ ;  /* 0x0000000f0c087227 */ /* 0x000fe200078e00ff */
[----:B------:R-:W-:Y:S02]  /*8280*/  SEL R11, R14, R11, !P1 ;  /* 0x0000000b0e0b7207 */ /* 0x000fe40004800000 */
[----:B------:R-:W-:Y:S01]  /*8290*/  IADD3.X R14, PT, PT, RZ, RZ, R13, P3, P2 ;  /* 0x000000ffff0e7210 */ /* 0x000fe20001fe440d */
[----:B------:R-:W-:Y:S02]  /*82a0*/  IMAD.MOV.U32 R9, RZ, RZ, RZ ;  /* 0x000000ffff097224 */ /* 0x000fe400078e00ff */
[----:B------:R-:W-:-:S04]  /*82b0*/  IMAD.WIDE.U32 R8, R12, R11, R8 ;  /* 0x0000000b0c087225 */ /* 0x000fc800078e0008 */
[C---:B------:R-:W-:Y:S02]  /*82c0*/  IMAD R13, R14.reuse, R11, RZ ;  /* 0x0000000b0e0d7224 */ /* 0x040fe400078e02ff */
[----:B------:R-:W-:-:S04]  /*82d0*/  IMAD.HI.U32 R8, P0, R14, R15, R8 ;  /* 0x0000000f0e087227 */ /* 0x000fc80007800008 */
[----:B------:R-:W-:Y:S01]  /*82e0*/  IMAD.HI.U32 R12, R14, R11, RZ ;  /* 0x0000000b0e0c7227 */ /* 0x000fe200078e00ff */
[----:B------:R-:W-:-:S03]  /*82f0*/  IADD3 R13, P2, PT, R13, R8, RZ ;  /* 0x000000080d0d7210 */ /* 0x000fc60007f5e0ff */
[----:B------:R-:W-:Y:S02]  /*8300*/  IMAD.X R12, RZ, RZ, R12, P0 ;  /* 0x000000ffff0c7224 */ /* 0x000fe400000e060c */
        /* <DEDUP_REMOVED lines=17> */
[----:B------:R-:W-:Y:S01]  /*8420*/  SEL R7, R7, R11, P0 ;  /* 0x0000000b07077207 */ /* 0x000fe20000000000 */
[----:B------:R-:W-:Y:S01]  /*8430*/  IMAD.MOV.U32 R11, RZ, RZ, 0x0 ;  /* 0x00000000ff0b7424 */ /* 0x000fe200078e00ff */
[-C--:B------:R-:W-:Y:S02]  /*8440*/  IADD3 R9, P2, PT, RZ, -R6.reuse, RZ ;  /* 0x80000006ff097210 */ /* 0x080fe40007f5e0ff */
[----:B------:R-:W-:Y:S02]  /*8450*/  ISETP.NE.U32.AND P0, PT, R0, RZ, PT ;  /* 0x000000ff0000720c */ /* 0x000fe40003f05070 */
[----:B------:R-:W-:Y:S01]  /*8460*/  SEL R6, R9, R6, !P1 ;  /* 0x0000000609067207 */ /* 0x000fe20004800000 */
[----:B------:R-:W-:Y:S01]  /*8470*/  IMAD.X R8, RZ, RZ, ~R7, P2 ;  /* 0x000000ffff087224 */ /* 0x000fe200010e0e07 */
[----:B------:R-:W-:-:S04]  /*8480*/  ISETP.NE.AND.EX P0, PT, R3, RZ, PT, P0 ;  /* 0x000000ff0300720c */ /* 0x000fc80003f05300 */
[----:B------:R-:W-:Y:S02]  /*8490*/  SEL R7, R8, R7, !P1 ;  /* 0x0000000708077207 */ /* 0x000fe40004800000 */
[----:B------:R-:W-:Y:S02]  /*84a0*/  SEL R6, R6, 0xffffffff, P0 ;  /* 0xffffffff06067807 */ /* 0x000fe40000000000 */
[----:B------:R-:W-:Y:S01]  /*84b0*/  SEL R7, R7, 0xffffffff, P0 ;  /* 0xffffffff07077807 */ /* 0x000fe20000000000 */
[----:B------:R-:W-:Y:S06]  /*84c0*/  RET.REL.NODEC R10 `(_ZN2at6native27unrolled_elementwise_kernelINS0_13BUnaryFunctorIlllZZZNS0_16fmod_kernel_cudaERNS_18TensorIteratorBaseEENKUlvE_clEvENKUlvE2_clEvEUlllE_EESt5arrayIPcLm2EELi4E23TrivialOffsetCalculatorILi1EjESD_NS0_6memory12LoadWithCastILi1EEENSE_13StoreWithCastILi1EEEEEviT_T0_T2_T3_T4_T5_) ;  /* 0xffffff780acc7950 */ /* 0x000fec0003c3ffff */
.L_x_17210:
        /* <DEDUP_REMOVED lines=11> */
.L_x_49868:


//--------------------- .text._ZN2at6native18elementwise_kernelILi128ELi2EZNS0_22gpu_kernel_impl_nocastINS0_13BUnaryFunctorIlllZZZNS0_16fmod_kernel_cudaERNS_18TensorIteratorBaseEENKUlvE_clEvENKUlvE2_clEvEUlllE_EEEEvS5_RKT_EUliE_EEviT1_ --------------------------
	.section	.text._ZN2at6native18elementwise_kernelILi128ELi2EZNS0_22gpu_kernel_impl_nocastINS0_13BUnaryFunctorIlllZZZNS0_16fmod_kernel_cudaERNS_18TensorIteratorBaseEENKUlvE_clEvENKUlvE2_clEvEUlllE_EEEEvS5_RKT_EUliE_EEviT1_,"ax",@progbits
	.align	128
        .global         _ZN2at6native18elementwise_kernelILi128ELi2EZNS0_22gpu_kernel_impl_nocastINS0_13BUnaryFunctorIlllZZZNS0_16fmod_kernel_cudaERNS_18TensorIteratorBaseEENKUlvE_clEvENKUlvE2_clEvEUlllE_EEEEvS5_RKT_EUliE_EEviT1_
        .type           _ZN2at6native18elementwise_kernelILi128ELi2EZNS0_22gpu_kernel_impl_nocastINS0_13BUnaryFunctorIlllZZZNS0_16fmod_kernel_cudaERNS_18TensorIteratorBaseEENKUlvE_clEvENKUlvE2_clEvEUlllE_EEEEvS5_RKT_EUliE_EEviT1_,@function
        .size           _ZN2at6native18elementwise_kernelILi128ELi2EZNS0_22gpu_kernel_impl_nocastINS0_13BUnaryFunctorIlllZZZNS0_16fmod_kernel_cudaERNS_18TensorIteratorBaseEENKUlvE_clEvENKUlvE2_clEvEUlllE_EEEEvS5_RKT_EUliE_EEviT1_,(.L_x_49869 - _ZN2at6native18elementwise_kernelILi128ELi2EZNS0_22gpu_kernel_impl_nocastINS0_13BUnaryFunctorIlllZZZNS0_16fmod_kernel_cudaERNS_18TensorIteratorBaseEENKUlvE_clEvENKUlvE2_clEvEUlllE_EEEEvS5_RKT_EUliE_EEviT1_)
        .other          _ZN2at6native18elementwise_kernelILi128ELi2EZNS0_22gpu_kernel_impl_nocastINS0_13BUnaryFunctorIlllZZZNS0_16fmod_kernel_cudaERNS_18TensorIteratorBaseEENKUlvE_clEvENKUlvE2_clEvEUlllE_EEEEvS5_RKT_EUliE_EEviT1_,@"STO_CUDA_ENTRY STV_DEFAULT"
_ZN2at6native18elementwise_kernelILi128ELi2EZNS0_22gpu_kernel_impl_nocastINS0_13BUnaryFunctorIlllZZZNS0_16fmod_kernel_cudaERNS_18TensorIteratorBaseEENKUlvE_clEvENKUlvE2_clEvEUlllE_EEEEvS5_RKT_EUliE_EEviT1_:
.text._ZN2at6native18elementwise_kernelILi128ELi2EZNS0_22gpu_kernel_impl_nocastINS0_13BUnaryFunctorIlllZZZNS0_16fmod_kernel_cudaERNS_18TensorIteratorBaseEENKUlvE_clEvENKUlvE2_clEvEUlllE_EEEEvS5_RKT_EUliE_EEviT1_:
[----:B------:R-:W-:Y:S08]  /*0000*/  LDC R1, c[0x0][0x37c] ;  /* 0x0000df00ff017b82 */ /* 0x000ff00000000800 */
[----:B------:R-:W0:Y:S01]  /*0010*/  LDC R2, c[0x0][0x388] ;  /* 0x0000e200ff027b82 */ /* 0x000e220000000800 */
[----:B------:R-:W1:Y:S01]  /*0020*/  S2R R3, SR_TID.X ;  /* 0x0000000000037919 */ /* 0x000e620000002100 */
[----:B------:R-:W2:Y:S01]  /*0030*/  LDCU.64 UR6, c[0x0][0x358] ;  /* 0x00006b00ff0677ac */ /* 0x000ea20008000a00 */
[----:B------:R-:W3:Y:S05]  /*0040*/  LDCU.64 UR8, c[0x0][0x598] ;  /* 0x0000b300ff0877ac */ /* 0x000eea0008000a00 */
[----:B------:R-:W4:Y:S01]  /*0050*/  S2UR UR4, SR_CTAID.X ;  /* 0x00000000000479c3 */ /* 0x000f220000002500 */
[----:B0-----:R-:W-:Y:S01]  /*0060*/  ISETP.NE.AND P0, PT, R2, RZ, PT ;  /* 0x000000ff0200720c */ /* 0x001fe20003f05270 */
[----:B----4-:R-:W-:-:S06]  /*0070*/  USHF.L.U32 UR4, UR4, 0x8, URZ ;  /* 0x0000000804047899 */ /* 0x010fcc00080006ff */
[----:B-1----:R-:W-:-:S06]  /*0080*/  LOP3.LUT R3, R3, UR4, RZ, 0xfc, !PT ;  /* 0x0000000403037c12 */ /* 0x002fcc000f8efcff */
[----:B--23--:R-:W-:Y:S05]  /*0090*/  @P0 BRA `(.L_x_17211) ;  /* 0x0000000400340947 */ /* 0x00cfea0003800000 */
[----:B------:R-:W0:Y:S01]  /*00a0*/  LDCU UR4, c[0x0][0x380] ;  /* 0x00007000ff0477ac */ /* 0x000e220008000800 */
[----:B------:R-:W-:Y:S01]  /*00b0*/  BSSY.RECONVERGENT B0, `(.L_x_17212) ;  /* 0x0000025000007945 */ /* 0x000fe20003800200 */
[----:B0-----:R-:W-:-:S13]  /*00c0*/  ISETP.GE.AND P0, PT, R3, UR4, PT ;  /* 0x0000000403007c0c */ /* 0x001fda000bf06270 */
[----:B------:R-:W-:Y:S05]  /*00d0*/  @P0 BRA `(.L_x_17213) ;  /* 0x0000000000880947 */ /* 0x000fea0003800000 */
[----:B------:R-:W0:Y:S01]  /*00e0*/  LDC.64 R4, c[0x0][0x588] ;  /* 0x00016200ff047b82 */ /* 0x000e220000000a00 */
[----:B------:R-:W1:Y:S01]  /*00f0*/  LDCU UR4, c[0x0][0x59c] ;  /* 0x0000b380ff0477ac */ /* 0x000e620008000800 */
[----:B0-----:R-:W1:Y:S02]  /*0100*/  LDG.E.64 R6, desc[UR6][R4.64] ;  /* 0x0000000604067981 */ /* 0x001e64000c1e1b00 */
[----:B-1----:R-:W-:-:S04]  /*0110*/  LOP3.LUT R0, R7, UR4, RZ, 0xfc, !PT ;  /* 0x0000000407007c12 */ /* 0x002fc8000f8efcff */
[----:B------:R-:W-:-:S13]  /*0120*/  ISETP.NE.U32.AND P0, PT, R0, RZ, PT ;  /* 0x000000ff0000720c */ /* 0x000fda0003f05070 */
[----:B------:R-:W-:Y:S05]  /*0130*/  @P0 BRA `(.L_x_17214) ;  /* 0x0000000000540947 */ /* 0x000fea0003800000 */
[----:B------:R-:W0:Y:S02]  /*0140*/  LDCU UR4, c[0x0][0x598] ;  /* 0x0000b300ff0477ac */ /* 0x000e240008000800 */
[----:B0-----:R-:W0:Y:S01]  /*0150*/  I2F.U32.RP R0, UR4 ;  /* 0x0000000400007d06 */ /* 0x001e220008209000 */
[----:B------:R-:W-:-:S07]  /*0160*/  ISETP.NE.U32.AND P1, PT, RZ, UR4, PT ;  /* 0x00000004ff007c0c */ /* 0x000fce000bf25070 */
[----:B0-----:R-:W0:Y:S02]  /*0170*/  MUFU.RCP R0, R0 ;  /* 0x0000000000007308 */ /* 0x001e240000001000 */
[----:B0-----:R-:W-:-:S06]  /*0180*/  IADD3 R4, PT, PT, R0, 0xffffffe, RZ ;  /* 0x0ffffffe00047810 */ /* 0x001fcc0007ffe0ff */
[----:B------:R0:W1:Y:S02]  /*0190*/  F2I.FTZ.U32.TRUNC.NTZ R5, R4 ;  /* 0x0000000400057305 */ /* 0x000064000021f000 */
[----:B0-----:R-:W-:Y:S01]  /*01a0*/  IMAD.MOV.U32 R4, RZ, RZ, RZ ;  /* 0x000000ffff047224 */ /* 0x001fe200078e00ff */
[----:B-1----:R-:W-:-:S05]  /*01b0*/  IADD3 R7, PT, PT, RZ, -R5, RZ ;  /* 0x80000005ff077210 */ /* 0x002fca0007ffe0ff */
[----:B------:R-:W-:-:S04]  /*01c0*/  IMAD R7, R7, UR4, RZ ;  /* 0x0000000407077c24 */ /* 0x000fc8000f8e02ff */
[----:B------:R-:W-:-:S06]  /*01d0*/  IMAD.HI.U32 R5, R5, R7, R4 ;  /* 0x0000000705057227 */ /* 0x000fcc00078e0004 */
[----:B------:R-:W-:-:S05]  /*01e0*/  IMAD.HI.U32 R5, R5, R6, RZ ;  /* 0x0000000605057227 */ /* 0x000fca00078e00ff */
[----:B------:R-:W-:-:S05]  /*01f0*/  IADD3 R5, PT, PT, -R5, RZ, RZ ;  /* 0x000000ff05057210 */ /* 0x000fca0007ffe1ff */
[----:B------:R-:W-:Y:S02]  /*0200*/  IMAD R2, R5, UR4, R6 ;  /* 0x0000000405027c24 */ /* 0x000fe4000f8e0206 */
[----:B------:R-:W-:-:S03]  /*0210*/  HFMA2 R5, -RZ, RZ, 0, 0 ;  /* 0x00000000ff057431 */ /* 0x000fc600000001ff */
[----:B------:R-:W-:-:S13]  /*0220*/  ISETP.GE.U32.AND P0, PT, R2, UR4, PT ;  /* 0x0000000402007c0c */ /* 0x000fda000bf06070 */
[----:B------:R-:W-:-:S04]  /*0230*/  @P0 IADD3 R2, PT, PT, R2, -UR4, RZ ;  /* 0x8000000402020c10 */ /* 0x000fc8000fffe0ff */
[----:B------:R-:W-:-:S13]  /*0240*/  ISETP.GE.U32.AND P0, PT, R2, UR4, PT ;  /* 0x0000000402007c0c */ /* 0x000fda000bf06070 */
[----:B------:R-:W-:Y:S01]  /*0250*/  @P0 VIADD R2, R2, -UR4 ;  /* 0x8000000402020c36 */ /* 0x000fe20008000000 */
[----:B------:R-:W-:-:S04]  /*0260*/  @!P1 LOP3.LUT R2, RZ, UR4, RZ, 0x33, !PT ;  /* 0x00000004ff029c12 */ /* 0x000fc8000f8e33ff */
[----:B------:R-:W-:Y:S01]  /*0270*/  MOV R4, R2 ;  /* 0x0000000200047202 */ /* 0x000fe20000000f00 */
[----:B------:R-:W-:Y:S06]  /*0280*/  BRA `(.L_x_17215) ;  /* 0x0000000000107947 */ /* 0x000fec0003800000 */
.L_x_17214:
[----:B------:R-:W-:-:S07]  /*0290*/  MOV R4, 0x2b0 ;  /* 0x000002b000047802 */ /* 0x000fce0000000f00 */
[----:B------:R-:W-:Y:S05]  /*02a0*/  CALL.REL.NOINC `($__internal_8_$__cuda_sm20_rem_s64) ;  /* 0x0000002c00607944 */ /* 0x000fea0003c00000 */
[----:B------:R-:W-:Y:S01]  /*02b0*/  IMAD.MOV.U32 R4, RZ, RZ, R8 ;  /* 0x000000ffff047224 */ /* 0x000fe200078e0008 */
[----:B------:R-:W-:-:S07]  /*02c0*/  MOV R5, R9 ;  /* 0x0000000900057202 */ /* 0x000fce0000000f00 */
.L_x_17215:
[----:B------:R-:W0:Y:S01]  /*02d0*/  LDC.64 R6, c[0x0][0x580] ;  /* 0x00016000ff067b82 */ /* 0x000e220000000a00 */
[----:B------:R-:W-:Y:S01]  /*02e0*/  IADD3 R3, PT, PT, R3, 0x80, RZ ;  /* 0x0000008003037810 */ /* 0x000fe20007ffe0ff */
[----:B0-----:R0:W-:Y:S06]  /*02f0*/  STG.E.64 desc[UR6][R6.64], R4 ;  /* 0x0000000406007986 */ /* 0x0011ec000c101b06 */
.L_x_17213:
[----:B------:R-:W-:Y:S05]  /*0300*/  BSYNC.RECONVERGENT B0 ;  /* 0x0000000000007941 */ /* 0x000fea0003800200 */
.L_x_17212:
[----:B------:R-:W1:Y:S02]  /*0310*/  LDCU UR4, c[0x0][0x380] ;  /* 0x00007000ff0477ac */ /* 0x000e640008000800 */
[----:B-1----:R-:W-:-:S13]  /*0320*/  ISETP.GE.AND P0, PT, R3, UR4, PT ;  /* 0x0000000403007c0c */ /* 0x002fda000bf06270 */
[----:B------:R-:W-:Y:S05]  /*0330*/  @P0 EXIT ;  /* 0x000000000000094d */ /* 0x000fea0003800000 */
[----:B------:R-:W0:Y:S01]  /*0340*/  LDC.64 R2, c[0x0][0x588] ;  /* 0x00016200ff027b82 */ /* 0x000e220000000a00 */
[----:B------:R-:W1:Y:S01]  /*0350*/  LDCU UR4, c[0x0][0x59c] ;  /* 0x0000b380ff0477ac */ /* 0x000e620008000800 */
[----:B0-----:R-:W1:Y:S02]  /*0360*/  LDG.E.64 R6, desc[UR6][R2.64] ;  /* 0x0000000602067981 */ /* 0x001e64000c1e1b00 */
[----:B-1----:R-:W-:-:S04]  /*0370*/  LOP3.LUT R0, R7, UR4, RZ, 0xfc, !PT ;  /* 0x0000000407007c12 */ /* 0x002fc8000f8efcff */
[----:B------:R-:W-:-:S13]  /*0380*/  ISETP.NE.U32.AND P0, PT, R0, RZ, PT ;  /* 0x000000ff0000720c */ /* 0x000fda0003f05070 */
[----:B------:R-:W-:Y:S05]  /*0390*/  @P0 BRA `(.L_x_17216) ;  /* 0x0000000000580947 */ /* 0x000fea0003800000 */
[----:B------:R-:W0:Y:S01]  /*03a0*/  LDCU UR4, c[0x0][0x598] ;  /* 0x0000b300ff0477ac */ /* 0x000e220008000800 */
[----:B------:R-:W-:Y:S01]  /*03b0*/  HFMA2 R2, -RZ, RZ, 0, 0 ;  /* 0x00000000ff027431 */ /* 0x000fe200000001ff */
[----:B0-----:R-:W0:Y:S01]  /*03c0*/  I2F.U32.RP R4, UR4 ;  /* 0x0000000400047d06 */ /* 0x001e220008209000 */
[----:B------:R-:W-:-:S07]  /*03d0*/  ISETP.NE.U32.AND P1, PT, RZ, UR4, PT ;  /* 0x00000004ff007c0c */ /* 0x000fce000bf25070 */
[----:B0-----:R-:W0:Y:S02]  /*03e0*/  MUFU.RCP R4, R4 ;  /* 0x0000000400047308 */ /* 0x001e240000001000 */
[----:B0-----:R-:W-:-:S06]  /*03f0*/  VIADD R5, R4, 0xffffffe ;  /* 0x0ffffffe04057836 */ /* 0x001fcc0000000000 */
[----:B------:R0:W1:Y:S02]  /*0400*/  F2I.FTZ.U32.TRUNC.NTZ R3, R5 ;  /* 0x0000000500037305 */ /* 0x000064000021f000 */
[----:B0-----:R-:W0:Y:S01]  /*0410*/  LDC.64 R4, c[0x0][0x580] ;  /* 0x00016000ff047b82 */ /* 0x001e220000000a00 */
[----:B-1----:R-:W-:-:S05]  /*0420*/  IADD3 R7, PT, PT, RZ, -R3, RZ ;  /* 0x80000003ff077210 */ /* 0x002fca0007ffe0ff */
[----:B------:R-:W-:-:S04]  /*0430*/  IMAD R7, R7, UR4, RZ ;  /* 0x0000000407077c24 */ /* 0x000fc8000f8e02ff */
[----:B------:R-:W-:-:S06]  /*0440*/  IMAD.HI.U32 R7, R3, R7, R2 ;  /* 0x0000000703077227 */ /* 0x000fcc00078e0002 */
[----:B------:R-:W-:-:S04]  /*0450*/  IMAD.HI.U32 R0, R7, R6, RZ ;  /* 0x0000000607007227 */ /* 0x000fc800078e00ff */
[----:B------:R-:W-:-:S04]  /*0460*/  IMAD.MOV R3, RZ, RZ, -R0 ;  /* 0x000000ffff037224 */ /* 0x000fc800078e0a00 */
[----:B------:R-:W-:Y:S02]  /*0470*/  IMAD R2, R3, UR4, R6 ;  /* 0x0000000403027c24 */ /* 0x000fe4000f8e0206 */
[----:B------:R-:W-:-:S03]  /*0480*/  IMAD.MOV.U32 R3, RZ, RZ, RZ ;  /* 0x000000ffff037224 */ /* 0x000fc600078e00ff */
[----:B------:R-:W-:-:S13]  /*0490*/  ISETP.GE.U32.AND P0, PT, R2, UR4, PT ;  /* 0x0000000402007c0c */ /* 0x000fda000bf06070 */
[----:B------:R-:W-:-:S04]  /*04a0*/  @P0 IADD3 R2, PT, PT, R2, -UR4, RZ ;  /* 0x8000000402020c10 */ /* 0x000fc8000fffe0ff */
[----:B------:R-:W-:-:S13]  /*04b0*/  ISETP.GE.U32.AND P0, PT, R2, UR4, PT ;  /* 0x0000000402007c0c */ /* 0x000fda000bf06070 */
[----:B------:R-:W-:Y:S02]  /*04c0*/  @P0 IADD3 R2, PT, PT, R2, -UR4, RZ ;  /* 0x8000000402020c10 */ /* 0x000fe4000fffe0ff */
[----:B------:R-:W-:-:S05]  /*04d0*/  @!P1 LOP3.LUT R2, RZ, UR4, RZ, 0x33, !PT ;  /* 0x00000004ff029c12 */ /* 0x000fca000f8e33ff */
[----:B0-----:R-:W-:Y:S01]  /*04e0*/  STG.E.64 desc[UR6][R4.64], R2 ;  /* 0x0000000204007986 */ /* 0x001fe2000c101b06 */
[----:B------:R-:W-:Y:S05]  /*04f0*/  EXIT ;  /* 0x000000000000794d */ /* 0x000fea0003800000 */
.L_x_17216:
[----:B------:R-:W-:-:S07]  /*0500*/  MOV R4, 0x520 ;  /* 0x0000052000047802 */ /* 0x000fce0000000f00 */
[----:B------:R-:W-:Y:S05]  /*0510*/  CALL.REL.NOINC `($__internal_8_$__cuda_sm20_rem_s64) ;  /* 0x0000002800c47944 */ /* 0x000fea0003c00000 */
[----:B------:R-:W0:Y:S01]  /*0520*/  LDC.64 R4, c[0x0][0x580] ;  /* 0x00016000ff047b82 */ /* 0x000e220000000a00 */
[----:B------:R-:W-:Y:S02]  /*0530*/  MOV R2, R8 ;  /* 0x0000000800027202 */ /* 0x000fe40000000f00 */
[----:B------:R-:W-:-:S05]  /*0540*/  MOV R3, R9 ;  /* 0x0000000900037202 */ /* 0x000fca0000000f00 */
[----:B0-----:R-:W-:Y:S01]  /*0550*/  STG.E.64 desc[UR6][R4.64], R2 ;  /* 0x0000000204007986 */ /* 0x001fe2000c101b06 */
[----:B------:R-:W-:Y:S05]  /*0560*/  EXIT ;  /* 0x000000000000794d */ /* 0x000fea0003800000 */
.L_x_17211:
        /* <DEDUP_REMOVED lines=295> */
[----:B------:R-:W3:Y:S01]  /*17e0*/  @P0 LDC.64 R8, c[0x0][0x578] ;  /* 0x00015e00ff080b82 */ /* 0x000ee20000000a00 */
[----:B--2---:R-:W-:-:S05]  /*17f0*/  @P0 IMAD.HI.U32 R6, R11, R14, R10 ;  /* 0x0000000e0b060227 */ /* 0x004fca00078e000a */
[----:B------:R-:W-:Y:S01]  /*1800*/  @P0 SHF.R.U32.HI R10, RZ, R15, R6 ;  /* 0x0000000fff0a0219 */ /* 0x000fe20000011606 */
[----:B------:R-:W-:-:S03]  /*1810*/  IMAD R6, R13, UR10, R7 ;  /* 0x0000000a0d067c24 */ /* 0x000fc6000f8e0207 */
[----:B------:R-:W-:Y:S01]  /*1820*/  @P0 IADD3 R10, PT, PT, -R10, RZ, RZ ;  /* 0x000000ff0a0a0210 */ /* 0x000fe20007ffe1ff */
[C---:B-1----:R-:W-:Y:S02]  /*1830*/  IMAD R5, R6.reuse, UR4, R5 ;  /* 0x0000000406057c24 */ /* 0x042fe4000f8e0205 */
[----:B------:R-:W-:Y:S02]  /*1840*/  IMAD R4, R6, UR5, R4 ;  /* 0x0000000506047c24 */ /* 0x000fe4000f8e0204 */
[----:B0-----:R-:W-:-:S04]  /*1850*/  @P0 IMAD R10, R10, R17, R11 ;  /* 0x000000110a0a0224 */ /* 0x001fc800078e020b */
[C---:B---3--:R-:W-:Y:S02]  /*1860*/  @P0 IMAD R5, R10.reuse, R8, R5 ;  /* 0x000000080a050224 */ /* 0x048fe400078e0205 */
[----:B------:R-:W-:-:S07]  /*1870*/  @P0 IMAD R4, R10, R9, R4 ;  /* 0x000000090a040224 */ /* 0x000fce00078e0204 */
.L_x_17219:
[----:B------:R-:W0:Y:S02]  /*1880*/  LDCU.64 UR4, c[0x0][0x588] ;  /* 0x0000b100ff0477ac */ /* 0x000e240008000a00 */
[----:B0-----:R-:W-:Y:S01]  /*1890*/  IADD3 R6, P0, PT, R4, UR4, RZ ;  /* 0x0000000404067c10 */ /* 0x001fe2000ff1e0ff */
[----:B------:R-:W0:Y:S04]  /*18a0*/  LDCU UR4, c[0x0][0x59c] ;  /* 0x0000b380ff0477ac */ /* 0x000e280008000800 */
[----:B------:R-:W-:-:S06]  /*18b0*/  IMAD.X R7, RZ, RZ, UR5, P0 ;  /* 0x00000005ff077e24 */ /* 0x000fcc00080e06ff */
[----:B------:R-:W0:Y:S01]  /*18c0*/  LDG.E.64 R6, desc[UR6][R6.64] ;  /* 0x0000000606067981 */ /* 0x000e22000c1e1b00 */
[----:B------:R-:W-:Y:S01]  /*18d0*/  BSSY.RECONVERGENT B1, `(.L_x_17220) ;  /* 0x000001c000017945 */ /* 0x000fe20003800200 */
[----:B0-----:R-:W-:-:S04]  /*18e0*/  LOP3.LUT R4, R7, UR4, RZ, 0xfc, !PT ;  /* 0x0000000407047c12 */ /* 0x001fc8000f8efcff */
        /* <DEDUP_REMOVED lines=8> */
[----:B0-----:R-:W-:Y:S02]  /*1970*/  MOV R8, RZ ;  /* 0x000000ff00087202 */ /* 0x001fe40000000f00 */
[----:B-1----:R-:W-:-:S05]  /*1980*/  IADD3 R7, PT, PT, RZ, -R9, RZ ;  /* 0x80000009ff077210 */ /* 0x002fca0007ffe0ff */
[----:B------:R-:W-:-:S04]  /*1990*/  IMAD R7, R7, UR4, RZ ;  /* 0x0000000407077c24 */ /* 0x000fc8000f8e02ff */
[----:B------:R-:W-:-:S06]  /*19a0*/  IMAD.HI.U32 R7, R9, R7, R8 ;  /* 0x0000000709077227 */ /* 0x000fcc00078e0008 */
[----:B------:R-:W-:-:S04]  /*19b0*/  IMAD.HI.U32 R4, R7, R6, RZ ;  /* 0x0000000607047227 */ /* 0x000fc800078e00ff */
[----:B------:R-:W-:-:S04]  /*19c0*/  IMAD.MOV R7, RZ, RZ, -R4 ;  /* 0x000000ffff077224 */ /* 0x000fc800078e0a04 */
[----:B------:R-:W-:Y:S02]  /*19d0*/  IMAD R6, R7, UR4, R6 ;  /* 0x0000000407067c24 */ /* 0x000fe4000f8e0206 */
[----:B------:R-:W-:-:S03]  /*19e0*/  HFMA2 R7, -RZ, RZ, 0, 0 ;  /* 0x00000000ff077431 */ /* 0x000fc600000001ff */
[----:B------:R-:W-:-:S13]  /*19f0*/  ISETP.GE.U32.AND P0, PT, R6, UR4, PT ;  /* 0x0000000406007c0c */ /* 0x000fda000bf06070 */
[----:B------:R-:W-:-:S04]  /*1a00*/  @P0 IADD3 R6, PT, PT, R6, -UR4, RZ ;  /* 0x8000000406060c10 */ /* 0x000fc8000fffe0ff */
[----:B------:R-:W-:-:S13]  /*1a10*/  ISETP.GE.U32.AND P0, PT, R6, UR4, PT ;  /* 0x0000000406007c0c */ /* 0x000fda000bf06070 */
[----:B------:R-:W-:Y:S02]  /*1a20*/  @P0 IADD3 R6, PT, PT, R6, -UR4, RZ ;  /* 0x8000000406060c10 */ /* 0x000fe4000fffe0ff */
[----:B------:R-:W-:Y:S01]  /*1a30*/  @!P1 LOP3.LUT R6, RZ, UR4, RZ, 0x33, !PT ;  /* 0x00000004ff069c12 */ /* 0x000fe2000f8e33ff */
[----:B------:R-:W-:Y:S06]  /*1a40*/  BRA `(.L_x_17222) ;  /* 0x0000000000107947 */ /* 0x000fec0003800000 */
.L_x_17221:
[----:B------:R-:W-:-:S07]  /*1a50*/  MOV R4, 0x1a70 ;  /* 0x00001a7000047802 */ /* 0x000fce0000000f00 */
[----:B------:R-:W-:Y:S05]  /*1a60*/  CALL.REL.NOINC `($__internal_8_$__cuda_sm20_rem_s64) ;  /* 0x0000001400707944 */ /* 0x000fea0003c00000 */
[----:B------:R-:W-:Y:S01]  /*1a70*/  IMAD.MOV.U32 R6, RZ, RZ, R8 ;  /* 0x000000ffff067224 */ /* 0x000fe200078e0008 */
[----:B------:R-:W-:-:S07]  /*1a80*/  MOV R7, R9 ;  /* 0x0000000900077202 */ /* 0x000fce0000000f00 */
.L_x_17222:
[----:B------:R-:W-:Y:S05]  /*1a90*/  BSYNC.RECONVERGENT B1 ;  /* 0x0000000000017941 */ /* 0x000fea0003800200 */
.L_x_17220:
[----:B------:R-:W0:Y:S01]  /*1aa0*/  LDCU.64 UR4, c[0x0][0x580] ;  /* 0x0000b000ff0477ac */ /* 0x000e220008000a00 */
[----:B------:R-:W-:Y:S02]  /*1ab0*/  IADD3 R3, PT, PT, R3, 0x80, RZ ;  /* 0x0000008003037810 */ /* 0x000fe40007ffe0ff */
[----:B0-----:R-:W-:-:S04]  /*1ac0*/  IADD3 R4, P0, PT, R5, UR4, RZ ;  /* 0x0000000405047c10 */ /* 0x001fc8000ff1e0ff */
[----:B------:R-:W-:-:S05]  /*1ad0*/  IADD3.X R5, PT, PT, RZ, UR5, RZ, P0, !PT ;  /* 0x00000005ff057c10 */ /* 0x000fca00087fe4ff */
[----:B------:R0:W-:Y:S04]  /*1ae0*/  STG.E.64 desc[UR6][R4.64], R6 ;  /* 0x0000000604007986 */ /* 0x0001e8000c101b06 */
.L_x_17218:
[----:B------:R-:W-:Y:S05]  /*1af0*/  BSYNC.RECONVERGENT B0 ;  /* 0x0000000000007941 */ /* 0x000fea0003800200 */
.L_x_17217:
[----:B------:R-:W1:Y:S02]  /*1b00*/  LDCU UR4, c[0x0][0x380] ;  /* 0x00007000ff0477ac */ /* 0x000e640008000800 */
[----:B-1----:R-:W-:-:S13]  /*1b10*/  ISETP.GE.AND P0, PT, R3, UR4, PT ;  /* 0x0000000403007c0c */ /* 0x002fda000bf06270 */
[----:B------:R-:W-:Y:S05]  /*1b20*/  @P0 EXIT ;  /* 0x000000000000094d */ /* 0x000fea0003800000 */
        /* <DEDUP_REMOVED lines=286> */
[----:B------:R-:W-:Y:S02]  /*2d10*/  @P0 IMAD.MOV.U32 R6, RZ, RZ, RZ ;  /* 0x000000ffff060224 */ /* 0x000fe400078e00ff */
        /* <DEDUP_REMOVED lines=11> */
.L_x_17223:
[----:B------:R-:W0:Y:S01]  /*2dd0*/  LDCU.128 UR12, c[0x0][0x580] ;  /* 0x0000b000ff0c77ac */ /* 0x000e220008000c00 */
[----:B------:R-:W1:Y:S01]  /*2de0*/  LDCU UR4, c[0x0][0x59c] ;  /* 0x0000b380ff0477ac */ /* 0x000e620008000800 */
[----:B0-----:R-:W-:-:S04]  /*2df0*/  IADD3 R6, P0, PT, R2, UR14, RZ ;  /* 0x0000000e02067c10 */ /* 0x001fc8000ff1e0ff */
[----:B------:R-:W-:-:S06]  /*2e00*/  IADD3.X R7, PT, PT, RZ, UR15, RZ, P0, !PT ;  /* 0x0000000fff077c10 */ /* 0x000fcc00087fe4ff */
[----:B------:R-:W1:Y:S01]  /*2e10*/  LDG.E.64 R6, desc[UR6][R6.64] ;  /* 0x0000000606067981 */ /* 0x000e62000c1e1b00 */
[----:B------:R-:W-:Y:S01]  /*2e20*/  IADD3 R2, P1, PT, R3, UR12, RZ ;  /* 0x0000000c03027c10 */ /* 0x000fe2000ff3e0ff */
[----:B------:R-:W-:Y:S04]  /*2e30*/  BSSY.RECONVERGENT B0, `(.L_x_17224) ;  /* 0x000001d000007945 */ /* 0x000fe80003800200 */
[----:B------:R-:W-:Y:S01]  /*2e40*/  IMAD.X R3, RZ, RZ, UR13, P1 ;  /* 0x0000000dff037e24 */ /* 0x000fe200088e06ff */
[----:B-1----:R-:W-:-:S04]  /*2e50*/  LOP3.LUT R0, R7, UR4, RZ, 0xfc, !PT ;  /* 0x0000000407007c12 */ /* 0x002fc8000f8efcff */
[----:B------:R-:W-:-:S13]  /*2e60*/  ISETP.NE.U32.AND P0, PT, R0, RZ, PT ;  /* 0x000000ff0000720c */ /* 0x000fda0003f05070 */
[----:B------:R-:W-:Y:S05]  /*2e70*/  @P0 BRA `(.L_x_17225) ;  /* 0x0000000000500947 */ /* 0x000fea0003800000 */
[----:B------:R-:W0:Y:S01]  /*2e80*/  LDCU UR4, c[0x0][0x598] ;  /* 0x0000b300ff0477ac */ /* 0x000e220008000800 */
[----:B------:R-:W-:Y:S01]  /*2e90*/  MOV R4, RZ ;  /* 0x000000ff00047202 */ /* 0x000fe20000000f00 */
[----:B0-----:R-:W0:Y:S01]  /*2ea0*/  I2F.U32.RP R7, UR4 ;  /* 0x0000000400077d06 */ /* 0x001e220008209000 */
[----:B------:R-:W-:-:S07]  /*2eb0*/  ISETP.NE.U32.AND P1, PT, RZ, UR4, PT ;  /* 0x00000004ff007c0c */ /* 0x000fce000bf25070 */
[----:B0-----:R-:W0:Y:S02]  /*2ec0*/  MUFU.RCP R7, R7 ;  /* 0x0000000700077308 */ /* 0x001e240000001000 */
[----:B0-----:R-:W-:-:S06]  /*2ed0*/  IADD3 R8, PT, PT, R7, 0xffffffe, RZ ;  /* 0x0ffffffe07087810 */ /* 0x001fcc0007ffe0ff */
[----:B------:R-:W0:Y:S02]  /*2ee0*/  F2I.FTZ.U32.TRUNC.NTZ R5, R8 ;  /* 0x0000000800057305 */ /* 0x000e24000021f000 */
[----:B0-----:R-:W-:-:S05]  /*2ef0*/  IADD3 R9, PT, PT, RZ, -R5, RZ ;  /* 0x80000005ff097210 */ /* 0x001fca0007ffe0ff */
        /* <DEDUP_REMOVED lines=12> */
.L_x_17225:
[----:B------:R-:W-:-:S07]  /*2fc0*/  MOV R4, 0x2fe0 ;  /* 0x00002fe000047802 */ /* 0x000fce0000000f00 */
[----:B------:R-:W-:Y:S05]  /*2fd0*/  CALL.REL.NOINC `($__internal_8_$__cuda_sm20_rem_s64) ;  /* 0x0000000000147944 */ /* 0x000fea0003c00000 */
[----:B------:R-:W-:Y:S01]  /*2fe0*/  IMAD.MOV.U32 R4, RZ, RZ, R8 ;  /* 0x000000ffff047224 */ /* 0x000fe200078e0008 */
[----:B------:R-:W-:-:S07]  /*2ff0*/  MOV R5, R9 ;  /* 0x0000000900057202 */ /* 0x000fce0000000f00 */
.L_x_17226:
[----:B------:R-:W-:Y:S05]  /*3000*/  BSYNC.RECONVERGENT B0 ;  /* 0x0000000000007941 */ /* 0x000fea0003800200 */
.L_x_17224:
[----:B------:R-:W-:Y:S01]  /*3010*/  STG.E.64 desc[UR6][R2.64], R4 ;  /* 0x0000000402007986 */ /* 0x000fe2000c101b06 */
[----:B------:R-:W-:Y:S05]  /*3020*/  EXIT ;  /* 0x000000000000794d */ /* 0x000fea0003800000 */
        .weak           $__internal_8_$__cuda_sm20_rem_s64
        .type           $__internal_8_$__cuda_sm20_rem_s64,@function
        .size           $__internal_8_$__cuda_sm20_rem_s64,(.L_x_49869 - $__internal_8_$__cuda_sm20_rem_s64)
$__internal_8_$__cuda_sm20_rem_s64:
        /* <DEDUP_REMOVED lines=16> */
[----:B------:R-:W-:-:S03]  /*3130*/  IMAD.HI.U32 R10, R8, R13, RZ ;  /* 0x0000000d080a7227 */ /* 0x000fc600078e00ff */
[----:B------:R-:W-:Y:S01]  /*3140*/  IADD3.X R15, PT, PT, RZ, ~R11, RZ, P0, !PT ;  /* 0x8000000bff0f7210 */ /* 0x000fe200007fe4ff */
[----:B------:R-:W-:-:S04]  /*3150*/  IMAD.MOV.U32 R11, RZ, RZ, R8 ;  /* 0x000000ffff0b7224 */ /* 0x000fc800078e0008 */
[----:B------:R-:W-:-:S04]  /*3160*/  IMAD.WIDE.U32 R10, P0, R8, R15, R10 ;  /* 0x0000000f080a7225 */ /* 0x000fc8000780000a */
[C---:B------:R-:W-:Y:S02]  /*3170*/  IMAD R17, R9.reuse, R15, RZ ;  /* 0x0000000f09117224 */ /* 0x040fe400078e02ff */
[----:B------:R-:W-:-:S04]  /*3180*/  IMAD.HI.U32 R10, P1, R9, R13, R10 ;  /* 0x0000000d090a7227 */ /* 0x000fc8000782000a */
[----:B------:R-:W-:Y:S01]  /*3190*/  IMAD.HI.U32 R15, R9, R15, RZ ;  /* 0x0000000f090f7227 */ /* 0x000fe200078e00ff */
[----:B------:R-:W-:-:S04]  /*31a0*/  IADD3 R11, P2, PT, R17, R10, RZ ;  /* 0x0000000a110b7210 */ /* 0x000fc80007f5e0ff */
[----:B------:R-:W-:Y:S01]  /*31b0*/  IADD3.X R10, PT, PT, R15, R9, RZ, P0, !PT ;  /* 0x000000090f0a7210 */ /* 0x000fe200007fe4ff */
[----:B------:R-:W-:-:S03]  /*31c0*/  IMAD.WIDE.U32 R8, R11, UR4, RZ ;  /* 0x000000040b087c25 */ /* 0x000fc6000f8e00ff */
[----:B------:R-:W-:Y:S01]  /*31d0*/  IADD3.X R13, PT, PT, RZ, RZ, R10, P2, P1 ;  /* 0x000000ffff0d7210 */ /* 0x000fe200017e240a */
[----:B------:R-:W-:Y:S01]  /*31e0*/  IMAD R10, R11, UR5, R9 ;  /* 0x000000050b0a7c24 */ /* 0x000fe2000f8e0209 */
[----:B------:R-:W-:Y:S02]  /*31f0*/  IADD3 R15, P0, PT, RZ, -R8, RZ ;  /* 0x80000008ff0f7210 */ /* 0x000fe40007f1e0ff */
[----:B------:R-:W-:Y:S01]  /*3200*/  ISETP.GE.AND P1, PT, R7, RZ, PT ;  /* 0x000000ff0700720c */ /* 0x000fe20003f26270 */
[----:B------:R-:W-:Y:S01]  /*3210*/  IMAD R8, R13, UR4, R10 ;  /* 0x000000040d087c24 */ /* 0x000fe2000f8e020a */
[----:B------:R-:W-:Y:S01]  /*3220*/  IADD3 R9, P4, PT, RZ, -R6, RZ ;  /* 0x80000006ff097210 */ /* 0x000fe20007f9e0ff */
[----:B------:R-:W-:-:S03]  /*3230*/  IMAD.HI.U32 R10, R11, R15, RZ ;  /* 0x0000000f0b0a7227 */ /* 0x000fc600078e00ff */
[----:B------:R-:W-:Y:S02]  /*3240*/  IADD3.X R8, PT, PT, RZ, ~R8, RZ, P0, !PT ;  /* 0x80000008ff087210 */ /* 0x000fe400007fe4ff */
[----:B------:R-:W-:Y:S01]  /*3250*/  SEL R6, R9, R6, !P1 ;  /* 0x0000000609067207 */ /* 0x000fe20004800000 */
[----:B------:R-:W-:Y:S01]  /*3260*/  HFMA2 R9, -RZ, RZ, 0, 0 ;  /* 0x00000000ff097431 */ /* 0x000fe200000001ff */
[----:B------:R-:W-:Y:S01]  /*3270*/  IADD3.X R12, PT, PT, RZ, ~R7, RZ, P4, !PT ;  /* 0x80000007ff0c7210 */ /* 0x000fe200027fe4ff */
[----:B------:R-:W-:-:S03]  /*3280*/  IMAD.WIDE.U32 R10, P0, R11, R8, R10 ;  /* 0x000000080b0a7225 */ /* 0x000fc6000780000a */
[----:B------:R-:W-:Y:S01]  /*3290*/  SEL R12, R12, R7, !P1 ;  /* 0x000000070c0c7207 */ /* 0x000fe20004800000 */
[----:B------:R-:W-:-:S04]  /*32a0*/  IMAD.HI.U32 R11, P2, R13, R15, R10 ;  /* 0x0000000f0d0b7227 */ /* 0x000fc8000784000a */
[CC--:B------:R-:W-:Y:S02]  /*32b0*/  IMAD R10, R13.reuse, R8.reuse, RZ ;  /* 0x000000080d0a7224 */ /* 0x0c0fe400078e02ff */
[----:B------:R-:W-:-:S03]  /*32c0*/  IMAD.HI.U32 R8, R13, R8, RZ ;  /* 0x000000080d087227 */ /* 0x000fc600078e00ff */
[----:B------:R-:W-:Y:S01]  /*32d0*/  IADD3 R11, P3, PT, R10, R11, RZ ;  /* 0x0000000b0a0b7210 */ /* 0x000fe20007f7e0ff */
[----:B------:R-:W-:-:S04]  /*32e0*/  IMAD.X R13, R8, 0x1, R13, P0 ;  /* 0x00000001080d7824 */ /* 0x000fc800000e060d */
        /* <DEDUP_REMOVED lines=8> */
[----:B------:R-:W-:-:S03]  /*3370*/  IMAD.WIDE.U32 R8, R11, UR4, RZ ;  /* 0x000000040b087c25 */ /* 0x000fc6000f8e00ff */
[----:B------:R-:W-:Y:S01]  /*3380*/  IADD3.X R7, PT, PT, RZ, R7, RZ, P2, !PT ;  /* 0x00000007ff077210 */ /* 0x000fe200017fe4ff */
[----:B------:R-:W-:Y:S01]  /*3390*/  IMAD R10, R11, UR5, R9 ;  /* 0x000000050b0a7c24 */ /* 0x000fe2000f8e0209 */
[----:B------:R-:W-:-:S03]  /*33a0*/  IADD3 R8, P2, PT, -R8, R6, RZ ;  /* 0x0000000608087210 */ /* 0x000fc60007f5e1ff */
[----:B------:R-:W-:Y:S01]  /*33b0*/  IMAD R7, R7, UR4, R10 ;  /* 0x0000000407077c24 */ /* 0x000fe2000f8e020a */
[----:B------:R-:W-:-:S03]  /*33c0*/  ISETP.GE.U32.AND P0, PT, R8, UR4, PT ;  /* 0x0000000408007c0c */ /* 0x000fc6000bf06070 */
[----:B------:R-:W-:Y:S01]  /*33d0*/  IMAD.X R9, R12, 0x1, ~R7, P2 ;  /* 0x000000010c097824 */ /* 0x000fe200010e0e07 */
[----:B------:R-:W-:-:S04]  /*33e0*/  IADD3 R7, P2, PT, R8, -UR4, RZ ;  /* 0x8000000408077c10 */ /* 0x000fc8000ff5e0ff */
[C---:B------:R-:W-:Y:S02]  /*33f0*/  ISETP.GE.U32.AND.EX P0, PT, R9.reuse, UR5, PT, P0 ;  /* 0x0000000509007c0c */ /* 0x040fe4000bf06100 */
[----:B------:R-:W-:Y:S02]  /*3400*/  IADD3.X R6, PT, PT, R9, ~UR5, RZ, P2, !PT ;  /* 0x8000000509067c10 */ /* 0x000fe400097fe4ff */
[----:B------:R-:W-:Y:S02]  /*3410*/  SEL R7, R7, R8, P0 ;  /* 0x0000000807077207 */ /* 0x000fe40000000000 */
[----:B------:R-:W-:Y:S02]  /*3420*/  SEL R6, R6, R9, P0 ;  /* 0x0000000906067207 */ /* 0x000fe40000000000 */
[C---:B------:R-:W-:Y:S02]  /*3430*/  ISETP.GE.U32.AND P0, PT, R7.reuse, UR4, PT ;  /* 0x0000000407007c0c */ /* 0x040fe4000bf06070 */
[----:B------:R-:W-:-:S02]  /*3440*/  IADD3 R8, P2, PT, R7, -UR4, RZ ;  /* 0x8000000407087c10 */ /* 0x000fc4000ff5e0ff */
[C---:B------:R-:W-:Y:S02]  /*3450*/  ISETP.GE.U32.AND.EX P0, PT, R6.reuse, UR5, PT, P0 ;  /* 0x0000000506007c0c */ /* 0x040fe4000bf06100 */
[----:B------:R-:W-:Y:S02]  /*3460*/  IADD3.X R9, PT, PT, R6, ~UR5, RZ, P2, !PT ;  /* 0x8000000506097c10 */ /* 0x000fe400097fe4ff */
[----:B------:R-:W-:Y:S02]  /*3470*/  SEL R8, R8, R7, P0 ;  /* 0x0000000708087207 */ /* 0x000fe40000000000 */
[----:B------:R-:W-:Y:S02]  /*3480*/  SEL R9, R9, R6, P0 ;  /* 0x0000000609097207 */ /* 0x000fe40000000000 */
[----:B------:R-:W-:Y:S02]  /*3490*/  IADD3 R7, P2, PT, RZ, -R8, RZ ;  /* 0x80000008ff077210 */ /* 0x000fe40007f5e0ff */
[----:B------:R-:W-:-:S02]  /*34a0*/  ISETP.NE.U32.AND P0, PT, RZ, UR8, PT ;  /* 0x00000008ff007c0c */ /* 0x000fc4000bf05070 */
[-C--:B------:R-:W-:Y:S02]  /*34b0*/  IADD3.X R6, PT, PT, RZ, ~R9.reuse, RZ, P2, !PT ;  /* 0x80000009ff067210 */ /* 0x080fe400017fe4ff */
[----:B------:R-:W-:Y:S01]  /*34c0*/  SEL R8, R7, R8, !P1 ;  /* 0x0000000807087207 */ /* 0x000fe20004800000 */
[----:B------:R-:W-:Y:S01]  /*34d0*/  HFMA2 R7, -RZ, RZ, 0, 0 ;  /* 0x00000000ff077431 */ /* 0x000fe200000001ff */
[----:B------:R-:W-:Y:S02]  /*34e0*/  SEL R9, R6, R9, !P1 ;  /* 0x0000000906097207 */ /* 0x000fe40004800000 */
[----:B------:R-:W-:Y:S02]  /*34f0*/  MOV R6, R4 ;  /* 0x0000000400067202 */ /* 0x000fe40000000f00 */
[----:B------:R-:W-:-:S04]  /*3500*/  ISETP.NE.AND.EX P0, PT, RZ, UR9, PT, P0 ;  /* 0x00000009ff007c0c */ /* 0x000fc8000bf05300 */
[----:B------:R-:W-:Y:S02]  /*3510*/  SEL R8, R8, 0xffffffff, P0 ;  /* 0xffffffff08087807 */ /* 0x000fe40000000000 */
[----:B------:R-:W-:Y:S01]  /*3520*/  SEL R9, R9, 0xffffffff, P0 ;  /* 0xffffffff09097807 */ /* 0x000fe20000000000 */
[----:B------:R-:W-:Y:S06]  /*3530*/  RET.REL.NODEC R6 `(_ZN2at6native18elementwise_kernelILi128ELi2EZNS0_22gpu_kernel_impl_nocastINS0_13BUnaryFunctorIlllZZZNS0_16fmod_kernel_cudaERNS_18TensorIteratorBaseEENKUlvE_clEvENKUlvE2_clEvEUlllE_EEEEvS5_RKT_EUliE_EEviT1_) ;  /* 0xffffffc806b07950 */ /* 0x000fec0003c3ffff */
.L_x_17227:
        /* <DEDUP_REMOVED lines=12> */
.L_x_49869:


//--------------------- .text._ZN2at6native27unrolled_elementwise_kernelINS0_13BUnaryFunctorIlllZZZNS0_16fmod_kernel_cudaERNS_18TensorIteratorBaseEENKUlvE_clEvENKUlvE2_clEvEUlllE_EESt5arrayIPcLm2EELi4E23TrivialOffsetCalculatorILi1EjESD_NS0_6memory15LoadWithoutCastENSE_16StoreWithoutCastEEEviT_T0_T2_T3_T4_T5_ --------------------------
	.section	.text._ZN2at6native27unrolled_elementwise_kernelINS0_13BUnaryFunctorIlllZZZNS0_16fmod_kernel_cudaERNS_18TensorIteratorBaseEENKUlvE_clEvENKUlvE2_clEvEUlllE_EESt5arrayIPcLm2EELi4E23TrivialOffsetCalculatorILi1EjESD_NS0_6memory15LoadWithoutCastENSE_16StoreWithoutCastEEEviT_T0_T2_T3_T4_T5_,"ax",@progbits
	.align	128
        .global         _ZN2at6native27unrolled_elementwise_kernelINS0_13BUnaryFunctorIlllZZZNS0_16fmod_kernel_cudaERNS_18TensorIteratorBaseEENKUlvE_clEvENKUlvE2_clEvEUlllE_EESt5arrayIPcLm2EELi4E23TrivialOffsetCalculatorILi1EjESD_NS0_6memory15LoadWithoutCastENSE_16StoreWithoutCastEEEviT_T0_T2_T3_T4_T5_
        .type           _ZN2at6native27unrolled_elementwise_kernelINS0_13BUnaryFunctorIlllZZZNS0_16fmod_kernel_cudaERNS_18TensorIteratorBaseEENKUlvE_clEvENKUlvE2_clEvEUlllE_EESt5arrayIPcLm2EELi4E23TrivialOffsetCalculatorILi1EjESD_NS0_6memory15LoadWithoutCastENSE_16StoreWithoutCastEEEviT_T0_T2_T3_T4_T5_,@function
        .size           _ZN2at6native27unrolled_elementwise_kernelINS0_13BUnaryFunctorIlllZZZNS0_16fmod_kernel_cudaERNS_18TensorIteratorBaseEENKUlvE_clEvENKUlvE2_clEvEUlllE_EESt5arrayIPcLm2EELi4E23TrivialOffsetCalculatorILi1EjESD_NS0_6memory15LoadWithoutCastENSE_16StoreWithoutCastEEEviT_T0_T2_T3_T4_T5_,(.L_x_49870 - _ZN2at6native27unrolled_elementwise_kernelINS0_13BUnaryFunctorIlllZZZNS0_16fmod_kernel_cudaERNS_18TensorIteratorBaseEENKUlvE_clEvENKUlvE2_clEvEUlllE_EESt5arrayIPcLm2EELi4E23TrivialOffsetCalculatorILi1EjESD_NS0_6memory15LoadWithoutCastENSE_16StoreWithoutCastEEEviT_T0_T2_T3_T4_T5_)
        .other          _ZN2at6native27unrolled_elementwise_kernelINS0_13BUnaryFunctorIlllZZZNS0_16fmod_kernel_cudaERNS_18TensorIteratorBaseEENKUlvE_clEvENKUlvE2_clEvEUlllE_EESt5arrayIPcLm2EELi4E23TrivialOffsetCalculatorILi1EjESD_NS0_6memory15LoadWithoutCastENSE_16StoreWithoutCastEEEviT_T0_T2_T3_T4_T5_,@"STO_CUDA_ENTRY STV_DEFAULT"
_ZN2at6native27unrolled_elementwise_kernelINS0_13BUnaryFunctorIlllZZZNS0_16fmod_kernel_cudaERNS_18TensorIteratorBaseEENKUlvE_clEvENKUlvE2_clEvEUlllE_EESt5arrayIPcLm2EELi4E23TrivialOffsetCalculatorILi1EjESD_NS0_6memory15LoadWithoutCastENSE_16StoreWithoutCastEEEviT_T0_T2_T3_T4_T5_:
.text._ZN2at6native27unrolled_elementwise_kernelINS0_13BUnaryFunctorIlllZZZNS0_16fmod_kernel_cudaERNS_18TensorIteratorBaseEENKUlvE_clEvENKUlvE2_clEvEUlllE_EESt5arrayIPcLm2EELi4E23TrivialOffsetCalculatorILi1EjESD_NS0_6memory15LoadWithoutCastENSE_16StoreWithoutCastEEEviT_T0_T2_T3_T4_T5_:
[----:B------:R-:W-:Y:S01]  /*0000*/  LDC R1, c[0x0][0x37c] ;  /* 0x0000df00ff017b82 */ /* 0x000fe20000000800 */
[----:B------:R-:W0:Y:S07]  /*0010*/  S2R R0, SR_CTAID.X ;  /* 0x0000000000007919 */ /* 0x000e2e0000002500 */
[----:B------:R-:W0:Y:S01]  /*0020*/  LDC R3, c[0x0][0x380] ;  /* 0x0000e000ff037b82 */ /* 0x000e220000000800 */
[----:B------:R-:W1:Y:S01]  /*0030*/  LDCU.64 UR6, c[0x0][0x358] ;  /* 0x00006b00ff0677ac */ /* 0x000e620008000a00 */
[----:B------:R-:W2:Y:S01]  /*0040*/  S2R R13, SR_TID.X ;  /* 0x00000000000d7919 */ /* 0x000ea20000002100 */
[----:B------:R-:W3:Y:S01]  /*0050*/  LDCU.64 UR8, c[0x0][0x390] ;  /* 0x00007200ff0877ac */ /* 0x000ee20008000a00 */
        /* <DEDUP_REMOVED lines=11> */
[----:B0-----:R-:W-:Y:S01]  /*0110*/  @!P0 IMAD.WIDE.U32 R4, R15, 0x8, R4 ;  /* 0x000000080f048825 */ /* 0x001fe200078e0004 */
[----:B------:R-:W-:-:S11]  /*0120*/  CS2R R14, SRZ ;  /* 0x00000000000e7805 */ /* 0x000fd6000001ff00 */
[----:B------:R-:W-:Y:S01]  /*0130*/  @!P3 IMAD R19, R0, 0x200, R13 ;  /* 0x000002000013b824 */ /* 0x000fe200078e020d */
[----:B------:R-:W-:Y:S01]  /*0140*/  @!P3 IADD3 R13, PT, PT, R13, 0x80, RZ ;  /* 0x000000800d0db810 */ /* 0x000fe20007ffe0ff */
[----:B------:R-:W0:Y:S03]  /*0150*/  @!P3 LDC.64 R8, c[0x0][0x3a0] ;  /* 0x0000e800ff08bb82 */ /* 0x000e260000000a00 */
[----:B------:R-:W-:Y:S01]  /*0160*/  ISETP.GE.AND P2, PT, R13, R2, PT ;  /* 0x000000020d00720c */ /* 0x000fe20003f46270 */
[----:B--2---:R-:W-:Y:S01]  /*0170*/  @!P1 IMAD.WIDE.U32 R10, R17, 0x8, R10 ;  /* 0x00000008110a9825 */ /* 0x004fe200078e000a */
[----:B------:R-:W-:-:S06]  /*0180*/  CS2R R16, SRZ ;  /* 0x0000000000107805 */ /* 0x000fcc000001ff00 */
[----:B-1----:R1:W5:Y:S05]  /*0190*/  @!P1 LDG.E.64 R16, desc[UR6][R10.64] ;  /* 0x000000060a109981 */ /* 0x00236a000c1e1b00 */
[----:B------:R-:W2:Y:S01]  /*01a0*/  @!P2 LDC.64 R6, c[0x0][0x3a0] ;  /* 0x0000e800ff06ab82 */ /* 0x000ea20000000a00 */
[----:B------:R-:W-:Y:S02]  /*01b0*/  @!P2 IMAD R13, R0, 0x200, R13 ;  /* 0x00000200000da824 */ /* 0x000fe400078e020d */
[----:B0-----:R-:W-:Y:S01]  /*01c0*/  @!P3 IMAD.WIDE.U32 R18, R19, 0x8, R8 ;  /* 0x000000081312b825 */ /* 0x001fe200078e0008 */
[----:B------:R-:W-:-:S04]  /*01d0*/  CS2R R8, SRZ ;  /* 0x0000000000087805 */ /* 0x000fc8000001ff00 */
[----:B------:R1:W5:Y:S01]  /*01e0*/  @!P3 LDG.E.64 R14, desc[UR6][R18.64] ;  /* 0x00000006120eb981 */ /* 0x000362000c1e1b00 */
[----:B--2---:R-:W-:Y:S01]  /*01f0*/  @!P2 IMAD.WIDE.U32 R12, R13, 0x8, R6 ;  /* 0x000000080d0ca825 */ /* 0x004fe200078e0006 */
[----:B------:R-:W-:-:S04]  /*0200*/  CS2R R6, SRZ ;  /* 0x0000000000067805 */ /* 0x000fc8000001ff00 */
[----:B------:R1:W5:Y:S04]  /*0210*/  @!P2 LDG.E.64 R8, desc[UR6][R12.64] ;  /* 0x000000060c08a981 */ /* 0x000368000c1e1b00 */
[----:B------:R1:W5:Y:S01]  /*0220*/  @!P0 LDG.E.64 R6, desc[UR6][R4.64] ;  /* 0x0000000604068981 */ /* 0x000362000c1e1b00 */
[----:B------:R-:W-:Y:S01]  /*0230*/  ISETP.GE.AND P0, PT, R3, R2, PT ;  /* 0x000000020300720c */ /* 0x000fe20003f06270 */
[----:B------:R-:W-:-:S12]  /*0240*/  BSSY.RECONVERGENT B0, `(.L_x_17228) ;  /* 0x000001f000007945 */ /* 0x000fd80003800200 */
[----:B-1-3--:R-:W-:Y:S05]  /*0250*/  @P0 BRA `(.L_x_17229) ;  /* 0x0000000000740947 */ /* 0x00afea0003800000 */
[----:B------:R-:W0:Y:S02]  /*0260*/  LDCU UR4, c[0x0][0x394] ;  /* 0x00007280ff0477ac */ /* 0x000e240008000800 */
[----:B0----5:R-:W-:-:S04]  /*0270*/  LOP3.LUT R4, R7, UR4, RZ, 0xfc, !PT ;  /* 0x0000000407047c12 */ /* 0x021fc8000f8efcff */
        /* <DEDUP_REMOVED lines=8> */
[----:B0-----:R-:W-:Y:S02]  /*0300*/  IMAD.MOV.U32 R4, RZ, RZ, RZ ;  /* 0x000000ffff047224 */ /* 0x001fe400078e00ff */
[----:B-1----:R-:W-:-:S04]  /*0310*/  IMAD.MOV R11, RZ, RZ, -R5 ;  /* 0x000000ffff0b7224 */ /* 0x002fc800078e0a05 */
[----:B------:R-:W-:-:S04]  /*0320*/  IMAD R11, R11, UR4, RZ ;  /* 0x000000040b0b7c24 */ /* 0x000fc8000f8e02ff */
[----:B------:R-:W-:-:S04]  /*0330*/  IMAD.HI.U32 R5, R5, R11, R4 ;  /* 0x0000000b05057227 */ /* 0x000fc800078e0004 */
[----:B------:R-:W-:Y:S02]  /*0340*/  HFMA2 R11, -RZ, RZ, 0, 0 ;  /* 0x00000000ff0b7431 */ /* 0x000fe400000001ff */
        /* <DEDUP_REMOVED lines=9> */
.L_x_17230:
[----:B------:R-:W-:Y:S01]  /*03e0*/  IMAD.MOV.U32 R5, RZ, RZ, R7 ;  /* 0x000000ffff057224 */ /* 0x000fe200078e0007 */
[----:B------:R-:W-:-:S07]  /*03f0*/  MOV R4, 0x410 ;  /* 0x0000041000047802 */ /* 0x000fce0000000f00 */
[----:B------:R-:W-:Y:S05]  /*0400*/  CALL.REL.NOINC `($__internal_9_$__cuda_sm20_rem_s64) ;  /* 0x0000000800347944 */ /* 0x000fea0003c00000 */
[----:B------:R-:W-:Y:S01]  /*0410*/  IMAD.MOV.U32 R10, RZ, RZ, R6 ;  /* 0x000000ffff0a7224 */ /* 0x000fe200078e0006 */
[----:B------:R-:W-:-:S07]  /*0420*/  MOV R11, R13 ;  /* 0x0000000d000b7202 */ /* 0x000fce0000000f00 */
.L_x_17229:
[----:B------:R-:W-:Y:S05]  /*0430*/  BSYNC.RECONVERGENT B0 ;  /* 0x0000000000007941 */ /* 0x000fea0003800200 */
.L_x_17228:
[----:B-----5:R-:W-:Y:S01]  /*0440*/  VIADD R7, R3, 0x80 ;  /* 0x0000008003077836 */ /* 0x020fe20000000000 */
[----:B------:R-:W-:Y:S04]  /*0450*/  BSSY.RECONVERGENT B0, `(.L_x_17231) ;  /* 0x0000021000007945 */ /* 0x000fe80003800200 */
[----:B------:R-:W-:-:S13]  /*0460*/  ISETP.GE.AND P0, PT, R7, R2, PT ;  /* 0x000000020700720c */ /* 0x000fda0003f06270 */
[----:B------:R-:W-:Y:S05]  /*0470*/  @P0 BRA `(.L_x_17232) ;  /* 0x0000000000780947 */ /* 0x000fea0003800000 */
[----:B------:R-:W0:Y:S02]  /*0480*/  LDCU UR4, c[0x0][0x394] ;  /* 0x00007280ff0477ac */ /* 0x000e240008000800 */
[----:B0-----:R-:W-:-:S04]  /*0490*/  LOP3.LUT R4, R17, UR4, RZ, 0xfc, !PT ;  /* 0x0000000411047c12 */ /* 0x001fc8000f8efcff */
[----:B------:R-:W-:-:S13]  /*04a0*/  ISETP.NE.U32.AND P0, PT, R4, RZ, PT ;  /* 0x000000ff0400720c */ /* 0x000fda0003f05070 */
[----:B------:R-:W-:Y:S05]  /*04b0*/  @P0 BRA `(.L_x_17233) ;  /* 0x0000000000500947 */ /* 0x000fea0003800000 */
[----:B------:R-:W0:Y:S01]  /*04c0*/  LDCU UR4, c[0x0][0x390] ;  /* 0x00007200ff0477ac */ /* 0x000e220008000800 */
[----:B------:R-:W-:Y:S02]  /*04d0*/  IMAD.MOV.U32 R4, RZ, RZ, RZ ;  /* 0x000000ffff047224 */ /* 0x000fe400078e00ff */
[----:B------:R-:W-:Y:S01]  /*04e0*/  IMAD.MOV.U32 R17, RZ, RZ, RZ ;  /* 0x000000ffff117224 */ /* 0x000fe200078e00ff */
[----:B0-----:R-:W0:Y:S01]  /*04f0*/  I2F.U32.RP R6, UR4 ;  /* 0x0000000400067d06 */ /* 0x001e220008209000 */
[----:B------:R-:W-:-:S07]  /*0500*/  ISETP.NE.U32.AND P1, PT, RZ, UR4, PT ;  /* 0x00000004ff007c0c */ /* 0x000fce000bf25070 */
[----:B0-----:R-:W0:Y:S02]  /*0510*/  MUFU.RCP R6, R6 ;  /* 0x0000000600067308 */ /* 0x001e240000001000 */
[----:B0-----:R-:W-:-:S06]  /*0520*/  VIADD R12, R6, 0xffffffe ;  /* 0x0ffffffe060c7836 */ /* 0x001fcc0000000000 */
[----:B------:R-:W0:Y:S02]  /*0530*/  F2I.FTZ.U32.TRUNC.NTZ R5, R12 ;  /* 0x0000000c00057305 */ /* 0x000e24000021f000 */
[----:B0-----:R-:W-:-:S05]  /*0540*/  IADD3 R13, PT, PT, RZ, -R5, RZ ;  /* 0x80000005ff0d7210 */ /* 0x001fca0007ffe0ff */
[----:B------:R-:W-:-:S04]  /*0550*/  IMAD R13, R13, UR4, RZ ;  /* 0x000000040d0d7c24 */ /* 0x000fc8000f8e02ff */
[----:B------:R-:W-:-:S06]  /*0560*/  IMAD.HI.U32 R13, R5, R13, R4 ;  /* 0x0000000d050d7227 */ /* 0x000fcc00078e0004 */
[----:B------:R-:W-:-:S04]  /*0570*/  IMAD.HI.U32 R4, R13, R16, RZ ;  /* 0x000000100d047227 */ /* 0x000fc800078e00ff */
[----:B------:R-:W-:-:S04]  /*0580*/  IMAD.MOV R5, RZ, RZ, -R4 ;  /* 0x000000ffff057224 */ /* 0x000fc800078e0a04 */
[----:B------:R-:W-:-:S05]  /*0590*/  IMAD R16, R5, UR4, R16 ;  /* 0x0000000405107c24 */ /* 0x000fca000f8e0210 */
[----:B------:R-:W-:-:S13]  /*05a0*/  ISETP.GE.U32.AND P0, PT, R16, UR4, PT ;  /* 0x0000000410007c0c */ /* 0x000fda000bf06070 */
[----:B------:R-:W-:-:S04]  /*05b0*/  @P0 IADD3 R16, PT, PT, R16, -UR4, RZ ;  /* 0x8000000410100c10 */ /* 0x000fc8000fffe0ff */
[----:B------:R-:W-:-:S13]  /*05c0*/  ISETP.GE.U32.AND P0, PT, R16, UR4, PT ;  /* 0x0000000410007c0c */ /* 0x000fda000bf06070 */
[----:B------:R-:W-:Y:S01]  /*05d0*/  @P0 VIADD R16, R16, -UR4 ;  /* 0x8000000410100c36 */ /* 0x000fe20008000000 */
[----:B------:R-:W-:Y:S01]  /*05e0*/  @!P1 LOP3.LUT R16, RZ, UR4, RZ, 0x33, !PT ;  /* 0x00000004ff109c12 */ /* 0x000fe2000f8e33ff */
[----:B------:R-:W-:Y:S06]  /*05f0*/  BRA `(.L_x_17232) ;  /* 0x0000000000187947 */ /* 0x000fec0003800000 */
.L_x_17233:
[----:B------:R-:W-:Y:S01]  /*0600*/  MOV R6, R16 ;  /* 0x0000001000067202 */ /* 0x000fe20000000f00 */
[----:B------:R-:W-:Y:S01]  /*0610*/  IMAD.MOV.U32 R5, RZ, RZ, R17 ;  /* 0x000000ffff057224 */ /* 0x000fe200078e0011 */
[----:B------:R-:W-:-:S07]  /*0620*/  MOV R4, 0x640 ;  /* 0x0000064000047802 */ /* 0x000fce0000000f00 */
[----:B------:R-:W-:Y:S05]  /*0630*/  CALL.REL.NOINC `($__internal_9_$__cuda_sm20_rem_s64) ;  /* 0x0000000400a87944 */ /* 0x000fea0003c00000 */
[----:B------:R-:W-:Y:S01]  /*0640*/  IMAD.MOV.U32 R16, RZ, RZ, R6 ;  /* 0x000000ffff107224 */ /* 0x000fe200078e0006 */
[----:B------:R-:W-:-:S07]  /*0650*/  MOV R17, R13 ;  /* 0x0000000d00117202 */ /* 0x000fce0000000f00 */
.L_x_17232:
[----:B------:R-:W-:Y:S05]  /*0660*/  BSYNC.RECONVERGENT B0 ;  /* 0x0000000000007941 */ /* 0x000fea0003800200 */
.L_x_17231:
[----:B------:R-:W-:Y:S01]  /*0670*/  VIADD R5, R3, 0x100 ;  /* 0x0000010003057836 */ /* 0x000fe20000000000 */
        /* <DEDUP_REMOVED lines=27> */
.L_x_17236:
[----:B------:R-:W-:Y:S01]  /*0830*/  MOV R6, R14 ;  /* 0x0000000e00067202 */ /* 0x000fe20000000f00 */
[----:B------:R-:W-:Y:S01]  /*0840*/  IMAD.MOV.U32 R5, RZ, RZ, R15 ;  /* 0x000000ffff057224 */ /* 0x000fe200078e000f */
[----:B------:R-:W-:-:S07]  /*0850*/  MOV R4, 0x870 ;  /* 0x0000087000047802 */ /* 0x000fce0000000f00 */
[----:B------:R-:W-:Y:S05]  /*0860*/  CALL.REL.NOINC `($__internal_9_$__cuda_sm20_rem_s64) ;  /* 0x00000004001c7944 */ /* 0x000fea0003c00000 */
[----:B------:R-:W-:Y:S01]  /*0870*/  IMAD.MOV.U32 R14, RZ, RZ, R6 ;  /* 0x000000ffff0e7224 */ /* 0x000fe200078e0006 */
[----:B------:R-:W-:-:S07]  /*0880*/  MOV R15, R13 ;  /* 0x0000000d000f7202 */ /* 0x000fce0000000f00 */
.L_x_17235:
[----:B------:R-:W-:Y:S05]  /*0890*/  BSYNC.RECONVERGENT B0 ;  /* 0x0000000000007941 */ /* 0x000fea0003800200 */
.L_x_17234:
        /* <DEDUP_REMOVED lines=25> */
[----:B------:R-:W-:Y:S01]  /*0a30*/  @P0 VIADD R4, R4, -UR4 ;  /* 0x8000000404040c36 */ /* 0x000fe20008000000 */
[----:B------:R-:W-:Y:S01]  /*0a40*/  @!P1 LOP3.LUT R4, RZ, UR4, RZ, 0x33, !PT ;  /* 0x00000004ff049c12 */ /* 0x000fe2000f8e33ff */
[----:B------:R-:W-:Y:S06]  /*0a50*/  BRA `(.L_x_17238) ;  /* 0x0000000000187947 */ /* 0x000fec0003800000 */
.L_x_17239:
[----:B------:R-:W-:Y:S01]  /*0a60*/  MOV R6, R8 ;  /* 0x0000000800067202 */ /* 0x000fe20000000f00 */
[----:B------:R-:W-:Y:S01]  /*0a70*/  IMAD.MOV.U32 R5, RZ, RZ, R9 ;  /* 0x000000ffff057224 */ /* 0x000fe200078e0009 */
[----:B------:R-:W-:-:S07]  /*0a80*/  MOV R4, 0xaa0 ;  /* 0x00000aa000047802 */ /* 0x000fce0000000f00 */
[----:B------:R-:W-:Y:S05]  /*0a90*/  CALL.REL.NOINC `($__internal_9_$__cuda_sm20_rem_s64) ;  /* 0x0000000000907944 */ /* 0x000fea0003c00000 */
[----:B------:R-:W-:Y:S01]  /*0aa0*/  IMAD.MOV.U32 R4, RZ, RZ, R6 ;  /* 0x000000ffff047224 */ /* 0x000fe200078e0006 */
[----:B------:R-:W-:-:S07]  /*0ab0*/  MOV R5, R13 ;  /* 0x0000000d00057202 */ /* 0x000fce0000000f00 */
.L_x_17238:
[----:B------:R-:W-:Y:S05]  /*0ac0*/  BSYNC.RECONVERGENT B0 ;  /* 0x0000000000007941 */ /* 0x000fea0003800200 */
.L_x_17237:
        /* <DEDUP_REMOVED lines=8> */
[----:B------:R0:W-:Y:S04]  /*0b50*/  STG.E.64 desc[UR6][R8.64], R10 ;  /* 0x0000000a08007986 */ /* 0x0001e8000c101b06 */
[----:B------:R-:W-:-:S13]  /*0b60*/  ISETP.GE.AND P0, PT, R3, R2, PT ;  /* 0x000000020300720c */ /* 0x000fda0003f06270 */
[----:B------:R-:W-:Y:S05]  /*0b70*/  @P0 BREAK.RELIABLE B1 ;  /* 0x0000000000010942 */ /* 0x000fea0003800100 */
[----:B0-----:R-:W-:Y:S05]  /*0b80*/  @P0 BRA `(.L_x_17243) ;  /* 0x0000000000300947 */ /* 0x001fea0003800000 */
[----:B------:R-:W0:Y:S01]  /*0b90*/  LDC.64 R6, c[0x0][0x398] ;  /* 0x0000e600ff067b82 */ /* 0x000e220000000a00 */
[----:B------:R-:W-:Y:S01]  /*0ba0*/  LEA R9, R0, R3, 0x9 ;  /* 0x0000000300097211 */ /* 0x000fe200078e48ff */
[----:B------:R-:W-:-:S04]  /*0bb0*/  VIADD R3, R3, 0x80 ;  /* 0x0000008003037836 */ /* 0x000fc80000000000 */
[----:B0-----:R-:W-:-:S05]  /*0bc0*/  IMAD.WIDE.U32 R6, R9, 0x8, R6 ;  /* 0x0000000809067825 */ /* 0x001fca00078e0006 */
[----:B------:R0:W-:Y:S02]  /*0bd0*/  STG.E.64 desc[UR6][R6.64], R16 ;  /* 0x0000001006007986 */ /* 0x0001e4000c101b06 */
.L_x_17242:
[----:B------:R-:W-:Y:S05]  /*0be0*/  BSYNC.RELIABLE B1 ;  /* 0x0000000000017941 */ /* 0x000fea0003800100 */
.L_x_17241:
[----:B------:R-:W-:-:S13]  /*0bf0*/  ISETP.GE.AND P0, PT, R3, R2, PT ;  /* 0x000000020300720c */ /* 0x000fda0003f06270 */
[----:B0-----:R-:W0:Y:S01]  /*0c00*/  @!P0 LDC.64 R6, c[0x0][0x398] ;  /* 0x0000e600ff068b82 */ /* 0x001e220000000a00 */
[----:B------:R-:W-:Y:S01]  /*0c10*/  @!P0 IMAD R9, R0, 0x200, R3 ;  /* 0x0000020000098824 */ /* 0x000fe200078e0203 */
[----:B------:R-:W-:-:S03]  /*0c20*/  @!P0 IADD3 R3, PT, PT, R3, 0x80, RZ ;  /* 0x0000008003038810 */ /* 0x000fc60007ffe0ff */
[----:B0-----:R-:W-:-:S05]  /*0c30*/  @!P0 IMAD.WIDE.U32 R6, R9, 0x8, R6 ;  /* 0x0000000809068825 */ /* 0x001fca00078e0006 */
[----:B------:R0:W-:Y:S02]  /*0c40*/  @!P0 STG.E.64 desc[UR6][R6.64], R14 ;  /* 0x0000000e06008986 */ /* 0x0001e4000c101b06 */
.L_x_17243:
[----:B------:R-:W-:Y:S05]  /*0c50*/  BSYNC.RECONVERGENT B0 ;  /* 0x0000000000007941 */ /* 0x000fea0003800200 */
.L_x_17240:
        /* <DEDUP_REMOVED lines=8> */
        .weak           $__internal_9_$__cuda_sm20_rem_s64
        .type           $__internal_9_$__cuda_sm20_rem_s64,@function
        .size           $__internal_9_$__cuda_sm20_rem_s64,(.L_x_49870 - $__internal_9_$__cuda_sm20_rem_s64)
$__internal_9_$__cuda_sm20_rem_s64:
[----:B------:R-:W-:Y:S01]  /*0ce0*/  UIADD3 UR4, UP1, UPT, URZ, -UR8, URZ ;  /* 0x80000008ff047290 */ /* 0x000fe2000ff3e0ff */
[----:B------:R-:W-:Y:S01]  /*0cf0*/  ISETP.LE.AND P3, PT, RZ, UR9, PT ;  /* 0x00000009ff007c0c */ /* 0x000fe2000bf63270 */
[----:B------:R-:W-:Y:S02]  /*0d00*/  UISETP.GE.AND UP0, UPT, UR9, URZ, UPT ;  /* 0x000000ff0900728c */ /* 0x000fe4000bf06270 */
[----:B------:R-:W-:Y:S02]  /*0d10*/  UIADD3.X UR5, UPT, UPT, URZ, ~UR9, URZ, UP1, !UPT ;  /* 0x80000009ff057290 */ /* 0x000fe40008ffe4ff */
[----:B------:R-:W-:Y:S02]  /*0d20*/  USEL UR4, UR4, UR8, !UP0 ;  /* 0x0000000804047287 */ /* 0x000fe4000c000000 */
[----:B------:R-:W-:-:S09]  /*0d30*/  USEL UR5, UR5, UR9, !UP0 ;  /* 0x0000000905057287 */ /* 0x000fd2000c000000 */
[----:B------:R-:W0:Y:S02]  /*0d40*/  I2F.U64.RP R20, UR4 ;  /* 0x0000000400147d12 */ /* 0x000e240008309000 */
[----:B0-----:R-:W0:Y:S02]  /*0d50*/  MUFU.RCP R20, R20 ;  /* 0x0000001400147308 */ /* 0x001e240000001000 */
[----:B0-----:R-:W-:Y:S01]  /*0d60*/  VIADD R12, R20, 0x1ffffffe ;  /* 0x1ffffffe140c7836 */ /* 0x001fe20000000000 */
[----:B------:R-:W-:-:S15]  /*0d70*/  IADD3 R20, P4, PT, RZ, -UR8, RZ ;  /* 0x80000008ff147c10 */ /* 0x000fde000ff9e0ff */
[----:B------:R-:W-:-:S15]  /*0d80*/  NOP ;  /* 0x0000000000007918 */ /* 0x000fde0000000000 */
[----:B------:R-:W-:-:S15]  /*0d90*/  NOP ;  /* 0x0000000000007918 */ /* 0x000fde0000000000 */
[----:B------:R-:W-:-:S14]  /*0da0*/  NOP ;  /* 0x0000000000007918 */ /* 0x000fdc0000000000 */
        /* <DEDUP_REMOVED lines=9> */
[----:B------:R-:W-:-:S04]  /*0e40*/  IMAD.HI.U32 R12, R13, R23, RZ ;  /* 0x000000170d0c7227 */ /* 0x000fc800078e00ff */
[C---:B------:R-:W-:Y:S01]  /*0e50*/  IMAD.HI.U32 R18, P1, R13.reuse, R21, R18 ;  /* 0x000000150d127227 */ /* 0x040fe20007820012 */
[----:B------:R-:W-:Y:S02]  /*0e60*/  SEL R21, R20, UR8, !P3 ;  /* 0x0000000814157c07 */ /* 0x000fe4000d800000 */
[----:B------:R-:W-:Y:S01]  /*0e70*/  IADD3.X R20, PT, PT, R12, R13, RZ, P0, !PT ;  /* 0x0000000d0c147210 */ /* 0x000fe200007fe4ff */
[----:B------:R-:W-:Y:S02]  /*0e80*/  IMAD R19, R13, R23, RZ ;  /* 0x000000170d137224 */ /* 0x000fe400078e02ff */
[----:B------:R-:W-:Y:S01]  /*0e90*/  IMAD.X R23, RZ, RZ, ~UR9, P4 ;  /* 0x80000009ff177e24 */ /* 0x000fe2000a0e06ff */
[----:B------:R-:W-:Y:S02]  /*0ea0*/  IADD3 R27, P4, PT, RZ, -R6, RZ ;  /* 0x80000006ff1b7210 */ /* 0x000fe40007f9e0ff */
[----:B------:R-:W-:Y:S02]  /*0eb0*/  IADD3 R19, P2, PT, R19, R18, RZ ;  /* 0x0000001213137210 */ /* 0x000fe40007f5e0ff */
[----:B------:R-:W-:-:S02]  /*0ec0*/  SEL R23, R23, UR9, !P3 ;  /* 0x0000000917177c07 */ /* 0x000fc4000d800000 */
[----:B------:R-:W-:Y:S01]  /*0ed0*/  IADD3.X R20, PT, PT, RZ, RZ, R20, P2, P1 ;  /* 0x000000ffff147210 */ /* 0x000fe200017e2414 */
[----:B------:R-:W-:Y:S01]  /*0ee0*/  IMAD.WIDE.U32 R12, R19, R21, RZ ;  /* 0x00000015130c7225 */ /* 0x000fe200078e00ff */
[----:B------:R-:W-:-:S03]  /*0ef0*/  ISETP.GE.AND P1, PT, R5, RZ, PT ;  /* 0x000000ff0500720c */ /* 0x000fc60003f26270 */
        /* <DEDUP_REMOVED lines=11> */
[----:B------:R-:W-:Y:S01]  /*0fb0*/  IMAD.X R18, RZ, RZ, ~R5, P4 ;  /* 0x000000ffff127224 */ /* 0x000fe200020e0e05 */
[----:B------:R-:W-:Y:S01]  /*0fc0*/  IADD3.X R20, PT, PT, R25, R20, RZ, P0, !PT ;  /* 0x0000001419147210 */ /* 0x000fe200007fe4ff */
[----:B------:R-:W-:Y:S02]  /*0fd0*/  IMAD.MOV.U32 R13, RZ, RZ, RZ ;  /* 0x000000ffff0d7224 */ /* 0x000fe400078e00ff */
        /* <DEDUP_REMOVED lines=23> */
[CC--:B------:R-:W-:Y:S02]  /*1150*/  ISETP.GE.U32.AND.EX P0, PT, R18.reuse, R23.reuse, PT, P0 ;  /* 0x000000171200720c */ /* 0x0c0fe40003f06100 */
[----:B------:R-:W-:-:S02]  /*1160*/  IADD3.X R13, PT, PT, R18, ~R23, RZ, P2, !PT ;  /* 0x80000017120d7210 */ /* 0x000fc400017fe4ff */
[----:B------:R-:W-:Y:S02]  /*1170*/  SEL R6, R6, R12, P0 ;  /* 0x0000000c06067207 */ /* 0x000fe40000000000 */
[----:B------:R-:W-:Y:S02]  /*1180*/  SEL R13, R13, R18, P0 ;  /* 0x000000120d0d7207 */ /* 0x000fe40000000000 */
[-C--:B------:R-:W-:Y:S02]  /*1190*/  IADD3 R5, P2, PT, RZ, -R6.reuse, RZ ;  /* 0x80000006ff057210 */ /* 0x080fe40007f5e0ff */
[----:B------:R-:W-:Y:S02]  /*11a0*/  ISETP.NE.U32.AND P0, PT, RZ, UR8, PT ;  /* 0x00000008ff007c0c */ /* 0x000fe4000bf05070 */
[----:B------:R-:W-:Y:S01]  /*11b0*/  SEL R6, R5, R6, !P1 ;  /* 0x0000000605067207 */ /* 0x000fe20004800000 */
[----:B------:R-:W-:Y:S02]  /*11c0*/  IMAD.X R12, RZ, RZ, ~R13, P2 ;  /* 0x000000ffff0c7224 */ /* 0x000fe400010e0e0d */
[----:B------:R-:W-:Y:S01]  /*11d0*/  HFMA2 R5, -RZ, RZ, 0, 0 ;  /* 0x00000000ff057431 */ /* 0x000fe200000001ff */
[----:B------:R-:W-:-:S02]  /*11e0*/  ISETP.NE.AND.EX P0, PT, RZ, UR9, PT, P0 ;  /* 0x00000009ff007c0c */ /* 0x000fc4000bf05300 */
[----:B------:R-:W-:Y:S02]  /*11f0*/  SEL R13, R12, R13, !P1 ;  /* 0x0000000d0c0d7207 */ /* 0x000fe40004800000 */
[----:B------:R-:W-:Y:S02]  /*1200*/  SEL R6, R6, 0xffffffff, P0 ;  /* 0xffffffff06067807 */ /* 0x000fe40000000000 */
[----:B------:R-:W-:Y:S01]  /*1210*/  SEL R13, R13, 0xffffffff, P0 ;  /* 0xffffffff0d0d7807 */ /* 0x000fe20000000000 */
[----:B------:R-:W-:Y:S06]  /*1220*/  RET.REL.NODEC R4 `(_ZN2at6native27unrolled_elementwise_kernelINS0_13BUnaryFunctorIlllZZZNS0_16fmod_kernel_cudaERNS_18TensorIteratorBaseEENKUlvE_clEvENKUlvE2_clEvEUlllE_EESt5arrayIPcLm2EELi4E23TrivialOffsetCalculatorILi1EjESD_NS0_6memory15LoadWithoutCastENSE_16StoreWithoutCastEEEviT_T0_T2_T3_T4_T5_) ;  /* 0xffffffec04747950 */ /* 0x000fec0003c3ffff */
.L_x_17244:
        /* <DEDUP_REMOVED lines=13> */
.L_x_49870:


//--------------------- .text._ZN2at6native29vectorized_elementwise_kernelILi2ENS0_13BUnaryFunctorIlllZZZNS0_16fmod_kernel_cudaERNS_18TensorIteratorBaseEENKUlvE_clEvENKUlvE2_clEvEUlllE_EESt5arrayIPcLm2EEEEviT0_T1_ --------------------------
	.section	.text._ZN2at6native29vectorized_elementwise_kernelILi2ENS0_13BUnaryFunctorIlllZZZNS0_16fmod_kernel_cudaERNS_18TensorIteratorBaseEENKUlvE_clEvENKUlvE2_clEvEUlllE_EESt5arrayIPcLm2EEEEviT0_T1_,"ax",@progbits
	.align	128
        .global         _ZN2at6native29vectorized_elementwise_kernelILi2ENS0_13BUnaryFunctorIlllZZZNS0_16fmod_kernel_cudaERNS_18TensorIteratorBaseEENKUlvE_clEvENKUlvE2_clEvEUlllE_EESt5arrayIPcLm2EEEEviT0_T1_
        .type           _ZN2at6native29vectorized_elementwise_kernelILi2ENS0_13BUnaryFunctorIlllZZZNS0_16fmod_kernel_cudaERNS_18TensorIteratorBaseEENKUlvE_clEvENKUlvE2_clEvEUlllE_EESt5arrayIPcLm2EEEEviT0_T1_,@function
        .size           _ZN2at6native29vectorized_elementwise_kernelILi2ENS0_13BUnaryFunctorIlllZZZNS0_16fmod_kernel_cudaERNS_18TensorIteratorBaseEENKUlvE_clEvENKUlvE2_clEvEUlllE_EESt5arrayIPcLm2EEEEviT0_T1_,(.L_x_49871 - _ZN2at6native29vectorized_elementwise_kernelILi2ENS0_13BUnaryFunctorIlllZZZNS0_16fmod_kernel_cudaERNS_18TensorIteratorBaseEENKUlvE_clEvENKUlvE2_clEvEUlllE_EESt5arrayIPcLm2EEEEviT0_T1_)
        .other          _ZN2at6native29vectorized_elementwise_kernelILi2ENS0_13BUnaryFunctorIlllZZZNS0_16fmod_kernel_cudaERNS_18TensorIteratorBaseEENKUlvE_clEvENKUlvE2_clEvEUlllE_EESt5arrayIPcLm2EEEEviT0_T1_,@"STO_CUDA_ENTRY STV_DEFAULT"
_ZN2at6native29vectorized_elementwise_kernelILi2ENS0_13BUnaryFunctorIlllZZZNS0_16fmod_kernel_cudaERNS_18TensorIteratorBaseEENKUlvE_clEvENKUlvE2_clEvEUlllE_EESt5arrayIPcLm2EEEEviT0_T1_:
.text._ZN2at6native29vectorized_elementwise_kernelILi2ENS0_13BUnaryFunctorIlllZZZNS0_16fmod_kernel_cudaERNS_18TensorIteratorBaseEENKUlvE_clEvENKUlvE2_clEvEUlllE_EESt5arrayIPcLm2EEEEviT0_T1_:
[----:B------:R-:W-:Y:S08]  /*0000*/  LDC R1, c[0x0][0x37c] ;  /* 0x0000df00ff017b82 */ /* 0x000ff00000000800 */
[----:B------:R-:W0:Y:S01]  /*0010*/  S2UR UR4, SR_CTAID.X ;  /* 0x00000000000479c3 */ /* 0x000e220000002500 */
[----:B------:R-:W1:Y:S01]  /*0020*/  LDCU UR5, c[0x0][0x380] ;  /* 0x00007000ff0577ac */ /* 0x000e620008000800 */
[----:B------:R-:W2:Y:S01]  /*0030*/  LDCU.64 UR16, c[0x0][0x358] ;  /* 0x00006b00ff1077ac */ /* 0x000ea20008000a00 */
[----:B------:R-:W3:Y:S01]  /*0040*/  LDCU.64 UR18, c[0x0][0x390] ;  /* 0x00007200ff1277ac */ /* 0x000ee20008000a00 */
[----:B0-----:R-:W-:-:S04]  /*0050*/  USHF.L.U32 UR4, UR4, 0xa, URZ ;  /* 0x0000000a04047899 */ /* 0x001fc800080006ff */
[----:B-1----:R-:W-:-:S04]  /*0060*/  UIADD3 UR5, UPT, UPT, -UR4, UR5, URZ ;  /* 0x0000000504057290 */ /* 0x002fc8000fffe1ff */
[----:B------:R-:W-:-:S09]  /*0070*/  UISETP.GT.U32.AND UP0, UPT, UR5, 0x3ff, UPT ;  /* 0x000003ff0500788c */ /* 0x000fd2000bf04070 */
[----:B--23--:R-:W-:Y:S05]  /*0080*/  BRA.U UP0, `(.L_x_17245) ;  /* 0x0000001900247547 */ /* 0x00cfea000b800000 */
        /* <DEDUP_REMOVED lines=9> */
[----:B------:R-:W-:Y:S01]  /*0120*/  @!P5 IADD3 R12, PT, PT, R12, 0x80, RZ ;  /* 0x000000800c0cd810 */ /* 0x000fe20007ffe0ff */
[----:B------:R-:W1:Y:S03]  /*0130*/  @!P5 LDC.64 R26, c[0x0][0x3a0] ;  /* 0x0000e800ff1adb82 */ /* 0x000e660000000a00 */
        /* <DEDUP_REMOVED lines=8> */
[----:B------:R-:W-:Y:S01]  /*01c0*/  @!P3 IADD3 R12, PT, PT, R12, 0x80, RZ ;  /* 0x000000800c0cb810 */ /* 0x000fe20007ffe0ff */
[----:B------:R-:W3:Y:S03]  /*01d0*/  @!P3 LDC.64 R2, c[0x0][0x3a0] ;  /* 0x0000e800ff02bb82 */ /* 0x000ee60000000a00 */
[----:B------:R-:W-:-:S13]  /*01e0*/  ISETP.GE.U32.AND P2, PT, R12, UR5, PT ;  /* 0x000000050c007c0c */ /* 0x000fda000bf46070 */
[C---:B------:R-:W-:Y:S01]  /*01f0*/  @!P2 VIADD R23, R12.reuse, UR4 ;  /* 0x000000040c17ac36 */ /* 0x040fe20008000000 */
[----:B------:R-:W4:Y:S01]  /*0200*/  @!P2 LDC.64 R20, c[0x0][0x3a0] ;  /* 0x0000e800ff14ab82 */ /* 0x000f220000000a00 */
[----:B------:R-:W-:-:S05]  /*0210*/  @!P2 VIADD R12, R12, 0x80 ;  /* 0x000000800c0ca836 */ /* 0x000fca0000000000 */
[----:B------:R-:W-:-:S13]  /*0220*/  ISETP.GE.U32.AND P1, PT, R12, UR5, PT ;  /* 0x000000050c007c0c */ /* 0x000fda000bf26070 */
[C---:B------:R-:W-:Y:S01]  /*0230*/  @!P1 VIADD R13, R12.reuse, UR4 ;  /* 0x000000040c0d9c36 */ /* 0x040fe20008000000 */
[----:B------:R-:W-:Y:S01]  /*0240*/  @!P1 IADD3 R12, PT, PT, R12, 0x80, RZ ;  /* 0x000000800c0c9810 */ /* 0x000fe20007ffe0ff */
[----:B------:R-:W4:Y:S03]  /*0250*/  @!P1 LDC.64 R10, c[0x0][0x3a0] ;  /* 0x0000e800ff0a9b82 */ /* 0x000f260000000a00 */
[----:B------:R-:W-:-:S13]  /*0260*/  ISETP.GE.U32.AND P0, PT, R12, UR5, PT ;  /* 0x000000050c007c0c */ /* 0x000fda000bf06070 */
[C---:B------:R-:W-:Y:S01]  /*0270*/  @!P0 VIADD R15, R12.reuse, UR4 ;  /* 0x000000040c0f8c36 */ /* 0x040fe20008000000 */
[----:B------:R-:W4:Y:S01]  /*0280*/  @!P0 LDC.64 R8, c[0x0][0x3a0] ;  /* 0x0000e800ff088b82 */ /* 0x000f220000000a00 */
[----:B------:R-:W-:-:S05]  /*0290*/  @!P0 VIADD R12, R12, 0x80 ;  /* 0x000000800c0c8836 */ /* 0x000fca0000000000 */
[----:B------:R-:W-:-:S13]  /*02a0*/  ISETP.GE.U32.AND P6, PT, R12, UR5, PT ;  /* 0x000000050c007c0c */ /* 0x000fda000bfc6070 */
[----:B------:R-:W4:Y:S01]  /*02b0*/  @!P6 LDC.64 R6, c[0x0][0x3a0] ;  /* 0x0000e800ff06eb82 */ /* 0x000f220000000a00 */
[----:B------:R-:W-:Y:S01]  /*02c0*/  @!P6 IADD3 R33, PT, PT, R12, UR4, RZ ;  /* 0x000000040c21ec10 */ /* 0x000fe2000fffe0ff */
[----:B-1----:R-:W-:Y:S01]  /*02d0*/  @!P5 IMAD.WIDE.U32 R26, R29, 0x8, R26 ;  /* 0x000000081d1ad825 */ /* 0x002fe200078e001a */
[----:B0-----:R-:W-:-:S03]  /*02e0*/  CS2R R16, SRZ ;  /* 0x0000000000107805 */ /* 0x001fc6000001ff00 */
[----:B--2---:R-:W-:Y:S01]  /*02f0*/  @!P4 IMAD.WIDE.U32 R28, R31, 0x8, R18 ;  /* 0x000000081f1cc825 */ /* 0x004fe200078e0012 */
[----:B------:R-:W-:-:S03]  /*0300*/  CS2R R18, SRZ ;  /* 0x0000000000127805 */ /* 0x000fc6000001ff00 */
[----:B---3--:R-:W-:Y:S01]  /*0310*/  @!P3 IMAD.WIDE.U32 R2, R25, 0x8, R2 ;  /* 0x000000081902b825 */ /* 0x008fe200078e0002 */
[----:B------:R0:W5:Y:S03]  /*0320*/  @!P4 LDG.E.64 R16, desc[UR16][R28.64] ;  /* 0x000000101c10c981 */ /* 0x000166000c1e1b00 */
[----:B----4-:R-:W-:Y:S01]  /*0330*/  @!P2 IMAD.WIDE.U32 R20, R23, 0x8, R20 ;  /* 0x000000081714a825 */ /* 0x010fe200078e0014 */
[----:B------:R-:W-:Y:S01]  /*0340*/  CS2R R22, SRZ ;  /* 0x0000000000167805 */ /* 0x000fe2000001ff00 */
[----:B------:R0:W5:Y:S02]  /*0350*/  @!P5 LDG.E.64 R18, desc[UR16][R26.64] ;  /* 0x000000101a12d981 */ /* 0x000164000c1e1b00 */
[----:B------:R-:W-:Y:S01]  /*0360*/  @!P1 IMAD.WIDE.U32 R24, R13, 0x8, R10 ;  /* 0x000000080d189825 */ /* 0x000fe200078e000a */
[----:B------:R-:W-:Y:S02]  /*0370*/  CS2R R12, SRZ ;  /* 0x00000000000c7805 */ /* 0x000fe4000001ff00 */
[----:B------:R-:W-:Y:S01]  /*0380*/  CS2R R10, SRZ ;  /* 0x00000000000a7805 */ /* 0x000fe2000001ff00 */
[----:B------:R-:W-:Y:S01]  /*0390*/  @!P0 IMAD.WIDE.U32 R30, R15, 0x8, R8 ;  /* 0x000000080f1e8825 */ /* 0x000fe200078e0008 */
[----:B------:R-:W-:-:S02]  /*03a0*/  CS2R R14, SRZ ;  /* 0x00000000000e7805 */ /* 0x000fc4000001ff00 */
[----:B------:R0:W5:Y:S01]  /*03b0*/  @!P2 LDG.E.64 R12, desc[UR16][R20.64] ;  /* 0x00000010140ca981 */ /* 0x000162000c1e1b00 */
[----:B------:R-:W-:-:S03]  /*03c0*/  @!P6 IMAD.WIDE.U32 R8, R33, 0x8, R6 ;  /* 0x000000082108e825 */ /* 0x000fc600078e0006 */
[----:B------:R0:W5:Y:S04]  /*03d0*/  @!P3 LDG.E.64 R14, desc[UR16][R2.64] ;  /* 0x00000010020eb981 */ /* 0x000168000c1e1b00 */
[----:B------:R0:W5:Y:S04]  /*03e0*/  @!P1 LDG.E.64 R10, desc[UR16][R24.64] ;  /* 0x00000010180a9981 */ /* 0x000168000c1e1b00 */
[----:B------:R0:W5:Y:S01]  /*03f0*/  @!P6 LDG.E.64 R22, desc[UR16][R8.64] ;  /* 0x000000100816e981 */ /* 0x000162000c1e1b00 */
[----:B------:R-:W-:-:S06]  /*0400*/  CS2R R6, SRZ ;  /* 0x0000000000067805 */ /* 0x000fcc000001ff00 */
[----:B------:R0:W5:Y:S01]  /*0410*/  @!P0 LDG.E.64 R6, desc[UR16][R30.64] ;  /* 0x000000101e068981 */ /* 0x000162000c1e1b00 */
[----:B------:R-:W-:Y:S01]  /*0420*/  ISETP.GE.U32.AND P0, PT, R0, UR5, PT ;  /* 0x0000000500007c0c */ /* 0x000fe2000bf06070 */
[----:B------:R-:W-:-:S12]  /*0430*/  BSSY.RECONVERGENT B0, `(.L_x_17246) ;  /* 0x000001e000007945 */ /* 0x000fd80003800200 */
[----:B0-----:R-:W-:Y:S05]  /*0440*/  @P0 BRA `(.L_x_17247) ;  /* 0x0000000000700947 */ /* 0x001fea0003800000 */
[----:B------:R-:W0:Y:S02]  /*0450*/  LDCU UR6, c[0x0][0x394] ;  /* 0x00007280ff0677ac */ /* 0x000e240008000800 */
[----:B0----5:R-:W-:-:S04]  /*0460*/  LOP3.LUT R2, R5, UR6, RZ, 0xfc, !PT ;  /* 0x0000000605027c12 */ /* 0x021fc8000f8efcff */
        /* <DEDUP_REMOVED lines=22> */
.L_x_17248:
[----:B------:R-:W-:-:S07]  /*05d0*/  MOV R2, 0x5f0 ;  /* 0x000005f000027802 */ /* 0x000fce0000000f00 */
[----:B------:R-:W-:Y:S05]  /*05e0*/  CALL.REL.NOINC `($__internal_10_$__cuda_sm20_rem_s64) ;  /* 0x0000002400147944 */ /* 0x000fea0003c00000 */
[----:B------:R-:W-:Y:S01]  /*05f0*/  MOV R20, R4 ;  /* 0x0000000400147202 */ /* 0x000fe20000000f00 */
[----:B------:R-:W-:-:S07]  /*0600*/  IMAD.MOV.U32 R21, RZ, RZ, R5 ;  /* 0x000000ffff157224 */ /* 0x000fce00078e0005 */
.L_x_17247:
[----:B------:R-:W-:Y:S05]  /*0610*/  BSYNC.RECONVERGENT B0 ;  /* 0x0000000000007941 */ /* 0x000fea0003800200 */
.L_x_17246:
[----:B------:R-:W-:Y:S01]  /*0620*/  VIADD R8, R0, 0x80 ;  /* 0x0000008000087836 */ /* 0x000fe20000000000 */
[----:B------:R-:W-:Y:S04]  /*0630*/  BSSY.RECONVERGENT B0, `(.L_x_17249) ;  /* 0x0000021000007945 */ /* 0x000fe80003800200 */
[----:B------:R-:W-:-:S13]  /*0640*/  ISETP.GE.U32.AND P0, PT, R8, UR5, PT ;  /* 0x0000000508007c0c */ /* 0x000fda000bf06070 */
[----:B------:R-:W-:Y:S05]  /*0650*/  @P0 BRA `(.L_x_17250) ;  /* 0x0000000000780947 */ /* 0x000fea0003800000 */
[----:B------:R-:W0:Y:S02]  /*0660*/  LDCU UR6, c[0x0][0x394] ;  /* 0x00007280ff0677ac */ /* 0x000e240008000800 */
[----:B0----5:R-:W-:-:S04]  /*0670*/  LOP3.LUT R2, R19, UR6, RZ, 0xfc, !PT ;  /* 0x0000000613027c12 */ /* 0x021fc8000f8efcff */
[----:B------:R-:W-:-:S13]  /*0680*/  ISETP.NE.U32.AND P0, PT, R2, RZ, PT ;  /* 0x000000ff0200720c */ /* 0x000fda0003f05070 */
[----:B------:R-:W-:Y:S05]  /*0690*/  @P0 BRA `(.L_x_17251) ;  /* 0x0000000000500947 */ /* 0x000fea0003800000 */
[----:B------:R-:W0:Y:S01]  /*06a0*/  LDCU UR6, c[0x0][0x390] ;  /* 0x00007200ff0677ac */ /* 0x000e220008000800 */
[----:B------:R-:W-:Y:S02]  /*06b0*/  IMAD.MOV.U32 R2, RZ, RZ, RZ ;  /* 0x000000ffff027224 */ /* 0x000fe400078e00ff */
[----:B------:R-:W-:Y:S01]  /*06c0*/  HFMA2 R19, -RZ, RZ, 0, 0 ;  /* 0x00000000ff137431 */ /* 0x000fe200000001ff */
[----:B0-----:R-:W0:Y:S01]  /*06d0*/  I2F.U32.RP R4, UR6 ;  /* 0x0000000600047d06 */ /* 0x001e220008209000 */
[----:B------:R-:W-:-:S07]  /*06e0*/  ISETP.NE.U32.AND P1, PT, RZ, UR6, PT ;  /* 0x00000006ff007c0c */ /* 0x000fce000bf25070 */
[----:B0-----:R-:W0:Y:S02]  /*06f0*/  MUFU.RCP R4, R4 ;  /* 0x0000000400047308 */ /* 0x001e240000001000 */
[----:B0-----:R-:W-:-:S06]  /*0700*/  IADD3 R5, PT, PT, R4, 0xffffffe, RZ ;  /* 0x0ffffffe04057810 */ /* 0x001fcc0007ffe0ff */
[----:B------:R-:W0:Y:S02]  /*0710*/  F2I.FTZ.U32.TRUNC.NTZ R3, R5 ;  /* 0x0000000500037305 */ /* 0x000e24000021f000 */
[----:B0-----:R-:W-:-:S04]  /*0720*/  IMAD.MOV R9, RZ, RZ, -R3 ;  /* 0x000000ffff097224 */ /* 0x001fc800078e0a03 */
        /* <DEDUP_REMOVED lines=11> */
.L_x_17251:
[----:B------:R-:W-:Y:S01]  /*07e0*/  IMAD.MOV.U32 R4, RZ, RZ, R18 ;  /* 0x000000ffff047224 */ /* 0x000fe200078e0012 */
[----:B------:R-:W-:Y:S01]  /*07f0*/  MOV R2, 0x820 ;  /* 0x0000082000027802 */ /* 0x000fe20000000f00 */
[----:B------:R-:W-:-:S07]  /*0800*/  IMAD.MOV.U32 R5, RZ, RZ, R19 ;  /* 0x000000ffff057224 */ /* 0x000fce00078e0013 */
[----:B------:R-:W-:Y:S05]  /*0810*/  CALL.REL.NOINC `($__internal_10_$__cuda_sm20_rem_s64) ;  /* 0x0000002000887944 */ /* 0x000fea0003c00000 */
[----:B------:R-:W-:Y:S01]  /*0820*/  MOV R18, R4 ;  /* 0x0000000400127202 */ /* 0x000fe20000000f00 */
[----:B------:R-:W-:-:S07]  /*0830*/  IMAD.MOV.U32 R19, RZ, RZ, R5 ;  /* 0x000000ffff137224 */ /* 0x000fce00078e0005 */
.L_x_17250:
[----:B------:R-:W-:Y:S05]  /*0840*/  BSYNC.RECONVERGENT B0 ;  /* 0x0000000000007941 */ /* 0x000fea0003800200 */
.L_x_17249:
        /* <DEDUP_REMOVED lines=28> */
.L_x_17254:
[----:B------:R-:W-:Y:S01]  /*0a10*/  IMAD.MOV.U32 R4, RZ, RZ, R16 ;  /* 0x000000ffff047224 */ /* 0x000fe200078e0010 */
[----:B------:R-:W-:Y:S01]  /*0a20*/  MOV R2, 0xa50 ;  /* 0x00000a5000027802 */ /* 0x000fe20000000f00 */
[----:B------:R-:W-:-:S07]  /*0a30*/  IMAD.MOV.U32 R5, RZ, RZ, R17 ;  /* 0x000000ffff057224 */ /* 0x000fce00078e0011 */
[----:B------:R-:W-:Y:S05]  /*0a40*/  CALL.REL.NOINC `($__internal_10_$__cuda_sm20_rem_s64) ;  /* 0x0000001c00fc7944 */ /* 0x000fea0003c00000 */
[----:B------:R-:W-:Y:S01]  /*0a50*/  MOV R16, R4 ;  /* 0x0000000400107202 */ /* 0x000fe20000000f00 */
[----:B------:R-:W-:-:S07]  /*0a60*/  IMAD.MOV.U32 R17, RZ, RZ, R5 ;  /* 0x000000ffff117224 */ /* 0x000fce00078e0005 */
.L_x_17253:
[----:B------:R-:W-:Y:S05]  /*0a70*/  BSYNC.RECONVERGENT B0 ;  /* 0x0000000000007941 */ /* 0x000fea0003800200 */
.L_x_17252:
        /* <DEDUP_REMOVED lines=28> */
.L_x_17257:
[----:B------:R-:W-:Y:S01]  /*0c40*/  IMAD.MOV.U32 R4, RZ, RZ, R14 ;  /* 0x000000ffff047224 */ /* 0x000fe200078e000e */
[----:B------:R-:W-:Y:S01]  /*0c50*/  MOV R2, 0xc80 ;  /* 0x00000c8000027802 */ /* 0x000fe20000000f00 */
[----:B------:R-:W-:-:S07]  /*0c60*/  IMAD.MOV.U32 R5, RZ, RZ, R15 ;  /* 0x000000ffff057224 */ /* 0x000fce00078e000f */
[----:B------:R-:W-:Y:S05]  /*0c70*/  CALL.REL.NOINC `($__internal_10_$__cuda_sm20_rem_s64) ;  /* 0x0000001c00707944 */ /* 0x000fea0003c00000 */
[----:B------:R-:W-:Y:S01]  /*0c80*/  MOV R14, R4 ;  /* 0x00000004000e7202 */ /* 0x000fe20000000f00 */
[----:B------:R-:W-:-:S07]  /*0c90*/  IMAD.MOV.U32 R15, RZ, RZ, R5 ;  /* 0x000000ffff0f7224 */ /* 0x000fce00078e0005 */
.L_x_17256:
[----:B------:R-:W-:Y:S05]  /*0ca0*/  BSYNC.RECONVERGENT B0 ;  /* 0x0000000000007941 */ /* 0x000fea0003800200 */
.L_x_17255:
        /* <DEDUP_REMOVED lines=28> */
.L_x_17260:
[----:B------:R-:W-:Y:S01]  /*0e70*/  IMAD.MOV.U32 R4, RZ, RZ, R12 ;  /* 0x000000ffff047224 */ /* 0x000fe200078e000c */
[----:B------:R-:W-:Y:S01]  /*0e80*/  MOV R2, 0xeb0 ;  /* 0x00000eb000027802 */ /* 0x000fe20000000f00 */
[----:B------:R-:W-:-:S07]  /*0e90*/  IMAD.MOV.U32 R5, RZ, RZ, R13 ;  /* 0x000000ffff057224 */ /* 0x000fce00078e000d */
[----:B------:R-:W-:Y:S05]  /*0ea0*/  CALL.REL.NOINC `($__internal_10_$__cuda_sm20_rem_s64) ;  /* 0x0000001800e47944 */ /* 0x000fea0003c00000 */
[----:B------:R-:W-:Y:S01]  /*0eb0*/  MOV R12, R4 ;  /* 0x00000004000c7202 */ /* 0x000fe20000000f00 */
[----:B------:R-:W-:-:S07]  /*0ec0*/  IMAD.MOV.U32 R13, RZ, RZ, R5 ;  /* 0x000000ffff0d7224 */ /* 0x000fce00078e0005 */
.L_x_17259:
[----:B------:R-:W-:Y:S05]  /*0ed0*/  BSYNC.RECONVERGENT B0 ;  /* 0x0000000000007941 */ /* 0x000fea0003800200 */
.L_x_17258:
        /* <DEDUP_REMOVED lines=28> */
.L_x_17263:
[----:B------:R-:W-:Y:S01]  /*10a0*/  IMAD.MOV.U32 R4, RZ, RZ, R10 ;  /* 0x000000ffff047224 */ /* 0x000fe200078e000a */
[----:B------:R-:W-:Y:S01]  /*10b0*/  MOV R2, 0x10e0 ;  /* 0x000010e000027802 */ /* 0x000fe20000000f00 */
[----:B------:R-:W-:-:S07]  /*10c0*/  IMAD.MOV.U32 R5, RZ, RZ, R11 ;  /* 0x000000ffff057224 */ /* 0x000fce00078e000b */
[----:B------:R-:W-:Y:S05]  /*10d0*/  CALL.REL.NOINC `($__internal_10_$__cuda_sm20_rem_s64) ;  /* 0x0000001800587944 */ /* 0x000fea0003c00000 */
[----:B------:R-:W-:Y:S01]  /*10e0*/  MOV R10, R4 ;  /* 0x00000004000a7202 */ /* 0x000fe20000000f00 */
[----:B------:R-:W-:-:S07]  /*10f0*/  IMAD.MOV.U32 R11, RZ, RZ, R5 ;  /* 0x000000ffff0b7224 */ /* 0x000fce00078e0005 */
.L_x_17262:
[----:B------:R-:W-:Y:S05]  /*1100*/  BSYNC.RECONVERGENT B0 ;  /* 0x0000000000007941 */ /* 0x000fea0003800200 */
.L_x_17261:
        /* <DEDUP_REMOVED lines=18> */
[----:B------:R-:W-:-:S04]  /*1230*/  IMAD.HI.U32 R2, R7, R6, RZ ;  /* 0x0000000607027227 */ /* 0x000fc800078e00ff */
[----:B------:R-:W-:Y:S01]  /*1240*/  HFMA2 R7, -RZ, RZ, 0, 0 ;  /* 0x00000000ff077431 */ /* 0x000fe200000001ff */
        /* <DEDUP_REMOVED lines=8> */
.L_x_17266:
[----:B------:R-:W-:Y:S01]  /*12d0*/  IMAD.MOV.U32 R4, RZ, RZ, R6 ;  /* 0x000000ffff047224 */ /* 0x000fe200078e0006 */
[----:B------:R-:W-:Y:S01]  /*12e0*/  MOV R2, 0x1310 ;  /* 0x0000131000027802 */ /* 0x000fe20000000f00 */
[----:B------:R-:W-:-:S07]  /*12f0*/  IMAD.MOV.U32 R5, RZ, RZ, R7 ;  /* 0x000000ffff057224 */ /* 0x000fce00078e0007 */
[----:B------:R-:W-:Y:S05]  /*1300*/  CALL.REL.NOINC `($__internal_10_$__cuda_sm20_rem_s64) ;  /* 0x0000001400cc7944 */ /* 0x000fea0003c00000 */
[----:B------:R-:W-:Y:S01]  /*1310*/  MOV R6, R4 ;  /* 0x0000000400067202 */ /* 0x000fe20000000f00 */
[----:B------:R-:W-:-:S07]  /*1320*/  IMAD.MOV.U32 R7, RZ, RZ, R5 ;  /* 0x000000ffff077224 */ /* 0x000fce00078e0005 */
.L_x_17265:
[----:B------:R-:W-:Y:S05]  /*1330*/  BSYNC.RECONVERGENT B0 ;  /* 0x0000000000007941 */ /* 0x000fea0003800200 */
.L_x_17264:
        /* <DEDUP_REMOVED lines=13> */
[----:B0-----:R-:W-:Y:S01]  /*1410*/  IADD3 R9, PT, PT, R5, 0xffffffe, RZ ;  /* 0x0ffffffe05097810 */ /* 0x001fe20007ffe0ff */
[----:B------:R-:W-:-:S05]  /*1420*/  HFMA2 R5, -RZ, RZ, 0, 0 ;  /* 0x00000000ff057431 */ /* 0x000fca00000001ff */
        /* <DEDUP_REMOVED lines=13> */
.L_x_17269:
[----:B------:R-:W-:Y:S01]  /*1500*/  IMAD.MOV.U32 R4, RZ, RZ, R22 ;  /* 0x000000ffff047224 */ /* 0x000fe200078e0016 */
[----:B------:R-:W-:Y:S01]  /*1510*/  MOV R2, 0x1540 ;  /* 0x0000154000027802 */ /* 0x000fe20000000f00 */
[----:B------:R-:W-:-:S07]  /*1520*/  IMAD.MOV.U32 R5, RZ, RZ, R23 ;  /* 0x000000ffff057224 */ /* 0x000fce00078e0017 */
[----:B------:R-:W-:Y:S05]  /*1530*/  CALL.REL.NOINC `($__internal_10_$__cuda_sm20_rem_s64) ;  /* 0x0000001400407944 */ /* 0x000fea0003c00000 */
.L_x_17268:
[----:B------:R-:W-:Y:S05]  /*1540*/  BSYNC.RECONVERGENT B0 ;  /* 0x0000000000007941 */ /* 0x000fea0003800200 */
.L_x_17267:
[----:B------:R-:W-:Y:S01]  /*1550*/  ISETP.GE.U32.AND P0, PT, R0, UR5, PT ;  /* 0x0000000500007c0c */ /* 0x000fe2000bf06070 */
[----:B------:R-:W-:Y:S04]  /*1560*/  BSSY.RECONVERGENT B0, `(.L_x_17270) ;  /* 0x0000033000007945 */ /* 0x000fe80003800200 */
[----:B------:R-:W-:Y:S08]  /*1570*/  BSSY.RELIABLE B1, `(.L_x_17271) ;  /* 0x000002b000017945 */ /* 0x000ff00003800100 */
[----:B------:R-:W-:Y:S05]  /*1580*/  @P0 BRA `(.L_x_17272) ;  /* 0x0000000000300947 */ /* 0x000fea0003800000 */
[----:B------:R-:W0:Y:S01]  /*1590*/  LDC.64 R2, c[0x0][0x398] ;  /* 0x0000e600ff027b82 */ /* 0x000e220000000a00 */
[----:B------:R-:W-:Y:S01]  /*15a0*/  IADD3 R9, PT, PT, R0, UR4, RZ ;  /* 0x0000000400097c10 */ /* 0x000fe2000fffe0ff */
[----:B------:R-:W-:-:S05]  /*15b0*/  IMAD.MOV.U32 R0, RZ, RZ, R8 ;  /* 0x000000ffff007224 */ /* 0x000fca00078e0008 */
[----:B------:R-:W-:Y:S01]  /*15c0*/  ISETP.GE.U32.AND P0, PT, R0, UR5, PT ;  /* 0x0000000500007c0c */ /* 0x000fe2000bf06070 */
[----:B0-----:R-:W-:-:S05]  /*15d0*/  IMAD.WIDE.U32 R2, R9, 0x8, R2 ;  /* 0x0000000809027825 */ /* 0x001fca00078e0002 */
[----:B------:R0:W-:Y:S07]  /*15e0*/  STG.E.64 desc[UR16][R2.64], R20 ;  /* 0x0000001402007986 */ /* 0x0001ee000c101b10 */
[----:B------:R-:W-:Y:S05]  /*15f0*/  @P0 BRA `(.L_x_17273) ;  /* 0x0000000000300947 */ /* 0x000fea0003800000 */
[----:B0-----:R-:W0:Y:S01]  /*1600*/  LDC.64 R2, c[0x0][0x398] ;  /* 0x0000e600ff027b82 */ /* 0x001e220000000a00 */
[C---:B------:R-:W-:Y:S01]  /*1610*/  VIADD R9, R0.reuse, UR4 ;  /* 0x0000000400097c36 */ /* 0x040fe20008000000 */
[----:B------:R-:W-:-:S03]  /*1620*/  IADD3 R0, PT, PT, R0, 0x80, RZ ;  /* 0x0000008000007810 */ /* 0x000fc60007ffe0ff */
[----:B0-----:R-:W-:-:S05]  /*1630*/  IMAD.WIDE.U32 R2, R9, 0x8, R2 ;  /* 0x0000000809027825 */ /* 0x001fca00078e0002 */
[----:B-----5:R0:W-:Y:S02]  /*1640*/  STG.E.64 desc[UR16][R2.64], R18 ;  /* 0x0000001202007986 */ /* 0x0201e4000c101b10 */
.L_x_17272:
[----:B------:R-:W-:-:S13]  /*1650*/  ISETP.GE.U32.AND P0, PT, R0, UR5, PT ;  /* 0x0000000500007c0c */ /* 0x000fda000bf06070 */
[----:B------:R-:W-:Y:S05]  /*1660*/  @P0 BRA `(.L_x_17274) ;  /* 0x0000000000300947 */ /* 0x000fea0003800000 */
[----:B0-----:R-:W0:Y:S01]  /*1670*/  LDC.64 R2, c[0x0][0x398] ;  /* 0x0000e600ff027b82 */ /* 0x001e220000000a00 */
[C---:B------:R-:W-:Y:S02]  /*1680*/  VIADD R9, R0.reuse, UR4 ;  /* 0x0000000400097c36 */ /* 0x040fe40008000000 */
[----:B------:R-:W-:Y:S02]  /*1690*/  VIADD R0, R0, 0x80 ;  /* 0x0000008000007836 */ /* 0x000fe40000000000 */
[----:B0-----:R-:W-:-:S05]  /*16a0*/  IMAD.WIDE.U32 R2, R9, 0x8, R2 ;  /* 0x0000000809027825 */ /* 0x001fca00078e0002 */
[----:B-----5:R1:W-:Y:S02]  /*16b0*/  STG.E.64 desc[UR16][R2.64], R16 ;  /* 0x0000001002007986 */ /* 0x0203e4000c101b10 */
.L_x_17273:
[----:B------:R-:W-:-:S13]  /*16c0*/  ISETP.GE.U32.AND P0, PT, R0, UR5, PT ;  /* 0x0000000500007c0c */ /* 0x000fda000bf06070 */
[----:B------:R-:W-:Y:S05]  /*16d0*/  @P0 BRA `(.L_x_17275) ;  /* 0x0000000000300947 */ /* 0x000fea0003800000 */
[----:B01----:R-:W0:Y:S01]  /*16e0*/  LDC.64 R2, c[0x0][0x398] ;  /* 0x0000e600ff027b82 */ /* 0x003e220000000a00 */
[C---:B------:R-:W-:Y:S01]  /*16f0*/  IADD3 R9, PT, PT, R0.reuse, UR4, RZ ;  /* 0x0000000400097c10 */ /* 0x040fe2000fffe0ff */
[----:B------:R-:W-:-:S04]  /*1700*/  VIADD R0, R0, 0x80 ;  /* 0x0000008000007836 */ /* 0x000fc80000000000 */
[----:B0-----:R-:W-:-:S05]  /*1710*/  IMAD.WIDE.U32 R2, R9, 0x8, R2 ;  /* 0x0000000809027825 */ /* 0x001fca00078e0002 */
[----:B-----5:R1:W-:Y:S02]  /*1720*/  STG.E.64 desc[UR16][R2.64], R14 ;  /* 0x0000000e02007986 */ /* 0x0203e4000c101b10 */
.L_x_17274:
[----:B------:R-:W-:-:S13]  /*1730*/  ISETP.GE.U32.AND P0, PT, R0, UR5, PT ;  /* 0x0000000500007c0c */ /* 0x000fda000bf06070 */
[----:B------:R-:W-:Y:S05]  /*1740*/  @P0 BRA `(.L_x_17276) ;  /* 0x0000000000340947 */ /* 0x000fea0003800000 */
[----:B01----:R-:W0:Y:S01]  /*1750*/  LDC.64 R2, c[0x0][0x398] ;  /* 0x0000e600ff027b82 */ /* 0x003e220000000a00 */
[C---:B------:R-:W-:Y:S01]  /*1760*/  VIADD R9, R0.reuse, UR4 ;  /* 0x0000000400097c36 */ /* 0x040fe20008000000 */
[----:B------:R-:W-:-:S03]  /*1770*/  IADD3 R0, PT, PT, R0, 0x80, RZ ;  /* 0x0000008000007810 */ /* 0x000fc60007ffe0ff */
[----:B0-----:R-:W-:-:S05]  /*1780*/  IMAD.WIDE.U32 R2, R9, 0x8, R2 ;  /* 0x0000000809027825 */ /* 0x001fca00078e0002 */
[----:B-----5:R2:W-:Y:S02]  /*1790*/  STG.E.64 desc[UR16][R2.64], R12 ;  /* 0x0000000c02007986 */ /* 0x0205e4000c101b10 */
.L_x_17275:
[----:B------:R-:W-:-:S13]  /*17a0*/  ISETP.GE.U32.AND P0, PT, R0, UR5, PT ;  /* 0x0000000500007c0c */ /* 0x000fda000bf06070 */
[----:B------:R-:W-:Y:S05]  /*17b0*/  @P0 BREAK.RELIABLE B1 ;  /* 0x0000000000010942 */ /* 0x000fea0003800100 */
[----:B------:R-:W-:Y:S05]  /*17c0*/  @P0 BRA `(.L_x_17277) ;  /* 0x0000000000300947 */ /* 0x000fea0003800000 */
[----:B012---:R-:W0:Y:S01]  /*17d0*/  LDC.64 R2, c[0x0][0x398] ;  /* 0x0000e600ff027b82 */ /* 0x007e220000000a00 */
[C---:B------:R-:W-:Y:S02]  /*17e0*/  VIADD R9, R0.reuse, UR4 ;  /* 0x0000000400097c36 */ /* 0x040fe40008000000 */
[----:B------:R-:W-:Y:S02]  /*17f0*/  VIADD R0, R0, 0x80 ;  /* 0x0000008000007836 */ /* 0x000fe40000000000 */
[----:B0-----:R-:W-:-:S05]  /*1800*/  IMAD.WIDE.U32 R2, R9, 0x8, R2 ;  /* 0x0000000809027825 */ /* 0x001fca00078e0002 */
[----:B-----5:R2:W-:Y:S02]  /*1810*/  STG.E.64 desc[UR16][R2.64], R10 ;  /* 0x0000000a02007986 */ /* 0x0205e4000c101b10 */
.L_x_17276:
[----:B------:R-:W-:Y:S05]  /*1820*/  BSYNC.RELIABLE B1 ;  /* 0x0000000000017941 */ /* 0x000fea0003800100 */
.L_x_17271:
[----:B------:R-:W-:-:S13]  /*1830*/  ISETP.GE.U32.AND P0, PT, R0, UR5, PT ;  /* 0x0000000500007c0c */ /* 0x000fda000bf06070 */
[----:B012---:R-:W0:Y:S01]  /*1840*/  @!P0 LDC.64 R2, c[0x0][0x398] ;  /* 0x0000e600ff028b82 */ /* 0x007e220000000a00 */
[C---:B------:R-:W-:Y:S01]  /*1850*/  @!P0 IADD3 R9, PT, PT, R0.reuse, UR4, RZ ;  /* 0x0000000400098c10 */ /* 0x040fe2000fffe0ff */
[----:B------:R-:W-:-:S04]  /*1860*/  @!P0 VIADD R0, R0, 0x80 ;  /* 0x0000008000008836 */ /* 0x000fc80000000000 */
[----:B0-----:R-:W-:-:S05]  /*1870*/  @!P0 IMAD.WIDE.U32 R2, R9, 0x8, R2 ;  /* 0x0000000809028825 */ /* 0x001fca00078e0002 */
[----:B-----5:R3:W-:Y:S02]  /*1880*/  @!P0 STG.E.64 desc[UR16][R2.64], R6 ;  /* 0x0000000602008986 */ /* 0x0207e4000c101b10 */
.L_x_17277:
[----:B------:R-:W-:Y:S05]  /*1890*/  BSYNC.RECONVERGENT B0 ;  /* 0x0000000000007941 */ /* 0x000fea0003800200 */
.L_x_17270:
[----:B------:R-:W-:Y:S05]  /*18a0*/  WARPSYNC.ALL ;  /* 0x0000000000007948 */ /* 0x000fea0003800000 */
[----:B------:R-:W-:-:S13]  /*18b0*/  ISETP.GE.U32.AND P0, PT, R0, UR5, PT ;  /* 0x0000000500007c0c */ /* 0x000fda000bf06070 */
[----:B------:R-:W-:Y:S05]  /*18c0*/  @P0 EXIT ;  /* 0x000000000000094d */ /* 0x000fea0003800000 */
[----:B0123--:R-:W0:Y:S01]  /*18d0*/  LDC.64 R2, c[0x0][0x398] ;  /* 0x0000e600ff027b82 */ /* 0x00fe220000000a00 */
[----:B-----5:R-:W-:-:S04]  /*18e0*/  VIADD R7, R0, UR4 ;  /* 0x0000000400077c36 */ /* 0x020fc80008000000 */
[----:B0-----:R-:W-:-:S05]  /*18f0*/  IMAD.WIDE.U32 R2, R7, 0x8, R2 ;  /* 0x0000000807027825 */ /* 0x001fca00078e0002 */
[----:B------:R-:W-:Y:S01]  /*1900*/  STG.E.64 desc[UR16][R2.64], R4 ;  /* 0x0000000402007986 */ /* 0x000fe2000c101b10 */
[----:B------:R-:W-:Y:S05]  /*1910*/  EXIT ;  /* 0x000000000000794d */ /* 0x000fea0003800000 */
.L_x_17245:
[----:B------:R-:W0:Y:S01]  /*1920*/  S2R R0, SR_TID.X ;  /* 0x0000000000007919 */ /* 0x000e220000002100 */
[----:B------:R-:W1:Y:S01]  /*1930*/  LDCU.64 UR6, c[0x0][0x3a0] ;  /* 0x00007400ff0677ac */ /* 0x000e620008000a00 */
[----:B------:R-:W2:Y:S01]  /*1940*/  LDCU UR5, c[0x0][0x394] ;  /* 0x00007280ff0577ac */ /* 0x000ea20008000800 */
[----:B-1----:R-:W-:-:S06]  /*1950*/  UIMAD.WIDE.U32 UR6, UR4, 0x8, UR6 ;  /* 0x00000008040678a5 */ /* 0x002fcc000f8e0006 */
[----:B------:R-:W-:Y:S01]  /*1960*/  MOV R2, UR6 ;  /* 0x0000000600027c02 */ /* 0x000fe20008000f00 */
[----:B------:R-:W-:-:S04]  /*1970*/  IMAD.U32 R3, RZ, RZ, UR7 ;  /* 0x00000007ff037e24 */ /* 0x000fc8000f8e00ff */
[----:B0-----:R-:W-:-:S05]  /*1980*/  IMAD.WIDE.U32 R2, R0, 0x10, R2 ;  /* 0x0000001000027825 */ /* 0x001fca00078e0002 */
[----:B------:R-:W2:Y:S04]  /*1990*/  LDG.E.128 R4, desc[UR16][R2.64] ;  /* 0x0000001002047981 */ /* 0x000ea8000c1e1d00 */
[----:B------:R0:W5:Y:S04]  /*19a0*/  LDG.E.128 R20, desc[UR16][R2.64+0x800] ;  /* 0x0008001002147981 */ /* 0x000168000c1e1d00 */
[----:B------:R0:W5:Y:S04]  /*19b0*/  LDG.E.128 R8, desc[UR16][R2.64+0x1000] ;  /* 0x0010001002087981 */ /* 0x000168000c1e1d00 */
[----:B------:R0:W5:Y:S01]  /*19c0*/  LDG.E.128 R12, desc[UR16][R2.64+0x1800] ;  /* 0x00180010020c7981 */ /* 0x000162000c1e1d00 */
[----:B------:R-:W-:Y:S01]  /*19d0*/  BSSY.RECONVERGENT B0, `(.L_x_17278) ;  /* 0x000001c000007945 */ /* 0x000fe20003800200 */
[----:B--2---:R-:W-:-:S04]  /*19e0*/  LOP3.LUT R16, R5, UR5, RZ, 0xfc, !PT ;  /* 0x0000000505107c12 */ /* 0x004fc8000f8efcff */
[----:B------:R-:W-:-:S13]  /*19f0*/  ISETP.NE.U32.AND P0, PT, R16, RZ, PT ;  /* 0x000000ff1000720c */ /* 0x000fda0003f05070 */
[----:B0-----:R-:W-:Y:S05]  /*1a00*/  @P0 BRA `(.L_x_17279) ;  /* 0x0000000000500947 */ /* 0x001fea0003800000 */
[----:B------:R-:W0:Y:S01]  /*1a10*/  LDCU UR5, c[0x0][0x390] ;  /* 0x00007200ff0577ac */ /* 0x000e220008000800 */
[----:B------:R-:W-:Y:S01]  /*1a20*/  IMAD.MOV.U32 R2, RZ, RZ, RZ ;  /* 0x000000ffff027224 */ /* 0x000fe200078e00ff */
[----:B0-----:R-:W0:Y:S01]  /*1a30*/  I2F.U32.RP R5, UR5 ;  /* 0x0000000500057d06 */ /* 0x001e220008209000 */
[----:B------:R-:W-:-:S07]  /*1a40*/  ISETP.NE.U32.AND P1, PT, RZ, UR5, PT ;  /* 0x00000005ff007c0c */ /* 0x000fce000bf25070 */
[----:B0-----:R-:W0:Y:S02]  /*1a50*/  MUFU.RCP R5, R5 ;  /* 0x0000000500057308 */ /* 0x001e240000001000 */
[----:B0-----:R-:W-:-:S06]  /*1a60*/  VIADD R17, R5, 0xffffffe ;  /* 0x0ffffffe05117836 */ /* 0x001fcc0000000000 */
[----:B------:R0:W1:Y:S02]  /*1a70*/  F2I.FTZ.U32.TRUNC.NTZ R3, R17 ;  /* 0x0000001100037305 */ /* 0x000064000021f000 */
[----:B0-----:R-:W-:Y:S01]  /*1a80*/  IMAD.MOV.U32 R17, RZ, RZ, RZ ;  /* 0x000000ffff117224 */ /* 0x001fe200078e00ff */
[----:B-1----:R-:W-:-:S05]  /*1a90*/  IADD3 R19, PT, PT, RZ, -R3, RZ ;  /* 0x80000003ff137210 */ /* 0x002fca0007ffe0ff */
        /* <DEDUP_REMOVED lines=11> */
.L_x_17279:
[----:B------:R-:W-:-:S07]  /*1b50*/  MOV R2, 0x1b70 ;  /* 0x00001b7000027802 */ /* 0x000fce0000000f00 */
[----:B-----5:R-:W-:Y:S05]  /*1b60*/  CALL.REL.NOINC `($__internal_10_$__cuda_sm20_rem_s64) ;  /* 0x0000000c00b47944 */ /* 0x020fea0003c00000 */
[----:B------:R-:W-:Y:S01]  /*1b70*/  MOV R16, R4 ;  /* 0x0000000400107202 */ /* 0x000fe20000000f00 */
[----:B------:R-:W-:-:S07]  /*1b80*/  IMAD.MOV.U32 R17, RZ, RZ, R5 ;  /* 0x000000ffff117224 */ /* 0x000fce00078e0005 */
.L_x_17280:
[----:B------:R-:W-:Y:S05]  /*1b90*/  BSYNC.RECONVERGENT B0 ;  /* 0x0000000000007941 */ /* 0x000fea0003800200 */
.L_x_17278:
[----:B------:R-:W0:Y:S01]  /*1ba0*/  LDCU UR5, c[0x0][0x394] ;  /* 0x00007280ff0577ac */ /* 0x000e220008000800 */
[----:B------:R-:W-:Y:S01]  /*1bb0*/  BSSY.RECONVERGENT B0, `(.L_x_17281) ;  /* 0x000001e000007945 */ /* 0x000fe20003800200 */
        /* <DEDUP_REMOVED lines=23> */
.L_x_17282:
[----:B------:R-:W-:Y:S01]  /*1d30*/  MOV R4, R6 ;  /* 0x0000000600047202 */ /* 0x000fe20000000f00 */
[----:B------:R-:W-:Y:S01]  /*1d40*/  IMAD.MOV.U32 R5, RZ, RZ, R7 ;  /* 0x000000ffff057224 */ /* 0x000fe200078e0007 */
[----:B------:R-:W-:-:S07]  /*1d50*/  MOV R2, 0x1d70 ;  /* 0x00001d7000027802 */ /* 0x000fce0000000f00 */
[----:B-----5:R-:W-:Y:S05]  /*1d60*/  CALL.REL.NOINC `($__internal_10_$__cuda_sm20_rem_s64) ;  /* 0x0000000c00347944 */ /* 0x020fea0003c00000 */
[----:B------:R-:W-:Y:S01]  /*1d70*/  IMAD.MOV.U32 R18, RZ, RZ, R4 ;  /* 0x000000ffff127224 */ /* 0x000fe200078e0004 */
[----:B------:R-:W-:-:S07]  /*1d80*/  MOV R19, R5 ;  /* 0x0000000500137202 */ /* 0x000fce0000000f00 */
.L_x_17283:
[----:B------:R-:W-:Y:S05]  /*1d90*/  BSYNC.RECONVERGENT B0 ;  /* 0x0000000000007941 */ /* 0x000fea0003800200 */
.L_x_17281:
[----:B------:R-:W0:Y:S01]  /*1da0*/  LDCU UR5, c[0x0][0x394] ;  /* 0x00007280ff0577ac */ /* 0x000e220008000800 */
[----:B------:R-:W-:Y:S01]  /*1db0*/  BSSY.RECONVERGENT B0, `(.L_x_17284) ;  /* 0x000001e000007945 */ /* 0x000fe20003800200 */
[----:B0----5:R-:W-:-:S04]  /*1dc0*/  LOP3.LUT R2, R21, UR5, RZ, 0xfc, !PT ;  /* 0x0000000515027c12 */ /* 0x021fc8000f8efcff */
[----:B------:R-:W-:-:S13]  /*1dd0*/  ISETP.NE.U32.AND P0, PT, R2, RZ, PT ;  /* 0x000000ff0200720c */ /* 0x000fda0003f05070 */
[----:B------:R-:W-:Y:S05]  /*1de0*/  @P0 BRA `(.L_x_17285) ;  /* 0x0000000000500947 */ /* 0x000fea0003800000 */
[----:B------:R-:W0:Y:S01]  /*1df0*/  LDCU UR5, c[0x0][0x390] ;  /* 0x00007200ff0577ac */ /* 0x000e220008000800 */
[----:B------:R-:W-:Y:S02]  /*1e00*/  HFMA2 R2, -RZ, RZ, 0, 0 ;  /* 0x00000000ff027431 */ /* 0x000fe400000001ff */
[----:B------:R-:W-:Y:S01]  /*1e10*/  IMAD.MOV.U32 R21, RZ, RZ, RZ ;  /* 0x000000ffff157224 */ /* 0x000fe200078e00ff */
[----:B0-----:R-:W0:Y:S01]  /*1e20*/  I2F.U32.RP R4, UR5 ;  /* 0x0000000500047d06 */ /* 0x001e220008209000 */
[----:B------:R-:W-:-:S07]  /*1e30*/  ISETP.NE.U32.AND P1, PT, RZ, UR5, PT ;  /* 0x00000005ff007c0c */ /* 0x000fce000bf25070 */
[----:B0-----:R-:W0:Y:S02]  /*1e40*/  MUFU.RCP R4, R4 ;  /* 0x0000000400047308 */ /* 0x001e240000001000 */
[----:B0-----:R-:W-:-:S06]  /*1e50*/  VIADD R5, R4, 0xffffffe ;  /* 0x0ffffffe04057836 */ /* 0x001fcc0000000000 */
[----:B------:R-:W0:Y:S02]  /*1e60*/  F2I.FTZ.U32.TRUNC.NTZ R3, R5 ;  /* 0x0000000500037305 */ /* 0x000e24000021f000 */
        /* <DEDUP_REMOVED lines=12> */
.L_x_17285:
[----:B------:R-:W-:Y:S01]  /*1f30*/  IMAD.MOV.U32 R4, RZ, RZ, R20 ;  /* 0x000000ffff047224 */ /* 0x000fe200078e0014 */
[----:B------:R-:W-:Y:S02]  /*1f40*/  MOV R5, R21 ;  /* 0x0000001500057202 */ /* 0x000fe40000000f00 */
[----:B------:R-:W-:-:S07]  /*1f50*/  MOV R2, 0x1f70 ;  /* 0x00001f7000027802 */ /* 0x000fce0000000f00 */
[----:B------:R-:W-:Y:S05]  /*1f60*/  CALL.REL.NOINC `($__internal_10_$__cuda_sm20_rem_s64) ;  /* 0x0000000800b47944 */ /* 0x000fea0003c00000 */
[----:B------:R-:W-:Y:S02]  /*1f70*/  IMAD.MOV.U32 R20, RZ, RZ, R4 ;  /* 0x000000ffff147224 */ /* 0x000fe400078e0004 */
[----:B------:R-:W-:-:S07]  /*1f80*/  IMAD.MOV.U32 R21, RZ, RZ, R5 ;  /* 0x000000ffff157224 */ /* 0x000fce00078e0005 */
.L_x_17286:
[----:B------:R-:W-:Y:S05]  /*1f90*/  BSYNC.RECONVERGENT B0 ;  /* 0x0000000000007941 */ /* 0x000fea0003800200 */
.L_x_17284:
[----:B------:R-:W0:Y:S01]  /*1fa0*/  LDCU UR5, c[0x0][0x394] ;  /* 0x00007280ff0577ac */ /* 0x000e220008000800 */
[----:B------:R-:W-:Y:S01]  /*1fb0*/  BSSY.RECONVERGENT B0, `(.L_x_17287) ;  /* 0x000001e000007945 */ /* 0x000fe20003800200 */
[----:B0-----:R-:W-:-:S04]  /*1fc0*/  LOP3.LUT R2, R23, UR5, RZ, 0xfc, !PT ;  /* 0x0000000517027c12 */ /* 0x001fc8000f8efcff */
        /* <DEDUP_REMOVED lines=22> */
.L_x_17288:
[----:B------:R-:W-:Y:S01]  /*2130*/  IMAD.MOV.U32 R4, RZ, RZ, R22 ;  /* 0x000000ffff047224 */ /* 0x000fe200078e0016 */
[----:B------:R-:W-:Y:S01]  /*2140*/  MOV R2, 0x2170 ;  /* 0x0000217000027802 */ /* 0x000fe20000000f00 */
[----:B------:R-:W-:-:S07]  /*2150*/  IMAD.MOV.U32 R5, RZ, RZ, R23 ;  /* 0x000000ffff057224 */ /* 0x000fce00078e0017 */
[----:B------:R-:W-:Y:S05]  /*2160*/  CALL.REL.NOINC `($__internal_10_$__cuda_sm20_rem_s64) ;  /* 0x0000000800347944 */ /* 0x000fea0003c00000 */
[----:B------:R-:W-:Y:S01]  /*2170*/  MOV R22, R4 ;  /* 0x0000000400167202 */ /* 0x000fe20000000f00 */
[----:B------:R-:W-:-:S07]  /*2180*/  IMAD.MOV.U32 R23, RZ, RZ, R5 ;  /* 0x000000ffff177224 */ /* 0x000fce00078e0005 */
.L_x_17289:
[----:B------:R-:W-:Y:S05]  /*2190*/  BSYNC.RECONVERGENT B0 ;  /* 0x0000000000007941 */ /* 0x000fea0003800200 */
.L_x_17287:
        /* <DEDUP_REMOVED lines=25> */
.L_x_17291:
[----:B------:R-:W-:Y:S01]  /*2330*/  MOV R4, R8 ;  /* 0x0000000800047202 */ /* 0x000fe20000000f00 */
[----:B------:R-:W-:Y:S01]  /*2340*/  IMAD.MOV.U32 R5, RZ, RZ, R9 ;  /* 0x000000ffff057224 */ /* 0x000fe200078e0009 */
[----:B------:R-:W-:-:S07]  /*2350*/  MOV R2, 0x2370 ;  /* 0x0000237000027802 */ /* 0x000fce0000000f00 */
[----:B------:R-:W-:Y:S05]  /*2360*/  CALL.REL.NOINC `($__internal_10_$__cuda_sm20_rem_s64) ;  /* 0x0000000400b47944 */ /* 0x000fea0003c00000 */
[----:B------:R-:W-:Y:S01]  /*2370*/  IMAD.MOV.U32 R8, RZ, RZ, R4 ;  /* 0x000000ffff087224 */ /* 0x000fe200078e0004 */
[----:B------:R-:W-:-:S07]  /*2380*/  MOV R9, R5 ;  /* 0x0000000500097202 */ /* 0x000fce0000000f00 */
.L_x_17292:
[----:B------:R-:W-:Y:S05]  /*2390*/  BSYNC.RECONVERGENT B0 ;  /* 0x0000000000007941 */ /* 0x000fea0003800200 */
.L_x_17290:
[----:B------:R-:W0:Y:S01]  /*23a0*/  LDCU UR5, c[0x0][0x394] ;  /* 0x00007280ff0577ac */ /* 0x000e220008000800 */
[----:B------:R-:W-:Y:S01]  /*23b0*/  BSSY.RECONVERGENT B0, `(.L_x_17293) ;  /* 0x000001e000007945 */ /* 0x000fe20003800200 */
[----:B0-----:R-:W-:-:S04]  /*23c0*/  LOP3.LUT R2, R11, UR5, RZ, 0xfc, !PT ;  /* 0x000000050b027c12 */ /* 0x001fc8000f8efcff */
        /* <DEDUP_REMOVED lines=22> */
.L_x_17294:
[----:B------:R-:W-:Y:S01]  /*2530*/  IMAD.MOV.U32 R4, RZ, RZ, R10 ;  /* 0x000000ffff047224 */ /* 0x000fe200078e000a */
[----:B------:R-:W-:Y:S02]  /*2540*/  MOV R5, R11 ;  /* 0x0000000b00057202 */ /* 0x000fe40000000f00 */
[----:B------:R-:W-:-:S07]  /*2550*/  MOV R2, 0x2570 ;  /* 0x0000257000027802 */ /* 0x000fce0000000f00 */
[----:B------:R-:W-:Y:S05]  /*2560*/  CALL.REL.NOINC `($__internal_10_$__cuda_sm20_rem_s64) ;  /* 0x0000000400347944 */ /* 0x000fea0003c00000 */
[----:B------:R-:W-:Y:S02]  /*2570*/  IMAD.MOV.U32 R10, RZ, RZ, R4 ;  /* 0x000000ffff0a7224 */ /* 0x000fe400078e0004 */
[----:B------:R-:W-:-:S07]  /*2580*/  IMAD.MOV.U32 R11, RZ, RZ, R5 ;  /* 0x000000ffff0b7224 */ /* 0x000fce00078e0005 */
.L_x_17295:
[----:B------:R-:W-:Y:S05]  /*2590*/  BSYNC.RECONVERGENT B0 ;  /* 0x0000000000007941 */ /* 0x000fea0003800200 */
.L_x_17293:
        /* <DEDUP_REMOVED lines=25> */
.L_x_17297:
[----:B------:R-:W-:Y:S01]  /*2730*/  IMAD.MOV.U32 R4, RZ, RZ, R12 ;  /* 0x000000ffff047224 */ /* 0x000fe200078e000c */
[----:B------:R-:W-:Y:S01]  /*2740*/  MOV R2, 0x2770 ;  /* 0x0000277000027802 */ /* 0x000fe20000000f00 */
[----:B------:R-:W-:-:S07]  /*2750*/  IMAD.MOV.U32 R5, RZ, RZ, R13 ;  /* 0x000000ffff057224 */ /* 0x000fce00078e000d */
[----:B------:R-:W-:Y:S05]  /*2760*/  CALL.REL.NOINC `($__internal_10_$__cuda_sm20_rem_s64) ;  /* 0x0000000000b47944 */ /* 0x000fea0003c00000 */
[----:B------:R-:W-:Y:S01]  /*2770*/  MOV R12, R4 ;  /* 0x00000004000c7202 */ /* 0x000fe20000000f00 */
[----:B------:R-:W-:-:S07]  /*2780*/  IMAD.MOV.U32 R13, RZ, RZ, R5 ;  /* 0x000000ffff0d7224 */ /* 0x000fce00078e0005 */
.L_x_17298:
[----:B------:R-:W-:Y:S05]  /*2790*/  BSYNC.RECONVERGENT B0 ;  /* 0x0000000000007941 */ /* 0x000fea0003800200 */
.L_x_17296:
        /* <DEDUP_REMOVED lines=25> */
.L_x_17300:
[----:B------:R-:W-:Y:S01]  /*2930*/  MOV R4, R14 ;  /* 0x0000000e00047202 */ /* 0x000fe20000000f00 */
[----:B------:R-:W-:Y:S01]  /*2940*/  IMAD.MOV.U32 R5, RZ, RZ, R15 ;  /* 0x000000ffff057224 */ /* 0x000fe200078e000f */
[----:B------:R-:W-:-:S07]  /*2950*/  MOV R2, 0x2970 ;  /* 0x0000297000027802 */ /* 0x000fce0000000f00 */
[----:B------:R-:W-:Y:S05]  /*2960*/  CALL.REL.NOINC `($__internal_10_$__cuda_sm20_rem_s64) ;  /* 0x0000000000347944 */ /* 0x000fea0003c00000 */
[----:B------:R-:W-:Y:S01]  /*2970*/  IMAD.MOV.U32 R14, RZ, RZ, R4 ;  /* 0x000000ffff0e7224 */ /* 0x000fe200078e0004 */
[----:B------:R-:W-:-:S07]  /*2980*/  MOV R15, R5 ;  /* 0x00000005000f7202 */ /* 0x000fce0000000f00 */
.L_x_17301:
[----:B------:R-:W-:Y:S05]  /*2990*/  BSYNC.RECONVERGENT B0 ;  /* 0x0000000000007941 */ /* 0x000fea0003800200 */
.L_x_17299:
[----:B------:R-:W0:Y:S02]  /*29a0*/  LDCU.64 UR6, c[0x0][0x398] ;  /* 0x00007300ff0677ac */ /* 0x000e240008000a00 */
[----:B0-----:R-:W-:-:S06]  /*29b0*/  UIMAD.WIDE.U32 UR6, UR4, 0x8, UR6 ;  /* 0x00000008040678a5 */ /* 0x001fcc000f8e0006 */
[----:B------:R-:W-:Y:S02]  /*29c0*/  IMAD.U32 R2, RZ, RZ, UR6 ;  /* 0x00000006ff027e24 */ /* 0x000fe4000f8e00ff */
[----:B------:R-:W-:Y:S02]  /*29d0*/  IMAD.U32 R3, RZ, RZ, UR7 ;  /* 0x00000007ff037e24 */ /* 0x000fe4000f8e00ff */
[----:B------:R-:W-:-:S05]  /*29e0*/  IMAD.WIDE.U32 R2, R0, 0x10, R2 ;  /* 0x0000001000027825 */ /* 0x000fca00078e0002 */
[----:B------:R-:W-:Y:S04]  /*29f0*/  STG.E.128 desc[UR16][R2.64], R16 ;  /* 0x0000001002007986 */ /* 0x000fe8000c101d10 */
[----:B------:R-:W-:Y:S04]  /*2a00*/  STG.E.128 desc[UR16][R2.64+0x800], R20 ;  /* 0x0008001402007986 */ /* 0x000fe8000c101d10 */
[----:B------:R-:W-:Y:S04]  /*2a10*/  STG.E.128 desc[UR16][R2.64+0x1000], R8 ;  /* 0x0010000802007986 */ /* 0x000fe8000c101d10 */
[----:B------:R-:W-:Y:S01]  /*2a20*/  STG.E.128 desc[UR16][R2.64+0x1800], R12 ;  /* 0x0018000c02007986 */ /* 0x000fe2000c101d10 */
[----:B------:R-:W-:Y:S05]  /*2a30*/  EXIT ;  /* 0x000000000000794d */ /* 0x000fea0003800000 */
        .weak           $__internal_10_$__cuda_sm20_rem_s64
        .type           $__internal_10_$__cuda_sm20_rem_s64,@function
        .size           $__internal_10_$__cuda_sm20_rem_s64,(.L_x_49871 - $__internal_10_$__cuda_sm20_rem_s64)
$__internal_10_$__cuda_sm20_rem_s64:
[----:B------:R-:W-:Y:S01]  /*2a40*/  UIADD3 UR6, UP1, UPT, URZ, -UR18, URZ ;  /* 0x80000012ff067290 */ /* 0x000fe2000ff3e0ff */
[----:B------:R-:W-:Y:S01]  /*2a50*/  ISETP.GE.AND P1, PT, R5, RZ, PT ;  /* 0x000000ff0500720c */ /* 0x000fe20003f26270 */
[----:B------:R-:W-:Y:S01]  /*2a60*/  UISETP.GE.AND UP0, UPT, UR19, URZ, UPT ;  /* 0x000000ff1300728c */ /* 0x000fe2000bf06270 */
[----:B------:R-:W-:Y:S01]  /*2a70*/  IMAD.MOV.U32 R27, RZ, RZ, RZ ;  /* 0x000000ffff1b7224 */ /* 0x000fe200078e00ff */
[----:B------:R-:W-:Y:S02]  /*2a80*/  UIADD3.X UR7, UPT, UPT, URZ, ~UR19, URZ, UP1, !UPT ;  /* 0x80000013ff077290 */ /* 0x000fe40008ffe4ff */
[----:B------:R-:W-:Y:S02]  /*2a90*/  USEL UR6, UR6, UR18, !UP0 ;  /* 0x0000001206067287 */ /* 0x000fe4000c000000 */
[----:B------:R-:W-:-:S09]  /*2aa0*/  USEL UR7, UR7, UR19, !UP0 ;  /* 0x0000001307077287 */ /* 0x000fd2000c000000 */
[----:B------:R-:W0:Y:S02]  /*2ab0*/  I2F.U64.RP R3, UR6 ;  /* 0x0000000600037d12 */ /* 0x000e240008309000 */
[----:B0-----:R-:W0:Y:S02]  /*2ac0*/  MUFU.RCP R3, R3 ;  /* 0x0000000300037308 */ /* 0x001e240000001000 */
[----:B0-----:R-:W-:Y:S02]  /*2ad0*/  IADD3 R24, PT, PT, R3, 0x1ffffffe, RZ ;  /* 0x1ffffffe03187810 */ /* 0x001fe40007ffe0ff */
[----:B------:R-:W-:-:S15]  /*2ae0*/  IADD3 R3, P0, PT, RZ, -R4, RZ ;  /* 0x80000004ff037210 */ /* 0x000fde0007f1e0ff */
[----:B------:R-:W-:-:S15]  /*2af0*/  NOP ;  /* 0x0000000000007918 */ /* 0x000fde0000000000 */
[----:B------:R-:W-:-:S15]  /*2b00*/  NOP ;  /* 0x0000000000007918 */ /* 0x000fde0000000000 */
[----:B------:R-:W-:-:S13]  /*2b10*/  NOP ;  /* 0x0000000000007918 */ /* 0x000fda0000000000 */
[----:B------:R-:W0:Y:S01]  /*2b20*/  F2I.U64.TRUNC R24, R24 ;  /* 0x0000001800187311 */ /* 0x000e22000020d800 */
[----:B------:R-:W-:Y:S02]  /*2b30*/  SEL R4, R3, R4, !P1 ;  /* 0x0000000403047207 */ /* 0x000fe40004800000 */
[----:B0-----:R-:W-:Y:S01]  /*2b40*/  R2UR UR8, R24 ;  /* 0x00000000180872ca */ /* 0x001fe200000e0000 */
[----:B------:R-:W-:Y:S01]  /*2b50*/  IMAD.X R24, RZ, RZ, ~R5, P0 ;  /* 0x000000ffff187224 */ /* 0x000fe200000e0e05 */
[----:B------:R-:W-:-:S04]  /*2b60*/  R2UR UR9, R25 ;  /* 0x00000000190972ca */ /* 0x000fc800000e0000 */
[----:B------:R-:W-:-:S07]  /*2b70*/  SEL R3, R24, R5, !P1 ;  /* 0x0000000518037207 */ /* 0x000fce0004800000 */
[----:B------:R-:W-:-:S04]  /*2b80*/  UIMAD.WIDE.U32 UR10, UR8, UR6, URZ ;  /* 0x00000006080a72a5 */ /* 0x000fc8000f8e00ff */
[----:B------:R-:W-:Y:S02]  /*2b90*/  UIMAD UR11, UR8, UR7, UR11 ;  /* 0x00000007080b72a4 */ /* 0x000fe4000f8e020b */
[----:B------:R-:W-:Y:S02]  /*2ba0*/  UIADD3 UR13, UP0, UPT, URZ, -UR10, URZ ;  /* 0x8000000aff0d7290 */ /* 0x000fe4000ff1e0ff */
[----:B------:R-:W-:Y:S02]  /*2bb0*/  UIMAD UR12, UR9, UR6, UR11 ;  /* 0x00000006090c72a4 */ /* 0x000fe4000f8e020b */
[----:B------:R-:W-:Y:S02]  /*2bc0*/  UIMAD.WIDE.U32 UR10, UR8, UR13, URZ ;  /* 0x0000000d080a72a5 */ /* 0x000fe4000f8e00ff */
[----:B------:R-:W-:-:S05]  /*2bd0*/  UIADD3.X UR14, UPT, UPT, URZ, ~UR12, URZ, UP0, !UPT ;  /* 0x8000000cff0e7290 */ /* 0x000fca00087fe4ff */
[----:B------:R-:W-:Y:S01]  /*2be0*/  UMOV UR10, UR11 ;  /* 0x0000000b000a7c82 */ /* 0x000fe20008000000 */
[----:B------:R-:W-:Y:S02]  /*2bf0*/  UMOV UR11, UR8 ;  /* 0x00000008000b7c82 */ /* 0x000fe40008000000 */
[----:B------:R-:W-:-:S04]  /*2c00*/  UIMAD.WIDE.U32 UR10, UP0, UR8, UR14, UR10 ;  /* 0x0000000e080a72a5 */ /* 0x000fc8000f80000a */
[----:B------:R-:W-:Y:S02]  /*2c10*/  UIMAD.WIDE.U32 UR10, UP1, UR9, UR13, UR10 ;  /* 0x0000000d090a72a5 */ /* 0x000fe4000f82000a */
[----:B------:R-:W-:Y:S02]  /*2c20*/  UIMAD.WIDE.U32 UR12, UR9, UR14, URZ ;  /* 0x0000000e090c72a5 */ /* 0x000fe4000f8e00ff */
[----:B------:R-:W-:Y:S02]  /*2c30*/  UIMAD UR14, UR9, UR14, URZ ;  /* 0x0000000e090e72a4 */ /* 0x000fe4000f8e02ff */
[----:B------:R-:W-:Y:S02]  /*2c40*/  UIADD3.X UR10, UPT, UPT, UR13, UR9, URZ, UP0, !UPT ;  /* 0x000000090d0a7290 */ /* 0x000fe400087fe4ff */
[----:B------:R-:W-:-:S04]  /*2c50*/  UIADD3 UR11, UP2, UPT, UR14, UR11, URZ ;  /* 0x0000000b0e0b7290 */ /* 0x000fc8000ff5e0ff */
[----:B------:R-:W-:Y:S02]  /*2c60*/  UIMAD.WIDE.U32 UR8, UR11, UR6, URZ ;  /* 0x000000060b0872a5 */ /* 0x000fe4000f8e00ff */
[----:B------:R-:W-:Y:S02]  /*2c70*/  UIADD3.X UR12, UPT, UPT, URZ, URZ, UR10, UP2, UP1 ;  /* 0x000000ffff0c7290 */ /* 0x000fe400097e240a */
[----:B------:R-:W-:Y:S02]  /*2c80*/  UIADD3 UR8, UP0, UPT, URZ, -UR8, URZ ;  /* 0x80000008ff087290 */ /* 0x000fe4000ff1e0ff */
[----:B------:R-:W-:Y:S02]  /*2c90*/  UIMAD UR9, UR11, UR7, UR9 ;  /* 0x000000070b0972a4 */ /* 0x000fe4000f8e0209 */
[----:B------:R-:W-:Y:S02]  /*2ca0*/  UIMAD.WIDE.U32 UR14, UR11, UR8, URZ ;  /* 0x000000080b0e72a5 */ /* 0x000fe4000f8e00ff */
[----:B------:R-:W-:-:S04]  /*2cb0*/  UIMAD UR9, UR12, UR6, UR9 ;  /* 0x000000060c0972a4 */ /* 0x000fc8000f8e0209 */
[----:B------:R-:W-:Y:S01]  /*2cc0*/  UIADD3.X UR9, UPT, UPT, URZ, ~UR9, URZ, UP0, !UPT ;  /* 0x80000009ff097290 */ /* 0x000fe200087fe4ff */
[----:B------:R-:W-:-:S03]  /*2cd0*/  UMOV UR10, UR15 ;  /* 0x0000000f000a7c82 */ /* 0x000fc60008000000 */
[----:B------:R-:W-:Y:S02]  /*2ce0*/  UIMAD.WIDE.U32 UR10, UP0, UR11, UR9, UR10 ;  /* 0x000000090b0a72a5 */ /* 0x000fe4000f80000a */
[----:B------:R-:W-:Y:S02]  /*2cf0*/  UIMAD UR13, UR12, UR9, URZ ;  /* 0x000000090c0d72a4 */ /* 0x000fe4000f8e02ff */
[----:B------:R-:W-:Y:S02]  /*2d00*/  UIMAD.WIDE.U32 UR10, UP1, UR12, UR8, UR10 ;  /* 0x000000080c0a72a5 */ /* 0x000fe4000f82000a */
[----:B------:R-:W-:Y:S02]  /*2d10*/  UIMAD.WIDE.U32 UR8, UR12, UR9, URZ ;  /* 0x000000090c0872a5 */ /* 0x000fe4000f8e00ff */
[----:B------:R-:W-:Y:S02]  /*2d20*/  UIADD3 UR10, UP2, UPT, UR13, UR11, URZ ;  /* 0x0000000b0d0a7290 */ /* 0x000fe4000ff5e0ff */
[----:B------:R-:W-:-:S04]  /*2d30*/  UIADD3.X UR12, UPT, UPT, UR9, UR12, URZ, UP0, !UPT ;  /* 0x0000000c090c7290 */ /* 0x000fc800087fe4ff */
[----:B------:R-:W-:Y:S01]  /*2d40*/  IMAD.HI.U32 R26, R4, UR10, RZ ;  /* 0x0000000a041a7c27 */ /* 0x000fe2000f8e00ff */
[----:B------:R-:W-:-:S03]  /*2d50*/  UIADD3.X UR12, UPT, UPT, URZ, URZ, UR12, UP2, UP1 ;  /* 0x000000ffff0c7290 */ /* 0x000fc600097e240c */
[----:B------:R-:W-:-:S04]  /*2d60*/  IMAD.WIDE.U32 R24, R3, UR10, R26 ;  /* 0x0000000a03187c25 */ /* 0x000fc8000f8e001a */
[----:B------:R-:W-:-:S04]  /*2d70*/  IMAD.HI.U32 R5, R3, UR12, RZ ;  /* 0x0000000c03057c27 */ /* 0x000fc8000f8e00ff */
[----:B------:R-:W-:-:S04]  /*2d80*/  IMAD.HI.U32 R24, P0, R4, UR12, R24 ;  /* 0x0000000c04187c27 */ /* 0x000fc8000f800018 */
[----:B------:R-:W-:Y:S01]  /*2d90*/  IMAD R25, R3, UR12, RZ ;  /* 0x0000000c03197c24 */ /* 0x000fe2000f8e02ff */
[----:B------:R-:W-:-:S04]  /*2da0*/  IADD3.X R5, PT, PT, R5, RZ, RZ, P0, !PT ;  /* 0x000000ff05057210 */ /* 0x000fc800007fe4ff */
[----:B------:R-:W-:-:S05]  /*2db0*/  IADD3 R24, P2, PT, R25, R24, RZ ;  /* 0x0000001819187210 */ /* 0x000fca0007f5e0ff */
[----:B------:R-:W-:-:S04]  /*2dc0*/  IMAD.WIDE.U32 R26, R24, UR6, RZ ;  /* 0x00000006181a7c25 */ /* 0x000fc8000f8e00ff */
[----:B------:R-:W-:Y:S01]  /*2dd0*/  IMAD.X R5, RZ, RZ, R5, P2 ;  /* 0x000000ffff057224 */ /* 0x000fe200010e0605 */
[----:B------:R-:W-:Y:S01]  /*2de0*/  IADD3 R4, P2, PT, -R26, R4, RZ ;  /* 0x000000041a047210 */ /* 0x000fe20007f5e1ff */
[----:B------:R-:W-:-:S03]  /*2df0*/  IMAD R24, R24, UR7, R27 ;  /* 0x0000000718187c24 */ /* 0x000fc6000f8e021b */
[----:B------:R-:W-:Y:S01]  /*2e00*/  ISETP.GE.U32.AND P0, PT, R4, UR6, PT ;  /* 0x0000000604007c0c */ /* 0x000fe2000bf06070 */
[----:B------:R-:W-:-:S04]  /*2e10*/  IMAD R24, R5, UR6, R24 ;  /* 0x0000000605187c24 */ /* 0x000fc8000f8e0218 */
        /* <DEDUP_REMOVED lines=15> */
[----:B------:R-:W-:Y:S02]  /*2f10*/  ISETP.NE.AND.EX P0, PT, RZ, UR19, PT, P0 ;  /* 0x00000013ff007c0c */ /* 0x000fe4000bf05300 */
[----:B------:R-:W-:Y:S01]  /*2f20*/  SEL R24, R24, R3, !P1 ;  /* 0x0000000318187207 */ /* 0x000fe20004800000 */
[----:B------:R-:W-:Y:S01]  /*2f30*/  IMAD.MOV.U32 R3, RZ, RZ, 0x0 ;  /* 0x00000000ff037424 */ /* 0x000fe200078e00ff */
[----:B------:R-:W-:-:S04]  /*2f40*/  SEL R5, R5, R4, !P1 ;  /* 0x0000000405057207 */ /* 0x000fc80004800000 */
[----:B------:R-:W-:Y:S02]  /*2f50*/  SEL R4, R5, 0xffffffff, P0 ;  /* 0xffffffff05047807 */ /* 0x000fe40000000000 */
[----:B------:R-:W-:Y:S01]  /*2f60*/  SEL R5, R24, 0xffffffff, P0 ;  /* 0xffffffff18057807 */ /* 0x000fe20000000000 */
[----:B------:R-:W-:Y:S06]  /*2f70*/  RET.REL.NODEC R2 `(_ZN2at6native29vectorized_elementwise_kernelILi2ENS0_13BUnaryFunctorIlllZZZNS0_16fmod_kernel_cudaERNS_18TensorIteratorBaseEENKUlvE_clEvENKUlvE2_clEvEUlllE_EESt5arrayIPcLm2EEEEviT0_T1_) ;  /* 0xffffffd002207950 */ /* 0x000fec0003c3ffff */
.L_x_17302:
        /* <DEDUP_REMOVED lines=16> */
.L_x_49871:


//--------------------- .text._ZN2at6native29vectorized_elementwise_kernelILi4ENS0_13BUnaryFunctorIlllZZZNS0_16fmod_kernel_cudaERNS_18TensorIteratorBaseEENKUlvE_clEvENKUlvE2_clEvEUlllE_EESt5arrayIPcLm2EEEEviT0_T1_ --------------------------
	.section	.text._ZN2at6native29vectorized_elementwise_kernelILi4ENS0_13BUnaryFunctorIlllZZZNS0_16fmod_kernel_cudaERNS_18TensorIteratorBaseEENKUlvE_clEvENKUlvE2_clEvEUlllE_EESt5arrayIPcLm2EEEEviT0_T1_,"ax",@progbits
	.align	128
        .global         _ZN2at6native29vectorized_elementwise_kernelILi4ENS0_13BUnaryFunctorIlllZZZNS0_16fmod_kernel_cudaERNS_18TensorIteratorBaseEENKUlvE_clEvENKUlvE2_clEvEUlllE_EESt5arrayIPcLm2EEEEviT0_T1_
        .type           _ZN2at6native29vectorized_elementwise_kernelILi4ENS0_13BUnaryFunctorIlllZZZNS0_16fmod_kernel_cudaERNS_18TensorIteratorBaseEENKUlvE_clEvENKUlvE2_clEvEUlllE_EESt5arrayIPcLm2EEEEviT0_T1_,@function
        .size           _ZN2at6native29vectorized_elementwise_kernelILi4ENS0_13BUnaryFunctorIlllZZZNS0_16fmod_kernel_cudaERNS_18TensorIteratorBaseEENKUlvE_clEvENKUlvE2_clEvEUlllE_EESt5arrayIPcLm2EEEEviT0_T1_,(.L_x_49872 - _ZN2at6native29vectorized_elementwise_kernelILi4ENS0_13BUnaryFunctorIlllZZZNS0_16fmod_kernel_cudaERNS_18TensorIteratorBaseEENKUlvE_clEvENKUlvE2_clEvEUlllE_EESt5arrayIPcLm2EEEEviT0_T1_)
        .other          _ZN2at6native29vectorized_elementwise_kernelILi4ENS0_13BUnaryFunctorIlllZZZNS0_16fmod_kernel_cudaERNS_18TensorIteratorBaseEENKUlvE_clEvENKUlvE2_clEvEUlllE_EESt5arrayIPcLm2EEEEviT0_T1_,@"STO_CUDA_ENTRY STV_DEFAULT"
_ZN2at6native29vectorized_elementwise_kernelILi4ENS0_13BUnaryFunctorIlllZZZNS0_16fmod_kernel_cudaERNS_18TensorIteratorBaseEENKUlvE_clEvENKUlvE2_clEvEUlllE_EESt5arrayIPcLm2EEEEviT0_T1_:
.text._ZN2at6native29vectorized_elementwise_kernelILi4ENS0_13BUnaryFunctorIlllZZZNS0_16fmod_kernel_cudaERNS_18TensorIteratorBaseEENKUlvE_clEvENKUlvE2_clEvEUlllE_EESt5arrayIPcLm2EEEEviT0_T1_:
        /* <DEDUP_REMOVED lines=93> */
.L_x_17306:
[----:B------:R-:W-:-:S07]  /*05d0*/  MOV R2, 0x5f0 ;  /* 0x000005f000027802 */ /* 0x000fce0000000f00 */
[----:B------:R-:W-:Y:S05]  /*05e0*/  CALL.REL.NOINC `($__internal_11_$__cuda_sm20_rem_s64) ;  /* 0x0000002400047944 */ /* 0x000fea0003c00000 */
[----:B------:R-:W-:Y:S01]  /*05f0*/  MOV R20, R4 ;  /* 0x0000000400147202 */ /* 0x000fe20000000f00 */
[----:B------:R-:W-:-:S07]  /*0600*/  IMAD.MOV.U32 R21, RZ, RZ, R5 ;  /* 0x000000ffff157224 */ /* 0x000fce00078e0005 */
.L_x_17305:
[----:B------:R-:W-:Y:S05]  /*0610*/  BSYNC.RECONVERGENT B0 ;  /* 0x0000000000007941 */ /* 0x000fea0003800200 */
.L_x_17304:
        /* <DEDUP_REMOVED lines=28> */
.L_x_17309:
[----:B------:R-:W-:Y:S01]  /*07e0*/  IMAD.MOV.U32 R4, RZ, RZ, R18 ;  /* 0x000000ffff047224 */ /* 0x000fe200078e0012 */
[----:B------:R-:W-:Y:S01]  /*07f0*/  MOV R2, 0x820 ;  /* 0x0000082000027802 */ /* 0x000fe20000000f00 */
[----:B------:R-:W-:-:S07]  /*0800*/  IMAD.MOV.U32 R5, RZ, RZ, R19 ;  /* 0x000000ffff057224 */ /* 0x000fce00078e0013 */
[----:B------:R-:W-:Y:S05]  /*0810*/  CALL.REL.NOINC `($__internal_11_$__cuda_sm20_rem_s64) ;  /* 0x0000002000787944 */ /* 0x000fea0003c00000 */
[----:B------:R-:W-:Y:S01]  /*0820*/  MOV R18, R4 ;  /* 0x0000000400127202 */ /* 0x000fe20000000f00 */
[----:B------:R-:W-:-:S07]  /*0830*/  IMAD.MOV.U32 R19, RZ, RZ, R5 ;  /* 0x000000ffff137224 */ /* 0x000fce00078e0005 */
.L_x_17308:
[----:B------:R-:W-:Y:S05]  /*0840*/  BSYNC.RECONVERGENT B0 ;  /* 0x0000000000007941 */ /* 0x000fea0003800200 */
.L_x_17307:
        /* <DEDUP_REMOVED lines=28> */
.L_x_17312:
[----:B------:R-:W-:Y:S01]  /*0a10*/  IMAD.MOV.U32 R4, RZ, RZ, R16 ;  /* 0x000000ffff047224 */ /* 0x000fe200078e0010 */
[----:B------:R-:W-:Y:S01]  /*0a20*/  MOV R2, 0xa50 ;  /* 0x00000a5000027802 */ /* 0x000fe20000000f00 */
[----:B------:R-:W-:-:S07]  /*0a30*/  IMAD.MOV.U32 R5, RZ, RZ, R17 ;  /* 0x000000ffff057224 */ /* 0x000fce00078e0011 */
[----:B------:R-:W-:Y:S05]  /*0a40*/  CALL.REL.NOINC `($__internal_11_$__cuda_sm20_rem_s64) ;  /* 0x0000001c00ec7944 */ /* 0x000fea0003c00000 */
[----:B------:R-:W-:Y:S01]  /*0a50*/  MOV R16, R4 ;  /* 0x0000000400107202 */ /* 0x000fe20000000f00 */
[----:B------:R-:W-:-:S07]  /*0a60*/  IMAD.MOV.U32 R17, RZ, RZ, R5 ;  /* 0x000000ffff117224 */ /* 0x000fce00078e0005 */
.L_x_17311:
[----:B------:R-:W-:Y:S05]  /*0a70*/  BSYNC.RECONVERGENT B0 ;  /* 0x0000000000007941 */ /* 0x000fea0003800200 */
.L_x_17310:
        /* <DEDUP_REMOVED lines=28> */
.L_x_17315:
[----:B------:R-:W-:Y:S01]  /*0c40*/  IMAD.MOV.U32 R4, RZ, RZ, R14 ;  /* 0x000000ffff047224 */ /* 0x000fe200078e000e */
[----:B------:R-:W-:Y:S01]  /*0c50*/  MOV R2, 0xc80 ;  /* 0x00000c8000027802 */ /* 0x000fe20000000f00 */
[----:B------:R-:W-:-:S07]  /*0c60*/  IMAD.MOV.U32 R5, RZ, RZ, R15 ;  /* 0x000000ffff057224 */ /* 0x000fce00078e000f */
[----:B------:R-:W-:Y:S05]  /*0c70*/  CALL.REL.NOINC `($__internal_11_$__cuda_sm20_rem_s64) ;  /* 0x0000001c00607944 */ /* 0x000fea0003c00000 */
[----:B------:R-:W-:Y:S01]  /*0c80*/  MOV R14, R4 ;  /* 0x00000004000e7202 */ /* 0x000fe20000000f00 */
[----:B------:R-:W-:-:S07]  /*0c90*/  IMAD.MOV.U32 R15, RZ, RZ, R5 ;  /* 0x000000ffff0f7224 */ /* 0x000fce00078e0005 */
.L_x_17314:
[----:B------:R-:W-:Y:S05]  /*0ca0*/  BSYNC.RECONVERGENT B0 ;  /* 0x0000000000007941 */ /* 0x000fea0003800200 */
.L_x_17313:
        /* <DEDUP_REMOVED lines=28> */
.L_x_17318:
[----:B------:R-:W-:Y:S01]  /*0e70*/  IMAD.MOV.U32 R4, RZ, RZ, R12 ;  /* 0x000000ffff047224 */ /* 0x000fe200078e000c */
[----:B------:R-:W-:Y:S01]  /*0e80*/  MOV R2, 0xeb0 ;  /* 0x00000eb000027802 */ /* 0x000fe20000000f00 */
[----:B------:R-:W-:-:S07]  /*0e90*/  IMAD.MOV.U32 R5, RZ, RZ, R13 ;  /* 0x000000ffff057224 */ /* 0x000fce00078e000d */
[----:B------:R-:W-:Y:S05]  /*0ea0*/  CALL.REL.NOINC `($__internal_11_$__cuda_sm20_rem_s64) ;  /* 0x0000001800d47944 */ /* 0x000fea0003c00000 */
[----:B------:R-:W-:Y:S01]  /*0eb0*/  MOV R12, R4 ;  /* 0x00000004000c7202 */ /* 0x000fe20000000f00 */
[----:B------:R-:W-:-:S07]  /*0ec0*/  IMAD.MOV.U32 R13, RZ, RZ, R5 ;  /* 0x000000ffff0d7224 */ /* 0x000fce00078e0005 */
.L_x_17317:
[----:B------:R-:W-:Y:S05]  /*0ed0*/  BSYNC.RECONVERGENT B0 ;  /* 0x0000000000007941 */ /* 0x000fea0003800200 */
.L_x_17316:
        /* <DEDUP_REMOVED lines=28> */
.L_x_17321:
[----:B------:R-:W-:Y:S01]  /*10a0*/  IMAD.MOV.U32 R4, RZ, RZ, R10 ;  /* 0x000000ffff047224 */ /* 0x000fe200078e000a */
[----:B------:R-:W-:Y:S01]  /*10b0*/  MOV R2, 0x10e0 ;  /* 0x000010e000027802 */ /* 0x000fe20000000f00 */
[----:B------:R-:W-:-:S07]  /*10c0*/  IMAD.MOV.U32 R5, RZ, RZ, R11 ;  /* 0x000000ffff057224 */ /* 0x000fce00078e000b */
[----:B------:R-:W-:Y:S05]  /*10d0*/  CALL.REL.NOINC `($__internal_11_$__cuda_sm20_rem_s64) ;  /* 0x0000001800487944 */ /* 0x000fea0003c00000 */
[----:B------:R-:W-:Y:S01]  /*10e0*/  MOV R10, R4 ;  /* 0x00000004000a7202 */ /* 0x000fe20000000f00 */
[----:B------:R-:W-:-:S07]  /*10f0*/  IMAD.MOV.U32 R11, RZ, RZ, R5 ;  /* 0x000000ffff0b7224 */ /* 0x000fce00078e0005 */
.L_x_17320:
[----:B------:R-:W-:Y:S05]  /*1100*/  BSYNC.RECONVERGENT B0 ;  /* 0x0000000000007941 */ /* 0x000fea0003800200 */
.L_x_17319:
        /* <DEDUP_REMOVED lines=28> */
.L_x_17324:
[----:B------:R-:W-:Y:S01]  /*12d0*/  IMAD.MOV.U32 R4, RZ, RZ, R6 ;  /* 0x000000ffff047224 */ /* 0x000fe200078e0006 */
[----:B------:R-:W-:Y:S01]  /*12e0*/  MOV R2, 0x1310 ;  /* 0x0000131000027802 */ /* 0x000fe20000000f00 */
[----:B------:R-:W-:-:S07]  /*12f0*/  IMAD.MOV.U32 R5, RZ, RZ, R7 ;  /* 0x000000ffff057224 */ /* 0x000fce00078e0007 */
[----:B------:R-:W-:Y:S05]  /*1300*/  CALL.REL.NOINC `($__internal_11_$__cuda_sm20_rem_s64) ;  /* 0x0000001400bc7944 */ /* 0x000fea0003c00000 */
[----:B------:R-:W-:Y:S01]  /*1310*/  MOV R6, R4 ;  /* 0x0000000400067202 */ /* 0x000fe20000000f00 */
[----:B------:R-:W-:-:S07]  /*1320*/  IMAD.MOV.U32 R7, RZ, RZ, R5 ;  /* 0x000000ffff077224 */ /* 0x000fce00078e0005 */
.L_x_17323:
[----:B------:R-:W-:Y:S05]  /*1330*/  BSYNC.RECONVERGENT B0 ;  /* 0x0000000000007941 */ /* 0x000fea0003800200 */
.L_x_17322:
        /* <DEDUP_REMOVED lines=28> */
.L_x_17327:
[----:B------:R-:W-:Y:S01]  /*1500*/  IMAD.MOV.U32 R4, RZ, RZ, R22 ;  /* 0x000000ffff047224 */ /* 0x000fe200078e0016 */
[----:B------:R-:W-:Y:S01]  /*1510*/  MOV R2, 0x1540 ;  /* 0x0000154000027802 */ /* 0x000fe20000000f00 */
[----:B------:R-:W-:-:S07]  /*1520*/  IMAD.MOV.U32 R5, RZ, RZ, R23 ;  /* 0x000000ffff057224 */ /* 0x000fce00078e0017 */
[----:B------:R-:W-:Y:S05]  /*1530*/  CALL.REL.NOINC `($__internal_11_$__cuda_sm20_rem_s64) ;  /* 0x0000001400307944 */ /* 0x000fea0003c00000 */
.L_x_17326:
[----:B------:R-:W-:Y:S05]  /*1540*/  BSYNC.RECONVERGENT B0 ;  /* 0x0000000000007941 */ /* 0x000fea0003800200 */
.L_x_17325:
        /* <DEDUP_REMOVED lines=16> */
.L_x_17330:
[----:B------:R-:W-:-:S13]  /*1650*/  ISETP.GE.U32.AND P0, PT, R0, UR5, PT ;  /* 0x0000000500007c0c */ /* 0x000fda000bf06070 */
[----:B------:R-:W-:Y:S05]  /*1660*/  @P0 BRA `(.L_x_17332) ;  /* 0x0000000000300947 */ /* 0x000fea0003800000 */
[----:B0-----:R-:W0:Y:S01]  /*1670*/  LDC.64 R2, c[0x0][0x398] ;  /* 0x0000e600ff027b82 */ /* 0x001e220000000a00 */
[C---:B------:R-:W-:Y:S02]  /*1680*/  VIADD R9, R0.reuse, UR4 ;  /* 0x0000000400097c36 */ /* 0x040fe40008000000 */
[----:B------:R-:W-:Y:S02]  /*1690*/  VIADD R0, R0, 0x80 ;  /* 0x0000008000007836 */ /* 0x000fe40000000000 */
[----:B0-----:R-:W-:-:S05]  /*16a0*/  IMAD.WIDE.U32 R2, R9, 0x8, R2 ;  /* 0x0000000809027825 */ /* 0x001fca00078e0002 */
[----:B-----5:R1:W-:Y:S02]  /*16b0*/  STG.E.64 desc[UR16][R2.64], R16 ;  /* 0x0000001002007986 */ /* 0x0203e4000c101b10 */
.L_x_17331:
[----:B------:R-:W-:-:S13]  /*16c0*/  ISETP.GE.U32.AND P0, PT, R0, UR5, PT ;  /* 0x0000000500007c0c */ /* 0x000fda000bf06070 */
[----:B------:R-:W-:Y:S05]  /*16d0*/  @P0 BRA `(.L_x_17333) ;  /* 0x0000000000300947 */ /* 0x000fea0003800000 */
[----:B01----:R-:W0:Y:S01]  /*16e0*/  LDC.64 R2, c[0x0][0x398] ;  /* 0x0000e600ff027b82 */ /* 0x003e220000000a00 */
[C---:B------:R-:W-:Y:S01]  /*16f0*/  IADD3 R9, PT, PT, R0.reuse, UR4, RZ ;  /* 0x0000000400097c10 */ /* 0x040fe2000fffe0ff */
[----:B------:R-:W-:-:S04]  /*1700*/  VIADD R0, R0, 0x80 ;  /* 0x0000008000007836 */ /* 0x000fc80000000000 */
[----:B0-----:R-:W-:-:S05]  /*1710*/  IMAD.WIDE.U32 R2, R9, 0x8, R2 ;  /* 0x0000000809027825 */ /* 0x001fca00078e0002 */
[----:B-----5:R1:W-:Y:S02]  /*1720*/  STG.E.64 desc[UR16][R2.64], R14 ;  /* 0x0000000e02007986 */ /* 0x0203e4000c101b10 */
.L_x_17332:
[----:B------:R-:W-:-:S13]  /*1730*/  ISETP.GE.U32.AND P0, PT, R0, UR5, PT ;  /* 0x0000000500007c0c */ /* 0x000fda000bf06070 */
[----:B------:R-:W-:Y:S05]  /*1740*/  @P0 BRA `(.L_x_17334) ;  /* 0x0000000000340947 */ /* 0x000fea0003800000 */
[----:B01----:R-:W0:Y:S01]  /*1750*/  LDC.64 R2, c[0x0][0x398] ;  /* 0x0000e600ff027b82 */ /* 0x003e220000000a00 */
[C---:B------:R-:W-:Y:S01]  /*1760*/  VIADD R9, R0.reuse, UR4 ;  /* 0x0000000400097c36 */ /* 0x040fe20008000000 */
[----:B------:R-:W-:-:S03]  /*1770*/  IADD3 R0, PT, PT, R0, 0x80, RZ ;  /* 0x0000008000007810 */ /* 0x000fc60007ffe0ff */
[----:B0-----:R-:W-:-:S05]  /*1780*/  IMAD.WIDE.U32 R2, R9, 0x8, R2 ;  /* 0x0000000809027825 */ /* 0x001fca00078e0002 */
[----:B-----5:R2:W-:Y:S02]  /*1790*/  STG.E.64 desc[UR16][R2.64], R12 ;  /* 0x0000000c02007986 */ /* 0x0205e4000c101b10 */
.L_x_17333:
        /* <DEDUP_REMOVED lines=8> */
.L_x_17334:
[----:B------:R-:W-:Y:S05]  /*1820*/  BSYNC.RELIABLE B1 ;  /* 0x0000000000017941 */ /* 0x000fea0003800100 */
.L_x_17329:
[----:B------:R-:W-:-:S13]  /*1830*/  ISETP.GE.U32.AND P0, PT, R0, UR5, PT ;  /* 0x0000000500007c0c */ /* 0x000fda000bf06070 */
[----:B012---:R-:W0:Y:S01]  /*1840*/  @!P0 LDC.64 R2, c[0x0][0x398] ;  /* 0x0000e600ff028b82 */ /* 0x007e220000000a00 */
[C---:B------:R-:W-:Y:S01]  /*1850*/  @!P0 IADD3 R9, PT, PT, R0.reuse, UR4, RZ ;  /* 0x0000000400098c10 */ /* 0x040fe2000fffe0ff */
[----:B------:R-:W-:-:S04]  /*1860*/  @!P0 VIADD R0, R0, 0x80 ;  /* 0x0000008000008836 */ /* 0x000fc80000000000 */
[----:B0-----:R-:W-:-:S05]  /*1870*/  @!P0 IMAD.WIDE.U32 R2, R9, 0x8, R2 ;  /* 0x0000000809028825 */ /* 0x001fca00078e0002 */
[----:B-----5:R3:W-:Y:S02]  /*1880*/  @!P0 STG.E.64 desc[UR16][R2.64], R6 ;  /* 0x0000000602008986 */ /* 0x0207e4000c101b10 */
.L_x_17335:
[----:B------:R-:W-:Y:S05]  /*1890*/  BSYNC.RECONVERGENT B0 ;  /* 0x0000000000007941 */ /* 0x000fea0003800200 */
.L_x_17328:
        /* <DEDUP_REMOVED lines=8> */
.L_x_17303:
[----:B------:R-:W0:Y:S01]  /*1920*/  S2R R0, SR_TID.X ;  /* 0x0000000000007919 */ /* 0x000e220000002100 */
[----:B------:R-:W1:Y:S01]  /*1930*/  LDCU.64 UR6, c[0x0][0x3a0] ;  /* 0x00007400ff0677ac */ /* 0x000e620008000a00 */
[----:B------:R-:W2:Y:S01]  /*1940*/  LDCU UR5, c[0x0][0x394] ;  /* 0x00007280ff0577ac */ /* 0x000ea20008000800 */
[----:B-1----:R-:W-:-:S06]  /*1950*/  UIMAD.WIDE.U32 UR6, UR4, 0x8, UR6 ;  /* 0x00000008040678a5 */ /* 0x002fcc000f8e0006 */
[----:B------:R-:W-:Y:S01]  /*1960*/  MOV R2, UR6 ;  /* 0x0000000600027c02 */ /* 0x000fe20008000f00 */
[----:B------:R-:W-:-:S04]  /*1970*/  IMAD.U32 R3, RZ, RZ, UR7 ;  /* 0x00000007ff037e24 */ /* 0x000fc8000f8e00ff */
[----:B0-----:R-:W-:-:S05]  /*1980*/  IMAD.WIDE.U32 R2, R0, 0x20, R2 ;  /* 0x0000002000027825 */ /* 0x001fca00078e0002 */
[----:B------:R-:W2:Y:S04]  /*1990*/  LDG.E.ENL2.256 R20, R4, desc[UR16][R2.64] ;  /* 0xfe0000100204797e */ /* 0x000ea80008121914 */
[----:B------:R0:W5:Y:S01]  /*19a0*/  LDG.E.ENL2.256 R12, R8, desc[UR16][R2.64+0x1000] ;  /* 0xfe0080100208797e */ /* 0x000162000812190c */
        /* <DEDUP_REMOVED lines=24> */
.L_x_17337:
[----:B------:R-:W-:-:S07]  /*1b30*/  MOV R2, 0x1b50 ;  /* 0x00001b5000027802 */ /* 0x000fce0000000f00 */
[----:B-----5:R-:W-:Y:S05]  /*1b40*/  CALL.REL.NOINC `($__internal_11_$__cuda_sm20_rem_s64) ;  /* 0x0000000c00ac7944 */ /* 0x020fea0003c00000 */
[----:B------:R-:W-:Y:S01]  /*1b50*/  MOV R16, R4 ;  /* 0x0000000400107202 */ /* 0x000fe20000000f00 */
[----:B------:R-:W-:-:S07]  /*1b60*/  IMAD.MOV.U32 R17, RZ, RZ, R5 ;  /* 0x000000ffff117224 */ /* 0x000fce00078e0005 */
.L_x_17338:
[----:B------:R-:W-:Y:S05]  /*1b70*/  BSYNC.RECONVERGENT B0 ;  /* 0x0000000000007941 */ /* 0x000fea0003800200 */
.L_x_17336:
        /* <DEDUP_REMOVED lines=25> */
.L_x_17340:
[----:B------:R-:W-:Y:S01]  /*1d10*/  MOV R4, R6 ;  /* 0x0000000600047202 */ /* 0x000fe20000000f00 */
[----:B------:R-:W-:Y:S01]  /*1d20*/  IMAD.MOV.U32 R5, RZ, RZ, R7 ;  /* 0x000000ffff057224 */ /* 0x000fe200078e0007 */
[----:B------:R-:W-:-:S07]  /*1d30*/  MOV R2, 0x1d50 ;  /* 0x00001d5000027802 */ /* 0x000fce0000000f00 */
[----:B-----5:R-:W-:Y:S05]  /*1d40*/  CALL.REL.NOINC `($__internal_11_$__cuda_sm20_rem_s64) ;  /* 0x0000000c002c7944 */ /* 0x020fea0003c00000 */
[----:B------:R-:W-:Y:S01]  /*1d50*/  IMAD.MOV.U32 R18, RZ, RZ, R4 ;  /* 0x000000ffff127224 */ /* 0x000fe200078e0004 */
[----:B------:R-:W-:-:S07]  /*1d60*/  MOV R19, R5 ;  /* 0x0000000500137202 */ /* 0x000fce0000000f00 */
.L_x_17341:
[----:B------:R-:W-:Y:S05]  /*1d70*/  BSYNC.RECONVERGENT B0 ;  /* 0x0000000000007941 */ /* 0x000fea0003800200 */
.L_x_17339:
        /* <DEDUP_REMOVED lines=25> */
.L_x_17343:
[----:B------:R-:W-:Y:S01]  /*1f10*/  IMAD.MOV.U32 R4, RZ, RZ, R20 ;  /* 0x000000ffff047224 */ /* 0x000fe200078e0014 */
[----:B------:R-:W-:Y:S02]  /*1f20*/  MOV R5, R21 ;  /* 0x0000001500057202 */ /* 0x000fe40000000f00 */
[----:B------:R-:W-:-:S07]  /*1f30*/  MOV R2, 0x1f50 ;  /* 0x00001f5000027802 */ /* 0x000fce0000000f00 */
[----:B-----5:R-:W-:Y:S05]  /*1f40*/  CALL.REL.NOINC `($__internal_11_$__cuda_sm20_rem_s64) ;  /* 0x0000000800ac7944 */ /* 0x020fea0003c00000 */
[----:B------:R-:W-:Y:S02]  /*1f50*/  IMAD.MOV.U32 R20, RZ, RZ, R4 ;  /* 0x000000ffff147224 */ /* 0x000fe400078e0004 */
[----:B------:R-:W-:-:S07]  /*1f60*/  IMAD.MOV.U32 R21, RZ, RZ, R5 ;  /* 0x000000ffff157224 */ /* 0x000fce00078e0005 */
.L_x_17344:
[----:B------:R-:W-:Y:S05]  /*1f70*/  BSYNC.RECONVERGENT B0 ;  /* 0x0000000000007941 */ /* 0x000fea0003800200 */
.L_x_17342:
        /* <DEDUP_REMOVED lines=25> */
.L_x_17346:
[----:B------:R-:W-:Y:S01]  /*2110*/  IMAD.MOV.U32 R4, RZ, RZ, R22 ;  /* 0x000000ffff047224 */ /* 0x000fe200078e0016 */
[----:B------:R-:W-:Y:S01]  /*2120*/  MOV R2, 0x2150 ;  /* 0x0000215000027802 */ /* 0x000fe20000000f00 */
[----:B------:R-:W-:-:S07]  /*2130*/  IMAD.MOV.U32 R5, RZ, RZ, R23 ;  /* 0x000000ffff057224 */ /* 0x000fce00078e0017 */
[----:B-----5:R-:W-:Y:S05]  /*2140*/  CALL.REL.NOINC `($__internal_11_$__cuda_sm20_rem_s64) ;  /* 0x00000008002c7944 */ /* 0x020fea0003c00000 */
[----:B------:R-:W-:Y:S01]  /*2150*/  MOV R22, R4 ;  /* 0x0000000400167202 */ /* 0x000fe20000000f00 */
[----:B------:R-:W-:-:S07]  /*2160*/  IMAD.MOV.U32 R23, RZ, RZ, R5 ;  /* 0x000000ffff177224 */ /* 0x000fce00078e0005 */
.L_x_17347:
[----:B------:R-:W-:Y:S05]  /*2170*/  BSYNC.RECONVERGENT B0 ;  /* 0x0000000000007941 */ /* 0x000fea0003800200 */
.L_x_17345:
[----:B------:R-:W0:Y:S01]  /*2180*/  LDCU UR5, c[0x0][0x394] ;  /* 0x00007280ff0577ac */ /* 0x000e220008000800 */
[----:B------:R-:W-:Y:S01]  /*2190*/  BSSY.RECONVERGENT B0, `(.L_x_17348) ;  /* 0x000001e000007945 */ /* 0x000fe20003800200 */
[----:B0----5:R-:W-:-:S04]  /*21a0*/  LOP3.LUT R2, R9, UR5, RZ, 0xfc, !PT ;  /* 0x0000000509027c12 */ /* 0x021fc8000f8efcff */
        /* <DEDUP_REMOVED lines=22> */
.L_x_17349:
[----:B------:R-:W-:Y:S01]  /*2310*/  MOV R4, R8 ;  /* 0x0000000800047202 */ /* 0x000fe20000000f00 */
[----:B------:R-:W-:Y:S01]  /*2320*/  IMAD.MOV.U32 R5, RZ, RZ, R9 ;  /* 0x000000ffff057224 */ /* 0x000fe200078e0009 */
[----:B------:R-:W-:-:S07]  /*2330*/  MOV R2, 0x2350 ;  /* 0x0000235000027802 */ /* 0x000fce0000000f00 */
[----:B------:R-:W-:Y:S05]  /*2340*/  CALL.REL.NOINC `($__internal_11_$__cuda_sm20_rem_s64) ;  /* 0x0000000400ac7944 */ /* 0x000fea0003c00000 */
[----:B------:R-:W-:Y:S01]  /*2350*/  IMAD.MOV.U32 R8, RZ, RZ, R4 ;  /* 0x000000ffff087224 */ /* 0x000fe200078e0004 */
[----:B------:R-:W-:-:S07]  /*2360*/  MOV R9, R5 ;  /* 0x0000000500097202 */ /* 0x000fce0000000f00 */
.L_x_17350:
[----:B------:R-:W-:Y:S05]  /*2370*/  BSYNC.RECONVERGENT B0 ;  /* 0x0000000000007941 */ /* 0x000fea0003800200 */
.L_x_17348:
        /* <DEDUP_REMOVED lines=25> */
.L_x_17352:
[----:B------:R-:W-:Y:S01]  /*2510*/  IMAD.MOV.U32 R4, RZ, RZ, R10 ;  /* 0x000000ffff047224 */ /* 0x000fe200078e000a */
[----:B------:R-:W-:Y:S02]  /*2520*/  MOV R5, R11 ;  /* 0x0000000b00057202 */ /* 0x000fe40000000f00 */
[----:B------:R-:W-:-:S07]  /*2530*/  MOV R2, 0x2550 ;  /* 0x0000255000027802 */ /* 0x000fce0000000f00 */
[----:B------:R-:W-:Y:S05]  /*2540*/  CALL.REL.NOINC `($__internal_11_$__cuda_sm20_rem_s64) ;  /* 0x00000004002c7944 */ /* 0x000fea0003c00000 */
[----:B------:R-:W-:Y:S02]  /*2550*/  IMAD.MOV.U32 R10, RZ, RZ, R4 ;  /* 0x000000ffff0a7224 */ /* 0x000fe400078e0004 */
[----:B------:R-:W-:-:S07]  /*2560*/  IMAD.MOV.U32 R11, RZ, RZ, R5 ;  /* 0x000000ffff0b7224 */ /* 0x000fce00078e0005 */
.L_x_17353:
[----:B------:R-:W-:Y:S05]  /*2570*/  BSYNC.RECONVERGENT B0 ;  /* 0x0000000000007941 */ /* 0x000fea0003800200 */
.L_x_17351:
        /* <DEDUP_REMOVED lines=25> */
.L_x_17355:
[----:B------:R-:W-:Y:S01]  /*2710*/  IMAD.MOV.U32 R4, RZ, RZ, R12 ;  /* 0x000000ffff047224 */ /* 0x000fe200078e000c */
[----:B------:R-:W-:Y:S01]  /*2720*/  MOV R2, 0x2750 ;  /* 0x0000275000027802 */ /* 0x000fe20000000f00 */
[----:B------:R-:W-:-:S07]  /*2730*/  IMAD.MOV.U32 R5, RZ, RZ, R13 ;  /* 0x000000ffff057224 */ /* 0x000fce00078e000d */
[----:B------:R-:W-:Y:S05]  /*2740*/  CALL.REL.NOINC `($__internal_11_$__cuda_sm20_rem_s64) ;  /* 0x0000000000ac7944 */ /* 0x000fea0003c00000 */
[----:B------:R-:W-:Y:S01]  /*2750*/  MOV R12, R4 ;  /* 0x00000004000c7202 */ /* 0x000fe20000000f00 */
[----:B------:R-:W-:-:S07]  /*2760*/  IMAD.MOV.U32 R13, RZ, RZ, R5 ;  /* 0x000000ffff0d7224 */ /* 0x000fce00078e0005 */
.L_x_17356:
[----:B------:R-:W-:Y:S05]  /*2770*/  BSYNC.RECONVERGENT B0 ;  /* 0x0000000000007941 */ /* 0x000fea0003800200 */
.L_x_17354:
        /* <DEDUP_REMOVED lines=25> */
.L_x_17358:
[----:B------:R-:W-:Y:S01]  /*2910*/  MOV R4, R14 ;  /* 0x0000000e00047202 */ /* 0x000fe20000000f00 */
[----:B------:R-:W-:Y:S01]  /*2920*/  IMAD.MOV.U32 R5, RZ, RZ, R15 ;  /* 0x000000ffff057224 */ /* 0x000fe200078e000f */
[----:B------:R-:W-:-:S07]  /*2930*/  MOV R2, 0x2950 ;  /* 0x0000295000027802 */ /* 0x000fce0000000f00 */
[----:B------:R-:W-:Y:S05]  /*2940*/  CALL.REL.NOINC `($__internal_11_$__cuda_sm20_rem_s64) ;  /* 0x00000000002c7944 */ /* 0x000fea0003c00000 */
[----:B------:R-:W-:Y:S01]  /*2950*/  IMAD.MOV.U32 R14, RZ, RZ, R4 ;  /* 0x000000ffff0e7224 */ /* 0x000fe200078e0004 */
[----:B------:R-:W-:-:S07]  /*2960*/  MOV R15, R5 ;  /* 0x00000005000f7202 */ /* 0x000fce0000000f00 */
.L_x_17359:
[----:B------:R-:W-:Y:S05]  /*2970*/  BSYNC.RECONVERGENT B0 ;  /* 0x0000000000007941 */ /* 0x000fea0003800200 */
.L_x_17357:
[----:B------:R-:W0:Y:S02]  /*2980*/  LDCU.64 UR6, c[0x0][0x398] ;  /* 0x00007300ff0677ac */ /* 0x000e240008000a00 */
[----:B0-----:R-:W-:-:S06]  /*2990*/  UIMAD.WIDE.U32 UR6, UR4, 0x8, UR6 ;  /* 0x00000008040678a5 */ /* 0x001fcc000f8e0006 */
[----:B------:R-:W-:Y:S02]  /*29a0*/  IMAD.U32 R2, RZ, RZ, UR6 ;  /* 0x00000006ff027e24 */ /* 0x000fe4000f8e00ff */
[----:B------:R-:W-:Y:S02]  /*29b0*/  IMAD.U32 R3, RZ, RZ, UR7 ;  /* 0x00000007ff037e24 */ /* 0x000fe4000f8e00ff */
[----:B------:R-:W-:-:S05]  /*29c0*/  IMAD.WIDE.U32 R2, R0, 0x20, R2 ;  /* 0x0000002000027825 */ /* 0x000fca00078e0002 */
[----:B------:R-:W-:Y:S04]  /*29d0*/  STG.E.ENL2.256 desc[UR16][R2.64], R16, R20 ;  /* 0xf80000100214797f */ /* 0x000fe8000f121810 */
[----:B------:R-:W-:Y:S01]  /*29e0*/  STG.E.ENL2.256 desc[UR16][R2.64+0x1000], R8, R12 ;  /* 0xf8008008020c797f */ /* 0x000fe2000f121810 */
[----:B------:R-:W-:Y:S05]  /*29f0*/  EXIT ;  /* 0x000000000000794d */ /* 0x000fea0003800000 */
        .weak           $__internal_11_$__cuda_sm20_rem_s64
        .type           $__internal_11_$__cuda_sm20_rem_s64,@function
        .size           $__internal_11_$__cuda_sm20_rem_s64,(.L_x_49872 - $__internal_11_$__cuda_sm20_rem_s64)
$__internal_11_$__cuda_sm20_rem_s64:
        /* <DEDUP_REMOVED lines=83> */
[----:B------:R-:W-:Y:S06]  /*2f30*/  RET.REL.NODEC R2 `(_ZN2at6native29vectorized_elementwise_kernelILi4ENS0_13BUnaryFunctorIlllZZZNS0_16fmod_kernel_cudaERNS_18TensorIteratorBaseEENKUlvE_clEvENKUlvE2_clEvEUlllE_EESt5arrayIPcLm2EEEEviT0_T1_) ;  /* 0xffffffd002307950 */ /* 0x000fec0003c3ffff */
.L_x_17360:
        /* <DEDUP_REMOVED lines=12> */
.L_x_49872:


//--------------------- .text._ZN2at6native29vectorized_elementwise_kernelILi8ENS0_13BUnaryFunctorIlllZZZNS0_16fmod_kernel_cudaERNS_18TensorIteratorBaseEENKUlvE_clEvENKUlvE2_clEvEUlllE_EESt5arrayIPcLm2EEEEviT0_T1_ --------------------------
	.section	.text._ZN2at6native29vectorized_elementwise_kernelILi8ENS0_13BUnaryFunctorIlllZZZNS0_16fmod_kernel_cudaERNS_18TensorIteratorBaseEENKUlvE_clEvENKUlvE2_clEvEUlllE_EESt5arrayIPcLm2EEEEviT0_T1_,"ax",@progbits
	.align	128
        .global         _ZN2at6native29vectorized_elementwise_kernelILi8ENS0_13BUnaryFunctorIlllZZZNS0_16fmod_kernel_cudaERNS_18TensorIteratorBaseEENKUlvE_clEvENKUlvE2_clEvEUlllE_EESt5arrayIPcLm2EEEEviT0_T1_
        .type           _ZN2at6native29vectorized_elementwise_kernelILi8ENS0_13BUnaryFunctorIlllZZZNS0_16fmod_kernel_cudaERNS_18TensorIteratorBaseEENKUlvE_clEvENKUlvE2_clEvEUlllE_EESt5arrayIPcLm2EEEEviT0_T1_,@function
        .size           _ZN2at6native29vectorized_elementwise_kernelILi8ENS0_13BUnaryFunctorIlllZZZNS0_16fmod_kernel_cudaERNS_18TensorIteratorBaseEENKUlvE_clEvENKUlvE2_clEvEUlllE_EESt5arrayIPcLm2EEEEviT0_T1_,(.L_x_50087 - _ZN2at6native29vectorized_elementwise_kernelILi8ENS0_13BUnaryFunctorIlllZZZNS0_16fmod_kernel_cudaERNS_18TensorIteratorBaseEENKUlvE_clEvENKUlvE2_clEvEUlllE_EESt5arrayIPcLm2EEEEviT0_T1_)
        .other          _ZN2at6native29vectorized_elementwise_kernelILi8ENS0_13BUnaryFunctorIlllZZZNS0_16fmod_kernel_cudaERNS_18TensorIteratorBaseEENKUlvE_clEvENKUlvE2_clEvEUlllE_EESt5arrayIPcLm2EEEEviT0_T1_,@"STO_CUDA_ENTRY STV_DEFAULT"
_ZN2at6native29vectorized_elementwise_kernelILi8ENS0_13BUnaryFunctorIlllZZZNS0_16fmod_kernel_cudaERNS_18TensorIteratorBaseEENKUlvE_clEvENKUlvE2_clEvEUlllE_EESt5arrayIPcLm2EEEEviT0_T1_:
.text._ZN2at6native29vectorized_elementwise_kernelILi8ENS0_13BUnaryFunctorIlllZZZNS0_16fmod_kernel_cudaERNS_18TensorIteratorBaseEENKUlvE_clEvENKUlvE2_clEvEUlllE_EESt5arrayIPcLm2EEEEviT0_T1_:
[----:B------:R-:W-:Y:S01]  /*0000*/  LDC R1, c[0x0][0x37c] ;  /* 0x0000df00ff017b82 */ /* 0x000fe20000000800 */
[----:B------:R-:W-:Y:S05]  /*0010*/  EXIT ;  /* 0x000000000000794d */ /* 0x000fea0003800000 */
.L_x_17361:
        /* <DEDUP_REMOVED lines=14> */
.L_x_50087:


//--------------------- .text._ZN2at6native18elementwise_kernelILi128ELi4EZNS0_15gpu_kernel_implINS0_13AUnaryFunctorIlllZZZNS0_16fmod_kernel_cudaERNS_18TensorIteratorBaseEENKUlvE_clEvENKUlvE2_clEvEUlllE_EEEEvS5_RKT_EUliE_EEviT1_ --------------------------
	.section	.text._ZN2at6native18elementwise_kernelILi128ELi4EZNS0_15gpu_kernel_implINS0_13AUnaryFunctorIlllZZZNS0_16fmod_kernel_cudaERNS_18TensorIteratorBaseEENKUlvE_clEvENKUlvE2_clEvEUlllE_EEEEvS5_RKT_EUliE_EEviT1_,"ax",@progbits
	.align	128
        .global         _ZN2at6native18elementwise_kernelILi128ELi4EZNS0_15gpu_kernel_implINS0_13AUnaryFunctorIlllZZZNS0_16fmod_kernel_cudaERNS_18TensorIteratorBaseEENKUlvE_clEvENKUlvE2_clEvEUlllE_EEEEvS5_RKT_EUliE_EEviT1_
        .type           _ZN2at6native18elementwise_kernelILi128ELi4EZNS0_15gpu_kernel_implINS0_13AUnaryFunctorIlllZZZNS0_16fmod_kernel_cudaERNS_18TensorIteratorBaseEENKUlvE_clEvENKUlvE2_clEvEUlllE_EEEEvS5_RKT_EUliE_EEviT1_,@function
        .size           _ZN2at6native18elementwise_kernelILi128ELi4EZNS0_15gpu_kernel_implINS0_13AUnaryFunctorIlllZZZNS0_16fmod_kernel_cudaERNS_18TensorIteratorBaseEENKUlvE_clEvENKUlvE2_clEvEUlllE_EEEEvS5_RKT_EUliE_EEviT1_,(.L_x_49873 - _ZN2at6native18elementwise_kernelILi128ELi4EZNS0_15gpu_kernel_implINS0_13AUnaryFunctorIlllZZZNS0_16fmod_kernel_cudaERNS_18TensorIteratorBaseEENKUlvE_clEvENKUlvE2_clEvEUlllE_EEEEvS5_RKT_EUliE_EEviT1_)
        .other          _ZN2at6native18elementwise_kernelILi128ELi4EZNS0_15gpu_kernel_implINS0_13AUnaryFunctorIlllZZZNS0_16fmod_kernel_cudaERNS_18TensorIteratorBaseEENKUlvE_clEvENKUlvE2_clEvEUlllE_EEEEvS5_RKT_EUliE_EEviT1_,@"STO_CUDA_ENTRY STV_DEFAULT"
_ZN2at6native18elementwise_kernelILi128ELi4EZNS0_15gpu_kernel_implINS0_13AUnaryFunctorIlllZZZNS0_16fmod_kernel_cudaERNS_18TensorIteratorBaseEENKUlvE_clEvENKUlvE2_clEvEUlllE_EEEEvS5_RKT_EUliE_EEviT1_:
.text._ZN2at6native18elementwise_kernelILi128ELi4EZNS0_15gpu_kernel_implINS0_13AUnaryFunctorIlllZZZNS0_16fmod_kernel_cudaERNS_18TensorIteratorBaseEENKUlvE_clEvENKUlvE2_clEvEUlllE_EEEEvS5_RKT_EUliE_EEviT1_:
        /* <DEDUP_REMOVED lines=320> */
.L_x_17364:
        /* <DEDUP_REMOVED lines=17> */
.L_x_17368:
[----:B------:R4:W5:Y:S01]  /*1510*/  LDG.E.U8 R6, desc[UR36][R16.64] ;  /* 0x0000002410067981 */ /* 0x000962000c1e1100 */
[----:B------:R-:W-:Y:S01]  /*1520*/  MOV R7, RZ ;  /* 0x000000ff00077202 */ /* 0x000fe20000000f00 */
[----:B------:R-:W-:Y:S06]  /*1530*/  BRA `(.L_x_17370) ;  /* 0x0000000c00387947 */ /* 0x000fec0003800000 */
.L_x_17367:
        /* <DEDUP_REMOVED lines=8> */
.L_x_17372:
[----:B------:R-:W2:Y:S02]  /*15c0*/  LDG.E R6, desc[UR36][R16.64] ;  /* 0x0000002410067981 */ /* 0x000ea4000c1e1900 */
[----:B--2---:R-:W-:Y:S01]  /*15d0*/  SHF.R.S32.HI R7, RZ, 0x1f, R6 ;  /* 0x0000001fff077819 */ /* 0x004fe20000011406 */
[----:B------:R-:W-:Y:S06]  /*15e0*/  BRA `(.L_x_17370) ;  /* 0x0000000c000c7947 */ /* 0x000fec0003800000 */
.L_x_17366:
        /* <DEDUP_REMOVED lines=9> */
.L_x_17374:
[----:B------:R-:W2:Y:S02]  /*1680*/  LDG.E.U16 R0, desc[UR36][R16.64] ;  /* 0x0000002410007981 */ /* 0x000ea4000c1e1500 */
[----:B--2---:R-:W-:-:S04]  /*1690*/  HADD2.F32 R0, -RZ, R0.H0_H0 ;  /* 0x20000000ff007230 */ /* 0x004fc80000004100 */
[----:B------:R3:W4:Y:S02]  /*16a0*/  F2I.S64.TRUNC R6, R0 ;  /* 0x0000000000067311 */ /* 0x000724000020d900 */
[----:B---34-:R-:W-:Y:S05]  /*16b0*/  BRA `(.L_x_17370) ;  /* 0x0000000800d87947 */ /* 0x018fea0003800000 */
.L_x_17373:
        /* <DEDUP_REMOVED lines=9> */
.L_x_17376:
[----:B------:R-:W2:Y:S02]  /*1750*/  LDG.E.U16 R0, desc[UR36][R16.64] ;  /* 0x0000002410007981 */ /* 0x000ea4000c1e1500 */
[----:B--2---:R-:W-:-:S04]  /*1760*/  HADD2.F32 R0, -RZ, R0.H0_H0 ;  /* 0x20000000ff007230 */ /* 0x004fc80000004100 */
[----:B------:R3:W4:Y:S02]  /*1770*/  F2I.S64.TRUNC R6, R0 ;  /* 0x0000000000067311 */ /* 0x000724000020d900 */
[----:B---34-:R-:W-:Y:S05]  /*1780*/  BRA `(.L_x_17370) ;  /* 0x0000000800a47947 */ /* 0x018fea0003800000 */
.L_x_17375:
[----:B------:R-:W2:Y:S02]  /*1790*/  LDG.E.64 R6, desc[UR36][R16.64] ;  /* 0x0000002410067981 */ /* 0x000ea4000c1e1b00 */
[----:B--2---:R-:W3:Y:S02]  /*17a0*/  F2I.S64.F64.TRUNC R6, R6 ;  /* 0x0000000600067311 */ /* 0x004ee4000030d900 */
[----:B---3--:R-:W-:Y:S05]  /*17b0*/  BRA `(.L_x_17370) ;  /* 0x0000000800987947 */ /* 0x008fea0003800000 */
.L_x_17365:
        /* <DEDUP_REMOVED lines=13> */
.L_x_17379:
[----:B------:R-:W2:Y:S02]  /*1890*/  LDG.E.64 R6, desc[UR36][R16.64] ;  /* 0x0000002410067981 */ /* 0x000ea4000c1e1b00 */
[----:B--2---:R-:W0:Y:S02]  /*18a0*/  F2I.S64.F64.TRUNC R6, R6 ;  /* 0x0000000600067311 */ /* 0x004e24000030d900 */
[----:B0-----:R-:W-:Y:S05]  /*18b0*/  BRA `(.L_x_17370) ;  /* 0x0000000800587947 */ /* 0x001fea0003800000 */
.L_x_17378:
        /* <DEDUP_REMOVED lines=26> */
.L_x_17381:
        /* <DEDUP_REMOVED lines=13> */
.L_x_17380:
[----:B------:R-:W2:Y:S02]  /*1b30*/  LDG.E.U16 R6, desc[UR36][R16.64] ;  /* 0x0000002410067981 */ /* 0x000ea4000c1e1500 */
[----:B--2---:R-:W-:-:S06]  /*1b40*/  IMAD.U32 R6, R6, 0x10000, RZ ;  /* 0x0001000006067824 */ /* 0x004fcc00078e00ff */
[----:B------:R-:W0:Y:S02]  /*1b50*/  F2I.S64.TRUNC R6, R6 ;  /* 0x0000000600067311 */ /* 0x000e24000020d900 */
[----:B0-----:R-:W-:Y:S05]  /*1b60*/  BRA `(.L_x_17370) ;  /* 0x0000000400ac7947 */ /* 0x001fea0003800000 */
.L_x_17377:
        /* <DEDUP_REMOVED lines=11> */
.L_x_17384:
        /* <DEDUP_REMOVED lines=21> */
.L_x_17388:
[----:B------:R-:W-:Y:S05]  /*1d70*/  BSYNC.RECONVERGENT B1 ;  /* 0x0000000000017941 */ /* 0x000fea0003800200 */
.L_x_17387:
[----:B------:R-:W-:Y:S01]  /*1d80*/  IMAD.SHL.U32 R0, R0, 0x100000, RZ ;  /* 0x0010000000007824 */ /* 0x000fe200078e00ff */
[----:B------:R-:W-:-:S04]  /*1d90*/  LEA R2, R2, 0x3b800000, 0x17 ;  /* 0x3b80000002027811 */ /* 0x000fc800078eb8ff */
[----:B------:R-:W-:-:S07]  /*1da0*/  LOP3.LUT R6, R2, R0, R7, 0xfe, !PT ;  /* 0x0000000002067212 */ /* 0x000fce00078efe07 */
.L_x_17386:
[----:B------:R-:W-:Y:S05]  /*1db0*/  BSYNC.RECONVERGENT B0 ;  /* 0x0000000000007941 */ /* 0x000fea0003800200 */
.L_x_17385:
[----:B------:R-:W2:Y:S02]  /*1dc0*/  F2I.S64.TRUNC R6, R6 ;  /* 0x0000000600067311 */ /* 0x000ea4000020d900 */
[----:B--2---:R-:W-:Y:S05]  /*1dd0*/  BRA `(.L_x_17370) ;  /* 0x0000000400107947 */ /* 0x004fea0003800000 */
.L_x_17383:
        /* <DEDUP_REMOVED lines=21> */
.L_x_17392:
[----:B------:R-:W-:Y:S05]  /*1f30*/  BSYNC.RECONVERGENT B1 ;  /* 0x0000000000017941 */ /* 0x000fea0003800200 */
.L_x_17391:
[----:B------:R-:W-:Y:S01]  /*1f40*/  IMAD.SHL.U32 R0, R0, 0x200000, RZ ;  /* 0x0020000000007824 */ /* 0x000fe200078e00ff */
[----:B------:R-:W-:-:S04]  /*1f50*/  LEA R2, R2, 0x37800000, 0x17 ;  /* 0x3780000002027811 */ /* 0x000fc800078eb8ff */
[----:B------:R-:W-:-:S07]  /*1f60*/  LOP3.LUT R6, R2, R0, R7, 0xfe, !PT ;  /* 0x0000000002067212 */ /* 0x000fce00078efe07 */
.L_x_17390:
[----:B------:R-:W-:Y:S05]  /*1f70*/  BSYNC.RECONVERGENT B0 ;  /* 0x0000000000007941 */ /* 0x000fea0003800200 */
.L_x_17389:
[----:B------:R-:W2:Y:S02]  /*1f80*/  F2I.S64.TRUNC R6, R6 ;  /* 0x0000000600067311 */ /* 0x000ea4000020d900 */
[----:B--2---:R-:W-:Y:S05]  /*1f90*/  BRA `(.L_x_17370) ;  /* 0x0000000000a07947 */ /* 0x004fea0003800000 */
.L_x_17382:
[----:B------:R-:W-:-:S09]  /*1fa0*/  UISETP.NE.AND UP0, UPT, UR4, 0x1c, UPT ;  /* 0x0000001c0400788c */ /* 0x000fd2000bf05270 */
[----:B------:R-:W-:Y:S05]  /*1fb0*/  BRA.U !UP0, `(.L_x_17393) ;  /* 0x0000000108907547 */ /* 0x000fea000b800000 */
[----:B------:R-:W-:-:S09]  /*1fc0*/  UISETP.NE.AND UP0, UPT, UR4, 0x1d, UPT ;  /* 0x0000001d0400788c */ /* 0x000fd2000bf05270 */
[----:B------:R-:W-:Y:S05]  /*1fd0*/  BRA.U !UP0, `(.L_x_17394) ;  /* 0x0000000108807547 */ /* 0x000fea000b800000 */
[----:B------:R-:W-:-:S09]  /*1fe0*/  UISETP.NE.AND UP0, UPT, UR4, 0x2c, UPT ;  /* 0x0000002c0400788c */ /* 0x000fd2000bf05270 */
[----:B------:R-:W-:Y:S05]  /*1ff0*/  BRA.U !UP0, `(.L_x_17395) ;  /* 0x00000001084c7547 */ /* 0x000fea000b800000 */
.L_x_17369:
[----:B------:R-:W-:Y:S01]  /*2000*/  MOV R2, 0x0 ;  /* 0x0000000000027802 */ /* 0x000fe20000000f00 */
[----:B------:R-:W0:Y:S01]  /*2010*/  LDCU.64 UR4, c[0x4][0x178] ;  /* 0x01002f00ff0477ac */ /* 0x000e220008000a00 */
[----:B------:R-:W-:Y:S02]  /*2020*/  HFMA2 R12, -RZ, RZ, 0, 5.9604644775390625e-08 ;  /* 0x00000001ff0c7431 */ /* 0x000fe400000001ff */
[----:B------:R-:W-:Y:S01]  /*2030*/  IMAD.MOV.U32 R8, RZ, RZ, 0x4e ;  /* 0x0000004eff087424 */ /* 0x000fe200078e00ff */
[----:B------:R-:W1:Y:S01]  /*2040*/  LDCU.64 UR6, c[0x4][0x180] ;  /* 0x01003000ff0677ac */ /* 0x000e620008000a00 */
[----:B--2---:R-:W2:Y:S01]  /*2050*/  LDC.64 R2, c[0x4][R2] ;  /* 0x0100000002027b82 */ /* 0x004ea20000000a00 */
[----:B------:R-:W-:Y:S01]  /*2060*/  IMAD.MOV.U32 R13, RZ, RZ, RZ ;  /* 0x000000ffff0d7224 */ /* 0x000fe200078e00ff */
[----:B---3--:R-:W3:Y:S01]  /*2070*/  LDCU.64 UR8, c[0x4][0x38] ;  /* 0x01000700ff0877ac */ /* 0x008ee20008000a00 */
[----:B0-----:R-:W-:Y:S01]  /*2080*/  IMAD.U32 R4, RZ, RZ, UR4 ;  /* 0x00000004ff047e24 */ /* 0x001fe2000f8e00ff */
[----:B------:R-:W-:Y:S01]  /*2090*/  MOV R5, UR5 ;  /* 0x0000000500057c02 */ /* 0x000fe20008000f00 */
[----:B-1----:R-:W-:-:S02]  /*20a0*/  IMAD.U32 R6, RZ, RZ, UR6 ;  /* 0x00000006ff067e24 */ /* 0x002fc4000f8e00ff */
[----:B------:R-:W-:Y:S01]  /*20b0*/  IMAD.U32 R7, RZ, RZ, UR7 ;  /* 0x00000007ff077e24 */ /* 0x000fe2000f8e00ff */
[----:B---3--:R-:W-:Y:S01]  /*20c0*/  MOV R10, UR8 ;  /* 0x00000008000a7c02 */ /* 0x008fe20008000f00 */
[----:B----4-:R-:W-:-:S07]  /*20d0*/  IMAD.U32 R11, RZ, RZ, UR9 ;  /* 0x00000009ff0b7e24 */ /* 0x010fce000f8e00ff */
[----:B------:R-:W-:-:S07]  /*20e0*/  LEPC R20, `(.L_x_17371) ;  /* 0x000000001014794e */ /* 0x000fce0000000000 */
[----:B--2---:R-:W-:Y:S05]  /*20f0*/  CALL.ABS.NOINC R2 ;  /* 0x0000000002007343 */ /* 0x004fea0003c00000 */
.L_x_17371:
[----:B------:R-:W2:Y:S02]  /*2100*/  LDG.E.S16 R6, desc[UR36][R16.64] ;  /* 0x0000002410067981 */ /* 0x000ea4000c1e1700 */
[----:B--2---:R-:W-:Y:S01]  /*2110*/  SHF.R.S32.HI R7, RZ, 0x1f, R6 ;  /* 0x0000001fff077819 */ /* 0x004fe20000011406 */
[----:B------:R-:W-:Y:S06]  /*2120*/  BRA `(.L_x_17370) ;  /* 0x00000000003c7947 */ /* 0x000fec0003800000 */
.L_x_17395:
        /* <DEDUP_REMOVED lines=8> */
.L_x_17397:
[----:B------:R-:W-:Y:S05]  /*21b0*/  BSYNC.RECONVERGENT B0 ;  /* 0x0000000000007941 */ /* 0x000fea0003800200 */
.L_x_17396:
[----:B------:R-:W2:Y:S02]  /*21c0*/  F2I.S64.TRUNC R6, R6 ;  /* 0x0000000600067311 */ /* 0x000ea4000020d900 */
[----:B--2---:R-:W-:Y:S05]  /*21d0*/  BRA `(.L_x_17370) ;  /* 0x0000000000107947 */ /* 0x004fea0003800000 */
.L_x_17394:
[----:B------:R1:W5:Y:S01]  /*21e0*/  LDG.E.64 R6, desc[UR36][R16.64] ;  /* 0x0000002410067981 */ /* 0x000362000c1e1b00 */
[----:B------:R-:W-:Y:S05]  /*21f0*/  BRA `(.L_x_17370) ;  /* 0x0000000000087947 */ /* 0x000fea0003800000 */
.L_x_17393:
[----:B------:R0:W5:Y:S01]  /*2200*/  LDG.E R6, desc[UR36][R16.64] ;  /* 0x0000002410067981 */ /* 0x000162000c1e1900 */
[----:B------:R-:W-:-:S07]  /*2210*/  IMAD.MOV.U32 R7, RZ, RZ, RZ ;  /* 0x000000ffff077224 */ /* 0x000fce00078e00ff */
.L_x_17370:
[----:B------:R-:W0:Y:S01]  /*2220*/  LDCU UR4, c[0x0][0x59c] ;  /* 0x0000b380ff0477ac */ /* 0x000e220008000800 */
[----:B------:R-:W-:Y:S01]  /*2230*/  BSSY.RECONVERGENT B0, `(.L_x_17398) ;  /* 0x000001d000007945 */ /* 0x000fe20003800200 */
[----:B0----5:R-:W-:-:S04]  /*2240*/  LOP3.LUT R0, R7, UR4, RZ, 0xfc, !PT ;  /* 0x0000000407007c12 */ /* 0x021fc8000f8efcff */
[----:B------:R-:W-:-:S13]  /*2250*/  ISETP.NE.U32.AND P0, PT, R0, RZ, PT ;  /* 0x000000ff0000720c */ /* 0x000fda0003f05070 */
[----:B------:R-:W-:Y:S05]  /*2260*/  @P0 BRA `(.L_x_17399) ;  /* 0x0000000000500947 */ /* 0x000fea0003800000 */
[----:B------:R-:W0:Y:S01]  /*2270*/  I2F.U32.RP R0, R6 ;  /* 0x0000000600007306 */ /* 0x000e220000209000 */
[----:B------:R-:W5:Y:S01]  /*2280*/  LDCU UR4, c[0x0][0x598] ;  /* 0x0000b300ff0477ac */ /* 0x000f620008000800 */
[----:B------:R-:W-:-:S06]  /*2290*/  ISETP.NE.U32.AND P1, PT, R6, RZ, PT ;  /* 0x000000ff0600720c */ /* 0x000fcc0003f25070 */
        /* <DEDUP_REMOVED lines=8> */
[----:B-----5:R-:W-:-:S05]  /*2320*/  IMAD.HI.U32 R3, R3, UR4, RZ ;  /* 0x0000000403037c27 */ /* 0x020fca000f8e00ff */
[----:B------:R-:W-:-:S05]  /*2330*/  IADD3 R3, PT, PT, -R3, RZ, RZ ;  /* 0x000000ff03037210 */ /* 0x000fca0007ffe1ff */
[----:B------:R-:W-:-:S05]  /*2340*/  IMAD R4, R6, R3, UR4 ;  /* 0x0000000406047e24 */ /* 0x000fca000f8e0203 */
[----:B------:R-:W-:-:S13]  /*2350*/  ISETP.GE.U32.AND P0, PT, R4, R6, PT ;  /* 0x000000060400720c */ /* 0x000fda0003f06070 */
[----:B------:R-:W-:-:S05]  /*2360*/  @P0 IMAD.IADD R4, R4, 0x1, -R6 ;  /* 0x0000000104040824 */ /* 0x000fca00078e0a06 */
[----:B------:R-:W-:-:S13]  /*2370*/  ISETP.GE.U32.AND P0, PT, R4, R6, PT ;  /* 0x000000060400720c */ /* 0x000fda0003f06070 */
[----:B------:R-:W-:Y:S01]  /*2380*/  @P0 IMAD.IADD R4, R4, 0x1, -R6 ;  /* 0x0000000104040824 */ /* 0x000fe200078e0a06 */
[----:B------:R-:W-:Y:S01]  /*2390*/  @!P1 LOP3.LUT R4, RZ, R6, RZ, 0x33, !PT ;  /* 0x00000006ff049212 */ /* 0x000fe200078e33ff */
[----:B------:R-:W-:Y:S06]  /*23a0*/  BRA `(.L_x_17400) ;  /* 0x0000000000147947 */ /* 0x000fec0003800000 */
.L_x_17399:
[----:B------:R-:W-:Y:S01]  /*23b0*/  IMAD.MOV.U32 R0, RZ, RZ, R6 ;  /* 0x000000ffff007224 */ /* 0x000fe200078e0006 */
[----:B------:R-:W-:-:S07]  /*23c0*/  MOV R6, 0x23e0 ;  /* 0x000023e000067802 */ /* 0x000fce0000000f00 */
[----:B-1234-:R-:W-:Y:S05]  /*23d0*/  CALL.REL.NOINC `($__internal_12_$__cuda_sm20_rem_s64) ;  /* 0x000000a000ec7944 */ /* 0x01efea0003c00000 */
[----:B------:R-:W-:Y:S01]  /*23e0*/  IMAD.MOV.U32 R4, RZ, RZ, R2 ;  /* 0x000000ffff047224 */ /* 0x000fe200078e0002 */
[----:B------:R-:W-:-:S07]  /*23f0*/  MOV R5, R3 ;  /* 0x0000000300057202 */ /* 0x000fce0000000f00 */
.L_x_17400:
[----:B------:R-:W-:Y:S05]  /*2400*/  BSYNC.RECONVERGENT B0 ;  /* 0x0000000000007941 */ /* 0x000fea0003800200 */
.L_x_17398:
        /* <DEDUP_REMOVED lines=16> */
.L_x_17404:
[----:B------:R0:W-:Y:S01]  /*2510*/  STG.E.U8 desc[UR36][R2.64], R4 ;  /* 0x0000000402007986 */ /* 0x0001e2000c101124 */
[----:B------:R-:W-:Y:S05]  /*2520*/  BRA `(.L_x_17406) ;  /* 0x0000000c003c7947 */ /* 0x000fea0003800000 */
.L_x_17403:
        /* <DEDUP_REMOVED lines=8> */
.L_x_17408:
[----:B------:R0:W-:Y:S01]  /*25b0*/  STG.E desc[UR36][R2.64], R4 ;  /* 0x0000000402007986 */ /* 0x0001e2000c101924 */
[----:B------:R-:W-:Y:S05]  /*25c0*/  BRA `(.L_x_17406) ;  /* 0x0000000c00147947 */ /* 0x000fea0003800000 */
.L_x_17407:
[----:B------:R0:W-:Y:S01]  /*25d0*/  STG.E.U16 desc[UR36][R2.64], R4 ;  /* 0x0000000402007986 */ /* 0x0001e2000c101524 */
[----:B------:R-:W-:Y:S05]  /*25e0*/  BRA `(.L_x_17406) ;  /* 0x0000000c000c7947 */ /* 0x000fea0003800000 */
.L_x_17402:
        /* <DEDUP_REMOVED lines=9> */
.L_x_17410:
[----:B------:R-:W0:Y:S02]  /*2680*/  I2F.S64 R0, R4 ;  /* 0x0000000400007312 */ /* 0x000e240000301400 */
[----:B0-----:R-:W-:-:S05]  /*2690*/  F2FP.F16.F32.PACK_AB R0, RZ, R0 ;  /* 0x00000000ff00723e */ /* 0x001fca00000000ff */
[----:B------:R0:W-:Y:S01]  /*26a0*/  STG.E.U16 desc[UR36][R2.64], R0 ;  /* 0x0000000002007986 */ /* 0x0001e2000c101524 */
[----:B------:R-:W-:Y:S05]  /*26b0*/  BRA `(.L_x_17406) ;  /* 0x0000000800d87947 */ /* 0x000fea0003800000 */
.L_x_17409:
        /* <DEDUP_REMOVED lines=10> */
.L_x_17412:
[----:B------:R-:W0:Y:S02]  /*2760*/  I2F.S64 R4, R4 ;  /* 0x0000000400047312 */ /* 0x000e240000301400 */
[----:B0-----:R-:W-:-:S04]  /*2770*/  F2FP.F16.F32.PACK_AB R5, RZ, R4 ;  /* 0x00000004ff05723e */ /* 0x001fc800000000ff */
[----:B------:R-:W-:-:S05]  /*2780*/  PRMT R5, R5, 0x5410, RZ ;  /* 0x0000541005057816 */ /* 0x000fca00000000ff */
[----:B------:R0:W-:Y:S01]  /*2790*/  STG.E desc[UR36][R2.64], R5 ;  /* 0x0000000502007986 */ /* 0x0001e2000c101924 */
[----:B------:R-:W-:Y:S05]  /*27a0*/  BRA `(.L_x_17406) ;  /* 0x00000008009c7947 */ /* 0x000fea0003800000 */
.L_x_17411:
[----:B------:R-:W0:Y:S02]  /*27b0*/  I2F.F64.S64 R4, R4 ;  /* 0x0000000400047312 */ /* 0x000e240000301c00 */
[----:B0-----:R0:W-:Y:S01]  /*27c0*/  STG.E.64 desc[UR36][R2.64], R4 ;  /* 0x0000000402007986 */ /* 0x0011e2000c101b24 */
[----:B------:R-:W-:Y:S05]  /*27d0*/  BRA `(.L_x_17406) ;  /* 0x0000000800907947 */ /* 0x000fea0003800000 */
.L_x_17401:
        /* <DEDUP_REMOVED lines=13> */
.L_x_17415:
[----:B------:R-:W-:Y:S01]  /*28b0*/  CS2R R6, SRZ ;  /* 0x0000000000067805 */ /* 0x000fe2000001ff00 */
[----:B------:R-:W0:Y:S04]  /*28c0*/  I2F.F64.S64 R4, R4 ;  /* 0x0000000400047312 */ /* 0x000e280000301c00 */
[----:B0-----:R0:W-:Y:S01]  /*28d0*/  STG.E.128 desc[UR36][R2.64], R4 ;  /* 0x0000000402007986 */ /* 0x0011e2000c101d24 */
[----:B------:R-:W-:Y:S05]  /*28e0*/  BRA `(.L_x_17406) ;  /* 0x00000008004c7947 */ /* 0x000fea0003800000 */
.L_x_17414:
        /* <DEDUP_REMOVED lines=19> */
.L_x_17419:
[----:B------:R-:W-:Y:S05]  /*2a20*/  BSYNC.RECONVERGENT B0 ;  /* 0x0000000000007941 */ /* 0x000fea0003800200 */
.L_x_17418:
[----:B------:R-:W-:-:S05]  /*2a30*/  LOP3.LUT R7, R0, 0x80, R7, 0xf8, !PT ;  /* 0x0000008000077812 */ /* 0x000fca00078ef807 */
[----:B------:R0:W-:Y:S01]  /*2a40*/  STG.E.U8 desc[UR36][R2.64], R7 ;  /* 0x0000000702007986 */ /* 0x0001e2000c101124 */
[----:B------:R-:W-:Y:S05]  /*2a50*/  BRA `(.L_x_17406) ;  /* 0x0000000400f07947 */ /* 0x000fea0003800000 */
.L_x_17417:
[----:B------:R-:W0:Y:S01]  /*2a60*/  I2F.S64 R5, R4 ;  /* 0x0000000400057312 */ /* 0x000e220000301400 */
        /* <DEDUP_REMOVED lines=14> */
.L_x_17421:
[----:B------:R-:W-:Y:S05]  /*2b50*/  BSYNC.RECONVERGENT B0 ;  /* 0x0000000000007941 */ /* 0x000fea0003800200 */
.L_x_17420:
[----:B------:R-:W-:-:S05]  /*2b60*/  LOP3.LUT R7, R0, 0x80, R7, 0xf8, !PT ;  /* 0x0000008000077812 */ /* 0x000fca00078ef807 */
[----:B------:R0:W-:Y:S01]  /*2b70*/  STG.E.U8 desc[UR36][R2.64], R7 ;  /* 0x0000000702007986 */ /* 0x0001e2000c101124 */
[----:B------:R-:W-:Y:S05]  /*2b80*/  BRA `(.L_x_17406) ;  /* 0x0000000400a47947 */ /* 0x000fea0003800000 */
.L_x_17416:
[----:B------:R-:W0:Y:S02]  /*2b90*/  I2F.S64 R0, R4 ;  /* 0x0000000400007312 */ /* 0x000e240000301400 */
[----:B0-----:R-:W-:-:S05]  /*2ba0*/  F2FP.BF16.F32.PACK_AB R0, RZ, R0 ;  /* 0x00000000ff00723e */ /* 0x001fca00000010ff */
[----:B------:R0:W-:Y:S01]  /*2bb0*/  STG.E.U16 desc[UR36][R2.64], R0 ;  /* 0x0000000002007986 */ /* 0x0001e2000c101524 */
[----:B------:R-:W-:Y:S05]  /*2bc0*/  BRA `(.L_x_17406) ;  /* 0x0000000400947947 */ /* 0x000fea0003800000 */
.L_x_17413:
        /* <DEDUP_REMOVED lines=10> */
.L_x_17424:
        /* <DEDUP_REMOVED lines=13> */
.L_x_17427:
[----:B------:R-:W-:-:S04]  /*2d40*/  SHF.R.U32.HI R0, RZ, 0x14, R5 ;  /* 0x00000014ff007819 */ /* 0x000fc80000011605 */
[----:B------:R-:W-:-:S04]  /*2d50*/  LOP3.LUT R0, R0, 0x1, RZ, 0xc0, !PT ;  /* 0x0000000100007812 */ /* 0x000fc800078ec0ff */
[----:B------:R-:W-:-:S04]  /*2d60*/  IADD3 R0, PT, PT, R5, 0x487ffff, R0 ;  /* 0x0487ffff05007810 */ /* 0x000fc80007ffe000 */
[----:B------:R-:W-:-:S04]  /*2d70*/  SHF.R.U32.HI R0, RZ, 0x14, R0 ;  /* 0x00000014ff007819 */ /* 0x000fc80000011600 */
[----:B------:R-:W-:-:S07]  /*2d80*/  LOP3.LUT R4, R0, 0xff, RZ, 0xc0, !PT ;  /* 0x000000ff00047812 */ /* 0x000fce00078ec0ff */
.L_x_17428:
[----:B------:R-:W-:-:S04]  /*2d90*/  SHF.R.U32.HI R5, RZ, 0x18, R5 ;  /* 0x00000018ff057819 */ /* 0x000fc80000011605 */
[----:B------:R-:W-:-:S04]  /*2da0*/  LOP3.LUT R4, R4, 0x80, R5, 0xf8, !PT ;  /* 0x0000008004047812 */ /* 0x000fc800078ef805 */
[----:B------:R-:W-:-:S07]  /*2db0*/  PRMT R0, R4, 0x7610, R0 ;  /* 0x0000761004007816 */ /* 0x000fce0000000000 */
.L_x_17426:
[----:B------:R-:W-:Y:S05]  /*2dc0*/  BSYNC.RECONVERGENT B0 ;  /* 0x0000000000007941 */ /* 0x000fea0003800200 */
.L_x_17425:
[----:B------:R1:W-:Y:S01]  /*2dd0*/  STG.E.U8 desc[UR36][R2.64], R0 ;  /* 0x0000000002007986 */ /* 0x0003e2000c101124 */
[----:B------:R-:W-:Y:S05]  /*2de0*/  BRA `(.L_x_17406) ;  /* 0x00000004000c7947 */ /* 0x000fea0003800000 */
.L_x_17423:
[----:B------:R-:W0:Y:S01]  /*2df0*/  I2F.S64 R5, R4 ;  /* 0x0000000400057312 */ /* 0x000e220000301400 */
[----:B------:R-:W-:Y:S01]  /*2e00*/  BSSY.RECONVERGENT B0, `(.L_x_17429) ;  /* 0x0000014000007945 */ /* 0x000fe20003800200 */
[----:B0-----:R-:W-:Y:S02]  /*2e10*/  LOP3.LUT R6, R5, 0x7fffffff, RZ, 0xc0, !PT ;  /* 0x7fffffff05067812 */ /* 0x001fe400078ec0ff */
        /* <DEDUP_REMOVED lines=10> */
.L_x_17431:
[----:B------:R-:W-:-:S04]  /*2ec0*/  SHF.R.U32.HI R0, RZ, 0x15, R5 ;  /* 0x00000015ff007819 */ /* 0x000fc80000011605 */
[----:B------:R-:W-:-:S04]  /*2ed0*/  LOP3.LUT R0, R0, 0x1, RZ, 0xc0, !PT ;  /* 0x0000000100007812 */ /* 0x000fc800078ec0ff */
[----:B------:R-:W-:-:S04]  /*2ee0*/  IADD3 R0, PT, PT, R5, 0x88fffff, R0 ;  /* 0x088fffff05007810 */ /* 0x000fc80007ffe000 */
[----:B------:R-:W-:-:S04]  /*2ef0*/  SHF.R.U32.HI R0, RZ, 0x15, R0 ;  /* 0x00000015ff007819 */ /* 0x000fc80000011600 */
[----:B------:R-:W-:-:S07]  /*2f00*/  LOP3.LUT R4, R0, 0xff, RZ, 0xc0, !PT ;  /* 0x000000ff00047812 */ /* 0x000fce00078ec0ff */
.L_x_17432:
[----:B------:R-:W-:-:S04]  /*2f10*/  SHF.R.U32.HI R5, RZ, 0x18, R5 ;  /* 0x00000018ff057819 */ /* 0x000fc80000011605 */
[----:B------:R-:W-:-:S04]  /*2f20*/  LOP3.LUT R4, R4, 0x80, R5, 0xf8, !PT ;  /* 0x0000008004047812 */ /* 0x000fc800078ef805 */
[----:B------:R-:W-:-:S07]  /*2f30*/  PRMT R0, R4, 0x7610, R0 ;  /* 0x0000761004007816 */ /* 0x000fce0000000000 */
.L_x_17430:
[----:B------:R-:W-:Y:S05]  /*2f40*/  BSYNC.RECONVERGENT B0 ;  /* 0x0000000000007941 */ /* 0x000fea0003800200 */
.L_x_17429:
[----:B------:R0:W-:Y:S01]  /*2f50*/  STG.E.U8 desc[UR36][R2.64], R0 ;  /* 0x0000000002007986 */ /* 0x0001e2000c101124 */
[----:B------:R-:W-:Y:S05]  /*2f60*/  BRA `(.L_x_17406) ;  /* 0x0000000000ac7947 */ /* 0x000fea0003800000 */
.L_x_17422:
[----:B------:R-:W-:-:S09]  /*2f70*/  UISETP.NE.AND UP0, UPT, UR4, 0x1c, UPT ;  /* 0x0000001c0400788c */ /* 0x000fd2000bf05270 */
[----:B------:R-:W-:Y:S05]  /*2f80*/  BRA.U !UP0, `(.L_x_17433) ;  /* 0x0000000108a07547 */ /* 0x000fea000b800000 */
[----:B------:R-:W-:-:S09]  /*2f90*/  UISETP.NE.AND UP0, UPT, UR4, 0x1d, UPT ;  /* 0x0000001d0400788c */ /* 0x000fd2000bf05270 */
[----:B------:R-:W-:Y:S05]  /*2fa0*/  BRA.U !UP0, `(.L_x_17434) ;  /* 0x0000000108907547 */ /* 0x000fea000b800000 */
[----:B------:R-:W-:-:S09]  /*2fb0*/  UISETP.NE.AND UP0, UPT, UR4, 0x2c, UPT ;  /* 0x0000002c0400788c */ /* 0x000fd2000bf05270 */
[----:B------:R-:W-:Y:S05]  /*2fc0*/  BRA.U !UP0, `(.L_x_17435) ;  /* 0x0000000108447547 */ /* 0x000fea000b800000 */
.L_x_17405:
[----:B------:R-:W-:Y:S01]  /*2fd0*/  MOV R2, 0x0 ;  /* 0x0000000000027802 */ /* 0x000fe20000000f00 */
[----:B------:R-:W0:Y:S01]  /*2fe0*/  LDCU.64 UR6, c[0x4][0x178] ;  /* 0x01002f00ff0677ac */ /* 0x000e220008000a00 */
[----:B------:R-:W-:Y:S02]  /*2ff0*/  HFMA2 R13, -RZ, RZ, 0, 0 ;  /* 0x00000000ff0d7431 */ /* 0x000fe400000001ff */
[----:B------:R-:W-:Y:S01]  /*3000*/  IMAD.MOV.U32 R8, RZ, RZ, 0x65 ;  /* 0x00000065ff087424 */ /* 0x000fe200078e00ff */
[----:B------:R-:W1:Y:S01]  /*3010*/  LDCU.64 UR8, c[0x4][0x180] ;  /* 0x01003000ff0877ac */ /* 0x000e620008000a00 */
[----:B------:R-:W2:Y:S01]  /*3020*/  LDC.64 R2, c[0x4][R2] ;  /* 0x0100000002027b82 */ /* 0x000ea20000000a00 */
[----:B------:R-:W-:Y:S01]  /*3030*/  IMAD.MOV.U32 R12, RZ, RZ, 0x1 ;  /* 0x00000001ff0c7424 */ /* 0x000fe200078e00ff */
[----:B------:R-:W5:Y:S01]  /*3040*/  LDCU.64 UR4, c[0x4][0x40] ;  /* 0x01000800ff0477ac */ /* 0x000f620008000a00 */
[----:B0-----:R-:W-:Y:S02]  /*3050*/  IMAD.U32 R4, RZ, RZ, UR6 ;  /* 0x00000006ff047e24 */ /* 0x001fe4000f8e00ff */
[----:B------:R-:W-:Y:S01]  /*3060*/  IMAD.U32 R5, RZ, RZ, UR7 ;  /* 0x00000007ff057e24 */ /* 0x000fe2000f8e00ff */
[----:B-1----:R-:W-:Y:S01]  /*3070*/  MOV R6, UR8 ;  /* 0x0000000800067c02 */ /* 0x002fe20008000f00 */
[----:B------:R-:W-:-:S02]  /*3080*/  IMAD.U32 R7, RZ, RZ, UR9 ;  /* 0x00000009ff077e24 */ /* 0x000fc4000f8e00ff */
[----:B-----5:R-:W-:Y:S01]  /*3090*/  IMAD.U32 R10, RZ, RZ, UR4 ;  /* 0x00000004ff0a7e24 */ /* 0x020fe2000f8e00ff */
[----:B------:R-:W-:-:S07]  /*30a0*/  MOV R11, UR5 ;  /* 0x00000005000b7c02 */ /* 0x000fce0008000f00 */
[----:B------:R-:W-:-:S07]  /*30b0*/  LEPC R20, `(.L_x_17436) ;  /* 0x000000001014794e */ /* 0x000fce0000000000 */
[----:B--234-:R-:W-:Y:S05]  /*30c0*/  CALL.ABS.NOINC R2 ;  /* 0x0000000002007343 */ /* 0x01cfea0003c00000 */
.L_x_17436:
[----:B------:R-:W-:Y:S05]  /*30d0*/  BRA `(.L_x_17406) ;  /* 0x0000000000507947 */ /* 0x000fea0003800000 */
.L_x_17435:
        /* <DEDUP_REMOVED lines=9> */
[----:B------:R-:W-:Y:S01]  /*3170*/  IMAD.MOV.U32 R0, RZ, RZ, 0xff ;  /* 0x000000ffff007424 */ /* 0x000fe200078e00ff */
[----:B------:R-:W-:Y:S02]  /*3180*/  PLOP3.LUT P0, PT, PT, PT, PT, 0x80, 0x8 ;  /* 0x000000000008781c */ /* 0x000fe40003f0f070 */
[----:B------:R-:W-:Y:S02]  /*3190*/  @P2 PLOP3.LUT P0, PT, P1, PT, PT, 0x80, 0x8 ;  /* 0x000000000008281c */ /* 0x000fe40000f0f070 */
[----:B------:R-:W-:-:S11]  /*31a0*/  PRMT R5, R0, 0x7610, R5 ;  /* 0x0000761000057816 */ /* 0x000fd60000000005 */
[----:B------:R-:W-:-:S05]  /*31b0*/  @!P0 IADD3 R4, PT, PT, R6, RZ, RZ ;  /* 0x000000ff06048210 */ /* 0x000fca0007ffe0ff */
[----:B------:R-:W-:-:S05]  /*31c0*/  @P2 IMAD.MOV.U32 R5, RZ, RZ, R4 ;  /* 0x000000ffff052224 */ /* 0x000fca00078e0004 */
[----:B------:R0:W-:Y:S01]  /*31d0*/  STG.E.U8 desc[UR36][R2.64], R5 ;  /* 0x0000000502007986 */ /* 0x0001e2000c101124 */
[----:B------:R-:W-:Y:S05]  /*31e0*/  BRA `(.L_x_17406) ;  /* 0x00000000000c7947 */ /* 0x000fea0003800000 */
.L_x_17434:
[----:B------:R0:W-:Y:S01]  /*31f0*/  STG.E.64 desc[UR36][R2.64], R4 ;  /* 0x0000000402007986 */ /* 0x0001e2000c101b24 */
[----:B------:R-:W-:Y:S05]  /*3200*/  BRA `(.L_x_17406) ;  /* 0x0000000000047947 */ /* 0x000fea0003800000 */
.L_x_17433:
[----:B------:R0:W-:Y:S02]  /*3210*/  STG.E desc[UR36][R2.64], R4 ;  /* 0x0000000402007986 */ /* 0x0001e4000c101924 */
.L_x_17406:
[----:B------:R-:W-:-:S07]  /*3220*/  VIADD R19, R19, 0x80 ;  /* 0x0000008013137836 */ /* 0x000fce0000000000 */
.L_x_17363:
[----:B------:R-:W5:Y:S02]  /*3230*/  LDCU UR4, c[0x0][0x380] ;  /* 0x00007000ff0477ac */ /* 0x000f640008000800 */
        /* <DEDUP_REMOVED lines=21> */
[----:B------:R-:W-:Y:S01]  /*3390*/  MOV R3, R6 ;  /* 0x0000000600037202 */ /* 0x000fe20000000f00 */
        /* <DEDUP_REMOVED lines=301> */
[----:B------:R-:W5:Y:S02]  /*4670*/  LDCU.64 UR8, c[0x0][0x578] ;  /* 0x0000af00ff0877ac */ /* 0x000f640008000a00 */
[----:B0-----:R-:W-:-:S05]  /*4680*/  IMAD.HI.U32 R2, R5, UR4, R2 ;  /* 0x0000000405027c27 */ /* 0x001fca000f8e0002 */
[----:B------:R-:W-:-:S05]  /*4690*/  SHF.R.U32.HI R2, RZ, UR5, R2 ;  /* 0x00000005ff027c19 */ /* 0x000fca0008011602 */
[----:B------:R-:W-:-:S04]  /*46a0*/  IMAD.MOV R2, RZ, RZ, -R2 ;  /* 0x000000ffff027224 */ /* 0x000fc800078e0a02 */
[----:B-1----:R-:W-:-:S04]  /*46b0*/  IMAD R3, R2, UR6, R5 ;  /* 0x0000000602037c24 */ /* 0x002fc8000f8e0205 */
[C---:B-----5:R-:W-:Y:S02]  /*46c0*/  IMAD R4, R3.reuse, UR8, R4 ;  /* 0x0000000803047c24 */ /* 0x060fe4000f8e0204 */
[----:B------:R-:W-:-:S07]  /*46d0*/  IMAD R0, R3, UR9, R0 ;  /* 0x0000000903007c24 */ /* 0x000fce000f8e0200 */
.L_x_17438:
        /* <DEDUP_REMOVED lines=15> */
[----:B-----5:R-:W-:Y:S01]  /*47d0*/  SHF.R.S32.HI R7, RZ, 0x1f, R6 ;  /* 0x0000001fff077819 */ /* 0x020fe20000011406 */
[----:B------:R-:W-:Y:S06]  /*47e0*/  BRA `(.L_x_17443) ;  /* 0x0000000c00087947 */ /* 0x000fec0003800000 */
.L_x_17442:
[----:B------:R0:W5:Y:S01]  /*47f0*/  LDG.E.U8 R6, desc[UR36][R2.64] ;  /* 0x0000002402067981 */ /* 0x000162000c1e1100 */
[----:B------:R-:W-:Y:S01]  /*4800*/  HFMA2 R7, -RZ, RZ, 0, 0 ;  /* 0x00000000ff077431 */ /* 0x000fe200000001ff */
[----:B------:R-:W-:Y:S06]  /*4810*/  BRA `(.L_x_17443) ;  /* 0x0000000800fc7947 */ /* 0x000fec0003800000 */
.L_x_17441:
        /* <DEDUP_REMOVED lines=8> */
.L_x_17445:
[----:B------:R-:W5:Y:S02]  /*48a0*/  LDG.E R6, desc[UR36][R2.64] ;  /* 0x0000002402067981 */ /* 0x000f64000c1e1900 */
[----:B-----5:R-:W-:Y:S01]  /*48b0*/  SHF.R.S32.HI R7, RZ, 0x1f, R6 ;  /* 0x0000001fff077819 */ /* 0x020fe20000011406 */
[----:B------:R-:W-:Y:S06]  /*48c0*/  BRA `(.L_x_17443) ;  /* 0x0000000800d07947 */ /* 0x000fec0003800000 */
.L_x_17444:
[----:B------:R-:W5:Y:S02]  /*48d0*/  LDG.E.S16 R6, desc[UR36][R2.64] ;  /* 0x0000002402067981 */ /* 0x000f64000c1e1700 */
[----:B-----5:R-:W-:Y:S01]  /*48e0*/  SHF.R.S32.HI R7, RZ, 0x1f, R6 ;  /* 0x0000001fff077819 */ /* 0x020fe20000011406 */
[----:B------:R-:W-:Y:S06]  /*48f0*/  BRA `(.L_x_17443) ;  /* 0x0000000800c47947 */ /* 0x000fec0003800000 */
.L_x_17440:
[----:B------:R-:W-:-:S09]  /*4900*/  UISETP.GT.AND UP0, UPT, UR4, 0x6, UPT ;  /* 0x000000060400788c */ /* 0x000fd2000bf04270 */
[----:B------:R-:W-:Y:S05]  /*4910*/  BRA.U UP0, `(.L_x_17446) ;  /* 0x00000001002c7547 */ /* 0x000fea000b800000 */
[----:B------:R-:W-:-:S09]  /*4920*/  UISETP.NE.AND UP0, UPT, UR4, 0x5, UPT ;  /* 0x000000050400788c */ /* 0x000fd2000bf05270 */
[----:B------:R-:W-:Y:S05]  /*4930*/  BRA.U !UP0, `(.L_x_17447) ;  /* 0x0000000108147547 */ /* 0x000fea000b800000 */
[----:B------:R-:W-:-:S09]  /*4940*/  UISETP.NE.AND UP0, UPT, UR4, 0x6, UPT ;  /* 0x000000060400788c */ /* 0x000fd2000bf05270 */
[----:B------:R-:W-:Y:S05]  /*4950*/  BRA.U UP0, `(.L_x_17369) ;  /* 0xffffffd500a87547 */ /* 0x000fea000b83ffff */
[----:B------:R-:W5:Y:S02]  /*4960*/  LDG.E R2, desc[UR36][R2.64] ;  /* 0x0000002402027981 */ /* 0x000f64000c1e1900 */
[----:B-----5:R0:W1:Y:S02]  /*4970*/  F2I.S64.TRUNC R6, R2 ;  /* 0x0000000200067311 */ /* 0x020064000020d900 */
[----:B01----:R-:W-:Y:S05]  /*4980*/  BRA `(.L_x_17443) ;  /* 0x0000000800a07947 */ /* 0x003fea0003800000 */
.L_x_17447:
[----:B------:R-:W5:Y:S02]  /*4990*/  LDG.E.U16 R2, desc[UR36][R2.64] ;  /* 0x0000002402027981 */ /* 0x000f64000c1e1500 */
[----:B-----5:R-:W-:-:S06]  /*49a0*/  HADD2.F32 R6, -RZ, R2.H0_H0 ;  /* 0x20000002ff067230 */ /* 0x020fcc0000004100 */
[----:B------:R-:W0:Y:S02]  /*49b0*/  F2I.S64.TRUNC R6, R6 ;  /* 0x0000000600067311 */ /* 0x000e24000020d900 */
[----:B0-----:R-:W-:Y:S05]  /*49c0*/  BRA `(.L_x_17443) ;  /* 0x0000000800907947 */ /* 0x001fea0003800000 */
.L_x_17446:
[----:B------:R-:W-:-:S09]  /*49d0*/  UISETP.NE.AND UP0, UPT, UR4, 0x7, UPT ;  /* 0x000000070400788c */ /* 0x000fd2000bf05270 */
[----:B------:R-:W-:Y:S05]  /*49e0*/  BRA.U !UP0, `(.L_x_17448) ;  /* 0x00000001082c7547 */ /* 0x000fea000b800000 */
[----:B------:R-:W-:-:S09]  /*49f0*/  UISETP.NE.AND UP0, UPT, UR4, 0x8, UPT ;  /* 0x000000080400788c */ /* 0x000fd2000bf05270 */
[----:B------:R-:W-:Y:S05]  /*4a00*/  BRA.U !UP0, `(.L_x_17449) ;  /* 0x0000000108147547 */ /* 0x000fea000b800000 */
[----:B------:R-:W-:-:S09]  /*4a10*/  UISETP.NE.AND UP0, UPT, UR4, 0x9, UPT ;  /* 0x000000090400788c */ /* 0x000fd2000bf05270 */
[----:B------:R-:W-:Y:S05]  /*4a20*/  BRA.U UP0, `(.L_x_17369) ;  /* 0xffffffd500747547 */ /* 0x000fea000b83ffff */
[----:B------:R-:W5:Y:S02]  /*4a30*/  LDG.E R2, desc[UR36][R2.64] ;  /* 0x0000002402027981 */ /* 0x000f64000c1e1900 */
[----:B-----5:R0:W1:Y:S02]  /*4a40*/  F2I.S64.TRUNC R6, R2 ;  /* 0x0000000200067311 */ /* 0x020064000020d900 */
[----:B01----:R-:W-:Y:S05]  /*4a50*/  BRA `(.L_x_17443) ;  /* 0x00000008006c7947 */ /* 0x003fea0003800000 */
.L_x_17449:
[----:B------:R-:W5:Y:S02]  /*4a60*/  LDG.E.U16 R2, desc[UR36][R2.64] ;  /* 0x0000002402027981 */ /* 0x000f64000c1e1500 */
[----:B-----5:R-:W-:-:S06]  /*4a70*/  HADD2.F32 R6, -RZ, R2.H0_H0 ;  /* 0x20000002ff067230 */ /* 0x020fcc0000004100 */
[----:B------:R-:W0:Y:S02]  /*4a80*/  F2I.S64.TRUNC R6, R6 ;  /* 0x0000000600067311 */ /* 0x000e24000020d900 */
[----:B0-----:R-:W-:Y:S05]  /*4a90*/  BRA `(.L_x_17443) ;  /* 0x00000008005c7947 */ /* 0x001fea0003800000 */
.L_x_17448:
[----:B------:R-:W5:Y:S02]  /*4aa0*/  LDG.E.64 R2, desc[UR36][R2.64] ;  /* 0x0000002402027981 */ /* 0x000f64000c1e1b00 */
[----:B-----5:R0:W1:Y:S02]  /*4ab0*/  F2I.S64.F64.TRUNC R6, R2 ;  /* 0x0000000200067311 */ /* 0x020064000030d900 */
[----:B01----:R-:W-:Y:S05]  /*4ac0*/  BRA `(.L_x_17443) ;  /* 0x0000000800507947 */ /* 0x003fea0003800000 */
.L_x_17439:
        /* <DEDUP_REMOVED lines=11> */
[----:B------:R-:W-:Y:S01]  /*4b80*/  SEL R6, RZ, 0x1, !P0 ;  /* 0x00000001ff067807 */ /* 0x000fe20004000000 */
[----:B------:R-:W-:Y:S08]  /*4b90*/  BRA `(.L_x_17443) ;  /* 0x00000008001c7947 */ /* 0x000ff00003800000 */
.L_x_17452:
[----:B------:R-:W5:Y:S02]  /*4ba0*/  LDG.E.64 R2, desc[UR36][R2.64] ;  /* 0x0000002402027981 */ /* 0x000f64000c1e1b00 */
[----:B-----5:R0:W1:Y:S02]  /*4bb0*/  F2I.S64.F64.TRUNC R6, R2 ;  /* 0x0000000200067311 */ /* 0x020064000030d900 */
[----:B01----:R-:W-:Y:S05]  /*4bc0*/  BRA `(.L_x_17443) ;  /* 0x0000000800107947 */ /* 0x003fea0003800000 */
.L_x_17451:
[----:B------:R-:W-:-:S09]  /*4bd0*/  UISETP.NE.AND UP0, UPT, UR4, 0xf, UPT ;  /* 0x0000000f0400788c */ /* 0x000fd2000bf05270 */
[----:B------:R-:W-:Y:S05]  /*4be0*/  BRA.U !UP0, `(.L_x_17453) ;  /* 0x0000000108987547 */ /* 0x000fea000b800000 */
[----:B------:R-:W-:-:S09]  /*4bf0*/  UISETP.NE.AND UP0, UPT, UR4, 0x17, UPT ;  /* 0x000000170400788c */ /* 0x000fd2000bf05270 */
[----:B------:R-:W-:Y:S05]  /*4c00*/  BRA.U !UP0, `(.L_x_17454) ;  /* 0x0000000108587547 */ /* 0x000fea000b800000 */
[----:B------:R-:W-:-:S09]  /*4c10*/  UISETP.NE.AND UP0, UPT, UR4, 0x18, UPT ;  /* 0x000000180400788c */ /* 0x000fd2000bf05270 */
[----:B------:R-:W-:Y:S05]  /*4c20*/  BRA.U UP0, `(.L_x_17369) ;  /* 0xffffffd100f47547 */ /* 0x000fea000b83ffff */
[----:B------:R-:W5:Y:S01]  /*4c30*/  LDG.E.U8 R0, desc[UR36][R2.64] ;  /* 0x0000002402007981 */ /* 0x000f62000c1e1100 */
[----:B------:R-:W-:Y:S01]  /*4c40*/  MOV R7, 0x1f ;  /* 0x0000001f00077802 */ /* 0x000fe20000000f00 */
        /* <DEDUP_REMOVED lines=18> */
.L_x_17454:
[----:B------:R-:W5:Y:S02]  /*4d70*/  LDG.E.U8 R2, desc[UR36][R2.64] ;  /* 0x0000002402027981 */ /* 0x000f64000c1e1100 */
[C---:B-----5:R-:W-:Y:S01]  /*4d80*/  SHF.L.U32 R0, R2.reuse, 0x19, RZ ;  /* 0x0000001902007819 */ /* 0x060fe200000006ff */
        /* <DEDUP_REMOVED lines=12> */
.L_x_17453:
[----:B------:R-:W5:Y:S02]  /*4e50*/  LDG.E.U16 R6, desc[UR36][R2.64] ;  /* 0x0000002402067981 */ /* 0x000f64000c1e1500 */
[----:B-----5:R-:W-:-:S06]  /*4e60*/  SHF.L.U32 R6, R6, 0x10, RZ ;  /* 0x0000001006067819 */ /* 0x020fcc00000006ff */
[----:B------:R-:W0:Y:S02]  /*4e70*/  F2I.S64.TRUNC R6, R6 ;  /* 0x0000000600067311 */ /* 0x000e24000020d900 */
[----:B0-----:R-:W-:Y:S05]  /*4e80*/  BRA `(.L_x_17443) ;  /* 0x0000000400607947 */ /* 0x001fea0003800000 */
.L_x_17450:
        /* <DEDUP_REMOVED lines=11> */
.L_x_17457:
[----:B------:R-:W5:Y:S01]  /*4f40*/  LDG.E.U8 R3, desc[UR36][R2.64] ;  /* 0x0000002402037981 */ /* 0x000f62000c1e1100 */
[----:B------:R-:W-:Y:S01]  /*4f50*/  BSSY.RECONVERGENT B0, `(.L_x_17458) ;  /* 0x0000018000007945 */ /* 0x000fe20003800200 */
        /* <DEDUP_REMOVED lines=19> */
.L_x_17461:
[----:B------:R-:W-:Y:S05]  /*5090*/  BSYNC.RECONVERGENT B1 ;  /* 0x0000000000017941 */ /* 0x000fea0003800200 */
.L_x_17460:
[----:B------:R-:W-:Y:S02]  /*50a0*/  SHF.L.U32 R0, R0, 0x14, RZ ;  /* 0x0000001400007819 */ /* 0x000fe400000006ff */
[----:B------:R-:W-:-:S04]  /*50b0*/  LEA R2, R2, 0x3b800000, 0x17 ;  /* 0x3b80000002027811 */ /* 0x000fc800078eb8ff */
[----:B------:R-:W-:-:S07]  /*50c0*/  LOP3.LUT R6, R2, R0, R7, 0xfe, !PT ;  /* 0x0000000002067212 */ /* 0x000fce00078efe07 */
.L_x_17459:
[----:B------:R-:W-:Y:S05]  /*50d0*/  BSYNC.RECONVERGENT B0 ;  /* 0x0000000000007941 */ /* 0x000fea0003800200 */
.L_x_17458:
[----:B------:R-:W0:Y:S02]  /*50e0*/  F2I.S64.TRUNC R6, R6 ;  /* 0x0000000600067311 */ /* 0x000e24000020d900 */
[----:B0-----:R-:W-:Y:S05]  /*50f0*/  BRA `(.L_x_17443) ;  /* 0x0000000000c47947 */ /* 0x001fea0003800000 */
.L_x_17456:
[----:B------:R-:W5:Y:S01]  /*5100*/  LDG.E.U8 R3, desc[UR36][R2.64] ;  /* 0x0000002402037981 */ /* 0x000f62000c1e1100 */
[----:B------:R-:W-:Y:S01]  /*5110*/  BSSY.RECONVERGENT B0, `(.L_x_17462) ;  /* 0x0000018000007945 */ /* 0x000fe20003800200 */
        /* <DEDUP_REMOVED lines=19> */
.L_x_17465:
[----:B------:R-:W-:Y:S05]  /*5250*/  BSYNC.RECONVERGENT B1 ;  /* 0x0000000000017941 */ /* 0x000fea0003800200 */
.L_x_17464:
[----:B------:R-:W-:Y:S01]  /*5260*/  IMAD.SHL.U32 R0, R0, 0x200000, RZ ;  /* 0x0020000000007824 */ /* 0x000fe200078e00ff */
[----:B------:R-:W-:-:S04]  /*5270*/  LEA R2, R2, 0x37800000, 0x17 ;  /* 0x3780000002027811 */ /* 0x000fc800078eb8ff */
[----:B------:R-:W-:-:S07]  /*5280*/  LOP3.LUT R6, R2, R0, R7, 0xfe, !PT ;  /* 0x0000000002067212 */ /* 0x000fce00078efe07 */
.L_x_17463:
[----:B------:R-:W-:Y:S05]  /*5290*/  BSYNC.RECONVERGENT B0 ;  /* 0x0000000000007941 */ /* 0x000fea0003800200 */
.L_x_17462:
[----:B------:R-:W0:Y:S02]  /*52a0*/  F2I.S64.TRUNC R6, R6 ;  /* 0x0000000600067311 */ /* 0x000e24000020d900 */
[----:B0-----:R-:W-:Y:S05]  /*52b0*/  BRA `(.L_x_17443) ;  /* 0x0000000000547947 */ /* 0x001fea0003800000 */
.L_x_17455:
[----:B------:R-:W-:-:S09]  /*52c0*/  UISETP.NE.AND UP0, UPT, UR4, 0x1c, UPT ;  /* 0x0000001c0400788c */ /* 0x000fd2000bf05270 */
[----:B------:R-:W-:Y:S05]  /*52d0*/  BRA.U !UP0, `(.L_x_17466) ;  /* 0x0000000108447547 */ /* 0x000fea000b800000 */
[----:B------:R-:W-:-:S09]  /*52e0*/  UISETP.NE.AND UP0, UPT, UR4, 0x1d, UPT ;  /* 0x0000001d0400788c */ /* 0x000fd2000bf05270 */
[----:B------:R-:W-:Y:S05]  /*52f0*/  BRA.U !UP0, `(.L_x_17467) ;  /* 0x0000000108347547 */ /* 0x000fea000b800000 */
[----:B------:R-:W-:-:S09]  /*5300*/  UISETP.NE.AND UP0, UPT, UR4, 0x2c, UPT ;  /* 0x0000002c0400788c */ /* 0x000fd2000bf05270 */
[----:B------:R-:W-:Y:S05]  /*5310*/  BRA.U UP0, `(.L_x_17369) ;  /* 0xffffffcd00387547 */ /* 0x000fea000b83ffff */
[----:B------:R-:W5:Y:S01]  /*5320*/  LDG.E.U8 R2, desc[UR36][R2.64] ;  /* 0x0000002402027981 */ /* 0x000f62000c1e1100 */
[----:B------:R-:W-:Y:S01]  /*5330*/  BSSY.RECONVERGENT B0, `(.L_x_17468) ;  /* 0x0000007000007945 */ /* 0x000fe20003800200 */
[----:B------:R-:W-:Y:S01]  /*5340*/  HFMA2 R6, -RZ, RZ, 3.814697265625e-06, 0 ;  /* 0x00400000ff067431 */ /* 0x000fe200000001ff */
[----:B-----5:R-:W-:-:S13]  /*5350*/  ISETP.NE.AND P0, PT, R2, RZ, PT ;  /* 0x000000ff0200720c */ /* 0x020fda0003f05270 */
[----:B------:R-:W-:Y:S05]  /*5360*/  @!P0 BRA `(.L_x_17469) ;  /* 0x00000000000c8947 */ /* 0x000fea0003800000 */
[----:B------:R-:W-:-:S13]  /*5370*/  ISETP.NE.AND P0, PT, R2, 0xff, PT ;  /* 0x000000ff0200780c */ /* 0x000fda0003f05270 */
[----:B------:R-:W-:Y:S02]  /*5380*/  @!P0 IMAD.MOV.U32 R6, RZ, RZ, 0x7f800001 ;  /* 0x7f800001ff068424 */ /* 0x000fe400078e00ff */
[----:B------:R-:W-:-:S07]  /*5390*/  @P0 IMAD.SHL.U32 R6, R2, 0x800000, RZ ;  /* 0x0080000002060824 */ /* 0x000fce00078e00ff */
.L_x_17469:
[----:B------:R-:W-:Y:S05]  /*53a0*/  BSYNC.RECONVERGENT B0 ;  /* 0x0000000000007941 */ /* 0x000fea0003800200 */
.L_x_17468:
[----:B------:R-:W0:Y:S02]  /*53b0*/  F2I.S64.TRUNC R6, R6 ;  /* 0x0000000600067311 */ /* 0x000e24000020d900 */
[----:B0-----:R-:W-:Y:S05]  /*53c0*/  BRA `(.L_x_17443) ;  /* 0x0000000000107947 */ /* 0x001fea0003800000 */
.L_x_17467:
[----:B------:R1:W5:Y:S01]  /*53d0*/  LDG.E.64 R6, desc[UR36][R2.64] ;  /* 0x0000002402067981 */ /* 0x000362000c1e1b00 */
[----:B------:R-:W-:Y:S05]  /*53e0*/  BRA `(.L_x_17443) ;  /* 0x0000000000087947 */ /* 0x000fea0003800000 */
.L_x_17466:
[----:B------:R0:W5:Y:S01]  /*53f0*/  LDG.E R6, desc[UR36][R2.64] ;  /* 0x0000002402067981 */ /* 0x000162000c1e1900 */
[----:B------:R-:W-:-:S07]  /*5400*/  MOV R7, RZ ;  /* 0x000000ff00077202 */ /* 0x000fce0000000f00 */
.L_x_17443:
[----:B------:R-:W2:Y:S01]  /*5410*/  LDCU UR4, c[0x0][0x59c] ;  /* 0x0000b380ff0477ac */ /* 0x000ea20008000800 */
[----:B------:R-:W-:Y:S01]  /*5420*/  BSSY.RECONVERGENT B0, `(.L_x_17470) ;  /* 0x000001c000007945 */ /* 0x000fe20003800200 */
[----:B--2--5:R-:W-:-:S04]  /*5430*/  LOP3.LUT R0, R7, UR4, RZ, 0xfc, !PT ;  /* 0x0000000407007c12 */ /* 0x024fc8000f8efcff */
[----:B------:R-:W-:-:S13]  /*5440*/  ISETP.NE.U32.AND P0, PT, R0, RZ, PT ;  /* 0x000000ff0000720c */ /* 0x000fda0003f05070 */
[----:B------:R-:W-:Y:S05]  /*5450*/  @P0 BRA `(.L_x_17471) ;  /* 0x0000000000540947 */ /* 0x000fea0003800000 */
[----:B------:R-:W2:Y:S01]  /*5460*/  I2F.U32.RP R0, R6 ;  /* 0x0000000600007306 */ /* 0x000ea20000209000 */
[----:B------:R-:W5:Y:S01]  /*5470*/  LDCU UR4, c[0x0][0x598] ;  /* 0x0000b300ff0477ac */ /* 0x000f620008000800 */
[----:B------:R-:W-:-:S06]  /*5480*/  ISETP.NE.U32.AND P1, PT, R6, RZ, PT ;  /* 0x000000ff0600720c */ /* 0x000fcc0003f25070 */
[----:B--2---:R-:W0:Y:S02]  /*5490*/  MUFU.RCP R0, R0 ;  /* 0x0000000000007308 */ /* 0x004e240000001000 */
[----:B01----:R-:W-:-:S06]  /*54a0*/  VIADD R2, R0, 0xffffffe ;  /* 0x0ffffffe00027836 */ /* 0x003fcc0000000000 */
[----:B------:R0:W1:Y:S02]  /*54b0*/  F2I.FTZ.U32.TRUNC.NTZ R3, R2 ;  /* 0x0000000200037305 */ /* 0x000064000021f000 */
[----:B0-----:R-:W-:Y:S02]  /*54c0*/  HFMA2 R2, -RZ, RZ, 0, 0 ;  /* 0x00000000ff027431 */ /* 0x001fe400000001ff */
[----:B-1----:R-:W-:-:S04]  /*54d0*/  IMAD.MOV R5, RZ, RZ, -R3 ;  /* 0x000000ffff057224 */ /* 0x002fc800078e0a03 */
[----:B------:R-:W-:-:S04]  /*54e0*/  IMAD R5, R5, R6, RZ ;  /* 0x0000000605057224 */ /* 0x000fc800078e02ff */
[----:B------:R-:W-:-:S06]  /*54f0*/  IMAD.HI.U32 R3, R3, R5, R2 ;  /* 0x0000000503037227 */ /* 0x000fcc00078e0002 */
[----:B-----5:R-:W-:-:S04]  /*5500*/  IMAD.HI.U32 R3, R3, UR4, RZ ;  /* 0x0000000403037c27 */ /* 0x020fc8000f8e00ff */
[----:B------:R-:W-:-:S04]  /*5510*/  IMAD.MOV R3, RZ, RZ, -R3 ;  /* 0x000000ffff037224 */ /* 0x000fc800078e0a03 */
[----:B------:R-:W-:Y:S02]  /*5520*/  IMAD R5, R6, R3, UR4 ;  /* 0x0000000406057e24 */ /* 0x000fe4000f8e0203 */
[----:B------:R-:W-:-:S03]  /*5530*/  IMAD.MOV.U32 R3, RZ, RZ, RZ ;  /* 0x000000ffff037224 */ /* 0x000fc600078e00ff */
[----:B------:R-:W-:-:S13]  /*5540*/  ISETP.GE.U32.AND P0, PT, R5, R6, PT ;  /* 0x000000060500720c */ /* 0x000fda0003f06070 */
[----:B------:R-:W-:-:S05]  /*5550*/  @P0 IMAD.IADD R5, R5, 0x1, -R6 ;  /* 0x0000000105050824 */ /* 0x000fca00078e0a06 */
[----:B------:R-:W-:-:S13]  /*5560*/  ISETP.GE.U32.AND P0, PT, R5, R6, PT ;  /* 0x000000060500720c */ /* 0x000fda0003f06070 */
[-C--:B------:R-:W-:Y:S02]  /*5570*/  @P0 IADD3 R5, PT, PT, R5, -R6.reuse, RZ ;  /* 0x8000000605050210 */ /* 0x080fe40007ffe0ff */
[----:B------:R-:W-:-:S05]  /*5580*/  @!P1 LOP3.LUT R5, RZ, R6, RZ, 0x33, !PT ;  /* 0x00000006ff059212 */ /* 0x000fca00078e33ff */
[----:B------:R-:W-:Y:S01]  /*5590*/  IMAD.MOV.U32 R2, RZ, RZ, R5 ;  /* 0x000000ffff027224 */ /* 0x000fe200078e0005 */
[----:B------:R-:W-:Y:S06]  /*55a0*/  BRA `(.L_x_17472) ;  /* 0x00000000000c7947 */ /* 0x000fec0003800000 */
.L_x_17471:
[----:B------:R-:W-:Y:S02]  /*55b0*/  MOV R0, R6 ;  /* 0x0000000600007202 */ /* 0x000fe40000000f00 */
[----:B------:R-:W-:-:S07]  /*55c0*/  MOV R6, 0x55e0 ;  /* 0x000055e000067802 */ /* 0x000fce0000000f00 */
[----:B01-34-:R-:W-:Y:S05]  /*55d0*/  CALL.REL.NOINC `($__internal_12_$__cuda_sm20_rem_s64) ;  /* 0x00000070006c7944 */ /* 0x01bfea0003c00000 */
.L_x_17472:
[----:B------:R-:W-:Y:S05]  /*55e0*/  BSYNC.RECONVERGENT B0 ;  /* 0x0000000000007941 */ /* 0x000fea0003800200 */
.L_x_17470:
        /* <DEDUP_REMOVED lines=16> */
.L_x_17476:
[----:B------:R0:W-:Y:S01]  /*56f0*/  STG.E.U8 desc[UR36][R4.64], R2 ;  /* 0x0000000204007986 */ /* 0x0001e2000c101124 */
[----:B------:R-:W-:Y:S05]  /*5700*/  BRA `(.L_x_17478) ;  /* 0x0000000c00387947 */ /* 0x000fea0003800000 */
.L_x_17475:
        /* <DEDUP_REMOVED lines=8> */
.L_x_17480:
[----:B------:R0:W-:Y:S01]  /*5790*/  STG.E desc[UR36][R4.64], R2 ;  /* 0x0000000204007986 */ /* 0x0001e2000c101924 */
[----:B------:R-:W-:Y:S05]  /*57a0*/  BRA `(.L_x_17478) ;  /* 0x0000000c00107947 */ /* 0x000fea0003800000 */
.L_x_17479:
[----:B------:R0:W-:Y:S01]  /*57b0*/  STG.E.U16 desc[UR36][R4.64], R2 ;  /* 0x0000000204007986 */ /* 0x0001e2000c101524 */
[----:B------:R-:W-:Y:S05]  /*57c0*/  BRA `(.L_x_17478) ;  /* 0x0000000c00087947 */ /* 0x000fea0003800000 */
.L_x_17474:
        /* <DEDUP_REMOVED lines=9> */
.L_x_17482:
[----:B------:R-:W0:Y:S02]  /*5860*/  I2F.S64 R0, R2 ;  /* 0x0000000200007312 */ /* 0x000e240000301400 */
[----:B0-----:R-:W-:-:S05]  /*5870*/  F2FP.F16.F32.PACK_AB R0, RZ, R0 ;  /* 0x00000000ff00723e */ /* 0x001fca00000000ff */
[----:B------:R0:W-:Y:S01]  /*5880*/  STG.E.U16 desc[UR36][R4.64], R0 ;  /* 0x0000000004007986 */ /* 0x0001e2000c101524 */
[----:B------:R-:W-:Y:S05]  /*5890*/  BRA `(.L_x_17478) ;  /* 0x0000000800d47947 */ /* 0x000fea0003800000 */
.L_x_17481:
        /* <DEDUP_REMOVED lines=10> */
.L_x_17484:
[----:B------:R-:W0:Y:S02]  /*5940*/  I2F.S64 R2, R2 ;  /* 0x0000000200027312 */ /* 0x000e240000301400 */
[----:B0-----:R-:W-:-:S04]  /*5950*/  F2FP.F16.F32.PACK_AB R3, RZ, R2 ;  /* 0x00000002ff03723e */ /* 0x001fc800000000ff */
[----:B------:R-:W-:-:S05]  /*5960*/  PRMT R3, R3, 0x5410, RZ ;  /* 0x0000541003037816 */ /* 0x000fca00000000ff */
[----:B------:R0:W-:Y:S01]  /*5970*/  STG.E desc[UR36][R4.64], R3 ;  /* 0x0000000304007986 */ /* 0x0001e2000c101924 */
[----:B------:R-:W-:Y:S05]  /*5980*/  BRA `(.L_x_17478) ;  /* 0x0000000800987947 */ /* 0x000fea0003800000 */
.L_x_17483:
[----:B------:R-:W0:Y:S02]  /*5990*/  I2F.F64.S64 R2, R2 ;  /* 0x0000000200027312 */ /* 0x000e240000301c00 */
[----:B0-----:R0:W-:Y:S01]  /*59a0*/  STG.E.64 desc[UR36][R4.64], R2 ;  /* 0x0000000204007986 */ /* 0x0011e2000c101b24 */
[----:B------:R-:W-:Y:S05]  /*59b0*/  BRA `(.L_x_17478) ;  /* 0x00000008008c7947 */ /* 0x000fea0003800000 */
.L_x_17473:
        /* <DEDUP_REMOVED lines=12> */
.L_x_17488:
        /* <DEDUP_REMOVED lines=18> */
.L_x_17491:
[----:B------:R-:W-:-:S04]  /*5ba0*/  SHF.R.U32.HI R3, RZ, 0x18, R3 ;  /* 0x00000018ff037819 */ /* 0x000fc80000011603 */
[----:B------:R-:W-:-:S07]  /*5bb0*/  LOP3.LUT R0, R0, 0x80, R3, 0xf8, !PT ;  /* 0x0000008000007812 */ /* 0x000fce00078ef803 */
.L_x_17490:
[----:B------:R-:W-:Y:S05]  /*5bc0*/  BSYNC.RECONVERGENT B0 ;  /* 0x0000000000007941 */ /* 0x000fea0003800200 */
.L_x_17489:
[----:B------:R0:W-:Y:S01]  /*5bd0*/  STG.E.U8 desc[UR36][R4.64], R0 ;  /* 0x0000000004007986 */ /* 0x0001e2000c101124 */
[----:B------:R-:W-:Y:S05]  /*5be0*/  BRA `(.L_x_17478) ;  /* 0x0000000800007947 */ /* 0x000fea0003800000 */
.L_x_17487:
        /* <DEDUP_REMOVED lines=18> */
.L_x_17494:
[----:B------:R-:W-:-:S04]  /*5d10*/  SHF.R.U32.HI R3, RZ, 0x18, R3 ;  /* 0x00000018ff037819 */ /* 0x000fc80000011603 */
[----:B------:R-:W-:-:S07]  /*5d20*/  LOP3.LUT R0, R0, 0x80, R3, 0xf8, !PT ;  /* 0x0000008000007812 */ /* 0x000fce00078ef803 */
.L_x_17493:
[----:B------:R-:W-:Y:S05]  /*5d30*/  BSYNC.RECONVERGENT B0 ;  /* 0x0000000000007941 */ /* 0x000fea0003800200 */
.L_x_17492:
[----:B------:R0:W-:Y:S01]  /*5d40*/  STG.E.U8 desc[UR36][R4.64], R0 ;  /* 0x0000000004007986 */ /* 0x0001e2000c101124 */
[----:B------:R-:W-:Y:S05]  /*5d50*/  BRA `(.L_x_17478) ;  /* 0x0000000400a47947 */ /* 0x000fea0003800000 */
.L_x_17486:
        /* <DEDUP_REMOVED lines=23> */
.L_x_17496:
[----:B------:R0:W-:Y:S01]  /*5ed0*/  STG.E.64 desc[UR36][R4.64], R2 ;  /* 0x0000000204007986 */ /* 0x0001e2000c101b24 */
[----:B------:R-:W-:Y:S05]  /*5ee0*/  BRA `(.L_x_17478) ;  /* 0x0000000400407947 */ /* 0x000fea0003800000 */
.L_x_17495:
[----:B------:R0:W-:Y:S01]  /*5ef0*/  STG.E desc[UR36][R4.64], R2 ;  /* 0x0000000204007986 */ /* 0x0001e2000c101924 */
[----:B------:R-:W-:Y:S05]  /*5f00*/  BRA `(.L_x_17478) ;  /* 0x0000000400387947 */ /* 0x000fea0003800000 */
.L_x_17485:
        /* <DEDUP_REMOVED lines=11> */
.L_x_17498:
[----:B------:R-:W-:Y:S01]  /*5fc0*/  CS2R R10, SRZ ;  /* 0x00000000000a7805 */ /* 0x000fe2000001ff00 */
[----:B------:R-:W0:Y:S04]  /*5fd0*/  I2F.F64.S64 R8, R2 ;  /* 0x0000000200087312 */ /* 0x000e280000301c00 */
[----:B0-----:R0:W-:Y:S01]  /*5fe0*/  STG.E.128 desc[UR36][R4.64], R8 ;  /* 0x0000000804007986 */ /* 0x0011e2000c101d24 */
[----:B------:R-:W-:Y:S05]  /*5ff0*/  BRA `(.L_x_17478) ;  /* 0x0000000000fc7947 */ /* 0x000fea0003800000 */
.L_x_17497:
[----:B------:R-:W-:-:S09]  /*6000*/  UISETP.NE.AND UP0, UPT, UR4, 0xf, UPT ;  /* 0x0000000f0400788c */ /* 0x000fd2000bf05270 */
[----:B------:R-:W-:Y:S05]  /*6010*/  BRA.U !UP0, `(.L_x_17499) ;  /* 0x0000000108e87547 */ /* 0x000fea000b800000 */
[----:B------:R-:W-:-:S09]  /*6020*/  UISETP.NE.AND UP0, UPT, UR4, 0x17, UPT ;  /* 0x000000170400788c */ /* 0x000fd2000bf05270 */
[----:B------:R-:W-:Y:S05]  /*6030*/  BRA.U !UP0, `(.L_x_17500) ;  /* 0x0000000108907547 */ /* 0x000fea000b800000 */
[----:B------:R-:W-:-:S09]  /*6040*/  UISETP.NE.AND UP0, UPT, UR4, 0x18, UPT ;  /* 0x000000180400788c */ /* 0x000fd2000bf05270 */
[----:B------:R-:W-:Y:S05]  /*6050*/  BRA.U !UP0, `(.L_x_17501) ;  /* 0x0000000108447547 */ /* 0x000fea000b800000 */
.L_x_17477:
[----:B------:R-:W-:Y:S01]  /*6060*/  MOV R2, 0x0 ;  /* 0x0000000000027802 */ /* 0x000fe20000000f00 */
[----:B------:R-:W0:Y:S01]  /*6070*/  LDCU.64 UR4, c[0x4][0x178] ;  /* 0x01002f00ff0477ac */ /* 0x000e220008000a00 */
[----:B------:R-:W-:Y:S02]  /*6080*/  HFMA2 R12, -RZ, RZ, 0, 5.9604644775390625e-08 ;  /* 0x00000001ff0c7431 */ /* 0x000fe400000001ff */
[----:B------:R-:W-:Y:S01]  /*6090*/  IMAD.MOV.U32 R8, RZ, RZ, 0x65 ;  /* 0x00000065ff087424 */ /* 0x000fe200078e00ff */
[----:B------:R-:W1:Y:S01]  /*60a0*/  LDCU.64 UR6, c[0x4][0x180] ;  /* 0x01003000ff0677ac */ /* 0x000e620008000a00 */
[----:B------:R-:W2:Y:S01]  /*60b0*/  LDC.64 R2, c[0x4][R2] ;  /* 0x0100000002027b82 */ /* 0x000ea20000000a00 */
[----:B------:R-:W-:Y:S01]  /*60c0*/  IMAD.MOV.U32 R13, RZ, RZ, RZ ;  /* 0x000000ffff0d7224 */ /* 0x000fe200078e00ff */
[----:B------:R-:W5:Y:S01]  /*60d0*/  LDCU.64 UR8, c[0x4][0x40] ;  /* 0x01000800ff0877ac */ /* 0x000f620008000a00 */
[----:B0-----:R-:W-:Y:S01]  /*60e0*/  IMAD.U32 R4, RZ, RZ, UR4 ;  /* 0x00000004ff047e24 */ /* 0x001fe2000f8e00ff */
[----:B------:R-:W-:Y:S01]  /*60f0*/  MOV R5, UR5 ;  /* 0x0000000500057c02 */ /* 0x000fe20008000f00 */
[----:B-1----:R-:W-:-:S02]  /*6100*/  IMAD.U32 R6, RZ, RZ, UR6 ;  /* 0x00000006ff067e24 */ /* 0x002fc4000f8e00ff */
[----:B------:R-:W-:Y:S01]  /*6110*/  IMAD.U32 R7, RZ, RZ, UR7 ;  /* 0x00000007ff077e24 */ /* 0x000fe2000f8e00ff */
[----:B-----5:R-:W-:Y:S01]  /*6120*/  MOV R10, UR8 ;  /* 0x00000008000a7c02 */ /* 0x020fe20008000f00 */
[----:B------:R-:W-:-:S07]  /*6130*/  IMAD.U32 R11, RZ, RZ, UR9 ;  /* 0x00000009ff0b7e24 */ /* 0x000fce000f8e00ff */
[----:B------:R-:W-:-:S07]  /*6140*/  LEPC R20, `(.L_x_17502) ;  /* 0x000000001014794e */ /* 0x000fce0000000000 */
[----:B--234-:R-:W-:Y:S05]  /*6150*/  CALL.ABS.NOINC R2 ;  /* 0x0000000002007343 */ /* 0x01cfea0003c00000 */
.L_x_17502:
[----:B------:R-:W-:Y:S05]  /*6160*/  BRA `(.L_x_17478) ;  /* 0x0000000000a07947 */ /* 0x000fea0003800000 */
.L_x_17501:
        /* <DEDUP_REMOVED lines=13> */
.L_x_17504:
[----:B------:R-:W-:Y:S05]  /*6240*/  BSYNC.RECONVERGENT B0 ;  /* 0x0000000000007941 */ /* 0x000fea0003800200 */
.L_x_17503:
[----:B------:R-:W-:-:S05]  /*6250*/  LOP3.LUT R7, R0, 0x80, R7, 0xf8, !PT ;  /* 0x0000008000077812 */ /* 0x000fca00078ef807 */
[----:B------:R2:W-:Y:S01]  /*6260*/  STG.E.U8 desc[UR36][R4.64], R7 ;  /* 0x0000000704007986 */ /* 0x0005e2000c101124 */
[----:B------:R-:W-:Y:S05]  /*6270*/  BRA `(.L_x_17478) ;  /* 0x00000000005c7947 */ /* 0x000fea0003800000 */
.L_x_17500:
        /* <DEDUP_REMOVED lines=12> */
.L_x_17506:
[----:B------:R-:W-:Y:S02]  /*6340*/  ISETP.GT.U32.AND P0, PT, R6, 0x7f800000, PT ;  /* 0x7f8000000600780c */ /* 0x000fe40003f04070 */
[----:B------:R-:W-:-:S04]  /*6350*/  MOV R0, 0x7f ;  /* 0x0000007f00007802 */ /* 0x000fc80000000f00 */
[----:B------:R-:W-:-:S07]  /*6360*/  SEL R0, R0, 0x7c, P0 ;  /* 0x0000007c00007807 */ /* 0x000fce0000000000 */
.L_x_17507:
[----:B------:R-:W-:Y:S05]  /*6370*/  BSYNC.RECONVERGENT B0 ;  /* 0x0000000000007941 */ /* 0x000fea0003800200 */
.L_x_17505:
[----:B------:R-:W-:-:S04]  /*6380*/  SHF.R.U32.HI R3, RZ, 0x18, R3 ;  /* 0x00000018ff037819 */ /* 0x000fc80000011603 */
[----:B------:R-:W-:-:S05]  /*6390*/  LOP3.LUT R3, R0, 0x80, R3, 0xf8, !PT ;  /* 0x0000008000037812 */ /* 0x000fca00078ef803 */
[----:B------:R1:W-:Y:S01]  /*63a0*/  STG.E.U8 desc[UR36][R4.64], R3 ;  /* 0x0000000304007986 */ /* 0x0003e2000c101124 */
[----:B------:R-:W-:Y:S05]  /*63b0*/  BRA `(.L_x_17478) ;  /* 0x00000000000c7947 */ /* 0x000fea0003800000 */
.L_x_17499:
[----:B------:R-:W0:Y:S02]  /*63c0*/  I2F.S64 R0, R2 ;  /* 0x0000000200007312 */ /* 0x000e240000301400 */
[----:B0-----:R-:W-:-:S05]  /*63d0*/  F2FP.BF16.F32.PACK_AB R0, RZ, R0 ;  /* 0x00000000ff00723e */ /* 0x001fca00000010ff */
[----:B------:R0:W-:Y:S02]  /*63e0*/  STG.E.U16 desc[UR36][R4.64], R0 ;  /* 0x0000000004007986 */ /* 0x0001e4000c101524 */
.L_x_17478:
[----:B------:R-:W-:-:S07]  /*63f0*/  VIADD R19, R19, 0x80 ;  /* 0x0000008013137836 */ /* 0x000fce0000000000 */
.L_x_17437:
[----:B------:R-:W5:Y:S02]  /*6400*/  LDCU UR4, c[0x0][0x380] ;  /* 0x00007000ff0477ac */ /* 0x000f640008000800 */
[----:B-----5:R-:W-:-:S13]  /*6410*/  ISETP.GE.AND P0, PT, R19, UR4, PT ;  /* 0x0000000413007c0c */ /* 0x020fda000bf06270 */
[----:B------:R-:W-:Y:S05]  /*6420*/  @P0 BRA `(.L_x_17508) ;  /* 0x0000003000680947 */ /* 0x000fea0003800000 */
[----:B------:R-:W5:Y:S01]  /*6430*/  LDCU UR4, c[0x0][0x388] ;  /* 0x00007100ff0477ac */ /* 0x000f620008000800 */
[----:B012---:R-:W-:Y:S02]  /*6440*/  HFMA2 R4, -RZ, RZ, 0, 0 ;  /* 0x00000000ff047431 */ /* 0x007fe400000001ff */
[----:B------:R-:W-:Y:S01]  /*6450*/  IMAD.MOV.U32 R0, RZ, RZ, RZ ;  /* 0x000000ffff007224 */ /* 0x000fe200078e00ff */
[----:B-----5:R-:W-:-:S09]  /*6460*/  UISETP.NE.AND UP0, UPT, UR4, URZ, UPT ;  /* 0x000000ff0400728c */ /* 0x020fd2000bf05270 */
        /* <DEDUP_REMOVED lines=15> */
[----:B------:R-:W-:Y:S02]  /*6560*/  IMAD.MOV.U32 R2, RZ, RZ, RZ ;  /* 0x000000ffff027224 */ /* 0x000fe400078e00ff */
[----:B------:R-:W-:Y:S01]  /*6570*/  IMAD.MOV.U32 R3, RZ, RZ, R6 ;  /* 0x000000ffff037224 */ /* 0x000fe200078e0006 */
        /* <DEDUP_REMOVED lines=301> */
[----:B0-----:R-:W-:-:S05]  /*7850*/  IMAD.HI.U32 R2, R5, UR4, R2 ;  /* 0x0000000405027c27 */ /* 0x001fca000f8e0002 */
[----:B------:R-:W-:-:S04]  /*7860*/  SHF.R.U32.HI R2, RZ, UR5, R2 ;  /* 0x00000005ff027c19 */ /* 0x000fc80008011602 */
[----:B------:R-:W-:-:S05]  /*7870*/  IADD3 R2, PT, PT, -R2, RZ, RZ ;  /* 0x000000ff02027210 */ /* 0x000fca0007ffe1ff */
[----:B-1----:R-:W-:-:S04]  /*7880*/  IMAD R3, R2, UR6, R5 ;  /* 0x0000000602037c24 */ /* 0x002fc8000f8e0205 */
[C---:B--2---:R-:W-:Y:S02]  /*7890*/  IMAD R4, R3.reuse, UR8, R4 ;  /* 0x0000000803047c24 */ /* 0x044fe4000f8e0204 */
[----:B------:R-:W-:-:S07]  /*78a0*/  IMAD R0, R3, UR9, R0 ;  /* 0x0000000903007c24 */ /* 0x000fce000f8e0200 */
.L_x_17509:
        /* <DEDUP_REMOVED lines=17> */
.L_x_17513:
[----:B------:R0:W5:Y:S01]  /*79c0*/  LDG.E.U8 R6, desc[UR36][R2.64] ;  /* 0x0000002402067981 */ /* 0x000162000c1e1100 */
[----:B------:R-:W-:Y:S01]  /*79d0*/  IMAD.MOV.U32 R7, RZ, RZ, RZ ;  /* 0x000000ffff077224 */ /* 0x000fe200078e00ff */
[----:B------:R-:W-:Y:S06]  /*79e0*/  BRA `(.L_x_17514) ;  /* 0x0000000800fc7947 */ /* 0x000fec0003800000 */
.L_x_17512:
        /* <DEDUP_REMOVED lines=8> */
.L_x_17516:
[----:B------:R-:W2:Y:S02]  /*7a70*/  LDG.E R6, desc[UR36][R2.64] ;  /* 0x0000002402067981 */ /* 0x000ea4000c1e1900 */
[----:B--2---:R-:W-:Y:S01]  /*7a80*/  SHF.R.S32.HI R7, RZ, 0x1f, R6 ;  /* 0x0000001fff077819 */ /* 0x004fe20000011406 */
[----:B------:R-:W-:Y:S06]  /*7a90*/  BRA `(.L_x_17514) ;  /* 0x0000000800d07947 */ /* 0x000fec0003800000 */
.L_x_17515:
[----:B------:R-:W2:Y:S02]  /*7aa0*/  LDG.E.S16 R6, desc[UR36][R2.64] ;  /* 0x0000002402067981 */ /* 0x000ea4000c1e1700 */
[----:B--2---:R-:W-:Y:S01]  /*7ab0*/  SHF.R.S32.HI R7, RZ, 0x1f, R6 ;  /* 0x0000001fff077819 */ /* 0x004fe20000011406 */
[----:B------:R-:W-:Y:S06]  /*7ac0*/  BRA `(.L_x_17514) ;  /* 0x0000000800c47947 */ /* 0x000fec0003800000 */
.L_x_17511:
[----:B------:R-:W-:-:S09]  /*7ad0*/  UISETP.GT.AND UP0, UPT, UR4, 0x6, UPT ;  /* 0x000000060400788c */ /* 0x000fd2000bf04270 */
[----:B------:R-:W-:Y:S05]  /*7ae0*/  BRA.U UP0, `(.L_x_17517) ;  /* 0x00000001002c7547 */ /* 0x000fea000b800000 */
[----:B------:R-:W-:-:S09]  /*7af0*/  UISETP.NE.AND UP0, UPT, UR4, 0x5, UPT ;  /* 0x000000050400788c */ /* 0x000fd2000bf05270 */
[----:B------:R-:W-:Y:S05]  /*7b00*/  BRA.U !UP0, `(.L_x_17518) ;  /* 0x0000000108147547 */ /* 0x000fea000b800000 */
[----:B------:R-:W-:-:S09]  /*7b10*/  UISETP.NE.AND UP0, UPT, UR4, 0x6, UPT ;  /* 0x000000060400788c */ /* 0x000fd2000bf05270 */
[----:B------:R-:W-:Y:S05]  /*7b20*/  BRA.U UP0, `(.L_x_17369) ;  /* 0xffffffa500347547 */ /* 0x000fea000b83ffff */
[----:B------:R-:W2:Y:S02]  /*7b30*/  LDG.E R2, desc[UR36][R2.64] ;  /* 0x0000002402027981 */ /* 0x000ea4000c1e1900 */
[----:B--2---:R2:W0:Y:S02]  /*7b40*/  F2I.S64.TRUNC R6, R2 ;  /* 0x0000000200067311 */ /* 0x004424000020d900 */
[----:B0-2---:R-:W-:Y:S05]  /*7b50*/  BRA `(.L_x_17514) ;  /* 0x0000000800a07947 */ /* 0x005fea0003800000 */
.L_x_17518:
[----:B------:R-:W2:Y:S02]  /*7b60*/  LDG.E.U16 R2, desc[UR36][R2.64] ;  /* 0x0000002402027981 */ /* 0x000ea4000c1e1500 */
[----:B--2---:R-:W-:-:S06]  /*7b70*/  HADD2.F32 R6, -RZ, R2.H0_H0 ;  /* 0x20000002ff067230 */ /* 0x004fcc0000004100 */
[----:B------:R-:W2:Y:S02]  /*7b80*/  F2I.S64.TRUNC R6, R6 ;  /* 0x0000000600067311 */ /* 0x000ea4000020d900 */
[----:B--2---:R-:W-:Y:S05]  /*7b90*/  BRA `(.L_x_17514) ;  /* 0x0000000800907947 */ /* 0x004fea0003800000 */
.L_x_17517:
[----:B------:R-:W-:-:S09]  /*7ba0*/  UISETP.NE.AND UP0, UPT, UR4, 0x7, UPT ;  /* 0x000000070400788c */ /* 0x000fd2000bf05270 */
[----:B------:R-:W-:Y:S05]  /*7bb0*/  BRA.U !UP0, `(.L_x_17519) ;  /* 0x00000001082c7547 */ /* 0x000fea000b800000 */
[----:B------:R-:W-:-:S09]  /*7bc0*/  UISETP.NE.AND UP0, UPT, UR4, 0x8, UPT ;  /* 0x000000080400788c */ /* 0x000fd2000bf05270 */
[----:B------:R-:W-:Y:S05]  /*7bd0*/  BRA.U !UP0, `(.L_x_17520) ;  /* 0x0000000108147547 */ /* 0x000fea000b800000 */
[----:B------:R-:W-:-:S09]  /*7be0*/  UISETP.NE.AND UP0, UPT, UR4, 0x9, UPT ;  /* 0x000000090400788c */ /* 0x000fd2000bf05270 */
[----:B------:R-:W-:Y:S05]  /*7bf0*/  BRA.U UP0, `(.L_x_17369) ;  /* 0xffffffa500007547 */ /* 0x000fea000b83ffff */
[----:B------:R-:W2:Y:S02]  /*7c00*/  LDG.E R2, desc[UR36][R2.64] ;  /* 0x0000002402027981 */ /* 0x000ea4000c1e1900 */
[----:B--2---:R2:W0:Y:S02]  /*7c10*/  F2I.S64.TRUNC R6, R2 ;  /* 0x0000000200067311 */ /* 0x004424000020d900 */
[----:B0-2---:R-:W-:Y:S05]  /*7c20*/  BRA `(.L_x_17514) ;  /* 0x00000008006c7947 */ /* 0x005fea0003800000 */
.L_x_17520:
[----:B------:R-:W2:Y:S02]  /*7c30*/  LDG.E.U16 R2, desc[UR36][R2.64] ;  /* 0x0000002402027981 */ /* 0x000ea4000c1e1500 */
[----:B--2---:R-:W-:-:S06]  /*7c40*/  HADD2.F32 R6, -RZ, R2.H0_H0 ;  /* 0x20000002ff067230 */ /* 0x004fcc0000004100 */
[----:B------:R-:W2:Y:S02]  /*7c50*/  F2I.S64.TRUNC R6, R6 ;  /* 0x0000000600067311 */ /* 0x000ea4000020d900 */
[----:B--2---:R-:W-:Y:S05]  /*7c60*/  BRA `(.L_x_17514) ;  /* 0x00000008005c7947 */ /* 0x004fea0003800000 */
.L_x_17519:
[----:B------:R-:W2:Y:S02]  /*7c70*/  LDG.E.64 R2, desc[UR36][R2.64] ;  /* 0x0000002402027981 */ /* 0x000ea4000c1e1b00 */
[----:B--2---:R2:W0:Y:S02]  /*7c80*/  F2I.S64.F64.TRUNC R6, R2 ;  /* 0x0000000200067311 */ /* 0x004424000030d900 */
[----:B0-2---:R-:W-:Y:S05]  /*7c90*/  BRA `(.L_x_17514) ;  /* 0x0000000800507947 */ /* 0x005fea0003800000 */
.L_x_17510:
        /* <DEDUP_REMOVED lines=13> */
.L_x_17523:
[----:B------:R-:W2:Y:S02]  /*7d70*/  LDG.E.64 R2, desc[UR36][R2.64] ;  /* 0x0000002402027981 */ /* 0x000ea4000c1e1b00 */
[----:B--2---:R2:W0:Y:S02]  /*7d80*/  F2I.S64.F64.TRUNC R6, R2 ;  /* 0x0000000200067311 */ /* 0x004424000030d900 */
[----:B0-2---:R-:W-:Y:S05]  /*7d90*/  BRA `(.L_x_17514) ;  /* 0x0000000800107947 */ /* 0x005fea0003800000 */
.L_x_17522:
        /* <DEDUP_REMOVED lines=24> */
[----:B------:R2:W0:Y:S02]  /*7f20*/  F2I.S64.TRUNC R6, R3 ;  /* 0x0000000300067311 */ /* 0x000424000020d900 */
[----:B0-2---:R-:W-:Y:S05]  /*7f30*/  BRA `(.L_x_17514) ;  /* 0x0000000400a87947 */ /* 0x005fea0003800000 */
.L_x_17525:
[----:B------:R-:W2:Y:S02]  /*7f40*/  LDG.E.U8 R2, desc[UR36][R2.64] ;  /* 0x0000002402027981 */ /* 0x000ea4000c1e1100 */
[C---:B--2---:R-:W-:Y:S01]  /*7f50*/  IMAD.SHL.U32 R0, R2.reuse, 0x2000000, RZ ;  /* 0x0200000002007824 */ /* 0x044fe200078e00ff */
[----:B------:R-:W-:-:S04]  /*7f60*/  SHF.L.U32 R6, R2, 0x8, RZ ;  /* 0x0000000802067819 */ /* 0x000fc800000006ff */
        /* <DEDUP_REMOVED lines=9> */
[----:B------:R2:W0:Y:S02]  /*8000*/  F2I.S64.TRUNC R6, R0 ;  /* 0x0000000000067311 */ /* 0x000424000020d900 */
[----:B0-2---:R-:W-:Y:S05]  /*8010*/  BRA `(.L_x_17514) ;  /* 0x0000000400707947 */ /* 0x005fea0003800000 */
.L_x_17524:
[----:B------:R-:W2:Y:S02]  /*8020*/  LDG.E.U16 R6, desc[UR36][R2.64] ;  /* 0x0000002402067981 */ /* 0x000ea4000c1e1500 */
[----:B--2---:R-:W-:-:S06]  /*8030*/  IMAD.U32 R6, R6, 0x10000, RZ ;  /* 0x0001000006067824 */ /* 0x004fcc00078e00ff */
[----:B------:R-:W2:Y:S02]  /*8040*/  F2I.S64.TRUNC R6, R6 ;  /* 0x0000000600067311 */ /* 0x000ea4000020d900 */
[----:B--2---:R-:W-:Y:S05]  /*8050*/  BRA `(.L_x_17514) ;  /* 0x0000000400607947 */ /* 0x004fea0003800000 */
.L_x_17521:
        /* <DEDUP_REMOVED lines=11> */
.L_x_17528:
        /* <DEDUP_REMOVED lines=21> */
.L_x_17532:
[----:B------:R-:W-:Y:S05]  /*8260*/  BSYNC.RECONVERGENT B1 ;  /* 0x0000000000017941 */ /* 0x000fea0003800200 */
.L_x_17531:
[----:B------:R-:W-:Y:S01]  /*8270*/  IMAD.SHL.U32 R0, R0, 0x100000, RZ ;  /* 0x0010000000007824 */ /* 0x000fe200078e00ff */
[----:B------:R-:W-:-:S04]  /*8280*/  LEA R2, R2, 0x3b800000, 0x17 ;  /* 0x3b80000002027811 */ /* 0x000fc800078eb8ff */
[----:B------:R-:W-:-:S07]  /*8290*/  LOP3.LUT R6, R2, R0, R7, 0xfe, !PT ;  /* 0x0000000002067212 */ /* 0x000fce00078efe07 */
.L_x_17530:
[----:B------:R-:W-:Y:S05]  /*82a0*/  BSYNC.RECONVERGENT B0 ;  /* 0x0000000000007941 */ /* 0x000fea0003800200 */
.L_x_17529:
[----:B------:R-:W0:Y:S02]  /*82b0*/  F2I.S64.TRUNC R6, R6 ;  /* 0x0000000600067311 */ /* 0x000e24000020d900 */
[----:B0-----:R-:W-:Y:S05]  /*82c0*/  BRA `(.L_x_17514) ;  /* 0x0000000000c47947 */ /* 0x001fea0003800000 */
.L_x_17527:
        /* <DEDUP_REMOVED lines=21> */
.L_x_17536:
[----:B------:R-:W-:Y:S05]  /*8420*/  BSYNC.RECONVERGENT B1 ;  /* 0x0000000000017941 */ /* 0x000fea0003800200 */
.L_x_17535:
[----:B------:R-:W-:Y:S01]  /*8430*/  IMAD.SHL.U32 R0, R0, 0x200000, RZ ;  /* 0x0020000000007824 */ /* 0x000fe200078e00ff */
[----:B------:R-:W-:-:S04]  /*8440*/  LEA R2, R2, 0x37800000, 0x17 ;  /* 0x3780000002027811 */ /* 0x000fc800078eb8ff */
[----:B------:R-:W-:-:S07]  /*8450*/  LOP3.LUT R6, R2, R0, R7, 0xfe, !PT ;  /* 0x0000000002067212 */ /* 0x000fce00078efe07 */
.L_x_17534:
[----:B------:R-:W-:Y:S05]  /*8460*/  BSYNC.RECONVERGENT B0 ;  /* 0x0000000000007941 */ /* 0x000fea0003800200 */
.L_x_17533:
[----:B------:R-:W0:Y:S02]  /*8470*/  F2I.S64.TRUNC R6, R6 ;  /* 0x0000000600067311 */ /* 0x000e24000020d900 */
[----:B0-----:R-:W-:Y:S05]  /*8480*/  BRA `(.L_x_17514) ;  /* 0x0000000000547947 */ /* 0x001fea0003800000 */
.L_x_17526:
        /* <DEDUP_REMOVED lines=14> */
.L_x_17540:
[----:B------:R-:W-:Y:S05]  /*8570*/  BSYNC.RECONVERGENT B0 ;  /* 0x0000000000007941 */ /* 0x000fea0003800200 */
.L_x_17539:
[----:B------:R-:W0:Y:S02]  /*8580*/  F2I.S64.TRUNC R6, R6 ;  /* 0x0000000600067311 */ /* 0x000e24000020d900 */
[----:B0-----:R-:W-:Y:S05]  /*8590*/  BRA `(.L_x_17514) ;  /* 0x0000000000107947 */ /* 0x001fea0003800000 */
.L_x_17538:
[----:B------:R0:W5:Y:S01]  /*85a0*/  LDG.E.64 R6, desc[UR36][R2.64] ;  /* 0x0000002402067981 */ /* 0x000162000c1e1b00 */
[----:B------:R-:W-:Y:S05]  /*85b0*/  BRA `(.L_x_17514) ;  /* 0x0000000000087947 */ /* 0x000fea0003800000 */
.L_x_17537:
[----:B------:R2:W5:Y:S01]  /*85c0*/  LDG.E R6, desc[UR36][R2.64] ;  /* 0x0000002402067981 */ /* 0x000562000c1e1900 */
[----:B------:R-:W-:-:S07]  /*85d0*/  IMAD.MOV.U32 R7, RZ, RZ, RZ ;  /* 0x000000ffff077224 */ /* 0x000fce00078e00ff */
.L_x_17514:
[----:B------:R-:W3:Y:S01]  /*85e0*/  LDCU UR4, c[0x0][0x59c] ;  /* 0x0000b380ff0477ac */ /* 0x000ee20008000800 */
[----:B------:R-:W-:Y:S01]  /*85f0*/  BSSY.RECONVERGENT B0, `(.L_x_17541) ;  /* 0x000001c000007945 */ /* 0x000fe20003800200 */
[----:B---3-5:R-:W-:-:S04]  /*8600*/  LOP3.LUT R0, R7, UR4, RZ, 0xfc, !PT ;  /* 0x0000000407007c12 */ /* 0x028fc8000f8efcff */
[----:B------:R-:W-:-:S13]  /*8610*/  ISETP.NE.U32.AND P0, PT, R0, RZ, PT ;  /* 0x000000ff0000720c */ /* 0x000fda0003f05070 */
[----:B------:R-:W-:Y:S05]  /*8620*/  @P0 BRA `(.L_x_17542) ;  /* 0x0000000000540947 */ /* 0x000fea0003800000 */
[----:B------:R-:W3:Y:S01]  /*8630*/  I2F.U32.RP R0, R6 ;  /* 0x0000000600007306 */ /* 0x000ee20000209000 */
[----:B------:R-:W5:Y:S01]  /*8640*/  LDCU UR4, c[0x0][0x598] ;  /* 0x0000b300ff0477ac */ /* 0x000f620008000800 */
[----:B------:R-:W-:-:S06]  /*8650*/  ISETP.NE.U32.AND P1, PT, R6, RZ, PT ;  /* 0x000000ff0600720c */ /* 0x000fcc0003f25070 */
[----:B---3--:R-:W0:Y:S02]  /*8660*/  MUFU.RCP R0, R0 ;  /* 0x0000000000007308 */ /* 0x008e240000001000 */
[----:B012---:R-:W-:-:S06]  /*8670*/  IADD3 R2, PT, PT, R0, 0xffffffe, RZ ;  /* 0x0ffffffe00027810 */ /* 0x007fcc0007ffe0ff */
[----:B------:R0:W1:Y:S02]  /*8680*/  F2I.FTZ.U32.TRUNC.NTZ R3, R2 ;  /* 0x0000000200037305 */ /* 0x000064000021f000 */
[----:B0-----:R-:W-:Y:S02]  /*8690*/  IMAD.MOV.U32 R2, RZ, RZ, RZ ;  /* 0x000000ffff027224 */ /* 0x001fe400078e00ff */
[----:B-1----:R-:W-:-:S04]  /*86a0*/  IMAD.MOV R5, RZ, RZ, -R3 ;  /* 0x000000ffff057224 */ /* 0x002fc800078e0a03 */
[----:B------:R-:W-:-:S04]  /*86b0*/  IMAD R5, R5, R6, RZ ;  /* 0x0000000605057224 */ /* 0x000fc800078e02ff */
[----:B------:R-:W-:-:S06]  /*86c0*/  IMAD.HI.U32 R3, R3, R5, R2 ;  /* 0x0000000503037227 */ /* 0x000fcc00078e0002 */
[----:B-----5:R-:W-:-:S05]  /*86d0*/  IMAD.HI.U32 R3, R3, UR4, RZ ;  /* 0x0000000403037c27 */ /* 0x020fca000f8e00ff */
[----:B------:R-:W-:-:S05]  /*86e0*/  IADD3 R3, PT, PT, -R3, RZ, RZ ;  /* 0x000000ff03037210 */ /* 0x000fca0007ffe1ff */
[----:B------:R-:W-:Y:S02]  /*86f0*/  IMAD R5, R6, R3, UR4 ;  /* 0x0000000406057e24 */ /* 0x000fe4000f8e0203 */
        /* <DEDUP_REMOVED lines=8> */
.L_x_17542:
[----:B------:R-:W-:Y:S01]  /*8780*/  IMAD.MOV.U32 R0, RZ, RZ, R6 ;  /* 0x000000ffff007224 */ /* 0x000fe200078e0006 */
[----:B------:R-:W-:-:S07]  /*8790*/  MOV R6, 0x87b0 ;  /* 0x000087b000067802 */ /* 0x000fce0000000f00 */
[----:B012-4-:R-:W-:Y:S05]  /*87a0*/  CALL.REL.NOINC `($__internal_12_$__cuda_sm20_rem_s64) ;  /* 0x0000003c00f87944 */ /* 0x017fea0003c00000 */
.L_x_17543:
[----:B------:R-:W-:Y:S05]  /*87b0*/  BSYNC.RECONVERGENT B0 ;  /* 0x0000000000007941 */ /* 0x000fea0003800200 */
.L_x_17541:
        /* <DEDUP_REMOVED lines=16> */
.L_x_17547:
[----:B------:R0:W-:Y:S01]  /*88c0*/  STG.E.U8 desc[UR36][R4.64], R2 ;  /* 0x0000000204007986 */ /* 0x0001e2000c101124 */
[----:B------:R-:W-:Y:S05]  /*88d0*/  BRA `(.L_x_17549) ;  /* 0x0000000c00387947 */ /* 0x000fea0003800000 */
.L_x_17546:
        /* <DEDUP_REMOVED lines=8> */
.L_x_17551:
[----:B------:R0:W-:Y:S01]  /*8960*/  STG.E desc[UR36][R4.64], R2 ;  /* 0x0000000204007986 */ /* 0x0001e2000c101924 */
[----:B------:R-:W-:Y:S05]  /*8970*/  BRA `(.L_x_17549) ;  /* 0x0000000c00107947 */ /* 0x000fea0003800000 */
.L_x_17550:
[----:B------:R0:W-:Y:S01]  /*8980*/  STG.E.U16 desc[UR36][R4.64], R2 ;  /* 0x0000000204007986 */ /* 0x0001e2000c101524 */
[----:B------:R-:W-:Y:S05]  /*8990*/  BRA `(.L_x_17549) ;  /* 0x0000000c00087947 */ /* 0x000fea0003800000 */
.L_x_17545:
        /* <DEDUP_REMOVED lines=9> */
.L_x_17553:
[----:B------:R-:W0:Y:S02]  /*8a30*/  I2F.S64 R0, R2 ;  /* 0x0000000200007312 */ /* 0x000e240000301400 */
[----:B0-----:R-:W-:-:S05]  /*8a40*/  F2FP.F16.F32.PACK_AB R0, RZ, R0 ;  /* 0x00000000ff00723e */ /* 0x001fca00000000ff */
[----:B------:R0:W-:Y:S01]  /*8a50*/  STG.E.U16 desc[UR36][R4.64], R0 ;  /* 0x0000000004007986 */ /* 0x0001e2000c101524 */
[----:B------:R-:W-:Y:S05]  /*8a60*/  BRA `(.L_x_17549) ;  /* 0x0000000800d47947 */ /* 0x000fea0003800000 */
.L_x_17552:
        /* <DEDUP_REMOVED lines=10> */
.L_x_17555:
[----:B------:R-:W0:Y:S02]  /*8b10*/  I2F.S64 R2, R2 ;  /* 0x0000000200027312 */ /* 0x000e240000301400 */
[----:B0-----:R-:W-:-:S04]  /*8b20*/  F2FP.F16.F32.PACK_AB R3, RZ, R2 ;  /* 0x00000002ff03723e */ /* 0x001fc800000000ff */
[----:B------:R-:W-:-:S05]  /*8b30*/  PRMT R3, R3, 0x5410, RZ ;  /* 0x0000541003037816 */ /* 0x000fca00000000ff */
[----:B------:R0:W-:Y:S01]  /*8b40*/  STG.E desc[UR36][R4.64], R3 ;  /* 0x0000000304007986 */ /* 0x0001e2000c101924 */
[----:B------:R-:W-:Y:S05]  /*8b50*/  BRA `(.L_x_17549) ;  /* 0x0000000800987947 */ /* 0x000fea0003800000 */
.L_x_17554:
[----:B------:R-:W0:Y:S02]  /*8b60*/  I2F.F64.S64 R2, R2 ;  /* 0x0000000200027312 */ /* 0x000e240000301c00 */
[----:B0-----:R0:W-:Y:S01]  /*8b70*/  STG.E.64 desc[UR36][R4.64], R2 ;  /* 0x0000000204007986 */ /* 0x0011e2000c101b24 */
[----:B------:R-:W-:Y:S05]  /*8b80*/  BRA `(.L_x_17549) ;  /* 0x00000008008c7947 */ /* 0x000fea0003800000 */
.L_x_17544:
        /* <DEDUP_REMOVED lines=12> */
.L_x_17559:
        /* <DEDUP_REMOVED lines=18> */
.L_x_17562:
[----:B------:R-:W-:-:S04]  /*8d70*/  SHF.R.U32.HI R3, RZ, 0x18, R3 ;  /* 0x00000018ff037819 */ /* 0x000fc80000011603 */
[----:B------:R-:W-:-:S07]  /*8d80*/  LOP3.LUT R0, R0, 0x80, R3, 0xf8, !PT ;  /* 0x0000008000007812 */ /* 0x000fce00078ef803 */
.L_x_17561:
[----:B------:R-:W-:Y:S05]  /*8d90*/  BSYNC.RECONVERGENT B0 ;  /* 0x0000000000007941 */ /* 0x000fea0003800200 */
.L_x_17560:
[----:B------:R0:W-:Y:S01]  /*8da0*/  STG.E.U8 desc[UR36][R4.64], R0 ;  /* 0x0000000004007986 */ /* 0x0001e2000c101124 */
[----:B------:R-:W-:Y:S05]  /*8db0*/  BRA `(.L_x_17549) ;  /* 0x0000000800007947 */ /* 0x000fea0003800000 */
.L_x_17558:
        /* <DEDUP_REMOVED lines=18> */
.L_x_17565:
[----:B------:R-:W-:-:S04]  /*8ee0*/  SHF.R.U32.HI R3, RZ, 0x18, R3 ;  /* 0x00000018ff037819 */ /* 0x000fc80000011603 */
[----:B------:R-:W-:-:S07]  /*8ef0*/  LOP3.LUT R0, R0, 0x80, R3, 0xf8, !PT ;  /* 0x0000008000007812 */ /* 0x000fce00078ef803 */
.L_x_17564:
[----:B------:R-:W-:Y:S05]  /*8f00*/  BSYNC.RECONVERGENT B0 ;  /* 0x0000000000007941 */ /* 0x000fea0003800200 */
.L_x_17563:
[----:B------:R0:W-:Y:S01]  /*8f10*/  STG.E.U8 desc[UR36][R4.64], R0 ;  /* 0x0000000004007986 */ /* 0x0001e2000c101124 */
[----:B------:R-:W-:Y:S05]  /*8f20*/  BRA `(.L_x_17549) ;  /* 0x0000000400a47947 */ /* 0x000fea0003800000 */
.L_x_17557:
        /* <DEDUP_REMOVED lines=23> */
.L_x_17567:
[----:B------:R0:W-:Y:S01]  /*90a0*/  STG.E.64 desc[UR36][R4.64], R2 ;  /* 0x0000000204007986 */ /* 0x0001e2000c101b24 */
[----:B------:R-:W-:Y:S05]  /*90b0*/  BRA `(.L_x_17549) ;  /* 0x0000000400407947 */ /* 0x000fea0003800000 */
.L_x_17566:
[----:B------:R0:W-:Y:S01]  /*90c0*/  STG.E desc[UR36][R4.64], R2 ;  /* 0x0000000204007986 */ /* 0x0001e2000c101924 */
[----:B------:R-:W-:Y:S05]  /*90d0*/  BRA `(.L_x_17549) ;  /* 0x0000000400387947 */ /* 0x000fea0003800000 */
.L_x_17556:
        /* <DEDUP_REMOVED lines=11> */
.L_x_17569:
[----:B------:R-:W-:Y:S01]  /*9190*/  CS2R R10, SRZ ;  /* 0x00000000000a7805 */ /* 0x000fe2000001ff00 */
[----:B------:R-:W0:Y:S04]  /*91a0*/  I2F.F64.S64 R8, R2 ;  /* 0x0000000200087312 */ /* 0x000e280000301c00 */
[----:B0-----:R0:W-:Y:S01]  /*91b0*/  STG.E.128 desc[UR36][R4.64], R8 ;  /* 0x0000000804007986 */ /* 0x0011e2000c101d24 */
[----:B------:R-:W-:Y:S05]  /*91c0*/  BRA `(.L_x_17549) ;  /* 0x0000000000fc7947 */ /* 0x000fea0003800000 */
.L_x_17568:
[----:B------:R-:W-:-:S09]  /*91d0*/  UISETP.NE.AND UP0, UPT, UR4, 0xf, UPT ;  /* 0x0000000f0400788c */ /* 0x000fd2000bf05270 */
[----:B------:R-:W-:Y:S05]  /*91e0*/  BRA.U !UP0, `(.L_x_17570) ;  /* 0x0000000108e87547 */ /* 0x000fea000b800000 */
[----:B------:R-:W-:-:S09]  /*91f0*/  UISETP.NE.AND UP0, UPT, UR4, 0x17, UPT ;  /* 0x000000170400788c */ /* 0x000fd2000bf05270 */
[----:B------:R-:W-:Y:S05]  /*9200*/  BRA.U !UP0, `(.L_x_17571) ;  /* 0x0000000108907547 */ /* 0x000fea000b800000 */
[----:B------:R-:W-:-:S09]  /*9210*/  UISETP.NE.AND UP0, UPT, UR4, 0x18, UPT ;  /* 0x000000180400788c */ /* 0x000fd2000bf05270 */
[----:B------:R-:W-:Y:S05]  /*9220*/  BRA.U !UP0, `(.L_x_17572) ;  /* 0x0000000108447547 */ /* 0x000fea000b800000 */
.L_x_17548:
        /* <DEDUP_REMOVED lines=15> */
[----:B--2-4-:R-:W-:Y:S05]  /*9320*/  CALL.ABS.NOINC R2 ;  /* 0x0000000002007343 */ /* 0x014fea0003c00000 */
.L_x_17573:
[----:B------:R-:W-:Y:S05]  /*9330*/  BRA `(.L_x_17549) ;  /* 0x0000000000a07947 */ /* 0x000fea0003800000 */
.L_x_17572:
        /* <DEDUP_REMOVED lines=13> */
.L_x_17575:
[----:B------:R-:W-:Y:S05]  /*9410*/  BSYNC.RECONVERGENT B0 ;  /* 0x0000000000007941 */ /* 0x000fea0003800200 */
.L_x_17574:
[----:B------:R-:W-:-:S05]  /*9420*/  LOP3.LUT R7, R0, 0x80, R7, 0xf8, !PT ;  /* 0x0000008000077812 */ /* 0x000fca00078ef807 */
[----:B------:R2:W-:Y:S01]  /*9430*/  STG.E.U8 desc[UR36][R4.64], R7 ;  /* 0x0000000704007986 */ /* 0x0005e2000c101124 */
[----:B------:R-:W-:Y:S05]  /*9440*/  BRA `(.L_x_17549) ;  /* 0x00000000005c7947 */ /* 0x000fea0003800000 */
.L_x_17571:
        /* <DEDUP_REMOVED lines=12> */
.L_x_17577:
[----:B------:R-:W-:Y:S01]  /*9510*/  IMAD.MOV.U32 R0, RZ, RZ, 0x7f ;  /* 0x0000007fff007424 */ /* 0x000fe200078e00ff */
[----:B------:R-:W-:-:S04]  /*9520*/  ISETP.GT.U32.AND P0, PT, R6, 0x7f800000, PT ;  /* 0x7f8000000600780c */ /* 0x000fc80003f04070 */
[----:B------:R-:W-:-:S09]  /*9530*/  SEL R0, R0, 0x7c, P0 ;  /* 0x0000007c00007807 */ /* 0x000fd20000000000 */
.L_x_17578:
[----:B------:R-:W-:Y:S05]  /*9540*/  BSYNC.RECONVERGENT B0 ;  /* 0x0000000000007941 */ /* 0x000fea0003800200 */
.L_x_17576:
[----:B------:R-:W-:-:S04]  /*9550*/  SHF.R.U32.HI R3, RZ, 0x18, R3 ;  /* 0x00000018ff037819 */ /* 0x000fc80000011603 */
[----:B------:R-:W-:-:S05]  /*9560*/  LOP3.LUT R3, R0, 0x80, R3, 0xf8, !PT ;  /* 0x0000008000037812 */ /* 0x000fca00078ef803 */
[----:B------:R1:W-:Y:S01]  /*9570*/  STG.E.U8 desc[UR36][R4.64], R3 ;  /* 0x0000000304007986 */ /* 0x0003e2000c101124 */
[----:B------:R-:W-:Y:S05]  /*9580*/  BRA `(.L_x_17549) ;  /* 0x00000000000c7947 */ /* 0x000fea0003800000 */
.L_x_17570:
[----:B------:R-:W0:Y:S02]  /*9590*/  I2F.S64 R0, R2 ;  /* 0x0000000200007312 */ /* 0x000e240000301400 */
[----:B0-----:R-:W-:-:S05]  /*95a0*/  F2FP.BF16.F32.PACK_AB R0, RZ, R0 ;  /* 0x00000000ff00723e */ /* 0x001fca00000010ff */
[----:B------:R0:W-:Y:S02]  /*95b0*/  STG.E.U16 desc[UR36][R4.64], R0 ;  /* 0x0000000004007986 */ /* 0x0001e4000c101524 */
.L_x_17549:
[----:B------:R-:W-:-:S07]  /*95c0*/  IADD3 R19, PT, PT, R19, 0x80, RZ ;  /* 0x0000008013137810 */ /* 0x000fce0007ffe0ff */
.L_x_17508:
[----:B------:R-:W5:Y:S02]  /*95d0*/  LDCU UR4, c[0x0][0x380] ;  /* 0x00007000ff0477ac */ /* 0x000f640008000800 */
[----:B-----5:R-:W-:-:S13]  /*95e0*/  ISETP.GE.AND P0, PT, R19, UR4, PT ;  /* 0x0000000413007c0c */ /* 0x020fda000bf06270 */
[----:B------:R-:W-:Y:S05]  /*95f0*/  @P0 EXIT ;  /* 0x000000000000094d */ /* 0x000fea0003800000 */
[----:B------:R-:W5:Y:S01]  /*9600*/  LDCU UR4, c[0x0][0x388] ;  /* 0x00007100ff0477ac */ /* 0x000f620008000800 */
[----:B01----:R-:W-:Y:S02]  /*9610*/  IMAD.MOV.U32 R0, RZ, RZ, RZ ;  /* 0x000000ffff007224 */ /* 0x003fe400078e00ff */
[----:B--23--:R-:W-:Y:S01]  /*9620*/  IMAD.MOV.U32 R4, RZ, RZ, RZ ;  /* 0x000000ffff047224 */ /* 0x00cfe200078e00ff */
[----:B-----5:R-:W-:-:S09]  /*9630*/  UISETP.NE.AND UP0, UPT, UR4, URZ, UPT ;  /* 0x000000ff0400728c */ /* 0x020fd2000bf05270 */
[----:B------:R-:W-:Y:S05]  /*9640*/  BRA.U !UP0, `(.L_x_17579) ;  /* 0x00000015080c7547 */ /* 0x000fea000b800000 */
[----:B------:R-:W0:Y:S01]  /*9650*/  LDCU.64 UR4, c[0x0][0x390] ;  /* 0x00007200ff0477ac */ /* 0x000e220008000a00 */
[----:B------:R-:W-:Y:S01]  /*9660*/  MOV R2, RZ ;  /* 0x000000ff00027202 */ /* 0x000fe20000000f00 */
        /* <DEDUP_REMOVED lines=12> */
[----:B------:R-:W-:Y:S02]  /*9730*/  HFMA2 R2, -RZ, RZ, 0, 0 ;  /* 0x00000000ff027431 */ /* 0x000fe400000001ff */
[----:B------:R-:W-:Y:S01]  /*9740*/  IMAD.MOV.U32 R3, RZ, RZ, R6 ;  /* 0x000000ffff037224 */ /* 0x000fe200078e0006 */
        /* <DEDUP_REMOVED lines=307> */
.L_x_17579:
[----:B------:R-:W0:Y:S01]  /*aa80*/  LDCU.128 UR8, c[0x0][0x580] ;  /* 0x0000b000ff0877ac */ /* 0x000e220008000c00 */
        /* <DEDUP_REMOVED lines=18> */
.L_x_17583:
[----:B------:R1:W5:Y:S01]  /*abb0*/  LDG.E.U8 R6, desc[UR36][R2.64] ;  /* 0x0000002402067981 */ /* 0x000362000c1e1100 */
[----:B------:R-:W-:Y:S01]  /*abc0*/  IMAD.MOV.U32 R7, RZ, RZ, RZ ;  /* 0x000000ffff077224 */ /* 0x000fe200078e00ff */
[----:B------:R-:W-:Y:S06]  /*abd0*/  BRA `(.L_x_17584) ;  /* 0x0000000800f87947 */ /* 0x000fec0003800000 */
.L_x_17582:
        /* <DEDUP_REMOVED lines=8> */
.L_x_17586:
[----:B------:R-:W2:Y:S02]  /*ac60*/  LDG.E R6, desc[UR36][R2.64] ;  /* 0x0000002402067981 */ /* 0x000ea4000c1e1900 */
[----:B--2---:R-:W-:Y:S01]  /*ac70*/  SHF.R.S32.HI R7, RZ, 0x1f, R6 ;  /* 0x0000001fff077819 */ /* 0x004fe20000011406 */
[----:B------:R-:W-:Y:S06]  /*ac80*/  BRA `(.L_x_17584) ;  /* 0x0000000800cc7947 */ /* 0x000fec0003800000 */
.L_x_17585:
[----:B------:R-:W2:Y:S02]  /*ac90*/  LDG.E.S16 R6, desc[UR36][R2.64] ;  /* 0x0000002402067981 */ /* 0x000ea4000c1e1700 */
[----:B--2---:R-:W-:Y:S01]  /*aca0*/  SHF.R.S32.HI R7, RZ, 0x1f, R6 ;  /* 0x0000001fff077819 */ /* 0x004fe20000011406 */
[----:B------:R-:W-:Y:S06]  /*acb0*/  BRA `(.L_x_17584) ;  /* 0x0000000800c07947 */ /* 0x000fec0003800000 */
.L_x_17581:
        /* <DEDUP_REMOVED lines=9> */
.L_x_17588:
[----:B------:R-:W2:Y:S02]  /*ad50*/  LDG.E.U16 R2, desc[UR36][R2.64] ;  /* 0x0000002402027981 */ /* 0x000ea4000c1e1500 */
[----:B--2---:R-:W-:-:S06]  /*ad60*/  HADD2.F32 R6, -RZ, R2.H0_H0 ;  /* 0x20000002ff067230 */ /* 0x004fcc0000004100 */
[----:B------:R-:W0:Y:S02]  /*ad70*/  F2I.S64.TRUNC R6, R6 ;  /* 0x0000000600067311 */ /* 0x000e24000020d900 */
[----:B0-----:R-:W-:Y:S05]  /*ad80*/  BRA `(.L_x_17584) ;  /* 0x00000008008c7947 */ /* 0x001fea0003800000 */
.L_x_17587:
        /* <DEDUP_REMOVED lines=9> */
.L_x_17590:
[----:B------:R-:W2:Y:S02]  /*ae20*/  LDG.E.U16 R2, desc[UR36][R2.64] ;  /* 0x0000002402027981 */ /* 0x000ea4000c1e1500 */
[----:B--2---:R-:W-:-:S06]  /*ae30*/  HADD2.F32 R6, -RZ, R2.H0_H0 ;  /* 0x20000002ff067230 */ /* 0x004fcc0000004100 */
[----:B------:R-:W0:Y:S02]  /*ae40*/  F2I.S64.TRUNC R6, R6 ;  /* 0x0000000600067311 */ /* 0x000e24000020d900 */
[----:B0-----:R-:W-:Y:S05]  /*ae50*/  BRA `(.L_x_17584) ;  /* 0x0000000800587947 */ /* 0x001fea0003800000 */
.L_x_17589:
[----:B------:R-:W2:Y:S02]  /*ae60*/  LDG.E.64 R2, desc[UR36][R2.64] ;  /* 0x0000002402027981 */ /* 0x000ea4000c1e1b00 */
[----:B--2---:R0:W1:Y:S02]  /*ae70*/  F2I.S64.F64.TRUNC R6, R2 ;  /* 0x0000000200067311 */ /* 0x004064000030d900 */
[----:B01----:R-:W-:Y:S05]  /*ae80*/  BRA `(.L_x_17584) ;  /* 0x00000008004c7947 */ /* 0x003fea0003800000 */
.L_x_17580:
        /* <DEDUP_REMOVED lines=13> */
.L_x_17593:
[----:B------:R-:W2:Y:S02]  /*af60*/  LDG.E.64 R2, desc[UR36][R2.64] ;  /* 0x0000002402027981 */ /* 0x000ea4000c1e1b00 */
[----:B--2---:R0:W1:Y:S02]  /*af70*/  F2I.S64.F64.TRUNC R6, R2 ;  /* 0x0000000200067311 */ /* 0x004064000030d900 */
[----:B01----:R-:W-:Y:S05]  /*af80*/  BRA `(.L_x_17584) ;  /* 0x00000008000c7947 */ /* 0x003fea0003800000 */
.L_x_17592:
        /* <DEDUP_REMOVED lines=26> */
.L_x_17595:
        /* <DEDUP_REMOVED lines=13> */
.L_x_17594:
[----:B------:R-:W2:Y:S02]  /*b200*/  LDG.E.U16 R6, desc[UR36][R2.64] ;  /* 0x0000002402067981 */ /* 0x000ea4000c1e1500 */
[----:B--2---:R-:W-:-:S06]  /*b210*/  SHF.L.U32 R6, R6, 0x10, RZ ;  /* 0x0000001006067819 */ /* 0x004fcc00000006ff */
[----:B------:R-:W0:Y:S02]  /*b220*/  F2I.S64.TRUNC R6, R6 ;  /* 0x0000000600067311 */ /* 0x000e24000020d900 */
[----:B0-----:R-:W-:Y:S05]  /*b230*/  BRA `(.L_x_17584) ;  /* 0x0000000400607947 */ /* 0x001fea0003800000 */
.L_x_17591:
        /* <DEDUP_REMOVED lines=11> */
.L_x_17598:
        /* <DEDUP_REMOVED lines=21> */
.L_x_17602:
[----:B------:R-:W-:Y:S05]  /*b440*/  BSYNC.RECONVERGENT B1 ;  /* 0x0000000000017941 */ /* 0x000fea0003800200 */
.L_x_17601:
[----:B------:R-:W-:Y:S02]  /*b450*/  SHF.L.U32 R0, R0, 0x14, RZ ;  /* 0x0000001400007819 */ /* 0x000fe400000006ff */
[----:B------:R-:W-:-:S04]  /*b460*/  LEA R2, R2, 0x3b800000, 0x17 ;  /* 0x3b80000002027811 */ /* 0x000fc800078eb8ff */
[----:B------:R-:W-:-:S07]  /*b470*/  LOP3.LUT R6, R2, R0, R9, 0xfe, !PT ;  /* 0x0000000002067212 */ /* 0x000fce00078efe09 */
.L_x_17600:
[----:B------:R-:W-:Y:S05]  /*b480*/  BSYNC.RECONVERGENT B0 ;  /* 0x0000000000007941 */ /* 0x000fea0003800200 */
.L_x_17599:
[----:B------:R-:W0:Y:S02]  /*b490*/  F2I.S64.TRUNC R6, R6 ;  /* 0x0000000600067311 */ /* 0x000e24000020d900 */
[----:B0-----:R-:W-:Y:S05]  /*b4a0*/  BRA `(.L_x_17584) ;  /* 0x0000000000c47947 */ /* 0x001fea0003800000 */
.L_x_17597:
        /* <DEDUP_REMOVED lines=21> */
.L_x_17606:
[----:B------:R-:W-:Y:S05]  /*b600*/  BSYNC.RECONVERGENT B1 ;  /* 0x0000000000017941 */ /* 0x000fea0003800200 */
.L_x_17605:
[----:B------:R-:W-:Y:S01]  /*b610*/  IMAD.SHL.U32 R0, R0, 0x200000, RZ ;  /* 0x0020000000007824 */ /* 0x000fe200078e00ff */
[----:B------:R-:W-:-:S04]  /*b620*/  LEA R2, R2, 0x37800000, 0x17 ;  /* 0x3780000002027811 */ /* 0x000fc800078eb8ff */
[----:B------:R-:W-:-:S07]  /*b630*/  LOP3.LUT R6, R2, R0, R9, 0xfe, !PT ;  /* 0x0000000002067212 */ /* 0x000fce00078efe09 */
.L_x_17604:
[----:B------:R-:W-:Y:S05]  /*b640*/  BSYNC.RECONVERGENT B0 ;  /* 0x0000000000007941 */ /* 0x000fea0003800200 */
.L_x_17603:
[----:B------:R-:W0:Y:S02]  /*b650*/  F2I.S64.TRUNC R6, R6 ;  /* 0x0000000600067311 */ /* 0x000e24000020d900 */
[----:B0-----:R-:W-:Y:S05]  /*b660*/  BRA `(.L_x_17584) ;  /* 0x0000000000547947 */ /* 0x001fea0003800000 */
.L_x_17596:
        /* <DEDUP_REMOVED lines=12> */
[----:B------:R-:W-:Y:S01]  /*b730*/  @!P0 IMAD.MOV.U32 R6, RZ, RZ, 0x7f800001 ;  /* 0x7f800001ff068424 */ /* 0x000fe200078e00ff */
[----:B------:R-:W-:-:S07]  /*b740*/  @P0 SHF.L.U32 R6, R2, 0x17, RZ ;  /* 0x0000001702060819 */ /* 0x000fce00000006ff */
.L_x_17610:
[----:B------:R-:W-:Y:S05]  /*b750*/  BSYNC.RECONVERGENT B0 ;  /* 0x0000000000007941 */ /* 0x000fea0003800200 */
.L_x_17609:
[----:B------:R-:W3:Y:S02]  /*b760*/  F2I.S64.TRUNC R6, R6 ;  /* 0x0000000600067311 */ /* 0x000ee4000020d900 */
[----:B---3--:R-:W-:Y:S05]  /*b770*/  BRA `(.L_x_17584) ;  /* 0x0000000000107947 */ /* 0x008fea0003800000 */
.L_x_17608:
[----:B------:R3:W5:Y:S01]  /*b780*/  LDG.E.64 R6, desc[UR36][R2.64] ;  /* 0x0000002402067981 */ /* 0x000762000c1e1b00 */
[----:B------:R-:W-:Y:S05]  /*b790*/  BRA `(.L_x_17584) ;  /* 0x0000000000087947 */ /* 0x000fea0003800000 */
.L_x_17607:
[----:B------:R2:W5:Y:S01]  /*b7a0*/  LDG.E R6, desc[UR36][R2.64] ;  /* 0x0000002402067981 */ /* 0x000562000c1e1900 */
[----:B------:R-:W-:-:S07]  /*b7b0*/  IMAD.MOV.U32 R7, RZ, RZ, RZ ;  /* 0x000000ffff077224 */ /* 0x000fce00078e00ff */
.L_x_17584:
[----:B------:R-:W-:Y:S05]  /*b7c0*/  BSYNC.RECONVERGENT B6 ;  /* 0x0000000000067941 */ /* 0x000fea0003800200 */
.L_x_17362:
        /* <DEDUP_REMOVED lines=8> */
[----:B0-----:R-:W1:Y:S02]  /*b850*/  MUFU.RCP R0, R0 ;  /* 0x0000000000007308 */ /* 0x001e640000001000 */
[----:B-123--:R-:W-:-:S06]  /*b860*/  IADD3 R2, PT, PT, R0, 0xffffffe, RZ ;  /* 0x0ffffffe00027810 */ /* 0x00efcc0007ffe0ff */
[----:B------:R0:W1:Y:S02]  /*b870*/  F2I.FTZ.U32.TRUNC.NTZ R3, R2 ;  /* 0x0000000200037305 */ /* 0x000064000021f000 */
[----:B0-----:R-:W-:Y:S01]  /*b880*/  MOV R2, RZ ;  /* 0x000000ff00027202 */ /* 0x001fe20000000f00 */
        /* <DEDUP_REMOVED lines=8> */
[----:B------:R-:W-:-:S04]  /*b910*/  @P0 IADD3 R7, PT, PT, R7, -R6, RZ ;  /* 0x8000000607070210 */ /* 0x000fc80007ffe0ff */
[----:B------:R-:W-:-:S13]  /*b920*/  ISETP.GE.U32.AND P0, PT, R7, R6, PT ;  /* 0x000000060700720c */ /* 0x000fda0003f06070 */
[----:B------:R-:W-:Y:S01]  /*b930*/  @P0 IMAD.IADD R7, R7, 0x1, -R6 ;  /* 0x0000000107070824 */ /* 0x000fe200078e0a06 */
[----:B------:R-:W-:-:S04]  /*b940*/  @!P1 LOP3.LUT R7, RZ, R6, RZ, 0x33, !PT ;  /* 0x00000006ff079212 */ /* 0x000fc800078e33ff */
[----:B------:R-:W-:Y:S01]  /*b950*/  MOV R2, R7 ;  /* 0x0000000700027202 */ /* 0x000fe20000000f00 */
[----:B------:R-:W-:Y:S06]  /*b960*/  BRA `(.L_x_17613) ;  /* 0x00000000000c7947 */ /* 0x000fec0003800000 */
.L_x_17612:
[----:B------:R-:W-:Y:S02]  /*b970*/  MOV R0, R6 ;  /* 0x0000000600007202 */ /* 0x000fe40000000f00 */
[----:B------:R-:W-:-:S07]  /*b980*/  MOV R6, 0xb9a0 ;  /* 0x0000b9a000067802 */ /* 0x000fce0000000f00 */
[----:B-1234-:R-:W-:Y:S05]  /*b990*/  CALL.REL.NOINC `($__internal_12_$__cuda_sm20_rem_s64) ;  /* 0x0000000c007c7944 */ /* 0x01efea0003c00000 */
.L_x_17613:
[----:B------:R-:W-:Y:S05]  /*b9a0*/  BSYNC.RECONVERGENT B0 ;  /* 0x0000000000007941 */ /* 0x000fea0003800200 */
.L_x_17611:
        /* <DEDUP_REMOVED lines=13> */
.L_x_17617:
[----:B------:R-:W-:Y:S01]  /*ba80*/  STG.E.U8 desc[UR36][R4.64], R2 ;  /* 0x0000000204007986 */ /* 0x000fe2000c101124 */
[----:B------:R-:W-:Y:S05]  /*ba90*/  EXIT ;  /* 0x000000000000794d */ /* 0x000fea0003800000 */
.L_x_17616:
        /* <DEDUP_REMOVED lines=8> */
.L_x_17620:
[----:B------:R-:W-:Y:S01]  /*bb20*/  STG.E desc[UR36][R4.64], R2 ;  /* 0x0000000204007986 */ /* 0x000fe2000c101924 */
[----:B------:R-:W-:Y:S05]  /*bb30*/  EXIT ;  /* 0x000000000000794d */ /* 0x000fea0003800000 */
.L_x_17619:
[----:B------:R-:W-:Y:S01]  /*bb40*/  STG.E.U16 desc[UR36][R4.64], R2 ;  /* 0x0000000204007986 */ /* 0x000fe2000c101524 */
[----:B------:R-:W-:Y:S05]  /*bb50*/  EXIT ;  /* 0x000000000000794d */ /* 0x000fea0003800000 */
.L_x_17615:
        /* <DEDUP_REMOVED lines=9> */
.L_x_17622:
[----:B------:R-:W0:Y:S02]  /*bbf0*/  I2F.S64 R0, R2 ;  /* 0x0000000200007312 */ /* 0x000e240000301400 */
[----:B0-----:R-:W-:-:S05]  /*bc00*/  F2FP.F16.F32.PACK_AB R0, RZ, R0 ;  /* 0x00000000ff00723e */ /* 0x001fca00000000ff */
[----:B------:R-:W-:Y:S01]  /*bc10*/  STG.E.U16 desc[UR36][R4.64], R0 ;  /* 0x0000000004007986 */ /* 0x000fe2000c101524 */
[----:B------:R-:W-:Y:S05]  /*bc20*/  EXIT ;  /* 0x000000000000794d */ /* 0x000fea0003800000 */
.L_x_17621:
        /* <DEDUP_REMOVED lines=10> */
.L_x_17624:
[----:B------:R-:W0:Y:S02]  /*bcd0*/  I2F.S64 R2, R2 ;  /* 0x0000000200027312 */ /* 0x000e240000301400 */
[----:B0-----:R-:W-:-:S04]  /*bce0*/  F2FP.F16.F32.PACK_AB R3, RZ, R2 ;  /* 0x00000002ff03723e */ /* 0x001fc800000000ff */
[----:B------:R-:W-:-:S05]  /*bcf0*/  PRMT R3, R3, 0x5410, RZ ;  /* 0x0000541003037816 */ /* 0x000fca00000000ff */
[----:B------:R-:W-:Y:S01]  /*bd00*/  STG.E desc[UR36][R4.64], R3 ;  /* 0x0000000304007986 */ /* 0x000fe2000c101924 */
[----:B------:R-:W-:Y:S05]  /*bd10*/  EXIT ;  /* 0x000000000000794d */ /* 0x000fea0003800000 */
.L_x_17623:
[----:B------:R-:W0:Y:S02]  /*bd20*/  I2F.F64.S64 R2, R2 ;  /* 0x0000000200027312 */ /* 0x000e240000301c00 */
[----:B0-----:R-:W-:Y:S01]  /*bd30*/  STG.E.64 desc[UR36][R4.64], R2 ;  /* 0x0000000204007986 */ /* 0x001fe2000c101b24 */
[----:B------:R-:W-:Y:S05]  /*bd40*/  EXIT ;  /* 0x000000000000794d */ /* 0x000fea0003800000 */
.L_x_17614:
        /* <DEDUP_REMOVED lines=12> */
.L_x_17628:
        /* <DEDUP_REMOVED lines=18> */
.L_x_17631:
[----:B------:R-:W-:-:S04]  /*bf30*/  SHF.R.U32.HI R3, RZ, 0x18, R3 ;  /* 0x00000018ff037819 */ /* 0x000fc80000011603 */
[----:B------:R-:W-:-:S07]  /*bf40*/  LOP3.LUT R0, R0, 0x80, R3, 0xf8, !PT ;  /* 0x0000008000007812 */ /* 0x000fce00078ef803 */
.L_x_17630:
[----:B------:R-:W-:Y:S05]  /*bf50*/  BSYNC.RECONVERGENT B0 ;  /* 0x0000000000007941 */ /* 0x000fea0003800200 */
.L_x_17629:
[----:B------:R-:W-:Y:S01]  /*bf60*/  STG.E.U8 desc[UR36][R4.64], R0 ;  /* 0x0000000004007986 */ /* 0x000fe2000c101124 */
[----:B------:R-:W-:Y:S05]  /*bf70*/  EXIT ;  /* 0x000000000000794d */ /* 0x000fea0003800000 */
.L_x_17627:
        /* <DEDUP_REMOVED lines=18> */
.L_x_17634:
[----:B------:R-:W-:-:S04]  /*c0a0*/  SHF.R.U32.HI R3, RZ, 0x18, R3 ;  /* 0x00000018ff037819 */ /* 0x000fc80000011603 */
[----:B------:R-:W-:-:S07]  /*c0b0*/  LOP3.LUT R0, R0, 0x80, R3, 0xf8, !PT ;  /* 0x0000008000007812 */ /* 0x000fce00078ef803 */
.L_x_17633:
[----:B------:R-:W-:Y:S05]  /*c0c0*/  BSYNC.RECONVERGENT B0 ;  /* 0x0000000000007941 */ /* 0x000fea0003800200 */
.L_x_17632:
[----:B------:R-:W-:Y:S01]  /*c0d0*/  STG.E.U8 desc[UR36][R4.64], R0 ;  /* 0x0000000004007986 */ /* 0x000fe2000c101124 */
[----:B------:R-:W-:Y:S05]  /*c0e0*/  EXIT ;  /* 0x000000000000794d */ /* 0x000fea0003800000 */
.L_x_17626:
        /* <DEDUP_REMOVED lines=19> */
[----:B------:R-:W-:-:S05]  /*c220*/  @!P0 IADD3 R2, PT, PT, R6, RZ, RZ ;  /* 0x000000ff06028210 */ /* 0x000fca0007ffe0ff */
[----:B------:R-:W-:-:S05]  /*c230*/  @P2 IMAD.MOV.U32 R3, RZ, RZ, R2 ;  /* 0x000000ffff032224 */ /* 0x000fca00078e0002 */
[----:B------:R-:W-:Y:S01]  /*c240*/  STG.E.U8 desc[UR36][R4.64], R3 ;  /* 0x0000000304007986 */ /* 0x000fe2000c101124 */
[----:B------:R-:W-:Y:S05]  /*c250*/  EXIT ;  /* 0x000000000000794d */ /* 0x000fea0003800000 */
.L_x_17636:
[----:B------:R-:W-:Y:S01]  /*c260*/  STG.E.64 desc[UR36][R4.64], R2 ;  /* 0x0000000204007986 */ /* 0x000fe2000c101b24 */
[----:B------:R-:W-:Y:S05]  /*c270*/  EXIT ;  /* 0x000000000000794d */ /* 0x000fea0003800000 */
.L_x_17635:
[----:B------:R-:W-:Y:S01]  /*c280*/  STG.E desc[UR36][R4.64], R2 ;  /* 0x0000000204007986 */ /* 0x000fe2000c101924 */
[----:B------:R-:W-:Y:S05]  /*c290*/  EXIT ;  /* 0x000000000000794d */ /* 0x000fea0003800000 */
.L_x_17625:
        /* <DEDUP_REMOVED lines=11> */
.L_x_17638:
[----:B------:R-:W-:Y:S01]  /*c350*/  CS2R R10, SRZ ;  /* 0x00000000000a7805 */ /* 0x000fe2000001ff00 */
[----:B------:R-:W0:Y:S04]  /*c360*/  I2F.F64.S64 R8, R2 ;  /* 0x0000000200087312 */ /* 0x000e280000301c00 */
[----:B0-----:R-:W-:Y:S01]  /*c370*/  STG.E.128 desc[UR36][R4.64], R8 ;  /* 0x0000000804007986 */ /* 0x001fe2000c101d24 */
[----:B------:R-:W-:Y:S05]  /*c380*/  EXIT ;  /* 0x000000000000794d */ /* 0x000fea0003800000 */
.L_x_17637:
[----:B------:R-:W-:-:S09]  /*c390*/  UISETP.NE.AND UP0, UPT, UR4, 0xf, UPT ;  /* 0x0000000f0400788c */ /* 0x000fd2000bf05270 */
[----:B------:R-:W-:Y:S05]  /*c3a0*/  BRA.U !UP0, `(.L_x_17639) ;  /* 0x0000000108e87547 */ /* 0x000fea000b800000 */
[----:B------:R-:W-:-:S09]  /*c3b0*/  UISETP.NE.AND UP0, UPT, UR4, 0x17, UPT ;  /* 0x000000170400788c */ /* 0x000fd2000bf05270 */
[----:B------:R-:W-:Y:S05]  /*c3c0*/  BRA.U !UP0, `(.L_x_17640) ;  /* 0x0000000108907547 */ /* 0x000fea000b800000 */
[----:B------:R-:W-:-:S09]  /*c3d0*/  UISETP.NE.AND UP0, UPT, UR4, 0x18, UPT ;  /* 0x000000180400788c */ /* 0x000fd2000bf05270 */
[----:B------:R-:W-:Y:S05]  /*c3e0*/  BRA.U !UP0, `(.L_x_17641) ;  /* 0x0000000108447547 */ /* 0x000fea000b800000 */
.L_x_17618:
[----:B------:R-:W-:Y:S01]  /*c3f0*/  MOV R0, 0x0 ;  /* 0x0000000000007802 */ /* 0x000fe20000000f00 */
[----:B------:R-:W0:Y:S01]  /*c400*/  LDCU.64 UR4, c[0x4][0x178] ;  /* 0x01002f00ff0477ac */ /* 0x000e220008000a00 */
[----:B------:R-:W-:Y:S02]  /*c410*/  HFMA2 R8, -RZ, RZ, 0, 6.020069122314453125e-06 ;  /* 0x00000065ff087431 */ /* 0x000fe400000001ff */
[----:B------:R-:W-:Y:S01]  /*c420*/  IMAD.MOV.U32 R12, RZ, RZ, 0x1 ;  /* 0x00000001ff0c7424 */ /* 0x000fe200078e00ff */
[----:B------:R1:W2:Y:S01]  /*c430*/  LDC.64 R2, c[0x4][R0] ;  /* 0x0100000000027b82 */ /* 0x0002a20000000a00 */
[----:B------:R-:W3:Y:S01]  /*c440*/  LDCU.64 UR6, c[0x4][0x180] ;  /* 0x01003000ff0677ac */ /* 0x000ee20008000a00 */
[----:B------:R-:W-:Y:S01]  /*c450*/  MOV R13, RZ ;  /* 0x000000ff000d7202 */ /* 0x000fe20000000f00 */
[----:B------:R-:W5:Y:S01]  /*c460*/  LDCU.64 UR8, c[0x4][0x40] ;  /* 0x01000800ff0877ac */ /* 0x000f620008000a00 */
[----:B0-----:R-:W-:Y:S01]  /*c470*/  MOV R4, UR4 ;  /* 0x0000000400047c02 */ /* 0x001fe20008000f00 */
[----:B------:R-:W-:Y:S01]  /*c480*/  IMAD.U32 R5, RZ, RZ, UR5 ;  /* 0x00000005ff057e24 */ /* 0x000fe2000f8e00ff */
[----:B---3--:R-:W-:Y:S01]  /*c490*/  MOV R6, UR6 ;  /* 0x0000000600067c02 */ /* 0x008fe20008000f00 */
[----:B------:R-:W-:Y:S01]  /*c4a0*/  IMAD.U32 R7, RZ, RZ, UR7 ;  /* 0x00000007ff077e24 */ /* 0x000fe2000f8e00ff */
[----:B-----5:R-:W-:Y:S01]  /*c4b0*/  MOV R10, UR8 ;  /* 0x00000008000a7c02 */ /* 0x020fe20008000f00 */
[----:B-1----:R-:W-:-:S07]  /*c4c0*/  IMAD.U32 R11, RZ, RZ, UR9 ;  /* 0x00000009ff0b7e24 */ /* 0x002fce000f8e00ff */
[----:B------:R-:W-:-:S07]  /*c4d0*/  LEPC R20, `(.L_x_17642) ;  /* 0x000000001014794e */ /* 0x000fce0000000000 */
[----:B--2-4-:R-:W-:Y:S05]  /*c4e0*/  CALL.ABS.NOINC R2 ;  /* 0x0000000002007343 */ /* 0x014fea0003c00000 */
.L_x_17642:
[----:B------:R-:W-:Y:S05]  /*c4f0*/  EXIT ;  /* 0x000000000000794d */ /* 0x000fea0003800000 */
.L_x_17641:
        /* <DEDUP_REMOVED lines=13> */
.L_x_17644:
[----:B------:R-:W-:Y:S05]  /*c5d0*/  BSYNC.RECONVERGENT B0 ;  /* 0x0000000000007941 */ /* 0x000fea0003800200 */
.L_x_17643:
[----:B------:R-:W-:-:S05]  /*c5e0*/  LOP3.LUT R7, R0, 0x80, R7, 0xf8, !PT ;  /* 0x0000008000077812 */ /* 0x000fca00078ef807 */
[----:B------:R-:W-:Y:S01]  /*c5f0*/  STG.E.U8 desc[UR36][R4.64], R7 ;  /* 0x0000000704007986 */ /* 0x000fe2000c101124 */
[----:B------:R-:W-:Y:S05]  /*c600*/  EXIT ;  /* 0x000000000000794d */ /* 0x000fea0003800000 */
.L_x_17640:
        /* <DEDUP_REMOVED lines=12> */
.L_x_17646:
[----:B------:R-:W-:Y:S01]  /*c6d0*/  HFMA2 R0, -RZ, RZ, 0, 7.569789886474609375e-06 ;  /* 0x0000007fff007431 */ /* 0x000fe200000001ff */
[----:B------:R-:W-:-:S04]  /*c6e0*/  ISETP.GT.U32.AND P0, PT, R6, 0x7f800000, PT ;  /* 0x7f8000000600780c */ /* 0x000fc80003f04070 */
[----:B------:R-:W-:-:S09]  /*c6f0*/  SEL R0, R0, 0x7c, P0 ;  /* 0x0000007c00007807 */ /* 0x000fd20000000000 */
.L_x_17647:
[----:B------:R-:W-:Y:S05]  /*c700*/  BSYNC.RECONVERGENT B0 ;  /* 0x0000000000007941 */ /* 0x000fea0003800200 */
.L_x_17645:
[----:B------:R-:W-:-:S04]  /*c710*/  SHF.R.U32.HI R3, RZ, 0x18, R3 ;  /* 0x00000018ff037819 */ /* 0x000fc80000011603 */
[----:B------:R-:W-:-:S05]  /*c720*/  LOP3.LUT R3, R0, 0x80, R3, 0xf8, !PT ;  /* 0x0000008000037812 */ /* 0x000fca00078ef803 */
[----:B------:R-:W-:Y:S01]  /*c730*/  STG.E.U8 desc[UR36][R4.64], R3 ;  /* 0x0000000304007986 */ /* 0x000fe2000c101124 */
[----:B------:R-:W-:Y:S05]  /*c740*/  EXIT ;  /* 0x000000000000794d */ /* 0x000fea0003800000 */
.L_x_17639:
[----:B------:R-:W0:Y:S02]  /*c750*/  I2F.S64 R0, R2 ;  /* 0x0000000200007312 */ /* 0x000e240000301400 */
[----:B0-----:R-:W-:-:S05]  /*c760*/  F2FP.BF16.F32.PACK_AB R0, RZ, R0 ;  /* 0x00000000ff00723e */ /* 0x001fca00000010ff */
[----:B------:R-:W-:Y:S01]  /*c770*/  STG.E.U16 desc[UR36][R4.64], R0 ;  /* 0x0000000004007986 */ /* 0x000fe2000c101524 */
[----:B------:R-:W-:Y:S05]  /*c780*/  EXIT ;  /* 0x000000000000794d */ /* 0x000fea0003800000 */
        .weak           $__internal_12_$__cuda_sm20_rem_s64
        .type           $__internal_12_$__cuda_sm20_rem_s64,@function
        .size           $__internal_12_$__cuda_sm20_rem_s64,(.L_x_49873 - $__internal_12_$__cuda_sm20_rem_s64)
$__internal_12_$__cuda_sm20_rem_s64:
        /* <DEDUP_REMOVED lines=29> */
[----:B------:R-:W-:Y:S01]  /*c960*/  ISETP.LE.AND P1, PT, RZ, UR41, PT ;  /* 0x00000029ff007c0c */ /* 0x000fe2000bf23270 */
[----:B------:R-:W-:Y:S01]  /*c970*/  IMAD R9, R13, R2, R9 ;  /* 0x000000020d097224 */ /* 0x000fe200078e0209 */
[----:B------:R-:W-:Y:S01]  /*c980*/  IADD3 R8, P4, PT, RZ, -UR40, RZ ;  /* 0x80000028ff087c10 */ /* 0x000fe2000ff9e0ff */
[----:B------:R-:W-:-:S03]  /*c990*/  IMAD.HI.U32 R10, R11, R15, RZ ;  /* 0x0000000f0b0a7227 */ /* 0x000fc600078e00ff */
[----:B------:R-:W-:-:S05]  /*c9a0*/  IADD3.X R12, PT, PT, RZ, ~R9, RZ, P0, !PT ;  /* 0x80000009ff0c7210 */ /* 0x000fca00007fe4ff */
[----:B------:R-:W-:-:S04]  /*c9b0*/  IMAD.WIDE.U32 R10, P0, R11, R12, R10 ;  /* 0x0000000c0b0a7225 */ /* 0x000fc8000780000a */
[C---:B------:R-:W-:Y:S02]  /*c9c0*/  IMAD R9, R13.reuse, R12, RZ ;  /* 0x0000000c0d097224 */ /* 0x040fe400078e02ff */
[----:B------:R-:W-:Y:S01]  /*c9d0*/  IMAD.HI.U32 R10, P2, R13, R15, R10 ;  /* 0x0000000f0d0a7227 */ /* 0x000fe2000784000a */
[----:B------:R-:W-:-:S03]  /*c9e0*/  SEL R11, R8, UR40, !P1 ;  /* 0x00000028080b7c07 */ /* 0x000fc6000c800000 */
[----:B------:R-:W-:Y:S01]  /*c9f0*/  IMAD.HI.U32 R8, R13, R12, RZ ;  /* 0x0000000c0d087227 */ /* 0x000fe200078e00ff */
[----:B------:R-:W-:-:S03]  /*ca00*/  IADD3 R10, P3, PT, R9, R10, RZ ;  /* 0x0000000a090a7210 */ /* 0x000fc60007f7e0ff */
[----:B------:R-:W-:Y:S01]  /*ca10*/  IMAD.X R12, RZ, RZ, ~UR41, P4 ;  /* 0x80000029ff0c7e24 */ /* 0x000fe2000a0e06ff */
[----:B------:R-:W-:Y:S01]  /*ca20*/  IADD3.X R9, PT, PT, R8, R13, RZ, P0, !PT ;  /* 0x0000000d08097210 */ /* 0x000fe200007fe4ff */
[----:B------:R-:W-:-:S03]  /*ca30*/  IMAD.HI.U32 R8, R10, R11, RZ ;  /* 0x0000000b0a087227 */ /* 0x000fc600078e00ff */
[----:B------:R-:W-:Y:S02]  /*ca40*/  SEL R13, R12, UR41, !P1 ;  /* 0x000000290c0d7c07 */ /* 0x000fe4000c800000 */
        /* <DEDUP_REMOVED lines=35> */
[----:B------:R-:W-:Y:S06]  /*cc80*/  RET.REL.NODEC R6 `(_ZN2at6native18elementwise_kernelILi128ELi4EZNS0_15gpu_kernel_implINS0_13AUnaryFunctorIlllZZZNS0_16fmod_kernel_cudaERNS_18TensorIteratorBaseEENKUlvE_clEvENKUlvE2_clEvEUlllE_EEEEvS5_RKT_EUliE_EEviT1_) ;  /* 0xffffff3006dc7950 */ /* 0x000fec0003c3ffff */
.L_x_17648:
        /* <DEDUP_REMOVED lines=15> */
.L_x_49873:


//--------------------- .text._ZN2at6native27unrolled_elementwise_kernelINS0_13AUnaryFunctorIlllZZZNS0_16fmod_kernel_cudaERNS_18TensorIteratorBaseEENKUlvE_clEvENKUlvE2_clEvEUlllE_EESt5arrayIPcLm2EELi4E23TrivialOffsetCalculatorILi1EjESD_NS0_6memory12LoadWithCastILi1EEENSE_13StoreWithCastILi1EEEEEviT_T0_T2_T3_T4_T5_ --------------------------
	.section	.text._ZN2at6native27unrolled_elementwise_kernelINS0_13AUnaryFunctorIlllZZZNS0_16fmod_kernel_cudaERNS_18TensorIteratorBaseEENKUlvE_clEvENKUlvE2_clEvEUlllE_EESt5arrayIPcLm2EELi4E23TrivialOffsetCalculatorILi1EjESD_NS0_6memory12LoadWithCastILi1EEENSE_13StoreWithCastILi1EEEEEviT_T0_T2_T3_T4_T5_,"ax",@progbits
	.align	128
        .global         _ZN2at6native27unrolled_elementwise_kernelINS0_13AUnaryFunctorIlllZZZNS0_16fmod_kernel_cudaERNS_18TensorIteratorBaseEENKUlvE_clEvENKUlvE2_clEvEUlllE_EESt5arrayIPcLm2EELi4E23TrivialOffsetCalculatorILi1EjESD_NS0_6memory12LoadWithCastILi1EEENSE_13StoreWithCastILi1EEEEEviT_T0_T2_T3_T4_T5_
        .type           _ZN2at6native27unrolled_elementwise_kernelINS0_13AUnaryFunctorIlllZZZNS0_16fmod_kernel_cudaERNS_18TensorIteratorBaseEENKUlvE_clEvENKUlvE2_clEvEUlllE_EESt5arrayIPcLm2EELi4E23TrivialOffsetCalculatorILi1EjESD_NS0_6memory12LoadWithCastILi1EEENSE_13StoreWithCastILi1EEEEEviT_T0_T2_T3_T4_T5_,@function
        .size           _ZN2at6native27unrolled_elementwise_kernelINS0_13AUnaryFunctorIlllZZZNS0_16fmod_kernel_cudaERNS_18TensorIteratorBaseEENKUlvE_clEvENKUlvE2_clEvEUlllE_EESt5arrayIPcLm2EELi4E23TrivialOffsetCalculatorILi1EjESD_NS0_6memory12LoadWithCastILi1EEENSE_13StoreWithCastILi1EEEEEviT_T0_T2_T3_T4_T5_,(.L_x_49874 - _ZN2at6native27unrolled_elementwise_kernelINS0_13AUnaryFunctorIlllZZZNS0_16fmod_kernel_cudaERNS_18TensorIteratorBaseEENKUlvE_clEvENKUlvE2_clEvEUlllE_EESt5arrayIPcLm2EELi4E23TrivialOffsetCalculatorILi1EjESD_NS0_6memory12LoadWithCastILi1EEENSE_13StoreWithCastILi1EEEEEviT_T0_T2_T3_T4_T5_)
        .other          _ZN2at6native27unrolled_elementwise_kernelINS0_13AUnaryFunctorIlllZZZNS0_16fmod_kernel_cudaERNS_18TensorIteratorBaseEENKUlvE_clEvENKUlvE2_clEvEUlllE_EESt5arrayIPcLm2EELi4E23TrivialOffsetCalculatorILi1EjESD_NS0_6memory12LoadWithCastILi1EEENSE_13StoreWithCastILi1EEEEEviT_T0_T2_T3_T4_T5_,@"STO_CUDA_ENTRY STV_DEFAULT"
_ZN2at6native27unrolled_elementwise_kernelINS0_13AUnaryFunctorIlllZZZNS0_16fmod_kernel_cudaERNS_18TensorIteratorBaseEENKUlvE_clEvENKUlvE2_clEvEUlllE_EESt5arrayIPcLm2EELi4E23TrivialOffsetCalculatorILi1EjESD_NS0_6memory12LoadWithCastILi1EEENSE_13StoreWithCastILi1EEEEEviT_T0_T2_T3_T4_T5_:
.text._ZN2at6native27unrolled_elementwise_kernelINS0_13AUnaryFunctorIlllZZZNS0_16fmod_kernel_cudaERNS_18TensorIteratorBaseEENKUlvE_clEvENKUlvE2_clEvEUlllE_EESt5arrayIPcLm2EELi4E23TrivialOffsetCalculatorILi1EjESD_NS0_6memory12LoadWithCastILi1EEENSE_13StoreWithCastILi1EEEEEviT_T0_T2_T3_T4_T5_:
        /* <DEDUP_REMOVED lines=32> */
.L_x_17654:
[----:B------:R1:W5:Y:S01]  /*0200*/  LDG.E.U8 R24, desc[UR36][R4.64] ;  /* 0x0000002404187981 */ /* 0x000362000c1e1100 */
[----:B------:R-:W-:Y:S01]  /*0210*/  IMAD.MOV.U32 R25, RZ, RZ, RZ ;  /* 0x000000ffff197224 */ /* 0x000fe200078e00ff */
[----:B------:R-:W-:Y:S06]  /*0220*/  BRA `(.L_x_17656) ;  /* 0x0000000c00447947 */ /* 0x000fec0003800000 */
.L_x_17653:
        /* <DEDUP_REMOVED lines=8> */
.L_x_17658:
[----:B------:R-:W2:Y:S02]  /*02b0*/  LDG.E R24, desc[UR36][R4.64] ;  /* 0x0000002404187981 */ /* 0x000ea4000c1e1900 */
[----:B--2---:R-:W-:Y:S01]  /*02c0*/  SHF.R.S32.HI R25, RZ, 0x1f, R24 ;  /* 0x0000001fff197819 */ /* 0x004fe20000011418 */
[----:B------:R-:W-:Y:S06]  /*02d0*/  BRA `(.L_x_17656) ;  /* 0x0000000c00187947 */ /* 0x000fec0003800000 */
.L_x_17657:
[----:B------:R-:W2:Y:S02]  /*02e0*/  LDG.E.S16 R24, desc[UR36][R4.64] ;  /* 0x0000002404187981 */ /* 0x000ea4000c1e1700 */
[----:B--2---:R-:W-:Y:S01]  /*02f0*/  SHF.R.S32.HI R25, RZ, 0x1f, R24 ;  /* 0x0000001fff197819 */ /* 0x004fe20000011418 */
[----:B------:R-:W-:Y:S06]  /*0300*/  BRA `(.L_x_17656) ;  /* 0x0000000c000c7947 */ /* 0x000fec0003800000 */
.L_x_17652:
        /* <DEDUP_REMOVED lines=9> */
.L_x_17660:
[----:B------:R-:W2:Y:S02]  /*03a0*/  LDG.E.U16 R4, desc[UR36][R4.64] ;  /* 0x0000002404047981 */ /* 0x000ea4000c1e1500 */
[----:B--2---:R-:W-:-:S06]  /*03b0*/  HADD2.F32 R24, -RZ, R4.H0_H0 ;  /* 0x20000004ff187230 */ /* 0x004fcc0000004100 */
[----:B------:R-:W2:Y:S02]  /*03c0*/  F2I.S64.TRUNC R24, R24 ;  /* 0x0000001800187311 */ /* 0x000ea4000020d900 */
[----:B--2---:R-:W-:Y:S05]  /*03d0*/  BRA `(.L_x_17656) ;  /* 0x0000000800d87947 */ /* 0x004fea0003800000 */
.L_x_17659:
        /* <DEDUP_REMOVED lines=9> */
.L_x_17662:
[----:B------:R-:W2:Y:S02]  /*0470*/  LDG.E.U16 R4, desc[UR36][R4.64] ;  /* 0x0000002404047981 */ /* 0x000ea4000c1e1500 */
[----:B--2---:R-:W-:-:S06]  /*0480*/  HADD2.F32 R24, -RZ, R4.H0_H0 ;  /* 0x20000004ff187230 */ /* 0x004fcc0000004100 */
[----:B------:R-:W2:Y:S02]  /*0490*/  F2I.S64.TRUNC R24, R24 ;  /* 0x0000001800187311 */ /* 0x000ea4000020d900 */
[----:B--2---:R-:W-:Y:S05]  /*04a0*/  BRA `(.L_x_17656) ;  /* 0x0000000800a47947 */ /* 0x004fea0003800000 */
.L_x_17661:
[----:B------:R-:W2:Y:S02]  /*04b0*/  LDG.E.64 R4, desc[UR36][R4.64] ;  /* 0x0000002404047981 */ /* 0x000ea4000c1e1b00 */
[----:B--2---:R2:W3:Y:S02]  /*04c0*/  F2I.S64.F64.TRUNC R24, R4 ;  /* 0x0000000400187311 */ /* 0x0044e4000030d900 */
[----:B--23--:R-:W-:Y:S05]  /*04d0*/  BRA `(.L_x_17656) ;  /* 0x0000000800987947 */ /* 0x00cfea0003800000 */
.L_x_17651:
        /* <DEDUP_REMOVED lines=13> */
.L_x_17665:
[----:B------:R-:W2:Y:S02]  /*05b0*/  LDG.E.64 R4, desc[UR36][R4.64] ;  /* 0x0000002404047981 */ /* 0x000ea4000c1e1b00 */
[----:B--2---:R2:W3:Y:S02]  /*05c0*/  F2I.S64.F64.TRUNC R24, R4 ;  /* 0x0000000400187311 */ /* 0x0044e4000030d900 */
[----:B--23--:R-:W-:Y:S05]  /*05d0*/  BRA `(.L_x_17656) ;  /* 0x0000000800587947 */ /* 0x00cfea0003800000 */
.L_x_17664:
        /* <DEDUP_REMOVED lines=26> */
.L_x_17667:
        /* <DEDUP_REMOVED lines=14> */
.L_x_17666:
[----:B------:R-:W2:Y:S02]  /*0860*/  LDG.E.U16 R24, desc[UR36][R4.64] ;  /* 0x0000002404187981 */ /* 0x000ea4000c1e1500 */
[----:B--2---:R-:W-:-:S06]  /*0870*/  IMAD.U32 R24, R24, 0x10000, RZ ;  /* 0x0001000018187824 */ /* 0x004fcc00078e00ff */
[----:B------:R-:W2:Y:S02]  /*0880*/  F2I.S64.TRUNC R24, R24 ;  /* 0x0000001800187311 */ /* 0x000ea4000020d900 */
[----:B--2---:R-:W-:Y:S05]  /*0890*/  BRA `(.L_x_17656) ;  /* 0x0000000400a87947 */ /* 0x004fea0003800000 */
.L_x_17663:
        /* <DEDUP_REMOVED lines=11> */
.L_x_17670:
        /* <DEDUP_REMOVED lines=21> */
.L_x_17674:
[----:B------:R-:W-:Y:S05]  /*0aa0*/  BSYNC.RECONVERGENT B1 ;  /* 0x0000000000017941 */ /* 0x000fea0003800200 */
.L_x_17673:
[----:B------:R-:W-:Y:S01]  /*0ab0*/  IMAD.SHL.U32 R0, R0, 0x100000, RZ ;  /* 0x0010000000007824 */ /* 0x000fe200078e00ff */
[----:B------:R-:W-:-:S04]  /*0ac0*/  LEA R3, R3, 0x3b800000, 0x17 ;  /* 0x3b80000003037811 */ /* 0x000fc800078eb8ff */
[----:B------:R-:W-:-:S07]  /*0ad0*/  LOP3.LUT R24, R3, R0, R7, 0xfe, !PT ;  /* 0x0000000003187212 */ /* 0x000fce00078efe07 */
.L_x_17672:
[----:B------:R-:W-:Y:S05]  /*0ae0*/  BSYNC.RECONVERGENT B0 ;  /* 0x0000000000007941 */ /* 0x000fea0003800200 */
.L_x_17671:
[----:B------:R-:W4:Y:S02]  /*0af0*/  F2I.S64.TRUNC R24, R24 ;  /* 0x0000001800187311 */ /* 0x000f24000020d900 */
[----:B----4-:R-:W-:Y:S05]  /*0b00*/  BRA `(.L_x_17656) ;  /* 0x00000004000c7947 */ /* 0x010fea0003800000 */
.L_x_17669:
        /* <DEDUP_REMOVED lines=21> */
.L_x_17678:
[----:B------:R-:W-:Y:S05]  /*0c60*/  BSYNC.RECONVERGENT B1 ;  /* 0x0000000000017941 */ /* 0x000fea0003800200 */
.L_x_17677:
[----:B------:R-:W-:Y:S01]  /*0c70*/  IMAD.SHL.U32 R0, R0, 0x200000, RZ ;  /* 0x0020000000007824 */ /* 0x000fe200078e00ff */
[----:B------:R-:W-:-:S04]  /*0c80*/  LEA R3, R3, 0x37800000, 0x17 ;  /* 0x3780000003037811 */ /* 0x000fc800078eb8ff */
[----:B------:R-:W-:-:S07]  /*0c90*/  LOP3.LUT R24, R3, R0, R7, 0xfe, !PT ;  /* 0x0000000003187212 */ /* 0x000fce00078efe07 */
.L_x_17676:
[----:B------:R-:W-:Y:S05]  /*0ca0*/  BSYNC.RECONVERGENT B0 ;  /* 0x0000000000007941 */ /* 0x000fea0003800200 */
.L_x_17675:
[----:B------:R-:W4:Y:S02]  /*0cb0*/  F2I.S64.TRUNC R24, R24 ;  /* 0x0000001800187311 */ /* 0x000f24000020d900 */
[----:B----4-:R-:W-:Y:S05]  /*0cc0*/  BRA `(.L_x_17656) ;  /* 0x00000000009c7947 */ /* 0x010fea0003800000 */
.L_x_17668:
[----:B------:R-:W-:-:S09]  /*0cd0*/  UISETP.NE.AND UP0, UPT, UR4, 0x1c, UPT ;  /* 0x0000001c0400788c */ /* 0x000fd2000bf05270 */
[----:B------:R-:W-:Y:S05]  /*0ce0*/  BRA.U !UP0, `(.L_x_17679) ;  /* 0x00000001088c7547 */ /* 0x000fea000b800000 */
[----:B------:R-:W-:-:S09]  /*0cf0*/  UISETP.NE.AND UP0, UPT, UR4, 0x1d, UPT ;  /* 0x0000001d0400788c */ /* 0x000fd2000bf05270 */
[----:B------:R-:W-:Y:S05]  /*0d00*/  BRA.U !UP0, `(.L_x_17680) ;  /* 0x00000001087c7547 */ /* 0x000fea000b800000 */
[----:B------:R-:W-:-:S09]  /*0d10*/  UISETP.NE.AND UP0, UPT, UR4, 0x2c, UPT ;  /* 0x0000002c0400788c */ /* 0x000fd2000bf05270 */
[----:B------:R-:W-:Y:S05]  /*0d20*/  BRA.U !UP0, `(.L_x_17681) ;  /* 0x0000000108487547 */ /* 0x000fea000b800000 */
.L_x_17655:
        /* <DEDUP_REMOVED lines=16> */
.L_x_17682:
[----:B------:R-:W-:Y:S01]  /*0e30*/  CS2R R24, SRZ ;  /* 0x0000000000187805 */ /* 0x000fe2000001ff00 */
[----:B------:R-:W-:Y:S06]  /*0e40*/  BRA `(.L_x_17656) ;  /* 0x00000000003c7947 */ /* 0x000fec0003800000 */
.L_x_17681:
        /* <DEDUP_REMOVED lines=8> */
.L_x_17684:
[----:B------:R-:W-:Y:S05]  /*0ed0*/  BSYNC.RECONVERGENT B0 ;  /* 0x0000000000007941 */ /* 0x000fea0003800200 */
.L_x_17683:
[----:B------:R-:W2:Y:S02]  /*0ee0*/  F2I.S64.TRUNC R24, R24 ;  /* 0x0000001800187311 */ /* 0x000ea4000020d900 */
[----:B--2---:R-:W-:Y:S05]  /*0ef0*/  BRA `(.L_x_17656) ;  /* 0x0000000000107947 */ /* 0x004fea0003800000 */
.L_x_17680:
[----:B------:R2:W5:Y:S01]  /*0f00*/  LDG.E.64 R24, desc[UR36][R4.64] ;  /* 0x0000002404187981 */ /* 0x000562000c1e1b00 */
[----:B------:R-:W-:Y:S05]  /*0f10*/  BRA `(.L_x_17656) ;  /* 0x0000000000087947 */ /* 0x000fea0003800000 */
.L_x_17679:
[----:B------:R3:W5:Y:S01]  /*0f20*/  LDG.E R24, desc[UR36][R4.64] ;  /* 0x0000002404187981 */ /* 0x000762000c1e1900 */
[----:B------:R-:W-:-:S07]  /*0f30*/  IMAD.MOV.U32 R25, RZ, RZ, RZ ;  /* 0x000000ffff197224 */ /* 0x000fce00078e00ff */
.L_x_17656:
[----:B------:R-:W-:-:S07]  /*0f40*/  VIADD R19, R23, 0x80 ;  /* 0x0000008017137836 */ /* 0x000fce0000000000 */
.L_x_17650:
[----:B------:R-:W-:Y:S05]  /*0f50*/  BSYNC.RECONVERGENT B6 ;  /* 0x0000000000067941 */ /* 0x000fea0003800200 */
.L_x_17649:
        /* <DEDUP_REMOVED lines=24> */
.L_x_17690:
[----:B------:R4:W5:Y:S01]  /*10e0*/  LDG.E.U8 R28, desc[UR36][R4.64] ;  /* 0x00000024041c7981 */ /* 0x000962000c1e1100 */
[----:B------:R-:W-:Y:S01]  /*10f0*/  IMAD.MOV.U32 R29, RZ, RZ, RZ ;  /* 0x000000ffff1d7224 */ /* 0x000fe200078e00ff */
[----:B------:R-:W-:Y:S06]  /*1100*/  BRA `(.L_x_17692) ;  /* 0x0000000c00447947 */ /* 0x000fec0003800000 */
.L_x_17689:
        /* <DEDUP_REMOVED lines=8> */
.L_x_17694:
[----:B------:R-:W2:Y:S02]  /*1190*/  LDG.E R28, desc[UR36][R4.64] ;  /* 0x00000024041c7981 */ /* 0x000ea4000c1e1900 */
[----:B--2---:R-:W-:Y:S01]  /*11a0*/  SHF.R.S32.HI R29, RZ, 0x1f, R28 ;  /* 0x0000001fff1d7819 */ /* 0x004fe2000001141c */
[----:B------:R-:W-:Y:S06]  /*11b0*/  BRA `(.L_x_17692) ;  /* 0x0000000c00187947 */ /* 0x000fec0003800000 */
.L_x_17693:
[----:B------:R-:W2:Y:S02]  /*11c0*/  LDG.E.S16 R28, desc[UR36][R4.64] ;  /* 0x00000024041c7981 */ /* 0x000ea4000c1e1700 */
[----:B--2---:R-:W-:Y:S01]  /*11d0*/  SHF.R.S32.HI R29, RZ, 0x1f, R28 ;  /* 0x0000001fff1d7819 */ /* 0x004fe2000001141c */
[----:B------:R-:W-:Y:S06]  /*11e0*/  BRA `(.L_x_17692) ;  /* 0x0000000c000c7947 */ /* 0x000fec0003800000 */
.L_x_17688:
        /* <DEDUP_REMOVED lines=9> */
.L_x_17696:
[----:B------:R-:W2:Y:S02]  /*1280*/  LDG.E.U16 R4, desc[UR36][R4.64] ;  /* 0x0000002404047981 */ /* 0x000ea4000c1e1500 */
[----:B--2---:R-:W-:-:S06]  /*1290*/  HADD2.F32 R28, -RZ, R4.H0_H0 ;  /* 0x20000004ff1c7230 */ /* 0x004fcc0000004100 */
[----:B------:R-:W3:Y:S02]  /*12a0*/  F2I.S64.TRUNC R28, R28 ;  /* 0x0000001c001c7311 */ /* 0x000ee4000020d900 */
[----:B---3--:R-:W-:Y:S05]  /*12b0*/  BRA `(.L_x_17692) ;  /* 0x0000000800d87947 */ /* 0x008fea0003800000 */
.L_x_17695:
        /* <DEDUP_REMOVED lines=9> */
.L_x_17698:
[----:B------:R-:W2:Y:S02]  /*1350*/  LDG.E.U16 R4, desc[UR36][R4.64] ;  /* 0x0000002404047981 */ /* 0x000ea4000c1e1500 */
[----:B--2---:R-:W-:-:S06]  /*1360*/  HADD2.F32 R28, -RZ, R4.H0_H0 ;  /* 0x20000004ff1c7230 */ /* 0x004fcc0000004100 */
[----:B------:R-:W3:Y:S02]  /*1370*/  F2I.S64.TRUNC R28, R28 ;  /* 0x0000001c001c7311 */ /* 0x000ee4000020d900 */
[----:B---3--:R-:W-:Y:S05]  /*1380*/  BRA `(.L_x_17692) ;  /* 0x0000000800a47947 */ /* 0x008fea0003800000 */
.L_x_17697:
[----:B------:R-:W2:Y:S02]  /*1390*/  LDG.E.64 R4, desc[UR36][R4.64] ;  /* 0x0000002404047981 */ /* 0x000ea4000c1e1b00 */
[----:B--2---:R3:W4:Y:S02]  /*13a0*/  F2I.S64.F64.TRUNC R28, R4 ;  /* 0x00000004001c7311 */ /* 0x004724000030d900 */
[----:B---34-:R-:W-:Y:S05]  /*13b0*/  BRA `(.L_x_17692) ;  /* 0x0000000800987947 */ /* 0x018fea0003800000 */
.L_x_17687:
        /* <DEDUP_REMOVED lines=13> */
.L_x_17701:
[----:B------:R-:W2:Y:S02]  /*1490*/  LDG.E.64 R4, desc[UR36][R4.64] ;  /* 0x0000002404047981 */ /* 0x000ea4000c1e1b00 */
[----:B--2---:R0:W1:Y:S02]  /*14a0*/  F2I.S64.F64.TRUNC R28, R4 ;  /* 0x00000004001c7311 */ /* 0x004064000030d900 */
[----:B01----:R-:W-:Y:S05]  /*14b0*/  BRA `(.L_x_17692) ;  /* 0x0000000800587947 */ /* 0x003fea0003800000 */
.L_x_17700:
        /* <DEDUP_REMOVED lines=26> */
.L_x_17703:
        /* <DEDUP_REMOVED lines=14> */
.L_x_17702:
[----:B------:R-:W2:Y:S02]  /*1740*/  LDG.E.U16 R28, desc[UR36][R4.64] ;  /* 0x00000024041c7981 */ /* 0x000ea4000c1e1500 */
[----:B--2---:R-:W-:-:S06]  /*1750*/  IMAD.U32 R28, R28, 0x10000, RZ ;  /* 0x000100001c1c7824 */ /* 0x004fcc00078e00ff */
[----:B------:R-:W0:Y:S02]  /*1760*/  F2I.S64.TRUNC R28, R28 ;  /* 0x0000001c001c7311 */ /* 0x000e24000020d900 */
[----:B0-----:R-:W-:Y:S05]  /*1770*/  BRA `(.L_x_17692) ;  /* 0x0000000400a87947 */ /* 0x001fea0003800000 */
.L_x_17699:
        /* <DEDUP_REMOVED lines=11> */
.L_x_17706:
        /* <DEDUP_REMOVED lines=21> */
.L_x_17710:
[----:B------:R-:W-:Y:S05]  /*1980*/  BSYNC.RECONVERGENT B1 ;  /* 0x0000000000017941 */ /* 0x000fea0003800200 */
.L_x_17709:
[----:B------:R-:W-:Y:S01]  /*1990*/  IMAD.SHL.U32 R0, R0, 0x100000, RZ ;  /* 0x0010000000007824 */ /* 0x000fe200078e00ff */
[----:B------:R-:W-:-:S04]  /*19a0*/  LEA R3, R3, 0x3b800000, 0x17 ;  /* 0x3b80000003037811 */ /* 0x000fc800078eb8ff */
[----:B------:R-:W-:-:S07]  /*19b0*/  LOP3.LUT R28, R3, R0, R7, 0xfe, !PT ;  /* 0x00000000031c7212 */ /* 0x000fce00078efe07 */
.L_x_17708:
[----:B------:R-:W-:Y:S05]  /*19c0*/  BSYNC.RECONVERGENT B0 ;  /* 0x0000000000007941 */ /* 0x000fea0003800200 */
.L_x_17707:
[----:B------:R-:W2:Y:S02]  /*19d0*/  F2I.S64.TRUNC R28, R28 ;  /* 0x0000001c001c7311 */ /* 0x000ea4000020d900 */
[----:B--2---:R-:W-:Y:S05]  /*19e0*/  BRA `(.L_x_17692) ;  /* 0x00000004000c7947 */ /* 0x004fea0003800000 */
.L_x_17705:
        /* <DEDUP_REMOVED lines=21> */
.L_x_17714:
[----:B------:R-:W-:Y:S05]  /*1b40*/  BSYNC.RECONVERGENT B1 ;  /* 0x0000000000017941 */ /* 0x000fea0003800200 */
.L_x_17713:
[----:B------:R-:W-:Y:S01]  /*1b50*/  IMAD.SHL.U32 R0, R0, 0x200000, RZ ;  /* 0x0020000000007824 */ /* 0x000fe200078e00ff */
[----:B------:R-:W-:-:S04]  /*1b60*/  LEA R3, R3, 0x37800000, 0x17 ;  /* 0x3780000003037811 */ /* 0x000fc800078eb8ff */
[----:B------:R-:W-:-:S07]  /*1b70*/  LOP3.LUT R28, R3, R0, R7, 0xfe, !PT ;  /* 0x00000000031c7212 */ /* 0x000fce00078efe07 */
.L_x_17712:
[----:B------:R-:W-:Y:S05]  /*1b80*/  BSYNC.RECONVERGENT B0 ;  /* 0x0000000000007941 */ /* 0x000fea0003800200 */
.L_x_17711:
[----:B------:R-:W2:Y:S02]  /*1b90*/  F2I.S64.TRUNC R28, R28 ;  /* 0x0000001c001c7311 */ /* 0x000ea4000020d900 */
[----:B--2---:R-:W-:Y:S05]  /*1ba0*/  BRA `(.L_x_17692) ;  /* 0x00000000009c7947 */ /* 0x004fea0003800000 */
.L_x_17704:
        /* <DEDUP_REMOVED lines=14> */
.L_x_17718:
[----:B------:R-:W-:Y:S05]  /*1c90*/  BSYNC.RECONVERGENT B0 ;  /* 0x0000000000007941 */ /* 0x000fea0003800200 */
.L_x_17717:
[----:B------:R-:W2:Y:S02]  /*1ca0*/  F2I.S64.TRUNC R28, R28 ;  /* 0x0000001c001c7311 */ /* 0x000ea4000020d900 */
[----:B--2---:R-:W-:Y:S05]  /*1cb0*/  BRA `(.L_x_17692) ;  /* 0x0000000000587947 */ /* 0x004fea0003800000 */
.L_x_17691:
        /* <DEDUP_REMOVED lines=16> */
.L_x_17719:
[----:B------:R-:W-:Y:S01]  /*1dc0*/  CS2R R28, SRZ ;  /* 0x00000000001c7805 */ /* 0x000fe2000001ff00 */
[----:B------:R-:W-:Y:S06]  /*1dd0*/  BRA `(.L_x_17692) ;  /* 0x0000000000107947 */ /* 0x000fec0003800000 */
.L_x_17716:
[----:B------:R1:W5:Y:S01]  /*1de0*/  LDG.E.64 R28, desc[UR36][R4.64] ;  /* 0x00000024041c7981 */ /* 0x000362000c1e1b00 */
[----:B------:R-:W-:Y:S05]  /*1df0*/  BRA `(.L_x_17692) ;  /* 0x0000000000087947 */ /* 0x000fea0003800000 */
.L_x_17715:
[----:B------:R0:W5:Y:S01]  /*1e00*/  LDG.E R28, desc[UR36][R4.64] ;  /* 0x00000024041c7981 */ /* 0x000162000c1e1900 */
[----:B------:R-:W-:-:S07]  /*1e10*/  IMAD.MOV.U32 R29, RZ, RZ, RZ ;  /* 0x000000ffff1d7224 */ /* 0x000fce00078e00ff */
.L_x_17692:
[----:B------:R-:W-:-:S07]  /*1e20*/  VIADD R19, R19, 0x80 ;  /* 0x0000008013137836 */ /* 0x000fce0000000000 */
.L_x_17686:
[----:B------:R-:W-:Y:S05]  /*1e30*/  BSYNC.RECONVERGENT B6 ;  /* 0x0000000000067941 */ /* 0x000fea0003800200 */
.L_x_17685:
        /* <DEDUP_REMOVED lines=24> */
.L_x_17725:
[----:B------:R4:W5:Y:S01]  /*1fc0*/  LDG.E.U8 R26, desc[UR36][R4.64] ;  /* 0x00000024041a7981 */ /* 0x000962000c1e1100 */
[----:B------:R-:W-:Y:S01]  /*1fd0*/  IMAD.MOV.U32 R27, RZ, RZ, RZ ;  /* 0x000000ffff1b7224 */ /* 0x000fe200078e00ff */
[----:B------:R-:W-:Y:S06]  /*1fe0*/  BRA `(.L_x_17727) ;  /* 0x0000000c00447947 */ /* 0x000fec0003800000 */
.L_x_17724:
        /* <DEDUP_REMOVED lines=8> */
.L_x_17729:
[----:B------:R-:W2:Y:S02]  /*2070*/  LDG.E R26, desc[UR36][R4.64] ;  /* 0x00000024041a7981 */ /* 0x000ea4000c1e1900 */
[----:B--2---:R-:W-:Y:S01]  /*2080*/  SHF.R.S32.HI R27, RZ, 0x1f, R26 ;  /* 0x0000001fff1b7819 */ /* 0x004fe2000001141a */
[----:B------:R-:W-:Y:S06]  /*2090*/  BRA `(.L_x_17727) ;  /* 0x0000000c00187947 */ /* 0x000fec0003800000 */
.L_x_17728:
[----:B------:R-:W2:Y:S02]  /*20a0*/  LDG.E.S16 R26, desc[UR36][R4.64] ;  /* 0x00000024041a7981 */ /* 0x000ea4000c1e1700 */
[----:B--2---:R-:W-:Y:S01]  /*20b0*/  SHF.R.S32.HI R27, RZ, 0x1f, R26 ;  /* 0x0000001fff1b7819 */ /* 0x004fe2000001141a */
[----:B------:R-:W-:Y:S06]  /*20c0*/  BRA `(.L_x_17727) ;  /* 0x0000000c000c7947 */ /* 0x000fec0003800000 */
.L_x_17723:
        /* <DEDUP_REMOVED lines=9> */
.L_x_17731:
[----:B------:R-:W2:Y:S02]  /*2160*/  LDG.E.U16 R4, desc[UR36][R4.64] ;  /* 0x0000002404047981 */ /* 0x000ea4000c1e1500 */
[----:B--2---:R-:W-:-:S06]  /*2170*/  HADD2.F32 R26, -RZ, R4.H0_H0 ;  /* 0x20000004ff1a7230 */ /* 0x004fcc0000004100 */
[----:B------:R-:W3:Y:S02]  /*2180*/  F2I.S64.TRUNC R26, R26 ;  /* 0x0000001a001a7311 */ /* 0x000ee4000020d900 */
[----:B---3--:R-:W-:Y:S05]  /*2190*/  BRA `(.L_x_17727) ;  /* 0x0000000800d87947 */ /* 0x008fea0003800000 */
.L_x_17730:
        /* <DEDUP_REMOVED lines=9> */
.L_x_17733:
[----:B------:R-:W2:Y:S02]  /*2230*/  LDG.E.U16 R4, desc[UR36][R4.64] ;  /* 0x0000002404047981 */ /* 0x000ea4000c1e1500 */
[----:B--2---:R-:W-:-:S06]  /*2240*/  HADD2.F32 R26, -RZ, R4.H0_H0 ;  /* 0x20000004ff1a7230 */ /* 0x004fcc0000004100 */
[----:B------:R-:W3:Y:S02]  /*2250*/  F2I.S64.TRUNC R26, R26 ;  /* 0x0000001a001a7311 */ /* 0x000ee4000020d900 */
[----:B---3--:R-:W-:Y:S05]  /*2260*/  BRA `(.L_x_17727) ;  /* 0x0000000800a47947 */ /* 0x008fea0003800000 */
.L_x_17732:
[----:B------:R-:W2:Y:S02]  /*2270*/  LDG.E.64 R4, desc[UR36][R4.64] ;  /* 0x0000002404047981 */ /* 0x000ea4000c1e1b00 */
[----:B--2---:R3:W4:Y:S02]  /*2280*/  F2I.S64.F64.TRUNC R26, R4 ;  /* 0x00000004001a7311 */ /* 0x004724000030d900 */
[----:B---34-:R-:W-:Y:S05]  /*2290*/  BRA `(.L_x_17727) ;  /* 0x0000000800987947 */ /* 0x018fea0003800000 */
.L_x_17722:
        /* <DEDUP_REMOVED lines=13> */
.L_x_17736:
[----:B------:R-:W2:Y:S02]  /*2370*/  LDG.E.64 R4, desc[UR36][R4.64] ;  /* 0x0000002404047981 */ /* 0x000ea4000c1e1b00 */
[----:B--2---:R3:W4:Y:S02]  /*2380*/  F2I.S64.F64.TRUNC R26, R4 ;  /* 0x00000004001a7311 */ /* 0x004724000030d900 */
[----:B---34-:R-:W-:Y:S05]  /*2390*/  BRA `(.L_x_17727) ;  /* 0x0000000800587947 */ /* 0x018fea0003800000 */
.L_x_17735:
        /* <DEDUP_REMOVED lines=26> */
.L_x_17738:
        /* <DEDUP_REMOVED lines=14> */
.L_x_17737:
[----:B------:R-:W2:Y:S02]  /*2620*/  LDG.E.U16 R26, desc[UR36][R4.64] ;  /* 0x00000024041a7981 */ /* 0x000ea4000c1e1500 */
[----:B--2---:R-:W-:-:S06]  /*2630*/  IMAD.U32 R26, R26, 0x10000, RZ ;  /* 0x000100001a1a7824 */ /* 0x004fcc00078e00ff */
[----:B------:R-:W3:Y:S02]  /*2640*/  F2I.S64.TRUNC R26, R26 ;  /* 0x0000001a001a7311 */ /* 0x000ee4000020d900 */
[----:B---3--:R-:W-:Y:S05]  /*2650*/  BRA `(.L_x_17727) ;  /* 0x0000000400a87947 */ /* 0x008fea0003800000 */
.L_x_17734:
        /* <DEDUP_REMOVED lines=11> */
.L_x_17741:
        /* <DEDUP_REMOVED lines=21> */
.L_x_17745:
[----:B------:R-:W-:Y:S05]  /*2860*/  BSYNC.RECONVERGENT B1 ;  /* 0x0000000000017941 */ /* 0x000fea0003800200 */
.L_x_17744:
[----:B------:R-:W-:Y:S01]  /*2870*/  IMAD.SHL.U32 R0, R0, 0x100000, RZ ;  /* 0x0010000000007824 */ /* 0x000fe200078e00ff */
[----:B------:R-:W-:-:S04]  /*2880*/  LEA R3, R3, 0x3b800000, 0x17 ;  /* 0x3b80000003037811 */ /* 0x000fc800078eb8ff */
[----:B------:R-:W-:-:S07]  /*2890*/  LOP3.LUT R26, R3, R0, R7, 0xfe, !PT ;  /* 0x00000000031a7212 */ /* 0x000fce00078efe07 */
.L_x_17743:
[----:B------:R-:W-:Y:S05]  /*28a0*/  BSYNC.RECONVERGENT B0 ;  /* 0x0000000000007941 */ /* 0x000fea0003800200 */
.L_x_17742:
[----:B------:R-:W1:Y:S02]  /*28b0*/  F2I.S64.TRUNC R26, R26 ;  /* 0x0000001a001a7311 */ /* 0x000e64000020d900 */
[----:B-1----:R-:W-:Y:S05]  /*28c0*/  BRA `(.L_x_17727) ;  /* 0x00000004000c7947 */ /* 0x002fea0003800000 */
.L_x_17740:
        /* <DEDUP_REMOVED lines=21> */
.L_x_17749:
[----:B------:R-:W-:Y:S05]  /*2a20*/  BSYNC.RECONVERGENT B1 ;  /* 0x0000000000017941 */ /* 0x000fea0003800200 */
.L_x_17748:
[----:B------:R-:W-:Y:S01]  /*2a30*/  IMAD.SHL.U32 R0, R0, 0x200000, RZ ;  /* 0x0020000000007824 */ /* 0x000fe200078e00ff */
[----:B------:R-:W-:-:S04]  /*2a40*/  LEA R3, R3, 0x37800000, 0x17 ;  /* 0x3780000003037811 */ /* 0x000fc800078eb8ff */
[----:B------:R-:W-:-:S07]  /*2a50*/  LOP3.LUT R26, R3, R0, R7, 0xfe, !PT ;  /* 0x00000000031a7212 */ /* 0x000fce00078efe07 */
.L_x_17747:
[----:B------:R-:W-:Y:S05]  /*2a60*/  BSYNC.RECONVERGENT B0 ;  /* 0x0000000000007941 */ /* 0x000fea0003800200 */
.L_x_17746:
[----:B------:R-:W1:Y:S02]  /*2a70*/  F2I.S64.TRUNC R26, R26 ;  /* 0x0000001a001a7311 */ /* 0x000e64000020d900 */
[----:B-1----:R-:W-:Y:S05]  /*2a80*/  BRA `(.L_x_17727) ;  /* 0x00000000009c7947 */ /* 0x002fea0003800000 */
.L_x_17739:
        /* <DEDUP_REMOVED lines=14> */
.L_x_17753:
[----:B------:R-:W-:Y:S05]  /*2b70*/  BSYNC.RECONVERGENT B0 ;  /* 0x0000000000007941 */ /* 0x000fea0003800200 */
.L_x_17752:
[----:B------:R-:W2:Y:S02]  /*2b80*/  F2I.S64.TRUNC R26, R26 ;  /* 0x0000001a001a7311 */ /* 0x000ea4000020d900 */
[----:B--2---:R-:W-:Y:S05]  /*2b90*/  BRA `(.L_x_17727) ;  /* 0x0000000000587947 */ /* 0x004fea0003800000 */
.L_x_17726:
        /* <DEDUP_REMOVED lines=16> */
.L_x_17754:
[----:B------:R-:W-:Y:S01]  /*2ca0*/  CS2R R26, SRZ ;  /* 0x00000000001a7805 */ /* 0x000fe2000001ff00 */
[----:B------:R-:W-:Y:S06]  /*2cb0*/  BRA `(.L_x_17727) ;  /* 0x0000000000107947 */ /* 0x000fec0003800000 */
.L_x_17751:
[----:B------:R2:W5:Y:S01]  /*2cc0*/  LDG.E.64 R26, desc[UR36][R4.64] ;  /* 0x00000024041a7981 */ /* 0x000562000c1e1b00 */
[----:B------:R-:W-:Y:S05]  /*2cd0*/  BRA `(.L_x_17727) ;  /* 0x0000000000087947 */ /* 0x000fea0003800000 */
.L_x_17750:
[----:B------:R1:W5:Y:S01]  /*2ce0*/  LDG.E R26, desc[UR36][R4.64] ;  /* 0x00000024041a7981 */ /* 0x000362000c1e1900 */
[----:B------:R-:W-:-:S07]  /*2cf0*/  IMAD.MOV.U32 R27, RZ, RZ, RZ ;  /* 0x000000ffff1b7224 */ /* 0x000fce00078e00ff */
.L_x_17727:
[----:B------:R-:W-:-:S07]  /*2d00*/  VIADD R19, R19, 0x80 ;  /* 0x0000008013137836 */ /* 0x000fce0000000000 */
.L_x_17721:
[----:B------:R-:W-:Y:S05]  /*2d10*/  BSYNC.RECONVERGENT B6 ;  /* 0x0000000000067941 */ /* 0x000fea0003800200 */
.L_x_17720:
        /* <DEDUP_REMOVED lines=24> */
.L_x_17760:
[----:B------:R0:W5:Y:S01]  /*2ea0*/  LDG.E.U8 R16, desc[UR36][R4.64] ;  /* 0x0000002404107981 */ /* 0x000162000c1e1100 */
[----:B------:R-:W-:Y:S01]  /*2eb0*/  IMAD.MOV.U32 R17, RZ, RZ, RZ ;  /* 0x000000ffff117224 */ /* 0x000fe200078e00ff */
[----:B------:R-:W-:Y:S06]  /*2ec0*/  BRA `(.L_x_17756) ;  /* 0x0000000c00407947 */ /* 0x000fec0003800000 */
.L_x_17759:
        /* <DEDUP_REMOVED lines=8> */
.L_x_17763:
[----:B------:R-:W2:Y:S02]  /*2f50*/  LDG.E R16, desc[UR36][R4.64] ;  /* 0x0000002404107981 */ /* 0x000ea4000c1e1900 */
[----:B--2---:R-:W-:Y:S01]  /*2f60*/  SHF.R.S32.HI R17, RZ, 0x1f, R16 ;  /* 0x0000001fff117819 */ /* 0x004fe20000011410 */
[----:B------:R-:W-:Y:S06]  /*2f70*/  BRA `(.L_x_17756) ;  /* 0x0000000c00147947 */ /* 0x000fec0003800000 */
.L_x_17762:
[----:B------:R-:W2:Y:S02]  /*2f80*/  LDG.E.S16 R16, desc[UR36][R4.64] ;  /* 0x0000002404107981 */ /* 0x000ea4000c1e1700 */
[----:B--2---:R-:W-:Y:S01]  /*2f90*/  SHF.R.S32.HI R17, RZ, 0x1f, R16 ;  /* 0x0000001fff117819 */ /* 0x004fe20000011410 */
[----:B------:R-:W-:Y:S06]  /*2fa0*/  BRA `(.L_x_17756) ;  /* 0x0000000c00087947 */ /* 0x000fec0003800000 */
.L_x_17758:
        /* <DEDUP_REMOVED lines=9> */
.L_x_17765:
[----:B------:R-:W2:Y:S02]  /*3040*/  LDG.E.U16 R4, desc[UR36][R4.64] ;  /* 0x0000002404047981 */ /* 0x000ea4000c1e1500 */
[----:B--2---:R-:W-:-:S06]  /*3050*/  HADD2.F32 R16, -RZ, R4.H0_H0 ;  /* 0x20000004ff107230 */ /* 0x004fcc0000004100 */
[----:B------:R-:W0:Y:S02]  /*3060*/  F2I.S64.TRUNC R16, R16 ;  /* 0x0000001000107311 */ /* 0x000e24000020d900 */
[----:B0-----:R-:W-:Y:S05]  /*3070*/  BRA `(.L_x_17756) ;  /* 0x0000000800d47947 */ /* 0x001fea0003800000 */
.L_x_17764:
        /* <DEDUP_REMOVED lines=9> */
.L_x_17767:
[----:B------:R-:W2:Y:S02]  /*3110*/  LDG.E.U16 R4, desc[UR36][R4.64] ;  /* 0x0000002404047981 */ /* 0x000ea4000c1e1500 */
[----:B--2---:R-:W-:-:S06]  /*3120*/  HADD2.F32 R16, -RZ, R4.H0_H0 ;  /* 0x20000004ff107230 */ /* 0x004fcc0000004100 */
[----:B------:R-:W0:Y:S02]  /*3130*/  F2I.S64.TRUNC R16, R16 ;  /* 0x0000001000107311 */ /* 0x000e24000020d900 */
[----:B0-----:R-:W-:Y:S05]  /*3140*/  BRA `(.L_x_17756) ;  /* 0x0000000800a07947 */ /* 0x001fea0003800000 */
.L_x_17766:
[----:B------:R-:W2:Y:S02]  /*3150*/  LDG.E.64 R4, desc[UR36][R4.64] ;  /* 0x0000002404047981 */ /* 0x000ea4000c1e1b00 */
[----:B--2---:R0:W1:Y:S02]  /*3160*/  F2I.S64.F64.TRUNC R16, R4 ;  /* 0x0000000400107311 */ /* 0x004064000030d900 */
[----:B01----:R-:W-:Y:S05]  /*3170*/  BRA `(.L_x_17756) ;  /* 0x0000000800947947 */ /* 0x003fea0003800000 */
.L_x_17757:
        /* <DEDUP_REMOVED lines=13> */
.L_x_17770:
[----:B------:R-:W2:Y:S02]  /*3250*/  LDG.E.64 R4, desc[UR36][R4.64] ;  /* 0x0000002404047981 */ /* 0x000ea4000c1e1b00 */
[----:B--2---:R0:W1:Y:S02]  /*3260*/  F2I.S64.F64.TRUNC R16, R4 ;  /* 0x0000000400107311 */ /* 0x004064000030d900 */
[----:B01----:R-:W-:Y:S05]  /*3270*/  BRA `(.L_x_17756) ;  /* 0x0000000800547947 */ /* 0x003fea0003800000 */
.L_x_17769:
        /* <DEDUP_REMOVED lines=26> */
.L_x_17772:
        /* <DEDUP_REMOVED lines=14> */
.L_x_17771:
[----:B------:R-:W2:Y:S02]  /*3500*/  LDG.E.U16 R16, desc[UR36][R4.64] ;  /* 0x0000002404107981 */ /* 0x000ea4000c1e1500 */
[----:B--2---:R-:W-:-:S06]  /*3510*/  IMAD.U32 R16, R16, 0x10000, RZ ;  /* 0x0001000010107824 */ /* 0x004fcc00078e00ff */
[----:B------:R-:W0:Y:S02]  /*3520*/  F2I.S64.TRUNC R16, R16 ;  /* 0x0000001000107311 */ /* 0x000e24000020d900 */
[----:B0-----:R-:W-:Y:S05]  /*3530*/  BRA `(.L_x_17756) ;  /* 0x0000000400a47947 */ /* 0x001fea0003800000 */
.L_x_17768:
        /* <DEDUP_REMOVED lines=11> */
.L_x_17775:
        /* <DEDUP_REMOVED lines=21> */
.L_x_17779:
[----:B------:R-:W-:Y:S05]  /*3740*/  BSYNC.RECONVERGENT B1 ;  /* 0x0000000000017941 */ /* 0x000fea0003800200 */
.L_x_17778:
[----:B------:R-:W-:Y:S01]  /*3750*/  IMAD.SHL.U32 R0, R0, 0x100000, RZ ;  /* 0x0010000000007824 */ /* 0x000fe200078e00ff */
[----:B------:R-:W-:-:S04]  /*3760*/  LEA R3, R3, 0x3b800000, 0x17 ;  /* 0x3b80000003037811 */ /* 0x000fc800078eb8ff */
[----:B------:R-:W-:-:S07]  /*3770*/  LOP3.LUT R16, R3, R0, R7, 0xfe, !PT ;  /* 0x0000000003107212 */ /* 0x000fce00078efe07 */
.L_x_17777:
[----:B------:R-:W-:Y:S05]  /*3780*/  BSYNC.RECONVERGENT B0 ;  /* 0x0000000000007941 */ /* 0x000fea0003800200 */
.L_x_17776:
[----:B------:R-:W0:Y:S02]  /*3790*/  F2I.S64.TRUNC R16, R16 ;  /* 0x0000001000107311 */ /* 0x000e24000020d900 */
[----:B0-----:R-:W-:Y:S05]  /*37a0*/  BRA `(.L_x_17756) ;  /* 0x0000000400087947 */ /* 0x001fea0003800000 */
.L_x_17774:
        /* <DEDUP_REMOVED lines=21> */
.L_x_17783:
[----:B------:R-:W-:Y:S05]  /*3900*/  BSYNC.RECONVERGENT B1 ;  /* 0x0000000000017941 */ /* 0x000fea0003800200 */
.L_x_17782:
[----:B------:R-:W-:Y:S01]  /*3910*/  IMAD.SHL.U32 R0, R0, 0x200000, RZ ;  /* 0x0020000000007824 */ /* 0x000fe200078e00ff */
[----:B------:R-:W-:-:S04]  /*3920*/  LEA R3, R3, 0x37800000, 0x17 ;  /* 0x3780000003037811 */ /* 0x000fc800078eb8ff */
[----:B------:R-:W-:-:S07]  /*3930*/  LOP3.LUT R16, R3, R0, R7, 0xfe, !PT ;  /* 0x0000000003107212 */ /* 0x000fce00078efe07 */
.L_x_17781:
[----:B------:R-:W-:Y:S05]  /*3940*/  BSYNC.RECONVERGENT B0 ;  /* 0x0000000000007941 */ /* 0x000fea0003800200 */
.L_x_17780:
[----:B------:R-:W0:Y:S02]  /*3950*/  F2I.S64.TRUNC R16, R16 ;  /* 0x0000001000107311 */ /* 0x000e24000020d900 */
[----:B0-----:R-:W-:Y:S05]  /*3960*/  BRA `(.L_x_17756) ;  /* 0x0000000000987947 */ /* 0x001fea0003800000 */
.L_x_17773:
        /* <DEDUP_REMOVED lines=14> */
.L_x_17787:
[----:B------:R-:W-:Y:S05]  /*3a50*/  BSYNC.RECONVERGENT B0 ;  /* 0x0000000000007941 */ /* 0x000fea0003800200 */
.L_x_17786:
[----:B------:R-:W0:Y:S02]  /*3a60*/  F2I.S64.TRUNC R16, R16 ;  /* 0x0000001000107311 */ /* 0x000e24000020d900 */
[----:B0-----:R-:W-:Y:S05]  /*3a70*/  BRA `(.L_x_17756) ;  /* 0x0000000000547947 */ /* 0x001fea0003800000 */
.L_x_17761:
        /* <DEDUP_REMOVED lines=16> */
.L_x_17788:
[----:B------:R-:W-:Y:S05]  /*3b80*/  BRA `(.L_x_17756) ;  /* 0x0000000000107947 */ /* 0x000fea0003800000 */
.L_x_17785:
[----:B------:R0:W5:Y:S01]  /*3b90*/  LDG.E.64 R16, desc[UR36][R4.64] ;  /* 0x0000002404107981 */ /* 0x000162000c1e1b00 */
[----:B------:R-:W-:Y:S05]  /*3ba0*/  BRA `(.L_x_17756) ;  /* 0x0000000000087947 */ /* 0x000fea0003800000 */
.L_x_17784:
[----:B------:R0:W5:Y:S01]  /*3bb0*/  LDG.E R16, desc[UR36][R4.64] ;  /* 0x0000002404107981 */ /* 0x000162000c1e1900 */
[----:B------:R-:W-:-:S07]  /*3bc0*/  IMAD.MOV.U32 R17, RZ, RZ, RZ ;  /* 0x000000ffff117224 */ /* 0x000fce00078e00ff */
.L_x_17756:
[----:B------:R-:W-:Y:S05]  /*3bd0*/  BSYNC.RECONVERGENT B6 ;  /* 0x0000000000067941 */ /* 0x000fea0003800200 */
.L_x_17755:
        /* <DEDUP_REMOVED lines=9> */
[----:B------:R-:W0:Y:S01]  /*3c70*/  I2F.U32.RP R6, R24 ;  /* 0x0000001800067306 */ /* 0x000e220000209000 */
[----:B------:R-:W1:Y:S01]  /*3c80*/  LDCU UR4, c[0x0][0x390] ;  /* 0x00007200ff0477ac */ /* 0x000e620008000800 */
[----:B------:R-:W-:-:S06]  /*3c90*/  ISETP.NE.U32.AND P1, PT, R24, RZ, PT ;  /* 0x000000ff1800720c */ /* 0x000fcc0003f25070 */
[----:B0-----:R-:W0:Y:S02]  /*3ca0*/  MUFU.RCP R6, R6 ;  /* 0x0000000600067308 */ /* 0x001e240000001000 */
[----:B0-----:R-:W-:-:S06]  /*3cb0*/  VIADD R4, R6, 0xffffffe ;  /* 0x0ffffffe06047836 */ /* 0x001fcc0000000000 */
[----:B------:R0:W2:Y:S02]  /*3cc0*/  F2I.FTZ.U32.TRUNC.NTZ R5, R4 ;  /* 0x0000000400057305 */ /* 0x0000a4000021f000 */
[----:B0-----:R-:W-:Y:S02]  /*3cd0*/  IMAD.MOV.U32 R4, RZ, RZ, RZ ;  /* 0x000000ffff047224 */ /* 0x001fe400078e00ff */
[----:B--2---:R-:W-:-:S04]  /*3ce0*/  IMAD.MOV R7, RZ, RZ, -R5 ;  /* 0x000000ffff077224 */ /* 0x004fc800078e0a05 */
[----:B------:R-:W-:-:S04]  /*3cf0*/  IMAD R7, R7, R24, RZ ;  /* 0x0000001807077224 */ /* 0x000fc800078e02ff */
[----:B------:R-:W-:-:S06]  /*3d00*/  IMAD.HI.U32 R5, R5, R7, R4 ;  /* 0x0000000705057227 */ /* 0x000fcc00078e0004 */
[----:B-1----:R-:W-:-:S04]  /*3d10*/  IMAD.HI.U32 R5, R5, UR4, RZ ;  /* 0x0000000405057c27 */ /* 0x002fc8000f8e00ff */
[----:B------:R-:W-:-:S04]  /*3d20*/  IMAD.MOV R5, RZ, RZ, -R5 ;  /* 0x000000ffff057224 */ /* 0x000fc800078e0a05 */
[----:B------:R-:W-:Y:S02]  /*3d30*/  IMAD R7, R24, R5, UR4 ;  /* 0x0000000418077e24 */ /* 0x000fe4000f8e0205 */
        /* <DEDUP_REMOVED lines=8> */
.L_x_17791:
[----:B------:R-:W-:Y:S01]  /*3dc0*/  IMAD.MOV.U32 R9, RZ, RZ, R25 ;  /* 0x000000ffff097224 */ /* 0x000fe200078e0019 */
[----:B------:R-:W-:-:S07]  /*3dd0*/  MOV R8, 0x3df0 ;  /* 0x00003df000087802 */ /* 0x000fce0000000f00 */
[----:B------:R-:W-:Y:S05]  /*3de0*/  CALL.REL.NOINC `($__internal_13_$__cuda_sm20_rem_s64) ;  /* 0x0000004000847944 */ /* 0x000fea0003c00000 */
[----:B------:R-:W-:Y:S02]  /*3df0*/  IMAD.MOV.U32 R4, RZ, RZ, R6 ;  /* 0x000000ffff047224 */ /* 0x000fe400078e0006 */
[----:B------:R-:W-:-:S07]  /*3e00*/  IMAD.MOV.U32 R5, RZ, RZ, R7 ;  /* 0x000000ffff057224 */ /* 0x000fce00078e0007 */
.L_x_17790:
[----:B------:R-:W-:Y:S05]  /*3e10*/  BSYNC.RECONVERGENT B0 ;  /* 0x0000000000007941 */ /* 0x000fea0003800200 */
.L_x_17789:
        /* <DEDUP_REMOVED lines=8> */
[----:B------:R-:W5:Y:S01]  /*3ea0*/  I2F.U32.RP R8, R28 ;  /* 0x0000001c00087306 */ /* 0x000f620000209000 */
[----:B------:R-:W0:Y:S01]  /*3eb0*/  LDCU UR4, c[0x0][0x390] ;  /* 0x00007200ff0477ac */ /* 0x000e220008000800 */
[----:B------:R-:W-:Y:S01]  /*3ec0*/  ISETP.NE.U32.AND P1, PT, R28, RZ, PT ;  /* 0x000000ff1c00720c */ /* 0x000fe20003f25070 */
[----:B------:R-:W-:-:S05]  /*3ed0*/  IMAD.MOV.U32 R29, RZ, RZ, RZ ;  /* 0x000000ffff1d7224 */ /* 0x000fca00078e00ff */
[----:B-----5:R-:W5:Y:S02]  /*3ee0*/  MUFU.RCP R8, R8 ;  /* 0x0000000800087308 */ /* 0x020f640000001000 */
[----:B-----5:R-:W-:-:S06]  /*3ef0*/  VIADD R6, R8, 0xffffffe ;  /* 0x0ffffffe08067836 */ /* 0x020fcc0000000000 */
[----:B------:R5:W1:Y:S02]  /*3f00*/  F2I.FTZ.U32.TRUNC.NTZ R7, R6 ;  /* 0x0000000600077305 */ /* 0x000a64000021f000 */
[----:B-----5:R-:W-:Y:S02]  /*3f10*/  IMAD.MOV.U32 R6, RZ, RZ, RZ ;  /* 0x000000ffff067224 */ /* 0x020fe400078e00ff */
[----:B-1----:R-:W-:-:S04]  /*3f20*/  IMAD.MOV R9, RZ, RZ, -R7 ;  /* 0x000000ffff097224 */ /* 0x002fc800078e0a07 */
[----:B------:R-:W-:-:S04]  /*3f30*/  IMAD R9, R9, R28, RZ ;  /* 0x0000001c09097224 */ /* 0x000fc800078e02ff */
[----:B------:R-:W-:-:S06]  /*3f40*/  IMAD.HI.U32 R7, R7, R9, R6 ;  /* 0x0000000907077227 */ /* 0x000fcc00078e0006 */
[----:B0-----:R-:W-:-:S04]  /*3f50*/  IMAD.HI.U32 R7, R7, UR4, RZ ;  /* 0x0000000407077c27 */ /* 0x001fc8000f8e00ff */
[----:B------:R-:W-:-:S04]  /*3f60*/  IMAD.MOV R7, RZ, RZ, -R7 ;  /* 0x000000ffff077224 */ /* 0x000fc800078e0a07 */
[----:B------:R-:W-:-:S05]  /*3f70*/  IMAD R7, R28, R7, UR4 ;  /* 0x000000041c077e24 */ /* 0x000fca000f8e0207 */
[----:B------:R-:W-:-:S13]  /*3f80*/  ISETP.GE.U32.AND P0, PT, R7, R28, PT ;  /* 0x0000001c0700720c */ /* 0x000fda0003f06070 */
[----:B------:R-:W-:-:S05]  /*3f90*/  @P0 IMAD.IADD R7, R7, 0x1, -R28 ;  /* 0x0000000107070824 */ /* 0x000fca00078e0a1c */
[----:B------:R-:W-:-:S13]  /*3fa0*/  ISETP.GE.U32.AND P0, PT, R7, R28, PT ;  /* 0x0000001c0700720c */ /* 0x000fda0003f06070 */
[----:B------:R-:W-:Y:S01]  /*3fb0*/  @P0 IMAD.IADD R7, R7, 0x1, -R28 ;  /* 0x0000000107070824 */ /* 0x000fe200078e0a1c */
[----:B------:R-:W-:-:S05]  /*3fc0*/  @!P1 LOP3.LUT R7, RZ, R28, RZ, 0x33, !PT ;  /* 0x0000001cff079212 */ /* 0x000fca00078e33ff */
[----:B------:R-:W-:Y:S01]  /*3fd0*/  IMAD.MOV.U32 R28, RZ, RZ, R7 ;  /* 0x000000ffff1c7224 */ /* 0x000fe200078e0007 */
[----:B------:R-:W-:Y:S06]  /*3fe0*/  BRA `(.L_x_17793) ;  /* 0x0000000000187947 */ /* 0x000fec0003800000 */
.L_x_17794:
[----:B------:R-:W-:Y:S01]  /*3ff0*/  IMAD.MOV.U32 R24, RZ, RZ, R28 ;  /* 0x000000ffff187224 */ /* 0x000fe200078e001c */
[----:B------:R-:W-:Y:S01]  /*4000*/  MOV R8, 0x4030 ;  /* 0x0000403000087802 */ /* 0x000fe20000000f00 */
[----:B------:R-:W-:-:S07]  /*4010*/  IMAD.MOV.U32 R9, RZ, RZ, R29 ;  /* 0x000000ffff097224 */ /* 0x000fce00078e001d */
[----:B01234-:R-:W-:Y:S05]  /*4020*/  CALL.REL.NOINC `($__internal_13_$__cuda_sm20_rem_s64) ;  /* 0x0000003c00f47944 */ /* 0x01ffea0003c00000 */
[----:B------:R-:W-:Y:S02]  /*4030*/  IMAD.MOV.U32 R28, RZ, RZ, R6 ;  /* 0x000000ffff1c7224 */ /* 0x000fe400078e0006 */
[----:B------:R-:W-:-:S07]  /*4040*/  IMAD.MOV.U32 R29, RZ, RZ, R7 ;  /* 0x000000ffff1d7224 */ /* 0x000fce00078e0007 */
.L_x_17793:
[----:B------:R-:W-:Y:S05]  /*4050*/  BSYNC.RECONVERGENT B0 ;  /* 0x0000000000007941 */ /* 0x000fea0003800200 */
.L_x_17792:
        /* <DEDUP_REMOVED lines=29> */
.L_x_17797:
[----:B------:R-:W-:Y:S01]  /*4230*/  IMAD.MOV.U32 R24, RZ, RZ, R26 ;  /* 0x000000ffff187224 */ /* 0x000fe200078e001a */
[----:B------:R-:W-:Y:S01]  /*4240*/  MOV R8, 0x4270 ;  /* 0x0000427000087802 */ /* 0x000fe20000000f00 */
[----:B------:R-:W-:-:S07]  /*4250*/  IMAD.MOV.U32 R9, RZ, RZ, R27 ;  /* 0x000000ffff097224 */ /* 0x000fce00078e001b */
[----:B01234-:R-:W-:Y:S05]  /*4260*/  CALL.REL.NOINC `($__internal_13_$__cuda_sm20_rem_s64) ;  /* 0x0000003c00647944 */ /* 0x01ffea0003c00000 */
[----:B------:R-:W-:Y:S02]  /*4270*/  IMAD.MOV.U32 R26, RZ, RZ, R6 ;  /* 0x000000ffff1a7224 */ /* 0x000fe400078e0006 */
[----:B------:R-:W-:-:S07]  /*4280*/  IMAD.MOV.U32 R27, RZ, RZ, R7 ;  /* 0x000000ffff1b7224 */ /* 0x000fce00078e0007 */
.L_x_17796:
[----:B------:R-:W-:Y:S05]  /*4290*/  BSYNC.RECONVERGENT B0 ;  /* 0x0000000000007941 */ /* 0x000fea0003800200 */
.L_x_17795:
        /* <DEDUP_REMOVED lines=8> */
[----:B0-----:R-:W0:Y:S01]  /*4320*/  I2F.U32.RP R0, R16 ;  /* 0x0000001000007306 */ /* 0x001e220000209000 */
[----:B------:R-:W5:Y:S01]  /*4330*/  LDCU UR4, c[0x0][0x390] ;  /* 0x00007200ff0477ac */ /* 0x000f620008000800 */
[----:B------:R-:W-:Y:S01]  /*4340*/  ISETP.NE.U32.AND P1, PT, R16, RZ, PT ;  /* 0x000000ff1000720c */ /* 0x000fe20003f25070 */
[----:B------:R-:W-:-:S05]  /*4350*/  IMAD.MOV.U32 R17, RZ, RZ, RZ ;  /* 0x000000ffff117224 */ /* 0x000fca00078e00ff */
[----:B0-----:R-:W0:Y:S02]  /*4360*/  MUFU.RCP R0, R0 ;  /* 0x0000000000007308 */ /* 0x001e240000001000 */
[----:B0-----:R-:W-:-:S06]  /*4370*/  VIADD R6, R0, 0xffffffe ;  /* 0x0ffffffe00067836 */ /* 0x001fcc0000000000 */
[----:B------:R0:W1:Y:S02]  /*4380*/  F2I.FTZ.U32.TRUNC.NTZ R7, R6 ;  /* 0x0000000600077305 */ /* 0x000064000021f000 */
[----:B0-----:R-:W-:Y:S02]  /*4390*/  IMAD.MOV.U32 R6, RZ, RZ, RZ ;  /* 0x000000ffff067224 */ /* 0x001fe400078e00ff */
[----:B-1----:R-:W-:-:S04]  /*43a0*/  IMAD.MOV R3, RZ, RZ, -R7 ;  /* 0x000000ffff037224 */ /* 0x002fc800078e0a07 */
[----:B------:R-:W-:-:S04]  /*43b0*/  IMAD R3, R3, R16, RZ ;  /* 0x0000001003037224 */ /* 0x000fc800078e02ff */
[----:B------:R-:W-:-:S06]  /*43c0*/  IMAD.HI.U32 R7, R7, R3, R6 ;  /* 0x0000000307077227 */ /* 0x000fcc00078e0006 */
[----:B-----5:R-:W-:-:S04]  /*43d0*/  IMAD.HI.U32 R7, R7, UR4, RZ ;  /* 0x0000000407077c27 */ /* 0x020fc8000f8e00ff */
        /* <DEDUP_REMOVED lines=9> */
.L_x_17800:
[----:B------:R-:W-:Y:S01]  /*4470*/  IMAD.MOV.U32 R24, RZ, RZ, R16 ;  /* 0x000000ffff187224 */ /* 0x000fe200078e0010 */
[----:B------:R-:W-:Y:S01]  /*4480*/  MOV R8, 0x44b0 ;  /* 0x000044b000087802 */ /* 0x000fe20000000f00 */
[----:B------:R-:W-:-:S07]  /*4490*/  IMAD.MOV.U32 R9, RZ, RZ, R17 ;  /* 0x000000ffff097224 */ /* 0x000fce00078e0011 */
[----:B01234-:R-:W-:Y:S05]  /*44a0*/  CALL.REL.NOINC `($__internal_13_$__cuda_sm20_rem_s64) ;  /* 0x0000003800d47944 */ /* 0x01ffea0003c00000 */
[----:B------:R-:W-:Y:S02]  /*44b0*/  IMAD.MOV.U32 R16, RZ, RZ, R6 ;  /* 0x000000ffff107224 */ /* 0x000fe400078e0006 */
[----:B------:R-:W-:-:S07]  /*44c0*/  IMAD.MOV.U32 R17, RZ, RZ, R7 ;  /* 0x000000ffff117224 */ /* 0x000fce00078e0007 */
.L_x_17799:
[----:B------:R-:W-:Y:S05]  /*44d0*/  BSYNC.RECONVERGENT B0 ;  /* 0x0000000000007941 */ /* 0x000fea0003800200 */
.L_x_17798:
        /* <DEDUP_REMOVED lines=26> */
.L_x_17807:
[----:B------:R0:W-:Y:S01]  /*4680*/  STG.E.U8 desc[UR36][R8.64], R4 ;  /* 0x0000000408007986 */ /* 0x0001e2000c101124 */
[----:B------:R-:W-:Y:S01]  /*4690*/  IMAD.MOV.U32 R23, RZ, RZ, R25 ;  /* 0x000000ffff177224 */ /* 0x000fe200078e0019 */
[----:B------:R-:W-:Y:S06]  /*46a0*/  BRA `(.L_x_17809) ;  /* 0x0000000c00807947 */ /* 0x000fec0003800000 */
.L_x_17806:
        /* <DEDUP_REMOVED lines=9> */
.L_x_17811:
[----:B------:R0:W-:Y:S01]  /*4740*/  STG.E desc[UR36][R8.64], R4 ;  /* 0x0000000408007986 */ /* 0x0001e2000c101924 */
[----:B------:R-:W-:Y:S01]  /*4750*/  IMAD.MOV.U32 R23, RZ, RZ, R25 ;  /* 0x000000ffff177224 */ /* 0x000fe200078e0019 */
[----:B------:R-:W-:Y:S06]  /*4760*/  BRA `(.L_x_17809) ;  /* 0x0000000c00507947 */ /* 0x000fec0003800000 */
.L_x_17810:
[----:B------:R0:W-:Y:S01]  /*4770*/  STG.E.U16 desc[UR36][R8.64], R4 ;  /* 0x0000000408007986 */ /* 0x0001e2000c101524 */
[----:B------:R-:W-:Y:S01]  /*4780*/  IMAD.MOV.U32 R23, RZ, RZ, R25 ;  /* 0x000000ffff177224 */ /* 0x000fe200078e0019 */
[----:B------:R-:W-:Y:S06]  /*4790*/  BRA `(.L_x_17809) ;  /* 0x0000000c00447947 */ /* 0x000fec0003800000 */
.L_x_17805:
        /* <DEDUP_REMOVED lines=10> */
.L_x_17813:
[----:B------:R-:W0:Y:S01]  /*4840*/  I2F.S64 R0, R4 ;  /* 0x0000000400007312 */ /* 0x000e220000301400 */
[----:B------:R-:W-:Y:S01]  /*4850*/  IMAD.MOV.U32 R23, RZ, RZ, R25 ;  /* 0x000000ffff177224 */ /* 0x000fe200078e0019 */
[----:B0-----:R-:W-:-:S05]  /*4860*/  F2FP.F16.F32.PACK_AB R0, RZ, R0 ;  /* 0x00000000ff00723e */ /* 0x001fca00000000ff */
[----:B------:R0:W-:Y:S01]  /*4870*/  STG.E.U16 desc[UR36][R8.64], R0 ;  /* 0x0000000008007986 */ /* 0x0001e2000c101524 */
[----:B------:R-:W-:Y:S05]  /*4880*/  BRA `(.L_x_17809) ;  /* 0x0000000c00087947 */ /* 0x000fea0003800000 */
.L_x_17812:
        /* <DEDUP_REMOVED lines=11> */
.L_x_17815:
[----:B--234-:R-:W0:Y:S01]  /*4940*/  I2F.S64 R4, R4 ;  /* 0x0000000400047312 */ /* 0x01ce220000301400 */
[----:B------:R-:W-:Y:S01]  /*4950*/  IMAD.MOV.U32 R23, RZ, RZ, R25 ;  /* 0x000000ffff177224 */ /* 0x000fe200078e0019 */
[----:B0-----:R-:W-:-:S04]  /*4960*/  F2FP.F16.F32.PACK_AB R3, RZ, R4 ;  /* 0x00000004ff03723e */ /* 0x001fc800000000ff */
[----:B------:R-:W-:-:S05]  /*4970*/  PRMT R3, R3, 0x5410, RZ ;  /* 0x0000541003037816 */ /* 0x000fca00000000ff */
[----:B------:R0:W-:Y:S01]  /*4980*/  STG.E desc[UR36][R8.64], R3 ;  /* 0x0000000308007986 */ /* 0x0001e2000c101924 */
[----:B------:R-:W-:Y:S05]  /*4990*/  BRA `(.L_x_17809) ;  /* 0x0000000800c47947 */ /* 0x000fea0003800000 */
.L_x_17814:
[----:B--234-:R-:W0:Y:S01]  /*49a0*/  I2F.F64.S64 R4, R4 ;  /* 0x0000000400047312 */ /* 0x01ce220000301c00 */
[----:B------:R-:W-:Y:S01]  /*49b0*/  IMAD.MOV.U32 R23, RZ, RZ, R25 ;  /* 0x000000ffff177224 */ /* 0x000fe200078e0019 */
[----:B0-----:R0:W-:Y:S01]  /*49c0*/  STG.E.64 desc[UR36][R8.64], R4 ;  /* 0x0000000408007986 */ /* 0x0011e2000c101b24 */
[----:B------:R-:W-:Y:S05]  /*49d0*/  BRA `(.L_x_17809) ;  /* 0x0000000800b47947 */ /* 0x000fea0003800000 */
.L_x_17804:
        /* <DEDUP_REMOVED lines=14> */
.L_x_17818:
[----:B------:R-:W-:Y:S01]  /*4ac0*/  CS2R R6, SRZ ;  /* 0x0000000000067805 */ /* 0x000fe2000001ff00 */
[----:B--234-:R-:W0:Y:S01]  /*4ad0*/  I2F.F64.S64 R4, R4 ;  /* 0x0000000400047312 */ /* 0x01ce220000301c00 */
[----:B------:R-:W-:-:S03]  /*4ae0*/  IMAD.MOV.U32 R23, RZ, RZ, R25 ;  /* 0x000000ffff177224 */ /* 0x000fc600078e0019 */
[----:B0-----:R0:W-:Y:S01]  /*4af0*/  STG.E.128 desc[UR36][R8.64], R4 ;  /* 0x0000000408007986 */ /* 0x0011e2000c101d24 */
[----:B------:R-:W-:Y:S05]  /*4b00*/  BRA `(.L_x_17809) ;  /* 0x0000000800687947 */ /* 0x000fea0003800000 */
.L_x_17817:
        /* <DEDUP_REMOVED lines=19> */
.L_x_17822:
[----:B------:R-:W-:Y:S05]  /*4c40*/  BSYNC.RECONVERGENT B0 ;  /* 0x0000000000007941 */ /* 0x000fea0003800200 */
.L_x_17821:
[----:B------:R-:W-:Y:S01]  /*4c50*/  LOP3.LUT R7, R0, 0x80, R7, 0xf8, !PT ;  /* 0x0000008000077812 */ /* 0x000fe200078ef807 */
[----:B------:R-:W-:-:S04]  /*4c60*/  IMAD.MOV.U32 R23, RZ, RZ, R25 ;  /* 0x000000ffff177224 */ /* 0x000fc800078e0019 */
[----:B------:R0:W-:Y:S01]  /*4c70*/  STG.E.U8 desc[UR36][R8.64], R7 ;  /* 0x0000000708007986 */ /* 0x0001e2000c101124 */
[----:B------:R-:W-:Y:S05]  /*4c80*/  BRA `(.L_x_17809) ;  /* 0x0000000800087947 */ /* 0x000fea0003800000 */
.L_x_17820:
        /* <DEDUP_REMOVED lines=15> */
.L_x_17824:
[----:B------:R-:W-:Y:S05]  /*4d80*/  BSYNC.RECONVERGENT B0 ;  /* 0x0000000000007941 */ /* 0x000fea0003800200 */
.L_x_17823:
[----:B------:R-:W-:Y:S01]  /*4d90*/  LOP3.LUT R7, R0, 0x80, R7, 0xf8, !PT ;  /* 0x0000008000077812 */ /* 0x000fe200078ef807 */
[----:B------:R-:W-:-:S04]  /*4da0*/  IMAD.MOV.U32 R23, RZ, RZ, R25 ;  /* 0x000000ffff177224 */ /* 0x000fc800078e0019 */
[----:B------:R0:W-:Y:S01]  /*4db0*/  STG.E.U8 desc[UR36][R8.64], R7 ;  /* 0x0000000708007986 */ /* 0x0001e2000c101124 */
[----:B------:R-:W-:Y:S05]  /*4dc0*/  BRA `(.L_x_17809) ;  /* 0x0000000400b87947 */ /* 0x000fea0003800000 */
.L_x_17819:
[----:B------:R-:W0:Y:S01]  /*4dd0*/  I2F.S64 R0, R4 ;  /* 0x0000000400007312 */ /* 0x000e220000301400 */
[----:B------:R-:W-:Y:S01]  /*4de0*/  IMAD.MOV.U32 R23, RZ, RZ, R25 ;  /* 0x000000ffff177224 */ /* 0x000fe200078e0019 */
[----:B0-----:R-:W-:-:S05]  /*4df0*/  F2FP.BF16.F32.PACK_AB R0, RZ, R0 ;  /* 0x00000000ff00723e */ /* 0x001fca00000010ff */
[----:B------:R0:W-:Y:S01]  /*4e00*/  STG.E.U16 desc[UR36][R8.64], R0 ;  /* 0x0000000008007986 */ /* 0x0001e2000c101524 */
[----:B------:R-:W-:Y:S05]  /*4e10*/  BRA `(.L_x_17809) ;  /* 0x0000000400a47947 */ /* 0x000fea0003800000 */
.L_x_17816:
        /* <DEDUP_REMOVED lines=11> */
.L_x_17827:
        /* <DEDUP_REMOVED lines=13> */
.L_x_17830:
[----:B------:R-:W-:-:S04]  /*4fa0*/  SHF.R.U32.HI R0, RZ, 0x14, R5 ;  /* 0x00000014ff007819 */ /* 0x000fc80000011605 */
[----:B------:R-:W-:-:S04]  /*4fb0*/  LOP3.LUT R0, R0, 0x1, RZ, 0xc0, !PT ;  /* 0x0000000100007812 */ /* 0x000fc800078ec0ff */
[----:B------:R-:W-:-:S04]  /*4fc0*/  IADD3 R0, PT, PT, R5, 0x487ffff, R0 ;  /* 0x0487ffff05007810 */ /* 0x000fc80007ffe000 */
[----:B------:R-:W-:-:S04]  /*4fd0*/  SHF.R.U32.HI R0, RZ, 0x14, R0 ;  /* 0x00000014ff007819 */ /* 0x000fc80000011600 */
[----:B------:R-:W-:-:S07]  /*4fe0*/  LOP3.LUT R3, R0, 0xff, RZ, 0xc0, !PT ;  /* 0x000000ff00037812 */ /* 0x000fce00078ec0ff */
.L_x_17831:
[----:B------:R-:W-:-:S04]  /*4ff0*/  SHF.R.U32.HI R0, RZ, 0x18, R5 ;  /* 0x00000018ff007819 */ /* 0x000fc80000011605 */
[----:B------:R-:W-:-:S07]  /*5000*/  LOP3.LUT R0, R3, 0x80, R0, 0xf8, !PT ;  /* 0x0000008003007812 */ /* 0x000fce00078ef800 */
.L_x_17829:
[----:B------:R-:W-:Y:S05]  /*5010*/  BSYNC.RECONVERGENT B0 ;  /* 0x0000000000007941 */ /* 0x000fea0003800200 */
.L_x_17828:
[----:B------:R0:W-:Y:S01]  /*5020*/  STG.E.U8 desc[UR36][R8.64], R0 ;  /* 0x0000000008007986 */ /* 0x0001e2000c101124 */
[----:B------:R-:W-:Y:S01]  /*5030*/  IMAD.MOV.U32 R23, RZ, RZ, R25 ;  /* 0x000000ffff177224 */ /* 0x000fe200078e0019 */
[----:B------:R-:W-:Y:S06]  /*5040*/  BRA `(.L_x_17809) ;  /* 0x0000000400187947 */ /* 0x000fec0003800000 */
.L_x_17826:
        /* <DEDUP_REMOVED lines=13> */
.L_x_17834:
[----:B------:R-:W-:-:S04]  /*5120*/  SHF.R.U32.HI R0, RZ, 0x15, R5 ;  /* 0x00000015ff007819 */ /* 0x000fc80000011605 */
[----:B------:R-:W-:-:S04]  /*5130*/  LOP3.LUT R0, R0, 0x1, RZ, 0xc0, !PT ;  /* 0x0000000100007812 */ /* 0x000fc800078ec0ff */
[----:B------:R-:W-:-:S04]  /*5140*/  IADD3 R0, PT, PT, R5, 0x88fffff, R0 ;  /* 0x088fffff05007810 */ /* 0x000fc80007ffe000 */
[----:B------:R-:W-:-:S04]  /*5150*/  SHF.R.U32.HI R0, RZ, 0x15, R0 ;  /* 0x00000015ff007819 */ /* 0x000fc80000011600 */
[----:B------:R-:W-:-:S07]  /*5160*/  LOP3.LUT R3, R0, 0xff, RZ, 0xc0, !PT ;  /* 0x000000ff00037812 */ /* 0x000fce00078ec0ff */
.L_x_17835:
[----:B------:R-:W-:-:S04]  /*5170*/  SHF.R.U32.HI R0, RZ, 0x18, R5 ;  /* 0x00000018ff007819 */ /* 0x000fc80000011605 */
[----:B------:R-:W-:-:S07]  /*5180*/  LOP3.LUT R0, R3, 0x80, R0, 0xf8, !PT ;  /* 0x0000008003007812 */ /* 0x000fce00078ef800 */
.L_x_17833:
[----:B------:R-:W-:Y:S05]  /*5190*/  BSYNC.RECONVERGENT B0 ;  /* 0x0000000000007941 */ /* 0x000fea0003800200 */
.L_x_17832:
[----:B------:R0:W-:Y:S01]  /*51a0*/  STG.E.U8 desc[UR36][R8.64], R0 ;  /* 0x0000000008007986 */ /* 0x0001e2000c101124 */
[----:B------:R-:W-:Y:S01]  /*51b0*/  IMAD.MOV.U32 R23, RZ, RZ, R25 ;  /* 0x000000ffff177224 */ /* 0x000fe200078e0019 */
[----:B------:R-:W-:Y:S06]  /*51c0*/  BRA `(.L_x_17809) ;  /* 0x0000000000b87947 */ /* 0x000fec0003800000 */
.L_x_17825:
[----:B------:R-:W-:-:S13]  /*51d0*/  ISETP.NE.AND P0, PT, R0, 0x1c, PT ;  /* 0x0000001c0000780c */ /* 0x000fda0003f05270 */
[----:B------:R-:W-:Y:S05]  /*51e0*/  @!P0 BRA `(.L_x_17836) ;  /* 0x0000000000a88947 */ /* 0x000fea0003800000 */
[----:B------:R-:W-:-:S13]  /*51f0*/  ISETP.NE.AND P0, PT, R0, 0x1d, PT ;  /* 0x0000001d0000780c */ /* 0x000fda0003f05270 */
[----:B------:R-:W-:Y:S05]  /*5200*/  @!P0 BRA `(.L_x_17837) ;  /* 0x0000000000948947 */ /* 0x000fea0003800000 */
[----:B------:R-:W-:-:S13]  /*5210*/  ISETP.NE.AND P0, PT, R0, 0x2c, PT ;  /* 0x0000002c0000780c */ /* 0x000fda0003f05270 */
[----:B------:R-:W-:Y:S05]  /*5220*/  @!P0 BRA `(.L_x_17838) ;  /* 0x0000000000488947 */ /* 0x000fea0003800000 */
.L_x_17808:
        /* <DEDUP_REMOVED lines=16> */
.L_x_17839:
[----:B------:R-:W-:Y:S01]  /*5330*/  IMAD.MOV.U32 R23, RZ, RZ, R25 ;  /* 0x000000ffff177224 */ /* 0x000fe200078e0019 */
[----:B------:R-:W-:Y:S06]  /*5340*/  BRA `(.L_x_17809) ;  /* 0x0000000000587947 */ /* 0x000fec0003800000 */
.L_x_17838:
        /* <DEDUP_REMOVED lines=17> */
.L_x_17837:
[----:B------:R0:W-:Y:S01]  /*5460*/  STG.E.64 desc[UR36][R8.64], R4 ;  /* 0x0000000408007986 */ /* 0x0001e2000c101b24 */
[----:B------:R-:W-:Y:S01]  /*5470*/  IMAD.MOV.U32 R23, RZ, RZ, R25 ;  /* 0x000000ffff177224 */ /* 0x000fe200078e0019 */
[----:B------:R-:W-:Y:S06]  /*5480*/  BRA `(.L_x_17809) ;  /* 0x0000000000087947 */ /* 0x000fec0003800000 */
.L_x_17836:
[----:B------:R0:W-:Y:S01]  /*5490*/  STG.E desc[UR36][R8.64], R4 ;  /* 0x0000000408007986 */ /* 0x0001e2000c101924 */
[----:B------:R-:W-:-:S07]  /*54a0*/  IMAD.MOV.U32 R23, RZ, RZ, R25 ;  /* 0x000000ffff177224 */ /* 0x000fce00078e0019 */
.L_x_17809:
        /* <DEDUP_REMOVED lines=23> */
.L_x_17844:
[----:B------:R0:W-:Y:S01]  /*5620*/  STG.E.U8 desc[UR36][R8.64], R28 ;  /* 0x0000001c08007986 */ /* 0x0001e2000c101124 */
[----:B------:R-:W-:Y:S05]  /*5630*/  BRA `(.L_x_17846) ;  /* 0x0000000c00347947 */ /* 0x000fea0003800000 */
.L_x_17843:
        /* <DEDUP_REMOVED lines=8> */
.L_x_17848:
[----:B------:R0:W-:Y:S01]  /*56c0*/  STG.E desc[UR36][R8.64], R28 ;  /* 0x0000001c08007986 */ /* 0x0001e2000c101924 */
[----:B------:R-:W-:Y:S05]  /*56d0*/  BRA `(.L_x_17846) ;  /* 0x0000000c000c7947 */ /* 0x000fea0003800000 */
.L_x_17847:
[----:B------:R0:W-:Y:S01]  /*56e0*/  STG.E.U16 desc[UR36][R8.64], R28 ;  /* 0x0000001c08007986 */ /* 0x0001e2000c101524 */
[----:B------:R-:W-:Y:S05]  /*56f0*/  BRA `(.L_x_17846) ;  /* 0x0000000c00047947 */ /* 0x000fea0003800000 */
.L_x_17842:
        /* <DEDUP_REMOVED lines=9> */
.L_x_17850:
[----:B------:R-:W0:Y:S02]  /*5790*/  I2F.S64 R0, R28 ;  /* 0x0000001c00007312 */ /* 0x000e240000301400 */
[----:B0-----:R-:W-:-:S05]  /*57a0*/  F2FP.F16.F32.PACK_AB R0, RZ, R0 ;  /* 0x00000000ff00723e */ /* 0x001fca00000000ff */
[----:B------:R0:W-:Y:S01]  /*57b0*/  STG.E.U16 desc[UR36][R8.64], R0 ;  /* 0x0000000008007986 */ /* 0x0001e2000c101524 */
[----:B------:R-:W-:Y:S05]  /*57c0*/  BRA `(.L_x_17846) ;  /* 0x0000000800d07947 */ /* 0x000fea0003800000 */
.L_x_17849:
        /* <DEDUP_REMOVED lines=10> */
.L_x_17852:
[----:B------:R-:W0:Y:S02]  /*5870*/  I2F.S64 R28, R28 ;  /* 0x0000001c001c7312 */ /* 0x000e240000301400 */
[----:B0-----:R-:W-:-:S04]  /*5880*/  F2FP.F16.F32.PACK_AB R3, RZ, R28 ;  /* 0x0000001cff03723e */ /* 0x001fc800000000ff */
[----:B------:R-:W-:-:S05]  /*5890*/  PRMT R3, R3, 0x5410, RZ ;  /* 0x0000541003037816 */ /* 0x000fca00000000ff */
[----:B------:R0:W-:Y:S01]  /*58a0*/  STG.E desc[UR36][R8.64], R3 ;  /* 0x0000000308007986 */ /* 0x0001e2000c101924 */
[----:B------:R-:W-:Y:S05]  /*58b0*/  BRA `(.L_x_17846) ;  /* 0x0000000800947947 */ /* 0x000fea0003800000 */
.L_x_17851:
[----:B------:R-:W0:Y:S02]  /*58c0*/  I2F.F64.S64 R28, R28 ;  /* 0x0000001c001c7312 */ /* 0x000e240000301c00 */
[----:B0-----:R0:W-:Y:S01]  /*58d0*/  STG.E.64 desc[UR36][R8.64], R28 ;  /* 0x0000001c08007986 */ /* 0x0011e2000c101b24 */
[----:B------:R-:W-:Y:S05]  /*58e0*/  BRA `(.L_x_17846) ;  /* 0x0000000800887947 */ /* 0x000fea0003800000 */
.L_x_17841:
        /* <DEDUP_REMOVED lines=12> */
.L_x_17856:
        /* <DEDUP_REMOVED lines=17> */
.L_x_17859:
[----:B------:R-:W-:-:S04]  /*5ac0*/  SHF.R.U32.HI R3, RZ, 0x18, R29 ;  /* 0x00000018ff037819 */ /* 0x000fc8000001161d */
[----:B------:R-:W-:-:S04]  /*5ad0*/  LOP3.LUT R0, R0, 0x80, R3, 0xf8, !PT ;  /* 0x0000008000007812 */ /* 0x000fc800078ef803 */
[----:B------:R-:W-:-:S07]  /*5ae0*/  PRMT R4, R0, 0x7610, R4 ;  /* 0x0000761000047816 */ /* 0x000fce0000000004 */
.L_x_17858:
[----:B------:R-:W-:Y:S05]  /*5af0*/  BSYNC.RECONVERGENT B0 ;  /* 0x0000000000007941 */ /* 0x000fea0003800200 */
.L_x_17857:
[----:B------:R0:W-:Y:S01]  /*5b00*/  STG.E.U8 desc[UR36][R8.64], R4 ;  /* 0x0000000408007986 */ /* 0x0001e2000c101124 */
[----:B------:R-:W-:Y:S05]  /*5b10*/  BRA `(.L_x_17846) ;  /* 0x0000000400fc7947 */ /* 0x000fea0003800000 */
.L_x_17855:
        /* <DEDUP_REMOVED lines=17> */
.L_x_17862:
[----:B------:R-:W-:-:S04]  /*5c30*/  SHF.R.U32.HI R3, RZ, 0x18, R29 ;  /* 0x00000018ff037819 */ /* 0x000fc8000001161d */
[----:B------:R-:W-:-:S04]  /*5c40*/  LOP3.LUT R0, R0, 0x80, R3, 0xf8, !PT ;  /* 0x0000008000007812 */ /* 0x000fc800078ef803 */
[----:B------:R-:W-:-:S07]  /*5c50*/  PRMT R4, R0, 0x7610, R4 ;  /* 0x0000761000047816 */ /* 0x000fce0000000004 */
.L_x_17861:
[----:B------:R-:W-:Y:S05]  /*5c60*/  BSYNC.RECONVERGENT B0 ;  /* 0x0000000000007941 */ /* 0x000fea0003800200 */
.L_x_17860:
[----:B------:R0:W-:Y:S01]  /*5c70*/  STG.E.U8 desc[UR36][R8.64], R4 ;  /* 0x0000000408007986 */ /* 0x0001e2000c101124 */
[----:B------:R-:W-:Y:S05]  /*5c80*/  BRA `(.L_x_17846) ;  /* 0x0000000400a07947 */ /* 0x000fea0003800000 */
.L_x_17854:
        /* <DEDUP_REMOVED lines=22> */
.L_x_17864:
[----:B------:R0:W-:Y:S01]  /*5df0*/  STG.E.64 desc[UR36][R8.64], R28 ;  /* 0x0000001c08007986 */ /* 0x0001e2000c101b24 */
[----:B------:R-:W-:Y:S05]  /*5e00*/  BRA `(.L_x_17846) ;  /* 0x0000000400407947 */ /* 0x000fea0003800000 */
.L_x_17863:
[----:B------:R0:W-:Y:S01]  /*5e10*/  STG.E desc[UR36][R8.64], R28 ;  /* 0x0000001c08007986 */ /* 0x0001e2000c101924 */
[----:B------:R-:W-:Y:S05]  /*5e20*/  BRA `(.L_x_17846) ;  /* 0x0000000400387947 */ /* 0x000fea0003800000 */
.L_x_17853:
        /* <DEDUP_REMOVED lines=11> */
.L_x_17866:
[----:B------:R-:W-:Y:S01]  /*5ee0*/  CS2R R6, SRZ ;  /* 0x0000000000067805 */ /* 0x000fe2000001ff00 */
[----:B------:R-:W0:Y:S04]  /*5ef0*/  I2F.F64.S64 R4, R28 ;  /* 0x0000001c00047312 */ /* 0x000e280000301c00 */
[----:B0-----:R4:W-:Y:S01]  /*5f00*/  STG.E.128 desc[UR36][R8.64], R4 ;  /* 0x0000000408007986 */ /* 0x0019e2000c101d24 */
[----:B------:R-:W-:Y:S05]  /*5f10*/  BRA `(.L_x_17846) ;  /* 0x0000000000fc7947 */ /* 0x000fea0003800000 */
.L_x_17865:
[----:B------:R-:W-:-:S13]  /*5f20*/  ISETP.NE.AND P0, PT, R0, 0xf, PT ;  /* 0x0000000f0000780c */ /* 0x000fda0003f05270 */
[----:B------:R-:W-:Y:S05]  /*5f30*/  @!P0 BRA `(.L_x_17867) ;  /* 0x0000000000e88947 */ /* 0x000fea0003800000 */
[----:B------:R-:W-:-:S13]  /*5f40*/  ISETP.NE.AND P0, PT, R0, 0x17, PT ;  /* 0x000000170000780c */ /* 0x000fda0003f05270 */
[----:B------:R-:W-:Y:S05]  /*5f50*/  @!P0 BRA `(.L_x_17868) ;  /* 0x0000000000908947 */ /* 0x000fea0003800000 */
[----:B------:R-:W-:-:S13]  /*5f60*/  ISETP.NE.AND P0, PT, R0, 0x18, PT ;  /* 0x000000180000780c */ /* 0x000fda0003f05270 */
[----:B------:R-:W-:Y:S05]  /*5f70*/  @!P0 BRA `(.L_x_17869) ;  /* 0x0000000000448947 */ /* 0x000fea0003800000 */
.L_x_17845:
        /* <DEDUP_REMOVED lines=16> */
.L_x_17870:
[----:B------:R-:W-:Y:S05]  /*6080*/  BRA `(.L_x_17846) ;  /* 0x0000000000a07947 */ /* 0x000fea0003800000 */
.L_x_17869:
        /* <DEDUP_REMOVED lines=13> */
.L_x_17872:
[----:B------:R-:W-:Y:S05]  /*6160*/  BSYNC.RECONVERGENT B0 ;  /* 0x0000000000007941 */ /* 0x000fea0003800200 */
.L_x_17871:
[----:B------:R-:W-:-:S05]  /*6170*/  LOP3.LUT R3, R0, 0x80, R3, 0xf8, !PT ;  /* 0x0000008000037812 */ /* 0x000fca00078ef803 */
[----:B------:R1:W-:Y:S01]  /*6180*/  STG.E.U8 desc[UR36][R8.64], R3 ;  /* 0x0000000308007986 */ /* 0x0003e2000c101124 */
[----:B------:R-:W-:Y:S05]  /*6190*/  BRA `(.L_x_17846) ;  /* 0x00000000005c7947 */ /* 0x000fea0003800000 */
.L_x_17868:
        /* <DEDUP_REMOVED lines=12> */
.L_x_17874:
[----:B------:R-:W-:Y:S01]  /*6260*/  IMAD.MOV.U32 R0, RZ, RZ, 0x7f ;  /* 0x0000007fff007424 */ /* 0x000fe200078e00ff */
[----:B------:R-:W-:-:S04]  /*6270*/  ISETP.GT.U32.AND P0, PT, R3, 0x7f800000, PT ;  /* 0x7f8000000300780c */ /* 0x000fc80003f04070 */
[----:B------:R-:W-:-:S09]  /*6280*/  SEL R0, R0, 0x7c, P0 ;  /* 0x0000007c00007807 */ /* 0x000fd20000000000 */
.L_x_17875:
[----:B------:R-:W-:Y:S05]  /*6290*/  BSYNC.RECONVERGENT B0 ;  /* 0x0000000000007941 */ /* 0x000fea0003800200 */
.L_x_17873:
[----:B------:R-:W-:-:S04]  /*62a0*/  SHF.R.U32.HI R3, RZ, 0x18, R29 ;  /* 0x00000018ff037819 */ /* 0x000fc8000001161d */
[----:B------:R-:W-:-:S05]  /*62b0*/  LOP3.LUT R3, R0, 0x80, R3, 0xf8, !PT ;  /* 0x0000008000037812 */ /* 0x000fca00078ef803 */
[----:B------:R2:W-:Y:S01]  /*62c0*/  STG.E.U8 desc[UR36][R8.64], R3 ;  /* 0x0000000308007986 */ /* 0x0005e2000c101124 */
[----:B------:R-:W-:Y:S05]  /*62d0*/  BRA `(.L_x_17846) ;  /* 0x00000000000c7947 */ /* 0x000fea0003800000 */
.L_x_17867:
[----:B------:R-:W0:Y:S02]  /*62e0*/  I2F.S64 R0, R28 ;  /* 0x0000001c00007312 */ /* 0x000e240000301400 */
[----:B0-----:R-:W-:-:S05]  /*62f0*/  F2FP.BF16.F32.PACK_AB R0, RZ, R0 ;  /* 0x00000000ff00723e */ /* 0x001fca00000010ff */
[----:B------:R0:W-:Y:S02]  /*6300*/  STG.E.U16 desc[UR36][R8.64], R0 ;  /* 0x0000000008007986 */ /* 0x0001e4000c101524 */
.L_x_17846:
[----:B------:R-:W-:-:S07]  /*6310*/  VIADD R23, R23, 0x80 ;  /* 0x0000008017177836 */ /* 0x000fce0000000000 */
.L_x_17803:
[----:B------:R-:W-:-:S13]  /*6320*/  ISETP.GE.AND P0, PT, R23, R18, PT ;  /* 0x000000121700720c */ /* 0x000fda0003f06270 */
[----:B------:R-:W-:Y:S05]  /*6330*/  @P0 BREAK.RELIABLE B6 ;  /* 0x0000000000060942 */ /* 0x000fea0003800100 */
[----:B------:R-:W-:Y:S05]  /*6340*/  @P0 BRA `(.L_x_17840) ;  /* 0x0000000c00940947 */ /* 0x000fea0003800000 */
[----:B------:R-:W-:Y:S05]  /*6350*/  BSYNC.RELIABLE B6 ;  /* 0x0000000000067941 */ /* 0x000fea0003800100 */
.L_x_17802:
        /* <DEDUP_REMOVED lines=20> */
.L_x_17879:
[----:B------:R3:W-:Y:S01]  /*64a0*/  STG.E.U8 desc[UR36][R8.64], R26 ;  /* 0x0000001a08007986 */ /* 0x0007e2000c101124 */
[----:B------:R-:W-:Y:S05]  /*64b0*/  BRA `(.L_x_17881) ;  /* 0x0000000c00347947 */ /* 0x000fea0003800000 */
.L_x_17878:
        /* <DEDUP_REMOVED lines=8> */
.L_x_17883:
[----:B------:R2:W-:Y:S01]  /*6540*/  STG.E desc[UR36][R8.64], R26 ;  /* 0x0000001a08007986 */ /* 0x0005e2000c101924 */
[----:B------:R-:W-:Y:S05]  /*6550*/  BRA `(.L_x_17881) ;  /* 0x0000000c000c7947 */ /* 0x000fea0003800000 */
.L_x_17882:
[----:B------:R0:W-:Y:S01]  /*6560*/  STG.E.U16 desc[UR36][R8.64], R26 ;  /* 0x0000001a08007986 */ /* 0x0001e2000c101524 */
[----:B------:R-:W-:Y:S05]  /*6570*/  BRA `(.L_x_17881) ;  /* 0x0000000c00047947 */ /* 0x000fea0003800000 */
.L_x_17877:
        /* <DEDUP_REMOVED lines=9> */
.L_x_17885:
[----:B------:R-:W0:Y:S02]  /*6610*/  I2F.S64 R0, R26 ;  /* 0x0000001a00007312 */ /* 0x000e240000301400 */
[----:B0-----:R-:W-:-:S05]  /*6620*/  F2FP.F16.F32.PACK_AB R0, RZ, R0 ;  /* 0x00000000ff00723e */ /* 0x001fca00000000ff */
[----:B------:R0:W-:Y:S01]  /*6630*/  STG.E.U16 desc[UR36][R8.64], R0 ;  /* 0x0000000008007986 */ /* 0x0001e2000c101524 */
[----:B------:R-:W-:Y:S05]  /*6640*/  BRA `(.L_x_17881) ;  /* 0x0000000800d07947 */ /* 0x000fea0003800000 */
.L_x_17884:
        /* <DEDUP_REMOVED lines=10> */
.L_x_17887:
[----:B------:R-:W0:Y:S02]  /*66f0*/  I2F.S64 R26, R26 ;  /* 0x0000001a001a7312 */ /* 0x000e240000301400 */
[----:B0-----:R-:W-:-:S04]  /*6700*/  F2FP.F16.F32.PACK_AB R3, RZ, R26 ;  /* 0x0000001aff03723e */ /* 0x001fc800000000ff */
[----:B------:R-:W-:-:S05]  /*6710*/  PRMT R3, R3, 0x5410, RZ ;  /* 0x0000541003037816 */ /* 0x000fca00000000ff */
[----:B------:R0:W-:Y:S01]  /*6720*/  STG.E desc[UR36][R8.64], R3 ;  /* 0x0000000308007986 */ /* 0x0001e2000c101924 */
[----:B------:R-:W-:Y:S05]  /*6730*/  BRA `(.L_x_17881) ;  /* 0x0000000800947947 */ /* 0x000fea0003800000 */
.L_x_17886:
[----:B------:R-:W0:Y:S02]  /*6740*/  I2F.F64.S64 R26, R26 ;  /* 0x0000001a001a7312 */ /* 0x000e240000301c00 */
[----:B0-----:R0:W-:Y:S01]  /*6750*/  STG.E.64 desc[UR36][R8.64], R26 ;  /* 0x0000001a08007986 */ /* 0x0011e2000c101b24 */
[----:B------:R-:W-:Y:S05]  /*6760*/  BRA `(.L_x_17881) ;  /* 0x0000000800887947 */ /* 0x000fea0003800000 */
.L_x_17876:
        /* <DEDUP_REMOVED lines=12> */
.L_x_17891:
        /* <DEDUP_REMOVED lines=17> */
.L_x_17894:
[----:B------:R-:W-:-:S04]  /*6940*/  SHF.R.U32.HI R3, RZ, 0x18, R27 ;  /* 0x00000018ff037819 */ /* 0x000fc8000001161b */
[----:B------:R-:W-:-:S04]  /*6950*/  LOP3.LUT R0, R0, 0x80, R3, 0xf8, !PT ;  /* 0x0000008000007812 */ /* 0x000fc800078ef803 */
[----:B------:R-:W-:-:S07]  /*6960*/  PRMT R4, R0, 0x7610, R4 ;  /* 0x0000761000047816 */ /* 0x000fce0000000004 */
.L_x_17893:
[----:B------:R-:W-:Y:S05]  /*6970*/  BSYNC.RECONVERGENT B0 ;  /* 0x0000000000007941 */ /* 0x000fea0003800200 */
.L_x_17892:
[----:B------:R0:W-:Y:S01]  /*6980*/  STG.E.U8 desc[UR36][R8.64], R4 ;  /* 0x0000000408007986 */ /* 0x0001e2000c101124 */
[----:B------:R-:W-:Y:S05]  /*6990*/  BRA `(.L_x_17881) ;  /* 0x0000000400fc7947 */ /* 0x000fea0003800000 */
.L_x_17890:
        /* <DEDUP_REMOVED lines=17> */
.L_x_17897:
[----:B------:R-:W-:-:S04]  /*6ab0*/  SHF.R.U32.HI R3, RZ, 0x18, R27 ;  /* 0x00000018ff037819 */ /* 0x000fc8000001161b */
[----:B------:R-:W-:-:S04]  /*6ac0*/  LOP3.LUT R0, R0, 0x80, R3, 0xf8, !PT ;  /* 0x0000008000007812 */ /* 0x000fc800078ef803 */
[----:B------:R-:W-:-:S07]  /*6ad0*/  PRMT R4, R0, 0x7610, R4 ;  /* 0x0000761000047816 */ /* 0x000fce0000000004 */
.L_x_17896:
[----:B------:R-:W-:Y:S05]  /*6ae0*/  BSYNC.RECONVERGENT B0 ;  /* 0x0000000000007941 */ /* 0x000fea0003800200 */
.L_x_17895:
[----:B------:R0:W-:Y:S01]  /*6af0*/  STG.E.U8 desc[UR36][R8.64], R4 ;  /* 0x0000000408007986 */ /* 0x0001e2000c101124 */
[----:B------:R-:W-:Y:S05]  /*6b00*/  BRA `(.L_x_17881) ;  /* 0x0000000400a07947 */ /* 0x000fea0003800000 */
.L_x_17889:
        /* <DEDUP_REMOVED lines=22> */
.L_x_17899:
[----:B------:R0:W-:Y:S01]  /*6c70*/  STG.E.64 desc[UR36][R8.64], R26 ;  /* 0x0000001a08007986 */ /* 0x0001e2000c101b24 */
[----:B------:R-:W-:Y:S05]  /*6c80*/  BRA `(.L_x_17881) ;  /* 0x0000000400407947 */ /* 0x000fea0003800000 */
.L_x_17898:
[----:B------:R0:W-:Y:S01]  /*6c90*/  STG.E desc[UR36][R8.64], R26 ;  /* 0x0000001a08007986 */ /* 0x0001e2000c101924 */
[----:B------:R-:W-:Y:S05]  /*6ca0*/  BRA `(.L_x_17881) ;  /* 0x0000000400387947 */ /* 0x000fea0003800000 */
.L_x_17888:
        /* <DEDUP_REMOVED lines=11> */
.L_x_17901:
[----:B------:R-:W-:Y:S01]  /*6d60*/  CS2R R6, SRZ ;  /* 0x0000000000067805 */ /* 0x000fe2000001ff00 */
[----:B------:R-:W0:Y:S04]  /*6d70*/  I2F.F64.S64 R4, R26 ;  /* 0x0000001a00047312 */ /* 0x000e280000301c00 */
[----:B0-----:R0:W-:Y:S01]  /*6d80*/  STG.E.128 desc[UR36][R8.64], R4 ;  /* 0x0000000408007986 */ /* 0x0011e2000c101d24 */
[----:B------:R-:W-:Y:S05]  /*6d90*/  BRA `(.L_x_17881) ;  /* 0x0000000000fc7947 */ /* 0x000fea0003800000 */
.L_x_17900:
[----:B------:R-:W-:-:S13]  /*6da0*/  ISETP.NE.AND P0, PT, R0, 0xf, PT ;  /* 0x0000000f0000780c */ /* 0x000fda0003f05270 */
[----:B------:R-:W-:Y:S05]  /*6db0*/  @!P0 BRA `(.L_x_17902) ;  /* 0x0000000000e88947 */ /* 0x000fea0003800000 */
[----:B------:R-:W-:-:S13]  /*6dc0*/  ISETP.NE.AND P0, PT, R0, 0x17, PT ;  /* 0x000000170000780c */ /* 0x000fda0003f05270 */
[----:B------:R-:W-:Y:S05]  /*6dd0*/  @!P0 BRA `(.L_x_17903) ;  /* 0x0000000000908947 */ /* 0x000fea0003800000 */
[----:B------:R-:W-:-:S13]  /*6de0*/  ISETP.NE.AND P0, PT, R0, 0x18, PT ;  /* 0x000000180000780c */ /* 0x000fda0003f05270 */
[----:B------:R-:W-:Y:S05]  /*6df0*/  @!P0 BRA `(.L_x_17904) ;  /* 0x0000000000448947 */ /* 0x000fea0003800000 */
.L_x_17880:
        /* <DEDUP_REMOVED lines=16> */
.L_x_17905:
[----:B------:R-:W-:Y:S05]  /*6f00*/  BRA `(.L_x_17881) ;  /* 0x0000000000a07947 */ /* 0x000fea0003800000 */
.L_x_17904:
        /* <DEDUP_REMOVED lines=13> */
.L_x_17907:
[----:B------:R-:W-:Y:S05]  /*6fe0*/  BSYNC.RECONVERGENT B0 ;  /* 0x0000000000007941 */ /* 0x000fea0003800200 */
.L_x_17906:
[----:B------:R-:W-:-:S05]  /*6ff0*/  LOP3.LUT R3, R0, 0x80, R3, 0xf8, !PT ;  /* 0x0000008000037812 */ /* 0x000fca00078ef803 */
[----:B------:R0:W-:Y:S01]  /*7000*/  STG.E.U8 desc[UR36][R8.64], R3 ;  /* 0x0000000308007986 */ /* 0x0001e2000c101124 */
[----:B------:R-:W-:Y:S05]  /*7010*/  BRA `(.L_x_17881) ;  /* 0x00000000005c7947 */ /* 0x000fea0003800000 */
.L_x_17903:
        /* <DEDUP_REMOVED lines=12> */
.L_x_17909:
[----:B------:R-:W-:Y:S01]  /*70e0*/  IMAD.MOV.U32 R0, RZ, RZ, 0x7f ;  /* 0x0000007fff007424 */ /* 0x000fe200078e00ff */
[----:B------:R-:W-:-:S04]  /*70f0*/  ISETP.GT.U32.AND P0, PT, R3, 0x7f800000, PT ;  /* 0x7f8000000300780c */ /* 0x000fc80003f04070 */
[----:B------:R-:W-:-:S09]  /*7100*/  SEL R0, R0, 0x7c, P0 ;  /* 0x0000007c00007807 */ /* 0x000fd20000000000 */
.L_x_17910:
[----:B------:R-:W-:Y:S05]  /*7110*/  BSYNC.RECONVERGENT B0 ;  /* 0x0000000000007941 */ /* 0x000fea0003800200 */
.L_x_17908:
[----:B------:R-:W-:-:S04]  /*7120*/  SHF.R.U32.HI R3, RZ, 0x18, R27 ;  /* 0x00000018ff037819 */ /* 0x000fc8000001161b */
[----:B------:R-:W-:-:S05]  /*7130*/  LOP3.LUT R3, R0, 0x80, R3, 0xf8, !PT ;  /* 0x0000008000037812 */ /* 0x000fca00078ef803 */
[----:B------:R0:W-:Y:S01]  /*7140*/  STG.E.U8 desc[UR36][R8.64], R3 ;  /* 0x0000000308007986 */ /* 0x0001e2000c101124 */
[----:B------:R-:W-:Y:S05]  /*7150*/  BRA `(.L_x_17881) ;  /* 0x00000000000c7947 */ /* 0x000fea0003800000 */
.L_x_17902:
[----:B------:R-:W0:Y:S02]  /*7160*/  I2F.S64 R0, R26 ;  /* 0x0000001a00007312 */ /* 0x000e240000301400 */
[----:B0-----:R-:W-:-:S05]  /*7170*/  F2FP.BF16.F32.PACK_AB R0, RZ, R0 ;  /* 0x00000000ff00723e */ /* 0x001fca00000010ff */
[----:B------:R0:W-:Y:S02]  /*7180*/  STG.E.U16 desc[UR36][R8.64], R0 ;  /* 0x0000000008007986 */ /* 0x0001e4000c101524 */
.L_x_17881:
[----:B------:R-:W-:-:S07]  /*7190*/  VIADD R23, R23, 0x80 ;  /* 0x0000008017177836 */ /* 0x000fce0000000000 */
.L_x_17840:
[----:B------:R-:W-:Y:S05]  /*71a0*/  BSYNC.RECONVERGENT B7 ;  /* 0x0000000000077941 */ /* 0x000fea0003800200 */
.L_x_17801:
        /* <DEDUP_REMOVED lines=21> */
.L_x_17914:
[----:B------:R-:W-:Y:S01]  /*7300*/  STG.E.U8 desc[UR36][R2.64], R16 ;  /* 0x0000001002007986 */ /* 0x000fe2000c101124 */
[----:B------:R-:W-:Y:S05]  /*7310*/  EXIT ;  /* 0x000000000000794d */ /* 0x000fea0003800000 */
.L_x_17913:
        /* <DEDUP_REMOVED lines=8> */
.L_x_17917:
[----:B------:R-:W-:Y:S01]  /*73a0*/  STG.E desc[UR36][R2.64], R16 ;  /* 0x0000001002007986 */ /* 0x000fe2000c101924 */
[----:B------:R-:W-:Y:S05]  /*73b0*/  EXIT ;  /* 0x000000000000794d */ /* 0x000fea0003800000 */
.L_x_17916:
[----:B------:R-:W-:Y:S01]  /*73c0*/  STG.E.U16 desc[UR36][R2.64], R16 ;  /* 0x0000001002007986 */ /* 0x000fe2000c101524 */
[----:B------:R-:W-:Y:S05]  /*73d0*/  EXIT ;  /* 0x000000000000794d */ /* 0x000fea0003800000 */
.L_x_17912:
        /* <DEDUP_REMOVED lines=9> */
.L_x_17919:
[----:B------:R-:W0:Y:S02]  /*7470*/  I2F.S64 R0, R16 ;  /* 0x0000001000007312 */ /* 0x000e240000301400 */
[----:B0-----:R-:W-:-:S05]  /*7480*/  F2FP.F16.F32.PACK_AB R0, RZ, R0 ;  /* 0x00000000ff00723e */ /* 0x001fca00000000ff */
[----:B------:R-:W-:Y:S01]  /*7490*/  STG.E.U16 desc[UR36][R2.64], R0 ;  /* 0x0000000002007986 */ /* 0x000fe2000c101524 */
[----:B------:R-:W-:Y:S05]  /*74a0*/  EXIT ;  /* 0x000000000000794d */ /* 0x000fea0003800000 */
.L_x_17918:
        /* <DEDUP_REMOVED lines=10> */
.L_x_17921:
[----:B------:R-:W0:Y:S02]  /*7550*/  I2F.S64 R16, R16 ;  /* 0x0000001000107312 */ /* 0x000e240000301400 */
[----:B0-----:R-:W-:-:S04]  /*7560*/  F2FP.F16.F32.PACK_AB R5, RZ, R16 ;  /* 0x00000010ff05723e */ /* 0x001fc800000000ff */
[----:B------:R-:W-:-:S05]  /*7570*/  PRMT R5, R5, 0x5410, RZ ;  /* 0x0000541005057816 */ /* 0x000fca00000000ff */
[----:B------:R-:W-:Y:S01]  /*7580*/  STG.E desc[UR36][R2.64], R5 ;  /* 0x0000000502007986 */ /* 0x000fe2000c101924 */
[----:B------:R-:W-:Y:S05]  /*7590*/  EXIT ;  /* 0x000000000000794d */ /* 0x000fea0003800000 */
.L_x_17920:
[----:B------:R-:W0:Y:S02]  /*75a0*/  I2F.F64.S64 R16, R16 ;  /* 0x0000001000107312 */ /* 0x000e240000301c00 */
[----:B0-----:R-:W-:Y:S01]  /*75b0*/  STG.E.64 desc[UR36][R2.64], R16 ;  /* 0x0000001002007986 */ /* 0x001fe2000c101b24 */
[----:B------:R-:W-:Y:S05]  /*75c0*/  EXIT ;  /* 0x000000000000794d */ /* 0x000fea0003800000 */
.L_x_17911:
        /* <DEDUP_REMOVED lines=12> */
.L_x_17925:
        /* <DEDUP_REMOVED lines=18> */
.L_x_17928:
[----:B------:R-:W-:-:S04]  /*77b0*/  SHF.R.U32.HI R5, RZ, 0x18, R5 ;  /* 0x00000018ff057819 */ /* 0x000fc80000011605 */
[----:B------:R-:W-:-:S07]  /*77c0*/  LOP3.LUT R0, R0, 0x80, R5, 0xf8, !PT ;  /* 0x0000008000007812 */ /* 0x000fce00078ef805 */
.L_x_17927:
[----:B------:R-:W-:Y:S05]  /*77d0*/  BSYNC.RECONVERGENT B0 ;  /* 0x0000000000007941 */ /* 0x000fea0003800200 */
.L_x_17926:
[----:B------:R-:W-:Y:S01]  /*77e0*/  STG.E.U8 desc[UR36][R2.64], R0 ;  /* 0x0000000002007986 */ /* 0x000fe2000c101124 */
[----:B------:R-:W-:Y:S05]  /*77f0*/  EXIT ;  /* 0x000000000000794d */ /* 0x000fea0003800000 */
.L_x_17924:
        /* <DEDUP_REMOVED lines=18> */
.L_x_17931:
[----:B------:R-:W-:-:S04]  /*7920*/  SHF.R.U32.HI R5, RZ, 0x18, R5 ;  /* 0x00000018ff057819 */ /* 0x000fc80000011605 */
[----:B------:R-:W-:-:S07]  /*7930*/  LOP3.LUT R0, R0, 0x80, R5, 0xf8, !PT ;  /* 0x0000008000007812 */ /* 0x000fce00078ef805 */
.L_x_17930:
[----:B------:R-:W-:Y:S05]  /*7940*/  BSYNC.RECONVERGENT B0 ;  /* 0x0000000000007941 */ /* 0x000fea0003800200 */
.L_x_17929:
[----:B------:R-:W-:Y:S01]  /*7950*/  STG.E.U8 desc[UR36][R2.64], R0 ;  /* 0x0000000002007986 */ /* 0x000fe2000c101124 */
[----:B------:R-:W-:Y:S05]  /*7960*/  EXIT ;  /* 0x000000000000794d */ /* 0x000fea0003800000 */
.L_x_17923:
        /* <DEDUP_REMOVED lines=22> */
.L_x_17933:
[----:B------:R-:W-:Y:S01]  /*7ad0*/  STG.E.64 desc[UR36][R2.64], R16 ;  /* 0x0000001002007986 */ /* 0x000fe2000c101b24 */
[----:B------:R-:W-:Y:S05]  /*7ae0*/  EXIT ;  /* 0x000000000000794d */ /* 0x000fea0003800000 */
.L_x_17932:
[----:B------:R-:W-:Y:S01]  /*7af0*/  STG.E desc[UR36][R2.64], R16 ;  /* 0x0000001002007986 */ /* 0x000fe2000c101924 */
[----:B------:R-:W-:Y:S05]  /*7b00*/  EXIT ;  /* 0x000000000000794d */ /* 0x000fea0003800000 */
.L_x_17922:
        /* <DEDUP_REMOVED lines=11> */
.L_x_17935:
[----:B------:R-:W-:Y:S01]  /*7bc0*/  CS2R R18, SRZ ;  /* 0x0000000000127805 */ /* 0x000fe2000001ff00 */
[----:B------:R-:W0:Y:S04]  /*7bd0*/  I2F.F64.S64 R16, R16 ;  /* 0x0000001000107312 */ /* 0x000e280000301c00 */
[----:B0-----:R-:W-:Y:S01]  /*7be0*/  STG.E.128 desc[UR36][R2.64], R16 ;  /* 0x0000001002007986 */ /* 0x001fe2000c101d24 */
[----:B------:R-:W-:Y:S05]  /*7bf0*/  EXIT ;  /* 0x000000000000794d */ /* 0x000fea0003800000 */
.L_x_17934:
[----:B------:R-:W-:-:S13]  /*7c00*/  ISETP.NE.AND P0, PT, R0, 0xf, PT ;  /* 0x0000000f0000780c */ /* 0x000fda0003f05270 */
[----:B------:R-:W-:Y:S05]  /*7c10*/  @!P0 BRA `(.L_x_17936) ;  /* 0x0000000000e88947 */ /* 0x000fea0003800000 */
[----:B------:R-:W-:-:S13]  /*7c20*/  ISETP.NE.AND P0, PT, R0, 0x17, PT ;  /* 0x000000170000780c */ /* 0x000fda0003f05270 */
[----:B------:R-:W-:Y:S05]  /*7c30*/  @!P0 BRA `(.L_x_17937) ;  /* 0x0000000000908947 */ /* 0x000fea0003800000 */
[----:B------:R-:W-:-:S13]  /*7c40*/  ISETP.NE.AND P0, PT, R0, 0x18, PT ;  /* 0x000000180000780c */ /* 0x000fda0003f05270 */
[----:B------:R-:W-:Y:S05]  /*7c50*/  @!P0 BRA `(.L_x_17938) ;  /* 0x0000000000448947 */ /* 0x000fea0003800000 */
.L_x_17915:
        /* <DEDUP_REMOVED lines=16> */
.L_x_17939:
[----:B------:R-:W-:Y:S05]  /*7d60*/  EXIT ;  /* 0x000000000000794d */ /* 0x000fea0003800000 */
.L_x_17938:
        /* <DEDUP_REMOVED lines=13> */
.L_x_17941:
[----:B------:R-:W-:Y:S05]  /*7e40*/  BSYNC.RECONVERGENT B0 ;  /* 0x0000000000007941 */ /* 0x000fea0003800200 */
.L_x_17940:
[----:B------:R-:W-:-:S05]  /*7e50*/  LOP3.LUT R5, R0, 0x80, R5, 0xf8, !PT ;  /* 0x0000008000057812 */ /* 0x000fca00078ef805 */
[----:B------:R-:W-:Y:S01]  /*7e60*/  STG.E.U8 desc[UR36][R2.64], R5 ;  /* 0x0000000502007986 */ /* 0x000fe2000c101124 */
[----:B------:R-:W-:Y:S05]  /*7e70*/  EXIT ;  /* 0x000000000000794d */ /* 0x000fea0003800000 */
.L_x_17937:
        /* <DEDUP_REMOVED lines=12> */
.L_x_17943:
[----:B------:R-:W-:Y:S01]  /*7f40*/  IMAD.MOV.U32 R0, RZ, RZ, 0x7f ;  /* 0x0000007fff007424 */ /* 0x000fe200078e00ff */
[----:B------:R-:W-:-:S04]  /*7f50*/  ISETP.GT.U32.AND P0, PT, R4, 0x7f800000, PT ;  /* 0x7f8000000400780c */ /* 0x000fc80003f04070 */
[----:B------:R-:W-:-:S09]  /*7f60*/  SEL R0, R0, 0x7c, P0 ;  /* 0x0000007c00007807 */ /* 0x000fd20000000000 */
.L_x_17944:
[----:B------:R-:W-:Y:S05]  /*7f70*/  BSYNC.RECONVERGENT B0 ;  /* 0x0000000000007941 */ /* 0x000fea0003800200 */
.L_x_17942:
[----:B------:R-:W-:-:S04]  /*7f80*/  SHF.R.U32.HI R5, RZ, 0x18, R5 ;  /* 0x00000018ff057819 */ /* 0x000fc80000011605 */
[----:B------:R-:W-:-:S05]  /*7f90*/  LOP3.LUT R5, R0, 0x80, R5, 0xf8, !PT ;  /* 0x0000008000057812 */ /* 0x000fca00078ef805 */
[----:B------:R-:W-:Y:S01]  /*7fa0*/  STG.E.U8 desc[UR36][R2.64], R5 ;  /* 0x0000000502007986 */ /* 0x000fe2000c101124 */
[----:B------:R-:W-:Y:S05]  /*7fb0*/  EXIT ;  /* 0x000000000000794d */ /* 0x000fea0003800000 */
.L_x_17936:
[----:B------:R-:W0:Y:S02]  /*7fc0*/  I2F.S64 R0, R16 ;  /* 0x0000001000007312 */ /* 0x000e240000301400 */
[----:B0-----:R-:W-:-:S05]  /*7fd0*/  F2FP.BF16.F32.PACK_AB R0, RZ, R0 ;  /* 0x00000000ff00723e */ /* 0x001fca00000010ff */
[----:B------:R-:W-:Y:S01]  /*7fe0*/  STG.E.U16 desc[UR36][R2.64], R0 ;  /* 0x0000000002007986 */ /* 0x000fe2000c101524 */
[----:B------:R-:W-:Y:S05]  /*7ff0*/  EXIT ;  /* 0x000000000000794d */ /* 0x000fea0003800000 */
        .weak           $__internal_13_$__cuda_sm20_rem_s64
        .type           $__internal_13_$__cuda_sm20_rem_s64,@function
        .size           $__internal_13_$__cuda_sm20_rem_s64,(.L_x_49874 - $__internal_13_$__cuda_sm20_rem_s64)
$__internal_13_$__cuda_sm20_rem_s64:
[----:B------:R-:W-:Y:S01]  /*8000*/  IADD3 R7, P1, PT, RZ, -R24, RZ ;  /* 0x80000018ff077210 */ /* 0x000fe20007f3e0ff */
[----:B------:R-:W-:Y:S01]  /*8010*/  IMAD.MOV.U32 R21, RZ, RZ, RZ ;  /* 0x000000ffff157224 */ /* 0x000fe200078e00ff */
        /* <DEDUP_REMOVED lines=39> */
[----:B------:R-:W-:Y:S02]  /*8290*/  IMAD.X R14, RZ, RZ, ~R3, P4 ;  /* 0x000000ffff0e7224 */ /* 0x000fe400020e0e03 */
[----:B------:R-:W-:Y:S02]  /*82a0*/  IMAD.X R12, R12, 0x1, R13, P0 ;  /* 0x000000010c0c7824 */ /* 0x000fe400000e060d */
[----:B------:R-:W-:Y:S01]  /*82b0*/  IMAD.HI.U32 R20, R11, R10, RZ ;  /* 0x0000000a0b147227 */ /* 0x000fe200078e00ff */
[----:B------:R-:W-:-:S05]  /*82c0*/  SEL R14, R14, R3, !P1 ;  /* 0x000000030e0e7207 */ /* 0x000fca0004800000 */
[----:B------:R-:W-:Y:S01]  /*82d0*/  IMAD.WIDE.U32 R20, R11, R14, R20 ;  /* 0x0000000e0b147225 */ /* 0x000fe200078e0014 */
[----:B------:R-:W-:-:S05]  /*82e0*/  IADD3.X R11, PT, PT, RZ, RZ, R12, P3, P2 ;  /* 0x000000ffff0b7210 */ /* 0x000fca0001fe440c */
[----:B------:R-:W-:-:S04]  /*82f0*/  IMAD.HI.U32 R15, P0, R11, R10, R20 ;  /* 0x0000000a0b0f7227 */ /* 0x000fc80007800014 */
[CC--:B------:R-:W-:Y:S02]  /*8300*/  IMAD R12, R11.reuse, R14.reuse, RZ ;  /* 0x0000000e0b0c7224 */ /* 0x0c0fe400078e02ff */
[----:B------:R-:W-:-:S03]  /*8310*/  IMAD.HI.U32 R11, R11, R14, RZ ;  /* 0x0000000e0b0b7227 */ /* 0x000fc600078e00ff */
[----:B------:R-:W-:Y:S01]  /*8320*/  IADD3 R15, P2, PT, R12, R15, RZ ;  /* 0x0000000f0c0f7210 */ /* 0x000fe20007f5e0ff */
[----:B------:R-:W-:-:S04]  /*8330*/  IMAD.X R11, RZ, RZ, R11, P0 ;  /* 0x000000ffff0b7224 */ /* 0x000fc800000e060b */
        /* <DEDUP_REMOVED lines=25> */
[----:B------:R-:W-:Y:S02]  /*84d0*/  SEL R6, R6, 0xffffffff, P0 ;  /* 0xffffffff06067807 */ /* 0x000fe40000000000 */
[----:B------:R-:W-:Y:S01]  /*84e0*/  SEL R7, R7, 0xffffffff, P0 ;  /* 0xffffffff07077807 */ /* 0x000fe20000000000 */
[----:B------:R-:W-:Y:S06]  /*84f0*/  RET.REL.NODEC R8 `(_ZN2at6native27unrolled_elementwise_kernelINS0_13AUnaryFunctorIlllZZZNS0_16fmod_kernel_cudaERNS_18TensorIteratorBaseEENKUlvE_clEvENKUlvE2_clEvEUlllE_EESt5arrayIPcLm2EELi4E23TrivialOffsetCalculatorILi1EjESD_NS0_6memory12LoadWithCastILi1EEENSE_13StoreWithCastILi1EEEEEviT_T0_T2_T3_T4_T5_) ;  /* 0xffffff7808c07950 */ /* 0x000fec0003c3ffff */
.L_x_17945:
        /* <DEDUP_REMOVED lines=16> */
.L_x_49874:


//--------------------- .text._ZN2at6native18elementwise_kernelILi128ELi2EZNS0_22gpu_kernel_impl_nocastINS0_13AUnaryFunctorIlllZZZNS0_16fmod_kernel_cudaERNS_18TensorIteratorBaseEENKUlvE_clEvENKUlvE2_clEvEUlllE_EEEEvS5_RKT_EUliE_EEviT1_ --------------------------
	.section	.text._ZN2at6native18elementwise_kernelILi128ELi2EZNS0_22gpu_kernel_impl_nocastINS0_13AUnaryFunctorIlllZZZNS0_16fmod_kernel_cudaERNS_18TensorIteratorBaseEENKUlvE_clEvENKUlvE2_clEvEUlllE_EEEEvS5_RKT_EUliE_EEviT1_,"ax",@progbits
	.align	128
        .global         _ZN2at6native18elementwise_kernelILi128ELi2EZNS0_22gpu_kernel_impl_nocastINS0_13AUnaryFunctorIlllZZZNS0_16fmod_kernel_cudaERNS_18TensorIteratorBaseEENKUlvE_clEvENKUlvE2_clEvEUlllE_EEEEvS5_RKT_EUliE_EEviT1_
        .type           _ZN2at6native18elementwise_kernelILi128ELi2EZNS0_22gpu_kernel_impl_nocastINS0_13AUnaryFunctorIlllZZZNS0_16fmod_kernel_cudaERNS_18TensorIteratorBaseEENKUlvE_clEvENKUlvE2_clEvEUlllE_EEEEvS5_RKT_EUliE_EEviT1_,@function
        .size           _ZN2at6native18elementwise_kernelILi128ELi2EZNS0_22gpu_kernel_impl_nocastINS0_13AUnaryFunctorIlllZZZNS0_16fmod_kernel_cudaERNS_18TensorIteratorBaseEENKUlvE_clEvENKUlvE2_clEvEUlllE_EEEEvS5_RKT_EUliE_EEviT1_,(.L_x_49875 - _ZN2at6native18elementwise_kernelILi128ELi2EZNS0_22gpu_kernel_impl_nocastINS0_13AUnaryFunctorIlllZZZNS0_16fmod_kernel_cudaERNS_18TensorIteratorBaseEENKUlvE_clEvENKUlvE2_clEvEUlllE_EEEEvS5_RKT_EUliE_EEviT1_)
        .other          _ZN2at6native18elementwise_kernelILi128ELi2EZNS0_22gpu_kernel_impl_nocastINS0_13AUnaryFunctorIlllZZZNS0_16fmod_kernel_cudaERNS_18TensorIteratorBaseEENKUlvE_clEvENKUlvE2_clEvEUlllE_EEEEvS5_RKT_EUliE_EEviT1_,@"STO_CUDA_ENTRY STV_DEFAULT"
_ZN2at6native18elementwise_kernelILi128ELi2EZNS0_22gpu_kernel_impl_nocastINS0_13AUnaryFunctorIlllZZZNS0_16fmod_kernel_cudaERNS_18TensorIteratorBaseEENKUlvE_clEvENKUlvE2_clEvEUlllE_EEEEvS5_RKT_EUliE_EEviT1_:
.text._ZN2at6native18elementwise_kernelILi128ELi2EZNS0_22gpu_kernel_impl_nocastINS0_13AUnaryFunctorIlllZZZNS0_16fmod_kernel_cudaERNS_18TensorIteratorBaseEENKUlvE_clEvENKUlvE2_clEvEUlllE_EEEEvS5_RKT_EUliE_EEviT1_:
        /* <DEDUP_REMOVED lines=20> */
[----:B------:R-:W0:Y:S01]  /*0140*/  I2F.U32.RP R0, R6 ;  /* 0x0000000600007306 */ /* 0x000e220000209000 */
[----:B------:R-:W1:Y:S01]  /*0150*/  LDCU UR4, c[0x0][0x598] ;  /* 0x0000b300ff0477ac */ /* 0x000e620008000800 */
[----:B------:R-:W-:Y:S02]  /*0160*/  IADD3 R7, PT, PT, RZ, -R6, RZ ;  /* 0x80000006ff077210 */ /* 0x000fe40007ffe0ff */
[----:B------:R-:W-:-:S04]  /*0170*/  ISETP.NE.U32.AND P1, PT, R6, RZ, PT ;  /* 0x000000ff0600720c */ /* 0x000fc80003f25070 */
[----:B0-----:R-:W0:Y:S02]  /*0180*/  MUFU.RCP R0, R0 ;  /* 0x0000000000007308 */ /* 0x001e240000001000 */
[----:B0-----:R-:W-:-:S06]  /*0190*/  IADD3 R2, PT, PT, R0, 0xffffffe, RZ ;  /* 0x0ffffffe00027810 */ /* 0x001fcc0007ffe0ff */
[----:B------:R0:W2:Y:S02]  /*01a0*/  F2I.FTZ.U32.TRUNC.NTZ R3, R2 ;  /* 0x0000000200037305 */ /* 0x0000a4000021f000 */
[----:B0-----:R-:W-:Y:S02]  /*01b0*/  IMAD.MOV.U32 R2, RZ, RZ, RZ ;  /* 0x000000ffff027224 */ /* 0x001fe400078e00ff */
[----:B--2---:R-:W-:-:S04]  /*01c0*/  IMAD R7, R7, R3, RZ ;  /* 0x0000000307077224 */ /* 0x004fc800078e02ff */
[----:B------:R-:W-:-:S06]  /*01d0*/  IMAD.HI.U32 R3, R3, R7, R2 ;  /* 0x0000000703037227 */ /* 0x000fcc00078e0002 */
[----:B-1----:R-:W-:-:S05]  /*01e0*/  IMAD.HI.U32 R3, R3, UR4, RZ ;  /* 0x0000000403037c27 */ /* 0x002fca000f8e00ff */
[----:B------:R-:W-:-:S05]  /*01f0*/  IADD3 R3, PT, PT, -R3, RZ, RZ ;  /* 0x000000ff03037210 */ /* 0x000fca0007ffe1ff */
[----:B------:R-:W-:Y:S02]  /*0200*/  IMAD R7, R6, R3, UR4 ;  /* 0x0000000406077e24 */ /* 0x000fe4000f8e0203 */
        /* <DEDUP_REMOVED lines=8> */
.L_x_17949:
[----:B------:R-:W-:Y:S01]  /*0290*/  IMAD.MOV.U32 R9, RZ, RZ, R7 ;  /* 0x000000ffff097224 */ /* 0x000fe200078e0007 */
[----:B------:R-:W-:-:S07]  /*02a0*/  MOV R8, 0x2c0 ;  /* 0x000002c000087802 */ /* 0x000fce0000000f00 */
[----:B------:R-:W-:Y:S05]  /*02b0*/  CALL.REL.NOINC `($__internal_14_$__cuda_sm20_rem_s64) ;  /* 0x0000002c00587944 */ /* 0x000fea0003c00000 */
.L_x_17950:
[----:B------:R-:W0:Y:S01]  /*02c0*/  LDC.64 R6, c[0x0][0x580] ;  /* 0x00016000ff067b82 */ /* 0x000e220000000a00 */
[----:B------:R-:W-:Y:S01]  /*02d0*/  IADD3 R5, PT, PT, R5, 0x80, RZ ;  /* 0x0000008005057810 */ /* 0x000fe20007ffe0ff */
[----:B0-----:R0:W-:Y:S06]  /*02e0*/  STG.E.64 desc[UR6][R6.64], R2 ;  /* 0x0000000206007986 */ /* 0x0011ec000c101b06 */
.L_x_17948:
[----:B------:R-:W-:Y:S05]  /*02f0*/  BSYNC.RECONVERGENT B0 ;  /* 0x0000000000007941 */ /* 0x000fea0003800200 */
.L_x_17947:
[----:B------:R-:W1:Y:S02]  /*0300*/  LDCU UR4, c[0x0][0x380] ;  /* 0x00007000ff0477ac */ /* 0x000e640008000800 */
[----:B-1----:R-:W-:-:S13]  /*0310*/  ISETP.GE.AND P0, PT, R5, UR4, PT ;  /* 0x0000000405007c0c */ /* 0x002fda000bf06270 */
[----:B------:R-:W-:Y:S05]  /*0320*/  @P0 EXIT ;  /* 0x000000000000094d */ /* 0x000fea0003800000 */
[----:B0-----:R-:W0:Y:S01]  /*0330*/  LDC.64 R6, c[0x0][0x588] ;  /* 0x00016200ff067b82 */ /* 0x001e220000000a00 */
[----:B------:R-:W1:Y:S01]  /*0340*/  LDCU UR4, c[0x0][0x59c] ;  /* 0x0000b380ff0477ac */ /* 0x000e620008000800 */
[----:B0-----:R-:W1:Y:S02]  /*0350*/  LDG.E.64 R6, desc[UR6][R6.64] ;  /* 0x0000000606067981 */ /* 0x001e64000c1e1b00 */
[----:B-1----:R-:W-:-:S04]  /*0360*/  LOP3.LUT R0, R7, UR4, RZ, 0xfc, !PT ;  /* 0x0000000407007c12 */ /* 0x002fc8000f8efcff */
[----:B------:R-:W-:-:S13]  /*0370*/  ISETP.NE.U32.AND P0, PT, R0, RZ, PT ;  /* 0x000000ff0000720c */ /* 0x000fda0003f05070 */
[----:B------:R-:W-:Y:S05]  /*0380*/  @P0 BRA `(.L_x_17951) ;  /* 0x00000000005c0947 */ /* 0x000fea0003800000 */
[----:B------:R-:W0:Y:S01]  /*0390*/  I2F.U32.RP R0, R6 ;  /* 0x0000000600007306 */ /* 0x000e220000209000 */
[----:B------:R-:W1:Y:S01]  /*03a0*/  LDCU UR4, c[0x0][0x598] ;  /* 0x0000b300ff0477ac */ /* 0x000e620008000800 */
[----:B------:R-:W-:Y:S01]  /*03b0*/  IMAD.MOV R5, RZ, RZ, -R6 ;  /* 0x000000ffff057224 */ /* 0x000fe200078e0a06 */
[----:B------:R-:W-:-:S05]  /*03c0*/  ISETP.NE.U32.AND P1, PT, R6, RZ, PT ;  /* 0x000000ff0600720c */ /* 0x000fca0003f25070 */
[----:B0-----:R-:W0:Y:S02]  /*03d0*/  MUFU.RCP R0, R0 ;  /* 0x0000000000007308 */ /* 0x001e240000001000 */
[----:B0-----:R-:W-:-:S06]  /*03e0*/  IADD3 R2, PT, PT, R0, 0xffffffe, RZ ;  /* 0x0ffffffe00027810 */ /* 0x001fcc0007ffe0ff */
[----:B------:R0:W2:Y:S02]  /*03f0*/  F2I.FTZ.U32.TRUNC.NTZ R3, R2 ;  /* 0x0000000200037305 */ /* 0x0000a4000021f000 */
[----:B0-----:R-:W-:Y:S02]  /*0400*/  HFMA2 R2, -RZ, RZ, 0, 0 ;  /* 0x00000000ff027431 */ /* 0x001fe400000001ff */
[----:B--2---:R-:W-:-:S04]  /*0410*/  IMAD R5, R5, R3, RZ ;  /* 0x0000000305057224 */ /* 0x004fc800078e02ff */
[----:B------:R-:W-:Y:S02]  /*0420*/  IMAD.HI.U32 R3, R3, R5, R2 ;  /* 0x0000000503037227 */ /* 0x000fe400078e0002 */
[----:B------:R-:W0:Y:S04]  /*0430*/  LDC.64 R4, c[0x0][0x580] ;  /* 0x00016000ff047b82 */ /* 0x000e280000000a00 */
[----:B-1----:R-:W-:-:S05]  /*0440*/  IMAD.HI.U32 R3, R3, UR4, RZ ;  /* 0x0000000403037c27 */ /* 0x002fca000f8e00ff */
[----:B------:R-:W-:-:S05]  /*0450*/  IADD3 R3, PT, PT, -R3, RZ, RZ ;  /* 0x000000ff03037210 */ /* 0x000fca0007ffe1ff */
[----:B------:R-:W-:Y:S02]  /*0460*/  IMAD R7, R6, R3, UR4 ;  /* 0x0000000406077e24 */ /* 0x000fe4000f8e0203 */
[----:B------:R-:W-:-:S03]  /*0470*/  IMAD.MOV.U32 R3, RZ, RZ, RZ ;  /* 0x000000ffff037224 */ /* 0x000fc600078e00ff */
[----:B------:R-:W-:-:S13]  /*0480*/  ISETP.GE.U32.AND P0, PT, R7, R6, PT ;  /* 0x000000060700720c */ /* 0x000fda0003f06070 */
[----:B------:R-:W-:-:S05]  /*0490*/  @P0 IMAD.IADD R7, R7, 0x1, -R6 ;  /* 0x0000000107070824 */ /* 0x000fca00078e0a06 */
[----:B------:R-:W-:-:S13]  /*04a0*/  ISETP.GE.U32.AND P0, PT, R7, R6, PT ;  /* 0x000000060700720c */ /* 0x000fda0003f06070 */
[----:B------:R-:W-:Y:S02]  /*04b0*/  @P0 IADD3 R7, PT, PT, -R6, R7, RZ ;  /* 0x0000000706070210 */ /* 0x000fe40007ffe1ff */
[----:B------:R-:W-:-:S04]  /*04c0*/  @!P1 LOP3.LUT R7, RZ, R6, RZ, 0x33, !PT ;  /* 0x00000006ff079212 */ /* 0x000fc800078e33ff */
[----:B------:R-:W-:-:S05]  /*04d0*/  MOV R2, R7 ;  /* 0x0000000700027202 */ /* 0x000fca0000000f00 */
[----:B0-----:R-:W-:Y:S01]  /*04e0*/  STG.E.64 desc[UR6][R4.64], R2 ;  /* 0x0000000204007986 */ /* 0x001fe2000c101b06 */
[----:B------:R-:W-:Y:S05]  /*04f0*/  EXIT ;  /* 0x000000000000794d */ /* 0x000fea0003800000 */
.L_x_17951:
[----:B------:R-:W-:Y:S02]  /*0500*/  MOV R9, R7 ;  /* 0x0000000700097202 */ /* 0x000fe40000000f00 */
[----:B------:R-:W-:-:S07]  /*0510*/  MOV R8, 0x530 ;  /* 0x0000053000087802 */ /* 0x000fce0000000f00 */
[----:B------:R-:W-:Y:S05]  /*0520*/  CALL.REL.NOINC `($__internal_14_$__cuda_sm20_rem_s64) ;  /* 0x0000002800bc7944 */ /* 0x000fea0003c00000 */
[----:B------:R-:W0:Y:S02]  /*0530*/  LDC.64 R4, c[0x0][0x580] ;  /* 0x00016000ff047b82 */ /* 0x000e240000000a00 */
[----:B0-----:R-:W-:Y:S01]  /*0540*/  STG.E.64 desc[UR6][R4.64], R2 ;  /* 0x0000000204007986 */ /* 0x001fe2000c101b06 */
[----:B------:R-:W-:Y:S05]  /*0550*/  EXIT ;  /* 0x000000000000794d */ /* 0x000fea0003800000 */
.L_x_17946:
        /* <DEDUP_REMOVED lines=305> */
.L_x_17954:
[----:B------:R-:W0:Y:S02]  /*1870*/  LDCU.64 UR4, c[0x0][0x588] ;  /* 0x0000b100ff0477ac */ /* 0x000e240008000a00 */
[----:B0-----:R-:W-:Y:S01]  /*1880*/  IADD3 R8, P0, PT, R2, UR4, RZ ;  /* 0x0000000402087c10 */ /* 0x001fe2000ff1e0ff */
[----:B------:R-:W0:Y:S03]  /*1890*/  LDCU UR4, c[0x0][0x59c] ;  /* 0x0000b380ff0477ac */ /* 0x000e260008000800 */
[----:B------:R-:W-:-:S06]  /*18a0*/  IADD3.X R9, PT, PT, RZ, UR5, RZ, P0, !PT ;  /* 0x00000005ff097c10 */ /* 0x000fcc00087fe4ff */
[----:B------:R-:W0:Y:S01]  /*18b0*/  LDG.E.64 R8, desc[UR6][R8.64] ;  /* 0x0000000608087981 */ /* 0x000e22000c1e1b00 */
[----:B------:R-:W-:Y:S01]  /*18c0*/  BSSY.RECONVERGENT B1, `(.L_x_17955) ;  /* 0x000001c000017945 */ /* 0x000fe20003800200 */
[----:B0-----:R-:W-:-:S04]  /*18d0*/  LOP3.LUT R2, R9, UR4, RZ, 0xfc, !PT ;  /* 0x0000000409027c12 */ /* 0x001fc8000f8efcff */
        /* <DEDUP_REMOVED lines=9> */
[----:B0-----:R-:W-:Y:S01]  /*1970*/  MOV R2, RZ ;  /* 0x000000ff00027202 */ /* 0x001fe20000000f00 */
        /* <DEDUP_REMOVED lines=13> */
.L_x_17956:
[----:B------:R-:W-:Y:S02]  /*1a50*/  MOV R6, R8 ;  /* 0x0000000800067202 */ /* 0x000fe40000000f00 */
[----:B------:R-:W-:-:S07]  /*1a60*/  MOV R8, 0x1a80 ;  /* 0x00001a8000087802 */ /* 0x000fce0000000f00 */
[----:B------:R-:W-:Y:S05]  /*1a70*/  CALL.REL.NOINC `($__internal_14_$__cuda_sm20_rem_s64) ;  /* 0x0000001400687944 */ /* 0x000fea0003c00000 */
.L_x_17957:
[----:B------:R-:W-:Y:S05]  /*1a80*/  BSYNC.RECONVERGENT B1 ;  /* 0x0000000000017941 */ /* 0x000fea0003800200 */
.L_x_17955:
[----:B------:R-:W0:Y:S01]  /*1a90*/  LDCU.64 UR4, c[0x0][0x580] ;  /* 0x0000b000ff0477ac */ /* 0x000e220008000a00 */
[----:B------:R-:W-:Y:S02]  /*1aa0*/  IADD3 R5, PT, PT, R5, 0x80, RZ ;  /* 0x0000008005057810 */ /* 0x000fe40007ffe0ff */
[----:B0-----:R-:W-:-:S05]  /*1ab0*/  IADD3 R6, P0, PT, R7, UR4, RZ ;  /* 0x0000000407067c10 */ /* 0x001fca000ff1e0ff */
[----:B------:R-:W-:-:S05]  /*1ac0*/  IMAD.X R7, RZ, RZ, UR5, P0 ;  /* 0x00000005ff077e24 */ /* 0x000fca00080e06ff */
[----:B------:R0:W-:Y:S03]  /*1ad0*/  STG.E.64 desc[UR6][R6.64], R2 ;  /* 0x0000000206007986 */ /* 0x0001e6000c101b06 */
.L_x_17953:
[----:B------:R-:W-:Y:S05]  /*1ae0*/  BSYNC.RECONVERGENT B0 ;  /* 0x0000000000007941 */ /* 0x000fea0003800200 */
.L_x_17952:
        /* <DEDUP_REMOVED lines=301> */
.L_x_17958:
[----:B------:R-:W0:Y:S01]  /*2dc0*/  LDCU.128 UR12, c[0x0][0x580] ;  /* 0x0000b000ff0c77ac */ /* 0x000e220008000c00 */
[----:B------:R-:W1:Y:S01]  /*2dd0*/  LDCU UR4, c[0x0][0x59c] ;  /* 0x0000b380ff0477ac */ /* 0x000e620008000800 */
[----:B0-----:R-:W-:-:S04]  /*2de0*/  IADD3 R6, P0, PT, R2, UR14, RZ ;  /* 0x0000000e02067c10 */ /* 0x001fc8000ff1e0ff */
[----:B------:R-:W-:-:S06]  /*2df0*/  IADD3.X R7, PT, PT, RZ, UR15, RZ, P0, !PT ;  /* 0x0000000fff077c10 */ /* 0x000fcc00087fe4ff */
[----:B------:R-:W1:Y:S01]  /*2e00*/  LDG.E.64 R6, desc[UR6][R6.64] ;  /* 0x0000000606067981 */ /* 0x000e62000c1e1b00 */
[----:B------:R-:W-:Y:S01]  /*2e10*/  IADD3 R4, P1, PT, R5, UR12, RZ ;  /* 0x0000000c05047c10 */ /* 0x000fe2000ff3e0ff */
[----:B------:R-:W-:Y:S03]  /*2e20*/  BSSY.RECONVERGENT B0, `(.L_x_17959) ;  /* 0x000001d000007945 */ /* 0x000fe60003800200 */
[----:B------:R-:W-:Y:S02]  /*2e30*/  IADD3.X R5, PT, PT, RZ, UR13, RZ, P1, !PT ;  /* 0x0000000dff057c10 */ /* 0x000fe40008ffe4ff */
        /* <DEDUP_REMOVED lines=24> */
.L_x_17960:
[----:B------:R-:W-:Y:S02]  /*2fc0*/  MOV R9, R7 ;  /* 0x0000000700097202 */ /* 0x000fe40000000f00 */
[----:B------:R-:W-:-:S07]  /*2fd0*/  MOV R8, 0x2ff0 ;  /* 0x00002ff000087802 */ /* 0x000fce0000000f00 */
[----:B------:R-:W-:Y:S05]  /*2fe0*/  CALL.REL.NOINC `($__internal_14_$__cuda_sm20_rem_s64) ;  /* 0x00000000000c7944 */ /* 0x000fea0003c00000 */
.L_x_17961:
[----:B------:R-:W-:Y:S05]  /*2ff0*/  BSYNC.RECONVERGENT B0 ;  /* 0x0000000000007941 */ /* 0x000fea0003800200 */
.L_x_17959:
[----:B------:R-:W-:Y:S01]  /*3000*/  STG.E.64 desc[UR6][R4.64], R2 ;  /* 0x0000000204007986 */ /* 0x000fe2000c101b06 */
[----:B------:R-:W-:Y:S05]  /*3010*/  EXIT ;  /* 0x000000000000794d */ /* 0x000fea0003800000 */
        .weak           $__internal_14_$__cuda_sm20_rem_s64
        .type           $__internal_14_$__cuda_sm20_rem_s64,@function
        .size           $__internal_14_$__cuda_sm20_rem_s64,(.L_x_49875 - $__internal_14_$__cuda_sm20_rem_s64)
$__internal_14_$__cuda_sm20_rem_s64:
        /* <DEDUP_REMOVED lines=16> */
[----:B------:R-:W-:-:S03]  /*3120*/  IMAD.HI.U32 R12, R10, R15, RZ ;  /* 0x0000000f0a0c7227 */ /* 0x000fc600078e00ff */
[----:B------:R-:W-:Y:S02]  /*3130*/  IADD3.X R17, PT, PT, RZ, ~R13, RZ, P0, !PT ;  /* 0x8000000dff117210 */ /* 0x000fe400007fe4ff */
[----:B------:R-:W-:-:S03]  /*3140*/  MOV R13, R10 ;  /* 0x0000000a000d7202 */ /* 0x000fc60000000f00 */
[-C--:B------:R-:W-:Y:S02]  /*3150*/  IMAD R19, R11, R17.reuse, RZ ;  /* 0x000000110b137224 */ /* 0x080fe400078e02ff */
[----:B------:R-:W-:-:S04]  /*3160*/  IMAD.WIDE.U32 R12, P0, R10, R17, R12 ;  /* 0x000000110a0c7225 */ /* 0x000fc8000780000c */
[----:B------:R-:W-:-:S04]  /*3170*/  IMAD.HI.U32 R17, R11, R17, RZ ;  /* 0x000000110b117227 */ /* 0x000fc800078e00ff */
[----:B------:R-:W-:-:S05]  /*3180*/  IMAD.HI.U32 R12, P1, R11, R15, R12 ;  /* 0x0000000f0b0c7227 */ /* 0x000fca000782000c */
[----:B------:R-:W-:Y:S01]  /*3190*/  IADD3 R13, P2, PT, R19, R12, RZ ;  /* 0x0000000c130d7210 */ /* 0x000fe20007f5e0ff */
[----:B------:R-:W-:-:S04]  /*31a0*/  IMAD.X R12, R17, 0x1, R11, P0 ;  /* 0x00000001110c7824 */ /* 0x000fc800000e060b */
[C---:B------:R-:W-:Y:S01]  /*31b0*/  IMAD.WIDE.U32 R10, R13.reuse, R2, RZ ;  /* 0x000000020d0a7225 */ /* 0x040fe200078e00ff */
[----:B------:R-:W-:Y:S02]  /*31c0*/  IADD3.X R15, PT, PT, RZ, RZ, R12, P2, P1 ;  /* 0x000000ffff0f7210 */ /* 0x000fe400017e240c */
[----:B------:R-:W-:Y:S01]  /*31d0*/  ISETP.LE.AND P1, PT, RZ, UR9, PT ;  /* 0x00000009ff007c0c */ /* 0x000fe2000bf23270 */
[----:B------:R-:W-:Y:S01]  /*31e0*/  IMAD R11, R13, R3, R11 ;  /* 0x000000030d0b7224 */ /* 0x000fe200078e020b */
[----:B------:R-:W-:Y:S02]  /*31f0*/  IADD3 R17, P0, PT, RZ, -R10, RZ ;  /* 0x8000000aff117210 */ /* 0x000fe40007f1e0ff */
[----:B------:R-:W-:Y:S01]  /*3200*/  IADD3 R10, P4, PT, RZ, -UR8, RZ ;  /* 0x80000008ff0a7c10 */ /* 0x000fe2000ff9e0ff */
[----:B------:R-:W-:Y:S02]  /*3210*/  IMAD R11, R15, R2, R11 ;  /* 0x000000020f0b7224 */ /* 0x000fe400078e020b */
[----:B------:R-:W-:-:S03]  /*3220*/  IMAD.HI.U32 R12, R13, R17, RZ ;  /* 0x000000110d0c7227 */ /* 0x000fc600078e00ff */
[----:B------:R-:W-:-:S05]  /*3230*/  IADD3.X R14, PT, PT, RZ, ~R11, RZ, P0, !PT ;  /* 0x8000000bff0e7210 */ /* 0x000fca00007fe4ff */
[----:B------:R-:W-:-:S04]  /*3240*/  IMAD.WIDE.U32 R12, P0, R13, R14, R12 ;  /* 0x0000000e0d0c7225 */ /* 0x000fc8000780000c */
[C---:B------:R-:W-:Y:S02]  /*3250*/  IMAD R11, R15.reuse, R14, RZ ;  /* 0x0000000e0f0b7224 */ /* 0x040fe400078e02ff */
[----:B------:R-:W-:Y:S01]  /*3260*/  IMAD.HI.U32 R12, P2, R15, R17, R12 ;  /* 0x000000110f0c7227 */ /* 0x000fe2000784000c */
[----:B------:R-:W-:-:S03]  /*3270*/  SEL R13, R10, UR8, !P1 ;  /* 0x000000080a0d7c07 */ /* 0x000fc6000c800000 */
[----:B------:R-:W-:Y:S01]  /*3280*/  IMAD.HI.U32 R10, R15, R14, RZ ;  /* 0x0000000e0f0a7227 */ /* 0x000fe200078e00ff */
[----:B------:R-:W-:Y:S02]  /*3290*/  IADD3 R12, P3, PT, R11, R12, RZ ;  /* 0x0000000c0b0c7210 */ /* 0x000fe40007f7e0ff */
[----:B------:R-:W-:Y:S02]  /*32a0*/  IADD3.X R14, PT, PT, RZ, ~UR9, RZ, P4, !PT ;  /* 0x80000009ff0e7c10 */ /* 0x000fe4000a7fe4ff */
[----:B------:R-:W-:Y:S01]  /*32b0*/  IADD3.X R11, PT, PT, R10, R15, RZ, P0, !PT ;  /* 0x0000000f0a0b7210 */ /* 0x000fe200007fe4ff */
[----:B------:R-:W-:Y:S01]  /*32c0*/  IMAD.HI.U32 R10, R12, R13, RZ ;  /* 0x0000000d0c0a7227 */ /* 0x000fe200078e00ff */
[----:B------:R-:W-:Y:S02]  /*32d0*/  SEL R15, R14, UR9, !P1 ;  /* 0x000000090e0f7c07 */ /* 0x000fe4000c800000 */
[----:B------:R-:W-:Y:S01]  /*32e0*/  IADD3.X R14, PT, PT, RZ, RZ, R11, P3, P2 ;  /* 0x000000ffff0e7210 */ /* 0x000fe20001fe440b */
[----:B------:R-:W-:-:S02]  /*32f0*/  IMAD.MOV.U32 R11, RZ, RZ, RZ ;  /* 0x000000ffff0b7224 */ /* 0x000fc400078e00ff */
[----:B------:R-:W-:-:S04]  /*3300*/  IMAD.WIDE.U32 R10, R12, R15, R10 ;  /* 0x0000000f0c0a7225 */ /* 0x000fc800078e000a */
[C---:B------:R-:W-:Y:S02]  /*3310*/  IMAD R17, R14.reuse, R15, RZ ;  /* 0x0000000f0e117224 */ /* 0x040fe400078e02ff */
[----:B------:R-:W-:-:S04]  /*3320*/  IMAD.HI.U32 R10, P0, R14, R13, R10 ;  /* 0x0000000d0e0a7227 */ /* 0x000fc8000780000a */
[----:B------:R-:W-:Y:S01]  /*3330*/  IMAD.HI.U32 R12, R14, R15, RZ ;  /* 0x0000000f0e0c7227 */ /* 0x000fe200078e00ff */
[----:B------:R-:W-:-:S04]  /*3340*/  IADD3 R17, P2, PT, R17, R10, RZ ;  /* 0x0000000a11117210 */ /* 0x000fc80007f5e0ff */
[----:B------:R-:W-:Y:S01]  /*3350*/  IADD3.X R12, PT, PT, R12, RZ, RZ, P0, !PT ;  /* 0x000000ff0c0c7210 */ /* 0x000fe200007fe4ff */
        /* <DEDUP_REMOVED lines=20> */
[----:B------:R-:W-:Y:S02]  /*34a0*/  IADD3.X R6, PT, PT, RZ, ~R3, RZ, P2, !PT ;  /* 0x80000003ff067210 */ /* 0x000fe400017fe4ff */
[----:B------:R-:W-:Y:S01]  /*34b0*/  ISETP.NE.AND.EX P0, PT, R9, RZ, PT, P0 ;  /* 0x000000ff0900720c */ /* 0x000fe20003f05300 */
[----:B------:R-:W-:Y:S01]  /*34c0*/  HFMA2 R9, -RZ, RZ, 0, 0 ;  /* 0x00000000ff097431 */ /* 0x000fe200000001ff */
[----:B------:R-:W-:-:S02]  /*34d0*/  SEL R2, R11, R2, !P1 ;  /* 0x000000020b027207 */ /* 0x000fc40004800000 */
[----:B------:R-:W-:Y:S02]  /*34e0*/  SEL R3, R6, R3, !P1 ;  /* 0x0000000306037207 */ /* 0x000fe40004800000 */
[----:B------:R-:W-:Y:S02]  /*34f0*/  SEL R2, R2, 0xffffffff, P0 ;  /* 0xffffffff02027807 */ /* 0x000fe40000000000 */
[----:B------:R-:W-:Y:S01]  /*3500*/  SEL R3, R3, 0xffffffff, P0 ;  /* 0xffffffff03037807 */ /* 0x000fe20000000000 */
[----:B------:R-:W-:Y:S06]  /*3510*/  RET.REL.NODEC R8 `(_ZN2at6native18elementwise_kernelILi128ELi2EZNS0_22gpu_kernel_impl_nocastINS0_13AUnaryFunctorIlllZZZNS0_16fmod_kernel_cudaERNS_18TensorIteratorBaseEENKUlvE_clEvENKUlvE2_clEvEUlllE_EEEEvS5_RKT_EUliE_EEviT1_) ;  /* 0xffffffc808b87950 */ /* 0x000fec0003c3ffff */
.L_x_17962:
        /* <DEDUP_REMOVED lines=14> */
.L_x_49875:


//--------------------- .text._ZN2at6native27unrolled_elementwise_kernelINS0_13AUnaryFunctorIlllZZZNS0_16fmod_kernel_cudaERNS_18TensorIteratorBaseEENKUlvE_clEvENKUlvE2_clEvEUlllE_EESt5arrayIPcLm2EELi4E23TrivialOffsetCalculatorILi1EjESD_NS0_6memory15LoadWithoutCastENSE_16StoreWithoutCastEEEviT_T0_T2_T3_T4_T5_ --------------------------
	.section	.text._ZN2at6native27unrolled_elementwise_kernelINS0_13AUnaryFunctorIlllZZZNS0_16fmod_kernel_cudaERNS_18TensorIteratorBaseEENKUlvE_clEvENKUlvE2_clEvEUlllE_EESt5arrayIPcLm2EELi4E23TrivialOffsetCalculatorILi1EjESD_NS0_6memory15LoadWithoutCastENSE_16StoreWithoutCastEEEviT_T0_T2_T3_T4_T5_,"ax",@progbits
	.align	128
        .global         _ZN2at6native27unrolled_elementwise_kernelINS0_13AUnaryFunctorIlllZZZNS0_16fmod_kernel_cudaERNS_18TensorIteratorBaseEENKUlvE_clEvENKUlvE2_clEvEUlllE_EESt5arrayIPcLm2EELi4E23TrivialOffsetCalculatorILi1EjESD_NS0_6memory15LoadWithoutCastENSE_16StoreWithoutCastEEEviT_T0_T2_T3_T4_T5_
        .type           _ZN2at6native27unrolled_elementwise_kernelINS0_13AUnaryFunctorIlllZZZNS0_16fmod_kernel_cudaERNS_18TensorIteratorBaseEENKUlvE_clEvENKUlvE2_clEvEUlllE_EESt5arrayIPcLm2EELi4E23TrivialOffsetCalculatorILi1EjESD_NS0_6memory15LoadWithoutCastENSE_16StoreWithoutCastEEEviT_T0_T2_T3_T4_T5_,@function
        .size           _ZN2at6native27unrolled_elementwise_kernelINS0_13AUnaryFunctorIlllZZZNS0_16fmod_kernel_cudaERNS_18TensorIteratorBaseEENKUlvE_clEvENKUlvE2_clEvEUlllE_EESt5arrayIPcLm2EELi4E23TrivialOffsetCalculatorILi1EjESD_NS0_6memory15LoadWithoutCastENSE_16StoreWithoutCastEEEviT_T0_T2_T3_T4_T5_,(.L_x_49876 - _ZN2at6native27unrolled_elementwise_kernelINS0_13AUnaryFunctorIlllZZZNS0_16fmod_kernel_cudaERNS_18TensorIteratorBaseEENKUlvE_clEvENKUlvE2_clEvEUlllE_EESt5arrayIPcLm2EELi4E23TrivialOffsetCalculatorILi1EjESD_NS0_6memory15LoadWithoutCastENSE_16StoreWithoutCastEEEviT_T0_T2_T3_T4_T5_)
        .other          _ZN2at6native27unrolled_elementwise_kernelINS0_13AUnaryFunctorIlllZZZNS0_16fmod_kernel_cudaERNS_18TensorIteratorBaseEENKUlvE_clEvENKUlvE2_clEvEUlllE_EESt5arrayIPcLm2EELi4E23TrivialOffsetCalculatorILi1EjESD_NS0_6memory15LoadWithoutCastENSE_16StoreWithoutCastEEEviT_T0_T2_T3_T4_T5_,@"STO_CUDA_ENTRY STV_DEFAULT"
_ZN2at6native27unrolled_elementwise_kernelINS0_13AUnaryFunctorIlllZZZNS0_16fmod_kernel_cudaERNS_18TensorIteratorBaseEENKUlvE_clEvENKUlvE2_clEvEUlllE_EESt5arrayIPcLm2EELi4E23TrivialOffsetCalculatorILi1EjESD_NS0_6memory15LoadWithoutCastENSE_16StoreWithoutCastEEEviT_T0_T2_T3_T4_T5_:
.text._ZN2at6native27unrolled_elementwise_kernelINS0_13AUnaryFunctorIlllZZZNS0_16fmod_kernel_cudaERNS_18TensorIteratorBaseEENKUlvE_clEvENKUlvE2_clEvEUlllE_EESt5arrayIPcLm2EELi4E23TrivialOffsetCalculatorILi1EjESD_NS0_6memory15LoadWithoutCastENSE_16StoreWithoutCastEEEviT_T0_T2_T3_T4_T5_:
        /* <DEDUP_REMOVED lines=29> */
[----:B------:R-:W-:Y:S02]  /*01d0*/  CS2R R8, SRZ ;  /* 0x0000000000087805 */ /* 0x000fe4000001ff00 */
[----:B------:R-:W-:-:S02]  /*01e0*/  CS2R R20, SRZ ;  /* 0x0000000000147805 */ /* 0x000fc4000001ff00 */
[----:B------:R1:W5:Y:S04]  /*01f0*/  @!P3 LDG.E.64 R14, desc[UR4][R12.64] ;  /* 0x000000040c0eb981 */ /* 0x000368000c1e1b00 */
[----:B------:R1:W5:Y:S01]  /*0200*/  @!P0 LDG.E.64 R20, desc[UR4][R4.64] ;  /* 0x0000000404148981 */ /* 0x000362000c1e1b00 */
[----:B--2---:R-:W-:-:S05]  /*0210*/  @!P2 IMAD.WIDE.U32 R6, R19, 0x8, R6 ;  /* 0x000000081306a825 */ /* 0x004fca00078e0006 */
        /* <DEDUP_REMOVED lines=8> */
[----:B------:R-:W0:Y:S01]  /*02a0*/  I2F.U32.RP R6, R20 ;  /* 0x0000001400067306 */ /* 0x000e220000209000 */
[----:B------:R-:W1:Y:S01]  /*02b0*/  LDCU UR8, c[0x0][0x390] ;  /* 0x00007200ff0877ac */ /* 0x000e620008000800 */
[----:B------:R-:W-:-:S06]  /*02c0*/  ISETP.NE.U32.AND P1, PT, R20, RZ, PT ;  /* 0x000000ff1400720c */ /* 0x000fcc0003f25070 */
[----:B0-----:R-:W0:Y:S02]  /*02d0*/  MUFU.RCP R6, R6 ;  /* 0x0000000600067308 */ /* 0x001e240000001000 */
[----:B0-----:R-:W-:-:S06]  /*02e0*/  IADD3 R4, PT, PT, R6, 0xffffffe, RZ ;  /* 0x0ffffffe06047810 */ /* 0x001fcc0007ffe0ff */
[----:B------:R0:W2:Y:S02]  /*02f0*/  F2I.FTZ.U32.TRUNC.NTZ R5, R4 ;  /* 0x0000000400057305 */ /* 0x0000a4000021f000 */
[----:B0-----:R-:W-:Y:S02]  /*0300*/  IMAD.MOV.U32 R4, RZ, RZ, RZ ;  /* 0x000000ffff047224 */ /* 0x001fe400078e00ff */
[----:B--2---:R-:W-:-:S04]  /*0310*/  IMAD.MOV R7, RZ, RZ, -R5 ;  /* 0x000000ffff077224 */ /* 0x004fc800078e0a05 */
[----:B------:R-:W-:-:S04]  /*0320*/  IMAD R7, R7, R20, RZ ;  /* 0x0000001407077224 */ /* 0x000fc800078e02ff */
[----:B------:R-:W-:-:S04]  /*0330*/  IMAD.HI.U32 R5, R5, R7, R4 ;  /* 0x0000000705057227 */ /* 0x000fc800078e0004 */
[----:B------:R-:W-:Y:S02]  /*0340*/  HFMA2 R7, -RZ, RZ, 0, 0 ;  /* 0x00000000ff077431 */ /* 0x000fe400000001ff */
[----:B-1----:R-:W-:-:S05]  /*0350*/  IMAD.HI.U32 R5, R5, UR8, RZ ;  /* 0x0000000805057c27 */ /* 0x002fca000f8e00ff */
        /* <DEDUP_REMOVED lines=8> */
.L_x_17965:
[----:B------:R-:W-:-:S07]  /*03e0*/  MOV R4, 0x400 ;  /* 0x0000040000047802 */ /* 0x000fce0000000f00 */
[----:B------:R-:W-:Y:S05]  /*03f0*/  CALL.REL.NOINC `($__internal_15_$__cuda_sm20_rem_s64) ;  /* 0x0000000800407944 */ /* 0x000fea0003c00000 */
[----:B------:R-:W-:Y:S02]  /*0400*/  IMAD.MOV.U32 R6, RZ, RZ, R12 ;  /* 0x000000ffff067224 */ /* 0x000fe400078e000c */
[----:B------:R-:W-:-:S07]  /*0410*/  IMAD.MOV.U32 R7, RZ, RZ, R13 ;  /* 0x000000ffff077224 */ /* 0x000fce00078e000d */
.L_x_17964:
[----:B------:R-:W-:Y:S05]  /*0420*/  BSYNC.RECONVERGENT B0 ;  /* 0x0000000000007941 */ /* 0x000fea0003800200 */
.L_x_17963:
[----:B------:R-:W-:Y:S01]  /*0430*/  IADD3 R5, PT, PT, R3, 0x80, RZ ;  /* 0x0000008003057810 */ /* 0x000fe20007ffe0ff */
[----:B------:R-:W-:Y:S03]  /*0440*/  BSSY.RECONVERGENT B0, `(.L_x_17966) ;  /* 0x0000022000007945 */ /* 0x000fe60003800200 */
[----:B------:R-:W-:-:S13]  /*0450*/  ISETP.GE.AND P0, PT, R5, R2, PT ;  /* 0x000000020500720c */ /* 0x000fda0003f06270 */
[----:B------:R-:W-:Y:S05]  /*0460*/  @P0 BRA `(.L_x_17967) ;  /* 0x00000000007c0947 */ /* 0x000fea0003800000 */
[----:B------:R-:W0:Y:S02]  /*0470*/  LDCU UR8, c[0x0][0x394] ;  /* 0x00007280ff0877ac */ /* 0x000e240008000800 */
[----:B0----5:R-:W-:-:S04]  /*0480*/  LOP3.LUT R4, R17, UR8, RZ, 0xfc, !PT ;  /* 0x0000000811047c12 */ /* 0x021fc8000f8efcff */
[----:B------:R-:W-:-:S13]  /*0490*/  ISETP.NE.U32.AND P0, PT, R4, RZ, PT ;  /* 0x000000ff0400720c */ /* 0x000fda0003f05070 */
[----:B------:R-:W-:Y:S05]  /*04a0*/  @P0 BRA `(.L_x_17968) ;  /* 0x0000000000540947 */ /* 0x000fea0003800000 */
[----:B------:R-:W0:Y:S01]  /*04b0*/  I2F.U32.RP R4, R16 ;  /* 0x0000001000047306 */ /* 0x000e220000209000 */
[----:B------:R-:W1:Y:S01]  /*04c0*/  LDCU UR8, c[0x0][0x390] ;  /* 0x00007200ff0877ac */ /* 0x000e620008000800 */
[----:B------:R-:W-:Y:S01]  /*04d0*/  ISETP.NE.U32.AND P1, PT, R16, RZ, PT ;  /* 0x000000ff1000720c */ /* 0x000fe20003f25070 */
[----:B------:R-:W-:-:S05]  /*04e0*/  IMAD.MOV.U32 R17, RZ, RZ, RZ ;  /* 0x000000ffff117224 */ /* 0x000fca00078e00ff */
[----:B0-----:R-:W0:Y:S02]  /*04f0*/  MUFU.RCP R4, R4 ;  /* 0x0000000400047308 */ /* 0x001e240000001000 */
[----:B0-----:R-:W-:-:S06]  /*0500*/  VIADD R10, R4, 0xffffffe ;  /* 0x0ffffffe040a7836 */ /* 0x001fcc0000000000 */
[----:B------:R0:W2:Y:S02]  /*0510*/  F2I.FTZ.U32.TRUNC.NTZ R11, R10 ;  /* 0x0000000a000b7305 */ /* 0x0000a4000021f000 */
[----:B0-----:R-:W-:Y:S01]  /*0520*/  MOV R10, RZ ;  /* 0x000000ff000a7202 */ /* 0x001fe20000000f00 */
[----:B--2---:R-:W-:-:S04]  /*0530*/  IMAD.MOV R13, RZ, RZ, -R11 ;  /* 0x000000ffff0d7224 */ /* 0x004fc800078e0a0b */
[----:B------:R-:W-:-:S04]  /*0540*/  IMAD R13, R13, R16, RZ ;  /* 0x000000100d0d7224 */ /* 0x000fc800078e02ff */
[----:B------:R-:W-:-:S06]  /*0550*/  IMAD.HI.U32 R11, R11, R13, R10 ;  /* 0x0000000d0b0b7227 */ /* 0x000fcc00078e000a */
[----:B-1----:R-:W-:-:S04]  /*0560*/  IMAD.HI.U32 R11, R11, UR8, RZ ;  /* 0x000000080b0b7c27 */ /* 0x002fc8000f8e00ff */
[----:B------:R-:W-:-:S04]  /*0570*/  IMAD.MOV R11, RZ, RZ, -R11 ;  /* 0x000000ffff0b7224 */ /* 0x000fc800078e0a0b */
[----:B------:R-:W-:-:S05]  /*0580*/  IMAD R11, R16, R11, UR8 ;  /* 0x00000008100b7e24 */ /* 0x000fca000f8e020b */
[----:B------:R-:W-:-:S13]  /*0590*/  ISETP.GE.U32.AND P0, PT, R11, R16, PT ;  /* 0x000000100b00720c */ /* 0x000fda0003f06070 */
[----:B------:R-:W-:-:S05]  /*05a0*/  @P0 IMAD.IADD R11, R11, 0x1, -R16 ;  /* 0x000000010b0b0824 */ /* 0x000fca00078e0a10 */
[----:B------:R-:W-:-:S13]  /*05b0*/  ISETP.GE.U32.AND P0, PT, R11, R16, PT ;  /* 0x000000100b00720c */ /* 0x000fda0003f06070 */
[-C--:B------:R-:W-:Y:S02]  /*05c0*/  @P0 IADD3 R11, PT, PT, R11, -R16.reuse, RZ ;  /* 0x800000100b0b0210 */ /* 0x080fe40007ffe0ff */
[----:B------:R-:W-:-:S05]  /*05d0*/  @!P1 LOP3.LUT R11, RZ, R16, RZ, 0x33, !PT ;  /* 0x00000010ff0b9212 */ /* 0x000fca00078e33ff */
[----:B------:R-:W-:Y:S01]  /*05e0*/  IMAD.MOV.U32 R16, RZ, RZ, R11 ;  /* 0x000000ffff107224 */ /* 0x000fe200078e000b */
[----:B------:R-:W-:Y:S06]  /*05f0*/  BRA `(.L_x_17967) ;  /* 0x0000000000187947 */ /* 0x000fec0003800000 */
.L_x_17968:
[----:B------:R-:W-:Y:S01]  /*0600*/  MOV R20, R16 ;  /* 0x0000001000147202 */ /* 0x000fe20000000f00 */
[----:B------:R-:W-:Y:S01]  /*0610*/  IMAD.MOV.U32 R21, RZ, RZ, R17 ;  /* 0x000000ffff157224 */ /* 0x000fe200078e0011 */
[----:B------:R-:W-:-:S07]  /*0620*/  MOV R4, 0x640 ;  /* 0x0000064000047802 */ /* 0x000fce0000000f00 */
[----:B------:R-:W-:Y:S05]  /*0630*/  CALL.REL.NOINC `($__internal_15_$__cuda_sm20_rem_s64) ;  /* 0x0000000400b07944 */ /* 0x000fea0003c00000 */
[----:B------:R-:W-:Y:S01]  /*0640*/  IMAD.MOV.U32 R16, RZ, RZ, R12 ;  /* 0x000000ffff107224 */ /* 0x000fe200078e000c */
[----:B------:R-:W-:-:S07]  /*0650*/  MOV R17, R13 ;  /* 0x0000000d00117202 */ /* 0x000fce0000000f00 */
.L_x_17967:
[----:B------:R-:W-:Y:S05]  /*0660*/  BSYNC.RECONVERGENT B0 ;  /* 0x0000000000007941 */ /* 0x000fea0003800200 */
.L_x_17966:
[----:B------:R-:W-:Y:S01]  /*0670*/  VIADD R11, R3, 0x100 ;  /* 0x00000100030b7836 */ /* 0x000fe20000000000 */
[----:B------:R-:W-:Y:S04]  /*0680*/  BSSY.RECONVERGENT B0, `(.L_x_17969) ;  /* 0x0000022000007945 */ /* 0x000fe80003800200 */
        /* <DEDUP_REMOVED lines=9> */
[----:B------:R-:W-:-:S05]  /*0720*/  HFMA2 R15, -RZ, RZ, 0, 0 ;  /* 0x00000000ff0f7431 */ /* 0x000fca00000001ff */
[----:B0-----:R-:W0:Y:S02]  /*0730*/  MUFU.RCP R4, R4 ;  /* 0x0000000400047308 */ /* 0x001e240000001000 */
[----:B0-----:R-:W-:-:S06]  /*0740*/  VIADD R10, R4, 0xffffffe ;  /* 0x0ffffffe040a7836 */ /* 0x001fcc0000000000 */
[----:B------:R0:W2:Y:S02]  /*0750*/  F2I.FTZ.U32.TRUNC.NTZ R11, R10 ;  /* 0x0000000a000b7305 */ /* 0x0000a4000021f000 */
[----:B0-----:R-:W-:Y:S01]  /*0760*/  IMAD.MOV.U32 R10, RZ, RZ, RZ ;  /* 0x000000ffff0a7224 */ /* 0x001fe200078e00ff */
[----:B--2---:R-:W-:-:S05]  /*0770*/  IADD3 R13, PT, PT, RZ, -R11, RZ ;  /* 0x8000000bff0d7210 */ /* 0x004fca0007ffe0ff */
[----:B------:R-:W-:-:S04]  /*0780*/  IMAD R13, R13, R14, RZ ;  /* 0x0000000e0d0d7224 */ /* 0x000fc800078e02ff */
[----:B------:R-:W-:-:S06]  /*0790*/  IMAD.HI.U32 R11, R11, R13, R10 ;  /* 0x0000000d0b0b7227 */ /* 0x000fcc00078e000a */
[----:B-1----:R-:W-:-:S04]  /*07a0*/  IMAD.HI.U32 R11, R11, UR8, RZ ;  /* 0x000000080b0b7c27 */ /* 0x002fc8000f8e00ff */
[----:B------:R-:W-:-:S04]  /*07b0*/  IMAD.MOV R11, RZ, RZ, -R11 ;  /* 0x000000ffff0b7224 */ /* 0x000fc800078e0a0b */
[----:B------:R-:W-:-:S05]  /*07c0*/  IMAD R11, R14, R11, UR8 ;  /* 0x000000080e0b7e24 */ /* 0x000fca000f8e020b */
[----:B------:R-:W-:-:S13]  /*07d0*/  ISETP.GE.U32.AND P0, PT, R11, R14, PT ;  /* 0x0000000e0b00720c */ /* 0x000fda0003f06070 */
[----:B------:R-:W-:-:S04]  /*07e0*/  @P0 IADD3 R11, PT, PT, R11, -R14, RZ ;  /* 0x8000000e0b0b0210 */ /* 0x000fc80007ffe0ff */
[----:B------:R-:W-:-:S13]  /*07f0*/  ISETP.GE.U32.AND P0, PT, R11, R14, PT ;  /* 0x0000000e0b00720c */ /* 0x000fda0003f06070 */
[----:B------:R-:W-:Y:S01]  /*0800*/  @P0 IMAD.IADD R11, R11, 0x1, -R14 ;  /* 0x000000010b0b0824 */ /* 0x000fe200078e0a0e */
[----:B------:R-:W-:-:S05]  /*0810*/  @!P1 LOP3.LUT R11, RZ, R14, RZ, 0x33, !PT ;  /* 0x0000000eff0b9212 */ /* 0x000fca00078e33ff */
[----:B------:R-:W-:Y:S01]  /*0820*/  IMAD.MOV.U32 R14, RZ, RZ, R11 ;  /* 0x000000ffff0e7224 */ /* 0x000fe200078e000b */
[----:B------:R-:W-:Y:S06]  /*0830*/  BRA `(.L_x_17970) ;  /* 0x0000000000187947 */ /* 0x000fec0003800000 */
.L_x_17971:
[----:B------:R-:W-:Y:S01]  /*0840*/  IMAD.MOV.U32 R20, RZ, RZ, R14 ;  /* 0x000000ffff147224 */ /* 0x000fe200078e000e */
[----:B------:R-:W-:Y:S01]  /*0850*/  MOV R4, 0x880 ;  /* 0x0000088000047802 */ /* 0x000fe20000000f00 */
[----:B------:R-:W-:-:S07]  /*0860*/  IMAD.MOV.U32 R21, RZ, RZ, R15 ;  /* 0x000000ffff157224 */ /* 0x000fce00078e000f */
[----:B------:R-:W-:Y:S05]  /*0870*/  CALL.REL.NOINC `($__internal_15_$__cuda_sm20_rem_s64) ;  /* 0x0000000400207944 */ /* 0x000fea0003c00000 */
[----:B------:R-:W-:Y:S01]  /*0880*/  MOV R14, R12 ;  /* 0x0000000c000e7202 */ /* 0x000fe20000000f00 */
[----:B------:R-:W-:-:S07]  /*0890*/  IMAD.MOV.U32 R15, RZ, RZ, R13 ;  /* 0x000000ffff0f7224 */ /* 0x000fce00078e000d */
.L_x_17970:
[----:B------:R-:W-:Y:S05]  /*08a0*/  BSYNC.RECONVERGENT B0 ;  /* 0x0000000000007941 */ /* 0x000fea0003800200 */
.L_x_17969:
        /* <DEDUP_REMOVED lines=18> */
[----:B------:R-:W-:Y:S02]  /*09d0*/  IMAD.MOV.U32 R9, RZ, RZ, RZ ;  /* 0x000000ffff097224 */ /* 0x000fe400078e00ff */
[----:B-1----:R-:W-:-:S05]  /*09e0*/  IMAD.HI.U32 R11, R11, UR8, RZ ;  /* 0x000000080b0b7c27 */ /* 0x002fca000f8e00ff */
[----:B------:R-:W-:-:S05]  /*09f0*/  IADD3 R11, PT, PT, -R11, RZ, RZ ;  /* 0x000000ff0b0b7210 */ /* 0x000fca0007ffe1ff */
[----:B------:R-:W-:-:S05]  /*0a00*/  IMAD R11, R8, R11, UR8 ;  /* 0x00000008080b7e24 */ /* 0x000fca000f8e020b */
[----:B------:R-:W-:-:S13]  /*0a10*/  ISETP.GE.U32.AND P0, PT, R11, R8, PT ;  /* 0x000000080b00720c */ /* 0x000fda0003f06070 */
[----:B------:R-:W-:-:S05]  /*0a20*/  @P0 IMAD.IADD R11, R11, 0x1, -R8 ;  /* 0x000000010b0b0824 */ /* 0x000fca00078e0a08 */
[----:B------:R-:W-:-:S13]  /*0a30*/  ISETP.GE.U32.AND P0, PT, R11, R8, PT ;  /* 0x000000080b00720c */ /* 0x000fda0003f06070 */
[----:B------:R-:W-:Y:S01]  /*0a40*/  @P0 IMAD.IADD R11, R11, 0x1, -R8 ;  /* 0x000000010b0b0824 */ /* 0x000fe200078e0a08 */
[----:B------:R-:W-:-:S04]  /*0a50*/  @!P1 LOP3.LUT R11, RZ, R8, RZ, 0x33, !PT ;  /* 0x00000008ff0b9212 */ /* 0x000fc800078e33ff */
[----:B------:R-:W-:Y:S01]  /*0a60*/  MOV R8, R11 ;  /* 0x0000000b00087202 */ /* 0x000fe20000000f00 */
[----:B------:R-:W-:Y:S06]  /*0a70*/  BRA `(.L_x_17973) ;  /* 0x0000000000187947 */ /* 0x000fec0003800000 */
.L_x_17974:
[----:B------:R-:W-:Y:S01]  /*0a80*/  IMAD.MOV.U32 R20, RZ, RZ, R8 ;  /* 0x000000ffff147224 */ /* 0x000fe200078e0008 */
[----:B------:R-:W-:Y:S02]  /*0a90*/  MOV R21, R9 ;  /* 0x0000000900157202 */ /* 0x000fe40000000f00 */
[----:B------:R-:W-:-:S07]  /*0aa0*/  MOV R4, 0xac0 ;  /* 0x00000ac000047802 */ /* 0x000fce0000000f00 */
[----:B------:R-:W-:Y:S05]  /*0ab0*/  CALL.REL.NOINC `($__internal_15_$__cuda_sm20_rem_s64) ;  /* 0x0000000000907944 */ /* 0x000fea0003c00000 */
[----:B------:R-:W-:Y:S02]  /*0ac0*/  IMAD.MOV.U32 R8, RZ, RZ, R12 ;  /* 0x000000ffff087224 */ /* 0x000fe400078e000c */
[----:B------:R-:W-:-:S07]  /*0ad0*/  IMAD.MOV.U32 R9, RZ, RZ, R13 ;  /* 0x000000ffff097224 */ /* 0x000fce00078e000d */
.L_x_17973:
[----:B------:R-:W-:Y:S05]  /*0ae0*/  BSYNC.RECONVERGENT B0 ;  /* 0x0000000000007941 */ /* 0x000fea0003800200 */
.L_x_17972:
[----:B------:R-:W-:Y:S01]  /*0af0*/  ISETP.GE.AND P0, PT, R3, R2, PT ;  /* 0x000000020300720c */ /* 0x000fe20003f06270 */
[----:B------:R-:W-:Y:S04]  /*0b00*/  BSSY.RECONVERGENT B0, `(.L_x_17975) ;  /* 0x0000017000007945 */ /* 0x000fe80003800200 */
[----:B------:R-:W-:Y:S08]  /*0b10*/  BSSY.RELIABLE B1, `(.L_x_17976) ;  /* 0x000000f000017945 */ /* 0x000ff00003800100 */
[----:B------:R-:W-:Y:S05]  /*0b20*/  @P0 BRA `(.L_x_17977) ;  /* 0x0000000000340947 */ /* 0x000fea0003800000 */
[----:B------:R-:W0:Y:S01]  /*0b30*/  LDC.64 R10, c[0x0][0x398] ;  /* 0x0000e600ff0a7b82 */ /* 0x000e220000000a00 */
[----:B------:R-:W-:-:S05]  /*0b40*/  LEA R3, R0, R3, 0x9 ;  /* 0x0000000300037211 */ /* 0x000fca00078e48ff */
[----:B0-----:R-:W-:-:S04]  /*0b50*/  IMAD.WIDE.U32 R10, R3, 0x8, R10 ;  /* 0x00000008030a7825 */ /* 0x001fc800078e000a */
[----:B------:R-:W-:Y:S01]  /*0b60*/  IMAD.MOV.U32 R3, RZ, RZ, R5 ;  /* 0x000000ffff037224 */ /* 0x000fe200078e0005 */
[----:B------:R0:W-:Y:S04]  /*0b70*/  STG.E.64 desc[UR4][R10.64], R6 ;  /* 0x000000060a007986 */ /* 0x0001e8000c101b04 */
[----:B------:R-:W-:-:S13]  /*0b80*/  ISETP.GE.AND P0, PT, R3, R2, PT ;  /* 0x000000020300720c */ /* 0x000fda0003f06270 */
[----:B------:R-:W-:Y:S05]  /*0b90*/  @P0 BREAK.RELIABLE B1 ;  /* 0x0000000000010942 */ /* 0x000fea0003800100 */
[----:B0-----:R-:W-:Y:S05]  /*0ba0*/  @P0 BRA `(.L_x_17978) ;  /* 0x0000000000300947 */ /* 0x001fea0003800000 */
[----:B------:R-:W0:Y:S01]  /*0bb0*/  LDC.64 R4, c[0x0][0x398] ;  /* 0x0000e600ff047b82 */ /* 0x000e220000000a00 */
[----:B------:R-:W-:Y:S01]  /*0bc0*/  IMAD R7, R0, 0x200, R3 ;  /* 0x0000020000077824 */ /* 0x000fe200078e0203 */
[----:B------:R-:W-:-:S03]  /*0bd0*/  IADD3 R3, PT, PT, R3, 0x80, RZ ;  /* 0x0000008003037810 */ /* 0x000fc60007ffe0ff */
[----:B0-----:R-:W-:-:S05]  /*0be0*/  IMAD.WIDE.U32 R4, R7, 0x8, R4 ;  /* 0x0000000807047825 */ /* 0x001fca00078e0004 */
[----:B-----5:R0:W-:Y:S02]  /*0bf0*/  STG.E.64 desc[UR4][R4.64], R16 ;  /* 0x0000001004007986 */ /* 0x0201e4000c101b04 */
.L_x_17977:
[----:B------:R-:W-:Y:S05]  /*0c00*/  BSYNC.RELIABLE B1 ;  /* 0x0000000000017941 */ /* 0x000fea0003800100 */
.L_x_17976:
[----:B------:R-:W-:-:S13]  /*0c10*/  ISETP.GE.AND P0, PT, R3, R2, PT ;  /* 0x000000020300720c */ /* 0x000fda0003f06270 */
[----:B0-----:R-:W0:Y:S01]  /*0c20*/  @!P0 LDC.64 R4, c[0x0][0x398] ;  /* 0x0000e600ff048b82 */ /* 0x001e220000000a00 */
[----:B------:R-:W-:Y:S02]  /*0c30*/  @!P0 IMAD R7, R0, 0x200, R3 ;  /* 0x0000020000078824 */ /* 0x000fe400078e0203 */
[----:B------:R-:W-:Y:S02]  /*0c40*/  @!P0 VIADD R3, R3, 0x80 ;  /* 0x0000008003038836 */ /* 0x000fe40000000000 */
[----:B0-----:R-:W-:-:S05]  /*0c50*/  @!P0 IMAD.WIDE.U32 R4, R7, 0x8, R4 ;  /* 0x0000000807048825 */ /* 0x001fca00078e0004 */
[----:B-----5:R0:W-:Y:S02]  /*0c60*/  @!P0 STG.E.64 desc[UR4][R4.64], R14 ;  /* 0x0000000e04008986 */ /* 0x0201e4000c101b04 */
.L_x_17978:
[----:B------:R-:W-:Y:S05]  /*0c70*/  BSYNC.RECONVERGENT B0 ;  /* 0x0000000000007941 */ /* 0x000fea0003800200 */
.L_x_17975:
[----:B------:R-:W-:Y:S05]  /*0c80*/  WARPSYNC.ALL ;  /* 0x0000000000007948 */ /* 0x000fea0003800000 */
[----:B------:R-:W-:-:S13]  /*0c90*/  ISETP.GE.AND P0, PT, R3, R2, PT ;  /* 0x000000020300720c */ /* 0x000fda0003f06270 */
[----:B------:R-:W-:Y:S05]  /*0ca0*/  @P0 EXIT ;  /* 0x000000000000094d */ /* 0x000fea0003800000 */
[----:B0-----:R-:W0:Y:S01]  /*0cb0*/  LDC.64 R4, c[0x0][0x398] ;  /* 0x0000e600ff047b82 */ /* 0x001e220000000a00 */
[----:B------:R-:W-:-:S05]  /*0cc0*/  LEA R3, R0, R3, 0x9 ;  /* 0x0000000300037211 */ /* 0x000fca00078e48ff */
[----:B0-----:R-:W-:-:S05]  /*0cd0*/  IMAD.WIDE.U32 R2, R3, 0x8, R4 ;  /* 0x0000000803027825 */ /* 0x001fca00078e0004 */
[----:B-----5:R-:W-:Y:S01]  /*0ce0*/  STG.E.64 desc[UR4][R2.64], R8 ;  /* 0x0000000802007986 */ /* 0x020fe2000c101b04 */
[----:B------:R-:W-:Y:S05]  /*0cf0*/  EXIT ;  /* 0x000000000000794d */ /* 0x000fea0003800000 */
        .weak           $__internal_15_$__cuda_sm20_rem_s64
        .type           $__internal_15_$__cuda_sm20_rem_s64,@function
        .size           $__internal_15_$__cuda_sm20_rem_s64,(.L_x_49876 - $__internal_15_$__cuda_sm20_rem_s64)
$__internal_15_$__cuda_sm20_rem_s64:
[----:B------:R-:W-:Y:S02]  /*0d00*/  IADD3 R11, P1, PT, RZ, -R20, RZ ;  /* 0x80000014ff0b7210 */ /* 0x000fe40007f3e0ff */
[----:B------:R-:W-:-:S03]  /*0d10*/  ISETP.GE.AND P0, PT, R21, RZ, PT ;  /* 0x000000ff1500720c */ /* 0x000fc60003f06270 */
[----:B------:R-:W-:Y:S01]  /*0d20*/  IMAD.X R12, RZ, RZ, ~R21, P1 ;  /* 0x000000ffff0c7224 */ /* 0x000fe200008e0e15 */
[----:B------:R-:W-:-:S04]  /*0d30*/  SEL R10, R11, R20, !P0 ;  /* 0x000000140b0a7207 */ /* 0x000fc80004000000 */
[----:B------:R-:W-:-:S04]  /*0d40*/  SEL R11, R12, R21, !P0 ;  /* 0x000000150c0b7207 */ /* 0x000fc80004000000 */
[----:B------:R-:W0:Y:S02]  /*0d50*/  I2F.U64.RP R22, R10 ;  /* 0x0000000a00167312 */ /* 0x000e240000309000 */
[----:B0-----:R-:W0:Y:S02]  /*0d60*/  MUFU.RCP R22, R22 ;  /* 0x0000001600167308 */ /* 0x001e240000001000 */
[----:B0-----:R-:W-:Y:S01]  /*0d70*/  VIADD R13, R22, 0x1ffffffe ;  /* 0x1ffffffe160d7836 */ /* 0x001fe20000000000 */
[----:B------:R-:W-:-:S15]  /*0d80*/  IADD3 R22, P4, PT, RZ, -UR6, RZ ;  /* 0x80000006ff167c10 */ /* 0x000fde000ff9e0ff */
[----:B------:R-:W-:-:S15]  /*0d90*/  NOP ;  /* 0x0000000000007918 */ /* 0x000fde0000000000 */
[----:B------:R-:W-:-:S15]  /*0da0*/  NOP ;  /* 0x0000000000007918 */ /* 0x000fde0000000000 */
[----:B------:R-:W-:-:S14]  /*0db0*/  NOP ;  /* 0x0000000000007918 */ /* 0x000fdc0000000000 */
[----:B------:R-:W0:Y:S02]  /*0dc0*/  F2I.U64.TRUNC R12, R13 ;  /* 0x0000000d000c7311 */ /* 0x000e24000020d800 */
[----:B0-----:R-:W-:-:S04]  /*0dd0*/  IMAD.WIDE.U32 R18, R12, R10, RZ ;  /* 0x0000000a0c127225 */ /* 0x001fc800078e00ff */
[----:B------:R-:W-:Y:S01]  /*0de0*/  IMAD R19, R12, R11, R19 ;  /* 0x0000000b0c137224 */ /* 0x000fe200078e0213 */
[----:B------:R-:W-:-:S03]  /*0df0*/  IADD3 R25, P0, PT, RZ, -R18, RZ ;  /* 0x80000012ff197210 */ /* 0x000fc60007f1e0ff */
[----:B------:R-:W-:Y:S02]  /*0e00*/  IMAD R19, R13, R10, R19 ;  /* 0x0000000a0d137224 */ /* 0x000fe400078e0213 */
[----:B------:R-:W-:-:S03]  /*0e10*/  IMAD.HI.U32 R18, R12, R25, RZ ;  /* 0x000000190c127227 */ /* 0x000fc600078e00ff */
[----:B------:R-:W-:Y:S01]  /*0e20*/  IADD3.X R23, PT, PT, RZ, ~R19, RZ, P0, !PT ;  /* 0x80000013ff177210 */ /* 0x000fe200007fe4ff */
[----:B------:R-:W-:-:S04]  /*0e30*/  IMAD.MOV.U32 R19, RZ, RZ, R12 ;  /* 0x000000ffff137224 */ /* 0x000fc800078e000c */
[----:B------:R-:W-:-:S04]  /*0e40*/  IMAD.WIDE.U32 R18, P0, R12, R23, R18 ;  /* 0x000000170c127225 */ /* 0x000fc80007800012 */
[C---:B------:R-:W-:Y:S02]  /*0e50*/  IMAD R12, R13.reuse, R23, RZ ;  /* 0x000000170d0c7224 */ /* 0x040fe400078e02ff */
        /* <DEDUP_REMOVED lines=9> */
[----:B------:R-:W-:Y:S02]  /*0ef0*/  IMAD R12, R23, R10, R18 ;  /* 0x0000000a170c7224 */ /* 0x000fe400078e0212 */
[----:B------:R-:W-:-:S03]  /*0f00*/  IMAD.HI.U32 R18, R19, R13, RZ ;  /* 0x0000000d13127227 */ /* 0x000fc600078e00ff */
[----:B------:R-:W-:-:S05]  /*0f10*/  IADD3.X R12, PT, PT, RZ, ~R12, RZ, P0, !PT ;  /* 0x8000000cff0c7210 */ /* 0x000fca00007fe4ff */
[----:B------:R-:W-:-:S04]  /*0f20*/  IMAD.WIDE.U32 R18, P0, R19, R12, R18 ;  /* 0x0000000c13127225 */ /* 0x000fc80007800012 */
[----:B------:R-:W-:Y:S01]  /*0f30*/  IMAD.HI.U32 R18, P2, R23, R13, R18 ;  /* 0x0000000d17127227 */ /* 0x000fe20007840012 */
[----:B------:R-:W-:-:S03]  /*0f40*/  SEL R13, R22, UR6, !P1 ;  /* 0x00000006160d7c07 */ /* 0x000fc6000c800000 */
[CC--:B------:R-:W-:Y:S02]  /*0f50*/  IMAD R19, R23.reuse, R12.reuse, RZ ;  /* 0x0000000c17137224 */ /* 0x0c0fe400078e02ff */
[----:B------:R-:W-:-:S03]  /*0f60*/  IMAD.HI.U32 R12, R23, R12, RZ ;  /* 0x0000000c170c7227 */ /* 0x000fc600078e00ff */
[----:B------:R-:W-:Y:S01]  /*0f70*/  IADD3 R24, P3, PT, R19, R18, RZ ;  /* 0x0000001213187210 */ /* 0x000fe20007f7e0ff */
[----:B------:R-:W-:Y:S02]  /*0f80*/  IMAD.X R19, RZ, RZ, ~UR7, P4 ;  /* 0x80000007ff137e24 */ /* 0x000fe4000a0e06ff */
[----:B------:R-:W-:Y:S01]  /*0f90*/  IMAD.X R18, R12, 0x1, R23, P0 ;  /* 0x000000010c127824 */ /* 0x000fe200000e0617 */
[----:B------:R-:W-:Y:S01]  /*0fa0*/  SEL R23, R22, UR6, !P1 ;  /* 0x0000000616177c07 */ /* 0x000fe2000c800000 */
[----:B------:R-:W-:Y:S01]  /*0fb0*/  IMAD.HI.U32 R12, R24, R13, RZ ;  /* 0x0000000d180c7227 */ /* 0x000fe200078e00ff */
[----:B------:R-:W-:-:S03]  /*0fc0*/  SEL R19, R19, UR7, !P1 ;  /* 0x0000000713137c07 */ /* 0x000fc6000c800000 */
[----:B------:R-:W-:Y:S01]  /*0fd0*/  HFMA2 R13, -RZ, RZ, 0, 0 ;  /* 0x00000000ff0d7431 */ /* 0x000fe200000001ff */
[----:B------:R-:W-:Y:S02]  /*0fe0*/  IADD3.X R18, PT, PT, RZ, RZ, R18, P3, P2 ;  /* 0x000000ffff127210 */ /* 0x000fe40001fe4412 */
[----:B------:R-:W-:-:S04]  /*0ff0*/  IMAD.WIDE.U32 R12, R24, R19, R12 ;  /* 0x00000013180c7225 */ /* 0x000fc800078e000c */
[C---:B------:R-:W-:Y:S02]  /*1000*/  IMAD R25, R18.reuse, R19, RZ ;  /* 0x0000001312197224 */ /* 0x040fe400078e02ff */
[----:B------:R-:W-:-:S04]  /*1010*/  IMAD.HI.U32 R12, P0, R18, R23, R12 ;  /* 0x00000017120c7227 */ /* 0x000fc8000780000c */
[----:B------:R-:W-:Y:S01]  /*1020*/  IMAD.HI.U32 R18, R18, R19, RZ ;  /* 0x0000001312127227 */ /* 0x000fe200078e00ff */
[----:B------:R-:W-:-:S03]  /*1030*/  IADD3 R25, P2, PT, R25, R12, RZ ;  /* 0x0000000c19197210 */ /* 0x000fc60007f5e0ff */
[----:B------:R-:W-:Y:S02]  /*1040*/  IMAD.X R18, RZ, RZ, R18, P0 ;  /* 0x000000ffff127224 */ /* 0x000fe400000e0612 */
[----:B------:R-:W-:-:S04]  /*1050*/  IMAD.WIDE.U32 R12, R25, R10, RZ ;  /* 0x0000000a190c7225 */ /* 0x000fc800078e00ff */
[----:B------:R-:W-:Y:S02]  /*1060*/  IMAD.X R27, RZ, RZ, R18, P2 ;  /* 0x000000ffff1b7224 */ /* 0x000fe400010e0612 */
        /* <DEDUP_REMOVED lines=18> */
[-C--:B------:R-:W-:Y:S02]  /*1190*/  IADD3.X R10, PT, PT, RZ, ~R13.reuse, RZ, P2, !PT ;  /* 0x8000000dff0a7210 */ /* 0x080fe400017fe4ff */
[----:B------:R-:W-:Y:S02]  /*11a0*/  SEL R12, R11, R12, !P1 ;  /* 0x0000000c0b0c7207 */ /* 0x000fe40004800000 */
[----:B------:R-:W-:Y:S01]  /*11b0*/  SEL R13, R10, R13, !P1 ;  /* 0x0000000d0a0d7207 */ /* 0x000fe20004800000 */
[----:B------:R-:W-:Y:S01]  /*11c0*/  IMAD.MOV.U32 R10, RZ, RZ, R4 ;  /* 0x000000ffff0a7224 */ /* 0x000fe200078e0004 */
[----:B------:R-:W-:-:S02]  /*11d0*/  MOV R11, 0x0 ;  /* 0x00000000000b7802 */ /* 0x000fc40000000f00 */
[----:B------:R-:W-:-:S04]  /*11e0*/  ISETP.NE.AND.EX P0, PT, R21, RZ, PT, P0 ;  /* 0x000000ff1500720c */ /* 0x000fc80003f05300 */
[----:B------:R-:W-:Y:S02]  /*11f0*/  SEL R12, R12, 0xffffffff, P0 ;  /* 0xffffffff0c0c7807 */ /* 0x000fe40000000000 */
[----:B------:R-:W-:Y:S01]  /*1200*/  SEL R13, R13, 0xffffffff, P0 ;  /* 0xffffffff0d0d7807 */ /* 0x000fe20000000000 */
[----:B------:R-:W-:Y:S06]  /*1210*/  RET.REL.NODEC R10 `(_ZN2at6native27unrolled_elementwise_kernelINS0_13AUnaryFunctorIlllZZZNS0_16fmod_kernel_cudaERNS_18TensorIteratorBaseEENKUlvE_clEvENKUlvE2_clEvEUlllE_EESt5arrayIPcLm2EELi4E23TrivialOffsetCalculatorILi1EjESD_NS0_6memory15LoadWithoutCastENSE_16StoreWithoutCastEEEviT_T0_T2_T3_T4_T5_) ;  /* 0xffffffec0a787950 */ /* 0x000fec0003c3ffff */
.L_x_17979:
        /* <DEDUP_REMOVED lines=14> */
.L_x_49876:


//--------------------- .text._ZN2at6native29vectorized_elementwise_kernelILi2ENS0_13AUnaryFunctorIlllZZZNS0_16fmod_kernel_cudaERNS_18TensorIteratorBaseEENKUlvE_clEvENKUlvE2_clEvEUlllE_EESt5arrayIPcLm2EEEEviT0_T1_ --------------------------
	.section	.text._ZN2at6native29vectorized_elementwise_kernelILi2ENS0_13AUnaryFunctorIlllZZZNS0_16fmod_kernel_cudaERNS_18TensorIteratorBaseEENKUlvE_clEvENKUlvE2_clEvEUlllE_EESt5arrayIPcLm2EEEEviT0_T1_,"ax",@progbits
	.align	128
        .global         _ZN2at6native29vectorized_elementwise_kernelILi2ENS0_13AUnaryFunctorIlllZZZNS0_16fmod_kernel_cudaERNS_18TensorIteratorBaseEENKUlvE_clEvENKUlvE2_clEvEUlllE_EESt5arrayIPcLm2EEEEviT0_T1_
        .type           _ZN2at6native29vectorized_elementwise_kernelILi2ENS0_13AUnaryFunctorIlllZZZNS0_16fmod_kernel_cudaERNS_18TensorIteratorBaseEENKUlvE_clEvENKUlvE2_clEvEUlllE_EESt5arrayIPcLm2EEEEviT0_T1_,@function
        .size           _ZN2at6native29vectorized_elementwise_kernelILi2ENS0_13AUnaryFunctorIlllZZZNS0_16fmod_kernel_cudaERNS_18TensorIteratorBaseEENKUlvE_clEvENKUlvE2_clEvEUlllE_EESt5arrayIPcLm2EEEEviT0_T1_,(.L_x_49877 - _ZN2at6native29vectorized_elementwise_kernelILi2ENS0_13AUnaryFunctorIlllZZZNS0_16fmod_kernel_cudaERNS_18TensorIteratorBaseEENKUlvE_clEvENKUlvE2_clEvEUlllE_EESt5arrayIPcLm2EEEEviT0_T1_)
        .other          _ZN2at6native29vectorized_elementwise_kernelILi2ENS0_13AUnaryFunctorIlllZZZNS0_16fmod_kernel_cudaERNS_18TensorIteratorBaseEENKUlvE_clEvENKUlvE2_clEvEUlllE_EESt5arrayIPcLm2EEEEviT0_T1_,@"STO_CUDA_ENTRY STV_DEFAULT"
_ZN2at6native29vectorized_elementwise_kernelILi2ENS0_13AUnaryFunctorIlllZZZNS0_16fmod_kernel_cudaERNS_18TensorIteratorBaseEENKUlvE_clEvENKUlvE2_clEvEUlllE_EESt5arrayIPcLm2EEEEviT0_T1_:
.text._ZN2at6native29vectorized_elementwise_kernelILi2ENS0_13AUnaryFunctorIlllZZZNS0_16fmod_kernel_cudaERNS_18TensorIteratorBaseEENKUlvE_clEvENKUlvE2_clEvEUlllE_EESt5arrayIPcLm2EEEEviT0_T1_:
[----:B------:R-:W-:Y:S01]  /*0000*/  LDC R1, c[0x0][0x37c] ;  /* 0x0000df00ff017b82 */ /* 0x000fe20000000800 */
[----:B------:R-:W0:Y:S01]  /*0010*/  S2R R30, SR_CTAID.X ;  /* 0x00000000001e7919 */ /* 0x000e220000002500 */
[----:B------:R-:W1:Y:S01]  /*0020*/  LDCU UR8, c[0x0][0x380] ;  /* 0x00007000ff0877ac */ /* 0x000e620008000800 */
[----:B------:R-:W2:Y:S01]  /*0030*/  LDCU.64 UR4, c[0x0][0x358] ;  /* 0x00006b00ff0477ac */ /* 0x000ea20008000a00 */
[----:B------:R-:W3:Y:S01]  /*0040*/  LDCU.64 UR6, c[0x0][0x390] ;  /* 0x00007200ff0677ac */ /* 0x000ee20008000a00 */
[----:B0-----:R-:W-:-:S05]  /*0050*/  IMAD.SHL.U32 R30, R30, 0x400, RZ ;  /* 0x000004001e1e7824 */ /* 0x001fca00078e00ff */
[----:B-1----:R-:W-:-:S04]  /*0060*/  IADD3 R9, PT, PT, -R30, UR8, RZ ;  /* 0x000000081e097c10 */ /* 0x002fc8000fffe1ff */
[----:B------:R-:W-:-:S13]  /*0070*/  ISETP.GT.U32.AND P0, PT, R9, 0x3ff, PT ;  /* 0x000003ff0900780c */ /* 0x000fda0003f04070 */
[----:B--23--:R-:W-:Y:S05]  /*0080*/  @P0 BRA `(.L_x_17980) ;  /* 0x0000001800480947 */ /* 0x00cfea0003800000 */
[----:B------:R-:W0:Y:S01]  /*0090*/  S2R R0, SR_TID.X ;  /* 0x0000000000007919 */ /* 0x000e220000002100 */
[----:B------:R-:W-:Y:S02]  /*00a0*/  CS2R R24, SRZ ;  /* 0x0000000000187805 */ /* 0x000fe4000001ff00 */
        /* <DEDUP_REMOVED lines=11> */
[----:B------:R0:W5:Y:S07]  /*0160*/  @!P6 LDG.E.64 R24, desc[UR4][R20.64] ;  /* 0x000000041418e981 */ /* 0x00016e000c1e1b00 */
        /* <DEDUP_REMOVED lines=9> */
[----:B------:R-:W4:Y:S01]  /*0200*/  @!P2 LDC.64 R4, c[0x0][0x3a0] ;  /* 0x0000e800ff04ab82 */ /* 0x000f220000000a00 */
        /* <DEDUP_REMOVED lines=10> */
[----:B------:R-:W4:Y:S01]  /*02b0*/  @!P6 LDC.64 R10, c[0x0][0x3a0] ;  /* 0x0000e800ff0aeb82 */ /* 0x000f220000000a00 */
[----:B-1----:R-:W-:-:S04]  /*02c0*/  @!P5 IMAD.WIDE.U32 R26, R31, 0x8, R26 ;  /* 0x000000081f1ad825 */ /* 0x002fc800078e001a */
[----:B------:R-:W-:Y:S02]  /*02d0*/  @!P6 IMAD.IADD R31, R30, 0x1, R0 ;  /* 0x000000011e1fe824 */ /* 0x000fe400078e0200 */
[----:B---3--:R-:W-:Y:S01]  /*02e0*/  @!P3 IMAD.WIDE.U32 R2, R29, 0x8, R2 ;  /* 0x000000081d02b825 */ /* 0x008fe200078e0002 */
[----:B0-----:R-:W-:-:S03]  /*02f0*/  CS2R R20, SRZ ;  /* 0x0000000000147805 */ /* 0x001fc6000001ff00 */
[----:B--2---:R-:W-:Y:S01]  /*0300*/  @!P0 IMAD.WIDE.U32 R34, R17, 0x8, R6 ;  /* 0x0000000811228825 */ /* 0x004fe200078e0006 */
[----:B------:R-:W-:-:S03]  /*0310*/  CS2R R16, SRZ ;  /* 0x0000000000107805 */ /* 0x000fc6000001ff00 */
[----:B------:R-:W-:Y:S01]  /*0320*/  @!P4 IMAD.WIDE.U32 R32, R33, 0x8, R18 ;  /* 0x000000082120c825 */ /* 0x000fe200078e0012 */
[----:B------:R-:W-:-:S03]  /*0330*/  CS2R R18, SRZ ;  /* 0x0000000000127805 */ /* 0x000fc6000001ff00 */
[----:B----4-:R-:W-:Y:S01]  /*0340*/  @!P2 IMAD.WIDE.U32 R4, R23, 0x8, R4 ;  /* 0x000000081704a825 */ /* 0x010fe200078e0004 */
[----:B------:R-:W-:Y:S01]  /*0350*/  CS2R R22, SRZ ;  /* 0x0000000000167805 */ /* 0x000fe2000001ff00 */
[----:B------:R0:W5:Y:S02]  /*0360*/  @!P4 LDG.E.64 R20, desc[UR4][R32.64] ;  /* 0x000000042014c981 */ /* 0x000164000c1e1b00 */
[----:B------:R-:W-:Y:S01]  /*0370*/  @!P1 IMAD.WIDE.U32 R28, R15, 0x8, R12 ;  /* 0x000000080f1c9825 */ /* 0x000fe200078e000c */
[----:B------:R-:W-:Y:S01]  /*0380*/  CS2R R12, SRZ ;  /* 0x00000000000c7805 */ /* 0x000fe2000001ff00 */
[----:B------:R0:W5:Y:S02]  /*0390*/  @!P5 LDG.E.64 R18, desc[UR4][R26.64] ;  /* 0x000000041a12d981 */ /* 0x000164000c1e1b00 */
[----:B------:R-:W-:Y:S01]  /*03a0*/  @!P6 IMAD.WIDE.U32 R6, R31, 0x8, R10 ;  /* 0x000000081f06e825 */ /* 0x000fe200078e000a */
[----:B------:R-:W-:Y:S01]  /*03b0*/  CS2R R10, SRZ ;  /* 0x00000000000a7805 */ /* 0x000fe2000001ff00 */
[----:B------:R0:W5:Y:S04]  /*03c0*/  @!P3 LDG.E.64 R22, desc[UR4][R2.64] ;  /* 0x000000040216b981 */ /* 0x000168000c1e1b00 */
[----:B------:R0:W5:Y:S04]  /*03d0*/  @!P1 LDG.E.64 R12, desc[UR4][R28.64] ;  /* 0x000000041c0c9981 */ /* 0x000168000c1e1b00 */
[----:B------:R0:W5:Y:S04]  /*03e0*/  @!P2 LDG.E.64 R10, desc[UR4][R4.64] ;  /* 0x00000004040aa981 */ /* 0x000168000c1e1b00 */
[----:B------:R0:W5:Y:S01]  /*03f0*/  @!P6 LDG.E.64 R16, desc[UR4][R6.64] ;  /* 0x000000040610e981 */ /* 0x000162000c1e1b00 */
[----:B------:R-:W-:-:S06]  /*0400*/  CS2R R14, SRZ ;  /* 0x00000000000e7805 */ /* 0x000fcc000001ff00 */
[----:B------:R0:W5:Y:S01]  /*0410*/  @!P0 LDG.E.64 R14, desc[UR4][R34.64] ;  /* 0x00000004220e8981 */ /* 0x000162000c1e1b00 */
[----:B------:R-:W-:Y:S01]  /*0420*/  ISETP.GE.U32.AND P0, PT, R8, R9, PT ;  /* 0x000000090800720c */ /* 0x000fe20003f06070 */
[----:B------:R-:W-:-:S12]  /*0430*/  BSSY.RECONVERGENT B0, `(.L_x_17981) ;  /* 0x000001f000007945 */ /* 0x000fd80003800200 */
[----:B0-----:R-:W-:Y:S05]  /*0440*/  @P0 BRA `(.L_x_17982) ;  /* 0x0000000000740947 */ /* 0x001fea0003800000 */
        /* <DEDUP_REMOVED lines=9> */
[----:B0-----:R-:W-:-:S06]  /*04e0*/  IADD3 R2, PT, PT, R0, 0xffffffe, RZ ;  /* 0x0ffffffe00027810 */ /* 0x001fcc0007ffe0ff */
[----:B------:R0:W2:Y:S02]  /*04f0*/  F2I.FTZ.U32.TRUNC.NTZ R3, R2 ;  /* 0x0000000200037305 */ /* 0x0000a4000021f000 */
[----:B0-----:R-:W-:Y:S02]  /*0500*/  IMAD.MOV.U32 R2, RZ, RZ, RZ ;  /* 0x000000ffff027224 */ /* 0x001fe400078e00ff */
[----:B--2---:R-:W-:-:S04]  /*0510*/  IMAD.MOV R5, RZ, RZ, -R3 ;  /* 0x000000ffff057224 */ /* 0x004fc800078e0a03 */
[----:B------:R-:W-:-:S04]  /*0520*/  IMAD R5, R5, R24, RZ ;  /* 0x0000001805057224 */ /* 0x000fc800078e02ff */
[----:B------:R-:W-:-:S06]  /*0530*/  IMAD.HI.U32 R3, R3, R5, R2 ;  /* 0x0000000503037227 */ /* 0x000fcc00078e0002 */
        /* <DEDUP_REMOVED lines=9> */
.L_x_17983:
[----:B------:R-:W-:Y:S01]  /*05d0*/  IMAD.MOV.U32 R0, RZ, RZ, R24 ;  /* 0x000000ffff007224 */ /* 0x000fe200078e0018 */
[----:B------:R-:W-:-:S07]  /*05e0*/  MOV R24, 0x600 ;  /* 0x0000060000187802 */ /* 0x000fce0000000f00 */
[----:B------:R-:W-:Y:S05]  /*05f0*/  CALL.REL.NOINC `($__internal_16_$__cuda_sm20_rem_s64) ;  /* 0x00000024004c7944 */ /* 0x000fea0003c00000 */
[----:B------:R-:W-:Y:S01]  /*0600*/  IMAD.MOV.U32 R26, RZ, RZ, R0 ;  /* 0x000000ffff1a7224 */ /* 0x000fe200078e0000 */
[----:B------:R-:W-:-:S07]  /*0610*/  MOV R27, R3 ;  /* 0x00000003001b7202 */ /* 0x000fce0000000f00 */
.L_x_17982:
[----:B------:R-:W-:Y:S05]  /*0620*/  BSYNC.RECONVERGENT B0 ;  /* 0x0000000000007941 */ /* 0x000fea0003800200 */
.L_x_17981:
[----:B------:R-:W-:Y:S01]  /*0630*/  VIADD R32, R8, 0x80 ;  /* 0x0000008008207836 */ /* 0x000fe20000000000 */
[----:B------:R-:W-:Y:S04]  /*0640*/  BSSY.RECONVERGENT B0, `(.L_x_17984) ;  /* 0x0000022000007945 */ /* 0x000fe80003800200 */
[----:B------:R-:W-:-:S13]  /*0650*/  ISETP.GE.U32.AND P0, PT, R32, R9, PT ;  /* 0x000000092000720c */ /* 0x000fda0003f06070 */
        /* <DEDUP_REMOVED lines=26> */
.L_x_17986:
[----:B------:R-:W-:Y:S01]  /*0800*/  IMAD.MOV.U32 R0, RZ, RZ, R18 ;  /* 0x000000ffff007224 */ /* 0x000fe200078e0012 */
[----:B------:R-:W-:Y:S01]  /*0810*/  MOV R24, 0x840 ;  /* 0x0000084000187802 */ /* 0x000fe20000000f00 */
[----:B------:R-:W-:-:S07]  /*0820*/  IMAD.MOV.U32 R25, RZ, RZ, R19 ;  /* 0x000000ffff197224 */ /* 0x000fce00078e0013 */
[----:B------:R-:W-:Y:S05]  /*0830*/  CALL.REL.NOINC `($__internal_16_$__cuda_sm20_rem_s64) ;  /* 0x0000002000bc7944 */ /* 0x000fea0003c00000 */
[----:B------:R-:W-:Y:S01]  /*0840*/  MOV R18, R0 ;  /* 0x0000000000127202 */ /* 0x000fe20000000f00 */
[----:B------:R-:W-:-:S07]  /*0850*/  IMAD.MOV.U32 R19, RZ, RZ, R3 ;  /* 0x000000ffff137224 */ /* 0x000fce00078e0003 */
.L_x_17985:
[----:B------:R-:W-:Y:S05]  /*0860*/  BSYNC.RECONVERGENT B0 ;  /* 0x0000000000007941 */ /* 0x000fea0003800200 */
.L_x_17984:
        /* <DEDUP_REMOVED lines=29> */
.L_x_17989:
[----:B------:R-:W-:Y:S01]  /*0a40*/  IMAD.MOV.U32 R0, RZ, RZ, R20 ;  /* 0x000000ffff007224 */ /* 0x000fe200078e0014 */
[----:B------:R-:W-:Y:S02]  /*0a50*/  MOV R25, R21 ;  /* 0x0000001500197202 */ /* 0x000fe40000000f00 */
[----:B------:R-:W-:-:S07]  /*0a60*/  MOV R24, 0xa80 ;  /* 0x00000a8000187802 */ /* 0x000fce0000000f00 */
[----:B------:R-:W-:Y:S05]  /*0a70*/  CALL.REL.NOINC `($__internal_16_$__cuda_sm20_rem_s64) ;  /* 0x00000020002c7944 */ /* 0x000fea0003c00000 */
[----:B------:R-:W-:Y:S02]  /*0a80*/  IMAD.MOV.U32 R20, RZ, RZ, R0 ;  /* 0x000000ffff147224 */ /* 0x000fe400078e0000 */
[----:B------:R-:W-:-:S07]  /*0a90*/  IMAD.MOV.U32 R21, RZ, RZ, R3 ;  /* 0x000000ffff157224 */ /* 0x000fce00078e0003 */
.L_x_17988:
[----:B------:R-:W-:Y:S05]  /*0aa0*/  BSYNC.RECONVERGENT B0 ;  /* 0x0000000000007941 */ /* 0x000fea0003800200 */
.L_x_17987:
[----:B------:R-:W-:Y:S01]  /*0ab0*/  IADD3 R0, PT, PT, R8, 0x180, RZ ;  /* 0x0000018008007810 */ /* 0x000fe20007ffe0ff */
[----:B------:R-:W-:Y:S03]  /*0ac0*/  BSSY.RECONVERGENT B0, `(.L_x_17990) ;  /* 0x0000022000007945 */ /* 0x000fe60003800200 */
        /* <DEDUP_REMOVED lines=13> */
[----:B0-----:R-:W-:Y:S02]  /*0ba0*/  HFMA2 R2, -RZ, RZ, 0, 0 ;  /* 0x00000000ff027431 */ /* 0x001fe400000001ff */
        /* <DEDUP_REMOVED lines=13> */
.L_x_17992:
[----:B------:R-:W-:Y:S01]  /*0c80*/  MOV R0, R22 ;  /* 0x0000001600007202 */ /* 0x000fe20000000f00 */
[----:B------:R-:W-:Y:S01]  /*0c90*/  IMAD.MOV.U32 R25, RZ, RZ, R23 ;  /* 0x000000ffff197224 */ /* 0x000fe200078e0017 */
[----:B------:R-:W-:-:S07]  /*0ca0*/  MOV R24, 0xcc0 ;  /* 0x00000cc000187802 */ /* 0x000fce0000000f00 */
[----:B------:R-:W-:Y:S05]  /*0cb0*/  CALL.REL.NOINC `($__internal_16_$__cuda_sm20_rem_s64) ;  /* 0x0000001c009c7944 */ /* 0x000fea0003c00000 */
[----:B------:R-:W-:Y:S01]  /*0cc0*/  IMAD.MOV.U32 R22, RZ, RZ, R0 ;  /* 0x000000ffff167224 */ /* 0x000fe200078e0000 */
[----:B------:R-:W-:-:S07]  /*0cd0*/  MOV R23, R3 ;  /* 0x0000000300177202 */ /* 0x000fce0000000f00 */
.L_x_17991:
[----:B------:R-:W-:Y:S05]  /*0ce0*/  BSYNC.RECONVERGENT B0 ;  /* 0x0000000000007941 */ /* 0x000fea0003800200 */
.L_x_17990:
        /* <DEDUP_REMOVED lines=29> */
.L_x_17995:
[----:B------:R-:W-:Y:S01]  /*0ec0*/  IMAD.MOV.U32 R0, RZ, RZ, R10 ;  /* 0x000000ffff007224 */ /* 0x000fe200078e000a */
[----:B------:R-:W-:Y:S01]  /*0ed0*/  MOV R24, 0xf00 ;  /* 0x00000f0000187802 */ /* 0x000fe20000000f00 */
[----:B------:R-:W-:-:S07]  /*0ee0*/  IMAD.MOV.U32 R25, RZ, RZ, R11 ;  /* 0x000000ffff197224 */ /* 0x000fce00078e000b */
[----:B------:R-:W-:Y:S05]  /*0ef0*/  CALL.REL.NOINC `($__internal_16_$__cuda_sm20_rem_s64) ;  /* 0x0000001c000c7944 */ /* 0x000fea0003c00000 */
[----:B------:R-:W-:Y:S01]  /*0f00*/  MOV R10, R0 ;  /* 0x00000000000a7202 */ /* 0x000fe20000000f00 */
[----:B------:R-:W-:-:S07]  /*0f10*/  IMAD.MOV.U32 R11, RZ, RZ, R3 ;  /* 0x000000ffff0b7224 */ /* 0x000fce00078e0003 */
.L_x_17994:
[----:B------:R-:W-:Y:S05]  /*0f20*/  BSYNC.RECONVERGENT B0 ;  /* 0x0000000000007941 */ /* 0x000fea0003800200 */
.L_x_17993:
        /* <DEDUP_REMOVED lines=29> */
.L_x_17998:
[----:B------:R-:W-:Y:S01]  /*1100*/  IMAD.MOV.U32 R0, RZ, RZ, R12 ;  /* 0x000000ffff007224 */ /* 0x000fe200078e000c */
[----:B------:R-:W-:Y:S02]  /*1110*/  MOV R25, R13 ;  /* 0x0000000d00197202 */ /* 0x000fe40000000f00 */
[----:B------:R-:W-:-:S07]  /*1120*/  MOV R24, 0x1140 ;  /* 0x0000114000187802 */ /* 0x000fce0000000f00 */
[----:B------:R-:W-:Y:S05]  /*1130*/  CALL.REL.NOINC `($__internal_16_$__cuda_sm20_rem_s64) ;  /* 0x00000018007c7944 */ /* 0x000fea0003c00000 */
[----:B------:R-:W-:Y:S02]  /*1140*/  IMAD.MOV.U32 R12, RZ, RZ, R0 ;  /* 0x000000ffff0c7224 */ /* 0x000fe400078e0000 */
[----:B------:R-:W-:-:S07]  /*1150*/  IMAD.MOV.U32 R13, RZ, RZ, R3 ;  /* 0x000000ffff0d7224 */ /* 0x000fce00078e0003 */
.L_x_17997:
[----:B------:R-:W-:Y:S05]  /*1160*/  BSYNC.RECONVERGENT B0 ;  /* 0x0000000000007941 */ /* 0x000fea0003800200 */
.L_x_17996:
        /* <DEDUP_REMOVED lines=29> */
.L_x_18001:
[----:B------:R-:W-:Y:S01]  /*1340*/  MOV R0, R14 ;  /* 0x0000000e00007202 */ /* 0x000fe20000000f00 */
[----:B------:R-:W-:Y:S01]  /*1350*/  IMAD.MOV.U32 R25, RZ, RZ, R15 ;  /* 0x000000ffff197224 */ /* 0x000fe200078e000f */
[----:B------:R-:W-:-:S07]  /*1360*/  MOV R24, 0x1380 ;  /* 0x0000138000187802 */ /* 0x000fce0000000f00 */
[----:B------:R-:W-:Y:S05]  /*1370*/  CALL.REL.NOINC `($__internal_16_$__cuda_sm20_rem_s64) ;  /* 0x0000001400ec7944 */ /* 0x000fea0003c00000 */
[----:B------:R-:W-:Y:S01]  /*1380*/  IMAD.MOV.U32 R14, RZ, RZ, R0 ;  /* 0x000000ffff0e7224 */ /* 0x000fe200078e0000 */
[----:B------:R-:W-:-:S07]  /*1390*/  MOV R15, R3 ;  /* 0x00000003000f7202 */ /* 0x000fce0000000f00 */
.L_x_18000:
[----:B------:R-:W-:Y:S05]  /*13a0*/  BSYNC.RECONVERGENT B0 ;  /* 0x0000000000007941 */ /* 0x000fea0003800200 */
.L_x_17999:
        /* <DEDUP_REMOVED lines=20> */
[----:B------:R-:W-:Y:S02]  /*14f0*/  IMAD R5, R16, R3, UR8 ;  /* 0x0000000810057e24 */ /* 0x000fe4000f8e0203 */
        /* <DEDUP_REMOVED lines=8> */
.L_x_18004:
[----:B------:R-:W-:Y:S01]  /*1580*/  IMAD.MOV.U32 R0, RZ, RZ, R16 ;  /* 0x000000ffff007224 */ /* 0x000fe200078e0010 */
[----:B------:R-:W-:Y:S01]  /*1590*/  MOV R24, 0x15c0 ;  /* 0x000015c000187802 */ /* 0x000fe20000000f00 */
[----:B------:R-:W-:-:S07]  /*15a0*/  IMAD.MOV.U32 R25, RZ, RZ, R17 ;  /* 0x000000ffff197224 */ /* 0x000fce00078e0011 */
[----:B------:R-:W-:Y:S05]  /*15b0*/  CALL.REL.NOINC `($__internal_16_$__cuda_sm20_rem_s64) ;  /* 0x00000014005c7944 */ /* 0x000fea0003c00000 */
[----:B------:R-:W-:-:S07]  /*15c0*/  MOV R2, R0 ;  /* 0x0000000000027202 */ /* 0x000fce0000000f00 */
.L_x_18003:
[----:B------:R-:W-:Y:S05]  /*15d0*/  BSYNC.RECONVERGENT B0 ;  /* 0x0000000000007941 */ /* 0x000fea0003800200 */
.L_x_18002:
        /* <DEDUP_REMOVED lines=15> */
[----:B-----5:R0:W-:Y:S02]  /*16d0*/  STG.E.64 desc[UR4][R4.64], R18 ;  /* 0x0000001204007986 */ /* 0x0201e4000c101b04 */
.L_x_18007:
[----:B------:R-:W-:-:S13]  /*16e0*/  ISETP.GE.U32.AND P0, PT, R8, R9, PT ;  /* 0x000000090800720c */ /* 0x000fda0003f06070 */
[----:B------:R-:W-:Y:S05]  /*16f0*/  @P0 BRA `(.L_x_18009) ;  /* 0x0000000000300947 */ /* 0x000fea0003800000 */
[----:B0-----:R-:W0:Y:S01]  /*1700*/  LDC.64 R4, c[0x0][0x398] ;  /* 0x0000e600ff047b82 */ /* 0x001e220000000a00 */
[----:B------:R-:W-:Y:S01]  /*1710*/  IMAD.IADD R7, R30, 0x1, R8 ;  /* 0x000000011e077824 */ /* 0x000fe200078e0208 */
[----:B------:R-:W-:-:S03]  /*1720*/  IADD3 R8, PT, PT, R8, 0x80, RZ ;  /* 0x0000008008087810 */ /* 0x000fc60007ffe0ff */
[----:B0-----:R-:W-:-:S05]  /*1730*/  IMAD.WIDE.U32 R4, R7, 0x8, R4 ;  /* 0x0000000807047825 */ /* 0x001fca00078e0004 */
[----:B-----5:R1:W-:Y:S02]  /*1740*/  STG.E.64 desc[UR4][R4.64], R20 ;  /* 0x0000001404007986 */ /* 0x0203e4000c101b04 */
.L_x_18008:
[----:B------:R-:W-:-:S13]  /*1750*/  ISETP.GE.U32.AND P0, PT, R8, R9, PT ;  /* 0x000000090800720c */ /* 0x000fda0003f06070 */
[----:B------:R-:W-:Y:S05]  /*1760*/  @P0 BRA `(.L_x_18010) ;  /* 0x0000000000300947 */ /* 0x000fea0003800000 */
[----:B01----:R-:W0:Y:S01]  /*1770*/  LDC.64 R4, c[0x0][0x398] ;  /* 0x0000e600ff047b82 */ /* 0x003e220000000a00 */
[----:B------:R-:W-:Y:S02]  /*1780*/  IMAD.IADD R7, R30, 0x1, R8 ;  /* 0x000000011e077824 */ /* 0x000fe400078e0208 */
[----:B------:R-:W-:Y:S02]  /*1790*/  VIADD R8, R8, 0x80 ;  /* 0x0000008008087836 */ /* 0x000fe40000000000 */
[----:B0-----:R-:W-:-:S05]  /*17a0*/  IMAD.WIDE.U32 R4, R7, 0x8, R4 ;  /* 0x0000000807047825 */ /* 0x001fca00078e0004 */
[----:B-----5:R1:W-:Y:S02]  /*17b0*/  STG.E.64 desc[UR4][R4.64], R22 ;  /* 0x0000001604007986 */ /* 0x0203e4000c101b04 */
.L_x_18009:
[----:B------:R-:W-:-:S13]  /*17c0*/  ISETP.GE.U32.AND P0, PT, R8, R9, PT ;  /* 0x000000090800720c */ /* 0x000fda0003f06070 */
[----:B------:R-:W-:Y:S05]  /*17d0*/  @P0 BRA `(.L_x_18011) ;  /* 0x0000000000340947 */ /* 0x000fea0003800000 */
[----:B01----:R-:W0:Y:S01]  /*17e0*/  LDC.64 R4, c[0x0][0x398] ;  /* 0x0000e600ff047b82 */ /* 0x003e220000000a00 */
[----:B------:R-:W-:Y:S01]  /*17f0*/  IADD3 R7, PT, PT, R30, R8, RZ ;  /* 0x000000081e077210 */ /* 0x000fe20007ffe0ff */
[----:B------:R-:W-:-:S04]  /*1800*/  VIADD R8, R8, 0x80 ;  /* 0x0000008008087836 */ /* 0x000fc80000000000 */
[----:B0-----:R-:W-:-:S05]  /*1810*/  IMAD.WIDE.U32 R4, R7, 0x8, R4 ;  /* 0x0000000807047825 */ /* 0x001fca00078e0004 */
[----:B-----5:R2:W-:Y:S02]  /*1820*/  STG.E.64 desc[UR4][R4.64], R10 ;  /* 0x0000000a04007986 */ /* 0x0205e4000c101b04 */
.L_x_18010:
[----:B------:R-:W-:-:S13]  /*1830*/  ISETP.GE.U32.AND P0, PT, R8, R9, PT ;  /* 0x000000090800720c */ /* 0x000fda0003f06070 */
[----:B------:R-:W-:Y:S05]  /*1840*/  @P0 BREAK.RELIABLE B1 ;  /* 0x0000000000010942 */ /* 0x000fea0003800100 */
[----:B------:R-:W-:Y:S05]  /*1850*/  @P0 BRA `(.L_x_18012) ;  /* 0x0000000000300947 */ /* 0x000fea0003800000 */
[----:B012---:R-:W0:Y:S01]  /*1860*/  LDC.64 R4, c[0x0][0x398] ;  /* 0x0000e600ff047b82 */ /* 0x007e220000000a00 */
[----:B------:R-:W-:Y:S01]  /*1870*/  IMAD.IADD R7, R30, 0x1, R8 ;  /* 0x000000011e077824 */ /* 0x000fe200078e0208 */
[----:B------:R-:W-:-:S03]  /*1880*/  IADD3 R8, PT, PT, R8, 0x80, RZ ;  /* 0x0000008008087810 */ /* 0x000fc60007ffe0ff */
[----:B0-----:R-:W-:-:S05]  /*1890*/  IMAD.WIDE.U32 R4, R7, 0x8, R4 ;  /* 0x0000000807047825 */ /* 0x001fca00078e0004 */
[----:B-----5:R2:W-:Y:S02]  /*18a0*/  STG.E.64 desc[UR4][R4.64], R12 ;  /* 0x0000000c04007986 */ /* 0x0205e4000c101b04 */
.L_x_18011:
[----:B------:R-:W-:Y:S05]  /*18b0*/  BSYNC.RELIABLE B1 ;  /* 0x0000000000017941 */ /* 0x000fea0003800100 */
.L_x_18006:
[----:B------:R-:W-:-:S13]  /*18c0*/  ISETP.GE.U32.AND P0, PT, R8, R9, PT ;  /* 0x000000090800720c */ /* 0x000fda0003f06070 */
[----:B012---:R-:W0:Y:S01]  /*18d0*/  @!P0 LDC.64 R4, c[0x0][0x398] ;  /* 0x0000e600ff048b82 */ /* 0x007e220000000a00 */
[----:B------:R-:W-:Y:S02]  /*18e0*/  @!P0 IMAD.IADD R7, R30, 0x1, R8 ;  /* 0x000000011e078824 */ /* 0x000fe400078e0208 */
[----:B------:R-:W-:Y:S02]  /*18f0*/  @!P0 VIADD R8, R8, 0x80 ;  /* 0x0000008008088836 */ /* 0x000fe40000000000 */
[----:B0-----:R-:W-:-:S05]  /*1900*/  @!P0 IMAD.WIDE.U32 R4, R7, 0x8, R4 ;  /* 0x0000000807048825 */ /* 0x001fca00078e0004 */
[----:B-----5:R3:W-:Y:S02]  /*1910*/  @!P0 STG.E.64 desc[UR4][R4.64], R14 ;  /* 0x0000000e04008986 */ /* 0x0207e4000c101b04 */
.L_x_18012:
[----:B------:R-:W-:Y:S05]  /*1920*/  BSYNC.RECONVERGENT B0 ;  /* 0x0000000000007941 */ /* 0x000fea0003800200 */
.L_x_18005:
        /* <DEDUP_REMOVED lines=8> */
.L_x_17980:
[----:B------:R-:W0:Y:S01]  /*19b0*/  S2R R26, SR_TID.X ;  /* 0x00000000001a7919 */ /* 0x000e220000002100 */
[----:B------:R-:W1:Y:S01]  /*19c0*/  LDC.64 R2, c[0x0][0x3a0] ;  /* 0x0000e800ff027b82 */ /* 0x000e620000000a00 */
[----:B------:R-:W2:Y:S01]  /*19d0*/  LDCU UR8, c[0x0][0x394] ;  /* 0x00007280ff0877ac */ /* 0x000ea20008000800 */
[----:B-1----:R-:W-:-:S04]  /*19e0*/  IMAD.WIDE.U32 R2, R30, 0x8, R2 ;  /* 0x000000081e027825 */ /* 0x002fc800078e0002 */
        /* <DEDUP_REMOVED lines=9> */
[----:B------:R-:W0:Y:S01]  /*1a80*/  I2F.U32.RP R0, R16 ;  /* 0x0000001000007306 */ /* 0x000e220000209000 */
[----:B------:R-:W1:Y:S01]  /*1a90*/  LDCU UR8, c[0x0][0x390] ;  /* 0x00007200ff0877ac */ /* 0x000e620008000800 */
[----:B------:R-:W-:Y:S01]  /*1aa0*/  IMAD.MOV R5, RZ, RZ, -R16 ;  /* 0x000000ffff057224 */ /* 0x000fe200078e0a10 */
[----:B------:R-:W-:Y:S01]  /*1ab0*/  ISETP.NE.U32.AND P1, PT, R16, RZ, PT ;  /* 0x000000ff1000720c */ /* 0x000fe20003f25070 */
[----:B------:R-:W-:-:S04]  /*1ac0*/  IMAD.MOV.U32 R17, RZ, RZ, RZ ;  /* 0x000000ffff117224 */ /* 0x000fc800078e00ff */
[----:B0-----:R-:W0:Y:S02]  /*1ad0*/  MUFU.RCP R0, R0 ;  /* 0x0000000000007308 */ /* 0x001e240000001000 */
[----:B0-----:R-:W-:-:S06]  /*1ae0*/  VIADD R2, R0, 0xffffffe ;  /* 0x0ffffffe00027836 */ /* 0x001fcc0000000000 */
[----:B------:R0:W2:Y:S02]  /*1af0*/  F2I.FTZ.U32.TRUNC.NTZ R3, R2 ;  /* 0x0000000200037305 */ /* 0x0000a4000021f000 */
[----:B0-----:R-:W-:Y:S02]  /*1b00*/  HFMA2 R2, -RZ, RZ, 0, 0 ;  /* 0x00000000ff027431 */ /* 0x001fe400000001ff */
[----:B--2---:R-:W-:-:S04]  /*1b10*/  IMAD R5, R5, R3, RZ ;  /* 0x0000000305057224 */ /* 0x004fc800078e02ff */
[----:B------:R-:W-:-:S06]  /*1b20*/  IMAD.HI.U32 R3, R3, R5, R2 ;  /* 0x0000000503037227 */ /* 0x000fcc00078e0002 */
[----:B-1----:R-:W-:-:S04]  /*1b30*/  IMAD.HI.U32 R3, R3, UR8, RZ ;  /* 0x0000000803037c27 */ /* 0x002fc8000f8e00ff */
[----:B------:R-:W-:-:S04]  /*1b40*/  IMAD.MOV R3, RZ, RZ, -R3 ;  /* 0x000000ffff037224 */ /* 0x000fc800078e0a03 */
[----:B------:R-:W-:-:S05]  /*1b50*/  IMAD R3, R16, R3, UR8 ;  /* 0x0000000810037e24 */ /* 0x000fca000f8e0203 */
[----:B------:R-:W-:-:S13]  /*1b60*/  ISETP.GE.U32.AND P0, PT, R3, R16, PT ;  /* 0x000000100300720c */ /* 0x000fda0003f06070 */
[----:B------:R-:W-:-:S05]  /*1b70*/  @P0 IMAD.IADD R3, R3, 0x1, -R16 ;  /* 0x0000000103030824 */ /* 0x000fca00078e0a10 */
[----:B------:R-:W-:-:S13]  /*1b80*/  ISETP.GE.U32.AND P0, PT, R3, R16, PT ;  /* 0x000000100300720c */ /* 0x000fda0003f06070 */
[----:B------:R-:W-:Y:S02]  /*1b90*/  @P0 IADD3 R3, PT, PT, -R16, R3, RZ ;  /* 0x0000000310030210 */ /* 0x000fe40007ffe1ff */
[----:B------:R-:W-:-:S05]  /*1ba0*/  @!P1 LOP3.LUT R3, RZ, R16, RZ, 0x33, !PT ;  /* 0x00000010ff039212 */ /* 0x000fca00078e33ff */
[----:B------:R-:W-:Y:S01]  /*1bb0*/  IMAD.MOV.U32 R16, RZ, RZ, R3 ;  /* 0x000000ffff107224 */ /* 0x000fe200078e0003 */
[----:B------:R-:W-:Y:S06]  /*1bc0*/  BRA `(.L_x_18015) ;  /* 0x0000000000187947 */ /* 0x000fec0003800000 */
.L_x_18014:
[----:B------:R-:W-:Y:S01]  /*1bd0*/  MOV R0, R16 ;  /* 0x0000001000007202 */ /* 0x000fe20000000f00 */
[----:B------:R-:W-:Y:S01]  /*1be0*/  IMAD.MOV.U32 R25, RZ, RZ, R17 ;  /* 0x000000ffff197224 */ /* 0x000fe200078e0011 */
[----:B------:R-:W-:-:S07]  /*1bf0*/  MOV R24, 0x1c10 ;  /* 0x00001c1000187802 */ /* 0x000fce0000000f00 */
[----:B-----5:R-:W-:Y:S05]  /*1c00*/  CALL.REL.NOINC `($__internal_16_$__cuda_sm20_rem_s64) ;  /* 0x0000000c00c87944 */ /* 0x020fea0003c00000 */
[----:B------:R-:W-:Y:S01]  /*1c10*/  IMAD.MOV.U32 R16, RZ, RZ, R0 ;  /* 0x000000ffff107224 */ /* 0x000fe200078e0000 */
[----:B------:R-:W-:-:S07]  /*1c20*/  MOV R17, R3 ;  /* 0x0000000300117202 */ /* 0x000fce0000000f00 */
.L_x_18015:
[----:B------:R-:W-:Y:S05]  /*1c30*/  BSYNC.RECONVERGENT B0 ;  /* 0x0000000000007941 */ /* 0x000fea0003800200 */
.L_x_18013:
[----:B------:R-:W0:Y:S01]  /*1c40*/  LDCU UR8, c[0x0][0x394] ;  /* 0x00007280ff0877ac */ /* 0x000e220008000800 */
[----:B------:R-:W-:Y:S01]  /*1c50*/  BSSY.RECONVERGENT B0, `(.L_x_18016) ;  /* 0x000001f000007945 */ /* 0x000fe20003800200 */
[----:B0-----:R-:W-:-:S04]  /*1c60*/  LOP3.LUT R0, R19, UR8, RZ, 0xfc, !PT ;  /* 0x0000000813007c12 */ /* 0x001fc8000f8efcff */
[----:B------:R-:W-:-:S13]  /*1c70*/  ISETP.NE.U32.AND P0, PT, R0, RZ, PT ;  /* 0x000000ff0000720c */ /* 0x000fda0003f05070 */
[----:B------:R-:W-:Y:S05]  /*1c80*/  @P0 BRA `(.L_x_18017) ;  /* 0x0000000000540947 */ /* 0x000fea0003800000 */
        /* <DEDUP_REMOVED lines=21> */
.L_x_18017:
[----:B------:R-:W-:Y:S01]  /*1de0*/  MOV R0, R18 ;  /* 0x0000001200007202 */ /* 0x000fe20000000f00 */
[----:B------:R-:W-:Y:S01]  /*1df0*/  IMAD.MOV.U32 R25, RZ, RZ, R19 ;  /* 0x000000ffff197224 */ /* 0x000fe200078e0013 */
[----:B------:R-:W-:-:S07]  /*1e00*/  MOV R24, 0x1e20 ;  /* 0x00001e2000187802 */ /* 0x000fce0000000f00 */
[----:B-----5:R-:W-:Y:S05]  /*1e10*/  CALL.REL.NOINC `($__internal_16_$__cuda_sm20_rem_s64) ;  /* 0x0000000c00447944 */ /* 0x020fea0003c00000 */
[----:B------:R-:W-:Y:S01]  /*1e20*/  IMAD.MOV.U32 R18, RZ, RZ, R0 ;  /* 0x000000ffff127224 */ /* 0x000fe200078e0000 */
[----:B------:R-:W-:-:S07]  /*1e30*/  MOV R19, R3 ;  /* 0x0000000300137202 */ /* 0x000fce0000000f00 */
.L_x_18018:
[----:B------:R-:W-:Y:S05]  /*1e40*/  BSYNC.RECONVERGENT B0 ;  /* 0x0000000000007941 */ /* 0x000fea0003800200 */
.L_x_18016:
[----:B------:R-:W0:Y:S01]  /*1e50*/  LDCU UR8, c[0x0][0x394] ;  /* 0x00007280ff0877ac */ /* 0x000e220008000800 */
[----:B------:R-:W-:Y:S01]  /*1e60*/  BSSY.RECONVERGENT B0, `(.L_x_18019) ;  /* 0x000001f000007945 */ /* 0x000fe20003800200 */
[----:B0----5:R-:W-:-:S04]  /*1e70*/  LOP3.LUT R0, R21, UR8, RZ, 0xfc, !PT ;  /* 0x0000000815007c12 */ /* 0x021fc8000f8efcff */
        /* <DEDUP_REMOVED lines=23> */
.L_x_18020:
[----:B------:R-:W-:Y:S01]  /*1ff0*/  MOV R0, R20 ;  /* 0x0000001400007202 */ /* 0x000fe20000000f00 */
[----:B------:R-:W-:Y:S01]  /*2000*/  IMAD.MOV.U32 R25, RZ, RZ, R21 ;  /* 0x000000ffff197224 */ /* 0x000fe200078e0015 */
[----:B------:R-:W-:-:S07]  /*2010*/  MOV R24, 0x2030 ;  /* 0x0000203000187802 */ /* 0x000fce0000000f00 */
[----:B------:R-:W-:Y:S05]  /*2020*/  CALL.REL.NOINC `($__internal_16_$__cuda_sm20_rem_s64) ;  /* 0x0000000800c07944 */ /* 0x000fea0003c00000 */
[----:B------:R-:W-:Y:S01]  /*2030*/  IMAD.MOV.U32 R20, RZ, RZ, R0 ;  /* 0x000000ffff147224 */ /* 0x000fe200078e0000 */
[----:B------:R-:W-:-:S07]  /*2040*/  MOV R21, R3 ;  /* 0x0000000300157202 */ /* 0x000fce0000000f00 */
.L_x_18021:
[----:B------:R-:W-:Y:S05]  /*2050*/  BSYNC.RECONVERGENT B0 ;  /* 0x0000000000007941 */ /* 0x000fea0003800200 */
.L_x_18019:
        /* <DEDUP_REMOVED lines=26> */
.L_x_18023:
[----:B------:R-:W-:Y:S01]  /*2200*/  MOV R0, R22 ;  /* 0x0000001600007202 */ /* 0x000fe20000000f00 */
[----:B------:R-:W-:Y:S01]  /*2210*/  IMAD.MOV.U32 R25, RZ, RZ, R23 ;  /* 0x000000ffff197224 */ /* 0x000fe200078e0017 */
[----:B------:R-:W-:-:S07]  /*2220*/  MOV R24, 0x2240 ;  /* 0x0000224000187802 */ /* 0x000fce0000000f00 */
[----:B------:R-:W-:Y:S05]  /*2230*/  CALL.REL.NOINC `($__internal_16_$__cuda_sm20_rem_s64) ;  /* 0x00000008003c7944 */ /* 0x000fea0003c00000 */
[----:B------:R-:W-:Y:S01]  /*2240*/  IMAD.MOV.U32 R22, RZ, RZ, R0 ;  /* 0x000000ffff167224 */ /* 0x000fe200078e0000 */
[----:B------:R-:W-:-:S07]  /*2250*/  MOV R23, R3 ;  /* 0x0000000300177202 */ /* 0x000fce0000000f00 */
.L_x_18024:
[----:B------:R-:W-:Y:S05]  /*2260*/  BSYNC.RECONVERGENT B0 ;  /* 0x0000000000007941 */ /* 0x000fea0003800200 */
.L_x_18022:
        /* <DEDUP_REMOVED lines=26> */
.L_x_18026:
[----:B------:R-:W-:Y:S01]  /*2410*/  MOV R0, R8 ;  /* 0x0000000800007202 */ /* 0x000fe20000000f00 */
[----:B------:R-:W-:Y:S01]  /*2420*/  IMAD.MOV.U32 R25, RZ, RZ, R9 ;  /* 0x000000ffff197224 */ /* 0x000fe200078e0009 */
[----:B------:R-:W-:-:S07]  /*2430*/  MOV R24, 0x2450 ;  /* 0x0000245000187802 */ /* 0x000fce0000000f00 */
[----:B------:R-:W-:Y:S05]  /*2440*/  CALL.REL.NOINC `($__internal_16_$__cuda_sm20_rem_s64) ;  /* 0x0000000400b87944 */ /* 0x000fea0003c00000 */
[----:B------:R-:W-:Y:S01]  /*2450*/  IMAD.MOV.U32 R8, RZ, RZ, R0 ;  /* 0x000000ffff087224 */ /* 0x000fe200078e0000 */
[----:B------:R-:W-:-:S07]  /*2460*/  MOV R9, R3 ;  /* 0x0000000300097202 */ /* 0x000fce0000000f00 */
.L_x_18027:
[----:B------:R-:W-:Y:S05]  /*2470*/  BSYNC.RECONVERGENT B0 ;  /* 0x0000000000007941 */ /* 0x000fea0003800200 */
.L_x_18025:
        /* <DEDUP_REMOVED lines=26> */
.L_x_18029:
[----:B------:R-:W-:Y:S01]  /*2620*/  MOV R0, R10 ;  /* 0x0000000a00007202 */ /* 0x000fe20000000f00 */
[----:B------:R-:W-:Y:S01]  /*2630*/  IMAD.MOV.U32 R25, RZ, RZ, R11 ;  /* 0x000000ffff197224 */ /* 0x000fe200078e000b */
[----:B------:R-:W-:-:S07]  /*2640*/  MOV R24, 0x2660 ;  /* 0x0000266000187802 */ /* 0x000fce0000000f00 */
[----:B------:R-:W-:Y:S05]  /*2650*/  CALL.REL.NOINC `($__internal_16_$__cuda_sm20_rem_s64) ;  /* 0x0000000400347944 */ /* 0x000fea0003c00000 */
[----:B------:R-:W-:Y:S01]  /*2660*/  IMAD.MOV.U32 R10, RZ, RZ, R0 ;  /* 0x000000ffff0a7224 */ /* 0x000fe200078e0000 */
[----:B------:R-:W-:-:S07]  /*2670*/  MOV R11, R3 ;  /* 0x00000003000b7202 */ /* 0x000fce0000000f00 */
.L_x_18030:
[----:B------:R-:W-:Y:S05]  /*2680*/  BSYNC.RECONVERGENT B0 ;  /* 0x0000000000007941 */ /* 0x000fea0003800200 */
.L_x_18028:
[----:B------:R-:W0:Y:S01]  /*2690*/  LDCU UR8, c[0x0][0x394] ;  /* 0x00007280ff0877ac */ /* 0x000e220008000800 */
[----:B------:R-:W-:Y:S01]  /*26a0*/  BSSY.RECONVERGENT B0, `(.L_x_18031) ;  /* 0x000001f000007945 */ /* 0x000fe20003800200 */
[----:B0-----:R-:W-:-:S04]  /*26b0*/  LOP3.LUT R0, R13, UR8, RZ, 0xfc, !PT ;  /* 0x000000080d007c12 */ /* 0x001fc8000f8efcff */
[----:B------:R-:W-:-:S13]  /*26c0*/  ISETP.NE.U32.AND P0, PT, R0, RZ, PT ;  /* 0x000000ff0000720c */ /* 0x000fda0003f05070 */
[----:B------:R-:W-:Y:S05]  /*26d0*/  @P0 BRA `(.L_x_18032) ;  /* 0x0000000000540947 */ /* 0x000fea0003800000 */
[----:B------:R-:W0:Y:S01]  /*26e0*/  I2F.U32.RP R0, R12 ;  /* 0x0000000c00007306 */ /* 0x000e220000209000 */
[----:B------:R-:W1:Y:S01]  /*26f0*/  LDCU UR8, c[0x0][0x390] ;  /* 0x00007200ff0877ac */ /* 0x000e620008000800 */
[----:B------:R-:W-:Y:S01]  /*2700*/  IADD3 R5, PT, PT, RZ, -R12, RZ ;  /* 0x8000000cff057210 */ /* 0x000fe20007ffe0ff */
[----:B------:R-:W-:Y:S01]  /*2710*/  HFMA2 R13, -RZ, RZ, 0, 0 ;  /* 0x00000000ff0d7431 */ /* 0x000fe200000001ff */
[----:B------:R-:W-:-:S04]  /*2720*/  ISETP.NE.U32.AND P1, PT, R12, RZ, PT ;  /* 0x000000ff0c00720c */ /* 0x000fc80003f25070 */
[----:B0-----:R-:W0:Y:S02]  /*2730*/  MUFU.RCP R0, R0 ;  /* 0x0000000000007308 */ /* 0x001e240000001000 */
[----:B0-----:R-:W-:-:S06]  /*2740*/  VIADD R2, R0, 0xffffffe ;  /* 0x0ffffffe00027836 */ /* 0x001fcc0000000000 */
[----:B------:R0:W2:Y:S02]  /*2750*/  F2I.FTZ.U32.TRUNC.NTZ R3, R2 ;  /* 0x0000000200037305 */ /* 0x0000a4000021f000 */
[----:B0-----:R-:W-:Y:S02]  /*2760*/  IMAD.MOV.U32 R2, RZ, RZ, RZ ;  /* 0x000000ffff027224 */ /* 0x001fe400078e00ff */
[----:B--2---:R-:W-:-:S04]  /*2770*/  IMAD R5, R5, R3, RZ ;  /* 0x0000000305057224 */ /* 0x004fc800078e02ff */
[----:B------:R-:W-:-:S06]  /*2780*/  IMAD.HI.U32 R3, R3, R5, R2 ;  /* 0x0000000503037227 */ /* 0x000fcc00078e0002 */
[----:B-1----:R-:W-:-:S05]  /*2790*/  IMAD.HI.U32 R3, R3, UR8, RZ ;  /* 0x0000000803037c27 */ /* 0x002fca000f8e00ff */
[----:B------:R-:W-:-:S05]  /*27a0*/  IADD3 R3, PT, PT, -R3, RZ, RZ ;  /* 0x000000ff03037210 */ /* 0x000fca0007ffe1ff */
        /* <DEDUP_REMOVED lines=8> */
.L_x_18032:
[----:B------:R-:W-:Y:S01]  /*2830*/  IMAD.MOV.U32 R0, RZ, RZ, R12 ;  /* 0x000000ffff007224 */ /* 0x000fe200078e000c */
[----:B------:R-:W-:Y:S02]  /*2840*/  MOV R25, R13 ;  /* 0x0000000d00197202 */ /* 0x000fe40000000f00 */
[----:B------:R-:W-:-:S07]  /*2850*/  MOV R24, 0x2870 ;  /* 0x0000287000187802 */ /* 0x000fce0000000f00 */
[----:B------:R-:W-:Y:S05]  /*2860*/  CALL.REL.NOINC `($__internal_16_$__cuda_sm20_rem_s64) ;  /* 0x0000000000b07944 */ /* 0x000fea0003c00000 */
[----:B------:R-:W-:Y:S01]  /*2870*/  IMAD.MOV.U32 R12, RZ, RZ, R0 ;  /* 0x000000ffff0c7224 */ /* 0x000fe200078e0000 */
[----:B------:R-:W-:-:S07]  /*2880*/  MOV R13, R3 ;  /* 0x00000003000d7202 */ /* 0x000fce0000000f00 */
.L_x_18033:
[----:B------:R-:W-:Y:S05]  /*2890*/  BSYNC.RECONVERGENT B0 ;  /* 0x0000000000007941 */ /* 0x000fea0003800200 */
.L_x_18031:
        /* <DEDUP_REMOVED lines=26> */
.L_x_18035:
[----:B------:R-:W-:Y:S01]  /*2a40*/  IMAD.MOV.U32 R0, RZ, RZ, R14 ;  /* 0x000000ffff007224 */ /* 0x000fe200078e000e */
[----:B------:R-:W-:Y:S02]  /*2a50*/  MOV R25, R15 ;  /* 0x0000000f00197202 */ /* 0x000fe40000000f00 */
[----:B------:R-:W-:-:S07]  /*2a60*/  MOV R24, 0x2a80 ;  /* 0x00002a8000187802 */ /* 0x000fce0000000f00 */
[----:B------:R-:W-:Y:S05]  /*2a70*/  CALL.REL.NOINC `($__internal_16_$__cuda_sm20_rem_s64) ;  /* 0x00000000002c7944 */ /* 0x000fea0003c00000 */
[----:B------:R-:W-:Y:S01]  /*2a80*/  IMAD.MOV.U32 R14, RZ, RZ, R0 ;  /* 0x000000ffff0e7224 */ /* 0x000fe200078e0000 */
[----:B------:R-:W-:-:S07]  /*2a90*/  MOV R15, R3 ;  /* 0x00000003000f7202 */ /* 0x000fce0000000f00 */
.L_x_18036:
[----:B------:R-:W-:Y:S05]  /*2aa0*/  BSYNC.RECONVERGENT B0 ;  /* 0x0000000000007941 */ /* 0x000fea0003800200 */
.L_x_18034:
        /* <DEDUP_REMOVED lines=8> */
        .weak           $__internal_16_$__cuda_sm20_rem_s64
        .type           $__internal_16_$__cuda_sm20_rem_s64,@function
        .size           $__internal_16_$__cuda_sm20_rem_s64,(.L_x_49877 - $__internal_16_$__cuda_sm20_rem_s64)
$__internal_16_$__cuda_sm20_rem_s64:
[-C--:B------:R-:W-:Y:S02]  /*2b30*/  IADD3 R2, P1, PT, RZ, -R0.reuse, RZ ;  /* 0x80000000ff027210 */ /* 0x080fe40007f3e0ff */
[----:B------:R-:W-:Y:S02]  /*2b40*/  ISETP.GE.AND P0, PT, R25, RZ, PT ;  /* 0x000000ff1900720c */ /* 0x000fe40003f06270 */
[----:B------:R-:W-:Y:S01]  /*2b50*/  IADD3 R31, P4, PT, RZ, -UR6, RZ ;  /* 0x80000006ff1f7c10 */ /* 0x000fe2000ff9e0ff */
        /* <DEDUP_REMOVED lines=25> */
[----:B------:R-:W-:-:S03]  /*2cf0*/  ISETP.LE.AND P1, PT, RZ, UR7, PT ;  /* 0x00000007ff007c0c */ /* 0x000fc6000bf23270 */
[----:B------:R-:W-:Y:S01]  /*2d00*/  IMAD R5, R7, R3, R29 ;  /* 0x0000000307057224 */ /* 0x000fe200078e021d */
[----:B------:R-:W-:-:S03]  /*2d10*/  IADD3 R28, P0, PT, RZ, -R28, RZ ;  /* 0x8000001cff1c7210 */ /* 0x000fc60007f1e0ff */
        /* <DEDUP_REMOVED lines=48> */
[----:B------:R-:W-:Y:S06]  /*3020*/  RET.REL.NODEC R24 `(_ZN2at6native29vectorized_elementwise_kernelILi2ENS0_13AUnaryFunctorIlllZZZNS0_16fmod_kernel_cudaERNS_18TensorIteratorBaseEENKUlvE_clEvENKUlvE2_clEvEUlllE_EESt5arrayIPcLm2EEEEviT0_T1_) ;  /* 0xffffffcc18f47950 */ /* 0x000fec0003c3ffff */
.L_x_18037:
        /* <DEDUP_REMOVED lines=13> */
.L_x_49877:


//--------------------- .text._ZN2at6native29vectorized_elementwise_kernelILi4ENS0_13AUnaryFunctorIlllZZZNS0_16fmod_kernel_cudaERNS_18TensorIteratorBaseEENKUlvE_clEvENKUlvE2_clEvEUlllE_EESt5arrayIPcLm2EEEEviT0_T1_ --------------------------
	.section	.text._ZN2at6native29vectorized_elementwise_kernelILi4ENS0_13AUnaryFunctorIlllZZZNS0_16fmod_kernel_cudaERNS_18TensorIteratorBaseEENKUlvE_clEvENKUlvE2_clEvEUlllE_EESt5arrayIPcLm2EEEEviT0_T1_,"ax",@progbits
	.align	128
        .global         _ZN2at6native29vectorized_elementwise_kernelILi4ENS0_13AUnaryFunctorIlllZZZNS0_16fmod_kernel_cudaERNS_18TensorIteratorBaseEENKUlvE_clEvENKUlvE2_clEvEUlllE_EESt5arrayIPcLm2EEEEviT0_T1_
        .type           _ZN2at6native29vectorized_elementwise_kernelILi4ENS0_13AUnaryFunctorIlllZZZNS0_16fmod_kernel_cudaERNS_18TensorIteratorBaseEENKUlvE_clEvENKUlvE2_clEvEUlllE_EESt5arrayIPcLm2EEEEviT0_T1_,@function
        .size           _ZN2at6native29vectorized_elementwise_kernelILi4ENS0_13AUnaryFunctorIlllZZZNS0_16fmod_kernel_cudaERNS_18TensorIteratorBaseEENKUlvE_clEvENKUlvE2_clEvEUlllE_EESt5arrayIPcLm2EEEEviT0_T1_,(.L_x_49878 - _ZN2at6native29vectorized_elementwise_kernelILi4ENS0_13AUnaryFunctorIlllZZZNS0_16fmod_kernel_cudaERNS_18TensorIteratorBaseEENKUlvE_clEvENKUlvE2_clEvEUlllE_EESt5arrayIPcLm2EEEEviT0_T1_)
        .other          _ZN2at6native29vectorized_elementwise_kernelILi4ENS0_13AUnaryFunctorIlllZZZNS0_16fmod_kernel_cudaERNS_18TensorIteratorBaseEENKUlvE_clEvENKUlvE2_clEvEUlllE_EESt5arrayIPcLm2EEEEviT0_T1_,@"STO_CUDA_ENTRY STV_DEFAULT"
_ZN2at6native29vectorized_elementwise_kernelILi4ENS0_13AUnaryFunctorIlllZZZNS0_16fmod_kernel_cudaERNS_18TensorIteratorBaseEENKUlvE_clEvENKUlvE2_clEvEUlllE_EESt5arrayIPcLm2EEEEviT0_T1_:
.text._ZN2at6native29vectorized_elementwise_kernelILi4ENS0_13AUnaryFunctorIlllZZZNS0_16fmod_kernel_cudaERNS_18TensorIteratorBaseEENKUlvE_clEvENKUlvE2_clEvEUlllE_EESt5arrayIPcLm2EEEEviT0_T1_:
        /* <DEDUP_REMOVED lines=93> */
.L_x_18041:
[----:B------:R-:W-:Y:S01]  /*05d0*/  IMAD.MOV.U32 R0, RZ, RZ, R24 ;  /* 0x000000ffff007224 */ /* 0x000fe200078e0018 */
[----:B------:R-:W-:-:S07]  /*05e0*/  MOV R24, 0x600 ;  /* 0x0000060000187802 */ /* 0x000fce0000000f00 */
[----:B------:R-:W-:Y:S05]  /*05f0*/  CALL.REL.NOINC `($__internal_17_$__cuda_sm20_rem_s64) ;  /* 0x00000024003c7944 */ /* 0x000fea0003c00000 */
[----:B------:R-:W-:Y:S01]  /*0600*/  IMAD.MOV.U32 R26, RZ, RZ, R0 ;  /* 0x000000ffff1a7224 */ /* 0x000fe200078e0000 */
[----:B------:R-:W-:-:S07]  /*0610*/  MOV R27, R3 ;  /* 0x00000003001b7202 */ /* 0x000fce0000000f00 */
.L_x_18040:
[----:B------:R-:W-:Y:S05]  /*0620*/  BSYNC.RECONVERGENT B0 ;  /* 0x0000000000007941 */ /* 0x000fea0003800200 */
.L_x_18039:
        /* <DEDUP_REMOVED lines=29> */
.L_x_18044:
[----:B------:R-:W-:Y:S01]  /*0800*/  IMAD.MOV.U32 R0, RZ, RZ, R18 ;  /* 0x000000ffff007224 */ /* 0x000fe200078e0012 */
[----:B------:R-:W-:Y:S01]  /*0810*/  MOV R24, 0x840 ;  /* 0x0000084000187802 */ /* 0x000fe20000000f00 */
[----:B------:R-:W-:-:S07]  /*0820*/  IMAD.MOV.U32 R25, RZ, RZ, R19 ;  /* 0x000000ffff197224 */ /* 0x000fce00078e0013 */
[----:B------:R-:W-:Y:S05]  /*0830*/  CALL.REL.NOINC `($__internal_17_$__cuda_sm20_rem_s64) ;  /* 0x0000002000ac7944 */ /* 0x000fea0003c00000 */
[----:B------:R-:W-:Y:S01]  /*0840*/  MOV R18, R0 ;  /* 0x0000000000127202 */ /* 0x000fe20000000f00 */
[----:B------:R-:W-:-:S07]  /*0850*/  IMAD.MOV.U32 R19, RZ, RZ, R3 ;  /* 0x000000ffff137224 */ /* 0x000fce00078e0003 */
.L_x_18043:
[----:B------:R-:W-:Y:S05]  /*0860*/  BSYNC.RECONVERGENT B0 ;  /* 0x0000000000007941 */ /* 0x000fea0003800200 */
.L_x_18042:
        /* <DEDUP_REMOVED lines=29> */
.L_x_18047:
[----:B------:R-:W-:Y:S01]  /*0a40*/  IMAD.MOV.U32 R0, RZ, RZ, R20 ;  /* 0x000000ffff007224 */ /* 0x000fe200078e0014 */
[----:B------:R-:W-:Y:S02]  /*0a50*/  MOV R25, R21 ;  /* 0x0000001500197202 */ /* 0x000fe40000000f00 */
[----:B------:R-:W-:-:S07]  /*0a60*/  MOV R24, 0xa80 ;  /* 0x00000a8000187802 */ /* 0x000fce0000000f00 */
[----:B------:R-:W-:Y:S05]  /*0a70*/  CALL.REL.NOINC `($__internal_17_$__cuda_sm20_rem_s64) ;  /* 0x00000020001c7944 */ /* 0x000fea0003c00000 */
[----:B------:R-:W-:Y:S02]  /*0a80*/  IMAD.MOV.U32 R20, RZ, RZ, R0 ;  /* 0x000000ffff147224 */ /* 0x000fe400078e0000 */
[----:B------:R-:W-:-:S07]  /*0a90*/  IMAD.MOV.U32 R21, RZ, RZ, R3 ;  /* 0x000000ffff157224 */ /* 0x000fce00078e0003 */
.L_x_18046:
[----:B------:R-:W-:Y:S05]  /*0aa0*/  BSYNC.RECONVERGENT B0 ;  /* 0x0000000000007941 */ /* 0x000fea0003800200 */
.L_x_18045:
        /* <DEDUP_REMOVED lines=29> */
.L_x_18050:
[----:B------:R-:W-:Y:S01]  /*0c80*/  MOV R0, R22 ;  /* 0x0000001600007202 */ /* 0x000fe20000000f00 */
[----:B------:R-:W-:Y:S01]  /*0c90*/  IMAD.MOV.U32 R25, RZ, RZ, R23 ;  /* 0x000000ffff197224 */ /* 0x000fe200078e0017 */
[----:B------:R-:W-:-:S07]  /*0ca0*/  MOV R24, 0xcc0 ;  /* 0x00000cc000187802 */ /* 0x000fce0000000f00 */
[----:B------:R-:W-:Y:S05]  /*0cb0*/  CALL.REL.NOINC `($__internal_17_$__cuda_sm20_rem_s64) ;  /* 0x0000001c008c7944 */ /* 0x000fea0003c00000 */
[----:B------:R-:W-:Y:S01]  /*0cc0*/  IMAD.MOV.U32 R22, RZ, RZ, R0 ;  /* 0x000000ffff167224 */ /* 0x000fe200078e0000 */
[----:B------:R-:W-:-:S07]  /*0cd0*/  MOV R23, R3 ;  /* 0x0000000300177202 */ /* 0x000fce0000000f00 */
.L_x_18049:
[----:B------:R-:W-:Y:S05]  /*0ce0*/  BSYNC.RECONVERGENT B0 ;  /* 0x0000000000007941 */ /* 0x000fea0003800200 */
.L_x_18048:
        /* <DEDUP_REMOVED lines=29> */
.L_x_18053:
[----:B------:R-:W-:Y:S01]  /*0ec0*/  IMAD.MOV.U32 R0, RZ, RZ, R10 ;  /* 0x000000ffff007224 */ /* 0x000fe200078e000a */
[----:B------:R-:W-:Y:S01]  /*0ed0*/  MOV R24, 0xf00 ;  /* 0x00000f0000187802 */ /* 0x000fe20000000f00 */
[----:B------:R-:W-:-:S07]  /*0ee0*/  IMAD.MOV.U32 R25, RZ, RZ, R11 ;  /* 0x000000ffff197224 */ /* 0x000fce00078e000b */
[----:B------:R-:W-:Y:S05]  /*0ef0*/  CALL.REL.NOINC `($__internal_17_$__cuda_sm20_rem_s64) ;  /* 0x0000001800fc7944 */ /* 0x000fea0003c00000 */
[----:B------:R-:W-:Y:S01]  /*0f00*/  MOV R10, R0 ;  /* 0x00000000000a7202 */ /* 0x000fe20000000f00 */
[----:B------:R-:W-:-:S07]  /*0f10*/  IMAD.MOV.U32 R11, RZ, RZ, R3 ;  /* 0x000000ffff0b7224 */ /* 0x000fce00078e0003 */
.L_x_18052:
[----:B------:R-:W-:Y:S05]  /*0f20*/  BSYNC.RECONVERGENT B0 ;  /* 0x0000000000007941 */ /* 0x000fea0003800200 */
.L_x_18051:
        /* <DEDUP_REMOVED lines=29> */
.L_x_18056:
[----:B------:R-:W-:Y:S01]  /*1100*/  IMAD.MOV.U32 R0, RZ, RZ, R12 ;  /* 0x000000ffff007224 */ /* 0x000fe200078e000c */
[----:B------:R-:W-:Y:S02]  /*1110*/  MOV R25, R13 ;  /* 0x0000000d00197202 */ /* 0x000fe40000000f00 */
[----:B------:R-:W-:-:S07]  /*1120*/  MOV R24, 0x1140 ;  /* 0x0000114000187802 */ /* 0x000fce0000000f00 */
[----:B------:R-:W-:Y:S05]  /*1130*/  CALL.REL.NOINC `($__internal_17_$__cuda_sm20_rem_s64) ;  /* 0x00000018006c7944 */ /* 0x000fea0003c00000 */
[----:B------:R-:W-:Y:S02]  /*1140*/  IMAD.MOV.U32 R12, RZ, RZ, R0 ;  /* 0x000000ffff0c7224 */ /* 0x000fe400078e0000 */
[----:B------:R-:W-:-:S07]  /*1150*/  IMAD.MOV.U32 R13, RZ, RZ, R3 ;  /* 0x000000ffff0d7224 */ /* 0x000fce00078e0003 */
.L_x_18055:
[----:B------:R-:W-:Y:S05]  /*1160*/  BSYNC.RECONVERGENT B0 ;  /* 0x0000000000007941 */ /* 0x000fea0003800200 */
.L_x_18054:
        /* <DEDUP_REMOVED lines=29> */
.L_x_18059:
[----:B------:R-:W-:Y:S01]  /*1340*/  MOV R0, R14 ;  /* 0x0000000e00007202 */ /* 0x000fe20000000f00 */
[----:B------:R-:W-:Y:S01]  /*1350*/  IMAD.MOV.U32 R25, RZ, RZ, R15 ;  /* 0x000000ffff197224 */ /* 0x000fe200078e000f */
[----:B------:R-:W-:-:S07]  /*1360*/  MOV R24, 0x1380 ;  /* 0x0000138000187802 */ /* 0x000fce0000000f00 */
[----:B------:R-:W-:Y:S05]  /*1370*/  CALL.REL.NOINC `($__internal_17_$__cuda_sm20_rem_s64) ;  /* 0x0000001400dc7944 */ /* 0x000fea0003c00000 */
[----:B------:R-:W-:Y:S01]  /*1380*/  IMAD.MOV.U32 R14, RZ, RZ, R0 ;  /* 0x000000ffff0e7224 */ /* 0x000fe200078e0000 */
[----:B------:R-:W-:-:S07]  /*1390*/  MOV R15, R3 ;  /* 0x00000003000f7202 */ /* 0x000fce0000000f00 */
.L_x_18058:
[----:B------:R-:W-:Y:S05]  /*13a0*/  BSYNC.RECONVERGENT B0 ;  /* 0x0000000000007941 */ /* 0x000fea0003800200 */
.L_x_18057:
        /* <DEDUP_REMOVED lines=29> */
.L_x_18062:
[----:B------:R-:W-:Y:S01]  /*1580*/  IMAD.MOV.U32 R0, RZ, RZ, R16 ;  /* 0x000000ffff007224 */ /* 0x000fe200078e0010 */
[----:B------:R-:W-:Y:S01]  /*1590*/  MOV R24, 0x15c0 ;  /* 0x000015c000187802 */ /* 0x000fe20000000f00 */
[----:B------:R-:W-:-:S07]  /*15a0*/  IMAD.MOV.U32 R25, RZ, RZ, R17 ;  /* 0x000000ffff197224 */ /* 0x000fce00078e0011 */
[----:B------:R-:W-:Y:S05]  /*15b0*/  CALL.REL.NOINC `($__internal_17_$__cuda_sm20_rem_s64) ;  /* 0x00000014004c7944 */ /* 0x000fea0003c00000 */
[----:B------:R-:W-:-:S07]  /*15c0*/  MOV R2, R0 ;  /* 0x0000000000027202 */ /* 0x000fce0000000f00 */
.L_x_18061:
[----:B------:R-:W-:Y:S05]  /*15d0*/  BSYNC.RECONVERGENT B0 ;  /* 0x0000000000007941 */ /* 0x000fea0003800200 */
.L_x_18060:
        /* <DEDUP_REMOVED lines=16> */
.L_x_18065:
[----:B------:R-:W-:-:S13]  /*16e0*/  ISETP.GE.U32.AND P0, PT, R8, R9, PT ;  /* 0x000000090800720c */ /* 0x000fda0003f06070 */
[----:B------:R-:W-:Y:S05]  /*16f0*/  @P0 BRA `(.L_x_18067) ;  /* 0x0000000000300947 */ /* 0x000fea0003800000 */
[----:B0-----:R-:W0:Y:S01]  /*1700*/  LDC.64 R4, c[0x0][0x398] ;  /* 0x0000e600ff047b82 */ /* 0x001e220000000a00 */
[----:B------:R-:W-:Y:S01]  /*1710*/  IMAD.IADD R7, R30, 0x1, R8 ;  /* 0x000000011e077824 */ /* 0x000fe200078e0208 */
[----:B------:R-:W-:-:S03]  /*1720*/  IADD3 R8, PT, PT, R8, 0x80, RZ ;  /* 0x0000008008087810 */ /* 0x000fc60007ffe0ff */
[----:B0-----:R-:W-:-:S05]  /*1730*/  IMAD.WIDE.U32 R4, R7, 0x8, R4 ;  /* 0x0000000807047825 */ /* 0x001fca00078e0004 */
[----:B-----5:R1:W-:Y:S02]  /*1740*/  STG.E.64 desc[UR4][R4.64], R20 ;  /* 0x0000001404007986 */ /* 0x0203e4000c101b04 */
.L_x_18066:
[----:B------:R-:W-:-:S13]  /*1750*/  ISETP.GE.U32.AND P0, PT, R8, R9, PT ;  /* 0x000000090800720c */ /* 0x000fda0003f06070 */
[----:B------:R-:W-:Y:S05]  /*1760*/  @P0 BRA `(.L_x_18068) ;  /* 0x0000000000300947 */ /* 0x000fea0003800000 */
[----:B01----:R-:W0:Y:S01]  /*1770*/  LDC.64 R4, c[0x0][0x398] ;  /* 0x0000e600ff047b82 */ /* 0x003e220000000a00 */
[----:B------:R-:W-:Y:S02]  /*1780*/  IMAD.IADD R7, R30, 0x1, R8 ;  /* 0x000000011e077824 */ /* 0x000fe400078e0208 */
[----:B------:R-:W-:Y:S02]  /*1790*/  VIADD R8, R8, 0x80 ;  /* 0x0000008008087836 */ /* 0x000fe40000000000 */
[----:B0-----:R-:W-:-:S05]  /*17a0*/  IMAD.WIDE.U32 R4, R7, 0x8, R4 ;  /* 0x0000000807047825 */ /* 0x001fca00078e0004 */
[----:B-----5:R1:W-:Y:S02]  /*17b0*/  STG.E.64 desc[UR4][R4.64], R22 ;  /* 0x0000001604007986 */ /* 0x0203e4000c101b04 */
.L_x_18067:
[----:B------:R-:W-:-:S13]  /*17c0*/  ISETP.GE.U32.AND P0, PT, R8, R9, PT ;  /* 0x000000090800720c */ /* 0x000fda0003f06070 */
[----:B------:R-:W-:Y:S05]  /*17d0*/  @P0 BRA `(.L_x_18069) ;  /* 0x0000000000340947 */ /* 0x000fea0003800000 */
[----:B01----:R-:W0:Y:S01]  /*17e0*/  LDC.64 R4, c[0x0][0x398] ;  /* 0x0000e600ff047b82 */ /* 0x003e220000000a00 */
[----:B------:R-:W-:Y:S01]  /*17f0*/  IADD3 R7, PT, PT, R30, R8, RZ ;  /* 0x000000081e077210 */ /* 0x000fe20007ffe0ff */
[----:B------:R-:W-:-:S04]  /*1800*/  VIADD R8, R8, 0x80 ;  /* 0x0000008008087836 */ /* 0x000fc80000000000 */
[----:B0-----:R-:W-:-:S05]  /*1810*/  IMAD.WIDE.U32 R4, R7, 0x8, R4 ;  /* 0x0000000807047825 */ /* 0x001fca00078e0004 */
[----:B-----5:R2:W-:Y:S02]  /*1820*/  STG.E.64 desc[UR4][R4.64], R10 ;  /* 0x0000000a04007986 */ /* 0x0205e4000c101b04 */
.L_x_18068:
        /* <DEDUP_REMOVED lines=8> */
.L_x_18069:
[----:B------:R-:W-:Y:S05]  /*18b0*/  BSYNC.RELIABLE B1 ;  /* 0x0000000000017941 */ /* 0x000fea0003800100 */
.L_x_18064:
[----:B------:R-:W-:-:S13]  /*18c0*/  ISETP.GE.U32.AND P0, PT, R8, R9, PT ;  /* 0x000000090800720c */ /* 0x000fda0003f06070 */
[----:B012---:R-:W0:Y:S01]  /*18d0*/  @!P0 LDC.64 R4, c[0x0][0x398] ;  /* 0x0000e600ff048b82 */ /* 0x007e220000000a00 */
[----:B------:R-:W-:Y:S02]  /*18e0*/  @!P0 IMAD.IADD R7, R30, 0x1, R8 ;  /* 0x000000011e078824 */ /* 0x000fe400078e0208 */
[----:B------:R-:W-:Y:S02]  /*18f0*/  @!P0 VIADD R8, R8, 0x80 ;  /* 0x0000008008088836 */ /* 0x000fe40000000000 */
[----:B0-----:R-:W-:-:S05]  /*1900*/  @!P0 IMAD.WIDE.U32 R4, R7, 0x8, R4 ;  /* 0x0000000807048825 */ /* 0x001fca00078e0004 */
[----:B-----5:R3:W-:Y:S02]  /*1910*/  @!P0 STG.E.64 desc[UR4][R4.64], R14 ;  /* 0x0000000e04008986 */ /* 0x0207e4000c101b04 */
.L_x_18070:
[----:B------:R-:W-:Y:S05]  /*1920*/  BSYNC.RECONVERGENT B0 ;  /* 0x0000000000007941 */ /* 0x000fea0003800200 */
.L_x_18063:
        /* <DEDUP_REMOVED lines=8> */
.L_x_18038:
[----:B------:R-:W0:Y:S01]  /*19b0*/  S2R R26, SR_TID.X ;  /* 0x00000000001a7919 */ /* 0x000e220000002100 */
[----:B------:R-:W1:Y:S01]  /*19c0*/  LDC.64 R2, c[0x0][0x3a0] ;  /* 0x0000e800ff027b82 */ /* 0x000e620000000a00 */
[----:B------:R-:W2:Y:S01]  /*19d0*/  LDCU UR8, c[0x0][0x394] ;  /* 0x00007280ff0877ac */ /* 0x000ea20008000800 */
[----:B-1----:R-:W-:-:S04]  /*19e0*/  IMAD.WIDE.U32 R2, R30, 0x8, R2 ;  /* 0x000000081e027825 */ /* 0x002fc800078e0002 */
[----:B0-----:R-:W-:-:S05]  /*19f0*/  IMAD.WIDE.U32 R2, R26, 0x20, R2 ;  /* 0x000000201a027825 */ /* 0x001fca00078e0002 */
[----:B------:R-:W2:Y:S04]  /*1a00*/  LDG.E.ENL2.256 R20, R16, desc[UR4][R2.64] ;  /* 0xfe0000040210797e */ /* 0x000ea80008121914 */
[----:B------:R0:W5:Y:S01]  /*1a10*/  LDG.E.ENL2.256 R12, R8, desc[UR4][R2.64+0x1000] ;  /* 0xfe0080040208797e */ /* 0x000162000812190c */
        /* <DEDUP_REMOVED lines=25> */
.L_x_18072:
[----:B------:R-:W-:Y:S01]  /*1bb0*/  MOV R0, R16 ;  /* 0x0000001000007202 */ /* 0x000fe20000000f00 */
[----:B------:R-:W-:Y:S01]  /*1bc0*/  IMAD.MOV.U32 R25, RZ, RZ, R17 ;  /* 0x000000ffff197224 */ /* 0x000fe200078e0011 */
[----:B------:R-:W-:-:S07]  /*1bd0*/  MOV R24, 0x1bf0 ;  /* 0x00001bf000187802 */ /* 0x000fce0000000f00 */
[----:B-----5:R-:W-:Y:S05]  /*1be0*/  CALL.REL.NOINC `($__internal_17_$__cuda_sm20_rem_s64) ;  /* 0x0000000c00c07944 */ /* 0x020fea0003c00000 */
[----:B------:R-:W-:Y:S01]  /*1bf0*/  IMAD.MOV.U32 R16, RZ, RZ, R0 ;  /* 0x000000ffff107224 */ /* 0x000fe200078e0000 */
[----:B------:R-:W-:-:S07]  /*1c00*/  MOV R17, R3 ;  /* 0x0000000300117202 */ /* 0x000fce0000000f00 */
.L_x_18073:
[----:B------:R-:W-:Y:S05]  /*1c10*/  BSYNC.RECONVERGENT B0 ;  /* 0x0000000000007941 */ /* 0x000fea0003800200 */
.L_x_18071:
        /* <DEDUP_REMOVED lines=26> */
.L_x_18075:
[----:B------:R-:W-:Y:S01]  /*1dc0*/  MOV R0, R18 ;  /* 0x0000001200007202 */ /* 0x000fe20000000f00 */
[----:B------:R-:W-:Y:S01]  /*1dd0*/  IMAD.MOV.U32 R25, RZ, RZ, R19 ;  /* 0x000000ffff197224 */ /* 0x000fe200078e0013 */
[----:B------:R-:W-:-:S07]  /*1de0*/  MOV R24, 0x1e00 ;  /* 0x00001e0000187802 */ /* 0x000fce0000000f00 */
[----:B-----5:R-:W-:Y:S05]  /*1df0*/  CALL.REL.NOINC `($__internal_17_$__cuda_sm20_rem_s64) ;  /* 0x0000000c003c7944 */ /* 0x020fea0003c00000 */
[----:B------:R-:W-:Y:S01]  /*1e00*/  IMAD.MOV.U32 R18, RZ, RZ, R0 ;  /* 0x000000ffff127224 */ /* 0x000fe200078e0000 */
[----:B------:R-:W-:-:S07]  /*1e10*/  MOV R19, R3 ;  /* 0x0000000300137202 */ /* 0x000fce0000000f00 */
.L_x_18076:
[----:B------:R-:W-:Y:S05]  /*1e20*/  BSYNC.RECONVERGENT B0 ;  /* 0x0000000000007941 */ /* 0x000fea0003800200 */
.L_x_18074:
        /* <DEDUP_REMOVED lines=26> */
.L_x_18078:
[----:B------:R-:W-:Y:S01]  /*1fd0*/  MOV R0, R20 ;  /* 0x0000001400007202 */ /* 0x000fe20000000f00 */
[----:B------:R-:W-:Y:S01]  /*1fe0*/  IMAD.MOV.U32 R25, RZ, RZ, R21 ;  /* 0x000000ffff197224 */ /* 0x000fe200078e0015 */
[----:B------:R-:W-:-:S07]  /*1ff0*/  MOV R24, 0x2010 ;  /* 0x0000201000187802 */ /* 0x000fce0000000f00 */
[----:B-----5:R-:W-:Y:S05]  /*2000*/  CALL.REL.NOINC `($__internal_17_$__cuda_sm20_rem_s64) ;  /* 0x0000000800b87944 */ /* 0x020fea0003c00000 */
[----:B------:R-:W-:Y:S01]  /*2010*/  IMAD.MOV.U32 R20, RZ, RZ, R0 ;  /* 0x000000ffff147224 */ /* 0x000fe200078e0000 */
[----:B------:R-:W-:-:S07]  /*2020*/  MOV R21, R3 ;  /* 0x0000000300157202 */ /* 0x000fce0000000f00 */
.L_x_18079:
[----:B------:R-:W-:Y:S05]  /*2030*/  BSYNC.RECONVERGENT B0 ;  /* 0x0000000000007941 */ /* 0x000fea0003800200 */
.L_x_18077:
        /* <DEDUP_REMOVED lines=26> */
.L_x_18081:
[----:B------:R-:W-:Y:S01]  /*21e0*/  MOV R0, R22 ;  /* 0x0000001600007202 */ /* 0x000fe20000000f00 */
[----:B------:R-:W-:Y:S01]  /*21f0*/  IMAD.MOV.U32 R25, RZ, RZ, R23 ;  /* 0x000000ffff197224 */ /* 0x000fe200078e0017 */
[----:B------:R-:W-:-:S07]  /*2200*/  MOV R24, 0x2220 ;  /* 0x0000222000187802 */ /* 0x000fce0000000f00 */
[----:B-----5:R-:W-:Y:S05]  /*2210*/  CALL.REL.NOINC `($__internal_17_$__cuda_sm20_rem_s64) ;  /* 0x0000000800347944 */ /* 0x020fea0003c00000 */
[----:B------:R-:W-:Y:S01]  /*2220*/  IMAD.MOV.U32 R22, RZ, RZ, R0 ;  /* 0x000000ffff167224 */ /* 0x000fe200078e0000 */
[----:B------:R-:W-:-:S07]  /*2230*/  MOV R23, R3 ;  /* 0x0000000300177202 */ /* 0x000fce0000000f00 */
.L_x_18082:
[----:B------:R-:W-:Y:S05]  /*2240*/  BSYNC.RECONVERGENT B0 ;  /* 0x0000000000007941 */ /* 0x000fea0003800200 */
.L_x_18080:
        /* <DEDUP_REMOVED lines=26> */
.L_x_18084:
[----:B------:R-:W-:Y:S01]  /*23f0*/  MOV R0, R8 ;  /* 0x0000000800007202 */ /* 0x000fe20000000f00 */
[----:B------:R-:W-:Y:S01]  /*2400*/  IMAD.MOV.U32 R25, RZ, RZ, R9 ;  /* 0x000000ffff197224 */ /* 0x000fe200078e0009 */
[----:B------:R-:W-:-:S07]  /*2410*/  MOV R24, 0x2430 ;  /* 0x0000243000187802 */ /* 0x000fce0000000f00 */
[----:B------:R-:W-:Y:S05]  /*2420*/  CALL.REL.NOINC `($__internal_17_$__cuda_sm20_rem_s64) ;  /* 0x0000000400b07944 */ /* 0x000fea0003c00000 */
[----:B------:R-:W-:Y:S01]  /*2430*/  IMAD.MOV.U32 R8, RZ, RZ, R0 ;  /* 0x000000ffff087224 */ /* 0x000fe200078e0000 */
[----:B------:R-:W-:-:S07]  /*2440*/  MOV R9, R3 ;  /* 0x0000000300097202 */ /* 0x000fce0000000f00 */
.L_x_18085:
[----:B------:R-:W-:Y:S05]  /*2450*/  BSYNC.RECONVERGENT B0 ;  /* 0x0000000000007941 */ /* 0x000fea0003800200 */
.L_x_18083:
        /* <DEDUP_REMOVED lines=26> */
.L_x_18087:
[----:B------:R-:W-:Y:S01]  /*2600*/  MOV R0, R10 ;  /* 0x0000000a00007202 */ /* 0x000fe20000000f00 */
[----:B------:R-:W-:Y:S01]  /*2610*/  IMAD.MOV.U32 R25, RZ, RZ, R11 ;  /* 0x000000ffff197224 */ /* 0x000fe200078e000b */
[----:B------:R-:W-:-:S07]  /*2620*/  MOV R24, 0x2640 ;  /* 0x0000264000187802 */ /* 0x000fce0000000f00 */
[----:B------:R-:W-:Y:S05]  /*2630*/  CALL.REL.NOINC `($__internal_17_$__cuda_sm20_rem_s64) ;  /* 0x00000004002c7944 */ /* 0x000fea0003c00000 */
[----:B------:R-:W-:Y:S01]  /*2640*/  IMAD.MOV.U32 R10, RZ, RZ, R0 ;  /* 0x000000ffff0a7224 */ /* 0x000fe200078e0000 */
[----:B------:R-:W-:-:S07]  /*2650*/  MOV R11, R3 ;  /* 0x00000003000b7202 */ /* 0x000fce0000000f00 */
.L_x_18088:
[----:B------:R-:W-:Y:S05]  /*2660*/  BSYNC.RECONVERGENT B0 ;  /* 0x0000000000007941 */ /* 0x000fea0003800200 */
.L_x_18086:
        /* <DEDUP_REMOVED lines=26> */
.L_x_18090:
[----:B------:R-:W-:Y:S01]  /*2810*/  IMAD.MOV.U32 R0, RZ, RZ, R12 ;  /* 0x000000ffff007224 */ /* 0x000fe200078e000c */
[----:B------:R-:W-:Y:S02]  /*2820*/  MOV R25, R13 ;  /* 0x0000000d00197202 */ /* 0x000fe40000000f00 */
[----:B------:R-:W-:-:S07]  /*2830*/  MOV R24, 0x2850 ;  /* 0x0000285000187802 */ /* 0x000fce0000000f00 */
[----:B------:R-:W-:Y:S05]  /*2840*/  CALL.REL.NOINC `($__internal_17_$__cuda_sm20_rem_s64) ;  /* 0x0000000000a87944 */ /* 0x000fea0003c00000 */
[----:B------:R-:W-:Y:S01]  /*2850*/  IMAD.MOV.U32 R12, RZ, RZ, R0 ;  /* 0x000000ffff0c7224 */ /* 0x000fe200078e0000 */
[----:B------:R-:W-:-:S07]  /*2860*/  MOV R13, R3 ;  /* 0x00000003000d7202 */ /* 0x000fce0000000f00 */
.L_x_18091:
[----:B------:R-:W-:Y:S05]  /*2870*/  BSYNC.RECONVERGENT B0 ;  /* 0x0000000000007941 */ /* 0x000fea0003800200 */
.L_x_18089:
        /* <DEDUP_REMOVED lines=26> */
.L_x_18093:
[----:B------:R-:W-:Y:S01]  /*2a20*/  IMAD.MOV.U32 R0, RZ, RZ, R14 ;  /* 0x000000ffff007224 */ /* 0x000fe200078e000e */
[----:B------:R-:W-:Y:S02]  /*2a30*/  MOV R25, R15 ;  /* 0x0000000f00197202 */ /* 0x000fe40000000f00 */
[----:B------:R-:W-:-:S07]  /*2a40*/  MOV R24, 0x2a60 ;  /* 0x00002a6000187802 */ /* 0x000fce0000000f00 */
[----:B------:R-:W-:Y:S05]  /*2a50*/  CALL.REL.NOINC `($__internal_17_$__cuda_sm20_rem_s64) ;  /* 0x0000000000247944 */ /* 0x000fea0003c00000 */
[----:B------:R-:W-:Y:S01]  /*2a60*/  IMAD.MOV.U32 R14, RZ, RZ, R0 ;  /* 0x000000ffff0e7224 */ /* 0x000fe200078e0000 */
[----:B------:R-:W-:-:S07]  /*2a70*/  MOV R15, R3 ;  /* 0x00000003000f7202 */ /* 0x000fce0000000f00 */
.L_x_18094:
[----:B------:R-:W-:Y:S05]  /*2a80*/  BSYNC.RECONVERGENT B0 ;  /* 0x0000000000007941 */ /* 0x000fea0003800200 */
.L_x_18092:
[----:B------:R-:W0:Y:S02]  /*2a90*/  LDC.64 R2, c[0x0][0x398] ;  /* 0x0000e600ff027b82 */ /* 0x000e240000000a00 */
[----:B0-----:R-:W-:-:S04]  /*2aa0*/  IMAD.WIDE.U32 R30, R30, 0x8, R2 ;  /* 0x000000081e1e7825 */ /* 0x001fc800078e0002 */
[----:B------:R-:W-:-:S05]  /*2ab0*/  IMAD.WIDE.U32 R30, R26, 0x20, R30 ;  /* 0x000000201a1e7825 */ /* 0x000fca00078e001e */
[----:B------:R-:W-:Y:S04]  /*2ac0*/  STG.E.ENL2.256 desc[UR4][R30.64], R16, R20 ;  /* 0xf80000101e14797f */ /* 0x000fe8000f121804 */
[----:B------:R-:W-:Y:S01]  /*2ad0*/  STG.E.ENL2.256 desc[UR4][R30.64+0x1000], R8, R12 ;  /* 0xf80080081e0c797f */ /* 0x000fe2000f121804 */
[----:B------:R-:W-:Y:S05]  /*2ae0*/  EXIT ;  /* 0x000000000000794d */ /* 0x000fea0003800000 */
        .weak           $__internal_17_$__cuda_sm20_rem_s64
        .type           $__internal_17_$__cuda_sm20_rem_s64,@function
        .size           $__internal_17_$__cuda_sm20_rem_s64,(.L_x_49878 - $__internal_17_$__cuda_sm20_rem_s64)
$__internal_17_$__cuda_sm20_rem_s64:
        /* <DEDUP_REMOVED lines=79> */
[----:B------:R-:W-:Y:S06]  /*2fe0*/  RET.REL.NODEC R24 `(_ZN2at6native29vectorized_elementwise_kernelILi4ENS0_13AUnaryFunctorIlllZZZNS0_16fmod_kernel_cudaERNS_18TensorIteratorBaseEENKUlvE_clEvENKUlvE2_clEvEUlllE_EESt5arrayIPcLm2EEEEviT0_T1_) ;  /* 0xffffffd018047950 */ /* 0x000fec0003c3ffff */
.L_x_18095:
        /* <DEDUP_REMOVED lines=9> */
.L_x_49878:


//--------------------- .text._ZN2at6native29vectorized_elementwise_kernelILi8ENS0_13AUnaryFunctorIlllZZZNS0_16fmod_kernel_cudaERNS_18TensorIteratorBaseEENKUlvE_clEvENKUlvE2_clEvEUlllE_EESt5arrayIPcLm2EEEEviT0_T1_ --------------------------
	.section	.text._ZN2at6native29vectorized_elementwise_kernelILi8ENS0_13AUnaryFunctorIlllZZZNS0_16fmod_kernel_cudaERNS_18TensorIteratorBaseEENKUlvE_clEvENKUlvE2_clEvEUlllE_EESt5arrayIPcLm2EEEEviT0_T1_,"ax",@progbits
	.align	128
        .global         _ZN2at6native29vectorized_elementwise_kernelILi8ENS0_13AUnaryFunctorIlllZZZNS0_16fmod_kernel_cudaERNS_18TensorIteratorBaseEENKUlvE_clEvENKUlvE2_clEvEUlllE_EESt5arrayIPcLm2EEEEviT0_T1_
        .type           _ZN2at6native29vectorized_elementwise_kernelILi8ENS0_13AUnaryFunctorIlllZZZNS0_16fmod_kernel_cudaERNS_18TensorIteratorBaseEENKUlvE_clEvENKUlvE2_clEvEUlllE_EESt5arrayIPcLm2EEEEviT0_T1_,@function
        .size           _ZN2at6native29vectorized_elementwise_kernelILi8ENS0_13AUnaryFunctorIlllZZZNS0_16fmod_kernel_cudaERNS_18TensorIteratorBaseEENKUlvE_clEvENKUlvE2_clEvEUlllE_EESt5arrayIPcLm2EEEEviT0_T1_,(.L_x_50094 - _ZN2at6native29vectorized_elementwise_kernelILi8ENS0_13AUnaryFunctorIlllZZZNS0_16fmod_kernel_cudaERNS_18TensorIteratorBaseEENKUlvE_clEvENKUlvE2_clEvEUlllE_EESt5arrayIPcLm2EEEEviT0_T1_)
        .other          _ZN2at6native29vectorized_elementwise_kernelILi8ENS0_13AUnaryFunctorIlllZZZNS0_16fmod_kernel_cudaERNS_18TensorIteratorBaseEENKUlvE_clEvENKUlvE2_clEvEUlllE_EESt5arrayIPcLm2EEEEviT0_T1_,@"STO_CUDA_ENTRY STV_DEFAULT"
_ZN2at6native29vectorized_elementwise_kernelILi8ENS0_13AUnaryFunctorIlllZZZNS0_16fmod_kernel_cudaERNS_18TensorIteratorBaseEENKUlvE_clEvENKUlvE2_clEvEUlllE_EESt5arrayIPcLm2EEEEviT0_T1_:
.text._ZN2at6native29vectorized_elementwise_kernelILi8ENS0_13AUnaryFunctorIlllZZZNS0_16fmod_kernel_cudaERNS_18TensorIteratorBaseEENKUlvE_clEvENKUlvE2_clEvEUlllE_EESt5arrayIPcLm2EEEEviT0_T1_:
[----:B------:R-:W-:Y:S01]  /*0000*/  LDC R1, c[0x0][0x37c] ;  /* 0x0000df00ff017b82 */ /* 0x000fe20000000800 */
[----:B------:R-:W-:Y:S05]  /*0010*/  EXIT ;  /* 0x000000000000794d */ /* 0x000fea0003800000 */
.L_x_18096:
        /* <DEDUP_REMOVED lines=14> */
.L_x_50094:


//--------------------- .text._ZN2at6native18elementwise_kernelILi128ELi4EZNS0_15gpu_kernel_implINS0_13BinaryFunctorIiiiZZZNS0_16fmod_kernel_cudaERNS_18TensorIteratorBaseEENKUlvE_clEvENKUlvE1_clEvEUliiE_EEEEvS5_RKT_EUliE_EEviT1_ --------------------------
	.section	.text._ZN2at6native18elementwise_kernelILi128ELi4EZNS0_15gpu_kernel_implINS0_13BinaryFunctorIiiiZZZNS0_16fmod_kernel_cudaERNS_18TensorIteratorBaseEENKUlvE_clEvENKUlvE1_clEvEUliiE_EEEEvS5_RKT_EUliE_EEviT1_,"ax",@progbits
	.align	128
        .global         _ZN2at6native18elementwise_kernelILi128ELi4EZNS0_15gpu_kernel_implINS0_13BinaryFunctorIiiiZZZNS0_16fmod_kernel_cudaERNS_18TensorIteratorBaseEENKUlvE_clEvENKUlvE1_clEvEUliiE_EEEEvS5_RKT_EUliE_EEviT1_
        .type           _ZN2at6native18elementwise_kernelILi128ELi4EZNS0_15gpu_kernel_implINS0_13BinaryFunctorIiiiZZZNS0_16fmod_kernel_cudaERNS_18TensorIteratorBaseEENKUlvE_clEvENKUlvE1_clEvEUliiE_EEEEvS5_RKT_EUliE_EEviT1_,@function
        .size           _ZN2at6native18elementwise_kernelILi128ELi4EZNS0_15gpu_kernel_implINS0_13BinaryFunctorIiiiZZZNS0_16fmod_kernel_cudaERNS_18TensorIteratorBaseEENKUlvE_clEvENKUlvE1_clEvEUliiE_EEEEvS5_RKT_EUliE_EEviT1_,(.L_x_50095 - _ZN2at6native18elementwise_kernelILi128ELi4EZNS0_15gpu_kernel_implINS0_13BinaryFunctorIiiiZZZNS0_16fmod_kernel_cudaERNS_18TensorIteratorBaseEENKUlvE_clEvENKUlvE1_clEvEUliiE_EEEEvS5_RKT_EUliE_EEviT1_)
        .other          _ZN2at6native18elementwise_kernelILi128ELi4EZNS0_15gpu_kernel_implINS0_13BinaryFunctorIiiiZZZNS0_16fmod_kernel_cudaERNS_18TensorIteratorBaseEENKUlvE_clEvENKUlvE1_clEvEUliiE_EEEEvS5_RKT_EUliE_EEviT1_,@"STO_CUDA_ENTRY STV_DEFAULT"
_ZN2at6native18elementwise_kernelILi128ELi4EZNS0_15gpu_kernel_implINS0_13BinaryFunctorIiiiZZZNS0_16fmod_kernel_cudaERNS_18TensorIteratorBaseEENKUlvE_clEvENKUlvE1_clEvEUliiE_EEEEvS5_RKT_EUliE_EEviT1_:
.text._ZN2at6native18elementwise_kernelILi128ELi4EZNS0_15gpu_kernel_implINS0_13BinaryFunctorIiiiZZZNS0_16fmod_kernel_cudaERNS_18TensorIteratorBaseEENKUlvE_clEvENKUlvE1_clEvEUliiE_EEEEvS5_RKT_EUliE_EEviT1_:
        /* <DEDUP_REMOVED lines=371> */
.L_x_18099:
        /* <DEDUP_REMOVED lines=16> */
.L_x_18103:
[----:B------:R0:W5:Y:S01]  /*1830*/  LDG.E.U8 R22, desc[UR36][R2.64] ;  /* 0x0000002402167981 */ /* 0x000162000c1e1100 */
[----:B------:R-:W-:Y:S05]  /*1840*/  BRA `(.L_x_18105) ;  /* 0x0000000c002c7947 */ /* 0x000fea0003800000 */
.L_x_18102:
        /* <DEDUP_REMOVED lines=8> */
.L_x_18107:
[----:B------:R0:W5:Y:S01]  /*18d0*/  LDG.E R22, desc[UR36][R2.64] ;  /* 0x0000002402167981 */ /* 0x000162000c1e1900 */
[----:B------:R-:W-:Y:S05]  /*18e0*/  BRA `(.L_x_18105) ;  /* 0x0000000c00047947 */ /* 0x000fea0003800000 */
.L_x_18106:
[----:B------:R0:W5:Y:S01]  /*18f0*/  LDG.E.S16 R22, desc[UR36][R2.64] ;  /* 0x0000002402167981 */ /* 0x000162000c1e1700 */
[----:B------:R-:W-:Y:S05]  /*1900*/  BRA `(.L_x_18105) ;  /* 0x0000000800fc7947 */ /* 0x000fea0003800000 */
.L_x_18101:
        /* <DEDUP_REMOVED lines=9> */
.L_x_18109:
[----:B------:R-:W2:Y:S02]  /*19a0*/  LDG.E.U16 R2, desc[UR36][R2.64] ;  /* 0x0000002402027981 */ /* 0x000ea4000c1e1500 */
[----:B--2---:R-:W-:-:S06]  /*19b0*/  HADD2.F32 R22, -RZ, R2.H0_H0 ;  /* 0x20000002ff167230 */ /* 0x004fcc0000004100 */
[----:B------:R-:W0:Y:S01]  /*19c0*/  F2I.FTZ.TRUNC.NTZ R22, R22 ;  /* 0x0000001600167305 */ /* 0x000e22000021f100 */
[----:B------:R-:W-:Y:S05]  /*19d0*/  BRA `(.L_x_18105) ;  /* 0x0000000800c87947 */ /* 0x000fea0003800000 */
.L_x_18108:
        /* <DEDUP_REMOVED lines=9> */
.L_x_18111:
[----:B------:R-:W2:Y:S02]  /*1a70*/  LDG.E.U16 R2, desc[UR36][R2.64] ;  /* 0x0000002402027981 */ /* 0x000ea4000c1e1500 */
[----:B--2---:R-:W-:-:S06]  /*1a80*/  HADD2.F32 R22, -RZ, R2.H0_H0 ;  /* 0x20000002ff167230 */ /* 0x004fcc0000004100 */
[----:B------:R-:W0:Y:S01]  /*1a90*/  F2I.FTZ.TRUNC.NTZ R22, R22 ;  /* 0x0000001600167305 */ /* 0x000e22000021f100 */
[----:B------:R-:W-:Y:S05]  /*1aa0*/  BRA `(.L_x_18105) ;  /* 0x0000000800947947 */ /* 0x000fea0003800000 */
.L_x_18110:
[----:B------:R-:W2:Y:S02]  /*1ab0*/  LDG.E.64 R2, desc[UR36][R2.64] ;  /* 0x0000002402027981 */ /* 0x000ea4000c1e1b00 */
[----:B--2---:R0:W1:Y:S02]  /*1ac0*/  F2I.F64.TRUNC R22, R2 ;  /* 0x0000000200167311 */ /* 0x004064000030d100 */
[----:B01----:R-:W-:Y:S05]  /*1ad0*/  BRA `(.L_x_18105) ;  /* 0x0000000800887947 */ /* 0x003fea0003800000 */
.L_x_18100:
        /* <DEDUP_REMOVED lines=12> */
.L_x_18114:
[----:B------:R-:W2:Y:S02]  /*1ba0*/  LDG.E.64 R2, desc[UR36][R2.64] ;  /* 0x0000002402027981 */ /* 0x000ea4000c1e1b00 */
[----:B--2---:R0:W1:Y:S02]  /*1bb0*/  F2I.F64.TRUNC R22, R2 ;  /* 0x0000000200167311 */ /* 0x004064000030d100 */
[----:B01----:R-:W-:Y:S05]  /*1bc0*/  BRA `(.L_x_18105) ;  /* 0x00000008004c7947 */ /* 0x003fea0003800000 */
.L_x_18113:
        /* <DEDUP_REMOVED lines=24> */
[----:B------:R0:W1:Y:S01]  /*1d50*/  F2I.FTZ.TRUNC.NTZ R22, R5 ;  /* 0x0000000500167305 */ /* 0x000062000021f100 */
[----:B------:R-:W-:Y:S05]  /*1d60*/  BRA `(.L_x_18105) ;  /* 0x0000000400e47947 */ /* 0x000fea0003800000 */
.L_x_18116:
        /* <DEDUP_REMOVED lines=11> */
[----:B------:R0:W1:Y:S01]  /*1e20*/  F2I.FTZ.TRUNC.NTZ R22, R0 ;  /* 0x0000000000167305 */ /* 0x000062000021f100 */
[----:B------:R-:W-:Y:S05]  /*1e30*/  BRA `(.L_x_18105) ;  /* 0x0000000400b07947 */ /* 0x000fea0003800000 */
.L_x_18115:
[----:B------:R-:W2:Y:S02]  /*1e40*/  LDG.E.U16 R22, desc[UR36][R2.64] ;  /* 0x0000002402167981 */ /* 0x000ea4000c1e1500 */
[----:B--2---:R-:W-:-:S06]  /*1e50*/  SHF.L.U32 R22, R22, 0x10, RZ ;  /* 0x0000001016167819 */ /* 0x004fcc00000006ff */
[----:B------:R-:W0:Y:S01]  /*1e60*/  F2I.FTZ.TRUNC.NTZ R22, R22 ;  /* 0x0000001600167305 */ /* 0x000e22000021f100 */
[----:B------:R-:W-:Y:S05]  /*1e70*/  BRA `(.L_x_18105) ;  /* 0x0000000400a07947 */ /* 0x000fea0003800000 */
.L_x_18112:
        /* <DEDUP_REMOVED lines=10> */
.L_x_18119:
        /* <DEDUP_REMOVED lines=21> */
.L_x_18123:
[----:B------:R-:W-:Y:S05]  /*2070*/  BSYNC.RECONVERGENT B1 ;  /* 0x0000000000017941 */ /* 0x000fea0003800200 */
.L_x_18122:
[----:B------:R-:W-:Y:S01]  /*2080*/  IMAD.SHL.U32 R0, R0, 0x100000, RZ ;  /* 0x0010000000007824 */ /* 0x000fe200078e00ff */
[----:B------:R-:W-:-:S04]  /*2090*/  LEA R2, R2, 0x3b800000, 0x17 ;  /* 0x3b80000002027811 */ /* 0x000fc800078eb8ff */
[----:B------:R-:W-:-:S07]  /*20a0*/  LOP3.LUT R22, R2, R0, R7, 0xfe, !PT ;  /* 0x0000000002167212 */ /* 0x000fce00078efe07 */
.L_x_18121:
[----:B------:R-:W-:Y:S05]  /*20b0*/  BSYNC.RECONVERGENT B0 ;  /* 0x0000000000007941 */ /* 0x000fea0003800200 */
.L_x_18120:
[----:B------:R-:W1:Y:S01]  /*20c0*/  F2I.FTZ.TRUNC.NTZ R22, R22 ;  /* 0x0000001600167305 */ /* 0x000e62000021f100 */
[----:B------:R-:W-:Y:S05]  /*20d0*/  BRA `(.L_x_18105) ;  /* 0x0000000400087947 */ /* 0x000fea0003800000 */
.L_x_18118:
        /* <DEDUP_REMOVED lines=21> */
.L_x_18127:
[----:B------:R-:W-:Y:S05]  /*2230*/  BSYNC.RECONVERGENT B1 ;  /* 0x0000000000017941 */ /* 0x000fea0003800200 */
.L_x_18126:
[----:B------:R-:W-:Y:S01]  /*2240*/  IMAD.SHL.U32 R0, R0, 0x200000, RZ ;  /* 0x0020000000007824 */ /* 0x000fe200078e00ff */
[----:B------:R-:W-:-:S04]  /*2250*/  LEA R2, R2, 0x37800000, 0x17 ;  /* 0x3780000002027811 */ /* 0x000fc800078eb8ff */
[----:B------:R-:W-:-:S07]  /*2260*/  LOP3.LUT R22, R2, R0, R7, 0xfe, !PT ;  /* 0x0000000002167212 */ /* 0x000fce00078efe07 */
.L_x_18125:
[----:B------:R-:W-:Y:S05]  /*2270*/  BSYNC.RECONVERGENT B0 ;  /* 0x0000000000007941 */ /* 0x000fea0003800200 */
.L_x_18124:
[----:B------:R-:W2:Y:S01]  /*2280*/  F2I.FTZ.TRUNC.NTZ R22, R22 ;  /* 0x0000001600167305 */ /* 0x000ea2000021f100 */
[----:B------:R-:W-:Y:S05]  /*2290*/  BRA `(.L_x_18105) ;  /* 0x0000000000987947 */ /* 0x000fea0003800000 */
.L_x_18117:
[----:B------:R-:W-:-:S09]  /*22a0*/  UISETP.NE.AND UP0, UPT, UR4, 0x1c, UPT ;  /* 0x0000001c0400788c */ /* 0x000fd2000bf05270 */
[----:B------:R-:W-:Y:S05]  /*22b0*/  BRA.U !UP0, `(.L_x_18128) ;  /* 0x00000001088c7547 */ /* 0x000fea000b800000 */
[----:B------:R-:W-:-:S09]  /*22c0*/  UISETP.NE.AND UP0, UPT, UR4, 0x1d, UPT ;  /* 0x0000001d0400788c */ /* 0x000fd2000bf05270 */
[----:B------:R-:W-:Y:S05]  /*22d0*/  BRA.U !UP0, `(.L_x_18129) ;  /* 0x00000001087c7547 */ /* 0x000fea000b800000 */
[----:B------:R-:W-:-:S09]  /*22e0*/  UISETP.NE.AND UP0, UPT, UR4, 0x2c, UPT ;  /* 0x0000002c0400788c */ /* 0x000fd2000bf05270 */
[----:B------:R-:W-:Y:S05]  /*22f0*/  BRA.U !UP0, `(.L_x_18130) ;  /* 0x0000000108487547 */ /* 0x000fea000b800000 */
.L_x_18104:
        /* <DEDUP_REMOVED lines=16> */
.L_x_18131:
[----:B------:R-:W-:Y:S01]  /*2400*/  HFMA2 R22, -RZ, RZ, 0, 0 ;  /* 0x00000000ff167431 */ /* 0x000fe200000001ff */
[----:B------:R-:W-:Y:S06]  /*2410*/  BRA `(.L_x_18105) ;  /* 0x0000000000387947 */ /* 0x000fec0003800000 */
.L_x_18130:
        /* <DEDUP_REMOVED lines=8> */
.L_x_18133:
[----:B------:R-:W-:Y:S05]  /*24a0*/  BSYNC.RECONVERGENT B0 ;  /* 0x0000000000007941 */ /* 0x000fea0003800200 */
.L_x_18132:
[----:B------:R-:W4:Y:S01]  /*24b0*/  F2I.FTZ.TRUNC.NTZ R22, R22 ;  /* 0x0000001600167305 */ /* 0x000f22000021f100 */
[----:B------:R-:W-:Y:S05]  /*24c0*/  BRA `(.L_x_18105) ;  /* 0x00000000000c7947 */ /* 0x000fea0003800000 */
.L_x_18129:
[----:B------:R0:W5:Y:S01]  /*24d0*/  LDG.E R22, desc[UR36][R2.64] ;  /* 0x0000002402167981 */ /* 0x000162000c1e1900 */
[----:B------:R-:W-:Y:S05]  /*24e0*/  BRA `(.L_x_18105) ;  /* 0x0000000000047947 */ /* 0x000fea0003800000 */
.L_x_18128:
[----:B------:R3:W5:Y:S02]  /*24f0*/  LDG.E R22, desc[UR36][R2.64] ;  /* 0x0000002402167981 */ /* 0x000764000c1e1900 */
.L_x_18105:
        /* <DEDUP_REMOVED lines=16> */
.L_x_18137:
[----:B------:R0:W5:Y:S01]  /*2600*/  LDG.E.U8 R0, desc[UR36][R18.64] ;  /* 0x0000002412007981 */ /* 0x000162000c1e1100 */
[----:B------:R-:W-:Y:S05]  /*2610*/  BRA `(.L_x_18139) ;  /* 0x0000000c00247947 */ /* 0x000fea0003800000 */
.L_x_18136:
        /* <DEDUP_REMOVED lines=8> */
.L_x_18141:
[----:B------:R0:W5:Y:S01]  /*26a0*/  LDG.E R0, desc[UR36][R18.64] ;  /* 0x0000002412007981 */ /* 0x000162000c1e1900 */
[----:B------:R-:W-:Y:S05]  /*26b0*/  BRA `(.L_x_18139) ;  /* 0x0000000800fc7947 */ /* 0x000fea0003800000 */
.L_x_18135:
[----:B------:R-:W-:-:S09]  /*26c0*/  UISETP.GT.AND UP0, UPT, UR4, 0x6, UPT ;  /* 0x000000060400788c */ /* 0x000fd2000bf04270 */
[----:B------:R-:W-:Y:S05]  /*26d0*/  BRA.U UP0, `(.L_x_18142) ;  /* 0x00000001002c7547 */ /* 0x000fea000b800000 */
[----:B------:R-:W-:-:S09]  /*26e0*/  UISETP.NE.AND UP0, UPT, UR4, 0x5, UPT ;  /* 0x000000050400788c */ /* 0x000fd2000bf05270 */
[----:B------:R-:W-:Y:S05]  /*26f0*/  BRA.U !UP0, `(.L_x_18143) ;  /* 0x0000000108147547 */ /* 0x000fea000b800000 */
[----:B------:R-:W-:-:S09]  /*2700*/  UISETP.NE.AND UP0, UPT, UR4, 0x6, UPT ;  /* 0x000000060400788c */ /* 0x000fd2000bf05270 */
[----:B------:R-:W-:Y:S05]  /*2710*/  BRA.U UP0, `(.L_x_18138) ;  /* 0x0000000900647547 */ /* 0x000fea000b800000 */
[----:B------:R-:W2:Y:S02]  /*2720*/  LDG.E R0, desc[UR36][R18.64] ;  /* 0x0000002412007981 */ /* 0x000ea4000c1e1900 */
[----:B--2---:R-:W0:Y:S01]  /*2730*/  F2I.FTZ.TRUNC.NTZ R0, R0 ;  /* 0x0000000000007305 */ /* 0x004e22000021f100 */
[----:B------:R-:W-:Y:S05]  /*2740*/  BRA `(.L_x_18139) ;  /* 0x0000000800d87947 */ /* 0x000fea0003800000 */
.L_x_18143:
[----:B------:R-:W2:Y:S02]  /*2750*/  LDG.E.U16 R0, desc[UR36][R18.64] ;  /* 0x0000002412007981 */ /* 0x000ea4000c1e1500 */
[----:B--2---:R-:W-:-:S06]  /*2760*/  HADD2.F32 R0, -RZ, R0.H0_H0 ;  /* 0x20000000ff007230 */ /* 0x004fcc0000004100 */
[----:B------:R-:W0:Y:S01]  /*2770*/  F2I.FTZ.TRUNC.NTZ R0, R0 ;  /* 0x0000000000007305 */ /* 0x000e22000021f100 */
[----:B------:R-:W-:Y:S05]  /*2780*/  BRA `(.L_x_18139) ;  /* 0x0000000800c87947 */ /* 0x000fea0003800000 */
.L_x_18142:
[----:B------:R-:W-:-:S09]  /*2790*/  UISETP.NE.AND UP0, UPT, UR4, 0x7, UPT ;  /* 0x000000070400788c */ /* 0x000fd2000bf05270 */
[----:B------:R-:W-:Y:S05]  /*27a0*/  BRA.U !UP0, `(.L_x_18144) ;  /* 0x00000001082c7547 */ /* 0x000fea000b800000 */
[----:B------:R-:W-:-:S09]  /*27b0*/  UISETP.NE.AND UP0, UPT, UR4, 0x8, UPT ;  /* 0x000000080400788c */ /* 0x000fd2000bf05270 */
[----:B------:R-:W-:Y:S05]  /*27c0*/  BRA.U !UP0, `(.L_x_18145) ;  /* 0x0000000108147547 */ /* 0x000fea000b800000 */
[----:B------:R-:W-:-:S09]  /*27d0*/  UISETP.NE.AND UP0, UPT, UR4, 0x9, UPT ;  /* 0x000000090400788c */ /* 0x000fd2000bf05270 */
[----:B------:R-:W-:Y:S05]  /*27e0*/  BRA.U UP0, `(.L_x_18138) ;  /* 0x0000000900307547 */ /* 0x000fea000b800000 */
[----:B------:R-:W2:Y:S02]  /*27f0*/  LDG.E R0, desc[UR36][R18.64] ;  /* 0x0000002412007981 */ /* 0x000ea4000c1e1900 */
[----:B--2---:R-:W0:Y:S01]  /*2800*/  F2I.FTZ.TRUNC.NTZ R0, R0 ;  /* 0x0000000000007305 */ /* 0x004e22000021f100 */
[----:B------:R-:W-:Y:S05]  /*2810*/  BRA `(.L_x_18139) ;  /* 0x0000000800a47947 */ /* 0x000fea0003800000 */
.L_x_18145:
[----:B------:R-:W2:Y:S02]  /*2820*/  LDG.E.U16 R0, desc[UR36][R18.64] ;  /* 0x0000002412007981 */ /* 0x000ea4000c1e1500 */
[----:B--2---:R-:W-:-:S06]  /*2830*/  HADD2.F32 R0, -RZ, R0.H0_H0 ;  /* 0x20000000ff007230 */ /* 0x004fcc0000004100 */
[----:B------:R-:W0:Y:S01]  /*2840*/  F2I.FTZ.TRUNC.NTZ R0, R0 ;  /* 0x0000000000007305 */ /* 0x000e22000021f100 */
[----:B------:R-:W-:Y:S05]  /*2850*/  BRA `(.L_x_18139) ;  /* 0x0000000800947947 */ /* 0x000fea0003800000 */
.L_x_18144:
[----:B---3--:R-:W3:Y:S02]  /*2860*/  LDG.E.64 R2, desc[UR36][R18.64] ;  /* 0x0000002412027981 */ /* 0x008ee4000c1e1b00 */
[----:B---3--:R0:W3:Y:S02]  /*2870*/  F2I.F64.TRUNC R0, R2 ;  /* 0x0000000200007311 */ /* 0x0080e4000030d100 */
[----:B0--3--:R-:W-:Y:S05]  /*2880*/  BRA `(.L_x_18139) ;  /* 0x0000000800887947 */ /* 0x009fea0003800000 */
.L_x_18134:
        /* <DEDUP_REMOVED lines=12> */
.L_x_18148:
[----:B---3--:R-:W3:Y:S02]  /*2950*/  LDG.E.64 R2, desc[UR36][R18.64] ;  /* 0x0000002412027981 */ /* 0x008ee4000c1e1b00 */
[----:B---3--:R0:W3:Y:S02]  /*2960*/  F2I.F64.TRUNC R0, R2 ;  /* 0x0000000200007311 */ /* 0x0080e4000030d100 */
[----:B0--3--:R-:W-:Y:S05]  /*2970*/  BRA `(.L_x_18139) ;  /* 0x00000008004c7947 */ /* 0x009fea0003800000 */
.L_x_18147:
        /* <DEDUP_REMOVED lines=9> */
[C---:B---3--:R-:W-:Y:S02]  /*2a10*/  LOP3.LUT R2, R0.reuse, 0x7f000000, RZ, 0xc0, !PT ;  /* 0x7f00000000027812 */ /* 0x048fe400078ec0ff */
        /* <DEDUP_REMOVED lines=14> */
[----:B------:R-:W0:Y:S01]  /*2b00*/  F2I.FTZ.TRUNC.NTZ R0, R0 ;  /* 0x0000000000007305 */ /* 0x000e22000021f100 */
[----:B------:R-:W-:Y:S05]  /*2b10*/  BRA `(.L_x_18139) ;  /* 0x0000000400e47947 */ /* 0x000fea0003800000 */
.L_x_18150:
[----:B---3--:R-:W3:Y:S02]  /*2b20*/  LDG.E.U8 R3, desc[UR36][R18.64] ;  /* 0x0000002412037981 */ /* 0x008ee4000c1e1100 */
[C---:B---3--:R-:W-:Y:S01]  /*2b30*/  SHF.L.U32 R2, R3.reuse, 0x19, RZ ;  /* 0x0000001903027819 */ /* 0x048fe200000006ff */
        /* <DEDUP_REMOVED lines=9> */
[----:B------:R-:W0:Y:S01]  /*2bd0*/  F2I.FTZ.TRUNC.NTZ R0, R0 ;  /* 0x0000000000007305 */ /* 0x000e22000021f100 */
[----:B------:R-:W-:Y:S05]  /*2be0*/  BRA `(.L_x_18139) ;  /* 0x0000000400b07947 */ /* 0x000fea0003800000 */
.L_x_18149:
[----:B------:R-:W2:Y:S02]  /*2bf0*/  LDG.E.U16 R0, desc[UR36][R18.64] ;  /* 0x0000002412007981 */ /* 0x000ea4000c1e1500 */
[----:B--2---:R-:W-:-:S06]  /*2c00*/  IMAD.U32 R0, R0, 0x10000, RZ ;  /* 0x0001000000007824 */ /* 0x004fcc00078e00ff */
[----:B------:R-:W0:Y:S01]  /*2c10*/  F2I.FTZ.TRUNC.NTZ R0, R0 ;  /* 0x0000000000007305 */ /* 0x000e22000021f100 */
[----:B------:R-:W-:Y:S05]  /*2c20*/  BRA `(.L_x_18139) ;  /* 0x0000000400a07947 */ /* 0x000fea0003800000 */
.L_x_18146:
        /* <DEDUP_REMOVED lines=10> */
.L_x_18153:
[----:B---3--:R-:W3:Y:S01]  /*2cd0*/  LDG.E.U8 R3, desc[UR36][R18.64] ;  /* 0x0000002412037981 */ /* 0x008ee2000c1e1100 */
[----:B------:R-:W-:Y:S01]  /*2ce0*/  BSSY.RECONVERGENT B0, `(.L_x_18154) ;  /* 0x0000018000007945 */ /* 0x000fe20003800200 */
        /* <DEDUP_REMOVED lines=19> */
.L_x_18157:
[----:B------:R-:W-:Y:S05]  /*2e20*/  BSYNC.RECONVERGENT B1 ;  /* 0x0000000000017941 */ /* 0x000fea0003800200 */
.L_x_18156:
[----:B------:R-:W-:Y:S01]  /*2e30*/  IMAD.SHL.U32 R0, R0, 0x100000, RZ ;  /* 0x0010000000007824 */ /* 0x000fe200078e00ff */
[----:B------:R-:W-:-:S04]  /*2e40*/  LEA R2, R2, 0x3b800000, 0x17 ;  /* 0x3b80000002027811 */ /* 0x000fc800078eb8ff */
[----:B------:R-:W-:-:S07]  /*2e50*/  LOP3.LUT R0, R2, R0, R7, 0xfe, !PT ;  /* 0x0000000002007212 */ /* 0x000fce00078efe07 */
.L_x_18155:
[----:B------:R-:W-:Y:S05]  /*2e60*/  BSYNC.RECONVERGENT B0 ;  /* 0x0000000000007941 */ /* 0x000fea0003800200 */
.L_x_18154:
[----:B------:R-:W0:Y:S01]  /*2e70*/  F2I.FTZ.TRUNC.NTZ R0, R0 ;  /* 0x0000000000007305 */ /* 0x000e22000021f100 */
[----:B------:R-:W-:Y:S05]  /*2e80*/  BRA `(.L_x_18139) ;  /* 0x0000000400087947 */ /* 0x000fea0003800000 */
.L_x_18152:
[----:B---3--:R-:W3:Y:S01]  /*2e90*/  LDG.E.U8 R3, desc[UR36][R18.64] ;  /* 0x0000002412037981 */ /* 0x008ee2000c1e1100 */
[----:B------:R-:W-:Y:S01]  /*2ea0*/  BSSY.RECONVERGENT B0, `(.L_x_18158) ;  /* 0x0000018000007945 */ /* 0x000fe20003800200 */
        /* <DEDUP_REMOVED lines=19> */
.L_x_18161:
[----:B------:R-:W-:Y:S05]  /*2fe0*/  BSYNC.RECONVERGENT B1 ;  /* 0x0000000000017941 */ /* 0x000fea0003800200 */
.L_x_18160:
[----:B------:R-:W-:Y:S02]  /*2ff0*/  SHF.L.U32 R0, R0, 0x15, RZ ;  /* 0x0000001500007819 */ /* 0x000fe400000006ff */
[----:B------:R-:W-:-:S04]  /*3000*/  LEA R2, R2, 0x37800000, 0x17 ;  /* 0x3780000002027811 */ /* 0x000fc800078eb8ff */
[----:B------:R-:W-:-:S07]  /*3010*/  LOP3.LUT R0, R2, R0, R7, 0xfe, !PT ;  /* 0x0000000002007212 */ /* 0x000fce00078efe07 */
.L_x_18159:
[----:B------:R-:W-:Y:S05]  /*3020*/  BSYNC.RECONVERGENT B0 ;  /* 0x0000000000007941 */ /* 0x000fea0003800200 */
.L_x_18158:
[----:B------:R-:W0:Y:S01]  /*3030*/  F2I.FTZ.TRUNC.NTZ R0, R0 ;  /* 0x0000000000007305 */ /* 0x000e22000021f100 */
[----:B------:R-:W-:Y:S05]  /*3040*/  BRA `(.L_x_18139) ;  /* 0x0000000000987947 */ /* 0x000fea0003800000 */
.L_x_18151:
[----:B------:R-:W-:-:S09]  /*3050*/  UISETP.NE.AND UP0, UPT, UR4, 0x1c, UPT ;  /* 0x0000001c0400788c */ /* 0x000fd2000bf05270 */
[----:B------:R-:W-:Y:S05]  /*3060*/  BRA.U !UP0, `(.L_x_18162) ;  /* 0x00000001088c7547 */ /* 0x000fea000b800000 */
[----:B------:R-:W-:-:S09]  /*3070*/  UISETP.NE.AND UP0, UPT, UR4, 0x1d, UPT ;  /* 0x0000001d0400788c */ /* 0x000fd2000bf05270 */
[----:B------:R-:W-:Y:S05]  /*3080*/  BRA.U !UP0, `(.L_x_18163) ;  /* 0x00000001087c7547 */ /* 0x000fea000b800000 */
[----:B------:R-:W-:-:S09]  /*3090*/  UISETP.NE.AND UP0, UPT, UR4, 0x2c, UPT ;  /* 0x0000002c0400788c */ /* 0x000fd2000bf05270 */
[----:B------:R-:W-:Y:S05]  /*30a0*/  BRA.U !UP0, `(.L_x_18164) ;  /* 0x0000000108487547 */ /* 0x000fea000b800000 */
.L_x_18138:
[----:B---3--:R-:W-:Y:S01]  /*30b0*/  MOV R2, 0x0 ;  /* 0x0000000000027802 */ /* 0x008fe20000000f00 */
[----:B------:R-:W0:Y:S01]  /*30c0*/  LDCU.64 UR4, c[0x4][0x178] ;  /* 0x01002f00ff0477ac */ /* 0x000e220008000a00 */
[----:B------:R-:W-:Y:S02]  /*30d0*/  HFMA2 R12, -RZ, RZ, 0, 5.9604644775390625e-08 ;  /* 0x00000001ff0c7431 */ /* 0x000fe400000001ff */
[----:B------:R-:W-:Y:S01]  /*30e0*/  IMAD.MOV.U32 R8, RZ, RZ, 0x4e ;  /* 0x0000004eff087424 */ /* 0x000fe200078e00ff */
[----:B------:R-:W3:Y:S01]  /*30f0*/  LDCU.64 UR6, c[0x4][0x180] ;  /* 0x01003000ff0677ac */ /* 0x000ee20008000a00 */
[----:B-1----:R-:W1:Y:S01]  /*3100*/  LDC.64 R2, c[0x4][R2] ;  /* 0x0100000002027b82 */ /* 0x002e620000000a00 */
[----:B------:R-:W-:Y:S01]  /*3110*/  IMAD.MOV.U32 R13, RZ, RZ, RZ ;  /* 0x000000ffff0d7224 */ /* 0x000fe200078e00ff */
[----:B--2---:R-:W2:Y:S01]  /*3120*/  LDCU.64 UR8, c[0x4][0x28] ;  /* 0x01000500ff0877ac */ /* 0x004ea20008000a00 */
[----:B0-----:R-:W-:Y:S02]  /*3130*/  IMAD.U32 R4, RZ, RZ, UR4 ;  /* 0x00000004ff047e24 */ /* 0x001fe4000f8e00ff */
[----:B------:R-:W-:-:S02]  /*3140*/  IMAD.U32 R5, RZ, RZ, UR5 ;  /* 0x00000005ff057e24 */ /* 0x000fc4000f8e00ff */
[----:B---3--:R-:W-:Y:S01]  /*3150*/  IMAD.U32 R6, RZ, RZ, UR6 ;  /* 0x00000006ff067e24 */ /* 0x008fe2000f8e00ff */
[----:B------:R-:W-:Y:S01]  /*3160*/  MOV R7, UR7 ;  /* 0x0000000700077c02 */ /* 0x000fe20008000f00 */
[----:B--2---:R-:W-:Y:S02]  /*3170*/  IMAD.U32 R10, RZ, RZ, UR8 ;  /* 0x00000008ff0a7e24 */ /* 0x004fe4000f8e00ff */
[----:B----45:R-:W-:-:S07]  /*3180*/  IMAD.U32 R11, RZ, RZ, UR9 ;  /* 0x00000009ff0b7e24 */ /* 0x030fce000f8e00ff */
[----:B------:R-:W-:-:S07]  /*3190*/  LEPC R20, `(.L_x_18140) ;  /* 0x000000001014794e */ /* 0x000fce0000000000 */
[----:B-1--45:R-:W-:Y:S05]  /*31a0*/  CALL.ABS.NOINC R2 ;  /* 0x0000000002007343 */ /* 0x032fea0003c00000 */
.L_x_18140:
[----:B------:R0:W5:Y:S01]  /*31b0*/  LDG.E.S16 R0, desc[UR36][R18.64] ;  /* 0x0000002412007981 */ /* 0x000162000c1e1700 */
[----:B------:R-:W-:Y:S05]  /*31c0*/  BRA `(.L_x_18139) ;  /* 0x0000000000387947 */ /* 0x000fea0003800000 */
.L_x_18164:
[----:B---3--:R-:W3:Y:S01]  /*31d0*/  LDG.E.U8 R2, desc[UR36][R18.64] ;  /* 0x0000002412027981 */ /* 0x008ee2000c1e1100 */
[----:B------:R-:W-:Y:S01]  /*31e0*/  BSSY.RECONVERGENT B0, `(.L_x_18165) ;  /* 0x0000007000007945 */ /* 0x000fe20003800200 */
[----:B------:R-:W-:Y:S01]  /*31f0*/  IMAD.MOV.U32 R0, RZ, RZ, 0x400000 ;  /* 0x00400000ff007424 */ /* 0x000fe200078e00ff */
[----:B---3--:R-:W-:-:S13]  /*3200*/  ISETP.NE.AND P0, PT, R2, RZ, PT ;  /* 0x000000ff0200720c */ /* 0x008fda0003f05270 */
[----:B------:R-:W-:Y:S05]  /*3210*/  @!P0 BRA `(.L_x_18166) ;  /* 0x00000000000c8947 */ /* 0x000fea0003800000 */
[----:B------:R-:W-:-:S13]  /*3220*/  ISETP.NE.AND P0, PT, R2, 0xff, PT ;  /* 0x000000ff0200780c */ /* 0x000fda0003f05270 */
[----:B------:R-:W-:Y:S01]  /*3230*/  @!P0 IMAD.MOV.U32 R0, RZ, RZ, 0x7f800001 ;  /* 0x7f800001ff008424 */ /* 0x000fe200078e00ff */
[----:B------:R-:W-:-:S07]  /*3240*/  @P0 SHF.L.U32 R0, R2, 0x17, RZ ;  /* 0x0000001702000819 */ /* 0x000fce00000006ff */
.L_x_18166:
[----:B------:R-:W-:Y:S05]  /*3250*/  BSYNC.RECONVERGENT B0 ;  /* 0x0000000000007941 */ /* 0x000fea0003800200 */
.L_x_18165:
[----:B------:R-:W0:Y:S01]  /*3260*/  F2I.FTZ.TRUNC.NTZ R0, R0 ;  /* 0x0000000000007305 */ /* 0x000e22000021f100 */
[----:B------:R-:W-:Y:S05]  /*3270*/  BRA `(.L_x_18139) ;  /* 0x00000000000c7947 */ /* 0x000fea0003800000 */
.L_x_18163:
[----:B------:R0:W5:Y:S01]  /*3280*/  LDG.E R0, desc[UR36][R18.64] ;  /* 0x0000002412007981 */ /* 0x000162000c1e1900 */
[----:B------:R-:W-:Y:S05]  /*3290*/  BRA `(.L_x_18139) ;  /* 0x0000000000047947 */ /* 0x000fea0003800000 */
.L_x_18162:
[----:B------:R0:W5:Y:S02]  /*32a0*/  LDG.E R0, desc[UR36][R18.64] ;  /* 0x0000002412007981 */ /* 0x000164000c1e1900 */
.L_x_18139:
[-C--:B0----5:R-:W-:Y:S01]  /*32b0*/  IABS R6, R0.reuse ;  /* 0x0000000000067213 */ /* 0x0a1fe20000000000 */
[----:B------:R-:W0:Y:S01]  /*32c0*/  LDCU.64 UR6, c[0x0][0x5e8] ;  /* 0x0000bd00ff0677ac */ /* 0x000e220008000a00 */
[----:B------:R-:W-:Y:S02]  /*32d0*/  IABS R7, R0 ;  /* 0x0000000000077213 */ /* 0x000fe40000000000 */
[----:B------:R-:W3:Y:S01]  /*32e0*/  I2F.RP R4, R6 ;  /* 0x0000000600047306 */ /* 0x000ee20000209400 */
[----:B------:R-:W-:Y:S01]  /*32f0*/  UPRMT UR4, UR43, 0x9910, URZ ;  /* 0x000099102b047896 */ /* 0x000fe200080000ff */
[----:B-12-4-:R-:W-:Y:S01]  /*3300*/  ISETP.GE.AND P1, PT, R22, RZ, PT ;  /* 0x000000ff1600720c */ /* 0x016fe20003f26270 */
[----:B------:R-:W-:Y:S02]  /*3310*/  IMAD.MOV R7, RZ, RZ, -R7 ;  /* 0x000000ffff077224 */ /* 0x000fe400078e0a07 */
[----:B------:R-:W-:-:S03]  /*3320*/  UISETP.GT.AND UP0, UPT, UR4, 0x9, UPT ;  /* 0x000000090400788c */ /* 0x000fc6000bf04270 */
[----:B---3--:R-:W1:Y:S02]  /*3330*/  MUFU.RCP R4, R4 ;  /* 0x0000000400047308 */ /* 0x008e640000001000 */
[----:B-1----:R-:W-:Y:S01]  /*3340*/  VIADD R2, R4, 0xffffffe ;  /* 0x0ffffffe04027836 */ /* 0x002fe20000000000 */
[----:B------:R-:W-:-:S05]  /*3350*/  IABS R4, R22 ;  /* 0x0000001600047213 */ /* 0x000fca0000000000 */
[----:B------:R1:W2:Y:S02]  /*3360*/  F2I.FTZ.U32.TRUNC.NTZ R3, R2 ;  /* 0x0000000200037305 */ /* 0x0002a4000021f000 */
[----:B-1----:R-:W-:Y:S01]  /*3370*/  MOV R2, RZ ;  /* 0x000000ff00027202 */ /* 0x002fe20000000f00 */
        /* <DEDUP_REMOVED lines=10> */
[----:B------:R-:W-:Y:S01]  /*3420*/  @!P2 IMAD.IADD R3, R3, 0x1, -R6 ;  /* 0x000000010303a824 */ /* 0x000fe200078e0a06 */
[----:B0-----:R-:W-:-:S04]  /*3430*/  IADD3 R2, P2, PT, R23, UR6, RZ ;  /* 0x0000000617027c10 */ /* 0x001fc8000ff5e0ff */
        /* <DEDUP_REMOVED lines=15> */
.L_x_18170:
[----:B------:R0:W-:Y:S01]  /*3530*/  STG.E.U8 desc[UR36][R2.64], R4 ;  /* 0x0000000402007986 */ /* 0x0001e2000c101124 */
[----:B------:R-:W-:Y:S05]  /*3540*/  BRA `(.L_x_18172) ;  /* 0x0000000c003c7947 */ /* 0x000fea0003800000 */
.L_x_18169:
        /* <DEDUP_REMOVED lines=9> */
.L_x_18174:
[----:B------:R0:W-:Y:S01]  /*35e0*/  STG.E desc[UR36][R2.64], R4 ;  /* 0x0000000402007986 */ /* 0x0001e2000c101924 */
[----:B------:R-:W-:Y:S05]  /*35f0*/  BRA `(.L_x_18172) ;  /* 0x0000000c00107947 */ /* 0x000fea0003800000 */
.L_x_18173:
[----:B------:R0:W-:Y:S01]  /*3600*/  STG.E.U16 desc[UR36][R2.64], R4 ;  /* 0x0000000402007986 */ /* 0x0001e2000c101524 */
[----:B------:R-:W-:Y:S05]  /*3610*/  BRA `(.L_x_18172) ;  /* 0x0000000c00087947 */ /* 0x000fea0003800000 */
.L_x_18168:
[----:B------:R-:W-:-:S09]  /*3620*/  UISETP.GT.AND UP0, UPT, UR4, 0x6, UPT ;  /* 0x000000060400788c */ /* 0x000fd2000bf04270 */
[----:B------:R-:W-:Y:S05]  /*3630*/  BRA.U UP0, `(.L_x_18175) ;  /* 0x00000001002c7547 */ /* 0x000fea000b800000 */
[----:B------:R-:W-:-:S09]  /*3640*/  UISETP.NE.AND UP0, UPT, UR4, 0x5, UPT ;  /* 0x000000050400788c */ /* 0x000fd2000bf05270 */
[----:B------:R-:W-:Y:S05]  /*3650*/  BRA.U !UP0, `(.L_x_18176) ;  /* 0x0000000108147547 */ /* 0x000fea000b800000 */
[----:B------:R-:W-:-:S09]  /*3660*/  UISETP.NE.AND UP0, UPT, UR4, 0x6, UPT ;  /* 0x000000060400788c */ /* 0x000fd2000bf05270 */
[----:B------:R-:W-:Y:S05]  /*3670*/  BRA.U UP0, `(.L_x_18171) ;  /* 0x00000009005c7547 */ /* 0x000fea000b800000 */
[----:B------:R-:W-:-:S05]  /*3680*/  I2FP.F32.S32 R5, R4 ;  /* 0x0000000400057245 */ /* 0x000fca0000201400 */
[----:B------:R0:W-:Y:S01]  /*3690*/  STG.E desc[UR36][R2.64], R5 ;  /* 0x0000000502007986 */ /* 0x0001e2000c101924 */
[----:B------:R-:W-:Y:S05]  /*36a0*/  BRA `(.L_x_18172) ;  /* 0x0000000800e47947 */ /* 0x000fea0003800000 */
.L_x_18176:
[----:B------:R-:W-:-:S04]  /*36b0*/  I2FP.F32.S32 R0, R4 ;  /* 0x0000000400007245 */ /* 0x000fc80000201400 */
[----:B------:R-:W-:-:S05]  /*36c0*/  F2FP.F16.F32.PACK_AB R0, RZ, R0 ;  /* 0x00000000ff00723e */ /* 0x000fca00000000ff */
[----:B------:R0:W-:Y:S01]  /*36d0*/  STG.E.U16 desc[UR36][R2.64], R0 ;  /* 0x0000000002007986 */ /* 0x0001e2000c101524 */
[----:B------:R-:W-:Y:S05]  /*36e0*/  BRA `(.L_x_18172) ;  /* 0x0000000800d47947 */ /* 0x000fea0003800000 */
.L_x_18175:
[----:B------:R-:W-:-:S09]  /*36f0*/  UISETP.NE.AND UP0, UPT, UR4, 0x7, UPT ;  /* 0x000000070400788c */ /* 0x000fd2000bf05270 */
[----:B------:R-:W-:Y:S05]  /*3700*/  BRA.U !UP0, `(.L_x_18177) ;  /* 0x0000000108347547 */ /* 0x000fea000b800000 */
[----:B------:R-:W-:-:S09]  /*3710*/  UISETP.NE.AND UP0, UPT, UR4, 0x8, UPT ;  /* 0x000000080400788c */ /* 0x000fd2000bf05270 */
[----:B------:R-:W-:Y:S05]  /*3720*/  BRA.U !UP0, `(.L_x_18178) ;  /* 0x0000000108187547 */ /* 0x000fea000b800000 */
[----:B------:R-:W-:-:S09]  /*3730*/  UISETP.NE.AND UP0, UPT, UR4, 0x9, UPT ;  /* 0x000000090400788c */ /* 0x000fd2000bf05270 */
[----:B------:R-:W-:Y:S05]  /*3740*/  BRA.U UP0, `(.L_x_18171) ;  /* 0x0000000900287547 */ /* 0x000fea000b800000 */
[----:B------:R-:W-:Y:S01]  /*3750*/  I2FP.F32.S32 R4, R4 ;  /* 0x0000000400047245 */ /* 0x000fe20000201400 */
[----:B------:R-:W-:-:S05]  /*3760*/  IMAD.MOV.U32 R5, RZ, RZ, RZ ;  /* 0x000000ffff057224 */ /* 0x000fca00078e00ff */
[----:B------:R0:W-:Y:S01]  /*3770*/  STG.E.64 desc[UR36][R2.64], R4 ;  /* 0x0000000402007986 */ /* 0x0001e2000c101b24 */
[----:B------:R-:W-:Y:S05]  /*3780*/  BRA `(.L_x_18172) ;  /* 0x0000000800ac7947 */ /* 0x000fea0003800000 */
.L_x_18178:
[----:B------:R-:W-:-:S04]  /*3790*/  I2FP.F32.S32 R4, R4 ;  /* 0x0000000400047245 */ /* 0x000fc80000201400 */
[----:B------:R-:W-:-:S04]  /*37a0*/  F2FP.F16.F32.PACK_AB R5, RZ, R4 ;  /* 0x00000004ff05723e */ /* 0x000fc800000000ff */
[----:B------:R-:W-:-:S05]  /*37b0*/  PRMT R5, R5, 0x5410, RZ ;  /* 0x0000541005057816 */ /* 0x000fca00000000ff */
[----:B------:R0:W-:Y:S01]  /*37c0*/  STG.E desc[UR36][R2.64], R5 ;  /* 0x0000000502007986 */ /* 0x0001e2000c101924 */
[----:B------:R-:W-:Y:S05]  /*37d0*/  BRA `(.L_x_18172) ;  /* 0x0000000800987947 */ /* 0x000fea0003800000 */
.L_x_18177:
[----:B------:R-:W0:Y:S02]  /*37e0*/  I2F.F64 R4, R4 ;  /* 0x0000000400047312 */ /* 0x000e240000201c00 */
[----:B0-----:R0:W-:Y:S01]  /*37f0*/  STG.E.64 desc[UR36][R2.64], R4 ;  /* 0x0000000402007986 */ /* 0x0011e2000c101b24 */
[----:B------:R-:W-:Y:S05]  /*3800*/  BRA `(.L_x_18172) ;  /* 0x00000008008c7947 */ /* 0x000fea0003800000 */
.L_x_18167:
        /* <DEDUP_REMOVED lines=12> */
.L_x_18181:
[----:B------:R-:W-:Y:S01]  /*38d0*/  CS2R R6, SRZ ;  /* 0x0000000000067805 */ /* 0x000fe2000001ff00 */
[----:B------:R-:W0:Y:S04]  /*38e0*/  I2F.F64 R4, R4 ;  /* 0x0000000400047312 */ /* 0x000e280000201c00 */
[----:B0-----:R0:W-:Y:S01]  /*38f0*/  STG.E.128 desc[UR36][R2.64], R4 ;  /* 0x0000000402007986 */ /* 0x0011e2000c101d24 */
[----:B------:R-:W-:Y:S05]  /*3900*/  BRA `(.L_x_18172) ;  /* 0x00000008004c7947 */ /* 0x000fea0003800000 */
.L_x_18180:
[----:B------:R-:W-:-:S09]  /*3910*/  UISETP.NE.AND UP0, UPT, UR4, 0xf, UPT ;  /* 0x0000000f0400788c */ /* 0x000fd2000bf05270 */
[----:B------:R-:W-:Y:S05]  /*3920*/  BRA.U !UP0, `(.L_x_18182) ;  /* 0x0000000108a07547 */ /* 0x000fea000b800000 */
[----:B------:R-:W-:-:S09]  /*3930*/  UISETP.NE.AND UP0, UPT, UR4, 0x17, UPT ;  /* 0x000000170400788c */ /* 0x000fd2000bf05270 */
[----:B------:R-:W-:Y:S05]  /*3940*/  BRA.U !UP0, `(.L_x_18183) ;  /* 0x00000001084c7547 */ /* 0x000fea000b800000 */
[----:B------:R-:W-:-:S09]  /*3950*/  UISETP.NE.AND UP0, UPT, UR4, 0x18, UPT ;  /* 0x000000180400788c */ /* 0x000fd2000bf05270 */
[----:B------:R-:W-:Y:S05]  /*3960*/  BRA.U UP0, `(.L_x_18171) ;  /* 0x0000000500a07547 */ /* 0x000fea000b800000 */
[----:B------:R-:W-:Y:S01]  /*3970*/  I2FP.F32.S32 R7, R4 ;  /* 0x0000000400077245 */ /* 0x000fe20000201400 */
[----:B------:R-:W-:Y:S01]  /*3980*/  BSSY.RECONVERGENT B0, `(.L_x_18184) ;  /* 0x000000c000007945 */ /* 0x000fe20003800200 */
[----:B------:R-:W-:Y:S02]  /*3990*/  HFMA2 R0, -RZ, RZ, 0, 7.569789886474609375e-06 ;  /* 0x0000007fff007431 */ /* 0x000fe400000001ff */
        /* <DEDUP_REMOVED lines=10> */
.L_x_18185:
[----:B------:R-:W-:Y:S05]  /*3a40*/  BSYNC.RECONVERGENT B0 ;  /* 0x0000000000007941 */ /* 0x000fea0003800200 */
.L_x_18184:
[----:B------:R-:W-:-:S05]  /*3a50*/  LOP3.LUT R5, R0, 0x80, R5, 0xf8, !PT ;  /* 0x0000008000057812 */ /* 0x000fca00078ef805 */
[----:B------:R0:W-:Y:S01]  /*3a60*/  STG.E.U8 desc[UR36][R2.64], R5 ;  /* 0x0000000502007986 */ /* 0x0001e2000c101124 */
[----:B------:R-:W-:Y:S05]  /*3a70*/  BRA `(.L_x_18172) ;  /* 0x0000000400f07947 */ /* 0x000fea0003800000 */
.L_x_18183:
[----:B------:R-:W-:Y:S01]  /*3a80*/  I2FP.F32.S32 R7, R4 ;  /* 0x0000000400077245 */ /* 0x000fe20000201400 */
[----:B------:R-:W-:Y:S03]  /*3a90*/  BSSY.RECONVERGENT B0, `(.L_x_18186) ;  /* 0x000000e000007945 */ /* 0x000fe60003800200 */
        /* <DEDUP_REMOVED lines=13> */
.L_x_18187:
[----:B------:R-:W-:Y:S05]  /*3b70*/  BSYNC.RECONVERGENT B0 ;  /* 0x0000000000007941 */ /* 0x000fea0003800200 */
.L_x_18186:
[----:B------:R-:W-:-:S05]  /*3b80*/  LOP3.LUT R5, R0, 0x80, R5, 0xf8, !PT ;  /* 0x0000008000057812 */ /* 0x000fca00078ef805 */
[----:B------:R0:W-:Y:S01]  /*3b90*/  STG.E.U8 desc[UR36][R2.64], R5 ;  /* 0x0000000502007986 */ /* 0x0001e2000c101124 */
[----:B------:R-:W-:Y:S05]  /*3ba0*/  BRA `(.L_x_18172) ;  /* 0x0000000400a47947 */ /* 0x000fea0003800000 */
.L_x_18182:
[----:B------:R-:W-:-:S04]  /*3bb0*/  I2FP.F32.S32 R0, R4 ;  /* 0x0000000400007245 */ /* 0x000fc80000201400 */
[----:B------:R-:W-:-:S05]  /*3bc0*/  F2FP.BF16.F32.PACK_AB R0, RZ, R0 ;  /* 0x00000000ff00723e */ /* 0x000fca00000010ff */
[----:B------:R0:W-:Y:S01]  /*3bd0*/  STG.E.U16 desc[UR36][R2.64], R0 ;  /* 0x0000000002007986 */ /* 0x0001e2000c101524 */
[----:B------:R-:W-:Y:S05]  /*3be0*/  BRA `(.L_x_18172) ;  /* 0x0000000400947947 */ /* 0x000fea0003800000 */
.L_x_18179:
        /* <DEDUP_REMOVED lines=10> */
.L_x_18190:
[----:B------:R-:W-:Y:S01]  /*3c90*/  I2FP.F32.S32 R5, R4 ;  /* 0x0000000400057245 */ /* 0x000fe20000201400 */
        /* <DEDUP_REMOVED lines=12> */
.L_x_18193:
[----:B------:R-:W-:-:S04]  /*3d60*/  SHF.R.U32.HI R0, RZ, 0x14, R5 ;  /* 0x00000014ff007819 */ /* 0x000fc80000011605 */
[----:B------:R-:W-:-:S04]  /*3d70*/  LOP3.LUT R0, R0, 0x1, RZ, 0xc0, !PT ;  /* 0x0000000100007812 */ /* 0x000fc800078ec0ff */
[----:B------:R-:W-:-:S04]  /*3d80*/  IADD3 R0, PT, PT, R5, 0x487ffff, R0 ;  /* 0x0487ffff05007810 */ /* 0x000fc80007ffe000 */
[----:B------:R-:W-:-:S04]  /*3d90*/  SHF.R.U32.HI R0, RZ, 0x14, R0 ;  /* 0x00000014ff007819 */ /* 0x000fc80000011600 */
[----:B------:R-:W-:-:S07]  /*3da0*/  LOP3.LUT R4, R0, 0xff, RZ, 0xc0, !PT ;  /* 0x000000ff00047812 */ /* 0x000fce00078ec0ff */
.L_x_18194:
[----:B------:R-:W-:-:S04]  /*3db0*/  SHF.R.U32.HI R5, RZ, 0x18, R5 ;  /* 0x00000018ff057819 */ /* 0x000fc80000011605 */
[----:B------:R-:W-:-:S04]  /*3dc0*/  LOP3.LUT R4, R4, 0x80, R5, 0xf8, !PT ;  /* 0x0000008004047812 */ /* 0x000fc800078ef805 */
[----:B------:R-:W-:-:S07]  /*3dd0*/  PRMT R0, R4, 0x7610, R0 ;  /* 0x0000761004007816 */ /* 0x000fce0000000000 */
.L_x_18192:
[----:B------:R-:W-:Y:S05]  /*3de0*/  BSYNC.RECONVERGENT B0 ;  /* 0x0000000000007941 */ /* 0x000fea0003800200 */
.L_x_18191:
[----:B------:R1:W-:Y:S01]  /*3df0*/  STG.E.U8 desc[UR36][R2.64], R0 ;  /* 0x0000000002007986 */ /* 0x0003e2000c101124 */
[----:B------:R-:W-:Y:S05]  /*3e00*/  BRA `(.L_x_18172) ;  /* 0x00000004000c7947 */ /* 0x000fea0003800000 */
.L_x_18189:
        /* <DEDUP_REMOVED lines=13> */
.L_x_18197:
[----:B------:R-:W-:-:S04]  /*3ee0*/  SHF.R.U32.HI R0, RZ, 0x15, R5 ;  /* 0x00000015ff007819 */ /* 0x000fc80000011605 */
[----:B------:R-:W-:-:S04]  /*3ef0*/  LOP3.LUT R0, R0, 0x1, RZ, 0xc0, !PT ;  /* 0x0000000100007812 */ /* 0x000fc800078ec0ff */
[----:B------:R-:W-:-:S04]  /*3f00*/  IADD3 R0, PT, PT, R5, 0x88fffff, R0 ;  /* 0x088fffff05007810 */ /* 0x000fc80007ffe000 */
[----:B------:R-:W-:-:S04]  /*3f10*/  SHF.R.U32.HI R0, RZ, 0x15, R0 ;  /* 0x00000015ff007819 */ /* 0x000fc80000011600 */
[----:B------:R-:W-:-:S07]  /*3f20*/  LOP3.LUT R4, R0, 0xff, RZ, 0xc0, !PT ;  /* 0x000000ff00047812 */ /* 0x000fce00078ec0ff */
.L_x_18198:
[----:B------:R-:W-:-:S04]  /*3f30*/  SHF.R.U32.HI R5, RZ, 0x18, R5 ;  /* 0x00000018ff057819 */ /* 0x000fc80000011605 */
[----:B------:R-:W-:-:S04]  /*3f40*/  LOP3.LUT R4, R4, 0x80, R5, 0xf8, !PT ;  /* 0x0000008004047812 */ /* 0x000fc800078ef805 */
[----:B------:R-:W-:-:S07]  /*3f50*/  PRMT R0, R4, 0x7610, R0 ;  /* 0x0000761004007816 */ /* 0x000fce0000000000 */
.L_x_18196:
[----:B------:R-:W-:Y:S05]  /*3f60*/  BSYNC.RECONVERGENT B0 ;  /* 0x0000000000007941 */ /* 0x000fea0003800200 */
.L_x_18195:
[----:B------:R2:W-:Y:S01]  /*3f70*/  STG.E.U8 desc[UR36][R2.64], R0 ;  /* 0x0000000002007986 */ /* 0x0005e2000c101124 */
[----:B------:R-:W-:Y:S05]  /*3f80*/  BRA `(.L_x_18172) ;  /* 0x0000000000ac7947 */ /* 0x000fea0003800000 */
.L_x_18188:
[----:B------:R-:W-:-:S09]  /*3f90*/  UISETP.NE.AND UP0, UPT, UR4, 0x1c, UPT ;  /* 0x0000001c0400788c */ /* 0x000fd2000bf05270 */
[----:B------:R-:W-:Y:S05]  /*3fa0*/  BRA.U !UP0, `(.L_x_18199) ;  /* 0x0000000108a07547 */ /* 0x000fea000b800000 */
[----:B------:R-:W-:-:S09]  /*3fb0*/  UISETP.NE.AND UP0, UPT, UR4, 0x1d, UPT ;  /* 0x0000001d0400788c */ /* 0x000fd2000bf05270 */
[----:B------:R-:W-:Y:S05]  /*3fc0*/  BRA.U !UP0, `(.L_x_18200) ;  /* 0x00000001088c7547 */ /* 0x000fea000b800000 */
[----:B------:R-:W-:-:S09]  /*3fd0*/  UISETP.NE.AND UP0, UPT, UR4, 0x2c, UPT ;  /* 0x0000002c0400788c */ /* 0x000fd2000bf05270 */
[----:B------:R-:W-:Y:S05]  /*3fe0*/  BRA.U !UP0, `(.L_x_18201) ;  /* 0x0000000108447547 */ /* 0x000fea000b800000 */
.L_x_18171:
        /* <DEDUP_REMOVED lines=16> */
.L_x_18202:
[----:B------:R-:W-:Y:S05]  /*40f0*/  BRA `(.L_x_18172) ;  /* 0x0000000000507947 */ /* 0x000fea0003800000 */
.L_x_18201:
[----:B------:R-:W-:-:S04]  /*4100*/  I2FP.F32.S32 R5, R4 ;  /* 0x0000000400057245 */ /* 0x000fc80000201400 */
        /* <DEDUP_REMOVED lines=15> */
.L_x_18200:
[----:B------:R-:W-:-:S05]  /*4200*/  SHF.R.S32.HI R5, RZ, 0x1f, R4 ;  /* 0x0000001fff057819 */ /* 0x000fca0000011404 */
[----:B------:R0:W-:Y:S01]  /*4210*/  STG.E.64 desc[UR36][R2.64], R4 ;  /* 0x0000000402007986 */ /* 0x0001e2000c101b24 */
[----:B------:R-:W-:Y:S05]  /*4220*/  BRA `(.L_x_18172) ;  /* 0x0000000000047947 */ /* 0x000fea0003800000 */
.L_x_18199:
[----:B------:R3:W-:Y:S02]  /*4230*/  STG.E desc[UR36][R2.64], R4 ;  /* 0x0000000402007986 */ /* 0x0007e4000c101924 */
.L_x_18172:
[----:B------:R-:W-:-:S07]  /*4240*/  VIADD R25, R25, 0x80 ;  /* 0x0000008019197836 */ /* 0x000fce0000000000 */
.L_x_18098:
[----:B------:R-:W5:Y:S02]  /*4250*/  LDCU UR4, c[0x0][0x380] ;  /* 0x00007000ff0477ac */ /* 0x000f640008000800 */
[----:B-----5:R-:W-:-:S13]  /*4260*/  ISETP.GE.AND P0, PT, R25, UR4, PT ;  /* 0x0000000419007c0c */ /* 0x020fda000bf06270 */
[----:B------:R-:W-:Y:S05]  /*4270*/  @P0 BRA `(.L_x_18203) ;  /* 0x0000004000680947 */ /* 0x000fea0003800000 */
[----:B------:R-:W5:Y:S01]  /*4280*/  LDCU UR4, c[0x0][0x388] ;  /* 0x00007100ff0477ac */ /* 0x000f620008000800 */
[----:B------:R-:W-:Y:S01]  /*4290*/  CS2R R16, SRZ ;  /* 0x0000000000107805 */ /* 0x000fe2000001ff00 */
[----:B012---:R-:W-:Y:S01]  /*42a0*/  IMAD.MOV.U32 R0, RZ, RZ, RZ ;  /* 0x000000ffff007224 */ /* 0x007fe200078e00ff */
[----:B-----5:R-:W-:-:S09]  /*42b0*/  UISETP.NE.AND UP0, UPT, UR4, URZ, UPT ;  /* 0x000000ff0400728c */ /* 0x020fd2000bf05270 */
        /* <DEDUP_REMOVED lines=8> */
[----:B----4-:R-:W-:-:S04]  /*4340*/  SHF.R.U32.HI R5, RZ, UR5, R0 ;  /* 0x00000005ff057c19 */ /* 0x010fc80008011600 */
[----:B------:R-:W-:-:S05]  /*4350*/  IADD3 R0, PT, PT, -R5, RZ, RZ ;  /* 0x000000ff05007210 */ /* 0x000fca0007ffe1ff */
[----:B-1----:R-:W-:-:S04]  /*4360*/  IMAD R17, R0, UR6, R25 ;  /* 0x0000000600117c24 */ /* 0x002fc8000f8e0219 */
[C---:B--2---:R-:W-:Y:S02]  /*4370*/  IMAD R16, R17.reuse, UR8, RZ ;  /* 0x0000000811107c24 */ /* 0x044fe4000f8e02ff */
[C---:B------:R-:W-:Y:S02]  /*4380*/  IMAD R0, R17.reuse, UR9, RZ ;  /* 0x0000000911007c24 */ /* 0x040fe4000f8e02ff */
[----:B0-----:R-:W-:Y:S01]  /*4390*/  IMAD R17, R17, UR4, RZ ;  /* 0x0000000411117c24 */ /* 0x001fe2000f8e02ff */
[----:B------:R-:W-:Y:S06]  /*43a0*/  BRA.U !UP0, `(.L_x_18204) ;  /* 0x0000001508987547 */ /* 0x000fec000b800000 */
[----:B------:R-:W0:Y:S01]  /*43b0*/  LDCU.64 UR6, c[0x0][0x398] ;  /* 0x00007300ff0677ac */ /* 0x000e220008000a00 */
[----:B---3--:R-:W-:Y:S02]  /*43c0*/  IMAD.MOV.U32 R2, RZ, RZ, RZ ;  /* 0x000000ffff027224 */ /* 0x008fe400078e00ff */
        /* <DEDUP_REMOVED lines=59> */
[----:B------:R-:W-:Y:S02]  /*4780*/  IMAD.MOV.U32 R2, RZ, RZ, RZ ;  /* 0x000000ffff027224 */ /* 0x000fe400078e00ff */
        /* <DEDUP_REMOVED lines=296> */
.L_x_18204:
[----:B------:R-:W3:Y:S01]  /*5a10*/  LDCU.64 UR6, c[0x0][0x5f0] ;  /* 0x0000be00ff0677ac */ /* 0x000ee20008000a00 */
[----:B------:R-:W-:-:S04]  /*5a20*/  UPRMT UR4, UR39, 0x9910, URZ ;  /* 0x0000991027047896 */ /* 0x000fc800080000ff */
[----:B------:R-:W-:Y:S01]  /*5a30*/  UISETP.GT.AND UP0, UPT, UR4, 0x9, UPT ;  /* 0x000000090400788c */ /* 0x000fe2000bf04270 */
[----:B---34-:R-:W-:-:S05]  /*5a40*/  IADD3 R2, P0, PT, R0, UR6, RZ ;  /* 0x0000000600027c10 */ /* 0x018fca000ff1e0ff */
        /* <DEDUP_REMOVED lines=12> */
.L_x_18208:
[----:B------:R3:W5:Y:S01]  /*5b10*/  LDG.E.U8 R0, desc[UR36][R2.64] ;  /* 0x0000002402007981 */ /* 0x000762000c1e1100 */
[----:B------:R-:W-:Y:S05]  /*5b20*/  BRA `(.L_x_18210) ;  /* 0x0000000c002c7947 */ /* 0x000fea0003800000 */
.L_x_18207:
        /* <DEDUP_REMOVED lines=8> */
.L_x_18212:
[----:B------:R2:W5:Y:S01]  /*5bb0*/  LDG.E R0, desc[UR36][R2.64] ;  /* 0x0000002402007981 */ /* 0x000562000c1e1900 */
[----:B------:R-:W-:Y:S05]  /*5bc0*/  BRA `(.L_x_18210) ;  /* 0x0000000c00047947 */ /* 0x000fea0003800000 */
.L_x_18211:
[----:B------:R0:W5:Y:S01]  /*5bd0*/  LDG.E.S16 R0, desc[UR36][R2.64] ;  /* 0x0000002402007981 */ /* 0x000162000c1e1700 */
[----:B------:R-:W-:Y:S05]  /*5be0*/  BRA `(.L_x_18210) ;  /* 0x0000000800fc7947 */ /* 0x000fea0003800000 */
.L_x_18206:
        /* <DEDUP_REMOVED lines=9> */
.L_x_18214:
[----:B------:R-:W2:Y:S02]  /*5c80*/  LDG.E.U16 R2, desc[UR36][R2.64] ;  /* 0x0000002402027981 */ /* 0x000ea4000c1e1500 */
[----:B--2---:R-:W-:-:S06]  /*5c90*/  HADD2.F32 R0, -RZ, R2.H0_H0 ;  /* 0x20000002ff007230 */ /* 0x004fcc0000004100 */
[----:B------:R-:W0:Y:S01]  /*5ca0*/  F2I.FTZ.TRUNC.NTZ R0, R0 ;  /* 0x0000000000007305 */ /* 0x000e22000021f100 */
[----:B------:R-:W-:Y:S05]  /*5cb0*/  BRA `(.L_x_18210) ;  /* 0x0000000800c87947 */ /* 0x000fea0003800000 */
.L_x_18213:
        /* <DEDUP_REMOVED lines=9> */
.L_x_18216:
[----:B------:R-:W2:Y:S02]  /*5d50*/  LDG.E.U16 R2, desc[UR36][R2.64] ;  /* 0x0000002402027981 */ /* 0x000ea4000c1e1500 */
[----:B--2---:R-:W-:-:S06]  /*5d60*/  HADD2.F32 R0, -RZ, R2.H0_H0 ;  /* 0x20000002ff007230 */ /* 0x004fcc0000004100 */
[----:B------:R-:W0:Y:S01]  /*5d70*/  F2I.FTZ.TRUNC.NTZ R0, R0 ;  /* 0x0000000000007305 */ /* 0x000e22000021f100 */
[----:B------:R-:W-:Y:S05]  /*5d80*/  BRA `(.L_x_18210) ;  /* 0x0000000800947947 */ /* 0x000fea0003800000 */
.L_x_18215:
[----:B------:R-:W2:Y:S02]  /*5d90*/  LDG.E.64 R2, desc[UR36][R2.64] ;  /* 0x0000002402027981 */ /* 0x000ea4000c1e1b00 */
[----:B--2---:R0:W1:Y:S02]  /*5da0*/  F2I.F64.TRUNC R0, R2 ;  /* 0x0000000200007311 */ /* 0x004064000030d100 */
[----:B01----:R-:W-:Y:S05]  /*5db0*/  BRA `(.L_x_18210) ;  /* 0x0000000800887947 */ /* 0x003fea0003800000 */
.L_x_18205:
        /* <DEDUP_REMOVED lines=12> */
.L_x_18219:
[----:B------:R-:W2:Y:S02]  /*5e80*/  LDG.E.64 R2, desc[UR36][R2.64] ;  /* 0x0000002402027981 */ /* 0x000ea4000c1e1b00 */
[----:B--2---:R0:W1:Y:S02]  /*5e90*/  F2I.F64.TRUNC R0, R2 ;  /* 0x0000000200007311 */ /* 0x004064000030d100 */
[----:B01----:R-:W-:Y:S05]  /*5ea0*/  BRA `(.L_x_18210) ;  /* 0x00000008004c7947 */ /* 0x003fea0003800000 */
.L_x_18218:
        /* <DEDUP_REMOVED lines=26> */
.L_x_18221:
        /* <DEDUP_REMOVED lines=11> */
[----:B------:R-:W0:Y:S01]  /*6100*/  F2I.FTZ.TRUNC.NTZ R0, R0 ;  /* 0x0000000000007305 */ /* 0x000e22000021f100 */
[----:B------:R-:W-:Y:S05]  /*6110*/  BRA `(.L_x_18210) ;  /* 0x0000000400b07947 */ /* 0x000fea0003800000 */
.L_x_18220:
[----:B------:R-:W2:Y:S02]  /*6120*/  LDG.E.U16 R0, desc[UR36][R2.64] ;  /* 0x0000002402007981 */ /* 0x000ea4000c1e1500 */
[----:B--2---:R-:W-:-:S06]  /*6130*/  IMAD.U32 R0, R0, 0x10000, RZ ;  /* 0x0001000000007824 */ /* 0x004fcc00078e00ff */
[----:B------:R-:W0:Y:S01]  /*6140*/  F2I.FTZ.TRUNC.NTZ R0, R0 ;  /* 0x0000000000007305 */ /* 0x000e22000021f100 */
[----:B------:R-:W-:Y:S05]  /*6150*/  BRA `(.L_x_18210) ;  /* 0x0000000400a07947 */ /* 0x000fea0003800000 */
.L_x_18217:
        /* <DEDUP_REMOVED lines=10> */
.L_x_18224:
        /* <DEDUP_REMOVED lines=21> */
.L_x_18228:
[----:B------:R-:W-:Y:S05]  /*6350*/  BSYNC.RECONVERGENT B1 ;  /* 0x0000000000017941 */ /* 0x000fea0003800200 */
.L_x_18227:
[----:B------:R-:W-:Y:S01]  /*6360*/  IMAD.SHL.U32 R0, R0, 0x100000, RZ ;  /* 0x0010000000007824 */ /* 0x000fe200078e00ff */
[----:B------:R-:W-:-:S04]  /*6370*/  LEA R2, R2, 0x3b800000, 0x17 ;  /* 0x3b80000002027811 */ /* 0x000fc800078eb8ff */
[----:B------:R-:W-:-:S07]  /*6380*/  LOP3.LUT R0, R2, R0, R7, 0xfe, !PT ;  /* 0x0000000002007212 */ /* 0x000fce00078efe07 */
.L_x_18226:
[----:B------:R-:W-:Y:S05]  /*6390*/  BSYNC.RECONVERGENT B0 ;  /* 0x0000000000007941 */ /* 0x000fea0003800200 */
.L_x_18225:
[----:B------:R-:W0:Y:S01]  /*63a0*/  F2I.FTZ.TRUNC.NTZ R0, R0 ;  /* 0x0000000000007305 */ /* 0x000e22000021f100 */
[----:B------:R-:W-:Y:S05]  /*63b0*/  BRA `(.L_x_18210) ;  /* 0x0000000400087947 */ /* 0x000fea0003800000 */
.L_x_18223:
        /* <DEDUP_REMOVED lines=21> */
.L_x_18232:
[----:B------:R-:W-:Y:S05]  /*6510*/  BSYNC.RECONVERGENT B1 ;  /* 0x0000000000017941 */ /* 0x000fea0003800200 */
.L_x_18231:
[----:B------:R-:W-:Y:S02]  /*6520*/  SHF.L.U32 R0, R0, 0x15, RZ ;  /* 0x0000001500007819 */ /* 0x000fe400000006ff */
[----:B------:R-:W-:-:S04]  /*6530*/  LEA R2, R2, 0x37800000, 0x17 ;  /* 0x3780000002027811 */ /* 0x000fc800078eb8ff */
[----:B------:R-:W-:-:S07]  /*6540*/  LOP3.LUT R0, R2, R0, R7, 0xfe, !PT ;  /* 0x0000000002007212 */ /* 0x000fce00078efe07 */
.L_x_18230:
[----:B------:R-:W-:Y:S05]  /*6550*/  BSYNC.RECONVERGENT B0 ;  /* 0x0000000000007941 */ /* 0x000fea0003800200 */
.L_x_18229:
[----:B------:R-:W0:Y:S01]  /*6560*/  F2I.FTZ.TRUNC.NTZ R0, R0 ;  /* 0x0000000000007305 */ /* 0x000e22000021f100 */
[----:B------:R-:W-:Y:S05]  /*6570*/  BRA `(.L_x_18210) ;  /* 0x0000000000987947 */ /* 0x000fea0003800000 */
.L_x_18222:
        /* <DEDUP_REMOVED lines=14> */
.L_x_18236:
[----:B------:R-:W-:Y:S05]  /*6660*/  BSYNC.RECONVERGENT B0 ;  /* 0x0000000000007941 */ /* 0x000fea0003800200 */
.L_x_18235:
[----:B------:R-:W0:Y:S01]  /*6670*/  F2I.FTZ.TRUNC.NTZ R0, R0 ;  /* 0x0000000000007305 */ /* 0x000e22000021f100 */
[----:B------:R-:W-:Y:S05]  /*6680*/  BRA `(.L_x_18210) ;  /* 0x0000000000547947 */ /* 0x000fea0003800000 */
.L_x_18209:
        /* <DEDUP_REMOVED lines=16> */
.L_x_18237:
[----:B------:R-:W-:Y:S01]  /*6790*/  IMAD.MOV.U32 R0, RZ, RZ, RZ ;  /* 0x000000ffff007224 */ /* 0x000fe200078e00ff */
[----:B------:R-:W-:Y:S06]  /*67a0*/  BRA `(.L_x_18210) ;  /* 0x00000000000c7947 */ /* 0x000fec0003800000 */
.L_x_18234:
[----:B------:R0:W5:Y:S01]  /*67b0*/  LDG.E R0, desc[UR36][R2.64] ;  /* 0x0000002402007981 */ /* 0x000162000c1e1900 */
[----:B------:R-:W-:Y:S05]  /*67c0*/  BRA `(.L_x_18210) ;  /* 0x0000000000047947 */ /* 0x000fea0003800000 */
.L_x_18233:
[----:B------:R0:W5:Y:S02]  /*67d0*/  LDG.E R0, desc[UR36][R2.64] ;  /* 0x0000002402007981 */ /* 0x000164000c1e1900 */
.L_x_18210:
        /* <DEDUP_REMOVED lines=16> */
.L_x_18241:
[----:B------:R0:W5:Y:S01]  /*68e0*/  LDG.E.U8 R4, desc[UR36][R2.64] ;  /* 0x0000002402047981 */ /* 0x000162000c1e1100 */
[----:B------:R-:W-:Y:S05]  /*68f0*/  BRA `(.L_x_18242) ;  /* 0x0000000800e87947 */ /* 0x000fea0003800000 */
.L_x_18240:
        /* <DEDUP_REMOVED lines=8> */
.L_x_18244:
[----:B------:R0:W5:Y:S01]  /*6980*/  LDG.E R4, desc[UR36][R2.64] ;  /* 0x0000002402047981 */ /* 0x000162000c1e1900 */
[----:B------:R-:W-:Y:S05]  /*6990*/  BRA `(.L_x_18242) ;  /* 0x0000000800c07947 */ /* 0x000fea0003800000 */
.L_x_18243:
[----:B------:R0:W5:Y:S01]  /*69a0*/  LDG.E.S16 R4, desc[UR36][R2.64] ;  /* 0x0000002402047981 */ /* 0x000162000c1e1700 */
[----:B------:R-:W-:Y:S05]  /*69b0*/  BRA `(.L_x_18242) ;  /* 0x0000000800b87947 */ /* 0x000fea0003800000 */
.L_x_18239:
        /* <DEDUP_REMOVED lines=9> */
.L_x_18246:
[----:B------:R-:W2:Y:S02]  /*6a50*/  LDG.E.U16 R2, desc[UR36][R2.64] ;  /* 0x0000002402027981 */ /* 0x000ea4000c1e1500 */
[----:B--2---:R-:W-:-:S06]  /*6a60*/  HADD2.F32 R4, -RZ, R2.H0_H0 ;  /* 0x20000002ff047230 */ /* 0x004fcc0000004100 */
[----:B------:R-:W0:Y:S01]  /*6a70*/  F2I.FTZ.TRUNC.NTZ R4, R4 ;  /* 0x0000000400047305 */ /* 0x000e22000021f100 */
[----:B------:R-:W-:Y:S05]  /*6a80*/  BRA `(.L_x_18242) ;  /* 0x0000000800847947 */ /* 0x000fea0003800000 */
.L_x_18245:
        /* <DEDUP_REMOVED lines=9> */
.L_x_18248:
[----:B------:R-:W2:Y:S02]  /*6b20*/  LDG.E.U16 R2, desc[UR36][R2.64] ;  /* 0x0000002402027981 */ /* 0x000ea4000c1e1500 */
[----:B--2---:R-:W-:-:S06]  /*6b30*/  HADD2.F32 R4, -RZ, R2.H0_H0 ;  /* 0x20000002ff047230 */ /* 0x004fcc0000004100 */
[----:B------:R-:W0:Y:S01]  /*6b40*/  F2I.FTZ.TRUNC.NTZ R4, R4 ;  /* 0x0000000400047305 */ /* 0x000e22000021f100 */
[----:B------:R-:W-:Y:S05]  /*6b50*/  BRA `(.L_x_18242) ;  /* 0x0000000800507947 */ /* 0x000fea0003800000 */
.L_x_18247:
[----:B------:R-:W2:Y:S02]  /*6b60*/  LDG.E.64 R2, desc[UR36][R2.64] ;  /* 0x0000002402027981 */ /* 0x000ea4000c1e1b00 */
[----:B--2---:R0:W1:Y:S02]  /*6b70*/  F2I.F64.TRUNC R4, R2 ;  /* 0x0000000200047311 */ /* 0x004064000030d100 */
[----:B01----:R-:W-:Y:S05]  /*6b80*/  BRA `(.L_x_18242) ;  /* 0x0000000800447947 */ /* 0x003fea0003800000 */
.L_x_18238:
        /* <DEDUP_REMOVED lines=12> */
.L_x_18251:
[----:B------:R-:W2:Y:S02]  /*6c50*/  LDG.E.64 R2, desc[UR36][R2.64] ;  /* 0x0000002402027981 */ /* 0x000ea4000c1e1b00 */
[----:B--2---:R4:W0:Y:S02]  /*6c60*/  F2I.F64.TRUNC R4, R2 ;  /* 0x0000000200047311 */ /* 0x004824000030d100 */
[----:B0---4-:R-:W-:Y:S05]  /*6c70*/  BRA `(.L_x_18242) ;  /* 0x0000000800087947 */ /* 0x011fea0003800000 */
.L_x_18250:
        /* <DEDUP_REMOVED lines=24> */
[----:B------:R1:W2:Y:S01]  /*6e00*/  F2I.FTZ.TRUNC.NTZ R4, R3 ;  /* 0x0000000300047305 */ /* 0x0002a2000021f100 */
[----:B------:R-:W-:Y:S05]  /*6e10*/  BRA `(.L_x_18242) ;  /* 0x0000000400a07947 */ /* 0x000fea0003800000 */
.L_x_18253:
        /* <DEDUP_REMOVED lines=9> */
[----:B------:R-:W-:Y:S01]  /*6eb0*/  @!P0 FADD.FTZ R4, R5, -0.5 ;  /* 0xbf00000005048421 */ /* 0x000fe20000010000 */
[----:B------:R-:W-:-:S04]  /*6ec0*/  MOV R5, R6 ;  /* 0x0000000600057202 */ /* 0x000fc80000000f00 */
[----:B------:R-:W-:-:S06]  /*6ed0*/  LOP3.LUT R4, R4, 0x80000000, R5, 0xf8, !PT ;  /* 0x8000000004047812 */ /* 0x000fcc00078ef805 */
[----:B------:R-:W3:Y:S01]  /*6ee0*/  F2I.FTZ.TRUNC.NTZ R4, R4 ;  /* 0x0000000400047305 */ /* 0x000ee2000021f100 */
[----:B------:R-:W-:Y:S05]  /*6ef0*/  BRA `(.L_x_18242) ;  /* 0x0000000400687947 */ /* 0x000fea0003800000 */
.L_x_18252:
[----:B------:R-:W2:Y:S02]  /*6f00*/  LDG.E.U16 R4, desc[UR36][R2.64] ;  /* 0x0000002402047981 */ /* 0x000ea4000c1e1500 */
[----:B--2---:R-:W-:-:S06]  /*6f10*/  IMAD.U32 R4, R4, 0x10000, RZ ;  /* 0x0001000004047824 */ /* 0x004fcc00078e00ff */
[----:B------:R-:W0:Y:S01]  /*6f20*/  F2I.FTZ.TRUNC.NTZ R4, R4 ;  /* 0x0000000400047305 */ /* 0x000e22000021f100 */
[----:B------:R-:W-:Y:S05]  /*6f30*/  BRA `(.L_x_18242) ;  /* 0x0000000400587947 */ /* 0x000fea0003800000 */
.L_x_18249:
        /* <DEDUP_REMOVED lines=10> */
.L_x_18256:
        /* <DEDUP_REMOVED lines=21> */
.L_x_18260:
[----:B------:R-:W-:Y:S05]  /*7130*/  BSYNC.RECONVERGENT B1 ;  /* 0x0000000000017941 */ /* 0x000fea0003800200 */
.L_x_18259:
[----:B------:R-:W-:Y:S02]  /*7140*/  SHF.L.U32 R2, R2, 0x14, RZ ;  /* 0x0000001402027819 */ /* 0x000fe400000006ff */
[----:B------:R-:W-:-:S04]  /*7150*/  LEA R3, R3, 0x3b800000, 0x17 ;  /* 0x3b80000003037811 */ /* 0x000fc800078eb8ff */
[----:B------:R-:W-:-:S07]  /*7160*/  LOP3.LUT R4, R3, R2, R7, 0xfe, !PT ;  /* 0x0000000203047212 */ /* 0x000fce00078efe07 */
.L_x_18258:
[----:B------:R-:W-:Y:S05]  /*7170*/  BSYNC.RECONVERGENT B0 ;  /* 0x0000000000007941 */ /* 0x000fea0003800200 */
.L_x_18257:
[----:B------:R-:W0:Y:S01]  /*7180*/  F2I.FTZ.TRUNC.NTZ R4, R4 ;  /* 0x0000000400047305 */ /* 0x000e22000021f100 */
[----:B------:R-:W-:Y:S05]  /*7190*/  BRA `(.L_x_18242) ;  /* 0x0000000000c07947 */ /* 0x000fea0003800000 */
.L_x_18255:
        /* <DEDUP_REMOVED lines=21> */
.L_x_18264:
[----:B------:R-:W-:Y:S05]  /*72f0*/  BSYNC.RECONVERGENT B1 ;  /* 0x0000000000017941 */ /* 0x000fea0003800200 */
.L_x_18263:
[----:B------:R-:W-:Y:S01]  /*7300*/  IMAD.SHL.U32 R2, R2, 0x200000, RZ ;  /* 0x0020000002027824 */ /* 0x000fe200078e00ff */
[----:B------:R-:W-:-:S04]  /*7310*/  LEA R3, R3, 0x37800000, 0x17 ;  /* 0x3780000003037811 */ /* 0x000fc800078eb8ff */
[----:B------:R-:W-:-:S07]  /*7320*/  LOP3.LUT R4, R3, R2, R7, 0xfe, !PT ;  /* 0x0000000203047212 */ /* 0x000fce00078efe07 */
.L_x_18262:
[----:B------:R-:W-:Y:S05]  /*7330*/  BSYNC.RECONVERGENT B0 ;  /* 0x0000000000007941 */ /* 0x000fea0003800200 */
.L_x_18261:
[----:B------:R-:W0:Y:S01]  /*7340*/  F2I.FTZ.TRUNC.NTZ R4, R4 ;  /* 0x0000000400047305 */ /* 0x000e22000021f100 */
[----:B------:R-:W-:Y:S05]  /*7350*/  BRA `(.L_x_18242) ;  /* 0x0000000000507947 */ /* 0x000fea0003800000 */
.L_x_18254:
        /* <DEDUP_REMOVED lines=14> */
.L_x_18268:
[----:B------:R-:W-:Y:S05]  /*7440*/  BSYNC.RECONVERGENT B0 ;  /* 0x0000000000007941 */ /* 0x000fea0003800200 */
.L_x_18267:
[----:B------:R-:W0:Y:S01]  /*7450*/  F2I.FTZ.TRUNC.NTZ R4, R4 ;  /* 0x0000000400047305 */ /* 0x000e22000021f100 */
[----:B------:R-:W-:Y:S05]  /*7460*/  BRA `(.L_x_18242) ;  /* 0x00000000000c7947 */ /* 0x000fea0003800000 */
.L_x_18266:
[----:B------:R0:W5:Y:S01]  /*7470*/  LDG.E R4, desc[UR36][R2.64] ;  /* 0x0000002402047981 */ /* 0x000162000c1e1900 */
[----:B------:R-:W-:Y:S05]  /*7480*/  BRA `(.L_x_18242) ;  /* 0x0000000000047947 */ /* 0x000fea0003800000 */
.L_x_18265:
[----:B------:R4:W5:Y:S02]  /*7490*/  LDG.E R4, desc[UR36][R2.64] ;  /* 0x0000002402047981 */ /* 0x000964000c1e1900 */
.L_x_18242:
[-C--:B0123-5:R-:W-:Y:S01]  /*74a0*/  IABS R6, R4.reuse ;  /* 0x0000000400067213 */ /* 0x0affe20000000000 */
[----:B------:R-:W0:Y:S01]  /*74b0*/  LDCU.64 UR6, c[0x0][0x5e8] ;  /* 0x0000bd00ff0677ac */ /* 0x000e220008000a00 */
[----:B------:R-:W-:Y:S02]  /*74c0*/  IABS R9, R4 ;  /* 0x0000000400097213 */ /* 0x000fe40000000000 */
[----:B------:R-:W1:Y:S01]  /*74d0*/  I2F.RP R5, R6 ;  /* 0x0000000600057306 */ /* 0x000e620000209400 */
[----:B------:R-:W-:Y:S01]  /*74e0*/  IABS R8, R0 ;  /* 0x0000000000087213 */ /* 0x000fe20000000000 */
[----:B------:R-:W-:Y:S01]  /*74f0*/  UPRMT UR4, UR43, 0x9910, URZ ;  /* 0x000099102b047896 */ /* 0x000fe200080000ff */
[----:B------:R-:W-:-:S03]  /*7500*/  ISETP.GE.AND P1, PT, R0, RZ, PT ;  /* 0x000000ff0000720c */ /* 0x000fc60003f26270 */
[----:B------:R-:W-:Y:S02]  /*7510*/  UISETP.GT.AND UP0, UPT, UR4, 0x9, UPT ;  /* 0x000000090400788c */ /* 0x000fe4000bf04270 */
[----:B-1----:R-:W4:Y:S02]  /*7520*/  MUFU.RCP R5, R5 ;  /* 0x0000000500057308 */ /* 0x002f240000001000 */
[----:B----4-:R-:W-:Y:S01]  /*7530*/  IADD3 R2, PT, PT, R5, 0xffffffe, RZ ;  /* 0x0ffffffe05027810 */ /* 0x010fe20007ffe0ff */
[----:B------:R-:W-:-:S05]  /*7540*/  IMAD.MOV R5, RZ, RZ, -R9 ;  /* 0x000000ffff057224 */ /* 0x000fca00078e0a09 */
[----:B------:R1:W2:Y:S02]  /*7550*/  F2I.FTZ.U32.TRUNC.NTZ R3, R2 ;  /* 0x0000000200037305 */ /* 0x0002a4000021f000 */
[----:B-1----:R-:W-:Y:S01]  /*7560*/  MOV R2, RZ ;  /* 0x000000ff00027202 */ /* 0x002fe20000000f00 */
        /* <DEDUP_REMOVED lines=26> */
.L_x_18272:
[----:B------:R3:W-:Y:S01]  /*7710*/  STG.E.U8 desc[UR36][R16.64], R2 ;  /* 0x0000000210007986 */ /* 0x0007e2000c101124 */
[----:B------:R-:W-:Y:S05]  /*7720*/  BRA `(.L_x_18274) ;  /* 0x0000000c00387947 */ /* 0x000fea0003800000 */
.L_x_18271:
        /* <DEDUP_REMOVED lines=9> */
.L_x_18276:
[----:B------:R2:W-:Y:S01]  /*77c0*/  STG.E desc[UR36][R16.64], R2 ;  /* 0x0000000210007986 */ /* 0x0005e2000c101924 */
[----:B------:R-:W-:Y:S05]  /*77d0*/  BRA `(.L_x_18274) ;  /* 0x0000000c000c7947 */ /* 0x000fea0003800000 */
.L_x_18275:
[----:B------:R0:W-:Y:S01]  /*77e0*/  STG.E.U16 desc[UR36][R16.64], R2 ;  /* 0x0000000210007986 */ /* 0x0001e2000c101524 */
[----:B------:R-:W-:Y:S05]  /*77f0*/  BRA `(.L_x_18274) ;  /* 0x0000000c00047947 */ /* 0x000fea0003800000 */
.L_x_18270:
        /* <DEDUP_REMOVED lines=9> */
.L_x_18278:
[----:B------:R-:W-:-:S04]  /*7890*/  I2FP.F32.S32 R0, R2 ;  /* 0x0000000200007245 */ /* 0x000fc80000201400 */
[----:B------:R-:W-:-:S05]  /*78a0*/  F2FP.F16.F32.PACK_AB R0, RZ, R0 ;  /* 0x00000000ff00723e */ /* 0x000fca00000000ff */
[----:B------:R0:W-:Y:S01]  /*78b0*/  STG.E.U16 desc[UR36][R16.64], R0 ;  /* 0x0000000010007986 */ /* 0x0001e2000c101524 */
[----:B------:R-:W-:Y:S05]  /*78c0*/  BRA `(.L_x_18274) ;  /* 0x0000000800d07947 */ /* 0x000fea0003800000 */
.L_x_18277:
[----:B------:R-:W-:-:S09]  /*78d0*/  UISETP.NE.AND UP0, UPT, UR4, 0x7, UPT ;  /* 0x000000070400788c */ /* 0x000fd2000bf05270 */
[----:B------:R-:W-:Y:S05]  /*78e0*/  BRA.U !UP0, `(.L_x_18279) ;  /* 0x0000000108347547 */ /* 0x000fea000b800000 */
[----:B------:R-:W-:-:S09]  /*78f0*/  UISETP.NE.AND UP0, UPT, UR4, 0x8, UPT ;  /* 0x000000080400788c */ /* 0x000fd2000bf05270 */
[----:B------:R-:W-:Y:S05]  /*7900*/  BRA.U !UP0, `(.L_x_18280) ;  /* 0x0000000108187547 */ /* 0x000fea000b800000 */
[----:B------:R-:W-:-:S09]  /*7910*/  UISETP.NE.AND UP0, UPT, UR4, 0x9, UPT ;  /* 0x000000090400788c */ /* 0x000fd2000bf05270 */
[----:B------:R-:W-:Y:S05]  /*7920*/  BRA.U UP0, `(.L_x_18273) ;  /* 0x0000000500d47547 */ /* 0x000fea000b800000 */
[----:B------:R-:W-:Y:S01]  /*7930*/  I2FP.F32.S32 R2, R2 ;  /* 0x0000000200027245 */ /* 0x000fe20000201400 */
[----:B------:R-:W-:-:S05]  /*7940*/  HFMA2 R3, -RZ, RZ, 0, 0 ;  /* 0x00000000ff037431 */ /* 0x000fca00000001ff */
[----:B------:R0:W-:Y:S01]  /*7950*/  STG.E.64 desc[UR36][R16.64], R2 ;  /* 0x0000000210007986 */ /* 0x0001e2000c101b24 */
[----:B------:R-:W-:Y:S05]  /*7960*/  BRA `(.L_x_18274) ;  /* 0x0000000800a87947 */ /* 0x000fea0003800000 */
.L_x_18280:
[----:B------:R-:W-:-:S04]  /*7970*/  I2FP.F32.S32 R2, R2 ;  /* 0x0000000200027245 */ /* 0x000fc80000201400 */
[----:B------:R-:W-:-:S04]  /*7980*/  F2FP.F16.F32.PACK_AB R3, RZ, R2 ;  /* 0x00000002ff03723e */ /* 0x000fc800000000ff */
[----:B------:R-:W-:-:S05]  /*7990*/  PRMT R3, R3, 0x5410, RZ ;  /* 0x0000541003037816 */ /* 0x000fca00000000ff */
[----:B------:R0:W-:Y:S01]  /*79a0*/  STG.E desc[UR36][R16.64], R3 ;  /* 0x0000000310007986 */ /* 0x0001e2000c101924 */
[----:B------:R-:W-:Y:S05]  /*79b0*/  BRA `(.L_x_18274) ;  /* 0x0000000800947947 */ /* 0x000fea0003800000 */
.L_x_18279:
[----:B------:R-:W0:Y:S02]  /*79c0*/  I2F.F64 R2, R2 ;  /* 0x0000000200027312 */ /* 0x000e240000201c00 */
[----:B0-----:R0:W-:Y:S01]  /*79d0*/  STG.E.64 desc[UR36][R16.64], R2 ;  /* 0x0000000210007986 */ /* 0x0011e2000c101b24 */
[----:B------:R-:W-:Y:S05]  /*79e0*/  BRA `(.L_x_18274) ;  /* 0x0000000800887947 */ /* 0x000fea0003800000 */
.L_x_18269:
        /* <DEDUP_REMOVED lines=12> */
.L_x_18284:
[----:B------:R-:W-:Y:S01]  /*7ab0*/  I2FP.F32.S32 R3, R2 ;  /* 0x0000000200037245 */ /* 0x000fe20000201400 */
[----:B------:R-:W-:Y:S01]  /*7ac0*/  BSSY.RECONVERGENT B0, `(.L_x_18285) ;  /* 0x0000013000007945 */ /* 0x000fe20003800200 */
[----:B------:R-:W-:Y:S02]  /*7ad0*/  IMAD.MOV.U32 R8, RZ, RZ, 0x80 ;  /* 0x00000080ff087424 */ /* 0x000fe400078e00ff */
        /* <DEDUP_REMOVED lines=14> */
.L_x_18287:
[----:B------:R-:W-:-:S04]  /*7bc0*/  SHF.R.U32.HI R3, RZ, 0x18, R3 ;  /* 0x00000018ff037819 */ /* 0x000fc80000011603 */
[----:B------:R-:W-:-:S04]  /*7bd0*/  LOP3.LUT R0, R0, 0x80, R3, 0xf8, !PT ;  /* 0x0000008000007812 */ /* 0x000fc800078ef803 */
[----:B------:R-:W-:-:S07]  /*7be0*/  PRMT R8, R0, 0x7610, R8 ;  /* 0x0000761000087816 */ /* 0x000fce0000000008 */
.L_x_18286:
[----:B------:R-:W-:Y:S05]  /*7bf0*/  BSYNC.RECONVERGENT B0 ;  /* 0x0000000000007941 */ /* 0x000fea0003800200 */
.L_x_18285:
[----:B------:R0:W-:Y:S01]  /*7c00*/  STG.E.U8 desc[UR36][R16.64], R8 ;  /* 0x0000000810007986 */ /* 0x0001e2000c101124 */
[----:B------:R-:W-:Y:S05]  /*7c10*/  BRA `(.L_x_18274) ;  /* 0x0000000400fc7947 */ /* 0x000fea0003800000 */
.L_x_18283:
        /* <DEDUP_REMOVED lines=17> */
.L_x_18290:
[----:B------:R-:W-:-:S04]  /*7d30*/  SHF.R.U32.HI R3, RZ, 0x18, R3 ;  /* 0x00000018ff037819 */ /* 0x000fc80000011603 */
[----:B------:R-:W-:-:S04]  /*7d40*/  LOP3.LUT R0, R0, 0x80, R3, 0xf8, !PT ;  /* 0x0000008000007812 */ /* 0x000fc800078ef803 */
[----:B------:R-:W-:-:S07]  /*7d50*/  PRMT R8, R0, 0x7610, R8 ;  /* 0x0000761000087816 */ /* 0x000fce0000000008 */
.L_x_18289:
[----:B------:R-:W-:Y:S05]  /*7d60*/  BSYNC.RECONVERGENT B0 ;  /* 0x0000000000007941 */ /* 0x000fea0003800200 */
.L_x_18288:
[----:B------:R0:W-:Y:S01]  /*7d70*/  STG.E.U8 desc[UR36][R16.64], R8 ;  /* 0x0000000810007986 */ /* 0x0001e2000c101124 */
[----:B------:R-:W-:Y:S05]  /*7d80*/  BRA `(.L_x_18274) ;  /* 0x0000000400a07947 */ /* 0x000fea0003800000 */
.L_x_18282:
[----:B------:R-:W-:-:S09]  /*7d90*/  UISETP.NE.AND UP0, UPT, UR4, 0x1c, UPT ;  /* 0x0000001c0400788c */ /* 0x000fd2000bf05270 */
[----:B------:R-:W-:Y:S05]  /*7da0*/  BRA.U !UP0, `(.L_x_18291) ;  /* 0x00000001085c7547 */ /* 0x000fea000b800000 */
[----:B------:R-:W-:-:S09]  /*7db0*/  UISETP.NE.AND UP0, UPT, UR4, 0x1d, UPT ;  /* 0x0000001d0400788c */ /* 0x000fd2000bf05270 */
[----:B------:R-:W-:Y:S05]  /*7dc0*/  BRA.U !UP0, `(.L_x_18292) ;  /* 0x0000000108487547 */ /* 0x000fea000b800000 */
[----:B------:R-:W-:-:S09]  /*7dd0*/  UISETP.NE.AND UP0, UPT, UR4, 0x2c, UPT ;  /* 0x0000002c0400788c */ /* 0x000fd2000bf05270 */
[----:B------:R-:W-:Y:S05]  /*7de0*/  BRA.U UP0, `(.L_x_18273) ;  /* 0x0000000100a47547 */ /* 0x000fea000b800000 */
[----:B------:R-:W-:-:S04]  /*7df0*/  I2FP.F32.S32 R3, R2 ;  /* 0x0000000200037245 */ /* 0x000fc80000201400 */
        /* <DEDUP_REMOVED lines=15> */
.L_x_18292:
[----:B------:R-:W-:-:S05]  /*7ef0*/  SHF.R.S32.HI R3, RZ, 0x1f, R2 ;  /* 0x0000001fff037819 */ /* 0x000fca0000011402 */
[----:B------:R0:W-:Y:S01]  /*7f00*/  STG.E.64 desc[UR36][R16.64], R2 ;  /* 0x0000000210007986 */ /* 0x0001e2000c101b24 */
[----:B------:R-:W-:Y:S05]  /*7f10*/  BRA `(.L_x_18274) ;  /* 0x00000004003c7947 */ /* 0x000fea0003800000 */
.L_x_18291:
[----:B------:R0:W-:Y:S01]  /*7f20*/  STG.E desc[UR36][R16.64], R2 ;  /* 0x0000000210007986 */ /* 0x0001e2000c101924 */
[----:B------:R-:W-:Y:S05]  /*7f30*/  BRA `(.L_x_18274) ;  /* 0x0000000400347947 */ /* 0x000fea0003800000 */
.L_x_18281:
        /* <DEDUP_REMOVED lines=10> */
.L_x_18294:
[----:B------:R-:W-:Y:S01]  /*7fe0*/  CS2R R6, SRZ ;  /* 0x0000000000067805 */ /* 0x000fe2000001ff00 */
[----:B------:R-:W0:Y:S04]  /*7ff0*/  I2F.F64 R4, R2 ;  /* 0x0000000200047312 */ /* 0x000e280000201c00 */
[----:B0-----:R0:W-:Y:S01]  /*8000*/  STG.E.128 desc[UR36][R16.64], R4 ;  /* 0x0000000410007986 */ /* 0x0011e2000c101d24 */
[----:B------:R-:W-:Y:S05]  /*8010*/  BRA `(.L_x_18274) ;  /* 0x0000000000fc7947 */ /* 0x000fea0003800000 */
.L_x_18293:
[----:B------:R-:W-:-:S09]  /*8020*/  UISETP.NE.AND UP0, UPT, UR4, 0xf, UPT ;  /* 0x0000000f0400788c */ /* 0x000fd2000bf05270 */
[----:B------:R-:W-:Y:S05]  /*8030*/  BRA.U !UP0, `(.L_x_18295) ;  /* 0x0000000108e87547 */ /* 0x000fea000b800000 */
[----:B------:R-:W-:-:S09]  /*8040*/  UISETP.NE.AND UP0, UPT, UR4, 0x17, UPT ;  /* 0x000000170400788c */ /* 0x000fd2000bf05270 */
[----:B------:R-:W-:Y:S05]  /*8050*/  BRA.U !UP0, `(.L_x_18296) ;  /* 0x0000000108907547 */ /* 0x000fea000b800000 */
[----:B------:R-:W-:-:S09]  /*8060*/  UISETP.NE.AND UP0, UPT, UR4, 0x18, UPT ;  /* 0x000000180400788c */ /* 0x000fd2000bf05270 */
[----:B------:R-:W-:Y:S05]  /*8070*/  BRA.U !UP0, `(.L_x_18297) ;  /* 0x0000000108447547 */ /* 0x000fea000b800000 */
.L_x_18273:
        /* <DEDUP_REMOVED lines=16> */
.L_x_18298:
[----:B------:R-:W-:Y:S05]  /*8180*/  BRA `(.L_x_18274) ;  /* 0x0000000000a07947 */ /* 0x000fea0003800000 */
.L_x_18297:
[----:B------:R-:W-:Y:S01]  /*8190*/  I2FP.F32.S32 R5, R2 ;  /* 0x0000000200057245 */ /* 0x000fe20000201400 */
[----:B------:R-:W-:Y:S01]  /*81a0*/  BSSY.RECONVERGENT B0, `(.L_x_18299) ;  /* 0x000000c000007945 */ /* 0x000fe20003800200 */
[----:B------:R-:W-:Y:S02]  /*81b0*/  IMAD.MOV.U32 R0, RZ, RZ, 0x7f ;  /* 0x0000007fff007424 */ /* 0x000fe400078e00ff */
        /* <DEDUP_REMOVED lines=10> */
.L_x_18300:
[----:B------:R-:W-:Y:S05]  /*8260*/  BSYNC.RECONVERGENT B0 ;  /* 0x0000000000007941 */ /* 0x000fea0003800200 */
.L_x_18299:
[----:B------:R-:W-:-:S05]  /*8270*/  LOP3.LUT R3, R0, 0x80, R3, 0xf8, !PT ;  /* 0x0000008000037812 */ /* 0x000fca00078ef803 */
[----:B------:R0:W-:Y:S01]  /*8280*/  STG.E.U8 desc[UR36][R16.64], R3 ;  /* 0x0000000310007986 */ /* 0x0001e2000c101124 */
[----:B------:R-:W-:Y:S05]  /*8290*/  BRA `(.L_x_18274) ;  /* 0x00000000005c7947 */ /* 0x000fea0003800000 */
.L_x_18296:
[----:B------:R-:W-:Y:S01]  /*82a0*/  I2FP.F32.S32 R3, R2 ;  /* 0x0000000200037245 */ /* 0x000fe20000201400 */
        /* <DEDUP_REMOVED lines=11> */
.L_x_18302:
[----:B------:R-:W-:Y:S01]  /*8360*/  IMAD.MOV.U32 R0, RZ, RZ, 0x7f ;  /* 0x0000007fff007424 */ /* 0x000fe200078e00ff */
[----:B------:R-:W-:-:S04]  /*8370*/  ISETP.GT.U32.AND P0, PT, R2, 0x7f800000, PT ;  /* 0x7f8000000200780c */ /* 0x000fc80003f04070 */
[----:B------:R-:W-:-:S09]  /*8380*/  SEL R0, R0, 0x7c, P0 ;  /* 0x0000007c00007807 */ /* 0x000fd20000000000 */
.L_x_18303:
[----:B------:R-:W-:Y:S05]  /*8390*/  BSYNC.RECONVERGENT B0 ;  /* 0x0000000000007941 */ /* 0x000fea0003800200 */
.L_x_18301:
[----:B------:R-:W-:-:S04]  /*83a0*/  SHF.R.U32.HI R3, RZ, 0x18, R3 ;  /* 0x00000018ff037819 */ /* 0x000fc80000011603 */
[----:B------:R-:W-:-:S05]  /*83b0*/  LOP3.LUT R3, R0, 0x80, R3, 0xf8, !PT ;  /* 0x0000008000037812 */ /* 0x000fca00078ef803 */
[----:B------:R0:W-:Y:S01]  /*83c0*/  STG.E.U8 desc[UR36][R16.64], R3 ;  /* 0x0000000310007986 */ /* 0x0001e2000c101124 */
[----:B------:R-:W-:Y:S05]  /*83d0*/  BRA `(.L_x_18274) ;  /* 0x00000000000c7947 */ /* 0x000fea0003800000 */
.L_x_18295:
[----:B------:R-:W-:-:S04]  /*83e0*/  I2FP.F32.S32 R0, R2 ;  /* 0x0000000200007245 */ /* 0x000fc80000201400 */
[----:B------:R-:W-:-:S05]  /*83f0*/  F2FP.BF16.F32.PACK_AB R0, RZ, R0 ;  /* 0x00000000ff00723e */ /* 0x000fca00000010ff */
[----:B------:R0:W-:Y:S02]  /*8400*/  STG.E.U16 desc[UR36][R16.64], R0 ;  /* 0x0000000010007986 */ /* 0x0001e4000c101524 */
.L_x_18274:
[----:B------:R-:W-:-:S07]  /*8410*/  IADD3 R25, PT, PT, R25, 0x80, RZ ;  /* 0x0000008019197810 */ /* 0x000fce0007ffe0ff */
.L_x_18203:
        /* <DEDUP_REMOVED lines=380> */
.L_x_18305:
        /* <DEDUP_REMOVED lines=16> */
.L_x_18309:
[----:B------:R0:W5:Y:S01]  /*9ce0*/  LDG.E.U8 R0, desc[UR36][R2.64] ;  /* 0x0000002402007981 */ /* 0x000162000c1e1100 */
[----:B------:R-:W-:Y:S05]  /*9cf0*/  BRA `(.L_x_18311) ;  /* 0x0000000c002c7947 */ /* 0x000fea0003800000 */
.L_x_18308:
        /* <DEDUP_REMOVED lines=8> */
.L_x_18313:
[----:B------:R0:W5:Y:S01]  /*9d80*/  LDG.E R0, desc[UR36][R2.64] ;  /* 0x0000002402007981 */ /* 0x000162000c1e1900 */
[----:B------:R-:W-:Y:S05]  /*9d90*/  BRA `(.L_x_18311) ;  /* 0x0000000c00047947 */ /* 0x000fea0003800000 */
.L_x_18312:
[----:B------:R0:W5:Y:S01]  /*9da0*/  LDG.E.S16 R0, desc[UR36][R2.64] ;  /* 0x0000002402007981 */ /* 0x000162000c1e1700 */
[----:B------:R-:W-:Y:S05]  /*9db0*/  BRA `(.L_x_18311) ;  /* 0x0000000800fc7947 */ /* 0x000fea0003800000 */
.L_x_18307:
        /* <DEDUP_REMOVED lines=9> */
.L_x_18315:
[----:B------:R-:W2:Y:S02]  /*9e50*/  LDG.E.U16 R2, desc[UR36][R2.64] ;  /* 0x0000002402027981 */ /* 0x000ea4000c1e1500 */
[----:B--2---:R-:W-:-:S06]  /*9e60*/  HADD2.F32 R0, -RZ, R2.H0_H0 ;  /* 0x20000002ff007230 */ /* 0x004fcc0000004100 */
[----:B------:R-:W0:Y:S01]  /*9e70*/  F2I.FTZ.TRUNC.NTZ R0, R0 ;  /* 0x0000000000007305 */ /* 0x000e22000021f100 */
[----:B------:R-:W-:Y:S05]  /*9e80*/  BRA `(.L_x_18311) ;  /* 0x0000000800c87947 */ /* 0x000fea0003800000 */
.L_x_18314:
        /* <DEDUP_REMOVED lines=9> */
.L_x_18317:
[----:B------:R-:W2:Y:S02]  /*9f20*/  LDG.E.U16 R2, desc[UR36][R2.64] ;  /* 0x0000002402027981 */ /* 0x000ea4000c1e1500 */
[----:B--2---:R-:W-:-:S06]  /*9f30*/  HADD2.F32 R0, -RZ, R2.H0_H0 ;  /* 0x20000002ff007230 */ /* 0x004fcc0000004100 */
[----:B------:R-:W0:Y:S01]  /*9f40*/  F2I.FTZ.TRUNC.NTZ R0, R0 ;  /* 0x0000000000007305 */ /* 0x000e22000021f100 */
[----:B------:R-:W-:Y:S05]  /*9f50*/  BRA `(.L_x_18311) ;  /* 0x0000000800947947 */ /* 0x000fea0003800000 */
.L_x_18316:
[----:B------:R-:W2:Y:S02]  /*9f60*/  LDG.E.64 R2, desc[UR36][R2.64] ;  /* 0x0000002402027981 */ /* 0x000ea4000c1e1b00 */
[----:B--2---:R0:W1:Y:S02]  /*9f70*/  F2I.F64.TRUNC R0, R2 ;  /* 0x0000000200007311 */ /* 0x004064000030d100 */
[----:B01----:R-:W-:Y:S05]  /*9f80*/  BRA `(.L_x_18311) ;  /* 0x0000000800887947 */ /* 0x003fea0003800000 */
.L_x_18306:
        /* <DEDUP_REMOVED lines=12> */
.L_x_18320:
[----:B------:R-:W2:Y:S02]  /*a050*/  LDG.E.64 R2, desc[UR36][R2.64] ;  /* 0x0000002402027981 */ /* 0x000ea4000c1e1b00 */
[----:B--2---:R0:W1:Y:S02]  /*a060*/  F2I.F64.TRUNC R0, R2 ;  /* 0x0000000200007311 */ /* 0x004064000030d100 */
[----:B01----:R-:W-:Y:S05]  /*a070*/  BRA `(.L_x_18311) ;  /* 0x00000008004c7947 */ /* 0x003fea0003800000 */
.L_x_18319:
        /* <DEDUP_REMOVED lines=26> */
.L_x_18322:
        /* <DEDUP_REMOVED lines=13> */
.L_x_18321:
[----:B------:R-:W2:Y:S02]  /*a2f0*/  LDG.E.U16 R0, desc[UR36][R2.64] ;  /* 0x0000002402007981 */ /* 0x000ea4000c1e1500 */
[----:B--2---:R-:W-:-:S06]  /*a300*/  IMAD.U32 R0, R0, 0x10000, RZ ;  /* 0x0001000000007824 */ /* 0x004fcc00078e00ff */
[----:B------:R-:W0:Y:S01]  /*a310*/  F2I.FTZ.TRUNC.NTZ R0, R0 ;  /* 0x0000000000007305 */ /* 0x000e22000021f100 */
[----:B------:R-:W-:Y:S05]  /*a320*/  BRA `(.L_x_18311) ;  /* 0x0000000400a07947 */ /* 0x000fea0003800000 */
.L_x_18318:
        /* <DEDUP_REMOVED lines=10> */
.L_x_18325:
        /* <DEDUP_REMOVED lines=21> */
.L_x_18329:
[----:B------:R-:W-:Y:S05]  /*a520*/  BSYNC.RECONVERGENT B1 ;  /* 0x0000000000017941 */ /* 0x000fea0003800200 */
.L_x_18328:
[----:B------:R-:W-:Y:S01]  /*a530*/  IMAD.SHL.U32 R0, R0, 0x100000, RZ ;  /* 0x0010000000007824 */ /* 0x000fe200078e00ff */
[----:B------:R-:W-:-:S04]  /*a540*/  LEA R2, R2, 0x3b800000, 0x17 ;  /* 0x3b80000002027811 */ /* 0x000fc800078eb8ff */
[----:B------:R-:W-:-:S07]  /*a550*/  LOP3.LUT R0, R2, R0, R7, 0xfe, !PT ;  /* 0x0000000002007212 */ /* 0x000fce00078efe07 */
.L_x_18327:
[----:B------:R-:W-:Y:S05]  /*a560*/  BSYNC.RECONVERGENT B0 ;  /* 0x0000000000007941 */ /* 0x000fea0003800200 */
.L_x_18326:
[----:B------:R-:W2:Y:S01]  /*a570*/  F2I.FTZ.TRUNC.NTZ R0, R0 ;  /* 0x0000000000007305 */ /* 0x000ea2000021f100 */
[----:B------:R-:W-:Y:S05]  /*a580*/  BRA `(.L_x_18311) ;  /* 0x0000000400087947 */ /* 0x000fea0003800000 */
.L_x_18324:
        /* <DEDUP_REMOVED lines=21> */
.L_x_18333:
[----:B------:R-:W-:Y:S05]  /*a6e0*/  BSYNC.RECONVERGENT B1 ;  /* 0x0000000000017941 */ /* 0x000fea0003800200 */
.L_x_18332:
[----:B------:R-:W-:Y:S02]  /*a6f0*/  SHF.L.U32 R0, R0, 0x15, RZ ;  /* 0x0000001500007819 */ /* 0x000fe400000006ff */
[----:B------:R-:W-:-:S04]  /*a700*/  LEA R2, R2, 0x37800000, 0x17 ;  /* 0x3780000002027811 */ /* 0x000fc800078eb8ff */
[----:B------:R-:W-:-:S07]  /*a710*/  LOP3.LUT R0, R2, R0, R7, 0xfe, !PT ;  /* 0x0000000002007212 */ /* 0x000fce00078efe07 */
.L_x_18331:
[----:B------:R-:W-:Y:S05]  /*a720*/  BSYNC.RECONVERGENT B0 ;  /* 0x0000000000007941 */ /* 0x000fea0003800200 */
.L_x_18330:
[----:B------:R-:W0:Y:S01]  /*a730*/  F2I.FTZ.TRUNC.NTZ R0, R0 ;  /* 0x0000000000007305 */ /* 0x000e22000021f100 */
[----:B------:R-:W-:Y:S05]  /*a740*/  BRA `(.L_x_18311) ;  /* 0x0000000000987947 */ /* 0x000fea0003800000 */
.L_x_18323:
        /* <DEDUP_REMOVED lines=14> */
.L_x_18337:
[----:B------:R-:W-:Y:S05]  /*a830*/  BSYNC.RECONVERGENT B0 ;  /* 0x0000000000007941 */ /* 0x000fea0003800200 */
.L_x_18336:
[----:B------:R-:W4:Y:S01]  /*a840*/  F2I.FTZ.TRUNC.NTZ R0, R0 ;  /* 0x0000000000007305 */ /* 0x000f22000021f100 */
[----:B------:R-:W-:Y:S05]  /*a850*/  BRA `(.L_x_18311) ;  /* 0x0000000000547947 */ /* 0x000fea0003800000 */
.L_x_18310:
        /* <DEDUP_REMOVED lines=16> */
.L_x_18338:
[----:B------:R-:W-:Y:S01]  /*a960*/  IMAD.MOV.U32 R0, RZ, RZ, RZ ;  /* 0x000000ffff007224 */ /* 0x000fe200078e00ff */
[----:B------:R-:W-:Y:S06]  /*a970*/  BRA `(.L_x_18311) ;  /* 0x00000000000c7947 */ /* 0x000fec0003800000 */
.L_x_18335:
[----:B------:R0:W5:Y:S01]  /*a980*/  LDG.E R0, desc[UR36][R2.64] ;  /* 0x0000002402007981 */ /* 0x000162000c1e1900 */
[----:B------:R-:W-:Y:S05]  /*a990*/  BRA `(.L_x_18311) ;  /* 0x0000000000047947 */ /* 0x000fea0003800000 */
.L_x_18334:
[----:B------:R3:W5:Y:S02]  /*a9a0*/  LDG.E R0, desc[UR36][R2.64] ;  /* 0x0000002402007981 */ /* 0x000764000c1e1900 */
.L_x_18311:
[----:B------:R-:W0:Y:S01]  /*a9b0*/  LDCU.64 UR6, c[0x0][0x5f8] ;  /* 0x0000bf00ff0677ac */ /* 0x000e220008000a00 */
[----:B------:R-:W-:-:S04]  /*a9c0*/  UPRMT UR4, UR42, 0x9910, URZ ;  /* 0x000099102a047896 */ /* 0x000fc800080000ff */
[----:B------:R-:W-:Y:S01]  /*a9d0*/  UISETP.GT.AND UP0, UPT, UR4, 0x9, UPT ;  /* 0x000000090400788c */ /* 0x000fe2000bf04270 */
[----:B01-3--:R-:W-:-:S05]  /*a9e0*/  IADD3 R2, P0, PT, R17, UR6, RZ ;  /* 0x0000000611027c10 */ /* 0x00bfca000ff1e0ff */
        /* <DEDUP_REMOVED lines=12> */
.L_x_18342:
[----:B------:R0:W5:Y:S01]  /*aab0*/  LDG.E.U8 R4, desc[UR36][R2.64] ;  /* 0x0000002402047981 */ /* 0x000162000c1e1100 */
[----:B------:R-:W-:Y:S05]  /*aac0*/  BRA `(.L_x_18343) ;  /* 0x0000000800e87947 */ /* 0x000fea0003800000 */
.L_x_18341:
        /* <DEDUP_REMOVED lines=8> */
.L_x_18345:
[----:B------:R0:W5:Y:S01]  /*ab50*/  LDG.E R4, desc[UR36][R2.64] ;  /* 0x0000002402047981 */ /* 0x000162000c1e1900 */
[----:B------:R-:W-:Y:S05]  /*ab60*/  BRA `(.L_x_18343) ;  /* 0x0000000800c07947 */ /* 0x000fea0003800000 */
.L_x_18344:
[----:B------:R0:W5:Y:S01]  /*ab70*/  LDG.E.S16 R4, desc[UR36][R2.64] ;  /* 0x0000002402047981 */ /* 0x000162000c1e1700 */
[----:B------:R-:W-:Y:S05]  /*ab80*/  BRA `(.L_x_18343) ;  /* 0x0000000800b87947 */ /* 0x000fea0003800000 */
.L_x_18340:
[----:B------:R-:W-:-:S09]  /*ab90*/  UISETP.GT.AND UP0, UPT, UR4, 0x6, UPT ;  /* 0x000000060400788c */ /* 0x000fd2000bf04270 */
[----:B------:R-:W-:Y:S05]  /*aba0*/  BRA.U UP0, `(.L_x_18346) ;  /* 0x00000001002c7547 */ /* 0x000fea000b800000 */
[----:B------:R-:W-:-:S09]  /*abb0*/  UISETP.NE.AND UP0, UPT, UR4, 0x5, UPT ;  /* 0x000000050400788c */ /* 0x000fd2000bf05270 */
[----:B------:R-:W-:Y:S05]  /*abc0*/  BRA.U !UP0, `(.L_x_18347) ;  /* 0x0000000108147547 */ /* 0x000fea000b800000 */
[----:B------:R-:W-:-:S09]  /*abd0*/  UISETP.NE.AND UP0, UPT, UR4, 0x6, UPT ;  /* 0x000000060400788c */ /* 0x000fd2000bf05270 */
[----:B------:R-:W-:Y:S05]  /*abe0*/  BRA.U UP0, `(.L_x_18138) ;  /* 0xffffff8500307547 */ /* 0x000fea000b83ffff */
[----:B------:R-:W3:Y:S02]  /*abf0*/  LDG.E R2, desc[UR36][R2.64] ;  /* 0x0000002402027981 */ /* 0x000ee4000c1e1900 */
[----:B---3--:R0:W1:Y:S01]  /*ac00*/  F2I.FTZ.TRUNC.NTZ R4, R2 ;  /* 0x0000000200047305 */ /* 0x008062000021f100 */
[----:B------:R-:W-:Y:S05]  /*ac10*/  BRA `(.L_x_18343) ;  /* 0x0000000800947947 */ /* 0x000fea0003800000 */
.L_x_18347:
[----:B------:R-:W3:Y:S02]  /*ac20*/  LDG.E.U16 R2, desc[UR36][R2.64] ;  /* 0x0000002402027981 */ /* 0x000ee4000c1e1500 */
[----:B---3--:R-:W-:-:S06]  /*ac30*/  HADD2.F32 R4, -RZ, R2.H0_H0 ;  /* 0x20000002ff047230 */ /* 0x008fcc0000004100 */
[----:B------:R-:W0:Y:S01]  /*ac40*/  F2I.FTZ.TRUNC.NTZ R4, R4 ;  /* 0x0000000400047305 */ /* 0x000e22000021f100 */
[----:B------:R-:W-:Y:S05]  /*ac50*/  BRA `(.L_x_18343) ;  /* 0x0000000800847947 */ /* 0x000fea0003800000 */
.L_x_18346:
[----:B------:R-:W-:-:S09]  /*ac60*/  UISETP.NE.AND UP0, UPT, UR4, 0x7, UPT ;  /* 0x000000070400788c */ /* 0x000fd2000bf05270 */
[----:B------:R-:W-:Y:S05]  /*ac70*/  BRA.U !UP0, `(.L_x_18348) ;  /* 0x00000001082c7547 */ /* 0x000fea000b800000 */
[----:B------:R-:W-:-:S09]  /*ac80*/  UISETP.NE.AND UP0, UPT, UR4, 0x8, UPT ;  /* 0x000000080400788c */ /* 0x000fd2000bf05270 */
[----:B------:R-:W-:Y:S05]  /*ac90*/  BRA.U !UP0, `(.L_x_18349) ;  /* 0x0000000108147547 */ /* 0x000fea000b800000 */
[----:B------:R-:W-:-:S09]  /*aca0*/  UISETP.NE.AND UP0, UPT, UR4, 0x9, UPT ;  /* 0x000000090400788c */ /* 0x000fd2000bf05270 */
[----:B------:R-:W-:Y:S05]  /*acb0*/  BRA.U UP0, `(.L_x_18138) ;  /* 0xffffff8100fc7547 */ /* 0x000fea000b83ffff */
[----:B------:R-:W3:Y:S02]  /*acc0*/  LDG.E R2, desc[UR36][R2.64] ;  /* 0x0000002402027981 */ /* 0x000ee4000c1e1900 */
[----:B---3--:R0:W1:Y:S01]  /*acd0*/  F2I.FTZ.TRUNC.NTZ R4, R2 ;  /* 0x0000000200047305 */ /* 0x008062000021f100 */
[----:B------:R-:W-:Y:S05]  /*ace0*/  BRA `(.L_x_18343) ;  /* 0x0000000800607947 */ /* 0x000fea0003800000 */
.L_x_18349:
[----:B------:R-:W3:Y:S02]  /*acf0*/  LDG.E.U16 R2, desc[UR36][R2.64] ;  /* 0x0000002402027981 */ /* 0x000ee4000c1e1500 */
[----:B---3--:R-:W-:-:S06]  /*ad00*/  HADD2.F32 R4, -RZ, R2.H0_H0 ;  /* 0x20000002ff047230 */ /* 0x008fcc0000004100 */
[----:B------:R-:W3:Y:S01]  /*ad10*/  F2I.FTZ.TRUNC.NTZ R4, R4 ;  /* 0x0000000400047305 */ /* 0x000ee2000021f100 */
[----:B------:R-:W-:Y:S05]  /*ad20*/  BRA `(.L_x_18343) ;  /* 0x0000000800507947 */ /* 0x000fea0003800000 */
.L_x_18348:
[----:B------:R-:W3:Y:S02]  /*ad30*/  LDG.E.64 R2, desc[UR36][R2.64] ;  /* 0x0000002402027981 */ /* 0x000ee4000c1e1b00 */
[----:B---3--:R0:W1:Y:S02]  /*ad40*/  F2I.F64.TRUNC R4, R2 ;  /* 0x0000000200047311 */ /* 0x008064000030d100 */
[----:B01----:R-:W-:Y:S05]  /*ad50*/  BRA `(.L_x_18343) ;  /* 0x0000000800447947 */ /* 0x003fea0003800000 */
.L_x_18339:
        /* <DEDUP_REMOVED lines=10> */
[----:B------:R-:W-:Y:S01]  /*ae00*/  SEL R4, RZ, 0x1, !P0 ;  /* 0x00000001ff047807 */ /* 0x000fe20004000000 */
[----:B------:R-:W-:Y:S08]  /*ae10*/  BRA `(.L_x_18343) ;  /* 0x0000000800147947 */ /* 0x000ff00003800000 */
.L_x_18352:
[----:B------:R-:W3:Y:S02]  /*ae20*/  LDG.E.64 R2, desc[UR36][R2.64] ;  /* 0x0000002402027981 */ /* 0x000ee4000c1e1b00 */
[----:B---3--:R0:W1:Y:S02]  /*ae30*/  F2I.F64.TRUNC R4, R2 ;  /* 0x0000000200047311 */ /* 0x008064000030d100 */
[----:B01----:R-:W-:Y:S05]  /*ae40*/  BRA `(.L_x_18343) ;  /* 0x0000000800087947 */ /* 0x003fea0003800000 */
.L_x_18351:
        /* <DEDUP_REMOVED lines=24> */
[----:B------:R0:W1:Y:S01]  /*afd0*/  F2I.FTZ.TRUNC.NTZ R4, R3 ;  /* 0x0000000300047305 */ /* 0x000062000021f100 */
[----:B------:R-:W-:Y:S05]  /*afe0*/  BRA `(.L_x_18343) ;  /* 0x0000000400a07947 */ /* 0x000fea0003800000 */
.L_x_18354:
[----:B------:R-:W3:Y:S02]  /*aff0*/  LDG.E.U8 R2, desc[UR36][R2.64] ;  /* 0x0000002402027981 */ /* 0x000ee4000c1e1100 */
[C---:B---3--:R-:W-:Y:S02]  /*b000*/  IMAD.SHL.U32 R4, R2.reuse, 0x2000000, RZ ;  /* 0x0200000002047824 */ /* 0x048fe400078e00ff */
        /* <DEDUP_REMOVED lines=10> */
[----:B------:R-:W0:Y:S01]  /*b0b0*/  F2I.FTZ.TRUNC.NTZ R4, R4 ;  /* 0x0000000400047305 */ /* 0x000e22000021f100 */
[----:B------:R-:W-:Y:S05]  /*b0c0*/  BRA `(.L_x_18343) ;  /* 0x0000000400687947 */ /* 0x000fea0003800000 */
.L_x_18353:
[----:B------:R-:W3:Y:S02]  /*b0d0*/  LDG.E.U16 R4, desc[UR36][R2.64] ;  /* 0x0000002402047981 */ /* 0x000ee4000c1e1500 */
[----:B---3--:R-:W-:-:S06]  /*b0e0*/  IMAD.U32 R4, R4, 0x10000, RZ ;  /* 0x0001000004047824 */ /* 0x008fcc00078e00ff */
[----:B------:R-:W0:Y:S01]  /*b0f0*/  F2I.FTZ.TRUNC.NTZ R4, R4 ;  /* 0x0000000400047305 */ /* 0x000e22000021f100 */
[----:B------:R-:W-:Y:S05]  /*b100*/  BRA `(.L_x_18343) ;  /* 0x0000000400587947 */ /* 0x000fea0003800000 */
.L_x_18350:
        /* <DEDUP_REMOVED lines=10> */
.L_x_18357:
[----:B------:R-:W3:Y:S01]  /*b1b0*/  LDG.E.U8 R5, desc[UR36][R2.64] ;  /* 0x0000002402057981 */ /* 0x000ee2000c1e1100 */
        /* <DEDUP_REMOVED lines=20> */
.L_x_18361:
[----:B------:R-:W-:Y:S05]  /*b300*/  BSYNC.RECONVERGENT B1 ;  /* 0x0000000000017941 */ /* 0x000fea0003800200 */
.L_x_18360:
[----:B------:R-:W-:Y:S02]  /*b310*/  SHF.L.U32 R2, R2, 0x14, RZ ;  /* 0x0000001402027819 */ /* 0x000fe400000006ff */
[----:B------:R-:W-:-:S04]  /*b320*/  LEA R3, R3, 0x3b800000, 0x17 ;  /* 0x3b80000003037811 */ /* 0x000fc800078eb8ff */
[----:B------:R-:W-:-:S07]  /*b330*/  LOP3.LUT R4, R3, R2, R7, 0xfe, !PT ;  /* 0x0000000203047212 */ /* 0x000fce00078efe07 */
.L_x_18359:
[----:B------:R-:W-:Y:S05]  /*b340*/  BSYNC.RECONVERGENT B0 ;  /* 0x0000000000007941 */ /* 0x000fea0003800200 */
.L_x_18358:
[----:B------:R-:W0:Y:S01]  /*b350*/  F2I.FTZ.TRUNC.NTZ R4, R4 ;  /* 0x0000000400047305 */ /* 0x000e22000021f100 */
[----:B------:R-:W-:Y:S05]  /*b360*/  BRA `(.L_x_18343) ;  /* 0x0000000000c07947 */ /* 0x000fea0003800000 */
.L_x_18356:
[----:B------:R-:W3:Y:S01]  /*b370*/  LDG.E.U8 R5, desc[UR36][R2.64] ;  /* 0x0000002402057981 */ /* 0x000ee2000c1e1100 */
[----:B------:R-:W-:Y:S01]  /*b380*/  BSSY.RECONVERGENT B0, `(.L_x_18362) ;  /* 0x0000018000007945 */ /* 0x000fe20003800200 */
        /* <DEDUP_REMOVED lines=19> */
.L_x_18365:
[----:B------:R-:W-:Y:S05]  /*b4c0*/  BSYNC.RECONVERGENT B1 ;  /* 0x0000000000017941 */ /* 0x000fea0003800200 */
.L_x_18364:
[----:B------:R-:W-:Y:S01]  /*b4d0*/  IMAD.SHL.U32 R2, R2, 0x200000, RZ ;  /* 0x0020000002027824 */ /* 0x000fe200078e00ff */
[----:B------:R-:W-:-:S04]  /*b4e0*/  LEA R3, R3, 0x37800000, 0x17 ;  /* 0x3780000003037811 */ /* 0x000fc800078eb8ff */
[----:B------:R-:W-:-:S07]  /*b4f0*/  LOP3.LUT R4, R3, R2, R7, 0xfe, !PT ;  /* 0x0000000203047212 */ /* 0x000fce00078efe07 */
.L_x_18363:
[----:B------:R-:W-:Y:S05]  /*b500*/  BSYNC.RECONVERGENT B0 ;  /* 0x0000000000007941 */ /* 0x000fea0003800200 */
.L_x_18362:
[----:B------:R-:W0:Y:S01]  /*b510*/  F2I.FTZ.TRUNC.NTZ R4, R4 ;  /* 0x0000000400047305 */ /* 0x000e22000021f100 */
[----:B------:R-:W-:Y:S05]  /*b520*/  BRA `(.L_x_18343) ;  /* 0x0000000000507947 */ /* 0x000fea0003800000 */
.L_x_18355:
[----:B------:R-:W-:-:S09]  /*b530*/  UISETP.NE.AND UP0, UPT, UR4, 0x1c, UPT ;  /* 0x0000001c0400788c */ /* 0x000fd2000bf05270 */
[----:B------:R-:W-:Y:S05]  /*b540*/  BRA.U !UP0, `(.L_x_18366) ;  /* 0x0000000108447547 */ /* 0x000fea000b800000 */
[----:B------:R-:W-:-:S09]  /*b550*/  UISETP.NE.AND UP0, UPT, UR4, 0x1d, UPT ;  /* 0x0000001d0400788c */ /* 0x000fd2000bf05270 */
[----:B------:R-:W-:Y:S05]  /*b560*/  BRA.U !UP0, `(.L_x_18367) ;  /* 0x0000000108347547 */ /* 0x000fea000b800000 */
[----:B------:R-:W-:-:S09]  /*b570*/  UISETP.NE.AND UP0, UPT, UR4, 0x2c, UPT ;  /* 0x0000002c0400788c */ /* 0x000fd2000bf05270 */
[----:B------:R-:W-:Y:S05]  /*b580*/  BRA.U UP0, `(.L_x_18138) ;  /* 0xffffff7900c87547 */ /* 0x000fea000b83ffff */
[----:B------:R-:W3:Y:S01]  /*b590*/  LDG.E.U8 R2, desc[UR36][R2.64] ;  /* 0x0000002402027981 */ /* 0x000ee2000c1e1100 */
[----:B------:R-:W-:Y:S01]  /*b5a0*/  BSSY.RECONVERGENT B0, `(.L_x_18368) ;  /* 0x0000007000007945 */ /* 0x000fe20003800200 */
[----:B------:R-:W-:Y:S01]  /*b5b0*/  HFMA2 R4, -RZ, RZ, 3.814697265625e-06, 0 ;  /* 0x00400000ff047431 */ /* 0x000fe200000001ff */
[----:B---3--:R-:W-:-:S13]  /*b5c0*/  ISETP.NE.AND P0, PT, R2, RZ, PT ;  /* 0x000000ff0200720c */ /* 0x008fda0003f05270 */
[----:B------:R-:W-:Y:S05]  /*b5d0*/  @!P0 BRA `(.L_x_18369) ;  /* 0x00000000000c8947 */ /* 0x000fea0003800000 */
[----:B------:R-:W-:-:S13]  /*b5e0*/  ISETP.NE.AND P0, PT, R2, 0xff, PT ;  /* 0x000000ff0200780c */ /* 0x000fda0003f05270 */
[----:B------:R-:W-:Y:S02]  /*b5f0*/  @!P0 IMAD.MOV.U32 R4, RZ, RZ, 0x7f800001 ;  /* 0x7f800001ff048424 */ /* 0x000fe400078e00ff */
[----:B------:R-:W-:-:S07]  /*b600*/  @P0 IMAD.SHL.U32 R4, R2, 0x800000, RZ ;  /* 0x0080000002040824 */ /* 0x000fce00078e00ff */
.L_x_18369:
[----:B------:R-:W-:Y:S05]  /*b610*/  BSYNC.RECONVERGENT B0 ;  /* 0x0000000000007941 */ /* 0x000fea0003800200 */
.L_x_18368:
[----:B------:R-:W0:Y:S01]  /*b620*/  F2I.FTZ.TRUNC.NTZ R4, R4 ;  /* 0x0000000400047305 */ /* 0x000e22000021f100 */
[----:B------:R-:W-:Y:S05]  /*b630*/  BRA `(.L_x_18343) ;  /* 0x00000000000c7947 */ /* 0x000fea0003800000 */
.L_x_18367:
[----:B------:R0:W5:Y:S01]  /*b640*/  LDG.E R4, desc[UR36][R2.64] ;  /* 0x0000002402047981 */ /* 0x000162000c1e1900 */
[----:B------:R-:W-:Y:S05]  /*b650*/  BRA `(.L_x_18343) ;  /* 0x0000000000047947 */ /* 0x000fea0003800000 */
.L_x_18366:
[----:B------:R0:W5:Y:S02]  /*b660*/  LDG.E R4, desc[UR36][R2.64] ;  /* 0x0000002402047981 */ /* 0x000164000c1e1900 */
.L_x_18343:
[-C--:B01-3-5:R-:W-:Y:S01]  /*b670*/  IABS R6, R4.reuse ;  /* 0x0000000400067213 */ /* 0x0abfe20000000000 */
[----:B------:R-:W0:Y:S01]  /*b680*/  LDCU.64 UR6, c[0x0][0x5e8] ;  /* 0x0000bd00ff0677ac */ /* 0x000e220008000a00 */
[----:B------:R-:W-:Y:S02]  /*b690*/  IABS R9, R4 ;  /* 0x0000000400097213 */ /* 0x000fe40000000000 */
[----:B------:R-:W1:Y:S01]  /*b6a0*/  I2F.RP R5, R6 ;  /* 0x0000000600057306 */ /* 0x000e620000209400 */
[----:B--2-4-:R-:W-:Y:S01]  /*b6b0*/  IABS R8, R0 ;  /* 0x0000000000087213 */ /* 0x014fe20000000000 */
[----:B------:R-:W-:Y:S01]  /*b6c0*/  UPRMT UR4, UR43, 0x9910, URZ ;  /* 0x000099102b047896 */ /* 0x000fe200080000ff */
[----:B------:R-:W-:-:S03]  /*b6d0*/  ISETP.GE.AND P1, PT, R0, RZ, PT ;  /* 0x000000ff0000720c */ /* 0x000fc60003f26270 */
[----:B------:R-:W-:Y:S02]  /*b6e0*/  UISETP.GT.AND UP0, UPT, UR4, 0x9, UPT ;  /* 0x000000090400788c */ /* 0x000fe4000bf04270 */
[----:B-1----:R-:W1:Y:S02]  /*b6f0*/  MUFU.RCP R5, R5 ;  /* 0x0000000500057308 */ /* 0x002e640000001000 */
[----:B-1----:R-:W-:Y:S01]  /*b700*/  IADD3 R2, PT, PT, R5, 0xffffffe, RZ ;  /* 0x0ffffffe05027810 */ /* 0x002fe20007ffe0ff */
        /* <DEDUP_REMOVED lines=29> */
.L_x_18373:
[----:B------:R0:W-:Y:S01]  /*b8e0*/  STG.E.U8 desc[UR36][R16.64], R2 ;  /* 0x0000000210007986 */ /* 0x0001e2000c101124 */
[----:B------:R-:W-:Y:S05]  /*b8f0*/  BRA `(.L_x_18375) ;  /* 0x0000000c00387947 */ /* 0x000fea0003800000 */
.L_x_18372:
        /* <DEDUP_REMOVED lines=9> */
.L_x_18377:
[----:B------:R0:W-:Y:S01]  /*b990*/  STG.E desc[UR36][R16.64], R2 ;  /* 0x0000000210007986 */ /* 0x0001e2000c101924 */
[----:B------:R-:W-:Y:S05]  /*b9a0*/  BRA `(.L_x_18375) ;  /* 0x0000000c000c7947 */ /* 0x000fea0003800000 */
.L_x_18376:
[----:B------:R0:W-:Y:S01]  /*b9b0*/  STG.E.U16 desc[UR36][R16.64], R2 ;  /* 0x0000000210007986 */ /* 0x0001e2000c101524 */
[----:B------:R-:W-:Y:S05]  /*b9c0*/  BRA `(.L_x_18375) ;  /* 0x0000000c00047947 */ /* 0x000fea0003800000 */
.L_x_18371:
        /* <DEDUP_REMOVED lines=9> */
.L_x_18379:
[----:B------:R-:W-:-:S04]  /*ba60*/  I2FP.F32.S32 R0, R2 ;  /* 0x0000000200007245 */ /* 0x000fc80000201400 */
[----:B------:R-:W-:-:S05]  /*ba70*/  F2FP.F16.F32.PACK_AB R0, RZ, R0 ;  /* 0x00000000ff00723e */ /* 0x000fca00000000ff */
[----:B------:R0:W-:Y:S01]  /*ba80*/  STG.E.U16 desc[UR36][R16.64], R0 ;  /* 0x0000000010007986 */ /* 0x0001e2000c101524 */
[----:B------:R-:W-:Y:S05]  /*ba90*/  BRA `(.L_x_18375) ;  /* 0x0000000800d07947 */ /* 0x000fea0003800000 */
.L_x_18378:
        /* <DEDUP_REMOVED lines=10> */
.L_x_18381:
[----:B------:R-:W-:-:S04]  /*bb40*/  I2FP.F32.S32 R2, R2 ;  /* 0x0000000200027245 */ /* 0x000fc80000201400 */
[----:B------:R-:W-:-:S04]  /*bb50*/  F2FP.F16.F32.PACK_AB R3, RZ, R2 ;  /* 0x00000002ff03723e */ /* 0x000fc800000000ff */
[----:B------:R-:W-:-:S05]  /*bb60*/  PRMT R3, R3, 0x5410, RZ ;  /* 0x0000541003037816 */ /* 0x000fca00000000ff */
[----:B------:R0:W-:Y:S01]  /*bb70*/  STG.E desc[UR36][R16.64], R3 ;  /* 0x0000000310007986 */ /* 0x0001e2000c101924 */
[----:B------:R-:W-:Y:S05]  /*bb80*/  BRA `(.L_x_18375) ;  /* 0x0000000800947947 */ /* 0x000fea0003800000 */
.L_x_18380:
[----:B------:R-:W0:Y:S02]  /*bb90*/  I2F.F64 R2, R2 ;  /* 0x0000000200027312 */ /* 0x000e240000201c00 */
[----:B0-----:R0:W-:Y:S01]  /*bba0*/  STG.E.64 desc[UR36][R16.64], R2 ;  /* 0x0000000210007986 */ /* 0x0011e2000c101b24 */
[----:B------:R-:W-:Y:S05]  /*bbb0*/  BRA `(.L_x_18375) ;  /* 0x0000000800887947 */ /* 0x000fea0003800000 */
.L_x_18370:
        /* <DEDUP_REMOVED lines=12> */
.L_x_18385:
        /* <DEDUP_REMOVED lines=17> */
.L_x_18388:
[----:B------:R-:W-:-:S04]  /*bd90*/  SHF.R.U32.HI R3, RZ, 0x18, R3 ;  /* 0x00000018ff037819 */ /* 0x000fc80000011603 */
[----:B------:R-:W-:-:S04]  /*bda0*/  LOP3.LUT R0, R0, 0x80, R3, 0xf8, !PT ;  /* 0x0000008000007812 */ /* 0x000fc800078ef803 */
[----:B------:R-:W-:-:S07]  /*bdb0*/  PRMT R8, R0, 0x7610, R8 ;  /* 0x0000761000087816 */ /* 0x000fce0000000008 */
.L_x_18387:
[----:B------:R-:W-:Y:S05]  /*bdc0*/  BSYNC.RECONVERGENT B0 ;  /* 0x0000000000007941 */ /* 0x000fea0003800200 */
.L_x_18386:
[----:B------:R0:W-:Y:S01]  /*bdd0*/  STG.E.U8 desc[UR36][R16.64], R8 ;  /* 0x0000000810007986 */ /* 0x0001e2000c101124 */
[----:B------:R-:W-:Y:S05]  /*bde0*/  BRA `(.L_x_18375) ;  /* 0x0000000400fc7947 */ /* 0x000fea0003800000 */
.L_x_18384:
        /* <DEDUP_REMOVED lines=17> */
.L_x_18391:
[----:B------:R-:W-:-:S04]  /*bf00*/  SHF.R.U32.HI R3, RZ, 0x18, R3 ;  /* 0x00000018ff037819 */ /* 0x000fc80000011603 */
[----:B------:R-:W-:-:S04]  /*bf10*/  LOP3.LUT R0, R0, 0x80, R3, 0xf8, !PT ;  /* 0x0000008000007812 */ /* 0x000fc800078ef803 */
[----:B------:R-:W-:-:S07]  /*bf20*/  PRMT R8, R0, 0x7610, R8 ;  /* 0x0000761000087816 */ /* 0x000fce0000000008 */
.L_x_18390:
[----:B------:R-:W-:Y:S05]  /*bf30*/  BSYNC.RECONVERGENT B0 ;  /* 0x0000000000007941 */ /* 0x000fea0003800200 */
.L_x_18389:
[----:B------:R0:W-:Y:S01]  /*bf40*/  STG.E.U8 desc[UR36][R16.64], R8 ;  /* 0x0000000810007986 */ /* 0x0001e2000c101124 */
[----:B------:R-:W-:Y:S05]  /*bf50*/  BRA `(.L_x_18375) ;  /* 0x0000000400a07947 */ /* 0x000fea0003800000 */
.L_x_18383:
        /* <DEDUP_REMOVED lines=22> */
.L_x_18393:
[----:B------:R-:W-:-:S05]  /*c0c0*/  SHF.R.S32.HI R3, RZ, 0x1f, R2 ;  /* 0x0000001fff037819 */ /* 0x000fca0000011402 */
[----:B------:R0:W-:Y:S01]  /*c0d0*/  STG.E.64 desc[UR36][R16.64], R2 ;  /* 0x0000000210007986 */ /* 0x0001e2000c101b24 */
[----:B------:R-:W-:Y:S05]  /*c0e0*/  BRA `(.L_x_18375) ;  /* 0x00000004003c7947 */ /* 0x000fea0003800000 */
.L_x_18392:
[----:B------:R0:W-:Y:S01]  /*c0f0*/  STG.E desc[UR36][R16.64], R2 ;  /* 0x0000000210007986 */ /* 0x0001e2000c101924 */
[----:B------:R-:W-:Y:S05]  /*c100*/  BRA `(.L_x_18375) ;  /* 0x0000000400347947 */ /* 0x000fea0003800000 */
.L_x_18382:
        /* <DEDUP_REMOVED lines=10> */
.L_x_18395:
[----:B------:R-:W-:Y:S01]  /*c1b0*/  CS2R R6, SRZ ;  /* 0x0000000000067805 */ /* 0x000fe2000001ff00 */
[----:B------:R-:W0:Y:S04]  /*c1c0*/  I2F.F64 R4, R2 ;  /* 0x0000000200047312 */ /* 0x000e280000201c00 */
[----:B0-----:R4:W-:Y:S01]  /*c1d0*/  STG.E.128 desc[UR36][R16.64], R4 ;  /* 0x0000000410007986 */ /* 0x0019e2000c101d24 */
[----:B------:R-:W-:Y:S05]  /*c1e0*/  BRA `(.L_x_18375) ;  /* 0x0000000000fc7947 */ /* 0x000fea0003800000 */
.L_x_18394:
[----:B------:R-:W-:-:S09]  /*c1f0*/  UISETP.NE.AND UP0, UPT, UR4, 0xf, UPT ;  /* 0x0000000f0400788c */ /* 0x000fd2000bf05270 */
[----:B------:R-:W-:Y:S05]  /*c200*/  BRA.U !UP0, `(.L_x_18396) ;  /* 0x0000000108e87547 */ /* 0x000fea000b800000 */
[----:B------:R-:W-:-:S09]  /*c210*/  UISETP.NE.AND UP0, UPT, UR4, 0x17, UPT ;  /* 0x000000170400788c */ /* 0x000fd2000bf05270 */
[----:B------:R-:W-:Y:S05]  /*c220*/  BRA.U !UP0, `(.L_x_18397) ;  /* 0x0000000108907547 */ /* 0x000fea000b800000 */
[----:B------:R-:W-:-:S09]  /*c230*/  UISETP.NE.AND UP0, UPT, UR4, 0x18, UPT ;  /* 0x000000180400788c */ /* 0x000fd2000bf05270 */
[----:B------:R-:W-:Y:S05]  /*c240*/  BRA.U !UP0, `(.L_x_18398) ;  /* 0x0000000108447547 */ /* 0x000fea000b800000 */
.L_x_18374:
        /* <DEDUP_REMOVED lines=16> */
.L_x_18399:
[----:B------:R-:W-:Y:S05]  /*c350*/  BRA `(.L_x_18375) ;  /* 0x0000000000a07947 */ /* 0x000fea0003800000 */
.L_x_18398:
        /* <DEDUP_REMOVED lines=13> */
.L_x_18401:
[----:B------:R-:W-:Y:S05]  /*c430*/  BSYNC.RECONVERGENT B0 ;  /* 0x0000000000007941 */ /* 0x000fea0003800200 */
.L_x_18400:
[----:B------:R-:W-:-:S05]  /*c440*/  LOP3.LUT R3, R0, 0x80, R3, 0xf8, !PT ;  /* 0x0000008000037812 */ /* 0x000fca00078ef803 */
[----:B------:R2:W-:Y:S01]  /*c450*/  STG.E.U8 desc[UR36][R16.64], R3 ;  /* 0x0000000310007986 */ /* 0x0005e2000c101124 */
[----:B------:R-:W-:Y:S05]  /*c460*/  BRA `(.L_x_18375) ;  /* 0x00000000005c7947 */ /* 0x000fea0003800000 */
.L_x_18397:
        /* <DEDUP_REMOVED lines=12> */
.L_x_18403:
[----:B------:R-:W-:Y:S01]  /*c530*/  IMAD.MOV.U32 R0, RZ, RZ, 0x7f ;  /* 0x0000007fff007424 */ /* 0x000fe200078e00ff */
[----:B------:R-:W-:-:S04]  /*c540*/  ISETP.GT.U32.AND P0, PT, R2, 0x7f800000, PT ;  /* 0x7f8000000200780c */ /* 0x000fc80003f04070 */
[----:B------:R-:W-:-:S09]  /*c550*/  SEL R0, R0, 0x7c, P0 ;  /* 0x0000007c00007807 */ /* 0x000fd20000000000 */
.L_x_18404:
[----:B------:R-:W-:Y:S05]  /*c560*/  BSYNC.RECONVERGENT B0 ;  /* 0x0000000000007941 */ /* 0x000fea0003800200 */
.L_x_18402:
[----:B------:R-:W-:-:S04]  /*c570*/  SHF.R.U32.HI R3, RZ, 0x18, R3 ;  /* 0x00000018ff037819 */ /* 0x000fc80000011603 */
[----:B------:R-:W-:-:S05]  /*c580*/  LOP3.LUT R3, R0, 0x80, R3, 0xf8, !PT ;  /* 0x0000008000037812 */ /* 0x000fca00078ef803 */
[----:B------:R1:W-:Y:S01]  /*c590*/  STG.E.U8 desc[UR36][R16.64], R3 ;  /* 0x0000000310007986 */ /* 0x0003e2000c101124 */
[----:B------:R-:W-:Y:S05]  /*c5a0*/  BRA `(.L_x_18375) ;  /* 0x00000000000c7947 */ /* 0x000fea0003800000 */
.L_x_18396:
[----:B------:R-:W-:-:S04]  /*c5b0*/  I2FP.F32.S32 R0, R2 ;  /* 0x0000000200007245 */ /* 0x000fc80000201400 */
[----:B------:R-:W-:-:S05]  /*c5c0*/  F2FP.BF16.F32.PACK_AB R0, RZ, R0 ;  /* 0x00000000ff00723e */ /* 0x000fca00000010ff */
[----:B------:R0:W-:Y:S02]  /*c5d0*/  STG.E.U16 desc[UR36][R16.64], R0 ;  /* 0x0000000010007986 */ /* 0x0001e4000c101524 */
.L_x_18375:
[----:B------:R-:W-:-:S07]  /*c5e0*/  IADD3 R25, PT, PT, R25, 0x80, RZ ;  /* 0x0000008019197810 */ /* 0x000fce0007ffe0ff */
.L_x_18304:
[----:B------:R-:W5:Y:S02]  /*c5f0*/  LDCU UR4, c[0x0][0x380] ;  /* 0x00007000ff0477ac */ /* 0x000f640008000800 */
[----:B-----5:R-:W-:-:S13]  /*c600*/  ISETP.GE.AND P0, PT, R25, UR4, PT ;  /* 0x0000000419007c0c */ /* 0x020fda000bf06270 */
[----:B------:R-:W-:Y:S05]  /*c610*/  @P0 EXIT ;  /* 0x000000000000094d */ /* 0x000fea0003800000 */
[----:B------:R-:W5:Y:S01]  /*c620*/  LDCU UR4, c[0x0][0x388] ;  /* 0x00007100ff0477ac */ /* 0x000f620008000800 */
[----:B------:R-:W-:Y:S01]  /*c630*/  IMAD.MOV.U32 R24, RZ, RZ, RZ ;  /* 0x000000ffff187224 */ /* 0x000fe200078e00ff */
[----:B01234-:R-:W-:Y:S01]  /*c640*/  MOV R16, RZ ;  /* 0x000000ff00107202 */ /* 0x01ffe20000000f00 */
        /* <DEDUP_REMOVED lines=375> */
.L_x_18405:
        /* <DEDUP_REMOVED lines=19> */
.L_x_18409:
[----:B------:R4:W5:Y:S01]  /*def0*/  LDG.E.U8 R0, desc[UR36][R2.64] ;  /* 0x0000002402007981 */ /* 0x000962000c1e1100 */
[----:B------:R-:W-:Y:S05]  /*df00*/  BRA `(.L_x_18411) ;  /* 0x0000000c002c7947 */ /* 0x000fea0003800000 */
.L_x_18408:
        /* <DEDUP_REMOVED lines=8> */
.L_x_18413:
[----:B------:R0:W5:Y:S01]  /*df90*/  LDG.E R0, desc[UR36][R2.64] ;  /* 0x0000002402007981 */ /* 0x000162000c1e1900 */
[----:B------:R-:W-:Y:S05]  /*dfa0*/  BRA `(.L_x_18411) ;  /* 0x0000000c00047947 */ /* 0x000fea0003800000 */
.L_x_18412:
[----:B------:R0:W5:Y:S01]  /*dfb0*/  LDG.E.S16 R0, desc[UR36][R2.64] ;  /* 0x0000002402007981 */ /* 0x000162000c1e1700 */
[----:B------:R-:W-:Y:S05]  /*dfc0*/  BRA `(.L_x_18411) ;  /* 0x0000000800fc7947 */ /* 0x000fea0003800000 */
.L_x_18407:
[----:B------:R-:W-:-:S09]  /*dfd0*/  UISETP.GT.AND UP0, UPT, UR4, 0x6, UPT ;  /* 0x000000060400788c */ /* 0x000fd2000bf04270 */
[----:B------:R-:W-:Y:S05]  /*dfe0*/  BRA.U UP0, `(.L_x_18414) ;  /* 0x00000001002c7547 */ /* 0x000fea000b800000 */
[----:B------:R-:W-:-:S09]  /*dff0*/  UISETP.NE.AND UP0, UPT, UR4, 0x5, UPT ;  /* 0x000000050400788c */ /* 0x000fd2000bf05270 */
[----:B------:R-:W-:Y:S05]  /*e000*/  BRA.U !UP0, `(.L_x_18415) ;  /* 0x0000000108147547 */ /* 0x000fea000b800000 */
[----:B------:R-:W-:-:S09]  /*e010*/  UISETP.NE.AND UP0, UPT, UR4, 0x6, UPT ;  /* 0x000000060400788c */ /* 0x000fd2000bf05270 */
[----:B------:R-:W-:Y:S05]  /*e020*/  BRA.U UP0, `(.L_x_18410) ;  /* 0x0000000900907547 */ /* 0x000fea000b800000 */
[----:B------:R-:W2:Y:S02]  /*e030*/  LDG.E R0, desc[UR36][R2.64] ;  /* 0x0000002402007981 */ /* 0x000ea4000c1e1900 */
[----:B--2---:R-:W1:Y:S01]  /*e040*/  F2I.FTZ.TRUNC.NTZ R0, R0 ;  /* 0x0000000000007305 */ /* 0x004e62000021f100 */
[----:B------:R-:W-:Y:S05]  /*e050*/  BRA `(.L_x_18411) ;  /* 0x0000000800d87947 */ /* 0x000fea0003800000 */
.L_x_18415:
[----:B------:R-:W2:Y:S02]  /*e060*/  LDG.E.U16 R2, desc[UR36][R2.64] ;  /* 0x0000002402027981 */ /* 0x000ea4000c1e1500 */
[----:B--2---:R-:W-:-:S06]  /*e070*/  HADD2.F32 R0, -RZ, R2.H0_H0 ;  /* 0x20000002ff007230 */ /* 0x004fcc0000004100 */
[----:B------:R-:W0:Y:S01]  /*e080*/  F2I.FTZ.TRUNC.NTZ R0, R0 ;  /* 0x0000000000007305 */ /* 0x000e22000021f100 */
[----:B------:R-:W-:Y:S05]  /*e090*/  BRA `(.L_x_18411) ;  /* 0x0000000800c87947 */ /* 0x000fea0003800000 */
.L_x_18414:
[----:B------:R-:W-:-:S09]  /*e0a0*/  UISETP.NE.AND UP0, UPT, UR4, 0x7, UPT ;  /* 0x000000070400788c */ /* 0x000fd2000bf05270 */
[----:B------:R-:W-:Y:S05]  /*e0b0*/  BRA.U !UP0, `(.L_x_18416) ;  /* 0x00000001082c7547 */ /* 0x000fea000b800000 */
[----:B------:R-:W-:-:S09]  /*e0c0*/  UISETP.NE.AND UP0, UPT, UR4, 0x8, UPT ;  /* 0x000000080400788c */ /* 0x000fd2000bf05270 */
[----:B------:R-:W-:Y:S05]  /*e0d0*/  BRA.U !UP0, `(.L_x_18417) ;  /* 0x0000000108147547 */ /* 0x000fea000b800000 */
[----:B------:R-:W-:-:S09]  /*e0e0*/  UISETP.NE.AND UP0, UPT, UR4, 0x9, UPT ;  /* 0x000000090400788c */ /* 0x000fd2000bf05270 */
[----:B------:R-:W-:Y:S05]  /*e0f0*/  BRA.U UP0, `(.L_x_18410) ;  /* 0x00000009005c7547 */ /* 0x000fea000b800000 */
[----:B------:R-:W2:Y:S02]  /*e100*/  LDG.E R0, desc[UR36][R2.64] ;  /* 0x0000002402007981 */ /* 0x000ea4000c1e1900 */
[----:B--2---:R-:W3:Y:S01]  /*e110*/  F2I.FTZ.TRUNC.NTZ R0, R0 ;  /* 0x0000000000007305 */ /* 0x004ee2000021f100 */
[----:B------:R-:W-:Y:S05]  /*e120*/  BRA `(.L_x_18411) ;  /* 0x0000000800a47947 */ /* 0x000fea0003800000 */
.L_x_18417:
[----:B------:R-:W2:Y:S02]  /*e130*/  LDG.E.U16 R2, desc[UR36][R2.64] ;  /* 0x0000002402027981 */ /* 0x000ea4000c1e1500 */
[----:B--2---:R-:W-:-:S06]  /*e140*/  HADD2.F32 R0, -RZ, R2.H0_H0 ;  /* 0x20000002ff007230 */ /* 0x004fcc0000004100 */
[----:B------:R-:W2:Y:S01]  /*e150*/  F2I.FTZ.TRUNC.NTZ R0, R0 ;  /* 0x0000000000007305 */ /* 0x000ea2000021f100 */
[----:B------:R-:W-:Y:S05]  /*e160*/  BRA `(.L_x_18411) ;  /* 0x0000000800947947 */ /* 0x000fea0003800000 */
.L_x_18416:
[----:B------:R-:W2:Y:S02]  /*e170*/  LDG.E.64 R2, desc[UR36][R2.64] ;  /* 0x0000002402027981 */ /* 0x000ea4000c1e1b00 */
[----:B--2---:R4:W0:Y:S02]  /*e180*/  F2I.F64.TRUNC R0, R2 ;  /* 0x0000000200007311 */ /* 0x004824000030d100 */
[----:B0---4-:R-:W-:Y:S05]  /*e190*/  BRA `(.L_x_18411) ;  /* 0x0000000800887947 */ /* 0x011fea0003800000 */
.L_x_18406:
        /* <DEDUP_REMOVED lines=12> */
.L_x_18420:
[----:B------:R-:W2:Y:S02]  /*e260*/  LDG.E.64 R2, desc[UR36][R2.64] ;  /* 0x0000002402027981 */ /* 0x000ea4000c1e1b00 */
[----:B--2---:R0:W1:Y:S02]  /*e270*/  F2I.F64.TRUNC R0, R2 ;  /* 0x0000000200007311 */ /* 0x004064000030d100 */
[----:B01----:R-:W-:Y:S05]  /*e280*/  BRA `(.L_x_18411) ;  /* 0x00000008004c7947 */ /* 0x003fea0003800000 */
.L_x_18419:
        /* <DEDUP_REMOVED lines=26> */
.L_x_18422:
        /* <DEDUP_REMOVED lines=13> */
.L_x_18421:
[----:B------:R-:W2:Y:S02]  /*e500*/  LDG.E.U16 R0, desc[UR36][R2.64] ;  /* 0x0000002402007981 */ /* 0x000ea4000c1e1500 */
[----:B--2---:R-:W-:-:S06]  /*e510*/  IMAD.U32 R0, R0, 0x10000, RZ ;  /* 0x0001000000007824 */ /* 0x004fcc00078e00ff */
[----:B------:R-:W0:Y:S01]  /*e520*/  F2I.FTZ.TRUNC.NTZ R0, R0 ;  /* 0x0000000000007305 */ /* 0x000e22000021f100 */
[----:B------:R-:W-:Y:S05]  /*e530*/  BRA `(.L_x_18411) ;  /* 0x0000000400a07947 */ /* 0x000fea0003800000 */
.L_x_18418:
        /* <DEDUP_REMOVED lines=10> */
.L_x_18425:
        /* <DEDUP_REMOVED lines=21> */
.L_x_18429:
[----:B------:R-:W-:Y:S05]  /*e730*/  BSYNC.RECONVERGENT B1 ;  /* 0x0000000000017941 */ /* 0x000fea0003800200 */
.L_x_18428:
[----:B------:R-:W-:Y:S01]  /*e740*/  IMAD.SHL.U32 R0, R0, 0x100000, RZ ;  /* 0x0010000000007824 */ /* 0x000fe200078e00ff */
[----:B------:R-:W-:-:S04]  /*e750*/  LEA R2, R2, 0x3b800000, 0x17 ;  /* 0x3b80000002027811 */ /* 0x000fc800078eb8ff */
[----:B------:R-:W-:-:S07]  /*e760*/  LOP3.LUT R0, R2, R0, R7, 0xfe, !PT ;  /* 0x0000000002007212 */ /* 0x000fce00078efe07 */
.L_x_18427:
[----:B------:R-:W-:Y:S05]  /*e770*/  BSYNC.RECONVERGENT B0 ;  /* 0x0000000000007941 */ /* 0x000fea0003800200 */
.L_x_18426:
[----:B------:R-:W0:Y:S01]  /*e780*/  F2I.FTZ.TRUNC.NTZ R0, R0 ;  /* 0x0000000000007305 */ /* 0x000e22000021f100 */
[----:B------:R-:W-:Y:S05]  /*e790*/  BRA `(.L_x_18411) ;  /* 0x0000000400087947 */ /* 0x000fea0003800000 */
.L_x_18424:
        /* <DEDUP_REMOVED lines=21> */
.L_x_18433:
[----:B------:R-:W-:Y:S05]  /*e8f0*/  BSYNC.RECONVERGENT B1 ;  /* 0x0000000000017941 */ /* 0x000fea0003800200 */
.L_x_18432:
[----:B------:R-:W-:Y:S02]  /*e900*/  SHF.L.U32 R0, R0, 0x15, RZ ;  /* 0x0000001500007819 */ /* 0x000fe400000006ff */
[----:B------:R-:W-:-:S04]  /*e910*/  LEA R2, R2, 0x37800000, 0x17 ;  /* 0x3780000002027811 */ /* 0x000fc800078eb8ff */
[----:B------:R-:W-:-:S07]  /*e920*/  LOP3.LUT R0, R2, R0, R7, 0xfe, !PT ;  /* 0x0000000002007212 */ /* 0x000fce00078efe07 */
.L_x_18431:
[----:B------:R-:W-:Y:S05]  /*e930*/  BSYNC.RECONVERGENT B0 ;  /* 0x0000000000007941 */ /* 0x000fea0003800200 */
.L_x_18430:
[----:B------:R-:W0:Y:S01]  /*e940*/  F2I.FTZ.TRUNC.NTZ R0, R0 ;  /* 0x0000000000007305 */ /* 0x000e22000021f100 */
[----:B------:R-:W-:Y:S05]  /*e950*/  BRA `(.L_x_18411) ;  /* 0x0000000000987947 */ /* 0x000fea0003800000 */
.L_x_18423:
        /* <DEDUP_REMOVED lines=14> */
.L_x_18437:
[----:B------:R-:W-:Y:S05]  /*ea40*/  BSYNC.RECONVERGENT B0 ;  /* 0x0000000000007941 */ /* 0x000fea0003800200 */
.L_x_18436:
[----:B------:R-:W0:Y:S01]  /*ea50*/  F2I.FTZ.TRUNC.NTZ R0, R0 ;  /* 0x0000000000007305 */ /* 0x000e22000021f100 */
[----:B------:R-:W-:Y:S05]  /*ea60*/  BRA `(.L_x_18411) ;  /* 0x0000000000547947 */ /* 0x000fea0003800000 */
.L_x_18410:
        /* <DEDUP_REMOVED lines=16> */
.L_x_18438:
[----:B------:R-:W-:Y:S01]  /*eb70*/  IMAD.MOV.U32 R0, RZ, RZ, RZ ;  /* 0x000000ffff007224 */ /* 0x000fe200078e00ff */
[----:B------:R-:W-:Y:S06]  /*eb80*/  BRA `(.L_x_18411) ;  /* 0x00000000000c7947 */ /* 0x000fec0003800000 */
.L_x_18435:
[----:B------:R0:W5:Y:S01]  /*eb90*/  LDG.E R0, desc[UR36][R2.64] ;  /* 0x0000002402007981 */ /* 0x000162000c1e1900 */
[----:B------:R-:W-:Y:S05]  /*eba0*/  BRA `(.L_x_18411) ;  /* 0x0000000000047947 */ /* 0x000fea0003800000 */
.L_x_18434:
[----:B------:R0:W5:Y:S02]  /*ebb0*/  LDG.E R0, desc[UR36][R2.64] ;  /* 0x0000002402007981 */ /* 0x000164000c1e1900 */
.L_x_18411:
[----:B------:R-:W0:Y:S01]  /*ebc0*/  LDCU.64 UR6, c[0x0][0x5f8] ;  /* 0x0000bf00ff0677ac */ /* 0x000e220008000a00 */
[----:B------:R-:W-:-:S04]  /*ebd0*/  UPRMT UR4, UR42, 0x9910, URZ ;  /* 0x000099102a047896 */ /* 0x000fc800080000ff */
[----:B------:R-:W-:Y:S01]  /*ebe0*/  UISETP.GT.AND UP0, UPT, UR4, 0x9, UPT ;  /* 0x000000090400788c */ /* 0x000fe2000bf04270 */
[----:B0---4-:R-:W-:-:S05]  /*ebf0*/  IADD3 R2, P0, PT, R24, UR6, RZ ;  /* 0x0000000618027c10 */ /* 0x011fca000ff1e0ff */
        /* <DEDUP_REMOVED lines=12> */
.L_x_18442:
[----:B------:R4:W5:Y:S01]  /*ecc0*/  LDG.E.U8 R4, desc[UR36][R2.64] ;  /* 0x0000002402047981 */ /* 0x000962000c1e1100 */
[----:B------:R-:W-:Y:S05]  /*ecd0*/  BRA `(.L_x_18443) ;  /* 0x0000000800e87947 */ /* 0x000fea0003800000 */
.L_x_18441:
        /* <DEDUP_REMOVED lines=8> */
.L_x_18445:
[----:B------:R0:W5:Y:S01]  /*ed60*/  LDG.E R4, desc[UR36][R2.64] ;  /* 0x0000002402047981 */ /* 0x000162000c1e1900 */
[----:B------:R-:W-:Y:S05]  /*ed70*/  BRA `(.L_x_18443) ;  /* 0x0000000800c07947 */ /* 0x000fea0003800000 */
.L_x_18444:
[----:B------:R0:W5:Y:S01]  /*ed80*/  LDG.E.S16 R4, desc[UR36][R2.64] ;  /* 0x0000002402047981 */ /* 0x000162000c1e1700 */
[----:B------:R-:W-:Y:S05]  /*ed90*/  BRA `(.L_x_18443) ;  /* 0x0000000800b87947 */ /* 0x000fea0003800000 */
.L_x_18440:
[----:B------:R-:W-:-:S09]  /*eda0*/  UISETP.GT.AND UP0, UPT, UR4, 0x6, UPT ;  /* 0x000000060400788c */ /* 0x000fd2000bf04270 */
[----:B------:R-:W-:Y:S05]  /*edb0*/  BRA.U UP0, `(.L_x_18446) ;  /* 0x00000001002c7547 */ /* 0x000fea000b800000 */
[----:B------:R-:W-:-:S09]  /*edc0*/  UISETP.NE.AND UP0, UPT, UR4, 0x5, UPT ;  /* 0x000000050400788c */ /* 0x000fd2000bf05270 */
[----:B------:R-:W-:Y:S05]  /*edd0*/  BRA.U !UP0, `(.L_x_18447) ;  /* 0x0000000108147547 */ /* 0x000fea000b800000 */
[----:B------:R-:W-:-:S09]  /*ede0*/  UISETP.NE.AND UP0, UPT, UR4, 0x6, UPT ;  /* 0x000000060400788c */ /* 0x000fd2000bf05270 */
[----:B------:R-:W-:Y:S05]  /*edf0*/  BRA.U UP0, `(.L_x_18138) ;  /* 0xffffff4100ac7547 */ /* 0x000fea000b83ffff */
[----:B------:R-:W4:Y:S02]  /*ee00*/  LDG.E R2, desc[UR36][R2.64] ;  /* 0x0000002402027981 */ /* 0x000f24000c1e1900 */
[----:B----4-:R0:W4:Y:S01]  /*ee10*/  F2I.FTZ.TRUNC.NTZ R4, R2 ;  /* 0x0000000200047305 */ /* 0x010122000021f100 */
[----:B------:R-:W-:Y:S05]  /*ee20*/  BRA `(.L_x_18443) ;  /* 0x0000000800947947 */ /* 0x000fea0003800000 */
.L_x_18447:
[----:B------:R-:W4:Y:S02]  /*ee30*/  LDG.E.U16 R2, desc[UR36][R2.64] ;  /* 0x0000002402027981 */ /* 0x000f24000c1e1500 */
[----:B----4-:R-:W-:-:S06]  /*ee40*/  HADD2.F32 R4, -RZ, R2.H0_H0 ;  /* 0x20000002ff047230 */ /* 0x010fcc0000004100 */
[----:B------:R-:W0:Y:S01]  /*ee50*/  F2I.FTZ.TRUNC.NTZ R4, R4 ;  /* 0x0000000400047305 */ /* 0x000e22000021f100 */
[----:B------:R-:W-:Y:S05]  /*ee60*/  BRA `(.L_x_18443) ;  /* 0x0000000800847947 */ /* 0x000fea0003800000 */
.L_x_18446:
[----:B------:R-:W-:-:S09]  /*ee70*/  UISETP.NE.AND UP0, UPT, UR4, 0x7, UPT ;  /* 0x000000070400788c */ /* 0x000fd2000bf05270 */
[----:B------:R-:W-:Y:S05]  /*ee80*/  BRA.U !UP0, `(.L_x_18448) ;  /* 0x00000001082c7547 */ /* 0x000fea000b800000 */
[----:B------:R-:W-:-:S09]  /*ee90*/  UISETP.NE.AND UP0, UPT, UR4, 0x8, UPT ;  /* 0x000000080400788c */ /* 0x000fd2000bf05270 */
[----:B------:R-:W-:Y:S05]  /*eea0*/  BRA.U !UP0, `(.L_x_18449) ;  /* 0x0000000108147547 */ /* 0x000fea000b800000 */
[----:B------:R-:W-:-:S09]  /*eeb0*/  UISETP.NE.AND UP0, UPT, UR4, 0x9, UPT ;  /* 0x000000090400788c */ /* 0x000fd2000bf05270 */
[----:B------:R-:W-:Y:S05]  /*eec0*/  BRA.U UP0, `(.L_x_18138) ;  /* 0xffffff4100787547 */ /* 0x000fea000b83ffff */
[----:B------:R-:W4:Y:S02]  /*eed0*/  LDG.E R2, desc[UR36][R2.64] ;  /* 0x0000002402027981 */ /* 0x000f24000c1e1900 */
[----:B----4-:R0:W4:Y:S01]  /*eee0*/  F2I.FTZ.TRUNC.NTZ R4, R2 ;  /* 0x0000000200047305 */ /* 0x010122000021f100 */
[----:B------:R-:W-:Y:S05]  /*eef0*/  BRA `(.L_x_18443) ;  /* 0x0000000800607947 */ /* 0x000fea0003800000 */
.L_x_18449:
[----:B------:R-:W4:Y:S02]  /*ef00*/  LDG.E.U16 R2, desc[UR36][R2.64] ;  /* 0x0000002402027981 */ /* 0x000f24000c1e1500 */
[----:B----4-:R-:W-:-:S06]  /*ef10*/  HADD2.F32 R4, -RZ, R2.H0_H0 ;  /* 0x20000002ff047230 */ /* 0x010fcc0000004100 */
[----:B------:R-:W0:Y:S01]  /*ef20*/  F2I.FTZ.TRUNC.NTZ R4, R4 ;  /* 0x0000000400047305 */ /* 0x000e22000021f100 */
[----:B------:R-:W-:Y:S05]  /*ef30*/  BRA `(.L_x_18443) ;  /* 0x0000000800507947 */ /* 0x000fea0003800000 */
.L_x_18448:
[----:B------:R-:W4:Y:S02]  /*ef40*/  LDG.E.64 R2, desc[UR36][R2.64] ;  /* 0x0000002402027981 */ /* 0x000f24000c1e1b00 */
[----:B----4-:R0:W4:Y:S02]  /*ef50*/  F2I.F64.TRUNC R4, R2 ;  /* 0x0000000200047311 */ /* 0x010124000030d100 */
[----:B0---4-:R-:W-:Y:S05]  /*ef60*/  BRA `(.L_x_18443) ;  /* 0x0000000800447947 */ /* 0x011fea0003800000 */
.L_x_18439:
        /* <DEDUP_REMOVED lines=10> */
[----:B------:R-:W-:Y:S01]  /*f010*/  SEL R4, RZ, 0x1, !P0 ;  /* 0x00000001ff047807 */ /* 0x000fe20004000000 */
[----:B------:R-:W-:Y:S08]  /*f020*/  BRA `(.L_x_18443) ;  /* 0x0000000800147947 */ /* 0x000ff00003800000 */
.L_x_18452:
[----:B------:R-:W4:Y:S02]  /*f030*/  LDG.E.64 R2, desc[UR36][R2.64] ;  /* 0x0000002402027981 */ /* 0x000f24000c1e1b00 */
[----:B----4-:R0:W4:Y:S02]  /*f040*/  F2I.F64.TRUNC R4, R2 ;  /* 0x0000000200047311 */ /* 0x010124000030d100 */
[----:B0---4-:R-:W-:Y:S05]  /*f050*/  BRA `(.L_x_18443) ;  /* 0x0000000800087947 */ /* 0x011fea0003800000 */
.L_x_18451:
        /* <DEDUP_REMOVED lines=24> */
[----:B------:R0:W4:Y:S01]  /*f1e0*/  F2I.FTZ.TRUNC.NTZ R4, R3 ;  /* 0x0000000300047305 */ /* 0x000122000021f100 */
[----:B------:R-:W-:Y:S05]  /*f1f0*/  BRA `(.L_x_18443) ;  /* 0x0000000400a07947 */ /* 0x000fea0003800000 */
.L_x_18454:
        /* <DEDUP_REMOVED lines=14> */
.L_x_18453:
[----:B------:R-:W4:Y:S02]  /*f2e0*/  LDG.E.U16 R4, desc[UR36][R2.64] ;  /* 0x0000002402047981 */ /* 0x000f24000c1e1500 */
[----:B----4-:R-:W-:-:S06]  /*f2f0*/  IMAD.U32 R4, R4, 0x10000, RZ ;  /* 0x0001000004047824 */ /* 0x010fcc00078e00ff */
[----:B------:R-:W0:Y:S01]  /*f300*/  F2I.FTZ.TRUNC.NTZ R4, R4 ;  /* 0x0000000400047305 */ /* 0x000e22000021f100 */
[----:B------:R-:W-:Y:S05]  /*f310*/  BRA `(.L_x_18443) ;  /* 0x0000000400587947 */ /* 0x000fea0003800000 */
.L_x_18450:
        /* <DEDUP_REMOVED lines=10> */
.L_x_18457:
[----:B------:R-:W4:Y:S01]  /*f3c0*/  LDG.E.U8 R5, desc[UR36][R2.64] ;  /* 0x0000002402057981 */ /* 0x000f22000c1e1100 */
[----:B------:R-:W-:Y:S01]  /*f3d0*/  BSSY.RECONVERGENT B0, `(.L_x_18458) ;  /* 0x0000018000007945 */ /* 0x000fe20003800200 */
[----:B------:R-:W-:Y:S01]  /*f3e0*/  IMAD.MOV.U32 R4, RZ, RZ, RZ ;  /* 0x000000ffff047224 */ /* 0x000fe200078e00ff */
        /* <DEDUP_REMOVED lines=18> */
.L_x_18461:
[----:B------:R-:W-:Y:S05]  /*f510*/  BSYNC.RECONVERGENT B1 ;  /* 0x0000000000017941 */ /* 0x000fea0003800200 */
.L_x_18460:
[----:B------:R-:W-:Y:S02]  /*f520*/  SHF.L.U32 R2, R2, 0x14, RZ ;  /* 0x0000001402027819 */ /* 0x000fe400000006ff */
[----:B------:R-:W-:-:S04]  /*f530*/  LEA R3, R3, 0x3b800000, 0x17 ;  /* 0x3b80000003037811 */ /* 0x000fc800078eb8ff */
[----:B------:R-:W-:-:S07]  /*f540*/  LOP3.LUT R4, R3, R2, R7, 0xfe, !PT ;  /* 0x0000000203047212 */ /* 0x000fce00078efe07 */
.L_x_18459:
[----:B------:R-:W-:Y:S05]  /*f550*/  BSYNC.RECONVERGENT B0 ;  /* 0x0000000000007941 */ /* 0x000fea0003800200 */
.L_x_18458:
[----:B------:R-:W0:Y:S01]  /*f560*/  F2I.FTZ.TRUNC.NTZ R4, R4 ;  /* 0x0000000400047305 */ /* 0x000e22000021f100 */
[----:B------:R-:W-:Y:S05]  /*f570*/  BRA `(.L_x_18443) ;  /* 0x0000000000c07947 */ /* 0x000fea0003800000 */
.L_x_18456:
[----:B------:R-:W4:Y:S01]  /*f580*/  LDG.E.U8 R5, desc[UR36][R2.64] ;  /* 0x0000002402057981 */ /* 0x000f22000c1e1100 */
[----:B------:R-:W-:Y:S01]  /*f590*/  BSSY.RECONVERGENT B0, `(.L_x_18462) ;  /* 0x0000018000007945 */ /* 0x000fe20003800200 */
        /* <DEDUP_REMOVED lines=19> */
.L_x_18465:
[----:B------:R-:W-:Y:S05]  /*f6d0*/  BSYNC.RECONVERGENT B1 ;  /* 0x0000000000017941 */ /* 0x000fea0003800200 */
.L_x_18464:
[----:B------:R-:W-:Y:S01]  /*f6e0*/  IMAD.SHL.U32 R2, R2, 0x200000, RZ ;  /* 0x0020000002027824 */ /* 0x000fe200078e00ff */
[----:B------:R-:W-:-:S04]  /*f6f0*/  LEA R3, R3, 0x37800000, 0x17 ;  /* 0x3780000003037811 */ /* 0x000fc800078eb8ff */
[----:B------:R-:W-:-:S07]  /*f700*/  LOP3.LUT R4, R3, R2, R7, 0xfe, !PT ;  /* 0x0000000203047212 */ /* 0x000fce00078efe07 */
.L_x_18463:
[----:B------:R-:W-:Y:S05]  /*f710*/  BSYNC.RECONVERGENT B0 ;  /* 0x0000000000007941 */ /* 0x000fea0003800200 */
.L_x_18462:
[----:B------:R-:W0:Y:S01]  /*f720*/  F2I.FTZ.TRUNC.NTZ R4, R4 ;  /* 0x0000000400047305 */ /* 0x000e22000021f100 */
[----:B------:R-:W-:Y:S05]  /*f730*/  BRA `(.L_x_18443) ;  /* 0x0000000000507947 */ /* 0x000fea0003800000 */
.L_x_18455:
[----:B------:R-:W-:-:S09]  /*f740*/  UISETP.NE.AND UP0, UPT, UR4, 0x1c, UPT ;  /* 0x0000001c0400788c */ /* 0x000fd2000bf05270 */
[----:B------:R-:W-:Y:S05]  /*f750*/  BRA.U !UP0, `(.L_x_18466) ;  /* 0x0000000108447547 */ /* 0x000fea000b800000 */
[----:B------:R-:W-:-:S09]  /*f760*/  UISETP.NE.AND UP0, UPT, UR4, 0x1d, UPT ;  /* 0x0000001d0400788c */ /* 0x000fd2000bf05270 */
[----:B------:R-:W-:Y:S05]  /*f770*/  BRA.U !UP0, `(.L_x_18467) ;  /* 0x0000000108347547 */ /* 0x000fea000b800000 */
[----:B------:R-:W-:-:S09]  /*f780*/  UISETP.NE.AND UP0, UPT, UR4, 0x2c, UPT ;  /* 0x0000002c0400788c */ /* 0x000fd2000bf05270 */
[----:B------:R-:W-:Y:S05]  /*f790*/  BRA.U UP0, `(.L_x_18138) ;  /* 0xffffff3900447547 */ /* 0x000fea000b83ffff */
[----:B------:R-:W4:Y:S01]  /*f7a0*/  LDG.E.U8 R2, desc[UR36][R2.64] ;  /* 0x0000002402027981 */ /* 0x000f22000c1e1100 */
[----:B------:R-:W-:Y:S01]  /*f7b0*/  BSSY.RECONVERGENT B0, `(.L_x_18468) ;  /* 0x0000007000007945 */ /* 0x000fe20003800200 */
[----:B------:R-:W-:Y:S01]  /*f7c0*/  HFMA2 R4, -RZ, RZ, 3.814697265625e-06, 0 ;  /* 0x00400000ff047431 */ /* 0x000fe200000001ff */
[----:B----4-:R-:W-:-:S13]  /*f7d0*/  ISETP.NE.AND P0, PT, R2, RZ, PT ;  /* 0x000000ff0200720c */ /* 0x010fda0003f05270 */
[----:B------:R-:W-:Y:S05]  /*f7e0*/  @!P0 BRA `(.L_x_18469) ;  /* 0x00000000000c8947 */ /* 0x000fea0003800000 */
[----:B------:R-:W-:-:S13]  /*f7f0*/  ISETP.NE.AND P0, PT, R2, 0xff, PT ;  /* 0x000000ff0200780c */ /* 0x000fda0003f05270 */
[----:B------:R-:W-:Y:S02]  /*f800*/  @!P0 IMAD.MOV.U32 R4, RZ, RZ, 0x7f800001 ;  /* 0x7f800001ff048424 */ /* 0x000fe400078e00ff */
[----:B------:R-:W-:-:S07]  /*f810*/  @P0 IMAD.SHL.U32 R4, R2, 0x800000, RZ ;  /* 0x0080000002040824 */ /* 0x000fce00078e00ff */
.L_x_18469:
[----:B------:R-:W-:Y:S05]  /*f820*/  BSYNC.RECONVERGENT B0 ;  /* 0x0000000000007941 */ /* 0x000fea0003800200 */
.L_x_18468:
[----:B------:R-:W0:Y:S01]  /*f830*/  F2I.FTZ.TRUNC.NTZ R4, R4 ;  /* 0x0000000400047305 */ /* 0x000e22000021f100 */
[----:B------:R-:W-:Y:S05]  /*f840*/  BRA `(.L_x_18443) ;  /* 0x00000000000c7947 */ /* 0x000fea0003800000 */
.L_x_18467:
[----:B------:R0:W5:Y:S01]  /*f850*/  LDG.E R4, desc[UR36][R2.64] ;  /* 0x0000002402047981 */ /* 0x000162000c1e1900 */
[----:B------:R-:W-:Y:S05]  /*f860*/  BRA `(.L_x_18443) ;  /* 0x0000000000047947 */ /* 0x000fea0003800000 */
.L_x_18466:
[----:B------:R0:W5:Y:S02]  /*f870*/  LDG.E R4, desc[UR36][R2.64] ;  /* 0x0000002402047981 */ /* 0x000164000c1e1900 */
.L_x_18443:
[----:B------:R-:W-:Y:S05]  /*f880*/  BSYNC.RECONVERGENT B6 ;  /* 0x0000000000067941 */ /* 0x000fea0003800200 */
.L_x_18097:
[-C--:B0---45:R-:W-:Y:S01]  /*f890*/  IABS R6, R4.reuse ;  /* 0x0000000400067213 */ /* 0x0b1fe20000000000 */
[----:B------:R-:W-:Y:S01]  /*f8a0*/  UPRMT UR4, UR43, 0x9910, URZ ;  /* 0x000099102b047896 */ /* 0x000fe200080000ff */
[----:B------:R-:W-:Y:S02]  /*f8b0*/  IABS R9, R4 ;  /* 0x0000000400097213 */ /* 0x000fe40000000000 */
[----:B------:R-:W0:Y:S01]  /*f8c0*/  I2F.RP R5, R6 ;  /* 0x0000000600057306 */ /* 0x000e220000209400 */
[----:B-123--:R-:W-:Y:S01]  /*f8d0*/  IABS R8, R0 ;  /* 0x0000000000087213 */ /* 0x00efe20000000000 */
[----:B------:R-:W-:Y:S01]  /*f8e0*/  UISETP.GT.AND UP0, UPT, UR4, 0x9, UPT ;  /* 0x000000090400788c */ /* 0x000fe2000bf04270 */
[----:B------:R-:W-:-:S05]  /*f8f0*/  ISETP.GE.AND P2, PT, R0, RZ, PT ;  /* 0x000000ff0000720c */ /* 0x000fca0003f46270 */
        /* <DEDUP_REMOVED lines=29> */
.L_x_18473:
[----:B------:R-:W-:Y:S01]  /*fad0*/  STG.E.U8 desc[UR36][R16.64], R2 ;  /* 0x0000000210007986 */ /* 0x000fe2000c101124 */
[----:B------:R-:W-:Y:S05]  /*fae0*/  EXIT ;  /* 0x000000000000794d */ /* 0x000fea0003800000 */
.L_x_18472:
        /* <DEDUP_REMOVED lines=9> */
.L_x_18476:
[----:B------:R-:W-:Y:S01]  /*fb80*/  STG.E desc[UR36][R16.64], R2 ;  /* 0x0000000210007986 */ /* 0x000fe2000c101924 */
[----:B------:R-:W-:Y:S05]  /*fb90*/  EXIT ;  /* 0x000000000000794d */ /* 0x000fea0003800000 */
.L_x_18475:
[----:B------:R-:W-:Y:S01]  /*fba0*/  STG.E.U16 desc[UR36][R16.64], R2 ;  /* 0x0000000210007986 */ /* 0x000fe2000c101524 */
[----:B------:R-:W-:Y:S05]  /*fbb0*/  EXIT ;  /* 0x000000000000794d */ /* 0x000fea0003800000 */
.L_x_18471:
[----:B------:R-:W-:-:S09]  /*fbc0*/  UISETP.GT.AND UP0, UPT, UR4, 0x6, UPT ;  /* 0x000000060400788c */ /* 0x000fd2000bf04270 */
[----:B------:R-:W-:Y:S05]  /*fbd0*/  BRA.U UP0, `(.L_x_18477) ;  /* 0x00000001002c7547 */ /* 0x000fea000b800000 */
[----:B------:R-:W-:-:S09]  /*fbe0*/  UISETP.NE.AND UP0, UPT, UR4, 0x5, UPT ;  /* 0x000000050400788c */ /* 0x000fd2000bf05270 */
[----:B------:R-:W-:Y:S05]  /*fbf0*/  BRA.U !UP0, `(.L_x_18478) ;  /* 0x0000000108147547 */ /* 0x000fea000b800000 */
[----:B------:R-:W-:-:S09]  /*fc00*/  UISETP.NE.AND UP0, UPT, UR4, 0x6, UPT ;  /* 0x000000060400788c */ /* 0x000fd2000bf05270 */
[----:B------:R-:W-:Y:S05]  /*fc10*/  BRA.U UP0, `(.L_x_18474) ;  /* 0x0000000900087547 */ /* 0x000fea000b800000 */
[----:B------:R-:W-:-:S05]  /*fc20*/  I2FP.F32.S32 R3, R2 ;  /* 0x0000000200037245 */ /* 0x000fca0000201400 */
[----:B------:R-:W-:Y:S01]  /*fc30*/  STG.E desc[UR36][R16.64], R3 ;  /* 0x0000000310007986 */ /* 0x000fe2000c101924 */
[----:B------:R-:W-:Y:S05]  /*fc40*/  EXIT ;  /* 0x000000000000794d */ /* 0x000fea0003800000 */
.L_x_18478:
[----:B------:R-:W-:-:S04]  /*fc50*/  I2FP.F32.S32 R0, R2 ;  /* 0x0000000200007245 */ /* 0x000fc80000201400 */
[----:B------:R-:W-:-:S05]  /*fc60*/  F2FP.F16.F32.PACK_AB R0, RZ, R0 ;  /* 0x00000000ff00723e */ /* 0x000fca00000000ff */
[----:B------:R-:W-:Y:S01]  /*fc70*/  STG.E.U16 desc[UR36][R16.64], R0 ;  /* 0x0000000010007986 */ /* 0x000fe2000c101524 */
[----:B------:R-:W-:Y:S05]  /*fc80*/  EXIT ;  /* 0x000000000000794d */ /* 0x000fea0003800000 */
.L_x_18477:
        /* <DEDUP_REMOVED lines=8> */
[----:B------:R-:W-:Y:S01]  /*fd10*/  STG.E.64 desc[UR36][R16.64], R2 ;  /* 0x0000000210007986 */ /* 0x000fe2000c101b24 */
[----:B------:R-:W-:Y:S05]  /*fd20*/  EXIT ;  /* 0x000000000000794d */ /* 0x000fea0003800000 */
.L_x_18480:
[----:B------:R-:W-:-:S04]  /*fd30*/  I2FP.F32.S32 R2, R2 ;  /* 0x0000000200027245 */ /* 0x000fc80000201400 */
[----:B------:R-:W-:-:S04]  /*fd40*/  F2FP.F16.F32.PACK_AB R3, RZ, R2 ;  /* 0x00000002ff03723e */ /* 0x000fc800000000ff */
[----:B------:R-:W-:-:S05]  /*fd50*/  PRMT R3, R3, 0x5410, RZ ;  /* 0x0000541003037816 */ /* 0x000fca00000000ff */
[----:B------:R-:W-:Y:S01]  /*fd60*/  STG.E desc[UR36][R16.64], R3 ;  /* 0x0000000310007986 */ /* 0x000fe2000c101924 */
[----:B------:R-:W-:Y:S05]  /*fd70*/  EXIT ;  /* 0x000000000000794d */ /* 0x000fea0003800000 */
.L_x_18479:
[----:B------:R-:W0:Y:S02]  /*fd80*/  I2F.F64 R2, R2 ;  /* 0x0000000200027312 */ /* 0x000e240000201c00 */
[----:B0-----:R-:W-:Y:S01]  /*fd90*/  STG.E.64 desc[UR36][R16.64], R2 ;  /* 0x0000000210007986 */ /* 0x001fe2000c101b24 */
[----:B------:R-:W-:Y:S05]  /*fda0*/  EXIT ;  /* 0x000000000000794d */ /* 0x000fea0003800000 */
.L_x_18470:
        /* <DEDUP_REMOVED lines=12> */
.L_x_18484:
[----:B------:R-:W-:Y:S01]  /*fe70*/  I2FP.F32.S32 R3, R2 ;  /* 0x0000000200037245 */ /* 0x000fe20000201400 */
[----:B------:R-:W-:Y:S01]  /*fe80*/  BSSY.RECONVERGENT B0, `(.L_x_18485) ;  /* 0x0000013000007945 */ /* 0x000fe20003800200 */
[----:B------:R-:W-:Y:S02]  /*fe90*/  HFMA2 R8, -RZ, RZ, 0, 7.62939453125e-06 ;  /* 0x00000080ff087431 */ /* 0x000fe400000001ff */
        /* <DEDUP_REMOVED lines=14> */
.L_x_18487:
[----:B------:R-:W-:-:S04]  /*ff80*/  SHF.R.U32.HI R3, RZ, 0x18, R3 ;  /* 0x00000018ff037819 */ /* 0x000fc80000011603 */
[----:B------:R-:W-:-:S04]  /*ff90*/  LOP3.LUT R0, R0, 0x80, R3, 0xf8, !PT ;  /* 0x0000008000007812 */ /* 0x000fc800078ef803 */
[----:B------:R-:W-:-:S07]  /*ffa0*/  PRMT R8, R0, 0x7610, R8 ;  /* 0x0000761000087816 */ /* 0x000fce0000000008 */
.L_x_18486:
[----:B------:R-:W-:Y:S05]  /*ffb0*/  BSYNC.RECONVERGENT B0 ;  /* 0x0000000000007941 */ /* 0x000fea0003800200 */
.L_x_18485:
[----:B------:R-:W-:Y:S01]  /*ffc0*/  STG.E.U8 desc[UR36][R16.64], R8 ;  /* 0x0000000810007986 */ /* 0x000fe2000c101124 */
[----:B------:R-:W-:Y:S05]  /*ffd0*/  EXIT ;  /* 0x000000000000794d */ /* 0x000fea0003800000 */
.L_x_18483:
        /* <DEDUP_REMOVED lines=17> */
.L_x_18490:
[----:B------:R-:W-:-:S04]  /*100f0*/  SHF.R.U32.HI R3, RZ, 0x18, R3 ;  /* 0x00000018ff037819 */ /* 0x000fc80000011603 */
[----:B------:R-:W-:-:S04]  /*10100*/  LOP3.LUT R0, R0, 0x80, R3, 0xf8, !PT ;  /* 0x0000008000007812 */ /* 0x000fc800078ef803 */
[----:B------:R-:W-:-:S07]  /*10110*/  PRMT R8, R0, 0x7610, R8 ;  /* 0x0000761000087816 */ /* 0x000fce0000000008 */
.L_x_18489:
[----:B------:R-:W-:Y:S05]  /*10120*/  BSYNC.RECONVERGENT B0 ;  /* 0x0000000000007941 */ /* 0x000fea0003800200 */
.L_x_18488:
[----:B------:R-:W-:Y:S01]  /*10130*/  STG.E.U8 desc[UR36][R16.64], R8 ;  /* 0x0000000810007986 */ /* 0x000fe2000c101124 */
[----:B------:R-:W-:Y:S05]  /*10140*/  EXIT ;  /* 0x000000000000794d */ /* 0x000fea0003800000 */
.L_x_18482:
        /* <DEDUP_REMOVED lines=22> */
.L_x_18492:
[----:B------:R-:W-:-:S05]  /*102b0*/  SHF.R.S32.HI R3, RZ, 0x1f, R2 ;  /* 0x0000001fff037819 */ /* 0x000fca0000011402 */
[----:B------:R-:W-:Y:S01]  /*102c0*/  STG.E.64 desc[UR36][R16.64], R2 ;  /* 0x0000000210007986 */ /* 0x000fe2000c101b24 */
[----:B------:R-:W-:Y:S05]  /*102d0*/  EXIT ;  /* 0x000000000000794d */ /* 0x000fea0003800000 */
.L_x_18491:
[----:B------:R-:W-:Y:S01]  /*102e0*/  STG.E desc[UR36][R16.64], R2 ;  /* 0x0000000210007986 */ /* 0x000fe2000c101924 */
[----:B------:R-:W-:Y:S05]  /*102f0*/  EXIT ;  /* 0x000000000000794d */ /* 0x000fea0003800000 */
.L_x_18481:
        /* <DEDUP_REMOVED lines=10> */
.L_x_18494:
[----:B------:R-:W-:Y:S01]  /*103a0*/  CS2R R6, SRZ ;  /* 0x0000000000067805 */ /* 0x000fe2000001ff00 */
[----:B------:R-:W0:Y:S04]  /*103b0*/  I2F.F64 R4, R2 ;  /* 0x0000000200047312 */ /* 0x000e280000201c00 */
[----:B0-----:R-:W-:Y:S01]  /*103c0*/  STG.E.128 desc[UR36][R16.64], R4 ;  /* 0x0000000410007986 */ /* 0x001fe2000c101d24 */
[----:B------:R-:W-:Y:S05]  /*103d0*/  EXIT ;  /* 0x000000000000794d */ /* 0x000fea0003800000 */
.L_x_18493:
[----:B------:R-:W-:-:S09]  /*103e0*/  UISETP.NE.AND UP0, UPT, UR4, 0xf, UPT ;  /* 0x0000000f0400788c */ /* 0x000fd2000bf05270 */
[----:B------:R-:W-:Y:S05]  /*103f0*/  BRA.U !UP0, `(.L_x_18495) ;  /* 0x0000000108e87547 */ /* 0x000fea000b800000 */
[----:B------:R-:W-:-:S09]  /*10400*/  UISETP.NE.AND UP0, UPT, UR4, 0x17, UPT ;  /* 0x000000170400788c */ /* 0x000fd2000bf05270 */
[----:B------:R-:W-:Y:S05]  /*10410*/  BRA.U !UP0, `(.L_x_18496) ;  /* 0x0000000108907547 */ /* 0x000fea000b800000 */
[----:B------:R-:W-:-:S09]  /*10420*/  UISETP.NE.AND UP0, UPT, UR4, 0x18, UPT ;  /* 0x000000180400788c */ /* 0x000fd2000bf05270 */
[----:B------:R-:W-:Y:S05]  /*10430*/  BRA.U !UP0, `(.L_x_18497) ;  /* 0x0000000108447547 */ /* 0x000fea000b800000 */
.L_x_18474:
        /* <DEDUP_REMOVED lines=16> */
.L_x_18498:
[----:B------:R-:W-:Y:S05]  /*10540*/  EXIT ;  /* 0x000000000000794d */ /* 0x000fea0003800000 */
.L_x_18497:
[----:B------:R-:W-:Y:S01]  /*10550*/  I2FP.F32.S32 R5, R2 ;  /* 0x0000000200057245 */ /* 0x000fe20000201400 */
[----:B------:R-:W-:Y:S01]  /*10560*/  BSSY.RECONVERGENT B0, `(.L_x_18499) ;  /* 0x000000c000007945 */ /* 0x000fe20003800200 */
[----:B------:R-:W-:Y:S02]  /*10570*/  MOV R0, 0x7f ;  /* 0x0000007f00007802 */ /* 0x000fe40000000f00 */
        /* <DEDUP_REMOVED lines=10> */
.L_x_18500:
[----:B------:R-:W-:Y:S05]  /*10620*/  BSYNC.RECONVERGENT B0 ;  /* 0x0000000000007941 */ /* 0x000fea0003800200 */
.L_x_18499:
[----:B------:R-:W-:-:S05]  /*10630*/  LOP3.LUT R3, R0, 0x80, R3, 0xf8, !PT ;  /* 0x0000008000037812 */ /* 0x000fca00078ef803 */
[----:B------:R-:W-:Y:S01]  /*10640*/  STG.E.U8 desc[UR36][R16.64], R3 ;  /* 0x0000000310007986 */ /* 0x000fe2000c101124 */
[----:B------:R-:W-:Y:S05]  /*10650*/  EXIT ;  /* 0x000000000000794d */ /* 0x000fea0003800000 */
.L_x_18496:
        /* <DEDUP_REMOVED lines=12> */
.L_x_18502:
[----:B------:R-:W-:Y:S01]  /*10720*/  IMAD.MOV.U32 R0, RZ, RZ, 0x7f ;  /* 0x0000007fff007424 */ /* 0x000fe200078e00ff */
[----:B------:R-:W-:-:S04]  /*10730*/  ISETP.GT.U32.AND P0, PT, R2, 0x7f800000, PT ;  /* 0x7f8000000200780c */ /* 0x000fc80003f04070 */
[----:B------:R-:W-:-:S09]  /*10740*/  SEL R0, R0, 0x7c, P0 ;  /* 0x0000007c00007807 */ /* 0x000fd20000000000 */
.L_x_18503:
[----:B------:R-:W-:Y:S05]  /*10750*/  BSYNC.RECONVERGENT B0 ;  /* 0x0000000000007941 */ /* 0x000fea0003800200 */
.L_x_18501:
[----:B------:R-:W-:-:S04]  /*10760*/  SHF.R.U32.HI R3, RZ, 0x18, R3 ;  /* 0x00000018ff037819 */ /* 0x000fc80000011603 */
[----:B------:R-:W-:-:S05]  /*10770*/  LOP3.LUT R3, R0, 0x80, R3, 0xf8, !PT ;  /* 0x0000008000037812 */ /* 0x000fca00078ef803 */
[----:B------:R-:W-:Y:S01]  /*10780*/  STG.E.U8 desc[UR36][R16.64], R3 ;  /* 0x0000000310007986 */ /* 0x000fe2000c101124 */
[----:B------:R-:W-:Y:S05]  /*10790*/  EXIT ;  /* 0x000000000000794d */ /* 0x000fea0003800000 */
.L_x_18495:
[----:B------:R-:W-:-:S04]  /*107a0*/  I2FP.F32.S32 R0, R2 ;  /* 0x0000000200007245 */ /* 0x000fc80000201400 */
[----:B------:R-:W-:-:S05]  /*107b0*/  F2FP.BF16.F32.PACK_AB R0, RZ, R0 ;  /* 0x00000000ff00723e */ /* 0x000fca00000010ff */
[----:B------:R-:W-:Y:S01]  /*107c0*/  STG.E.U16 desc[UR36][R16.64], R0 ;  /* 0x0000000010007986 */ /* 0x000fe2000c101524 */
[----:B------:R-:W-:Y:S05]  /*107d0*/  EXIT ;  /* 0x000000000000794d */ /* 0x000fea0003800000 */
.L_x_18504:
        /* <DEDUP_REMOVED lines=10> */
.L_x_50095:


//--------------------- .text._ZN2at6native27unrolled_elementwise_kernelINS0_13BinaryFunctorIiiiZZZNS0_16fmod_kernel_cudaERNS_18TensorIteratorBaseEENKUlvE_clEvENKUlvE1_clEvEUliiE_EESt5arrayIPcLm3EELi4E23TrivialOffsetCalculatorILi2EjESC_ILi1EjENS0_6memory12LoadWithCastILi2EEENSF_13StoreWithCastILi1EEEEEviT_T0_T2_T3_T4_T5_ --------------------------
	.section	.text._ZN2at6native27unrolled_elementwise_kernelINS0_13BinaryFunctorIiiiZZZNS0_16fmod_kernel_cudaERNS_18TensorIteratorBaseEENKUlvE_clEvENKUlvE1_clEvEUliiE_EESt5arrayIPcLm3EELi4E23TrivialOffsetCalculatorILi2EjESC_ILi1EjENS0_6memory12LoadWithCastILi2EEENSF_13StoreWithCastILi1EEEEEviT_T0_T2_T3_T4_T5_,"ax",@progbits
	.align	128
        .global         _ZN2at6native27unrolled_elementwise_kernelINS0_13BinaryFunctorIiiiZZZNS0_16fmod_kernel_cudaERNS_18TensorIteratorBaseEENKUlvE_clEvENKUlvE1_clEvEUliiE_EESt5arrayIPcLm3EELi4E23TrivialOffsetCalculatorILi2EjESC_ILi1EjENS0_6memory12LoadWithCastILi2EEENSF_13StoreWithCastILi1EEEEEviT_T0_T2_T3_T4_T5_
        .type           _ZN2at6native27unrolled_elementwise_kernelINS0_13BinaryFunctorIiiiZZZNS0_16fmod_kernel_cudaERNS_18TensorIteratorBaseEENKUlvE_clEvENKUlvE1_clEvEUliiE_EESt5arrayIPcLm3EELi4E23TrivialOffsetCalculatorILi2EjESC_ILi1EjENS0_6memory12LoadWithCastILi2EEENSF_13StoreWithCastILi1EEEEEviT_T0_T2_T3_T4_T5_,@function
        .size           _ZN2at6native27unrolled_elementwise_kernelINS0_13BinaryFunctorIiiiZZZNS0_16fmod_kernel_cudaERNS_18TensorIteratorBaseEENKUlvE_clEvENKUlvE1_clEvEUliiE_EESt5arrayIPcLm3EELi4E23TrivialOffsetCalculatorILi2EjESC_ILi1EjENS0_6memory12LoadWithCastILi2EEENSF_13StoreWithCastILi1EEEEEviT_T0_T2_T3_T4_T5_,(.L_x_50096 - _ZN2at6native27unrolled_elementwise_kernelINS0_13BinaryFunctorIiiiZZZNS0_16fmod_kernel_cudaERNS_18TensorIteratorBaseEENKUlvE_clEvENKUlvE1_clEvEUliiE_EESt5arrayIPcLm3EELi4E23TrivialOffsetCalculatorILi2EjESC_ILi1EjENS0_6memory12LoadWithCastILi2EEENSF_13StoreWithCastILi1EEEEEviT_T0_T2_T3_T4_T5_)
        .other          _ZN2at6native27unrolled_elementwise_kernelINS0_13BinaryFunctorIiiiZZZNS0_16fmod_kernel_cudaERNS_18TensorIteratorBaseEENKUlvE_clEvENKUlvE1_clEvEUliiE_EESt5arrayIPcLm3EELi4E23TrivialOffsetCalculatorILi2EjESC_ILi1EjENS0_6memory12LoadWithCastILi2EEENSF_13StoreWithCastILi1EEEEEviT_T0_T2_T3_T4_T5_,@"STO_CUDA_ENTRY STV_DEFAULT"
_ZN2at6native27unrolled_elementwise_kernelINS0_13BinaryFunctorIiiiZZZNS0_16fmod_kernel_cudaERNS_18TensorIteratorBaseEENKUlvE_clEvENKUlvE1_clEvEUliiE_EESt5arrayIPcLm3EELi4E23TrivialOffsetCalculatorILi2EjESC_ILi1EjENS0_6memory12LoadWithCastILi2EEENSF_13StoreWithCastILi1EEEEEviT_T0_T2_T3_T4_T5_:
.text._ZN2at6native27unrolled_elementwise_kernelINS0_13BinaryFunctorIiiiZZZNS0_16fmod_kernel_cudaERNS_18TensorIteratorBaseEENKUlvE_clEvENKUlvE1_clEvEUliiE_EESt5arrayIPcLm3EELi4E23TrivialOffsetCalculatorILi2EjESC_ILi1EjENS0_6memory12LoadWithCastILi2EEENSF_13StoreWithCastILi1EEEEEviT_T0_T2_T3_T4_T5_:
        /* <DEDUP_REMOVED lines=32> */
.L_x_18510:
[----:B------:R3:W5:Y:S01]  /*0200*/  LDG.E.U8 R29, desc[UR36][R4.64] ;  /* 0x00000024041d7981 */ /* 0x000762000c1e1100 */
[----:B------:R-:W-:Y:S05]  /*0210*/  BRA `(.L_x_18512) ;  /* 0x0000000c00307947 */ /* 0x000fea0003800000 */
.L_x_18509:
        /* <DEDUP_REMOVED lines=8> */
.L_x_18514:
[----:B------:R1:W5:Y:S01]  /*02a0*/  LDG.E R29, desc[UR36][R4.64] ;  /* 0x00000024041d7981 */ /* 0x000362000c1e1900 */
[----:B------:R-:W-:Y:S05]  /*02b0*/  BRA `(.L_x_18512) ;  /* 0x0000000c00087947 */ /* 0x000fea0003800000 */
.L_x_18513:
[----:B------:R2:W5:Y:S01]  /*02c0*/  LDG.E.S16 R29, desc[UR36][R4.64] ;  /* 0x00000024041d7981 */ /* 0x000562000c1e1700 */
[----:B------:R-:W-:Y:S05]  /*02d0*/  BRA `(.L_x_18512) ;  /* 0x0000000c00007947 */ /* 0x000fea0003800000 */
.L_x_18508:
        /* <DEDUP_REMOVED lines=9> */
.L_x_18516:
[----:B------:R-:W2:Y:S02]  /*0370*/  LDG.E.U16 R4, desc[UR36][R4.64] ;  /* 0x0000002404047981 */ /* 0x000ea4000c1e1500 */
[----:B--2---:R-:W-:-:S06]  /*0380*/  HADD2.F32 R29, -RZ, R4.H0_H0 ;  /* 0x20000004ff1d7230 */ /* 0x004fcc0000004100 */
[----:B------:R-:W0:Y:S01]  /*0390*/  F2I.FTZ.TRUNC.NTZ R29, R29 ;  /* 0x0000001d001d7305 */ /* 0x000e22000021f100 */
[----:B------:R-:W-:Y:S05]  /*03a0*/  BRA `(.L_x_18512) ;  /* 0x0000000800cc7947 */ /* 0x000fea0003800000 */
.L_x_18515:
        /* <DEDUP_REMOVED lines=9> */
.L_x_18518:
[----:B------:R-:W2:Y:S02]  /*0440*/  LDG.E.U16 R4, desc[UR36][R4.64] ;  /* 0x0000002404047981 */ /* 0x000ea4000c1e1500 */
[----:B--2---:R-:W-:-:S06]  /*0450*/  HADD2.F32 R29, -RZ, R4.H0_H0 ;  /* 0x20000004ff1d7230 */ /* 0x004fcc0000004100 */
[----:B------:R-:W0:Y:S01]  /*0460*/  F2I.FTZ.TRUNC.NTZ R29, R29 ;  /* 0x0000001d001d7305 */ /* 0x000e22000021f100 */
[----:B------:R-:W-:Y:S05]  /*0470*/  BRA `(.L_x_18512) ;  /* 0x0000000800987947 */ /* 0x000fea0003800000 */
.L_x_18517:
[----:B------:R-:W2:Y:S02]  /*0480*/  LDG.E.64 R4, desc[UR36][R4.64] ;  /* 0x0000002404047981 */ /* 0x000ea4000c1e1b00 */
[----:B--2---:R0:W1:Y:S02]  /*0490*/  F2I.F64.TRUNC R29, R4 ;  /* 0x00000004001d7311 */ /* 0x004064000030d100 */
[----:B01----:R-:W-:Y:S05]  /*04a0*/  BRA `(.L_x_18512) ;  /* 0x00000008008c7947 */ /* 0x003fea0003800000 */
.L_x_18507:
        /* <DEDUP_REMOVED lines=12> */
.L_x_18521:
[----:B------:R-:W2:Y:S02]  /*0570*/  LDG.E.64 R4, desc[UR36][R4.64] ;  /* 0x0000002404047981 */ /* 0x000ea4000c1e1b00 */
[----:B--2---:R0:W1:Y:S02]  /*0580*/  F2I.F64.TRUNC R29, R4 ;  /* 0x00000004001d7311 */ /* 0x004064000030d100 */
[----:B01----:R-:W-:Y:S05]  /*0590*/  BRA `(.L_x_18512) ;  /* 0x0000000800507947 */ /* 0x003fea0003800000 */
.L_x_18520:
        /* <DEDUP_REMOVED lines=26> */
.L_x_18523:
        /* <DEDUP_REMOVED lines=12> */
[----:B------:R0:W1:Y:S01]  /*0800*/  F2I.FTZ.TRUNC.NTZ R29, R0 ;  /* 0x00000000001d7305 */ /* 0x000062000021f100 */
[----:B------:R-:W-:Y:S05]  /*0810*/  BRA `(.L_x_18512) ;  /* 0x0000000400b07947 */ /* 0x000fea0003800000 */
.L_x_18522:
[----:B------:R-:W2:Y:S02]  /*0820*/  LDG.E.U16 R29, desc[UR36][R4.64] ;  /* 0x00000024041d7981 */ /* 0x000ea4000c1e1500 */
[----:B--2---:R-:W-:-:S06]  /*0830*/  IMAD.U32 R29, R29, 0x10000, RZ ;  /* 0x000100001d1d7824 */ /* 0x004fcc00078e00ff */
[----:B------:R-:W0:Y:S01]  /*0840*/  F2I.FTZ.TRUNC.NTZ R29, R29 ;  /* 0x0000001d001d7305 */ /* 0x000e22000021f100 */
[----:B------:R-:W-:Y:S05]  /*0850*/  BRA `(.L_x_18512) ;  /* 0x0000000400a07947 */ /* 0x000fea0003800000 */
.L_x_18519:
        /* <DEDUP_REMOVED lines=10> */
.L_x_18526:
        /* <DEDUP_REMOVED lines=21> */
.L_x_18530:
[----:B------:R-:W-:Y:S05]  /*0a50*/  BSYNC.RECONVERGENT B1 ;  /* 0x0000000000017941 */ /* 0x000fea0003800200 */
.L_x_18529:
[----:B------:R-:W-:Y:S01]  /*0a60*/  IMAD.SHL.U32 R0, R0, 0x100000, RZ ;  /* 0x0010000000007824 */ /* 0x000fe200078e00ff */
[----:B------:R-:W-:-:S04]  /*0a70*/  LEA R3, R3, 0x3b800000, 0x17 ;  /* 0x3b80000003037811 */ /* 0x000fc800078eb8ff */
[----:B------:R-:W-:-:S07]  /*0a80*/  LOP3.LUT R29, R3, R0, R29, 0xfe, !PT ;  /* 0x00000000031d7212 */ /* 0x000fce00078efe1d */
.L_x_18528:
[----:B------:R-:W-:Y:S05]  /*0a90*/  BSYNC.RECONVERGENT B0 ;  /* 0x0000000000007941 */ /* 0x000fea0003800200 */
.L_x_18527:
[----:B------:R-:W0:Y:S01]  /*0aa0*/  F2I.FTZ.TRUNC.NTZ R29, R29 ;  /* 0x0000001d001d7305 */ /* 0x000e22000021f100 */
[----:B------:R-:W-:Y:S05]  /*0ab0*/  BRA `(.L_x_18512) ;  /* 0x0000000400087947 */ /* 0x000fea0003800000 */
.L_x_18525:
        /* <DEDUP_REMOVED lines=21> */
.L_x_18534:
[----:B------:R-:W-:Y:S05]  /*0c10*/  BSYNC.RECONVERGENT B1 ;  /* 0x0000000000017941 */ /* 0x000fea0003800200 */
.L_x_18533:
[----:B------:R-:W-:Y:S01]  /*0c20*/  IMAD.SHL.U32 R0, R0, 0x200000, RZ ;  /* 0x0020000000007824 */ /* 0x000fe200078e00ff */
[----:B------:R-:W-:-:S04]  /*0c30*/  LEA R3, R3, 0x37800000, 0x17 ;  /* 0x3780000003037811 */ /* 0x000fc800078eb8ff */
[----:B------:R-:W-:-:S07]  /*0c40*/  LOP3.LUT R29, R3, R0, R29, 0xfe, !PT ;  /* 0x00000000031d7212 */ /* 0x000fce00078efe1d */
.L_x_18532:
[----:B------:R-:W-:Y:S05]  /*0c50*/  BSYNC.RECONVERGENT B0 ;  /* 0x0000000000007941 */ /* 0x000fea0003800200 */
.L_x_18531:
[----:B------:R-:W0:Y:S01]  /*0c60*/  F2I.FTZ.TRUNC.NTZ R29, R29 ;  /* 0x0000001d001d7305 */ /* 0x000e22000021f100 */
[----:B------:R-:W-:Y:S05]  /*0c70*/  BRA `(.L_x_18512) ;  /* 0x0000000000987947 */ /* 0x000fea0003800000 */
.L_x_18524:
[----:B------:R-:W-:-:S09]  /*0c80*/  UISETP.NE.AND UP0, UPT, UR4, 0x1c, UPT ;  /* 0x0000001c0400788c */ /* 0x000fd2000bf05270 */
[----:B------:R-:W-:Y:S05]  /*0c90*/  BRA.U !UP0, `(.L_x_18535) ;  /* 0x00000001088c7547 */ /* 0x000fea000b800000 */
[----:B------:R-:W-:-:S09]  /*0ca0*/  UISETP.NE.AND UP0, UPT, UR4, 0x1d, UPT ;  /* 0x0000001d0400788c */ /* 0x000fd2000bf05270 */
[----:B------:R-:W-:Y:S05]  /*0cb0*/  BRA.U !UP0, `(.L_x_18536) ;  /* 0x00000001087c7547 */ /* 0x000fea000b800000 */
[----:B------:R-:W-:-:S09]  /*0cc0*/  UISETP.NE.AND UP0, UPT, UR4, 0x2c, UPT ;  /* 0x0000002c0400788c */ /* 0x000fd2000bf05270 */
[----:B------:R-:W-:Y:S05]  /*0cd0*/  BRA.U !UP0, `(.L_x_18537) ;  /* 0x0000000108487547 */ /* 0x000fea000b800000 */
.L_x_18511:
        /* <DEDUP_REMOVED lines=16> */
.L_x_18538:
[----:B------:R-:W-:Y:S01]  /*0de0*/  IMAD.MOV.U32 R29, RZ, RZ, RZ ;  /* 0x000000ffff1d7224 */ /* 0x000fe200078e00ff */
[----:B------:R-:W-:Y:S06]  /*0df0*/  BRA `(.L_x_18512) ;  /* 0x0000000000387947 */ /* 0x000fec0003800000 */
.L_x_18537:
        /* <DEDUP_REMOVED lines=8> */
.L_x_18540:
[----:B------:R-:W-:Y:S05]  /*0e80*/  BSYNC.RECONVERGENT B0 ;  /* 0x0000000000007941 */ /* 0x000fea0003800200 */
.L_x_18539:
[----:B------:R-:W0:Y:S01]  /*0e90*/  F2I.FTZ.TRUNC.NTZ R29, R29 ;  /* 0x0000001d001d7305 */ /* 0x000e22000021f100 */
[----:B------:R-:W-:Y:S05]  /*0ea0*/  BRA `(.L_x_18512) ;  /* 0x00000000000c7947 */ /* 0x000fea0003800000 */
.L_x_18536:
[----:B------:R0:W5:Y:S01]  /*0eb0*/  LDG.E R29, desc[UR36][R4.64] ;  /* 0x00000024041d7981 */ /* 0x000162000c1e1900 */
[----:B------:R-:W-:Y:S05]  /*0ec0*/  BRA `(.L_x_18512) ;  /* 0x0000000000047947 */ /* 0x000fea0003800000 */
.L_x_18535:
[----:B------:R0:W5:Y:S02]  /*0ed0*/  LDG.E R29, desc[UR36][R4.64] ;  /* 0x00000024041d7981 */ /* 0x000164000c1e1900 */
.L_x_18512:
        /* <DEDUP_REMOVED lines=18> */
.L_x_18544:
[----:B------:R1:W5:Y:S01]  /*1000*/  LDG.E.U8 R28, desc[UR36][R4.64] ;  /* 0x00000024041c7981 */ /* 0x000362000c1e1100 */
[----:B------:R-:W-:Y:S05]  /*1010*/  BRA `(.L_x_18546) ;  /* 0x0000000c00307947 */ /* 0x000fea0003800000 */
.L_x_18543:
        /* <DEDUP_REMOVED lines=8> */
.L_x_18548:
[----:B------:R3:W5:Y:S01]  /*10a0*/  LDG.E R28, desc[UR36][R4.64] ;  /* 0x00000024041c7981 */ /* 0x000762000c1e1900 */
[----:B------:R-:W-:Y:S05]  /*10b0*/  BRA `(.L_x_18546) ;  /* 0x0000000c00087947 */ /* 0x000fea0003800000 */
.L_x_18547:
[----:B------:R2:W5:Y:S01]  /*10c0*/  LDG.E.S16 R28, desc[UR36][R4.64] ;  /* 0x00000024041c7981 */ /* 0x000562000c1e1700 */
[----:B------:R-:W-:Y:S05]  /*10d0*/  BRA `(.L_x_18546) ;  /* 0x0000000c00007947 */ /* 0x000fea0003800000 */
.L_x_18542:
        /* <DEDUP_REMOVED lines=9> */
.L_x_18550:
[----:B------:R-:W2:Y:S02]  /*1170*/  LDG.E.U16 R4, desc[UR36][R4.64] ;  /* 0x0000002404047981 */ /* 0x000ea4000c1e1500 */
[----:B--2---:R-:W-:-:S06]  /*1180*/  HADD2.F32 R28, -RZ, R4.H0_H0 ;  /* 0x20000004ff1c7230 */ /* 0x004fcc0000004100 */
[----:B------:R-:W0:Y:S01]  /*1190*/  F2I.FTZ.TRUNC.NTZ R28, R28 ;  /* 0x0000001c001c7305 */ /* 0x000e22000021f100 */
[----:B------:R-:W-:Y:S05]  /*11a0*/  BRA `(.L_x_18546) ;  /* 0x0000000800cc7947 */ /* 0x000fea0003800000 */
.L_x_18549:
        /* <DEDUP_REMOVED lines=9> */
.L_x_18552:
[----:B------:R-:W2:Y:S02]  /*1240*/  LDG.E.U16 R4, desc[UR36][R4.64] ;  /* 0x0000002404047981 */ /* 0x000ea4000c1e1500 */
[----:B--2---:R-:W-:-:S06]  /*1250*/  HADD2.F32 R28, -RZ, R4.H0_H0 ;  /* 0x20000004ff1c7230 */ /* 0x004fcc0000004100 */
[----:B------:R-:W0:Y:S01]  /*1260*/  F2I.FTZ.TRUNC.NTZ R28, R28 ;  /* 0x0000001c001c7305 */ /* 0x000e22000021f100 */
[----:B------:R-:W-:Y:S05]  /*1270*/  BRA `(.L_x_18546) ;  /* 0x0000000800987947 */ /* 0x000fea0003800000 */
.L_x_18551:
[----:B------:R-:W2:Y:S02]  /*1280*/  LDG.E.64 R4, desc[UR36][R4.64] ;  /* 0x0000002404047981 */ /* 0x000ea4000c1e1b00 */
[----:B--2---:R0:W1:Y:S02]  /*1290*/  F2I.F64.TRUNC R28, R4 ;  /* 0x00000004001c7311 */ /* 0x004064000030d100 */
[----:B01----:R-:W-:Y:S05]  /*12a0*/  BRA `(.L_x_18546) ;  /* 0x00000008008c7947 */ /* 0x003fea0003800000 */
.L_x_18541:
        /* <DEDUP_REMOVED lines=12> */
.L_x_18555:
[----:B------:R-:W2:Y:S02]  /*1370*/  LDG.E.64 R4, desc[UR36][R4.64] ;  /* 0x0000002404047981 */ /* 0x000ea4000c1e1b00 */
[----:B--2---:R0:W1:Y:S02]  /*1380*/  F2I.F64.TRUNC R28, R4 ;  /* 0x00000004001c7311 */ /* 0x004064000030d100 */
[----:B01----:R-:W-:Y:S05]  /*1390*/  BRA `(.L_x_18546) ;  /* 0x0000000800507947 */ /* 0x003fea0003800000 */
.L_x_18554:
        /* <DEDUP_REMOVED lines=26> */
.L_x_18557:
        /* <DEDUP_REMOVED lines=14> */
.L_x_18556:
[----:B------:R-:W2:Y:S02]  /*1620*/  LDG.E.U16 R28, desc[UR36][R4.64] ;  /* 0x00000024041c7981 */ /* 0x000ea4000c1e1500 */
[----:B--2---:R-:W-:-:S06]  /*1630*/  IMAD.U32 R28, R28, 0x10000, RZ ;  /* 0x000100001c1c7824 */ /* 0x004fcc00078e00ff */
[----:B------:R-:W0:Y:S01]  /*1640*/  F2I.FTZ.TRUNC.NTZ R28, R28 ;  /* 0x0000001c001c7305 */ /* 0x000e22000021f100 */
[----:B------:R-:W-:Y:S05]  /*1650*/  BRA `(.L_x_18546) ;  /* 0x0000000400a07947 */ /* 0x000fea0003800000 */
.L_x_18553:
        /* <DEDUP_REMOVED lines=10> */
.L_x_18560:
        /* <DEDUP_REMOVED lines=21> */
.L_x_18564:
[----:B------:R-:W-:Y:S05]  /*1850*/  BSYNC.RECONVERGENT B1 ;  /* 0x0000000000017941 */ /* 0x000fea0003800200 */
.L_x_18563:
[----:B------:R-:W-:Y:S01]  /*1860*/  IMAD.SHL.U32 R0, R0, 0x100000, RZ ;  /* 0x0010000000007824 */ /* 0x000fe200078e00ff */
[----:B------:R-:W-:-:S04]  /*1870*/  LEA R3, R3, 0x3b800000, 0x17 ;  /* 0x3b80000003037811 */ /* 0x000fc800078eb8ff */
[----:B------:R-:W-:-:S07]  /*1880*/  LOP3.LUT R28, R3, R0, R7, 0xfe, !PT ;  /* 0x00000000031c7212 */ /* 0x000fce00078efe07 */
.L_x_18562:
[----:B------:R-:W-:Y:S05]  /*1890*/  BSYNC.RECONVERGENT B0 ;  /* 0x0000000000007941 */ /* 0x000fea0003800200 */
.L_x_18561:
[----:B------:R-:W0:Y:S01]  /*18a0*/  F2I.FTZ.TRUNC.NTZ R28, R28 ;  /* 0x0000001c001c7305 */ /* 0x000e22000021f100 */
[----:B------:R-:W-:Y:S05]  /*18b0*/  BRA `(.L_x_18546) ;  /* 0x0000000400087947 */ /* 0x000fea0003800000 */
.L_x_18559:
        /* <DEDUP_REMOVED lines=21> */
.L_x_18568:
[----:B------:R-:W-:Y:S05]  /*1a10*/  BSYNC.RECONVERGENT B1 ;  /* 0x0000000000017941 */ /* 0x000fea0003800200 */
.L_x_18567:
[----:B------:R-:W-:Y:S01]  /*1a20*/  IMAD.SHL.U32 R0, R0, 0x200000, RZ ;  /* 0x0020000000007824 */ /* 0x000fe200078e00ff */
[----:B------:R-:W-:-:S04]  /*1a30*/  LEA R3, R3, 0x37800000, 0x17 ;  /* 0x3780000003037811 */ /* 0x000fc800078eb8ff */
[----:B------:R-:W-:-:S07]  /*1a40*/  LOP3.LUT R28, R3, R0, R7, 0xfe, !PT ;  /* 0x00000000031c7212 */ /* 0x000fce00078efe07 */
.L_x_18566:
[----:B------:R-:W-:Y:S05]  /*1a50*/  BSYNC.RECONVERGENT B0 ;  /* 0x0000000000007941 */ /* 0x000fea0003800200 */
.L_x_18565:
[----:B------:R-:W0:Y:S01]  /*1a60*/  F2I.FTZ.TRUNC.NTZ R28, R28 ;  /* 0x0000001c001c7305 */ /* 0x000e22000021f100 */
[----:B------:R-:W-:Y:S05]  /*1a70*/  BRA `(.L_x_18546) ;  /* 0x0000000000987947 */ /* 0x000fea0003800000 */
.L_x_18558:
[----:B------:R-:W-:-:S09]  /*1a80*/  UISETP.NE.AND UP0, UPT, UR4, 0x1c, UPT ;  /* 0x0000001c0400788c */ /* 0x000fd2000bf05270 */
[----:B------:R-:W-:Y:S05]  /*1a90*/  BRA.U !UP0, `(.L_x_18569) ;  /* 0x00000001088c7547 */ /* 0x000fea000b800000 */
[----:B------:R-:W-:-:S09]  /*1aa0*/  UISETP.NE.AND UP0, UPT, UR4, 0x1d, UPT ;  /* 0x0000001d0400788c */ /* 0x000fd2000bf05270 */
[----:B------:R-:W-:Y:S05]  /*1ab0*/  BRA.U !UP0, `(.L_x_18570) ;  /* 0x00000001087c7547 */ /* 0x000fea000b800000 */
[----:B------:R-:W-:-:S09]  /*1ac0*/  UISETP.NE.AND UP0, UPT, UR4, 0x2c, UPT ;  /* 0x0000002c0400788c */ /* 0x000fd2000bf05270 */
[----:B------:R-:W-:Y:S05]  /*1ad0*/  BRA.U !UP0, `(.L_x_18571) ;  /* 0x0000000108487547 */ /* 0x000fea000b800000 */
.L_x_18545:
        /* <DEDUP_REMOVED lines=16> */
.L_x_18572:
[----:B------:R-:W-:Y:S01]  /*1be0*/  IMAD.MOV.U32 R28, RZ, RZ, RZ ;  /* 0x000000ffff1c7224 */ /* 0x000fe200078e00ff */
[----:B------:R-:W-:Y:S06]  /*1bf0*/  BRA `(.L_x_18546) ;  /* 0x0000000000387947 */ /* 0x000fec0003800000 */
.L_x_18571:
        /* <DEDUP_REMOVED lines=8> */
.L_x_18574:
[----:B------:R-:W-:Y:S05]  /*1c80*/  BSYNC.RECONVERGENT B0 ;  /* 0x0000000000007941 */ /* 0x000fea0003800200 */
.L_x_18573:
[----:B------:R-:W0:Y:S01]  /*1c90*/  F2I.FTZ.TRUNC.NTZ R28, R28 ;  /* 0x0000001c001c7305 */ /* 0x000e22000021f100 */
[----:B------:R-:W-:Y:S05]  /*1ca0*/  BRA `(.L_x_18546) ;  /* 0x00000000000c7947 */ /* 0x000fea0003800000 */
.L_x_18570:
[----:B------:R0:W5:Y:S01]  /*1cb0*/  LDG.E R28, desc[UR36][R4.64] ;  /* 0x00000024041c7981 */ /* 0x000162000c1e1900 */
[----:B------:R-:W-:Y:S05]  /*1cc0*/  BRA `(.L_x_18546) ;  /* 0x0000000000047947 */ /* 0x000fea0003800000 */
.L_x_18569:
[----:B------:R0:W5:Y:S02]  /*1cd0*/  LDG.E R28, desc[UR36][R4.64] ;  /* 0x00000024041c7981 */ /* 0x000164000c1e1900 */
.L_x_18546:
[----:B------:R-:W-:-:S07]  /*1ce0*/  VIADD R19, R17, 0x80 ;  /* 0x0000008011137836 */ /* 0x000fce0000000000 */
.L_x_18506:
[----:B------:R-:W-:Y:S05]  /*1cf0*/  BSYNC.RECONVERGENT B6 ;  /* 0x0000000000067941 */ /* 0x000fea0003800200 */
.L_x_18505:
[----:B------:R-:W-:Y:S01]  /*1d00*/  ISETP.GE.AND P0, PT, R19, R16, PT ;  /* 0x000000101300720c */ /* 0x000fe20003f06270 */
[----:B------:R-:W-:Y:S01]  /*1d10*/  BSSY.RECONVERGENT B6, `(.L_x_18575) ;  /* 0x00001c6000067945 */ /* 0x000fe20003800200 */
[----:B------:R-:W-:Y:S02]  /*1d20*/  IMAD.MOV.U32 R26, RZ, RZ, RZ ;  /* 0x000000ffff1a7224 */ /* 0x000fe400078e00ff */
[----:B------:R-:W-:-:S09]  /*1d30*/  IMAD.MOV.U32 R24, RZ, RZ, RZ ;  /* 0x000000ffff187224 */ /* 0x000fd200078e00ff */
        /* <DEDUP_REMOVED lines=20> */
.L_x_18580:
[----:B------:R0:W5:Y:S01]  /*1e80*/  LDG.E.U8 R26, desc[UR36][R4.64] ;  /* 0x00000024041a7981 */ /* 0x000162000c1e1100 */
[----:B------:R-:W-:Y:S05]  /*1e90*/  BRA `(.L_x_18582) ;  /* 0x0000000c00307947 */ /* 0x000fea0003800000 */
.L_x_18579:
        /* <DEDUP_REMOVED lines=8> */
.L_x_18584:
[----:B------:R0:W5:Y:S01]  /*1f20*/  LDG.E R26, desc[UR36][R4.64] ;  /* 0x00000024041a7981 */ /* 0x000162000c1e1900 */
[----:B------:R-:W-:Y:S05]  /*1f30*/  BRA `(.L_x_18582) ;  /* 0x0000000c00087947 */ /* 0x000fea0003800000 */
.L_x_18583:
[----:B------:R0:W5:Y:S01]  /*1f40*/  LDG.E.S16 R26, desc[UR36][R4.64] ;  /* 0x00000024041a7981 */ /* 0x000162000c1e1700 */
[----:B------:R-:W-:Y:S05]  /*1f50*/  BRA `(.L_x_18582) ;  /* 0x0000000c00007947 */ /* 0x000fea0003800000 */
.L_x_18578:
        /* <DEDUP_REMOVED lines=9> */
.L_x_18586:
[----:B------:R-:W2:Y:S02]  /*1ff0*/  LDG.E.U16 R4, desc[UR36][R4.64] ;  /* 0x0000002404047981 */ /* 0x000ea4000c1e1500 */
[----:B--2---:R-:W-:-:S06]  /*2000*/  HADD2.F32 R26, -RZ, R4.H0_H0 ;  /* 0x20000004ff1a7230 */ /* 0x004fcc0000004100 */
[----:B------:R-:W0:Y:S01]  /*2010*/  F2I.FTZ.TRUNC.NTZ R26, R26 ;  /* 0x0000001a001a7305 */ /* 0x000e22000021f100 */
[----:B------:R-:W-:Y:S05]  /*2020*/  BRA `(.L_x_18582) ;  /* 0x0000000800cc7947 */ /* 0x000fea0003800000 */
.L_x_18585:
        /* <DEDUP_REMOVED lines=9> */
.L_x_18588:
[----:B------:R-:W2:Y:S02]  /*20c0*/  LDG.E.U16 R4, desc[UR36][R4.64] ;  /* 0x0000002404047981 */ /* 0x000ea4000c1e1500 */
[----:B--2---:R-:W-:-:S06]  /*20d0*/  HADD2.F32 R26, -RZ, R4.H0_H0 ;  /* 0x20000004ff1a7230 */ /* 0x004fcc0000004100 */
[----:B------:R-:W0:Y:S01]  /*20e0*/  F2I.FTZ.TRUNC.NTZ R26, R26 ;  /* 0x0000001a001a7305 */ /* 0x000e22000021f100 */
[----:B------:R-:W-:Y:S05]  /*20f0*/  BRA `(.L_x_18582) ;  /* 0x0000000800987947 */ /* 0x000fea0003800000 */
.L_x_18587:
[----:B------:R-:W2:Y:S02]  /*2100*/  LDG.E.64 R26, desc[UR36][R4.64] ;  /* 0x00000024041a7981 */ /* 0x000ea4000c1e1b00 */
[----:B--2---:R0:W1:Y:S02]  /*2110*/  F2I.F64.TRUNC R26, R26 ;  /* 0x0000001a001a7311 */ /* 0x004064000030d100 */
[----:B01----:R-:W-:Y:S05]  /*2120*/  BRA `(.L_x_18582) ;  /* 0x00000008008c7947 */ /* 0x003fea0003800000 */
.L_x_18577:
        /* <DEDUP_REMOVED lines=12> */
.L_x_18591:
[----:B------:R-:W2:Y:S02]  /*21f0*/  LDG.E.64 R4, desc[UR36][R4.64] ;  /* 0x0000002404047981 */ /* 0x000ea4000c1e1b00 */
[----:B--2---:R0:W1:Y:S02]  /*2200*/  F2I.F64.TRUNC R26, R4 ;  /* 0x00000004001a7311 */ /* 0x004064000030d100 */
[----:B01----:R-:W-:Y:S05]  /*2210*/  BRA `(.L_x_18582) ;  /* 0x0000000800507947 */ /* 0x003fea0003800000 */
.L_x_18590:
        /* <DEDUP_REMOVED lines=24> */
[----:B------:R3:W4:Y:S01]  /*23a0*/  F2I.FTZ.TRUNC.NTZ R26, R3 ;  /* 0x00000003001a7305 */ /* 0x000722000021f100 */
[----:B------:R-:W-:Y:S05]  /*23b0*/  BRA `(.L_x_18582) ;  /* 0x0000000400e87947 */ /* 0x000fea0003800000 */
.L_x_18593:
        /* <DEDUP_REMOVED lines=12> */
[----:B------:R1:W2:Y:S01]  /*2480*/  F2I.FTZ.TRUNC.NTZ R26, R0 ;  /* 0x00000000001a7305 */ /* 0x0002a2000021f100 */
[----:B------:R-:W-:Y:S05]  /*2490*/  BRA `(.L_x_18582) ;  /* 0x0000000400b07947 */ /* 0x000fea0003800000 */
.L_x_18592:
[----:B------:R-:W2:Y:S02]  /*24a0*/  LDG.E.U16 R26, desc[UR36][R4.64] ;  /* 0x00000024041a7981 */ /* 0x000ea4000c1e1500 */
[----:B--2---:R-:W-:-:S06]  /*24b0*/  IMAD.U32 R26, R26, 0x10000, RZ ;  /* 0x000100001a1a7824 */ /* 0x004fcc00078e00ff */
[----:B------:R-:W0:Y:S01]  /*24c0*/  F2I.FTZ.TRUNC.NTZ R26, R26 ;  /* 0x0000001a001a7305 */ /* 0x000e22000021f100 */
[----:B------:R-:W-:Y:S05]  /*24d0*/  BRA `(.L_x_18582) ;  /* 0x0000000400a07947 */ /* 0x000fea0003800000 */
.L_x_18589:
        /* <DEDUP_REMOVED lines=10> */
.L_x_18596:
        /* <DEDUP_REMOVED lines=21> */
.L_x_18600:
[----:B------:R-:W-:Y:S05]  /*26d0*/  BSYNC.RECONVERGENT B1 ;  /* 0x0000000000017941 */ /* 0x000fea0003800200 */
.L_x_18599:
[----:B------:R-:W-:Y:S01]  /*26e0*/  IMAD.SHL.U32 R0, R0, 0x100000, RZ ;  /* 0x0010000000007824 */ /* 0x000fe200078e00ff */
[----:B------:R-:W-:-:S04]  /*26f0*/  LEA R3, R3, 0x3b800000, 0x17 ;  /* 0x3b80000003037811 */ /* 0x000fc800078eb8ff */
[----:B------:R-:W-:-:S07]  /*2700*/  LOP3.LUT R26, R3, R0, R7, 0xfe, !PT ;  /* 0x00000000031a7212 */ /* 0x000fce00078efe07 */
.L_x_18598:
[----:B------:R-:W-:Y:S05]  /*2710*/  BSYNC.RECONVERGENT B0 ;  /* 0x0000000000007941 */ /* 0x000fea0003800200 */
.L_x_18597:
[----:B------:R-:W0:Y:S01]  /*2720*/  F2I.FTZ.TRUNC.NTZ R26, R26 ;  /* 0x0000001a001a7305 */ /* 0x000e22000021f100 */
[----:B------:R-:W-:Y:S05]  /*2730*/  BRA `(.L_x_18582) ;  /* 0x0000000400087947 */ /* 0x000fea0003800000 */
.L_x_18595:
        /* <DEDUP_REMOVED lines=21> */
.L_x_18604:
[----:B------:R-:W-:Y:S05]  /*2890*/  BSYNC.RECONVERGENT B1 ;  /* 0x0000000000017941 */ /* 0x000fea0003800200 */
.L_x_18603:
[----:B------:R-:W-:Y:S01]  /*28a0*/  IMAD.SHL.U32 R0, R0, 0x200000, RZ ;  /* 0x0020000000007824 */ /* 0x000fe200078e00ff */
[----:B------:R-:W-:-:S04]  /*28b0*/  LEA R3, R3, 0x37800000, 0x17 ;  /* 0x3780000003037811 */ /* 0x000fc800078eb8ff */
[----:B------:R-:W-:-:S07]  /*28c0*/  LOP3.LUT R26, R3, R0, R7, 0xfe, !PT ;  /* 0x00000000031a7212 */ /* 0x000fce00078efe07 */
.L_x_18602:
[----:B------:R-:W-:Y:S05]  /*28d0*/  BSYNC.RECONVERGENT B0 ;  /* 0x0000000000007941 */ /* 0x000fea0003800200 */
.L_x_18601:
[----:B------:R-:W0:Y:S01]  /*28e0*/  F2I.FTZ.TRUNC.NTZ R26, R26 ;  /* 0x0000001a001a7305 */ /* 0x000e22000021f100 */
[----:B------:R-:W-:Y:S05]  /*28f0*/  BRA `(.L_x_18582) ;  /* 0x0000000000987947 */ /* 0x000fea0003800000 */
.L_x_18594:
        /* <DEDUP_REMOVED lines=14> */
.L_x_18608:
[----:B------:R-:W-:Y:S05]  /*29e0*/  BSYNC.RECONVERGENT B0 ;  /* 0x0000000000007941 */ /* 0x000fea0003800200 */
.L_x_18607:
[----:B------:R-:W0:Y:S01]  /*29f0*/  F2I.FTZ.TRUNC.NTZ R26, R26 ;  /* 0x0000001a001a7305 */ /* 0x000e22000021f100 */
[----:B------:R-:W-:Y:S05]  /*2a00*/  BRA `(.L_x_18582) ;  /* 0x0000000000547947 */ /* 0x000fea0003800000 */
.L_x_18581:
        /* <DEDUP_REMOVED lines=16> */
.L_x_18609:
[----:B------:R-:W-:Y:S01]  /*2b10*/  IMAD.MOV.U32 R26, RZ, RZ, RZ ;  /* 0x000000ffff1a7224 */ /* 0x000fe200078e00ff */
[----:B------:R-:W-:Y:S06]  /*2b20*/  BRA `(.L_x_18582) ;  /* 0x00000000000c7947 */ /* 0x000fec0003800000 */
.L_x_18606:
[----:B------:R0:W5:Y:S01]  /*2b30*/  LDG.E R26, desc[UR36][R4.64] ;  /* 0x00000024041a7981 */ /* 0x000162000c1e1900 */
[----:B------:R-:W-:Y:S05]  /*2b40*/  BRA `(.L_x_18582) ;  /* 0x0000000000047947 */ /* 0x000fea0003800000 */
.L_x_18605:
[----:B------:R0:W5:Y:S02]  /*2b50*/  LDG.E R26, desc[UR36][R4.64] ;  /* 0x00000024041a7981 */ /* 0x000164000c1e1900 */
.L_x_18582:
[----:B0-----:R-:W0:Y:S01]  /*2b60*/  LDC.64 R4, c[0x0][0x398] ;  /* 0x0000e600ff047b82 */ /* 0x001e220000000a00 */
[----:B------:R-:W3:Y:S01]  /*2b70*/  LDCU UR5, c[0x0][0x3ac] ;  /* 0x00007580ff0577ac */ /* 0x000ee20008000800 */
[----:B------:R-:W-:-:S04]  /*2b80*/  UPRMT UR4, UR39, 0x9910, URZ ;  /* 0x0000991027047896 */ /* 0x000fc800080000ff */
[----:B------:R-:W-:Y:S01]  /*2b90*/  UISETP.GT.AND UP0, UPT, UR4, 0x9, UPT ;  /* 0x000000090400788c */ /* 0x000fe2000bf04270 */
[----:B---3--:R-:W-:-:S05]  /*2ba0*/  IMAD R3, R18, UR5, RZ ;  /* 0x0000000512037c24 */ /* 0x008fca000f8e02ff */
        /* <DEDUP_REMOVED lines=13> */
.L_x_18613:
[----:B------:R0:W5:Y:S01]  /*2c80*/  LDG.E.U8 R24, desc[UR36][R4.64] ;  /* 0x0000002404187981 */ /* 0x000162000c1e1100 */
[----:B------:R-:W-:Y:S05]  /*2c90*/  BRA `(.L_x_18615) ;  /* 0x0000000c00307947 */ /* 0x000fea0003800000 */
.L_x_18612:
        /* <DEDUP_REMOVED lines=8> */
.L_x_18617:
[----:B------:R0:W5:Y:S01]  /*2d20*/  LDG.E R24, desc[UR36][R4.64] ;  /* 0x0000002404187981 */ /* 0x000162000c1e1900 */
[----:B------:R-:W-:Y:S05]  /*2d30*/  BRA `(.L_x_18615) ;  /* 0x0000000c00087947 */ /* 0x000fea0003800000 */
.L_x_18616:
[----:B------:R0:W5:Y:S01]  /*2d40*/  LDG.E.S16 R24, desc[UR36][R4.64] ;  /* 0x0000002404187981 */ /* 0x000162000c1e1700 */
[----:B------:R-:W-:Y:S05]  /*2d50*/  BRA `(.L_x_18615) ;  /* 0x0000000c00007947 */ /* 0x000fea0003800000 */
.L_x_18611:
[----:B------:R-:W-:-:S09]  /*2d60*/  UISETP.GT.AND UP0, UPT, UR4, 0x6, UPT ;  /* 0x000000060400788c */ /* 0x000fd2000bf04270 */
[----:B------:R-:W-:Y:S05]  /*2d70*/  BRA.U UP0, `(.L_x_18618) ;  /* 0x00000001002c7547 */ /* 0x000fea000b800000 */
[----:B------:R-:W-:-:S09]  /*2d80*/  UISETP.NE.AND UP0, UPT, UR4, 0x5, UPT ;  /* 0x000000050400788c */ /* 0x000fd2000bf05270 */
[----:B------:R-:W-:Y:S05]  /*2d90*/  BRA.U !UP0, `(.L_x_18619) ;  /* 0x0000000108147547 */ /* 0x000fea000b800000 */
[----:B------:R-:W-:-:S09]  /*2da0*/  UISETP.NE.AND UP0, UPT, UR4, 0x6, UPT ;  /* 0x000000060400788c */ /* 0x000fd2000bf05270 */
[----:B------:R-:W-:Y:S05]  /*2db0*/  BRA.U UP0, `(.L_x_18614) ;  /* 0x0000000900947547 */ /* 0x000fea000b800000 */
[----:B------:R-:W3:Y:S02]  /*2dc0*/  LDG.E R4, desc[UR36][R4.64] ;  /* 0x0000002404047981 */ /* 0x000ee4000c1e1900 */
[----:B---3--:R0:W3:Y:S01]  /*2dd0*/  F2I.FTZ.TRUNC.NTZ R24, R4 ;  /* 0x0000000400187305 */ /* 0x0080e2000021f100 */
[----:B------:R-:W-:Y:S05]  /*2de0*/  BRA `(.L_x_18615) ;  /* 0x0000000800dc7947 */ /* 0x000fea0003800000 */
.L_x_18619:
[----:B------:R-:W3:Y:S02]  /*2df0*/  LDG.E.U16 R4, desc[UR36][R4.64] ;  /* 0x0000002404047981 */ /* 0x000ee4000c1e1500 */
[----:B---3--:R-:W-:-:S06]  /*2e00*/  HADD2.F32 R24, -RZ, R4.H0_H0 ;  /* 0x20000004ff187230 */ /* 0x008fcc0000004100 */
[----:B------:R-:W0:Y:S01]  /*2e10*/  F2I.FTZ.TRUNC.NTZ R24, R24 ;  /* 0x0000001800187305 */ /* 0x000e22000021f100 */
[----:B------:R-:W-:Y:S05]  /*2e20*/  BRA `(.L_x_18615) ;  /* 0x0000000800cc7947 */ /* 0x000fea0003800000 */
.L_x_18618:
[----:B------:R-:W-:-:S09]  /*2e30*/  UISETP.NE.AND UP0, UPT, UR4, 0x7, UPT ;  /* 0x000000070400788c */ /* 0x000fd2000bf05270 */
[----:B------:R-:W-:Y:S05]  /*2e40*/  BRA.U !UP0, `(.L_x_18620) ;  /* 0x00000001082c7547 */ /* 0x000fea000b800000 */
[----:B------:R-:W-:-:S09]  /*2e50*/  UISETP.NE.AND UP0, UPT, UR4, 0x8, UPT ;  /* 0x000000080400788c */ /* 0x000fd2000bf05270 */
[----:B------:R-:W-:Y:S05]  /*2e60*/  BRA.U !UP0, `(.L_x_18621) ;  /* 0x0000000108147547 */ /* 0x000fea000b800000 */
[----:B------:R-:W-:-:S09]  /*2e70*/  UISETP.NE.AND UP0, UPT, UR4, 0x9, UPT ;  /* 0x000000090400788c */ /* 0x000fd2000bf05270 */
[----:B------:R-:W-:Y:S05]  /*2e80*/  BRA.U UP0, `(.L_x_18614) ;  /* 0x0000000900607547 */ /* 0x000fea000b800000 */
[----:B------:R-:W3:Y:S02]  /*2e90*/  LDG.E R4, desc[UR36][R4.64] ;  /* 0x0000002404047981 */ /* 0x000ee4000c1e1900 */
[----:B---3--:R0:W3:Y:S01]  /*2ea0*/  F2I.FTZ.TRUNC.NTZ R24, R4 ;  /* 0x0000000400187305 */ /* 0x0080e2000021f100 */
[----:B------:R-:W-:Y:S05]  /*2eb0*/  BRA `(.L_x_18615) ;  /* 0x0000000800a87947 */ /* 0x000fea0003800000 */
.L_x_18621:
[----:B------:R-:W3:Y:S02]  /*2ec0*/  LDG.E.U16 R4, desc[UR36][R4.64] ;  /* 0x0000002404047981 */ /* 0x000ee4000c1e1500 */
[----:B---3--:R-:W-:-:S06]  /*2ed0*/  HADD2.F32 R24, -RZ, R4.H0_H0 ;  /* 0x20000004ff187230 */ /* 0x008fcc0000004100 */
[----:B------:R-:W0:Y:S01]  /*2ee0*/  F2I.FTZ.TRUNC.NTZ R24, R24 ;  /* 0x0000001800187305 */ /* 0x000e22000021f100 */
[----:B------:R-:W-:Y:S05]  /*2ef0*/  BRA `(.L_x_18615) ;  /* 0x0000000800987947 */ /* 0x000fea0003800000 */
.L_x_18620:
[----:B------:R-:W3:Y:S02]  /*2f00*/  LDG.E.64 R24, desc[UR36][R4.64] ;  /* 0x0000002404187981 */ /* 0x000ee4000c1e1b00 */
[----:B---3--:R0:W3:Y:S02]  /*2f10*/  F2I.F64.TRUNC R24, R24 ;  /* 0x0000001800187311 */ /* 0x0080e4000030d100 */
[----:B0--3--:R-:W-:Y:S05]  /*2f20*/  BRA `(.L_x_18615) ;  /* 0x00000008008c7947 */ /* 0x009fea0003800000 */
.L_x_18610:
        /* <DEDUP_REMOVED lines=12> */
.L_x_18624:
[----:B------:R-:W3:Y:S02]  /*2ff0*/  LDG.E.64 R4, desc[UR36][R4.64] ;  /* 0x0000002404047981 */ /* 0x000ee4000c1e1b00 */
[----:B---3--:R0:W3:Y:S02]  /*3000*/  F2I.F64.TRUNC R24, R4 ;  /* 0x0000000400187311 */ /* 0x0080e4000030d100 */
[----:B0--3--:R-:W-:Y:S05]  /*3010*/  BRA `(.L_x_18615) ;  /* 0x0000000800507947 */ /* 0x009fea0003800000 */
.L_x_18623:
[----:B------:R-:W-:-:S09]  /*3020*/  UISETP.NE.AND UP0, UPT, UR4, 0xf, UPT ;  /* 0x0000000f0400788c */ /* 0x000fd2000bf05270 */
[----:B------:R-:W-:Y:S05]  /*3030*/  BRA.U !UP0, `(.L_x_18625) ;  /* 0x0000000108987547 */ /* 0x000fea000b800000 */
[----:B------:R-:W-:-:S09]  /*3040*/  UISETP.NE.AND UP0, UPT, UR4, 0x17, UPT ;  /* 0x000000170400788c */ /* 0x000fd2000bf05270 */
[----:B------:R-:W-:Y:S05]  /*3050*/  BRA.U !UP0, `(.L_x_18626) ;  /* 0x0000000108587547 */ /* 0x000fea000b800000 */
[----:B------:R-:W-:-:S09]  /*3060*/  UISETP.NE.AND UP0, UPT, UR4, 0x18, UPT ;  /* 0x000000180400788c */ /* 0x000fd2000bf05270 */
[----:B------:R-:W-:Y:S05]  /*3070*/  BRA.U UP0, `(.L_x_18614) ;  /* 0x0000000500e47547 */ /* 0x000fea000b800000 */
[----:B-1----:R-:W3:Y:S01]  /*3080*/  LDG.E.U8 R0, desc[UR36][R4.64] ;  /* 0x0000002404007981 */ /* 0x002ee2000c1e1100 */
[----:B------:R-:W-:Y:S02]  /*3090*/  IMAD.MOV.U32 R7, RZ, RZ, 0x1f ;  /* 0x0000001fff077424 */ /* 0x000fe400078e00ff */
[----:B---3--:R-:W-:-:S05]  /*30a0*/  IMAD.SHL.U32 R0, R0, 0x1000000, RZ ;  /* 0x0100000000007824 */ /* 0x008fca00078e00ff */
        /* <DEDUP_REMOVED lines=17> */
.L_x_18626:
[----:B------:R-:W1:Y:S02]  /*31c0*/  LDG.E.U8 R4, desc[UR36][R4.64] ;  /* 0x0000002404047981 */ /* 0x000e64000c1e1100 */
[C---:B-1----:R-:W-:Y:S02]  /*31d0*/  IMAD.SHL.U32 R0, R4.reuse, 0x2000000, RZ ;  /* 0x0200000004007824 */ /* 0x042fe400078e00ff */
        /* <DEDUP_REMOVED lines=10> */
[----:B------:R0:W1:Y:S01]  /*3280*/  F2I.FTZ.TRUNC.NTZ R24, R0 ;  /* 0x0000000000187305 */ /* 0x000062000021f100 */
[----:B------:R-:W-:Y:S05]  /*3290*/  BRA `(.L_x_18615) ;  /* 0x0000000400b07947 */ /* 0x000fea0003800000 */
.L_x_18625:
[----:B------:R-:W3:Y:S02]  /*32a0*/  LDG.E.U16 R24, desc[UR36][R4.64] ;  /* 0x0000002404187981 */ /* 0x000ee4000c1e1500 */
[----:B---3--:R-:W-:-:S06]  /*32b0*/  IMAD.U32 R24, R24, 0x10000, RZ ;  /* 0x0001000018187824 */ /* 0x008fcc00078e00ff */
[----:B------:R-:W0:Y:S01]  /*32c0*/  F2I.FTZ.TRUNC.NTZ R24, R24 ;  /* 0x0000001800187305 */ /* 0x000e22000021f100 */
[----:B------:R-:W-:Y:S05]  /*32d0*/  BRA `(.L_x_18615) ;  /* 0x0000000400a07947 */ /* 0x000fea0003800000 */
.L_x_18622:
        /* <DEDUP_REMOVED lines=10> */
.L_x_18629:
        /* <DEDUP_REMOVED lines=8> */
[--C-:B-1----:R-:W-:Y:S01]  /*3400*/  SHF.R.U32.HI R0, RZ, 0x3, R4.reuse ;  /* 0x00000003ff007819 */ /* 0x102fe20000011604 */
        /* <DEDUP_REMOVED lines=12> */
.L_x_18633:
[----:B------:R-:W-:Y:S05]  /*34d0*/  BSYNC.RECONVERGENT B1 ;  /* 0x0000000000017941 */ /* 0x000fea0003800200 */
.L_x_18632:
[----:B------:R-:W-:Y:S01]  /*34e0*/  IMAD.SHL.U32 R0, R0, 0x100000, RZ ;  /* 0x0010000000007824 */ /* 0x000fe200078e00ff */
[----:B------:R-:W-:-:S04]  /*34f0*/  LEA R3, R3, 0x3b800000, 0x17 ;  /* 0x3b80000003037811 */ /* 0x000fc800078eb8ff */
[----:B------:R-:W-:-:S07]  /*3500*/  LOP3.LUT R24, R3, R0, R7, 0xfe, !PT ;  /* 0x0000000003187212 */ /* 0x000fce00078efe07 */
.L_x_18631:
[----:B------:R-:W-:Y:S05]  /*3510*/  BSYNC.RECONVERGENT B0 ;  /* 0x0000000000007941 */ /* 0x000fea0003800200 */
.L_x_18630:
[----:B------:R-:W3:Y:S01]  /*3520*/  F2I.FTZ.TRUNC.NTZ R24, R24 ;  /* 0x0000001800187305 */ /* 0x000ee2000021f100 */
[----:B------:R-:W-:Y:S05]  /*3530*/  BRA `(.L_x_18615) ;  /* 0x0000000400087947 */ /* 0x000fea0003800000 */
.L_x_18628:
        /* <DEDUP_REMOVED lines=21> */
.L_x_18637:
[----:B------:R-:W-:Y:S05]  /*3690*/  BSYNC.RECONVERGENT B1 ;  /* 0x0000000000017941 */ /* 0x000fea0003800200 */
.L_x_18636:
[----:B------:R-:W-:Y:S01]  /*36a0*/  IMAD.SHL.U32 R0, R0, 0x200000, RZ ;  /* 0x0020000000007824 */ /* 0x000fe200078e00ff */
[----:B------:R-:W-:-:S04]  /*36b0*/  LEA R3, R3, 0x37800000, 0x17 ;  /* 0x3780000003037811 */ /* 0x000fc800078eb8ff */
[----:B------:R-:W-:-:S07]  /*36c0*/  LOP3.LUT R24, R3, R0, R7, 0xfe, !PT ;  /* 0x0000000003187212 */ /* 0x000fce00078efe07 */
.L_x_18635:
[----:B------:R-:W-:Y:S05]  /*36d0*/  BSYNC.RECONVERGENT B0 ;  /* 0x0000000000007941 */ /* 0x000fea0003800200 */
.L_x_18634:
[----:B------:R-:W0:Y:S01]  /*36e0*/  F2I.FTZ.TRUNC.NTZ R24, R24 ;  /* 0x0000001800187305 */ /* 0x000e22000021f100 */
[----:B------:R-:W-:Y:S05]  /*36f0*/  BRA `(.L_x_18615) ;  /* 0x0000000000987947 */ /* 0x000fea0003800000 */
.L_x_18627:
        /* <DEDUP_REMOVED lines=8> */
[----:B------:R-:W-:Y:S01]  /*3780*/  IMAD.MOV.U32 R24, RZ, RZ, 0x400000 ;  /* 0x00400000ff187424 */ /* 0x000fe200078e00ff */
[----:B---3--:R-:W-:-:S13]  /*3790*/  ISETP.NE.AND P0, PT, R4, RZ, PT ;  /* 0x000000ff0400720c */ /* 0x008fda0003f05270 */
[----:B------:R-:W-:Y:S05]  /*37a0*/  @!P0 BRA `(.L_x_18641) ;  /* 0x00000000000c8947 */ /* 0x000fea0003800000 */
[----:B------:R-:W-:-:S13]  /*37b0*/  ISETP.NE.AND P0, PT, R4, 0xff, PT ;  /* 0x000000ff0400780c */ /* 0x000fda0003f05270 */
[----:B------:R-:W-:Y:S02]  /*37c0*/  @!P0 IMAD.MOV.U32 R24, RZ, RZ, 0x7f800001 ;  /* 0x7f800001ff188424 */ /* 0x000fe400078e00ff */
[----:B------:R-:W-:-:S07]  /*37d0*/  @P0 IMAD.SHL.U32 R24, R4, 0x800000, RZ ;  /* 0x0080000004180824 */ /* 0x000fce00078e00ff */
.L_x_18641:
[----:B------:R-:W-:Y:S05]  /*37e0*/  BSYNC.RECONVERGENT B0 ;  /* 0x0000000000007941 */ /* 0x000fea0003800200 */
.L_x_18640:
[----:B------:R-:W0:Y:S01]  /*37f0*/  F2I.FTZ.TRUNC.NTZ R24, R24 ;  /* 0x0000001800187305 */ /* 0x000e22000021f100 */
[----:B------:R-:W-:Y:S05]  /*3800*/  BRA `(.L_x_18615) ;  /* 0x0000000000547947 */ /* 0x000fea0003800000 */
.L_x_18614:
[----:B------:R-:W-:Y:S01]  /*3810*/  MOV R14, 0x0 ;  /* 0x00000000000e7802 */ /* 0x000fe20000000f00 */
[----:B------:R-:W0:Y:S01]  /*3820*/  LDCU.64 UR4, c[0x4][0x178] ;  /* 0x01002f00ff0477ac */ /* 0x000e220008000a00 */
[----:B------:R-:W-:Y:S02]  /*3830*/  IMAD.MOV.U32 R8, RZ, RZ, 0x4e ;  /* 0x0000004eff087424 */ /* 0x000fe400078e00ff */
[----:B------:R-:W-:Y:S01]  /*3840*/  IMAD.MOV.U32 R12, RZ, RZ, 0x1 ;  /* 0x00000001ff0c7424 */ /* 0x000fe200078e00ff */
[----:B------:R-:W3:Y:S01]  /*3850*/  LDCU.64 UR6, c[0x4][0x180] ;  /* 0x01003000ff0677ac */ /* 0x000ee20008000a00 */
[----:B------:R-:W1:Y:S01]  /*3860*/  LDC.64 R14, c[0x4][R14] ;  /* 0x010000000e0e7b82 */ /* 0x000e620000000a00 */
[----:B------:R-:W-:Y:S01]  /*3870*/  IMAD.MOV.U32 R13, RZ, RZ, RZ ;  /* 0x000000ffff0d7224 */ /* 0x000fe200078e00ff */
[----:B------:R-:W2:Y:S01]  /*3880*/  LDCU.64 UR8, c[0x4][0x28] ;  /* 0x01000500ff0877ac */ /* 0x000ea20008000a00 */
[----:B0-----:R-:W-:Y:S02]  /*3890*/  IMAD.U32 R4, RZ, RZ, UR4 ;  /* 0x00000004ff047e24 */ /* 0x001fe4000f8e00ff */
[----:B------:R-:W-:-:S02]  /*38a0*/  IMAD.U32 R5, RZ, RZ, UR5 ;  /* 0x00000005ff057e24 */ /* 0x000fc4000f8e00ff */
[----:B---3--:R-:W-:Y:S02]  /*38b0*/  IMAD.U32 R6, RZ, RZ, UR6 ;  /* 0x00000006ff067e24 */ /* 0x008fe4000f8e00ff */
[----:B------:R-:W-:Y:S02]  /*38c0*/  IMAD.U32 R7, RZ, RZ, UR7 ;  /* 0x00000007ff077e24 */ /* 0x000fe4000f8e00ff */
[----:B--2---:R-:W-:Y:S02]  /*38d0*/  IMAD.U32 R10, RZ, RZ, UR8 ;  /* 0x00000008ff0a7e24 */ /* 0x004fe4000f8e00ff */
[----:B------:R-:W-:-:S07]  /*38e0*/  IMAD.U32 R11, RZ, RZ, UR9 ;  /* 0x00000009ff0b7e24 */ /* 0x000fce000f8e00ff */
[----:B------:R-:W-:-:S07]  /*38f0*/  LEPC R20, `(.L_x_18642) ;  /* 0x000000001014794e */ /* 0x000fce0000000000 */
[----:B-1--45:R-:W-:Y:S05]  /*3900*/  CALL.ABS.NOINC R14 ;  /* 0x000000000e007343 */ /* 0x032fea0003c00000 */
.L_x_18642:
[----:B------:R-:W-:Y:S01]  /*3910*/  IMAD.MOV.U32 R24, RZ, RZ, RZ ;  /* 0x000000ffff187224 */ /* 0x000fe200078e00ff */
[----:B------:R-:W-:Y:S06]  /*3920*/  BRA `(.L_x_18615) ;  /* 0x00000000000c7947 */ /* 0x000fec0003800000 */
.L_x_18639:
[----:B------:R0:W5:Y:S01]  /*3930*/  LDG.E R24, desc[UR36][R4.64] ;  /* 0x0000002404187981 */ /* 0x000162000c1e1900 */
[----:B------:R-:W-:Y:S05]  /*3940*/  BRA `(.L_x_18615) ;  /* 0x0000000000047947 */ /* 0x000fea0003800000 */
.L_x_18638:
[----:B------:R0:W5:Y:S02]  /*3950*/  LDG.E R24, desc[UR36][R4.64] ;  /* 0x0000002404187981 */ /* 0x000164000c1e1900 */
.L_x_18615:
[----:B------:R-:W-:-:S07]  /*3960*/  VIADD R19, R19, 0x80 ;  /* 0x0000008013137836 */ /* 0x000fce0000000000 */
.L_x_18576:
[----:B------:R-:W-:Y:S05]  /*3970*/  BSYNC.RECONVERGENT B6 ;  /* 0x0000000000067941 */ /* 0x000fea0003800200 */
.L_x_18575:
        /* <DEDUP_REMOVED lines=24> */
.L_x_18648:
[----:B------:R0:W5:Y:S01]  /*3b00*/  LDG.E.U8 R27, desc[UR36][R4.64] ;  /* 0x00000024041b7981 */ /* 0x000162000c1e1100 */
[----:B------:R-:W-:Y:S05]  /*3b10*/  BRA `(.L_x_18650) ;  /* 0x0000000c00307947 */ /* 0x000fea0003800000 */
.L_x_18647:
        /* <DEDUP_REMOVED lines=8> */
.L_x_18652:
[----:B------:R0:W5:Y:S01]  /*3ba0*/  LDG.E R27, desc[UR36][R4.64] ;  /* 0x00000024041b7981 */ /* 0x000162000c1e1900 */
[----:B------:R-:W-:Y:S05]  /*3bb0*/  BRA `(.L_x_18650) ;  /* 0x0000000c00087947 */ /* 0x000fea0003800000 */
.L_x_18651:
[----:B------:R0:W5:Y:S01]  /*3bc0*/  LDG.E.S16 R27, desc[UR36][R4.64] ;  /* 0x00000024041b7981 */ /* 0x000162000c1e1700 */
[----:B------:R-:W-:Y:S05]  /*3bd0*/  BRA `(.L_x_18650) ;  /* 0x0000000c00007947 */ /* 0x000fea0003800000 */
.L_x_18646:
        /* <DEDUP_REMOVED lines=9> */
.L_x_18654:
[----:B------:R-:W2:Y:S02]  /*3c70*/  LDG.E.U16 R4, desc[UR36][R4.64] ;  /* 0x0000002404047981 */ /* 0x000ea4000c1e1500 */
[----:B--2---:R-:W-:-:S06]  /*3c80*/  HADD2.F32 R27, -RZ, R4.H0_H0 ;  /* 0x20000004ff1b7230 */ /* 0x004fcc0000004100 */
[----:B------:R-:W0:Y:S01]  /*3c90*/  F2I.FTZ.TRUNC.NTZ R27, R27 ;  /* 0x0000001b001b7305 */ /* 0x000e22000021f100 */
[----:B------:R-:W-:Y:S05]  /*3ca0*/  BRA `(.L_x_18650) ;  /* 0x0000000800cc7947 */ /* 0x000fea0003800000 */
.L_x_18653:
        /* <DEDUP_REMOVED lines=9> */
.L_x_18656:
[----:B------:R-:W2:Y:S02]  /*3d40*/  LDG.E.U16 R4, desc[UR36][R4.64] ;  /* 0x0000002404047981 */ /* 0x000ea4000c1e1500 */
[----:B--2---:R-:W-:-:S06]  /*3d50*/  HADD2.F32 R27, -RZ, R4.H0_H0 ;  /* 0x20000004ff1b7230 */ /* 0x004fcc0000004100 */
[----:B------:R-:W0:Y:S01]  /*3d60*/  F2I.FTZ.TRUNC.NTZ R27, R27 ;  /* 0x0000001b001b7305 */ /* 0x000e22000021f100 */
[----:B------:R-:W-:Y:S05]  /*3d70*/  BRA `(.L_x_18650) ;  /* 0x0000000800987947 */ /* 0x000fea0003800000 */
.L_x_18655:
[----:B------:R-:W2:Y:S02]  /*3d80*/  LDG.E.64 R4, desc[UR36][R4.64] ;  /* 0x0000002404047981 */ /* 0x000ea4000c1e1b00 */
[----:B--2---:R0:W1:Y:S02]  /*3d90*/  F2I.F64.TRUNC R27, R4 ;  /* 0x00000004001b7311 */ /* 0x004064000030d100 */
[----:B01----:R-:W-:Y:S05]  /*3da0*/  BRA `(.L_x_18650) ;  /* 0x00000008008c7947 */ /* 0x003fea0003800000 */
.L_x_18645:
        /* <DEDUP_REMOVED lines=12> */
.L_x_18659:
[----:B------:R-:W2:Y:S02]  /*3e70*/  LDG.E.64 R4, desc[UR36][R4.64] ;  /* 0x0000002404047981 */ /* 0x000ea4000c1e1b00 */
[----:B--2---:R0:W1:Y:S02]  /*3e80*/  F2I.F64.TRUNC R27, R4 ;  /* 0x00000004001b7311 */ /* 0x004064000030d100 */
[----:B01----:R-:W-:Y:S05]  /*3e90*/  BRA `(.L_x_18650) ;  /* 0x0000000800507947 */ /* 0x003fea0003800000 */
.L_x_18658:
        /* <DEDUP_REMOVED lines=26> */
.L_x_18661:
        /* <DEDUP_REMOVED lines=14> */
.L_x_18660:
[----:B------:R-:W2:Y:S02]  /*4120*/  LDG.E.U16 R27, desc[UR36][R4.64] ;  /* 0x00000024041b7981 */ /* 0x000ea4000c1e1500 */
[----:B--2---:R-:W-:-:S06]  /*4130*/  IMAD.U32 R27, R27, 0x10000, RZ ;  /* 0x000100001b1b7824 */ /* 0x004fcc00078e00ff */
[----:B------:R-:W0:Y:S01]  /*4140*/  F2I.FTZ.TRUNC.NTZ R27, R27 ;  /* 0x0000001b001b7305 */ /* 0x000e22000021f100 */
[----:B------:R-:W-:Y:S05]  /*4150*/  BRA `(.L_x_18650) ;  /* 0x0000000400a07947 */ /* 0x000fea0003800000 */
.L_x_18657:
        /* <DEDUP_REMOVED lines=10> */
.L_x_18664:
        /* <DEDUP_REMOVED lines=21> */
.L_x_18668:
[----:B------:R-:W-:Y:S05]  /*4350*/  BSYNC.RECONVERGENT B1 ;  /* 0x0000000000017941 */ /* 0x000fea0003800200 */
.L_x_18667:
[----:B------:R-:W-:Y:S01]  /*4360*/  IMAD.SHL.U32 R0, R0, 0x100000, RZ ;  /* 0x0010000000007824 */ /* 0x000fe200078e00ff */
[----:B------:R-:W-:-:S04]  /*4370*/  LEA R3, R3, 0x3b800000, 0x17 ;  /* 0x3b80000003037811 */ /* 0x000fc800078eb8ff */
[----:B------:R-:W-:-:S07]  /*4380*/  LOP3.LUT R27, R3, R0, R27, 0xfe, !PT ;  /* 0x00000000031b7212 */ /* 0x000fce00078efe1b */
.L_x_18666:
[----:B------:R-:W-:Y:S05]  /*4390*/  BSYNC.RECONVERGENT B0 ;  /* 0x0000000000007941 */ /* 0x000fea0003800200 */
.L_x_18665:
[----:B------:R-:W0:Y:S01]  /*43a0*/  F2I.FTZ.TRUNC.NTZ R27, R27 ;  /* 0x0000001b001b7305 */ /* 0x000e22000021f100 */
[----:B------:R-:W-:Y:S05]  /*43b0*/  BRA `(.L_x_18650) ;  /* 0x0000000400087947 */ /* 0x000fea0003800000 */
.L_x_18663:
        /* <DEDUP_REMOVED lines=21> */
.L_x_18672:
[----:B------:R-:W-:Y:S05]  /*4510*/  BSYNC.RECONVERGENT B1 ;  /* 0x0000000000017941 */ /* 0x000fea0003800200 */
.L_x_18671:
[----:B------:R-:W-:Y:S01]  /*4520*/  IMAD.SHL.U32 R0, R0, 0x200000, RZ ;  /* 0x0020000000007824 */ /* 0x000fe200078e00ff */
[----:B------:R-:W-:-:S04]  /*4530*/  LEA R3, R3, 0x37800000, 0x17 ;  /* 0x3780000003037811 */ /* 0x000fc800078eb8ff */
[----:B------:R-:W-:-:S07]  /*4540*/  LOP3.LUT R27, R3, R0, R27, 0xfe, !PT ;  /* 0x00000000031b7212 */ /* 0x000fce00078efe1b */
.L_x_18670:
[----:B------:R-:W-:Y:S05]  /*4550*/  BSYNC.RECONVERGENT B0 ;  /* 0x0000000000007941 */ /* 0x000fea0003800200 */
.L_x_18669:
[----:B------:R-:W0:Y:S01]  /*4560*/  F2I.FTZ.TRUNC.NTZ R27, R27 ;  /* 0x0000001b001b7305 */ /* 0x000e22000021f100 */
[----:B------:R-:W-:Y:S05]  /*4570*/  BRA `(.L_x_18650) ;  /* 0x0000000000987947 */ /* 0x000fea0003800000 */
.L_x_18662:
        /* <DEDUP_REMOVED lines=14> */
.L_x_18676:
[----:B------:R-:W-:Y:S05]  /*4660*/  BSYNC.RECONVERGENT B0 ;  /* 0x0000000000007941 */ /* 0x000fea0003800200 */
.L_x_18675:
[----:B------:R-:W0:Y:S01]  /*4670*/  F2I.FTZ.TRUNC.NTZ R27, R27 ;  /* 0x0000001b001b7305 */ /* 0x000e22000021f100 */
[----:B------:R-:W-:Y:S05]  /*4680*/  BRA `(.L_x_18650) ;  /* 0x0000000000547947 */ /* 0x000fea0003800000 */
.L_x_18649:
        /* <DEDUP_REMOVED lines=16> */
.L_x_18677:
[----:B------:R-:W-:Y:S01]  /*4790*/  IMAD.MOV.U32 R27, RZ, RZ, RZ ;  /* 0x000000ffff1b7224 */ /* 0x000fe200078e00ff */
[----:B------:R-:W-:Y:S06]  /*47a0*/  BRA `(.L_x_18650) ;  /* 0x00000000000c7947 */ /* 0x000fec0003800000 */
.L_x_18674:
[----:B------:R0:W5:Y:S01]  /*47b0*/  LDG.E R27, desc[UR36][R4.64] ;  /* 0x00000024041b7981 */ /* 0x000162000c1e1900 */
[----:B------:R-:W-:Y:S05]  /*47c0*/  BRA `(.L_x_18650) ;  /* 0x0000000000047947 */ /* 0x000fea0003800000 */
.L_x_18673:
[----:B------:R0:W5:Y:S02]  /*47d0*/  LDG.E R27, desc[UR36][R4.64] ;  /* 0x00000024041b7981 */ /* 0x000164000c1e1900 */
.L_x_18650:
        /* <DEDUP_REMOVED lines=18> */
.L_x_18681:
[----:B------:R0:W5:Y:S01]  /*4900*/  LDG.E.U8 R22, desc[UR36][R4.64] ;  /* 0x0000002404167981 */ /* 0x000162000c1e1100 */
[----:B------:R-:W-:Y:S05]  /*4910*/  BRA `(.L_x_18683) ;  /* 0x0000000c00307947 */ /* 0x000fea0003800000 */
.L_x_18680:
        /* <DEDUP_REMOVED lines=8> */
.L_x_18685:
[----:B------:R0:W5:Y:S01]  /*49a0*/  LDG.E R22, desc[UR36][R4.64] ;  /* 0x0000002404167981 */ /* 0x000162000c1e1900 */
[----:B------:R-:W-:Y:S05]  /*49b0*/  BRA `(.L_x_18683) ;  /* 0x0000000c00087947 */ /* 0x000fea0003800000 */
.L_x_18684:
[----:B------:R0:W5:Y:S01]  /*49c0*/  LDG.E.S16 R22, desc[UR36][R4.64] ;  /* 0x0000002404167981 */ /* 0x000162000c1e1700 */
[----:B------:R-:W-:Y:S05]  /*49d0*/  BRA `(.L_x_18683) ;  /* 0x0000000c00007947 */ /* 0x000fea0003800000 */
.L_x_18679:
        /* <DEDUP_REMOVED lines=9> */
.L_x_18687:
[----:B------:R-:W3:Y:S02]  /*4a70*/  LDG.E.U16 R4, desc[UR36][R4.64] ;  /* 0x0000002404047981 */ /* 0x000ee4000c1e1500 */
[----:B---3--:R-:W-:-:S06]  /*4a80*/  HADD2.F32 R22, -RZ, R4.H0_H0 ;  /* 0x20000004ff167230 */ /* 0x008fcc0000004100 */
[----:B------:R-:W0:Y:S01]  /*4a90*/  F2I.FTZ.TRUNC.NTZ R22, R22 ;  /* 0x0000001600167305 */ /* 0x000e22000021f100 */
[----:B------:R-:W-:Y:S05]  /*4aa0*/  BRA `(.L_x_18683) ;  /* 0x0000000800cc7947 */ /* 0x000fea0003800000 */
.L_x_18686:
        /* <DEDUP_REMOVED lines=9> */
.L_x_18689:
[----:B------:R-:W3:Y:S02]  /*4b40*/  LDG.E.U16 R4, desc[UR36][R4.64] ;  /* 0x0000002404047981 */ /* 0x000ee4000c1e1500 */
[----:B---3--:R-:W-:-:S06]  /*4b50*/  HADD2.F32 R22, -RZ, R4.H0_H0 ;  /* 0x20000004ff167230 */ /* 0x008fcc0000004100 */
[----:B------:R-:W0:Y:S01]  /*4b60*/  F2I.FTZ.TRUNC.NTZ R22, R22 ;  /* 0x0000001600167305 */ /* 0x000e22000021f100 */
[----:B------:R-:W-:Y:S05]  /*4b70*/  BRA `(.L_x_18683) ;  /* 0x0000000800987947 */ /* 0x000fea0003800000 */
.L_x_18688:
[----:B------:R-:W3:Y:S02]  /*4b80*/  LDG.E.64 R22, desc[UR36][R4.64] ;  /* 0x0000002404167981 */ /* 0x000ee4000c1e1b00 */
[----:B---3--:R0:W3:Y:S02]  /*4b90*/  F2I.F64.TRUNC R22, R22 ;  /* 0x0000001600167311 */ /* 0x0080e4000030d100 */
[----:B0--3--:R-:W-:Y:S05]  /*4ba0*/  BRA `(.L_x_18683) ;  /* 0x00000008008c7947 */ /* 0x009fea0003800000 */
.L_x_18678:
        /* <DEDUP_REMOVED lines=12> */
.L_x_18692:
[----:B------:R-:W3:Y:S02]  /*4c70*/  LDG.E.64 R4, desc[UR36][R4.64] ;  /* 0x0000002404047981 */ /* 0x000ee4000c1e1b00 */
[----:B---3--:R0:W3:Y:S02]  /*4c80*/  F2I.F64.TRUNC R22, R4 ;  /* 0x0000000400167311 */ /* 0x0080e4000030d100 */
[----:B0--3--:R-:W-:Y:S05]  /*4c90*/  BRA `(.L_x_18683) ;  /* 0x0000000800507947 */ /* 0x009fea0003800000 */
.L_x_18691:
        /* <DEDUP_REMOVED lines=26> */
.L_x_18694:
        /* <DEDUP_REMOVED lines=14> */
.L_x_18693:
[----:B------:R-:W3:Y:S02]  /*4f20*/  LDG.E.U16 R22, desc[UR36][R4.64] ;  /* 0x0000002404167981 */ /* 0x000ee4000c1e1500 */
[----:B---3--:R-:W-:-:S06]  /*4f30*/  IMAD.U32 R22, R22, 0x10000, RZ ;  /* 0x0001000016167824 */ /* 0x008fcc00078e00ff */
[----:B------:R-:W0:Y:S01]  /*4f40*/  F2I.FTZ.TRUNC.NTZ R22, R22 ;  /* 0x0000001600167305 */ /* 0x000e22000021f100 */
[----:B------:R-:W-:Y:S05]  /*4f50*/  BRA `(.L_x_18683) ;  /* 0x0000000400a07947 */ /* 0x000fea0003800000 */
.L_x_18690:
        /* <DEDUP_REMOVED lines=10> */
.L_x_18697:
        /* <DEDUP_REMOVED lines=21> */
.L_x_18701:
[----:B------:R-:W-:Y:S05]  /*5150*/  BSYNC.RECONVERGENT B1 ;  /* 0x0000000000017941 */ /* 0x000fea0003800200 */
.L_x_18700:
[----:B------:R-:W-:Y:S01]  /*5160*/  IMAD.SHL.U32 R0, R0, 0x100000, RZ ;  /* 0x0010000000007824 */ /* 0x000fe200078e00ff */
[----:B------:R-:W-:-:S04]  /*5170*/  LEA R3, R3, 0x3b800000, 0x17 ;  /* 0x3b80000003037811 */ /* 0x000fc800078eb8ff */
[----:B------:R-:W-:-:S07]  /*5180*/  LOP3.LUT R22, R3, R0, R7, 0xfe, !PT ;  /* 0x0000000003167212 */ /* 0x000fce00078efe07 */
.L_x_18699:
[----:B------:R-:W-:Y:S05]  /*5190*/  BSYNC.RECONVERGENT B0 ;  /* 0x0000000000007941 */ /* 0x000fea0003800200 */
.L_x_18698:
[----:B------:R-:W3:Y:S01]  /*51a0*/  F2I.FTZ.TRUNC.NTZ R22, R22 ;  /* 0x0000001600167305 */ /* 0x000ee2000021f100 */
[----:B------:R-:W-:Y:S05]  /*51b0*/  BRA `(.L_x_18683) ;  /* 0x0000000400087947 */ /* 0x000fea0003800000 */
.L_x_18696:
        /* <DEDUP_REMOVED lines=21> */
.L_x_18705:
[----:B------:R-:W-:Y:S05]  /*5310*/  BSYNC.RECONVERGENT B1 ;  /* 0x0000000000017941 */ /* 0x000fea0003800200 */
.L_x_18704:
[----:B------:R-:W-:Y:S01]  /*5320*/  IMAD.SHL.U32 R0, R0, 0x200000, RZ ;  /* 0x0020000000007824 */ /* 0x000fe200078e00ff */
[----:B------:R-:W-:-:S04]  /*5330*/  LEA R3, R3, 0x37800000, 0x17 ;  /* 0x3780000003037811 */ /* 0x000fc800078eb8ff */
[----:B------:R-:W-:-:S07]  /*5340*/  LOP3.LUT R22, R3, R0, R7, 0xfe, !PT ;  /* 0x0000000003167212 */ /* 0x000fce00078efe07 */
.L_x_18703:
[----:B------:R-:W-:Y:S05]  /*5350*/  BSYNC.RECONVERGENT B0 ;  /* 0x0000000000007941 */ /* 0x000fea0003800200 */
.L_x_18702:
[----:B------:R-:W0:Y:S01]  /*5360*/  F2I.FTZ.TRUNC.NTZ R22, R22 ;  /* 0x0000001600167305 */ /* 0x000e22000021f100 */
[----:B------:R-:W-:Y:S05]  /*5370*/  BRA `(.L_x_18683) ;  /* 0x0000000000987947 */ /* 0x000fea0003800000 */
.L_x_18695:
        /* <DEDUP_REMOVED lines=14> */
.L_x_18709:
[----:B------:R-:W-:Y:S05]  /*5460*/  BSYNC.RECONVERGENT B0 ;  /* 0x0000000000007941 */ /* 0x000fea0003800200 */
.L_x_18708:
[----:B------:R-:W0:Y:S01]  /*5470*/  F2I.FTZ.TRUNC.NTZ R22, R22 ;  /* 0x0000001600167305 */ /* 0x000e22000021f100 */
[----:B------:R-:W-:Y:S05]  /*5480*/  BRA `(.L_x_18683) ;  /* 0x0000000000547947 */ /* 0x000fea0003800000 */
.L_x_18682:
        /* <DEDUP_REMOVED lines=16> */
.L_x_18710:
[----:B------:R-:W-:Y:S01]  /*5590*/  IMAD.MOV.U32 R22, RZ, RZ, RZ ;  /* 0x000000ffff167224 */ /* 0x000fe200078e00ff */
[----:B------:R-:W-:Y:S06]  /*55a0*/  BRA `(.L_x_18683) ;  /* 0x00000000000c7947 */ /* 0x000fec0003800000 */
.L_x_18707:
[----:B------:R0:W5:Y:S01]  /*55b0*/  LDG.E R22, desc[UR36][R4.64] ;  /* 0x0000002404167981 */ /* 0x000162000c1e1900 */
[----:B------:R-:W-:Y:S05]  /*55c0*/  BRA `(.L_x_18683) ;  /* 0x0000000000047947 */ /* 0x000fea0003800000 */
.L_x_18706:
[----:B------:R0:W5:Y:S02]  /*55d0*/  LDG.E R22, desc[UR36][R4.64] ;  /* 0x0000002404167981 */ /* 0x000164000c1e1900 */
.L_x_18683:
[----:B------:R-:W-:-:S07]  /*55e0*/  VIADD R19, R19, 0x80 ;  /* 0x0000008013137836 */ /* 0x000fce0000000000 */
.L_x_18644:
[----:B------:R-:W-:Y:S05]  /*55f0*/  BSYNC.RECONVERGENT B6 ;  /* 0x0000000000067941 */ /* 0x000fea0003800200 */
.L_x_18643:
        /* <DEDUP_REMOVED lines=24> */
.L_x_18716:
[----:B------:R0:W5:Y:S01]  /*5780*/  LDG.E.U8 R25, desc[UR36][R4.64] ;  /* 0x0000002404197981 */ /* 0x000162000c1e1100 */
[----:B------:R-:W-:Y:S05]  /*5790*/  BRA `(.L_x_18718) ;  /* 0x0000000c00307947 */ /* 0x000fea0003800000 */
.L_x_18715:
        /* <DEDUP_REMOVED lines=8> */
.L_x_18720:
[----:B------:R3:W5:Y:S01]  /*5820*/  LDG.E R25, desc[UR36][R4.64] ;  /* 0x0000002404197981 */ /* 0x000762000c1e1900 */
[----:B------:R-:W-:Y:S05]  /*5830*/  BRA `(.L_x_18718) ;  /* 0x0000000c00087947 */ /* 0x000fea0003800000 */
.L_x_18719:
[----:B------:R2:W5:Y:S01]  /*5840*/  LDG.E.S16 R25, desc[UR36][R4.64] ;  /* 0x0000002404197981 */ /* 0x000562000c1e1700 */
[----:B------:R-:W-:Y:S05]  /*5850*/  BRA `(.L_x_18718) ;  /* 0x0000000c00007947 */ /* 0x000fea0003800000 */
.L_x_18714:
        /* <DEDUP_REMOVED lines=9> */
.L_x_18722:
[----:B------:R-:W2:Y:S02]  /*58f0*/  LDG.E.U16 R4, desc[UR36][R4.64] ;  /* 0x0000002404047981 */ /* 0x000ea4000c1e1500 */
[----:B--2---:R-:W-:-:S06]  /*5900*/  HADD2.F32 R25, -RZ, R4.H0_H0 ;  /* 0x20000004ff197230 */ /* 0x004fcc0000004100 */
[----:B------:R-:W0:Y:S01]  /*5910*/  F2I.FTZ.TRUNC.NTZ R25, R25 ;  /* 0x0000001900197305 */ /* 0x000e22000021f100 */
[----:B------:R-:W-:Y:S05]  /*5920*/  BRA `(.L_x_18718) ;  /* 0x0000000800cc7947 */ /* 0x000fea0003800000 */
.L_x_18721:
        /* <DEDUP_REMOVED lines=9> */
.L_x_18724:
[----:B------:R-:W2:Y:S02]  /*59c0*/  LDG.E.U16 R4, desc[UR36][R4.64] ;  /* 0x0000002404047981 */ /* 0x000ea4000c1e1500 */
[----:B--2---:R-:W-:-:S06]  /*59d0*/  HADD2.F32 R25, -RZ, R4.H0_H0 ;  /* 0x20000004ff197230 */ /* 0x004fcc0000004100 */
[----:B------:R-:W0:Y:S01]  /*59e0*/  F2I.FTZ.TRUNC.NTZ R25, R25 ;  /* 0x0000001900197305 */ /* 0x000e22000021f100 */
[----:B------:R-:W-:Y:S05]  /*59f0*/  BRA `(.L_x_18718) ;  /* 0x0000000800987947 */ /* 0x000fea0003800000 */
.L_x_18723:
[----:B------:R-:W2:Y:S02]  /*5a00*/  LDG.E.64 R4, desc[UR36][R4.64] ;  /* 0x0000002404047981 */ /* 0x000ea4000c1e1b00 */
[----:B--2---:R0:W1:Y:S02]  /*5a10*/  F2I.F64.TRUNC R25, R4 ;  /* 0x0000000400197311 */ /* 0x004064000030d100 */
[----:B01----:R-:W-:Y:S05]  /*5a20*/  BRA `(.L_x_18718) ;  /* 0x00000008008c7947 */ /* 0x003fea0003800000 */
.L_x_18713:
        /* <DEDUP_REMOVED lines=12> */
.L_x_18727:
[----:B------:R-:W2:Y:S02]  /*5af0*/  LDG.E.64 R4, desc[UR36][R4.64] ;  /* 0x0000002404047981 */ /* 0x000ea4000c1e1b00 */
[----:B--2---:R0:W1:Y:S02]  /*5b00*/  F2I.F64.TRUNC R25, R4 ;  /* 0x0000000400197311 */ /* 0x004064000030d100 */
[----:B01----:R-:W-:Y:S05]  /*5b10*/  BRA `(.L_x_18718) ;  /* 0x0000000800507947 */ /* 0x003fea0003800000 */
.L_x_18726:
        /* <DEDUP_REMOVED lines=26> */
.L_x_18729:
        /* <DEDUP_REMOVED lines=14> */
.L_x_18728:
[----:B------:R-:W2:Y:S02]  /*5da0*/  LDG.E.U16 R25, desc[UR36][R4.64] ;  /* 0x0000002404197981 */ /* 0x000ea4000c1e1500 */
[----:B--2---:R-:W-:-:S06]  /*5db0*/  IMAD.U32 R25, R25, 0x10000, RZ ;  /* 0x0001000019197824 */ /* 0x004fcc00078e00ff */
[----:B------:R-:W0:Y:S01]  /*5dc0*/  F2I.FTZ.TRUNC.NTZ R25, R25 ;  /* 0x0000001900197305 */ /* 0x000e22000021f100 */
[----:B------:R-:W-:Y:S05]  /*5dd0*/  BRA `(.L_x_18718) ;  /* 0x0000000400a07947 */ /* 0x000fea0003800000 */
.L_x_18725:
        /* <DEDUP_REMOVED lines=10> */
.L_x_18732:
        /* <DEDUP_REMOVED lines=21> */
.L_x_18736:
[----:B------:R-:W-:Y:S05]  /*5fd0*/  BSYNC.RECONVERGENT B1 ;  /* 0x0000000000017941 */ /* 0x000fea0003800200 */
.L_x_18735:
[----:B------:R-:W-:Y:S01]  /*5fe0*/  IMAD.SHL.U32 R0, R0, 0x100000, RZ ;  /* 0x0010000000007824 */ /* 0x000fe200078e00ff */
[----:B------:R-:W-:-:S04]  /*5ff0*/  LEA R3, R3, 0x3b800000, 0x17 ;  /* 0x3b80000003037811 */ /* 0x000fc800078eb8ff */
[----:B------:R-:W-:-:S07]  /*6000*/  LOP3.LUT R25, R3, R0, R25, 0xfe, !PT ;  /* 0x0000000003197212 */ /* 0x000fce00078efe19 */
.L_x_18734:
[----:B------:R-:W-:Y:S05]  /*6010*/  BSYNC.RECONVERGENT B0 ;  /* 0x0000000000007941 */ /* 0x000fea0003800200 */
.L_x_18733:
[----:B------:R-:W0:Y:S01]  /*6020*/  F2I.FTZ.TRUNC.NTZ R25, R25 ;  /* 0x0000001900197305 */ /* 0x000e22000021f100 */
[----:B------:R-:W-:Y:S05]  /*6030*/  BRA `(.L_x_18718) ;  /* 0x0000000400087947 */ /* 0x000fea0003800000 */
.L_x_18731:
        /* <DEDUP_REMOVED lines=21> */
.L_x_18740:
[----:B------:R-:W-:Y:S05]  /*6190*/  BSYNC.RECONVERGENT B1 ;  /* 0x0000000000017941 */ /* 0x000fea0003800200 */
.L_x_18739:
[----:B------:R-:W-:Y:S01]  /*61a0*/  IMAD.SHL.U32 R0, R0, 0x200000, RZ ;  /* 0x0020000000007824 */ /* 0x000fe200078e00ff */
[----:B------:R-:W-:-:S04]  /*61b0*/  LEA R3, R3, 0x37800000, 0x17 ;  /* 0x3780000003037811 */ /* 0x000fc800078eb8ff */
[----:B------:R-:W-:-:S07]  /*61c0*/  LOP3.LUT R25, R3, R0, R25, 0xfe, !PT ;  /* 0x0000000003197212 */ /* 0x000fce00078efe19 */
.L_x_18738:
[----:B------:R-:W-:Y:S05]  /*61d0*/  BSYNC.RECONVERGENT B0 ;  /* 0x0000000000007941 */ /* 0x000fea0003800200 */
.L_x_18737:
[----:B------:R-:W0:Y:S01]  /*61e0*/  F2I.FTZ.TRUNC.NTZ R25, R25 ;  /* 0x0000001900197305 */ /* 0x000e22000021f100 */
[----:B------:R-:W-:Y:S05]  /*61f0*/  BRA `(.L_x_18718) ;  /* 0x0000000000987947 */ /* 0x000fea0003800000 */
.L_x_18730:
        /* <DEDUP_REMOVED lines=14> */
.L_x_18744:
[----:B------:R-:W-:Y:S05]  /*62e0*/  BSYNC.RECONVERGENT B0 ;  /* 0x0000000000007941 */ /* 0x000fea0003800200 */
.L_x_18743:
[----:B------:R-:W0:Y:S01]  /*62f0*/  F2I.FTZ.TRUNC.NTZ R25, R25 ;  /* 0x0000001900197305 */ /* 0x000e22000021f100 */
[----:B------:R-:W-:Y:S05]  /*6300*/  BRA `(.L_x_18718) ;  /* 0x0000000000547947 */ /* 0x000fea0003800000 */
.L_x_18717:
        /* <DEDUP_REMOVED lines=16> */
.L_x_18745:
[----:B------:R-:W-:Y:S01]  /*6410*/  IMAD.MOV.U32 R25, RZ, RZ, RZ ;  /* 0x000000ffff197224 */ /* 0x000fe200078e00ff */
[----:B------:R-:W-:Y:S06]  /*6420*/  BRA `(.L_x_18718) ;  /* 0x00000000000c7947 */ /* 0x000fec0003800000 */
.L_x_18742:
[----:B------:R0:W5:Y:S01]  /*6430*/  LDG.E R25, desc[UR36][R4.64] ;  /* 0x0000002404197981 */ /* 0x000162000c1e1900 */
[----:B------:R-:W-:Y:S05]  /*6440*/  BRA `(.L_x_18718) ;  /* 0x0000000000047947 */ /* 0x000fea0003800000 */
.L_x_18741:
[----:B------:R0:W5:Y:S02]  /*6450*/  LDG.E R25, desc[UR36][R4.64] ;  /* 0x0000002404197981 */ /* 0x000164000c1e1900 */
.L_x_18718:
        /* <DEDUP_REMOVED lines=19> */
.L_x_18749:
[----:B------:R0:W5:Y:S01]  /*6590*/  LDG.E.U8 R23, desc[UR36][R4.64] ;  /* 0x0000002404177981 */ /* 0x000162000c1e1100 */
[----:B------:R-:W-:Y:S05]  /*65a0*/  BRA `(.L_x_18712) ;  /* 0x0000000c002c7947 */ /* 0x000fea0003800000 */
.L_x_18748:
        /* <DEDUP_REMOVED lines=8> */
.L_x_18752:
[----:B------:R0:W5:Y:S01]  /*6630*/  LDG.E R23, desc[UR36][R4.64] ;  /* 0x0000002404177981 */ /* 0x000162000c1e1900 */
[----:B------:R-:W-:Y:S05]  /*6640*/  BRA `(.L_x_18712) ;  /* 0x0000000c00047947 */ /* 0x000fea0003800000 */
.L_x_18751:
[----:B------:R0:W5:Y:S01]  /*6650*/  LDG.E.S16 R23, desc[UR36][R4.64] ;  /* 0x0000002404177981 */ /* 0x000162000c1e1700 */
[----:B------:R-:W-:Y:S05]  /*6660*/  BRA `(.L_x_18712) ;  /* 0x0000000800fc7947 */ /* 0x000fea0003800000 */
.L_x_18747:
        /* <DEDUP_REMOVED lines=9> */
.L_x_18754:
[----:B------:R-:W2:Y:S02]  /*6700*/  LDG.E.U16 R4, desc[UR36][R4.64] ;  /* 0x0000002404047981 */ /* 0x000ea4000c1e1500 */
[----:B--2---:R-:W-:-:S06]  /*6710*/  HADD2.F32 R23, -RZ, R4.H0_H0 ;  /* 0x20000004ff177230 */ /* 0x004fcc0000004100 */
[----:B------:R-:W0:Y:S01]  /*6720*/  F2I.FTZ.TRUNC.NTZ R23, R23 ;  /* 0x0000001700177305 */ /* 0x000e22000021f100 */
[----:B------:R-:W-:Y:S05]  /*6730*/  BRA `(.L_x_18712) ;  /* 0x0000000800c87947 */ /* 0x000fea0003800000 */
.L_x_18753:
        /* <DEDUP_REMOVED lines=9> */
.L_x_18756:
[----:B------:R-:W2:Y:S02]  /*67d0*/  LDG.E.U16 R4, desc[UR36][R4.64] ;  /* 0x0000002404047981 */ /* 0x000ea4000c1e1500 */
[----:B--2---:R-:W-:-:S06]  /*67e0*/  HADD2.F32 R23, -RZ, R4.H0_H0 ;  /* 0x20000004ff177230 */ /* 0x004fcc0000004100 */
[----:B------:R-:W0:Y:S01]  /*67f0*/  F2I.FTZ.TRUNC.NTZ R23, R23 ;  /* 0x0000001700177305 */ /* 0x000e22000021f100 */
[----:B------:R-:W-:Y:S05]  /*6800*/  BRA `(.L_x_18712) ;  /* 0x0000000800947947 */ /* 0x000fea0003800000 */
.L_x_18755:
[----:B------:R-:W2:Y:S02]  /*6810*/  LDG.E.64 R4, desc[UR36][R4.64] ;  /* 0x0000002404047981 */ /* 0x000ea4000c1e1b00 */
[----:B--2---:R0:W1:Y:S02]  /*6820*/  F2I.F64.TRUNC R23, R4 ;  /* 0x0000000400177311 */ /* 0x004064000030d100 */
[----:B01----:R-:W-:Y:S05]  /*6830*/  BRA `(.L_x_18712) ;  /* 0x0000000800887947 */ /* 0x003fea0003800000 */
.L_x_18746:
        /* <DEDUP_REMOVED lines=12> */
.L_x_18759:
[----:B------:R-:W2:Y:S02]  /*6900*/  LDG.E.64 R4, desc[UR36][R4.64] ;  /* 0x0000002404047981 */ /* 0x000ea4000c1e1b00 */
[----:B--2---:R0:W1:Y:S02]  /*6910*/  F2I.F64.TRUNC R23, R4 ;  /* 0x0000000400177311 */ /* 0x004064000030d100 */
[----:B01----:R-:W-:Y:S05]  /*6920*/  BRA `(.L_x_18712) ;  /* 0x00000008004c7947 */ /* 0x003fea0003800000 */
.L_x_18758:
        /* <DEDUP_REMOVED lines=26> */
.L_x_18761:
        /* <DEDUP_REMOVED lines=14> */
.L_x_18760:
[----:B------:R-:W2:Y:S02]  /*6bb0*/  LDG.E.U16 R23, desc[UR36][R4.64] ;  /* 0x0000002404177981 */ /* 0x000ea4000c1e1500 */
[----:B--2---:R-:W-:-:S06]  /*6bc0*/  IMAD.U32 R23, R23, 0x10000, RZ ;  /* 0x0001000017177824 */ /* 0x004fcc00078e00ff */
[----:B------:R-:W0:Y:S01]  /*6bd0*/  F2I.FTZ.TRUNC.NTZ R23, R23 ;  /* 0x0000001700177305 */ /* 0x000e22000021f100 */
[----:B------:R-:W-:Y:S05]  /*6be0*/  BRA `(.L_x_18712) ;  /* 0x00000004009c7947 */ /* 0x000fea0003800000 */
.L_x_18757:
        /* <DEDUP_REMOVED lines=10> */
.L_x_18764:
        /* <DEDUP_REMOVED lines=21> */
.L_x_18768:
[----:B------:R-:W-:Y:S05]  /*6de0*/  BSYNC.RECONVERGENT B1 ;  /* 0x0000000000017941 */ /* 0x000fea0003800200 */
.L_x_18767:
[----:B------:R-:W-:Y:S01]  /*6df0*/  IMAD.SHL.U32 R0, R0, 0x100000, RZ ;  /* 0x0010000000007824 */ /* 0x000fe200078e00ff */
[----:B------:R-:W-:-:S04]  /*6e00*/  LEA R3, R3, 0x3b800000, 0x17 ;  /* 0x3b80000003037811 */ /* 0x000fc800078eb8ff */
[----:B------:R-:W-:-:S07]  /*6e10*/  LOP3.LUT R23, R3, R0, R23, 0xfe, !PT ;  /* 0x0000000003177212 */ /* 0x000fce00078efe17 */
.L_x_18766:
[----:B------:R-:W-:Y:S05]  /*6e20*/  BSYNC.RECONVERGENT B0 ;  /* 0x0000000000007941 */ /* 0x000fea0003800200 */
.L_x_18765:
[----:B------:R-:W0:Y:S01]  /*6e30*/  F2I.FTZ.TRUNC.NTZ R23, R23 ;  /* 0x0000001700177305 */ /* 0x000e22000021f100 */
[----:B------:R-:W-:Y:S05]  /*6e40*/  BRA `(.L_x_18712) ;  /* 0x0000000400047947 */ /* 0x000fea0003800000 */
.L_x_18763:
        /* <DEDUP_REMOVED lines=21> */
.L_x_18772:
[----:B------:R-:W-:Y:S05]  /*6fa0*/  BSYNC.RECONVERGENT B1 ;  /* 0x0000000000017941 */ /* 0x000fea0003800200 */
.L_x_18771:
[----:B------:R-:W-:Y:S01]  /*6fb0*/  IMAD.SHL.U32 R0, R0, 0x200000, RZ ;  /* 0x0020000000007824 */ /* 0x000fe200078e00ff */
[----:B------:R-:W-:-:S04]  /*6fc0*/  LEA R3, R3, 0x37800000, 0x17 ;  /* 0x3780000003037811 */ /* 0x000fc800078eb8ff */
[----:B------:R-:W-:-:S07]  /*6fd0*/  LOP3.LUT R23, R3, R0, R23, 0xfe, !PT ;  /* 0x0000000003177212 */ /* 0x000fce00078efe17 */
.L_x_18770:
[----:B------:R-:W-:Y:S05]  /*6fe0*/  BSYNC.RECONVERGENT B0 ;  /* 0x0000000000007941 */ /* 0x000fea0003800200 */
.L_x_18769:
[----:B------:R-:W0:Y:S01]  /*6ff0*/  F2I.FTZ.TRUNC.NTZ R23, R23 ;  /* 0x0000001700177305 */ /* 0x000e22000021f100 */
[----:B------:R-:W-:Y:S05]  /*7000*/  BRA `(.L_x_18712) ;  /* 0x0000000000947947 */ /* 0x000fea0003800000 */
.L_x_18762:
        /* <DEDUP_REMOVED lines=14> */
.L_x_18776:
[----:B------:R-:W-:Y:S05]  /*70f0*/  BSYNC.RECONVERGENT B0 ;  /* 0x0000000000007941 */ /* 0x000fea0003800200 */
.L_x_18775:
[----:B------:R-:W0:Y:S01]  /*7100*/  F2I.FTZ.TRUNC.NTZ R23, R23 ;  /* 0x0000001700177305 */ /* 0x000e22000021f100 */
[----:B------:R-:W-:Y:S05]  /*7110*/  BRA `(.L_x_18712) ;  /* 0x0000000000507947 */ /* 0x000fea0003800000 */
.L_x_18750:
        /* <DEDUP_REMOVED lines=16> */
.L_x_18777:
[----:B------:R-:W-:Y:S05]  /*7220*/  BRA `(.L_x_18712) ;  /* 0x00000000000c7947 */ /* 0x000fea0003800000 */
.L_x_18774:
[----:B------:R0:W5:Y:S01]  /*7230*/  LDG.E R23, desc[UR36][R4.64] ;  /* 0x0000002404177981 */ /* 0x000162000c1e1900 */
[----:B------:R-:W-:Y:S05]  /*7240*/  BRA `(.L_x_18712) ;  /* 0x0000000000047947 */ /* 0x000fea0003800000 */
.L_x_18773:
[----:B------:R0:W5:Y:S02]  /*7250*/  LDG.E R23, desc[UR36][R4.64] ;  /* 0x0000002404177981 */ /* 0x000164000c1e1900 */
.L_x_18712:
[----:B------:R-:W-:Y:S05]  /*7260*/  BSYNC.RECONVERGENT B6 ;  /* 0x0000000000067941 */ /* 0x000fea0003800200 */
.L_x_18711:
[----:B------:R-:W1:Y:S01]  /*7270*/  LDC.U8 R18, c[0x0][0x3b0] ;  /* 0x0000ec00ff127b82 */ /* 0x000e620000000000 */
[CC--:B------:R-:W-:Y:S01]  /*7280*/  ISETP.GE.AND P0, PT, R17.reuse, R16.reuse, PT ;  /* 0x000000101100720c */ /* 0x0c0fe20003f06270 */
[C---:B0-----:R-:W-:Y:S01]  /*7290*/  VIADD R3, R17.reuse, 0x100 ;  /* 0x0000010011037836 */ /* 0x041fe20000000000 */
[----:B------:R-:W-:Y:S01]  /*72a0*/  BSSY.RECONVERGENT B0, `(.L_x_18778) ;  /* 0x000001d000007945 */ /* 0x000fe20003800200 */
[C---:B-1234-:R-:W-:Y:S02]  /*72b0*/  VIADD R5, R17.reuse, 0x180 ;  /* 0x0000018011057836 */ /* 0x05efe40000000000 */
[----:B------:R-:W-:Y:S01]  /*72c0*/  VIADD R19, R17, 0x80 ;  /* 0x0000008011137836 */ /* 0x000fe20000000000 */
[-C--:B------:R-:W-:Y:S02]  /*72d0*/  ISETP.GE.AND P2, PT, R3, R16.reuse, PT ;  /* 0x000000100300720c */ /* 0x080fe40003f46270 */
[-C--:B------:R-:W-:Y:S02]  /*72e0*/  ISETP.GE.AND P1, PT, R5, R16.reuse, PT ;  /* 0x000000100500720c */ /* 0x080fe40003f26270 */
[----:B------:R-:W-:-:S03]  /*72f0*/  ISETP.GE.AND P3, PT, R19, R16, PT ;  /* 0x000000101300720c */ /* 0x000fc60003f66270 */
[----:B------:R-:W-:Y:S10]  /*7300*/  @P0 BRA `(.L_x_18779) ;  /* 0x0000000000580947 */ /* 0x000ff40003800000 */
[-C--:B-----5:R-:W-:Y:S02]  /*7310*/  IABS R0, R28.reuse ;  /* 0x0000001c00007213 */ /* 0x0a0fe40000000000 */
        /* <DEDUP_REMOVED lines=21> */
.L_x_18779:
[----:B------:R-:W-:Y:S05]  /*7470*/  BSYNC.RECONVERGENT B0 ;  /* 0x0000000000007941 */ /* 0x000fea0003800200 */
.L_x_18778:
[----:B------:R-:W-:Y:S04]  /*7480*/  BSSY.RECONVERGENT B0, `(.L_x_18780) ;  /* 0x000001a000007945 */ /* 0x000fe80003800200 */
[----:B------:R-:W-:Y:S05]  /*7490*/  @P3 BRA `(.L_x_18781) ;  /* 0x0000000000603947 */ /* 0x000fea0003800000 */
[-C--:B-----5:R-:W-:Y:S02]  /*74a0*/  IABS R8, R24.reuse ;  /* 0x0000001800087213 */ /* 0x0a0fe40000000000 */
        /* <DEDUP_REMOVED lines=23> */
.L_x_18781:
[----:B------:R-:W-:Y:S05]  /*7620*/  BSYNC.RECONVERGENT B0 ;  /* 0x0000000000007941 */ /* 0x000fea0003800200 */
.L_x_18780:
        /* <DEDUP_REMOVED lines=24> */
.L_x_18783:
[----:B------:R-:W-:Y:S05]  /*77b0*/  BSYNC.RECONVERGENT B0 ;  /* 0x0000000000007941 */ /* 0x000fea0003800200 */
.L_x_18782:
        /* <DEDUP_REMOVED lines=24> */
.L_x_18785:
[----:B------:R-:W-:Y:S05]  /*7940*/  BSYNC.RECONVERGENT B0 ;  /* 0x0000000000007941 */ /* 0x000fea0003800200 */
.L_x_18784:
[----:B------:R-:W-:Y:S04]  /*7950*/  BSSY.RECONVERGENT B6, `(.L_x_18786) ;  /* 0x00000fd000067945 */ /* 0x000fe80003800200 */
[----:B------:R-:W-:Y:S05]  /*7960*/  @P0 BRA `(.L_x_18787) ;  /* 0x0000000c00ec0947 */ /* 0x000fea0003800000 */
[----:B------:R-:W0:Y:S01]  /*7970*/  LDCU UR4, c[0x0][0x3b4] ;  /* 0x00007680ff0477ac */ /* 0x000e220008000800 */
[----:B------:R-:W1:Y:S01]  /*7980*/  LDC.64 R8, c[0x0][0x388] ;  /* 0x0000e200ff087b82 */ /* 0x000e620000000a00 */
[----:B------:R-:W-:Y:S01]  /*7990*/  IMAD R0, R2, 0x200, R17 ;  /* 0x0000020002007824 */ /* 0x000fe200078e0211 */
[----:B------:R-:W-:-:S03]  /*79a0*/  PRMT R5, R18, 0x9910, RZ ;  /* 0x0000991012057816 */ /* 0x000fc600000000ff */
[----:B0-----:R-:W-:Y:S02]  /*79b0*/  IMAD R3, R0, UR4, RZ ;  /* 0x0000000400037c24 */ /* 0x001fe4000f8e02ff */
        /* <DEDUP_REMOVED lines=16> */
.L_x_18791:
[----:B------:R0:W-:Y:S01]  /*7ac0*/  STG.E.U8 desc[UR36][R8.64], R4 ;  /* 0x0000000408007986 */ /* 0x0001e2000c101124 */
[----:B------:R-:W-:Y:S01]  /*7ad0*/  IMAD.MOV.U32 R17, RZ, RZ, R19 ;  /* 0x000000ffff117224 */ /* 0x000fe200078e0013 */
[----:B------:R-:W-:Y:S06]  /*7ae0*/  BRA `(.L_x_18787) ;  /* 0x0000000c008c7947 */ /* 0x000fec0003800000 */
.L_x_18790:
[----:B------:R-:W-:-:S13]  /*7af0*/  ISETP.NE.AND P0, PT, R0, 0x2, PT ;  /* 0x000000020000780c */ /* 0x000fda0003f05270 */
[----:B------:R-:W-:Y:S05]  /*7b00*/  @!P0 BRA `(.L_x_18793) ;  /* 0x00000000002c8947 */ /* 0x000fea0003800000 */
[----:B------:R-:W-:-:S13]  /*7b10*/  ISETP.NE.AND P0, PT, R0, 0x3, PT ;  /* 0x000000030000780c */ /* 0x000fda0003f05270 */
[----:B------:R-:W-:Y:S05]  /*7b20*/  @!P0 BRA `(.L_x_18794) ;  /* 0x0000000000188947 */ /* 0x000fea0003800000 */
[----:B------:R-:W-:-:S13]  /*7b30*/  ISETP.NE.AND P0, PT, R0, 0x4, PT ;  /* 0x000000040000780c */ /* 0x000fda0003f05270 */
[----:B------:R-:W-:Y:S05]  /*7b40*/  @P0 BRA `(.L_x_18792) ;  /* 0x0000000800d00947 */ /* 0x000fea0003800000 */
[----:B------:R-:W-:Y:S01]  /*7b50*/  SHF.R.S32.HI R5, RZ, 0x1f, R4 ;  /* 0x0000001fff057819 */ /* 0x000fe20000011404 */
[----:B------:R-:W-:-:S04]  /*7b60*/  IMAD.MOV.U32 R17, RZ, RZ, R19 ;  /* 0x000000ffff117224 */ /* 0x000fc800078e0013 */
[----:B------:R0:W-:Y:S01]  /*7b70*/  STG.E.64 desc[UR36][R8.64], R4 ;  /* 0x0000000408007986 */ /* 0x0001e2000c101b24 */
[----:B------:R-:W-:Y:S05]  /*7b80*/  BRA `(.L_x_18787) ;  /* 0x0000000c00647947 */ /* 0x000fea0003800000 */
.L_x_18794:
[----:B------:R0:W-:Y:S01]  /*7b90*/  STG.E desc[UR36][R8.64], R4 ;  /* 0x0000000408007986 */ /* 0x0001e2000c101924 */
[----:B------:R-:W-:Y:S01]  /*7ba0*/  IMAD.MOV.U32 R17, RZ, RZ, R19 ;  /* 0x000000ffff117224 */ /* 0x000fe200078e0013 */
[----:B------:R-:W-:Y:S06]  /*7bb0*/  BRA `(.L_x_18787) ;  /* 0x0000000c00587947 */ /* 0x000fec0003800000 */
.L_x_18793:
[----:B------:R0:W-:Y:S01]  /*7bc0*/  STG.E.U16 desc[UR36][R8.64], R4 ;  /* 0x0000000408007986 */ /* 0x0001e2000c101524 */
[----:B------:R-:W-:Y:S01]  /*7bd0*/  IMAD.MOV.U32 R17, RZ, RZ, R19 ;  /* 0x000000ffff117224 */ /* 0x000fe200078e0013 */
[----:B------:R-:W-:Y:S06]  /*7be0*/  BRA `(.L_x_18787) ;  /* 0x0000000c004c7947 */ /* 0x000fec0003800000 */
.L_x_18789:
[----:B------:R-:W-:-:S13]  /*7bf0*/  ISETP.GT.AND P0, PT, R0, 0x6, PT ;  /* 0x000000060000780c */ /* 0x000fda0003f04270 */
[----:B------:R-:W-:Y:S05]  /*7c00*/  @P0 BRA `(.L_x_18795) ;  /* 0x0000000000340947 */ /* 0x000fea0003800000 */
[----:B------:R-:W-:-:S13]  /*7c10*/  ISETP.NE.AND P0, PT, R0, 0x5, PT ;  /* 0x000000050000780c */ /* 0x000fda0003f05270 */
[----:B------:R-:W-:Y:S05]  /*7c20*/  @!P0 BRA `(.L_x_18796) ;  /* 0x0000000000188947 */ /* 0x000fea0003800000 */
[----:B------:R-:W-:-:S13]  /*7c30*/  ISETP.NE.AND P0, PT, R0, 0x6, PT ;  /* 0x000000060000780c */ /* 0x000fda0003f05270 */
[----:B------:R-:W-:Y:S05]  /*7c40*/  @P0 BRA `(.L_x_18792) ;  /* 0x0000000800900947 */ /* 0x000fea0003800000 */
[----:B------:R-:W-:Y:S01]  /*7c50*/  I2FP.F32.S32 R3, R4 ;  /* 0x0000000400037245 */ /* 0x000fe20000201400 */
[----:B------:R-:W-:-:S04]  /*7c60*/  IMAD.MOV.U32 R17, RZ, RZ, R19 ;  /* 0x000000ffff117224 */ /* 0x000fc800078e0013 */
[----:B------:R0:W-:Y:S01]  /*7c70*/  STG.E desc[UR36][R8.64], R3 ;  /* 0x0000000308007986 */ /* 0x0001e2000c101924 */
[----:B------:R-:W-:Y:S05]  /*7c80*/  BRA `(.L_x_18787) ;  /* 0x0000000c00247947 */ /* 0x000fea0003800000 */
.L_x_18796:
[----:B------:R-:W-:Y:S01]  /*7c90*/  I2FP.F32.S32 R0, R4 ;  /* 0x0000000400007245 */ /* 0x000fe20000201400 */
[----:B------:R-:W-:-:S03]  /*7ca0*/  IMAD.MOV.U32 R17, RZ, RZ, R19 ;  /* 0x000000ffff117224 */ /* 0x000fc600078e0013 */
[----:B------:R-:W-:-:S05]  /*7cb0*/  F2FP.F16.F32.PACK_AB R0, RZ, R0 ;  /* 0x00000000ff00723e */ /* 0x000fca00000000ff */
[----:B------:R0:W-:Y:S01]  /*7cc0*/  STG.E.U16 desc[UR36][R8.64], R0 ;  /* 0x0000000008007986 */ /* 0x0001e2000c101524 */
[----:B------:R-:W-:Y:S05]  /*7cd0*/  BRA `(.L_x_18787) ;  /* 0x0000000c00107947 */ /* 0x000fea0003800000 */
.L_x_18795:
[----:B------:R-:W-:-:S13]  /*7ce0*/  ISETP.NE.AND P0, PT, R0, 0x7, PT ;  /* 0x000000070000780c */ /* 0x000fda0003f05270 */
[----:B------:R-:W-:Y:S05]  /*7cf0*/  @!P0 BRA `(.L_x_18797) ;  /* 0x00000000003c8947 */ /* 0x000fea0003800000 */
[----:B------:R-:W-:-:S13]  /*7d00*/  ISETP.NE.AND P0, PT, R0, 0x8, PT ;  /* 0x000000080000780c */ /* 0x000fda0003f05270 */
[----:B------:R-:W-:Y:S05]  /*7d10*/  @!P0 BRA `(.L_x_18798) ;  /* 0x00000000001c8947 */ /* 0x000fea0003800000 */
[----:B------:R-:W-:-:S13]  /*7d20*/  ISETP.NE.AND P0, PT, R0, 0x9, PT ;  /* 0x000000090000780c */ /* 0x000fda0003f05270 */
[----:B------:R-:W-:Y:S05]  /*7d30*/  @P0 BRA `(.L_x_18792) ;  /* 0x0000000800540947 */ /* 0x000fea0003800000 */
[----:B------:R-:W-:Y:S01]  /*7d40*/  I2FP.F32.S32 R4, R4 ;  /* 0x0000000400047245 */ /* 0x000fe20000201400 */
[----:B------:R-:W-:Y:S02]  /*7d50*/  IMAD.MOV.U32 R5, RZ, RZ, RZ ;  /* 0x000000ffff057224 */ /* 0x000fe400078e00ff */
[----:B------:R-:W-:-:S03]  /*7d60*/  IMAD.MOV.U32 R17, RZ, RZ, R19 ;  /* 0x000000ffff117224 */ /* 0x000fc600078e0013 */
[----:B------:R0:W-:Y:S01]  /*7d70*/  STG.E.64 desc[UR36][R8.64], R4 ;  /* 0x0000000408007986 */ /* 0x0001e2000c101b24 */
[----:B------:R-:W-:Y:S05]  /*7d80*/  BRA `(.L_x_18787) ;  /* 0x0000000800e47947 */ /* 0x000fea0003800000 */
.L_x_18798:
[----:B------:R-:W-:Y:S01]  /*7d90*/  I2FP.F32.S32 R4, R4 ;  /* 0x0000000400047245 */ /* 0x000fe20000201400 */
[----:B------:R-:W-:-:S03]  /*7da0*/  IMAD.MOV.U32 R17, RZ, RZ, R19 ;  /* 0x000000ffff117224 */ /* 0x000fc600078e0013 */
[----:B------:R-:W-:-:S04]  /*7db0*/  F2FP.F16.F32.PACK_AB R3, RZ, R4 ;  /* 0x00000004ff03723e */ /* 0x000fc800000000ff */
[----:B------:R-:W-:-:S05]  /*7dc0*/  PRMT R3, R3, 0x5410, RZ ;  /* 0x0000541003037816 */ /* 0x000fca00000000ff */
[----:B------:R0:W-:Y:S01]  /*7dd0*/  STG.E desc[UR36][R8.64], R3 ;  /* 0x0000000308007986 */ /* 0x0001e2000c101924 */
[----:B------:R-:W-:Y:S05]  /*7de0*/  BRA `(.L_x_18787) ;  /* 0x0000000800cc7947 */ /* 0x000fea0003800000 */
.L_x_18797:
[----:B------:R-:W0:Y:S01]  /*7df0*/  I2F.F64 R4, R4 ;  /* 0x0000000400047312 */ /* 0x000e220000201c00 */
[----:B------:R-:W-:Y:S01]  /*7e00*/  IMAD.MOV.U32 R17, RZ, RZ, R19 ;  /* 0x000000ffff117224 */ /* 0x000fe200078e0013 */
[----:B0-----:R0:W-:Y:S01]  /*7e10*/  STG.E.64 desc[UR36][R8.64], R4 ;  /* 0x0000000408007986 */ /* 0x0011e2000c101b24 */
[----:B------:R-:W-:Y:S05]  /*7e20*/  BRA `(.L_x_18787) ;  /* 0x0000000800bc7947 */ /* 0x000fea0003800000 */
.L_x_18788:
        /* <DEDUP_REMOVED lines=8> */
[----:B------:R-:W-:Y:S01]  /*7eb0*/  ISETP.NE.AND P0, PT, R4, RZ, PT ;  /* 0x000000ff0400720c */ /* 0x000fe20003f05270 */
[----:B------:R-:W-:-:S03]  /*7ec0*/  IMAD.MOV.U32 R17, RZ, RZ, R19 ;  /* 0x000000ffff117224 */ /* 0x000fc600078e0013 */
[----:B------:R-:W-:-:S05]  /*7ed0*/  SEL R3, RZ, 0x1, !P0 ;  /* 0x00000001ff037807 */ /* 0x000fca0004000000 */
[----:B------:R0:W-:Y:S01]  /*7ee0*/  STG.E.U8 desc[UR36][R8.64], R3 ;  /* 0x0000000308007986 */ /* 0x0001e2000c101124 */
[----:B------:R-:W-:Y:S05]  /*7ef0*/  BRA `(.L_x_18787) ;  /* 0x0000000800887947 */ /* 0x000fea0003800000 */
.L_x_18801:
[----:B------:R-:W-:Y:S01]  /*7f00*/  CS2R R6, SRZ ;  /* 0x0000000000067805 */ /* 0x000fe2000001ff00 */
[----:B------:R-:W0:Y:S01]  /*7f10*/  I2F.F64 R4, R4 ;  /* 0x0000000400047312 */ /* 0x000e220000201c00 */
[----:B------:R-:W-:-:S03]  /*7f20*/  IMAD.MOV.U32 R17, RZ, RZ, R19 ;  /* 0x000000ffff117224 */ /* 0x000fc600078e0013 */
[----:B0-----:R0:W-:Y:S01]  /*7f30*/  STG.E.128 desc[UR36][R8.64], R4 ;  /* 0x0000000408007986 */ /* 0x0011e2000c101d24 */
[----:B------:R-:W-:Y:S05]  /*7f40*/  BRA `(.L_x_18787) ;  /* 0x0000000800747947 */ /* 0x000fea0003800000 */
.L_x_18800:
[----:B------:R-:W-:-:S13]  /*7f50*/  ISETP.NE.AND P0, PT, R0, 0xf, PT ;  /* 0x0000000f0000780c */ /* 0x000fda0003f05270 */
[----:B------:R-:W-:Y:S05]  /*7f60*/  @!P0 BRA `(.L_x_18802) ;  /* 0x0000000000a88947 */ /* 0x000fea0003800000 */
[----:B------:R-:W-:-:S13]  /*7f70*/  ISETP.NE.AND P0, PT, R0, 0x17, PT ;  /* 0x000000170000780c */ /* 0x000fda0003f05270 */
[----:B------:R-:W-:Y:S05]  /*7f80*/  @!P0 BRA `(.L_x_18803) ;  /* 0x0000000000508947 */ /* 0x000fea0003800000 */
[----:B------:R-:W-:-:S13]  /*7f90*/  ISETP.NE.AND P0, PT, R0, 0x18, PT ;  /* 0x000000180000780c */ /* 0x000fda0003f05270 */
[----:B------:R-:W-:Y:S05]  /*7fa0*/  @P0 BRA `(.L_x_18792) ;  /* 0x0000000400b80947 */ /* 0x000fea0003800000 */
[----:B------:R-:W-:Y:S01]  /*7fb0*/  I2FP.F32.S32 R6, R4 ;  /* 0x0000000400067245 */ /* 0x000fe20000201400 */
[----:B------:R-:W-:Y:S01]  /*7fc0*/  BSSY.RECONVERGENT B0, `(.L_x_18804) ;  /* 0x000000c000007945 */ /* 0x000fe20003800200 */
[----:B------:R-:W-:Y:S02]  /*7fd0*/  IMAD.MOV.U32 R0, RZ, RZ, 0x7f ;  /* 0x0000007fff007424 */ /* 0x000fe400078e00ff */
        /* <DEDUP_REMOVED lines=10> */
.L_x_18805:
[----:B------:R-:W-:Y:S05]  /*8080*/  BSYNC.RECONVERGENT B0 ;  /* 0x0000000000007941 */ /* 0x000fea0003800200 */
.L_x_18804:
[----:B------:R-:W-:Y:S01]  /*8090*/  LOP3.LUT R5, R0, 0x80, R5, 0xf8, !PT ;  /* 0x0000008000057812 */ /* 0x000fe200078ef805 */
[----:B------:R-:W-:-:S04]  /*80a0*/  IMAD.MOV.U32 R17, RZ, RZ, R19 ;  /* 0x000000ffff117224 */ /* 0x000fc800078e0013 */
[----:B------:R0:W-:Y:S01]  /*80b0*/  STG.E.U8 desc[UR36][R8.64], R5 ;  /* 0x0000000508007986 */ /* 0x0001e2000c101124 */
[----:B------:R-:W-:Y:S05]  /*80c0*/  BRA `(.L_x_18787) ;  /* 0x0000000800147947 */ /* 0x000fea0003800000 */
.L_x_18803:
        /* <DEDUP_REMOVED lines=15> */
.L_x_18807:
[----:B------:R-:W-:Y:S05]  /*81c0*/  BSYNC.RECONVERGENT B0 ;  /* 0x0000000000007941 */ /* 0x000fea0003800200 */
.L_x_18806:
[----:B------:R-:W-:Y:S01]  /*81d0*/  LOP3.LUT R5, R0, 0x80, R5, 0xf8, !PT ;  /* 0x0000008000057812 */ /* 0x000fe200078ef805 */
[----:B------:R-:W-:-:S04]  /*81e0*/  IMAD.MOV.U32 R17, RZ, RZ, R19 ;  /* 0x000000ffff117224 */ /* 0x000fc800078e0013 */
[----:B------:R0:W-:Y:S01]  /*81f0*/  STG.E.U8 desc[UR36][R8.64], R5 ;  /* 0x0000000508007986 */ /* 0x0001e2000c101124 */
[----:B------:R-:W-:Y:S05]  /*8200*/  BRA `(.L_x_18787) ;  /* 0x0000000400c47947 */ /* 0x000fea0003800000 */
.L_x_18802:
[----:B------:R-:W-:Y:S01]  /*8210*/  I2FP.F32.S32 R0, R4 ;  /* 0x0000000400007245 */ /* 0x000fe20000201400 */
[----:B------:R-:W-:-:S03]  /*8220*/  IMAD.MOV.U32 R17, RZ, RZ, R19 ;  /* 0x000000ffff117224 */ /* 0x000fc600078e0013 */
[----:B------:R-:W-:-:S05]  /*8230*/  F2FP.BF16.F32.PACK_AB R0, RZ, R0 ;  /* 0x00000000ff00723e */ /* 0x000fca00000010ff */
[----:B------:R0:W-:Y:S01]  /*8240*/  STG.E.U16 desc[UR36][R8.64], R0 ;  /* 0x0000000008007986 */ /* 0x0001e2000c101524 */
[----:B------:R-:W-:Y:S05]  /*8250*/  BRA `(.L_x_18787) ;  /* 0x0000000400b07947 */ /* 0x000fea0003800000 */
.L_x_18799:
        /* <DEDUP_REMOVED lines=11> */
.L_x_18810:
        /* <DEDUP_REMOVED lines=13> */
.L_x_18813:
[----:B------:R-:W-:-:S04]  /*83e0*/  SHF.R.U32.HI R0, RZ, 0x14, R3 ;  /* 0x00000014ff007819 */ /* 0x000fc80000011603 */
[----:B------:R-:W-:-:S04]  /*83f0*/  LOP3.LUT R0, R0, 0x1, RZ, 0xc0, !PT ;  /* 0x0000000100007812 */ /* 0x000fc800078ec0ff */
[----:B------:R-:W-:-:S04]  /*8400*/  IADD3 R0, PT, PT, R3, 0x487ffff, R0 ;  /* 0x0487ffff03007810 */ /* 0x000fc80007ffe000 */
[----:B------:R-:W-:-:S04]  /*8410*/  SHF.R.U32.HI R0, RZ, 0x14, R0 ;  /* 0x00000014ff007819 */ /* 0x000fc80000011600 */
[----:B------:R-:W-:-:S07]  /*8420*/  LOP3.LUT R0, R0, 0xff, RZ, 0xc0, !PT ;  /* 0x000000ff00007812 */ /* 0x000fce00078ec0ff */
.L_x_18814:
[----:B------:R-:W-:-:S04]  /*8430*/  SHF.R.U32.HI R3, RZ, 0x18, R3 ;  /* 0x00000018ff037819 */ /* 0x000fc80000011603 */
[----:B------:R-:W-:-:S04]  /*8440*/  LOP3.LUT R0, R0, 0x80, R3, 0xf8, !PT ;  /* 0x0000008000007812 */ /* 0x000fc800078ef803 */
[----:B------:R-:W-:-:S07]  /*8450*/  PRMT R4, R0, 0x7610, R4 ;  /* 0x0000761000047816 */ /* 0x000fce0000000004 */
.L_x_18812:
[----:B------:R-:W-:Y:S05]  /*8460*/  BSYNC.RECONVERGENT B0 ;  /* 0x0000000000007941 */ /* 0x000fea0003800200 */
.L_x_18811:
[----:B------:R0:W-:Y:S01]  /*8470*/  STG.E.U8 desc[UR36][R8.64], R4 ;  /* 0x0000000408007986 */ /* 0x0001e2000c101124 */
[----:B------:R-:W-:Y:S01]  /*8480*/  IMAD.MOV.U32 R17, RZ, RZ, R19 ;  /* 0x000000ffff117224 */ /* 0x000fe200078e0013 */
[----:B------:R-:W-:Y:S06]  /*8490*/  BRA `(.L_x_18787) ;  /* 0x0000000400207947 */ /* 0x000fec0003800000 */
.L_x_18809:
        /* <DEDUP_REMOVED lines=13> */
.L_x_18817:
[----:B------:R-:W-:-:S04]  /*8570*/  SHF.R.U32.HI R0, RZ, 0x15, R3 ;  /* 0x00000015ff007819 */ /* 0x000fc80000011603 */
[----:B------:R-:W-:-:S04]  /*8580*/  LOP3.LUT R0, R0, 0x1, RZ, 0xc0, !PT ;  /* 0x0000000100007812 */ /* 0x000fc800078ec0ff */
[----:B------:R-:W-:-:S04]  /*8590*/  IADD3 R0, PT, PT, R3, 0x88fffff, R0 ;  /* 0x088fffff03007810 */ /* 0x000fc80007ffe000 */
[----:B------:R-:W-:-:S04]  /*85a0*/  SHF.R.U32.HI R0, RZ, 0x15, R0 ;  /* 0x00000015ff007819 */ /* 0x000fc80000011600 */
[----:B------:R-:W-:-:S07]  /*85b0*/  LOP3.LUT R0, R0, 0xff, RZ, 0xc0, !PT ;  /* 0x000000ff00007812 */ /* 0x000fce00078ec0ff */
.L_x_18818:
[----:B------:R-:W-:-:S04]  /*85c0*/  SHF.R.U32.HI R3, RZ, 0x18, R3 ;  /* 0x00000018ff037819 */ /* 0x000fc80000011603 */
[----:B------:R-:W-:-:S04]  /*85d0*/  LOP3.LUT R0, R0, 0x80, R3, 0xf8, !PT ;  /* 0x0000008000007812 */ /* 0x000fc800078ef803 */
[----:B------:R-:W-:-:S07]  /*85e0*/  PRMT R4, R0, 0x7610, R4 ;  /* 0x0000761000047816 */ /* 0x000fce0000000004 */
.L_x_18816:
[----:B------:R-:W-:Y:S05]  /*85f0*/  BSYNC.RECONVERGENT B0 ;  /* 0x0000000000007941 */ /* 0x000fea0003800200 */
.L_x_18815:
[----:B------:R3:W-:Y:S01]  /*8600*/  STG.E.U8 desc[UR36][R8.64], R4 ;  /* 0x0000000408007986 */ /* 0x0007e2000c101124 */
[----:B------:R-:W-:Y:S01]  /*8610*/  IMAD.MOV.U32 R17, RZ, RZ, R19 ;  /* 0x000000ffff117224 */ /* 0x000fe200078e0013 */
[----:B------:R-:W-:Y:S06]  /*8620*/  BRA `(.L_x_18787) ;  /* 0x0000000000bc7947 */ /* 0x000fec0003800000 */
.L_x_18808:
[----:B------:R-:W-:-:S13]  /*8630*/  ISETP.NE.AND P0, PT, R0, 0x1c, PT ;  /* 0x0000001c0000780c */ /* 0x000fda0003f05270 */
[----:B------:R-:W-:Y:S05]  /*8640*/  @!P0 BRA `(.L_x_18819) ;  /* 0x0000000000ac8947 */ /* 0x000fea0003800000 */
[----:B------:R-:W-:-:S13]  /*8650*/  ISETP.NE.AND P0, PT, R0, 0x1d, PT ;  /* 0x0000001d0000780c */ /* 0x000fda0003f05270 */
[----:B------:R-:W-:Y:S05]  /*8660*/  @!P0 BRA `(.L_x_18820) ;  /* 0x0000000000948947 */ /* 0x000fea0003800000 */
[----:B------:R-:W-:-:S13]  /*8670*/  ISETP.NE.AND P0, PT, R0, 0x2c, PT ;  /* 0x0000002c0000780c */ /* 0x000fda0003f05270 */
[----:B------:R-:W-:Y:S05]  /*8680*/  @!P0 BRA `(.L_x_18821) ;  /* 0x0000000000488947 */ /* 0x000fea0003800000 */
.L_x_18792:
        /* <DEDUP_REMOVED lines=16> */
.L_x_18822:
[----:B------:R-:W-:Y:S01]  /*8790*/  IMAD.MOV.U32 R17, RZ, RZ, R19 ;  /* 0x000000ffff117224 */ /* 0x000fe200078e0013 */
[----:B------:R-:W-:Y:S06]  /*87a0*/  BRA `(.L_x_18787) ;  /* 0x00000000005c7947 */ /* 0x000fec0003800000 */
.L_x_18821:
[----:B------:R-:W-:Y:S01]  /*87b0*/  I2FP.F32.S32 R4, R4 ;  /* 0x0000000400047245 */ /* 0x000fe20000201400 */
        /* <DEDUP_REMOVED lines=16> */
.L_x_18820:
[----:B------:R-:W-:Y:S01]  /*88c0*/  SHF.R.S32.HI R5, RZ, 0x1f, R4 ;  /* 0x0000001fff057819 */ /* 0x000fe20000011404 */
[----:B------:R-:W-:-:S04]  /*88d0*/  IMAD.MOV.U32 R17, RZ, RZ, R19 ;  /* 0x000000ffff117224 */ /* 0x000fc800078e0013 */
[----:B------:R1:W-:Y:S01]  /*88e0*/  STG.E.64 desc[UR36][R8.64], R4 ;  /* 0x0000000408007986 */ /* 0x0003e2000c101b24 */
[----:B------:R-:W-:Y:S05]  /*88f0*/  BRA `(.L_x_18787) ;  /* 0x0000000000087947 */ /* 0x000fea0003800000 */
.L_x_18819:
[----:B------:R0:W-:Y:S01]  /*8900*/  STG.E desc[UR36][R8.64], R4 ;  /* 0x0000000408007986 */ /* 0x0001e2000c101924 */
[----:B------:R-:W-:-:S07]  /*8910*/  IMAD.MOV.U32 R17, RZ, RZ, R19 ;  /* 0x000000ffff117224 */ /* 0x000fce00078e0013 */
.L_x_18787:
[----:B------:R-:W-:Y:S05]  /*8920*/  BSYNC.RECONVERGENT B6 ;  /* 0x0000000000067941 */ /* 0x000fea0003800200 */
.L_x_18786:
[----:B------:R-:W-:Y:S01]  /*8930*/  ISETP.GE.AND P0, PT, R17, R16, PT ;  /* 0x000000101100720c */ /* 0x000fe20003f06270 */
[----:B------:R-:W-:-:S12]  /*8940*/  BSSY.RECONVERGENT B6, `(.L_x_18823) ;  /* 0x00001ce000067945 */ /* 0x000fd80003800200 */
[----:B------:R-:W-:Y:S05]  /*8950*/  @P0 BRA `(.L_x_18824) ;  /* 0x0000001c00300947 */ /* 0x000fea0003800000 */
[----:B------:R-:W0:Y:S02]  /*8960*/  LDCU UR4, c[0x0][0x3b4] ;  /* 0x00007680ff0477ac */ /* 0x000e240008000800 */
[----:B01234-:R-:W0:Y:S01]  /*8970*/  LDC.64 R8, c[0x0][0x388] ;  /* 0x0000e200ff087b82 */ /* 0x01fe220000000a00 */
[----:B------:R-:W-:Y:S01]  /*8980*/  IMAD R0, R2, 0x200, R17 ;  /* 0x0000020002007824 */ /* 0x000fe200078e0211 */
[----:B------:R-:W-:-:S03]  /*8990*/  PRMT R4, R18, 0x9910, RZ ;  /* 0x0000991012047816 */ /* 0x000fc600000000ff */
[----:B------:R-:W-:Y:S02]  /*89a0*/  IMAD R3, R0, UR4, RZ ;  /* 0x0000000400037c24 */ /* 0x000fe4000f8e02ff */
        /* <DEDUP_REMOVED lines=13> */
[----:B-----5:R0:W-:Y:S01]  /*8a80*/  STG.E.U8 desc[UR36][R8.64], R26 ;  /* 0x0000001a08007986 */ /* 0x0201e2000c101124 */
[----:B------:R-:W-:Y:S05]  /*8a90*/  BRA `(.L_x_18830) ;  /* 0x0000000c00407947 */ /* 0x000fea0003800000 */
.L_x_18828:
[----:B-----5:R0:W-:Y:S01]  /*8aa0*/  STG.E.U8 desc[UR36][R8.64], R26 ;  /* 0x0000001a08007986 */ /* 0x0201e2000c101124 */
[----:B------:R-:W-:Y:S05]  /*8ab0*/  BRA `(.L_x_18830) ;  /* 0x0000000c00387947 */ /* 0x000fea0003800000 */
.L_x_18827:
[----:B------:R-:W-:-:S13]  /*8ac0*/  ISETP.NE.AND P0, PT, R0, 0x2, PT ;  /* 0x000000020000780c */ /* 0x000fda0003f05270 */
[----:B------:R-:W-:Y:S05]  /*8ad0*/  @!P0 BRA `(.L_x_18831) ;  /* 0x0000000000248947 */ /* 0x000fea0003800000 */
[----:B------:R-:W-:-:S13]  /*8ae0*/  ISETP.NE.AND P0, PT, R0, 0x3, PT ;  /* 0x000000030000780c */ /* 0x000fda0003f05270 */
[----:B------:R-:W-:Y:S05]  /*8af0*/  @!P0 BRA `(.L_x_18832) ;  /* 0x0000000000148947 */ /* 0x000fea0003800000 */
[----:B------:R-:W-:-:S13]  /*8b00*/  ISETP.NE.AND P0, PT, R0, 0x4, PT ;  /* 0x000000040000780c */ /* 0x000fda0003f05270 */
[----:B------:R-:W-:Y:S05]  /*8b10*/  @P0 BRA `(.L_x_18829) ;  /* 0x00000008003c0947 */ /* 0x000fea0003800000 */
[----:B-----5:R-:W-:-:S05]  /*8b20*/  SHF.R.S32.HI R27, RZ, 0x1f, R26 ;  /* 0x0000001fff1b7819 */ /* 0x020fca000001141a */
[----:B------:R0:W-:Y:S01]  /*8b30*/  STG.E.64 desc[UR36][R8.64], R26 ;  /* 0x0000001a08007986 */ /* 0x0001e2000c101b24 */
[----:B------:R-:W-:Y:S05]  /*8b40*/  BRA `(.L_x_18830) ;  /* 0x0000000c00147947 */ /* 0x000fea0003800000 */
.L_x_18832:
[----:B-----5:R0:W-:Y:S01]  /*8b50*/  STG.E desc[UR36][R8.64], R26 ;  /* 0x0000001a08007986 */ /* 0x0201e2000c101924 */
[----:B------:R-:W-:Y:S05]  /*8b60*/  BRA `(.L_x_18830) ;  /* 0x0000000c000c7947 */ /* 0x000fea0003800000 */
.L_x_18831:
[----:B-----5:R0:W-:Y:S01]  /*8b70*/  STG.E.U16 desc[UR36][R8.64], R26 ;  /* 0x0000001a08007986 */ /* 0x0201e2000c101524 */
[----:B------:R-:W-:Y:S05]  /*8b80*/  BRA `(.L_x_18830) ;  /* 0x0000000c00047947 */ /* 0x000fea0003800000 */
.L_x_18826:
[----:B------:R-:W-:-:S13]  /*8b90*/  ISETP.GT.AND P0, PT, R0, 0x6, PT ;  /* 0x000000060000780c */ /* 0x000fda0003f04270 */
[----:B------:R-:W-:Y:S05]  /*8ba0*/  @P0 BRA `(.L_x_18833) ;  /* 0x00000000002c0947 */ /* 0x000fea0003800000 */
[----:B------:R-:W-:-:S13]  /*8bb0*/  ISETP.NE.AND P0, PT, R0, 0x5, PT ;  /* 0x000000050000780c */ /* 0x000fda0003f05270 */
[----:B------:R-:W-:Y:S05]  /*8bc0*/  @!P0 BRA `(.L_x_18834) ;  /* 0x0000000000148947 */ /* 0x000fea0003800000 */
[----:B------:R-:W-:-:S13]  /*8bd0*/  ISETP.NE.AND P0, PT, R0, 0x6, PT ;  /* 0x000000060000780c */ /* 0x000fda0003f05270 */
[----:B------:R-:W-:Y:S05]  /*8be0*/  @P0 BRA `(.L_x_18829) ;  /* 0x0000000800080947 */ /* 0x000fea0003800000 */
[----:B-----5:R-:W-:-:S05]  /*8bf0*/  I2FP.F32.S32 R3, R26 ;  /* 0x0000001a00037245 */ /* 0x020fca0000201400 */
[----:B------:R3:W-:Y:S01]  /*8c00*/  STG.E desc[UR36][R8.64], R3 ;  /* 0x0000000308007986 */ /* 0x0007e2000c101924 */
[----:B------:R-:W-:Y:S05]  /*8c10*/  BRA `(.L_x_18830) ;  /* 0x0000000800e07947 */ /* 0x000fea0003800000 */
.L_x_18834:
[----:B-----5:R-:W-:-:S04]  /*8c20*/  I2FP.F32.S32 R0, R26 ;  /* 0x0000001a00007245 */ /* 0x020fc80000201400 */
[----:B------:R-:W-:-:S05]  /*8c30*/  F2FP.F16.F32.PACK_AB R0, RZ, R0 ;  /* 0x00000000ff00723e */ /* 0x000fca00000000ff */
[----:B------:R4:W-:Y:S01]  /*8c40*/  STG.E.U16 desc[UR36][R8.64], R0 ;  /* 0x0000000008007986 */ /* 0x0009e2000c101524 */
[----:B------:R-:W-:Y:S05]  /*8c50*/  BRA `(.L_x_18830) ;  /* 0x0000000800d07947 */ /* 0x000fea0003800000 */
.L_x_18833:
[----:B------:R-:W-:-:S13]  /*8c60*/  ISETP.NE.AND P0, PT, R0, 0x7, PT ;  /* 0x000000070000780c */ /* 0x000fda0003f05270 */
[----:B------:R-:W-:Y:S05]  /*8c70*/  @!P0 BRA `(.L_x_18835) ;  /* 0x0000000000348947 */ /* 0x000fea0003800000 */
[----:B------:R-:W-:-:S13]  /*8c80*/  ISETP.NE.AND P0, PT, R0, 0x8, PT ;  /* 0x000000080000780c */ /* 0x000fda0003f05270 */
[----:B------:R-:W-:Y:S05]  /*8c90*/  @!P0 BRA `(.L_x_18836) ;  /* 0x0000000000188947 */ /* 0x000fea0003800000 */
[----:B------:R-:W-:-:S13]  /*8ca0*/  ISETP.NE.AND P0, PT, R0, 0x9, PT ;  /* 0x000000090000780c */ /* 0x000fda0003f05270 */
[----:B------:R-:W-:Y:S05]  /*8cb0*/  @P0 BRA `(.L_x_18829) ;  /* 0x0000000400d40947 */ /* 0x000fea0003800000 */
[----:B-----5:R-:W-:Y:S01]  /*8cc0*/  I2FP.F32.S32 R26, R26 ;  /* 0x0000001a001a7245 */ /* 0x020fe20000201400 */
[----:B------:R-:W-:-:S05]  /*8cd0*/  IMAD.MOV.U32 R27, RZ, RZ, RZ ;  /* 0x000000ffff1b7224 */ /* 0x000fca00078e00ff */
[----:B------:R1:W-:Y:S01]  /*8ce0*/  STG.E.64 desc[UR36][R8.64], R26 ;  /* 0x0000001a08007986 */ /* 0x0003e2000c101b24 */
[----:B------:R-:W-:Y:S05]  /*8cf0*/  BRA `(.L_x_18830) ;  /* 0x0000000800a87947 */ /* 0x000fea0003800000 */
.L_x_18836:
[----:B-----5:R-:W-:-:S04]  /*8d00*/  I2FP.F32.S32 R26, R26 ;  /* 0x0000001a001a7245 */ /* 0x020fc80000201400 */
[----:B------:R-:W-:-:S04]  /*8d10*/  F2FP.F16.F32.PACK_AB R3, RZ, R26 ;  /* 0x0000001aff03723e */ /* 0x000fc800000000ff */
[----:B------:R-:W-:-:S05]  /*8d20*/  PRMT R3, R3, 0x5410, RZ ;  /* 0x0000541003037816 */ /* 0x000fca00000000ff */
[----:B------:R2:W-:Y:S01]  /*8d30*/  STG.E desc[UR36][R8.64], R3 ;  /* 0x0000000308007986 */ /* 0x0005e2000c101924 */
[----:B------:R-:W-:Y:S05]  /*8d40*/  BRA `(.L_x_18830) ;  /* 0x0000000800947947 */ /* 0x000fea0003800000 */
.L_x_18835:
[----:B-----5:R-:W0:Y:S02]  /*8d50*/  I2F.F64 R26, R26 ;  /* 0x0000001a001a7312 */ /* 0x020e240000201c00 */
[----:B0-----:R0:W-:Y:S01]  /*8d60*/  STG.E.64 desc[UR36][R8.64], R26 ;  /* 0x0000001a08007986 */ /* 0x0011e2000c101b24 */
[----:B------:R-:W-:Y:S05]  /*8d70*/  BRA `(.L_x_18830) ;  /* 0x0000000800887947 */ /* 0x000fea0003800000 */
.L_x_18825:
        /* <DEDUP_REMOVED lines=10> */
[----:B-----5:R0:W-:Y:S01]  /*8e20*/  STG.E.U16 desc[UR36][R8.64], R26 ;  /* 0x0000001a08007986 */ /* 0x0201e2000c101524 */
[----:B------:R-:W-:Y:S05]  /*8e30*/  BRA `(.L_x_18830) ;  /* 0x0000000800587947 */ /* 0x000fea0003800000 */
.L_x_18840:
[----:B-----5:R-:W-:Y:S01]  /*8e40*/  I2FP.F32.S32 R5, R26 ;  /* 0x0000001a00057245 */ /* 0x020fe20000201400 */
        /* <DEDUP_REMOVED lines=16> */
.L_x_18843:
[----:B------:R-:W-:-:S04]  /*8f50*/  SHF.R.U32.HI R3, RZ, 0x18, R5 ;  /* 0x00000018ff037819 */ /* 0x000fc80000011605 */
[----:B------:R-:W-:-:S04]  /*8f60*/  LOP3.LUT R0, R0, 0x80, R3, 0xf8, !PT ;  /* 0x0000008000007812 */ /* 0x000fc800078ef803 */
[----:B------:R-:W-:-:S07]  /*8f70*/  PRMT R4, R0, 0x7610, R4 ;  /* 0x0000761000047816 */ /* 0x000fce0000000004 */
.L_x_18842:
[----:B------:R-:W-:Y:S05]  /*8f80*/  BSYNC.RECONVERGENT B0 ;  /* 0x0000000000007941 */ /* 0x000fea0003800200 */
.L_x_18841:
[----:B------:R0:W-:Y:S01]  /*8f90*/  STG.E.U8 desc[UR36][R8.64], R4 ;  /* 0x0000000408007986 */ /* 0x0001e2000c101124 */
[----:B------:R-:W-:Y:S05]  /*8fa0*/  BRA `(.L_x_18830) ;  /* 0x0000000400fc7947 */ /* 0x000fea0003800000 */
.L_x_18839:
        /* <DEDUP_REMOVED lines=17> */
.L_x_18846:
[----:B------:R-:W-:-:S04]  /*90c0*/  SHF.R.U32.HI R3, RZ, 0x18, R5 ;  /* 0x00000018ff037819 */ /* 0x000fc80000011605 */
[----:B------:R-:W-:-:S04]  /*90d0*/  LOP3.LUT R0, R0, 0x80, R3, 0xf8, !PT ;  /* 0x0000008000007812 */ /* 0x000fc800078ef803 */
[----:B------:R-:W-:-:S07]  /*90e0*/  PRMT R4, R0, 0x7610, R4 ;  /* 0x0000761000047816 */ /* 0x000fce0000000004 */
.L_x_18845:
[----:B------:R-:W-:Y:S05]  /*90f0*/  BSYNC.RECONVERGENT B0 ;  /* 0x0000000000007941 */ /* 0x000fea0003800200 */
.L_x_18844:
[----:B------:R0:W-:Y:S01]  /*9100*/  STG.E.U8 desc[UR36][R8.64], R4 ;  /* 0x0000000408007986 */ /* 0x0001e2000c101124 */
[----:B------:R-:W-:Y:S05]  /*9110*/  BRA `(.L_x_18830) ;  /* 0x0000000400a07947 */ /* 0x000fea0003800000 */
.L_x_18838:
[----:B------:R-:W-:-:S13]  /*9120*/  ISETP.NE.AND P0, PT, R0, 0x1c, PT ;  /* 0x0000001c0000780c */ /* 0x000fda0003f05270 */
[----:B------:R-:W-:Y:S05]  /*9130*/  @!P0 BRA `(.L_x_18847) ;  /* 0x00000000005c8947 */ /* 0x000fea0003800000 */
[----:B------:R-:W-:-:S13]  /*9140*/  ISETP.NE.AND P0, PT, R0, 0x1d, PT ;  /* 0x0000001d0000780c */ /* 0x000fda0003f05270 */
[----:B------:R-:W-:Y:S05]  /*9150*/  @!P0 BRA `(.L_x_18848) ;  /* 0x0000000000488947 */ /* 0x000fea0003800000 */
[----:B------:R-:W-:-:S13]  /*9160*/  ISETP.NE.AND P0, PT, R0, 0x2c, PT ;  /* 0x0000002c0000780c */ /* 0x000fda0003f05270 */
[----:B------:R-:W-:Y:S05]  /*9170*/  @P0 BRA `(.L_x_18829) ;  /* 0x0000000000a40947 */ /* 0x000fea0003800000 */
[----:B-----5:R-:W-:-:S04]  /*9180*/  I2FP.F32.S32 R26, R26 ;  /* 0x0000001a001a7245 */ /* 0x020fc80000201400 */
        /* <DEDUP_REMOVED lines=15> */
.L_x_18848:
[----:B-----5:R-:W-:-:S05]  /*9280*/  SHF.R.S32.HI R27, RZ, 0x1f, R26 ;  /* 0x0000001fff1b7819 */ /* 0x020fca000001141a */
[----:B------:R0:W-:Y:S01]  /*9290*/  STG.E.64 desc[UR36][R8.64], R26 ;  /* 0x0000001a08007986 */ /* 0x0001e2000c101b24 */
[----:B------:R-:W-:Y:S05]  /*92a0*/  BRA `(.L_x_18830) ;  /* 0x00000004003c7947 */ /* 0x000fea0003800000 */
.L_x_18847:
[----:B-----5:R0:W-:Y:S01]  /*92b0*/  STG.E desc[UR36][R8.64], R26 ;  /* 0x0000001a08007986 */ /* 0x0201e2000c101924 */
[----:B------:R-:W-:Y:S05]  /*92c0*/  BRA `(.L_x_18830) ;  /* 0x0000000400347947 */ /* 0x000fea0003800000 */
.L_x_18837:
[----:B------:R-:W-:-:S13]  /*92d0*/  ISETP.GT.AND P0, PT, R0, 0xe, PT ;  /* 0x0000000e0000780c */ /* 0x000fda0003f04270 */
[----:B------:R-:W-:Y:S05]  /*92e0*/  @P0 BRA `(.L_x_18849) ;  /* 0x0000000000300947 */ /* 0x000fea0003800000 */
[----:B------:R-:W-:-:S13]  /*92f0*/  ISETP.NE.AND P0, PT, R0, 0xa, PT ;  /* 0x0000000a0000780c */ /* 0x000fda0003f05270 */
[----:B------:R-:W-:Y:S05]  /*9300*/  @!P0 BRA `(.L_x_18850) ;  /* 0x0000000000188947 */ /* 0x000fea0003800000 */
[----:B------:R-:W-:-:S13]  /*9310*/  ISETP.NE.AND P0, PT, R0, 0xb, PT ;  /* 0x0000000b0000780c */ /* 0x000fda0003f05270 */
[----:B------:R-:W-:Y:S05]  /*9320*/  @P0 BRA `(.L_x_18829) ;  /* 0x0000000000380947 */ /* 0x000fea0003800000 */
[----:B-----5:R-:W-:-:S04]  /*9330*/  ISETP.NE.AND P0, PT, R26, RZ, PT ;  /* 0x000000ff1a00720c */ /* 0x020fc80003f05270 */
[----:B------:R-:W-:-:S05]  /*9340*/  SEL R3, RZ, 0x1, !P0 ;  /* 0x00000001ff037807 */ /* 0x000fca0004000000 */
[----:B------:R0:W-:Y:S01]  /*9350*/  STG.E.U8 desc[UR36][R8.64], R3 ;  /* 0x0000000308007986 */ /* 0x0001e2000c101124 */
[----:B------:R-:W-:Y:S05]  /*9360*/  BRA `(.L_x_18830) ;  /* 0x00000004000c7947 */ /* 0x000fea0003800000 */
.L_x_18850:
[----:B------:R-:W-:Y:S01]  /*9370*/  CS2R R6, SRZ ;  /* 0x0000000000067805 */ /* 0x000fe2000001ff00 */
[----:B-----5:R-:W0:Y:S04]  /*9380*/  I2F.F64 R4, R26 ;  /* 0x0000001a00047312 */ /* 0x020e280000201c00 */
[----:B0-----:R0:W-:Y:S01]  /*9390*/  STG.E.128 desc[UR36][R8.64], R4 ;  /* 0x0000000408007986 */ /* 0x0011e2000c101d24 */
[----:B------:R-:W-:Y:S05]  /*93a0*/  BRA `(.L_x_18830) ;  /* 0x0000000000fc7947 */ /* 0x000fea0003800000 */
.L_x_18849:
[----:B------:R-:W-:-:S13]  /*93b0*/  ISETP.NE.AND P0, PT, R0, 0xf, PT ;  /* 0x0000000f0000780c */ /* 0x000fda0003f05270 */
[----:B------:R-:W-:Y:S05]  /*93c0*/  @!P0 BRA `(.L_x_18851) ;  /* 0x0000000000e88947 */ /* 0x000fea0003800000 */
[----:B------:R-:W-:-:S13]  /*93d0*/  ISETP.NE.AND P0, PT, R0, 0x17, PT ;  /* 0x000000170000780c */ /* 0x000fda0003f05270 */
[----:B------:R-:W-:Y:S05]  /*93e0*/  @!P0 BRA `(.L_x_18852) ;  /* 0x0000000000908947 */ /* 0x000fea0003800000 */
[----:B------:R-:W-:-:S13]  /*93f0*/  ISETP.NE.AND P0, PT, R0, 0x18, PT ;  /* 0x000000180000780c */ /* 0x000fda0003f05270 */
[----:B------:R-:W-:Y:S05]  /*9400*/  @!P0 BRA `(.L_x_18853) ;  /* 0x0000000000448947 */ /* 0x000fea0003800000 */
.L_x_18829:
        /* <DEDUP_REMOVED lines=16> */
.L_x_18854:
[----:B------:R-:W-:Y:S05]  /*9510*/  BRA `(.L_x_18830) ;  /* 0x0000000000a07947 */ /* 0x000fea0003800000 */
.L_x_18853:
[----:B-----5:R-:W-:Y:S01]  /*9520*/  I2FP.F32.S32 R5, R26 ;  /* 0x0000001a00057245 */ /* 0x020fe20000201400 */
        /* <DEDUP_REMOVED lines=12> */
.L_x_18856:
[----:B------:R-:W-:Y:S05]  /*95f0*/  BSYNC.RECONVERGENT B0 ;  /* 0x0000000000007941 */ /* 0x000fea0003800200 */
.L_x_18855:
[----:B------:R-:W-:-:S05]  /*9600*/  LOP3.LUT R3, R0, 0x80, R3, 0xf8, !PT ;  /* 0x0000008000037812 */ /* 0x000fca00078ef803 */
[----:B------:R0:W-:Y:S01]  /*9610*/  STG.E.U8 desc[UR36][R8.64], R3 ;  /* 0x0000000308007986 */ /* 0x0001e2000c101124 */
[----:B------:R-:W-:Y:S05]  /*9620*/  BRA `(.L_x_18830) ;  /* 0x00000000005c7947 */ /* 0x000fea0003800000 */
.L_x_18852:
[----:B-----5:R-:W-:Y:S01]  /*9630*/  I2FP.F32.S32 R3, R26 ;  /* 0x0000001a00037245 */ /* 0x020fe20000201400 */
        /* <DEDUP_REMOVED lines=11> */
.L_x_18858:
[----:B------:R-:W-:Y:S01]  /*96f0*/  IMAD.MOV.U32 R0, RZ, RZ, 0x7f ;  /* 0x0000007fff007424 */ /* 0x000fe200078e00ff */
[----:B------:R-:W-:-:S04]  /*9700*/  ISETP.GT.U32.AND P0, PT, R4, 0x7f800000, PT ;  /* 0x7f8000000400780c */ /* 0x000fc80003f04070 */
[----:B------:R-:W-:-:S09]  /*9710*/  SEL R0, R0, 0x7c, P0 ;  /* 0x0000007c00007807 */ /* 0x000fd20000000000 */
.L_x_18859:
[----:B------:R-:W-:Y:S05]  /*9720*/  BSYNC.RECONVERGENT B0 ;  /* 0x0000000000007941 */ /* 0x000fea0003800200 */
.L_x_18857:
[----:B------:R-:W-:-:S04]  /*9730*/  SHF.R.U32.HI R3, RZ, 0x18, R3 ;  /* 0x00000018ff037819 */ /* 0x000fc80000011603 */
[----:B------:R-:W-:-:S05]  /*9740*/  LOP3.LUT R3, R0, 0x80, R3, 0xf8, !PT ;  /* 0x0000008000037812 */ /* 0x000fca00078ef803 */
[----:B------:R0:W-:Y:S01]  /*9750*/  STG.E.U8 desc[UR36][R8.64], R3 ;  /* 0x0000000308007986 */ /* 0x0001e2000c101124 */
[----:B------:R-:W-:Y:S05]  /*9760*/  BRA `(.L_x_18830) ;  /* 0x00000000000c7947 */ /* 0x000fea0003800000 */
.L_x_18851:
[----:B-----5:R-:W-:-:S04]  /*9770*/  I2FP.F32.S32 R0, R26 ;  /* 0x0000001a00007245 */ /* 0x020fc80000201400 */
[----:B------:R-:W-:-:S05]  /*9780*/  F2FP.BF16.F32.PACK_AB R0, RZ, R0 ;  /* 0x00000000ff00723e */ /* 0x000fca00000010ff */
[----:B------:R0:W-:Y:S02]  /*9790*/  STG.E.U16 desc[UR36][R8.64], R0 ;  /* 0x0000000008007986 */ /* 0x0001e4000c101524 */
.L_x_18830:
        /* <DEDUP_REMOVED lines=23> */
.L_x_18863:
[----:B------:R0:W-:Y:S01]  /*9910*/  STG.E.U8 desc[UR36][R8.64], R24 ;  /* 0x0000001808007986 */ /* 0x0001e2000c101124 */
[----:B------:R-:W-:Y:S05]  /*9920*/  BRA `(.L_x_18865) ;  /* 0x0000000c00387947 */ /* 0x000fea0003800000 */
.L_x_18862:
[----:B------:R-:W-:-:S13]  /*9930*/  ISETP.NE.AND P0, PT, R0, 0x2, PT ;  /* 0x000000020000780c */ /* 0x000fda0003f05270 */
[----:B------:R-:W-:Y:S05]  /*9940*/  @!P0 BRA `(.L_x_18866) ;  /* 0x0000000000248947 */ /* 0x000fea0003800000 */
[----:B------:R-:W-:-:S13]  /*9950*/  ISETP.NE.AND P0, PT, R0, 0x3, PT ;  /* 0x000000030000780c */ /* 0x000fda0003f05270 */
[----:B------:R-:W-:Y:S05]  /*9960*/  @!P0 BRA `(.L_x_18867) ;  /* 0x0000000000148947 */ /* 0x000fea0003800000 */
[----:B------:R-:W-:-:S13]  /*9970*/  ISETP.NE.AND P0, PT, R0, 0x4, PT ;  /* 0x000000040000780c */ /* 0x000fda0003f05270 */
[----:B------:R-:W-:Y:S05]  /*9980*/  @P0 BRA `(.L_x_18864) ;  /* 0x00000008003c0947 */ /* 0x000fea0003800000 */
[----:B------:R-:W-:-:S05]  /*9990*/  SHF.R.S32.HI R25, RZ, 0x1f, R24 ;  /* 0x0000001fff197819 */ /* 0x000fca0000011418 */
[----:B------:R0:W-:Y:S01]  /*99a0*/  STG.E.64 desc[UR36][R8.64], R24 ;  /* 0x0000001808007986 */ /* 0x0001e2000c101b24 */
[----:B------:R-:W-:Y:S05]  /*99b0*/  BRA `(.L_x_18865) ;  /* 0x0000000c00147947 */ /* 0x000fea0003800000 */
.L_x_18867:
[----:B------:R0:W-:Y:S01]  /*99c0*/  STG.E desc[UR36][R8.64], R24 ;  /* 0x0000001808007986 */ /* 0x0001e2000c101924 */
[----:B------:R-:W-:Y:S05]  /*99d0*/  BRA `(.L_x_18865) ;  /* 0x0000000c000c7947 */ /* 0x000fea0003800000 */
.L_x_18866:
[----:B------:R0:W-:Y:S01]  /*99e0*/  STG.E.U16 desc[UR36][R8.64], R24 ;  /* 0x0000001808007986 */ /* 0x0001e2000c101524 */
[----:B------:R-:W-:Y:S05]  /*99f0*/  BRA `(.L_x_18865) ;  /* 0x0000000c00047947 */ /* 0x000fea0003800000 */
.L_x_18861:
[----:B------:R-:W-:-:S13]  /*9a00*/  ISETP.GT.AND P0, PT, R0, 0x6, PT ;  /* 0x000000060000780c */ /* 0x000fda0003f04270 */
[----:B------:R-:W-:Y:S05]  /*9a10*/  @P0 BRA `(.L_x_18868) ;  /* 0x00000000002c0947 */ /* 0x000fea0003800000 */
[----:B------:R-:W-:-:S13]  /*9a20*/  ISETP.NE.AND P0, PT, R0, 0x5, PT ;  /* 0x000000050000780c */ /* 0x000fda0003f05270 */
[----:B------:R-:W-:Y:S05]  /*9a30*/  @!P0 BRA `(.L_x_18869) ;  /* 0x0000000000148947 */ /* 0x000fea0003800000 */
[----:B------:R-:W-:-:S13]  /*9a40*/  ISETP.NE.AND P0, PT, R0, 0x6, PT ;  /* 0x000000060000780c */ /* 0x000fda0003f05270 */
[----:B------:R-:W-:Y:S05]  /*9a50*/  @P0 BRA `(.L_x_18864) ;  /* 0x0000000800080947 */ /* 0x000fea0003800000 */
[----:B------:R-:W-:-:S05]  /*9a60*/  I2FP.F32.S32 R3, R24 ;  /* 0x0000001800037245 */ /* 0x000fca0000201400 */
[----:B------:R0:W-:Y:S01]  /*9a70*/  STG.E desc[UR36][R8.64], R3 ;  /* 0x0000000308007986 */ /* 0x0001e2000c101924 */
[----:B------:R-:W-:Y:S05]  /*9a80*/  BRA `(.L_x_18865) ;  /* 0x0000000800e07947 */ /* 0x000fea0003800000 */
.L_x_18869:
[----:B------:R-:W-:-:S04]  /*9a90*/  I2FP.F32.S32 R0, R24 ;  /* 0x0000001800007245 */ /* 0x000fc80000201400 */
[----:B------:R-:W-:-:S05]  /*9aa0*/  F2FP.F16.F32.PACK_AB R0, RZ, R0 ;  /* 0x00000000ff00723e */ /* 0x000fca00000000ff */
[----:B------:R0:W-:Y:S01]  /*9ab0*/  STG.E.U16 desc[UR36][R8.64], R0 ;  /* 0x0000000008007986 */ /* 0x0001e2000c101524 */
[----:B------:R-:W-:Y:S05]  /*9ac0*/  BRA `(.L_x_18865) ;  /* 0x0000000800d07947 */ /* 0x000fea0003800000 */
.L_x_18868:
[----:B------:R-:W-:-:S13]  /*9ad0*/  ISETP.NE.AND P0, PT, R0, 0x7, PT ;  /* 0x000000070000780c */ /* 0x000fda0003f05270 */
[----:B------:R-:W-:Y:S05]  /*9ae0*/  @!P0 BRA `(.L_x_18870) ;  /* 0x0000000000348947 */ /* 0x000fea0003800000 */
[----:B------:R-:W-:-:S13]  /*9af0*/  ISETP.NE.AND P0, PT, R0, 0x8, PT ;  /* 0x000000080000780c */ /* 0x000fda0003f05270 */
[----:B------:R-:W-:Y:S05]  /*9b00*/  @!P0 BRA `(.L_x_18871) ;  /* 0x0000000000188947 */ /* 0x000fea0003800000 */
[----:B------:R-:W-:-:S13]  /*9b10*/  ISETP.NE.AND P0, PT, R0, 0x9, PT ;  /* 0x000000090000780c */ /* 0x000fda0003f05270 */
[----:B------:R-:W-:Y:S05]  /*9b20*/  @P0 BRA `(.L_x_18864) ;  /* 0x0000000400d40947 */ /* 0x000fea0003800000 */
[----:B------:R-:W-:Y:S01]  /*9b30*/  I2FP.F32.S32 R24, R24 ;  /* 0x0000001800187245 */ /* 0x000fe20000201400 */
[----:B------:R-:W-:-:S05]  /*9b40*/  IMAD.MOV.U32 R25, RZ, RZ, RZ ;  /* 0x000000ffff197224 */ /* 0x000fca00078e00ff */
[----:B------:R0:W-:Y:S01]  /*9b50*/  STG.E.64 desc[UR36][R8.64], R24 ;  /* 0x0000001808007986 */ /* 0x0001e2000c101b24 */
[----:B------:R-:W-:Y:S05]  /*9b60*/  BRA `(.L_x_18865) ;  /* 0x0000000800a87947 */ /* 0x000fea0003800000 */
.L_x_18871:
[----:B------:R-:W-:-:S04]  /*9b70*/  I2FP.F32.S32 R24, R24 ;  /* 0x0000001800187245 */ /* 0x000fc80000201400 */
[----:B------:R-:W-:-:S04]  /*9b80*/  F2FP.F16.F32.PACK_AB R3, RZ, R24 ;  /* 0x00000018ff03723e */ /* 0x000fc800000000ff */
[----:B------:R-:W-:-:S05]  /*9b90*/  PRMT R3, R3, 0x5410, RZ ;  /* 0x0000541003037816 */ /* 0x000fca00000000ff */
[----:B------:R0:W-:Y:S01]  /*9ba0*/  STG.E desc[UR36][R8.64], R3 ;  /* 0x0000000308007986 */ /* 0x0001e2000c101924 */
[----:B------:R-:W-:Y:S05]  /*9bb0*/  BRA `(.L_x_18865) ;  /* 0x0000000800947947 */ /* 0x000fea0003800000 */
.L_x_18870:
[----:B------:R-:W0:Y:S02]  /*9bc0*/  I2F.F64 R24, R24 ;  /* 0x0000001800187312 */ /* 0x000e240000201c00 */
[----:B0-----:R0:W-:Y:S01]  /*9bd0*/  STG.E.64 desc[UR36][R8.64], R24 ;  /* 0x0000001808007986 */ /* 0x0011e2000c101b24 */
[----:B------:R-:W-:Y:S05]  /*9be0*/  BRA `(.L_x_18865) ;  /* 0x0000000800887947 */ /* 0x000fea0003800000 */
.L_x_18860:
        /* <DEDUP_REMOVED lines=12> */
.L_x_18875:
        /* <DEDUP_REMOVED lines=17> */
.L_x_18878:
[----:B------:R-:W-:-:S04]  /*9dc0*/  SHF.R.U32.HI R3, RZ, 0x18, R5 ;  /* 0x00000018ff037819 */ /* 0x000fc80000011605 */
[----:B------:R-:W-:-:S04]  /*9dd0*/  LOP3.LUT R0, R0, 0x80, R3, 0xf8, !PT ;  /* 0x0000008000007812 */ /* 0x000fc800078ef803 */
[----:B------:R-:W-:-:S07]  /*9de0*/  PRMT R4, R0, 0x7610, R4 ;  /* 0x0000761000047816 */ /* 0x000fce0000000004 */
.L_x_18877:
[----:B------:R-:W-:Y:S05]  /*9df0*/  BSYNC.RECONVERGENT B0 ;  /* 0x0000000000007941 */ /* 0x000fea0003800200 */
.L_x_18876:
[----:B------:R0:W-:Y:S01]  /*9e00*/  STG.E.U8 desc[UR36][R8.64], R4 ;  /* 0x0000000408007986 */ /* 0x0001e2000c101124 */
[----:B------:R-:W-:Y:S05]  /*9e10*/  BRA `(.L_x_18865) ;  /* 0x0000000400fc7947 */ /* 0x000fea0003800000 */
.L_x_18874:
        /* <DEDUP_REMOVED lines=17> */
.L_x_18881:
[----:B------:R-:W-:-:S04]  /*9f30*/  SHF.R.U32.HI R3, RZ, 0x18, R5 ;  /* 0x00000018ff037819 */ /* 0x000fc80000011605 */
[----:B------:R-:W-:-:S04]  /*9f40*/  LOP3.LUT R0, R0, 0x80, R3, 0xf8, !PT ;  /* 0x0000008000007812 */ /* 0x000fc800078ef803 */
[----:B------:R-:W-:-:S07]  /*9f50*/  PRMT R4, R0, 0x7610, R4 ;  /* 0x0000761000047816 */ /* 0x000fce0000000004 */
.L_x_18880:
[----:B------:R-:W-:Y:S05]  /*9f60*/  BSYNC.RECONVERGENT B0 ;  /* 0x0000000000007941 */ /* 0x000fea0003800200 */
.L_x_18879:
[----:B------:R0:W-:Y:S01]  /*9f70*/  STG.E.U8 desc[UR36][R8.64], R4 ;  /* 0x0000000408007986 */ /* 0x0001e2000c101124 */
[----:B------:R-:W-:Y:S05]  /*9f80*/  BRA `(.L_x_18865) ;  /* 0x0000000400a07947 */ /* 0x000fea0003800000 */
.L_x_18873:
[----:B------:R-:W-:-:S13]  /*9f90*/  ISETP.NE.AND P0, PT, R0, 0x1c, PT ;  /* 0x0000001c0000780c */ /* 0x000fda0003f05270 */
[----:B------:R-:W-:Y:S05]  /*9fa0*/  @!P0 BRA `(.L_x_18882) ;  /* 0x00000000005c8947 */ /* 0x000fea0003800000 */
[----:B------:R-:W-:-:S13]  /*9fb0*/  ISETP.NE.AND P0, PT, R0, 0x1d, PT ;  /* 0x0000001d0000780c */ /* 0x000fda0003f05270 */
[----:B------:R-:W-:Y:S05]  /*9fc0*/  @!P0 BRA `(.L_x_18883) ;  /* 0x0000000000488947 */ /* 0x000fea0003800000 */
[----:B------:R-:W-:-:S13]  /*9fd0*/  ISETP.NE.AND P0, PT, R0, 0x2c, PT ;  /* 0x0000002c0000780c */ /* 0x000fda0003f05270 */
[----:B------:R-:W-:Y:S05]  /*9fe0*/  @P0 BRA `(.L_x_18864) ;  /* 0x0000000000a40947 */ /* 0x000fea0003800000 */
        /* <DEDUP_REMOVED lines=16> */
.L_x_18883:
[----:B------:R-:W-:-:S05]  /*a0f0*/  SHF.R.S32.HI R25, RZ, 0x1f, R24 ;  /* 0x0000001fff197819 */ /* 0x000fca0000011418 */
[----:B------:R0:W-:Y:S01]  /*a100*/  STG.E.64 desc[UR36][R8.64], R24 ;  /* 0x0000001808007986 */ /* 0x0001e2000c101b24 */
[----:B------:R-:W-:Y:S05]  /*a110*/  BRA `(.L_x_18865) ;  /* 0x00000004003c7947 */ /* 0x000fea0003800000 */
.L_x_18882:
[----:B------:R0:W-:Y:S01]  /*a120*/  STG.E desc[UR36][R8.64], R24 ;  /* 0x0000001808007986 */ /* 0x0001e2000c101924 */
[----:B------:R-:W-:Y:S05]  /*a130*/  BRA `(.L_x_18865) ;  /* 0x0000000400347947 */ /* 0x000fea0003800000 */
.L_x_18872:
[----:B------:R-:W-:-:S13]  /*a140*/  ISETP.GT.AND P0, PT, R0, 0xe, PT ;  /* 0x0000000e0000780c */ /* 0x000fda0003f04270 */
[----:B------:R-:W-:Y:S05]  /*a150*/  @P0 BRA `(.L_x_18884) ;  /* 0x0000000000300947 */ /* 0x000fea0003800000 */
[----:B------:R-:W-:-:S13]  /*a160*/  ISETP.NE.AND P0, PT, R0, 0xa, PT ;  /* 0x0000000a0000780c */ /* 0x000fda0003f05270 */
[----:B------:R-:W-:Y:S05]  /*a170*/  @!P0 BRA `(.L_x_18885) ;  /* 0x0000000000188947 */ /* 0x000fea0003800000 */
[----:B------:R-:W-:-:S13]  /*a180*/  ISETP.NE.AND P0, PT, R0, 0xb, PT ;  /* 0x0000000b0000780c */ /* 0x000fda0003f05270 */
[----:B------:R-:W-:Y:S05]  /*a190*/  @P0 BRA `(.L_x_18864) ;  /* 0x0000000000380947 */ /* 0x000fea0003800000 */
[----:B------:R-:W-:-:S04]  /*a1a0*/  ISETP.NE.AND P0, PT, R24, RZ, PT ;  /* 0x000000ff1800720c */ /* 0x000fc80003f05270 */
[----:B------:R-:W-:-:S05]  /*a1b0*/  SEL R3, RZ, 0x1, !P0 ;  /* 0x00000001ff037807 */ /* 0x000fca0004000000 */
[----:B------:R4:W-:Y:S01]  /*a1c0*/  STG.E.U8 desc[UR36][R8.64], R3 ;  /* 0x0000000308007986 */ /* 0x0009e2000c101124 */
[----:B------:R-:W-:Y:S05]  /*a1d0*/  BRA `(.L_x_18865) ;  /* 0x00000004000c7947 */ /* 0x000fea0003800000 */
.L_x_18885:
[----:B------:R-:W-:Y:S01]  /*a1e0*/  CS2R R6, SRZ ;  /* 0x0000000000067805 */ /* 0x000fe2000001ff00 */
[----:B------:R-:W0:Y:S04]  /*a1f0*/  I2F.F64 R4, R24 ;  /* 0x0000001800047312 */ /* 0x000e280000201c00 */
[----:B0-----:R3:W-:Y:S01]  /*a200*/  STG.E.128 desc[UR36][R8.64], R4 ;  /* 0x0000000408007986 */ /* 0x0017e2000c101d24 */
[----:B------:R-:W-:Y:S05]  /*a210*/  BRA `(.L_x_18865) ;  /* 0x0000000000fc7947 */ /* 0x000fea0003800000 */
.L_x_18884:
[----:B------:R-:W-:-:S13]  /*a220*/  ISETP.NE.AND P0, PT, R0, 0xf, PT ;  /* 0x0000000f0000780c */ /* 0x000fda0003f05270 */
[----:B------:R-:W-:Y:S05]  /*a230*/  @!P0 BRA `(.L_x_18886) ;  /* 0x0000000000e88947 */ /* 0x000fea0003800000 */
[----:B------:R-:W-:-:S13]  /*a240*/  ISETP.NE.AND P0, PT, R0, 0x17, PT ;  /* 0x000000170000780c */ /* 0x000fda0003f05270 */
[----:B------:R-:W-:Y:S05]  /*a250*/  @!P0 BRA `(.L_x_18887) ;  /* 0x0000000000908947 */ /* 0x000fea0003800000 */
[----:B------:R-:W-:-:S13]  /*a260*/  ISETP.NE.AND P0, PT, R0, 0x18, PT ;  /* 0x000000180000780c */ /* 0x000fda0003f05270 */
[----:B------:R-:W-:Y:S05]  /*a270*/  @!P0 BRA `(.L_x_18888) ;  /* 0x0000000000448947 */ /* 0x000fea0003800000 */
.L_x_18864:
        /* <DEDUP_REMOVED lines=16> */
.L_x_18889:
[----:B------:R-:W-:Y:S05]  /*a380*/  BRA `(.L_x_18865) ;  /* 0x0000000000a07947 */ /* 0x000fea0003800000 */
.L_x_18888:
        /* <DEDUP_REMOVED lines=13> */
.L_x_18891:
[----:B------:R-:W-:Y:S05]  /*a460*/  BSYNC.RECONVERGENT B0 ;  /* 0x0000000000007941 */ /* 0x000fea0003800200 */
.L_x_18890:
[----:B------:R-:W-:-:S05]  /*a470*/  LOP3.LUT R3, R0, 0x80, R3, 0xf8, !PT ;  /* 0x0000008000037812 */ /* 0x000fca00078ef803 */
[----:B------:R1:W-:Y:S01]  /*a480*/  STG.E.U8 desc[UR36][R8.64], R3 ;  /* 0x0000000308007986 */ /* 0x0003e2000c101124 */
[----:B------:R-:W-:Y:S05]  /*a490*/  BRA `(.L_x_18865) ;  /* 0x00000000005c7947 */ /* 0x000fea0003800000 */
.L_x_18887:
        /* <DEDUP_REMOVED lines=12> */
.L_x_18893:
[----:B------:R-:W-:Y:S01]  /*a560*/  IMAD.MOV.U32 R0, RZ, RZ, 0x7f ;  /* 0x0000007fff007424 */ /* 0x000fe200078e00ff */
[----:B------:R-:W-:-:S04]  /*a570*/  ISETP.GT.U32.AND P0, PT, R4, 0x7f800000, PT ;  /* 0x7f8000000400780c */ /* 0x000fc80003f04070 */
[----:B------:R-:W-:-:S09]  /*a580*/  SEL R0, R0, 0x7c, P0 ;  /* 0x0000007c00007807 */ /* 0x000fd20000000000 */
.L_x_18894:
[----:B------:R-:W-:Y:S05]  /*a590*/  BSYNC.RECONVERGENT B0 ;  /* 0x0000000000007941 */ /* 0x000fea0003800200 */
.L_x_18892:
[----:B------:R-:W-:-:S04]  /*a5a0*/  SHF.R.U32.HI R3, RZ, 0x18, R3 ;  /* 0x00000018ff037819 */ /* 0x000fc80000011603 */
[----:B------:R-:W-:-:S05]  /*a5b0*/  LOP3.LUT R3, R0, 0x80, R3, 0xf8, !PT ;  /* 0x0000008000037812 */ /* 0x000fca00078ef803 */
[----:B------:R2:W-:Y:S01]  /*a5c0*/  STG.E.U8 desc[UR36][R8.64], R3 ;  /* 0x0000000308007986 */ /* 0x0005e2000c101124 */
[----:B------:R-:W-:Y:S05]  /*a5d0*/  BRA `(.L_x_18865) ;  /* 0x00000000000c7947 */ /* 0x000fea0003800000 */
.L_x_18886:
[----:B------:R-:W-:-:S04]  /*a5e0*/  I2FP.F32.S32 R0, R24 ;  /* 0x0000001800007245 */ /* 0x000fc80000201400 */
[----:B------:R-:W-:-:S05]  /*a5f0*/  F2FP.BF16.F32.PACK_AB R0, RZ, R0 ;  /* 0x00000000ff00723e */ /* 0x000fca00000010ff */
[----:B------:R0:W-:Y:S02]  /*a600*/  STG.E.U16 desc[UR36][R8.64], R0 ;  /* 0x0000000008007986 */ /* 0x0001e4000c101524 */
.L_x_18865:
[----:B------:R-:W-:-:S07]  /*a610*/  VIADD R17, R17, 0x80 ;  /* 0x0000008011117836 */ /* 0x000fce0000000000 */
.L_x_18824:
[----:B------:R-:W-:Y:S05]  /*a620*/  BSYNC.RECONVERGENT B6 ;  /* 0x0000000000067941 */ /* 0x000fea0003800200 */
.L_x_18823:
        /* <DEDUP_REMOVED lines=19> */
[----:B-----5:R-:W-:Y:S01]  /*a760*/  STG.E.U8 desc[UR36][R2.64], R22 ;  /* 0x0000001602007986 */ /* 0x020fe2000c101124 */
[----:B------:R-:W-:Y:S05]  /*a770*/  EXIT ;  /* 0x000000000000794d */ /* 0x000fea0003800000 */
.L_x_18898:
[----:B-----5:R-:W-:Y:S01]  /*a780*/  STG.E.U8 desc[UR36][R2.64], R22 ;  /* 0x0000001602007986 */ /* 0x020fe2000c101124 */
[----:B------:R-:W-:Y:S05]  /*a790*/  EXIT ;  /* 0x000000000000794d */ /* 0x000fea0003800000 */
.L_x_18897:
[----:B------:R-:W-:-:S13]  /*a7a0*/  ISETP.NE.AND P0, PT, R0, 0x2, PT ;  /* 0x000000020000780c */ /* 0x000fda0003f05270 */
[----:B------:R-:W-:Y:S05]  /*a7b0*/  @!P0 BRA `(.L_x_18900) ;  /* 0x0000000000248947 */ /* 0x000fea0003800000 */
[----:B------:R-:W-:-:S13]  /*a7c0*/  ISETP.NE.AND P0, PT, R0, 0x3, PT ;  /* 0x000000030000780c */ /* 0x000fda0003f05270 */
[----:B------:R-:W-:Y:S05]  /*a7d0*/  @!P0 BRA `(.L_x_18901) ;  /* 0x0000000000148947 */ /* 0x000fea0003800000 */
[----:B------:R-:W-:-:S13]  /*a7e0*/  ISETP.NE.AND P0, PT, R0, 0x4, PT ;  /* 0x000000040000780c */ /* 0x000fda0003f05270 */
[----:B------:R-:W-:Y:S05]  /*a7f0*/  @P0 BRA `(.L_x_18899) ;  /* 0x00000008003c0947 */ /* 0x000fea0003800000 */
[----:B-----5:R-:W-:-:S05]  /*a800*/  SHF.R.S32.HI R23, RZ, 0x1f, R22 ;  /* 0x0000001fff177819 */ /* 0x020fca0000011416 */
[----:B------:R-:W-:Y:S01]  /*a810*/  STG.E.64 desc[UR36][R2.64], R22 ;  /* 0x0000001602007986 */ /* 0x000fe2000c101b24 */
[----:B------:R-:W-:Y:S05]  /*a820*/  EXIT ;  /* 0x000000000000794d */ /* 0x000fea0003800000 */
.L_x_18901:
[----:B-----5:R-:W-:Y:S01]  /*a830*/  STG.E desc[UR36][R2.64], R22 ;  /* 0x0000001602007986 */ /* 0x020fe2000c101924 */
[----:B------:R-:W-:Y:S05]  /*a840*/  EXIT ;  /* 0x000000000000794d */ /* 0x000fea0003800000 */
.L_x_18900:
[----:B-----5:R-:W-:Y:S01]  /*a850*/  STG.E.U16 desc[UR36][R2.64], R22 ;  /* 0x0000001602007986 */ /* 0x020fe2000c101524 */
[----:B------:R-:W-:Y:S05]  /*a860*/  EXIT ;  /* 0x000000000000794d */ /* 0x000fea0003800000 */
.L_x_18896:
[----:B------:R-:W-:-:S13]  /*a870*/  ISETP.GT.AND P0, PT, R0, 0x6, PT ;  /* 0x000000060000780c */ /* 0x000fda0003f04270 */
[----:B------:R-:W-:Y:S05]  /*a880*/  @P0 BRA `(.L_x_18902) ;  /* 0x00000000002c0947 */ /* 0x000fea0003800000 */
[----:B------:R-:W-:-:S13]  /*a890*/  ISETP.NE.AND P0, PT, R0, 0x5, PT ;  /* 0x000000050000780c */ /* 0x000fda0003f05270 */
[----:B------:R-:W-:Y:S05]  /*a8a0*/  @!P0 BRA `(.L_x_18903) ;  /* 0x0000000000148947 */ /* 0x000fea0003800000 */
[----:B------:R-:W-:-:S13]  /*a8b0*/  ISETP.NE.AND P0, PT, R0, 0x6, PT ;  /* 0x000000060000780c */ /* 0x000fda0003f05270 */
[----:B------:R-:W-:Y:S05]  /*a8c0*/  @P0 BRA `(.L_x_18899) ;  /* 0x0000000800080947 */ /* 0x000fea0003800000 */
[----:B-----5:R-:W-:-:S05]  /*a8d0*/  I2FP.F32.S32 R5, R22 ;  /* 0x0000001600057245 */ /* 0x020fca0000201400 */
[----:B------:R-:W-:Y:S01]  /*a8e0*/  STG.E desc[UR36][R2.64], R5 ;  /* 0x0000000502007986 */ /* 0x000fe2000c101924 */
[----:B------:R-:W-:Y:S05]  /*a8f0*/  EXIT ;  /* 0x000000000000794d */ /* 0x000fea0003800000 */
.L_x_18903:
[----:B-----5:R-:W-:-:S04]  /*a900*/  I2FP.F32.S32 R0, R22 ;  /* 0x0000001600007245 */ /* 0x020fc80000201400 */
[----:B------:R-:W-:-:S05]  /*a910*/  F2FP.F16.F32.PACK_AB R0, RZ, R0 ;  /* 0x00000000ff00723e */ /* 0x000fca00000000ff */
[----:B------:R-:W-:Y:S01]  /*a920*/  STG.E.U16 desc[UR36][R2.64], R0 ;  /* 0x0000000002007986 */ /* 0x000fe2000c101524 */
[----:B------:R-:W-:Y:S05]  /*a930*/  EXIT ;  /* 0x000000000000794d */ /* 0x000fea0003800000 */
.L_x_18902:
        /* <DEDUP_REMOVED lines=8> */
[----:B------:R-:W-:Y:S01]  /*a9c0*/  STG.E.64 desc[UR36][R2.64], R22 ;  /* 0x0000001602007986 */ /* 0x000fe2000c101b24 */
[----:B------:R-:W-:Y:S05]  /*a9d0*/  EXIT ;  /* 0x000000000000794d */ /* 0x000fea0003800000 */
.L_x_18905:
[----:B-----5:R-:W-:-:S04]  /*a9e0*/  I2FP.F32.S32 R22, R22 ;  /* 0x0000001600167245 */ /* 0x020fc80000201400 */
[----:B------:R-:W-:-:S04]  /*a9f0*/  F2FP.F16.F32.PACK_AB R5, RZ, R22 ;  /* 0x00000016ff05723e */ /* 0x000fc800000000ff */
[----:B------:R-:W-:-:S05]  /*aa00*/  PRMT R5, R5, 0x5410, RZ ;  /* 0x0000541005057816 */ /* 0x000fca00000000ff */
[----:B------:R-:W-:Y:S01]  /*aa10*/  STG.E desc[UR36][R2.64], R5 ;  /* 0x0000000502007986 */ /* 0x000fe2000c101924 */
[----:B------:R-:W-:Y:S05]  /*aa20*/  EXIT ;  /* 0x000000000000794d */ /* 0x000fea0003800000 */
.L_x_18904:
[----:B-----5:R-:W0:Y:S02]  /*aa30*/  I2F.F64 R22, R22 ;  /* 0x0000001600167312 */ /* 0x020e240000201c00 */
[----:B0-----:R-:W-:Y:S01]  /*aa40*/  STG.E.64 desc[UR36][R2.64], R22 ;  /* 0x0000001602007986 */ /* 0x001fe2000c101b24 */
[----:B------:R-:W-:Y:S05]  /*aa50*/  EXIT ;  /* 0x000000000000794d */ /* 0x000fea0003800000 */
.L_x_18895:
        /* <DEDUP_REMOVED lines=10> */
[----:B-----5:R-:W-:Y:S01]  /*ab00*/  STG.E.U16 desc[UR36][R2.64], R22 ;  /* 0x0000001602007986 */ /* 0x020fe2000c101524 */
[----:B------:R-:W-:Y:S05]  /*ab10*/  EXIT ;  /* 0x000000000000794d */ /* 0x000fea0003800000 */
.L_x_18909:
        /* <DEDUP_REMOVED lines=18> */
.L_x_18912:
[----:B------:R-:W-:-:S04]  /*ac40*/  SHF.R.U32.HI R5, RZ, 0x18, R5 ;  /* 0x00000018ff057819 */ /* 0x000fc80000011605 */
[----:B------:R-:W-:-:S07]  /*ac50*/  LOP3.LUT R0, R0, 0x80, R5, 0xf8, !PT ;  /* 0x0000008000007812 */ /* 0x000fce00078ef805 */
.L_x_18911:
[----:B------:R-:W-:Y:S05]  /*ac60*/  BSYNC.RECONVERGENT B0 ;  /* 0x0000000000007941 */ /* 0x000fea0003800200 */
.L_x_18910:
[----:B------:R-:W-:Y:S01]  /*ac70*/  STG.E.U8 desc[UR36][R2.64], R0 ;  /* 0x0000000002007986 */ /* 0x000fe2000c101124 */
[----:B------:R-:W-:Y:S05]  /*ac80*/  EXIT ;  /* 0x000000000000794d */ /* 0x000fea0003800000 */
.L_x_18908:
        /* <DEDUP_REMOVED lines=18> */
.L_x_18915:
[----:B------:R-:W-:-:S04]  /*adb0*/  SHF.R.U32.HI R5, RZ, 0x18, R5 ;  /* 0x00000018ff057819 */ /* 0x000fc80000011605 */
[----:B------:R-:W-:-:S07]  /*adc0*/  LOP3.LUT R0, R0, 0x80, R5, 0xf8, !PT ;  /* 0x0000008000007812 */ /* 0x000fce00078ef805 */
.L_x_18914:
[----:B------:R-:W-:Y:S05]  /*add0*/  BSYNC.RECONVERGENT B0 ;  /* 0x0000000000007941 */ /* 0x000fea0003800200 */
.L_x_18913:
[----:B------:R-:W-:Y:S01]  /*ade0*/  STG.E.U8 desc[UR36][R2.64], R0 ;  /* 0x0000000002007986 */ /* 0x000fe2000c101124 */
[----:B------:R-:W-:Y:S05]  /*adf0*/  EXIT ;  /* 0x000000000000794d */ /* 0x000fea0003800000 */
.L_x_18907:
        /* <DEDUP_REMOVED lines=22> */
.L_x_18917:
[----:B-----5:R-:W-:-:S05]  /*af60*/  SHF.R.S32.HI R23, RZ, 0x1f, R22 ;  /* 0x0000001fff177819 */ /* 0x020fca0000011416 */
[----:B------:R-:W-:Y:S01]  /*af70*/  STG.E.64 desc[UR36][R2.64], R22 ;  /* 0x0000001602007986 */ /* 0x000fe2000c101b24 */
[----:B------:R-:W-:Y:S05]  /*af80*/  EXIT ;  /* 0x000000000000794d */ /* 0x000fea0003800000 */
.L_x_18916:
[----:B-----5:R-:W-:Y:S01]  /*af90*/  STG.E desc[UR36][R2.64], R22 ;  /* 0x0000001602007986 */ /* 0x020fe2000c101924 */
[----:B------:R-:W-:Y:S05]  /*afa0*/  EXIT ;  /* 0x000000000000794d */ /* 0x000fea0003800000 */
.L_x_18906:
        /* <DEDUP_REMOVED lines=8> */
[----:B------:R-:W-:Y:S01]  /*b030*/  STG.E.U8 desc[UR36][R2.64], R5 ;  /* 0x0000000502007986 */ /* 0x000fe2000c101124 */
[----:B------:R-:W-:Y:S05]  /*b040*/  EXIT ;  /* 0x000000000000794d */ /* 0x000fea0003800000 */
.L_x_18919:
[----:B------:R-:W-:Y:S01]  /*b050*/  CS2R R6, SRZ ;  /* 0x0000000000067805 */ /* 0x000fe2000001ff00 */
[----:B-----5:R-:W0:Y:S04]  /*b060*/  I2F.F64 R4, R22 ;  /* 0x0000001600047312 */ /* 0x020e280000201c00 */
[----:B0-----:R-:W-:Y:S01]  /*b070*/  STG.E.128 desc[UR36][R2.64], R4 ;  /* 0x0000000402007986 */ /* 0x001fe2000c101d24 */
[----:B------:R-:W-:Y:S05]  /*b080*/  EXIT ;  /* 0x000000000000794d */ /* 0x000fea0003800000 */
.L_x_18918:
[----:B------:R-:W-:-:S13]  /*b090*/  ISETP.NE.AND P0, PT, R0, 0xf, PT ;  /* 0x0000000f0000780c */ /* 0x000fda0003f05270 */
[----:B------:R-:W-:Y:S05]  /*b0a0*/  @!P0 BRA `(.L_x_18920) ;  /* 0x0000000000e88947 */ /* 0x000fea0003800000 */
[----:B------:R-:W-:-:S13]  /*b0b0*/  ISETP.NE.AND P0, PT, R0, 0x17, PT ;  /* 0x000000170000780c */ /* 0x000fda0003f05270 */
[----:B------:R-:W-:Y:S05]  /*b0c0*/  @!P0 BRA `(.L_x_18921) ;  /* 0x0000000000908947 */ /* 0x000fea0003800000 */
[----:B------:R-:W-:-:S13]  /*b0d0*/  ISETP.NE.AND P0, PT, R0, 0x18, PT ;  /* 0x000000180000780c */ /* 0x000fda0003f05270 */
[----:B------:R-:W-:Y:S05]  /*b0e0*/  @!P0 BRA `(.L_x_18922) ;  /* 0x0000000000448947 */ /* 0x000fea0003800000 */
.L_x_18899:
        /* <DEDUP_REMOVED lines=16> */
.L_x_18923:
[----:B------:R-:W-:Y:S05]  /*b1f0*/  EXIT ;  /* 0x000000000000794d */ /* 0x000fea0003800000 */
.L_x_18922:
        /* <DEDUP_REMOVED lines=13> */
.L_x_18925:
[----:B------:R-:W-:Y:S05]  /*b2d0*/  BSYNC.RECONVERGENT B0 ;  /* 0x0000000000007941 */ /* 0x000fea0003800200 */
.L_x_18924:
[----:B------:R-:W-:-:S05]  /*b2e0*/  LOP3.LUT R5, R0, 0x80, R5, 0xf8, !PT ;  /* 0x0000008000057812 */ /* 0x000fca00078ef805 */
[----:B------:R-:W-:Y:S01]  /*b2f0*/  STG.E.U8 desc[UR36][R2.64], R5 ;  /* 0x0000000502007986 */ /* 0x000fe2000c101124 */
[----:B------:R-:W-:Y:S05]  /*b300*/  EXIT ;  /* 0x000000000000794d */ /* 0x000fea0003800000 */
.L_x_18921:
        /* <DEDUP_REMOVED lines=12> */
.L_x_18927:
[----:B------:R-:W-:Y:S01]  /*b3d0*/  IMAD.MOV.U32 R0, RZ, RZ, 0x7f ;  /* 0x0000007fff007424 */ /* 0x000fe200078e00ff */
[----:B------:R-:W-:-:S04]  /*b3e0*/  ISETP.GT.U32.AND P0, PT, R4, 0x7f800000, PT ;  /* 0x7f8000000400780c */ /* 0x000fc80003f04070 */
[----:B------:R-:W-:-:S09]  /*b3f0*/  SEL R0, R0, 0x7c, P0 ;  /* 0x0000007c00007807 */ /* 0x000fd20000000000 */
.L_x_18928:
[----:B------:R-:W-:Y:S05]  /*b400*/  BSYNC.RECONVERGENT B0 ;  /* 0x0000000000007941 */ /* 0x000fea0003800200 */
.L_x_18926:
[----:B------:R-:W-:-:S04]  /*b410*/  SHF.R.U32.HI R5, RZ, 0x18, R5 ;  /* 0x00000018ff057819 */ /* 0x000fc80000011605 */
[----:B------:R-:W-:-:S05]  /*b420*/  LOP3.LUT R5, R0, 0x80, R5, 0xf8, !PT ;  /* 0x0000008000057812 */ /* 0x000fca00078ef805 */
[----:B------:R-:W-:Y:S01]  /*b430*/  STG.E.U8 desc[UR36][R2.64], R5 ;  /* 0x0000000502007986 */ /* 0x000fe2000c101124 */
[----:B------:R-:W-:Y:S05]  /*b440*/  EXIT ;  /* 0x000000000000794d */ /* 0x000fea0003800000 */
.L_x_18920:
[----:B-----5:R-:W-:-:S04]  /*b450*/  I2FP.F32.S32 R0, R22 ;  /* 0x0000001600007245 */ /* 0x020fc80000201400 */
[----:B------:R-:W-:-:S05]  /*b460*/  F2FP.BF16.F32.PACK_AB R0, RZ, R0 ;  /* 0x00000000ff00723e */ /* 0x000fca00000010ff */
[----:B------:R-:W-:Y:S01]  /*b470*/  STG.E.U16 desc[UR36][R2.64], R0 ;  /* 0x0000000002007986 */ /* 0x000fe2000c101524 */
[----:B------:R-:W-:Y:S05]  /*b480*/  EXIT ;  /* 0x000000000000794d */ /* 0x000fea0003800000 */
.L_x_18929:
        /* <DEDUP_REMOVED lines=15> */
.L_x_50096:


//--------------------- .text._ZN2at6native18elementwise_kernelILi128ELi2EZNS0_22gpu_kernel_impl_nocastINS0_13BinaryFunctorIiiiZZZNS0_16fmod_kernel_cudaERNS_18TensorIteratorBaseEENKUlvE_clEvENKUlvE1_clEvEUliiE_EEEEvS5_RKT_EUliE_EEviT1_ --------------------------
	.section	.text._ZN2at6native18elementwise_kernelILi128ELi2EZNS0_22gpu_kernel_impl_nocastINS0_13BinaryFunctorIiiiZZZNS0_16fmod_kernel_cudaERNS_18TensorIteratorBaseEENKUlvE_clEvENKUlvE1_clEvEUliiE_EEEEvS5_RKT_EUliE_EEviT1_,"ax",@progbits
	.align	128
        .global         _ZN2at6native18elementwise_kernelILi128ELi2EZNS0_22gpu_kernel_impl_nocastINS0_13BinaryFunctorIiiiZZZNS0_16fmod_kernel_cudaERNS_18TensorIteratorBaseEENKUlvE_clEvENKUlvE1_clEvEUliiE_EEEEvS5_RKT_EUliE_EEviT1_
        .type           _ZN2at6native18elementwise_kernelILi128ELi2EZNS0_22gpu_kernel_impl_nocastINS0_13BinaryFunctorIiiiZZZNS0_16fmod_kernel_cudaERNS_18TensorIteratorBaseEENKUlvE_clEvENKUlvE1_clEvEUliiE_EEEEvS5_RKT_EUliE_EEviT1_,@function
        .size           _ZN2at6native18elementwise_kernelILi128ELi2EZNS0_22gpu_kernel_impl_nocastINS0_13BinaryFunctorIiiiZZZNS0_16fmod_kernel_cudaERNS_18TensorIteratorBaseEENKUlvE_clEvENKUlvE1_clEvEUliiE_EEEEvS5_RKT_EUliE_EEviT1_,(.L_x_50097 - _ZN2at6native18elementwise_kernelILi128ELi2EZNS0_22gpu_kernel_impl_nocastINS0_13BinaryFunctorIiiiZZZNS0_16fmod_kernel_cudaERNS_18TensorIteratorBaseEENKUlvE_clEvENKUlvE1_clEvEUliiE_EEEEvS5_RKT_EUliE_EEviT1_)
        .other          _ZN2at6native18elementwise_kernelILi128ELi2EZNS0_22gpu_kernel_impl_nocastINS0_13BinaryFunctorIiiiZZZNS0_16fmod_kernel_cudaERNS_18TensorIteratorBaseEENKUlvE_clEvENKUlvE1_clEvEUliiE_EEEEvS5_RKT_EUliE_EEviT1_,@"STO_CUDA_ENTRY STV_DEFAULT"
_ZN2at6native18elementwise_kernelILi128ELi2EZNS0_22gpu_kernel_impl_nocastINS0_13BinaryFunctorIiiiZZZNS0_16fmod_kernel_cudaERNS_18TensorIteratorBaseEENKUlvE_clEvENKUlvE1_clEvEUliiE_EEEEvS5_RKT_EUliE_EEviT1_:
.text._ZN2at6native18elementwise_kernelILi128ELi2EZNS0_22gpu_kernel_impl_nocastINS0_13BinaryFunctorIiiiZZZNS0_16fmod_kernel_cudaERNS_18TensorIteratorBaseEENKUlvE_clEvENKUlvE1_clEvEUliiE_EEEEvS5_RKT_EUliE_EEviT1_:
        /* <DEDUP_REMOVED lines=13> */
[----:B------:R-:W0:Y:S02]  /*00d0*/  LDC.64 R6, c[0x0][0x5f8] ;  /* 0x00017e00ff067b82 */ /* 0x000e240000000a00 */
[----:B0-----:R-:W2:Y:S06]  /*00e0*/  LDG.E R6, desc[UR6][R6.64] ;  /* 0x0000000606067981 */ /* 0x001eac000c1e1900 */
[----:B------:R-:W0:Y:S02]  /*00f0*/  LDC.64 R4, c[0x0][0x5f0] ;  /* 0x00017c00ff047b82 */ /* 0x000e240000000a00 */
[----:B0-----:R0:W3:Y:S01]  /*0100*/  LDG.E R0, desc[UR6][R4.64] ;  /* 0x0000000604007981 */ /* 0x0010e2000c1e1900 */
        /* <DEDUP_REMOVED lines=24> */
[----:B0-----:R0:W-:Y:S02]  /*0290*/  STG.E desc[UR6][R4.64], R9 ;  /* 0x0000000904007986 */ /* 0x0011e4000c101906 */
.L_x_18932:
[----:B------:R-:W-:Y:S05]  /*02a0*/  BSYNC.RECONVERGENT B0 ;  /* 0x0000000000007941 */ /* 0x000fea0003800200 */
.L_x_18931:
[----:B------:R-:W-:-:S13]  /*02b0*/  ISETP.GE.AND P0, PT, R3, UR4, PT ;  /* 0x0000000403007c0c */ /* 0x000fda000bf06270 */
[----:B------:R-:W-:Y:S05]  /*02c0*/  @P0 EXIT ;  /* 0x000000000000094d */ /* 0x000fea0003800000 */
[----:B0-----:R-:W0:Y:S02]  /*02d0*/  LDC.64 R4, c[0x0][0x5f8] ;  /* 0x00017e00ff047b82 */ /* 0x001e240000000a00 */
[----:B0-----:R-:W2:Y:S06]  /*02e0*/  LDG.E R4, desc[UR6][R4.64] ;  /* 0x0000000604047981 */ /* 0x001eac000c1e1900 */
[----:B------:R-:W0:Y:S02]  /*02f0*/  LDC.64 R2, c[0x0][0x5f0] ;  /* 0x00017c00ff027b82 */ /* 0x000e240000000a00 */
[----:B0-----:R0:W3:Y:S01]  /*0300*/  LDG.E R0, desc[UR6][R2.64] ;  /* 0x0000000602007981 */ /* 0x0010e2000c1e1900 */
        /* <DEDUP_REMOVED lines=23> */
[----:B0-----:R-:W-:Y:S01]  /*0480*/  STG.E desc[UR6][R2.64], R7 ;  /* 0x0000000702007986 */ /* 0x001fe2000c101906 */
[----:B------:R-:W-:Y:S05]  /*0490*/  EXIT ;  /* 0x000000000000794d */ /* 0x000fea0003800000 */
.L_x_18930:
        /* <DEDUP_REMOVED lines=355> */
.L_x_18935:
[----:B------:R-:W0:Y:S02]  /*1ad0*/  LDCU.128 UR8, c[0x0][0x5f0] ;  /* 0x0000be00ff0877ac */ /* 0x000e240008000c00 */
[----:B0-----:R-:W-:-:S04]  /*1ae0*/  IADD3 R6, P0, PT, R6, UR10, RZ ;  /* 0x0000000a06067c10 */ /* 0x001fc8000ff1e0ff */
[----:B------:R-:W-:-:S05]  /*1af0*/  IADD3.X R7, PT, PT, RZ, UR11, RZ, P0, !PT ;  /* 0x0000000bff077c10 */ /* 0x000fca00087fe4ff */
[----:B------:R-:W2:Y:S01]  /*1b00*/  LDG.E R6, desc[UR6][R6.64] ;  /* 0x0000000606067981 */ /* 0x000ea2000c1e1900 */
[----:B------:R-:W-:-:S04]  /*1b10*/  IADD3 R8, P0, PT, R4, UR8, RZ ;  /* 0x0000000804087c10 */ /* 0x000fc8000ff1e0ff */
[----:B------:R-:W-:Y:S01]  /*1b20*/  IADD3.X R9, PT, PT, RZ, UR9, RZ, P0, !PT ;  /* 0x00000009ff097c10 */ /* 0x000fe200087fe4ff */
[----:B------:R-:W0:Y:S04]  /*1b30*/  LDCU.64 UR8, c[0x0][0x5e8] ;  /* 0x0000bd00ff0877ac */ /* 0x000e280008000a00 */
[----:B------:R1:W3:Y:S01]  /*1b40*/  LDG.E R8, desc[UR6][R8.64] ;  /* 0x0000000608087981 */ /* 0x0002e2000c1e1900 */
        /* <DEDUP_REMOVED lines=25> */
[----:B------:R0:W-:Y:S02]  /*1ce0*/  STG.E desc[UR6][R4.64], R11 ;  /* 0x0000000b04007986 */ /* 0x0001e4000c101906 */
.L_x_18934:
[----:B------:R-:W-:Y:S05]  /*1cf0*/  BSYNC.RECONVERGENT B0 ;  /* 0x0000000000007941 */ /* 0x000fea0003800200 */
.L_x_18933:
[----:B------:R-:W-:-:S13]  /*1d00*/  ISETP.GE.AND P0, PT, R3, UR4, PT ;  /* 0x0000000403007c0c */ /* 0x000fda000bf06270 */
        /* <DEDUP_REMOVED lines=349> */
.L_x_18936:
[----:B------:R-:W0:Y:S01]  /*32e0*/  LDCU.128 UR8, c[0x0][0x5f0] ;  /* 0x0000be00ff0877ac */ /* 0x000e220008000c00 */
[----:B------:R-:W1:Y:S01]  /*32f0*/  LDCU.64 UR4, c[0x0][0x5e8] ;  /* 0x0000bd00ff0477ac */ /* 0x000e620008000a00 */
[----:B0-----:R-:W-:-:S04]  /*3300*/  IADD3 R6, P0, PT, R4, UR10, RZ ;  /* 0x0000000a04067c10 */ /* 0x001fc8000ff1e0ff */
[----:B------:R-:W-:-:S05]  /*3310*/  IADD3.X R7, PT, PT, RZ, UR11, RZ, P0, !PT ;  /* 0x0000000bff077c10 */ /* 0x000fca00087fe4ff */
[----:B------:R-:W2:Y:S01]  /*3320*/  LDG.E R10, desc[UR6][R6.64] ;  /* 0x00000006060a7981 */ /* 0x000ea2000c1e1900 */
[----:B------:R-:W-:-:S04]  /*3330*/  IADD3 R4, P0, PT, R2, UR8, RZ ;  /* 0x0000000802047c10 */ /* 0x000fc8000ff1e0ff */
[----:B------:R-:W-:-:S05]  /*3340*/  IADD3.X R5, PT, PT, RZ, UR9, RZ, P0, !PT ;  /* 0x00000009ff057c10 */ /* 0x000fca00087fe4ff */
[----:B------:R0:W3:Y:S01]  /*3350*/  LDG.E R4, desc[UR6][R4.64] ;  /* 0x0000000604047981 */ /* 0x0000e2000c1e1900 */
        /* <DEDUP_REMOVED lines=24> */
[----:B------:R-:W-:Y:S01]  /*34e0*/  STG.E desc[UR6][R2.64], R9 ;  /* 0x0000000902007986 */ /* 0x000fe2000c101906 */
[----:B------:R-:W-:Y:S05]  /*34f0*/  EXIT ;  /* 0x000000000000794d */ /* 0x000fea0003800000 */
.L_x_18937:
        /* <DEDUP_REMOVED lines=16> */
.L_x_50097:


//--------------------- .text._ZN2at6native27unrolled_elementwise_kernelINS0_13BinaryFunctorIiiiZZZNS0_16fmod_kernel_cudaERNS_18TensorIteratorBaseEENKUlvE_clEvENKUlvE1_clEvEUliiE_EESt5arrayIPcLm3EELi4E23TrivialOffsetCalculatorILi2EjESC_ILi1EjENS0_6memory15LoadWithoutCastENSF_16StoreWithoutCastEEEviT_T0_T2_T3_T4_T5_ --------------------------
	.section	.text._ZN2at6native27unrolled_elementwise_kernelINS0_13BinaryFunctorIiiiZZZNS0_16fmod_kernel_cudaERNS_18TensorIteratorBaseEENKUlvE_clEvENKUlvE1_clEvEUliiE_EESt5arrayIPcLm3EELi4E23TrivialOffsetCalculatorILi2EjESC_ILi1EjENS0_6memory15LoadWithoutCastENSF_16StoreWithoutCastEEEviT_T0_T2_T3_T4_T5_,"ax",@progbits
	.align	128
        .global         _ZN2at6native27unrolled_elementwise_kernelINS0_13BinaryFunctorIiiiZZZNS0_16fmod_kernel_cudaERNS_18TensorIteratorBaseEENKUlvE_clEvENKUlvE1_clEvEUliiE_EESt5arrayIPcLm3EELi4E23TrivialOffsetCalculatorILi2EjESC_ILi1EjENS0_6memory15LoadWithoutCastENSF_16StoreWithoutCastEEEviT_T0_T2_T3_T4_T5_
        .type           _ZN2at6native27unrolled_elementwise_kernelINS0_13BinaryFunctorIiiiZZZNS0_16fmod_kernel_cudaERNS_18TensorIteratorBaseEENKUlvE_clEvENKUlvE1_clEvEUliiE_EESt5arrayIPcLm3EELi4E23TrivialOffsetCalculatorILi2EjESC_ILi1EjENS0_6memory15LoadWithoutCastENSF_16StoreWithoutCastEEEviT_T0_T2_T3_T4_T5_,@function
        .size           _ZN2at6native27unrolled_elementwise_kernelINS0_13BinaryFunctorIiiiZZZNS0_16fmod_kernel_cudaERNS_18TensorIteratorBaseEENKUlvE_clEvENKUlvE1_clEvEUliiE_EESt5arrayIPcLm3EELi4E23TrivialOffsetCalculatorILi2EjESC_ILi1EjENS0_6memory15LoadWithoutCastENSF_16StoreWithoutCastEEEviT_T0_T2_T3_T4_T5_,(.L_x_50098 - _ZN2at6native27unrolled_elementwise_kernelINS0_13BinaryFunctorIiiiZZZNS0_16fmod_kernel_cudaERNS_18TensorIteratorBaseEENKUlvE_clEvENKUlvE1_clEvEUliiE_EESt5arrayIPcLm3EELi4E23TrivialOffsetCalculatorILi2EjESC_ILi1EjENS0_6memory15LoadWithoutCastENSF_16StoreWithoutCastEEEviT_T0_T2_T3_T4_T5_)
        .other          _ZN2at6native27unrolled_elementwise_kernelINS0_13BinaryFunctorIiiiZZZNS0_16fmod_kernel_cudaERNS_18TensorIteratorBaseEENKUlvE_clEvENKUlvE1_clEvEUliiE_EESt5arrayIPcLm3EELi4E23TrivialOffsetCalculatorILi2EjESC_ILi1EjENS0_6memory15LoadWithoutCastENSF_16StoreWithoutCastEEEviT_T0_T2_T3_T4_T5_,@"STO_CUDA_ENTRY STV_DEFAULT"
_ZN2at6native27unrolled_elementwise_kernelINS0_13BinaryFunctorIiiiZZZNS0_16fmod_kernel_cudaERNS_18TensorIteratorBaseEENKUlvE_clEvENKUlvE1_clEvEUliiE_EESt5arrayIPcLm3EELi4E23TrivialOffsetCalculatorILi2EjESC_ILi1EjENS0_6memory15LoadWithoutCastENSF_16StoreWithoutCastEEEviT_T0_T2_T3_T4_T5_:
.text._ZN2at6native27unrolled_elementwise_kernelINS0_13BinaryFunctorIiiiZZZNS0_16fmod_kernel_cudaERNS_18TensorIteratorBaseEENKUlvE_clEvENKUlvE1_clEvEUliiE_EESt5arrayIPcLm3EELi4E23TrivialOffsetCalculatorILi2EjESC_ILi1EjENS0_6memory15LoadWithoutCastENSF_16StoreWithoutCastEEEviT_T0_T2_T3_T4_T5_:
        /* <DEDUP_REMOVED lines=21> */
[----:B-1----:R1:W5:Y:S09]  /*0150*/  @!P1 LDG.E R15, desc[UR4][R18.64] ;  /* 0x00000004120f9981 */ /* 0x002372000c1e1900 */
        /* <DEDUP_REMOVED lines=8> */
[----:B------:R4:W5:Y:S01]  /*01e0*/  @!P3 LDG.E R14, desc[UR4][R4.64] ;  /* 0x00000004040eb981 */ /* 0x000962000c1e1900 */
[----:B0-----:R-:W-:-:S04]  /*01f0*/  @!P1 IMAD.WIDE.U32 R2, R21, 0x4, R2 ;  /* 0x0000000415029825 */ /* 0x001fc800078e0002 */
[C---:B------:R-:W-:Y:S02]  /*0200*/  @!P0 IMAD R21, R11.reuse, 0x200, R0 ;  /* 0x000002000b158824 */ /* 0x040fe400078e0200 */
[----:B------:R-:W-:Y:S02]  /*0210*/  @!P2 IMAD R25, R11, 0x200, R8 ;  /* 0x000002000b19a824 */ /* 0x000fe400078e0208 */
[----:B-1----:R-:W-:-:S04]  /*0220*/  @!P0 IMAD.WIDE.U32 R18, R21, 0x4, R18 ;  /* 0x0000000415128825 */ /* 0x002fc800078e0012 */
[----:B---3--:R-:W-:Y:S01]  /*0230*/  @!P0 IMAD.WIDE.U32 R22, R21, 0x4, R22 ;  /* 0x0000000415168825 */ /* 0x008fe200078e0016 */
[----:B------:R-:W-:-:S06]  /*0240*/  CS2R R20, SRZ ;  /* 0x0000000000147805 */ /* 0x000fcc000001ff00 */
[----:B------:R-:W5:Y:S04]  /*0250*/  @!P0 LDG.E R21, desc[UR4][R18.64] ;  /* 0x0000000412158981 */ /* 0x000f68000c1e1900 */
[----:B------:R-:W5:Y:S01]  /*0260*/  @!P0 LDG.E R20, desc[UR4][R22.64] ;  /* 0x0000000416148981 */ /* 0x000f62000c1e1900 */
[----:B------:R-:W-:Y:S01]  /*0270*/  ISETP.GE.AND P0, PT, R0, R9, PT ;  /* 0x000000090000720c */ /* 0x000fe20003f06270 */
[----:B--2---:R-:W-:-:S04]  /*0280*/  @!P2 IMAD.WIDE.U32 R16, R25, 0x4, R16 ;  /* 0x000000041910a825 */ /* 0x004fc800078e0010 */
[----:B------:R-:W-:Y:S01]  /*0290*/  @!P2 IMAD.WIDE.U32 R24, R25, 0x4, R12 ;  /* 0x000000041918a825 */ /* 0x000fe200078e000c */
[----:B------:R-:W-:Y:S01]  /*02a0*/  CS2R R12, SRZ ;  /* 0x00000000000c7805 */ /* 0x000fe2000001ff00 */
[----:B------:R0:W5:Y:S05]  /*02b0*/  @!P2 LDG.E R10, desc[UR4][R16.64] ;  /* 0x00000004100aa981 */ /* 0x00016a000c1e1900 */
[----:B------:R1:W5:Y:S01]  /*02c0*/  @!P1 LDG.E R13, desc[UR4][R2.64] ;  /* 0x00000004020d9981 */ /* 0x000362000c1e1900 */
[----:B------:R-:W-:Y:S01]  /*02d0*/  IMAD.MOV.U32 R8, RZ, RZ, RZ ;  /* 0x000000ffff087224 */ /* 0x000fe200078e00ff */
[C---:B----4-:R-:W-:Y:S01]  /*02e0*/  IADD3 R4, PT, PT, R0.reuse, 0x100, RZ ;  /* 0x0000010000047810 */ /* 0x050fe20007ffe0ff */
[----:B------:R-:W-:Y:S01]  /*02f0*/  @!P0 IMAD R5, R11, 0x200, R0 ;  /* 0x000002000b058824 */ /* 0x000fe200078e0200 */
[----:B------:R-:W-:Y:S01]  /*0300*/  BSSY.RECONVERGENT B0, `(.L_x_18938) ;  /* 0x0000023000007945 */ /* 0x000fe20003800200 */
[----:B0-----:R-:W-:Y:S01]  /*0310*/  VIADD R16, R0, 0x80 ;  /* 0x0000008000107836 */ /* 0x001fe20000000000 */
[----:B------:R-:W5:Y:S01]  /*0320*/  @!P2 LDG.E R12, desc[UR4][R24.64] ;  /* 0x00000004180ca981 */ /* 0x000f62000c1e1900 */
[----:B-1----:R-:W0:Y:S03]  /*0330*/  @!P0 LDC.64 R2, c[0x0][0x388] ;  /* 0x0000e200ff028b82 */ /* 0x002e260000000a00 */
[----:B------:R1:W5:Y:S01]  /*0340*/  @!P3 LDG.E R8, desc[UR4][R6.64] ;  /* 0x000000040608b981 */ /* 0x000362000c1e1900 */
        /* <DEDUP_REMOVED lines=30> */
.L_x_18939:
[----:B------:R-:W-:Y:S05]  /*0530*/  BSYNC.RECONVERGENT B0 ;  /* 0x0000000000007941 */ /* 0x000fea0003800200 */
.L_x_18938:
        /* <DEDUP_REMOVED lines=24> */
.L_x_18941:
[----:B------:R-:W-:Y:S05]  /*06c0*/  BSYNC.RECONVERGENT B0 ;  /* 0x0000000000007941 */ /* 0x000fea0003800200 */
.L_x_18940:
        /* <DEDUP_REMOVED lines=24> */
.L_x_18943:
[----:B------:R-:W-:Y:S05]  /*0850*/  BSYNC.RECONVERGENT B0 ;  /* 0x0000000000007941 */ /* 0x000fea0003800200 */
.L_x_18942:
        /* <DEDUP_REMOVED lines=24> */
.L_x_18945:
[----:B------:R-:W-:Y:S05]  /*09e0*/  BSYNC.RECONVERGENT B0 ;  /* 0x0000000000007941 */ /* 0x000fea0003800200 */
.L_x_18944:
[----:B------:R0:W-:Y:S01]  /*09f0*/  @!P0 STG.E desc[UR4][R2.64], R5 ;  /* 0x0000000502008986 */ /* 0x0001e2000c101904 */
        /* <DEDUP_REMOVED lines=10> */
[----:B------:R1:W-:Y:S04]  /*0aa0*/  STG.E desc[UR4][R12.64], R4 ;  /* 0x000000040c007986 */ /* 0x0003e8000c101904 */
[----:B------:R1:W-:Y:S02]  /*0ab0*/  @!P0 STG.E desc[UR4][R2.64], R6 ;  /* 0x0000000602008986 */ /* 0x0003e4000c101904 */
.L_x_18947:
[----:B------:R-:W-:Y:S05]  /*0ac0*/  BSYNC.RECONVERGENT B0 ;  /* 0x0000000000007941 */ /* 0x000fea0003800200 */
.L_x_18946:
[----:B------:R-:W-:-:S13]  /*0ad0*/  ISETP.GE.AND P0, PT, R0, R9, PT ;  /* 0x000000090000720c */ /* 0x000fda0003f06270 */
[----:B------:R-:W-:Y:S05]  /*0ae0*/  @P0 EXIT ;  /* 0x000000000000094d */ /* 0x000fea0003800000 */
[----:B01----:R-:W0:Y:S01]  /*0af0*/  LDC.64 R2, c[0x0][0x388] ;  /* 0x0000e200ff027b82 */ /* 0x003e220000000a00 */
[----:B------:R-:W-:-:S05]  /*0b00*/  LEA R11, R11, R0, 0x9 ;  /* 0x000000000b0b7211 */ /* 0x000fca00078e48ff */
[----:B0-----:R-:W-:-:S05]  /*0b10*/  IMAD.WIDE.U32 R2, R11, 0x4, R2 ;  /* 0x000000040b027825 */ /* 0x001fca00078e0002 */
[----:B-----5:R-:W-:Y:S01]  /*0b20*/  STG.E desc[UR4][R2.64], R15 ;  /* 0x0000000f02007986 */ /* 0x020fe2000c101904 */
[----:B------:R-:W-:Y:S05]  /*0b30*/  EXIT ;  /* 0x000000000000794d */ /* 0x000fea0003800000 */
.L_x_18948:
        /* <DEDUP_REMOVED lines=12> */
.L_x_50098:


//--------------------- .text._ZN2at6native29vectorized_elementwise_kernelILi2ENS0_13BinaryFunctorIiiiZZZNS0_16fmod_kernel_cudaERNS_18TensorIteratorBaseEENKUlvE_clEvENKUlvE1_clEvEUliiE_EESt5arrayIPcLm3EEEEviT0_T1_ --------------------------
	.section	.text._ZN2at6native29vectorized_elementwise_kernelILi2ENS0_13BinaryFunctorIiiiZZZNS0_16fmod_kernel_cudaERNS_18TensorIteratorBaseEENKUlvE_clEvENKUlvE1_clEvEUliiE_EESt5arrayIPcLm3EEEEviT0_T1_,"ax",@progbits
	.align	128
        .global         _ZN2at6native29vectorized_elementwise_kernelILi2ENS0_13BinaryFunctorIiiiZZZNS0_16fmod_kernel_cudaERNS_18TensorIteratorBaseEENKUlvE_clEvENKUlvE1_clEvEUliiE_EESt5arrayIPcLm3EEEEviT0_T1_
        .type           _ZN2at6native29vectorized_elementwise_kernelILi2ENS0_13BinaryFunctorIiiiZZZNS0_16fmod_kernel_cudaERNS_18TensorIteratorBaseEENKUlvE_clEvENKUlvE1_clEvEUliiE_EESt5arrayIPcLm3EEEEviT0_T1_,@function
        .size           _ZN2at6native29vectorized_elementwise_kernelILi2ENS0_13BinaryFunctorIiiiZZZNS0_16fmod_kernel_cudaERNS_18TensorIteratorBaseEENKUlvE_clEvENKUlvE1_clEvEUliiE_EESt5arrayIPcLm3EEEEviT0_T1_,(.L_x_50099 - _ZN2at6native29vectorized_elementwise_kernelILi2ENS0_13BinaryFunctorIiiiZZZNS0_16fmod_kernel_cudaERNS_18TensorIteratorBaseEENKUlvE_clEvENKUlvE1_clEvEUliiE_EESt5arrayIPcLm3EEEEviT0_T1_)
        .other          _ZN2at6native29vectorized_elementwise_kernelILi2ENS0_13BinaryFunctorIiiiZZZNS0_16fmod_kernel_cudaERNS_18TensorIteratorBaseEENKUlvE_clEvENKUlvE1_clEvEUliiE_EESt5arrayIPcLm3EEEEviT0_T1_,@"STO_CUDA_ENTRY STV_DEFAULT"
_ZN2at6native29vectorized_elementwise_kernelILi2ENS0_13BinaryFunctorIiiiZZZNS0_16fmod_kernel_cudaERNS_18TensorIteratorBaseEENKUlvE_clEvENKUlvE1_clEvEUliiE_EESt5arrayIPcLm3EEEEviT0_T1_:
.text._ZN2at6native29vectorized_elementwise_kernelILi2ENS0_13BinaryFunctorIiiiZZZNS0_16fmod_kernel_cudaERNS_18TensorIteratorBaseEENKUlvE_clEvENKUlvE1_clEvEUliiE_EESt5arrayIPcLm3EEEEviT0_T1_:
        /* <DEDUP_REMOVED lines=20> */
[-C--:B------:R-:W-:Y:S01]  /*0140*/  ISETP.GE.U32.AND P1, PT, R25, R0.reuse, PT ;  /* 0x000000001900720c */ /* 0x080fe20003f26070 */
[C---:B-1----:R-:W-:Y:S01]  /*0150*/  @!P0 IMAD.WIDE.U32 R16, R5.reuse, 0x4, R16 ;  /* 0x0000000405108825 */ /* 0x042fe200078e0010 */
[----:B------:R-:W1:Y:S03]  /*0160*/  LDC.64 R20, c[0x0][0x390] ;  /* 0x0000e400ff147b82 */ /* 0x000e660000000a00 */
[----:B--2---:R-:W-:Y:S01]  /*0170*/  @!P0 IMAD.WIDE.U32 R22, R5, 0x4, R22 ;  /* 0x0000000405168825 */ /* 0x004fe200078e0016 */
[----:B------:R4:W5:Y:S03]  /*0180*/  @!P0 LDG.E R4, desc[UR4][R16.64] ;  /* 0x0000000410048981 */ /* 0x000966000c1e1900 */
[----:B------:R-:W-:Y:S01]  /*0190*/  IMAD.MOV.U32 R5, RZ, RZ, RZ ;  /* 0x000000ffff057224 */ /* 0x000fe200078e00ff */
[----:B------:R-:W2:Y:S03]  /*01a0*/  LDC.64 R18, c[0x0][0x398] ;  /* 0x0000e600ff127b82 */ /* 0x000ea60000000a00 */
[----:B------:R-:W-:Y:S01]  /*01b0*/  @!P1 IMAD.IADD R7, R2, 0x1, R25 ;  /* 0x0000000102079824 */ /* 0x000fe200078e0219 */
[----:B------:R-:W-:Y:S01]  /*01c0*/  @!P1 IADD3 R25, PT, PT, R25, 0x80, RZ ;  /* 0x0000008019199810 */ /* 0x000fe20007ffe0ff */
[----:B------:R0:W5:Y:S03]  /*01d0*/  @!P0 LDG.E R5, desc[UR4][R22.64] ;  /* 0x0000000416058981 */ /* 0x000166000c1e1900 */
[----:B------:R-:W-:-:S13]  /*01e0*/  ISETP.GE.U32.AND P2, PT, R25, R0, PT ;  /* 0x000000001900720c */ /* 0x000fda0003f46070 */
[----:B------:R-:W-:Y:S01]  /*01f0*/  @!P2 IMAD.IADD R27, R2, 0x1, R25 ;  /* 0x00000001021ba824 */ /* 0x000fe200078e0219 */
[----:B------:R-:W-:-:S04]  /*0200*/  @!P2 IADD3 R25, PT, PT, R25, 0x80, RZ ;  /* 0x000000801919a810 */ /* 0x000fc80007ffe0ff */
[----:B------:R-:W-:Y:S01]  /*0210*/  ISETP.GE.U32.AND P0, PT, R25, R0, PT ;  /* 0x000000001900720c */ /* 0x000fe20003f06070 */
[----:B---3--:R-:W-:-:S04]  /*0220*/  @!P1 IMAD.WIDE.U32 R14, R7, 0x4, R14 ;  /* 0x00000004070e9825 */ /* 0x008fc800078e000e */
[----:B----4-:R-:W-:Y:S01]  /*0230*/  @!P1 IMAD.WIDE.U32 R16, R7, 0x4, R12 ;  /* 0x0000000407109825 */ /* 0x010fe200078e000c */
[----:B------:R-:W-:-:S03]  /*0240*/  CS2R R6, SRZ ;  /* 0x0000000000067805 */ /* 0x000fc6000001ff00 */
[----:B0-----:R-:W-:-:S03]  /*0250*/  @!P2 IMAD.WIDE.U32 R12, R27, 0x4, R10 ;  /* 0x000000041b0ca825 */ /* 0x001fc600078e000a */
[----:B------:R0:W5:Y:S01]  /*0260*/  @!P1 LDG.E R6, desc[UR4][R14.64] ;  /* 0x000000040e069981 */ /* 0x000162000c1e1900 */
[----:B------:R-:W-:Y:S02]  /*0270*/  @!P0 IMAD.IADD R11, R2, 0x1, R25 ;  /* 0x00000001020b8824 */ /* 0x000fe400078e0219 */
[----:B------:R-:W-:Y:S01]  /*0280*/  @!P0 VIADD R25, R25, 0x80 ;  /* 0x0000008019198836 */ /* 0x000fe20000000000 */
[----:B------:R3:W5:Y:S04]  /*0290*/  @!P1 LDG.E R7, desc[UR4][R16.64] ;  /* 0x0000000410079981 */ /* 0x000768000c1e1900 */
[----:B------:R-:W-:Y:S01]  /*02a0*/  ISETP.GE.U32.AND P1, PT, R25, R0, PT ;  /* 0x000000001900720c */ /* 0x000fe20003f26070 */
[----:B------:R-:W-:Y:S01]  /*02b0*/  @!P2 IMAD.WIDE.U32 R22, R27, 0x4, R8 ;  /* 0x000000041b16a825 */ /* 0x000fe200078e0008 */
[----:B------:R-:W-:Y:S01]  /*02c0*/  CS2R R8, SRZ ;  /* 0x0000000000087805 */ /* 0x000fe2000001ff00 */
[----:B0-----:R-:W0:Y:S02]  /*02d0*/  LDC.64 R14, c[0x0][0x390] ;  /* 0x0000e400ff0e7b82 */ /* 0x001e240000000a00 */
[----:B-1----:R-:W-:-:S03]  /*02e0*/  @!P0 IMAD.WIDE.U32 R20, R11, 0x4, R20 ;  /* 0x000000040b148825 */ /* 0x002fc600078e0014 */
[----:B------:R1:W5:Y:S01]  /*02f0*/  @!P2 LDG.E R8, desc[UR4][R12.64] ;  /* 0x000000040c08a981 */ /* 0x000362000c1e1900 */
[----:B--2---:R-:W-:Y:S01]  /*0300*/  @!P0 IMAD.WIDE.U32 R18, R11, 0x4, R18 ;  /* 0x000000040b128825 */ /* 0x004fe200078e0012 */
[----:B------:R-:W-:Y:S01]  /*0310*/  CS2R R10, SRZ ;  /* 0x00000000000a7805 */ /* 0x000fe2000001ff00 */
[----:B---3--:R-:W2:Y:S01]  /*0320*/  LDC.64 R16, c[0x0][0x390] ;  /* 0x0000e400ff107b82 */ /* 0x008ea20000000a00 */
[----:B------:R3:W5:Y:S04]  /*0330*/  @!P2 LDG.E R9, desc[UR4][R22.64] ;  /* 0x000000041609a981 */ /* 0x000768000c1e1900 */
[----:B------:R4:W5:Y:S01]  /*0340*/  @!P0 LDG.E R11, desc[UR4][R18.64] ;  /* 0x00000004120b8981 */ /* 0x000962000c1e1900 */
[----:B-1----:R-:W-:Y:S01]  /*0350*/  @!P1 IADD3 R13, PT, PT, R2, R25, RZ ;  /* 0x00000019020d9210 */ /* 0x002fe20007ffe0ff */
[----:B------:R-:W-:-:S02]  /*0360*/  @!P1 VIADD R25, R25, 0x80 ;  /* 0x0000008019199836 */ /* 0x000fc40000000000 */
[----:B------:R1:W5:Y:S01]  /*0370*/  @!P0 LDG.E R10, desc[UR4][R20.64] ;  /* 0x00000004140a8981 */ /* 0x000362000c1e1900 */
[----:B---3--:R-:W3:Y:S02]  /*0380*/  LDC.64 R22, c[0x0][0x398] ;  /* 0x0000e600ff167b82 */ /* 0x008ee40000000a00 */
[----:B------:R-:W-:-:S06]  /*0390*/  ISETP.GE.U32.AND P0, PT, R25, R0, PT ;  /* 0x000000001900720c */ /* 0x000fcc0003f06070 */
[----:B----4-:R-:W4:Y:S01]  /*03a0*/  LDC.64 R18, c[0x0][0x398] ;  /* 0x0000e600ff127b82 */ /* 0x010f220000000a00 */
[----:B------:R-:W-:Y:S02]  /*03b0*/  IMAD.MOV.U32 R12, RZ, RZ, RZ ;  /* 0x000000ffff0c7224 */ /* 0x000fe400078e00ff */
[----:B0-----:R-:W-:-:S04]  /*03c0*/  @!P1 IMAD.WIDE.U32 R14, R13, 0x4, R14 ;  /* 0x000000040d0e9825 */ /* 0x001fc800078e000e */
[----:B-1----:R-:W-:Y:S01]  /*03d0*/  @!P0 IMAD.IADD R21, R2, 0x1, R25 ;  /* 0x0000000102158824 */ /* 0x002fe200078e0219 */
[----:B------:R0:W5:Y:S01]  /*03e0*/  @!P1 LDG.E R12, desc[UR4][R14.64] ;  /* 0x000000040e0c9981 */ /* 0x000162000c1e1900 */
[----:B------:R-:W-:Y:S02]  /*03f0*/  IMAD.MOV.U32 R20, RZ, RZ, RZ ;  /* 0x000000ffff147224 */ /* 0x000fe400078e00ff */
[----:B--2---:R-:W-:-:S04]  /*0400*/  @!P0 IMAD.WIDE.U32 R16, R21, 0x4, R16 ;  /* 0x0000000415108825 */ /* 0x004fc800078e0010 */
[----:B------:R-:W-:Y:S01]  /*0410*/  @!P0 VIADD R25, R25, 0x80 ;  /* 0x0000008019198836 */ /* 0x000fe20000000000 */
[----:B------:R1:W5:Y:S01]  /*0420*/  @!P0 LDG.E R20, desc[UR4][R16.64] ;  /* 0x0000000410148981 */ /* 0x000362000c1e1900 */
[----:B0-----:R-:W0:Y:S01]  /*0430*/  LDC.64 R14, c[0x0][0x390] ;  /* 0x0000e400ff0e7b82 */ /* 0x001e220000000a00 */
[----:B----4-:R-:W-:Y:S01]  /*0440*/  @!P0 IMAD.WIDE.U32 R18, R21, 0x4, R18 ;  /* 0x0000000415128825 */ /* 0x010fe200078e0012 */
[----:B------:R-:W-:-:S06]  /*0450*/  MOV R21, RZ ;  /* 0x000000ff00157202 */ /* 0x000fcc0000000f00 */
[----:B-1----:R-:W1:Y:S01]  /*0460*/  LDC.64 R16, c[0x0][0x398] ;  /* 0x0000e600ff107b82 */ /* 0x002e620000000a00 */
[----:B------:R2:W5:Y:S01]  /*0470*/  @!P0 LDG.E R21, desc[UR4][R18.64] ;  /* 0x0000000412158981 */ /* 0x000562000c1e1900 */
[----:B------:R-:W-:Y:S01]  /*0480*/  ISETP.GE.U32.AND P0, PT, R25, R0, PT ;  /* 0x000000001900720c */ /* 0x000fe20003f06070 */
[----:B---3--:R-:W-:-:S04]  /*0490*/  @!P1 IMAD.WIDE.U32 R22, R13, 0x4, R22 ;  /* 0x000000040d169825 */ /* 0x008fc800078e0016 */
[----:B------:R-:W-:-:S06]  /*04a0*/  HFMA2 R13, -RZ, RZ, 0, 0 ;  /* 0x00000000ff0d7431 */ /* 0x000fcc00000001ff */
[----:B------:R3:W5:Y:S01]  /*04b0*/  @!P1 LDG.E R13, desc[UR4][R22.64] ;  /* 0x00000004160d9981 */ /* 0x000762000c1e1900 */
[----:B--2---:R-:W2:Y:S01]  /*04c0*/  LDC.64 R18, c[0x0][0x390] ;  /* 0x0000e400ff127b82 */ /* 0x004ea20000000a00 */
[----:B---3--:R-:W-:Y:S02]  /*04d0*/  @!P0 IMAD.IADD R23, R2, 0x1, R25 ;  /* 0x0000000102178824 */ /* 0x008fe400078e0219 */
[----:B------:R-:W-:Y:S02]  /*04e0*/  HFMA2 R22, -RZ, RZ, 0, 0 ;  /* 0x00000000ff167431 */ /* 0x000fe400000001ff */
[----:B0-----:R-:W-:-:S04]  /*04f0*/  @!P0 IMAD.WIDE.U32 R14, R23, 0x4, R14 ;  /* 0x00000004170e8825 */ /* 0x001fc800078e000e */
[----:B-1----:R-:W-:Y:S01]  /*0500*/  @!P0 IMAD.WIDE.U32 R16, R23, 0x4, R16 ;  /* 0x0000000417108825 */ /* 0x002fe200078e0010 */
[----:B------:R0:W5:Y:S03]  /*0510*/  @!P0 LDG.E R22, desc[UR4][R14.64] ;  /* 0x000000040e168981 */ /* 0x000166000c1e1900 */
[----:B------:R-:W-:Y:S02]  /*0520*/  IMAD.MOV.U32 R23, RZ, RZ, RZ ;  /* 0x000000ffff177224 */ /* 0x000fe400078e00ff */
[----:B------:R-:W-:-:S04]  /*0530*/  @!P0 VIADD R25, R25, 0x80 ;  /* 0x0000008019198836 */ /* 0x000fc80000000000 */
[----:B------:R1:W5:Y:S01]  /*0540*/  @!P0 LDG.E R23, desc[UR4][R16.64] ;  /* 0x0000000410178981 */ /* 0x000362000c1e1900 */
[----:B0-----:R-:W0:Y:S01]  /*0550*/  LDC.64 R14, c[0x0][0x398] ;  /* 0x0000e600ff0e7b82 */ /* 0x001e220000000a00 */
[----:B------:R-:W-:Y:S01]  /*0560*/  ISETP.GE.U32.AND P0, PT, R25, R0, PT ;  /* 0x000000001900720c */ /* 0x000fe20003f06070 */
[----:B------:R-:W-:-:S12]  /*0570*/  IMAD.MOV.U32 R24, RZ, RZ, RZ ;  /* 0x000000ffff187224 */ /* 0x000fd800078e00ff */
[----:B------:R-:W-:-:S05]  /*0580*/  @!P0 IADD3 R25, PT, PT, R2, R25, RZ ;  /* 0x0000001902198210 */ /* 0x000fca0007ffe0ff */
[----:B--2---:R-:W-:-:S04]  /*0590*/  @!P0 IMAD.WIDE.U32 R18, R25, 0x4, R18 ;  /* 0x0000000419128825 */ /* 0x004fc800078e0012 */
[----:B0-----:R-:W-:Y:S01]  /*05a0*/  @!P0 IMAD.WIDE.U32 R14, R25, 0x4, R14 ;  /* 0x00000004190e8825 */ /* 0x001fe200078e000e */
[----:B------:R1:W5:Y:S03]  /*05b0*/  @!P0 LDG.E R24, desc[UR4][R18.64] ;  /* 0x0000000412188981 */ /* 0x000366000c1e1900 */
[----:B------:R-:W-:-:S06]  /*05c0*/  IMAD.MOV.U32 R25, RZ, RZ, RZ ;  /* 0x000000ffff197224 */ /* 0x000fcc00078e00ff */
[----:B------:R1:W5:Y:S01]  /*05d0*/  @!P0 LDG.E R25, desc[UR4][R14.64] ;  /* 0x000000040e198981 */ /* 0x000362000c1e1900 */
        /* <DEDUP_REMOVED lines=14> */
[----:B------:R-:W-:-:S04]  /*06c0*/  IABS R19, R5 ;  /* 0x0000000500137213 */ /* 0x000fc80000000000 */
[----:B------:R-:W-:Y:S01]  /*06d0*/  IADD3 R17, PT, PT, RZ, -R19, RZ ;  /* 0x80000013ff117210 */ /* 0x000fe20007ffe0ff */
        /* <DEDUP_REMOVED lines=9> */
.L_x_18951:
[----:B------:R-:W-:Y:S05]  /*0770*/  BSYNC.RECONVERGENT B0 ;  /* 0x0000000000007941 */ /* 0x000fea0003800200 */
.L_x_18950:
        /* <DEDUP_REMOVED lines=9> */
[----:B0-----:R-:W-:-:S06]  /*0810*/  VIADD R4, R17, 0xffffffe ;  /* 0x0ffffffe11047836 */ /* 0x001fcc0000000000 */
[----:B------:R0:W1:Y:S02]  /*0820*/  F2I.FTZ.U32.TRUNC.NTZ R5, R4 ;  /* 0x0000000400057305 */ /* 0x000064000021f000 */
[----:B0-----:R-:W-:Y:S01]  /*0830*/  IMAD.MOV.U32 R4, RZ, RZ, RZ ;  /* 0x000000ffff047224 */ /* 0x001fe200078e00ff */
[----:B-1----:R-:W-:-:S05]  /*0840*/  IADD3 R19, PT, PT, RZ, -R5, RZ ;  /* 0x80000005ff137210 */ /* 0x002fca0007ffe0ff */
        /* <DEDUP_REMOVED lines=14> */
.L_x_18953:
[----:B------:R-:W-:Y:S05]  /*0930*/  BSYNC.RECONVERGENT B0 ;  /* 0x0000000000007941 */ /* 0x000fea0003800200 */
.L_x_18952:
[----:B-----5:R-:W-:Y:S01]  /*0940*/  VIADD R5, R3, 0x100 ;  /* 0x0000010003057836 */ /* 0x020fe20000000000 */
        /* <DEDUP_REMOVED lines=26> */
.L_x_18955:
[----:B------:R-:W-:Y:S05]  /*0af0*/  BSYNC.RECONVERGENT B0 ;  /* 0x0000000000007941 */ /* 0x000fea0003800200 */
.L_x_18954:
        /* <DEDUP_REMOVED lines=27> */
.L_x_18957:
[----:B------:R-:W-:Y:S05]  /*0cb0*/  BSYNC.RECONVERGENT B0 ;  /* 0x0000000000007941 */ /* 0x000fea0003800200 */
.L_x_18956:
        /* <DEDUP_REMOVED lines=19> */
[----:B0-----:R-:W-:Y:S02]  /*0df0*/  IADD3 R6, PT, PT, R11, 0xffffffe, RZ ;  /* 0x0ffffffe0b067810 */ /* 0x001fe40007ffe0ff */
        /* <DEDUP_REMOVED lines=16> */
.L_x_18959:
[----:B------:R-:W-:Y:S05]  /*0f00*/  BSYNC.RECONVERGENT B0 ;  /* 0x0000000000007941 */ /* 0x000fea0003800200 */
.L_x_18958:
        /* <DEDUP_REMOVED lines=26> */
.L_x_18961:
[----:B------:R-:W-:Y:S05]  /*10b0*/  BSYNC.RECONVERGENT B0 ;  /* 0x0000000000007941 */ /* 0x000fea0003800200 */
.L_x_18960:
        /* <DEDUP_REMOVED lines=25> */
.L_x_18963:
[----:B------:R-:W-:Y:S05]  /*1250*/  BSYNC.RECONVERGENT B0 ;  /* 0x0000000000007941 */ /* 0x000fea0003800200 */
.L_x_18962:
        /* <DEDUP_REMOVED lines=24> */
.L_x_18965:
[----:B------:R-:W-:Y:S05]  /*13e0*/  BSYNC.RECONVERGENT B0 ;  /* 0x0000000000007941 */ /* 0x000fea0003800200 */
.L_x_18964:
[----:B------:R-:W-:Y:S01]  /*13f0*/  @!P0 IMAD.MOV.U32 R3, RZ, RZ, R15 ;  /* 0x000000ffff038224 */ /* 0x000fe200078e000f */
[----:B------:R0:W-:Y:S01]  /*1400*/  @!P0 STG.E desc[UR4][R4.64], R14 ;  /* 0x0000000e04008986 */ /* 0x0001e2000c101904 */
        /* <DEDUP_REMOVED lines=9> */
[----:B------:R0:W-:Y:S07]  /*14a0*/  STG.E desc[UR4][R4.64], R16 ;  /* 0x0000001004007986 */ /* 0x0001ee000c101904 */
[----:B------:R-:W-:Y:S05]  /*14b0*/  @P0 BRA `(.L_x_18969) ;  /* 0x0000000000300947 */ /* 0x000fea0003800000 */
[----:B0-----:R-:W0:Y:S01]  /*14c0*/  LDC.64 R4, c[0x0][0x388] ;  /* 0x0000e200ff047b82 */ /* 0x001e220000000a00 */
[----:B------:R-:W-:Y:S01]  /*14d0*/  IMAD.IADD R7, R2, 0x1, R3 ;  /* 0x0000000102077824 */ /* 0x000fe200078e0203 */
[----:B------:R-:W-:-:S03]  /*14e0*/  IADD3 R3, PT, PT, R3, 0x80, RZ ;  /* 0x0000008003037810 */ /* 0x000fc60007ffe0ff */
[----:B0-----:R-:W-:-:S05]  /*14f0*/  IMAD.WIDE.U32 R4, R7, 0x4, R4 ;  /* 0x0000000407047825 */ /* 0x001fca00078e0004 */
[----:B------:R0:W-:Y:S02]  /*1500*/  STG.E desc[UR4][R4.64], R8 ;  /* 0x0000000804007986 */ /* 0x0001e4000c101904 */
.L_x_18968:
[----:B------:R-:W-:-:S13]  /*1510*/  ISETP.GE.U32.AND P0, PT, R3, R0, PT ;  /* 0x000000000300720c */ /* 0x000fda0003f06070 */
[----:B------:R-:W-:Y:S05]  /*1520*/  @P0 BRA `(.L_x_18970) ;  /* 0x0000000000300947 */ /* 0x000fea0003800000 */
[----:B0-----:R-:W0:Y:S01]  /*1530*/  LDC.64 R4, c[0x0][0x388] ;  /* 0x0000e200ff047b82 */ /* 0x001e220000000a00 */
[----:B------:R-:W-:Y:S02]  /*1540*/  IMAD.IADD R7, R2, 0x1, R3 ;  /* 0x0000000102077824 */ /* 0x000fe400078e0203 */
[----:B------:R-:W-:Y:S02]  /*1550*/  VIADD R3, R3, 0x80 ;  /* 0x0000008003037836 */ /* 0x000fe40000000000 */
[----:B0-----:R-:W-:-:S05]  /*1560*/  IMAD.WIDE.U32 R4, R7, 0x4, R4 ;  /* 0x0000000407047825 */ /* 0x001fca00078e0004 */
[----:B------:R1:W-:Y:S02]  /*1570*/  STG.E desc[UR4][R4.64], R9 ;  /* 0x0000000904007986 */ /* 0x0003e4000c101904 */
.L_x_18969:
[----:B------:R-:W-:-:S13]  /*1580*/  ISETP.GE.U32.AND P0, PT, R3, R0, PT ;  /* 0x000000000300720c */ /* 0x000fda0003f06070 */
[----:B------:R-:W-:Y:S05]  /*1590*/  @P0 BRA `(.L_x_18971) ;  /* 0x0000000000340947 */ /* 0x000fea0003800000 */
[----:B01----:R-:W0:Y:S01]  /*15a0*/  LDC.64 R4, c[0x0][0x388] ;  /* 0x0000e200ff047b82 */ /* 0x003e220000000a00 */
[----:B------:R-:W-:Y:S01]  /*15b0*/  IADD3 R7, PT, PT, R2, R3, RZ ;  /* 0x0000000302077210 */ /* 0x000fe20007ffe0ff */
[----:B------:R-:W-:-:S04]  /*15c0*/  VIADD R3, R3, 0x80 ;  /* 0x0000008003037836 */ /* 0x000fc80000000000 */
[----:B0-----:R-:W-:-:S05]  /*15d0*/  IMAD.WIDE.U32 R4, R7, 0x4, R4 ;  /* 0x0000000407047825 */ /* 0x001fca00078e0004 */
[----:B------:R1:W-:Y:S02]  /*15e0*/  STG.E desc[UR4][R4.64], R10 ;  /* 0x0000000a04007986 */ /* 0x0003e4000c101904 */
.L_x_18970:
[----:B------:R-:W-:-:S13]  /*15f0*/  ISETP.GE.U32.AND P0, PT, R3, R0, PT ;  /* 0x000000000300720c */ /* 0x000fda0003f06070 */
[----:B------:R-:W-:Y:S05]  /*1600*/  @P0 BREAK.RELIABLE B1 ;  /* 0x0000000000010942 */ /* 0x000fea0003800100 */
[----:B------:R-:W-:Y:S05]  /*1610*/  @P0 BRA `(.L_x_18972) ;  /* 0x0000000000300947 */ /* 0x000fea0003800000 */
[----:B01----:R-:W0:Y:S01]  /*1620*/  LDC.64 R4, c[0x0][0x388] ;  /* 0x0000e200ff047b82 */ /* 0x003e220000000a00 */
[----:B------:R-:W-:Y:S01]  /*1630*/  IMAD.IADD R7, R2, 0x1, R3 ;  /* 0x0000000102077824 */ /* 0x000fe200078e0203 */
[----:B------:R-:W-:-:S03]  /*1640*/  IADD3 R3, PT, PT, R3, 0x80, RZ ;  /* 0x0000008003037810 */ /* 0x000fc60007ffe0ff */
[----:B0-----:R-:W-:-:S05]  /*1650*/  IMAD.WIDE.U32 R4, R7, 0x4, R4 ;  /* 0x0000000407047825 */ /* 0x001fca00078e0004 */
[----:B------:R2:W-:Y:S02]  /*1660*/  STG.E desc[UR4][R4.64], R11 ;  /* 0x0000000b04007986 */ /* 0x0005e4000c101904 */
.L_x_18971:
[----:B------:R-:W-:Y:S05]  /*1670*/  BSYNC.RELIABLE B1 ;  /* 0x0000000000017941 */ /* 0x000fea0003800100 */
.L_x_18967:
[----:B------:R-:W-:-:S13]  /*1680*/  ISETP.GE.U32.AND P0, PT, R3, R0, PT ;  /* 0x000000000300720c */ /* 0x000fda0003f06070 */
[----:B012---:R-:W0:Y:S01]  /*1690*/  @!P0 LDC.64 R4, c[0x0][0x388] ;  /* 0x0000e200ff048b82 */ /* 0x007e220000000a00 */
[----:B------:R-:W-:Y:S02]  /*16a0*/  @!P0 IMAD.IADD R7, R2, 0x1, R3 ;  /* 0x0000000102078824 */ /* 0x000fe400078e0203 */
[----:B------:R-:W-:Y:S02]  /*16b0*/  @!P0 VIADD R3, R3, 0x80 ;  /* 0x0000008003038836 */ /* 0x000fe40000000000 */
[----:B0-----:R-:W-:-:S05]  /*16c0*/  @!P0 IMAD.WIDE.U32 R4, R7, 0x4, R4 ;  /* 0x0000000407048825 */ /* 0x001fca00078e0004 */
[----:B------:R2:W-:Y:S02]  /*16d0*/  @!P0 STG.E desc[UR4][R4.64], R12 ;  /* 0x0000000c04008986 */ /* 0x0005e4000c101904 */
.L_x_18972:
[----:B------:R-:W-:Y:S05]  /*16e0*/  BSYNC.RECONVERGENT B0 ;  /* 0x0000000000007941 */ /* 0x000fea0003800200 */
.L_x_18966:
[----:B------:R-:W-:Y:S05]  /*16f0*/  WARPSYNC.ALL ;  /* 0x0000000000007948 */ /* 0x000fea0003800000 */
[----:B------:R-:W-:-:S13]  /*1700*/  ISETP.GE.U32.AND P0, PT, R3, R0, PT ;  /* 0x000000000300720c */ /* 0x000fda0003f06070 */
[----:B------:R-:W-:Y:S05]  /*1710*/  @P0 EXIT ;  /* 0x000000000000094d */ /* 0x000fea0003800000 */
[----:B012---:R-:W0:Y:S01]  /*1720*/  LDC.64 R4, c[0x0][0x388] ;  /* 0x0000e200ff047b82 */ /* 0x007e220000000a00 */
[----:B------:R-:W-:-:S05]  /*1730*/  IADD3 R3, PT, PT, R2, R3, RZ ;  /* 0x0000000302037210 */ /* 0x000fca0007ffe0ff */
[----:B0-----:R-:W-:-:S05]  /*1740*/  IMAD.WIDE.U32 R2, R3, 0x4, R4 ;  /* 0x0000000403027825 */ /* 0x001fca00078e0004 */
[----:B------:R-:W-:Y:S01]  /*1750*/  STG.E desc[UR4][R2.64], R6 ;  /* 0x0000000602007986 */ /* 0x000fe2000c101904 */
[----:B------:R-:W-:Y:S05]  /*1760*/  EXIT ;  /* 0x000000000000794d */ /* 0x000fea0003800000 */
.L_x_18949:
[----:B------:R-:W0:Y:S01]  /*1770*/  S2R R4, SR_TID.X ;  /* 0x0000000000047919 */ /* 0x000e220000002100 */
[----:B------:R-:W1:Y:S08]  /*1780*/  LDC.64 R18, c[0x0][0x398] ;  /* 0x0000e600ff127b82 */ /* 0x000e700000000a00 */
[----:B------:R-:W2:Y:S01]  /*1790*/  LDC.64 R20, c[0x0][0x390] ;  /* 0x0000e400ff147b82 */ /* 0x000ea20000000a00 */
[----:B-1----:R-:W-:-:S04]  /*17a0*/  IMAD.WIDE.U32 R18, R2, 0x4, R18 ;  /* 0x0000000402127825 */ /* 0x002fc800078e0012 */
[----:B0-----:R-:W-:-:S05]  /*17b0*/  IMAD.WIDE.U32 R18, R4, 0x8, R18 ;  /* 0x0000000804127825 */ /* 0x001fca00078e0012 */
[----:B------:R-:W3:Y:S04]  /*17c0*/  LDG.E.64 R8, desc[UR4][R18.64] ;  /* 0x0000000412087981 */ /* 0x000ee8000c1e1b00 */
[----:B------:R-:W4:Y:S01]  /*17d0*/  LDG.E.64 R10, desc[UR4][R18.64+0x400] ;  /* 0x00040004120a7981 */ /* 0x000f22000c1e1b00 */
[----:B--2---:R-:W-:-:S03]  /*17e0*/  IMAD.WIDE.U32 R20, R2, 0x4, R20 ;  /* 0x0000000402147825 */ /* 0x004fc600078e0014 */
[----:B------:R-:W2:Y:S01]  /*17f0*/  LDG.E.64 R14, desc[UR4][R18.64+0x800] ;  /* 0x00080004120e7981 */ /* 0x000ea2000c1e1b00 */
[----:B------:R-:W-:-:S05]  /*1800*/  IMAD.WIDE.U32 R20, R4, 0x8, R20 ;  /* 0x0000000804147825 */ /* 0x000fca00078e0014 */
[----:B------:R-:W5:Y:S04]  /*1810*/  LDG.E.64 R6, desc[UR4][R20.64] ;  /* 0x0000000414067981 */ /* 0x000f68000c1e1b00 */
[----:B------:R-:W2:Y:S01]  /*1820*/  LDG.E.64 R12, desc[UR4][R20.64+0x400] ;  /* 0x00040004140c7981 */ /* 0x000ea2000c1e1b00 */
[----:B------:R-:W-:-:S03]  /*1830*/  IMAD.MOV.U32 R24, RZ, RZ, RZ ;  /* 0x000000ffff187224 */ /* 0x000fc600078e00ff */
[----:B------:R-:W2:Y:S01]  /*1840*/  LDG.E.64 R18, desc[UR4][R18.64+0xc00] ;  /* 0x000c000412127981 */ /* 0x000ea2000c1e1b00 */
[----:B---3--:R-:W-:Y:S02]  /*1850*/  IABS R29, R8 ;  /* 0x00000008001d7213 */ /* 0x008fe40000000000 */
[----:B------:R-:W-:Y:S02]  /*1860*/  IABS R26, R9 ;  /* 0x00000009001a7213 */ /* 0x000fe40000000000 */
[----:B------:R-:W0:Y:S01]  /*1870*/  I2F.RP R0, R29 ;  /* 0x0000001d00007306 */ /* 0x000e220000209400 */
[----:B----4-:R-:W-:-:S07]  /*1880*/  IABS R5, R10 ;  /* 0x0000000a00057213 */ /* 0x010fce0000000000 */
[----:B------:R-:W1:Y:S08]  /*1890*/  I2F.RP R3, R26 ;  /* 0x0000001a00037306 */ /* 0x000e700000209400 */
[----:B0-----:R-:W0:Y:S08]  /*18a0*/  MUFU.RCP R0, R0 ;  /* 0x0000000000007308 */ /* 0x001e300000001000 */
[----:B------:R-:W3:Y:S08]  /*18b0*/  I2F.RP R27, R5 ;  /* 0x00000005001b7306 */ /* 0x000ef00000209400 */
[----:B-1----:R-:W1:Y:S01]  /*18c0*/  MUFU.RCP R3, R3 ;  /* 0x0000000300037308 */ /* 0x002e620000001000 */
[----:B0-----:R-:W-:-:S07]  /*18d0*/  VIADD R25, R0, 0xffffffe ;  /* 0x0ffffffe00197836 */ /* 0x001fce0000000000 */
[----:B---3--:R-:W0:Y:S08]  /*18e0*/  MUFU.RCP R27, R27 ;  /* 0x0000001b001b7308 */ /* 0x008e300000001000 */
[----:B------:R-:W3:Y:S01]  /*18f0*/  F2I.FTZ.U32.TRUNC.NTZ R25, R25 ;  /* 0x0000001900197305 */ /* 0x000ee2000021f000 */
[----:B-1----:R-:W-:-:S07]  /*1900*/  VIADD R16, R3, 0xffffffe ;  /* 0x0ffffffe03107836 */ /* 0x002fce0000000000 */
[----:B------:R-:W1:Y:S01]  /*1910*/  F2I.FTZ.U32.TRUNC.NTZ R17, R16 ;  /* 0x0000001000117305 */ /* 0x000e62000021f000 */
[----:B0-----:R-:W-:Y:S01]  /*1920*/  IADD3 R22, PT, PT, R27, 0xffffffe, RZ ;  /* 0x0ffffffe1b167810 */ /* 0x001fe20007ffe0ff */
[----:B---3--:R-:W-:-:S06]  /*1930*/  IMAD.MOV R0, RZ, RZ, -R25 ;  /* 0x000000ffff007224 */ /* 0x008fcc00078e0a19 */
[----:B------:R-:W0:Y:S01]  /*1940*/  F2I.FTZ.U32.TRUNC.NTZ R23, R22 ;  /* 0x0000001600177305 */ /* 0x000e22000021f000 */
[----:B------:R-:W-:-:S04]  /*1950*/  IMAD R3, R0, R29, RZ ;  /* 0x0000001d00037224 */ /* 0x000fc800078e02ff */
[----:B------:R-:W-:Y:S01]  /*1960*/  IMAD.HI.U32 R24, R25, R3, R24 ;  /* 0x0000000319187227 */ /* 0x000fe200078e0018 */
[----:B-1----:R-:W-:-:S03]  /*1970*/  IADD3 R3, PT, PT, RZ, -R17, RZ ;  /* 0x80000011ff037210 */ /* 0x002fc60007ffe0ff */
[----:B------:R-:W-:Y:S02]  /*1980*/  IMAD.MOV.U32 R16, RZ, RZ, RZ ;  /* 0x000000ffff107224 */ /* 0x000fe400078e00ff */
[----:B------:R-:W-:Y:S02]  /*1990*/  IMAD R3, R3, R26, RZ ;  /* 0x0000001a03037224 */ /* 0x000fe400078e02ff */
[----:B0-----:R-:W-:Y:S02]  /*19a0*/  IMAD.MOV R0, RZ, RZ, -R23 ;  /* 0x000000ffff007224 */ /* 0x001fe400078e0a17 */
[----:B------:R-:W-:Y:S02]  /*19b0*/  HFMA2 R22, -RZ, RZ, 0, 0 ;  /* 0x00000000ff167431 */ /* 0x000fe400000001ff */
[----:B------:R-:W-:-:S04]  /*19c0*/  IMAD.HI.U32 R16, R17, R3, R16 ;  /* 0x0000000311107227 */ /* 0x000fc800078e0010 */
[----:B------:R-:W-:-:S04]  /*19d0*/  IMAD R3, R0, R5, RZ ;  /* 0x0000000500037224 */ /* 0x000fc800078e02ff */
[----:B------:R-:W-:Y:S01]  /*19e0*/  IMAD.HI.U32 R23, R23, R3, R22 ;  /* 0x0000000317177227 */ /* 0x000fe200078e0016 */
[----:B------:R-:W-:-:S04]  /*19f0*/  IABS R3, R11 ;  /* 0x0000000b00037213 */ /* 0x000fc80000000000 */
[----:B------:R-:W0:Y:S01]  /*1a00*/  I2F.RP R0, R3 ;  /* 0x0000000300007306 */ /* 0x000e220000209400 */
[----:B------:R-:W-:Y:S02]  /*1a10*/  IABS R22, R8 ;  /* 0x0000000800167213 */ /* 0x000fe40000000000 */
[----:B-----5:R-:W-:-:S05]  /*1a20*/  IABS R17, R6 ;  /* 0x0000000600117213 */ /* 0x020fca0000000000 */
[----:B0-----:R-:W0:Y:S01]  /*1a30*/  MUFU.RCP R0, R0 ;  /* 0x0000000000007308 */ /* 0x001e220000001000 */
[----:B------:R-:W-:Y:S02]  /*1a40*/  IMAD.MOV R22, RZ, RZ, -R22 ;  /* 0x000000ffff167224 */ /* 0x000fe400078e0a16 */
[----:B------:R-:W-:-:S04]  /*1a50*/  IMAD.HI.U32 R24, R24, R17, RZ ;  /* 0x0000001118187227 */ /* 0x000fc800078e00ff */
[----:B------:R-:W-:Y:S02]  /*1a60*/  IMAD R22, R24, R22, R17 ;  /* 0x0000001618167224 */ /* 0x000fe400078e0211 */
[----:B0-----:R-:W-:Y:S01]  /*1a70*/  VIADD R17, R0, 0xffffffe ;  /* 0x0ffffffe00117836 */ /* 0x001fe20000000000 */
[----:B------:R-:W-:-:S05]  /*1a80*/  IABS R24, R9 ;  /* 0x0000000900187213 */ /* 0x000fca0000000000 */
[----:B------:R-:W0:Y:S01]  /*1a90*/  F2I.FTZ.U32.TRUNC.NTZ R17, R17 ;  /* 0x0000001100117305 */ /* 0x000e22000021f000 */
[----:B------:R-:W-:Y:S02]  /*1aa0*/  IABS R27, R7 ;  /* 0x00000007001b7213 */ /* 0x000fe40000000000 */
[----:B------:R-:W-:-:S03]  /*1ab0*/  IADD3 R0, PT, PT, RZ, -R24, RZ ;  /* 0x80000018ff007210 */ /* 0x000fc60007ffe0ff */
[----:B------:R-:W-:-:S04]  /*1ac0*/  IMAD.HI.U32 R16, R16, R27, RZ ;  /* 0x0000001b10107227 */ /* 0x000fc800078e00ff */
[----:B------:R-:W-:Y:S02]  /*1ad0*/  IMAD R27, R16, R0, R27 ;  /* 0x00000000101b7224 */ /* 0x000fe400078e021b */
[----:B------:R-:W-:Y:S02]  /*1ae0*/  IMAD.MOV.U32 R16, RZ, RZ, RZ ;  /* 0x000000ffff107224 */ /* 0x000fe400078e00ff */
[----:B0-----:R-:W-:-:S04]  /*1af0*/  IMAD.MOV R0, RZ, RZ, -R17 ;  /* 0x000000ffff007224 */ /* 0x001fc800078e0a11 */
[----:B------:R-:W-:-:S04]  /*1b00*/  IMAD R25, R0, R3, RZ ;  /* 0x0000000300197224 */ /* 0x000fc800078e02ff */
[----:B------:R-:W-:Y:S02]  /*1b10*/  IMAD.HI.U32 R24, R17, R25, R16 ;  /* 0x0000001911187227 */ /* 0x000fe400078e0010 */
[----:B------:R-:W3:Y:S04]  /*1b20*/  LDG.E.64 R16, desc[UR4][R20.64+0x800] ;  /* 0x0008000414107981 */ /* 0x000ee8000c1e1b00 */
[----:B------:R-:W4:Y:S01]  /*1b30*/  LDG.E.64 R20, desc[UR4][R20.64+0xc00] ;  /* 0x000c000414147981 */ /* 0x000f22000c1e1b00 */
[----:B------:R-:W-:Y:S02]  /*1b40*/  IABS R25, R10 ;  /* 0x0000000a00197213 */ /* 0x000fe40000000000 */
[----:B--2---:R-:W-:Y:S02]  /*1b50*/  IABS R0, R12 ;  /* 0x0000000c00007213 */ /* 0x004fe40000000000 */
[----:B------:R-:W-:-:S03]  /*1b60*/  IADD3 R25, PT, PT, RZ, -R25, RZ ;  /* 0x80000019ff197210 */ /* 0x000fc60007ffe0ff */
[----:B------:R-:W-:Y:S01]  /*1b70*/  IMAD.HI.U32 R23, R23, R0, RZ ;  /* 0x0000000017177227 */ /* 0x000fe200078e00ff */
[----:B------:R-:W-:Y:S02]  /*1b80*/  ISETP.GE.AND P2, PT, R6, RZ, PT ;  /* 0x000000ff0600720c */ /* 0x000fe40003f46270 */
[----:B------:R-:W-:Y:S01]  /*1b90*/  IABS R6, R11 ;  /* 0x0000000b00067213 */ /* 0x000fe20000000000 */
[----:B------:R-:W-:Y:S01]  /*1ba0*/  IMAD R0, R23, R25, R0 ;  /* 0x0000001917007224 */ /* 0x000fe200078e0200 */
[----:B------:R-:W-:Y:S02]  /*1bb0*/  IABS R23, R13 ;  /* 0x0000000d00177213 */ /* 0x000fe40000000000 */
[----:B------:R-:W-:Y:S01]  /*1bc0*/  ISETP.GT.U32.AND P1, PT, R29, R22, PT ;  /* 0x000000161d00720c */ /* 0x000fe20003f24070 */
[----:B------:R-:W-:Y:S01]  /*1bd0*/  IMAD.MOV R6, RZ, RZ, -R6 ;  /* 0x000000ffff067224 */ /* 0x000fe200078e0a06 */
[----:B------:R-:W-:Y:S01]  /*1be0*/  IABS R25, R14 ;  /* 0x0000000e00197213 */ /* 0x000fe20000000000 */
[----:B------:R-:W-:-:S04]  /*1bf0*/  IMAD.HI.U32 R24, R24, R23, RZ ;  /* 0x0000001718187227 */ /* 0x000fc800078e00ff */
[----:B------:R-:W-:Y:S02]  /*1c00*/  IMAD R24, R24, R6, R23 ;  /* 0x0000000618187224 */ /* 0x000fe400078e0217 */
[----:B------:R-:W0:Y:S01]  /*1c10*/  I2F.RP R6, R25 ;  /* 0x0000001900067306 */ /* 0x000e220000209400 */
[----:B------:R-:W-:-:S03]  /*1c20*/  ISETP.GT.U32.AND P3, PT, R26, R27, PT ;  /* 0x0000001b1a00720c */ /* 0x000fc60003f64070 */
[----:B------:R-:W-:-:S05]  /*1c30*/  @!P1 IMAD.IADD R22, R22, 0x1, -R29 ;  /* 0x0000000116169824 */ /* 0x000fca00078e0a1d */
[----:B------:R-:W-:Y:S01]  /*1c40*/  ISETP.GT.U32.AND P1, PT, R29, R22, PT ;  /* 0x000000161d00720c */ /* 0x000fe20003f24070 */
[----:B0-----:R-:W0:Y:S04]  /*1c50*/  MUFU.RCP R6, R6 ;  /* 0x0000000600067308 */ /* 0x001e280000001000 */
[----:B------:R-:W-:-:S04]  /*1c60*/  @!P3 IADD3 R27, PT, PT, R27, -R26, RZ ;  /* 0x8000001a1b1bb210 */ /* 0x000fc80007ffe0ff */
[----:B------:R-:W-:-:S04]  /*1c70*/  ISETP.GT.U32.AND P3, PT, R26, R27, PT ;  /* 0x0000001b1a00720c */ /* 0x000fc80003f64070 */
[----:B------:R-:W-:Y:S01]  /*1c80*/  @!P1 IMAD.IADD R22, R22, 0x1, -R29 ;  /* 0x0000000116169824 */ /* 0x000fe200078e0a1d */
[----:B------:R-:W-:Y:S01]  /*1c90*/  ISETP.NE.AND P1, PT, R8, RZ, PT ;  /* 0x000000ff0800720c */ /* 0x000fe20003f25270 */
[----:B0-----:R-:W-:-:S07]  /*1ca0*/  VIADD R23, R6, 0xffffffe ;  /* 0x0ffffffe06177836 */ /* 0x001fce0000000000 */
[----:B------:R-:W-:Y:S01]  /*1cb0*/  @!P3 IADD3 R27, PT, PT, R27, -R26, RZ ;  /* 0x8000001a1b1bb210 */ /* 0x000fe20007ffe0ff */
[----:B------:R-:W-:Y:S01]  /*1cc0*/  IMAD.MOV.U32 R6, RZ, RZ, R22 ;  /* 0x000000ffff067224 */ /* 0x000fe200078e0016 */
[----:B------:R-:W-:-:S03]  /*1cd0*/  IABS R26, R15 ;  /* 0x0000000f001a7213 */ /* 0x000fc60000000000 */
[----:B------:R-:W-:Y:S01]  /*1ce0*/  @!P2 IMAD.MOV R6, RZ, RZ, -R6 ;  /* 0x000000ffff06a224 */ /* 0x000fe200078e0a06 */
[----:B------:R-:W-:Y:S02]  /*1cf0*/  @!P1 LOP3.LUT R6, RZ, R8, RZ, 0x33, !PT ;  /* 0x00000008ff069212 */ /* 0x000fe400078e33ff */
[----:B------:R-:W0:Y:S08]  /*1d00*/  I2F.RP R8, R26 ;  /* 0x0000001a00087306 */ /* 0x000e300000209400 */
[----:B------:R-:W1:Y:S01]  /*1d10*/  F2I.FTZ.U32.TRUNC.NTZ R23, R23 ;  /* 0x0000001700177305 */ /* 0x000e62000021f000 */
[----:B------:R-:W-:-:S07]  /*1d20*/  ISETP.GE.AND P0, PT, R7, RZ, PT ;  /* 0x000000ff0700720c */ /* 0x000fce0003f06270 */
[----:B0-----:R-:W0:Y:S01]  /*1d30*/  MUFU.RCP R8, R8 ;  /* 0x0000000800087308 */ /* 0x001e220000001000 */
[----:B-1----:R-:W-:-:S05]  /*1d40*/  IMAD.MOV R7, RZ, RZ, -R23 ;  /* 0x000000ffff077224 */ /* 0x002fca00078e0a17 */
[----:B------:R-:W-:-:S05]  /*1d50*/  MOV R22, R7 ;  /* 0x0000000700167202 */ /* 0x000fca0000000f00 */
[----:B------:R-:W-:Y:S02]  /*1d60*/  IMAD R7, R22, R25, RZ ;  /* 0x0000001916077224 */ /* 0x000fe400078e02ff */
[----:B------:R-:W-:Y:S01]  /*1d70*/  IMAD.MOV.U32 R22, RZ, RZ, RZ ;  /* 0x000000ffff167224 */ /* 0x000fe200078e00ff */
[----:B------:R-:W-:-:S03]  /*1d80*/  ISETP.NE.AND P1, PT, R9, RZ, PT ;  /* 0x000000ff0900720c */ /* 0x000fc60003f25270 */
[----:B------:R-:W-:Y:S01]  /*1d90*/  IMAD.HI.U32 R22, R23, R7, R22 ;  /* 0x0000000717167227 */ /* 0x000fe200078e0016 */
[----:B0-----:R-:W-:-:S03]  /*1da0*/  IADD3 R23, PT, PT, R8, 0xffffffe, RZ ;  /* 0x0ffffffe08177810 */ /* 0x001fc60007ffe0ff */
[----:B------:R-:W-:-:S03]  /*1db0*/  IMAD.MOV.U32 R7, RZ, RZ, R27 ;  /* 0x000000ffff077224 */ /* 0x000fc600078e001b */
[----:B------:R-:W0:Y:S01]  /*1dc0*/  F2I.FTZ.U32.TRUNC.NTZ R23, R23 ;  /* 0x0000001700177305 */ /* 0x000e22000021f000 */
[----:B------:R-:W-:Y:S02]  /*1dd0*/  @!P0 IMAD.MOV R7, RZ, RZ, -R7 ;  /* 0x000000ffff078224 */ /* 0x000fe400078e0a07 */
[----:B------:R-:W-:Y:S02]  /*1de0*/  @!P1 LOP3.LUT R7, RZ, R9, RZ, 0x33, !PT ;  /* 0x00000009ff079212 */ /* 0x000fe400078e33ff */
[----:B------:R-:W-:Y:S02]  /*1df0*/  ISETP.GE.AND P1, PT, R12, RZ, PT ;  /* 0x000000ff0c00720c */ /* 0x000fe40003f26270 */
[----:B------:R-:W-:-:S04]  /*1e00*/  IABS R12, R14 ;  /* 0x0000000e000c7213 */ /* 0x000fc80000000000 */
[----:B------:R-:W-:Y:S01]  /*1e10*/  IADD3 R12, PT, PT, RZ, -R12, RZ ;  /* 0x8000000cff0c7210 */ /* 0x000fe20007ffe0ff */
[----:B0-----:R-:W-:Y:S01]  /*1e20*/  IMAD.MOV R27, RZ, RZ, -R23 ;  /* 0x000000ffff1b7224 */ /* 0x001fe200078e0a17 */
[----:B------:R-:W-:-:S13]  /*1e30*/  ISETP.GT.U32.AND P0, PT, R5, R0, PT ;  /* 0x000000000500720c */ /* 0x000fda0003f04070 */
[----:B------:R-:W-:-:S05]  /*1e40*/  @!P0 IMAD.IADD R0, R0, 0x1, -R5 ;  /* 0x0000000100008824 */ /* 0x000fca00078e0a05 */
[----:B------:R-:W-:-:S13]  /*1e50*/  ISETP.GT.U32.AND P0, PT, R5, R0, PT ;  /* 0x000000000500720c */ /* 0x000fda0003f04070 */
[----:B------:R-:W-:Y:S02]  /*1e60*/  @!P0 IADD3 R0, PT, PT, R0, -R5, RZ ;  /* 0x8000000500008210 */ /* 0x000fe40007ffe0ff */
[----:B------:R-:W-:Y:S02]  /*1e70*/  IABS R5, R19 ;  /* 0x0000001300057213 */ /* 0x000fe40000000000 */
[----:B------:R-:W-:-:S13]  /*1e80*/  ISETP.GT.U32.AND P0, PT, R3, R24, PT ;  /* 0x000000180300720c */ /* 0x000fda0003f04070 */
[----:B------:R-:W-:-:S05]  /*1e90*/  @!P0 IMAD.IADD R24, R24, 0x1, -R3 ;  /* 0x0000000118188824 */ /* 0x000fca00078e0a03 */
[----:B------:R-:W-:Y:S02]  /*1ea0*/  ISETP.GT.U32.AND P2, PT, R3, R24, PT ;  /* 0x000000180300720c */ /* 0x000fe40003f44070 */
[----:B------:R-:W-:Y:S02]  /*1eb0*/  ISETP.GE.AND P3, PT, R13, RZ, PT ;  /* 0x000000ff0d00720c */ /* 0x000fe40003f66270 */
[----:B------:R-:W-:-:S09]  /*1ec0*/  ISETP.NE.AND P0, PT, R10, RZ, PT ;  /* 0x000000ff0a00720c */ /* 0x000fd20003f05270 */
[----:B------:R-:W-:Y:S01]  /*1ed0*/  @!P2 IMAD.IADD R24, R24, 0x1, -R3 ;  /* 0x000000011818a824 */ /* 0x000fe200078e0a03 */
[----:B---3--:R-:W-:-:S05]  /*1ee0*/  IABS R9, R16 ;  /* 0x0000001000097213 */ /* 0x008fca0000000000 */
[----:B------:R-:W-:-:S04]  /*1ef0*/  IMAD.HI.U32 R22, R22, R9, RZ ;  /* 0x0000000916167227 */ /* 0x000fc800078e00ff */
[----:B------:R-:W-:Y:S02]  /*1f00*/  IMAD R12, R22, R12, R9 ;  /* 0x0000000c160c7224 */ /* 0x000fe400078e0209 */
[----:B------:R-:W-:Y:S02]  /*1f10*/  IMAD R9, R27, R26, RZ ;  /* 0x0000001a1b097224 */ /* 0x000fe400078e02ff */
[----:B------:R-:W-:-:S04]  /*1f20*/  IMAD.MOV.U32 R22, RZ, RZ, RZ ;  /* 0x000000ffff167224 */ /* 0x000fc800078e00ff */
[----:B------:R-:W-:Y:S01]  /*1f30*/  IMAD.HI.U32 R23, R23, R9, R22 ;  /* 0x0000000917177227 */ /* 0x000fe200078e0016 */
[----:B------:R-:W-:-:S04]  /*1f40*/  IABS R22, R18 ;  /* 0x0000001200167213 */ /* 0x000fc80000000000 */
[----:B------:R-:W0:Y:S08]  /*1f50*/  I2F.RP R27, R22 ;  /* 0x00000016001b7306 */ /* 0x000e300000209400 */
[----:B0-----:R-:W0:Y:S02]  /*1f60*/  MUFU.RCP R27, R27 ;  /* 0x0000001b001b7308 */ /* 0x001e240000001000 */
[----:B0-----:R-:W-:-:S06]  /*1f70*/  IADD3 R8, PT, PT, R27, 0xffffffe, RZ ;  /* 0x0ffffffe1b087810 */ /* 0x001fcc0007ffe0ff */
[----:B------:R-:W0:Y:S08]  /*1f80*/  I2F.RP R27, R5 ;  /* 0x00000005001b7306 */ /* 0x000e300000209400 */
[----:B------:R1:W2:Y:S08]  /*1f90*/  F2I.FTZ.U32.TRUNC.NTZ R9, R8 ;  /* 0x0000000800097305 */ /* 0x0002b0000021f000 */
[----:B0-----:R-:W0:Y:S01]  /*1fa0*/  MUFU.RCP R27, R27 ;  /* 0x0000001b001b7308 */ /* 0x001e220000001000 */
[----:B-1----:R-:W-:-:S02]  /*1fb0*/  IMAD.MOV.U32 R8, RZ, RZ, RZ ;  /* 0x000000ffff087224 */ /* 0x002fc400078e00ff */
[----:B--2---:R-:W-:-:S04]  /*1fc0*/  IMAD.MOV R29, RZ, RZ, -R9 ;  /* 0x000000ffff1d7224 */ /* 0x004fc800078e0a09 */
[----:B------:R-:W-:Y:S02]  /*1fd0*/  IMAD R13, R29, R22, RZ ;  /* 0x000000161d0d7224 */ /* 0x000fe400078e02ff */
[----:B------:R-:W1:Y:S01]  /*1fe0*/  LDC.64 R28, c[0x0][0x388] ;  /* 0x0000e200ff1c7b82 */ /* 0x000e620000000a00 */
[----:B0-----:R-:W-:Y:S01]  /*1ff0*/  IADD3 R3, PT, PT, R27, 0xffffffe, RZ ;  /* 0x0ffffffe1b037810 */ /* 0x001fe20007ffe0ff */
[----:B------:R-:W-:Y:S01]  /*2000*/  IMAD.HI.U32 R13, R9, R13, R8 ;  /* 0x0000000d090d7227 */ /* 0x000fe200078e0008 */
[----:B------:R-:W-:-:S04]  /*2010*/  MOV R8, R0 ;  /* 0x0000000000087202 */ /* 0x000fc80000000f00 */
[----:B------:R-:W0:Y:S01]  /*2020*/  F2I.FTZ.U32.TRUNC.NTZ R3, R3 ;  /* 0x0000000300037305 */ /* 0x000e22000021f000 */
[----:B------:R-:W-:Y:S01]  /*2030*/  @!P1 IMAD.MOV R8, RZ, RZ, -R8 ;  /* 0x000000ffff089224 */ /* 0x000fe200078e0a08 */
[----:B------:R-:W-:Y:S01]  /*2040*/  ISETP.NE.AND P1, PT, R11, RZ, PT ;  /* 0x000000ff0b00720c */ /* 0x000fe20003f25270 */
[----:B------:R-:W-:Y:S01]  /*2050*/  IMAD.MOV.U32 R9, RZ, RZ, R24 ;  /* 0x000000ffff097224 */ /* 0x000fe200078e0018 */
[----:B------:R-:W-:Y:S02]  /*2060*/  @!P0 LOP3.LUT R8, RZ, R10, RZ, 0x33, !PT ;  /* 0x0000000aff088212 */ /* 0x000fe400078e33ff */
[----:B------:R-:W-:Y:S01]  /*2070*/  IABS R10, R15 ;  /* 0x0000000f000a7213 */ /* 0x000fe20000000000 */
[----:B------:R-:W-:Y:S01]  /*2080*/  @!P3 IMAD.MOV R9, RZ, RZ, -R9 ;  /* 0x000000ffff09b224 */ /* 0x000fe200078e0a09 */
[----:B------:R-:W-:Y:S02]  /*2090*/  ISETP.GE.AND P3, PT, R16, RZ, PT ;  /* 0x000000ff1000720c */ /* 0x000fe40003f66270 */
[----:B------:R-:W-:-:S02]  /*20a0*/  IABS R0, R17 ;  /* 0x0000001100007213 */ /* 0x000fc40000000000 */
[----:B0-----:R-:W-:-:S03]  /*20b0*/  IADD3 R16, PT, PT, RZ, -R3, RZ ;  /* 0x80000003ff107210 */ /* 0x001fc60007ffe0ff */
[----:B------:R-:W-:Y:S01]  /*20c0*/  @!P1 LOP3.LUT R9, RZ, R11, RZ, 0x33, !PT ;  /* 0x0000000bff099212 */ /* 0x000fe200078e33ff */
[----:B------:R-:W-:Y:S02]  /*20d0*/  IMAD.MOV R11, RZ, RZ, -R10 ;  /* 0x000000ffff0b7224 */ /* 0x000fe400078e0a0a */
[----:B------:R-:W-:Y:S01]  /*20e0*/  IMAD.MOV.U32 R10, RZ, RZ, R16 ;  /* 0x000000ffff0a7224 */ /* 0x000fe200078e0010 */
[----:B------:R-:W-:Y:S01]  /*20f0*/  ISETP.GE.AND P0, PT, R17, RZ, PT ;  /* 0x000000ff1100720c */ /* 0x000fe20003f06270 */
[----:B-1----:R-:W-:-:S04]  /*2100*/  IMAD.WIDE.U32 R28, R2, 0x4, R28 ;  /* 0x00000004021c7825 */ /* 0x002fc800078e001c */
[----:B------:R-:W-:Y:S02]  /*2110*/  HFMA2 R2, -RZ, RZ, 0, 0 ;  /* 0x00000000ff027431 */ /* 0x000fe400000001ff */
[----:B------:R-:W-:-:S04]  /*2120*/  IMAD.HI.U32 R23, R23, R0, RZ ;  /* 0x0000000017177227 */ /* 0x000fc800078e00ff */
[----:B------:R-:W-:Y:S02]  /*2130*/  IMAD R17, R10, R5, RZ ;  /* 0x000000050a117224 */ /* 0x000fe400078e02ff */
[----:B------:R-:W-:Y:S01]  /*2140*/  IMAD R11, R23, R11, R0 ;  /* 0x0000000b170b7224 */ /* 0x000fe200078e0200 */
[----:B----4-:R-:W-:Y:S01]  /*2150*/  IABS R0, R20 ;  /* 0x0000001400007213 */ /* 0x010fe20000000000 */
[----:B------:R-:W-:Y:S01]  /*2160*/  IMAD.HI.U32 R2, R3, R17, R2 ;  /* 0x0000001103027227 */ /* 0x000fe200078e0002 */
[----:B------:R-:W-:-:S03]  /*2170*/  IABS R3, R18 ;  /* 0x0000001200037213 */ /* 0x000fc60000000000 */
[----:B------:R-:W-:-:S04]  /*2180*/  IMAD.HI.U32 R13, R13, R0, RZ ;  /* 0x000000000d0d7227 */ /* 0x000fc800078e00ff */
[----:B------:R-:W-:-:S04]  /*2190*/  IMAD.MOV R3, RZ, RZ, -R3 ;  /* 0x000000ffff037224 */ /* 0x000fc800078e0a03 */
[----:B------:R-:W-:Y:S01]  /*21a0*/  IMAD R3, R13, R3, R0 ;  /* 0x000000030d037224 */ /* 0x000fe200078e0200 */
[----:B------:R-:W-:Y:S02]  /*21b0*/  IABS R13, R21 ;  /* 0x00000015000d7213 */ /* 0x000fe40000000000 */
[----:B------:R-:W-:Y:S02]  /*21c0*/  IABS R0, R19 ;  /* 0x0000001300007213 */ /* 0x000fe40000000000 */
[----:B------:R-:W-:Y:S01]  /*21d0*/  ISETP.GT.U32.AND P1, PT, R25, R12, PT ;  /* 0x0000000c1900720c */ /* 0x000fe20003f24070 */
[----:B------:R-:W-:Y:S01]  /*21e0*/  IMAD.HI.U32 R2, R2, R13, RZ ;  /* 0x0000000d02027227 */ /* 0x000fe200078e00ff */
[----:B------:R-:W-:-:S03]  /*21f0*/  ISETP.GT.U32.AND P2, PT, R26, R11, PT ;  /* 0x0000000b1a00720c */ /* 0x000fc60003f44070 */
[----:B------:R-:W-:-:S04]  /*2200*/  IMAD.MOV R0, RZ, RZ, -R0 ;  /* 0x000000ffff007224 */ /* 0x000fc800078e0a00 */
[----:B------:R-:W-:Y:S01]  /*2210*/  IMAD R2, R2, R0, R13 ;  /* 0x0000000002027224 */ /* 0x000fe200078e020d */
[----:B------:R-:W-:-:S04]  /*2220*/  ISETP.GT.U32.AND P4, PT, R22, R3, PT ;  /* 0x000000031600720c */ /* 0x000fc80003f84070 */
[----:B------:R-:W-:Y:S02]  /*2230*/  ISETP.GT.U32.AND P5, PT, R5, R2, PT ;  /* 0x000000020500720c */ /* 0x000fe40003fa4070 */
[----:B------:R-:W-:Y:S01]  /*2240*/  @!P1 IADD3 R12, PT, PT, R12, -R25, RZ ;  /* 0x800000190c0c9210 */ /* 0x000fe20007ffe0ff */
[----:B------:R-:W-:-:S03]  /*2250*/  @!P2 IMAD.IADD R11, R11, 0x1, -R26 ;  /* 0x000000010b0ba824 */ /* 0x000fc600078e0a1a */
[----:B------:R-:W-:-:S03]  /*2260*/  ISETP.GT.U32.AND P2, PT, R25, R12, PT ;  /* 0x0000000c1900720c */ /* 0x000fc60003f44070 */
[----:B------:R-:W-:-:S04]  /*2270*/  @!P4 IMAD.IADD R3, R3, 0x1, -R22 ;  /* 0x000000010303c824 */ /* 0x000fc800078e0a16 */
[----:B------:R-:W-:Y:S02]  /*2280*/  @!P5 IADD3 R2, PT, PT, R2, -R5, RZ ;  /* 0x800000050202d210 */ /* 0x000fe40007ffe0ff */
[----:B------:R-:W-:Y:S02]  /*2290*/  ISETP.GT.U32.AND P4, PT, R26, R11, PT ;  /* 0x0000000b1a00720c */ /* 0x000fe40003f84070 */
[----:B------:R-:W-:Y:S02]  /*22a0*/  ISETP.GT.U32.AND P5, PT, R22, R3, PT ;  /* 0x000000031600720c */ /* 0x000fe40003fa4070 */
[----:B------:R-:W-:Y:S01]  /*22b0*/  ISETP.GT.U32.AND P6, PT, R5, R2, PT ;  /* 0x000000020500720c */ /* 0x000fe20003fc4070 */
[----:B------:R-:W-:-:S04]  /*22c0*/  @!P2 IMAD.IADD R12, R12, 0x1, -R25 ;  /* 0x000000010c0ca824 */ /* 0x000fc800078e0a19 */
[----:B------:R-:W-:Y:S01]  /*22d0*/  IMAD.MOV.U32 R10, RZ, RZ, R12 ;  /* 0x000000ffff0a7224 */ /* 0x000fe200078e000c */
[----:B------:R-:W-:Y:S02]  /*22e0*/  ISETP.GE.AND P1, PT, R20, RZ, PT ;  /* 0x000000ff1400720c */ /* 0x000fe40003f26270 */
[----:B------:R-:W-:Y:S01]  /*22f0*/  ISETP.GE.AND P2, PT, R21, RZ, PT ;  /* 0x000000ff1500720c */ /* 0x000fe20003f46270 */
[----:B------:R-:W-:Y:S01]  /*2300*/  @!P4 IMAD.IADD R11, R11, 0x1, -R26 ;  /* 0x000000010b0bc824 */ /* 0x000fe200078e0a1a */
[----:B------:R-:W-:Y:S02]  /*2310*/  @!P3 IADD3 R10, PT, PT, -R10, RZ, RZ ;  /* 0x000000ff0a0ab210 */ /* 0x000fe40007ffe1ff */
[----:B------:R-:W-:Y:S01]  /*2320*/  @!P5 IADD3 R3, PT, PT, R3, -R22, RZ ;  /* 0x800000160303d210 */ /* 0x000fe20007ffe0ff */
[----:B------:R-:W-:Y:S01]  /*2330*/  @!P6 IMAD.IADD R2, R2, 0x1, -R5 ;  /* 0x000000010202e824 */ /* 0x000fe200078e0a05 */
[----:B------:R-:W-:Y:S02]  /*2340*/  ISETP.NE.AND P5, PT, R14, RZ, PT ;  /* 0x000000ff0e00720c */ /* 0x000fe40003fa5270 */
[----:B------:R-:W-:-:S02]  /*2350*/  ISETP.NE.AND P4, PT, R15, RZ, PT ;  /* 0x000000ff0f00720c */ /* 0x000fc40003f85270 */
[----:B------:R-:W-:Y:S02]  /*2360*/  ISETP.NE.AND P3, PT, R18, RZ, PT ;  /* 0x000000ff1200720c */ /* 0x000fe40003f65270 */
[----:B------:R-:W-:Y:S01]  /*2370*/  ISETP.NE.AND P6, PT, R19, RZ, PT ;  /* 0x000000ff1300720c */ /* 0x000fe20003fc5270 */
[----:B------:R-:W-:Y:S02]  /*2380*/  IMAD.MOV.U32 R13, RZ, RZ, R2 ;  /* 0x000000ffff0d7224 */ /* 0x000fe400078e0002 */
[----:B------:R-:W-:Y:S01]  /*2390*/  IMAD.MOV.U32 R12, RZ, RZ, R3 ;  /* 0x000000ffff0c7224 */ /* 0x000fe200078e0003 */
[----:B------:R-:W-:Y:S01]  /*23a0*/  @!P0 IADD3 R11, PT, PT, -R11, RZ, RZ ;  /* 0x000000ff0b0b8210 */ /* 0x000fe20007ffe1ff */
[----:B------:R-:W-:Y:S01]  /*23b0*/  IMAD.WIDE.U32 R28, R4, 0x8, R28 ;  /* 0x00000008041c7825 */ /* 0x000fe200078e001c */
[----:B------:R-:W-:Y:S02]  /*23c0*/  @!P2 IADD3 R13, PT, PT, -R13, RZ, RZ ;  /* 0x000000ff0d0da210 */ /* 0x000fe40007ffe1ff */
[----:B------:R-:W-:Y:S01]  /*23d0*/  @!P5 LOP3.LUT R10, RZ, R14, RZ, 0x33, !PT ;  /* 0x0000000eff0ad212 */ /* 0x000fe200078e33ff */
[----:B------:R-:W-:Y:S01]  /*23e0*/  @!P1 IMAD.MOV R12, RZ, RZ, -R12 ;  /* 0x000000ffff0c9224 */ /* 0x000fe200078e0a0c */
[----:B------:R-:W-:-:S02]  /*23f0*/  @!P4 LOP3.LUT R11, RZ, R15, RZ, 0x33, !PT ;  /* 0x0000000fff0bc212 */ /* 0x000fc400078e33ff */
[----:B------:R-:W-:Y:S02]  /*2400*/  @!P3 LOP3.LUT R12, RZ, R18, RZ, 0x33, !PT ;  /* 0x00000012ff0cb212 */ /* 0x000fe400078e33ff */
[----:B------:R-:W-:Y:S01]  /*2410*/  @!P6 LOP3.LUT R13, RZ, R19, RZ, 0x33, !PT ;  /* 0x00000013ff0de212 */ /* 0x000fe200078e33ff */
[----:B------:R-:W-:Y:S04]  /*2420*/  STG.E.64 desc[UR4][R28.64], R6 ;  /* 0x000000061c007986 */ /* 0x000fe8000c101b04 */
[----:B------:R-:W-:Y:S04]  /*2430*/  STG.E.64 desc[UR4][R28.64+0x400], R8 ;  /* 0x000400081c007986 */ /* 0x000fe8000c101b04 */
[----:B------:R-:W-:Y:S04]  /*2440*/  STG.E.64 desc[UR4][R28.64+0x800], R10 ;  /* 0x0008000a1c007986 */ /* 0x000fe8000c101b04 */
[----:B------:R-:W-:Y:S01]  /*2450*/  STG.E.64 desc[UR4][R28.64+0xc00], R12 ;  /* 0x000c000c1c007986 */ /* 0x000fe2000c101b04 */
[----:B------:R-:W-:Y:S05]  /*2460*/  EXIT ;  /* 0x000000000000794d */ /* 0x000fea0003800000 */
.L_x_18973:
        /* <DEDUP_REMOVED lines=9> */
.L_x_50099:


//--------------------- .text._ZN2at6native29vectorized_elementwise_kernelILi4ENS0_13BinaryFunctorIiiiZZZNS0_16fmod_kernel_cudaERNS_18TensorIteratorBaseEENKUlvE_clEvENKUlvE1_clEvEUliiE_EESt5arrayIPcLm3EEEEviT0_T1_ --------------------------
	.section	.text._ZN2at6native29vectorized_elementwise_kernelILi4ENS0_13BinaryFunctorIiiiZZZNS0_16fmod_kernel_cudaERNS_18TensorIteratorBaseEENKUlvE_clEvENKUlvE1_clEvEUliiE_EESt5arrayIPcLm3EEEEviT0_T1_,"ax",@progbits
	.align	128
        .global         _ZN2at6native29vectorized_elementwise_kernelILi4ENS0_13BinaryFunctorIiiiZZZNS0_16fmod_kernel_cudaERNS_18TensorIteratorBaseEENKUlvE_clEvENKUlvE1_clEvEUliiE_EESt5arrayIPcLm3EEEEviT0_T1_
        .type           _ZN2at6native29vectorized_elementwise_kernelILi4ENS0_13BinaryFunctorIiiiZZZNS0_16fmod_kernel_cudaERNS_18TensorIteratorBaseEENKUlvE_clEvENKUlvE1_clEvEUliiE_EESt5arrayIPcLm3EEEEviT0_T1_,@function
        .size           _ZN2at6native29vectorized_elementwise_kernelILi4ENS0_13BinaryFunctorIiiiZZZNS0_16fmod_kernel_cudaERNS_18TensorIteratorBaseEENKUlvE_clEvENKUlvE1_clEvEUliiE_EESt5arrayIPcLm3EEEEviT0_T1_,(.L_x_50100 - _ZN2at6native29vectorized_elementwise_kernelILi4ENS0_13BinaryFunctorIiiiZZZNS0_16fmod_kernel_cudaERNS_18TensorIteratorBaseEENKUlvE_clEvENKUlvE1_clEvEUliiE_EESt5arrayIPcLm3EEEEviT0_T1_)
        .other          _ZN2at6native29vectorized_elementwise_kernelILi4ENS0_13BinaryFunctorIiiiZZZNS0_16fmod_kernel_cudaERNS_18TensorIteratorBaseEENKUlvE_clEvENKUlvE1_clEvEUliiE_EESt5arrayIPcLm3EEEEviT0_T1_,@"STO_CUDA_ENTRY STV_DEFAULT"
_ZN2at6native29vectorized_elementwise_kernelILi4ENS0_13BinaryFunctorIiiiZZZNS0_16fmod_kernel_cudaERNS_18TensorIteratorBaseEENKUlvE_clEvENKUlvE1_clEvEUliiE_EESt5arrayIPcLm3EEEEviT0_T1_:
.text._ZN2at6native29vectorized_elementwise_kernelILi4ENS0_13BinaryFunctorIiiiZZZNS0_16fmod_kernel_cudaERNS_18TensorIteratorBaseEENKUlvE_clEvENKUlvE1_clEvEUliiE_EESt5arrayIPcLm3EEEEviT0_T1_:
        /* <DEDUP_REMOVED lines=119> */
.L_x_18976:
[----:B------:R-:W-:Y:S05]  /*0770*/  BSYNC.RECONVERGENT B0 ;  /* 0x0000000000007941 */ /* 0x000fea0003800200 */
.L_x_18975:
        /* <DEDUP_REMOVED lines=27> */
.L_x_18978:
[----:B------:R-:W-:Y:S05]  /*0930*/  BSYNC.RECONVERGENT B0 ;  /* 0x0000000000007941 */ /* 0x000fea0003800200 */
.L_x_18977:
        /* <DEDUP_REMOVED lines=27> */
.L_x_18980:
[----:B------:R-:W-:Y:S05]  /*0af0*/  BSYNC.RECONVERGENT B0 ;  /* 0x0000000000007941 */ /* 0x000fea0003800200 */
.L_x_18979:
        /* <DEDUP_REMOVED lines=27> */
.L_x_18982:
[----:B------:R-:W-:Y:S05]  /*0cb0*/  BSYNC.RECONVERGENT B0 ;  /* 0x0000000000007941 */ /* 0x000fea0003800200 */
.L_x_18981:
        /* <DEDUP_REMOVED lines=36> */
.L_x_18984:
[----:B------:R-:W-:Y:S05]  /*0f00*/  BSYNC.RECONVERGENT B0 ;  /* 0x0000000000007941 */ /* 0x000fea0003800200 */
.L_x_18983:
        /* <DEDUP_REMOVED lines=26> */
.L_x_18986:
[----:B------:R-:W-:Y:S05]  /*10b0*/  BSYNC.RECONVERGENT B0 ;  /* 0x0000000000007941 */ /* 0x000fea0003800200 */
.L_x_18985:
        /* <DEDUP_REMOVED lines=25> */
.L_x_18988:
[----:B------:R-:W-:Y:S05]  /*1250*/  BSYNC.RECONVERGENT B0 ;  /* 0x0000000000007941 */ /* 0x000fea0003800200 */
.L_x_18987:
        /* <DEDUP_REMOVED lines=24> */
.L_x_18990:
[----:B------:R-:W-:Y:S05]  /*13e0*/  BSYNC.RECONVERGENT B0 ;  /* 0x0000000000007941 */ /* 0x000fea0003800200 */
.L_x_18989:
        /* <DEDUP_REMOVED lines=18> */
.L_x_18993:
[----:B------:R-:W-:-:S13]  /*1510*/  ISETP.GE.U32.AND P0, PT, R3, R0, PT ;  /* 0x000000000300720c */ /* 0x000fda0003f06070 */
[----:B------:R-:W-:Y:S05]  /*1520*/  @P0 BRA `(.L_x_18995) ;  /* 0x0000000000300947 */ /* 0x000fea0003800000 */
[----:B0-----:R-:W0:Y:S01]  /*1530*/  LDC.64 R4, c[0x0][0x388] ;  /* 0x0000e200ff047b82 */ /* 0x001e220000000a00 */
[----:B------:R-:W-:Y:S02]  /*1540*/  IMAD.IADD R7, R2, 0x1, R3 ;  /* 0x0000000102077824 */ /* 0x000fe400078e0203 */
[----:B------:R-:W-:Y:S02]  /*1550*/  VIADD R3, R3, 0x80 ;  /* 0x0000008003037836 */ /* 0x000fe40000000000 */
[----:B0-----:R-:W-:-:S05]  /*1560*/  IMAD.WIDE.U32 R4, R7, 0x4, R4 ;  /* 0x0000000407047825 */ /* 0x001fca00078e0004 */
[----:B------:R1:W-:Y:S02]  /*1570*/  STG.E desc[UR4][R4.64], R9 ;  /* 0x0000000904007986 */ /* 0x0003e4000c101904 */
.L_x_18994:
[----:B------:R-:W-:-:S13]  /*1580*/  ISETP.GE.U32.AND P0, PT, R3, R0, PT ;  /* 0x000000000300720c */ /* 0x000fda0003f06070 */
[----:B------:R-:W-:Y:S05]  /*1590*/  @P0 BRA `(.L_x_18996) ;  /* 0x0000000000340947 */ /* 0x000fea0003800000 */
[----:B01----:R-:W0:Y:S01]  /*15a0*/  LDC.64 R4, c[0x0][0x388] ;  /* 0x0000e200ff047b82 */ /* 0x003e220000000a00 */
[----:B------:R-:W-:Y:S01]  /*15b0*/  IADD3 R7, PT, PT, R2, R3, RZ ;  /* 0x0000000302077210 */ /* 0x000fe20007ffe0ff */
[----:B------:R-:W-:-:S04]  /*15c0*/  VIADD R3, R3, 0x80 ;  /* 0x0000008003037836 */ /* 0x000fc80000000000 */
[----:B0-----:R-:W-:-:S05]  /*15d0*/  IMAD.WIDE.U32 R4, R7, 0x4, R4 ;  /* 0x0000000407047825 */ /* 0x001fca00078e0004 */
[----:B------:R1:W-:Y:S02]  /*15e0*/  STG.E desc[UR4][R4.64], R10 ;  /* 0x0000000a04007986 */ /* 0x0003e4000c101904 */
.L_x_18995:
        /* <DEDUP_REMOVED lines=8> */
.L_x_18996:
[----:B------:R-:W-:Y:S05]  /*1670*/  BSYNC.RELIABLE B1 ;  /* 0x0000000000017941 */ /* 0x000fea0003800100 */
.L_x_18992:
[----:B------:R-:W-:-:S13]  /*1680*/  ISETP.GE.U32.AND P0, PT, R3, R0, PT ;  /* 0x000000000300720c */ /* 0x000fda0003f06070 */
[----:B012---:R-:W0:Y:S01]  /*1690*/  @!P0 LDC.64 R4, c[0x0][0x388] ;  /* 0x0000e200ff048b82 */ /* 0x007e220000000a00 */
[----:B------:R-:W-:Y:S02]  /*16a0*/  @!P0 IMAD.IADD R7, R2, 0x1, R3 ;  /* 0x0000000102078824 */ /* 0x000fe400078e0203 */
[----:B------:R-:W-:Y:S02]  /*16b0*/  @!P0 VIADD R3, R3, 0x80 ;  /* 0x0000008003038836 */ /* 0x000fe40000000000 */
[----:B0-----:R-:W-:-:S05]  /*16c0*/  @!P0 IMAD.WIDE.U32 R4, R7, 0x4, R4 ;  /* 0x0000000407048825 */ /* 0x001fca00078e0004 */
[----:B------:R2:W-:Y:S02]  /*16d0*/  @!P0 STG.E desc[UR4][R4.64], R12 ;  /* 0x0000000c04008986 */ /* 0x0005e4000c101904 */
.L_x_18997:
[----:B------:R-:W-:Y:S05]  /*16e0*/  BSYNC.RECONVERGENT B0 ;  /* 0x0000000000007941 */ /* 0x000fea0003800200 */
.L_x_18991:
        /* <DEDUP_REMOVED lines=8> */
.L_x_18974:
[----:B------:R-:W0:Y:S01]  /*1770*/  S2R R0, SR_TID.X ;  /* 0x0000000000007919 */ /* 0x000e220000002100 */
[----:B------:R-:W1:Y:S08]  /*1780*/  LDC.64 R8, c[0x0][0x398] ;  /* 0x0000e600ff087b82 */ /* 0x000e700000000a00 */
[----:B------:R-:W2:Y:S01]  /*1790*/  LDC.64 R10, c[0x0][0x390] ;  /* 0x0000e400ff0a7b82 */ /* 0x000ea20000000a00 */
[----:B-1----:R-:W-:-:S04]  /*17a0*/  IMAD.WIDE.U32 R8, R2, 0x4, R8 ;  /* 0x0000000402087825 */ /* 0x002fc800078e0008 */
[----:B0-----:R-:W-:-:S05]  /*17b0*/  IMAD.WIDE.U32 R8, R0, 0x10, R8 ;  /* 0x0000001000087825 */ /* 0x001fca00078e0008 */
[----:B------:R-:W3:Y:S01]  /*17c0*/  LDG.E.128 R4, desc[UR4][R8.64] ;  /* 0x0000000408047981 */ /* 0x000ee2000c1e1d00 */
[----:B--2---:R-:W-:-:S04]  /*17d0*/  IMAD.WIDE.U32 R12, R2, 0x4, R10 ;  /* 0x00000004020c7825 */ /* 0x004fc800078e000a */
[----:B------:R-:W-:-:S05]  /*17e0*/  IMAD.WIDE.U32 R12, R0, 0x10, R12 ;  /* 0x00000010000c7825 */ /* 0x000fca00078e000c */
[----:B------:R-:W2:Y:S01]  /*17f0*/  LDG.E.128 R16, desc[UR4][R12.64] ;  /* 0x000000040c107981 */ /* 0x000ea2000c1e1d00 */
[----:B---3--:R-:W-:Y:S02]  /*1800*/  IABS R26, R4 ;  /* 0x00000004001a7213 */ /* 0x008fe40000000000 */
[----:B------:R-:W-:Y:S02]  /*1810*/  IABS R23, R5 ;  /* 0x0000000500177213 */ /* 0x000fe40000000000 */
[----:B------:R-:W0:Y:S01]  /*1820*/  I2F.RP R15, R26 ;  /* 0x0000001a000f7306 */ /* 0x000e220000209400 */
[----:B------:R-:W-:Y:S02]  /*1830*/  IABS R24, R6 ;  /* 0x0000000600187213 */ /* 0x000fe40000000000 */
[----:B------:R-:W-:-:S05]  /*1840*/  IABS R29, R7 ;  /* 0x00000007001d7213 */ /* 0x000fca0000000000 */
[----:B------:R-:W1:Y:S08]  /*1850*/  I2F.RP R14, R23 ;  /* 0x00000017000e7306 */ /* 0x000e700000209400 */
[----:B0-----:R-:W0:Y:S08]  /*1860*/  MUFU.RCP R15, R15 ;  /* 0x0000000f000f7308 */ /* 0x001e300000001000 */
[----:B------:R-:W3:Y:S08]  /*1870*/  I2F.RP R22, R24 ;  /* 0x0000001800167306 */ /* 0x000ef00000209400 */
[----:B------:R-:W4:Y:S08]  /*1880*/  I2F.RP R3, R29 ;  /* 0x0000001d00037306 */ /* 0x000f300000209400 */
[----:B-1----:R-:W1:Y:S01]  /*1890*/  MUFU.RCP R14, R14 ;  /* 0x0000000e000e7308 */ /* 0x002e620000001000 */
[----:B0-----:R-:W-:-:S07]  /*18a0*/  VIADD R30, R15, 0xffffffe ;  /* 0x0ffffffe0f1e7836 */ /* 0x001fce0000000000 */
[----:B---3--:R-:W0:Y:S08]  /*18b0*/  MUFU.RCP R10, R22 ;  /* 0x00000016000a7308 */ /* 0x008e300000001000 */
[----:B----4-:R-:W3:Y:S01]  /*18c0*/  MUFU.RCP R3, R3 ;  /* 0x0000000300037308 */ /* 0x010ee20000001000 */
[----:B-1----:R-:W-:-:S07]  /*18d0*/  VIADD R20, R14, 0xffffffe ;  /* 0x0ffffffe0e147836 */ /* 0x002fce0000000000 */
[----:B------:R-:W1:Y:S01]  /*18e0*/  F2I.FTZ.U32.TRUNC.NTZ R31, R30 ;  /* 0x0000001e001f7305 */ /* 0x000e62000021f000 */
[----:B0-----:R-:W-:-:S07]  /*18f0*/  IADD3 R15, PT, PT, R10, 0xffffffe, RZ ;  /* 0x0ffffffe0a0f7810 */ /* 0x001fce0007ffe0ff */
[----:B------:R-:W0:Y:S01]  /*1900*/  F2I.FTZ.U32.TRUNC.NTZ R21, R20 ;  /* 0x0000001400157305 */ /* 0x000e22000021f000 */
[----:B---3--:R-:W-:Y:S02]  /*1910*/  VIADD R11, R3, 0xffffffe ;  /* 0x0ffffffe030b7836 */ /* 0x008fe40000000000 */
[----:B-1----:R-:W-:-:S05]  /*1920*/  IMAD.MOV R14, RZ, RZ, -R31 ;  /* 0x000000ffff0e7224 */ /* 0x002fca00078e0a1f */
[----:B------:R-:W1:Y:S01]  /*1930*/  F2I.FTZ.U32.TRUNC.NTZ R15, R15 ;  /* 0x0000000f000f7305 */ /* 0x000e62000021f000 */
[----:B------:R-:W-:Y:S02]  /*1940*/  IMAD.MOV.U32 R3, RZ, RZ, R14 ;  /* 0x000000ffff037224 */ /* 0x000fe400078e000e */
[----:B------:R-:W-:Y:S01]  /*1950*/  IMAD.MOV.U32 R30, RZ, RZ, RZ ;  /* 0x000000ffff1e7224 */ /* 0x000fe200078e00ff */
[----:B0-----:R-:W-:-:S04]  /*1960*/  IADD3 R10, PT, PT, RZ, -R21, RZ ;  /* 0x80000015ff0a7210 */ /* 0x001fc80007ffe0ff */
[----:B------:R-:W0:Y:S01]  /*1970*/  F2I.FTZ.U32.TRUNC.NTZ R11, R11 ;  /* 0x0000000b000b7305 */ /* 0x000e22000021f000 */
[----:B------:R-:W-:Y:S02]  /*1980*/  IMAD R3, R3, R26, RZ ;  /* 0x0000001a03037224 */ /* 0x000fe400078e02ff */
[----:B------:R-:W-:Y:S02]  /*1990*/  HFMA2 R20, -RZ, RZ, 0, 0 ;  /* 0x00000000ff147431 */ /* 0x000fe400000001ff */
[----:B------:R-:W-:Y:S01]  /*19a0*/  IMAD.HI.U32 R22, R31, R3, R30 ;  /* 0x000000031f167227 */ /* 0x000fe200078e001e */
[----:B------:R-:W-:Y:S01]  /*19b0*/  MOV R14, RZ ;  /* 0x000000ff000e7202 */ /* 0x000fe20000000f00 */
[----:B------:R-:W3:Y:S02]  /*19c0*/  LDC.64 R30, c[0x0][0x388] ;  /* 0x0000e200ff1e7b82 */ /* 0x000ee40000000a00 */
[----:B------:R-:W-:-:S04]  /*19d0*/  IMAD R3, R10, R23, RZ ;  /* 0x000000170a037224 */ /* 0x000fc800078e02ff */
[----:B------:R-:W-:-:S04]  /*19e0*/  IMAD.HI.U32 R21, R21, R3, R20 ;  /* 0x0000000315157227 */ /* 0x000fc800078e0014 */
[----:B-1----:R-:W-:Y:S02]  /*19f0*/  IMAD.MOV R3, RZ, RZ, -R15 ;  /* 0x000000ffff037224 */ /* 0x002fe400078e0a0f */
[----:B0-----:R-:W-:Y:S02]  /*1a00*/  IMAD.MOV R10, RZ, RZ, -R11 ;  /* 0x000000ffff0a7224 */ /* 0x001fe400078e0a0b */
[----:B------:R-:W-:-:S04]  /*1a10*/  IMAD R3, R3, R24, RZ ;  /* 0x0000001803037224 */ /* 0x000fc800078e02ff */
[----:B------:R-:W-:Y:S02]  /*1a20*/  IMAD.HI.U32 R20, R15, R3, R14 ;  /* 0x000000030f147227 */ /* 0x000fe400078e000e */
[----:B------:R-:W4:Y:S02]  /*1a30*/  LDG.E.128 R12, desc[UR4][R12.64+0x800] ;  /* 0x000800040c0c7981 */ /* 0x000f24000c1e1d00 */
[----:B------:R-:W-:Y:S02]  /*1a40*/  IMAD R3, R10, R29, RZ ;  /* 0x0000001d0a037224 */ /* 0x000fe400078e02ff */
[----:B------:R-:W-:-:S04]  /*1a50*/  IMAD.MOV.U32 R10, RZ, RZ, RZ ;  /* 0x000000ffff0a7224 */ /* 0x000fc800078e00ff */
[----:B------:R-:W-:Y:S02]  /*1a60*/  IMAD.HI.U32 R3, R11, R3, R10 ;  /* 0x000000030b037227 */ /* 0x000fe400078e000a */
[----:B------:R-:W5:Y:S01]  /*1a70*/  LDG.E.128 R8, desc[UR4][R8.64+0x800] ;  /* 0x0008000408087981 */ /* 0x000f62000c1e1d00 */
[----:B------:R-:W-:Y:S02]  /*1a80*/  IABS R25, R4 ;  /* 0x0000000400197213 */ /* 0x000fe40000000000 */
[----:B--2---:R-:W-:-:S03]  /*1a90*/  IABS R27, R16 ;  /* 0x00000010001b7213 */ /* 0x004fc60000000000 */
[----:B------:R-:W-:Y:S02]  /*1aa0*/  IMAD.MOV R25, RZ, RZ, -R25 ;  /* 0x000000ffff197224 */ /* 0x000fe400078e0a19 */
[----:B------:R-:W-:-:S04]  /*1ab0*/  IMAD.HI.U32 R22, R22, R27, RZ ;  /* 0x0000001b16167227 */ /* 0x000fc800078e00ff */
[----:B------:R-:W-:Y:S01]  /*1ac0*/  IMAD R27, R22, R25, R27 ;  /* 0x00000019161b7224 */ /* 0x000fe200078e021b */
[----:B------:R-:W-:Y:S02]  /*1ad0*/  IABS R25, R5 ;  /* 0x0000000500197213 */ /* 0x000fe40000000000 */
[----:B------:R-:W-:Y:S02]  /*1ae0*/  IABS R22, R17 ;  /* 0x0000001100167213 */ /* 0x000fe40000000000 */
[----:B------:R-:W-:-:S03]  /*1af0*/  IADD3 R25, PT, PT, RZ, -R25, RZ ;  /* 0x80000019ff197210 */ /* 0x000fc60007ffe0ff */
[----:B------:R-:W-:-:S04]  /*1b00*/  IMAD.HI.U32 R21, R21, R22, RZ ;  /* 0x0000001615157227 */ /* 0x000fc800078e00ff */
[----:B------:R-:W-:Y:S01]  /*1b10*/  IMAD R22, R21, R25, R22 ;  /* 0x0000001915167224 */ /* 0x000fe200078e0216 */
[----:B------:R-:W-:Y:S02]  /*1b20*/  IABS R25, R6 ;  /* 0x0000000600197213 */ /* 0x000fe40000000000 */
[----:B------:R-:W-:-:S03]  /*1b30*/  IABS R21, R18 ;  /* 0x0000001200157213 */ /* 0x000fc60000000000 */
[----:B------:R-:W-:Y:S02]  /*1b40*/  IMAD.MOV R25, RZ, RZ, -R25 ;  /* 0x000000ffff197224 */ /* 0x000fe400078e0a19 */
[----:B------:R-:W-:Y:S01]  /*1b50*/  IMAD.HI.U32 R20, R20, R21, RZ ;  /* 0x0000001514147227 */ /* 0x000fe200078e00ff */
[----:B------:R-:W-:Y:S02]  /*1b60*/  ISETP.GE.AND P3, PT, R16, RZ, PT ;  /* 0x000000ff1000720c */ /* 0x000fe40003f66270 */
[----:B------:R-:W-:Y:S01]  /*1b70*/  IABS R16, R7 ;  /* 0x0000000700107213 */ /* 0x000fe20000000000 */
[----:B------:R-:W-:Y:S01]  /*1b80*/  IMAD R21, R20, R25, R21 ;  /* 0x0000001914157224 */ /* 0x000fe200078e0215 */
[----:B------:R-:W-:-:S03]  /*1b90*/  IABS R20, R19 ;  /* 0x0000001300147213 */ /* 0x000fc60000000000 */
[----:B------:R-:W-:Y:S02]  /*1ba0*/  IMAD.MOV R16, RZ, RZ, -R16 ;  /* 0x000000ffff107224 */ /* 0x000fe400078e0a10 */
[----:B------:R-:W-:-:S04]  /*1bb0*/  IMAD.HI.U32 R3, R3, R20, RZ ;  /* 0x0000001403037227 */ /* 0x000fc800078e00ff */
[----:B------:R-:W-:Y:S01]  /*1bc0*/  IMAD R20, R3, R16, R20 ;  /* 0x0000001003147224 */ /* 0x000fe200078e0214 */
[----:B------:R-:W-:Y:S02]  /*1bd0*/  ISETP.GE.AND P1, PT, R17, RZ, PT ;  /* 0x000000ff1100720c */ /* 0x000fe40003f26270 */
[----:B------:R-:W-:Y:S02]  /*1be0*/  ISETP.GT.U32.AND P0, PT, R26, R27, PT ;  /* 0x0000001b1a00720c */ /* 0x000fe40003f04070 */
[----:B------:R-:W-:-:S11]  /*1bf0*/  ISETP.GE.AND P2, PT, R18, RZ, PT ;  /* 0x000000ff1200720c */ /* 0x000fd60003f46270 */
[----:B------:R-:W-:-:S05]  /*1c00*/  @!P0 IMAD.IADD R27, R27, 0x1, -R26 ;  /* 0x000000011b1b8824 */ /* 0x000fca00078e0a1a */
[----:B------:R-:W-:Y:S02]  /*1c10*/  ISETP.GT.U32.AND P4, PT, R26, R27, PT ;  /* 0x0000001b1a00720c */ /* 0x000fe40003f84070 */
[----:B------:R-:W-:Y:S02]  /*1c20*/  ISETP.GT.U32.AND P5, PT, R24, R21, PT ;  /* 0x000000151800720c */ /* 0x000fe40003fa4070 */
[----:B------:R-:W-:-:S09]  /*1c30*/  ISETP.GE.AND P0, PT, R19, RZ, PT ;  /* 0x000000ff1300720c */ /* 0x000fd20003f06270 */
[----:B------:R-:W-:Y:S02]  /*1c40*/  @!P4 IADD3 R27, PT, PT, R27, -R26, RZ ;  /* 0x8000001a1b1bc210 */ /* 0x000fe40007ffe0ff */
[----:B------:R-:W-:Y:S02]  /*1c50*/  ISETP.GT.U32.AND P4, PT, R23, R22, PT ;  /* 0x000000161700720c */ /* 0x000fe40003f84070 */
[----:B------:R-:W-:-:S04]  /*1c60*/  @!P5 IADD3 R21, PT, PT, R21, -R24, RZ ;  /* 0x800000181515d210 */ /* 0x000fc80007ffe0ff */
[----:B------:R-:W-:-:S07]  /*1c70*/  ISETP.GT.U32.AND P5, PT, R24, R21, PT ;  /* 0x000000151800720c */ /* 0x000fce0003fa4070 */
[----:B------:R-:W-:-:S05]  /*1c80*/  @!P4 IMAD.IADD R22, R22, 0x1, -R23 ;  /* 0x000000011616c824 */ /* 0x000fca00078e0a17 */
[----:B------:R-:W-:Y:S02]  /*1c90*/  ISETP.GT.U32.AND P4, PT, R23, R22, PT ;  /* 0x000000161700720c */ /* 0x000fe40003f84070 */
[----:B------:R-:W-:-:S11]  /*1ca0*/  @!P5 IADD3 R21, PT, PT, R21, -R24, RZ ;  /* 0x800000181515d210 */ /* 0x000fd60007ffe0ff */
[----:B------:R-:W-:Y:S01]  /*1cb0*/  @!P4 IMAD.IADD R22, R22, 0x1, -R23 ;  /* 0x000000011616c824 */ /* 0x000fe200078e0a17 */
[----:B------:R-:W-:-:S13]  /*1cc0*/  ISETP.GT.U32.AND P4, PT, R29, R20, PT ;  /* 0x000000141d00720c */ /* 0x000fda0003f84070 */
[----:B------:R-:W-:Y:S01]  /*1cd0*/  @!P4 IMAD.IADD R20, R20, 0x1, -R29 ;  /* 0x000000011414c824 */ /* 0x000fe200078e0a1d */
[----:B-----5:R-:W-:-:S04]  /*1ce0*/  IABS R3, R8 ;  /* 0x0000000800037213 */ /* 0x020fc80000000000 */
[----:B------:R-:W0:Y:S08]  /*1cf0*/  I2F.RP R25, R3 ;  /* 0x0000000300197306 */ /* 0x000e300000209400 */
[----:B0-----:R-:W0:Y:S02]  /*1d00*/  MUFU.RCP R25, R25 ;  /* 0x0000001900197308 */ /* 0x001e240000001000 */
[----:B0-----:R-:W-:-:S02]  /*1d10*/  IADD3 R17, PT, PT, R25, 0xffffffe, RZ ;  /* 0x0ffffffe19117810 */ /* 0x001fc40007ffe0ff */
[----:B------:R-:W-:-:S04]  /*1d20*/  IABS R25, R9 ;  /* 0x0000000900197213 */ /* 0x000fc80000000000 */
[----:B------:R-:W0:Y:S08]  /*1d30*/  I2F.RP R18, R25 ;  /* 0x0000001900127306 */ /* 0x000e300000209400 */
[----:B------:R-:W1:Y:S08]  /*1d40*/  F2I.FTZ.U32.TRUNC.NTZ R17, R17 ;  /* 0x0000001100117305 */ /* 0x000e70000021f000 */
[----:B0-----:R-:W0:Y:S01]  /*1d50*/  MUFU.RCP R18, R18 ;  /* 0x0000001200127308 */ /* 0x001e220000001000 */
[----:B-1----:R-:W-:-:S04]  /*1d60*/  IMAD.MOV R16, RZ, RZ, -R17 ;  /* 0x000000ffff107224 */ /* 0x002fc800078e0a11 */
[----:B------:R-:W-:Y:S02]  /*1d70*/  IMAD R19, R16, R3, RZ ;  /* 0x0000000310137224 */ /* 0x000fe400078e02ff */
[----:B------:R-:W-:-:S04]  /*1d80*/  IMAD.MOV.U32 R16, RZ, RZ, RZ ;  /* 0x000000ffff107224 */ /* 0x000fc800078e00ff */
[----:B------:R-:W-:-:S04]  /*1d90*/  IMAD.HI.U32 R16, R17, R19, R16 ;  /* 0x0000001311107227 */ /* 0x000fc800078e0010 */
[----:B0-----:R-:W-:-:S06]  /*1da0*/  VIADD R17, R18, 0xffffffe ;  /* 0x0ffffffe12117836 */ /* 0x001fcc0000000000 */
[----:B------:R-:W0:Y:S01]  /*1db0*/  F2I.FTZ.U32.TRUNC.NTZ R17, R17 ;  /* 0x0000001100117305 */ /* 0x000e22000021f000 */
[----:B----4-:R-:W-:Y:S02]  /*1dc0*/  IABS R19, R12 ;  /* 0x0000000c00137213 */ /* 0x010fe40000000000 */
[----:B------:R-:W-:-:S03]  /*1dd0*/  IABS R18, R8 ;  /* 0x0000000800127213 */ /* 0x000fc60000000000 */
[----:B------:R-:W-:-:S04]  /*1de0*/  IMAD.HI.U32 R16, R16, R19, RZ ;  /* 0x0000001310107227 */ /* 0x000fc800078e00ff */
[----:B------:R-:W-:Y:S02]  /*1df0*/  IMAD.MOV R24, RZ, RZ, -R18 ;  /* 0x000000ffff187224 */ /* 0x000fe400078e0a12 */
[----:B0-----:R-:W-:Y:S02]  /*1e00*/  IMAD.MOV R18, RZ, RZ, -R17 ;  /* 0x000000ffff127224 */ /* 0x001fe400078e0a11 */
[----:B------:R-:W-:Y:S02]  /*1e10*/  IMAD R24, R16, R24, R19 ;  /* 0x0000001810187224 */ /* 0x000fe400078e0213 */
[----:B------:R-:W-:Y:S02]  /*1e20*/  HFMA2 R16, -RZ, RZ, 0, 0 ;  /* 0x00000000ff107431 */ /* 0x000fe400000001ff */
[----:B------:R-:W-:Y:S01]  /*1e30*/  IMAD R19, R18, R25, RZ ;  /* 0x0000001912137224 */ /* 0x000fe200078e02ff */
[----:B------:R-:W-:-:S03]  /*1e40*/  IABS R23, R10 ;  /* 0x0000000a00177213 */ /* 0x000fc60000000000 */
[----:B------:R-:W-:Y:S02]  /*1e50*/  IMAD.HI.U32 R26, R17, R19, R16 ;  /* 0x00000013111a7227 */ /* 0x000fe400078e0010 */
[----:B------:R-:W0:Y:S08]  /*1e60*/  I2F.RP R17, R23 ;  /* 0x0000001700117306 */ /* 0x000e300000209400 */
[----:B0-----:R-:W0:Y:S02]  /*1e70*/  MUFU.RCP R17, R17 ;  /* 0x0000001100117308 */ /* 0x001e240000001000 */
[----:B0-----:R-:W-:-:S06]  /*1e80*/  VIADD R18, R17, 0xffffffe ;  /* 0x0ffffffe11127836 */ /* 0x001fcc0000000000 */
[----:B------:R0:W1:Y:S01]  /*1e90*/  F2I.FTZ.U32.TRUNC.NTZ R19, R18 ;  /* 0x0000001200137305 */ /* 0x000062000021f000 */
[----:B------:R-:W-:Y:S01]  /*1ea0*/  IMAD.MOV.U32 R16, RZ, RZ, R27 ;  /* 0x000000ffff107224 */ /* 0x000fe200078e001b */
[----:B------:R-:W-:Y:S01]  /*1eb0*/  IABS R27, R11 ;  /* 0x0000000b001b7213 */ /* 0x000fe20000000000 */
[----:B0-----:R-:W-:Y:S02]  /*1ec0*/  IMAD.MOV.U32 R18, RZ, RZ, RZ ;  /* 0x000000ffff127224 */ /* 0x001fe400078e00ff */
[----:B-1----:R-:W-:-:S04]  /*1ed0*/  IMAD.MOV R28, RZ, RZ, -R19 ;  /* 0x000000ffff1c7224 */ /* 0x002fc800078e0a13 */
[----:B------:R-:W-:-:S04]  /*1ee0*/  IMAD R17, R28, R23, RZ ;  /* 0x000000171c117224 */ /* 0x000fc800078e02ff */
[----:B------:R-:W-:Y:S02]  /*1ef0*/  IMAD.HI.U32 R28, R19, R17, R18 ;  /* 0x00000011131c7227 */ /* 0x000fe400078e0012 */
[----:B------:R-:W0:Y:S01]  /*1f00*/  I2F.RP R19, R27 ;  /* 0x0000001b00137306 */ /* 0x000e220000209400 */
[----:B------:R-:W-:Y:S02]  /*1f10*/  ISETP.GT.U32.AND P4, PT, R29, R20, PT ;  /* 0x000000141d00720c */ /* 0x000fe40003f84070 */
[----:B------:R-:W-:Y:S02]  /*1f20*/  @!P3 IADD3 R16, PT, PT, -R16, RZ, RZ ;  /* 0x000000ff1010b210 */ /* 0x000fe40007ffe1ff */
[----:B------:R-:W-:-:S03]  /*1f30*/  ISETP.NE.AND P3, PT, R5, RZ, PT ;  /* 0x000000ff0500720c */ /* 0x000fc60003f65270 */
[----:B0-----:R-:W0:Y:S06]  /*1f40*/  MUFU.RCP R19, R19 ;  /* 0x0000001300137308 */ /* 0x001e2c0000001000 */
[----:B------:R-:W-:Y:S02]  /*1f50*/  @!P4 IADD3 R20, PT, PT, R20, -R29, RZ ;  /* 0x8000001d1414c210 */ /* 0x000fe40007ffe0ff */
[----:B------:R-:W-:Y:S01]  /*1f60*/  ISETP.NE.AND P4, PT, R4, RZ, PT ;  /* 0x000000ff0400720c */ /* 0x000fe20003f85270 */
[----:B------:R-:W-:-:S05]  /*1f70*/  IMAD.MOV.U32 R17, RZ, RZ, R22 ;  /* 0x000000ffff117224 */ /* 0x000fca00078e0016 */
[----:B------:R-:W-:Y:S02]  /*1f80*/  @!P1 IADD3 R17, PT, PT, -R17, RZ, RZ ;  /* 0x000000ff11119210 */ /* 0x000fe40007ffe1ff */
[----:B------:R-:W-:-:S05]  /*1f90*/  @!P3 LOP3.LUT R17, RZ, R5, RZ, 0x33, !PT ;  /* 0x00000005ff11b212 */ /* 0x000fca00078e33ff */
[----:B------:R-:W-:Y:S01]  /*1fa0*/  @!P4 LOP3.LUT R16, RZ, R4, RZ, 0x33, !PT ;  /* 0x00000004ff10c212 */ /* 0x000fe200078e33ff */
[----:B0-----:R-:W-:Y:S01]  /*1fb0*/  VIADD R4, R19, 0xffffffe ;  /* 0x0ffffffe13047836 */ /* 0x001fe20000000000 */
[----:B------:R-:W-:-:S03]  /*1fc0*/  ISETP.NE.AND P4, PT, R6, RZ, PT ;  /* 0x000000ff0600720c */ /* 0x000fc60003f85270 */
[----:B------:R-:W0:Y:S01]  /*1fd0*/  F2I.FTZ.U32.TRUNC.NTZ R5, R4 ;  /* 0x0000000400057305 */ /* 0x000e22000021f000 */
[----:B------:R-:W-:Y:S01]  /*1fe0*/  ISETP.NE.AND P1, PT, R7, RZ, PT ;  /* 0x000000ff0700720c */ /* 0x000fe20003f25270 */
[----:B------:R-:W-:Y:S02]  /*1ff0*/  IMAD.MOV.U32 R18, RZ, RZ, R21 ;  /* 0x000000ffff127224 */ /* 0x000fe400078e0015 */
[----:B------:R-:W-:-:S03]  /*2000*/  IMAD.MOV.U32 R19, RZ, RZ, R20 ;  /* 0x000000ffff137224 */ /* 0x000fc600078e0014 */
[----:B------:R-:W-:-:S03]  /*2010*/  @!P2 IADD3 R18, PT, PT, -R18, RZ, RZ ;  /* 0x000000ff1212a210 */ /* 0x000fc60007ffe1ff */
[----:B------:R-:W-:Y:S02]  /*2020*/  @!P4 LOP3.LUT R18, RZ, R6, RZ, 0x33, !PT ;  /* 0x00000006ff12c212 */ /* 0x000fe400078e33ff */
[----:B------:R-:W-:Y:S01]  /*2030*/  @!P0 IADD3 R19, PT, PT, -R19, RZ, RZ ;  /* 0x000000ff13138210 */ /* 0x000fe20007ffe1ff */
[----:B0-----:R-:W-:Y:S01]  /*2040*/  IMAD.MOV R6, RZ, RZ, -R5 ;  /* 0x000000ffff067224 */ /* 0x001fe200078e0a05 */
[----:B------:R-:W-:Y:S01]  /*2050*/  @!P1 LOP3.LUT R19, RZ, R7, RZ, 0x33, !PT ;  /* 0x00000007ff139212 */ /* 0x000fe200078e33ff */
[----:B------:R-:W-:Y:S02]  /*2060*/  IMAD.MOV.U32 R4, RZ, RZ, RZ ;  /* 0x000000ffff047224 */ /* 0x000fe400078e00ff */
[----:B------:R-:W-:Y:S02]  /*2070*/  IMAD R7, R6, R27, RZ ;  /* 0x0000001b06077224 */ /* 0x000fe400078e02ff */
[----:B---3--:R-:W-:Y:S01]  /*2080*/  IMAD.WIDE.U32 R30, R2, 0x4, R30 ;  /* 0x00000004021e7825 */ /* 0x008fe200078e001e */
[----:B------:R-:W-:-:S03]  /*2090*/  IABS R2, R9 ;  /* 0x0000000900027213 */ /* 0x000fc60000000000 */
[----:B------:R-:W-:Y:S01]  /*20a0*/  IMAD.HI.U32 R4, R5, R7, R4 ;  /* 0x0000000705047227 */ /* 0x000fe200078e0004 */
[----:B------:R-:W-:-:S03]  /*20b0*/  IABS R5, R13 ;  /* 0x0000000d00057213 */ /* 0x000fc60000000000 */
[----:B------:R-:W-:Y:S02]  /*20c0*/  IMAD.MOV R2, RZ, RZ, -R2 ;  /* 0x000000ffff027224 */ /* 0x000fe400078e0a02 */
[----:B------:R-:W-:Y:S01]  /*20d0*/  IMAD.HI.U32 R26, R26, R5, RZ ;  /* 0x000000051a1a7227 */ /* 0x000fe200078e00ff */
[----:B------:R-:W-:-:S03]  /*20e0*/  IABS R6, R10 ;  /* 0x0000000a00067213 */ /* 0x000fc60000000000 */
[----:B------:R-:W-:Y:S01]  /*20f0*/  IMAD R2, R26, R2, R5 ;  /* 0x000000021a027224 */ /* 0x000fe200078e0205 */
[----:B------:R-:W-:Y:S02]  /*2100*/  IABS R5, R14 ;  /* 0x0000000e00057213 */ /* 0x000fe40000000000 */
[----:B------:R-:W-:-:S03]  /*2110*/  IADD3 R26, PT, PT, RZ, -R6, RZ ;  /* 0x80000006ff1a7210 */ /* 0x000fc60007ffe0ff */
[----:B------:R-:W-:Y:S01]  /*2120*/  IMAD.HI.U32 R28, R28, R5, RZ ;  /* 0x000000051c1c7227 */ /* 0x000fe200078e00ff */
[----:B------:R-:W-:-:S03]  /*2130*/  IABS R6, R11 ;  /* 0x0000000b00067213 */ /* 0x000fc60000000000 */
[----:B------:R-:W-:Y:S01]  /*2140*/  IMAD R26, R28, R26, R5 ;  /* 0x0000001a1c1a7224 */ /* 0x000fe200078e0205 */
[----:B------:R-:W-:Y:S01]  /*2150*/  IABS R5, R15 ;  /* 0x0000000f00057213 */ /* 0x000fe20000000000 */
[----:B------:R-:W-:-:S04]  /*2160*/  IMAD.MOV R6, RZ, RZ, -R6 ;  /* 0x000000ffff067224 */ /* 0x000fc800078e0a06 */
[----:B------:R-:W-:Y:S01]  /*2170*/  IMAD.HI.U32 R4, R4, R5, RZ ;  /* 0x0000000504047227 */ /* 0x000fe200078e00ff */
[----:B------:R-:W-:-:S03]  /*2180*/  ISETP.GT.U32.AND P1, PT, R3, R24, PT ;  /* 0x000000180300720c */ /* 0x000fc60003f24070 */
[----:B------:R-:W-:Y:S01]  /*2190*/  IMAD R4, R4, R6, R5 ;  /* 0x0000000604047224 */ /* 0x000fe200078e0205 */
[----:B------:R-:W-:Y:S02]  /*21a0*/  ISETP.GT.U32.AND P2, PT, R25, R2, PT ;  /* 0x000000021900720c */ /* 0x000fe40003f44070 */
[----:B------:R-:W-:Y:S02]  /*21b0*/  ISETP.GT.U32.AND P4, PT, R23, R26, PT ;  /* 0x0000001a1700720c */ /* 0x000fe40003f84070 */
[----:B------:R-:W-:-:S05]  /*21c0*/  ISETP.GT.U32.AND P5, PT, R27, R4, PT ;  /* 0x000000041b00720c */ /* 0x000fca0003fa4070 */
[----:B------:R-:W-:-:S04]  /*21d0*/  @!P1 IMAD.IADD R24, R24, 0x1, -R3 ;  /* 0x0000000118189824 */ /* 0x000fc800078e0a03 */
[----:B------:R-:W-:Y:S02]  /*21e0*/  @!P2 IADD3 R2, PT, PT, R2, -R25, RZ ;  /* 0x800000190202a210 */ /* 0x000fe40007ffe0ff */
[----:B------:R-:W-:Y:S01]  /*21f0*/  @!P4 IMAD.IADD R26, R26, 0x1, -R23 ;  /* 0x000000011a1ac824 */ /* 0x000fe200078e0a17 */
[----:B------:R-:W-:Y:S01]  /*2200*/  ISETP.GT.U32.AND P2, PT, R3, R24, PT ;  /* 0x000000180300720c */ /* 0x000fe20003f44070 */
[----:B------:R-:W-:Y:S01]  /*2210*/  @!P5 IMAD.IADD R4, R4, 0x1, -R27 ;  /* 0x000000010404d824 */ /* 0x000fe200078e0a1b */
[----:B------:R-:W-:Y:S02]  /*2220*/  ISETP.GE.AND P3, PT, R12, RZ, PT ;  /* 0x000000ff0c00720c */ /* 0x000fe40003f66270 */
        /* <DEDUP_REMOVED lines=15> */
[----:B------:R-:W-:Y:S01]  /*2320*/  IMAD.MOV.U32 R25, RZ, RZ, R2 ;  /* 0x000000ffff197224 */ /* 0x000fe200078e0002 */
[----:B------:R-:W-:Y:S01]  /*2330*/  MOV R27, R4 ;  /* 0x00000004001b7202 */ /* 0x000fe20000000f00 */
[----:B------:R-:W-:Y:S02]  /*2340*/  @!P1 IMAD.MOV R26, RZ, RZ, -R26 ;  /* 0x000000ffff1a9224 */ /* 0x000fe400078e0a1a */
[----:B------:R-:W-:Y:S01]  /*2350*/  @!P0 IMAD.MOV R25, RZ, RZ, -R25 ;  /* 0x000000ffff198224 */ /* 0x000fe200078e0a19 */
[----:B------:R-:W-:Y:S01]  /*2360*/  @!P2 IADD3 R27, PT, PT, -R27, RZ, RZ ;  /* 0x000000ff1b1ba210 */ /* 0x000fe20007ffe1ff */
[----:B------:R-:W-:Y:S01]  /*2370*/  IMAD.WIDE.U32 R30, R0, 0x10, R30 ;  /* 0x00000010001e7825 */ /* 0x000fe200078e001e */
[----:B------:R-:W-:-:S02]  /*2380*/  @!P5 LOP3.LUT R24, RZ, R8, RZ, 0x33, !PT ;  /* 0x00000008ff18d212 */ /* 0x000fc400078e33ff */
[----:B------:R-:W-:Y:S02]  /*2390*/  @!P4 LOP3.LUT R25, RZ, R9, RZ, 0x33, !PT ;  /* 0x00000009ff19c212 */ /* 0x000fe400078e33ff */
[----:B------:R-:W-:Y:S02]  /*23a0*/  @!P3 LOP3.LUT R26, RZ, R10, RZ, 0x33, !PT ;  /* 0x0000000aff1ab212 */ /* 0x000fe400078e33ff */
[----:B------:R-:W-:Y:S01]  /*23b0*/  @!P6 LOP3.LUT R27, RZ, R11, RZ, 0x33, !PT ;  /* 0x0000000bff1be212 */ /* 0x000fe200078e33ff */
[----:B------:R-:W-:Y:S04]  /*23c0*/  STG.E.128 desc[UR4][R30.64], R16 ;  /* 0x000000101e007986 */ /* 0x000fe8000c101d04 */
[----:B------:R-:W-:Y:S01]  /*23d0*/  STG.E.128 desc[UR4][R30.64+0x800], R24 ;  /* 0x000800181e007986 */ /* 0x000fe2000c101d04 */
[----:B------:R-:W-:Y:S05]  /*23e0*/  EXIT ;  /* 0x000000000000794d */ /* 0x000fea0003800000 */
.L_x_18998:
        /* <DEDUP_REMOVED lines=9> */
.L_x_50100:


//--------------------- .text._ZN2at6native29vectorized_elementwise_kernelILi8ENS0_13BinaryFunctorIiiiZZZNS0_16fmod_kernel_cudaERNS_18TensorIteratorBaseEENKUlvE_clEvENKUlvE1_clEvEUliiE_EESt5arrayIPcLm3EEEEviT0_T1_ --------------------------
	.section	.text._ZN2at6native29vectorized_elementwise_kernelILi8ENS0_13BinaryFunctorIiiiZZZNS0_16fmod_kernel_cudaERNS_18TensorIteratorBaseEENKUlvE_clEvENKUlvE1_clEvEUliiE_EESt5arrayIPcLm3EEEEviT0_T1_,"ax",@progbits
	.align	128
        .global         _ZN2at6native29vectorized_elementwise_kernelILi8ENS0_13BinaryFunctorIiiiZZZNS0_16fmod_kernel_cudaERNS_18TensorIteratorBaseEENKUlvE_clEvENKUlvE1_clEvEUliiE_EESt5arrayIPcLm3EEEEviT0_T1_
        .type           _ZN2at6native29vectorized_elementwise_kernelILi8ENS0_13BinaryFunctorIiiiZZZNS0_16fmod_kernel_cudaERNS_18TensorIteratorBaseEENKUlvE_clEvENKUlvE1_clEvEUliiE_EESt5arrayIPcLm3EEEEviT0_T1_,@function
        .size           _ZN2at6native29vectorized_elementwise_kernelILi8ENS0_13BinaryFunctorIiiiZZZNS0_16fmod_kernel_cudaERNS_18TensorIteratorBaseEENKUlvE_clEvENKUlvE1_clEvEUliiE_EESt5arrayIPcLm3EEEEviT0_T1_,(.L_x_50101 - _ZN2at6native29vectorized_elementwise_kernelILi8ENS0_13BinaryFunctorIiiiZZZNS0_16fmod_kernel_cudaERNS_18TensorIteratorBaseEENKUlvE_clEvENKUlvE1_clEvEUliiE_EESt5arrayIPcLm3EEEEviT0_T1_)
        .other          _ZN2at6native29vectorized_elementwise_kernelILi8ENS0_13BinaryFunctorIiiiZZZNS0_16fmod_kernel_cudaERNS_18TensorIteratorBaseEENKUlvE_clEvENKUlvE1_clEvEUliiE_EESt5arrayIPcLm3EEEEviT0_T1_,@"STO_CUDA_ENTRY STV_DEFAULT"
_ZN2at6native29vectorized_elementwise_kernelILi8ENS0_13BinaryFunctorIiiiZZZNS0_16fmod_kernel_cudaERNS_18TensorIteratorBaseEENKUlvE_clEvENKUlvE1_clEvEUliiE_EESt5arrayIPcLm3EEEEviT0_T1_:
.text._ZN2at6native29vectorized_elementwise_kernelILi8ENS0_13BinaryFunctorIiiiZZZNS0_16fmod_kernel_cudaERNS_18TensorIteratorBaseEENKUlvE_clEvENKUlvE1_clEvEUliiE_EESt5arrayIPcLm3EEEEviT0_T1_:
[----:B------:R-:W-:Y:S01]  /*0000*/  LDC R1, c[0x0][0x37c] ;  /* 0x0000df00ff017b82 */ /* 0x000fe20000000800 */
[----:B------:R-:W-:Y:S05]  /*0010*/  EXIT ;  /* 0x000000000000794d */ /* 0x000fea0003800000 */
.L_x_18999:
        /* <DEDUP_REMOVED lines=14> */
.L_x_50101:


//--------------------- .text._ZN2at6native18elementwise_kernelILi128ELi4EZNS0_15gpu_kernel_implINS0_13BUnaryFunctorIiiiZZZNS0_16fmod_kernel_cudaERNS_18TensorIteratorBaseEENKUlvE_clEvENKUlvE1_clEvEUliiE_EEEEvS5_RKT_EUliE_EEviT1_ --------------------------
	.section	.text._ZN2at6native18elementwise_kernelILi128ELi4EZNS0_15gpu_kernel_implINS0_13BUnaryFunctorIiiiZZZNS0_16fmod_kernel_cudaERNS_18TensorIteratorBaseEENKUlvE_clEvENKUlvE1_clEvEUliiE_EEEEvS5_RKT_EUliE_EEviT1_,"ax",@progbits
	.align	128
        .global         _ZN2at6native18elementwise_kernelILi128ELi4EZNS0_15gpu_kernel_implINS0_13BUnaryFunctorIiiiZZZNS0_16fmod_kernel_cudaERNS_18TensorIteratorBaseEENKUlvE_clEvENKUlvE1_clEvEUliiE_EEEEvS5_RKT_EUliE_EEviT1_
        .type           _ZN2at6native18elementwise_kernelILi128ELi4EZNS0_15gpu_kernel_implINS0_13BUnaryFunctorIiiiZZZNS0_16fmod_kernel_cudaERNS_18TensorIteratorBaseEENKUlvE_clEvENKUlvE1_clEvEUliiE_EEEEvS5_RKT_EUliE_EEviT1_,@function
        .size           _ZN2at6native18elementwise_kernelILi128ELi4EZNS0_15gpu_kernel_implINS0_13BUnaryFunctorIiiiZZZNS0_16fmod_kernel_cudaERNS_18TensorIteratorBaseEENKUlvE_clEvENKUlvE1_clEvEUliiE_EEEEvS5_RKT_EUliE_EEviT1_,(.L_x_50102 - _ZN2at6native18elementwise_kernelILi128ELi4EZNS0_15gpu_kernel_implINS0_13BUnaryFunctorIiiiZZZNS0_16fmod_kernel_cudaERNS_18TensorIteratorBaseEENKUlvE_clEvENKUlvE1_clEvEUliiE_EEEEvS5_RKT_EUliE_EEviT1_)
        .other          _ZN2at6native18elementwise_kernelILi128ELi4EZNS0_15gpu_kernel_implINS0_13BUnaryFunctorIiiiZZZNS0_16fmod_kernel_cudaERNS_18TensorIteratorBaseEENKUlvE_clEvENKUlvE1_clEvEUliiE_EEEEvS5_RKT_EUliE_EEviT1_,@"STO_CUDA_ENTRY STV_DEFAULT"
_ZN2at6native18elementwise_kernelILi128ELi4EZNS0_15gpu_kernel_implINS0_13BUnaryFunctorIiiiZZZNS0_16fmod_kernel_cudaERNS_18TensorIteratorBaseEENKUlvE_clEvENKUlvE1_clEvEUliiE_EEEEvS5_RKT_EUliE_EEviT1_:
.text._ZN2at6native18elementwise_kernelILi128ELi4EZNS0_15gpu_kernel_implINS0_13BUnaryFunctorIiiiZZZNS0_16fmod_kernel_cudaERNS_18TensorIteratorBaseEENKUlvE_clEvENKUlvE1_clEvEUliiE_EEEEvS5_RKT_EUliE_EEviT1_:
        /* <DEDUP_REMOVED lines=319> */
.L_x_19002:
        /* <DEDUP_REMOVED lines=16> */
.L_x_19006:
[----:B------:R0:W5:Y:S01]  /*14f0*/  LDG.E.U8 R0, desc[UR36][R2.64] ;  /* 0x0000002402007981 */ /* 0x000162000c1e1100 */
[----:B------:R-:W-:Y:S05]  /*1500*/  BRA `(.L_x_19008) ;  /* 0x0000000c002c7947 */ /* 0x000fea0003800000 */
.L_x_19005:
        /* <DEDUP_REMOVED lines=8> */
.L_x_19010:
[----:B------:R0:W5:Y:S01]  /*1590*/  LDG.E R0, desc[UR36][R2.64] ;  /* 0x0000002402007981 */ /* 0x000162000c1e1900 */
[----:B------:R-:W-:Y:S05]  /*15a0*/  BRA `(.L_x_19008) ;  /* 0x0000000c00047947 */ /* 0x000fea0003800000 */
.L_x_19009:
[----:B------:R0:W5:Y:S01]  /*15b0*/  LDG.E.S16 R0, desc[UR36][R2.64] ;  /* 0x0000002402007981 */ /* 0x000162000c1e1700 */
[----:B------:R-:W-:Y:S05]  /*15c0*/  BRA `(.L_x_19008) ;  /* 0x0000000800fc7947 */ /* 0x000fea0003800000 */
.L_x_19004:
        /* <DEDUP_REMOVED lines=9> */
.L_x_19012:
[----:B------:R-:W2:Y:S02]  /*1660*/  LDG.E.U16 R2, desc[UR36][R2.64] ;  /* 0x0000002402027981 */ /* 0x000ea4000c1e1500 */
[----:B--2---:R-:W-:-:S06]  /*1670*/  HADD2.F32 R0, -RZ, R2.H0_H0 ;  /* 0x20000002ff007230 */ /* 0x004fcc0000004100 */
[----:B------:R-:W0:Y:S01]  /*1680*/  F2I.FTZ.TRUNC.NTZ R0, R0 ;  /* 0x0000000000007305 */ /* 0x000e22000021f100 */
[----:B------:R-:W-:Y:S05]  /*1690*/  BRA `(.L_x_19008) ;  /* 0x0000000800c87947 */ /* 0x000fea0003800000 */
.L_x_19011:
        /* <DEDUP_REMOVED lines=9> */
.L_x_19014:
[----:B------:R-:W2:Y:S02]  /*1730*/  LDG.E.U16 R2, desc[UR36][R2.64] ;  /* 0x0000002402027981 */ /* 0x000ea4000c1e1500 */
[----:B--2---:R-:W-:-:S06]  /*1740*/  HADD2.F32 R0, -RZ, R2.H0_H0 ;  /* 0x20000002ff007230 */ /* 0x004fcc0000004100 */
[----:B------:R-:W0:Y:S01]  /*1750*/  F2I.FTZ.TRUNC.NTZ R0, R0 ;  /* 0x0000000000007305 */ /* 0x000e22000021f100 */
[----:B------:R-:W-:Y:S05]  /*1760*/  BRA `(.L_x_19008) ;  /* 0x0000000800947947 */ /* 0x000fea0003800000 */
.L_x_19013:
[----:B------:R-:W2:Y:S02]  /*1770*/  LDG.E.64 R2, desc[UR36][R2.64] ;  /* 0x0000002402027981 */ /* 0x000ea4000c1e1b00 */
[----:B--2---:R0:W1:Y:S02]  /*1780*/  F2I.F64.TRUNC R0, R2 ;  /* 0x0000000200007311 */ /* 0x004064000030d100 */
[----:B01----:R-:W-:Y:S05]  /*1790*/  BRA `(.L_x_19008) ;  /* 0x0000000800887947 */ /* 0x003fea0003800000 */
.L_x_19003:
        /* <DEDUP_REMOVED lines=12> */
.L_x_19017:
[----:B------:R-:W2:Y:S02]  /*1860*/  LDG.E.64 R2, desc[UR36][R2.64] ;  /* 0x0000002402027981 */ /* 0x000ea4000c1e1b00 */
[----:B--2---:R0:W1:Y:S02]  /*1870*/  F2I.F64.TRUNC R0, R2 ;  /* 0x0000000200007311 */ /* 0x004064000030d100 */
[----:B01----:R-:W-:Y:S05]  /*1880*/  BRA `(.L_x_19008) ;  /* 0x00000008004c7947 */ /* 0x003fea0003800000 */
.L_x_19016:
        /* <DEDUP_REMOVED lines=24> */
[----:B------:R-:W0:Y:S01]  /*1a10*/  F2I.FTZ.TRUNC.NTZ R0, R0 ;  /* 0x0000000000007305 */ /* 0x000e22000021f100 */
[----:B------:R-:W-:Y:S05]  /*1a20*/  BRA `(.L_x_19008) ;  /* 0x0000000400e47947 */ /* 0x000fea0003800000 */
.L_x_19019:
        /* <DEDUP_REMOVED lines=13> */
.L_x_19018:
[----:B------:R-:W2:Y:S02]  /*1b00*/  LDG.E.U16 R0, desc[UR36][R2.64] ;  /* 0x0000002402007981 */ /* 0x000ea4000c1e1500 */
[----:B--2---:R-:W-:-:S06]  /*1b10*/  IMAD.U32 R0, R0, 0x10000, RZ ;  /* 0x0001000000007824 */ /* 0x004fcc00078e00ff */
[----:B------:R-:W0:Y:S01]  /*1b20*/  F2I.FTZ.TRUNC.NTZ R0, R0 ;  /* 0x0000000000007305 */ /* 0x000e22000021f100 */
[----:B------:R-:W-:Y:S05]  /*1b30*/  BRA `(.L_x_19008) ;  /* 0x0000000400a07947 */ /* 0x000fea0003800000 */
.L_x_19015:
        /* <DEDUP_REMOVED lines=10> */
.L_x_19022:
        /* <DEDUP_REMOVED lines=21> */
.L_x_19026:
[----:B------:R-:W-:Y:S05]  /*1d30*/  BSYNC.RECONVERGENT B1 ;  /* 0x0000000000017941 */ /* 0x000fea0003800200 */
.L_x_19025:
[----:B------:R-:W-:Y:S02]  /*1d40*/  SHF.L.U32 R0, R0, 0x14, RZ ;  /* 0x0000001400007819 */ /* 0x000fe400000006ff */
[----:B------:R-:W-:-:S04]  /*1d50*/  LEA R2, R2, 0x3b800000, 0x17 ;  /* 0x3b80000002027811 */ /* 0x000fc800078eb8ff */
[----:B------:R-:W-:-:S07]  /*1d60*/  LOP3.LUT R0, R2, R0, R7, 0xfe, !PT ;  /* 0x0000000002007212 */ /* 0x000fce00078efe07 */
.L_x_19024:
[----:B------:R-:W-:Y:S05]  /*1d70*/  BSYNC.RECONVERGENT B0 ;  /* 0x0000000000007941 */ /* 0x000fea0003800200 */
.L_x_19023:
[----:B------:R-:W1:Y:S01]  /*1d80*/  F2I.FTZ.TRUNC.NTZ R0, R0 ;  /* 0x0000000000007305 */ /* 0x000e62000021f100 */
[----:B------:R-:W-:Y:S05]  /*1d90*/  BRA `(.L_x_19008) ;  /* 0x0000000400087947 */ /* 0x000fea0003800000 */
.L_x_19021:
        /* <DEDUP_REMOVED lines=21> */
.L_x_19030:
[----:B------:R-:W-:Y:S05]  /*1ef0*/  BSYNC.RECONVERGENT B1 ;  /* 0x0000000000017941 */ /* 0x000fea0003800200 */
.L_x_19029:
[----:B------:R-:W-:Y:S01]  /*1f00*/  IMAD.SHL.U32 R0, R0, 0x200000, RZ ;  /* 0x0020000000007824 */ /* 0x000fe200078e00ff */
[----:B------:R-:W-:-:S04]  /*1f10*/  LEA R2, R2, 0x37800000, 0x17 ;  /* 0x3780000002027811 */ /* 0x000fc800078eb8ff */
[----:B------:R-:W-:-:S07]  /*1f20*/  LOP3.LUT R0, R2, R0, R7, 0xfe, !PT ;  /* 0x0000000002007212 */ /* 0x000fce00078efe07 */
.L_x_19028:
[----:B------:R-:W-:Y:S05]  /*1f30*/  BSYNC.RECONVERGENT B0 ;  /* 0x0000000000007941 */ /* 0x000fea0003800200 */
.L_x_19027:
[----:B------:R-:W2:Y:S01]  /*1f40*/  F2I.FTZ.TRUNC.NTZ R0, R0 ;  /* 0x0000000000007305 */ /* 0x000ea2000021f100 */
[----:B------:R-:W-:Y:S05]  /*1f50*/  BRA `(.L_x_19008) ;  /* 0x0000000000987947 */ /* 0x000fea0003800000 */
.L_x_19020:
[----:B------:R-:W-:-:S09]  /*1f60*/  UISETP.NE.AND UP0, UPT, UR4, 0x1c, UPT ;  /* 0x0000001c0400788c */ /* 0x000fd2000bf05270 */
[----:B------:R-:W-:Y:S05]  /*1f70*/  BRA.U !UP0, `(.L_x_19031) ;  /* 0x00000001088c7547 */ /* 0x000fea000b800000 */
[----:B------:R-:W-:-:S09]  /*1f80*/  UISETP.NE.AND UP0, UPT, UR4, 0x1d, UPT ;  /* 0x0000001d0400788c */ /* 0x000fd2000bf05270 */
[----:B------:R-:W-:Y:S05]  /*1f90*/  BRA.U !UP0, `(.L_x_19032) ;  /* 0x00000001087c7547 */ /* 0x000fea000b800000 */
[----:B------:R-:W-:-:S09]  /*1fa0*/  UISETP.NE.AND UP0, UPT, UR4, 0x2c, UPT ;  /* 0x0000002c0400788c */ /* 0x000fd2000bf05270 */
[----:B------:R-:W-:Y:S05]  /*1fb0*/  BRA.U !UP0, `(.L_x_19033) ;  /* 0x0000000108487547 */ /* 0x000fea000b800000 */
.L_x_19007:
        /* <DEDUP_REMOVED lines=16> */
.L_x_19034:
[----:B------:R-:W-:Y:S01]  /*20c0*/  IMAD.MOV.U32 R0, RZ, RZ, RZ ;  /* 0x000000ffff007224 */ /* 0x000fe200078e00ff */
[----:B------:R-:W-:Y:S06]  /*20d0*/  BRA `(.L_x_19008) ;  /* 0x0000000000387947 */ /* 0x000fec0003800000 */
.L_x_19033:
        /* <DEDUP_REMOVED lines=8> */
.L_x_19036:
[----:B------:R-:W-:Y:S05]  /*2160*/  BSYNC.RECONVERGENT B0 ;  /* 0x0000000000007941 */ /* 0x000fea0003800200 */
.L_x_19035:
[----:B------:R-:W4:Y:S01]  /*2170*/  F2I.FTZ.TRUNC.NTZ R0, R0 ;  /* 0x0000000000007305 */ /* 0x000f22000021f100 */
[----:B------:R-:W-:Y:S05]  /*2180*/  BRA `(.L_x_19008) ;  /* 0x00000000000c7947 */ /* 0x000fea0003800000 */
.L_x_19032:
[----:B------:R0:W5:Y:S01]  /*2190*/  LDG.E R0, desc[UR36][R2.64] ;  /* 0x0000002402007981 */ /* 0x000162000c1e1900 */
[----:B------:R-:W-:Y:S05]  /*21a0*/  BRA `(.L_x_19008) ;  /* 0x0000000000047947 */ /* 0x000fea0003800000 */
.L_x_19031:
[----:B------:R3:W5:Y:S02]  /*21b0*/  LDG.E R0, desc[UR36][R2.64] ;  /* 0x0000002402007981 */ /* 0x000764000c1e1900 */
.L_x_19008:
[----:B------:R-:W3:Y:S01]  /*21c0*/  LDC R8, c[0x0][0x594] ;  /* 0x00016500ff087b82 */ /* 0x000ee20000000800 */
[----:B012-45:R-:W-:Y:S01]  /*21d0*/  IABS R7, R0 ;  /* 0x0000000000077213 */ /* 0x037fe20000000000 */
[----:B------:R-:W0:Y:S01]  /*21e0*/  LDCU.64 UR6, c[0x0][0x580] ;  /* 0x0000b000ff0677ac */ /* 0x000e220008000a00 */
[----:B------:R-:W-:Y:S01]  /*21f0*/  ISETP.GE.AND P1, PT, R0, RZ, PT ;  /* 0x000000ff0000720c */ /* 0x000fe20003f26270 */
[----:B------:R-:W-:-:S04]  /*2200*/  UPRMT UR4, UR41, 0x9910, URZ ;  /* 0x0000991029047896 */ /* 0x000fc800080000ff */
[----:B------:R-:W-:Y:S01]  /*2210*/  UISETP.GT.AND UP0, UPT, UR4, 0x9, UPT ;  /* 0x000000090400788c */ /* 0x000fe2000bf04270 */
[----:B---3--:R-:W-:-:S04]  /*2220*/  IABS R6, R8 ;  /* 0x0000000800067213 */ /* 0x008fc80000000000 */
[----:B------:R-:W1:Y:S08]  /*2230*/  I2F.RP R4, R6 ;  /* 0x0000000600047306 */ /* 0x000e700000209400 */
[----:B-1----:R-:W1:Y:S02]  /*2240*/  MUFU.RCP R4, R4 ;  /* 0x0000000400047308 */ /* 0x002e640000001000 */
[----:B-1----:R-:W-:-:S06]  /*2250*/  VIADD R2, R4, 0xffffffe ;  /* 0x0ffffffe04027836 */ /* 0x002fcc0000000000 */
[----:B------:R1:W2:Y:S02]  /*2260*/  F2I.FTZ.U32.TRUNC.NTZ R3, R2 ;  /* 0x0000000200037305 */ /* 0x0002a4000021f000 */
[----:B-1----:R-:W-:Y:S01]  /*2270*/  IMAD.MOV.U32 R2, RZ, RZ, RZ ;  /* 0x000000ffff027224 */ /* 0x002fe200078e00ff */
[----:B--2---:R-:W-:-:S05]  /*2280*/  IADD3 R5, PT, PT, RZ, -R3, RZ ;  /* 0x80000003ff057210 */ /* 0x004fca0007ffe0ff */
[----:B------:R-:W-:-:S04]  /*2290*/  IMAD R5, R5, R6, RZ ;  /* 0x0000000605057224 */ /* 0x000fc800078e02ff */
[----:B------:R-:W-:-:S04]  /*22a0*/  IMAD.HI.U32 R3, R3, R5, R2 ;  /* 0x0000000503037227 */ /* 0x000fc800078e0002 */
[----:B------:R-:W-:-:S04]  /*22b0*/  IMAD.MOV.U32 R5, RZ, RZ, R7 ;  /* 0x000000ffff057224 */ /* 0x000fc800078e0007 */
[----:B------:R-:W-:-:S04]  /*22c0*/  IMAD.HI.U32 R3, R3, R5, RZ ;  /* 0x0000000503037227 */ /* 0x000fc800078e00ff */
[----:B------:R-:W-:-:S04]  /*22d0*/  IMAD.MOV R3, RZ, RZ, -R3 ;  /* 0x000000ffff037224 */ /* 0x000fc800078e0a03 */
[----:B------:R-:W-:-:S05]  /*22e0*/  IMAD R3, R6, R3, R5 ;  /* 0x0000000306037224 */ /* 0x000fca00078e0205 */
[----:B------:R-:W-:-:S13]  /*22f0*/  ISETP.GT.U32.AND P0, PT, R6, R3, PT ;  /* 0x000000030600720c */ /* 0x000fda0003f04070 */
[----:B------:R-:W-:Y:S02]  /*2300*/  @!P0 IADD3 R3, PT, PT, R3, -R6, RZ ;  /* 0x8000000603038210 */ /* 0x000fe40007ffe0ff */
[----:B------:R-:W-:Y:S02]  /*2310*/  ISETP.NE.AND P0, PT, R8, RZ, PT ;  /* 0x000000ff0800720c */ /* 0x000fe40003f05270 */
[----:B------:R-:W-:-:S13]  /*2320*/  ISETP.GT.U32.AND P2, PT, R6, R3, PT ;  /* 0x000000030600720c */ /* 0x000fda0003f44070 */
[----:B------:R-:W-:Y:S01]  /*2330*/  @!P2 IMAD.IADD R3, R3, 0x1, -R6 ;  /* 0x000000010303a824 */ /* 0x000fe200078e0a06 */
[----:B0-----:R-:W-:-:S03]  /*2340*/  IADD3 R2, P2, PT, R16, UR6, RZ ;  /* 0x0000000610027c10 */ /* 0x001fc6000ff5e0ff */
        /* <DEDUP_REMOVED lines=15> */
.L_x_19040:
[----:B------:R3:W-:Y:S01]  /*2440*/  STG.E.U8 desc[UR36][R2.64], R4 ;  /* 0x0000000402007986 */ /* 0x0007e2000c101124 */
[----:B------:R-:W-:Y:S05]  /*2450*/  BRA `(.L_x_19042) ;  /* 0x0000000c003c7947 */ /* 0x000fea0003800000 */
.L_x_19039:
        /* <DEDUP_REMOVED lines=9> */
.L_x_19044:
[----:B------:R1:W-:Y:S01]  /*24f0*/  STG.E desc[UR36][R2.64], R4 ;  /* 0x0000000402007986 */ /* 0x0003e2000c101924 */
[----:B------:R-:W-:Y:S05]  /*2500*/  BRA `(.L_x_19042) ;  /* 0x0000000c00107947 */ /* 0x000fea0003800000 */
.L_x_19043:
[----:B------:R2:W-:Y:S01]  /*2510*/  STG.E.U16 desc[UR36][R2.64], R4 ;  /* 0x0000000402007986 */ /* 0x0005e2000c101524 */
[----:B------:R-:W-:Y:S05]  /*2520*/  BRA `(.L_x_19042) ;  /* 0x0000000c00087947 */ /* 0x000fea0003800000 */
.L_x_19038:
        /* <DEDUP_REMOVED lines=9> */
.L_x_19046:
[----:B------:R-:W-:-:S04]  /*25c0*/  I2FP.F32.S32 R0, R4 ;  /* 0x0000000400007245 */ /* 0x000fc80000201400 */
[----:B------:R-:W-:-:S05]  /*25d0*/  F2FP.F16.F32.PACK_AB R0, RZ, R0 ;  /* 0x00000000ff00723e */ /* 0x000fca00000000ff */
[----:B------:R0:W-:Y:S01]  /*25e0*/  STG.E.U16 desc[UR36][R2.64], R0 ;  /* 0x0000000002007986 */ /* 0x0001e2000c101524 */
[----:B------:R-:W-:Y:S05]  /*25f0*/  BRA `(.L_x_19042) ;  /* 0x0000000800d47947 */ /* 0x000fea0003800000 */
.L_x_19045:
        /* <DEDUP_REMOVED lines=10> */
.L_x_19048:
[----:B------:R-:W-:-:S04]  /*26a0*/  I2FP.F32.S32 R4, R4 ;  /* 0x0000000400047245 */ /* 0x000fc80000201400 */
[----:B------:R-:W-:-:S04]  /*26b0*/  F2FP.F16.F32.PACK_AB R5, RZ, R4 ;  /* 0x00000004ff05723e */ /* 0x000fc800000000ff */
[----:B------:R-:W-:-:S05]  /*26c0*/  PRMT R5, R5, 0x5410, RZ ;  /* 0x0000541005057816 */ /* 0x000fca00000000ff */
[----:B------:R0:W-:Y:S01]  /*26d0*/  STG.E desc[UR36][R2.64], R5 ;  /* 0x0000000502007986 */ /* 0x0001e2000c101924 */
[----:B------:R-:W-:Y:S05]  /*26e0*/  BRA `(.L_x_19042) ;  /* 0x0000000800987947 */ /* 0x000fea0003800000 */
.L_x_19047:
[----:B------:R-:W0:Y:S02]  /*26f0*/  I2F.F64 R4, R4 ;  /* 0x0000000400047312 */ /* 0x000e240000201c00 */
[----:B0-----:R0:W-:Y:S01]  /*2700*/  STG.E.64 desc[UR36][R2.64], R4 ;  /* 0x0000000402007986 */ /* 0x0011e2000c101b24 */
[----:B------:R-:W-:Y:S05]  /*2710*/  BRA `(.L_x_19042) ;  /* 0x00000008008c7947 */ /* 0x000fea0003800000 */
.L_x_19037:
        /* <DEDUP_REMOVED lines=12> */
.L_x_19051:
[----:B------:R-:W-:Y:S01]  /*27e0*/  CS2R R6, SRZ ;  /* 0x0000000000067805 */ /* 0x000fe2000001ff00 */
[----:B------:R-:W0:Y:S04]  /*27f0*/  I2F.F64 R4, R4 ;  /* 0x0000000400047312 */ /* 0x000e280000201c00 */
[----:B0-----:R0:W-:Y:S01]  /*2800*/  STG.E.128 desc[UR36][R2.64], R4 ;  /* 0x0000000402007986 */ /* 0x0011e2000c101d24 */
[----:B------:R-:W-:Y:S05]  /*2810*/  BRA `(.L_x_19042) ;  /* 0x00000008004c7947 */ /* 0x000fea0003800000 */
.L_x_19050:
        /* <DEDUP_REMOVED lines=19> */
.L_x_19055:
[----:B------:R-:W-:Y:S05]  /*2950*/  BSYNC.RECONVERGENT B0 ;  /* 0x0000000000007941 */ /* 0x000fea0003800200 */
.L_x_19054:
[----:B------:R-:W-:-:S05]  /*2960*/  LOP3.LUT R5, R0, 0x80, R5, 0xf8, !PT ;  /* 0x0000008000057812 */ /* 0x000fca00078ef805 */
[----:B------:R0:W-:Y:S01]  /*2970*/  STG.E.U8 desc[UR36][R2.64], R5 ;  /* 0x0000000502007986 */ /* 0x0001e2000c101124 */
[----:B------:R-:W-:Y:S05]  /*2980*/  BRA `(.L_x_19042) ;  /* 0x0000000400f07947 */ /* 0x000fea0003800000 */
.L_x_19053:
        /* <DEDUP_REMOVED lines=15> */
.L_x_19057:
[----:B------:R-:W-:Y:S05]  /*2a80*/  BSYNC.RECONVERGENT B0 ;  /* 0x0000000000007941 */ /* 0x000fea0003800200 */
.L_x_19056:
[----:B------:R-:W-:-:S05]  /*2a90*/  LOP3.LUT R5, R0, 0x80, R5, 0xf8, !PT ;  /* 0x0000008000057812 */ /* 0x000fca00078ef805 */
[----:B------:R0:W-:Y:S01]  /*2aa0*/  STG.E.U8 desc[UR36][R2.64], R5 ;  /* 0x0000000502007986 */ /* 0x0001e2000c101124 */
[----:B------:R-:W-:Y:S05]  /*2ab0*/  BRA `(.L_x_19042) ;  /* 0x0000000400a47947 */ /* 0x000fea0003800000 */
.L_x_19052:
[----:B------:R-:W-:-:S04]  /*2ac0*/  I2FP.F32.S32 R0, R4 ;  /* 0x0000000400007245 */ /* 0x000fc80000201400 */
[----:B------:R-:W-:-:S05]  /*2ad0*/  F2FP.BF16.F32.PACK_AB R0, RZ, R0 ;  /* 0x00000000ff00723e */ /* 0x000fca00000010ff */
[----:B------:R0:W-:Y:S01]  /*2ae0*/  STG.E.U16 desc[UR36][R2.64], R0 ;  /* 0x0000000002007986 */ /* 0x0001e2000c101524 */
[----:B------:R-:W-:Y:S05]  /*2af0*/  BRA `(.L_x_19042) ;  /* 0x0000000400947947 */ /* 0x000fea0003800000 */
.L_x_19049:
        /* <DEDUP_REMOVED lines=10> */
.L_x_19060:
        /* <DEDUP_REMOVED lines=13> */
.L_x_19063:
[----:B------:R-:W-:-:S04]  /*2c70*/  SHF.R.U32.HI R0, RZ, 0x14, R5 ;  /* 0x00000014ff007819 */ /* 0x000fc80000011605 */
[----:B------:R-:W-:-:S04]  /*2c80*/  LOP3.LUT R0, R0, 0x1, RZ, 0xc0, !PT ;  /* 0x0000000100007812 */ /* 0x000fc800078ec0ff */
[----:B------:R-:W-:-:S04]  /*2c90*/  IADD3 R0, PT, PT, R5, 0x487ffff, R0 ;  /* 0x0487ffff05007810 */ /* 0x000fc80007ffe000 */
[----:B------:R-:W-:-:S04]  /*2ca0*/  SHF.R.U32.HI R0, RZ, 0x14, R0 ;  /* 0x00000014ff007819 */ /* 0x000fc80000011600 */
[----:B------:R-:W-:-:S07]  /*2cb0*/  LOP3.LUT R4, R0, 0xff, RZ, 0xc0, !PT ;  /* 0x000000ff00047812 */ /* 0x000fce00078ec0ff */
.L_x_19064:
[----:B------:R-:W-:-:S04]  /*2cc0*/  SHF.R.U32.HI R5, RZ, 0x18, R5 ;  /* 0x00000018ff057819 */ /* 0x000fc80000011605 */
[----:B------:R-:W-:-:S04]  /*2cd0*/  LOP3.LUT R4, R4, 0x80, R5, 0xf8, !PT ;  /* 0x0000008004047812 */ /* 0x000fc800078ef805 */
[----:B------:R-:W-:-:S07]  /*2ce0*/  PRMT R0, R4, 0x7610, R0 ;  /* 0x0000761004007816 */ /* 0x000fce0000000000 */
.L_x_19062:
[----:B------:R-:W-:Y:S05]  /*2cf0*/  BSYNC.RECONVERGENT B0 ;  /* 0x0000000000007941 */ /* 0x000fea0003800200 */
.L_x_19061:
[----:B------:R0:W-:Y:S01]  /*2d00*/  STG.E.U8 desc[UR36][R2.64], R0 ;  /* 0x0000000002007986 */ /* 0x0001e2000c101124 */
[----:B------:R-:W-:Y:S05]  /*2d10*/  BRA `(.L_x_19042) ;  /* 0x00000004000c7947 */ /* 0x000fea0003800000 */
.L_x_19059:
[----:B------:R-:W-:Y:S01]  /*2d20*/  I2FP.F32.S32 R5, R4 ;  /* 0x0000000400057245 */ /* 0x000fe20000201400 */
[----:B------:R-:W-:Y:S01]  /*2d30*/  BSSY.RECONVERGENT B0, `(.L_x_19065) ;  /* 0x0000014000007945 */ /* 0x000fe20003800200 */
[----:B------:R-:W-:Y:S02]  /*2d40*/  MOV R0, 0x80 ;  /* 0x0000008000007802 */ /* 0x000fe40000000f00 */
        /* <DEDUP_REMOVED lines=10> */
.L_x_19067:
[----:B------:R-:W-:-:S04]  /*2df0*/  SHF.R.U32.HI R0, RZ, 0x15, R5 ;  /* 0x00000015ff007819 */ /* 0x000fc80000011605 */
[----:B------:R-:W-:-:S04]  /*2e00*/  LOP3.LUT R0, R0, 0x1, RZ, 0xc0, !PT ;  /* 0x0000000100007812 */ /* 0x000fc800078ec0ff */
[----:B------:R-:W-:-:S04]  /*2e10*/  IADD3 R0, PT, PT, R5, 0x88fffff, R0 ;  /* 0x088fffff05007810 */ /* 0x000fc80007ffe000 */
[----:B------:R-:W-:-:S04]  /*2e20*/  SHF.R.U32.HI R0, RZ, 0x15, R0 ;  /* 0x00000015ff007819 */ /* 0x000fc80000011600 */
[----:B------:R-:W-:-:S07]  /*2e30*/  LOP3.LUT R4, R0, 0xff, RZ, 0xc0, !PT ;  /* 0x000000ff00047812 */ /* 0x000fce00078ec0ff */
.L_x_19068:
[----:B------:R-:W-:-:S04]  /*2e40*/  SHF.R.U32.HI R5, RZ, 0x18, R5 ;  /* 0x00000018ff057819 */ /* 0x000fc80000011605 */
[----:B------:R-:W-:-:S04]  /*2e50*/  LOP3.LUT R4, R4, 0x80, R5, 0xf8, !PT ;  /* 0x0000008004047812 */ /* 0x000fc800078ef805 */
[----:B------:R-:W-:-:S07]  /*2e60*/  PRMT R0, R4, 0x7610, R0 ;  /* 0x0000761004007816 */ /* 0x000fce0000000000 */
.L_x_19066:
[----:B------:R-:W-:Y:S05]  /*2e70*/  BSYNC.RECONVERGENT B0 ;  /* 0x0000000000007941 */ /* 0x000fea0003800200 */
.L_x_19065:
[----:B------:R0:W-:Y:S01]  /*2e80*/  STG.E.U8 desc[UR36][R2.64], R0 ;  /* 0x0000000002007986 */ /* 0x0001e2000c101124 */
[----:B------:R-:W-:Y:S05]  /*2e90*/  BRA `(.L_x_19042) ;  /* 0x0000000000ac7947 */ /* 0x000fea0003800000 */
.L_x_19058:
[----:B------:R-:W-:-:S09]  /*2ea0*/  UISETP.NE.AND UP0, UPT, UR4, 0x1c, UPT ;  /* 0x0000001c0400788c */ /* 0x000fd2000bf05270 */
[----:B------:R-:W-:Y:S05]  /*2eb0*/  BRA.U !UP0, `(.L_x_19069) ;  /* 0x0000000108a07547 */ /* 0x000fea000b800000 */
[----:B------:R-:W-:-:S09]  /*2ec0*/  UISETP.NE.AND UP0, UPT, UR4, 0x1d, UPT ;  /* 0x0000001d0400788c */ /* 0x000fd2000bf05270 */
[----:B------:R-:W-:Y:S05]  /*2ed0*/  BRA.U !UP0, `(.L_x_19070) ;  /* 0x00000001088c7547 */ /* 0x000fea000b800000 */
[----:B------:R-:W-:-:S09]  /*2ee0*/  UISETP.NE.AND UP0, UPT, UR4, 0x2c, UPT ;  /* 0x0000002c0400788c */ /* 0x000fd2000bf05270 */
[----:B------:R-:W-:Y:S05]  /*2ef0*/  BRA.U !UP0, `(.L_x_19071) ;  /* 0x0000000108447547 */ /* 0x000fea000b800000 */
.L_x_19041:
        /* <DEDUP_REMOVED lines=16> */
.L_x_19072:
[----:B------:R-:W-:Y:S05]  /*3000*/  BRA `(.L_x_19042) ;  /* 0x0000000000507947 */ /* 0x000fea0003800000 */
.L_x_19071:
        /* <DEDUP_REMOVED lines=16> */
.L_x_19070:
[----:B------:R-:W-:-:S05]  /*3110*/  SHF.R.S32.HI R5, RZ, 0x1f, R4 ;  /* 0x0000001fff057819 */ /* 0x000fca0000011404 */
[----:B------:R0:W-:Y:S01]  /*3120*/  STG.E.64 desc[UR36][R2.64], R4 ;  /* 0x0000000402007986 */ /* 0x0001e2000c101b24 */
[----:B------:R-:W-:Y:S05]  /*3130*/  BRA `(.L_x_19042) ;  /* 0x0000000000047947 */ /* 0x000fea0003800000 */
.L_x_19069:
[----:B------:R0:W-:Y:S02]  /*3140*/  STG.E desc[UR36][R2.64], R4 ;  /* 0x0000000402007986 */ /* 0x0001e4000c101924 */
.L_x_19042:
[----:B------:R-:W-:-:S07]  /*3150*/  VIADD R17, R17, 0x80 ;  /* 0x0000008011117836 */ /* 0x000fce0000000000 */
.L_x_19001:
[----:B------:R-:W-:Y:S05]  /*3160*/  BSYNC.RECONVERGENT B6 ;  /* 0x0000000000067941 */ /* 0x000fea0003800200 */
.L_x_19000:
        /* <DEDUP_REMOVED lines=307> */
.L_x_19075:
        /* <DEDUP_REMOVED lines=16> */
.L_x_19079:
[----:B------:R1:W5:Y:S01]  /*45a0*/  LDG.E.U8 R0, desc[UR36][R2.64] ;  /* 0x0000002402007981 */ /* 0x000362000c1e1100 */
[----:B------:R-:W-:Y:S05]  /*45b0*/  BRA `(.L_x_19081) ;  /* 0x0000000c002c7947 */ /* 0x000fea0003800000 */
.L_x_19078:
        /* <DEDUP_REMOVED lines=8> */
.L_x_19083:
[----:B------:R3:W5:Y:S01]  /*4640*/  LDG.E R0, desc[UR36][R2.64] ;  /* 0x0000002402007981 */ /* 0x000762000c1e1900 */
[----:B------:R-:W-:Y:S05]  /*4650*/  BRA `(.L_x_19081) ;  /* 0x0000000c00047947 */ /* 0x000fea0003800000 */
.L_x_19082:
[----:B------:R2:W5:Y:S01]  /*4660*/  LDG.E.S16 R0, desc[UR36][R2.64] ;  /* 0x0000002402007981 */ /* 0x000562000c1e1700 */
[----:B------:R-:W-:Y:S05]  /*4670*/  BRA `(.L_x_19081) ;  /* 0x0000000800fc7947 */ /* 0x000fea0003800000 */
.L_x_19077:
        /* <DEDUP_REMOVED lines=9> */
.L_x_19085:
[----:B------:R-:W2:Y:S02]  /*4710*/  LDG.E.U16 R2, desc[UR36][R2.64] ;  /* 0x0000002402027981 */ /* 0x000ea4000c1e1500 */
[----:B--2---:R-:W-:-:S06]  /*4720*/  HADD2.F32 R0, -RZ, R2.H0_H0 ;  /* 0x20000002ff007230 */ /* 0x004fcc0000004100 */
[----:B------:R-:W0:Y:S01]  /*4730*/  F2I.FTZ.TRUNC.NTZ R0, R0 ;  /* 0x0000000000007305 */ /* 0x000e22000021f100 */
[----:B------:R-:W-:Y:S05]  /*4740*/  BRA `(.L_x_19081) ;  /* 0x0000000800c87947 */ /* 0x000fea0003800000 */
.L_x_19084:
        /* <DEDUP_REMOVED lines=9> */
.L_x_19087:
[----:B------:R-:W2:Y:S02]  /*47e0*/  LDG.E.U16 R2, desc[UR36][R2.64] ;  /* 0x0000002402027981 */ /* 0x000ea4000c1e1500 */
[----:B--2---:R-:W-:-:S06]  /*47f0*/  HADD2.F32 R0, -RZ, R2.H0_H0 ;  /* 0x20000002ff007230 */ /* 0x004fcc0000004100 */
[----:B------:R-:W0:Y:S01]  /*4800*/  F2I.FTZ.TRUNC.NTZ R0, R0 ;  /* 0x0000000000007305 */ /* 0x000e22000021f100 */
[----:B------:R-:W-:Y:S05]  /*4810*/  BRA `(.L_x_19081) ;  /* 0x0000000800947947 */ /* 0x000fea0003800000 */
.L_x_19086:
[----:B------:R-:W2:Y:S02]  /*4820*/  LDG.E.64 R2, desc[UR36][R2.64] ;  /* 0x0000002402027981 */ /* 0x000ea4000c1e1b00 */
[----:B--2---:R0:W1:Y:S02]  /*4830*/  F2I.F64.TRUNC R0, R2 ;  /* 0x0000000200007311 */ /* 0x004064000030d100 */
[----:B01----:R-:W-:Y:S05]  /*4840*/  BRA `(.L_x_19081) ;  /* 0x0000000800887947 */ /* 0x003fea0003800000 */
.L_x_19076:
        /* <DEDUP_REMOVED lines=12> */
.L_x_19090:
[----:B------:R-:W2:Y:S02]  /*4910*/  LDG.E.64 R2, desc[UR36][R2.64] ;  /* 0x0000002402027981 */ /* 0x000ea4000c1e1b00 */
[----:B--2---:R0:W1:Y:S02]  /*4920*/  F2I.F64.TRUNC R0, R2 ;  /* 0x0000000200007311 */ /* 0x004064000030d100 */
[----:B01----:R-:W-:Y:S05]  /*4930*/  BRA `(.L_x_19081) ;  /* 0x00000008004c7947 */ /* 0x003fea0003800000 */
.L_x_19089:
        /* <DEDUP_REMOVED lines=26> */
.L_x_19092:
        /* <DEDUP_REMOVED lines=13> */
.L_x_19091:
[----:B------:R-:W2:Y:S02]  /*4bb0*/  LDG.E.U16 R0, desc[UR36][R2.64] ;  /* 0x0000002402007981 */ /* 0x000ea4000c1e1500 */
[----:B--2---:R-:W-:-:S06]  /*4bc0*/  IMAD.U32 R0, R0, 0x10000, RZ ;  /* 0x0001000000007824 */ /* 0x004fcc00078e00ff */
[----:B------:R-:W0:Y:S01]  /*4bd0*/  F2I.FTZ.TRUNC.NTZ R0, R0 ;  /* 0x0000000000007305 */ /* 0x000e22000021f100 */
[----:B------:R-:W-:Y:S05]  /*4be0*/  BRA `(.L_x_19081) ;  /* 0x0000000400a07947 */ /* 0x000fea0003800000 */
.L_x_19088:
        /* <DEDUP_REMOVED lines=10> */
.L_x_19095:
        /* <DEDUP_REMOVED lines=21> */
.L_x_19099:
[----:B------:R-:W-:Y:S05]  /*4de0*/  BSYNC.RECONVERGENT B1 ;  /* 0x0000000000017941 */ /* 0x000fea0003800200 */
.L_x_19098:
[----:B------:R-:W-:Y:S01]  /*4df0*/  IMAD.SHL.U32 R0, R0, 0x100000, RZ ;  /* 0x0010000000007824 */ /* 0x000fe200078e00ff */
[----:B------:R-:W-:-:S04]  /*4e00*/  LEA R2, R2, 0x3b800000, 0x17 ;  /* 0x3b80000002027811 */ /* 0x000fc800078eb8ff */
[----:B------:R-:W-:-:S07]  /*4e10*/  LOP3.LUT R0, R2, R0, R7, 0xfe, !PT ;  /* 0x0000000002007212 */ /* 0x000fce00078efe07 */
.L_x_19097:
[----:B------:R-:W-:Y:S05]  /*4e20*/  BSYNC.RECONVERGENT B0 ;  /* 0x0000000000007941 */ /* 0x000fea0003800200 */
.L_x_19096:
[----:B------:R-:W0:Y:S01]  /*4e30*/  F2I.FTZ.TRUNC.NTZ R0, R0 ;  /* 0x0000000000007305 */ /* 0x000e22000021f100 */
[----:B------:R-:W-:Y:S05]  /*4e40*/  BRA `(.L_x_19081) ;  /* 0x0000000400087947 */ /* 0x000fea0003800000 */
.L_x_19094:
        /* <DEDUP_REMOVED lines=21> */
.L_x_19103:
[----:B------:R-:W-:Y:S05]  /*4fa0*/  BSYNC.RECONVERGENT B1 ;  /* 0x0000000000017941 */ /* 0x000fea0003800200 */
.L_x_19102:
[----:B------:R-:W-:Y:S02]  /*4fb0*/  SHF.L.U32 R0, R0, 0x15, RZ ;  /* 0x0000001500007819 */ /* 0x000fe400000006ff */
[----:B------:R-:W-:-:S04]  /*4fc0*/  LEA R2, R2, 0x37800000, 0x17 ;  /* 0x3780000002027811 */ /* 0x000fc800078eb8ff */
[----:B------:R-:W-:-:S07]  /*4fd0*/  LOP3.LUT R0, R2, R0, R7, 0xfe, !PT ;  /* 0x0000000002007212 */ /* 0x000fce00078efe07 */
.L_x_19101:
[----:B------:R-:W-:Y:S05]  /*4fe0*/  BSYNC.RECONVERGENT B0 ;  /* 0x0000000000007941 */ /* 0x000fea0003800200 */
.L_x_19100:
[----:B------:R-:W0:Y:S01]  /*4ff0*/  F2I.FTZ.TRUNC.NTZ R0, R0 ;  /* 0x0000000000007305 */ /* 0x000e22000021f100 */
[----:B------:R-:W-:Y:S05]  /*5000*/  BRA `(.L_x_19081) ;  /* 0x0000000000987947 */ /* 0x000fea0003800000 */
.L_x_19093:
        /* <DEDUP_REMOVED lines=14> */
.L_x_19107:
[----:B------:R-:W-:Y:S05]  /*50f0*/  BSYNC.RECONVERGENT B0 ;  /* 0x0000000000007941 */ /* 0x000fea0003800200 */
.L_x_19106:
[----:B------:R-:W0:Y:S01]  /*5100*/  F2I.FTZ.TRUNC.NTZ R0, R0 ;  /* 0x0000000000007305 */ /* 0x000e22000021f100 */
[----:B------:R-:W-:Y:S05]  /*5110*/  BRA `(.L_x_19081) ;  /* 0x0000000000547947 */ /* 0x000fea0003800000 */
.L_x_19080:
        /* <DEDUP_REMOVED lines=16> */
.L_x_19108:
[----:B------:R-:W-:Y:S01]  /*5220*/  IMAD.MOV.U32 R0, RZ, RZ, RZ ;  /* 0x000000ffff007224 */ /* 0x000fe200078e00ff */
[----:B------:R-:W-:Y:S06]  /*5230*/  BRA `(.L_x_19081) ;  /* 0x00000000000c7947 */ /* 0x000fec0003800000 */
.L_x_19105:
[----:B------:R0:W5:Y:S01]  /*5240*/  LDG.E R0, desc[UR36][R2.64] ;  /* 0x0000002402007981 */ /* 0x000162000c1e1900 */
[----:B------:R-:W-:Y:S05]  /*5250*/  BRA `(.L_x_19081) ;  /* 0x0000000000047947 */ /* 0x000fea0003800000 */
.L_x_19104:
[----:B------:R0:W5:Y:S02]  /*5260*/  LDG.E R0, desc[UR36][R2.64] ;  /* 0x0000002402007981 */ /* 0x000164000c1e1900 */
.L_x_19081:
[----:B------:R-:W0:Y:S02]  /*5270*/  LDC R9, c[0x0][0x594] ;  /* 0x00016500ff097b82 */ /* 0x000e240000000800 */
[----:B01234-:R-:W-:Y:S01]  /*5280*/  IMAD.MOV.U32 R2, RZ, RZ, RZ ;  /* 0x000000ffff027224 */ /* 0x01ffe200078e00ff */
[----:B-----5:R-:W-:Y:S01]  /*5290*/  IABS R8, R0 ;  /* 0x0000000000087213 */ /* 0x020fe20000000000 */
[----:B------:R-:W0:Y:S01]  /*52a0*/  LDCU.64 UR6, c[0x0][0x580] ;  /* 0x0000b000ff0677ac */ /* 0x000e220008000a00 */
[----:B------:R-:W-:Y:S01]  /*52b0*/  ISETP.GE.AND P1, PT, R0, RZ, PT ;  /* 0x000000ff0000720c */ /* 0x000fe20003f26270 */
[----:B------:R-:W-:-:S04]  /*52c0*/  UPRMT UR4, UR41, 0x9910, URZ ;  /* 0x0000991029047896 */ /* 0x000fc800080000ff */
[----:B------:R-:W-:Y:S01]  /*52d0*/  UISETP.GT.AND UP0, UPT, UR4, 0x9, UPT ;  /* 0x000000090400788c */ /* 0x000fe2000bf04270 */
[----:B------:R-:W-:-:S04]  /*52e0*/  IABS R4, R9 ;  /* 0x0000000900047213 */ /* 0x000fc80000000000 */
[----:B------:R-:W1:Y:S08]  /*52f0*/  I2F.RP R5, R4 ;  /* 0x0000000400057306 */ /* 0x000e700000209400 */
[----:B-1----:R-:W1:Y:S02]  /*5300*/  MUFU.RCP R5, R5 ;  /* 0x0000000500057308 */ /* 0x002e640000001000 */
[----:B-1----:R-:W-:-:S06]  /*5310*/  VIADD R6, R5, 0xffffffe ;  /* 0x0ffffffe05067836 */ /* 0x002fcc0000000000 */
[----:B------:R-:W1:Y:S02]  /*5320*/  F2I.FTZ.U32.TRUNC.NTZ R3, R6 ;  /* 0x0000000600037305 */ /* 0x000e64000021f000 */
[----:B-1----:R-:W-:-:S05]  /*5330*/  IADD3 R7, PT, PT, RZ, -R3, RZ ;  /* 0x80000003ff077210 */ /* 0x002fca0007ffe0ff */
[----:B------:R-:W-:-:S04]  /*5340*/  IMAD R7, R7, R4, RZ ;  /* 0x0000000407077224 */ /* 0x000fc800078e02ff */
[----:B------:R-:W-:-:S04]  /*5350*/  IMAD.HI.U32 R2, R3, R7, R2 ;  /* 0x0000000703027227 */ /* 0x000fc800078e0002 */
[----:B------:R-:W-:-:S04]  /*5360*/  IMAD.MOV.U32 R3, RZ, RZ, R8 ;  /* 0x000000ffff037224 */ /* 0x000fc800078e0008 */
[----:B------:R-:W-:-:S05]  /*5370*/  IMAD.HI.U32 R2, R2, R3, RZ ;  /* 0x0000000302027227 */ /* 0x000fca00078e00ff */
[----:B------:R-:W-:-:S05]  /*5380*/  IADD3 R2, PT, PT, -R2, RZ, RZ ;  /* 0x000000ff02027210 */ /* 0x000fca0007ffe1ff */
        /* <DEDUP_REMOVED lines=22> */
.L_x_19112:
[----:B------:R0:W-:Y:S01]  /*54f0*/  STG.E.U8 desc[UR36][R2.64], R4 ;  /* 0x0000000402007986 */ /* 0x0001e2000c101124 */
[----:B------:R-:W-:Y:S05]  /*5500*/  BRA `(.L_x_19114) ;  /* 0x0000000c00387947 */ /* 0x000fea0003800000 */
.L_x_19111:
        /* <DEDUP_REMOVED lines=9> */
.L_x_19116:
[----:B------:R0:W-:Y:S01]  /*55a0*/  STG.E desc[UR36][R2.64], R4 ;  /* 0x0000000402007986 */ /* 0x0001e2000c101924 */
[----:B------:R-:W-:Y:S05]  /*55b0*/  BRA `(.L_x_19114) ;  /* 0x0000000c000c7947 */ /* 0x000fea0003800000 */
.L_x_19115:
[----:B------:R0:W-:Y:S01]  /*55c0*/  STG.E.U16 desc[UR36][R2.64], R4 ;  /* 0x0000000402007986 */ /* 0x0001e2000c101524 */
[----:B------:R-:W-:Y:S05]  /*55d0*/  BRA `(.L_x_19114) ;  /* 0x0000000c00047947 */ /* 0x000fea0003800000 */
.L_x_19110:
        /* <DEDUP_REMOVED lines=9> */
.L_x_19118:
[----:B------:R-:W-:-:S04]  /*5670*/  I2FP.F32.S32 R0, R4 ;  /* 0x0000000400007245 */ /* 0x000fc80000201400 */
[----:B------:R-:W-:-:S05]  /*5680*/  F2FP.F16.F32.PACK_AB R0, RZ, R0 ;  /* 0x00000000ff00723e */ /* 0x000fca00000000ff */
[----:B------:R0:W-:Y:S01]  /*5690*/  STG.E.U16 desc[UR36][R2.64], R0 ;  /* 0x0000000002007986 */ /* 0x0001e2000c101524 */
[----:B------:R-:W-:Y:S05]  /*56a0*/  BRA `(.L_x_19114) ;  /* 0x0000000800d07947 */ /* 0x000fea0003800000 */
.L_x_19117:
        /* <DEDUP_REMOVED lines=10> */
.L_x_19120:
[----:B------:R-:W-:-:S04]  /*5750*/  I2FP.F32.S32 R4, R4 ;  /* 0x0000000400047245 */ /* 0x000fc80000201400 */
[----:B------:R-:W-:-:S04]  /*5760*/  F2FP.F16.F32.PACK_AB R5, RZ, R4 ;  /* 0x00000004ff05723e */ /* 0x000fc800000000ff */
[----:B------:R-:W-:-:S05]  /*5770*/  PRMT R5, R5, 0x5410, RZ ;  /* 0x0000541005057816 */ /* 0x000fca00000000ff */
[----:B------:R0:W-:Y:S01]  /*5780*/  STG.E desc[UR36][R2.64], R5 ;  /* 0x0000000502007986 */ /* 0x0001e2000c101924 */
[----:B------:R-:W-:Y:S05]  /*5790*/  BRA `(.L_x_19114) ;  /* 0x0000000800947947 */ /* 0x000fea0003800000 */
.L_x_19119:
[----:B------:R-:W0:Y:S02]  /*57a0*/  I2F.F64 R4, R4 ;  /* 0x0000000400047312 */ /* 0x000e240000201c00 */
[----:B0-----:R0:W-:Y:S01]  /*57b0*/  STG.E.64 desc[UR36][R2.64], R4 ;  /* 0x0000000402007986 */ /* 0x0011e2000c101b24 */
[----:B------:R-:W-:Y:S05]  /*57c0*/  BRA `(.L_x_19114) ;  /* 0x0000000800887947 */ /* 0x000fea0003800000 */
.L_x_19109:
        /* <DEDUP_REMOVED lines=12> */
.L_x_19124:
        /* <DEDUP_REMOVED lines=18> */
.L_x_19127:
[----:B------:R-:W-:-:S04]  /*59b0*/  SHF.R.U32.HI R5, RZ, 0x18, R5 ;  /* 0x00000018ff057819 */ /* 0x000fc80000011605 */
[----:B------:R-:W-:-:S07]  /*59c0*/  LOP3.LUT R0, R0, 0x80, R5, 0xf8, !PT ;  /* 0x0000008000007812 */ /* 0x000fce00078ef805 */
.L_x_19126:
[----:B------:R-:W-:Y:S05]  /*59d0*/  BSYNC.RECONVERGENT B0 ;  /* 0x0000000000007941 */ /* 0x000fea0003800200 */
.L_x_19125:
[----:B------:R0:W-:Y:S01]  /*59e0*/  STG.E.U8 desc[UR36][R2.64], R0 ;  /* 0x0000000002007986 */ /* 0x0001e2000c101124 */
[----:B------:R-:W-:Y:S05]  /*59f0*/  BRA `(.L_x_19114) ;  /* 0x0000000400fc7947 */ /* 0x000fea0003800000 */
.L_x_19123:
[----:B------:R-:W-:Y:S01]  /*5a00*/  I2FP.F32.S32 R5, R4 ;  /* 0x0000000400057245 */ /* 0x000fe20000201400 */
[----:B------:R-:W-:Y:S01]  /*5a10*/  BSSY.RECONVERGENT B0, `(.L_x_19128) ;  /* 0x0000013000007945 */ /* 0x000fe20003800200 */
[----:B------:R-:W-:Y:S02]  /*5a20*/  MOV R0, 0x80 ;  /* 0x0000008000007802 */ /* 0x000fe40000000f00 */
        /* <DEDUP_REMOVED lines=15> */
.L_x_19130:
[----:B------:R-:W-:-:S04]  /*5b20*/  SHF.R.U32.HI R5, RZ, 0x18, R5 ;  /* 0x00000018ff057819 */ /* 0x000fc80000011605 */
[----:B------:R-:W-:-:S07]  /*5b30*/  LOP3.LUT R0, R0, 0x80, R5, 0xf8, !PT ;  /* 0x0000008000007812 */ /* 0x000fce00078ef805 */
.L_x_19129:
[----:B------:R-:W-:Y:S05]  /*5b40*/  BSYNC.RECONVERGENT B0 ;  /* 0x0000000000007941 */ /* 0x000fea0003800200 */
.L_x_19128:
[----:B------:R0:W-:Y:S01]  /*5b50*/  STG.E.U8 desc[UR36][R2.64], R0 ;  /* 0x0000000002007986 */ /* 0x0001e2000c101124 */
[----:B------:R-:W-:Y:S05]  /*5b60*/  BRA `(.L_x_19114) ;  /* 0x0000000400a07947 */ /* 0x000fea0003800000 */
.L_x_19122:
        /* <DEDUP_REMOVED lines=22> */
.L_x_19132:
[----:B------:R-:W-:-:S05]  /*5cd0*/  SHF.R.S32.HI R5, RZ, 0x1f, R4 ;  /* 0x0000001fff057819 */ /* 0x000fca0000011404 */
[----:B------:R0:W-:Y:S01]  /*5ce0*/  STG.E.64 desc[UR36][R2.64], R4 ;  /* 0x0000000402007986 */ /* 0x0001e2000c101b24 */
[----:B------:R-:W-:Y:S05]  /*5cf0*/  BRA `(.L_x_19114) ;  /* 0x00000004003c7947 */ /* 0x000fea0003800000 */
.L_x_19131:
[----:B------:R0:W-:Y:S01]  /*5d00*/  STG.E desc[UR36][R2.64], R4 ;  /* 0x0000000402007986 */ /* 0x0001e2000c101924 */
[----:B------:R-:W-:Y:S05]  /*5d10*/  BRA `(.L_x_19114) ;  /* 0x0000000400347947 */ /* 0x000fea0003800000 */
.L_x_19121:
        /* <DEDUP_REMOVED lines=10> */
.L_x_19134:
[----:B------:R-:W-:Y:S01]  /*5dc0*/  CS2R R6, SRZ ;  /* 0x0000000000067805 */ /* 0x000fe2000001ff00 */
[----:B------:R-:W0:Y:S04]  /*5dd0*/  I2F.F64 R4, R4 ;  /* 0x0000000400047312 */ /* 0x000e280000201c00 */
[----:B0-----:R4:W-:Y:S01]  /*5de0*/  STG.E.128 desc[UR36][R2.64], R4 ;  /* 0x0000000402007986 */ /* 0x0019e2000c101d24 */
[----:B------:R-:W-:Y:S05]  /*5df0*/  BRA `(.L_x_19114) ;  /* 0x0000000000fc7947 */ /* 0x000fea0003800000 */
.L_x_19133:
[----:B------:R-:W-:-:S09]  /*5e00*/  UISETP.NE.AND UP0, UPT, UR4, 0xf, UPT ;  /* 0x0000000f0400788c */ /* 0x000fd2000bf05270 */
[----:B------:R-:W-:Y:S05]  /*5e10*/  BRA.U !UP0, `(.L_x_19135) ;  /* 0x0000000108e87547 */ /* 0x000fea000b800000 */
[----:B------:R-:W-:-:S09]  /*5e20*/  UISETP.NE.AND UP0, UPT, UR4, 0x17, UPT ;  /* 0x000000170400788c */ /* 0x000fd2000bf05270 */
[----:B------:R-:W-:Y:S05]  /*5e30*/  BRA.U !UP0, `(.L_x_19136) ;  /* 0x0000000108907547 */ /* 0x000fea000b800000 */
[----:B------:R-:W-:-:S09]  /*5e40*/  UISETP.NE.AND UP0, UPT, UR4, 0x18, UPT ;  /* 0x000000180400788c */ /* 0x000fd2000bf05270 */
[----:B------:R-:W-:Y:S05]  /*5e50*/  BRA.U !UP0, `(.L_x_19137) ;  /* 0x0000000108447547 */ /* 0x000fea000b800000 */
.L_x_19113:
        /* <DEDUP_REMOVED lines=16> */
.L_x_19138:
[----:B------:R-:W-:Y:S05]  /*5f60*/  BRA `(.L_x_19114) ;  /* 0x0000000000a07947 */ /* 0x000fea0003800000 */
.L_x_19137:
        /* <DEDUP_REMOVED lines=13> */
.L_x_19140:
[----:B------:R-:W-:Y:S05]  /*6040*/  BSYNC.RECONVERGENT B0 ;  /* 0x0000000000007941 */ /* 0x000fea0003800200 */
.L_x_19139:
[----:B------:R-:W-:-:S05]  /*6050*/  LOP3.LUT R5, R0, 0x80, R5, 0xf8, !PT ;  /* 0x0000008000057812 */ /* 0x000fca00078ef805 */
[----:B------:R2:W-:Y:S01]  /*6060*/  STG.E.U8 desc[UR36][R2.64], R5 ;  /* 0x0000000502007986 */ /* 0x0005e2000c101124 */
[----:B------:R-:W-:Y:S05]  /*6070*/  BRA `(.L_x_19114) ;  /* 0x00000000005c7947 */ /* 0x000fea0003800000 */
.L_x_19136:
        /* <DEDUP_REMOVED lines=12> */
.L_x_19142:
[----:B------:R-:W-:Y:S01]  /*6140*/  IMAD.MOV.U32 R0, RZ, RZ, 0x7f ;  /* 0x0000007fff007424 */ /* 0x000fe200078e00ff */
[----:B------:R-:W-:-:S04]  /*6150*/  ISETP.GT.U32.AND P0, PT, R4, 0x7f800000, PT ;  /* 0x7f8000000400780c */ /* 0x000fc80003f04070 */
[----:B------:R-:W-:-:S09]  /*6160*/  SEL R0, R0, 0x7c, P0 ;  /* 0x0000007c00007807 */ /* 0x000fd20000000000 */
.L_x_19143:
[----:B------:R-:W-:Y:S05]  /*6170*/  BSYNC.RECONVERGENT B0 ;  /* 0x0000000000007941 */ /* 0x000fea0003800200 */
.L_x_19141:
[----:B------:R-:W-:-:S04]  /*6180*/  SHF.R.U32.HI R5, RZ, 0x18, R5 ;  /* 0x00000018ff057819 */ /* 0x000fc80000011605 */
[----:B------:R-:W-:-:S05]  /*6190*/  LOP3.LUT R5, R0, 0x80, R5, 0xf8, !PT ;  /* 0x0000008000057812 */ /* 0x000fca00078ef805 */
[----:B------:R1:W-:Y:S01]  /*61a0*/  STG.E.U8 desc[UR36][R2.64], R5 ;  /* 0x0000000502007986 */ /* 0x0003e2000c101124 */
[----:B------:R-:W-:Y:S05]  /*61b0*/  BRA `(.L_x_19114) ;  /* 0x00000000000c7947 */ /* 0x000fea0003800000 */
.L_x_19135:
[----:B------:R-:W-:-:S04]  /*61c0*/  I2FP.F32.S32 R0, R4 ;  /* 0x0000000400007245 */ /* 0x000fc80000201400 */
[----:B------:R-:W-:-:S05]  /*61d0*/  F2FP.BF16.F32.PACK_AB R0, RZ, R0 ;  /* 0x00000000ff00723e */ /* 0x000fca00000010ff */
[----:B------:R0:W-:Y:S02]  /*61e0*/  STG.E.U16 desc[UR36][R2.64], R0 ;  /* 0x0000000002007986 */ /* 0x0001e4000c101524 */
.L_x_19114:
[----:B------:R-:W-:-:S07]  /*61f0*/  VIADD R17, R17, 0x80 ;  /* 0x0000008011117836 */ /* 0x000fce0000000000 */
.L_x_19074:
[----:B------:R-:W-:Y:S05]  /*6200*/  BSYNC.RECONVERGENT B6 ;  /* 0x0000000000067941 */ /* 0x000fea0003800200 */
.L_x_19073:
        /* <DEDUP_REMOVED lines=307> */
.L_x_19146:
        /* <DEDUP_REMOVED lines=16> */
.L_x_19150:
[----:B------:R0:W5:Y:S01]  /*7640*/  LDG.E.U8 R0, desc[UR36][R2.64] ;  /* 0x0000002402007981 */ /* 0x000162000c1e1100 */
[----:B------:R-:W-:Y:S05]  /*7650*/  BRA `(.L_x_19152) ;  /* 0x0000000c002c7947 */ /* 0x000fea0003800000 */
.L_x_19149:
        /* <DEDUP_REMOVED lines=8> */
.L_x_19154:
[----:B------:R0:W5:Y:S01]  /*76e0*/  LDG.E R0, desc[UR36][R2.64] ;  /* 0x0000002402007981 */ /* 0x000162000c1e1900 */
[----:B------:R-:W-:Y:S05]  /*76f0*/  BRA `(.L_x_19152) ;  /* 0x0000000c00047947 */ /* 0x000fea0003800000 */
.L_x_19153:
[----:B------:R0:W5:Y:S01]  /*7700*/  LDG.E.S16 R0, desc[UR36][R2.64] ;  /* 0x0000002402007981 */ /* 0x000162000c1e1700 */
[----:B------:R-:W-:Y:S05]  /*7710*/  BRA `(.L_x_19152) ;  /* 0x0000000800fc7947 */ /* 0x000fea0003800000 */
.L_x_19148:
        /* <DEDUP_REMOVED lines=9> */
.L_x_19156:
[----:B------:R-:W2:Y:S02]  /*77b0*/  LDG.E.U16 R2, desc[UR36][R2.64] ;  /* 0x0000002402027981 */ /* 0x000ea4000c1e1500 */
[----:B--2---:R-:W-:-:S06]  /*77c0*/  HADD2.F32 R0, -RZ, R2.H0_H0 ;  /* 0x20000002ff007230 */ /* 0x004fcc0000004100 */
[----:B------:R-:W0:Y:S01]  /*77d0*/  F2I.FTZ.TRUNC.NTZ R0, R0 ;  /* 0x0000000000007305 */ /* 0x000e22000021f100 */
[----:B------:R-:W-:Y:S05]  /*77e0*/  BRA `(.L_x_19152) ;  /* 0x0000000800c87947 */ /* 0x000fea0003800000 */
.L_x_19155:
        /* <DEDUP_REMOVED lines=9> */
.L_x_19158:
[----:B------:R-:W2:Y:S02]  /*7880*/  LDG.E.U16 R2, desc[UR36][R2.64] ;  /* 0x0000002402027981 */ /* 0x000ea4000c1e1500 */
[----:B--2---:R-:W-:-:S06]  /*7890*/  HADD2.F32 R0, -RZ, R2.H0_H0 ;  /* 0x20000002ff007230 */ /* 0x004fcc0000004100 */
[----:B------:R-:W0:Y:S01]  /*78a0*/  F2I.FTZ.TRUNC.NTZ R0, R0 ;  /* 0x0000000000007305 */ /* 0x000e22000021f100 */
[----:B------:R-:W-:Y:S05]  /*78b0*/  BRA `(.L_x_19152) ;  /* 0x0000000800947947 */ /* 0x000fea0003800000 */
.L_x_19157:
[----:B------:R-:W2:Y:S02]  /*78c0*/  LDG.E.64 R2, desc[UR36][R2.64] ;  /* 0x0000002402027981 */ /* 0x000ea4000c1e1b00 */
[----:B--2---:R0:W1:Y:S02]  /*78d0*/  F2I.F64.TRUNC R0, R2 ;  /* 0x0000000200007311 */ /* 0x004064000030d100 */
[----:B01----:R-:W-:Y:S05]  /*78e0*/  BRA `(.L_x_19152) ;  /* 0x0000000800887947 */ /* 0x003fea0003800000 */
.L_x_19147:
        /* <DEDUP_REMOVED lines=12> */
.L_x_19161:
[----:B------:R-:W2:Y:S02]  /*79b0*/  LDG.E.64 R2, desc[UR36][R2.64] ;  /* 0x0000002402027981 */ /* 0x000ea4000c1e1b00 */
[----:B--2---:R0:W1:Y:S02]  /*79c0*/  F2I.F64.TRUNC R0, R2 ;  /* 0x0000000200007311 */ /* 0x004064000030d100 */
[----:B01----:R-:W-:Y:S05]  /*79d0*/  BRA `(.L_x_19152) ;  /* 0x00000008004c7947 */ /* 0x003fea0003800000 */
.L_x_19160:
        /* <DEDUP_REMOVED lines=24> */
[----:B------:R-:W1:Y:S01]  /*7b60*/  F2I.FTZ.TRUNC.NTZ R0, R0 ;  /* 0x0000000000007305 */ /* 0x000e62000021f100 */
[----:B------:R-:W-:Y:S05]  /*7b70*/  BRA `(.L_x_19152) ;  /* 0x0000000400e47947 */ /* 0x000fea0003800000 */
.L_x_19163:
        /* <DEDUP_REMOVED lines=13> */
.L_x_19162:
[----:B------:R-:W2:Y:S02]  /*7c50*/  LDG.E.U16 R0, desc[UR36][R2.64] ;  /* 0x0000002402007981 */ /* 0x000ea4000c1e1500 */
[----:B--2---:R-:W-:-:S06]  /*7c60*/  IMAD.U32 R0, R0, 0x10000, RZ ;  /* 0x0001000000007824 */ /* 0x004fcc00078e00ff */
[----:B------:R-:W2:Y:S01]  /*7c70*/  F2I.FTZ.TRUNC.NTZ R0, R0 ;  /* 0x0000000000007305 */ /* 0x000ea2000021f100 */
[----:B------:R-:W-:Y:S05]  /*7c80*/  BRA `(.L_x_19152) ;  /* 0x0000000400a07947 */ /* 0x000fea0003800000 */
.L_x_19159:
        /* <DEDUP_REMOVED lines=10> */
.L_x_19166:
        /* <DEDUP_REMOVED lines=21> */
.L_x_19170:
[----:B------:R-:W-:Y:S05]  /*7e80*/  BSYNC.RECONVERGENT B1 ;  /* 0x0000000000017941 */ /* 0x000fea0003800200 */
.L_x_19169:
[----:B------:R-:W-:Y:S01]  /*7e90*/  IMAD.SHL.U32 R0, R0, 0x100000, RZ ;  /* 0x0010000000007824 */ /* 0x000fe200078e00ff */
[----:B------:R-:W-:-:S04]  /*7ea0*/  LEA R2, R2, 0x3b800000, 0x17 ;  /* 0x3b80000002027811 */ /* 0x000fc800078eb8ff */
[----:B------:R-:W-:-:S07]  /*7eb0*/  LOP3.LUT R0, R2, R0, R7, 0xfe, !PT ;  /* 0x0000000002007212 */ /* 0x000fce00078efe07 */
.L_x_19168:
[----:B------:R-:W-:Y:S05]  /*7ec0*/  BSYNC.RECONVERGENT B0 ;  /* 0x0000000000007941 */ /* 0x000fea0003800200 */
.L_x_19167:
[----:B------:R-:W4:Y:S01]  /*7ed0*/  F2I.FTZ.TRUNC.NTZ R0, R0 ;  /* 0x0000000000007305 */ /* 0x000f22000021f100 */
[----:B------:R-:W-:Y:S05]  /*7ee0*/  BRA `(.L_x_19152) ;  /* 0x0000000400087947 */ /* 0x000fea0003800000 */
.L_x_19165:
        /* <DEDUP_REMOVED lines=21> */
.L_x_19174:
[----:B------:R-:W-:Y:S05]  /*8040*/  BSYNC.RECONVERGENT B1 ;  /* 0x0000000000017941 */ /* 0x000fea0003800200 */
.L_x_19173:
[----:B------:R-:W-:Y:S02]  /*8050*/  SHF.L.U32 R0, R0, 0x15, RZ ;  /* 0x0000001500007819 */ /* 0x000fe400000006ff */
[----:B------:R-:W-:-:S04]  /*8060*/  LEA R2, R2, 0x37800000, 0x17 ;  /* 0x3780000002027811 */ /* 0x000fc800078eb8ff */
[----:B------:R-:W-:-:S07]  /*8070*/  LOP3.LUT R0, R2, R0, R7, 0xfe, !PT ;  /* 0x0000000002007212 */ /* 0x000fce00078efe07 */
.L_x_19172:
[----:B------:R-:W-:Y:S05]  /*8080*/  BSYNC.RECONVERGENT B0 ;  /* 0x0000000000007941 */ /* 0x000fea0003800200 */
.L_x_19171:
[----:B------:R-:W0:Y:S01]  /*8090*/  F2I.FTZ.TRUNC.NTZ R0, R0 ;  /* 0x0000000000007305 */ /* 0x000e22000021f100 */
[----:B------:R-:W-:Y:S05]  /*80a0*/  BRA `(.L_x_19152) ;  /* 0x0000000000987947 */ /* 0x000fea0003800000 */
.L_x_19164:
        /* <DEDUP_REMOVED lines=14> */
.L_x_19178:
[----:B------:R-:W-:Y:S05]  /*8190*/  BSYNC.RECONVERGENT B0 ;  /* 0x0000000000007941 */ /* 0x000fea0003800200 */
.L_x_19177:
[----:B------:R-:W0:Y:S01]  /*81a0*/  F2I.FTZ.TRUNC.NTZ R0, R0 ;  /* 0x0000000000007305 */ /* 0x000e22000021f100 */
[----:B------:R-:W-:Y:S05]  /*81b0*/  BRA `(.L_x_19152) ;  /* 0x0000000000547947 */ /* 0x000fea0003800000 */
.L_x_19151:
        /* <DEDUP_REMOVED lines=16> */
.L_x_19179:
[----:B------:R-:W-:Y:S01]  /*82c0*/  IMAD.MOV.U32 R0, RZ, RZ, RZ ;  /* 0x000000ffff007224 */ /* 0x000fe200078e00ff */
[----:B------:R-:W-:Y:S06]  /*82d0*/  BRA `(.L_x_19152) ;  /* 0x00000000000c7947 */ /* 0x000fec0003800000 */
.L_x_19176:
[----:B------:R0:W5:Y:S01]  /*82e0*/  LDG.E R0, desc[UR36][R2.64] ;  /* 0x0000002402007981 */ /* 0x000162000c1e1900 */
[----:B------:R-:W-:Y:S05]  /*82f0*/  BRA `(.L_x_19152) ;  /* 0x0000000000047947 */ /* 0x000fea0003800000 */
.L_x_19175:
[----:B------:R0:W5:Y:S02]  /*8300*/  LDG.E R0, desc[UR36][R2.64] ;  /* 0x0000002402007981 */ /* 0x000164000c1e1900 */
.L_x_19152:
[----:B------:R-:W1:Y:S01]  /*8310*/  LDC R9, c[0x0][0x594] ;  /* 0x00016500ff097b82 */ /* 0x000e620000000800 */
[----:B0--3--:R-:W-:Y:S01]  /*8320*/  IMAD.MOV.U32 R2, RZ, RZ, RZ ;  /* 0x000000ffff027224 */ /* 0x009fe200078e00ff */
[----:B-12-45:R-:W-:Y:S01]  /*8330*/  IABS R8, R0 ;  /* 0x0000000000087213 */ /* 0x036fe20000000000 */
        /* <DEDUP_REMOVED lines=37> */
.L_x_19183:
[----:B------:R4:W-:Y:S01]  /*8590*/  STG.E.U8 desc[UR36][R2.64], R4 ;  /* 0x0000000402007986 */ /* 0x0009e2000c101124 */
[----:B------:R-:W-:Y:S05]  /*85a0*/  BRA `(.L_x_19185) ;  /* 0x0000000c00387947 */ /* 0x000fea0003800000 */
.L_x_19182:
        /* <DEDUP_REMOVED lines=9> */
.L_x_19187:
[----:B------:R2:W-:Y:S01]  /*8640*/  STG.E desc[UR36][R2.64], R4 ;  /* 0x0000000402007986 */ /* 0x0005e2000c101924 */
[----:B------:R-:W-:Y:S05]  /*8650*/  BRA `(.L_x_19185) ;  /* 0x0000000c000c7947 */ /* 0x000fea0003800000 */
.L_x_19186:
[----:B------:R0:W-:Y:S01]  /*8660*/  STG.E.U16 desc[UR36][R2.64], R4 ;  /* 0x0000000402007986 */ /* 0x0001e2000c101524 */
[----:B------:R-:W-:Y:S05]  /*8670*/  BRA `(.L_x_19185) ;  /* 0x0000000c00047947 */ /* 0x000fea0003800000 */
.L_x_19181:
        /* <DEDUP_REMOVED lines=9> */
.L_x_19189:
[----:B------:R-:W-:-:S04]  /*8710*/  I2FP.F32.S32 R0, R4 ;  /* 0x0000000400007245 */ /* 0x000fc80000201400 */
[----:B------:R-:W-:-:S05]  /*8720*/  F2FP.F16.F32.PACK_AB R0, RZ, R0 ;  /* 0x00000000ff00723e */ /* 0x000fca00000000ff */
[----:B------:R0:W-:Y:S01]  /*8730*/  STG.E.U16 desc[UR36][R2.64], R0 ;  /* 0x0000000002007986 */ /* 0x0001e2000c101524 */
[----:B------:R-:W-:Y:S05]  /*8740*/  BRA `(.L_x_19185) ;  /* 0x0000000800d07947 */ /* 0x000fea0003800000 */
.L_x_19188:
        /* <DEDUP_REMOVED lines=10> */
.L_x_19191:
[----:B------:R-:W-:-:S04]  /*87f0*/  I2FP.F32.S32 R4, R4 ;  /* 0x0000000400047245 */ /* 0x000fc80000201400 */
[----:B------:R-:W-:-:S04]  /*8800*/  F2FP.F16.F32.PACK_AB R5, RZ, R4 ;  /* 0x00000004ff05723e */ /* 0x000fc800000000ff */
[----:B------:R-:W-:-:S05]  /*8810*/  PRMT R5, R5, 0x5410, RZ ;  /* 0x0000541005057816 */ /* 0x000fca00000000ff */
[----:B------:R0:W-:Y:S01]  /*8820*/  STG.E desc[UR36][R2.64], R5 ;  /* 0x0000000502007986 */ /* 0x0001e2000c101924 */
[----:B------:R-:W-:Y:S05]  /*8830*/  BRA `(.L_x_19185) ;  /* 0x0000000800947947 */ /* 0x000fea0003800000 */
.L_x_19190:
[----:B------:R-:W0:Y:S02]  /*8840*/  I2F.F64 R4, R4 ;  /* 0x0000000400047312 */ /* 0x000e240000201c00 */
[----:B0-----:R0:W-:Y:S01]  /*8850*/  STG.E.64 desc[UR36][R2.64], R4 ;  /* 0x0000000402007986 */ /* 0x0011e2000c101b24 */
[----:B------:R-:W-:Y:S05]  /*8860*/  BRA `(.L_x_19185) ;  /* 0x0000000800887947 */ /* 0x000fea0003800000 */
.L_x_19180:
        /* <DEDUP_REMOVED lines=12> */
.L_x_19195:
        /* <DEDUP_REMOVED lines=18> */
.L_x_19198:
[----:B------:R-:W-:-:S04]  /*8a50*/  SHF.R.U32.HI R5, RZ, 0x18, R5 ;  /* 0x00000018ff057819 */ /* 0x000fc80000011605 */
[----:B------:R-:W-:-:S07]  /*8a60*/  LOP3.LUT R0, R0, 0x80, R5, 0xf8, !PT ;  /* 0x0000008000007812 */ /* 0x000fce00078ef805 */
.L_x_19197:
[----:B------:R-:W-:Y:S05]  /*8a70*/  BSYNC.RECONVERGENT B0 ;  /* 0x0000000000007941 */ /* 0x000fea0003800200 */
.L_x_19196:
[----:B------:R0:W-:Y:S01]  /*8a80*/  STG.E.U8 desc[UR36][R2.64], R0 ;  /* 0x0000000002007986 */ /* 0x0001e2000c101124 */
[----:B------:R-:W-:Y:S05]  /*8a90*/  BRA `(.L_x_19185) ;  /* 0x0000000400fc7947 */ /* 0x000fea0003800000 */
.L_x_19194:
        /* <DEDUP_REMOVED lines=18> */
.L_x_19201:
[----:B------:R-:W-:-:S04]  /*8bc0*/  SHF.R.U32.HI R5, RZ, 0x18, R5 ;  /* 0x00000018ff057819 */ /* 0x000fc80000011605 */
[----:B------:R-:W-:-:S07]  /*8bd0*/  LOP3.LUT R0, R0, 0x80, R5, 0xf8, !PT ;  /* 0x0000008000007812 */ /* 0x000fce00078ef805 */
.L_x_19200:
[----:B------:R-:W-:Y:S05]  /*8be0*/  BSYNC.RECONVERGENT B0 ;  /* 0x0000000000007941 */ /* 0x000fea0003800200 */
.L_x_19199:
[----:B------:R0:W-:Y:S01]  /*8bf0*/  STG.E.U8 desc[UR36][R2.64], R0 ;  /* 0x0000000002007986 */ /* 0x0001e2000c101124 */
[----:B------:R-:W-:Y:S05]  /*8c00*/  BRA `(.L_x_19185) ;  /* 0x0000000400a07947 */ /* 0x000fea0003800000 */
.L_x_19193:
        /* <DEDUP_REMOVED lines=22> */
.L_x_19203:
[----:B------:R-:W-:-:S05]  /*8d70*/  SHF.R.S32.HI R5, RZ, 0x1f, R4 ;  /* 0x0000001fff057819 */ /* 0x000fca0000011404 */
[----:B------:R0:W-:Y:S01]  /*8d80*/  STG.E.64 desc[UR36][R2.64], R4 ;  /* 0x0000000402007986 */ /* 0x0001e2000c101b24 */
[----:B------:R-:W-:Y:S05]  /*8d90*/  BRA `(.L_x_19185) ;  /* 0x00000004003c7947 */ /* 0x000fea0003800000 */
.L_x_19202:
[----:B------:R0:W-:Y:S01]  /*8da0*/  STG.E desc[UR36][R2.64], R4 ;  /* 0x0000000402007986 */ /* 0x0001e2000c101924 */
[----:B------:R-:W-:Y:S05]  /*8db0*/  BRA `(.L_x_19185) ;  /* 0x0000000400347947 */ /* 0x000fea0003800000 */
.L_x_19192:
        /* <DEDUP_REMOVED lines=10> */
.L_x_19205:
[----:B------:R-:W-:Y:S01]  /*8e60*/  CS2R R6, SRZ ;  /* 0x0000000000067805 */ /* 0x000fe2000001ff00 */
[----:B------:R-:W0:Y:S04]  /*8e70*/  I2F.F64 R4, R4 ;  /* 0x0000000400047312 */ /* 0x000e280000201c00 */
[----:B0-----:R0:W-:Y:S01]  /*8e80*/  STG.E.128 desc[UR36][R2.64], R4 ;  /* 0x0000000402007986 */ /* 0x0011e2000c101d24 */
[----:B------:R-:W-:Y:S05]  /*8e90*/  BRA `(.L_x_19185) ;  /* 0x0000000000fc7947 */ /* 0x000fea0003800000 */
.L_x_19204:
[----:B------:R-:W-:-:S09]  /*8ea0*/  UISETP.NE.AND UP0, UPT, UR4, 0xf, UPT ;  /* 0x0000000f0400788c */ /* 0x000fd2000bf05270 */
[----:B------:R-:W-:Y:S05]  /*8eb0*/  BRA.U !UP0, `(.L_x_19206) ;  /* 0x0000000108e87547 */ /* 0x000fea000b800000 */
[----:B------:R-:W-:-:S09]  /*8ec0*/  UISETP.NE.AND UP0, UPT, UR4, 0x17, UPT ;  /* 0x000000170400788c */ /* 0x000fd2000bf05270 */
[----:B------:R-:W-:Y:S05]  /*8ed0*/  BRA.U !UP0, `(.L_x_19207) ;  /* 0x0000000108907547 */ /* 0x000fea000b800000 */
[----:B------:R-:W-:-:S09]  /*8ee0*/  UISETP.NE.AND UP0, UPT, UR4, 0x18, UPT ;  /* 0x000000180400788c */ /* 0x000fd2000bf05270 */
[----:B------:R-:W-:Y:S05]  /*8ef0*/  BRA.U !UP0, `(.L_x_19208) ;  /* 0x0000000108447547 */ /* 0x000fea000b800000 */
.L_x_19184:
        /* <DEDUP_REMOVED lines=16> */
.L_x_19209:
[----:B------:R-:W-:Y:S05]  /*9000*/  BRA `(.L_x_19185) ;  /* 0x0000000000a07947 */ /* 0x000fea0003800000 */
.L_x_19208:
        /* <DEDUP_REMOVED lines=13> */
.L_x_19211:
[----:B------:R-:W-:Y:S05]  /*90e0*/  BSYNC.RECONVERGENT B0 ;  /* 0x0000000000007941 */ /* 0x000fea0003800200 */
.L_x_19210:
[----:B------:R-:W-:-:S05]  /*90f0*/  LOP3.LUT R5, R0, 0x80, R5, 0xf8, !PT ;  /* 0x0000008000057812 */ /* 0x000fca00078ef805 */
[----:B------:R0:W-:Y:S01]  /*9100*/  STG.E.U8 desc[UR36][R2.64], R5 ;  /* 0x0000000502007986 */ /* 0x0001e2000c101124 */
[----:B------:R-:W-:Y:S05]  /*9110*/  BRA `(.L_x_19185) ;  /* 0x00000000005c7947 */ /* 0x000fea0003800000 */
.L_x_19207:
        /* <DEDUP_REMOVED lines=12> */
.L_x_19213:
[----:B------:R-:W-:Y:S01]  /*91e0*/  IMAD.MOV.U32 R0, RZ, RZ, 0x7f ;  /* 0x0000007fff007424 */ /* 0x000fe200078e00ff */
[----:B------:R-:W-:-:S04]  /*91f0*/  ISETP.GT.U32.AND P0, PT, R4, 0x7f800000, PT ;  /* 0x7f8000000400780c */ /* 0x000fc80003f04070 */
[----:B------:R-:W-:-:S09]  /*9200*/  SEL R0, R0, 0x7c, P0 ;  /* 0x0000007c00007807 */ /* 0x000fd20000000000 */
.L_x_19214:
[----:B------:R-:W-:Y:S05]  /*9210*/  BSYNC.RECONVERGENT B0 ;  /* 0x0000000000007941 */ /* 0x000fea0003800200 */
.L_x_19212:
[----:B------:R-:W-:-:S04]  /*9220*/  SHF.R.U32.HI R5, RZ, 0x18, R5 ;  /* 0x00000018ff057819 */ /* 0x000fc80000011605 */
[----:B------:R-:W-:-:S05]  /*9230*/  LOP3.LUT R5, R0, 0x80, R5, 0xf8, !PT ;  /* 0x0000008000057812 */ /* 0x000fca00078ef805 */
[----:B------:R0:W-:Y:S01]  /*9240*/  STG.E.U8 desc[UR36][R2.64], R5 ;  /* 0x0000000502007986 */ /* 0x0001e2000c101124 */
[----:B------:R-:W-:Y:S05]  /*9250*/  BRA `(.L_x_19185) ;  /* 0x00000000000c7947 */ /* 0x000fea0003800000 */
.L_x_19206:
[----:B------:R-:W-:-:S04]  /*9260*/  I2FP.F32.S32 R0, R4 ;  /* 0x0000000400007245 */ /* 0x000fc80000201400 */
[----:B------:R-:W-:-:S05]  /*9270*/  F2FP.BF16.F32.PACK_AB R0, RZ, R0 ;  /* 0x00000000ff00723e */ /* 0x000fca00000010ff */
[----:B------:R0:W-:Y:S02]  /*9280*/  STG.E.U16 desc[UR36][R2.64], R0 ;  /* 0x0000000002007986 */ /* 0x0001e4000c101524 */
.L_x_19185:
[----:B------:R-:W-:-:S07]  /*9290*/  VIADD R17, R17, 0x80 ;  /* 0x0000008011117836 */ /* 0x000fce0000000000 */
.L_x_19145:
[----:B------:R-:W-:Y:S05]  /*92a0*/  BSYNC.RECONVERGENT B6 ;  /* 0x0000000000067941 */ /* 0x000fea0003800200 */
.L_x_19144:
        /* <DEDUP_REMOVED lines=306> */
.L_x_19215:
        /* <DEDUP_REMOVED lines=18> */
.L_x_19219:
[----:B------:R0:W5:Y:S01]  /*a6f0*/  LDG.E.U8 R0, desc[UR36][R2.64] ;  /* 0x0000002402007981 */ /* 0x000162000c1e1100 */
[----:B------:R-:W-:Y:S05]  /*a700*/  BRA `(.L_x_19221) ;  /* 0x0000000c002c7947 */ /* 0x000fea0003800000 */
.L_x_19218:
        /* <DEDUP_REMOVED lines=8> */
.L_x_19223:
[----:B------:R0:W5:Y:S01]  /*a790*/  LDG.E R0, desc[UR36][R2.64] ;  /* 0x0000002402007981 */ /* 0x000162000c1e1900 */
[----:B------:R-:W-:Y:S05]  /*a7a0*/  BRA `(.L_x_19221) ;  /* 0x0000000c00047947 */ /* 0x000fea0003800000 */
.L_x_19222:
[----:B------:R0:W5:Y:S01]  /*a7b0*/  LDG.E.S16 R0, desc[UR36][R2.64] ;  /* 0x0000002402007981 */ /* 0x000162000c1e1700 */
[----:B------:R-:W-:Y:S05]  /*a7c0*/  BRA `(.L_x_19221) ;  /* 0x0000000800fc7947 */ /* 0x000fea0003800000 */
.L_x_19217:
        /* <DEDUP_REMOVED lines=9> */
.L_x_19225:
[----:B------:R-:W2:Y:S02]  /*a860*/  LDG.E.U16 R2, desc[UR36][R2.64] ;  /* 0x0000002402027981 */ /* 0x000ea4000c1e1500 */
[----:B--2---:R-:W-:-:S06]  /*a870*/  HADD2.F32 R0, -RZ, R2.H0_H0 ;  /* 0x20000002ff007230 */ /* 0x004fcc0000004100 */
[----:B------:R-:W0:Y:S01]  /*a880*/  F2I.FTZ.TRUNC.NTZ R0, R0 ;  /* 0x0000000000007305 */ /* 0x000e22000021f100 */
[----:B------:R-:W-:Y:S05]  /*a890*/  BRA `(.L_x_19221) ;  /* 0x0000000800c87947 */ /* 0x000fea0003800000 */
.L_x_19224:
        /* <DEDUP_REMOVED lines=9> */
.L_x_19227:
[----:B------:R-:W2:Y:S02]  /*a930*/  LDG.E.U16 R2, desc[UR36][R2.64] ;  /* 0x0000002402027981 */ /* 0x000ea4000c1e1500 */
[----:B--2---:R-:W-:-:S06]  /*a940*/  HADD2.F32 R0, -RZ, R2.H0_H0 ;  /* 0x20000002ff007230 */ /* 0x004fcc0000004100 */
[----:B------:R-:W0:Y:S01]  /*a950*/  F2I.FTZ.TRUNC.NTZ R0, R0 ;  /* 0x0000000000007305 */ /* 0x000e22000021f100 */
[----:B------:R-:W-:Y:S05]  /*a960*/  BRA `(.L_x_19221) ;  /* 0x0000000800947947 */ /* 0x000fea0003800000 */
.L_x_19226:
[----:B------:R-:W2:Y:S02]  /*a970*/  LDG.E.64 R2, desc[UR36][R2.64] ;  /* 0x0000002402027981 */ /* 0x000ea4000c1e1b00 */
[----:B--2---:R0:W1:Y:S02]  /*a980*/  F2I.F64.TRUNC R0, R2 ;  /* 0x0000000200007311 */ /* 0x004064000030d100 */
[----:B01----:R-:W-:Y:S05]  /*a990*/  BRA `(.L_x_19221) ;  /* 0x0000000800887947 */ /* 0x003fea0003800000 */
.L_x_19216:
        /* <DEDUP_REMOVED lines=12> */
.L_x_19230:
[----:B------:R-:W2:Y:S02]  /*aa60*/  LDG.E.64 R2, desc[UR36][R2.64] ;  /* 0x0000002402027981 */ /* 0x000ea4000c1e1b00 */
[----:B--2---:R0:W1:Y:S02]  /*aa70*/  F2I.F64.TRUNC R0, R2 ;  /* 0x0000000200007311 */ /* 0x004064000030d100 */
[----:B01----:R-:W-:Y:S05]  /*aa80*/  BRA `(.L_x_19221) ;  /* 0x00000008004c7947 */ /* 0x003fea0003800000 */
.L_x_19229:
        /* <DEDUP_REMOVED lines=26> */
.L_x_19232:
        /* <DEDUP_REMOVED lines=13> */
.L_x_19231:
[----:B------:R-:W2:Y:S02]  /*ad00*/  LDG.E.U16 R0, desc[UR36][R2.64] ;  /* 0x0000002402007981 */ /* 0x000ea4000c1e1500 */
[----:B--2---:R-:W-:-:S06]  /*ad10*/  SHF.L.U32 R0, R0, 0x10, RZ ;  /* 0x0000001000007819 */ /* 0x004fcc00000006ff */
[----:B------:R-:W0:Y:S01]  /*ad20*/  F2I.FTZ.TRUNC.NTZ R0, R0 ;  /* 0x0000000000007305 */ /* 0x000e22000021f100 */
[----:B------:R-:W-:Y:S05]  /*ad30*/  BRA `(.L_x_19221) ;  /* 0x0000000400a07947 */ /* 0x000fea0003800000 */
.L_x_19228:
        /* <DEDUP_REMOVED lines=10> */
.L_x_19235:
        /* <DEDUP_REMOVED lines=21> */
.L_x_19239:
[----:B------:R-:W-:Y:S05]  /*af30*/  BSYNC.RECONVERGENT B1 ;  /* 0x0000000000017941 */ /* 0x000fea0003800200 */
.L_x_19238:
[----:B------:R-:W-:Y:S01]  /*af40*/  IMAD.SHL.U32 R0, R0, 0x100000, RZ ;  /* 0x0010000000007824 */ /* 0x000fe200078e00ff */
[----:B------:R-:W-:-:S04]  /*af50*/  LEA R2, R2, 0x3b800000, 0x17 ;  /* 0x3b80000002027811 */ /* 0x000fc800078eb8ff */
[----:B------:R-:W-:-:S07]  /*af60*/  LOP3.LUT R0, R2, R0, R7, 0xfe, !PT ;  /* 0x0000000002007212 */ /* 0x000fce00078efe07 */
.L_x_19237:
[----:B------:R-:W-:Y:S05]  /*af70*/  BSYNC.RECONVERGENT B0 ;  /* 0x0000000000007941 */ /* 0x000fea0003800200 */
.L_x_19236:
[----:B------:R-:W2:Y:S01]  /*af80*/  F2I.FTZ.TRUNC.NTZ R0, R0 ;  /* 0x0000000000007305 */ /* 0x000ea2000021f100 */
[----:B------:R-:W-:Y:S05]  /*af90*/  BRA `(.L_x_19221) ;  /* 0x0000000400087947 */ /* 0x000fea0003800000 */
.L_x_19234:
        /* <DEDUP_REMOVED lines=21> */
.L_x_19243:
[----:B------:R-:W-:Y:S05]  /*b0f0*/  BSYNC.RECONVERGENT B1 ;  /* 0x0000000000017941 */ /* 0x000fea0003800200 */
.L_x_19242:
[----:B------:R-:W-:Y:S01]  /*b100*/  IMAD.SHL.U32 R0, R0, 0x200000, RZ ;  /* 0x0020000000007824 */ /* 0x000fe200078e00ff */
[----:B------:R-:W-:-:S04]  /*b110*/  LEA R2, R2, 0x37800000, 0x17 ;  /* 0x3780000002027811 */ /* 0x000fc800078eb8ff */
[----:B------:R-:W-:-:S07]  /*b120*/  LOP3.LUT R0, R2, R0, R7, 0xfe, !PT ;  /* 0x0000000002007212 */ /* 0x000fce00078efe07 */
.L_x_19241:
[----:B------:R-:W-:Y:S05]  /*b130*/  BSYNC.RECONVERGENT B0 ;  /* 0x0000000000007941 */ /* 0x000fea0003800200 */
.L_x_19240:
[----:B------:R-:W0:Y:S01]  /*b140*/  F2I.FTZ.TRUNC.NTZ R0, R0 ;  /* 0x0000000000007305 */ /* 0x000e22000021f100 */
[----:B------:R-:W-:Y:S05]  /*b150*/  BRA `(.L_x_19221) ;  /* 0x0000000000987947 */ /* 0x000fea0003800000 */
.L_x_19233:
        /* <DEDUP_REMOVED lines=14> */
.L_x_19247:
[----:B------:R-:W-:Y:S05]  /*b240*/  BSYNC.RECONVERGENT B0 ;  /* 0x0000000000007941 */ /* 0x000fea0003800200 */
.L_x_19246:
[----:B------:R-:W4:Y:S01]  /*b250*/  F2I.FTZ.TRUNC.NTZ R0, R0 ;  /* 0x0000000000007305 */ /* 0x000f22000021f100 */
[----:B------:R-:W-:Y:S05]  /*b260*/  BRA `(.L_x_19221) ;  /* 0x0000000000547947 */ /* 0x000fea0003800000 */
.L_x_19220:
        /* <DEDUP_REMOVED lines=16> */
.L_x_19248:
[----:B------:R-:W-:Y:S01]  /*b370*/  IMAD.MOV.U32 R0, RZ, RZ, RZ ;  /* 0x000000ffff007224 */ /* 0x000fe200078e00ff */
[----:B------:R-:W-:Y:S06]  /*b380*/  BRA `(.L_x_19221) ;  /* 0x00000000000c7947 */ /* 0x000fec0003800000 */
.L_x_19245:
[----:B------:R0:W5:Y:S01]  /*b390*/  LDG.E R0, desc[UR36][R2.64] ;  /* 0x0000002402007981 */ /* 0x000162000c1e1900 */
[----:B------:R-:W-:Y:S05]  /*b3a0*/  BRA `(.L_x_19221) ;  /* 0x0000000000047947 */ /* 0x000fea0003800000 */
.L_x_19244:
[----:B------:R3:W5:Y:S02]  /*b3b0*/  LDG.E R0, desc[UR36][R2.64] ;  /* 0x0000002402007981 */ /* 0x000764000c1e1900 */
.L_x_19221:
[----:B------:R-:W1:Y:S01]  /*b3c0*/  LDC R9, c[0x0][0x594] ;  /* 0x00016500ff097b82 */ /* 0x000e620000000800 */
[----:B0-2-45:R-:W-:Y:S01]  /*b3d0*/  IABS R8, R0 ;  /* 0x0000000000087213 */ /* 0x035fe20000000000 */
[----:B------:R-:W-:Y:S01]  /*b3e0*/  UPRMT UR4, UR41, 0x9910, URZ ;  /* 0x0000991029047896 */ /* 0x000fe200080000ff */
[----:B------:R-:W-:-:S03]  /*b3f0*/  ISETP.GE.AND P1, PT, R0, RZ, PT ;  /* 0x000000ff0000720c */ /* 0x000fc60003f26270 */
[----:B------:R-:W-:Y:S01]  /*b400*/  UISETP.GT.AND UP0, UPT, UR4, 0x9, UPT ;  /* 0x000000090400788c */ /* 0x000fe2000bf04270 */
[----:B-1----:R-:W-:Y:S02]  /*b410*/  IABS R5, R9 ;  /* 0x0000000900057213 */ /* 0x002fe40000000000 */
[----:B------:R-:W-:Y:S02]  /*b420*/  ISETP.NE.AND P2, PT, R9, RZ, PT ;  /* 0x000000ff0900720c */ /* 0x000fe40003f45270 */
[----:B------:R-:W0:Y:S08]  /*b430*/  I2F.RP R4, R5 ;  /* 0x0000000500047306 */ /* 0x000e300000209400 */
[----:B0-----:R-:W0:Y:S02]  /*b440*/  MUFU.RCP R4, R4 ;  /* 0x0000000400047308 */ /* 0x001e240000001000 */
[----:B0-----:R-:W-:-:S06]  /*b450*/  IADD3 R6, PT, PT, R4, 0xffffffe, RZ ;  /* 0x0ffffffe04067810 */ /* 0x001fcc0007ffe0ff */
[----:B---3--:R-:W0:Y:S02]  /*b460*/  F2I.FTZ.U32.TRUNC.NTZ R3, R6 ;  /* 0x0000000600037305 */ /* 0x008e24000021f000 */
[----:B0-----:R-:W-:-:S04]  /*b470*/  IMAD.MOV R2, RZ, RZ, -R3 ;  /* 0x000000ffff027224 */ /* 0x001fc800078e0a03 */
[----:B------:R-:W-:Y:S02]  /*b480*/  IMAD R7, R2, R5, RZ ;  /* 0x0000000502077224 */ /* 0x000fe400078e02ff */
[----:B------:R-:W-:-:S04]  /*b490*/  IMAD.MOV.U32 R2, RZ, RZ, RZ ;  /* 0x000000ffff027224 */ /* 0x000fc800078e00ff */
[----:B------:R-:W-:Y:S01]  /*b4a0*/  IMAD.HI.U32 R2, R3, R7, R2 ;  /* 0x0000000703027227 */ /* 0x000fe200078e0002 */
[----:B------:R-:W-:-:S05]  /*b4b0*/  MOV R3, R8 ;  /* 0x0000000800037202 */ /* 0x000fca0000000f00 */
[----:B------:R-:W-:-:S04]  /*b4c0*/  IMAD.HI.U32 R2, R2, R3, RZ ;  /* 0x0000000302027227 */ /* 0x000fc800078e00ff */
[----:B------:R-:W-:-:S04]  /*b4d0*/  IMAD.MOV R2, RZ, RZ, -R2 ;  /* 0x000000ffff027224 */ /* 0x000fc800078e0a02 */
        /* <DEDUP_REMOVED lines=18> */
.L_x_19252:
[----:B------:R-:W-:Y:S01]  /*b600*/  STG.E.U8 desc[UR36][R16.64], R2 ;  /* 0x0000000210007986 */ /* 0x000fe2000c101124 */
[----:B------:R-:W-:Y:S05]  /*b610*/  EXIT ;  /* 0x000000000000794d */ /* 0x000fea0003800000 */
.L_x_19251:
        /* <DEDUP_REMOVED lines=9> */
.L_x_19255:
[----:B------:R-:W-:Y:S01]  /*b6b0*/  STG.E desc[UR36][R16.64], R2 ;  /* 0x0000000210007986 */ /* 0x000fe2000c101924 */
[----:B------:R-:W-:Y:S05]  /*b6c0*/  EXIT ;  /* 0x000000000000794d */ /* 0x000fea0003800000 */
.L_x_19254:
[----:B------:R-:W-:Y:S01]  /*b6d0*/  STG.E.U16 desc[UR36][R16.64], R2 ;  /* 0x0000000210007986 */ /* 0x000fe2000c101524 */
[----:B------:R-:W-:Y:S05]  /*b6e0*/  EXIT ;  /* 0x000000000000794d */ /* 0x000fea0003800000 */
.L_x_19250:
        /* <DEDUP_REMOVED lines=9> */
.L_x_19257:
[----:B------:R-:W-:-:S04]  /*b780*/  I2FP.F32.S32 R0, R2 ;  /* 0x0000000200007245 */ /* 0x000fc80000201400 */
[----:B------:R-:W-:-:S05]  /*b790*/  F2FP.F16.F32.PACK_AB R0, RZ, R0 ;  /* 0x00000000ff00723e */ /* 0x000fca00000000ff */
[----:B------:R-:W-:Y:S01]  /*b7a0*/  STG.E.U16 desc[UR36][R16.64], R0 ;  /* 0x0000000010007986 */ /* 0x000fe2000c101524 */
[----:B------:R-:W-:Y:S05]  /*b7b0*/  EXIT ;  /* 0x000000000000794d */ /* 0x000fea0003800000 */
.L_x_19256:
        /* <DEDUP_REMOVED lines=10> */
.L_x_19259:
[----:B------:R-:W-:-:S04]  /*b860*/  I2FP.F32.S32 R2, R2 ;  /* 0x0000000200027245 */ /* 0x000fc80000201400 */
[----:B------:R-:W-:-:S04]  /*b870*/  F2FP.F16.F32.PACK_AB R3, RZ, R2 ;  /* 0x00000002ff03723e */ /* 0x000fc800000000ff */
[----:B------:R-:W-:-:S05]  /*b880*/  PRMT R3, R3, 0x5410, RZ ;  /* 0x0000541003037816 */ /* 0x000fca00000000ff */
[----:B------:R-:W-:Y:S01]  /*b890*/  STG.E desc[UR36][R16.64], R3 ;  /* 0x0000000310007986 */ /* 0x000fe2000c101924 */
[----:B------:R-:W-:Y:S05]  /*b8a0*/  EXIT ;  /* 0x000000000000794d */ /* 0x000fea0003800000 */
.L_x_19258:
[----:B------:R-:W0:Y:S02]  /*b8b0*/  I2F.F64 R2, R2 ;  /* 0x0000000200027312 */ /* 0x000e240000201c00 */
[----:B0-----:R-:W-:Y:S01]  /*b8c0*/  STG.E.64 desc[UR36][R16.64], R2 ;  /* 0x0000000210007986 */ /* 0x001fe2000c101b24 */
[----:B------:R-:W-:Y:S05]  /*b8d0*/  EXIT ;  /* 0x000000000000794d */ /* 0x000fea0003800000 */
.L_x_19249:
        /* <DEDUP_REMOVED lines=12> */
.L_x_19263:
        /* <DEDUP_REMOVED lines=17> */
.L_x_19266:
[----:B------:R-:W-:-:S04]  /*bab0*/  SHF.R.U32.HI R3, RZ, 0x18, R3 ;  /* 0x00000018ff037819 */ /* 0x000fc80000011603 */
[----:B------:R-:W-:-:S04]  /*bac0*/  LOP3.LUT R0, R0, 0x80, R3, 0xf8, !PT ;  /* 0x0000008000007812 */ /* 0x000fc800078ef803 */
[----:B------:R-:W-:-:S07]  /*bad0*/  PRMT R8, R0, 0x7610, R8 ;  /* 0x0000761000087816 */ /* 0x000fce0000000008 */
.L_x_19265:
[----:B------:R-:W-:Y:S05]  /*bae0*/  BSYNC.RECONVERGENT B0 ;  /* 0x0000000000007941 */ /* 0x000fea0003800200 */
.L_x_19264:
[----:B------:R-:W-:Y:S01]  /*baf0*/  STG.E.U8 desc[UR36][R16.64], R8 ;  /* 0x0000000810007986 */ /* 0x000fe2000c101124 */
[----:B------:R-:W-:Y:S05]  /*bb00*/  EXIT ;  /* 0x000000000000794d */ /* 0x000fea0003800000 */
.L_x_19262:
        /* <DEDUP_REMOVED lines=17> */
.L_x_19269:
[----:B------:R-:W-:-:S04]  /*bc20*/  SHF.R.U32.HI R3, RZ, 0x18, R3 ;  /* 0x00000018ff037819 */ /* 0x000fc80000011603 */
[----:B------:R-:W-:-:S04]  /*bc30*/  LOP3.LUT R0, R0, 0x80, R3, 0xf8, !PT ;  /* 0x0000008000007812 */ /* 0x000fc800078ef803 */
[----:B------:R-:W-:-:S07]  /*bc40*/  PRMT R8, R0, 0x7610, R8 ;  /* 0x0000761000087816 */ /* 0x000fce0000000008 */
.L_x_19268:
[----:B------:R-:W-:Y:S05]  /*bc50*/  BSYNC.RECONVERGENT B0 ;  /* 0x0000000000007941 */ /* 0x000fea0003800200 */
.L_x_19267:
[----:B------:R-:W-:Y:S01]  /*bc60*/  STG.E.U8 desc[UR36][R16.64], R8 ;  /* 0x0000000810007986 */ /* 0x000fe2000c101124 */
[----:B------:R-:W-:Y:S05]  /*bc70*/  EXIT ;  /* 0x000000000000794d */ /* 0x000fea0003800000 */
.L_x_19261:
        /* <DEDUP_REMOVED lines=22> */
.L_x_19271:
[----:B------:R-:W-:-:S05]  /*bde0*/  SHF.R.S32.HI R3, RZ, 0x1f, R2 ;  /* 0x0000001fff037819 */ /* 0x000fca0000011402 */
[----:B------:R-:W-:Y:S01]  /*bdf0*/  STG.E.64 desc[UR36][R16.64], R2 ;  /* 0x0000000210007986 */ /* 0x000fe2000c101b24 */
[----:B------:R-:W-:Y:S05]  /*be00*/  EXIT ;  /* 0x000000000000794d */ /* 0x000fea0003800000 */
.L_x_19270:
[----:B------:R-:W-:Y:S01]  /*be10*/  STG.E desc[UR36][R16.64], R2 ;  /* 0x0000000210007986 */ /* 0x000fe2000c101924 */
[----:B------:R-:W-:Y:S05]  /*be20*/  EXIT ;  /* 0x000000000000794d */ /* 0x000fea0003800000 */
.L_x_19260:
        /* <DEDUP_REMOVED lines=10> */
.L_x_19273:
[----:B------:R-:W-:Y:S01]  /*bed0*/  CS2R R6, SRZ ;  /* 0x0000000000067805 */ /* 0x000fe2000001ff00 */
[----:B------:R-:W0:Y:S04]  /*bee0*/  I2F.F64 R4, R2 ;  /* 0x0000000200047312 */ /* 0x000e280000201c00 */
[----:B0-----:R-:W-:Y:S01]  /*bef0*/  STG.E.128 desc[UR36][R16.64], R4 ;  /* 0x0000000410007986 */ /* 0x001fe2000c101d24 */
[----:B------:R-:W-:Y:S05]  /*bf00*/  EXIT ;  /* 0x000000000000794d */ /* 0x000fea0003800000 */
.L_x_19272:
[----:B------:R-:W-:-:S09]  /*bf10*/  UISETP.NE.AND UP0, UPT, UR4, 0xf, UPT ;  /* 0x0000000f0400788c */ /* 0x000fd2000bf05270 */
[----:B------:R-:W-:Y:S05]  /*bf20*/  BRA.U !UP0, `(.L_x_19274) ;  /* 0x0000000108e87547 */ /* 0x000fea000b800000 */
[----:B------:R-:W-:-:S09]  /*bf30*/  UISETP.NE.AND UP0, UPT, UR4, 0x17, UPT ;  /* 0x000000170400788c */ /* 0x000fd2000bf05270 */
[----:B------:R-:W-:Y:S05]  /*bf40*/  BRA.U !UP0, `(.L_x_19275) ;  /* 0x0000000108907547 */ /* 0x000fea000b800000 */
[----:B------:R-:W-:-:S09]  /*bf50*/  UISETP.NE.AND UP0, UPT, UR4, 0x18, UPT ;  /* 0x000000180400788c */ /* 0x000fd2000bf05270 */
[----:B------:R-:W-:Y:S05]  /*bf60*/  BRA.U !UP0, `(.L_x_19276) ;  /* 0x0000000108447547 */ /* 0x000fea000b800000 */
.L_x_19253:
        /* <DEDUP_REMOVED lines=16> */
.L_x_19277:
[----:B------:R-:W-:Y:S05]  /*c070*/  EXIT ;  /* 0x000000000000794d */ /* 0x000fea0003800000 */
.L_x_19276:
        /* <DEDUP_REMOVED lines=13> */
.L_x_19279:
[----:B------:R-:W-:Y:S05]  /*c150*/  BSYNC.RECONVERGENT B0 ;  /* 0x0000000000007941 */ /* 0x000fea0003800200 */
.L_x_19278:
[----:B------:R-:W-:-:S05]  /*c160*/  LOP3.LUT R3, R0, 0x80, R3, 0xf8, !PT ;  /* 0x0000008000037812 */ /* 0x000fca00078ef803 */
[----:B------:R-:W-:Y:S01]  /*c170*/  STG.E.U8 desc[UR36][R16.64], R3 ;  /* 0x0000000310007986 */ /* 0x000fe2000c101124 */
[----:B------:R-:W-:Y:S05]  /*c180*/  EXIT ;  /* 0x000000000000794d */ /* 0x000fea0003800000 */
.L_x_19275:
        /* <DEDUP_REMOVED lines=12> */
.L_x_19281:
[----:B------:R-:W-:Y:S01]  /*c250*/  IMAD.MOV.U32 R0, RZ, RZ, 0x7f ;  /* 0x0000007fff007424 */ /* 0x000fe200078e00ff */
[----:B------:R-:W-:-:S04]  /*c260*/  ISETP.GT.U32.AND P0, PT, R2, 0x7f800000, PT ;  /* 0x7f8000000200780c */ /* 0x000fc80003f04070 */
[----:B------:R-:W-:-:S09]  /*c270*/  SEL R0, R0, 0x7c, P0 ;  /* 0x0000007c00007807 */ /* 0x000fd20000000000 */
.L_x_19282:
[----:B------:R-:W-:Y:S05]  /*c280*/  BSYNC.RECONVERGENT B0 ;  /* 0x0000000000007941 */ /* 0x000fea0003800200 */
.L_x_19280:
[----:B------:R-:W-:-:S04]  /*c290*/  SHF.R.U32.HI R3, RZ, 0x18, R3 ;  /* 0x00000018ff037819 */ /* 0x000fc80000011603 */
[----:B------:R-:W-:-:S05]  /*c2a0*/  LOP3.LUT R3, R0, 0x80, R3, 0xf8, !PT ;  /* 0x0000008000037812 */ /* 0x000fca00078ef803 */
[----:B------:R-:W-:Y:S01]  /*c2b0*/  STG.E.U8 desc[UR36][R16.64], R3 ;  /* 0x0000000310007986 */ /* 0x000fe2000c101124 */
[----:B------:R-:W-:Y:S05]  /*c2c0*/  EXIT ;  /* 0x000000000000794d */ /* 0x000fea0003800000 */
.L_x_19274:
[----:B------:R-:W-:-:S04]  /*c2d0*/  I2FP.F32.S32 R0, R2 ;  /* 0x0000000200007245 */ /* 0x000fc80000201400 */
[----:B------:R-:W-:-:S05]  /*c2e0*/  F2FP.BF16.F32.PACK_AB R0, RZ, R0 ;  /* 0x00000000ff00723e */ /* 0x000fca00000010ff */
[----:B------:R-:W-:Y:S01]  /*c2f0*/  STG.E.U16 desc[UR36][R16.64], R0 ;  /* 0x0000000010007986 */ /* 0x000fe2000c101524 */
[----:B------:R-:W-:Y:S05]  /*c300*/  EXIT ;  /* 0x000000000000794d */ /* 0x000fea0003800000 */
.L_x_19283:
        /* <DEDUP_REMOVED lines=15> */
.L_x_50102:


//--------------------- .text._ZN2at6native27unrolled_elementwise_kernelINS0_13BUnaryFunctorIiiiZZZNS0_16fmod_kernel_cudaERNS_18TensorIteratorBaseEENKUlvE_clEvENKUlvE1_clEvEUliiE_EESt5arrayIPcLm2EELi4E23TrivialOffsetCalculatorILi1EjESD_NS0_6memory12LoadWithCastILi1EEENSE_13StoreWithCastILi1EEEEEviT_T0_T2_T3_T4_T5_ --------------------------
	.section	.text._ZN2at6native27unrolled_elementwise_kernelINS0_13BUnaryFunctorIiiiZZZNS0_16fmod_kernel_cudaERNS_18TensorIteratorBaseEENKUlvE_clEvENKUlvE1_clEvEUliiE_EESt5arrayIPcLm2EELi4E23TrivialOffsetCalculatorILi1EjESD_NS0_6memory12LoadWithCastILi1EEENSE_13StoreWithCastILi1EEEEEviT_T0_T2_T3_T4_T5_,"ax",@progbits
	.align	128
        .global         _ZN2at6native27unrolled_elementwise_kernelINS0_13BUnaryFunctorIiiiZZZNS0_16fmod_kernel_cudaERNS_18TensorIteratorBaseEENKUlvE_clEvENKUlvE1_clEvEUliiE_EESt5arrayIPcLm2EELi4E23TrivialOffsetCalculatorILi1EjESD_NS0_6memory12LoadWithCastILi1EEENSE_13StoreWithCastILi1EEEEEviT_T0_T2_T3_T4_T5_
        .type           _ZN2at6native27unrolled_elementwise_kernelINS0_13BUnaryFunctorIiiiZZZNS0_16fmod_kernel_cudaERNS_18TensorIteratorBaseEENKUlvE_clEvENKUlvE1_clEvEUliiE_EESt5arrayIPcLm2EELi4E23TrivialOffsetCalculatorILi1EjESD_NS0_6memory12LoadWithCastILi1EEENSE_13StoreWithCastILi1EEEEEviT_T0_T2_T3_T4_T5_,@function
        .size           _ZN2at6native27unrolled_elementwise_kernelINS0_13BUnaryFunctorIiiiZZZNS0_16fmod_kernel_cudaERNS_18TensorIteratorBaseEENKUlvE_clEvENKUlvE1_clEvEUliiE_EESt5arrayIPcLm2EELi4E23TrivialOffsetCalculatorILi1EjESD_NS0_6memory12LoadWithCastILi1EEENSE_13StoreWithCastILi1EEEEEviT_T0_T2_T3_T4_T5_,(.L_x_50103 - _ZN2at6native27unrolled_elementwise_kernelINS0_13BUnaryFunctorIiiiZZZNS0_16fmod_kernel_cudaERNS_18TensorIteratorBaseEENKUlvE_clEvENKUlvE1_clEvEUliiE_EESt5arrayIPcLm2EELi4E23TrivialOffsetCalculatorILi1EjESD_NS0_6memory12LoadWithCastILi1EEENSE_13StoreWithCastILi1EEEEEviT_T0_T2_T3_T4_T5_)
        .other          _ZN2at6native27unrolled_elementwise_kernelINS0_13BUnaryFunctorIiiiZZZNS0_16fmod_kernel_cudaERNS_18TensorIteratorBaseEENKUlvE_clEvENKUlvE1_clEvEUliiE_EESt5arrayIPcLm2EELi4E23TrivialOffsetCalculatorILi1EjESD_NS0_6memory12LoadWithCastILi1EEENSE_13StoreWithCastILi1EEEEEviT_T0_T2_T3_T4_T5_,@"STO_CUDA_ENTRY STV_DEFAULT"
_ZN2at6native27unrolled_elementwise_kernelINS0_13BUnaryFunctorIiiiZZZNS0_16fmod_kernel_cudaERNS_18TensorIteratorBaseEENKUlvE_clEvENKUlvE1_clEvEUliiE_EESt5arrayIPcLm2EELi4E23TrivialOffsetCalculatorILi1EjESD_NS0_6memory12LoadWithCastILi1EEENSE_13StoreWithCastILi1EEEEEviT_T0_T2_T3_T4_T5_:
.text._ZN2at6native27unrolled_elementwise_kernelINS0_13BUnaryFunctorIiiiZZZNS0_16fmod_kernel_cudaERNS_18TensorIteratorBaseEENKUlvE_clEvENKUlvE1_clEvEUliiE_EESt5arrayIPcLm2EELi4E23TrivialOffsetCalculatorILi1EjESD_NS0_6memory12LoadWithCastILi1EEENSE_13StoreWithCastILi1EEEEEviT_T0_T2_T3_T4_T5_:
        /* <DEDUP_REMOVED lines=31> */
.L_x_19289:
[----:B------:R3:W5:Y:S01]  /*01f0*/  LDG.E.U8 R24, desc[UR36][R4.64] ;  /* 0x0000002404187981 */ /* 0x000762000c1e1100 */
[----:B------:R-:W-:Y:S05]  /*0200*/  BRA `(.L_x_19291) ;  /* 0x0000000c00307947 */ /* 0x000fea0003800000 */
.L_x_19288:
        /* <DEDUP_REMOVED lines=8> */
.L_x_19293:
[----:B------:R1:W5:Y:S01]  /*0290*/  LDG.E R24, desc[UR36][R4.64] ;  /* 0x0000002404187981 */ /* 0x000362000c1e1900 */
[----:B------:R-:W-:Y:S05]  /*02a0*/  BRA `(.L_x_19291) ;  /* 0x0000000c00087947 */ /* 0x000fea0003800000 */
.L_x_19292:
[----:B------:R2:W5:Y:S01]  /*02b0*/  LDG.E.S16 R24, desc[UR36][R4.64] ;  /* 0x0000002404187981 */ /* 0x000562000c1e1700 */
[----:B------:R-:W-:Y:S05]  /*02c0*/  BRA `(.L_x_19291) ;  /* 0x0000000c00007947 */ /* 0x000fea0003800000 */
.L_x_19287:
        /* <DEDUP_REMOVED lines=9> */
.L_x_19295:
[----:B------:R-:W2:Y:S02]  /*0360*/  LDG.E.U16 R4, desc[UR36][R4.64] ;  /* 0x0000002404047981 */ /* 0x000ea4000c1e1500 */
[----:B--2---:R-:W-:-:S06]  /*0370*/  HADD2.F32 R24, -RZ, R4.H0_H0 ;  /* 0x20000004ff187230 */ /* 0x004fcc0000004100 */
[----:B------:R-:W0:Y:S01]  /*0380*/  F2I.FTZ.TRUNC.NTZ R24, R24 ;  /* 0x0000001800187305 */ /* 0x000e22000021f100 */
[----:B------:R-:W-:Y:S05]  /*0390*/  BRA `(.L_x_19291) ;  /* 0x0000000800cc7947 */ /* 0x000fea0003800000 */
.L_x_19294:
        /* <DEDUP_REMOVED lines=9> */
.L_x_19297:
[----:B------:R-:W2:Y:S02]  /*0430*/  LDG.E.U16 R4, desc[UR36][R4.64] ;  /* 0x0000002404047981 */ /* 0x000ea4000c1e1500 */
[----:B--2---:R-:W-:-:S06]  /*0440*/  HADD2.F32 R24, -RZ, R4.H0_H0 ;  /* 0x20000004ff187230 */ /* 0x004fcc0000004100 */
[----:B------:R-:W0:Y:S01]  /*0450*/  F2I.FTZ.TRUNC.NTZ R24, R24 ;  /* 0x0000001800187305 */ /* 0x000e22000021f100 */
[----:B------:R-:W-:Y:S05]  /*0460*/  BRA `(.L_x_19291) ;  /* 0x0000000800987947 */ /* 0x000fea0003800000 */
.L_x_19296:
[----:B------:R-:W2:Y:S02]  /*0470*/  LDG.E.64 R24, desc[UR36][R4.64] ;  /* 0x0000002404187981 */ /* 0x000ea4000c1e1b00 */
[----:B--2---:R0:W1:Y:S02]  /*0480*/  F2I.F64.TRUNC R24, R24 ;  /* 0x0000001800187311 */ /* 0x004064000030d100 */
[----:B01----:R-:W-:Y:S05]  /*0490*/  BRA `(.L_x_19291) ;  /* 0x00000008008c7947 */ /* 0x003fea0003800000 */
.L_x_19286:
        /* <DEDUP_REMOVED lines=12> */
.L_x_19300:
[----:B------:R-:W2:Y:S02]  /*0560*/  LDG.E.64 R4, desc[UR36][R4.64] ;  /* 0x0000002404047981 */ /* 0x000ea4000c1e1b00 */
[----:B--2---:R0:W1:Y:S02]  /*0570*/  F2I.F64.TRUNC R24, R4 ;  /* 0x0000000400187311 */ /* 0x004064000030d100 */
[----:B01----:R-:W-:Y:S05]  /*0580*/  BRA `(.L_x_19291) ;  /* 0x0000000800507947 */ /* 0x003fea0003800000 */
.L_x_19299:
        /* <DEDUP_REMOVED lines=26> */
.L_x_19302:
        /* <DEDUP_REMOVED lines=14> */
.L_x_19301:
[----:B------:R-:W2:Y:S02]  /*0810*/  LDG.E.U16 R24, desc[UR36][R4.64] ;  /* 0x0000002404187981 */ /* 0x000ea4000c1e1500 */
[----:B--2---:R-:W-:-:S06]  /*0820*/  IMAD.U32 R24, R24, 0x10000, RZ ;  /* 0x0001000018187824 */ /* 0x004fcc00078e00ff */
[----:B------:R-:W0:Y:S01]  /*0830*/  F2I.FTZ.TRUNC.NTZ R24, R24 ;  /* 0x0000001800187305 */ /* 0x000e22000021f100 */
[----:B------:R-:W-:Y:S05]  /*0840*/  BRA `(.L_x_19291) ;  /* 0x0000000400a07947 */ /* 0x000fea0003800000 */
.L_x_19298:
        /* <DEDUP_REMOVED lines=10> */
.L_x_19305:
        /* <DEDUP_REMOVED lines=21> */
.L_x_19309:
[----:B------:R-:W-:Y:S05]  /*0a40*/  BSYNC.RECONVERGENT B1 ;  /* 0x0000000000017941 */ /* 0x000fea0003800200 */
.L_x_19308:
[----:B------:R-:W-:Y:S01]  /*0a50*/  IMAD.SHL.U32 R0, R0, 0x100000, RZ ;  /* 0x0010000000007824 */ /* 0x000fe200078e00ff */
[----:B------:R-:W-:-:S04]  /*0a60*/  LEA R3, R3, 0x3b800000, 0x17 ;  /* 0x3b80000003037811 */ /* 0x000fc800078eb8ff */
[----:B------:R-:W-:-:S07]  /*0a70*/  LOP3.LUT R24, R3, R0, R7, 0xfe, !PT ;  /* 0x0000000003187212 */ /* 0x000fce00078efe07 */
.L_x_19307:
[----:B------:R-:W-:Y:S05]  /*0a80*/  BSYNC.RECONVERGENT B0 ;  /* 0x0000000000007941 */ /* 0x000fea0003800200 */
.L_x_19306:
[----:B------:R-:W0:Y:S01]  /*0a90*/  F2I.FTZ.TRUNC.NTZ R24, R24 ;  /* 0x0000001800187305 */ /* 0x000e22000021f100 */
[----:B------:R-:W-:Y:S05]  /*0aa0*/  BRA `(.L_x_19291) ;  /* 0x0000000400087947 */ /* 0x000fea0003800000 */
.L_x_19304:
        /* <DEDUP_REMOVED lines=21> */
.L_x_19313:
[----:B------:R-:W-:Y:S05]  /*0c00*/  BSYNC.RECONVERGENT B1 ;  /* 0x0000000000017941 */ /* 0x000fea0003800200 */
.L_x_19312:
[----:B------:R-:W-:Y:S01]  /*0c10*/  IMAD.SHL.U32 R0, R0, 0x200000, RZ ;  /* 0x0020000000007824 */ /* 0x000fe200078e00ff */
[----:B------:R-:W-:-:S04]  /*0c20*/  LEA R3, R3, 0x37800000, 0x17 ;  /* 0x3780000003037811 */ /* 0x000fc800078eb8ff */
[----:B------:R-:W-:-:S07]  /*0c30*/  LOP3.LUT R24, R3, R0, R7, 0xfe, !PT ;  /* 0x0000000003187212 */ /* 0x000fce00078efe07 */
.L_x_19311:
[----:B------:R-:W-:Y:S05]  /*0c40*/  BSYNC.RECONVERGENT B0 ;  /* 0x0000000000007941 */ /* 0x000fea0003800200 */
.L_x_19310:
[----:B------:R-:W0:Y:S01]  /*0c50*/  F2I.FTZ.TRUNC.NTZ R24, R24 ;  /* 0x0000001800187305 */ /* 0x000e22000021f100 */
[----:B------:R-:W-:Y:S05]  /*0c60*/  BRA `(.L_x_19291) ;  /* 0x0000000000987947 */ /* 0x000fea0003800000 */
.L_x_19303:
[----:B------:R-:W-:-:S09]  /*0c70*/  UISETP.NE.AND UP0, UPT, UR4, 0x1c, UPT ;  /* 0x0000001c0400788c */ /* 0x000fd2000bf05270 */
[----:B------:R-:W-:Y:S05]  /*0c80*/  BRA.U !UP0, `(.L_x_19314) ;  /* 0x00000001088c7547 */ /* 0x000fea000b800000 */
[----:B------:R-:W-:-:S09]  /*0c90*/  UISETP.NE.AND UP0, UPT, UR4, 0x1d, UPT ;  /* 0x0000001d0400788c */ /* 0x000fd2000bf05270 */
[----:B------:R-:W-:Y:S05]  /*0ca0*/  BRA.U !UP0, `(.L_x_19315) ;  /* 0x00000001087c7547 */ /* 0x000fea000b800000 */
[----:B------:R-:W-:-:S09]  /*0cb0*/  UISETP.NE.AND UP0, UPT, UR4, 0x2c, UPT ;  /* 0x0000002c0400788c */ /* 0x000fd2000bf05270 */
[----:B------:R-:W-:Y:S05]  /*0cc0*/  BRA.U !UP0, `(.L_x_19316) ;  /* 0x0000000108487547 */ /* 0x000fea000b800000 */
.L_x_19290:
        /* <DEDUP_REMOVED lines=16> */
.L_x_19317:
[----:B------:R-:W-:Y:S01]  /*0dd0*/  IMAD.MOV.U32 R24, RZ, RZ, RZ ;  /* 0x000000ffff187224 */ /* 0x000fe200078e00ff */
[----:B------:R-:W-:Y:S06]  /*0de0*/  BRA `(.L_x_19291) ;  /* 0x0000000000387947 */ /* 0x000fec0003800000 */
.L_x_19316:
        /* <DEDUP_REMOVED lines=8> */
.L_x_19319:
[----:B------:R-:W-:Y:S05]  /*0e70*/  BSYNC.RECONVERGENT B0 ;  /* 0x0000000000007941 */ /* 0x000fea0003800200 */
.L_x_19318:
[----:B------:R-:W0:Y:S01]  /*0e80*/  F2I.FTZ.TRUNC.NTZ R24, R24 ;  /* 0x0000001800187305 */ /* 0x000e22000021f100 */
[----:B------:R-:W-:Y:S05]  /*0e90*/  BRA `(.L_x_19291) ;  /* 0x00000000000c7947 */ /* 0x000fea0003800000 */
.L_x_19315:
[----:B------:R0:W5:Y:S01]  /*0ea0*/  LDG.E R24, desc[UR36][R4.64] ;  /* 0x0000002404187981 */ /* 0x000162000c1e1900 */
[----:B------:R-:W-:Y:S05]  /*0eb0*/  BRA `(.L_x_19291) ;  /* 0x0000000000047947 */ /* 0x000fea0003800000 */
.L_x_19314:
[----:B------:R0:W5:Y:S02]  /*0ec0*/  LDG.E R24, desc[UR36][R4.64] ;  /* 0x0000002404187981 */ /* 0x000164000c1e1900 */
.L_x_19291:
[----:B------:R-:W-:-:S07]  /*0ed0*/  VIADD R19, R17, 0x80 ;  /* 0x0000008011137836 */ /* 0x000fce0000000000 */
.L_x_19285:
[----:B------:R-:W-:Y:S05]  /*0ee0*/  BSYNC.RECONVERGENT B6 ;  /* 0x0000000000067941 */ /* 0x000fea0003800200 */
.L_x_19284:
[----:B------:R-:W-:Y:S01]  /*0ef0*/  ISETP.GE.AND P0, PT, R19, R16, PT ;  /* 0x000000101300720c */ /* 0x000fe20003f06270 */
[----:B------:R-:W-:Y:S01]  /*0f00*/  BSSY.RECONVERGENT B6, `(.L_x_19320) ;  /* 0x00000e5000067945 */ /* 0x000fe20003800200 */
[----:B------:R-:W-:-:S11]  /*0f10*/  IMAD.MOV.U32 R25, RZ, RZ, RZ ;  /* 0x000000ffff197224 */ /* 0x000fd600078e00ff */
        /* <DEDUP_REMOVED lines=20> */
.L_x_19325:
[----:B------:R0:W5:Y:S01]  /*1060*/  LDG.E.U8 R25, desc[UR36][R4.64] ;  /* 0x0000002404197981 */ /* 0x000162000c1e1100 */
[----:B------:R-:W-:Y:S05]  /*1070*/  BRA `(.L_x_19327) ;  /* 0x0000000c00307947 */ /* 0x000fea0003800000 */
.L_x_19324:
        /* <DEDUP_REMOVED lines=8> */
.L_x_19329:
[----:B------:R0:W5:Y:S01]  /*1100*/  LDG.E R25, desc[UR36][R4.64] ;  /* 0x0000002404197981 */ /* 0x000162000c1e1900 */
[----:B------:R-:W-:Y:S05]  /*1110*/  BRA `(.L_x_19327) ;  /* 0x0000000c00087947 */ /* 0x000fea0003800000 */
.L_x_19328:
[----:B------:R0:W5:Y:S01]  /*1120*/  LDG.E.S16 R25, desc[UR36][R4.64] ;  /* 0x0000002404197981 */ /* 0x000162000c1e1700 */
[----:B------:R-:W-:Y:S05]  /*1130*/  BRA `(.L_x_19327) ;  /* 0x0000000c00007947 */ /* 0x000fea0003800000 */
.L_x_19323:
        /* <DEDUP_REMOVED lines=9> */
.L_x_19331:
[----:B------:R-:W2:Y:S02]  /*11d0*/  LDG.E.U16 R4, desc[UR36][R4.64] ;  /* 0x0000002404047981 */ /* 0x000ea4000c1e1500 */
[----:B--2---:R-:W-:-:S06]  /*11e0*/  HADD2.F32 R25, -RZ, R4.H0_H0 ;  /* 0x20000004ff197230 */ /* 0x004fcc0000004100 */
[----:B------:R-:W0:Y:S01]  /*11f0*/  F2I.FTZ.TRUNC.NTZ R25, R25 ;  /* 0x0000001900197305 */ /* 0x000e22000021f100 */
[----:B------:R-:W-:Y:S05]  /*1200*/  BRA `(.L_x_19327) ;  /* 0x0000000800cc7947 */ /* 0x000fea0003800000 */
.L_x_19330:
        /* <DEDUP_REMOVED lines=9> */
.L_x_19333:
[----:B------:R-:W2:Y:S02]  /*12a0*/  LDG.E.U16 R4, desc[UR36][R4.64] ;  /* 0x0000002404047981 */ /* 0x000ea4000c1e1500 */
[----:B--2---:R-:W-:-:S06]  /*12b0*/  HADD2.F32 R25, -RZ, R4.H0_H0 ;  /* 0x20000004ff197230 */ /* 0x004fcc0000004100 */
[----:B------:R-:W0:Y:S01]  /*12c0*/  F2I.FTZ.TRUNC.NTZ R25, R25 ;  /* 0x0000001900197305 */ /* 0x000e22000021f100 */
[----:B------:R-:W-:Y:S05]  /*12d0*/  BRA `(.L_x_19327) ;  /* 0x0000000800987947 */ /* 0x000fea0003800000 */
.L_x_19332:
[----:B------:R-:W2:Y:S02]  /*12e0*/  LDG.E.64 R4, desc[UR36][R4.64] ;  /* 0x0000002404047981 */ /* 0x000ea4000c1e1b00 */
[----:B--2---:R0:W1:Y:S02]  /*12f0*/  F2I.F64.TRUNC R25, R4 ;  /* 0x0000000400197311 */ /* 0x004064000030d100 */
[----:B01----:R-:W-:Y:S05]  /*1300*/  BRA `(.L_x_19327) ;  /* 0x00000008008c7947 */ /* 0x003fea0003800000 */
.L_x_19322:
        /* <DEDUP_REMOVED lines=12> */
.L_x_19336:
[----:B------:R-:W2:Y:S02]  /*13d0*/  LDG.E.64 R4, desc[UR36][R4.64] ;  /* 0x0000002404047981 */ /* 0x000ea4000c1e1b00 */
[----:B--2---:R0:W1:Y:S02]  /*13e0*/  F2I.F64.TRUNC R25, R4 ;  /* 0x0000000400197311 */ /* 0x004064000030d100 */
[----:B01----:R-:W-:Y:S05]  /*13f0*/  BRA `(.L_x_19327) ;  /* 0x0000000800507947 */ /* 0x003fea0003800000 */
.L_x_19335:
        /* <DEDUP_REMOVED lines=26> */
.L_x_19338:
        /* <DEDUP_REMOVED lines=12> */
[----:B------:R2:W3:Y:S01]  /*1660*/  F2I.FTZ.TRUNC.NTZ R25, R0 ;  /* 0x0000000000197305 */ /* 0x0004e2000021f100 */
[----:B------:R-:W-:Y:S05]  /*1670*/  BRA `(.L_x_19327) ;  /* 0x0000000400b07947 */ /* 0x000fea0003800000 */
.L_x_19337:
[----:B------:R-:W2:Y:S02]  /*1680*/  LDG.E.U16 R25, desc[UR36][R4.64] ;  /* 0x0000002404197981 */ /* 0x000ea4000c1e1500 */
[----:B--2---:R-:W-:-:S06]  /*1690*/  IMAD.U32 R25, R25, 0x10000, RZ ;  /* 0x0001000019197824 */ /* 0x004fcc00078e00ff */
[----:B------:R-:W4:Y:S01]  /*16a0*/  F2I.FTZ.TRUNC.NTZ R25, R25 ;  /* 0x0000001900197305 */ /* 0x000f22000021f100 */
[----:B------:R-:W-:Y:S05]  /*16b0*/  BRA `(.L_x_19327) ;  /* 0x0000000400a07947 */ /* 0x000fea0003800000 */
.L_x_19334:
        /* <DEDUP_REMOVED lines=10> */
.L_x_19341:
        /* <DEDUP_REMOVED lines=21> */
.L_x_19345:
[----:B------:R-:W-:Y:S05]  /*18b0*/  BSYNC.RECONVERGENT B1 ;  /* 0x0000000000017941 */ /* 0x000fea0003800200 */
.L_x_19344:
[----:B------:R-:W-:Y:S01]  /*18c0*/  IMAD.SHL.U32 R0, R0, 0x100000, RZ ;  /* 0x0010000000007824 */ /* 0x000fe200078e00ff */
[----:B------:R-:W-:-:S04]  /*18d0*/  LEA R3, R3, 0x3b800000, 0x17 ;  /* 0x3b80000003037811 */ /* 0x000fc800078eb8ff */
[----:B------:R-:W-:-:S07]  /*18e0*/  LOP3.LUT R25, R3, R0, R25, 0xfe, !PT ;  /* 0x0000000003197212 */ /* 0x000fce00078efe19 */
.L_x_19343:
[----:B------:R-:W-:Y:S05]  /*18f0*/  BSYNC.RECONVERGENT B0 ;  /* 0x0000000000007941 */ /* 0x000fea0003800200 */
.L_x_19342:
[----:B------:R-:W0:Y:S01]  /*1900*/  F2I.FTZ.TRUNC.NTZ R25, R25 ;  /* 0x0000001900197305 */ /* 0x000e22000021f100 */
[----:B------:R-:W-:Y:S05]  /*1910*/  BRA `(.L_x_19327) ;  /* 0x0000000400087947 */ /* 0x000fea0003800000 */
.L_x_19340:
        /* <DEDUP_REMOVED lines=21> */
.L_x_19349:
[----:B------:R-:W-:Y:S05]  /*1a70*/  BSYNC.RECONVERGENT B1 ;  /* 0x0000000000017941 */ /* 0x000fea0003800200 */
.L_x_19348:
[----:B------:R-:W-:Y:S01]  /*1a80*/  IMAD.SHL.U32 R0, R0, 0x200000, RZ ;  /* 0x0020000000007824 */ /* 0x000fe200078e00ff */
[----:B------:R-:W-:-:S04]  /*1a90*/  LEA R3, R3, 0x37800000, 0x17 ;  /* 0x3780000003037811 */ /* 0x000fc800078eb8ff */
[----:B------:R-:W-:-:S07]  /*1aa0*/  LOP3.LUT R25, R3, R0, R25, 0xfe, !PT ;  /* 0x0000000003197212 */ /* 0x000fce00078efe19 */
.L_x_19347:
[----:B------:R-:W-:Y:S05]  /*1ab0*/  BSYNC.RECONVERGENT B0 ;  /* 0x0000000000007941 */ /* 0x000fea0003800200 */
.L_x_19346:
[----:B------:R-:W0:Y:S01]  /*1ac0*/  F2I.FTZ.TRUNC.NTZ R25, R25 ;  /* 0x0000001900197305 */ /* 0x000e22000021f100 */
[----:B------:R-:W-:Y:S05]  /*1ad0*/  BRA `(.L_x_19327) ;  /* 0x0000000000987947 */ /* 0x000fea0003800000 */
.L_x_19339:
        /* <DEDUP_REMOVED lines=14> */
.L_x_19353:
[----:B------:R-:W-:Y:S05]  /*1bc0*/  BSYNC.RECONVERGENT B0 ;  /* 0x0000000000007941 */ /* 0x000fea0003800200 */
.L_x_19352:
[----:B------:R-:W0:Y:S01]  /*1bd0*/  F2I.FTZ.TRUNC.NTZ R25, R25 ;  /* 0x0000001900197305 */ /* 0x000e22000021f100 */
[----:B------:R-:W-:Y:S05]  /*1be0*/  BRA `(.L_x_19327) ;  /* 0x0000000000547947 */ /* 0x000fea0003800000 */
.L_x_19326:
        /* <DEDUP_REMOVED lines=16> */
.L_x_19354:
[----:B------:R-:W-:Y:S01]  /*1cf0*/  IMAD.MOV.U32 R25, RZ, RZ, RZ ;  /* 0x000000ffff197224 */ /* 0x000fe200078e00ff */
[----:B------:R-:W-:Y:S06]  /*1d00*/  BRA `(.L_x_19327) ;  /* 0x00000000000c7947 */ /* 0x000fec0003800000 */
.L_x_19351:
[----:B------:R0:W5:Y:S01]  /*1d10*/  LDG.E R25, desc[UR36][R4.64] ;  /* 0x0000002404197981 */ /* 0x000162000c1e1900 */
[----:B------:R-:W-:Y:S05]  /*1d20*/  BRA `(.L_x_19327) ;  /* 0x0000000000047947 */ /* 0x000fea0003800000 */
.L_x_19350:
[----:B------:R0:W5:Y:S02]  /*1d30*/  LDG.E R25, desc[UR36][R4.64] ;  /* 0x0000002404197981 */ /* 0x000164000c1e1900 */
.L_x_19327:
[----:B------:R-:W-:-:S07]  /*1d40*/  VIADD R19, R19, 0x80 ;  /* 0x0000008013137836 */ /* 0x000fce0000000000 */
.L_x_19321:
[----:B------:R-:W-:Y:S05]  /*1d50*/  BSYNC.RECONVERGENT B6 ;  /* 0x0000000000067941 */ /* 0x000fea0003800200 */
.L_x_19320:
        /* <DEDUP_REMOVED lines=23> */
.L_x_19360:
[----:B------:R0:W5:Y:S01]  /*1ed0*/  LDG.E.U8 R23, desc[UR36][R4.64] ;  /* 0x0000002404177981 */ /* 0x000162000c1e1100 */
[----:B------:R-:W-:Y:S05]  /*1ee0*/  BRA `(.L_x_19362) ;  /* 0x0000000c00307947 */ /* 0x000fea0003800000 */
.L_x_19359:
        /* <DEDUP_REMOVED lines=8> */
.L_x_19364:
[----:B------:R0:W5:Y:S01]  /*1f70*/  LDG.E R23, desc[UR36][R4.64] ;  /* 0x0000002404177981 */ /* 0x000162000c1e1900 */
[----:B------:R-:W-:Y:S05]  /*1f80*/  BRA `(.L_x_19362) ;  /* 0x0000000c00087947 */ /* 0x000fea0003800000 */
.L_x_19363:
[----:B------:R0:W5:Y:S01]  /*1f90*/  LDG.E.S16 R23, desc[UR36][R4.64] ;  /* 0x0000002404177981 */ /* 0x000162000c1e1700 */
[----:B------:R-:W-:Y:S05]  /*1fa0*/  BRA `(.L_x_19362) ;  /* 0x0000000c00007947 */ /* 0x000fea0003800000 */
.L_x_19358:
        /* <DEDUP_REMOVED lines=9> */
.L_x_19366:
[----:B------:R-:W2:Y:S02]  /*2040*/  LDG.E.U16 R4, desc[UR36][R4.64] ;  /* 0x0000002404047981 */ /* 0x000ea4000c1e1500 */
[----:B--2---:R-:W-:-:S06]  /*2050*/  HADD2.F32 R23, -RZ, R4.H0_H0 ;  /* 0x20000004ff177230 */ /* 0x004fcc0000004100 */
[----:B------:R-:W0:Y:S01]  /*2060*/  F2I.FTZ.TRUNC.NTZ R23, R23 ;  /* 0x0000001700177305 */ /* 0x000e22000021f100 */
[----:B------:R-:W-:Y:S05]  /*2070*/  BRA `(.L_x_19362) ;  /* 0x0000000800cc7947 */ /* 0x000fea0003800000 */
.L_x_19365:
        /* <DEDUP_REMOVED lines=9> */
.L_x_19368:
[----:B------:R-:W2:Y:S02]  /*2110*/  LDG.E.U16 R4, desc[UR36][R4.64] ;  /* 0x0000002404047981 */ /* 0x000ea4000c1e1500 */
[----:B--2---:R-:W-:-:S06]  /*2120*/  HADD2.F32 R23, -RZ, R4.H0_H0 ;  /* 0x20000004ff177230 */ /* 0x004fcc0000004100 */
[----:B------:R-:W0:Y:S01]  /*2130*/  F2I.FTZ.TRUNC.NTZ R23, R23 ;  /* 0x0000001700177305 */ /* 0x000e22000021f100 */
[----:B------:R-:W-:Y:S05]  /*2140*/  BRA `(.L_x_19362) ;  /* 0x0000000800987947 */ /* 0x000fea0003800000 */
.L_x_19367:
[----:B------:R-:W2:Y:S02]  /*2150*/  LDG.E.64 R4, desc[UR36][R4.64] ;  /* 0x0000002404047981 */ /* 0x000ea4000c1e1b00 */
[----:B--2---:R0:W1:Y:S02]  /*2160*/  F2I.F64.TRUNC R23, R4 ;  /* 0x0000000400177311 */ /* 0x004064000030d100 */
[----:B01----:R-:W-:Y:S05]  /*2170*/  BRA `(.L_x_19362) ;  /* 0x00000008008c7947 */ /* 0x003fea0003800000 */
.L_x_19357:
        /* <DEDUP_REMOVED lines=12> */
.L_x_19371:
[----:B------:R-:W2:Y:S02]  /*2240*/  LDG.E.64 R4, desc[UR36][R4.64] ;  /* 0x0000002404047981 */ /* 0x000ea4000c1e1b00 */
[----:B--2---:R0:W1:Y:S02]  /*2250*/  F2I.F64.TRUNC R23, R4 ;  /* 0x0000000400177311 */ /* 0x004064000030d100 */
[----:B01----:R-:W-:Y:S05]  /*2260*/  BRA `(.L_x_19362) ;  /* 0x0000000800507947 */ /* 0x003fea0003800000 */
.L_x_19370:
        /* <DEDUP_REMOVED lines=26> */
.L_x_19373:
        /* <DEDUP_REMOVED lines=14> */
.L_x_19372:
[----:B------:R-:W2:Y:S02]  /*24f0*/  LDG.E.U16 R23, desc[UR36][R4.64] ;  /* 0x0000002404177981 */ /* 0x000ea4000c1e1500 */
[----:B--2---:R-:W-:-:S06]  /*2500*/  IMAD.U32 R23, R23, 0x10000, RZ ;  /* 0x0001000017177824 */ /* 0x004fcc00078e00ff */
[----:B------:R-:W0:Y:S01]  /*2510*/  F2I.FTZ.TRUNC.NTZ R23, R23 ;  /* 0x0000001700177305 */ /* 0x000e22000021f100 */
[----:B------:R-:W-:Y:S05]  /*2520*/  BRA `(.L_x_19362) ;  /* 0x0000000400a07947 */ /* 0x000fea0003800000 */
.L_x_19369:
        /* <DEDUP_REMOVED lines=10> */
.L_x_19376:
        /* <DEDUP_REMOVED lines=21> */
.L_x_19380:
[----:B------:R-:W-:Y:S05]  /*2720*/  BSYNC.RECONVERGENT B1 ;  /* 0x0000000000017941 */ /* 0x000fea0003800200 */
.L_x_19379:
[----:B------:R-:W-:Y:S01]  /*2730*/  IMAD.SHL.U32 R0, R0, 0x100000, RZ ;  /* 0x0010000000007824 */ /* 0x000fe200078e00ff */
[----:B------:R-:W-:-:S04]  /*2740*/  LEA R3, R3, 0x3b800000, 0x17 ;  /* 0x3b80000003037811 */ /* 0x000fc800078eb8ff */
[----:B------:R-:W-:-:S07]  /*2750*/  LOP3.LUT R23, R3, R0, R23, 0xfe, !PT ;  /* 0x0000000003177212 */ /* 0x000fce00078efe17 */
.L_x_19378:
[----:B------:R-:W-:Y:S05]  /*2760*/  BSYNC.RECONVERGENT B0 ;  /* 0x0000000000007941 */ /* 0x000fea0003800200 */
.L_x_19377:
[----:B------:R-:W1:Y:S01]  /*2770*/  F2I.FTZ.TRUNC.NTZ R23, R23 ;  /* 0x0000001700177305 */ /* 0x000e62000021f100 */
[----:B------:R-:W-:Y:S05]  /*2780*/  BRA `(.L_x_19362) ;  /* 0x0000000400087947 */ /* 0x000fea0003800000 */
.L_x_19375:
        /* <DEDUP_REMOVED lines=21> */
.L_x_19384:
[----:B------:R-:W-:Y:S05]  /*28e0*/  BSYNC.RECONVERGENT B1 ;  /* 0x0000000000017941 */ /* 0x000fea0003800200 */
.L_x_19383:
[----:B------:R-:W-:Y:S01]  /*28f0*/  IMAD.SHL.U32 R0, R0, 0x200000, RZ ;  /* 0x0020000000007824 */ /* 0x000fe200078e00ff */
[----:B------:R-:W-:-:S04]  /*2900*/  LEA R3, R3, 0x37800000, 0x17 ;  /* 0x3780000003037811 */ /* 0x000fc800078eb8ff */
[----:B------:R-:W-:-:S07]  /*2910*/  LOP3.LUT R23, R3, R0, R23, 0xfe, !PT ;  /* 0x0000000003177212 */ /* 0x000fce00078efe17 */
.L_x_19382:
[----:B------:R-:W-:Y:S05]  /*2920*/  BSYNC.RECONVERGENT B0 ;  /* 0x0000000000007941 */ /* 0x000fea0003800200 */
.L_x_19381:
[----:B------:R-:W2:Y:S01]  /*2930*/  F2I.FTZ.TRUNC.NTZ R23, R23 ;  /* 0x0000001700177305 */ /* 0x000ea2000021f100 */
[----:B------:R-:W-:Y:S05]  /*2940*/  BRA `(.L_x_19362) ;  /* 0x0000000000987947 */ /* 0x000fea0003800000 */
.L_x_19374:
        /* <DEDUP_REMOVED lines=14> */
.L_x_19388:
[----:B------:R-:W-:Y:S05]  /*2a30*/  BSYNC.RECONVERGENT B0 ;  /* 0x0000000000007941 */ /* 0x000fea0003800200 */
.L_x_19387:
[----:B------:R-:W4:Y:S01]  /*2a40*/  F2I.FTZ.TRUNC.NTZ R23, R23 ;  /* 0x0000001700177305 */ /* 0x000f22000021f100 */
[----:B------:R-:W-:Y:S05]  /*2a50*/  BRA `(.L_x_19362) ;  /* 0x0000000000547947 */ /* 0x000fea0003800000 */
.L_x_19361:
        /* <DEDUP_REMOVED lines=16> */
.L_x_19389:
[----:B------:R-:W-:Y:S01]  /*2b60*/  IMAD.MOV.U32 R23, RZ, RZ, RZ ;  /* 0x000000ffff177224 */ /* 0x000fe200078e00ff */
[----:B------:R-:W-:Y:S06]  /*2b70*/  BRA `(.L_x_19362) ;  /* 0x00000000000c7947 */ /* 0x000fec0003800000 */
.L_x_19386:
[----:B------:R0:W5:Y:S01]  /*2b80*/  LDG.E R23, desc[UR36][R4.64] ;  /* 0x0000002404177981 */ /* 0x000162000c1e1900 */
[----:B------:R-:W-:Y:S05]  /*2b90*/  BRA `(.L_x_19362) ;  /* 0x0000000000047947 */ /* 0x000fea0003800000 */
.L_x_19385:
[----:B------:R3:W5:Y:S02]  /*2ba0*/  LDG.E R23, desc[UR36][R4.64] ;  /* 0x0000002404177981 */ /* 0x000764000c1e1900 */
.L_x_19362:
[----:B------:R-:W-:-:S07]  /*2bb0*/  VIADD R19, R19, 0x80 ;  /* 0x0000008013137836 */ /* 0x000fce0000000000 */
.L_x_19356:
[----:B------:R-:W-:Y:S05]  /*2bc0*/  BSYNC.RECONVERGENT B6 ;  /* 0x0000000000067941 */ /* 0x000fea0003800200 */
.L_x_19355:
        /* <DEDUP_REMOVED lines=23> */
.L_x_19395:
[----:B------:R0:W5:Y:S01]  /*2d40*/  LDG.E.U8 R22, desc[UR36][R4.64] ;  /* 0x0000002404167981 */ /* 0x000162000c1e1100 */
[----:B------:R-:W-:Y:S05]  /*2d50*/  BRA `(.L_x_19391) ;  /* 0x0000000c002c7947 */ /* 0x000fea0003800000 */
.L_x_19394:
        /* <DEDUP_REMOVED lines=8> */
.L_x_19398:
[----:B------:R0:W5:Y:S01]  /*2de0*/  LDG.E R22, desc[UR36][R4.64] ;  /* 0x0000002404167981 */ /* 0x000162000c1e1900 */
[----:B------:R-:W-:Y:S05]  /*2df0*/  BRA `(.L_x_19391) ;  /* 0x0000000c00047947 */ /* 0x000fea0003800000 */
.L_x_19397:
[----:B------:R0:W5:Y:S01]  /*2e00*/  LDG.E.S16 R22, desc[UR36][R4.64] ;  /* 0x0000002404167981 */ /* 0x000162000c1e1700 */
[----:B------:R-:W-:Y:S05]  /*2e10*/  BRA `(.L_x_19391) ;  /* 0x0000000800fc7947 */ /* 0x000fea0003800000 */
.L_x_19393:
        /* <DEDUP_REMOVED lines=9> */
.L_x_19400:
[----:B------:R-:W2:Y:S02]  /*2eb0*/  LDG.E.U16 R4, desc[UR36][R4.64] ;  /* 0x0000002404047981 */ /* 0x000ea4000c1e1500 */
[----:B--2---:R-:W-:-:S06]  /*2ec0*/  HADD2.F32 R22, -RZ, R4.H0_H0 ;  /* 0x20000004ff167230 */ /* 0x004fcc0000004100 */
[----:B------:R-:W0:Y:S01]  /*2ed0*/  F2I.FTZ.TRUNC.NTZ R22, R22 ;  /* 0x0000001600167305 */ /* 0x000e22000021f100 */
[----:B------:R-:W-:Y:S05]  /*2ee0*/  BRA `(.L_x_19391) ;  /* 0x0000000800c87947 */ /* 0x000fea0003800000 */
.L_x_19399:
        /* <DEDUP_REMOVED lines=9> */
.L_x_19402:
[----:B------:R-:W2:Y:S02]  /*2f80*/  LDG.E.U16 R4, desc[UR36][R4.64] ;  /* 0x0000002404047981 */ /* 0x000ea4000c1e1500 */
[----:B--2---:R-:W-:-:S06]  /*2f90*/  HADD2.F32 R22, -RZ, R4.H0_H0 ;  /* 0x20000004ff167230 */ /* 0x004fcc0000004100 */
[----:B------:R-:W0:Y:S01]  /*2fa0*/  F2I.FTZ.TRUNC.NTZ R22, R22 ;  /* 0x0000001600167305 */ /* 0x000e22000021f100 */
[----:B------:R-:W-:Y:S05]  /*2fb0*/  BRA `(.L_x_19391) ;  /* 0x0000000800947947 */ /* 0x000fea0003800000 */
.L_x_19401:
[----:B------:R-:W2:Y:S02]  /*2fc0*/  LDG.E.64 R4, desc[UR36][R4.64] ;  /* 0x0000002404047981 */ /* 0x000ea4000c1e1b00 */
[----:B--2---:R0:W1:Y:S02]  /*2fd0*/  F2I.F64.TRUNC R22, R4 ;  /* 0x0000000400167311 */ /* 0x004064000030d100 */
[----:B01----:R-:W-:Y:S05]  /*2fe0*/  BRA `(.L_x_19391) ;  /* 0x0000000800887947 */ /* 0x003fea0003800000 */
.L_x_19392:
        /* <DEDUP_REMOVED lines=12> */
.L_x_19405:
[----:B------:R-:W2:Y:S02]  /*30b0*/  LDG.E.64 R4, desc[UR36][R4.64] ;  /* 0x0000002404047981 */ /* 0x000ea4000c1e1b00 */
[----:B--2---:R0:W1:Y:S02]  /*30c0*/  F2I.F64.TRUNC R22, R4 ;  /* 0x0000000400167311 */ /* 0x004064000030d100 */
[----:B01----:R-:W-:Y:S05]  /*30d0*/  BRA `(.L_x_19391) ;  /* 0x00000008004c7947 */ /* 0x003fea0003800000 */
.L_x_19404:
        /* <DEDUP_REMOVED lines=26> */
.L_x_19407:
        /* <DEDUP_REMOVED lines=14> */
.L_x_19406:
[----:B------:R-:W2:Y:S02]  /*3360*/  LDG.E.U16 R22, desc[UR36][R4.64] ;  /* 0x0000002404167981 */ /* 0x000ea4000c1e1500 */
[----:B--2---:R-:W-:-:S06]  /*3370*/  IMAD.U32 R22, R22, 0x10000, RZ ;  /* 0x0001000016167824 */ /* 0x004fcc00078e00ff */
[----:B------:R-:W0:Y:S01]  /*3380*/  F2I.FTZ.TRUNC.NTZ R22, R22 ;  /* 0x0000001600167305 */ /* 0x000e22000021f100 */
[----:B------:R-:W-:Y:S05]  /*3390*/  BRA `(.L_x_19391) ;  /* 0x00000004009c7947 */ /* 0x000fea0003800000 */
.L_x_19403:
        /* <DEDUP_REMOVED lines=10> */
.L_x_19410:
        /* <DEDUP_REMOVED lines=21> */
.L_x_19414:
[----:B------:R-:W-:Y:S05]  /*3590*/  BSYNC.RECONVERGENT B1 ;  /* 0x0000000000017941 */ /* 0x000fea0003800200 */
.L_x_19413:
[----:B------:R-:W-:Y:S01]  /*35a0*/  IMAD.SHL.U32 R0, R0, 0x100000, RZ ;  /* 0x0010000000007824 */ /* 0x000fe200078e00ff */
[----:B------:R-:W-:-:S04]  /*35b0*/  LEA R3, R3, 0x3b800000, 0x17 ;  /* 0x3b80000003037811 */ /* 0x000fc800078eb8ff */
[----:B------:R-:W-:-:S07]  /*35c0*/  LOP3.LUT R22, R3, R0, R7, 0xfe, !PT ;  /* 0x0000000003167212 */ /* 0x000fce00078efe07 */
.L_x_19412:
[----:B------:R-:W-:Y:S05]  /*35d0*/  BSYNC.RECONVERGENT B0 ;  /* 0x0000000000007941 */ /* 0x000fea0003800200 */
.L_x_19411:
[----:B------:R-:W0:Y:S01]  /*35e0*/  F2I.FTZ.TRUNC.NTZ R22, R22 ;  /* 0x0000001600167305 */ /* 0x000e22000021f100 */
[----:B------:R-:W-:Y:S05]  /*35f0*/  BRA `(.L_x_19391) ;  /* 0x0000000400047947 */ /* 0x000fea0003800000 */
.L_x_19409:
        /* <DEDUP_REMOVED lines=21> */
.L_x_19418:
[----:B------:R-:W-:Y:S05]  /*3750*/  BSYNC.RECONVERGENT B1 ;  /* 0x0000000000017941 */ /* 0x000fea0003800200 */
.L_x_19417:
[----:B------:R-:W-:Y:S01]  /*3760*/  IMAD.SHL.U32 R0, R0, 0x200000, RZ ;  /* 0x0020000000007824 */ /* 0x000fe200078e00ff */
[----:B------:R-:W-:-:S04]  /*3770*/  LEA R3, R3, 0x37800000, 0x17 ;  /* 0x3780000003037811 */ /* 0x000fc800078eb8ff */
[----:B------:R-:W-:-:S07]  /*3780*/  LOP3.LUT R22, R3, R0, R7, 0xfe, !PT ;  /* 0x0000000003167212 */ /* 0x000fce00078efe07 */
.L_x_19416:
[----:B------:R-:W-:Y:S05]  /*3790*/  BSYNC.RECONVERGENT B0 ;  /* 0x0000000000007941 */ /* 0x000fea0003800200 */
.L_x_19415:
[----:B------:R-:W0:Y:S01]  /*37a0*/  F2I.FTZ.TRUNC.NTZ R22, R22 ;  /* 0x0000001600167305 */ /* 0x000e22000021f100 */
[----:B------:R-:W-:Y:S05]  /*37b0*/  BRA `(.L_x_19391) ;  /* 0x0000000000947947 */ /* 0x000fea0003800000 */
.L_x_19408:
        /* <DEDUP_REMOVED lines=14> */
.L_x_19422:
[----:B------:R-:W-:Y:S05]  /*38a0*/  BSYNC.RECONVERGENT B0 ;  /* 0x0000000000007941 */ /* 0x000fea0003800200 */
.L_x_19421:
[----:B------:R-:W0:Y:S01]  /*38b0*/  F2I.FTZ.TRUNC.NTZ R22, R22 ;  /* 0x0000001600167305 */ /* 0x000e22000021f100 */
[----:B------:R-:W-:Y:S05]  /*38c0*/  BRA `(.L_x_19391) ;  /* 0x0000000000507947 */ /* 0x000fea0003800000 */
.L_x_19396:
        /* <DEDUP_REMOVED lines=16> */
.L_x_19423:
[----:B------:R-:W-:Y:S05]  /*39d0*/  BRA `(.L_x_19391) ;  /* 0x00000000000c7947 */ /* 0x000fea0003800000 */
.L_x_19420:
[----:B------:R0:W5:Y:S01]  /*39e0*/  LDG.E R22, desc[UR36][R4.64] ;  /* 0x0000002404167981 */ /* 0x000162000c1e1900 */
[----:B------:R-:W-:Y:S05]  /*39f0*/  BRA `(.L_x_19391) ;  /* 0x0000000000047947 */ /* 0x000fea0003800000 */
.L_x_19419:
[----:B------:R0:W5:Y:S02]  /*3a00*/  LDG.E R22, desc[UR36][R4.64] ;  /* 0x0000002404167981 */ /* 0x000164000c1e1900 */
.L_x_19391:
[----:B------:R-:W-:Y:S05]  /*3a10*/  BSYNC.RECONVERGENT B6 ;  /* 0x0000000000067941 */ /* 0x000fea0003800200 */
.L_x_19390:
        /* <DEDUP_REMOVED lines=10> */
[----:B------:R-:W0:Y:S01]  /*3ac0*/  LDC R8, c[0x0][0x388] ;  /* 0x0000e200ff087b82 */ /* 0x000e220000000800 */
[----:B-----5:R-:W-:Y:S02]  /*3ad0*/  IABS R7, R24 ;  /* 0x0000001800077213 */ /* 0x020fe40000000000 */
[----:B------:R-:W-:Y:S02]  /*3ae0*/  ISETP.GE.AND P6, PT, R24, RZ, PT ;  /* 0x000000ff1800720c */ /* 0x000fe40003fc6270 */
[----:B0-----:R-:W-:-:S04]  /*3af0*/  IABS R6, R8 ;  /* 0x0000000800067213 */ /* 0x001fc80000000000 */
[----:B------:R-:W0:Y:S08]  /*3b00*/  I2F.RP R0, R6 ;  /* 0x0000000600007306 */ /* 0x000e300000209400 */
[----:B0-----:R-:W0:Y:S02]  /*3b10*/  MUFU.RCP R0, R0 ;  /* 0x0000000000007308 */ /* 0x001e240000001000 */
[----:B0-----:R-:W-:-:S06]  /*3b20*/  VIADD R4, R0, 0xffffffe ;  /* 0x0ffffffe00047836 */ /* 0x001fcc0000000000 */
[----:B------:R0:W1:Y:S02]  /*3b30*/  F2I.FTZ.U32.TRUNC.NTZ R5, R4 ;  /* 0x0000000400057305 */ /* 0x000064000021f000 */
[----:B0-----:R-:W-:Y:S02]  /*3b40*/  IMAD.MOV.U32 R4, RZ, RZ, RZ ;  /* 0x000000ffff047224 */ /* 0x001fe400078e00ff */
[----:B-1----:R-:W-:-:S04]  /*3b50*/  IMAD.MOV R3, RZ, RZ, -R5 ;  /* 0x000000ffff037224 */ /* 0x002fc800078e0a05 */
[----:B------:R-:W-:-:S04]  /*3b60*/  IMAD R3, R3, R6, RZ ;  /* 0x0000000603037224 */ /* 0x000fc800078e02ff */
[----:B------:R-:W-:-:S04]  /*3b70*/  IMAD.HI.U32 R5, R5, R3, R4 ;  /* 0x0000000305057227 */ /* 0x000fc800078e0004 */
[----:B------:R-:W-:-:S04]  /*3b80*/  IMAD.MOV.U32 R3, RZ, RZ, R7 ;  /* 0x000000ffff037224 */ /* 0x000fc800078e0007 */
[----:B------:R-:W-:-:S04]  /*3b90*/  IMAD.HI.U32 R5, R5, R3, RZ ;  /* 0x0000000305057227 */ /* 0x000fc800078e00ff */
[----:B------:R-:W-:-:S04]  /*3ba0*/  IMAD.MOV R5, RZ, RZ, -R5 ;  /* 0x000000ffff057224 */ /* 0x000fc800078e0a05 */
        /* <DEDUP_REMOVED lines=8> */
.L_x_19425:
[----:B------:R-:W-:Y:S05]  /*3c30*/  BSYNC.RECONVERGENT B0 ;  /* 0x0000000000007941 */ /* 0x000fea0003800200 */
.L_x_19424:
[----:B------:R-:W-:Y:S04]  /*3c40*/  BSSY.RECONVERGENT B0, `(.L_x_19426) ;  /* 0x0000018000007945 */ /* 0x000fe80003800200 */
[----:B------:R-:W-:Y:S05]  /*3c50*/  @P3 BRA `(.L_x_19427) ;  /* 0x0000000000583947 */ /* 0x000fea0003800000 */
[----:B------:R-:W0:Y:S01]  /*3c60*/  LDC R4, c[0x0][0x388] ;  /* 0x0000e200ff047b82 */ /* 0x000e220000000800 */
[----:B-----5:R-:W-:Y:S02]  /*3c70*/  IABS R26, R25 ;  /* 0x00000019001a7213 */ /* 0x020fe40000000000 */
[----:B------:R-:W-:Y:S02]  /*3c80*/  ISETP.GE.AND P4, PT, R25, RZ, PT ;  /* 0x000000ff1900720c */ /* 0x000fe40003f86270 */
[----:B0-----:R-:W-:Y:S02]  /*3c90*/  IABS R9, R4 ;  /* 0x0000000400097213 */ /* 0x001fe40000000000 */
[----:B------:R-:W-:Y:S02]  /*3ca0*/  ISETP.NE.AND P5, PT, R4, RZ, PT ;  /* 0x000000ff0400720c */ /* 0x000fe40003fa5270 */
[----:B------:R-:W0:Y:S08]  /*3cb0*/  I2F.RP R3, R9 ;  /* 0x0000000900037306 */ /* 0x000e300000209400 */
[----:B0-----:R-:W0:Y:S02]  /*3cc0*/  MUFU.RCP R3, R3 ;  /* 0x0000000300037308 */ /* 0x001e240000001000 */
[----:B0-----:R-:W-:-:S06]  /*3cd0*/  VIADD R6, R3, 0xffffffe ;  /* 0x0ffffffe03067836 */ /* 0x001fcc0000000000 */
[----:B------:R0:W1:Y:S02]  /*3ce0*/  F2I.FTZ.U32.TRUNC.NTZ R7, R6 ;  /* 0x0000000600077305 */ /* 0x000064000021f000 */
[----:B0-----:R-:W-:Y:S02]  /*3cf0*/  IMAD.MOV.U32 R6, RZ, RZ, RZ ;  /* 0x000000ffff067224 */ /* 0x001fe400078e00ff */
[----:B-1----:R-:W-:-:S04]  /*3d00*/  IMAD.MOV R0, RZ, RZ, -R7 ;  /* 0x000000ffff007224 */ /* 0x002fc800078e0a07 */
[----:B------:R-:W-:-:S04]  /*3d10*/  IMAD R11, R0, R9, RZ ;  /* 0x00000009000b7224 */ /* 0x000fc800078e02ff */
[----:B------:R-:W-:-:S06]  /*3d20*/  IMAD.HI.U32 R11, R7, R11, R6 ;  /* 0x0000000b070b7227 */ /* 0x000fcc00078e0006 */
[----:B------:R-:W-:-:S04]  /*3d30*/  IMAD.HI.U32 R0, R11, R26, RZ ;  /* 0x0000001a0b007227 */ /* 0x000fc800078e00ff */
[----:B------:R-:W-:-:S04]  /*3d40*/  IMAD.MOV R3, RZ, RZ, -R0 ;  /* 0x000000ffff037224 */ /* 0x000fc800078e0a00 */
[----:B------:R-:W-:-:S05]  /*3d50*/  IMAD R26, R9, R3, R26 ;  /* 0x00000003091a7224 */ /* 0x000fca00078e021a */
[----:B------:R-:W-:-:S13]  /*3d60*/  ISETP.GT.U32.AND P3, PT, R9, R26, PT ;  /* 0x0000001a0900720c */ /* 0x000fda0003f64070 */
[----:B------:R-:W-:-:S05]  /*3d70*/  @!P3 IMAD.IADD R26, R26, 0x1, -R9 ;  /* 0x000000011a1ab824 */ /* 0x000fca00078e0a09 */
[----:B------:R-:W-:-:S13]  /*3d80*/  ISETP.GT.U32.AND P3, PT, R9, R26, PT ;  /* 0x0000001a0900720c */ /* 0x000fda0003f64070 */
[----:B------:R-:W-:-:S04]  /*3d90*/  @!P3 IMAD.IADD R26, R26, 0x1, -R9 ;  /* 0x000000011a1ab824 */ /* 0x000fc800078e0a09 */
[----:B------:R-:W-:Y:S01]  /*3da0*/  @!P4 IMAD.MOV R26, RZ, RZ, -R26 ;  /* 0x000000ffff1ac224 */ /* 0x000fe200078e0a1a */
[----:B------:R-:W-:-:S07]  /*3db0*/  @!P5 LOP3.LUT R26, RZ, R4, RZ, 0x33, !PT ;  /* 0x00000004ff1ad212 */ /* 0x000fce00078e33ff */
.L_x_19427:
[----:B------:R-:W-:Y:S05]  /*3dc0*/  BSYNC.RECONVERGENT B0 ;  /* 0x0000000000007941 */ /* 0x000fea0003800200 */
.L_x_19426:
        /* <DEDUP_REMOVED lines=24> */
.L_x_19429:
[----:B------:R-:W-:Y:S05]  /*3f50*/  BSYNC.RECONVERGENT B0 ;  /* 0x0000000000007941 */ /* 0x000fea0003800200 */
.L_x_19428:
        /* <DEDUP_REMOVED lines=20> */
[----:B------:R-:W-:-:S05]  /*40a0*/  @!P0 IMAD.IADD R0, R0, 0x1, -R9 ;  /* 0x0000000100008824 */ /* 0x000fca00078e0a09 */
[----:B------:R-:W-:-:S13]  /*40b0*/  ISETP.GT.U32.AND P0, PT, R9, R0, PT ;  /* 0x000000000900720c */ /* 0x000fda0003f04070 */
[----:B------:R-:W-:-:S04]  /*40c0*/  @!P0 IMAD.IADD R0, R0, 0x1, -R9 ;  /* 0x0000000100008824 */ /* 0x000fc800078e0a09 */
[----:B------:R-:W-:-:S04]  /*40d0*/  IMAD.MOV.U32 R22, RZ, RZ, R0 ;  /* 0x000000ffff167224 */ /* 0x000fc800078e0000 */
[----:B------:R-:W-:Y:S01]  /*40e0*/  @!P1 IMAD.MOV R22, RZ, RZ, -R22 ;  /* 0x000000ffff169224 */ /* 0x000fe200078e0a16 */
[----:B------:R-:W-:-:S07]  /*40f0*/  @!P3 LOP3.LUT R22, RZ, R10, RZ, 0x33, !PT ;  /* 0x0000000aff16b212 */ /* 0x000fce00078e33ff */
.L_x_19431:
[----:B------:R-:W-:Y:S05]  /*4100*/  BSYNC.RECONVERGENT B0 ;  /* 0x0000000000007941 */ /* 0x000fea0003800200 */
.L_x_19430:
        /* <DEDUP_REMOVED lines=23> */
.L_x_19437:
[----:B------:R4:W-:Y:S01]  /*4280*/  STG.E.U8 desc[UR36][R8.64], R5 ;  /* 0x0000000508007986 */ /* 0x0009e2000c101124 */
[----:B------:R-:W-:Y:S01]  /*4290*/  IMAD.MOV.U32 R17, RZ, RZ, R19 ;  /* 0x000000ffff117224 */ /* 0x000fe200078e0013 */
[----:B------:R-:W-:Y:S06]  /*42a0*/  BRA `(.L_x_19433) ;  /* 0x0000000c00947947 */ /* 0x000fec0003800000 */
.L_x_19436:
[----:B------:R-:W-:-:S13]  /*42b0*/  ISETP.NE.AND P0, PT, R0, 0x2, PT ;  /* 0x000000020000780c */ /* 0x000fda0003f05270 */
[----:B------:R-:W-:Y:S05]  /*42c0*/  @!P0 BRA `(.L_x_19439) ;  /* 0x0000000000308947 */ /* 0x000fea0003800000 */
[----:B------:R-:W-:-:S13]  /*42d0*/  ISETP.NE.AND P0, PT, R0, 0x3, PT ;  /* 0x000000030000780c */ /* 0x000fda0003f05270 */
[----:B------:R-:W-:Y:S05]  /*42e0*/  @!P0 BRA `(.L_x_19440) ;  /* 0x00000000001c8947 */ /* 0x000fea0003800000 */
[----:B------:R-:W-:-:S13]  /*42f0*/  ISETP.NE.AND P0, PT, R0, 0x4, PT ;  /* 0x000000040000780c */ /* 0x000fda0003f05270 */
[----:B------:R-:W-:Y:S05]  /*4300*/  @P0 BRA `(.L_x_19438) ;  /* 0x0000000800d40947 */ /* 0x000fea0003800000 */
[--C-:B------:R-:W-:Y:S01]  /*4310*/  SHF.R.S32.HI R7, RZ, 0x1f, R5.reuse ;  /* 0x0000001fff077819 */ /* 0x100fe20000011405 */
[----:B------:R-:W-:Y:S02]  /*4320*/  IMAD.MOV.U32 R6, RZ, RZ, R5 ;  /* 0x000000ffff067224 */ /* 0x000fe400078e0005 */
[----:B------:R-:W-:-:S03]  /*4330*/  IMAD.MOV.U32 R17, RZ, RZ, R19 ;  /* 0x000000ffff117224 */ /* 0x000fc600078e0013 */
[----:B------:R1:W-:Y:S01]  /*4340*/  STG.E.64 desc[UR36][R8.64], R6 ;  /* 0x0000000608007986 */ /* 0x0003e2000c101b24 */
[----:B------:R-:W-:Y:S05]  /*4350*/  BRA `(.L_x_19433) ;  /* 0x0000000c00687947 */ /* 0x000fea0003800000 */
.L_x_19440:
[----:B------:R2:W-:Y:S01]  /*4360*/  STG.E desc[UR36][R8.64], R5 ;  /* 0x0000000508007986 */ /* 0x0005e2000c101924 */
[----:B------:R-:W-:Y:S01]  /*4370*/  IMAD.MOV.U32 R17, RZ, RZ, R19 ;  /* 0x000000ffff117224 */ /* 0x000fe200078e0013 */
[----:B------:R-:W-:Y:S06]  /*4380*/  BRA `(.L_x_19433) ;  /* 0x0000000c005c7947 */ /* 0x000fec0003800000 */
.L_x_19439:
[----:B------:R0:W-:Y:S01]  /*4390*/  STG.E.U16 desc[UR36][R8.64], R5 ;  /* 0x0000000508007986 */ /* 0x0001e2000c101524 */
[----:B------:R-:W-:Y:S01]  /*43a0*/  IMAD.MOV.U32 R17, RZ, RZ, R19 ;  /* 0x000000ffff117224 */ /* 0x000fe200078e0013 */
[----:B------:R-:W-:Y:S06]  /*43b0*/  BRA `(.L_x_19433) ;  /* 0x0000000c00507947 */ /* 0x000fec0003800000 */
.L_x_19435:
        /* <DEDUP_REMOVED lines=10> */
.L_x_19442:
[----:B------:R-:W-:Y:S01]  /*4460*/  I2FP.F32.S32 R0, R5 ;  /* 0x0000000500007245 */ /* 0x000fe20000201400 */
[----:B------:R-:W-:-:S03]  /*4470*/  IMAD.MOV.U32 R17, RZ, RZ, R19 ;  /* 0x000000ffff117224 */ /* 0x000fc600078e0013 */
[----:B------:R-:W-:-:S05]  /*4480*/  F2FP.F16.F32.PACK_AB R0, RZ, R0 ;  /* 0x00000000ff00723e */ /* 0x000fca00000000ff */
[----:B------:R0:W-:Y:S01]  /*4490*/  STG.E.U16 desc[UR36][R8.64], R0 ;  /* 0x0000000008007986 */ /* 0x0001e2000c101524 */
[----:B------:R-:W-:Y:S05]  /*44a0*/  BRA `(.L_x_19433) ;  /* 0x0000000c00147947 */ /* 0x000fea0003800000 */
.L_x_19441:
        /* <DEDUP_REMOVED lines=11> */
.L_x_19444:
[----:B------:R-:W-:Y:S01]  /*4560*/  I2FP.F32.S32 R5, R5 ;  /* 0x0000000500057245 */ /* 0x000fe20000201400 */
[----:B------:R-:W-:-:S03]  /*4570*/  IMAD.MOV.U32 R17, RZ, RZ, R19 ;  /* 0x000000ffff117224 */ /* 0x000fc600078e0013 */
[----:B------:R-:W-:-:S04]  /*4580*/  F2FP.F16.F32.PACK_AB R3, RZ, R5 ;  /* 0x00000005ff03723e */ /* 0x000fc800000000ff */
[----:B------:R-:W-:-:S05]  /*4590*/  PRMT R3, R3, 0x5410, RZ ;  /* 0x0000541003037816 */ /* 0x000fca00000000ff */
[----:B------:R0:W-:Y:S01]  /*45a0*/  STG.E desc[UR36][R8.64], R3 ;  /* 0x0000000308007986 */ /* 0x0001e2000c101924 */
[----:B------:R-:W-:Y:S05]  /*45b0*/  BRA `(.L_x_19433) ;  /* 0x0000000800d07947 */ /* 0x000fea0003800000 */
.L_x_19443:
[----:B------:R-:W0:Y:S01]  /*45c0*/  I2F.F64 R4, R5 ;  /* 0x0000000500047312 */ /* 0x000e220000201c00 */
[----:B------:R-:W-:Y:S01]  /*45d0*/  IMAD.MOV.U32 R17, RZ, RZ, R19 ;  /* 0x000000ffff117224 */ /* 0x000fe200078e0013 */
[----:B0-----:R0:W-:Y:S01]  /*45e0*/  STG.E.64 desc[UR36][R8.64], R4 ;  /* 0x0000000408007986 */ /* 0x0011e2000c101b24 */
[----:B------:R-:W-:Y:S05]  /*45f0*/  BRA `(.L_x_19433) ;  /* 0x0000000800c07947 */ /* 0x000fea0003800000 */
.L_x_19434:
        /* <DEDUP_REMOVED lines=13> */
.L_x_19447:
[----:B------:R-:W-:Y:S01]  /*46d0*/  CS2R R6, SRZ ;  /* 0x0000000000067805 */ /* 0x000fe2000001ff00 */
[----:B------:R-:W0:Y:S01]  /*46e0*/  I2F.F64 R4, R5 ;  /* 0x0000000500047312 */ /* 0x000e220000201c00 */
[----:B------:R-:W-:-:S03]  /*46f0*/  IMAD.MOV.U32 R17, RZ, RZ, R19 ;  /* 0x000000ffff117224 */ /* 0x000fc600078e0013 */
[----:B0-----:R0:W-:Y:S01]  /*4700*/  STG.E.128 desc[UR36][R8.64], R4 ;  /* 0x0000000408007986 */ /* 0x0011e2000c101d24 */
[----:B------:R-:W-:Y:S05]  /*4710*/  BRA `(.L_x_19433) ;  /* 0x0000000800787947 */ /* 0x000fea0003800000 */
.L_x_19446:
        /* <DEDUP_REMOVED lines=19> */
.L_x_19451:
[----:B------:R-:W-:Y:S05]  /*4850*/  BSYNC.RECONVERGENT B0 ;  /* 0x0000000000007941 */ /* 0x000fea0003800200 */
.L_x_19450:
[----:B------:R-:W-:Y:S01]  /*4860*/  LOP3.LUT R5, R0, 0x80, R5, 0xf8, !PT ;  /* 0x0000008000057812 */ /* 0x000fe200078ef805 */
[----:B------:R-:W-:-:S04]  /*4870*/  IMAD.MOV.U32 R17, RZ, RZ, R19 ;  /* 0x000000ffff117224 */ /* 0x000fc800078e0013 */
[----:B------:R0:W-:Y:S01]  /*4880*/  STG.E.U8 desc[UR36][R8.64], R5 ;  /* 0x0000000508007986 */ /* 0x0001e2000c101124 */
[----:B------:R-:W-:Y:S05]  /*4890*/  BRA `(.L_x_19433) ;  /* 0x0000000800187947 */ /* 0x000fea0003800000 */
.L_x_19449:
        /* <DEDUP_REMOVED lines=15> */
.L_x_19453:
[----:B------:R-:W-:Y:S05]  /*4990*/  BSYNC.RECONVERGENT B0 ;  /* 0x0000000000007941 */ /* 0x000fea0003800200 */
.L_x_19452:
[----:B------:R-:W-:Y:S01]  /*49a0*/  LOP3.LUT R5, R0, 0x80, R5, 0xf8, !PT ;  /* 0x0000008000057812 */ /* 0x000fe200078ef805 */
[----:B------:R-:W-:-:S04]  /*49b0*/  IMAD.MOV.U32 R17, RZ, RZ, R19 ;  /* 0x000000ffff117224 */ /* 0x000fc800078e0013 */
[----:B------:R0:W-:Y:S01]  /*49c0*/  STG.E.U8 desc[UR36][R8.64], R5 ;  /* 0x0000000508007986 */ /* 0x0001e2000c101124 */
[----:B------:R-:W-:Y:S05]  /*49d0*/  BRA `(.L_x_19433) ;  /* 0x0000000400c87947 */ /* 0x000fea0003800000 */
.L_x_19448:
[----:B------:R-:W-:Y:S01]  /*49e0*/  I2FP.F32.S32 R0, R5 ;  /* 0x0000000500007245 */ /* 0x000fe20000201400 */
[----:B------:R-:W-:-:S03]  /*49f0*/  IMAD.MOV.U32 R17, RZ, RZ, R19 ;  /* 0x000000ffff117224 */ /* 0x000fc600078e0013 */
[----:B------:R-:W-:-:S05]  /*4a00*/  F2FP.BF16.F32.PACK_AB R0, RZ, R0 ;  /* 0x00000000ff00723e */ /* 0x000fca00000010ff */
[----:B------:R0:W-:Y:S01]  /*4a10*/  STG.E.U16 desc[UR36][R8.64], R0 ;  /* 0x0000000008007986 */ /* 0x0001e2000c101524 */
[----:B------:R-:W-:Y:S05]  /*4a20*/  BRA `(.L_x_19433) ;  /* 0x0000000400b47947 */ /* 0x000fea0003800000 */
.L_x_19445:
        /* <DEDUP_REMOVED lines=11> */
.L_x_19456:
        /* <DEDUP_REMOVED lines=13> */
.L_x_19459:
[----:B------:R-:W-:-:S04]  /*4bb0*/  SHF.R.U32.HI R0, RZ, 0x14, R3 ;  /* 0x00000014ff007819 */ /* 0x000fc80000011603 */
[----:B------:R-:W-:-:S04]  /*4bc0*/  LOP3.LUT R0, R0, 0x1, RZ, 0xc0, !PT ;  /* 0x0000000100007812 */ /* 0x000fc800078ec0ff */
[----:B------:R-:W-:-:S04]  /*4bd0*/  IADD3 R0, PT, PT, R3, 0x487ffff, R0 ;  /* 0x0487ffff03007810 */ /* 0x000fc80007ffe000 */
[----:B------:R-:W-:-:S04]  /*4be0*/  SHF.R.U32.HI R0, RZ, 0x14, R0 ;  /* 0x00000014ff007819 */ /* 0x000fc80000011600 */
[----:B------:R-:W-:-:S07]  /*4bf0*/  LOP3.LUT R0, R0, 0xff, RZ, 0xc0, !PT ;  /* 0x000000ff00007812 */ /* 0x000fce00078ec0ff */
.L_x_19460:
[----:B------:R-:W-:-:S04]  /*4c00*/  SHF.R.U32.HI R3, RZ, 0x18, R3 ;  /* 0x00000018ff037819 */ /* 0x000fc80000011603 */
[----:B------:R-:W-:-:S04]  /*4c10*/  LOP3.LUT R0, R0, 0x80, R3, 0xf8, !PT ;  /* 0x0000008000007812 */ /* 0x000fc800078ef803 */
[----:B------:R-:W-:-:S07]  /*4c20*/  PRMT R4, R0, 0x7610, R4 ;  /* 0x0000761000047816 */ /* 0x000fce0000000004 */
.L_x_19458:
[----:B------:R-:W-:Y:S05]  /*4c30*/  BSYNC.RECONVERGENT B0 ;  /* 0x0000000000007941 */ /* 0x000fea0003800200 */
.L_x_19457:
[----:B------:R0:W-:Y:S01]  /*4c40*/  STG.E.U8 desc[UR36][R8.64], R4 ;  /* 0x0000000408007986 */ /* 0x0001e2000c101124 */
[----:B------:R-:W-:Y:S01]  /*4c50*/  IMAD.MOV.U32 R17, RZ, RZ, R19 ;  /* 0x000000ffff117224 */ /* 0x000fe200078e0013 */
[----:B------:R-:W-:Y:S06]  /*4c60*/  BRA `(.L_x_19433) ;  /* 0x0000000400247947 */ /* 0x000fec0003800000 */
.L_x_19455:
        /* <DEDUP_REMOVED lines=13> */
.L_x_19463:
[----:B------:R-:W-:-:S04]  /*4d40*/  SHF.R.U32.HI R0, RZ, 0x15, R3 ;  /* 0x00000015ff007819 */ /* 0x000fc80000011603 */
[----:B------:R-:W-:-:S04]  /*4d50*/  LOP3.LUT R0, R0, 0x1, RZ, 0xc0, !PT ;  /* 0x0000000100007812 */ /* 0x000fc800078ec0ff */
[----:B------:R-:W-:-:S04]  /*4d60*/  IADD3 R0, PT, PT, R3, 0x88fffff, R0 ;  /* 0x088fffff03007810 */ /* 0x000fc80007ffe000 */
[----:B------:R-:W-:-:S04]  /*4d70*/  SHF.R.U32.HI R0, RZ, 0x15, R0 ;  /* 0x00000015ff007819 */ /* 0x000fc80000011600 */
[----:B------:R-:W-:-:S07]  /*4d80*/  LOP3.LUT R0, R0, 0xff, RZ, 0xc0, !PT ;  /* 0x000000ff00007812 */ /* 0x000fce00078ec0ff */
.L_x_19464:
[----:B------:R-:W-:-:S04]  /*4d90*/  SHF.R.U32.HI R3, RZ, 0x18, R3 ;  /* 0x00000018ff037819 */ /* 0x000fc80000011603 */
[----:B------:R-:W-:-:S04]  /*4da0*/  LOP3.LUT R0, R0, 0x80, R3, 0xf8, !PT ;  /* 0x0000008000007812 */ /* 0x000fc800078ef803 */
[----:B------:R-:W-:-:S07]  /*4db0*/  PRMT R4, R0, 0x7610, R4 ;  /* 0x0000761000047816 */ /* 0x000fce0000000004 */
.L_x_19462:
[----:B------:R-:W-:Y:S05]  /*4dc0*/  BSYNC.RECONVERGENT B0 ;  /* 0x0000000000007941 */ /* 0x000fea0003800200 */
.L_x_19461:
[----:B------:R0:W-:Y:S01]  /*4dd0*/  STG.E.U8 desc[UR36][R8.64], R4 ;  /* 0x0000000408007986 */ /* 0x0001e2000c101124 */
[----:B------:R-:W-:Y:S01]  /*4de0*/  IMAD.MOV.U32 R17, RZ, RZ, R19 ;  /* 0x000000ffff117224 */ /* 0x000fe200078e0013 */
[----:B------:R-:W-:Y:S06]  /*4df0*/  BRA `(.L_x_19433) ;  /* 0x0000000000c07947 */ /* 0x000fec0003800000 */
.L_x_19454:
[----:B------:R-:W-:-:S13]  /*4e00*/  ISETP.NE.AND P0, PT, R0, 0x1c, PT ;  /* 0x0000001c0000780c */ /* 0x000fda0003f05270 */
[----:B------:R-:W-:Y:S05]  /*4e10*/  @!P0 BRA `(.L_x_19465) ;  /* 0x0000000000b08947 */ /* 0x000fea0003800000 */
[----:B------:R-:W-:-:S13]  /*4e20*/  ISETP.NE.AND P0, PT, R0, 0x1d, PT ;  /* 0x0000001d0000780c */ /* 0x000fda0003f05270 */
[----:B------:R-:W-:Y:S05]  /*4e30*/  @!P0 BRA `(.L_x_19466) ;  /* 0x0000000000948947 */ /* 0x000fea0003800000 */
[----:B------:R-:W-:-:S13]  /*4e40*/  ISETP.NE.AND P0, PT, R0, 0x2c, PT ;  /* 0x0000002c0000780c */ /* 0x000fda0003f05270 */
[----:B------:R-:W-:Y:S05]  /*4e50*/  @!P0 BRA `(.L_x_19467) ;  /* 0x0000000000488947 */ /* 0x000fea0003800000 */
.L_x_19438:
        /* <DEDUP_REMOVED lines=16> */
.L_x_19468:
[----:B------:R-:W-:Y:S01]  /*4f60*/  IMAD.MOV.U32 R17, RZ, RZ, R19 ;  /* 0x000000ffff117224 */ /* 0x000fe200078e0013 */
[----:B------:R-:W-:Y:S06]  /*4f70*/  BRA `(.L_x_19433) ;  /* 0x0000000000607947 */ /* 0x000fec0003800000 */
.L_x_19467:
        /* <DEDUP_REMOVED lines=17> */
.L_x_19466:
[--C-:B------:R-:W-:Y:S01]  /*5090*/  SHF.R.S32.HI R7, RZ, 0x1f, R5.reuse ;  /* 0x0000001fff077819 */ /* 0x100fe20000011405 */
[----:B------:R-:W-:Y:S02]  /*50a0*/  IMAD.MOV.U32 R6, RZ, RZ, R5 ;  /* 0x000000ffff067224 */ /* 0x000fe400078e0005 */
[----:B------:R-:W-:-:S03]  /*50b0*/  IMAD.MOV.U32 R17, RZ, RZ, R19 ;  /* 0x000000ffff117224 */ /* 0x000fc600078e0013 */
[----:B------:R0:W-:Y:S01]  /*50c0*/  STG.E.64 desc[UR36][R8.64], R6 ;  /* 0x0000000608007986 */ /* 0x0001e2000c101b24 */
[----:B------:R-:W-:Y:S05]  /*50d0*/  BRA `(.L_x_19433) ;  /* 0x0000000000087947 */ /* 0x000fea0003800000 */
.L_x_19465:
[----:B------:R0:W-:Y:S01]  /*50e0*/  STG.E desc[UR36][R8.64], R5 ;  /* 0x0000000508007986 */ /* 0x0001e2000c101924 */
[----:B------:R-:W-:-:S07]  /*50f0*/  IMAD.MOV.U32 R17, RZ, RZ, R19 ;  /* 0x000000ffff117224 */ /* 0x000fce00078e0013 */
.L_x_19433:
[----:B------:R-:W-:Y:S05]  /*5100*/  BSYNC.RECONVERGENT B6 ;  /* 0x0000000000067941 */ /* 0x000fea0003800200 */
.L_x_19432:
        /* <DEDUP_REMOVED lines=23> */
.L_x_19474:
[----:B------:R3:W-:Y:S01]  /*5280*/  STG.E.U8 desc[UR36][R8.64], R26 ;  /* 0x0000001a08007986 */ /* 0x0007e2000c101124 */
[----:B------:R-:W-:Y:S05]  /*5290*/  BRA `(.L_x_19476) ;  /* 0x0000000c00387947 */ /* 0x000fea0003800000 */
.L_x_19473:
        /* <DEDUP_REMOVED lines=9> */
.L_x_19478:
[----:B------:R2:W-:Y:S01]  /*5330*/  STG.E desc[UR36][R8.64], R26 ;  /* 0x0000001a08007986 */ /* 0x0005e2000c101924 */
[----:B------:R-:W-:Y:S05]  /*5340*/  BRA `(.L_x_19476) ;  /* 0x0000000c000c7947 */ /* 0x000fea0003800000 */
.L_x_19477:
[----:B------:R0:W-:Y:S01]  /*5350*/  STG.E.U16 desc[UR36][R8.64], R26 ;  /* 0x0000001a08007986 */ /* 0x0001e2000c101524 */
[----:B------:R-:W-:Y:S05]  /*5360*/  BRA `(.L_x_19476) ;  /* 0x0000000c00047947 */ /* 0x000fea0003800000 */
.L_x_19472:
        /* <DEDUP_REMOVED lines=9> */
.L_x_19480:
[----:B------:R-:W-:-:S04]  /*5400*/  I2FP.F32.S32 R0, R26 ;  /* 0x0000001a00007245 */ /* 0x000fc80000201400 */
[----:B------:R-:W-:-:S05]  /*5410*/  F2FP.F16.F32.PACK_AB R0, RZ, R0 ;  /* 0x00000000ff00723e */ /* 0x000fca00000000ff */
[----:B------:R0:W-:Y:S01]  /*5420*/  STG.E.U16 desc[UR36][R8.64], R0 ;  /* 0x0000000008007986 */ /* 0x0001e2000c101524 */
[----:B------:R-:W-:Y:S05]  /*5430*/  BRA `(.L_x_19476) ;  /* 0x0000000800d07947 */ /* 0x000fea0003800000 */
.L_x_19479:
        /* <DEDUP_REMOVED lines=10> */
.L_x_19482:
[----:B------:R-:W-:-:S04]  /*54e0*/  I2FP.F32.S32 R26, R26 ;  /* 0x0000001a001a7245 */ /* 0x000fc80000201400 */
[----:B------:R-:W-:-:S04]  /*54f0*/  F2FP.F16.F32.PACK_AB R3, RZ, R26 ;  /* 0x0000001aff03723e */ /* 0x000fc800000000ff */
[----:B------:R-:W-:-:S05]  /*5500*/  PRMT R3, R3, 0x5410, RZ ;  /* 0x0000541003037816 */ /* 0x000fca00000000ff */
[----:B------:R0:W-:Y:S01]  /*5510*/  STG.E desc[UR36][R8.64], R3 ;  /* 0x0000000308007986 */ /* 0x0001e2000c101924 */
[----:B------:R-:W-:Y:S05]  /*5520*/  BRA `(.L_x_19476) ;  /* 0x0000000800947947 */ /* 0x000fea0003800000 */
.L_x_19481:
[----:B------:R-:W0:Y:S02]  /*5530*/  I2F.F64 R26, R26 ;  /* 0x0000001a001a7312 */ /* 0x000e240000201c00 */
[----:B0-----:R0:W-:Y:S01]  /*5540*/  STG.E.64 desc[UR36][R8.64], R26 ;  /* 0x0000001a08007986 */ /* 0x0011e2000c101b24 */
[----:B------:R-:W-:Y:S05]  /*5550*/  BRA `(.L_x_19476) ;  /* 0x0000000800887947 */ /* 0x000fea0003800000 */
.L_x_19471:
        /* <DEDUP_REMOVED lines=12> */
.L_x_19486:
        /* <DEDUP_REMOVED lines=17> */
.L_x_19489:
[----:B------:R-:W-:-:S04]  /*5730*/  SHF.R.U32.HI R3, RZ, 0x18, R5 ;  /* 0x00000018ff037819 */ /* 0x000fc80000011605 */
[----:B------:R-:W-:-:S04]  /*5740*/  LOP3.LUT R0, R0, 0x80, R3, 0xf8, !PT ;  /* 0x0000008000007812 */ /* 0x000fc800078ef803 */
[----:B------:R-:W-:-:S07]  /*5750*/  PRMT R4, R0, 0x7610, R4 ;  /* 0x0000761000047816 */ /* 0x000fce0000000004 */
.L_x_19488:
[----:B------:R-:W-:Y:S05]  /*5760*/  BSYNC.RECONVERGENT B0 ;  /* 0x0000000000007941 */ /* 0x000fea0003800200 */
.L_x_19487:
[----:B------:R0:W-:Y:S01]  /*5770*/  STG.E.U8 desc[UR36][R8.64], R4 ;  /* 0x0000000408007986 */ /* 0x0001e2000c101124 */
[----:B------:R-:W-:Y:S05]  /*5780*/  BRA `(.L_x_19476) ;  /* 0x0000000400fc7947 */ /* 0x000fea0003800000 */
.L_x_19485:
        /* <DEDUP_REMOVED lines=17> */
.L_x_19492:
[----:B------:R-:W-:-:S04]  /*58a0*/  SHF.R.U32.HI R3, RZ, 0x18, R5 ;  /* 0x00000018ff037819 */ /* 0x000fc80000011605 */
[----:B------:R-:W-:-:S04]  /*58b0*/  LOP3.LUT R0, R0, 0x80, R3, 0xf8, !PT ;  /* 0x0000008000007812 */ /* 0x000fc800078ef803 */
[----:B------:R-:W-:-:S07]  /*58c0*/  PRMT R4, R0, 0x7610, R4 ;  /* 0x0000761000047816 */ /* 0x000fce0000000004 */
.L_x_19491:
[----:B------:R-:W-:Y:S05]  /*58d0*/  BSYNC.RECONVERGENT B0 ;  /* 0x0000000000007941 */ /* 0x000fea0003800200 */
.L_x_19490:
[----:B------:R0:W-:Y:S01]  /*58e0*/  STG.E.U8 desc[UR36][R8.64], R4 ;  /* 0x0000000408007986 */ /* 0x0001e2000c101124 */
[----:B------:R-:W-:Y:S05]  /*58f0*/  BRA `(.L_x_19476) ;  /* 0x0000000400a07947 */ /* 0x000fea0003800000 */
.L_x_19484:
        /* <DEDUP_REMOVED lines=22> */
.L_x_19494:
[----:B------:R-:W-:-:S05]  /*5a60*/  SHF.R.S32.HI R27, RZ, 0x1f, R26 ;  /* 0x0000001fff1b7819 */ /* 0x000fca000001141a */
[----:B------:R0:W-:Y:S01]  /*5a70*/  STG.E.64 desc[UR36][R8.64], R26 ;  /* 0x0000001a08007986 */ /* 0x0001e2000c101b24 */
[----:B------:R-:W-:Y:S05]  /*5a80*/  BRA `(.L_x_19476) ;  /* 0x00000004003c7947 */ /* 0x000fea0003800000 */
.L_x_19493:
[----:B------:R0:W-:Y:S01]  /*5a90*/  STG.E desc[UR36][R8.64], R26 ;  /* 0x0000001a08007986 */ /* 0x0001e2000c101924 */
[----:B------:R-:W-:Y:S05]  /*5aa0*/  BRA `(.L_x_19476) ;  /* 0x0000000400347947 */ /* 0x000fea0003800000 */
.L_x_19483:
        /* <DEDUP_REMOVED lines=10> */
.L_x_19496:
[----:B------:R-:W-:Y:S01]  /*5b50*/  CS2R R6, SRZ ;  /* 0x0000000000067805 */ /* 0x000fe2000001ff00 */
[----:B------:R-:W0:Y:S04]  /*5b60*/  I2F.F64 R4, R26 ;  /* 0x0000001a00047312 */ /* 0x000e280000201c00 */
[----:B0-----:R0:W-:Y:S01]  /*5b70*/  STG.E.128 desc[UR36][R8.64], R4 ;  /* 0x0000000408007986 */ /* 0x0011e2000c101d24 */
[----:B------:R-:W-:Y:S05]  /*5b80*/  BRA `(.L_x_19476) ;  /* 0x0000000000fc7947 */ /* 0x000fea0003800000 */
.L_x_19495:
[----:B------:R-:W-:-:S13]  /*5b90*/  ISETP.NE.AND P0, PT, R0, 0xf, PT ;  /* 0x0000000f0000780c */ /* 0x000fda0003f05270 */
[----:B------:R-:W-:Y:S05]  /*5ba0*/  @!P0 BRA `(.L_x_19497) ;  /* 0x0000000000e88947 */ /* 0x000fea0003800000 */
[----:B------:R-:W-:-:S13]  /*5bb0*/  ISETP.NE.AND P0, PT, R0, 0x17, PT ;  /* 0x000000170000780c */ /* 0x000fda0003f05270 */
[----:B------:R-:W-:Y:S05]  /*5bc0*/  @!P0 BRA `(.L_x_19498) ;  /* 0x0000000000908947 */ /* 0x000fea0003800000 */
[----:B------:R-:W-:-:S13]  /*5bd0*/  ISETP.NE.AND P0, PT, R0, 0x18, PT ;  /* 0x000000180000780c */ /* 0x000fda0003f05270 */
[----:B------:R-:W-:Y:S05]  /*5be0*/  @!P0 BRA `(.L_x_19499) ;  /* 0x0000000000448947 */ /* 0x000fea0003800000 */
.L_x_19475:
        /* <DEDUP_REMOVED lines=16> */
.L_x_19500:
[----:B------:R-:W-:Y:S05]  /*5cf0*/  BRA `(.L_x_19476) ;  /* 0x0000000000a07947 */ /* 0x000fea0003800000 */
.L_x_19499:
        /* <DEDUP_REMOVED lines=13> */
.L_x_19502:
[----:B------:R-:W-:Y:S05]  /*5dd0*/  BSYNC.RECONVERGENT B0 ;  /* 0x0000000000007941 */ /* 0x000fea0003800200 */
.L_x_19501:
[----:B------:R-:W-:-:S05]  /*5de0*/  LOP3.LUT R3, R0, 0x80, R3, 0xf8, !PT ;  /* 0x0000008000037812 */ /* 0x000fca00078ef803 */
[----:B------:R0:W-:Y:S01]  /*5df0*/  STG.E.U8 desc[UR36][R8.64], R3 ;  /* 0x0000000308007986 */ /* 0x0001e2000c101124 */
[----:B------:R-:W-:Y:S05]  /*5e00*/  BRA `(.L_x_19476) ;  /* 0x00000000005c7947 */ /* 0x000fea0003800000 */
.L_x_19498:
        /* <DEDUP_REMOVED lines=12> */
.L_x_19504:
[----:B------:R-:W-:Y:S01]  /*5ed0*/  IMAD.MOV.U32 R0, RZ, RZ, 0x7f ;  /* 0x0000007fff007424 */ /* 0x000fe200078e00ff */
[----:B------:R-:W-:-:S04]  /*5ee0*/  ISETP.GT.U32.AND P0, PT, R4, 0x7f800000, PT ;  /* 0x7f8000000400780c */ /* 0x000fc80003f04070 */
[----:B------:R-:W-:-:S09]  /*5ef0*/  SEL R0, R0, 0x7c, P0 ;  /* 0x0000007c00007807 */ /* 0x000fd20000000000 */
.L_x_19505:
[----:B------:R-:W-:Y:S05]  /*5f00*/  BSYNC.RECONVERGENT B0 ;  /* 0x0000000000007941 */ /* 0x000fea0003800200 */
.L_x_19503:
[----:B------:R-:W-:-:S04]  /*5f10*/  SHF.R.U32.HI R3, RZ, 0x18, R3 ;  /* 0x00000018ff037819 */ /* 0x000fc80000011603 */
[----:B------:R-:W-:-:S05]  /*5f20*/  LOP3.LUT R3, R0, 0x80, R3, 0xf8, !PT ;  /* 0x0000008000037812 */ /* 0x000fca00078ef803 */
[----:B------:R0:W-:Y:S01]  /*5f30*/  STG.E.U8 desc[UR36][R8.64], R3 ;  /* 0x0000000308007986 */ /* 0x0001e2000c101124 */
[----:B------:R-:W-:Y:S05]  /*5f40*/  BRA `(.L_x_19476) ;  /* 0x00000000000c7947 */ /* 0x000fea0003800000 */
.L_x_19497:
[----:B------:R-:W-:-:S04]  /*5f50*/  I2FP.F32.S32 R0, R26 ;  /* 0x0000001a00007245 */ /* 0x000fc80000201400 */
[----:B------:R-:W-:-:S05]  /*5f60*/  F2FP.BF16.F32.PACK_AB R0, RZ, R0 ;  /* 0x00000000ff00723e */ /* 0x000fca00000010ff */
[----:B------:R0:W-:Y:S02]  /*5f70*/  STG.E.U16 desc[UR36][R8.64], R0 ;  /* 0x0000000008007986 */ /* 0x0001e4000c101524 */
.L_x_19476:
[----:B------:R-:W-:-:S05]  /*5f80*/  VIADD R17, R17, 0x80 ;  /* 0x0000008011117836 */ /* 0x000fca0000000000 */
[----:B------:R-:W-:-:S13]  /*5f90*/  ISETP.GE.AND P0, PT, R17, R16, PT ;  /* 0x000000101100720c */ /* 0x000fda0003f06270 */
        /* <DEDUP_REMOVED lines=21> */
.L_x_19509:
[----:B-----5:R0:W-:Y:S01]  /*60f0*/  STG.E.U8 desc[UR36][R8.64], R24 ;  /* 0x0000001808007986 */ /* 0x0201e2000c101124 */
[----:B------:R-:W-:Y:S05]  /*6100*/  BRA `(.L_x_19511) ;  /* 0x0000000c00387947 */ /* 0x000fea0003800000 */
.L_x_19508:
        /* <DEDUP_REMOVED lines=9> */
.L_x_19513:
[----:B-----5:R0:W-:Y:S01]  /*61a0*/  STG.E desc[UR36][R8.64], R24 ;  /* 0x0000001808007986 */ /* 0x0201e2000c101924 */
[----:B------:R-:W-:Y:S05]  /*61b0*/  BRA `(.L_x_19511) ;  /* 0x0000000c000c7947 */ /* 0x000fea0003800000 */
.L_x_19512:
[----:B-----5:R0:W-:Y:S01]  /*61c0*/  STG.E.U16 desc[UR36][R8.64], R24 ;  /* 0x0000001808007986 */ /* 0x0201e2000c101524 */
[----:B------:R-:W-:Y:S05]  /*61d0*/  BRA `(.L_x_19511) ;  /* 0x0000000c00047947 */ /* 0x000fea0003800000 */
.L_x_19507:
        /* <DEDUP_REMOVED lines=9> */
.L_x_19515:
[----:B-----5:R-:W-:-:S04]  /*6270*/  I2FP.F32.S32 R0, R24 ;  /* 0x0000001800007245 */ /* 0x020fc80000201400 */
[----:B------:R-:W-:-:S05]  /*6280*/  F2FP.F16.F32.PACK_AB R0, RZ, R0 ;  /* 0x00000000ff00723e */ /* 0x000fca00000000ff */
[----:B------:R0:W-:Y:S01]  /*6290*/  STG.E.U16 desc[UR36][R8.64], R0 ;  /* 0x0000000008007986 */ /* 0x0001e2000c101524 */
[----:B------:R-:W-:Y:S05]  /*62a0*/  BRA `(.L_x_19511) ;  /* 0x0000000800d07947 */ /* 0x000fea0003800000 */
.L_x_19514:
        /* <DEDUP_REMOVED lines=10> */
.L_x_19517:
[----:B-----5:R-:W-:-:S04]  /*6350*/  I2FP.F32.S32 R24, R24 ;  /* 0x0000001800187245 */ /* 0x020fc80000201400 */
[----:B------:R-:W-:-:S04]  /*6360*/  F2FP.F16.F32.PACK_AB R3, RZ, R24 ;  /* 0x00000018ff03723e */ /* 0x000fc800000000ff */
[----:B------:R-:W-:-:S05]  /*6370*/  PRMT R3, R3, 0x5410, RZ ;  /* 0x0000541003037816 */ /* 0x000fca00000000ff */
[----:B------:R0:W-:Y:S01]  /*6380*/  STG.E desc[UR36][R8.64], R3 ;  /* 0x0000000308007986 */ /* 0x0001e2000c101924 */
[----:B------:R-:W-:Y:S05]  /*6390*/  BRA `(.L_x_19511) ;  /* 0x0000000800947947 */ /* 0x000fea0003800000 */
.L_x_19516:
[----:B-----5:R-:W0:Y:S02]  /*63a0*/  I2F.F64 R24, R24 ;  /* 0x0000001800187312 */ /* 0x020e240000201c00 */
[----:B0-----:R0:W-:Y:S01]  /*63b0*/  STG.E.64 desc[UR36][R8.64], R24 ;  /* 0x0000001808007986 */ /* 0x0011e2000c101b24 */
[----:B------:R-:W-:Y:S05]  /*63c0*/  BRA `(.L_x_19511) ;  /* 0x0000000800887947 */ /* 0x000fea0003800000 */
.L_x_19506:
        /* <DEDUP_REMOVED lines=12> */
.L_x_19521:
        /* <DEDUP_REMOVED lines=17> */
.L_x_19524:
[----:B------:R-:W-:-:S04]  /*65a0*/  SHF.R.U32.HI R3, RZ, 0x18, R5 ;  /* 0x00000018ff037819 */ /* 0x000fc80000011605 */
[----:B------:R-:W-:-:S04]  /*65b0*/  LOP3.LUT R0, R0, 0x80, R3, 0xf8, !PT ;  /* 0x0000008000007812 */ /* 0x000fc800078ef803 */
[----:B------:R-:W-:-:S07]  /*65c0*/  PRMT R4, R0, 0x7610, R4 ;  /* 0x0000761000047816 */ /* 0x000fce0000000004 */
.L_x_19523:
[----:B------:R-:W-:Y:S05]  /*65d0*/  BSYNC.RECONVERGENT B0 ;  /* 0x0000000000007941 */ /* 0x000fea0003800200 */
.L_x_19522:
[----:B------:R0:W-:Y:S01]  /*65e0*/  STG.E.U8 desc[UR36][R8.64], R4 ;  /* 0x0000000408007986 */ /* 0x0001e2000c101124 */
[----:B------:R-:W-:Y:S05]  /*65f0*/  BRA `(.L_x_19511) ;  /* 0x0000000400fc7947 */ /* 0x000fea0003800000 */
.L_x_19520:
        /* <DEDUP_REMOVED lines=17> */
.L_x_19527:
[----:B------:R-:W-:-:S04]  /*6710*/  SHF.R.U32.HI R3, RZ, 0x18, R5 ;  /* 0x00000018ff037819 */ /* 0x000fc80000011605 */
[----:B------:R-:W-:-:S04]  /*6720*/  LOP3.LUT R0, R0, 0x80, R3, 0xf8, !PT ;  /* 0x0000008000007812 */ /* 0x000fc800078ef803 */
[----:B------:R-:W-:-:S07]  /*6730*/  PRMT R4, R0, 0x7610, R4 ;  /* 0x0000761000047816 */ /* 0x000fce0000000004 */
.L_x_19526:
[----:B------:R-:W-:Y:S05]  /*6740*/  BSYNC.RECONVERGENT B0 ;  /* 0x0000000000007941 */ /* 0x000fea0003800200 */
.L_x_19525:
[----:B------:R0:W-:Y:S01]  /*6750*/  STG.E.U8 desc[UR36][R8.64], R4 ;  /* 0x0000000408007986 */ /* 0x0001e2000c101124 */
[----:B------:R-:W-:Y:S05]  /*6760*/  BRA `(.L_x_19511) ;  /* 0x0000000400a07947 */ /* 0x000fea0003800000 */
.L_x_19519:
        /* <DEDUP_REMOVED lines=22> */
.L_x_19529:
[----:B-----5:R-:W-:-:S05]  /*68d0*/  SHF.R.S32.HI R25, RZ, 0x1f, R24 ;  /* 0x0000001fff197819 */ /* 0x020fca0000011418 */
[----:B------:R0:W-:Y:S01]  /*68e0*/  STG.E.64 desc[UR36][R8.64], R24 ;  /* 0x0000001808007986 */ /* 0x0001e2000c101b24 */
[----:B------:R-:W-:Y:S05]  /*68f0*/  BRA `(.L_x_19511) ;  /* 0x00000004003c7947 */ /* 0x000fea0003800000 */
.L_x_19528:
[----:B-----5:R0:W-:Y:S01]  /*6900*/  STG.E desc[UR36][R8.64], R24 ;  /* 0x0000001808007986 */ /* 0x0201e2000c101924 */
[----:B------:R-:W-:Y:S05]  /*6910*/  BRA `(.L_x_19511) ;  /* 0x0000000400347947 */ /* 0x000fea0003800000 */
.L_x_19518:
        /* <DEDUP_REMOVED lines=10> */
.L_x_19531:
[----:B------:R-:W-:Y:S01]  /*69c0*/  CS2R R6, SRZ ;  /* 0x0000000000067805 */ /* 0x000fe2000001ff00 */
[----:B-----5:R-:W0:Y:S04]  /*69d0*/  I2F.F64 R4, R24 ;  /* 0x0000001800047312 */ /* 0x020e280000201c00 */
[----:B0-----:R4:W-:Y:S01]  /*69e0*/  STG.E.128 desc[UR36][R8.64], R4 ;  /* 0x0000000408007986 */ /* 0x0019e2000c101d24 */
[----:B------:R-:W-:Y:S05]  /*69f0*/  BRA `(.L_x_19511) ;  /* 0x0000000000fc7947 */ /* 0x000fea0003800000 */
.L_x_19530:
[----:B------:R-:W-:-:S13]  /*6a00*/  ISETP.NE.AND P0, PT, R0, 0xf, PT ;  /* 0x0000000f0000780c */ /* 0x000fda0003f05270 */
[----:B------:R-:W-:Y:S05]  /*6a10*/  @!P0 BRA `(.L_x_19532) ;  /* 0x0000000000e88947 */ /* 0x000fea0003800000 */
[----:B------:R-:W-:-:S13]  /*6a20*/  ISETP.NE.AND P0, PT, R0, 0x17, PT ;  /* 0x000000170000780c */ /* 0x000fda0003f05270 */
[----:B------:R-:W-:Y:S05]  /*6a30*/  @!P0 BRA `(.L_x_19533) ;  /* 0x0000000000908947 */ /* 0x000fea0003800000 */
[----:B------:R-:W-:-:S13]  /*6a40*/  ISETP.NE.AND P0, PT, R0, 0x18, PT ;  /* 0x000000180000780c */ /* 0x000fda0003f05270 */
[----:B------:R-:W-:Y:S05]  /*6a50*/  @!P0 BRA `(.L_x_19534) ;  /* 0x0000000000448947 */ /* 0x000fea0003800000 */
.L_x_19510:
        /* <DEDUP_REMOVED lines=16> */
.L_x_19535:
[----:B------:R-:W-:Y:S05]  /*6b60*/  BRA `(.L_x_19511) ;  /* 0x0000000000a07947 */ /* 0x000fea0003800000 */
.L_x_19534:
        /* <DEDUP_REMOVED lines=13> */
.L_x_19537:
[----:B------:R-:W-:Y:S05]  /*6c40*/  BSYNC.RECONVERGENT B0 ;  /* 0x0000000000007941 */ /* 0x000fea0003800200 */
.L_x_19536:
[----:B------:R-:W-:-:S05]  /*6c50*/  LOP3.LUT R3, R0, 0x80, R3, 0xf8, !PT ;  /* 0x0000008000037812 */ /* 0x000fca00078ef803 */
[----:B------:R1:W-:Y:S01]  /*6c60*/  STG.E.U8 desc[UR36][R8.64], R3 ;  /* 0x0000000308007986 */ /* 0x0003e2000c101124 */
[----:B------:R-:W-:Y:S05]  /*6c70*/  BRA `(.L_x_19511) ;  /* 0x00000000005c7947 */ /* 0x000fea0003800000 */
.L_x_19533:
        /* <DEDUP_REMOVED lines=12> */
.L_x_19539:
[----:B------:R-:W-:Y:S01]  /*6d40*/  IMAD.MOV.U32 R0, RZ, RZ, 0x7f ;  /* 0x0000007fff007424 */ /* 0x000fe200078e00ff */
[----:B------:R-:W-:-:S04]  /*6d50*/  ISETP.GT.U32.AND P0, PT, R4, 0x7f800000, PT ;  /* 0x7f8000000400780c */ /* 0x000fc80003f04070 */
[----:B------:R-:W-:-:S09]  /*6d60*/  SEL R0, R0, 0x7c, P0 ;  /* 0x0000007c00007807 */ /* 0x000fd20000000000 */
.L_x_19540:
[----:B------:R-:W-:Y:S05]  /*6d70*/  BSYNC.RECONVERGENT B0 ;  /* 0x0000000000007941 */ /* 0x000fea0003800200 */
.L_x_19538:
[----:B------:R-:W-:-:S04]  /*6d80*/  SHF.R.U32.HI R3, RZ, 0x18, R3 ;  /* 0x00000018ff037819 */ /* 0x000fc80000011603 */
[----:B------:R-:W-:-:S05]  /*6d90*/  LOP3.LUT R3, R0, 0x80, R3, 0xf8, !PT ;  /* 0x0000008000037812 */ /* 0x000fca00078ef803 */
[----:B------:R2:W-:Y:S01]  /*6da0*/  STG.E.U8 desc[UR36][R8.64], R3 ;  /* 0x0000000308007986 */ /* 0x0005e2000c101124 */
[----:B------:R-:W-:Y:S05]  /*6db0*/  BRA `(.L_x_19511) ;  /* 0x00000000000c7947 */ /* 0x000fea0003800000 */
.L_x_19532:
[----:B-----5:R-:W-:-:S04]  /*6dc0*/  I2FP.F32.S32 R0, R24 ;  /* 0x0000001800007245 */ /* 0x020fc80000201400 */
[----:B------:R-:W-:-:S05]  /*6dd0*/  F2FP.BF16.F32.PACK_AB R0, RZ, R0 ;  /* 0x00000000ff00723e */ /* 0x000fca00000010ff */
[----:B------:R0:W-:Y:S02]  /*6de0*/  STG.E.U16 desc[UR36][R8.64], R0 ;  /* 0x0000000008007986 */ /* 0x0001e4000c101524 */
.L_x_19511:
[----:B------:R-:W-:-:S07]  /*6df0*/  VIADD R17, R17, 0x80 ;  /* 0x0000008011117836 */ /* 0x000fce0000000000 */
.L_x_19470:
[----:B------:R-:W-:Y:S05]  /*6e00*/  BSYNC.RECONVERGENT B6 ;  /* 0x0000000000067941 */ /* 0x000fea0003800200 */
.L_x_19469:
        /* <DEDUP_REMOVED lines=21> */
.L_x_19544:
[----:B-----5:R-:W-:Y:S01]  /*6f60*/  STG.E.U8 desc[UR36][R2.64], R22 ;  /* 0x0000001602007986 */ /* 0x020fe2000c101124 */
[----:B------:R-:W-:Y:S05]  /*6f70*/  EXIT ;  /* 0x000000000000794d */ /* 0x000fea0003800000 */
.L_x_19543:
        /* <DEDUP_REMOVED lines=9> */
.L_x_19547:
[----:B-----5:R-:W-:Y:S01]  /*7010*/  STG.E desc[UR36][R2.64], R22 ;  /* 0x0000001602007986 */ /* 0x020fe2000c101924 */
[----:B------:R-:W-:Y:S05]  /*7020*/  EXIT ;  /* 0x000000000000794d */ /* 0x000fea0003800000 */
.L_x_19546:
[----:B-----5:R-:W-:Y:S01]  /*7030*/  STG.E.U16 desc[UR36][R2.64], R22 ;  /* 0x0000001602007986 */ /* 0x020fe2000c101524 */
[----:B------:R-:W-:Y:S05]  /*7040*/  EXIT ;  /* 0x000000000000794d */ /* 0x000fea0003800000 */
.L_x_19542:
        /* <DEDUP_REMOVED lines=9> */
.L_x_19549:
[----:B-----5:R-:W-:-:S04]  /*70e0*/  I2FP.F32.S32 R0, R22 ;  /* 0x0000001600007245 */ /* 0x020fc80000201400 */
[----:B------:R-:W-:-:S05]  /*70f0*/  F2FP.F16.F32.PACK_AB R0, RZ, R0 ;  /* 0x00000000ff00723e */ /* 0x000fca00000000ff */
[----:B------:R-:W-:Y:S01]  /*7100*/  STG.E.U16 desc[UR36][R2.64], R0 ;  /* 0x0000000002007986 */ /* 0x000fe2000c101524 */
[----:B------:R-:W-:Y:S05]  /*7110*/  EXIT ;  /* 0x000000000000794d */ /* 0x000fea0003800000 */
.L_x_19548:
        /* <DEDUP_REMOVED lines=10> */
.L_x_19551:
[----:B-----5:R-:W-:-:S04]  /*71c0*/  I2FP.F32.S32 R22, R22 ;  /* 0x0000001600167245 */ /* 0x020fc80000201400 */
[----:B------:R-:W-:-:S04]  /*71d0*/  F2FP.F16.F32.PACK_AB R5, RZ, R22 ;  /* 0x00000016ff05723e */ /* 0x000fc800000000ff */
[----:B------:R-:W-:-:S05]  /*71e0*/  PRMT R5, R5, 0x5410, RZ ;  /* 0x0000541005057816 */ /* 0x000fca00000000ff */
[----:B------:R-:W-:Y:S01]  /*71f0*/  STG.E desc[UR36][R2.64], R5 ;  /* 0x0000000502007986 */ /* 0x000fe2000c101924 */
[----:B------:R-:W-:Y:S05]  /*7200*/  EXIT ;  /* 0x000000000000794d */ /* 0x000fea0003800000 */
.L_x_19550:
[----:B-----5:R-:W0:Y:S02]  /*7210*/  I2F.F64 R22, R22 ;  /* 0x0000001600167312 */ /* 0x020e240000201c00 */
[----:B0-----:R-:W-:Y:S01]  /*7220*/  STG.E.64 desc[UR36][R2.64], R22 ;  /* 0x0000001602007986 */ /* 0x001fe2000c101b24 */
[----:B------:R-:W-:Y:S05]  /*7230*/  EXIT ;  /* 0x000000000000794d */ /* 0x000fea0003800000 */
.L_x_19541:
        /* <DEDUP_REMOVED lines=12> */
.L_x_19555:
        /* <DEDUP_REMOVED lines=18> */
.L_x_19558:
[----:B------:R-:W-:-:S04]  /*7420*/  SHF.R.U32.HI R5, RZ, 0x18, R5 ;  /* 0x00000018ff057819 */ /* 0x000fc80000011605 */
[----:B------:R-:W-:-:S07]  /*7430*/  LOP3.LUT R0, R0, 0x80, R5, 0xf8, !PT ;  /* 0x0000008000007812 */ /* 0x000fce00078ef805 */
.L_x_19557:
[----:B------:R-:W-:Y:S05]  /*7440*/  BSYNC.RECONVERGENT B0 ;  /* 0x0000000000007941 */ /* 0x000fea0003800200 */
.L_x_19556:
[----:B------:R-:W-:Y:S01]  /*7450*/  STG.E.U8 desc[UR36][R2.64], R0 ;  /* 0x0000000002007986 */ /* 0x000fe2000c101124 */
[----:B------:R-:W-:Y:S05]  /*7460*/  EXIT ;  /* 0x000000000000794d */ /* 0x000fea0003800000 */
.L_x_19554:
        /* <DEDUP_REMOVED lines=18> */
.L_x_19561:
[----:B------:R-:W-:-:S04]  /*7590*/  SHF.R.U32.HI R5, RZ, 0x18, R5 ;  /* 0x00000018ff057819 */ /* 0x000fc80000011605 */
[----:B------:R-:W-:-:S07]  /*75a0*/  LOP3.LUT R0, R0, 0x80, R5, 0xf8, !PT ;  /* 0x0000008000007812 */ /* 0x000fce00078ef805 */
.L_x_19560:
[----:B------:R-:W-:Y:S05]  /*75b0*/  BSYNC.RECONVERGENT B0 ;  /* 0x0000000000007941 */ /* 0x000fea0003800200 */
.L_x_19559:
[----:B------:R-:W-:Y:S01]  /*75c0*/  STG.E.U8 desc[UR36][R2.64], R0 ;  /* 0x0000000002007986 */ /* 0x000fe2000c101124 */
[----:B------:R-:W-:Y:S05]  /*75d0*/  EXIT ;  /* 0x000000000000794d */ /* 0x000fea0003800000 */
.L_x_19553:
        /* <DEDUP_REMOVED lines=22> */
.L_x_19563:
[----:B-----5:R-:W-:-:S05]  /*7740*/  SHF.R.S32.HI R23, RZ, 0x1f, R22 ;  /* 0x0000001fff177819 */ /* 0x020fca0000011416 */
[----:B------:R-:W-:Y:S01]  /*7750*/  STG.E.64 desc[UR36][R2.64], R22 ;  /* 0x0000001602007986 */ /* 0x000fe2000c101b24 */
[----:B------:R-:W-:Y:S05]  /*7760*/  EXIT ;  /* 0x000000000000794d */ /* 0x000fea0003800000 */
.L_x_19562:
[----:B-----5:R-:W-:Y:S01]  /*7770*/  STG.E desc[UR36][R2.64], R22 ;  /* 0x0000001602007986 */ /* 0x020fe2000c101924 */
[----:B------:R-:W-:Y:S05]  /*7780*/  EXIT ;  /* 0x000000000000794d */ /* 0x000fea0003800000 */
.L_x_19552:
        /* <DEDUP_REMOVED lines=10> */
.L_x_19565:
[----:B------:R-:W-:Y:S01]  /*7830*/  CS2R R6, SRZ ;  /* 0x0000000000067805 */ /* 0x000fe2000001ff00 */
[----:B-----5:R-:W0:Y:S04]  /*7840*/  I2F.F64 R4, R22 ;  /* 0x0000001600047312 */ /* 0x020e280000201c00 */
[----:B0-----:R-:W-:Y:S01]  /*7850*/  STG.E.128 desc[UR36][R2.64], R4 ;  /* 0x0000000402007986 */ /* 0x001fe2000c101d24 */
[----:B------:R-:W-:Y:S05]  /*7860*/  EXIT ;  /* 0x000000000000794d */ /* 0x000fea0003800000 */
.L_x_19564:
[----:B------:R-:W-:-:S13]  /*7870*/  ISETP.NE.AND P0, PT, R0, 0xf, PT ;  /* 0x0000000f0000780c */ /* 0x000fda0003f05270 */
[----:B------:R-:W-:Y:S05]  /*7880*/  @!P0 BRA `(.L_x_19566) ;  /* 0x0000000000e88947 */ /* 0x000fea0003800000 */
[----:B------:R-:W-:-:S13]  /*7890*/  ISETP.NE.AND P0, PT, R0, 0x17, PT ;  /* 0x000000170000780c */ /* 0x000fda0003f05270 */
[----:B------:R-:W-:Y:S05]  /*78a0*/  @!P0 BRA `(.L_x_19567) ;  /* 0x0000000000908947 */ /* 0x000fea0003800000 */
[----:B------:R-:W-:-:S13]  /*78b0*/  ISETP.NE.AND P0, PT, R0, 0x18, PT ;  /* 0x000000180000780c */ /* 0x000fda0003f05270 */
[----:B------:R-:W-:Y:S05]  /*78c0*/  @!P0 BRA `(.L_x_19568) ;  /* 0x0000000000448947 */ /* 0x000fea0003800000 */
.L_x_19545:
        /* <DEDUP_REMOVED lines=16> */
.L_x_19569:
[----:B------:R-:W-:Y:S05]  /*79d0*/  EXIT ;  /* 0x000000000000794d */ /* 0x000fea0003800000 */
.L_x_19568:
        /* <DEDUP_REMOVED lines=13> */
.L_x_19571:
[----:B------:R-:W-:Y:S05]  /*7ab0*/  BSYNC.RECONVERGENT B0 ;  /* 0x0000000000007941 */ /* 0x000fea0003800200 */
.L_x_19570:
[----:B------:R-:W-:-:S05]  /*7ac0*/  LOP3.LUT R5, R0, 0x80, R5, 0xf8, !PT ;  /* 0x0000008000057812 */ /* 0x000fca00078ef805 */
[----:B------:R-:W-:Y:S01]  /*7ad0*/  STG.E.U8 desc[UR36][R2.64], R5 ;  /* 0x0000000502007986 */ /* 0x000fe2000c101124 */
[----:B------:R-:W-:Y:S05]  /*7ae0*/  EXIT ;  /* 0x000000000000794d */ /* 0x000fea0003800000 */
.L_x_19567:
        /* <DEDUP_REMOVED lines=12> */
.L_x_19573:
[----:B------:R-:W-:Y:S01]  /*7bb0*/  IMAD.MOV.U32 R0, RZ, RZ, 0x7f ;  /* 0x0000007fff007424 */ /* 0x000fe200078e00ff */
[----:B------:R-:W-:-:S04]  /*7bc0*/  ISETP.GT.U32.AND P0, PT, R4, 0x7f800000, PT ;  /* 0x7f8000000400780c */ /* 0x000fc80003f04070 */
[----:B------:R-:W-:-:S09]  /*7bd0*/  SEL R0, R0, 0x7c, P0 ;  /* 0x0000007c00007807 */ /* 0x000fd20000000000 */
.L_x_19574:
[----:B------:R-:W-:Y:S05]  /*7be0*/  BSYNC.RECONVERGENT B0 ;  /* 0x0000000000007941 */ /* 0x000fea0003800200 */
.L_x_19572:
[----:B------:R-:W-:-:S04]  /*7bf0*/  SHF.R.U32.HI R5, RZ, 0x18, R5 ;  /* 0x00000018ff057819 */ /* 0x000fc80000011605 */
[----:B------:R-:W-:-:S05]  /*7c00*/  LOP3.LUT R5, R0, 0x80, R5, 0xf8, !PT ;  /* 0x0000008000057812 */ /* 0x000fca00078ef805 */
[----:B------:R-:W-:Y:S01]  /*7c10*/  STG.E.U8 desc[UR36][R2.64], R5 ;  /* 0x0000000502007986 */ /* 0x000fe2000c101124 */
[----:B------:R-:W-:Y:S05]  /*7c20*/  EXIT ;  /* 0x000000000000794d */ /* 0x000fea0003800000 */
.L_x_19566:
[----:B-----5:R-:W-:-:S04]  /*7c30*/  I2FP.F32.S32 R0, R22 ;  /* 0x0000001600007245 */ /* 0x020fc80000201400 */
[----:B------:R-:W-:-:S05]  /*7c40*/  F2FP.BF16.F32.PACK_AB R0, RZ, R0 ;  /* 0x00000000ff00723e */ /* 0x000fca00000010ff */
[----:B------:R-:W-:Y:S01]  /*7c50*/  STG.E.U16 desc[UR36][R2.64], R0 ;  /* 0x0000000002007986 */ /* 0x000fe2000c101524 */
[----:B------:R-:W-:Y:S05]  /*7c60*/  EXIT ;  /* 0x000000000000794d */ /* 0x000fea0003800000 */
.L_x_19575:
        /* <DEDUP_REMOVED lines=9> */
.L_x_50103:


//--------------------- .text._ZN2at6native18elementwise_kernelILi128ELi2EZNS0_22gpu_kernel_impl_nocastINS0_13BUnaryFunctorIiiiZZZNS0_16fmod_kernel_cudaERNS_18TensorIteratorBaseEENKUlvE_clEvENKUlvE1_clEvEUliiE_EEEEvS5_RKT_EUliE_EEviT1_ --------------------------
	.section	.text._ZN2at6native18elementwise_kernelILi128ELi2EZNS0_22gpu_kernel_impl_nocastINS0_13BUnaryFunctorIiiiZZZNS0_16fmod_kernel_cudaERNS_18TensorIteratorBaseEENKUlvE_clEvENKUlvE1_clEvEUliiE_EEEEvS5_RKT_EUliE_EEviT1_,"ax",@progbits
	.align	128
        .global         _ZN2at6native18elementwise_kernelILi128ELi2EZNS0_22gpu_kernel_impl_nocastINS0_13BUnaryFunctorIiiiZZZNS0_16fmod_kernel_cudaERNS_18TensorIteratorBaseEENKUlvE_clEvENKUlvE1_clEvEUliiE_EEEEvS5_RKT_EUliE_EEviT1_
        .type           _ZN2at6native18elementwise_kernelILi128ELi2EZNS0_22gpu_kernel_impl_nocastINS0_13BUnaryFunctorIiiiZZZNS0_16fmod_kernel_cudaERNS_18TensorIteratorBaseEENKUlvE_clEvENKUlvE1_clEvEUliiE_EEEEvS5_RKT_EUliE_EEviT1_,@function
        .size           _ZN2at6native18elementwise_kernelILi128ELi2EZNS0_22gpu_kernel_impl_nocastINS0_13BUnaryFunctorIiiiZZZNS0_16fmod_kernel_cudaERNS_18TensorIteratorBaseEENKUlvE_clEvENKUlvE1_clEvEUliiE_EEEEvS5_RKT_EUliE_EEviT1_,(.L_x_50104 - _ZN2at6native18elementwise_kernelILi128ELi2EZNS0_22gpu_kernel_impl_nocastINS0_13BUnaryFunctorIiiiZZZNS0_16fmod_kernel_cudaERNS_18TensorIteratorBaseEENKUlvE_clEvENKUlvE1_clEvEUliiE_EEEEvS5_RKT_EUliE_EEviT1_)
        .other          _ZN2at6native18elementwise_kernelILi128ELi2EZNS0_22gpu_kernel_impl_nocastINS0_13BUnaryFunctorIiiiZZZNS0_16fmod_kernel_cudaERNS_18TensorIteratorBaseEENKUlvE_clEvENKUlvE1_clEvEUliiE_EEEEvS5_RKT_EUliE_EEviT1_,@"STO_CUDA_ENTRY STV_DEFAULT"
_ZN2at6native18elementwise_kernelILi128ELi2EZNS0_22gpu_kernel_impl_nocastINS0_13BUnaryFunctorIiiiZZZNS0_16fmod_kernel_cudaERNS_18TensorIteratorBaseEENKUlvE_clEvENKUlvE1_clEvEUliiE_EEEEvS5_RKT_EUliE_EEviT1_:
.text._ZN2at6native18elementwise_kernelILi128ELi2EZNS0_22gpu_kernel_impl_nocastINS0_13BUnaryFunctorIiiiZZZNS0_16fmod_kernel_cudaERNS_18TensorIteratorBaseEENKUlvE_clEvENKUlvE1_clEvEUliiE_EEEEvS5_RKT_EUliE_EEviT1_:
        /* <DEDUP_REMOVED lines=14> */
[----:B------:R-:W1:Y:S01]  /*00e0*/  LDC R8, c[0x0][0x594] ;  /* 0x00016500ff087b82 */ /* 0x000e620000000800 */
[----:B0-----:R-:W2:Y:S01]  /*00f0*/  LDG.E R0, desc[UR6][R4.64] ;  /* 0x0000000604007981 */ /* 0x001ea2000c1e1900 */
[----:B------:R-:W-:Y:S01]  /*0100*/  VIADD R3, R3, 0x80 ;  /* 0x0000008003037836 */ /* 0x000fe20000000000 */
[----:B-1----:R-:W-:-:S04]  /*0110*/  IABS R9, R8 ;  /* 0x0000000800097213 */ /* 0x002fc80000000000 */
[----:B------:R-:W0:Y:S08]  /*0120*/  I2F.RP R2, R9 ;  /* 0x0000000900027306 */ /* 0x000e300000209400 */
[----:B0-----:R-:W0:Y:S02]  /*0130*/  MUFU.RCP R2, R2 ;  /* 0x0000000200027308 */ /* 0x001e240000001000 */
[----:B0-----:R-:W-:-:S06]  /*0140*/  IADD3 R6, PT, PT, R2, 0xffffffe, RZ ;  /* 0x0ffffffe02067810 */ /* 0x001fcc0007ffe0ff */
[----:B------:R0:W1:Y:S02]  /*0150*/  F2I.FTZ.U32.TRUNC.NTZ R7, R6 ;  /* 0x0000000600077305 */ /* 0x000064000021f000 */
[----:B0-----:R-:W-:Y:S01]  /*0160*/  HFMA2 R6, -RZ, RZ, 0, 0 ;  /* 0x00000000ff067431 */ /* 0x001fe200000001ff */
[----:B-1----:R-:W-:-:S05]  /*0170*/  IADD3 R10, PT, PT, RZ, -R7, RZ ;  /* 0x80000007ff0a7210 */ /* 0x002fca0007ffe0ff */
[----:B------:R-:W-:-:S04]  /*0180*/  IMAD R11, R10, R9, RZ ;  /* 0x000000090a0b7224 */ /* 0x000fc800078e02ff */
[----:B------:R-:W-:Y:S01]  /*0190*/  IMAD.HI.U32 R7, R7, R11, R6 ;  /* 0x0000000b07077227 */ /* 0x000fe200078e0006 */
[----:B--2---:R-:W-:Y:S02]  /*01a0*/  IABS R4, R0 ;  /* 0x0000000000047213 */ /* 0x004fe40000000000 */
[----:B------:R-:W-:-:S03]  /*01b0*/  ISETP.GE.AND P2, PT, R0, RZ, PT ;  /* 0x000000ff0000720c */ /* 0x000fc60003f46270 */
[----:B------:R-:W-:-:S04]  /*01c0*/  IMAD.HI.U32 R7, R7, R4, RZ ;  /* 0x0000000407077227 */ /* 0x000fc800078e00ff */
[----:B------:R-:W-:-:S04]  /*01d0*/  IMAD.MOV R7, RZ, RZ, -R7 ;  /* 0x000000ffff077224 */ /* 0x000fc800078e0a07 */
[C---:B------:R-:W-:Y:S02]  /*01e0*/  IMAD R2, R9.reuse, R7, R4 ;  /* 0x0000000709027224 */ /* 0x040fe400078e0204 */
        /* <DEDUP_REMOVED lines=9> */
.L_x_19578:
[----:B------:R-:W-:Y:S05]  /*0280*/  BSYNC.RECONVERGENT B0 ;  /* 0x0000000000007941 */ /* 0x000fea0003800200 */
.L_x_19577:
[----:B------:R-:W-:-:S13]  /*0290*/  ISETP.GE.AND P0, PT, R3, UR4, PT ;  /* 0x0000000403007c0c */ /* 0x000fda000bf06270 */
[----:B------:R-:W-:Y:S05]  /*02a0*/  @P0 EXIT ;  /* 0x000000000000094d */ /* 0x000fea0003800000 */
[----:B0-----:R-:W0:Y:S08]  /*02b0*/  LDC.64 R2, c[0x0][0x588] ;  /* 0x00016200ff027b82 */ /* 0x001e300000000a00 */
[----:B------:R-:W1:Y:S01]  /*02c0*/  LDC R6, c[0x0][0x594] ;  /* 0x00016500ff067b82 */ /* 0x000e620000000800 */
[----:B0-----:R-:W2:Y:S01]  /*02d0*/  LDG.E R0, desc[UR6][R2.64] ;  /* 0x0000000602007981 */ /* 0x001ea2000c1e1900 */
[----:B-1----:R-:W-:-:S02]  /*02e0*/  IABS R7, R6 ;  /* 0x0000000600077213 */ /* 0x002fc40000000000 */
[----:B------:R-:W-:Y:S02]  /*02f0*/  ISETP.NE.AND P2, PT, R6, RZ, PT ;  /* 0x000000ff0600720c */ /* 0x000fe40003f45270 */
[----:B------:R-:W0:Y:S08]  /*0300*/  I2F.RP R8, R7 ;  /* 0x0000000700087306 */ /* 0x000e300000209400 */
[----:B0-----:R-:W0:Y:S02]  /*0310*/  MUFU.RCP R8, R8 ;  /* 0x0000000800087308 */ /* 0x001e240000001000 */
[----:B0-----:R-:W-:-:S06]  /*0320*/  IADD3 R5, PT, PT, R8, 0xffffffe, RZ ;  /* 0x0ffffffe08057810 */ /* 0x001fcc0007ffe0ff */
[----:B------:R-:W0:Y:S02]  /*0330*/  F2I.FTZ.U32.TRUNC.NTZ R5, R5 ;  /* 0x0000000500057305 */ /* 0x000e24000021f000 */
[----:B0-----:R-:W-:-:S05]  /*0340*/  IADD3 R4, PT, PT, RZ, -R5, RZ ;  /* 0x80000005ff047210 */ /* 0x001fca0007ffe0ff */
[----:B------:R-:W-:Y:S02]  /*0350*/  IMAD R9, R4, R7, RZ ;  /* 0x0000000704097224 */ /* 0x000fe400078e02ff */
[----:B------:R-:W-:-:S05]  /*0360*/  HFMA2 R4, -RZ, RZ, 0, 0 ;  /* 0x00000000ff047431 */ /* 0x000fca00000001ff */
[----:B------:R-:W-:Y:S01]  /*0370*/  IMAD.HI.U32 R9, R5, R9, R4 ;  /* 0x0000000905097227 */ /* 0x000fe200078e0004 */
[----:B--2---:R-:W-:Y:S02]  /*0380*/  IABS R2, R0 ;  /* 0x0000000000027213 */ /* 0x004fe40000000000 */
[----:B------:R-:W-:-:S03]  /*0390*/  ISETP.GE.AND P1, PT, R0, RZ, PT ;  /* 0x000000ff0000720c */ /* 0x000fc60003f26270 */
[----:B------:R-:W-:-:S04]  /*03a0*/  IMAD.MOV.U32 R4, RZ, RZ, R2 ;  /* 0x000000ffff047224 */ /* 0x000fc800078e0002 */
[----:B------:R-:W-:-:S05]  /*03b0*/  IMAD.HI.U32 R2, R9, R4, RZ ;  /* 0x0000000409027227 */ /* 0x000fca00078e00ff */
[----:B------:R-:W-:-:S05]  /*03c0*/  IADD3 R3, PT, PT, -R2, RZ, RZ ;  /* 0x000000ff02037210 */ /* 0x000fca0007ffe1ff */
[C---:B------:R-:W-:Y:S02]  /*03d0*/  IMAD R4, R7.reuse, R3, R4 ;  /* 0x0000000307047224 */ /* 0x040fe400078e0204 */
[----:B------:R-:W0:Y:S03]  /*03e0*/  LDC.64 R2, c[0x0][0x580] ;  /* 0x00016000ff027b82 */ /* 0x000e260000000a00 */
[----:B------:R-:W-:-:S13]  /*03f0*/  ISETP.GT.U32.AND P0, PT, R7, R4, PT ;  /* 0x000000040700720c */ /* 0x000fda0003f04070 */
[----:B------:R-:W-:-:S04]  /*0400*/  @!P0 IADD3 R4, PT, PT, R4, -R7, RZ ;  /* 0x8000000704048210 */ /* 0x000fc80007ffe0ff */
[----:B------:R-:W-:-:S13]  /*0410*/  ISETP.GT.U32.AND P0, PT, R7, R4, PT ;  /* 0x000000040700720c */ /* 0x000fda0003f04070 */
[----:B------:R-:W-:-:S05]  /*0420*/  @!P0 IADD3 R4, PT, PT, R4, -R7, RZ ;  /* 0x8000000704048210 */ /* 0x000fca0007ffe0ff */
[----:B------:R-:W-:Y:S01]  /*0430*/  @!P1 IMAD.MOV R4, RZ, RZ, -R4 ;  /* 0x000000ffff049224 */ /* 0x000fe200078e0a04 */
[----:B------:R-:W-:-:S05]  /*0440*/  @!P2 LOP3.LUT R4, RZ, R6, RZ, 0x33, !PT ;  /* 0x00000006ff04a212 */ /* 0x000fca00078e33ff */
[----:B0-----:R-:W-:Y:S01]  /*0450*/  STG.E desc[UR6][R2.64], R4 ;  /* 0x0000000402007986 */ /* 0x001fe2000c101906 */
[----:B------:R-:W-:Y:S05]  /*0460*/  EXIT ;  /* 0x000000000000794d */ /* 0x000fea0003800000 */
.L_x_19576:
        /* <DEDUP_REMOVED lines=305> */
.L_x_19581:
[----:B------:R-:W0:Y:S01]  /*1780*/  LDCU.128 UR8, c[0x0][0x580] ;  /* 0x0000b000ff0877ac */ /* 0x000e220008000c00 */
[----:B------:R-:W1:Y:S01]  /*1790*/  LDC R10, c[0x0][0x594] ;  /* 0x00016500ff0a7b82 */ /* 0x000e620000000800 */
[----:B0-----:R-:W-:-:S04]  /*17a0*/  IADD3 R6, P0, PT, R4, UR10, RZ ;  /* 0x0000000a04067c10 */ /* 0x001fc8000ff1e0ff */
[----:B------:R-:W-:-:S05]  /*17b0*/  IADD3.X R7, PT, PT, RZ, UR11, RZ, P0, !PT ;  /* 0x0000000bff077c10 */ /* 0x000fca00087fe4ff */
[----:B------:R-:W2:Y:S01]  /*17c0*/  LDG.E R6, desc[UR6][R6.64] ;  /* 0x0000000606067981 */ /* 0x000ea2000c1e1900 */
[----:B-1----:R-:W-:Y:S02]  /*17d0*/  IABS R11, R10 ;  /* 0x0000000a000b7213 */ /* 0x002fe40000000000 */
[----:B------:R-:W-:Y:S02]  /*17e0*/  IADD3 R3, PT, PT, R3, 0x80, RZ ;  /* 0x0000008003037810 */ /* 0x000fe40007ffe0ff */
[----:B------:R-:W0:Y:S08]  /*17f0*/  I2F.RP R12, R11 ;  /* 0x0000000b000c7306 */ /* 0x000e300000209400 */
[----:B0-----:R-:W0:Y:S02]  /*1800*/  MUFU.RCP R12, R12 ;  /* 0x0000000c000c7308 */ /* 0x001e240000001000 */
[----:B0-----:R-:W-:-:S06]  /*1810*/  VIADD R8, R12, 0xffffffe ;  /* 0x0ffffffe0c087836 */ /* 0x001fcc0000000000 */
[----:B------:R0:W1:Y:S02]  /*1820*/  F2I.FTZ.U32.TRUNC.NTZ R9, R8 ;  /* 0x0000000800097305 */ /* 0x000064000021f000 */
[----:B0-----:R-:W-:Y:S02]  /*1830*/  MOV R8, RZ ;  /* 0x000000ff00087202 */ /* 0x001fe40000000f00 */
[----:B-1----:R-:W-:-:S05]  /*1840*/  IADD3 R4, PT, PT, RZ, -R9, RZ ;  /* 0x80000009ff047210 */ /* 0x002fca0007ffe0ff */
[----:B------:R-:W-:-:S04]  /*1850*/  IMAD R13, R4, R11, RZ ;  /* 0x0000000b040d7224 */ /* 0x000fc800078e02ff */
[----:B------:R-:W-:Y:S01]  /*1860*/  IMAD.HI.U32 R4, R9, R13, R8 ;  /* 0x0000000d09047227 */ /* 0x000fe200078e0008 */
[----:B--2---:R-:W-:Y:S02]  /*1870*/  IABS R7, R6 ;  /* 0x0000000600077213 */ /* 0x004fe40000000000 */
[----:B------:R-:W-:-:S03]  /*1880*/  ISETP.GE.AND P1, PT, R6, RZ, PT ;  /* 0x000000ff0600720c */ /* 0x000fc60003f26270 */
[----:B------:R-:W-:-:S05]  /*1890*/  IMAD.HI.U32 R4, R4, R7, RZ ;  /* 0x0000000704047227 */ /* 0x000fca00078e00ff */
[----:B------:R-:W-:-:S05]  /*18a0*/  IADD3 R4, PT, PT, -R4, RZ, RZ ;  /* 0x000000ff04047210 */ /* 0x000fca0007ffe1ff */
[----:B------:R-:W-:-:S05]  /*18b0*/  IMAD R4, R11, R4, R7 ;  /* 0x000000040b047224 */ /* 0x000fca00078e0207 */
[----:B------:R-:W-:-:S13]  /*18c0*/  ISETP.GT.U32.AND P0, PT, R11, R4, PT ;  /* 0x000000040b00720c */ /* 0x000fda0003f04070 */
[----:B------:R-:W-:Y:S02]  /*18d0*/  @!P0 IADD3 R4, PT, PT, R4, -R11, RZ ;  /* 0x8000000b04048210 */ /* 0x000fe40007ffe0ff */
[----:B------:R-:W-:Y:S02]  /*18e0*/  ISETP.NE.AND P0, PT, R10, RZ, PT ;  /* 0x000000ff0a00720c */ /* 0x000fe40003f05270 */
[----:B------:R-:W-:-:S13]  /*18f0*/  ISETP.GT.U32.AND P2, PT, R11, R4, PT ;  /* 0x000000040b00720c */ /* 0x000fda0003f44070 */
[----:B------:R-:W-:-:S05]  /*1900*/  @!P2 IMAD.IADD R4, R4, 0x1, -R11 ;  /* 0x000000010404a824 */ /* 0x000fca00078e0a0b */
[----:B------:R-:W-:Y:S02]  /*1910*/  MOV R7, R4 ;  /* 0x0000000400077202 */ /* 0x000fe40000000f00 */
[----:B------:R-:W-:Y:S02]  /*1920*/  IADD3 R4, P2, PT, R5, UR8, RZ ;  /* 0x0000000805047c10 */ /* 0x000fe4000ff5e0ff */
[----:B------:R-:W-:Y:S02]  /*1930*/  @!P1 IADD3 R7, PT, PT, -R7, RZ, RZ ;  /* 0x000000ff07079210 */ /* 0x000fe40007ffe1ff */
[----:B------:R-:W-:Y:S02]  /*1940*/  IADD3.X R5, PT, PT, RZ, UR9, RZ, P2, !PT ;  /* 0x00000009ff057c10 */ /* 0x000fe400097fe4ff */
[----:B------:R-:W-:-:S05]  /*1950*/  @!P0 LOP3.LUT R7, RZ, R10, RZ, 0x33, !PT ;  /* 0x0000000aff078212 */ /* 0x000fca00078e33ff */
[----:B------:R0:W-:Y:S02]  /*1960*/  STG.E desc[UR6][R4.64], R7 ;  /* 0x0000000704007986 */ /* 0x0001e4000c101906 */
.L_x_19580:
[----:B------:R-:W-:Y:S05]  /*1970*/  BSYNC.RECONVERGENT B0 ;  /* 0x0000000000007941 */ /* 0x000fea0003800200 */
.L_x_19579:
[----:B------:R-:W-:-:S13]  /*1980*/  ISETP.GE.AND P0, PT, R3, UR4, PT ;  /* 0x0000000403007c0c */ /* 0x000fda000bf06270 */
        /* <DEDUP_REMOVED lines=299> */
.L_x_19582:
[----:B------:R-:W0:Y:S01]  /*2c40*/  LDCU.128 UR8, c[0x0][0x580] ;  /* 0x0000b000ff0877ac */ /* 0x000e220008000c00 */
[----:B------:R-:W1:Y:S01]  /*2c50*/  LDC R8, c[0x0][0x594] ;  /* 0x00016500ff087b82 */ /* 0x000e620000000800 */
[----:B0-----:R-:W-:-:S04]  /*2c60*/  IADD3 R4, P0, PT, R2, UR10, RZ ;  /* 0x0000000a02047c10 */ /* 0x001fc8000ff1e0ff */
[----:B------:R-:W-:-:S05]  /*2c70*/  IADD3.X R5, PT, PT, RZ, UR11, RZ, P0, !PT ;  /* 0x0000000bff057c10 */ /* 0x000fca00087fe4ff */
[----:B------:R-:W2:Y:S01]  /*2c80*/  LDG.E R4, desc[UR6][R4.64] ;  /* 0x0000000604047981 */ /* 0x000ea2000c1e1900 */
[----:B-1----:R-:W-:-:S04]  /*2c90*/  IABS R9, R8 ;  /* 0x0000000800097213 */ /* 0x002fc80000000000 */
[----:B------:R-:W0:Y:S08]  /*2ca0*/  I2F.RP R10, R9 ;  /* 0x00000009000a7306 */ /* 0x000e300000209400 */
[----:B0-----:R-:W0:Y:S02]  /*2cb0*/  MUFU.RCP R10, R10 ;  /* 0x0000000a000a7308 */ /* 0x001e240000001000 */
[----:B0-----:R-:W-:-:S06]  /*2cc0*/  IADD3 R6, PT, PT, R10, 0xffffffe, RZ ;  /* 0x0ffffffe0a067810 */ /* 0x001fcc0007ffe0ff */
[----:B------:R0:W1:Y:S02]  /*2cd0*/  F2I.FTZ.U32.TRUNC.NTZ R7, R6 ;  /* 0x0000000600077305 */ /* 0x000064000021f000 */
[----:B0-----:R-:W-:Y:S02]  /*2ce0*/  MOV R6, RZ ;  /* 0x000000ff00067202 */ /* 0x001fe40000000f00 */
[----:B-1----:R-:W-:-:S05]  /*2cf0*/  IADD3 R0, PT, PT, RZ, -R7, RZ ;  /* 0x80000007ff007210 */ /* 0x002fca0007ffe0ff */
[----:B------:R-:W-:-:S04]  /*2d00*/  IMAD R11, R0, R9, RZ ;  /* 0x00000009000b7224 */ /* 0x000fc800078e02ff */
[----:B------:R-:W-:Y:S01]  /*2d10*/  IMAD.HI.U32 R11, R7, R11, R6 ;  /* 0x0000000b070b7227 */ /* 0x000fe200078e0006 */
[----:B--2---:R-:W-:Y:S02]  /*2d20*/  IABS R2, R4 ;  /* 0x0000000400027213 */ /* 0x004fe40000000000 */
[----:B------:R-:W-:-:S03]  /*2d30*/  ISETP.GE.AND P1, PT, R4, RZ, PT ;  /* 0x000000ff0400720c */ /* 0x000fc60003f26270 */
[----:B------:R-:W-:-:S04]  /*2d40*/  IMAD.HI.U32 R0, R11, R2, RZ ;  /* 0x000000020b007227 */ /* 0x000fc800078e00ff */
[----:B------:R-:W-:-:S04]  /*2d50*/  IMAD.MOV R5, RZ, RZ, -R0 ;  /* 0x000000ffff057224 */ /* 0x000fc800078e0a00 */
        /* <DEDUP_REMOVED lines=10> */
[----:B------:R-:W-:Y:S01]  /*2e00*/  STG.E desc[UR6][R2.64], R0 ;  /* 0x0000000002007986 */ /* 0x000fe2000c101906 */
[----:B------:R-:W-:Y:S05]  /*2e10*/  EXIT ;  /* 0x000000000000794d */ /* 0x000fea0003800000 */
.L_x_19583:
        /* <DEDUP_REMOVED lines=14> */
.L_x_50104:


//--------------------- .text._ZN2at6native27unrolled_elementwise_kernelINS0_13BUnaryFunctorIiiiZZZNS0_16fmod_kernel_cudaERNS_18TensorIteratorBaseEENKUlvE_clEvENKUlvE1_clEvEUliiE_EESt5arrayIPcLm2EELi4E23TrivialOffsetCalculatorILi1EjESD_NS0_6memory15LoadWithoutCastENSE_16StoreWithoutCastEEEviT_T0_T2_T3_T4_T5_ --------------------------
	.section	.text._ZN2at6native27unrolled_elementwise_kernelINS0_13BUnaryFunctorIiiiZZZNS0_16fmod_kernel_cudaERNS_18TensorIteratorBaseEENKUlvE_clEvENKUlvE1_clEvEUliiE_EESt5arrayIPcLm2EELi4E23TrivialOffsetCalculatorILi1EjESD_NS0_6memory15LoadWithoutCastENSE_16StoreWithoutCastEEEviT_T0_T2_T3_T4_T5_,"ax",@progbits
	.align	128
        .global         _ZN2at6native27unrolled_elementwise_kernelINS0_13BUnaryFunctorIiiiZZZNS0_16fmod_kernel_cudaERNS_18TensorIteratorBaseEENKUlvE_clEvENKUlvE1_clEvEUliiE_EESt5arrayIPcLm2EELi4E23TrivialOffsetCalculatorILi1EjESD_NS0_6memory15LoadWithoutCastENSE_16StoreWithoutCastEEEviT_T0_T2_T3_T4_T5_
        .type           _ZN2at6native27unrolled_elementwise_kernelINS0_13BUnaryFunctorIiiiZZZNS0_16fmod_kernel_cudaERNS_18TensorIteratorBaseEENKUlvE_clEvENKUlvE1_clEvEUliiE_EESt5arrayIPcLm2EELi4E23TrivialOffsetCalculatorILi1EjESD_NS0_6memory15LoadWithoutCastENSE_16StoreWithoutCastEEEviT_T0_T2_T3_T4_T5_,@function
        .size           _ZN2at6native27unrolled_elementwise_kernelINS0_13BUnaryFunctorIiiiZZZNS0_16fmod_kernel_cudaERNS_18TensorIteratorBaseEENKUlvE_clEvENKUlvE1_clEvEUliiE_EESt5arrayIPcLm2EELi4E23TrivialOffsetCalculatorILi1EjESD_NS0_6memory15LoadWithoutCastENSE_16StoreWithoutCastEEEviT_T0_T2_T3_T4_T5_,(.L_x_50105 - _ZN2at6native27unrolled_elementwise_kernelINS0_13BUnaryFunctorIiiiZZZNS0_16fmod_kernel_cudaERNS_18TensorIteratorBaseEENKUlvE_clEvENKUlvE1_clEvEUliiE_EESt5arrayIPcLm2EELi4E23TrivialOffsetCalculatorILi1EjESD_NS0_6memory15LoadWithoutCastENSE_16StoreWithoutCastEEEviT_T0_T2_T3_T4_T5_)
        .other          _ZN2at6native27unrolled_elementwise_kernelINS0_13BUnaryFunctorIiiiZZZNS0_16fmod_kernel_cudaERNS_18TensorIteratorBaseEENKUlvE_clEvENKUlvE1_clEvEUliiE_EESt5arrayIPcLm2EELi4E23TrivialOffsetCalculatorILi1EjESD_NS0_6memory15LoadWithoutCastENSE_16StoreWithoutCastEEEviT_T0_T2_T3_T4_T5_,@"STO_CUDA_ENTRY STV_DEFAULT"
_ZN2at6native27unrolled_elementwise_kernelINS0_13BUnaryFunctorIiiiZZZNS0_16fmod_kernel_cudaERNS_18TensorIteratorBaseEENKUlvE_clEvENKUlvE1_clEvEUliiE_EESt5arrayIPcLm2EELi4E23TrivialOffsetCalculatorILi1EjESD_NS0_6memory15LoadWithoutCastENSE_16StoreWithoutCastEEEviT_T0_T2_T3_T4_T5_:
.text._ZN2at6native27unrolled_elementwise_kernelINS0_13BUnaryFunctorIiiiZZZNS0_16fmod_kernel_cudaERNS_18TensorIteratorBaseEENKUlvE_clEvENKUlvE1_clEvEUliiE_EESt5arrayIPcLm2EELi4E23TrivialOffsetCalculatorILi1EjESD_NS0_6memory15LoadWithoutCastENSE_16StoreWithoutCastEEEviT_T0_T2_T3_T4_T5_:
        /* <DEDUP_REMOVED lines=10> */
[----:B------:R-:W0:Y:S04]  /*00a0*/  @!P0 LDC.64 R10, c[0x0][0x398] ;  /* 0x0000e600ff0a8b82 */ /* 0x000e280000000a00 */
[----:B------:R-:W-:-:S13]  /*00b0*/  ISETP.GE.AND P1, PT, R7, R2, PT ;  /* 0x000000020700720c */ /* 0x000fda0003f26270 */
[----:B------:R-:W-:Y:S01]  /*00c0*/  @!P1 LEA R9, R0, R7, 0x9 ;  /* 0x0000000700099211 */ /* 0x000fe200078e48ff */
[----:B------:R-:W-:Y:S01]  /*00d0*/  @!P1 VIADD R7, R7, 0x80 ;  /* 0x0000008007079836 */ /* 0x000fe20000000000 */
[----:B------:R-:W2:Y:S04]  /*00e0*/  @!P1 LDC.64 R12, c[0x0][0x398] ;  /* 0x0000e600ff0c9b82 */ /* 0x000ea80000000a00 */
[----:B------:R-:W-:-:S13]  /*00f0*/  ISETP.GE.AND P3, PT, R7, R2, PT ;  /* 0x000000020700720c */ /* 0x000fda0003f66270 */
[----:B------:R-:W-:Y:S01]  /*0100*/  @!P3 IMAD R17, R0, 0x200, R7 ;  /* 0x000002000011b824 */ /* 0x000fe200078e0207 */
[----:B------:R-:W-:Y:S01]  /*0110*/  @!P3 IADD3 R7, PT, PT, R7, 0x80, RZ ;  /* 0x000000800707b810 */ /* 0x000fe20007ffe0ff */
[----:B------:R-:W-:Y:S01]  /*0120*/  IMAD.MOV.U32 R8, RZ, RZ, RZ ;  /* 0x000000ffff087224 */ /* 0x000fe200078e00ff */
[----:B------:R-:W3:Y:S02]  /*0130*/  @!P3 LDC.64 R4, c[0x0][0x398] ;  /* 0x0000e600ff04bb82 */ /* 0x000ee40000000a00 */
[----:B------:R-:W-:Y:S01]  /*0140*/  ISETP.GE.AND P2, PT, R7, R2, PT ;  /* 0x000000020700720c */ /* 0x000fe20003f46270 */
[----:B--2---:R-:W-:-:S12]  /*0150*/  @!P1 IMAD.WIDE.U32 R12, R9, 0x4, R12 ;  /* 0x00000004090c9825 */ /* 0x004fd800078e000c */
[----:B------:R-:W2:Y:S01]  /*0160*/  @!P2 LDC.64 R14, c[0x0][0x398] ;  /* 0x0000e600ff0eab82 */ /* 0x000ea20000000a00 */
[----:B------:R-:W-:Y:S01]  /*0170*/  @!P2 IMAD R7, R0, 0x200, R7 ;  /* 0x000002000007a824 */ /* 0x000fe200078e0207 */
[----:B-1----:R1:W5:Y:S01]  /*0180*/  @!P1 LDG.E R18, desc[UR4][R12.64] ;  /* 0x000000040c129981 */ /* 0x002362000c1e1900 */
[----:B---3--:R-:W-:Y:S01]  /*0190*/  @!P3 IMAD.WIDE.U32 R16, R17, 0x4, R4 ;  /* 0x000000041110b825 */ /* 0x008fe200078e0004 */
[----:B------:R-:W-:-:S03]  /*01a0*/  CS2R R4, SRZ ;  /* 0x0000000000047805 */ /* 0x000fc6000001ff00 */
[----:B--2---:R-:W-:Y:S01]  /*01b0*/  @!P2 IMAD.WIDE.U32 R14, R7, 0x4, R14 ;  /* 0x00000004070ea825 */ /* 0x004fe200078e000e */
[----:B------:R-:W-:Y:S02]  /*01c0*/  @!P0 LEA R7, R0, R3, 0x9 ;  /* 0x0000000300078211 */ /* 0x000fe400078e48ff */
[----:B------:R2:W5:Y:S03]  /*01d0*/  @!P3 LDG.E R5, desc[UR4][R16.64] ;  /* 0x000000041005b981 */ /* 0x000566000c1e1900 */
[----:B0-----:R-:W-:Y:S01]  /*01e0*/  @!P0 IMAD.WIDE.U32 R10, R7, 0x4, R10 ;  /* 0x00000004070a8825 */ /* 0x001fe200078e000a */
[C---:B-1----:R-:W-:Y:S01]  /*01f0*/  IADD3 R13, PT, PT, R3.reuse, 0x180, RZ ;  /* 0x00000180030d7810 */ /* 0x042fe20007ffe0ff */
[----:B------:R-:W-:Y:S01]  /*0200*/  BSSY.RECONVERGENT B0, `(.L_x_19584) ;  /* 0x0000024000007945 */ /* 0x000fe20003800200 */
[----:B------:R0:W5:Y:S04]  /*0210*/  @!P2 LDG.E R4, desc[UR4][R14.64] ;  /* 0x000000040e04a981 */ /* 0x000168000c1e1900 */
[----:B------:R1:W5:Y:S01]  /*0220*/  @!P0 LDG.E R8, desc[UR4][R10.64] ;  /* 0x000000040a088981 */ /* 0x000362000c1e1900 */
[----:B------:R-:W-:-:S13]  /*0230*/  ISETP.GE.AND P0, PT, R3, R2, PT ;  /* 0x000000020300720c */ /* 0x000fda0003f06270 */
[----:B------:R-:W3:Y:S01]  /*0240*/  @!P0 LDC.64 R6, c[0x0][0x390] ;  /* 0x0000e400ff068b82 */ /* 0x000ee20000000a00 */
[C---:B------:R-:W-:Y:S02]  /*0250*/  VIADD R9, R3.reuse, 0x100 ;  /* 0x0000010003097836 */ /* 0x040fe40000000000 */
[----:B--2---:R-:W-:Y:S01]  /*0260*/  VIADD R17, R3, 0x80 ;  /* 0x0000008003117836 */ /* 0x004fe20000000000 */
[-C--:B------:R-:W-:Y:S01]  /*0270*/  ISETP.GE.AND P2, PT, R13, R2.reuse, PT ;  /* 0x000000020d00720c */ /* 0x080fe20003f46270 */
[----:B0-----:R-:W-:Y:S01]  /*0280*/  @!P0 IMAD R15, R0, 0x200, R3 ;  /* 0x00000200000f8824 */ /* 0x001fe200078e0203 */
[-C--:B------:R-:W-:Y:S02]  /*0290*/  ISETP.GE.AND P1, PT, R9, R2.reuse, PT ;  /* 0x000000020900720c */ /* 0x080fe40003f26270 */
[----:B------:R-:W-:Y:S02]  /*02a0*/  ISETP.GE.AND P3, PT, R17, R2, PT ;  /* 0x000000021100720c */ /* 0x000fe40003f66270 */
[----:B------:R-:W-:Y:S01]  /*02b0*/  @!P0 MOV R3, R17 ;  /* 0x0000001100038202 */ /* 0x000fe20000000f00 */
[----:B-1----:R-:W-:Y:S10]  /*02c0*/  @P0 BRA `(.L_x_19585) ;  /* 0x00000000005c0947 */ /* 0x002ff40003800000 */
        /* <DEDUP_REMOVED lines=8> */
[----:B0-----:R-:W-:Y:S02]  /*0350*/  HFMA2 R10, -RZ, RZ, 0, 0 ;  /* 0x00000000ff0a7431 */ /* 0x001fe400000001ff */
        /* <DEDUP_REMOVED lines=14> */
.L_x_19585:
[----:B------:R-:W-:Y:S05]  /*0440*/  BSYNC.RECONVERGENT B0 ;  /* 0x0000000000007941 */ /* 0x000fea0003800200 */
.L_x_19584:
[----:B------:R-:W-:Y:S01]  /*0450*/  BSSY.RECONVERGENT B0, `(.L_x_19586) ;  /* 0x000001b000007945 */ /* 0x000fe20003800200 */
[----:B------:R-:W-:Y:S01]  /*0460*/  ISETP.GE.AND P4, PT, R3, R2, PT ;  /* 0x000000020300720c */ /* 0x000fe20003f86270 */
[----:B---3--:R-:W-:Y:S02]  /*0470*/  @!P0 IMAD.WIDE.U32 R6, R15, 0x4, R6 ;  /* 0x000000040f068825 */ /* 0x008fe400078e0006 */
[----:B------:R-:W-:Y:S10]  /*0480*/  @P3 BRA `(.L_x_19587) ;  /* 0x00000000005c3947 */ /* 0x000ff40003800000 */
[----:B------:R-:W0:Y:S01]  /*0490*/  LDC R16, c[0x0][0x388] ;  /* 0x0000e200ff107b82 */ /* 0x000e220000000800 */
[----:B------:R-:W-:Y:S01]  /*04a0*/  IMAD.MOV.U32 R10, RZ, RZ, RZ ;  /* 0x000000ffff0a7224 */ /* 0x000fe200078e00ff */
[----:B-----5:R-:W-:Y:S02]  /*04b0*/  ISETP.GE.AND P5, PT, R18, RZ, PT ;  /* 0x000000ff1200720c */ /* 0x020fe40003fa6270 */
[----:B0-----:R-:W-:Y:S02]  /*04c0*/  IABS R13, R16 ;  /* 0x00000010000d7213 */ /* 0x001fe40000000000 */
[----:B------:R-:W-:Y:S02]  /*04d0*/  ISETP.NE.AND P6, PT, R16, RZ, PT ;  /* 0x000000ff1000720c */ /* 0x000fe40003fc5270 */
[----:B------:R-:W0:Y:S08]  /*04e0*/  I2F.RP R12, R13 ;  /* 0x0000000d000c7306 */ /* 0x000e300000209400 */
[----:B0-----:R-:W0:Y:S02]  /*04f0*/  MUFU.RCP R12, R12 ;  /* 0x0000000c000c7308 */ /* 0x001e240000001000 */
[----:B0-----:R-:W-:-:S06]  /*0500*/  IADD3 R14, PT, PT, R12, 0xffffffe, RZ ;  /* 0x0ffffffe0c0e7810 */ /* 0x001fcc0007ffe0ff */
[----:B------:R-:W0:Y:S02]  /*0510*/  F2I.FTZ.U32.TRUNC.NTZ R11, R14 ;  /* 0x0000000e000b7305 */ /* 0x000e24000021f000 */
[----:B0-----:R-:W-:-:S04]  /*0520*/  IMAD.MOV R8, RZ, RZ, -R11 ;  /* 0x000000ffff087224 */ /* 0x001fc800078e0a0b */
[----:B------:R-:W-:Y:S01]  /*0530*/  IMAD R15, R8, R13, RZ ;  /* 0x0000000d080f7224 */ /* 0x000fe200078e02ff */
[----:B------:R-:W-:-:S03]  /*0540*/  IABS R8, R18 ;  /* 0x0000001200087213 */ /* 0x000fc60000000000 */
        /* <DEDUP_REMOVED lines=10> */
[----:B------:R-:W-:-:S07]  /*05f0*/  @!P6 LOP3.LUT R8, RZ, R16, RZ, 0x33, !PT ;  /* 0x00000010ff08e212 */ /* 0x000fce00078e33ff */
.L_x_19587:
[----:B------:R-:W-:Y:S05]  /*0600*/  BSYNC.RECONVERGENT B0 ;  /* 0x0000000000007941 */ /* 0x000fea0003800200 */
.L_x_19586:
        /* <DEDUP_REMOVED lines=10> */
[----:B------:R-:W0:Y:S02]  /*06b0*/  F2I.FTZ.U32.TRUNC.NTZ R11, R14 ;  /* 0x0000000e000b7305 */ /* 0x000e24000021f000 */
[----:B0-----:R-:W-:-:S05]  /*06c0*/  IADD3 R10, PT, PT, RZ, -R11, RZ ;  /* 0x8000000bff0a7210 */ /* 0x001fca0007ffe0ff */
[----:B------:R-:W-:Y:S02]  /*06d0*/  IMAD R15, R10, R13, RZ ;  /* 0x0000000d0a0f7224 */ /* 0x000fe400078e02ff */
[----:B------:R-:W-:-:S04]  /*06e0*/  IMAD.MOV.U32 R10, RZ, RZ, RZ ;  /* 0x000000ffff0a7224 */ /* 0x000fc800078e00ff */
[----:B------:R-:W-:-:S04]  /*06f0*/  IMAD.HI.U32 R10, R11, R15, R10 ;  /* 0x0000000f0b0a7227 */ /* 0x000fc800078e000a */
[----:B------:R-:W-:-:S04]  /*0700*/  IMAD.MOV.U32 R11, RZ, RZ, R16 ;  /* 0x000000ffff0b7224 */ /* 0x000fc800078e0010 */
[----:B------:R-:W-:-:S05]  /*0710*/  IMAD.HI.U32 R10, R10, R11, RZ ;  /* 0x0000000b0a0a7227 */ /* 0x000fca00078e00ff */
[----:B------:R-:W-:-:S05]  /*0720*/  IADD3 R10, PT, PT, -R10, RZ, RZ ;  /* 0x000000ff0a0a7210 */ /* 0x000fca0007ffe1ff */
[----:B------:R-:W-:-:S05]  /*0730*/  IMAD R10, R13, R10, R11 ;  /* 0x0000000a0d0a7224 */ /* 0x000fca00078e020b */
[----:B------:R-:W-:-:S13]  /*0740*/  ISETP.GT.U32.AND P1, PT, R13, R10, PT ;  /* 0x0000000a0d00720c */ /* 0x000fda0003f24070 */
[----:B------:R-:W-:-:S05]  /*0750*/  @!P1 IMAD.IADD R10, R10, 0x1, -R13 ;  /* 0x000000010a0a9824 */ /* 0x000fca00078e0a0d */
[----:B------:R-:W-:-:S13]  /*0760*/  ISETP.GT.U32.AND P1, PT, R13, R10, PT ;  /* 0x0000000a0d00720c */ /* 0x000fda0003f24070 */
[----:B------:R-:W-:-:S05]  /*0770*/  @!P1 IADD3 R10, PT, PT, R10, -R13, RZ ;  /* 0x8000000d0a0a9210 */ /* 0x000fca0007ffe0ff */
[----:B------:R-:W-:-:S05]  /*0780*/  IMAD.MOV.U32 R5, RZ, RZ, R10 ;  /* 0x000000ffff057224 */ /* 0x000fca00078e000a */
[----:B------:R-:W-:Y:S02]  /*0790*/  @!P3 IADD3 R5, PT, PT, -R5, RZ, RZ ;  /* 0x000000ff0505b210 */ /* 0x000fe40007ffe1ff */
[----:B------:R-:W-:-:S07]  /*07a0*/  @!P5 LOP3.LUT R5, RZ, R17, RZ, 0x33, !PT ;  /* 0x00000011ff05d212 */ /* 0x000fce00078e33ff */
.L_x_19589:
[----:B------:R-:W-:Y:S05]  /*07b0*/  BSYNC.RECONVERGENT B0 ;  /* 0x0000000000007941 */ /* 0x000fea0003800200 */
.L_x_19588:
        /* <DEDUP_REMOVED lines=20> */
[----:B------:R-:W-:-:S04]  /*0900*/  @!P1 IADD3 R10, PT, PT, R10, -R13, RZ ;  /* 0x8000000d0a0a9210 */ /* 0x000fc80007ffe0ff */
[----:B------:R-:W-:-:S13]  /*0910*/  ISETP.GT.U32.AND P1, PT, R13, R10, PT ;  /* 0x0000000a0d00720c */ /* 0x000fda0003f24070 */
[----:B------:R-:W-:-:S05]  /*0920*/  @!P1 IMAD.IADD R10, R10, 0x1, -R13 ;  /* 0x000000010a0a9824 */ /* 0x000fca00078e0a0d */
[----:B------:R-:W-:-:S05]  /*0930*/  MOV R13, R10 ;  /* 0x0000000a000d7202 */ /* 0x000fca0000000f00 */
[----:B------:R-:W-:Y:S01]  /*0940*/  @!P2 IMAD.MOV R13, RZ, RZ, -R13 ;  /* 0x000000ffff0da224 */ /* 0x000fe200078e0a0d */
[----:B------:R-:W-:-:S07]  /*0950*/  @!P3 LOP3.LUT R13, RZ, R17, RZ, 0x33, !PT ;  /* 0x00000011ff0db212 */ /* 0x000fce00078e33ff */
.L_x_19591:
[----:B------:R-:W-:Y:S05]  /*0960*/  BSYNC.RECONVERGENT B0 ;  /* 0x0000000000007941 */ /* 0x000fea0003800200 */
.L_x_19590:
[----:B------:R0:W-:Y:S01]  /*0970*/  @!P0 STG.E desc[UR4][R6.64], R9 ;  /* 0x0000000906008986 */ /* 0x0001e2000c101904 */
        /* <DEDUP_REMOVED lines=10> */
[----:B-----5:R1:W-:Y:S04]  /*0a20*/  STG.E desc[UR4][R10.64], R8 ;  /* 0x000000080a007986 */ /* 0x0203e8000c101904 */
[----:B------:R1:W-:Y:S02]  /*0a30*/  @!P0 STG.E desc[UR4][R6.64], R5 ;  /* 0x0000000506008986 */ /* 0x0003e4000c101904 */
.L_x_19593:
[----:B------:R-:W-:Y:S05]  /*0a40*/  BSYNC.RECONVERGENT B0 ;  /* 0x0000000000007941 */ /* 0x000fea0003800200 */
.L_x_19592:
[----:B------:R-:W-:-:S13]  /*0a50*/  ISETP.GE.AND P0, PT, R3, R2, PT ;  /* 0x000000020300720c */ /* 0x000fda0003f06270 */
[----:B------:R-:W-:Y:S05]  /*0a60*/  @P0 EXIT ;  /* 0x000000000000094d */ /* 0x000fea0003800000 */
[----:B-1---5:R-:W1:Y:S01]  /*0a70*/  LDC.64 R4, c[0x0][0x390] ;  /* 0x0000e400ff047b82 */ /* 0x022e620000000a00 */
[----:B------:R-:W-:-:S05]  /*0a80*/  LEA R3, R0, R3, 0x9 ;  /* 0x0000000300037211 */ /* 0x000fca00078e48ff */
[----:B-1----:R-:W-:-:S05]  /*0a90*/  IMAD.WIDE.U32 R2, R3, 0x4, R4 ;  /* 0x0000000403027825 */ /* 0x002fca00078e0004 */
[----:B------:R-:W-:Y:S01]  /*0aa0*/  STG.E desc[UR4][R2.64], R13 ;  /* 0x0000000d02007986 */ /* 0x000fe2000c101904 */
[----:B------:R-:W-:Y:S05]  /*0ab0*/  EXIT ;  /* 0x000000000000794d */ /* 0x000fea0003800000 */
.L_x_19594:
        /* <DEDUP_REMOVED lines=12> */
.L_x_50105:


//--------------------- .text._ZN2at6native29vectorized_elementwise_kernelILi2ENS0_13BUnaryFunctorIiiiZZZNS0_16fmod_kernel_cudaERNS_18TensorIteratorBaseEENKUlvE_clEvENKUlvE1_clEvEUliiE_EESt5arrayIPcLm2EEEEviT0_T1_ --------------------------
	.section	.text._ZN2at6native29vectorized_elementwise_kernelILi2ENS0_13BUnaryFunctorIiiiZZZNS0_16fmod_kernel_cudaERNS_18TensorIteratorBaseEENKUlvE_clEvENKUlvE1_clEvEUliiE_EESt5arrayIPcLm2EEEEviT0_T1_,"ax",@progbits
	.align	128
        .global         _ZN2at6native29vectorized_elementwise_kernelILi2ENS0_13BUnaryFunctorIiiiZZZNS0_16fmod_kernel_cudaERNS_18TensorIteratorBaseEENKUlvE_clEvENKUlvE1_clEvEUliiE_EESt5arrayIPcLm2EEEEviT0_T1_
        .type           _ZN2at6native29vectorized_elementwise_kernelILi2ENS0_13BUnaryFunctorIiiiZZZNS0_16fmod_kernel_cudaERNS_18TensorIteratorBaseEENKUlvE_clEvENKUlvE1_clEvEUliiE_EESt5arrayIPcLm2EEEEviT0_T1_,@function
        .size           _ZN2at6native29vectorized_elementwise_kernelILi2ENS0_13BUnaryFunctorIiiiZZZNS0_16fmod_kernel_cudaERNS_18TensorIteratorBaseEENKUlvE_clEvENKUlvE1_clEvEUliiE_EESt5arrayIPcLm2EEEEviT0_T1_,(.L_x_50106 - _ZN2at6native29vectorized_elementwise_kernelILi2ENS0_13BUnaryFunctorIiiiZZZNS0_16fmod_kernel_cudaERNS_18TensorIteratorBaseEENKUlvE_clEvENKUlvE1_clEvEUliiE_EESt5arrayIPcLm2EEEEviT0_T1_)
        .other          _ZN2at6native29vectorized_elementwise_kernelILi2ENS0_13BUnaryFunctorIiiiZZZNS0_16fmod_kernel_cudaERNS_18TensorIteratorBaseEENKUlvE_clEvENKUlvE1_clEvEUliiE_EESt5arrayIPcLm2EEEEviT0_T1_,@"STO_CUDA_ENTRY STV_DEFAULT"
_ZN2at6native29vectorized_elementwise_kernelILi2ENS0_13BUnaryFunctorIiiiZZZNS0_16fmod_kernel_cudaERNS_18TensorIteratorBaseEENKUlvE_clEvENKUlvE1_clEvEUliiE_EESt5arrayIPcLm2EEEEviT0_T1_:
.text._ZN2at6native29vectorized_elementwise_kernelILi2ENS0_13BUnaryFunctorIiiiZZZNS0_16fmod_kernel_cudaERNS_18TensorIteratorBaseEENKUlvE_clEvENKUlvE1_clEvEUliiE_EESt5arrayIPcLm2EEEEviT0_T1_:
        /* <DEDUP_REMOVED lines=29> */
[----:B------:R-:W0:Y:S01]  /*01d0*/  @!P3 LDC.64 R6, c[0x0][0x398] ;  /* 0x0000e600ff06bb82 */ /* 0x000e220000000a00 */
[----:B------:R-:W-:-:S05]  /*01e0*/  @!P3 VIADD R15, R15, 0x80 ;  /* 0x000000800f0fb836 */ /* 0x000fca0000000000 */
[----:B------:R-:W-:-:S13]  /*01f0*/  ISETP.GE.U32.AND P2, PT, R15, R4, PT ;  /* 0x000000040f00720c */ /* 0x000fda0003f46070 */
[----:B------:R-:W-:Y:S01]  /*0200*/  @!P2 IADD3 R19, PT, PT, R0, R15, RZ ;  /* 0x0000000f0013a210 */ /* 0x000fe20007ffe0ff */
[----:B------:R-:W-:Y:S01]  /*0210*/  @!P2 VIADD R15, R15, 0x80 ;  /* 0x000000800f0fa836 */ /* 0x000fe20000000000 */
[----:B------:R-:W3:Y:S04]  /*0220*/  @!P2 LDC.64 R10, c[0x0][0x398] ;  /* 0x0000e600ff0aab82 */ /* 0x000ee80000000a00 */
[----:B------:R-:W-:-:S13]  /*0230*/  ISETP.GE.U32.AND P1, PT, R15, R4, PT ;  /* 0x000000040f00720c */ /* 0x000fda0003f26070 */
[----:B------:R-:W-:Y:S01]  /*0240*/  @!P1 IMAD.IADD R21, R0, 0x1, R15 ;  /* 0x0000000100159824 */ /* 0x000fe200078e020f */
[----:B------:R-:W-:-:S04]  /*0250*/  @!P1 IADD3 R15, PT, PT, R15, 0x80, RZ ;  /* 0x000000800f0f9810 */ /* 0x000fc80007ffe0ff */
[----:B------:R-:W-:Y:S01]  /*0260*/  ISETP.GE.U32.AND P6, PT, R15, R4, PT ;  /* 0x000000040f00720c */ /* 0x000fe20003fc6070 */
[----:B--2---:R-:W-:Y:S02]  /*0270*/  @!P4 IMAD.WIDE.U32 R26, R27, 0x4, R2 ;  /* 0x000000041b1ac825 */ /* 0x004fe400078e0002 */
[----:B------:R-:W2:Y:S02]  /*0280*/  @!P1 LDC.64 R2, c[0x0][0x398] ;  /* 0x0000e600ff029b82 */ /* 0x000ea40000000a00 */
[----:B-1----:R-:W-:-:S08]  /*0290*/  @!P5 IMAD.WIDE.U32 R22, R23, 0x4, R8 ;  /* 0x000000041716d825 */ /* 0x002fd000078e0008 */
[----:B------:R-:W1:Y:S01]  /*02a0*/  @!P6 LDC.64 R8, c[0x0][0x398] ;  /* 0x0000e600ff08eb82 */ /* 0x000e620000000a00 */
[----:B0-----:R-:W-:-:S04]  /*02b0*/  @!P3 IMAD.WIDE.U32 R24, R17, 0x4, R6 ;  /* 0x000000041118b825 */ /* 0x001fc800078e0006 */
[----:B------:R-:W-:Y:S01]  /*02c0*/  @!P6 IMAD.IADD R7, R0, 0x1, R15 ;  /* 0x000000010007e824 */ /* 0x000fe200078e020f */
[----:B------:R-:W-:Y:S01]  /*02d0*/  CS2R R12, SRZ ;  /* 0x00000000000c7805 */ /* 0x000fe2000001ff00 */
[----:B------:R-:W-:Y:S01]  /*02e0*/  IMAD.MOV.U32 R6, RZ, RZ, RZ ;  /* 0x000000ffff067224 */ /* 0x000fe200078e00ff */
[----:B------:R-:W-:Y:S01]  /*02f0*/  CS2R R14, SRZ ;  /* 0x00000000000e7805 */ /* 0x000fe2000001ff00 */
[----:B---3--:R-:W-:Y:S02]  /*0300*/  @!P2 IMAD.WIDE.U32 R10, R19, 0x4, R10 ;  /* 0x00000004130aa825 */ /* 0x008fe400078e000a */
[----:B------:R-:W0:Y:S01]  /*0310*/  @!P0 LDC.64 R18, c[0x0][0x398] ;  /* 0x0000e600ff128b82 */ /* 0x000e220000000a00 */
[----:B------:R3:W5:Y:S01]  /*0320*/  @!P5 LDG.E R13, desc[UR4][R22.64] ;  /* 0x00000004160dd981 */ /* 0x000762000c1e1900 */
[----:B--2---:R-:W-:-:S03]  /*0330*/  @!P1 IMAD.WIDE.U32 R2, R21, 0x4, R2 ;  /* 0x0000000415029825 */ /* 0x004fc600078e0002 */
[----:B------:R3:W5:Y:S04]  /*0340*/  @!P3 LDG.E R6, desc[UR4][R24.64] ;  /* 0x000000041806b981 */ /* 0x000768000c1e1900 */
[----:B------:R3:W5:Y:S01]  /*0350*/  @!P2 LDG.E R14, desc[UR4][R10.64] ;  /* 0x000000040a0ea981 */ /* 0x000762000c1e1900 */
[----:B-1----:R-:W-:-:S04]  /*0360*/  @!P6 IMAD.WIDE.U32 R20, R7, 0x4, R8 ;  /* 0x000000040714e825 */ /* 0x002fc800078e0008 */
[----:B------:R-:W-:Y:S01]  /*0370*/  HFMA2 R7, -RZ, RZ, 0, 0 ;  /* 0x00000000ff077431 */ /* 0x000fe200000001ff */
[----:B------:R-:W-:Y:S01]  /*0380*/  BSSY.RECONVERGENT B0, `(.L_x_19596) ;  /* 0x0000022000007945 */ /* 0x000fe20003800200 */
[----:B------:R3:W5:Y:S01]  /*0390*/  @!P4 LDG.E R12, desc[UR4][R26.64] ;  /* 0x000000041a0cc981 */ /* 0x000762000c1e1900 */
[----:B------:R-:W-:-:S03]  /*03a0*/  IMAD.MOV.U32 R8, RZ, RZ, RZ ;  /* 0x000000ffff087224 */ /* 0x000fc600078e00ff */
[----:B------:R3:W5:Y:S04]  /*03b0*/  @!P6 LDG.E R7, desc[UR4][R20.64] ;  /* 0x000000041407e981 */ /* 0x000768000c1e1900 */
[----:B------:R3:W5:Y:S01]  /*03c0*/  @!P1 LDG.E R8, desc[UR4][R2.64] ;  /* 0x0000000402089981 */ /* 0x000762000c1e1900 */
[----:B------:R-:W-:-:S04]  /*03d0*/  @!P0 IMAD.IADD R9, R0, 0x1, R5 ;  /* 0x0000000100098824 */ /* 0x000fc800078e0205 */
[----:B0-----:R-:W-:-:S05]  /*03e0*/  @!P0 IMAD.WIDE.U32 R18, R9, 0x4, R18 ;  /* 0x0000000409128825 */ /* 0x001fca00078e0012 */
[----:B------:R3:W5:Y:S01]  /*03f0*/  @!P0 LDG.E R15, desc[UR4][R18.64] ;  /* 0x00000004120f8981 */ /* 0x000762000c1e1900 */
[C---:B------:R-:W-:Y:S01]  /*0400*/  ISETP.GE.U32.AND P0, PT, R5.reuse, R4, PT ;  /* 0x000000040500720c */ /* 0x040fe20003f06070 */
[----:B------:R-:W-:-:S05]  /*0410*/  VIADD R9, R5, 0x80 ;  /* 0x0000008005097836 */ /* 0x000fca0000000000 */
[----:B------:R-:W-:-:S07]  /*0420*/  ISETP.GE.U32.AND P4, PT, R9, R4, PT ;  /* 0x000000040900720c */ /* 0x000fce0003f86070 */
[----:B---3--:R-:W-:Y:S06]  /*0430*/  @P0 BRA `(.L_x_19597) ;  /* 0x0000000000580947 */ /* 0x008fec0003800000 */
[----:B------:R-:W0:Y:S01]  /*0440*/  LDC R17, c[0x0][0x388] ;  /* 0x0000e200ff117b82 */ /* 0x000e220000000800 */
[----:B-----5:R-:W-:Y:S02]  /*0450*/  ISETP.GE.AND P3, PT, R15, RZ, PT ;  /* 0x000000ff0f00720c */ /* 0x020fe40003f66270 */
[----:B0-----:R-:W-:-:S04]  /*0460*/  IABS R18, R17 ;  /* 0x0000001100127213 */ /* 0x001fc80000000000 */
[----:B------:R-:W0:Y:S08]  /*0470*/  I2F.RP R10, R18 ;  /* 0x00000012000a7306 */ /* 0x000e300000209400 */
        /* <DEDUP_REMOVED lines=8> */
[----:B------:R-:W-:-:S04]  /*0500*/  IMAD.HI.U32 R3, R3, R11, RZ ;  /* 0x0000000b03037227 */ /* 0x000fc800078e00ff */
[----:B------:R-:W-:-:S04]  /*0510*/  IMAD.MOV R3, RZ, RZ, -R3 ;  /* 0x000000ffff037224 */ /* 0x000fc800078e0a03 */
        /* <DEDUP_REMOVED lines=8> */
.L_x_19597:
[----:B------:R-:W-:Y:S05]  /*05a0*/  BSYNC.RECONVERGENT B0 ;  /* 0x0000000000007941 */ /* 0x000fea0003800200 */
.L_x_19596:
        /* <DEDUP_REMOVED lines=11> */
[----:B0-----:R-:W-:-:S04]  /*0660*/  IMAD.MOV R2, RZ, RZ, -R3 ;  /* 0x000000ffff027224 */ /* 0x001fc800078e0a03 */
[----:B------:R-:W-:Y:S01]  /*0670*/  IMAD R19, R2, R15, RZ ;  /* 0x0000000f02137224 */ /* 0x000fe200078e02ff */
[----:B------:R-:W-:-:S05]  /*0680*/  MOV R2, RZ ;  /* 0x000000ff00027202 */ /* 0x000fca0000000f00 */
[----:B------:R-:W-:-:S06]  /*0690*/  IMAD.HI.U32 R19, R3, R19, R2 ;  /* 0x0000001303137227 */ /* 0x000fcc00078e0002 */
[----:B------:R-:W-:-:S04]  /*06a0*/  IMAD.HI.U32 R2, R19, R10, RZ ;  /* 0x0000000a13027227 */ /* 0x000fc800078e00ff */
[----:B------:R-:W-:-:S04]  /*06b0*/  IMAD.MOV R3, RZ, RZ, -R2 ;  /* 0x000000ffff037224 */ /* 0x000fc800078e0a02 */
[----:B------:R-:W-:-:S05]  /*06c0*/  IMAD R10, R15, R3, R10 ;  /* 0x000000030f0a7224 */ /* 0x000fca00078e020a */
[----:B------:R-:W-:-:S13]  /*06d0*/  ISETP.GT.U32.AND P1, PT, R15, R10, PT ;  /* 0x0000000a0f00720c */ /* 0x000fda0003f24070 */
[----:B------:R-:W-:-:S05]  /*06e0*/  @!P1 IMAD.IADD R10, R10, 0x1, -R15 ;  /* 0x000000010a0a9824 */ /* 0x000fca00078e0a0f */
[----:B------:R-:W-:-:S13]  /*06f0*/  ISETP.GT.U32.AND P1, PT, R15, R10, PT ;  /* 0x0000000a0f00720c */ /* 0x000fda0003f24070 */
[----:B------:R-:W-:-:S05]  /*0700*/  @!P1 IMAD.IADD R10, R10, 0x1, -R15 ;  /* 0x000000010a0a9824 */ /* 0x000fca00078e0a0f */
[----:B------:R-:W-:Y:S02]  /*0710*/  @!P2 IADD3 R10, PT, PT, -R10, RZ, RZ ;  /* 0x000000ff0a0aa210 */ /* 0x000fe40007ffe1ff */
[----:B------:R-:W-:-:S07]  /*0720*/  @!P3 LOP3.LUT R10, RZ, R20, RZ, 0x33, !PT ;  /* 0x00000014ff0ab212 */ /* 0x000fce00078e33ff */
.L_x_19599:
[----:B------:R-:W-:Y:S05]  /*0730*/  BSYNC.RECONVERGENT B0 ;  /* 0x0000000000007941 */ /* 0x000fea0003800200 */
.L_x_19598:
[----:B------:R-:W0:Y:S01]  /*0740*/  @!P0 LDC.64 R2, c[0x0][0x390] ;  /* 0x0000e400ff028b82 */ /* 0x000e220000000a00 */
[----:B-----5:R-:W-:Y:S01]  /*0750*/  VIADD R15, R5, 0x100 ;  /* 0x00000100050f7836 */ /* 0x020fe20000000000 */
[----:B------:R-:W-:Y:S04]  /*0760*/  BSSY.RECONVERGENT B0, `(.L_x_19600) ;  /* 0x000001a000007945 */ /* 0x000fe80003800200 */
[----:B------:R-:W-:-:S13]  /*0770*/  ISETP.GE.U32.AND P1, PT, R15, R4, PT ;  /* 0x000000040f00720c */ /* 0x000fda0003f26070 */
[----:B------:R-:W-:Y:S05]  /*0780*/  @P1 BRA `(.L_x_19601) ;  /* 0x00000000005c1947 */ /* 0x000fea0003800000 */
[----:B------:R-:W1:Y:S01]  /*0790*/  LDC R20, c[0x0][0x388] ;  /* 0x0000e200ff147b82 */ /* 0x000e620000000800 */
[----:B------:R-:W-:Y:S02]  /*07a0*/  IABS R18, R13 ;  /* 0x0000000d00127213 */ /* 0x000fe40000000000 */
[----:B------:R-:W-:Y:S02]  /*07b0*/  ISETP.GE.AND P2, PT, R13, RZ, PT ;  /* 0x000000ff0d00720c */ /* 0x000fe40003f46270 */
[----:B-1----:R-:W-:Y:S02]  /*07c0*/  IABS R15, R20 ;  /* 0x00000014000f7213 */ /* 0x002fe40000000000 */
[----:B------:R-:W-:Y:S02]  /*07d0*/  ISETP.NE.AND P3, PT, R20, RZ, PT ;  /* 0x000000ff1400720c */ /* 0x000fe40003f65270 */
[----:B------:R-:W1:Y:S08]  /*07e0*/  I2F.RP R19, R15 ;  /* 0x0000000f00137306 */ /* 0x000e700000209400 */
[----:B-1----:R-:W1:Y:S02]  /*07f0*/  MUFU.RCP R19, R19 ;  /* 0x0000001300137308 */ /* 0x002e640000001000 */
[----:B-1----:R-:W-:-:S06]  /*0800*/  VIADD R17, R19, 0xffffffe ;  /* 0x0ffffffe13117836 */ /* 0x002fcc0000000000 */
[----:B------:R-:W1:Y:S02]  /*0810*/  F2I.FTZ.U32.TRUNC.NTZ R17, R17 ;  /* 0x0000001100117305 */ /* 0x000e64000021f000 */
[----:B-1----:R-:W-:-:S04]  /*0820*/  IMAD.MOV R16, RZ, RZ, -R17 ;  /* 0x000000ffff107224 */ /* 0x002fc800078e0a11 */
[----:B------:R-:W-:Y:S02]  /*0830*/  IMAD R21, R16, R15, RZ ;  /* 0x0000000f10157224 */ /* 0x000fe400078e02ff */
[----:B------:R-:W-:-:S05]  /*0840*/  HFMA2 R16, -RZ, RZ, 0, 0 ;  /* 0x00000000ff107431 */ /* 0x000fca00000001ff */
[----:B------:R-:W-:-:S06]  /*0850*/  IMAD.HI.U32 R21, R17, R21, R16 ;  /* 0x0000001511157227 */ /* 0x000fcc00078e0010 */
[----:B------:R-:W-:-:S04]  /*0860*/  IMAD.HI.U32 R16, R21, R18, RZ ;  /* 0x0000001215107227 */ /* 0x000fc800078e00ff */
[----:B------:R-:W-:-:S04]  /*0870*/  IMAD.MOV R16, RZ, RZ, -R16 ;  /* 0x000000ffff107224 */ /* 0x000fc800078e0a10 */
        /* <DEDUP_REMOVED lines=8> */
.L_x_19601:
[----:B------:R-:W-:Y:S05]  /*0900*/  BSYNC.RECONVERGENT B0 ;  /* 0x0000000000007941 */ /* 0x000fea0003800200 */
.L_x_19600:
[C---:B------:R-:W-:Y:S01]  /*0910*/  IADD3 R15, PT, PT, R5.reuse, 0x180, RZ ;  /* 0x00000180050f7810 */ /* 0x040fe20007ffe0ff */
[C---:B------:R-:W-:Y:S01]  /*0920*/  VIADD R17, R5.reuse, 0x200 ;  /* 0x0000020005117836 */ /* 0x040fe20000000000 */
[C---:B------:R-:W-:Y:S01]  /*0930*/  IADD3 R21, PT, PT, R5.reuse, 0x300, RZ ;  /* 0x0000030005157810 */ /* 0x040fe20007ffe0ff */
[----:B------:R-:W-:Y:S01]  /*0940*/  VIADD R19, R5, 0x280 ;  /* 0x0000028005137836 */ /* 0x000fe20000000000 */
[-C--:B------:R-:W-:Y:S01]  /*0950*/  ISETP.GE.U32.AND P4, PT, R15, R4.reuse, PT ;  /* 0x000000040f00720c */ /* 0x080fe20003f86070 */
[----:B------:R-:W-:Y:S01]  /*0960*/  BSSY.RECONVERGENT B0, `(.L_x_19602) ;  /* 0x000001e000007945 */ /* 0x000fe20003800200 */
[-C--:B------:R-:W-:Y:S01]  /*0970*/  ISETP.GE.U32.AND P1, PT, R17, R4.reuse, PT ;  /* 0x000000041100720c */ /* 0x080fe20003f26070 */
[----:B------:R-:W-:Y:S01]  /*0980*/  VIADD R15, R5, 0x380 ;  /* 0x00000380050f7836 */ /* 0x000fe20000000000 */
[-C--:B------:R-:W-:Y:S02]  /*0990*/  ISETP.GE.U32.AND P2, PT, R19, R4.reuse, PT ;  /* 0x000000041300720c */ /* 0x080fe40003f46070 */
[----:B------:R-:W-:-:S07]  /*09a0*/  ISETP.GE.U32.AND P3, PT, R21, R4, PT ;  /* 0x000000041500720c */ /* 0x000fce0003f66070 */
[----:B------:R-:W-:Y:S06]  /*09b0*/  @P4 BRA `(.L_x_19603) ;  /* 0x0000000000604947 */ /* 0x000fec0003800000 */
[----:B------:R-:W1:Y:S01]  /*09c0*/  LDC R22, c[0x0][0x388] ;  /* 0x0000e200ff167b82 */ /* 0x000e620000000800 */
[----:B------:R-:W-:Y:S01]  /*09d0*/  IMAD.MOV.U32 R16, RZ, RZ, RZ ;  /* 0x000000ffff107224 */ /* 0x000fe200078e00ff */
        /* <DEDUP_REMOVED lines=22> */
.L_x_19603:
[----:B------:R-:W-:Y:S05]  /*0b40*/  BSYNC.RECONVERGENT B0 ;  /* 0x0000000000007941 */ /* 0x000fea0003800200 */
.L_x_19602:
[----:B------:R-:W-:Y:S01]  /*0b50*/  ISETP.GE.U32.AND P4, PT, R15, R4, PT ;  /* 0x000000040f00720c */ /* 0x000fe20003f86070 */
[----:B------:R-:W-:Y:S01]  /*0b60*/  @!P0 IMAD.IADD R15, R0, 0x1, R5 ;  /* 0x00000001000f8824 */ /* 0x000fe200078e0205 */
[----:B------:R-:W-:Y:S03]  /*0b70*/  BSSY.RECONVERGENT B0, `(.L_x_19604) ;  /* 0x000001a000007945 */ /* 0x000fe60003800200 */
[----:B0-----:R-:W-:Y:S01]  /*0b80*/  @!P0 IMAD.WIDE.U32 R2, R15, 0x4, R2 ;  /* 0x000000040f028825 */ /* 0x001fe200078e0002 */
[----:B------:R-:W-:Y:S07]  /*0b90*/  @P1 BRA `(.L_x_19605) ;  /* 0x00000000005c1947 */ /* 0x000fee0003800000 */
[----:B------:R-:W0:Y:S01]  /*0ba0*/  LDC R20, c[0x0][0x388] ;  /* 0x0000e200ff147b82 */ /* 0x000e220000000800 */
[----:B------:R-:W-:Y:S02]  /*0bb0*/  IABS R18, R6 ;  /* 0x0000000600127213 */ /* 0x000fe40000000000 */
[----:B------:R-:W-:Y:S02]  /*0bc0*/  ISETP.GE.AND P5, PT, R6, RZ, PT ;  /* 0x000000ff0600720c */ /* 0x000fe40003fa6270 */
[----:B0-----:R-:W-:Y:S02]  /*0bd0*/  IABS R15, R20 ;  /* 0x00000014000f7213 */ /* 0x001fe40000000000 */
[----:B------:R-:W-:Y:S02]  /*0be0*/  ISETP.NE.AND P6, PT, R20, RZ, PT ;  /* 0x000000ff1400720c */ /* 0x000fe40003fc5270 */
[----:B------:R-:W0:Y:S08]  /*0bf0*/  I2F.RP R19, R15 ;  /* 0x0000000f00137306 */ /* 0x000e300000209400 */
[----:B0-----:R-:W0:Y:S02]  /*0c00*/  MUFU.RCP R19, R19 ;  /* 0x0000001300137308 */ /* 0x001e240000001000 */
[----:B0-----:R-:W-:-:S06]  /*0c10*/  IADD3 R17, PT, PT, R19, 0xffffffe, RZ ;  /* 0x0ffffffe13117810 */ /* 0x001fcc0007ffe0ff */
[----:B------:R-:W0:Y:S02]  /*0c20*/  F2I.FTZ.U32.TRUNC.NTZ R17, R17 ;  /* 0x0000001100117305 */ /* 0x000e24000021f000 */
[----:B0-----:R-:W-:-:S04]  /*0c30*/  IMAD.MOV R16, RZ, RZ, -R17 ;  /* 0x000000ffff107224 */ /* 0x001fc800078e0a11 */
[----:B------:R-:W-:Y:S02]  /*0c40*/  IMAD R21, R16, R15, RZ ;  /* 0x0000000f10157224 */ /* 0x000fe400078e02ff */
[----:B------:R-:W-:-:S04]  /*0c50*/  IMAD.MOV.U32 R16, RZ, RZ, RZ ;  /* 0x000000ffff107224 */ /* 0x000fc800078e00ff */
[----:B------:R-:W-:-:S06]  /*0c60*/  IMAD.HI.U32 R21, R17, R21, R16 ;  /* 0x0000001511157227 */ /* 0x000fcc00078e0010 */
        /* <DEDUP_REMOVED lines=10> */
.L_x_19605:
[----:B------:R-:W-:Y:S05]  /*0d10*/  BSYNC.RECONVERGENT B0 ;  /* 0x0000000000007941 */ /* 0x000fea0003800200 */
.L_x_19604:
[----:B------:R-:W-:Y:S04]  /*0d20*/  BSSY.RECONVERGENT B0, `(.L_x_19606) ;  /* 0x0000018000007945 */ /* 0x000fe80003800200 */
[----:B------:R-:W-:Y:S05]  /*0d30*/  @P2 BRA `(.L_x_19607) ;  /* 0x0000000000582947 */ /* 0x000fea0003800000 */
[----:B------:R-:W0:Y:S01]  /*0d40*/  LDC R20, c[0x0][0x388] ;  /* 0x0000e200ff147b82 */ /* 0x000e220000000800 */
[----:B------:R-:W-:Y:S02]  /*0d50*/  IABS R18, R14 ;  /* 0x0000000e00127213 */ /* 0x000fe40000000000 */
        /* <DEDUP_REMOVED lines=10> */
[----:B------:R-:W-:-:S06]  /*0e00*/  IMAD.HI.U32 R21, R17, R21, R16 ;  /* 0x0000001511157227 */ /* 0x000fcc00078e0010 */
[----:B------:R-:W-:-:S04]  /*0e10*/  IMAD.HI.U32 R16, R21, R18, RZ ;  /* 0x0000001215107227 */ /* 0x000fc800078e00ff */
[----:B------:R-:W-:-:S04]  /*0e20*/  IMAD.MOV R16, RZ, RZ, -R16 ;  /* 0x000000ffff107224 */ /* 0x000fc800078e0a10 */
[----:B------:R-:W-:-:S05]  /*0e30*/  IMAD R16, R15, R16, R18 ;  /* 0x000000100f107224 */ /* 0x000fca00078e0212 */
[----:B------:R-:W-:-:S13]  /*0e40*/  ISETP.GT.U32.AND P1, PT, R15, R16, PT ;  /* 0x000000100f00720c */ /* 0x000fda0003f24070 */
[----:B------:R-:W-:-:S04]  /*0e50*/  @!P1 IADD3 R16, PT, PT, R16, -R15, RZ ;  /* 0x8000000f10109210 */ /* 0x000fc80007ffe0ff */
[----:B------:R-:W-:-:S13]  /*0e60*/  ISETP.GT.U32.AND P1, PT, R15, R16, PT ;  /* 0x000000100f00720c */ /* 0x000fda0003f24070 */
[----:B------:R-:W-:-:S04]  /*0e70*/  @!P1 IMAD.IADD R16, R16, 0x1, -R15 ;  /* 0x0000000110109824 */ /* 0x000fc800078e0a0f */
[----:B------:R-:W-:Y:S01]  /*0e80*/  @!P2 IMAD.MOV R16, RZ, RZ, -R16 ;  /* 0x000000ffff10a224 */ /* 0x000fe200078e0a10 */
[----:B------:R-:W-:-:S07]  /*0e90*/  @!P5 LOP3.LUT R16, RZ, R20, RZ, 0x33, !PT ;  /* 0x00000014ff10d212 */ /* 0x000fce00078e33ff */
.L_x_19607:
[----:B------:R-:W-:Y:S05]  /*0ea0*/  BSYNC.RECONVERGENT B0 ;  /* 0x0000000000007941 */ /* 0x000fea0003800200 */
.L_x_19606:
        /* <DEDUP_REMOVED lines=25> */
.L_x_19609:
[----:B------:R-:W-:Y:S05]  /*1040*/  BSYNC.RECONVERGENT B0 ;  /* 0x0000000000007941 */ /* 0x000fea0003800200 */
.L_x_19608:
        /* <DEDUP_REMOVED lines=22> */
[----:B------:R-:W-:-:S05]  /*11b0*/  IMAD.MOV.U32 R7, RZ, RZ, R14 ;  /* 0x000000ffff077224 */ /* 0x000fca00078e000e */
[----:B------:R-:W-:Y:S02]  /*11c0*/  @!P2 IADD3 R7, PT, PT, -R7, RZ, RZ ;  /* 0x000000ff0707a210 */ /* 0x000fe40007ffe1ff */
[----:B------:R-:W-:-:S07]  /*11d0*/  @!P3 LOP3.LUT R7, RZ, R20, RZ, 0x33, !PT ;  /* 0x00000014ff07b212 */ /* 0x000fce00078e33ff */
.L_x_19611:
[----:B------:R-:W-:Y:S05]  /*11e0*/  BSYNC.RECONVERGENT B0 ;  /* 0x0000000000007941 */ /* 0x000fea0003800200 */
.L_x_19610:
[----:B------:R-:W-:Y:S01]  /*11f0*/  @!P0 IMAD.MOV.U32 R5, RZ, RZ, R9 ;  /* 0x000000ffff058224 */ /* 0x000fe200078e0009 */
[----:B------:R0:W-:Y:S01]  /*1200*/  @!P0 STG.E desc[UR4][R2.64], R11 ;  /* 0x0000000b02008986 */ /* 0x0001e2000c101904 */
        /* <DEDUP_REMOVED lines=9> */
[----:B------:R0:W-:Y:S07]  /*12a0*/  STG.E desc[UR4][R2.64], R10 ;  /* 0x0000000a02007986 */ /* 0x0001ee000c101904 */
[----:B------:R-:W-:Y:S05]  /*12b0*/  @P0 BRA `(.L_x_19615) ;  /* 0x0000000000300947 */ /* 0x000fea0003800000 */
[----:B0-----:R-:W0:Y:S01]  /*12c0*/  LDC.64 R2, c[0x0][0x390] ;  /* 0x0000e400ff027b82 */ /* 0x001e220000000a00 */
[----:B------:R-:W-:Y:S02]  /*12d0*/  IMAD.IADD R9, R0, 0x1, R5 ;  /* 0x0000000100097824 */ /* 0x000fe400078e0205 */
[----:B------:R-:W-:Y:S02]  /*12e0*/  VIADD R5, R5, 0x80 ;  /* 0x0000008005057836 */ /* 0x000fe40000000000 */
[----:B0-----:R-:W-:-:S05]  /*12f0*/  IMAD.WIDE.U32 R2, R9, 0x4, R2 ;  /* 0x0000000409027825 */ /* 0x001fca00078e0002 */
[----:B------:R0:W-:Y:S02]  /*1300*/  STG.E desc[UR4][R2.64], R13 ;  /* 0x0000000d02007986 */ /* 0x0001e4000c101904 */
.L_x_19614:
[----:B------:R-:W-:-:S13]  /*1310*/  ISETP.GE.U32.AND P0, PT, R5, R4, PT ;  /* 0x000000040500720c */ /* 0x000fda0003f06070 */
[----:B------:R-:W-:Y:S05]  /*1320*/  @P0 BRA `(.L_x_19616) ;  /* 0x0000000000300947 */ /* 0x000fea0003800000 */
[----:B0-----:R-:W0:Y:S01]  /*1330*/  LDC.64 R2, c[0x0][0x390] ;  /* 0x0000e400ff027b82 */ /* 0x001e220000000a00 */
[----:B------:R-:W-:Y:S01]  /*1340*/  IADD3 R9, PT, PT, R0, R5, RZ ;  /* 0x0000000500097210 */ /* 0x000fe20007ffe0ff */
[----:B------:R-:W-:-:S04]  /*1350*/  VIADD R5, R5, 0x80 ;  /* 0x0000008005057836 */ /* 0x000fc80000000000 */
[----:B0-----:R-:W-:-:S05]  /*1360*/  IMAD.WIDE.U32 R2, R9, 0x4, R2 ;  /* 0x0000000409027825 */ /* 0x001fca00078e0002 */
[----:B------:R1:W-:Y:S02]  /*1370*/  STG.E desc[UR4][R2.64], R12 ;  /* 0x0000000c02007986 */ /* 0x0003e4000c101904 */
.L_x_19615:
[----:B------:R-:W-:-:S13]  /*1380*/  ISETP.GE.U32.AND P0, PT, R5, R4, PT ;  /* 0x000000040500720c */ /* 0x000fda0003f06070 */
[----:B------:R-:W-:Y:S05]  /*1390*/  @P0 BRA `(.L_x_19617) ;  /* 0x0000000000340947 */ /* 0x000fea0003800000 */
[----:B01----:R-:W0:Y:S01]  /*13a0*/  LDC.64 R2, c[0x0][0x390] ;  /* 0x0000e400ff027b82 */ /* 0x003e220000000a00 */
[----:B------:R-:W-:Y:S01]  /*13b0*/  IMAD.IADD R9, R0, 0x1, R5 ;  /* 0x0000000100097824 */ /* 0x000fe200078e0205 */
[----:B------:R-:W-:-:S03]  /*13c0*/  IADD3 R5, PT, PT, R5, 0x80, RZ ;  /* 0x0000008005057810 */ /* 0x000fc60007ffe0ff */
[----:B0-----:R-:W-:-:S05]  /*13d0*/  IMAD.WIDE.U32 R2, R9, 0x4, R2 ;  /* 0x0000000409027825 */ /* 0x001fca00078e0002 */
[----:B------:R1:W-:Y:S02]  /*13e0*/  STG.E desc[UR4][R2.64], R6 ;  /* 0x0000000602007986 */ /* 0x0003e4000c101904 */
.L_x_19616:
[----:B------:R-:W-:-:S13]  /*13f0*/  ISETP.GE.U32.AND P0, PT, R5, R4, PT ;  /* 0x000000040500720c */ /* 0x000fda0003f06070 */
[----:B------:R-:W-:Y:S05]  /*1400*/  @P0 BREAK.RELIABLE B1 ;  /* 0x0000000000010942 */ /* 0x000fea0003800100 */
[----:B------:R-:W-:Y:S05]  /*1410*/  @P0 BRA `(.L_x_19618) ;  /* 0x0000000000300947 */ /* 0x000fea0003800000 */
[----:B01----:R-:W0:Y:S01]  /*1420*/  LDC.64 R2, c[0x0][0x390] ;  /* 0x0000e400ff027b82 */ /* 0x003e220000000a00 */
[----:B------:R-:W-:Y:S02]  /*1430*/  IMAD.IADD R9, R0, 0x1, R5 ;  /* 0x0000000100097824 */ /* 0x000fe400078e0205 */
[----:B------:R-:W-:Y:S02]  /*1440*/  VIADD R5, R5, 0x80 ;  /* 0x0000008005057836 */ /* 0x000fe40000000000 */
[----:B0-----:R-:W-:-:S05]  /*1450*/  IMAD.WIDE.U32 R2, R9, 0x4, R2 ;  /* 0x0000000409027825 */ /* 0x001fca00078e0002 */
[----:B------:R2:W-:Y:S02]  /*1460*/  STG.E desc[UR4][R2.64], R16 ;  /* 0x0000001002007986 */ /* 0x0005e4000c101904 */
.L_x_19617:
[----:B------:R-:W-:Y:S05]  /*1470*/  BSYNC.RELIABLE B1 ;  /* 0x0000000000017941 */ /* 0x000fea0003800100 */
.L_x_19613:
[----:B------:R-:W-:-:S13]  /*1480*/  ISETP.GE.U32.AND P0, PT, R5, R4, PT ;  /* 0x000000040500720c */ /* 0x000fda0003f06070 */
[----:B012---:R-:W0:Y:S01]  /*1490*/  @!P0 LDC.64 R2, c[0x0][0x390] ;  /* 0x0000e400ff028b82 */ /* 0x007e220000000a00 */
[----:B------:R-:W-:Y:S01]  /*14a0*/  @!P0 IADD3 R9, PT, PT, R0, R5, RZ ;  /* 0x0000000500098210 */ /* 0x000fe20007ffe0ff */
[----:B------:R-:W-:-:S04]  /*14b0*/  @!P0 VIADD R5, R5, 0x80 ;  /* 0x0000008005058836 */ /* 0x000fc80000000000 */
[----:B0-----:R-:W-:-:S05]  /*14c0*/  @!P0 IMAD.WIDE.U32 R2, R9, 0x4, R2 ;  /* 0x0000000409028825 */ /* 0x001fca00078e0002 */
[----:B------:R2:W-:Y:S02]  /*14d0*/  @!P0 STG.E desc[UR4][R2.64], R8 ;  /* 0x0000000802008986 */ /* 0x0005e4000c101904 */
.L_x_19618:
[----:B------:R-:W-:Y:S05]  /*14e0*/  BSYNC.RECONVERGENT B0 ;  /* 0x0000000000007941 */ /* 0x000fea0003800200 */
.L_x_19612:
[----:B------:R-:W-:Y:S05]  /*14f0*/  WARPSYNC.ALL ;  /* 0x0000000000007948 */ /* 0x000fea0003800000 */
[----:B------:R-:W-:-:S13]  /*1500*/  ISETP.GE.U32.AND P0, PT, R5, R4, PT ;  /* 0x000000040500720c */ /* 0x000fda0003f06070 */
[----:B------:R-:W-:Y:S05]  /*1510*/  @P0 EXIT ;  /* 0x000000000000094d */ /* 0x000fea0003800000 */
[----:B012---:R-:W0:Y:S01]  /*1520*/  LDC.64 R2, c[0x0][0x390] ;  /* 0x0000e400ff027b82 */ /* 0x007e220000000a00 */
[----:B------:R-:W-:-:S04]  /*1530*/  IMAD.IADD R5, R0, 0x1, R5 ;  /* 0x0000000100057824 */ /* 0x000fc800078e0205 */
[----:B0-----:R-:W-:-:S05]  /*1540*/  IMAD.WIDE.U32 R2, R5, 0x4, R2 ;  /* 0x0000000405027825 */ /* 0x001fca00078e0002 */
[----:B------:R-:W-:Y:S01]  /*1550*/  STG.E desc[UR4][R2.64], R7 ;  /* 0x0000000702007986 */ /* 0x000fe2000c101904 */
[----:B------:R-:W-:Y:S05]  /*1560*/  EXIT ;  /* 0x000000000000794d */ /* 0x000fea0003800000 */
.L_x_19595:
[----:B------:R-:W0:Y:S01]  /*1570*/  S2R R15, SR_TID.X ;  /* 0x00000000000f7919 */ /* 0x000e220000002100 */
[----:B------:R-:W1:Y:S08]  /*1580*/  LDC.64 R2, c[0x0][0x398] ;  /* 0x0000e600ff027b82 */ /* 0x000e700000000a00 */
[----:B------:R-:W2:Y:S01]  /*1590*/  LDC R11, c[0x0][0x388] ;  /* 0x0000e200ff0b7b82 */ /* 0x000ea20000000800 */
[----:B-1----:R-:W-:-:S04]  /*15a0*/  IMAD.WIDE.U32 R2, R0, 0x4, R2 ;  /* 0x0000000400027825 */ /* 0x002fc800078e0002 */
[----:B0-----:R-:W-:-:S05]  /*15b0*/  IMAD.WIDE.U32 R8, R15, 0x8, R2 ;  /* 0x000000080f087825 */ /* 0x001fca00078e0002 */
[----:B------:R-:W3:Y:S04]  /*15c0*/  LDG.E.64 R20, desc[UR4][R8.64] ;  /* 0x0000000408147981 */ /* 0x000ee8000c1e1b00 */
[----:B------:R-:W4:Y:S04]  /*15d0*/  LDG.E.64 R2, desc[UR4][R8.64+0x400] ;  /* 0x0004000408027981 */ /* 0x000f28000c1e1b00 */
[----:B------:R-:W5:Y:S04]  /*15e0*/  LDG.E.64 R4, desc[UR4][R8.64+0x800] ;  /* 0x0008000408047981 */ /* 0x000f68000c1e1b00 */
[----:B------:R0:W5:Y:S01]  /*15f0*/  LDG.E.64 R6, desc[UR4][R8.64+0xc00] ;  /* 0x000c000408067981 */ /* 0x000162000c1e1b00 */
[----:B--2---:R-:W-:-:S02]  /*1600*/  IABS R13, R11 ;  /* 0x0000000b000d7213 */ /* 0x004fc40000000000 */
[----:B------:R-:W-:Y:S02]  /*1610*/  LOP3.LUT R25, RZ, R11, RZ, 0x33, !PT ;  /* 0x0000000bff197212 */ /* 0x000fe400078e33ff */
[----:B------:R-:W1:Y:S08]  /*1620*/  I2F.RP R10, R13 ;  /* 0x0000000d000a7306 */ /* 0x000e700000209400 */
[----:B-1----:R-:W1:Y:S02]  /*1630*/  MUFU.RCP R10, R10 ;  /* 0x0000000a000a7308 */ /* 0x002e640000001000 */
[----:B-1----:R-:W-:-:S06]  /*1640*/  IADD3 R16, PT, PT, R10, 0xffffffe, RZ ;  /* 0x0ffffffe0a107810 */ /* 0x002fcc0007ffe0ff */
[----:B------:R1:W2:Y:S02]  /*1650*/  F2I.FTZ.U32.TRUNC.NTZ R17, R16 ;  /* 0x0000001000117305 */ /* 0x0002a4000021f000 */
[----:B-1----:R-:W-:Y:S02]  /*1660*/  IMAD.MOV.U32 R16, RZ, RZ, RZ ;  /* 0x000000ffff107224 */ /* 0x002fe400078e00ff */
[----:B--2---:R-:W-:-:S04]  /*1670*/  IMAD.MOV R12, RZ, RZ, -R17 ;  /* 0x000000ffff0c7224 */ /* 0x004fc800078e0a11 */
[----:B------:R-:W-:-:S04]  /*1680*/  IMAD R19, R12, R13, RZ ;  /* 0x0000000d0c137224 */ /* 0x000fc800078e02ff */
[----:B------:R-:W-:Y:S01]  /*1690*/  IMAD.HI.U32 R17, R17, R19, R16 ;  /* 0x0000001311117227 */ /* 0x000fe200078e0010 */
[----:B---3--:R-:W-:Y:S02]  /*16a0*/  IABS R18, R20 ;  /* 0x0000001400127213 */ /* 0x008fe40000000000 */
[----:B------:R-:W-:Y:S02]  /*16b0*/  IABS R14, R21 ;  /* 0x00000015000e7213 */ /* 0x000fe40000000000 */
[----:B----4-:R-:W-:Y:S01]  /*16c0*/  IABS R10, R2 ;  /* 0x00000002000a7213 */ /* 0x010fe20000000000 */
[C---:B0-----:R-:W-:Y:S01]  /*16d0*/  IMAD.HI.U32 R8, R17.reuse, R18, RZ ;  /* 0x0000001211087227 */ /* 0x041fe200078e00ff */
[----:B------:R-:W-:Y:S02]  /*16e0*/  IABS R12, R3 ;  /* 0x00000003000c7213 */ /* 0x000fe40000000000 */
[----:B-----5:R-:W-:Y:S01]  /*16f0*/  IABS R22, R5 ;  /* 0x0000000500167213 */ /* 0x020fe20000000000 */
[----:B------:R-:W-:Y:S01]  /*1700*/  IMAD.HI.U32 R9, R17, R10, RZ ;  /* 0x0000000a11097227 */ /* 0x000fe200078e00ff */
[----:B------:R-:W-:-:S02]  /*1710*/  IADD3 R8, PT, PT, -R8, RZ, RZ ;  /* 0x000000ff08087210 */ /* 0x000fc40007ffe1ff */
[----:B------:R-:W-:Y:S01]  /*1720*/  IABS R24, R6 ;  /* 0x0000000600187213 */ /* 0x000fe20000000000 */
[----:B------:R-:W-:Y:S01]  /*1730*/  IMAD.MOV R19, RZ, RZ, -R9 ;  /* 0x000000ffff137224 */ /* 0x000fe200078e0a09 */
[----:B------:R-:W-:Y:S01]  /*1740*/  IABS R16, R4 ;  /* 0x0000000400107213 */ /* 0x000fe20000000000 */
[----:B------:R-:W-:Y:S01]  /*1750*/  IMAD R18, R13, R8, R18 ;  /* 0x000000080d127224 */ /* 0x000fe200078e0212 */
[----:B------:R-:W-:Y:S01]  /*1760*/  IABS R26, R7 ;  /* 0x00000007001a7213 */ /* 0x000fe20000000000 */
[----:B------:R-:W-:-:S03]  /*1770*/  IMAD.HI.U32 R8, R17, R14, RZ ;  /* 0x0000000e11087227 */ /* 0x000fc600078e00ff */
[C---:B------:R-:W-:Y:S01]  /*1780*/  ISETP.GT.U32.AND P1, PT, R13.reuse, R18, PT ;  /* 0x000000120d00720c */ /* 0x040fe20003f24070 */
[----:B------:R-:W-:Y:S02]  /*1790*/  IMAD R10, R13, R19, R10 ;  /* 0x000000130d0a7224 */ /* 0x000fe400078e020a */
[----:B------:R-:W-:-:S03]  /*17a0*/  IMAD.HI.U32 R19, R17, R22, RZ ;  /* 0x0000001611137227 */ /* 0x000fc600078e00ff */
[C---:B------:R-:W-:Y:S01]  /*17b0*/  ISETP.GT.U32.AND P3, PT, R13.reuse, R10, PT ;  /* 0x0000000a0d00720c */ /* 0x040fe20003f64070 */
[----:B------:R-:W-:Y:S02]  /*17c0*/  IMAD.MOV R8, RZ, RZ, -R8 ;  /* 0x000000ffff087224 */ /* 0x000fe400078e0a08 */
[----:B------:R-:W-:Y:S02]  /*17d0*/  IMAD.MOV R19, RZ, RZ, -R19 ;  /* 0x000000ffff137224 */ /* 0x000fe400078e0a13 */
[----:B------:R-:W-:Y:S02]  /*17e0*/  IMAD R14, R13, R8, R14 ;  /* 0x000000080d0e7224 */ /* 0x000fe400078e020e */
[----:B------:R-:W-:-:S03]  /*17f0*/  IMAD.HI.U32 R8, R17, R12, RZ ;  /* 0x0000000c11087227 */ /* 0x000fc600078e00ff */
[C---:B------:R-:W-:Y:S01]  /*1800*/  ISETP.GT.U32.AND P2, PT, R13.reuse, R14, PT ;  /* 0x0000000e0d00720c */ /* 0x040fe20003f44070 */
[----:B------:R-:W-:Y:S01]  /*1810*/  IMAD R22, R13, R19, R22 ;  /* 0x000000130d167224 */ /* 0x000fe200078e0216 */
[----:B------:R-:W-:Y:S01]  /*1820*/  IADD3 R8, PT, PT, -R8, RZ, RZ ;  /* 0x000000ff08087210 */ /* 0x000fe20007ffe1ff */
[----:B------:R-:W-:-:S04]  /*1830*/  IMAD.HI.U32 R19, R17, R24, RZ ;  /* 0x0000001811137227 */ /* 0x000fc800078e00ff */
[----:B------:R-:W-:Y:S01]  /*1840*/  IMAD.HI.U32 R9, R17, R16, RZ ;  /* 0x0000001011097227 */ /* 0x000fe200078e00ff */
[----:B------:R-:W-:-:S03]  /*1850*/  IADD3 R19, PT, PT, -R19, RZ, RZ ;  /* 0x000000ff13137210 */ /* 0x000fc60007ffe1ff */
[----:B------:R-:W-:Y:S02]  /*1860*/  IMAD.MOV R9, RZ, RZ, -R9 ;  /* 0x000000ffff097224 */ /* 0x000fe400078e0a09 */
[----:B------:R-:W-:Y:S01]  /*1870*/  IMAD.HI.U32 R17, R17, R26, RZ ;  /* 0x0000001a11117227 */ /* 0x000fe200078e00ff */
[----:B------:R-:W-:-:S03]  /*1880*/  @!P2 IADD3 R14, PT, PT, R14, -R13, RZ ;  /* 0x8000000d0e0ea210 */ /* 0x000fc60007ffe0ff */
[C---:B------:R-:W-:Y:S02]  /*1890*/  IMAD R12, R13.reuse, R8, R12 ;  /* 0x000000080d0c7224 */ /* 0x040fe400078e020c */
[C---:B------:R-:W-:Y:S02]  /*18a0*/  IMAD R16, R13.reuse, R9, R16 ;  /* 0x000000090d107224 */ /* 0x040fe400078e0210 */
[----:B------:R-:W-:Y:S01]  /*18b0*/  IMAD.MOV R17, RZ, RZ, -R17 ;  /* 0x000000ffff117224 */ /* 0x000fe200078e0a11 */
[C---:B------:R-:W-:Y:S01]  /*18c0*/  ISETP.GT.U32.AND P5, PT, R13.reuse, R12, PT ;  /* 0x0000000c0d00720c */ /* 0x040fe20003fa4070 */
[C---:B------:R-:W-:Y:S01]  /*18d0*/  IMAD R24, R13.reuse, R19, R24 ;  /* 0x000000130d187224 */ /* 0x040fe200078e0218 */
[C---:B------:R-:W-:Y:S01]  /*18e0*/  ISETP.GT.U32.AND P0, PT, R13.reuse, R16, PT ;  /* 0x000000100d00720c */ /* 0x040fe20003f04070 */
[--C-:B------:R-:W-:Y:S01]  /*18f0*/  @!P1 IMAD.IADD R18, R18, 0x1, -R13.reuse ;  /* 0x0000000112129824 */ /* 0x100fe200078e0a0d */
[C---:B------:R-:W-:Y:S01]  /*1900*/  ISETP.GT.U32.AND P1, PT, R13.reuse, R22, PT ;  /* 0x000000160d00720c */ /* 0x040fe20003f24070 */
[C---:B------:R-:W-:Y:S01]  /*1910*/  IMAD R26, R13.reuse, R17, R26 ;  /* 0x000000110d1a7224 */ /* 0x040fe200078e021a */
[C---:B------:R-:W-:Y:S01]  /*1920*/  ISETP.GT.U32.AND P6, PT, R13.reuse, R24, PT ;  /* 0x000000180d00720c */ /* 0x040fe20003fc4070 */
[----:B------:R-:W-:Y:S01]  /*1930*/  @!P3 IMAD.IADD R10, R10, 0x1, -R13 ;  /* 0x000000010a0ab824 */ /* 0x000fe200078e0a0d */
[C---:B------:R-:W-:Y:S01]  /*1940*/  ISETP.GT.U32.AND P2, PT, R13.reuse, R18, PT ;  /* 0x000000120d00720c */ /* 0x040fe20003f44070 */
[----:B------:R-:W0:Y:S01]  /*1950*/  LDC.64 R8, c[0x0][0x390] ;  /* 0x0000e400ff087b82 */ /* 0x000e220000000a00 */
[----:B------:R-:W-:-:S02]  /*1960*/  ISETP.GT.U32.AND P3, PT, R13, R14, PT ;  /* 0x0000000e0d00720c */ /* 0x000fc40003f64070 */
[----:B------:R-:W-:Y:S01]  /*1970*/  ISETP.GT.U32.AND P4, PT, R13, R26, PT ;  /* 0x0000001a0d00720c */ /* 0x000fe20003f84070 */
[--C-:B------:R-:W-:Y:S01]  /*1980*/  @!P5 IMAD.IADD R12, R12, 0x1, -R13.reuse ;  /* 0x000000010c0cd824 */ /* 0x100fe200078e0a0d */
[----:B------:R-:W-:Y:S02]  /*1990*/  ISETP.GE.AND P5, PT, R20, RZ, PT ;  /* 0x000000ff1400720c */ /* 0x000fe40003fa6270 */
[-C--:B------:R-:W-:Y:S01]  /*19a0*/  @!P0 IADD3 R16, PT, PT, R16, -R13.reuse, RZ ;  /* 0x8000000d10108210 */ /* 0x080fe20007ffe0ff */
        /* <DEDUP_REMOVED lines=9> */
[C---:B------:R-:W-:Y:S02]  /*1a40*/  ISETP.GT.U32.AND P4, PT, R13.reuse, R22, PT ;  /* 0x000000160d00720c */ /* 0x040fe40003f84070 */
[C---:B------:R-:W-:Y:S01]  /*1a50*/  ISETP.GT.U32.AND P6, PT, R13.reuse, R24, PT ;  /* 0x000000180d00720c */ /* 0x040fe20003fc4070 */
[----:B------:R-:W-:Y:S01]  /*1a60*/  @!P0 IMAD.MOV R14, RZ, RZ, -R14 ;  /* 0x000000ffff0e8224 */ /* 0x000fe200078e0a0e */
[----:B------:R-:W-:Y:S01]  /*1a70*/  @!P5 IADD3 R18, PT, PT, -R18, RZ, RZ ;  /* 0x000000ff1212d210 */ /* 0x000fe20007ffe1ff */
[----:B------:R-:W-:Y:S01]  /*1a80*/  @!P1 IMAD.IADD R10, R10, 0x1, -R13 ;  /* 0x000000010a0a9824 */ /* 0x000fe200078e0a0d */
[----:B------:R-:W-:Y:S01]  /*1a90*/  ISETP.GT.U32.AND P5, PT, R13, R26, PT ;  /* 0x0000001a0d00720c */ /* 0x000fe20003fa4070 */
[----:B0-----:R-:W-:Y:S01]  /*1aa0*/  IMAD.WIDE.U32 R8, R0, 0x4, R8 ;  /* 0x0000000400087825 */ /* 0x001fe200078e0008 */
[----:B------:R-:W-:Y:S02]  /*1ab0*/  ISETP.GE.AND P0, PT, R2, RZ, PT ;  /* 0x000000ff0200720c */ /* 0x000fe40003f06270 */
[-C--:B------:R-:W-:Y:S01]  /*1ac0*/  @!P2 IADD3 R12, PT, PT, R12, -R13.reuse, RZ ;  /* 0x8000000d0c0ca210 */ /* 0x080fe20007ffe0ff */
[--C-:B------:R-:W-:Y:S01]  /*1ad0*/  @!P3 IMAD.IADD R16, R16, 0x1, -R13.reuse ;  /* 0x000000011010b824 */ /* 0x100fe200078e0a0d */
[----:B------:R-:W-:Y:S01]  /*1ae0*/  ISETP.GE.AND P2, PT, R4, RZ, PT ;  /* 0x000000ff0400720c */ /* 0x000fe20003f46270 */
[----:B------:R-:W-:Y:S01]  /*1af0*/  @!P4 IMAD.IADD R22, R22, 0x1, -R13 ;  /* 0x000000011616c824 */ /* 0x000fe200078e0a0d */
[----:B------:R-:W-:Y:S01]  /*1b00*/  ISETP.GE.AND P3, PT, R5, RZ, PT ;  /* 0x000000ff0500720c */ /* 0x000fe20003f66270 */
[----:B------:R-:W-:Y:S01]  /*1b10*/  IMAD.WIDE.U32 R8, R15, 0x8, R8 ;  /* 0x000000080f087825 */ /* 0x000fe200078e0008 */
[----:B------:R-:W-:-:S02]  /*1b20*/  @!P6 IADD3 R24, PT, PT, R24, -R13, RZ ;  /* 0x8000000d1818e210 */ /* 0x000fc40007ffe0ff */
[----:B------:R-:W-:Y:S01]  /*1b30*/  ISETP.GE.AND P1, PT, R3, RZ, PT ;  /* 0x000000ff0300720c */ /* 0x000fe20003f26270 */
[----:B------:R-:W-:Y:S01]  /*1b40*/  @!P5 IMAD.IADD R26, R26, 0x1, -R13 ;  /* 0x000000011a1ad824 */ /* 0x000fe200078e0a0d */
[----:B------:R-:W-:Y:S01]  /*1b50*/  ISETP.GE.AND P4, PT, R6, RZ, PT ;  /* 0x000000ff0600720c */ /* 0x000fe20003f86270 */
[----:B------:R-:W-:Y:S01]  /*1b60*/  @!P0 IMAD.MOV R10, RZ, RZ, -R10 ;  /* 0x000000ffff0a8224 */ /* 0x000fe200078e0a0a */
[----:B------:R-:W-:Y:S02]  /*1b70*/  ISETP.GE.AND P6, PT, R7, RZ, PT ;  /* 0x000000ff0700720c */ /* 0x000fe40003fc6270 */
[----:B------:R-:W-:Y:S01]  /*1b80*/  ISETP.NE.AND P5, PT, R11, RZ, PT ;  /* 0x000000ff0b00720c */ /* 0x000fe20003fa5270 */
[----:B------:R-:W-:Y:S02]  /*1b90*/  @!P2 IMAD.MOV R16, RZ, RZ, -R16 ;  /* 0x000000ffff10a224 */ /* 0x000fe400078e0a10 */
[----:B------:R-:W-:Y:S01]  /*1ba0*/  @!P3 IMAD.MOV R22, RZ, RZ, -R22 ;  /* 0x000000ffff16b224 */ /* 0x000fe200078e0a16 */
[----:B------:R-:W-:-:S02]  /*1bb0*/  SEL R18, R25, R18, !P5 ;  /* 0x0000001219127207 */ /* 0x000fc40006800000 */
[C---:B------:R-:W-:Y:S02]  /*1bc0*/  SEL R19, R25.reuse, R14, !P5 ;  /* 0x0000000e19137207 */ /* 0x040fe40006800000 */
[----:B------:R-:W-:Y:S02]  /*1bd0*/  @!P1 IADD3 R12, PT, PT, -R12, RZ, RZ ;  /* 0x000000ff0c0c9210 */ /* 0x000fe40007ffe1ff */
[----:B------:R-:W-:Y:S01]  /*1be0*/  @!P4 IADD3 R24, PT, PT, -R24, RZ, RZ ;  /* 0x000000ff1818c210 */ /* 0x000fe20007ffe1ff */
[----:B------:R-:W-:Y:S01]  /*1bf0*/  @!P6 IMAD.MOV R26, RZ, RZ, -R26 ;  /* 0x000000ffff1ae224 */ /* 0x000fe200078e0a1a */
[C---:B------:R-:W-:Y:S01]  /*1c00*/  SEL R10, R25.reuse, R10, !P5 ;  /* 0x0000000a190a7207 */ /* 0x040fe20006800000 */
[----:B------:R-:W-:Y:S01]  /*1c10*/  STG.E.64 desc[UR4][R8.64], R18 ;  /* 0x0000001208007986 */ /* 0x000fe2000c101b04 */
[C---:B------:R-:W-:Y:S02]  /*1c20*/  SEL R11, R25.reuse, R12, !P5 ;  /* 0x0000000c190b7207 */ /* 0x040fe40006800000 */
[----:B------:R-:W-:-:S02]  /*1c30*/  SEL R16, R25, R16, !P5 ;  /* 0x0000001019107207 */ /* 0x000fc40006800000 */
[C---:B------:R-:W-:Y:S01]  /*1c40*/  SEL R17, R25.reuse, R22, !P5 ;  /* 0x0000001619117207 */ /* 0x040fe20006800000 */
[----:B------:R-:W-:Y:S01]  /*1c50*/  STG.E.64 desc[UR4][R8.64+0x400], R10 ;  /* 0x0004000a08007986 */ /* 0x000fe2000c101b04 */
[C---:B------:R-:W-:Y:S02]  /*1c60*/  SEL R24, R25.reuse, R24, !P5 ;  /* 0x0000001819187207 */ /* 0x040fe40006800000 */
[----:B------:R-:W-:Y:S01]  /*1c70*/  SEL R25, R25, R26, !P5 ;  /* 0x0000001a19197207 */ /* 0x000fe20006800000 */
[----:B------:R-:W-:Y:S04]  /*1c80*/  STG.E.64 desc[UR4][R8.64+0x800], R16 ;  /* 0x0008001008007986 */ /* 0x000fe8000c101b04 */
[----:B------:R-:W-:Y:S01]  /*1c90*/  STG.E.64 desc[UR4][R8.64+0xc00], R24 ;  /* 0x000c001808007986 */ /* 0x000fe2000c101b04 */
[----:B------:R-:W-:Y:S05]  /*1ca0*/  EXIT ;  /* 0x000000000000794d */ /* 0x000fea0003800000 */
.L_x_19619:
        /* <DEDUP_REMOVED lines=13> */
.L_x_50106:


//--------------------- .text._ZN2at6native29vectorized_elementwise_kernelILi4ENS0_13BUnaryFunctorIiiiZZZNS0_16fmod_kernel_cudaERNS_18TensorIteratorBaseEENKUlvE_clEvENKUlvE1_clEvEUliiE_EESt5arrayIPcLm2EEEEviT0_T1_ --------------------------
	.section	.text._ZN2at6native29vectorized_elementwise_kernelILi4ENS0_13BUnaryFunctorIiiiZZZNS0_16fmod_kernel_cudaERNS_18TensorIteratorBaseEENKUlvE_clEvENKUlvE1_clEvEUliiE_EESt5arrayIPcLm2EEEEviT0_T1_,"ax",@progbits
	.align	128
        .global         _ZN2at6native29vectorized_elementwise_kernelILi4ENS0_13BUnaryFunctorIiiiZZZNS0_16fmod_kernel_cudaERNS_18TensorIteratorBaseEENKUlvE_clEvENKUlvE1_clEvEUliiE_EESt5arrayIPcLm2EEEEviT0_T1_
        .type           _ZN2at6native29vectorized_elementwise_kernelILi4ENS0_13BUnaryFunctorIiiiZZZNS0_16fmod_kernel_cudaERNS_18TensorIteratorBaseEENKUlvE_clEvENKUlvE1_clEvEUliiE_EESt5arrayIPcLm2EEEEviT0_T1_,@function
        .size           _ZN2at6native29vectorized_elementwise_kernelILi4ENS0_13BUnaryFunctorIiiiZZZNS0_16fmod_kernel_cudaERNS_18TensorIteratorBaseEENKUlvE_clEvENKUlvE1_clEvEUliiE_EESt5arrayIPcLm2EEEEviT0_T1_,(.L_x_50107 - _ZN2at6native29vectorized_elementwise_kernelILi4ENS0_13BUnaryFunctorIiiiZZZNS0_16fmod_kernel_cudaERNS_18TensorIteratorBaseEENKUlvE_clEvENKUlvE1_clEvEUliiE_EESt5arrayIPcLm2EEEEviT0_T1_)
        .other          _ZN2at6native29vectorized_elementwise_kernelILi4ENS0_13BUnaryFunctorIiiiZZZNS0_16fmod_kernel_cudaERNS_18TensorIteratorBaseEENKUlvE_clEvENKUlvE1_clEvEUliiE_EESt5arrayIPcLm2EEEEviT0_T1_,@"STO_CUDA_ENTRY STV_DEFAULT"
_ZN2at6native29vectorized_elementwise_kernelILi4ENS0_13BUnaryFunctorIiiiZZZNS0_16fmod_kernel_cudaERNS_18TensorIteratorBaseEENKUlvE_clEvENKUlvE1_clEvEUliiE_EESt5arrayIPcLm2EEEEviT0_T1_:
.text._ZN2at6native29vectorized_elementwise_kernelILi4ENS0_13BUnaryFunctorIiiiZZZNS0_16fmod_kernel_cudaERNS_18TensorIteratorBaseEENKUlvE_clEvENKUlvE1_clEvEUliiE_EESt5arrayIPcLm2EEEEviT0_T1_:
        /* <DEDUP_REMOVED lines=90> */
.L_x_19622:
[----:B------:R-:W-:Y:S05]  /*05a0*/  BSYNC.RECONVERGENT B0 ;  /* 0x0000000000007941 */ /* 0x000fea0003800200 */
.L_x_19621:
        /* <DEDUP_REMOVED lines=24> */
.L_x_19624:
[----:B------:R-:W-:Y:S05]  /*0730*/  BSYNC.RECONVERGENT B0 ;  /* 0x0000000000007941 */ /* 0x000fea0003800200 */
.L_x_19623:
        /* <DEDUP_REMOVED lines=28> */
.L_x_19626:
[----:B------:R-:W-:Y:S05]  /*0900*/  BSYNC.RECONVERGENT B0 ;  /* 0x0000000000007941 */ /* 0x000fea0003800200 */
.L_x_19625:
        /* <DEDUP_REMOVED lines=35> */
.L_x_19628:
[----:B------:R-:W-:Y:S05]  /*0b40*/  BSYNC.RECONVERGENT B0 ;  /* 0x0000000000007941 */ /* 0x000fea0003800200 */
.L_x_19627:
        /* <DEDUP_REMOVED lines=28> */
.L_x_19630:
[----:B------:R-:W-:Y:S05]  /*0d10*/  BSYNC.RECONVERGENT B0 ;  /* 0x0000000000007941 */ /* 0x000fea0003800200 */
.L_x_19629:
        /* <DEDUP_REMOVED lines=24> */
.L_x_19632:
[----:B------:R-:W-:Y:S05]  /*0ea0*/  BSYNC.RECONVERGENT B0 ;  /* 0x0000000000007941 */ /* 0x000fea0003800200 */
.L_x_19631:
        /* <DEDUP_REMOVED lines=25> */
.L_x_19634:
[----:B------:R-:W-:Y:S05]  /*1040*/  BSYNC.RECONVERGENT B0 ;  /* 0x0000000000007941 */ /* 0x000fea0003800200 */
.L_x_19633:
        /* <DEDUP_REMOVED lines=25> */
.L_x_19636:
[----:B------:R-:W-:Y:S05]  /*11e0*/  BSYNC.RECONVERGENT B0 ;  /* 0x0000000000007941 */ /* 0x000fea0003800200 */
.L_x_19635:
        /* <DEDUP_REMOVED lines=18> */
.L_x_19639:
[----:B------:R-:W-:-:S13]  /*1310*/  ISETP.GE.U32.AND P0, PT, R5, R4, PT ;  /* 0x000000040500720c */ /* 0x000fda0003f06070 */
[----:B------:R-:W-:Y:S05]  /*1320*/  @P0 BRA `(.L_x_19641) ;  /* 0x0000000000300947 */ /* 0x000fea0003800000 */
[----:B0-----:R-:W0:Y:S01]  /*1330*/  LDC.64 R2, c[0x0][0x390] ;  /* 0x0000e400ff027b82 */ /* 0x001e220000000a00 */
[----:B------:R-:W-:Y:S01]  /*1340*/  IADD3 R9, PT, PT, R0, R5, RZ ;  /* 0x0000000500097210 */ /* 0x000fe20007ffe0ff */
[----:B------:R-:W-:-:S04]  /*1350*/  VIADD R5, R5, 0x80 ;  /* 0x0000008005057836 */ /* 0x000fc80000000000 */
[----:B0-----:R-:W-:-:S05]  /*1360*/  IMAD.WIDE.U32 R2, R9, 0x4, R2 ;  /* 0x0000000409027825 */ /* 0x001fca00078e0002 */
[----:B------:R1:W-:Y:S02]  /*1370*/  STG.E desc[UR4][R2.64], R12 ;  /* 0x0000000c02007986 */ /* 0x0003e4000c101904 */
.L_x_19640:
[----:B------:R-:W-:-:S13]  /*1380*/  ISETP.GE.U32.AND P0, PT, R5, R4, PT ;  /* 0x000000040500720c */ /* 0x000fda0003f06070 */
[----:B------:R-:W-:Y:S05]  /*1390*/  @P0 BRA `(.L_x_19642) ;  /* 0x0000000000340947 */ /* 0x000fea0003800000 */
[----:B01----:R-:W0:Y:S01]  /*13a0*/  LDC.64 R2, c[0x0][0x390] ;  /* 0x0000e400ff027b82 */ /* 0x003e220000000a00 */
[----:B------:R-:W-:Y:S01]  /*13b0*/  IMAD.IADD R9, R0, 0x1, R5 ;  /* 0x0000000100097824 */ /* 0x000fe200078e0205 */
[----:B------:R-:W-:-:S03]  /*13c0*/  IADD3 R5, PT, PT, R5, 0x80, RZ ;  /* 0x0000008005057810 */ /* 0x000fc60007ffe0ff */
[----:B0-----:R-:W-:-:S05]  /*13d0*/  IMAD.WIDE.U32 R2, R9, 0x4, R2 ;  /* 0x0000000409027825 */ /* 0x001fca00078e0002 */
[----:B------:R1:W-:Y:S02]  /*13e0*/  STG.E desc[UR4][R2.64], R6 ;  /* 0x0000000602007986 */ /* 0x0003e4000c101904 */
.L_x_19641:
        /* <DEDUP_REMOVED lines=8> */
.L_x_19642:
[----:B------:R-:W-:Y:S05]  /*1470*/  BSYNC.RELIABLE B1 ;  /* 0x0000000000017941 */ /* 0x000fea0003800100 */
.L_x_19638:
[----:B------:R-:W-:-:S13]  /*1480*/  ISETP.GE.U32.AND P0, PT, R5, R4, PT ;  /* 0x000000040500720c */ /* 0x000fda0003f06070 */
[----:B012---:R-:W0:Y:S01]  /*1490*/  @!P0 LDC.64 R2, c[0x0][0x390] ;  /* 0x0000e400ff028b82 */ /* 0x007e220000000a00 */
[----:B------:R-:W-:Y:S01]  /*14a0*/  @!P0 IADD3 R9, PT, PT, R0, R5, RZ ;  /* 0x0000000500098210 */ /* 0x000fe20007ffe0ff */
[----:B------:R-:W-:-:S04]  /*14b0*/  @!P0 VIADD R5, R5, 0x80 ;  /* 0x0000008005058836 */ /* 0x000fc80000000000 */
[----:B0-----:R-:W-:-:S05]  /*14c0*/  @!P0 IMAD.WIDE.U32 R2, R9, 0x4, R2 ;  /* 0x0000000409028825 */ /* 0x001fca00078e0002 */
[----:B------:R2:W-:Y:S02]  /*14d0*/  @!P0 STG.E desc[UR4][R2.64], R8 ;  /* 0x0000000802008986 */ /* 0x0005e4000c101904 */
.L_x_19643:
[----:B------:R-:W-:Y:S05]  /*14e0*/  BSYNC.RECONVERGENT B0 ;  /* 0x0000000000007941 */ /* 0x000fea0003800200 */
.L_x_19637:
        /* <DEDUP_REMOVED lines=8> */
.L_x_19620:
[----:B------:R-:W0:Y:S01]  /*1570*/  S2R R17, SR_TID.X ;  /* 0x0000000000117919 */ /* 0x000e220000002100 */
[----:B------:R-:W1:Y:S08]  /*1580*/  LDC.64 R2, c[0x0][0x398] ;  /* 0x0000e600ff027b82 */ /* 0x000e700000000a00 */
[----:B------:R-:W2:Y:S01]  /*1590*/  LDC R9, c[0x0][0x388] ;  /* 0x0000e200ff097b82 */ /* 0x000ea20000000800 */
[----:B-1----:R-:W-:-:S04]  /*15a0*/  IMAD.WIDE.U32 R2, R0, 0x4, R2 ;  /* 0x0000000400027825 */ /* 0x002fc800078e0002 */
[----:B0-----:R-:W-:-:S05]  /*15b0*/  IMAD.WIDE.U32 R2, R17, 0x10, R2 ;  /* 0x0000001011027825 */ /* 0x001fca00078e0002 */
[----:B------:R-:W3:Y:S04]  /*15c0*/  LDG.E.128 R12, desc[UR4][R2.64] ;  /* 0x00000004020c7981 */ /* 0x000ee8000c1e1d00 */
[----:B------:R0:W4:Y:S01]  /*15d0*/  LDG.E.128 R4, desc[UR4][R2.64+0x800] ;  /* 0x0008000402047981 */ /* 0x000122000c1e1d00 */
[----:B--2---:R-:W-:-:S04]  /*15e0*/  IABS R11, R9 ;  /* 0x00000009000b7213 */ /* 0x004fc80000000000 */
        /* <DEDUP_REMOVED lines=10> */
[----:B------:R-:W-:Y:S01]  /*1690*/  IABS R16, R13 ;  /* 0x0000000d00107213 */ /* 0x000fe20000000000 */
[C---:B0-----:R-:W-:Y:S01]  /*16a0*/  IMAD.HI.U32 R2, R19.reuse, R20, RZ ;  /* 0x0000001413027227 */ /* 0x041fe200078e00ff */
[----:B----4-:R-:W-:Y:S02]  /*16b0*/  IABS R22, R5 ;  /* 0x0000000500167213 */ /* 0x010fe40000000000 */
[----:B------:R-:W-:Y:S01]  /*16c0*/  IABS R10, R15 ;  /* 0x0000000f000a7213 */ /* 0x000fe20000000000 */
        /* <DEDUP_REMOVED lines=60> */
[----:B------:R-:W-:Y:S01]  /*1a90*/  @!P2 IADD3 R10, PT, PT, R10, -R11, RZ ;  /* 0x8000000b0a0aa210 */ /* 0x000fe20007ffe0ff */
[--C-:B------:R-:W-:Y:S01]  /*1aa0*/  @!P3 IMAD.IADD R18, R18, 0x1, -R11.reuse ;  /* 0x000000011212b824 */ /* 0x100fe200078e0a0b */
[----:B------:R-:W-:Y:S01]  /*1ab0*/  ISETP.GE.AND P1, PT, R15, RZ, PT ;  /* 0x000000ff0f00720c */ /* 0x000fe20003f26270 */
[----:B------:R-:W-:Y:S01]  /*1ac0*/  @!P4 IMAD.IADD R22, R22, 0x1, -R11 ;  /* 0x000000011616c824 */ /* 0x000fe200078e0a0b */
[----:B------:R-:W-:Y:S01]  /*1ad0*/  ISETP.GE.AND P2, PT, R4, RZ, PT ;  /* 0x000000ff0400720c */ /* 0x000fe20003f46270 */
[----:B------:R-:W-:Y:S01]  /*1ae0*/  IMAD.WIDE.U32 R2, R17, 0x10, R2 ;  /* 0x0000001011027825 */ /* 0x000fe200078e0002 */
[----:B------:R-:W-:-:S02]  /*1af0*/  ISETP.GE.AND P3, PT, R5, RZ, PT ;  /* 0x000000ff0500720c */ /* 0x000fc40003f66270 */
[----:B------:R-:W-:Y:S01]  /*1b00*/  @!P6 IADD3 R24, PT, PT, R24, -R11, RZ ;  /* 0x8000000b1818e210 */ /* 0x000fe20007ffe0ff */
[----:B------:R-:W-:Y:S01]  /*1b10*/  @!P5 IMAD.IADD R26, R26, 0x1, -R11 ;  /* 0x000000011a1ad824 */ /* 0x000fe200078e0a0b */
[----:B------:R-:W-:Y:S01]  /*1b20*/  ISETP.GE.AND P4, PT, R6, RZ, PT ;  /* 0x000000ff0600720c */ /* 0x000fe20003f86270 */
[----:B------:R-:W-:Y:S01]  /*1b30*/  @!P0 IMAD.MOV R8, RZ, RZ, -R8 ;  /* 0x000000ffff088224 */ /* 0x000fe200078e0a08 */
[----:B------:R-:W-:Y:S02]  /*1b40*/  ISETP.GE.AND P6, PT, R7, RZ, PT ;  /* 0x000000ff0700720c */ /* 0x000fe40003fc6270 */
[----:B------:R-:W-:Y:S02]  /*1b50*/  ISETP.NE.AND P5, PT, R9, RZ, PT ;  /* 0x000000ff0900720c */ /* 0x000fe40003fa5270 */
[----:B------:R-:W-:Y:S01]  /*1b60*/  LOP3.LUT R11, RZ, R9, RZ, 0x33, !PT ;  /* 0x00000009ff0b7212 */ /* 0x000fe200078e33ff */
[----:B------:R-:W-:Y:S01]  /*1b70*/  @!P2 IMAD.MOV R18, RZ, RZ, -R18 ;  /* 0x000000ffff12a224 */ /* 0x000fe200078e0a12 */
[----:B------:R-:W-:Y:S01]  /*1b80*/  @!P1 IADD3 R10, PT, PT, -R10, RZ, RZ ;  /* 0x000000ff0a0a9210 */ /* 0x000fe20007ffe1ff */
[----:B------:R-:W-:Y:S01]  /*1b90*/  @!P3 IMAD.MOV R22, RZ, RZ, -R22 ;  /* 0x000000ffff16b224 */ /* 0x000fe200078e0a16 */
[----:B------:R-:W-:-:S02]  /*1ba0*/  SEL R6, R11, R8, !P5 ;  /* 0x000000080b067207 */ /* 0x000fc40006800000 */
[C---:B------:R-:W-:Y:S02]  /*1bb0*/  SEL R7, R11.reuse, R10, !P5 ;  /* 0x0000000a0b077207 */ /* 0x040fe40006800000 */
[----:B------:R-:W-:Y:S01]  /*1bc0*/  @!P4 IADD3 R24, PT, PT, -R24, RZ, RZ ;  /* 0x000000ff1818c210 */ /* 0x000fe20007ffe1ff */
[----:B------:R-:W-:Y:S01]  /*1bd0*/  @!P6 IMAD.MOV R26, RZ, RZ, -R26 ;  /* 0x000000ffff1ae224 */ /* 0x000fe200078e0a1a */
[C---:B------:R-:W-:Y:S02]  /*1be0*/  SEL R4, R11.reuse, R20, !P5 ;  /* 0x000000140b047207 */ /* 0x040fe40006800000 */
[C---:B------:R-:W-:Y:S02]  /*1bf0*/  SEL R5, R11.reuse, R16, !P5 ;  /* 0x000000100b057207 */ /* 0x040fe40006800000 */
[C---:B------:R-:W-:Y:S02]  /*1c00*/  SEL R8, R11.reuse, R18, !P5 ;  /* 0x000000120b087207 */ /* 0x040fe40006800000 */
[C---:B------:R-:W-:Y:S01]  /*1c10*/  SEL R9, R11.reuse, R22, !P5 ;  /* 0x000000160b097207 */ /* 0x040fe20006800000 */
[----:B------:R-:W-:Y:S01]  /*1c20*/  STG.E.128 desc[UR4][R2.64], R4 ;  /* 0x0000000402007986 */ /* 0x000fe2000c101d04 */
[----:B------:R-:W-:-:S02]  /*1c30*/  SEL R10, R11, R24, !P5 ;  /* 0x000000180b0a7207 */ /* 0x000fc40006800000 */
[----:B------:R-:W-:-:S05]  /*1c40*/  SEL R11, R11, R26, !P5 ;  /* 0x0000001a0b0b7207 */ /* 0x000fca0006800000 */
[----:B------:R-:W-:Y:S01]  /*1c50*/  STG.E.128 desc[UR4][R2.64+0x800], R8 ;  /* 0x0008000802007986 */ /* 0x000fe2000c101d04 */
[----:B------:R-:W-:Y:S05]  /*1c60*/  EXIT ;  /* 0x000000000000794d */ /* 0x000fea0003800000 */
.L_x_19644:
        /* <DEDUP_REMOVED lines=9> */
.L_x_50107:


//--------------------- .text._ZN2at6native29vectorized_elementwise_kernelILi8ENS0_13BUnaryFunctorIiiiZZZNS0_16fmod_kernel_cudaERNS_18TensorIteratorBaseEENKUlvE_clEvENKUlvE1_clEvEUliiE_EESt5arrayIPcLm2EEEEviT0_T1_ --------------------------
	.section	.text._ZN2at6native29vectorized_elementwise_kernelILi8ENS0_13BUnaryFunctorIiiiZZZNS0_16fmod_kernel_cudaERNS_18TensorIteratorBaseEENKUlvE_clEvENKUlvE1_clEvEUliiE_EESt5arrayIPcLm2EEEEviT0_T1_,"ax",@progbits
	.align	128
        .global         _ZN2at6native29vectorized_elementwise_kernelILi8ENS0_13BUnaryFunctorIiiiZZZNS0_16fmod_kernel_cudaERNS_18TensorIteratorBaseEENKUlvE_clEvENKUlvE1_clEvEUliiE_EESt5arrayIPcLm2EEEEviT0_T1_
        .type           _ZN2at6native29vectorized_elementwise_kernelILi8ENS0_13BUnaryFunctorIiiiZZZNS0_16fmod_kernel_cudaERNS_18TensorIteratorBaseEENKUlvE_clEvENKUlvE1_clEvEUliiE_EESt5arrayIPcLm2EEEEviT0_T1_,@function
        .size           _ZN2at6native29vectorized_elementwise_kernelILi8ENS0_13BUnaryFunctorIiiiZZZNS0_16fmod_kernel_cudaERNS_18TensorIteratorBaseEENKUlvE_clEvENKUlvE1_clEvEUliiE_EESt5arrayIPcLm2EEEEviT0_T1_,(.L_x_50108 - _ZN2at6native29vectorized_elementwise_kernelILi8ENS0_13BUnaryFunctorIiiiZZZNS0_16fmod_kernel_cudaERNS_18TensorIteratorBaseEENKUlvE_clEvENKUlvE1_clEvEUliiE_EESt5arrayIPcLm2EEEEviT0_T1_)
        .other          _ZN2at6native29vectorized_elementwise_kernelILi8ENS0_13BUnaryFunctorIiiiZZZNS0_16fmod_kernel_cudaERNS_18TensorIteratorBaseEENKUlvE_clEvENKUlvE1_clEvEUliiE_EESt5arrayIPcLm2EEEEviT0_T1_,@"STO_CUDA_ENTRY STV_DEFAULT"
_ZN2at6native29vectorized_elementwise_kernelILi8ENS0_13BUnaryFunctorIiiiZZZNS0_16fmod_kernel_cudaERNS_18TensorIteratorBaseEENKUlvE_clEvENKUlvE1_clEvEUliiE_EESt5arrayIPcLm2EEEEviT0_T1_:
.text._ZN2at6native29vectorized_elementwise_kernelILi8ENS0_13BUnaryFunctorIiiiZZZNS0_16fmod_kernel_cudaERNS_18TensorIteratorBaseEENKUlvE_clEvENKUlvE1_clEvEUliiE_EESt5arrayIPcLm2EEEEviT0_T1_:
[----:B------:R-:W-:Y:S01]  /*0000*/  LDC R1, c[0x0][0x37c] ;  /* 0x0000df00ff017b82 */ /* 0x000fe20000000800 */
[----:B------:R-:W-:Y:S05]  /*0010*/  EXIT ;  /* 0x000000000000794d */ /* 0x000fea0003800000 */
.L_x_19645:
        /* <DEDUP_REMOVED lines=14> */
.L_x_50108:


//--------------------- .text._ZN2at6native18elementwise_kernelILi128ELi4EZNS0_15gpu_kernel_implINS0_13AUnaryFunctorIiiiZZZNS0_16fmod_kernel_cudaERNS_18TensorIteratorBaseEENKUlvE_clEvENKUlvE1_clEvEUliiE_EEEEvS5_RKT_EUliE_EEviT1_ --------------------------
	.section	.text._ZN2at6native18elementwise_kernelILi128ELi4EZNS0_15gpu_kernel_implINS0_13AUnaryFunctorIiiiZZZNS0_16fmod_kernel_cudaERNS_18TensorIteratorBaseEENKUlvE_clEvENKUlvE1_clEvEUliiE_EEEEvS5_RKT_EUliE_EEviT1_,"ax",@progbits
	.align	128
        .global         _ZN2at6native18elementwise_kernelILi128ELi4EZNS0_15gpu_kernel_implINS0_13AUnaryFunctorIiiiZZZNS0_16fmod_kernel_cudaERNS_18TensorIteratorBaseEENKUlvE_clEvENKUlvE1_clEvEUliiE_EEEEvS5_RKT_EUliE_EEviT1_
        .type           _ZN2at6native18elementwise_kernelILi128ELi4EZNS0_15gpu_kernel_implINS0_13AUnaryFunctorIiiiZZZNS0_16fmod_kernel_cudaERNS_18TensorIteratorBaseEENKUlvE_clEvENKUlvE1_clEvEUliiE_EEEEvS5_RKT_EUliE_EEviT1_,@function
        .size           _ZN2at6native18elementwise_kernelILi128ELi4EZNS0_15gpu_kernel_implINS0_13AUnaryFunctorIiiiZZZNS0_16fmod_kernel_cudaERNS_18TensorIteratorBaseEENKUlvE_clEvENKUlvE1_clEvEUliiE_EEEEvS5_RKT_EUliE_EEviT1_,(.L_x_50109 - _ZN2at6native18elementwise_kernelILi128ELi4EZNS0_15gpu_kernel_implINS0_13AUnaryFunctorIiiiZZZNS0_16fmod_kernel_cudaERNS_18TensorIteratorBaseEENKUlvE_clEvENKUlvE1_clEvEUliiE_EEEEvS5_RKT_EUliE_EEviT1_)
        .other          _ZN2at6native18elementwise_kernelILi128ELi4EZNS0_15gpu_kernel_implINS0_13AUnaryFunctorIiiiZZZNS0_16fmod_kernel_cudaERNS_18TensorIteratorBaseEENKUlvE_clEvENKUlvE1_clEvEUliiE_EEEEvS5_RKT_EUliE_EEviT1_,@"STO_CUDA_ENTRY STV_DEFAULT"
_ZN2at6native18elementwise_kernelILi128ELi4EZNS0_15gpu_kernel_implINS0_13AUnaryFunctorIiiiZZZNS0_16fmod_kernel_cudaERNS_18TensorIteratorBaseEENKUlvE_clEvENKUlvE1_clEvEUliiE_EEEEvS5_RKT_EUliE_EEviT1_:
.text._ZN2at6native18elementwise_kernelILi128ELi4EZNS0_15gpu_kernel_implINS0_13AUnaryFunctorIiiiZZZNS0_16fmod_kernel_cudaERNS_18TensorIteratorBaseEENKUlvE_clEvENKUlvE1_clEvEUliiE_EEEEvS5_RKT_EUliE_EEviT1_:
        /* <DEDUP_REMOVED lines=319> */
.L_x_19648:
        /* <DEDUP_REMOVED lines=16> */
.L_x_19652:
[----:B------:R0:W5:Y:S01]  /*14f0*/  LDG.E.U8 R0, desc[UR36][R16.64] ;  /* 0x0000002410007981 */ /* 0x000162000c1e1100 */
[----:B------:R-:W-:Y:S05]  /*1500*/  BRA `(.L_x_19654) ;  /* 0x0000000c00247947 */ /* 0x000fea0003800000 */
.L_x_19651:
        /* <DEDUP_REMOVED lines=8> */
.L_x_19656:
[----:B------:R0:W5:Y:S01]  /*1590*/  LDG.E R0, desc[UR36][R16.64] ;  /* 0x0000002410007981 */ /* 0x000162000c1e1900 */
[----:B------:R-:W-:Y:S05]  /*15a0*/  BRA `(.L_x_19654) ;  /* 0x0000000800fc7947 */ /* 0x000fea0003800000 */
.L_x_19650:
        /* <DEDUP_REMOVED lines=9> */
.L_x_19658:
[----:B------:R-:W2:Y:S02]  /*1640*/  LDG.E.U16 R0, desc[UR36][R16.64] ;  /* 0x0000002410007981 */ /* 0x000ea4000c1e1500 */
[----:B--2---:R-:W-:-:S06]  /*1650*/  HADD2.F32 R0, -RZ, R0.H0_H0 ;  /* 0x20000000ff007230 */ /* 0x004fcc0000004100 */
[----:B------:R-:W0:Y:S01]  /*1660*/  F2I.FTZ.TRUNC.NTZ R0, R0 ;  /* 0x0000000000007305 */ /* 0x000e22000021f100 */
[----:B------:R-:W-:Y:S05]  /*1670*/  BRA `(.L_x_19654) ;  /* 0x0000000800c87947 */ /* 0x000fea0003800000 */
.L_x_19657:
        /* <DEDUP_REMOVED lines=9> */
.L_x_19660:
[----:B------:R-:W2:Y:S02]  /*1710*/  LDG.E.U16 R0, desc[UR36][R16.64] ;  /* 0x0000002410007981 */ /* 0x000ea4000c1e1500 */
[----:B--2---:R-:W-:-:S06]  /*1720*/  HADD2.F32 R0, -RZ, R0.H0_H0 ;  /* 0x20000000ff007230 */ /* 0x004fcc0000004100 */
[----:B------:R-:W0:Y:S01]  /*1730*/  F2I.FTZ.TRUNC.NTZ R0, R0 ;  /* 0x0000000000007305 */ /* 0x000e22000021f100 */
[----:B------:R-:W-:Y:S05]  /*1740*/  BRA `(.L_x_19654) ;  /* 0x0000000800947947 */ /* 0x000fea0003800000 */
.L_x_19659:
[----:B------:R-:W2:Y:S02]  /*1750*/  LDG.E.64 R2, desc[UR36][R16.64] ;  /* 0x0000002410027981 */ /* 0x000ea4000c1e1b00 */
[----:B--2---:R0:W1:Y:S02]  /*1760*/  F2I.F64.TRUNC R0, R2 ;  /* 0x0000000200007311 */ /* 0x004064000030d100 */
[----:B01----:R-:W-:Y:S05]  /*1770*/  BRA `(.L_x_19654) ;  /* 0x0000000800887947 */ /* 0x003fea0003800000 */
.L_x_19649:
        /* <DEDUP_REMOVED lines=12> */
.L_x_19663:
[----:B------:R-:W2:Y:S02]  /*1840*/  LDG.E.64 R2, desc[UR36][R16.64] ;  /* 0x0000002410027981 */ /* 0x000ea4000c1e1b00 */
[----:B--2---:R3:W4:Y:S02]  /*1850*/  F2I.F64.TRUNC R0, R2 ;  /* 0x0000000200007311 */ /* 0x004724000030d100 */
[----:B---34-:R-:W-:Y:S05]  /*1860*/  BRA `(.L_x_19654) ;  /* 0x00000008004c7947 */ /* 0x018fea0003800000 */
.L_x_19662:
        /* <DEDUP_REMOVED lines=26> */
.L_x_19665:
        /* <DEDUP_REMOVED lines=11> */
[----:B------:R-:W1:Y:S01]  /*1ac0*/  F2I.FTZ.TRUNC.NTZ R0, R0 ;  /* 0x0000000000007305 */ /* 0x000e62000021f100 */
[----:B------:R-:W-:Y:S05]  /*1ad0*/  BRA `(.L_x_19654) ;  /* 0x0000000400b07947 */ /* 0x000fea0003800000 */
.L_x_19664:
[----:B------:R-:W2:Y:S02]  /*1ae0*/  LDG.E.U16 R0, desc[UR36][R16.64] ;  /* 0x0000002410007981 */ /* 0x000ea4000c1e1500 */
[----:B--2---:R-:W-:-:S06]  /*1af0*/  IMAD.U32 R0, R0, 0x10000, RZ ;  /* 0x0001000000007824 */ /* 0x004fcc00078e00ff */
[----:B------:R-:W2:Y:S01]  /*1b00*/  F2I.FTZ.TRUNC.NTZ R0, R0 ;  /* 0x0000000000007305 */ /* 0x000ea2000021f100 */
[----:B------:R-:W-:Y:S05]  /*1b10*/  BRA `(.L_x_19654) ;  /* 0x0000000400a07947 */ /* 0x000fea0003800000 */
.L_x_19661:
        /* <DEDUP_REMOVED lines=10> */
.L_x_19668:
        /* <DEDUP_REMOVED lines=21> */
.L_x_19672:
[----:B------:R-:W-:Y:S05]  /*1d10*/  BSYNC.RECONVERGENT B1 ;  /* 0x0000000000017941 */ /* 0x000fea0003800200 */
.L_x_19671:
[----:B------:R-:W-:Y:S01]  /*1d20*/  IMAD.SHL.U32 R0, R0, 0x100000, RZ ;  /* 0x0010000000007824 */ /* 0x000fe200078e00ff */
[----:B------:R-:W-:-:S04]  /*1d30*/  LEA R2, R2, 0x3b800000, 0x17 ;  /* 0x3b80000002027811 */ /* 0x000fc800078eb8ff */
[----:B------:R-:W-:-:S07]  /*1d40*/  LOP3.LUT R0, R2, R0, R7, 0xfe, !PT ;  /* 0x0000000002007212 */ /* 0x000fce00078efe07 */
.L_x_19670:
[----:B------:R-:W-:Y:S05]  /*1d50*/  BSYNC.RECONVERGENT B0 ;  /* 0x0000000000007941 */ /* 0x000fea0003800200 */
.L_x_19669:
[----:B------:R-:W0:Y:S01]  /*1d60*/  F2I.FTZ.TRUNC.NTZ R0, R0 ;  /* 0x0000000000007305 */ /* 0x000e22000021f100 */
[----:B------:R-:W-:Y:S05]  /*1d70*/  BRA `(.L_x_19654) ;  /* 0x0000000400087947 */ /* 0x000fea0003800000 */
.L_x_19667:
        /* <DEDUP_REMOVED lines=21> */
.L_x_19676:
[----:B------:R-:W-:Y:S05]  /*1ed0*/  BSYNC.RECONVERGENT B1 ;  /* 0x0000000000017941 */ /* 0x000fea0003800200 */
.L_x_19675:
[----:B------:R-:W-:Y:S02]  /*1ee0*/  SHF.L.U32 R0, R0, 0x15, RZ ;  /* 0x0000001500007819 */ /* 0x000fe400000006ff */
[----:B------:R-:W-:-:S04]  /*1ef0*/  LEA R2, R2, 0x37800000, 0x17 ;  /* 0x3780000002027811 */ /* 0x000fc800078eb8ff */
[----:B------:R-:W-:-:S07]  /*1f00*/  LOP3.LUT R0, R2, R0, R7, 0xfe, !PT ;  /* 0x0000000002007212 */ /* 0x000fce00078efe07 */
.L_x_19674:
[----:B------:R-:W-:Y:S05]  /*1f10*/  BSYNC.RECONVERGENT B0 ;  /* 0x0000000000007941 */ /* 0x000fea0003800200 */
.L_x_19673:
[----:B------:R-:W0:Y:S01]  /*1f20*/  F2I.FTZ.TRUNC.NTZ R0, R0 ;  /* 0x0000000000007305 */ /* 0x000e22000021f100 */
[----:B------:R-:W-:Y:S05]  /*1f30*/  BRA `(.L_x_19654) ;  /* 0x0000000000987947 */ /* 0x000fea0003800000 */
.L_x_19666:
[----:B------:R-:W-:-:S09]  /*1f40*/  UISETP.NE.AND UP0, UPT, UR4, 0x1c, UPT ;  /* 0x0000001c0400788c */ /* 0x000fd2000bf05270 */
[----:B------:R-:W-:Y:S05]  /*1f50*/  BRA.U !UP0, `(.L_x_19677) ;  /* 0x00000001088c7547 */ /* 0x000fea000b800000 */
[----:B------:R-:W-:-:S09]  /*1f60*/  UISETP.NE.AND UP0, UPT, UR4, 0x1d, UPT ;  /* 0x0000001d0400788c */ /* 0x000fd2000bf05270 */
[----:B------:R-:W-:Y:S05]  /*1f70*/  BRA.U !UP0, `(.L_x_19678) ;  /* 0x00000001087c7547 */ /* 0x000fea000b800000 */
[----:B------:R-:W-:-:S09]  /*1f80*/  UISETP.NE.AND UP0, UPT, UR4, 0x2c, UPT ;  /* 0x0000002c0400788c */ /* 0x000fd2000bf05270 */
[----:B------:R-:W-:Y:S05]  /*1f90*/  BRA.U !UP0, `(.L_x_19679) ;  /* 0x0000000108487547 */ /* 0x000fea000b800000 */
.L_x_19653:
[----:B------:R-:W-:Y:S01]  /*1fa0*/  MOV R2, 0x0 ;  /* 0x0000000000027802 */ /* 0x000fe20000000f00 */
[----:B------:R-:W0:Y:S01]  /*1fb0*/  LDCU.64 UR4, c[0x4][0x178] ;  /* 0x01002f00ff0477ac */ /* 0x000e220008000a00 */
[----:B------:R-:W-:Y:S02]  /*1fc0*/  HFMA2 R13, -RZ, RZ, 0, 0 ;  /* 0x00000000ff0d7431 */ /* 0x000fe400000001ff */
[----:B------:R-:W-:Y:S01]  /*1fd0*/  IMAD.MOV.U32 R8, RZ, RZ, 0x4e ;  /* 0x0000004eff087424 */ /* 0x000fe200078e00ff */
[----:B------:R-:W1:Y:S01]  /*1fe0*/  LDCU.64 UR6, c[0x4][0x180] ;  /* 0x01003000ff0677ac */ /* 0x000e620008000a00 */
[----:B------:R-:W2:Y:S01]  /*1ff0*/  LDC.64 R2, c[0x4][R2] ;  /* 0x0100000002027b82 */ /* 0x000ea20000000a00 */
[----:B------:R-:W-:Y:S01]  /*2000*/  IMAD.MOV.U32 R12, RZ, RZ, 0x1 ;  /* 0x00000001ff0c7424 */ /* 0x000fe200078e00ff */
[----:B---3--:R-:W3:Y:S01]  /*2010*/  LDCU.64 UR8, c[0x4][0x28] ;  /* 0x01000500ff0877ac */ /* 0x008ee20008000a00 */
[----:B0-----:R-:W-:Y:S02]  /*2020*/  IMAD.U32 R4, RZ, RZ, UR4 ;  /* 0x00000004ff047e24 */ /* 0x001fe4000f8e00ff */
[----:B------:R-:W-:Y:S01]  /*2030*/  IMAD.U32 R5, RZ, RZ, UR5 ;  /* 0x00000005ff057e24 */ /* 0x000fe2000f8e00ff */
[----:B-1----:R-:W-:Y:S01]  /*2040*/  MOV R6, UR6 ;  /* 0x0000000600067c02 */ /* 0x002fe20008000f00 */
[----:B------:R-:W-:-:S02]  /*2050*/  IMAD.U32 R7, RZ, RZ, UR7 ;  /* 0x00000007ff077e24 */ /* 0x000fc4000f8e00ff */
[----:B---3--:R-:W-:Y:S01]  /*2060*/  IMAD.U32 R10, RZ, RZ, UR8 ;  /* 0x00000008ff0a7e24 */ /* 0x008fe2000f8e00ff */
[----:B----4-:R-:W-:-:S07]  /*2070*/  MOV R11, UR9 ;  /* 0x00000009000b7c02 */ /* 0x010fce0008000f00 */
[----:B------:R-:W-:-:S07]  /*2080*/  LEPC R20, `(.L_x_19655) ;  /* 0x000000001014794e */ /* 0x000fce0000000000 */
[----:B--2---:R-:W-:Y:S05]  /*2090*/  CALL.ABS.NOINC R2 ;  /* 0x0000000002007343 */ /* 0x004fea0003c00000 */
.L_x_19655:
[----:B------:R0:W5:Y:S01]  /*20a0*/  LDG.E.S16 R0, desc[UR36][R16.64] ;  /* 0x0000002410007981 */ /* 0x000162000c1e1700 */
[----:B------:R-:W-:Y:S05]  /*20b0*/  BRA `(.L_x_19654) ;  /* 0x0000000000387947 */ /* 0x000fea0003800000 */
.L_x_19679:
        /* <DEDUP_REMOVED lines=8> */
.L_x_19681:
[----:B------:R-:W-:Y:S05]  /*2140*/  BSYNC.RECONVERGENT B0 ;  /* 0x0000000000007941 */ /* 0x000fea0003800200 */
.L_x_19680:
[----:B------:R-:W0:Y:S01]  /*2150*/  F2I.FTZ.TRUNC.NTZ R0, R0 ;  /* 0x0000000000007305 */ /* 0x000e22000021f100 */
[----:B------:R-:W-:Y:S05]  /*2160*/  BRA `(.L_x_19654) ;  /* 0x00000000000c7947 */ /* 0x000fea0003800000 */
.L_x_19678:
[----:B------:R4:W5:Y:S01]  /*2170*/  LDG.E R0, desc[UR36][R16.64] ;  /* 0x0000002410007981 */ /* 0x000962000c1e1900 */
[----:B------:R-:W-:Y:S05]  /*2180*/  BRA `(.L_x_19654) ;  /* 0x0000000000047947 */ /* 0x000fea0003800000 */
.L_x_19677:
[----:B------:R3:W5:Y:S02]  /*2190*/  LDG.E R0, desc[UR36][R16.64] ;  /* 0x0000002410007981 */ /* 0x000764000c1e1900 */
.L_x_19654:
[-C--:B012--5:R-:W-:Y:S01]  /*21a0*/  IABS R6, R0.reuse ;  /* 0x0000000000067213 */ /* 0x0a7fe20000000000 */
[----:B------:R-:W0:Y:S01]  /*21b0*/  LDC R7, c[0x0][0x594] ;  /* 0x00016500ff077b82 */ /* 0x000e220000000800 */
[----:B------:R-:W-:Y:S01]  /*21c0*/  IABS R8, R0 ;  /* 0x0000000000087213 */ /* 0x000fe20000000000 */
[----:B------:R-:W1:Y:S01]  /*21d0*/  LDCU.64 UR6, c[0x0][0x580] ;  /* 0x0000b000ff0677ac */ /* 0x000e620008000a00 */
[----:B------:R-:W2:Y:S02]  /*21e0*/  I2F.RP R4, R6 ;  /* 0x0000000600047306 */ /* 0x000ea40000209400 */
[----:B------:R-:W-:Y:S01]  /*21f0*/  IADD3 R8, PT, PT, RZ, -R8, RZ ;  /* 0x80000008ff087210 */ /* 0x000fe20007ffe0ff */
[----:B------:R-:W-:-:S04]  /*2200*/  UPRMT UR4, UR41, 0x9910, URZ ;  /* 0x0000991029047896 */ /* 0x000fc800080000ff */
[----:B------:R-:W-:Y:S01]  /*2210*/  UISETP.GT.AND UP0, UPT, UR4, 0x9, UPT ;  /* 0x000000090400788c */ /* 0x000fe2000bf04270 */
[----:B--2---:R-:W2:Y:S01]  /*2220*/  MUFU.RCP R4, R4 ;  /* 0x0000000400047308 */ /* 0x004ea20000001000 */
[----:B0-----:R-:W-:Y:S01]  /*2230*/  ISETP.GE.AND P1, PT, R7, RZ, PT ;  /* 0x000000ff0700720c */ /* 0x001fe20003f26270 */
[----:B--2---:R-:W-:Y:S01]  /*2240*/  VIADD R2, R4, 0xffffffe ;  /* 0x0ffffffe04027836 */ /* 0x004fe20000000000 */
        /* <DEDUP_REMOVED lines=30> */
.L_x_19685:
[----:B------:R0:W-:Y:S01]  /*2430*/  STG.E.U8 desc[UR36][R2.64], R4 ;  /* 0x0000000402007986 */ /* 0x0001e2000c101124 */
[----:B------:R-:W-:Y:S05]  /*2440*/  BRA `(.L_x_19687) ;  /* 0x0000000c003c7947 */ /* 0x000fea0003800000 */
.L_x_19684:
        /* <DEDUP_REMOVED lines=9> */
.L_x_19689:
[----:B------:R0:W-:Y:S01]  /*24e0*/  STG.E desc[UR36][R2.64], R4 ;  /* 0x0000000402007986 */ /* 0x0001e2000c101924 */
[----:B------:R-:W-:Y:S05]  /*24f0*/  BRA `(.L_x_19687) ;  /* 0x0000000c00107947 */ /* 0x000fea0003800000 */
.L_x_19688:
[----:B------:R0:W-:Y:S01]  /*2500*/  STG.E.U16 desc[UR36][R2.64], R4 ;  /* 0x0000000402007986 */ /* 0x0001e2000c101524 */
[----:B------:R-:W-:Y:S05]  /*2510*/  BRA `(.L_x_19687) ;  /* 0x0000000c00087947 */ /* 0x000fea0003800000 */
.L_x_19683:
        /* <DEDUP_REMOVED lines=9> */
.L_x_19691:
[----:B------:R-:W-:-:S04]  /*25b0*/  I2FP.F32.S32 R0, R4 ;  /* 0x0000000400007245 */ /* 0x000fc80000201400 */
[----:B------:R-:W-:-:S05]  /*25c0*/  F2FP.F16.F32.PACK_AB R0, RZ, R0 ;  /* 0x00000000ff00723e */ /* 0x000fca00000000ff */
[----:B------:R0:W-:Y:S01]  /*25d0*/  STG.E.U16 desc[UR36][R2.64], R0 ;  /* 0x0000000002007986 */ /* 0x0001e2000c101524 */
[----:B------:R-:W-:Y:S05]  /*25e0*/  BRA `(.L_x_19687) ;  /* 0x0000000800d47947 */ /* 0x000fea0003800000 */
.L_x_19690:
        /* <DEDUP_REMOVED lines=10> */
.L_x_19693:
[----:B------:R-:W-:-:S04]  /*2690*/  I2FP.F32.S32 R4, R4 ;  /* 0x0000000400047245 */ /* 0x000fc80000201400 */
[----:B------:R-:W-:-:S04]  /*26a0*/  F2FP.F16.F32.PACK_AB R5, RZ, R4 ;  /* 0x00000004ff05723e */ /* 0x000fc800000000ff */
[----:B------:R-:W-:-:S05]  /*26b0*/  PRMT R5, R5, 0x5410, RZ ;  /* 0x0000541005057816 */ /* 0x000fca00000000ff */
[----:B------:R0:W-:Y:S01]  /*26c0*/  STG.E desc[UR36][R2.64], R5 ;  /* 0x0000000502007986 */ /* 0x0001e2000c101924 */
[----:B------:R-:W-:Y:S05]  /*26d0*/  BRA `(.L_x_19687) ;  /* 0x0000000800987947 */ /* 0x000fea0003800000 */
.L_x_19692:
[----:B------:R-:W0:Y:S02]  /*26e0*/  I2F.F64 R4, R4 ;  /* 0x0000000400047312 */ /* 0x000e240000201c00 */
[----:B0-----:R0:W-:Y:S01]  /*26f0*/  STG.E.64 desc[UR36][R2.64], R4 ;  /* 0x0000000402007986 */ /* 0x0011e2000c101b24 */
[----:B------:R-:W-:Y:S05]  /*2700*/  BRA `(.L_x_19687) ;  /* 0x00000008008c7947 */ /* 0x000fea0003800000 */
.L_x_19682:
        /* <DEDUP_REMOVED lines=12> */
.L_x_19696:
[----:B------:R-:W-:Y:S01]  /*27d0*/  CS2R R6, SRZ ;  /* 0x0000000000067805 */ /* 0x000fe2000001ff00 */
[----:B------:R-:W0:Y:S04]  /*27e0*/  I2F.F64 R4, R4 ;  /* 0x0000000400047312 */ /* 0x000e280000201c00 */
[----:B0-----:R0:W-:Y:S01]  /*27f0*/  STG.E.128 desc[UR36][R2.64], R4 ;  /* 0x0000000402007986 */ /* 0x0011e2000c101d24 */
[----:B------:R-:W-:Y:S05]  /*2800*/  BRA `(.L_x_19687) ;  /* 0x00000008004c7947 */ /* 0x000fea0003800000 */
.L_x_19695:
        /* <DEDUP_REMOVED lines=8> */
[----:B------:R-:W-:Y:S02]  /*2890*/  MOV R0, 0x7f ;  /* 0x0000007f00007802 */ /* 0x000fe40000000f00 */
        /* <DEDUP_REMOVED lines=10> */
.L_x_19700:
[----:B------:R-:W-:Y:S05]  /*2940*/  BSYNC.RECONVERGENT B0 ;  /* 0x0000000000007941 */ /* 0x000fea0003800200 */
.L_x_19699:
[----:B------:R-:W-:-:S05]  /*2950*/  LOP3.LUT R5, R0, 0x80, R5, 0xf8, !PT ;  /* 0x0000008000057812 */ /* 0x000fca00078ef805 */
[----:B------:R0:W-:Y:S01]  /*2960*/  STG.E.U8 desc[UR36][R2.64], R5 ;  /* 0x0000000502007986 */ /* 0x0001e2000c101124 */
[----:B------:R-:W-:Y:S05]  /*2970*/  BRA `(.L_x_19687) ;  /* 0x0000000400f07947 */ /* 0x000fea0003800000 */
.L_x_19698:
        /* <DEDUP_REMOVED lines=15> */
.L_x_19702:
[----:B------:R-:W-:Y:S05]  /*2a70*/  BSYNC.RECONVERGENT B0 ;  /* 0x0000000000007941 */ /* 0x000fea0003800200 */
.L_x_19701:
[----:B------:R-:W-:-:S05]  /*2a80*/  LOP3.LUT R5, R0, 0x80, R5, 0xf8, !PT ;  /* 0x0000008000057812 */ /* 0x000fca00078ef805 */
[----:B------:R0:W-:Y:S01]  /*2a90*/  STG.E.U8 desc[UR36][R2.64], R5 ;  /* 0x0000000502007986 */ /* 0x0001e2000c101124 */
[----:B------:R-:W-:Y:S05]  /*2aa0*/  BRA `(.L_x_19687) ;  /* 0x0000000400a47947 */ /* 0x000fea0003800000 */
.L_x_19697:
[----:B------:R-:W-:-:S04]  /*2ab0*/  I2FP.F32.S32 R0, R4 ;  /* 0x0000000400007245 */ /* 0x000fc80000201400 */
[----:B------:R-:W-:-:S05]  /*2ac0*/  F2FP.BF16.F32.PACK_AB R0, RZ, R0 ;  /* 0x00000000ff00723e */ /* 0x000fca00000010ff */
[----:B------:R0:W-:Y:S01]  /*2ad0*/  STG.E.U16 desc[UR36][R2.64], R0 ;  /* 0x0000000002007986 */ /* 0x0001e2000c101524 */
[----:B------:R-:W-:Y:S05]  /*2ae0*/  BRA `(.L_x_19687) ;  /* 0x0000000400947947 */ /* 0x000fea0003800000 */
.L_x_19694:
        /* <DEDUP_REMOVED lines=10> */
.L_x_19705:
        /* <DEDUP_REMOVED lines=13> */
.L_x_19708:
[----:B------:R-:W-:-:S04]  /*2c60*/  SHF.R.U32.HI R0, RZ, 0x14, R5 ;  /* 0x00000014ff007819 */ /* 0x000fc80000011605 */
[----:B------:R-:W-:-:S04]  /*2c70*/  LOP3.LUT R0, R0, 0x1, RZ, 0xc0, !PT ;  /* 0x0000000100007812 */ /* 0x000fc800078ec0ff */
[----:B------:R-:W-:-:S04]  /*2c80*/  IADD3 R0, PT, PT, R5, 0x487ffff, R0 ;  /* 0x0487ffff05007810 */ /* 0x000fc80007ffe000 */
[----:B------:R-:W-:-:S04]  /*2c90*/  SHF.R.U32.HI R0, RZ, 0x14, R0 ;  /* 0x00000014ff007819 */ /* 0x000fc80000011600 */
[----:B------:R-:W-:-:S07]  /*2ca0*/  LOP3.LUT R4, R0, 0xff, RZ, 0xc0, !PT ;  /* 0x000000ff00047812 */ /* 0x000fce00078ec0ff */
.L_x_19709:
[----:B------:R-:W-:-:S04]  /*2cb0*/  SHF.R.U32.HI R5, RZ, 0x18, R5 ;  /* 0x00000018ff057819 */ /* 0x000fc80000011605 */
[----:B------:R-:W-:-:S04]  /*2cc0*/  LOP3.LUT R4, R4, 0x80, R5, 0xf8, !PT ;  /* 0x0000008004047812 */ /* 0x000fc800078ef805 */
[----:B------:R-:W-:-:S07]  /*2cd0*/  PRMT R0, R4, 0x7610, R0 ;  /* 0x0000761004007816 */ /* 0x000fce0000000000 */
.L_x_19707:
[----:B------:R-:W-:Y:S05]  /*2ce0*/  BSYNC.RECONVERGENT B0 ;  /* 0x0000000000007941 */ /* 0x000fea0003800200 */
.L_x_19706:
[----:B------:R1:W-:Y:S01]  /*2cf0*/  STG.E.U8 desc[UR36][R2.64], R0 ;  /* 0x0000000002007986 */ /* 0x0003e2000c101124 */
[----:B------:R-:W-:Y:S05]  /*2d00*/  BRA `(.L_x_19687) ;  /* 0x00000004000c7947 */ /* 0x000fea0003800000 */
.L_x_19704:
[----:B------:R-:W-:Y:S01]  /*2d10*/  I2FP.F32.S32 R5, R4 ;  /* 0x0000000400057245 */ /* 0x000fe20000201400 */
[----:B------:R-:W-:Y:S01]  /*2d20*/  BSSY.RECONVERGENT B0, `(.L_x_19710) ;  /* 0x0000014000007945 */ /* 0x000fe20003800200 */
[----:B------:R-:W-:Y:S02]  /*2d30*/  HFMA2 R0, -RZ, RZ, 0, 7.62939453125e-06 ;  /* 0x00000080ff007431 */ /* 0x000fe400000001ff */
        /* <DEDUP_REMOVED lines=10> */
.L_x_19712:
[----:B------:R-:W-:-:S04]  /*2de0*/  SHF.R.U32.HI R0, RZ, 0x15, R5 ;  /* 0x00000015ff007819 */ /* 0x000fc80000011605 */
[----:B------:R-:W-:-:S04]  /*2df0*/  LOP3.LUT R0, R0, 0x1, RZ, 0xc0, !PT ;  /* 0x0000000100007812 */ /* 0x000fc800078ec0ff */
[----:B------:R-:W-:-:S04]  /*2e00*/  IADD3 R0, PT, PT, R5, 0x88fffff, R0 ;  /* 0x088fffff05007810 */ /* 0x000fc80007ffe000 */
[----:B------:R-:W-:-:S04]  /*2e10*/  SHF.R.U32.HI R0, RZ, 0x15, R0 ;  /* 0x00000015ff007819 */ /* 0x000fc80000011600 */
[----:B------:R-:W-:-:S07]  /*2e20*/  LOP3.LUT R4, R0, 0xff, RZ, 0xc0, !PT ;  /* 0x000000ff00047812 */ /* 0x000fce00078ec0ff */
.L_x_19713:
[----:B------:R-:W-:-:S04]  /*2e30*/  SHF.R.U32.HI R5, RZ, 0x18, R5 ;  /* 0x00000018ff057819 */ /* 0x000fc80000011605 */
[----:B------:R-:W-:-:S04]  /*2e40*/  LOP3.LUT R4, R4, 0x80, R5, 0xf8, !PT ;  /* 0x0000008004047812 */ /* 0x000fc800078ef805 */
[----:B------:R-:W-:-:S07]  /*2e50*/  PRMT R0, R4, 0x7610, R0 ;  /* 0x0000761004007816 */ /* 0x000fce0000000000 */
.L_x_19711:
[----:B------:R-:W-:Y:S05]  /*2e60*/  BSYNC.RECONVERGENT B0 ;  /* 0x0000000000007941 */ /* 0x000fea0003800200 */
.L_x_19710:
[----:B------:R0:W-:Y:S01]  /*2e70*/  STG.E.U8 desc[UR36][R2.64], R0 ;  /* 0x0000000002007986 */ /* 0x0001e2000c101124 */
[----:B------:R-:W-:Y:S05]  /*2e80*/  BRA `(.L_x_19687) ;  /* 0x0000000000ac7947 */ /* 0x000fea0003800000 */
.L_x_19703:
[----:B------:R-:W-:-:S09]  /*2e90*/  UISETP.NE.AND UP0, UPT, UR4, 0x1c, UPT ;  /* 0x0000001c0400788c */ /* 0x000fd2000bf05270 */
[----:B------:R-:W-:Y:S05]  /*2ea0*/  BRA.U !UP0, `(.L_x_19714) ;  /* 0x0000000108a07547 */ /* 0x000fea000b800000 */
[----:B------:R-:W-:-:S09]  /*2eb0*/  UISETP.NE.AND UP0, UPT, UR4, 0x1d, UPT ;  /* 0x0000001d0400788c */ /* 0x000fd2000bf05270 */
[----:B------:R-:W-:Y:S05]  /*2ec0*/  BRA.U !UP0, `(.L_x_19715) ;  /* 0x00000001088c7547 */ /* 0x000fea000b800000 */
[----:B------:R-:W-:-:S09]  /*2ed0*/  UISETP.NE.AND UP0, UPT, UR4, 0x2c, UPT ;  /* 0x0000002c0400788c */ /* 0x000fd2000bf05270 */
[----:B------:R-:W-:Y:S05]  /*2ee0*/  BRA.U !UP0, `(.L_x_19716) ;  /* 0x0000000108447547 */ /* 0x000fea000b800000 */
.L_x_19686:
        /* <DEDUP_REMOVED lines=16> */
.L_x_19717:
[----:B------:R-:W-:Y:S05]  /*2ff0*/  BRA `(.L_x_19687) ;  /* 0x0000000000507947 */ /* 0x000fea0003800000 */
.L_x_19716:
        /* <DEDUP_REMOVED lines=16> */
.L_x_19715:
[----:B------:R-:W-:-:S05]  /*3100*/  SHF.R.S32.HI R5, RZ, 0x1f, R4 ;  /* 0x0000001fff057819 */ /* 0x000fca0000011404 */
[----:B------:R0:W-:Y:S01]  /*3110*/  STG.E.64 desc[UR36][R2.64], R4 ;  /* 0x0000000402007986 */ /* 0x0001e2000c101b24 */
[----:B------:R-:W-:Y:S05]  /*3120*/  BRA `(.L_x_19687) ;  /* 0x0000000000047947 */ /* 0x000fea0003800000 */
.L_x_19714:
[----:B------:R0:W-:Y:S02]  /*3130*/  STG.E desc[UR36][R2.64], R4 ;  /* 0x0000000402007986 */ /* 0x0001e4000c101924 */
.L_x_19687:
[----:B------:R-:W-:-:S07]  /*3140*/  VIADD R19, R19, 0x80 ;  /* 0x0000008013137836 */ /* 0x000fce0000000000 */
.L_x_19647:
        /* <DEDUP_REMOVED lines=319> */
.L_x_19719:
        /* <DEDUP_REMOVED lines=16> */
.L_x_19723:
[----:B------:R0:W5:Y:S01]  /*4640*/  LDG.E.U8 R4, desc[UR36][R2.64] ;  /* 0x0000002402047981 */ /* 0x000162000c1e1100 */
[----:B------:R-:W-:Y:S05]  /*4650*/  BRA `(.L_x_19724) ;  /* 0x0000000800e87947 */ /* 0x000fea0003800000 */
.L_x_19722:
        /* <DEDUP_REMOVED lines=8> */
.L_x_19726:
[----:B------:R0:W5:Y:S01]  /*46e0*/  LDG.E R4, desc[UR36][R2.64] ;  /* 0x0000002402047981 */ /* 0x000162000c1e1900 */
[----:B------:R-:W-:Y:S05]  /*46f0*/  BRA `(.L_x_19724) ;  /* 0x0000000800c07947 */ /* 0x000fea0003800000 */
.L_x_19725:
[----:B------:R0:W5:Y:S01]  /*4700*/  LDG.E.S16 R4, desc[UR36][R2.64] ;  /* 0x0000002402047981 */ /* 0x000162000c1e1700 */
[----:B------:R-:W-:Y:S05]  /*4710*/  BRA `(.L_x_19724) ;  /* 0x0000000800b87947 */ /* 0x000fea0003800000 */
.L_x_19721:
[----:B------:R-:W-:-:S09]  /*4720*/  UISETP.GT.AND UP0, UPT, UR4, 0x6, UPT ;  /* 0x000000060400788c */ /* 0x000fd2000bf04270 */
[----:B------:R-:W-:Y:S05]  /*4730*/  BRA.U UP0, `(.L_x_19727) ;  /* 0x00000001002c7547 */ /* 0x000fea000b800000 */
[----:B------:R-:W-:-:S09]  /*4740*/  UISETP.NE.AND UP0, UPT, UR4, 0x5, UPT ;  /* 0x000000050400788c */ /* 0x000fd2000bf05270 */
[----:B------:R-:W-:Y:S05]  /*4750*/  BRA.U !UP0, `(.L_x_19728) ;  /* 0x0000000108147547 */ /* 0x000fea000b800000 */
[----:B------:R-:W-:-:S09]  /*4760*/  UISETP.NE.AND UP0, UPT, UR4, 0x6, UPT ;  /* 0x000000060400788c */ /* 0x000fd2000bf05270 */
[----:B------:R-:W-:Y:S05]  /*4770*/  BRA.U UP0, `(.L_x_19653) ;  /* 0xffffffd900087547 */ /* 0x000fea000b83ffff */
[----:B------:R-:W2:Y:S02]  /*4780*/  LDG.E R2, desc[UR36][R2.64] ;  /* 0x0000002402027981 */ /* 0x000ea4000c1e1900 */
[----:B--2---:R1:W2:Y:S01]  /*4790*/  F2I.FTZ.TRUNC.NTZ R4, R2 ;  /* 0x0000000200047305 */ /* 0x0042a2000021f100 */
[----:B------:R-:W-:Y:S05]  /*47a0*/  BRA `(.L_x_19724) ;  /* 0x0000000800947947 */ /* 0x000fea0003800000 */
.L_x_19728:
[----:B------:R-:W2:Y:S02]  /*47b0*/  LDG.E.U16 R2, desc[UR36][R2.64] ;  /* 0x0000002402027981 */ /* 0x000ea4000c1e1500 */
[----:B--2---:R-:W-:-:S06]  /*47c0*/  HADD2.F32 R4, -RZ, R2.H0_H0 ;  /* 0x20000002ff047230 */ /* 0x004fcc0000004100 */
[----:B------:R-:W0:Y:S01]  /*47d0*/  F2I.FTZ.TRUNC.NTZ R4, R4 ;  /* 0x0000000400047305 */ /* 0x000e22000021f100 */
[----:B------:R-:W-:Y:S05]  /*47e0*/  BRA `(.L_x_19724) ;  /* 0x0000000800847947 */ /* 0x000fea0003800000 */
.L_x_19727:
        /* <DEDUP_REMOVED lines=9> */
.L_x_19730:
[----:B------:R-:W2:Y:S02]  /*4880*/  LDG.E.U16 R2, desc[UR36][R2.64] ;  /* 0x0000002402027981 */ /* 0x000ea4000c1e1500 */
[----:B--2---:R-:W-:-:S06]  /*4890*/  HADD2.F32 R4, -RZ, R2.H0_H0 ;  /* 0x20000002ff047230 */ /* 0x004fcc0000004100 */
[----:B------:R-:W0:Y:S01]  /*48a0*/  F2I.FTZ.TRUNC.NTZ R4, R4 ;  /* 0x0000000400047305 */ /* 0x000e22000021f100 */
[----:B------:R-:W-:Y:S05]  /*48b0*/  BRA `(.L_x_19724) ;  /* 0x0000000800507947 */ /* 0x000fea0003800000 */
.L_x_19729:
[----:B------:R-:W2:Y:S02]  /*48c0*/  LDG.E.64 R2, desc[UR36][R2.64] ;  /* 0x0000002402027981 */ /* 0x000ea4000c1e1b00 */
[----:B--2---:R0:W1:Y:S02]  /*48d0*/  F2I.F64.TRUNC R4, R2 ;  /* 0x0000000200047311 */ /* 0x004064000030d100 */
[----:B01----:R-:W-:Y:S05]  /*48e0*/  BRA `(.L_x_19724) ;  /* 0x0000000800447947 */ /* 0x003fea0003800000 */
.L_x_19720:
        /* <DEDUP_REMOVED lines=12> */
.L_x_19733:
[----:B------:R-:W2:Y:S02]  /*49b0*/  LDG.E.64 R2, desc[UR36][R2.64] ;  /* 0x0000002402027981 */ /* 0x000ea4000c1e1b00 */
[----:B--2---:R0:W1:Y:S02]  /*49c0*/  F2I.F64.TRUNC R4, R2 ;  /* 0x0000000200047311 */ /* 0x004064000030d100 */
[----:B01----:R-:W-:Y:S05]  /*49d0*/  BRA `(.L_x_19724) ;  /* 0x0000000800087947 */ /* 0x003fea0003800000 */
.L_x_19732:
        /* <DEDUP_REMOVED lines=26> */
.L_x_19735:
        /* <DEDUP_REMOVED lines=14> */
.L_x_19734:
[----:B------:R-:W2:Y:S02]  /*4c60*/  LDG.E.U16 R4, desc[UR36][R2.64] ;  /* 0x0000002402047981 */ /* 0x000ea4000c1e1500 */
[----:B--2---:R-:W-:-:S06]  /*4c70*/  IMAD.U32 R4, R4, 0x10000, RZ ;  /* 0x0001000004047824 */ /* 0x004fcc00078e00ff */
[----:B------:R-:W0:Y:S01]  /*4c80*/  F2I.FTZ.TRUNC.NTZ R4, R4 ;  /* 0x0000000400047305 */ /* 0x000e22000021f100 */
[----:B------:R-:W-:Y:S05]  /*4c90*/  BRA `(.L_x_19724) ;  /* 0x0000000400587947 */ /* 0x000fea0003800000 */
.L_x_19731:
        /* <DEDUP_REMOVED lines=10> */
.L_x_19738:
        /* <DEDUP_REMOVED lines=21> */
.L_x_19742:
[----:B------:R-:W-:Y:S05]  /*4e90*/  BSYNC.RECONVERGENT B1 ;  /* 0x0000000000017941 */ /* 0x000fea0003800200 */
.L_x_19741:
[----:B------:R-:W-:Y:S02]  /*4ea0*/  SHF.L.U32 R2, R2, 0x14, RZ ;  /* 0x0000001402027819 */ /* 0x000fe400000006ff */
[----:B------:R-:W-:-:S04]  /*4eb0*/  LEA R3, R3, 0x3b800000, 0x17 ;  /* 0x3b80000003037811 */ /* 0x000fc800078eb8ff */
[----:B------:R-:W-:-:S07]  /*4ec0*/  LOP3.LUT R4, R3, R2, R7, 0xfe, !PT ;  /* 0x0000000203047212 */ /* 0x000fce00078efe07 */
.L_x_19740:
[----:B------:R-:W-:Y:S05]  /*4ed0*/  BSYNC.RECONVERGENT B0 ;  /* 0x0000000000007941 */ /* 0x000fea0003800200 */
.L_x_19739:
[----:B------:R-:W0:Y:S01]  /*4ee0*/  F2I.FTZ.TRUNC.NTZ R4, R4 ;  /* 0x0000000400047305 */ /* 0x000e22000021f100 */
[----:B------:R-:W-:Y:S05]  /*4ef0*/  BRA `(.L_x_19724) ;  /* 0x0000000000c07947 */ /* 0x000fea0003800000 */
.L_x_19737:
        /* <DEDUP_REMOVED lines=21> */
.L_x_19746:
[----:B------:R-:W-:Y:S05]  /*5050*/  BSYNC.RECONVERGENT B1 ;  /* 0x0000000000017941 */ /* 0x000fea0003800200 */
.L_x_19745:
[----:B------:R-:W-:Y:S01]  /*5060*/  IMAD.SHL.U32 R2, R2, 0x200000, RZ ;  /* 0x0020000002027824 */ /* 0x000fe200078e00ff */
[----:B------:R-:W-:-:S04]  /*5070*/  LEA R3, R3, 0x37800000, 0x17 ;  /* 0x3780000003037811 */ /* 0x000fc800078eb8ff */
[----:B------:R-:W-:-:S07]  /*5080*/  LOP3.LUT R4, R3, R2, R7, 0xfe, !PT ;  /* 0x0000000203047212 */ /* 0x000fce00078efe07 */
.L_x_19744:
[----:B------:R-:W-:Y:S05]  /*5090*/  BSYNC.RECONVERGENT B0 ;  /* 0x0000000000007941 */ /* 0x000fea0003800200 */
.L_x_19743:
[----:B------:R-:W0:Y:S01]  /*50a0*/  F2I.FTZ.TRUNC.NTZ R4, R4 ;  /* 0x0000000400047305 */ /* 0x000e22000021f100 */
[----:B------:R-:W-:Y:S05]  /*50b0*/  BRA `(.L_x_19724) ;  /* 0x0000000000507947 */ /* 0x000fea0003800000 */
.L_x_19736:
        /* <DEDUP_REMOVED lines=14> */
.L_x_19750:
[----:B------:R-:W-:Y:S05]  /*51a0*/  BSYNC.RECONVERGENT B0 ;  /* 0x0000000000007941 */ /* 0x000fea0003800200 */
.L_x_19749:
[----:B------:R-:W0:Y:S01]  /*51b0*/  F2I.FTZ.TRUNC.NTZ R4, R4 ;  /* 0x0000000400047305 */ /* 0x000e22000021f100 */
[----:B------:R-:W-:Y:S05]  /*51c0*/  BRA `(.L_x_19724) ;  /* 0x00000000000c7947 */ /* 0x000fea0003800000 */
.L_x_19748:
[----:B------:R0:W5:Y:S01]  /*51d0*/  LDG.E R4, desc[UR36][R2.64] ;  /* 0x0000002402047981 */ /* 0x000162000c1e1900 */
[----:B------:R-:W-:Y:S05]  /*51e0*/  BRA `(.L_x_19724) ;  /* 0x0000000000047947 */ /* 0x000fea0003800000 */
.L_x_19747:
[----:B------:R0:W5:Y:S02]  /*51f0*/  LDG.E R4, desc[UR36][R2.64] ;  /* 0x0000002402047981 */ /* 0x000164000c1e1900 */
.L_x_19724:
[-C--:B012--5:R-:W-:Y:S01]  /*5200*/  IABS R6, R4.reuse ;  /* 0x0000000400067213 */ /* 0x0a7fe20000000000 */
[----:B------:R-:W0:Y:S01]  /*5210*/  LDC R8, c[0x0][0x594] ;  /* 0x00016500ff087b82 */ /* 0x000e220000000800 */
[----:B------:R-:W-:Y:S01]  /*5220*/  IABS R9, R4 ;  /* 0x0000000400097213 */ /* 0x000fe20000000000 */
[----:B------:R-:W1:Y:S01]  /*5230*/  LDCU.64 UR6, c[0x0][0x580] ;  /* 0x0000b000ff0677ac */ /* 0x000e620008000a00 */
[----:B------:R-:W2:Y:S03]  /*5240*/  I2F.RP R5, R6 ;  /* 0x0000000600057306 */ /* 0x000ea60000209400 */
[----:B------:R-:W-:Y:S01]  /*5250*/  IMAD.MOV R9, RZ, RZ, -R9 ;  /* 0x000000ffff097224 */ /* 0x000fe200078e0a09 */
[----:B------:R-:W-:-:S04]  /*5260*/  UPRMT UR4, UR41, 0x9910, URZ ;  /* 0x0000991029047896 */ /* 0x000fc800080000ff */
[----:B------:R-:W-:Y:S01]  /*5270*/  UISETP.GT.AND UP0, UPT, UR4, 0x9, UPT ;  /* 0x000000090400788c */ /* 0x000fe2000bf04270 */
[----:B--2---:R-:W2:Y:S01]  /*5280*/  MUFU.RCP R5, R5 ;  /* 0x0000000500057308 */ /* 0x004ea20000001000 */
[----:B0-----:R-:W-:Y:S02]  /*5290*/  IABS R10, R8 ;  /* 0x00000008000a7213 */ /* 0x001fe40000000000 */
[----:B------:R-:W-:Y:S02]  /*52a0*/  ISETP.GE.AND P1, PT, R8, RZ, PT ;  /* 0x000000ff0800720c */ /* 0x000fe40003f26270 */
[----:B--2---:R-:W-:-:S04]  /*52b0*/  IADD3 R2, PT, PT, R5, 0xffffffe, RZ ;  /* 0x0ffffffe05027810 */ /* 0x004fc80007ffe0ff */
[----:B------:R0:W2:Y:S02]  /*52c0*/  F2I.FTZ.U32.TRUNC.NTZ R3, R2 ;  /* 0x0000000200037305 */ /* 0x0000a4000021f000 */
[----:B0-----:R-:W-:Y:S01]  /*52d0*/  MOV R2, RZ ;  /* 0x000000ff00027202 */ /* 0x001fe20000000f00 */
        /* <DEDUP_REMOVED lines=27> */
.L_x_19754:
[----:B------:R0:W-:Y:S01]  /*5490*/  STG.E.U8 desc[UR36][R2.64], R9 ;  /* 0x0000000902007986 */ /* 0x0001e2000c101124 */
[----:B------:R-:W-:Y:S05]  /*54a0*/  BRA `(.L_x_19756) ;  /* 0x0000000c00407947 */ /* 0x000fea0003800000 */
.L_x_19753:
[----:B------:R-:W-:-:S09]  /*54b0*/  UISETP.NE.AND UP0, UPT, UR4, 0x2, UPT ;  /* 0x000000020400788c */ /* 0x000fd2000bf05270 */
[----:B------:R-:W-:Y:S05]  /*54c0*/  BRA.U !UP0, `(.L_x_19757) ;  /* 0x0000000108287547 */ /* 0x000fea000b800000 */
[----:B------:R-:W-:-:S09]  /*54d0*/  UISETP.NE.AND UP0, UPT, UR4, 0x3, UPT ;  /* 0x000000030400788c */ /* 0x000fd2000bf05270 */
[----:B------:R-:W-:Y:S05]  /*54e0*/  BRA.U !UP0, `(.L_x_19758) ;  /* 0x0000000108187547 */ /* 0x000fea000b800000 */
[----:B------:R-:W-:-:S09]  /*54f0*/  UISETP.NE.AND UP0, UPT, UR4, 0x4, UPT ;  /* 0x000000040400788c */ /* 0x000fd2000bf05270 */
[----:B------:R-:W-:Y:S05]  /*5500*/  BRA.U UP0, `(.L_x_19755) ;  /* 0x0000000900447547 */ /* 0x000fea000b800000 */
[--C-:B------:R-:W-:Y:S01]  /*5510*/  SHF.R.S32.HI R5, RZ, 0x1f, R9.reuse ;  /* 0x0000001fff057819 */ /* 0x100fe20000011409 */
[----:B------:R-:W-:-:S05]  /*5520*/  IMAD.MOV.U32 R4, RZ, RZ, R9 ;  /* 0x000000ffff047224 */ /* 0x000fca00078e0009 */
[----:B------:R0:W-:Y:S01]  /*5530*/  STG.E.64 desc[UR36][R2.64], R4 ;  /* 0x0000000402007986 */ /* 0x0001e2000c101b24 */
[----:B------:R-:W-:Y:S05]  /*5540*/  BRA `(.L_x_19756) ;  /* 0x0000000c00187947 */ /* 0x000fea0003800000 */
.L_x_19758:
[----:B------:R0:W-:Y:S01]  /*5550*/  STG.E desc[UR36][R2.64], R9 ;  /* 0x0000000902007986 */ /* 0x0001e2000c101924 */
[----:B------:R-:W-:Y:S05]  /*5560*/  BRA `(.L_x_19756) ;  /* 0x0000000c00107947 */ /* 0x000fea0003800000 */
.L_x_19757:
[----:B------:R0:W-:Y:S01]  /*5570*/  STG.E.U16 desc[UR36][R2.64], R9 ;  /* 0x0000000902007986 */ /* 0x0001e2000c101524 */
[----:B------:R-:W-:Y:S05]  /*5580*/  BRA `(.L_x_19756) ;  /* 0x0000000c00087947 */ /* 0x000fea0003800000 */
.L_x_19752:
        /* <DEDUP_REMOVED lines=9> */
.L_x_19760:
[----:B------:R-:W-:-:S04]  /*5620*/  I2FP.F32.S32 R0, R9 ;  /* 0x0000000900007245 */ /* 0x000fc80000201400 */
[----:B------:R-:W-:-:S05]  /*5630*/  F2FP.F16.F32.PACK_AB R0, RZ, R0 ;  /* 0x00000000ff00723e */ /* 0x000fca00000000ff */
[----:B------:R0:W-:Y:S01]  /*5640*/  STG.E.U16 desc[UR36][R2.64], R0 ;  /* 0x0000000002007986 */ /* 0x0001e2000c101524 */
[----:B------:R-:W-:Y:S05]  /*5650*/  BRA `(.L_x_19756) ;  /* 0x0000000800d47947 */ /* 0x000fea0003800000 */
.L_x_19759:
        /* <DEDUP_REMOVED lines=10> */
.L_x_19762:
[----:B------:R-:W-:-:S04]  /*5700*/  I2FP.F32.S32 R9, R9 ;  /* 0x0000000900097245 */ /* 0x000fc80000201400 */
[----:B------:R-:W-:-:S04]  /*5710*/  F2FP.F16.F32.PACK_AB R5, RZ, R9 ;  /* 0x00000009ff05723e */ /* 0x000fc800000000ff */
[----:B------:R-:W-:-:S05]  /*5720*/  PRMT R5, R5, 0x5410, RZ ;  /* 0x0000541005057816 */ /* 0x000fca00000000ff */
[----:B------:R0:W-:Y:S01]  /*5730*/  STG.E desc[UR36][R2.64], R5 ;  /* 0x0000000502007986 */ /* 0x0001e2000c101924 */
[----:B------:R-:W-:Y:S05]  /*5740*/  BRA `(.L_x_19756) ;  /* 0x0000000800987947 */ /* 0x000fea0003800000 */
.L_x_19761:
[----:B------:R-:W0:Y:S02]  /*5750*/  I2F.F64 R4, R9 ;  /* 0x0000000900047312 */ /* 0x000e240000201c00 */
[----:B0-----:R0:W-:Y:S01]  /*5760*/  STG.E.64 desc[UR36][R2.64], R4 ;  /* 0x0000000402007986 */ /* 0x0011e2000c101b24 */
[----:B------:R-:W-:Y:S05]  /*5770*/  BRA `(.L_x_19756) ;  /* 0x00000008008c7947 */ /* 0x000fea0003800000 */
.L_x_19751:
        /* <DEDUP_REMOVED lines=12> */
.L_x_19766:
        /* <DEDUP_REMOVED lines=18> */
.L_x_19769:
[----:B------:R-:W-:-:S04]  /*5960*/  SHF.R.U32.HI R5, RZ, 0x18, R5 ;  /* 0x00000018ff057819 */ /* 0x000fc80000011605 */
[----:B------:R-:W-:-:S07]  /*5970*/  LOP3.LUT R0, R0, 0x80, R5, 0xf8, !PT ;  /* 0x0000008000007812 */ /* 0x000fce00078ef805 */
.L_x_19768:
[----:B------:R-:W-:Y:S05]  /*5980*/  BSYNC.RECONVERGENT B0 ;  /* 0x0000000000007941 */ /* 0x000fea0003800200 */
.L_x_19767:
[----:B------:R0:W-:Y:S01]  /*5990*/  STG.E.U8 desc[UR36][R2.64], R0 ;  /* 0x0000000002007986 */ /* 0x0001e2000c101124 */
[----:B------:R-:W-:Y:S05]  /*59a0*/  BRA `(.L_x_19756) ;  /* 0x0000000800007947 */ /* 0x000fea0003800000 */
.L_x_19765:
        /* <DEDUP_REMOVED lines=18> */
.L_x_19772:
[----:B------:R-:W-:-:S04]  /*5ad0*/  SHF.R.U32.HI R5, RZ, 0x18, R5 ;  /* 0x00000018ff057819 */ /* 0x000fc80000011605 */
[----:B------:R-:W-:-:S07]  /*5ae0*/  LOP3.LUT R0, R0, 0x80, R5, 0xf8, !PT ;  /* 0x0000008000007812 */ /* 0x000fce00078ef805 */
.L_x_19771:
[----:B------:R-:W-:Y:S05]  /*5af0*/  BSYNC.RECONVERGENT B0 ;  /* 0x0000000000007941 */ /* 0x000fea0003800200 */
.L_x_19770:
[----:B------:R0:W-:Y:S01]  /*5b00*/  STG.E.U8 desc[UR36][R2.64], R0 ;  /* 0x0000000002007986 */ /* 0x0001e2000c101124 */
[----:B------:R-:W-:Y:S05]  /*5b10*/  BRA `(.L_x_19756) ;  /* 0x0000000400a47947 */ /* 0x000fea0003800000 */
.L_x_19764:
[----:B------:R-:W-:-:S09]  /*5b20*/  UISETP.NE.AND UP0, UPT, UR4, 0x1c, UPT ;  /* 0x0000001c0400788c */ /* 0x000fd2000bf05270 */
[----:B------:R-:W-:Y:S05]  /*5b30*/  BRA.U !UP0, `(.L_x_19773) ;  /* 0x0000000108607547 */ /* 0x000fea000b800000 */
[----:B------:R-:W-:-:S09]  /*5b40*/  UISETP.NE.AND UP0, UPT, UR4, 0x1d, UPT ;  /* 0x0000001d0400788c */ /* 0x000fd2000bf05270 */
[----:B------:R-:W-:Y:S05]  /*5b50*/  BRA.U !UP0, `(.L_x_19774) ;  /* 0x0000000108487547 */ /* 0x000fea000b800000 */
[----:B------:R-:W-:-:S09]  /*5b60*/  UISETP.NE.AND UP0, UPT, UR4, 0x2c, UPT ;  /* 0x0000002c0400788c */ /* 0x000fd2000bf05270 */
[----:B------:R-:W-:Y:S05]  /*5b70*/  BRA.U UP0, `(.L_x_19755) ;  /* 0x0000000100a87547 */ /* 0x000fea000b800000 */
[----:B------:R-:W-:Y:S01]  /*5b80*/  I2FP.F32.S32 R9, R9 ;  /* 0x0000000900097245 */ /* 0x000fe20000201400 */
        /* <DEDUP_REMOVED lines=15> */
.L_x_19774:
[--C-:B------:R-:W-:Y:S01]  /*5c80*/  SHF.R.S32.HI R5, RZ, 0x1f, R9.reuse ;  /* 0x0000001fff057819 */ /* 0x100fe20000011409 */
[----:B------:R-:W-:-:S05]  /*5c90*/  IMAD.MOV.U32 R4, RZ, RZ, R9 ;  /* 0x000000ffff047224 */ /* 0x000fca00078e0009 */
[----:B------:R0:W-:Y:S01]  /*5ca0*/  STG.E.64 desc[UR36][R2.64], R4 ;  /* 0x0000000402007986 */ /* 0x0001e2000c101b24 */
[----:B------:R-:W-:Y:S05]  /*5cb0*/  BRA `(.L_x_19756) ;  /* 0x00000004003c7947 */ /* 0x000fea0003800000 */
.L_x_19773:
[----:B------:R0:W-:Y:S01]  /*5cc0*/  STG.E desc[UR36][R2.64], R9 ;  /* 0x0000000902007986 */ /* 0x0001e2000c101924 */
[----:B------:R-:W-:Y:S05]  /*5cd0*/  BRA `(.L_x_19756) ;  /* 0x0000000400347947 */ /* 0x000fea0003800000 */
.L_x_19763:
        /* <DEDUP_REMOVED lines=10> */
.L_x_19776:
[----:B------:R-:W-:Y:S01]  /*5d80*/  CS2R R6, SRZ ;  /* 0x0000000000067805 */ /* 0x000fe2000001ff00 */
[----:B------:R-:W0:Y:S04]  /*5d90*/  I2F.F64 R4, R9 ;  /* 0x0000000900047312 */ /* 0x000e280000201c00 */
[----:B0-----:R0:W-:Y:S01]  /*5da0*/  STG.E.128 desc[UR36][R2.64], R4 ;  /* 0x0000000402007986 */ /* 0x0011e2000c101d24 */
[----:B------:R-:W-:Y:S05]  /*5db0*/  BRA `(.L_x_19756) ;  /* 0x0000000000fc7947 */ /* 0x000fea0003800000 */
.L_x_19775:
[----:B------:R-:W-:-:S09]  /*5dc0*/  UISETP.NE.AND UP0, UPT, UR4, 0xf, UPT ;  /* 0x0000000f0400788c */ /* 0x000fd2000bf05270 */
[----:B------:R-:W-:Y:S05]  /*5dd0*/  BRA.U !UP0, `(.L_x_19777) ;  /* 0x0000000108e87547 */ /* 0x000fea000b800000 */
[----:B------:R-:W-:-:S09]  /*5de0*/  UISETP.NE.AND UP0, UPT, UR4, 0x17, UPT ;  /* 0x000000170400788c */ /* 0x000fd2000bf05270 */
[----:B------:R-:W-:Y:S05]  /*5df0*/  BRA.U !UP0, `(.L_x_19778) ;  /* 0x0000000108907547 */ /* 0x000fea000b800000 */
[----:B------:R-:W-:-:S09]  /*5e00*/  UISETP.NE.AND UP0, UPT, UR4, 0x18, UPT ;  /* 0x000000180400788c */ /* 0x000fd2000bf05270 */
[----:B------:R-:W-:Y:S05]  /*5e10*/  BRA.U !UP0, `(.L_x_19779) ;  /* 0x0000000108447547 */ /* 0x000fea000b800000 */
.L_x_19755:
[----:B------:R-:W-:Y:S01]  /*5e20*/  MOV R2, 0x0 ;  /* 0x0000000000027802 */ /* 0x000fe20000000f00 */
[----:B------:R-:W0:Y:S01]  /*5e30*/  LDCU.64 UR4, c[0x4][0x178] ;  /* 0x01002f00ff0477ac */ /* 0x000e220008000a00 */
[----:B------:R-:W-:Y:S02]  /*5e40*/  HFMA2 R8, -RZ, RZ, 0, 6.020069122314453125e-06 ;  /* 0x00000065ff087431 */ /* 0x000fe400000001ff */
[----:B------:R-:W-:Y:S01]  /*5e50*/  IMAD.MOV.U32 R12, RZ, RZ, 0x1 ;  /* 0x00000001ff0c7424 */ /* 0x000fe200078e00ff */
[----:B------:R-:W1:Y:S01]  /*5e60*/  LDCU.64 UR6, c[0x4][0x180] ;  /* 0x01003000ff0677ac */ /* 0x000e620008000a00 */
[----:B------:R-:W2:Y:S01]  /*5e70*/  LDC.64 R2, c[0x4][R2] ;  /* 0x0100000002027b82 */ /* 0x000ea20000000a00 */
[----:B------:R-:W-:Y:S01]  /*5e80*/  IMAD.MOV.U32 R13, RZ, RZ, RZ ;  /* 0x000000ffff0d7224 */ /* 0x000fe200078e00ff */
[----:B------:R-:W5:Y:S01]  /*5e90*/  LDCU.64 UR8, c[0x4][0x30] ;  /* 0x01000600ff0877ac */ /* 0x000f620008000a00 */
[----:B0-----:R-:W-:Y:S01]  /*5ea0*/  MOV R4, UR4 ;  /* 0x0000000400047c02 */ /* 0x001fe20008000f00 */
[----:B------:R-:W-:-:S02]  /*5eb0*/  IMAD.U32 R5, RZ, RZ, UR5 ;  /* 0x00000005ff057e24 */ /* 0x000fc4000f8e00ff */
[----:B-1----:R-:W-:Y:S01]  /*5ec0*/  IMAD.U32 R6, RZ, RZ, UR6 ;  /* 0x00000006ff067e24 */ /* 0x002fe2000f8e00ff */
[----:B------:R-:W-:Y:S01]  /*5ed0*/  MOV R7, UR7 ;  /* 0x0000000700077c02 */ /* 0x000fe20008000f00 */
[----:B-----5:R-:W-:Y:S02]  /*5ee0*/  IMAD.U32 R10, RZ, RZ, UR8 ;  /* 0x00000008ff0a7e24 */ /* 0x020fe4000f8e00ff */
[----:B------:R-:W-:-:S07]  /*5ef0*/  IMAD.U32 R11, RZ, RZ, UR9 ;  /* 0x00000009ff0b7e24 */ /* 0x000fce000f8e00ff */
[----:B------:R-:W-:-:S07]  /*5f00*/  LEPC R20, `(.L_x_19780) ;  /* 0x000000001014794e */ /* 0x000fce0000000000 */
[----:B--234-:R-:W-:Y:S05]  /*5f10*/  CALL.ABS.NOINC R2 ;  /* 0x0000000002007343 */ /* 0x01cfea0003c00000 */
.L_x_19780:
[----:B------:R-:W-:Y:S05]  /*5f20*/  BRA `(.L_x_19756) ;  /* 0x0000000000a07947 */ /* 0x000fea0003800000 */
.L_x_19779:
        /* <DEDUP_REMOVED lines=13> */
.L_x_19782:
[----:B------:R-:W-:Y:S05]  /*6000*/  BSYNC.RECONVERGENT B0 ;  /* 0x0000000000007941 */ /* 0x000fea0003800200 */
.L_x_19781:
[----:B------:R-:W-:-:S05]  /*6010*/  LOP3.LUT R5, R0, 0x80, R5, 0xf8, !PT ;  /* 0x0000008000057812 */ /* 0x000fca00078ef805 */
[----:B------:R0:W-:Y:S01]  /*6020*/  STG.E.U8 desc[UR36][R2.64], R5 ;  /* 0x0000000502007986 */ /* 0x0001e2000c101124 */
[----:B------:R-:W-:Y:S05]  /*6030*/  BRA `(.L_x_19756) ;  /* 0x00000000005c7947 */ /* 0x000fea0003800000 */
.L_x_19778:
        /* <DEDUP_REMOVED lines=12> */
.L_x_19784:
[----:B------:R-:W-:Y:S01]  /*6100*/  IMAD.MOV.U32 R0, RZ, RZ, 0x7f ;  /* 0x0000007fff007424 */ /* 0x000fe200078e00ff */
[----:B------:R-:W-:-:S04]  /*6110*/  ISETP.GT.U32.AND P0, PT, R4, 0x7f800000, PT ;  /* 0x7f8000000400780c */ /* 0x000fc80003f04070 */
[----:B------:R-:W-:-:S09]  /*6120*/  SEL R0, R0, 0x7c, P0 ;  /* 0x0000007c00007807 */ /* 0x000fd20000000000 */
.L_x_19785:
[----:B------:R-:W-:Y:S05]  /*6130*/  BSYNC.RECONVERGENT B0 ;  /* 0x0000000000007941 */ /* 0x000fea0003800200 */
.L_x_19783:
[----:B------:R-:W-:-:S04]  /*6140*/  SHF.R.U32.HI R5, RZ, 0x18, R5 ;  /* 0x00000018ff057819 */ /* 0x000fc80000011605 */
[----:B------:R-:W-:-:S05]  /*6150*/  LOP3.LUT R5, R0, 0x80, R5, 0xf8, !PT ;  /* 0x0000008000057812 */ /* 0x000fca00078ef805 */
[----:B------:R2:W-:Y:S01]  /*6160*/  STG.E.U8 desc[UR36][R2.64], R5 ;  /* 0x0000000502007986 */ /* 0x0005e2000c101124 */
[----:B------:R-:W-:Y:S05]  /*6170*/  BRA `(.L_x_19756) ;  /* 0x00000000000c7947 */ /* 0x000fea0003800000 */
.L_x_19777:
[----:B------:R-:W-:-:S04]  /*6180*/  I2FP.F32.S32 R0, R9 ;  /* 0x0000000900007245 */ /* 0x000fc80000201400 */
[----:B------:R-:W-:-:S05]  /*6190*/  F2FP.BF16.F32.PACK_AB R0, RZ, R0 ;  /* 0x00000000ff00723e */ /* 0x000fca00000010ff */
[----:B------:R0:W-:Y:S02]  /*61a0*/  STG.E.U16 desc[UR36][R2.64], R0 ;  /* 0x0000000002007986 */ /* 0x0001e4000c101524 */
.L_x_19756:
[----:B------:R-:W-:-:S07]  /*61b0*/  VIADD R19, R19, 0x80 ;  /* 0x0000008013137836 */ /* 0x000fce0000000000 */
.L_x_19718:
        /* <DEDUP_REMOVED lines=319> */
.L_x_19787:
        /* <DEDUP_REMOVED lines=16> */
.L_x_19791:
[----:B------:R0:W5:Y:S01]  /*76b0*/  LDG.E.U8 R4, desc[UR36][R2.64] ;  /* 0x0000002402047981 */ /* 0x000162000c1e1100 */
[----:B------:R-:W-:Y:S05]  /*76c0*/  BRA `(.L_x_19792) ;  /* 0x0000000800e87947 */ /* 0x000fea0003800000 */
.L_x_19790:
        /* <DEDUP_REMOVED lines=8> */
.L_x_19794:
[----:B------:R2:W5:Y:S01]  /*7750*/  LDG.E R4, desc[UR36][R2.64] ;  /* 0x0000002402047981 */ /* 0x000562000c1e1900 */
[----:B------:R-:W-:Y:S05]  /*7760*/  BRA `(.L_x_19792) ;  /* 0x0000000800c07947 */ /* 0x000fea0003800000 */
.L_x_19793:
[----:B------:R0:W5:Y:S01]  /*7770*/  LDG.E.S16 R4, desc[UR36][R2.64] ;  /* 0x0000002402047981 */ /* 0x000162000c1e1700 */
[----:B------:R-:W-:Y:S05]  /*7780*/  BRA `(.L_x_19792) ;  /* 0x0000000800b87947 */ /* 0x000fea0003800000 */
.L_x_19789:
        /* <DEDUP_REMOVED lines=9> */
.L_x_19796:
[----:B------:R-:W2:Y:S02]  /*7820*/  LDG.E.U16 R2, desc[UR36][R2.64] ;  /* 0x0000002402027981 */ /* 0x000ea4000c1e1500 */
[----:B--2---:R-:W-:-:S06]  /*7830*/  HADD2.F32 R4, -RZ, R2.H0_H0 ;  /* 0x20000002ff047230 */ /* 0x004fcc0000004100 */
[----:B------:R-:W0:Y:S01]  /*7840*/  F2I.FTZ.TRUNC.NTZ R4, R4 ;  /* 0x0000000400047305 */ /* 0x000e22000021f100 */
[----:B------:R-:W-:Y:S05]  /*7850*/  BRA `(.L_x_19792) ;  /* 0x0000000800847947 */ /* 0x000fea0003800000 */
.L_x_19795:
        /* <DEDUP_REMOVED lines=9> */
.L_x_19798:
[----:B------:R-:W2:Y:S02]  /*78f0*/  LDG.E.U16 R2, desc[UR36][R2.64] ;  /* 0x0000002402027981 */ /* 0x000ea4000c1e1500 */
[----:B--2---:R-:W-:-:S06]  /*7900*/  HADD2.F32 R4, -RZ, R2.H0_H0 ;  /* 0x20000002ff047230 */ /* 0x004fcc0000004100 */
[----:B------:R-:W0:Y:S01]  /*7910*/  F2I.FTZ.TRUNC.NTZ R4, R4 ;  /* 0x0000000400047305 */ /* 0x000e22000021f100 */
[----:B------:R-:W-:Y:S05]  /*7920*/  BRA `(.L_x_19792) ;  /* 0x0000000800507947 */ /* 0x000fea0003800000 */
.L_x_19797:
[----:B------:R-:W2:Y:S02]  /*7930*/  LDG.E.64 R2, desc[UR36][R2.64] ;  /* 0x0000002402027981 */ /* 0x000ea4000c1e1b00 */
[----:B--2---:R0:W1:Y:S02]  /*7940*/  F2I.F64.TRUNC R4, R2 ;  /* 0x0000000200047311 */ /* 0x004064000030d100 */
[----:B01----:R-:W-:Y:S05]  /*7950*/  BRA `(.L_x_19792) ;  /* 0x0000000800447947 */ /* 0x003fea0003800000 */
.L_x_19788:
        /* <DEDUP_REMOVED lines=12> */
.L_x_19801:
[----:B------:R-:W2:Y:S02]  /*7a20*/  LDG.E.64 R2, desc[UR36][R2.64] ;  /* 0x0000002402027981 */ /* 0x000ea4000c1e1b00 */
[----:B--2---:R0:W1:Y:S02]  /*7a30*/  F2I.F64.TRUNC R4, R2 ;  /* 0x0000000200047311 */ /* 0x004064000030d100 */
[----:B01----:R-:W-:Y:S05]  /*7a40*/  BRA `(.L_x_19792) ;  /* 0x0000000800087947 */ /* 0x003fea0003800000 */
.L_x_19800:
        /* <DEDUP_REMOVED lines=26> */
.L_x_19803:
        /* <DEDUP_REMOVED lines=14> */
.L_x_19802:
[----:B------:R-:W2:Y:S02]  /*7cd0*/  LDG.E.U16 R4, desc[UR36][R2.64] ;  /* 0x0000002402047981 */ /* 0x000ea4000c1e1500 */
[----:B--2---:R-:W-:-:S06]  /*7ce0*/  IMAD.U32 R4, R4, 0x10000, RZ ;  /* 0x0001000004047824 */ /* 0x004fcc00078e00ff */
[----:B------:R-:W0:Y:S01]  /*7cf0*/  F2I.FTZ.TRUNC.NTZ R4, R4 ;  /* 0x0000000400047305 */ /* 0x000e22000021f100 */
[----:B------:R-:W-:Y:S05]  /*7d00*/  BRA `(.L_x_19792) ;  /* 0x0000000400587947 */ /* 0x000fea0003800000 */
.L_x_19799:
        /* <DEDUP_REMOVED lines=10> */
.L_x_19806:
        /* <DEDUP_REMOVED lines=21> */
.L_x_19810:
[----:B------:R-:W-:Y:S05]  /*7f00*/  BSYNC.RECONVERGENT B1 ;  /* 0x0000000000017941 */ /* 0x000fea0003800200 */
.L_x_19809:
[----:B------:R-:W-:Y:S02]  /*7f10*/  SHF.L.U32 R2, R2, 0x14, RZ ;  /* 0x0000001402027819 */ /* 0x000fe400000006ff */
[----:B------:R-:W-:-:S04]  /*7f20*/  LEA R3, R3, 0x3b800000, 0x17 ;  /* 0x3b80000003037811 */ /* 0x000fc800078eb8ff */
[----:B------:R-:W-:-:S07]  /*7f30*/  LOP3.LUT R4, R3, R2, R7, 0xfe, !PT ;  /* 0x0000000203047212 */ /* 0x000fce00078efe07 */
.L_x_19808:
[----:B------:R-:W-:Y:S05]  /*7f40*/  BSYNC.RECONVERGENT B0 ;  /* 0x0000000000007941 */ /* 0x000fea0003800200 */
.L_x_19807:
[----:B------:R-:W0:Y:S01]  /*7f50*/  F2I.FTZ.TRUNC.NTZ R4, R4 ;  /* 0x0000000400047305 */ /* 0x000e22000021f100 */
[----:B------:R-:W-:Y:S05]  /*7f60*/  BRA `(.L_x_19792) ;  /* 0x0000000000c07947 */ /* 0x000fea0003800000 */
.L_x_19805:
        /* <DEDUP_REMOVED lines=21> */
.L_x_19814:
[----:B------:R-:W-:Y:S05]  /*80c0*/  BSYNC.RECONVERGENT B1 ;  /* 0x0000000000017941 */ /* 0x000fea0003800200 */
.L_x_19813:
[----:B------:R-:W-:Y:S01]  /*80d0*/  IMAD.SHL.U32 R2, R2, 0x200000, RZ ;  /* 0x0020000002027824 */ /* 0x000fe200078e00ff */
[----:B------:R-:W-:-:S04]  /*80e0*/  LEA R3, R3, 0x37800000, 0x17 ;  /* 0x3780000003037811 */ /* 0x000fc800078eb8ff */
[----:B------:R-:W-:-:S07]  /*80f0*/  LOP3.LUT R4, R3, R2, R7, 0xfe, !PT ;  /* 0x0000000203047212 */ /* 0x000fce00078efe07 */
.L_x_19812:
[----:B------:R-:W-:Y:S05]  /*8100*/  BSYNC.RECONVERGENT B0 ;  /* 0x0000000000007941 */ /* 0x000fea0003800200 */
.L_x_19811:
[----:B------:R-:W0:Y:S01]  /*8110*/  F2I.FTZ.TRUNC.NTZ R4, R4 ;  /* 0x0000000400047305 */ /* 0x000e22000021f100 */
[----:B------:R-:W-:Y:S05]  /*8120*/  BRA `(.L_x_19792) ;  /* 0x0000000000507947 */ /* 0x000fea0003800000 */
.L_x_19804:
        /* <DEDUP_REMOVED lines=14> */
.L_x_19818:
[----:B------:R-:W-:Y:S05]  /*8210*/  BSYNC.RECONVERGENT B0 ;  /* 0x0000000000007941 */ /* 0x000fea0003800200 */
.L_x_19817:
[----:B------:R-:W0:Y:S01]  /*8220*/  F2I.FTZ.TRUNC.NTZ R4, R4 ;  /* 0x0000000400047305 */ /* 0x000e22000021f100 */
[----:B------:R-:W-:Y:S05]  /*8230*/  BRA `(.L_x_19792) ;  /* 0x00000000000c7947 */ /* 0x000fea0003800000 */
.L_x_19816:
[----:B------:R0:W5:Y:S01]  /*8240*/  LDG.E R4, desc[UR36][R2.64] ;  /* 0x0000002402047981 */ /* 0x000162000c1e1900 */
[----:B------:R-:W-:Y:S05]  /*8250*/  BRA `(.L_x_19792) ;  /* 0x0000000000047947 */ /* 0x000fea0003800000 */
.L_x_19815:
[----:B------:R0:W5:Y:S02]  /*8260*/  LDG.E R4, desc[UR36][R2.64] ;  /* 0x0000002402047981 */ /* 0x000164000c1e1900 */
.L_x_19792:
[-C--:B01---5:R-:W-:Y:S01]  /*8270*/  IABS R6, R4.reuse ;  /* 0x0000000400067213 */ /* 0x0a3fe20000000000 */
[----:B------:R-:W0:Y:S01]  /*8280*/  LDC R8, c[0x0][0x594] ;  /* 0x00016500ff087b82 */ /* 0x000e220000000800 */
[----:B------:R-:W-:Y:S01]  /*8290*/  IABS R9, R4 ;  /* 0x0000000400097213 */ /* 0x000fe20000000000 */
[----:B------:R-:W1:Y:S01]  /*82a0*/  LDCU.64 UR6, c[0x0][0x580] ;  /* 0x0000b000ff0677ac */ /* 0x000e620008000a00 */
[----:B------:R-:W3:Y:S03]  /*82b0*/  I2F.RP R5, R6 ;  /* 0x0000000600057306 */ /* 0x000ee60000209400 */
[----:B------:R-:W-:Y:S01]  /*82c0*/  IMAD.MOV R9, RZ, RZ, -R9 ;  /* 0x000000ffff097224 */ /* 0x000fe200078e0a09 */
[----:B------:R-:W-:-:S04]  /*82d0*/  UPRMT UR4, UR41, 0x9910, URZ ;  /* 0x0000991029047896 */ /* 0x000fc800080000ff */
[----:B------:R-:W-:Y:S01]  /*82e0*/  UISETP.GT.AND UP0, UPT, UR4, 0x9, UPT ;  /* 0x000000090400788c */ /* 0x000fe2000bf04270 */
[----:B---3--:R-:W2:Y:S01]  /*82f0*/  MUFU.RCP R5, R5 ;  /* 0x0000000500057308 */ /* 0x008ea20000001000 */
        /* <DEDUP_REMOVED lines=32> */
.L_x_19822:
[----:B------:R0:W-:Y:S01]  /*8500*/  STG.E.U8 desc[UR36][R2.64], R9 ;  /* 0x0000000902007986 */ /* 0x0001e2000c101124 */
[----:B------:R-:W-:Y:S05]  /*8510*/  BRA `(.L_x_19824) ;  /* 0x0000000c00407947 */ /* 0x000fea0003800000 */
.L_x_19821:
        /* <DEDUP_REMOVED lines=10> */
.L_x_19826:
[----:B------:R0:W-:Y:S01]  /*85c0*/  STG.E desc[UR36][R2.64], R9 ;  /* 0x0000000902007986 */ /* 0x0001e2000c101924 */
[----:B------:R-:W-:Y:S05]  /*85d0*/  BRA `(.L_x_19824) ;  /* 0x0000000c00107947 */ /* 0x000fea0003800000 */
.L_x_19825:
[----:B------:R0:W-:Y:S01]  /*85e0*/  STG.E.U16 desc[UR36][R2.64], R9 ;  /* 0x0000000902007986 */ /* 0x0001e2000c101524 */
[----:B------:R-:W-:Y:S05]  /*85f0*/  BRA `(.L_x_19824) ;  /* 0x0000000c00087947 */ /* 0x000fea0003800000 */
.L_x_19820:
        /* <DEDUP_REMOVED lines=9> */
.L_x_19828:
[----:B------:R-:W-:-:S04]  /*8690*/  I2FP.F32.S32 R0, R9 ;  /* 0x0000000900007245 */ /* 0x000fc80000201400 */
[----:B------:R-:W-:-:S05]  /*86a0*/  F2FP.F16.F32.PACK_AB R0, RZ, R0 ;  /* 0x00000000ff00723e */ /* 0x000fca00000000ff */
[----:B------:R0:W-:Y:S01]  /*86b0*/  STG.E.U16 desc[UR36][R2.64], R0 ;  /* 0x0000000002007986 */ /* 0x0001e2000c101524 */
[----:B------:R-:W-:Y:S05]  /*86c0*/  BRA `(.L_x_19824) ;  /* 0x0000000800d47947 */ /* 0x000fea0003800000 */
.L_x_19827:
        /* <DEDUP_REMOVED lines=10> */
.L_x_19830:
[----:B------:R-:W-:-:S04]  /*8770*/  I2FP.F32.S32 R9, R9 ;  /* 0x0000000900097245 */ /* 0x000fc80000201400 */
[----:B------:R-:W-:-:S04]  /*8780*/  F2FP.F16.F32.PACK_AB R5, RZ, R9 ;  /* 0x00000009ff05723e */ /* 0x000fc800000000ff */
[----:B------:R-:W-:-:S05]  /*8790*/  PRMT R5, R5, 0x5410, RZ ;  /* 0x0000541005057816 */ /* 0x000fca00000000ff */
[----:B------:R0:W-:Y:S01]  /*87a0*/  STG.E desc[UR36][R2.64], R5 ;  /* 0x0000000502007986 */ /* 0x0001e2000c101924 */
[----:B------:R-:W-:Y:S05]  /*87b0*/  BRA `(.L_x_19824) ;  /* 0x0000000800987947 */ /* 0x000fea0003800000 */
.L_x_19829:
[----:B------:R-:W0:Y:S02]  /*87c0*/  I2F.F64 R4, R9 ;  /* 0x0000000900047312 */ /* 0x000e240000201c00 */
[----:B0-----:R0:W-:Y:S01]  /*87d0*/  STG.E.64 desc[UR36][R2.64], R4 ;  /* 0x0000000402007986 */ /* 0x0011e2000c101b24 */
[----:B------:R-:W-:Y:S05]  /*87e0*/  BRA `(.L_x_19824) ;  /* 0x00000008008c7947 */ /* 0x000fea0003800000 */
.L_x_19819:
        /* <DEDUP_REMOVED lines=12> */
.L_x_19834:
        /* <DEDUP_REMOVED lines=18> */
.L_x_19837:
[----:B------:R-:W-:-:S04]  /*89d0*/  SHF.R.U32.HI R5, RZ, 0x18, R5 ;  /* 0x00000018ff057819 */ /* 0x000fc80000011605 */
[----:B------:R-:W-:-:S07]  /*89e0*/  LOP3.LUT R0, R0, 0x80, R5, 0xf8, !PT ;  /* 0x0000008000007812 */ /* 0x000fce00078ef805 */
.L_x_19836:
[----:B------:R-:W-:Y:S05]  /*89f0*/  BSYNC.RECONVERGENT B0 ;  /* 0x0000000000007941 */ /* 0x000fea0003800200 */
.L_x_19835:
[----:B------:R0:W-:Y:S01]  /*8a00*/  STG.E.U8 desc[UR36][R2.64], R0 ;  /* 0x0000000002007986 */ /* 0x0001e2000c101124 */
[----:B------:R-:W-:Y:S05]  /*8a10*/  BRA `(.L_x_19824) ;  /* 0x0000000800007947 */ /* 0x000fea0003800000 */
.L_x_19833:
        /* <DEDUP_REMOVED lines=18> */
.L_x_19840:
[----:B------:R-:W-:-:S04]  /*8b40*/  SHF.R.U32.HI R5, RZ, 0x18, R5 ;  /* 0x00000018ff057819 */ /* 0x000fc80000011605 */
[----:B------:R-:W-:-:S07]  /*8b50*/  LOP3.LUT R0, R0, 0x80, R5, 0xf8, !PT ;  /* 0x0000008000007812 */ /* 0x000fce00078ef805 */
.L_x_19839:
[----:B------:R-:W-:Y:S05]  /*8b60*/  BSYNC.RECONVERGENT B0 ;  /* 0x0000000000007941 */ /* 0x000fea0003800200 */
.L_x_19838:
[----:B------:R0:W-:Y:S01]  /*8b70*/  STG.E.U8 desc[UR36][R2.64], R0 ;  /* 0x0000000002007986 */ /* 0x0001e2000c101124 */
[----:B------:R-:W-:Y:S05]  /*8b80*/  BRA `(.L_x_19824) ;  /* 0x0000000400a47947 */ /* 0x000fea0003800000 */
.L_x_19832:
        /* <DEDUP_REMOVED lines=22> */
.L_x_19842:
[--C-:B------:R-:W-:Y:S01]  /*8cf0*/  SHF.R.S32.HI R5, RZ, 0x1f, R9.reuse ;  /* 0x0000001fff057819 */ /* 0x100fe20000011409 */
[----:B------:R-:W-:-:S05]  /*8d00*/  IMAD.MOV.U32 R4, RZ, RZ, R9 ;  /* 0x000000ffff047224 */ /* 0x000fca00078e0009 */
[----:B------:R0:W-:Y:S01]  /*8d10*/  STG.E.64 desc[UR36][R2.64], R4 ;  /* 0x0000000402007986 */ /* 0x0001e2000c101b24 */
[----:B------:R-:W-:Y:S05]  /*8d20*/  BRA `(.L_x_19824) ;  /* 0x00000004003c7947 */ /* 0x000fea0003800000 */
.L_x_19841:
[----:B------:R0:W-:Y:S01]  /*8d30*/  STG.E desc[UR36][R2.64], R9 ;  /* 0x0000000902007986 */ /* 0x0001e2000c101924 */
[----:B------:R-:W-:Y:S05]  /*8d40*/  BRA `(.L_x_19824) ;  /* 0x0000000400347947 */ /* 0x000fea0003800000 */
.L_x_19831:
        /* <DEDUP_REMOVED lines=10> */
.L_x_19844:
[----:B------:R-:W-:Y:S01]  /*8df0*/  CS2R R6, SRZ ;  /* 0x0000000000067805 */ /* 0x000fe2000001ff00 */
[----:B------:R-:W0:Y:S04]  /*8e00*/  I2F.F64 R4, R9 ;  /* 0x0000000900047312 */ /* 0x000e280000201c00 */
[----:B0-----:R0:W-:Y:S01]  /*8e10*/  STG.E.128 desc[UR36][R2.64], R4 ;  /* 0x0000000402007986 */ /* 0x0011e2000c101d24 */
[----:B------:R-:W-:Y:S05]  /*8e20*/  BRA `(.L_x_19824) ;  /* 0x0000000000fc7947 */ /* 0x000fea0003800000 */
.L_x_19843:
[----:B------:R-:W-:-:S09]  /*8e30*/  UISETP.NE.AND UP0, UPT, UR4, 0xf, UPT ;  /* 0x0000000f0400788c */ /* 0x000fd2000bf05270 */
[----:B------:R-:W-:Y:S05]  /*8e40*/  BRA.U !UP0, `(.L_x_19845) ;  /* 0x0000000108e87547 */ /* 0x000fea000b800000 */
[----:B------:R-:W-:-:S09]  /*8e50*/  UISETP.NE.AND UP0, UPT, UR4, 0x17, UPT ;  /* 0x000000170400788c */ /* 0x000fd2000bf05270 */
[----:B------:R-:W-:Y:S05]  /*8e60*/  BRA.U !UP0, `(.L_x_19846) ;  /* 0x0000000108907547 */ /* 0x000fea000b800000 */
[----:B------:R-:W-:-:S09]  /*8e70*/  UISETP.NE.AND UP0, UPT, UR4, 0x18, UPT ;  /* 0x000000180400788c */ /* 0x000fd2000bf05270 */
[----:B------:R-:W-:Y:S05]  /*8e80*/  BRA.U !UP0, `(.L_x_19847) ;  /* 0x0000000108447547 */ /* 0x000fea000b800000 */
.L_x_19823:
        /* <DEDUP_REMOVED lines=15> */
[----:B--2-4-:R-:W-:Y:S05]  /*8f80*/  CALL.ABS.NOINC R2 ;  /* 0x0000000002007343 */ /* 0x014fea0003c00000 */
.L_x_19848:
[----:B------:R-:W-:Y:S05]  /*8f90*/  BRA `(.L_x_19824) ;  /* 0x0000000000a07947 */ /* 0x000fea0003800000 */
.L_x_19847:
        /* <DEDUP_REMOVED lines=13> */
.L_x_19850:
[----:B------:R-:W-:Y:S05]  /*9070*/  BSYNC.RECONVERGENT B0 ;  /* 0x0000000000007941 */ /* 0x000fea0003800200 */
.L_x_19849:
[----:B------:R-:W-:-:S05]  /*9080*/  LOP3.LUT R5, R0, 0x80, R5, 0xf8, !PT ;  /* 0x0000008000057812 */ /* 0x000fca00078ef805 */
[----:B------:R2:W-:Y:S01]  /*9090*/  STG.E.U8 desc[UR36][R2.64], R5 ;  /* 0x0000000502007986 */ /* 0x0005e2000c101124 */
[----:B------:R-:W-:Y:S05]  /*90a0*/  BRA `(.L_x_19824) ;  /* 0x00000000005c7947 */ /* 0x000fea0003800000 */
.L_x_19846:
        /* <DEDUP_REMOVED lines=12> */
.L_x_19852:
[----:B------:R-:W-:Y:S01]  /*9170*/  IMAD.MOV.U32 R0, RZ, RZ, 0x7f ;  /* 0x0000007fff007424 */ /* 0x000fe200078e00ff */
[----:B------:R-:W-:-:S04]  /*9180*/  ISETP.GT.U32.AND P0, PT, R4, 0x7f800000, PT ;  /* 0x7f8000000400780c */ /* 0x000fc80003f04070 */
[----:B------:R-:W-:-:S09]  /*9190*/  SEL R0, R0, 0x7c, P0 ;  /* 0x0000007c00007807 */ /* 0x000fd20000000000 */
.L_x_19853:
[----:B------:R-:W-:Y:S05]  /*91a0*/  BSYNC.RECONVERGENT B0 ;  /* 0x0000000000007941 */ /* 0x000fea0003800200 */
.L_x_19851:
[----:B------:R-:W-:-:S04]  /*91b0*/  SHF.R.U32.HI R5, RZ, 0x18, R5 ;  /* 0x00000018ff057819 */ /* 0x000fc80000011605 */
[----:B------:R-:W-:-:S05]  /*91c0*/  LOP3.LUT R5, R0, 0x80, R5, 0xf8, !PT ;  /* 0x0000008000057812 */ /* 0x000fca00078ef805 */
[----:B------:R1:W-:Y:S01]  /*91d0*/  STG.E.U8 desc[UR36][R2.64], R5 ;  /* 0x0000000502007986 */ /* 0x0003e2000c101124 */
[----:B------:R-:W-:Y:S05]  /*91e0*/  BRA `(.L_x_19824) ;  /* 0x00000000000c7947 */ /* 0x000fea0003800000 */
.L_x_19845:
[----:B------:R-:W-:-:S04]  /*91f0*/  I2FP.F32.S32 R0, R9 ;  /* 0x0000000900007245 */ /* 0x000fc80000201400 */
[----:B------:R-:W-:-:S05]  /*9200*/  F2FP.BF16.F32.PACK_AB R0, RZ, R0 ;  /* 0x00000000ff00723e */ /* 0x000fca00000010ff */
[----:B------:R0:W-:Y:S02]  /*9210*/  STG.E.U16 desc[UR36][R2.64], R0 ;  /* 0x0000000002007986 */ /* 0x0001e4000c101524 */
.L_x_19824:
[----:B------:R-:W-:-:S07]  /*9220*/  VIADD R19, R19, 0x80 ;  /* 0x0000008013137836 */ /* 0x000fce0000000000 */
.L_x_19786:
[----:B------:R-:W5:Y:S02]  /*9230*/  LDCU UR4, c[0x0][0x380] ;  /* 0x00007000ff0477ac */ /* 0x000f640008000800 */
[----:B-----5:R-:W-:-:S13]  /*9240*/  ISETP.GE.AND P0, PT, R19, UR4, PT ;  /* 0x0000000413007c0c */ /* 0x020fda000bf06270 */
[----:B------:R-:W-:Y:S05]  /*9250*/  @P0 EXIT ;  /* 0x000000000000094d */ /* 0x000fea0003800000 */
[----:B------:R-:W5:Y:S01]  /*9260*/  LDCU UR4, c[0x0][0x388] ;  /* 0x00007100ff0477ac */ /* 0x000f620008000800 */
[----:B01----:R-:W-:Y:S02]  /*9270*/  HFMA2 R0, -RZ, RZ, 0, 0 ;  /* 0x00000000ff007431 */ /* 0x003fe400000001ff */
[----:B--23--:R-:W-:Y:S01]  /*9280*/  IMAD.MOV.U32 R2, RZ, RZ, RZ ;  /* 0x000000ffff027224 */ /* 0x00cfe200078e00ff */
        /* <DEDUP_REMOVED lines=313> */
.L_x_19854:
        /* <DEDUP_REMOVED lines=18> */
.L_x_19858:
[----:B------:R0:W5:Y:S01]  /*a740*/  LDG.E.U8 R0, desc[UR36][R4.64] ;  /* 0x0000002404007981 */ /* 0x000162000c1e1100 */
[----:B------:R-:W-:Y:S05]  /*a750*/  BRA `(.L_x_19859) ;  /* 0x0000000800e47947 */ /* 0x000fea0003800000 */
.L_x_19857:
        /* <DEDUP_REMOVED lines=8> */
.L_x_19861:
[----:B------:R0:W5:Y:S01]  /*a7e0*/  LDG.E R0, desc[UR36][R4.64] ;  /* 0x0000002404007981 */ /* 0x000162000c1e1900 */
[----:B------:R-:W-:Y:S05]  /*a7f0*/  BRA `(.L_x_19859) ;  /* 0x0000000800bc7947 */ /* 0x000fea0003800000 */
.L_x_19860:
[----:B------:R0:W5:Y:S01]  /*a800*/  LDG.E.S16 R0, desc[UR36][R4.64] ;  /* 0x0000002404007981 */ /* 0x000162000c1e1700 */
[----:B------:R-:W-:Y:S05]  /*a810*/  BRA `(.L_x_19859) ;  /* 0x0000000800b47947 */ /* 0x000fea0003800000 */
.L_x_19856:
        /* <DEDUP_REMOVED lines=9> */
.L_x_19863:
[----:B------:R-:W2:Y:S02]  /*a8b0*/  LDG.E.U16 R4, desc[UR36][R4.64] ;  /* 0x0000002404047981 */ /* 0x000ea4000c1e1500 */
[----:B--2---:R-:W-:-:S06]  /*a8c0*/  HADD2.F32 R0, -RZ, R4.H0_H0 ;  /* 0x20000004ff007230 */ /* 0x004fcc0000004100 */
[----:B------:R-:W1:Y:S01]  /*a8d0*/  F2I.FTZ.TRUNC.NTZ R0, R0 ;  /* 0x0000000000007305 */ /* 0x000e62000021f100 */
[----:B------:R-:W-:Y:S05]  /*a8e0*/  BRA `(.L_x_19859) ;  /* 0x0000000800807947 */ /* 0x000fea0003800000 */
.L_x_19862:
[----:B------:R-:W-:-:S09]  /*a8f0*/  UISETP.NE.AND UP0, UPT, UR4, 0x7, UPT ;  /* 0x000000070400788c */ /* 0x000fd2000bf05270 */
[----:B------:R-:W-:Y:S05]  /*a900*/  BRA.U !UP0, `(.L_x_19864) ;  /* 0x00000001082c7547 */ /* 0x000fea000b800000 */
[----:B------:R-:W-:-:S09]  /*a910*/  UISETP.NE.AND UP0, UPT, UR4, 0x8, UPT ;  /* 0x000000080400788c */ /* 0x000fd2000bf05270 */
[----:B------:R-:W-:Y:S05]  /*a920*/  BRA.U !UP0, `(.L_x_19865) ;  /* 0x0000000108147547 */ /* 0x000fea000b800000 */
[----:B------:R-:W-:-:S09]  /*a930*/  UISETP.NE.AND UP0, UPT, UR4, 0x9, UPT ;  /* 0x000000090400788c */ /* 0x000fd2000bf05270 */
[----:B------:R-:W-:Y:S05]  /*a940*/  BRA.U UP0, `(.L_x_19653) ;  /* 0xffffff7500947547 */ /* 0x000fea000b83ffff */
[----:B------:R-:W2:Y:S02]  /*a950*/  LDG.E R0, desc[UR36][R4.64] ;  /* 0x0000002404007981 */ /* 0x000ea4000c1e1900 */
[----:B--2---:R-:W2:Y:S01]  /*a960*/  F2I.FTZ.TRUNC.NTZ R0, R0 ;  /* 0x0000000000007305 */ /* 0x004ea2000021f100 */
[----:B------:R-:W-:Y:S05]  /*a970*/  BRA `(.L_x_19859) ;  /* 0x00000008005c7947 */ /* 0x000fea0003800000 */
.L_x_19865:
[----:B------:R-:W2:Y:S02]  /*a980*/  LDG.E.U16 R4, desc[UR36][R4.64] ;  /* 0x0000002404047981 */ /* 0x000ea4000c1e1500 */
[----:B--2---:R-:W-:-:S06]  /*a990*/  HADD2.F32 R0, -RZ, R4.H0_H0 ;  /* 0x20000004ff007230 */ /* 0x004fcc0000004100 */
[----:B------:R-:W3:Y:S01]  /*a9a0*/  F2I.FTZ.TRUNC.NTZ R0, R0 ;  /* 0x0000000000007305 */ /* 0x000ee2000021f100 */
[----:B------:R-:W-:Y:S05]  /*a9b0*/  BRA `(.L_x_19859) ;  /* 0x00000008004c7947 */ /* 0x000fea0003800000 */
.L_x_19864:
[----:B------:R-:W2:Y:S02]  /*a9c0*/  LDG.E.64 R4, desc[UR36][R4.64] ;  /* 0x0000002404047981 */ /* 0x000ea4000c1e1b00 */
[----:B--2---:R2:W3:Y:S02]  /*a9d0*/  F2I.F64.TRUNC R0, R4 ;  /* 0x0000000400007311 */ /* 0x0044e4000030d100 */
[----:B--23--:R-:W-:Y:S05]  /*a9e0*/  BRA `(.L_x_19859) ;  /* 0x0000000800407947 */ /* 0x00cfea0003800000 */
.L_x_19855:
        /* <DEDUP_REMOVED lines=12> */
.L_x_19868:
[----:B------:R-:W2:Y:S02]  /*aab0*/  LDG.E.64 R4, desc[UR36][R4.64] ;  /* 0x0000002404047981 */ /* 0x000ea4000c1e1b00 */
[----:B--2---:R0:W1:Y:S02]  /*aac0*/  F2I.F64.TRUNC R0, R4 ;  /* 0x0000000400007311 */ /* 0x004064000030d100 */
[----:B01----:R-:W-:Y:S05]  /*aad0*/  BRA `(.L_x_19859) ;  /* 0x0000000800047947 */ /* 0x003fea0003800000 */
.L_x_19867:
        /* <DEDUP_REMOVED lines=26> */
.L_x_19870:
        /* <DEDUP_REMOVED lines=13> */
.L_x_19869:
[----:B------:R-:W2:Y:S02]  /*ad50*/  LDG.E.U16 R0, desc[UR36][R4.64] ;  /* 0x0000002404007981 */ /* 0x000ea4000c1e1500 */
[----:B--2---:R-:W-:-:S06]  /*ad60*/  IMAD.U32 R0, R0, 0x10000, RZ ;  /* 0x0001000000007824 */ /* 0x004fcc00078e00ff */
[----:B------:R-:W0:Y:S01]  /*ad70*/  F2I.FTZ.TRUNC.NTZ R0, R0 ;  /* 0x0000000000007305 */ /* 0x000e22000021f100 */
[----:B------:R-:W-:Y:S05]  /*ad80*/  BRA `(.L_x_19859) ;  /* 0x0000000400587947 */ /* 0x000fea0003800000 */
.L_x_19866:
        /* <DEDUP_REMOVED lines=10> */
.L_x_19873:
        /* <DEDUP_REMOVED lines=21> */
.L_x_19877:
[----:B------:R-:W-:Y:S05]  /*af80*/  BSYNC.RECONVERGENT B1 ;  /* 0x0000000000017941 */ /* 0x000fea0003800200 */
.L_x_19876:
[----:B------:R-:W-:Y:S02]  /*af90*/  SHF.L.U32 R0, R0, 0x14, RZ ;  /* 0x0000001400007819 */ /* 0x000fe400000006ff */
[----:B------:R-:W-:-:S04]  /*afa0*/  LEA R4, R4, 0x3b800000, 0x17 ;  /* 0x3b80000004047811 */ /* 0x000fc800078eb8ff */
[----:B------:R-:W-:-:S07]  /*afb0*/  LOP3.LUT R0, R4, R0, R9, 0xfe, !PT ;  /* 0x0000000004007212 */ /* 0x000fce00078efe09 */
.L_x_19875:
[----:B------:R-:W-:Y:S05]  /*afc0*/  BSYNC.RECONVERGENT B0 ;  /* 0x0000000000007941 */ /* 0x000fea0003800200 */
.L_x_19874:
[----:B------:R-:W0:Y:S01]  /*afd0*/  F2I.FTZ.TRUNC.NTZ R0, R0 ;  /* 0x0000000000007305 */ /* 0x000e22000021f100 */
[----:B------:R-:W-:Y:S05]  /*afe0*/  BRA `(.L_x_19859) ;  /* 0x0000000000c07947 */ /* 0x000fea0003800000 */
.L_x_19872:
        /* <DEDUP_REMOVED lines=21> */
.L_x_19881:
[----:B------:R-:W-:Y:S05]  /*b140*/  BSYNC.RECONVERGENT B1 ;  /* 0x0000000000017941 */ /* 0x000fea0003800200 */
.L_x_19880:
[----:B------:R-:W-:Y:S01]  /*b150*/  IMAD.SHL.U32 R0, R0, 0x200000, RZ ;  /* 0x0020000000007824 */ /* 0x000fe200078e00ff */
[----:B------:R-:W-:-:S04]  /*b160*/  LEA R4, R4, 0x37800000, 0x17 ;  /* 0x3780000004047811 */ /* 0x000fc800078eb8ff */
[----:B------:R-:W-:-:S07]  /*b170*/  LOP3.LUT R0, R4, R0, R9, 0xfe, !PT ;  /* 0x0000000004007212 */ /* 0x000fce00078efe09 */
.L_x_19879:
[----:B------:R-:W-:Y:S05]  /*b180*/  BSYNC.RECONVERGENT B0 ;  /* 0x0000000000007941 */ /* 0x000fea0003800200 */
.L_x_19878:
[----:B------:R-:W0:Y:S01]  /*b190*/  F2I.FTZ.TRUNC.NTZ R0, R0 ;  /* 0x0000000000007305 */ /* 0x000e22000021f100 */
[----:B------:R-:W-:Y:S05]  /*b1a0*/  BRA `(.L_x_19859) ;  /* 0x0000000000507947 */ /* 0x000fea0003800000 */
.L_x_19871:
        /* <DEDUP_REMOVED lines=14> */
.L_x_19885:
[----:B------:R-:W-:Y:S05]  /*b290*/  BSYNC.RECONVERGENT B0 ;  /* 0x0000000000007941 */ /* 0x000fea0003800200 */
.L_x_19884:
[----:B------:R-:W0:Y:S01]  /*b2a0*/  F2I.FTZ.TRUNC.NTZ R0, R0 ;  /* 0x0000000000007305 */ /* 0x000e22000021f100 */
[----:B------:R-:W-:Y:S05]  /*b2b0*/  BRA `(.L_x_19859) ;  /* 0x00000000000c7947 */ /* 0x000fea0003800000 */
.L_x_19883:
[----:B------:R0:W5:Y:S01]  /*b2c0*/  LDG.E R0, desc[UR36][R4.64] ;  /* 0x0000002404007981 */ /* 0x000162000c1e1900 */
[----:B------:R-:W-:Y:S05]  /*b2d0*/  BRA `(.L_x_19859) ;  /* 0x0000000000047947 */ /* 0x000fea0003800000 */
.L_x_19882:
[----:B------:R0:W5:Y:S02]  /*b2e0*/  LDG.E R0, desc[UR36][R4.64] ;  /* 0x0000002404007981 */ /* 0x000164000c1e1900 */
.L_x_19859:
[----:B------:R-:W-:Y:S05]  /*b2f0*/  BSYNC.RECONVERGENT B6 ;  /* 0x0000000000067941 */ /* 0x000fea0003800200 */
.L_x_19646:
[-C--:B0123-5:R-:W-:Y:S01]  /*b300*/  IABS R8, R0.reuse ;  /* 0x0000000000087213 */ /* 0x0affe20000000000 */
[----:B------:R-:W0:Y:S01]  /*b310*/  LDC R9, c[0x0][0x594] ;  /* 0x00016500ff097b82 */ /* 0x000e220000000800 */
[----:B------:R-:W-:Y:S01]  /*b320*/  IABS R10, R0 ;  /* 0x00000000000a7213 */ /* 0x000fe20000000000 */
[----:B------:R-:W-:Y:S01]  /*b330*/  UPRMT UR4, UR41, 0x9910, URZ ;  /* 0x0000991029047896 */ /* 0x000fe200080000ff */
[----:B------:R-:W1:Y:S03]  /*b340*/  I2F.RP R6, R8 ;  /* 0x0000000800067306 */ /* 0x000e660000209400 */
[----:B------:R-:W-:Y:S01]  /*b350*/  IMAD.MOV R10, RZ, RZ, -R10 ;  /* 0x000000ffff0a7224 */ /* 0x000fe200078e0a0a */
[----:B------:R-:W-:-:S04]  /*b360*/  UISETP.GT.AND UP0, UPT, UR4, 0x9, UPT ;  /* 0x000000090400788c */ /* 0x000fc8000bf04270 */
[----:B-1----:R-:W1:Y:S01]  /*b370*/  MUFU.RCP R6, R6 ;  /* 0x0000000600067308 */ /* 0x002e620000001000 */
[----:B0-----:R-:W-:Y:S02]  /*b380*/  ISETP.GE.AND P2, PT, R9, RZ, PT ;  /* 0x000000ff0900720c */ /* 0x001fe40003f46270 */
[----:B-1----:R-:W-:Y:S02]  /*b390*/  IADD3 R4, PT, PT, R6, 0xffffffe, RZ ;  /* 0x0ffffffe06047810 */ /* 0x002fe40007ffe0ff */
[----:B------:R-:W-:-:S03]  /*b3a0*/  IABS R6, R9 ;  /* 0x0000000900067213 */ /* 0x000fc60000000000 */
        /* <DEDUP_REMOVED lines=27> */
.L_x_19889:
[----:B------:R-:W-:Y:S01]  /*b560*/  STG.E.U8 desc[UR36][R2.64], R4 ;  /* 0x0000000402007986 */ /* 0x000fe2000c101124 */
[----:B------:R-:W-:Y:S05]  /*b570*/  EXIT ;  /* 0x000000000000794d */ /* 0x000fea0003800000 */
.L_x_19888:
        /* <DEDUP_REMOVED lines=9> */
.L_x_19892:
[----:B------:R-:W-:Y:S01]  /*b610*/  STG.E desc[UR36][R2.64], R4 ;  /* 0x0000000402007986 */ /* 0x000fe2000c101924 */
[----:B------:R-:W-:Y:S05]  /*b620*/  EXIT ;  /* 0x000000000000794d */ /* 0x000fea0003800000 */
.L_x_19891:
[----:B------:R-:W-:Y:S01]  /*b630*/  STG.E.U16 desc[UR36][R2.64], R4 ;  /* 0x0000000402007986 */ /* 0x000fe2000c101524 */
[----:B------:R-:W-:Y:S05]  /*b640*/  EXIT ;  /* 0x000000000000794d */ /* 0x000fea0003800000 */
.L_x_19887:
        /* <DEDUP_REMOVED lines=9> */
.L_x_19894:
[----:B------:R-:W-:-:S04]  /*b6e0*/  I2FP.F32.S32 R0, R4 ;  /* 0x0000000400007245 */ /* 0x000fc80000201400 */
[----:B------:R-:W-:-:S05]  /*b6f0*/  F2FP.F16.F32.PACK_AB R0, RZ, R0 ;  /* 0x00000000ff00723e */ /* 0x000fca00000000ff */
[----:B------:R-:W-:Y:S01]  /*b700*/  STG.E.U16 desc[UR36][R2.64], R0 ;  /* 0x0000000002007986 */ /* 0x000fe2000c101524 */
[----:B------:R-:W-:Y:S05]  /*b710*/  EXIT ;  /* 0x000000000000794d */ /* 0x000fea0003800000 */
.L_x_19893:
        /* <DEDUP_REMOVED lines=8> */
[----:B------:R-:W-:Y:S01]  /*b7a0*/  STG.E.64 desc[UR36][R2.64], R4 ;  /* 0x0000000402007986 */ /* 0x000fe2000c101b24 */
[----:B------:R-:W-:Y:S05]  /*b7b0*/  EXIT ;  /* 0x000000000000794d */ /* 0x000fea0003800000 */
.L_x_19896:
[----:B------:R-:W-:-:S04]  /*b7c0*/  I2FP.F32.S32 R4, R4 ;  /* 0x0000000400047245 */ /* 0x000fc80000201400 */
[----:B------:R-:W-:-:S04]  /*b7d0*/  F2FP.F16.F32.PACK_AB R5, RZ, R4 ;  /* 0x00000004ff05723e */ /* 0x000fc800000000ff */
[----:B------:R-:W-:-:S05]  /*b7e0*/  PRMT R5, R5, 0x5410, RZ ;  /* 0x0000541005057816 */ /* 0x000fca00000000ff */
[----:B------:R-:W-:Y:S01]  /*b7f0*/  STG.E desc[UR36][R2.64], R5 ;  /* 0x0000000502007986 */ /* 0x000fe2000c101924 */
[----:B------:R-:W-:Y:S05]  /*b800*/  EXIT ;  /* 0x000000000000794d */ /* 0x000fea0003800000 */
.L_x_19895:
[----:B------:R-:W0:Y:S02]  /*b810*/  I2F.F64 R4, R4 ;  /* 0x0000000400047312 */ /* 0x000e240000201c00 */
[----:B0-----:R-:W-:Y:S01]  /*b820*/  STG.E.64 desc[UR36][R2.64], R4 ;  /* 0x0000000402007986 */ /* 0x001fe2000c101b24 */
[----:B------:R-:W-:Y:S05]  /*b830*/  EXIT ;  /* 0x000000000000794d */ /* 0x000fea0003800000 */
.L_x_19886:
        /* <DEDUP_REMOVED lines=12> */
.L_x_19900:
        /* <DEDUP_REMOVED lines=18> */
.L_x_19903:
[----:B------:R-:W-:-:S04]  /*ba20*/  SHF.R.U32.HI R5, RZ, 0x18, R5 ;  /* 0x00000018ff057819 */ /* 0x000fc80000011605 */
[----:B------:R-:W-:-:S07]  /*ba30*/  LOP3.LUT R0, R0, 0x80, R5, 0xf8, !PT ;  /* 0x0000008000007812 */ /* 0x000fce00078ef805 */
.L_x_19902:
[----:B------:R-:W-:Y:S05]  /*ba40*/  BSYNC.RECONVERGENT B0 ;  /* 0x0000000000007941 */ /* 0x000fea0003800200 */
.L_x_19901:
[----:B------:R-:W-:Y:S01]  /*ba50*/  STG.E.U8 desc[UR36][R2.64], R0 ;  /* 0x0000000002007986 */ /* 0x000fe2000c101124 */
[----:B------:R-:W-:Y:S05]  /*ba60*/  EXIT ;  /* 0x000000000000794d */ /* 0x000fea0003800000 */
.L_x_19899:
        /* <DEDUP_REMOVED lines=18> */
.L_x_19906:
[----:B------:R-:W-:-:S04]  /*bb90*/  SHF.R.U32.HI R5, RZ, 0x18, R5 ;  /* 0x00000018ff057819 */ /* 0x000fc80000011605 */
[----:B------:R-:W-:-:S07]  /*bba0*/  LOP3.LUT R0, R0, 0x80, R5, 0xf8, !PT ;  /* 0x0000008000007812 */ /* 0x000fce00078ef805 */
.L_x_19905:
[----:B------:R-:W-:Y:S05]  /*bbb0*/  BSYNC.RECONVERGENT B0 ;  /* 0x0000000000007941 */ /* 0x000fea0003800200 */
.L_x_19904:
[----:B------:R-:W-:Y:S01]  /*bbc0*/  STG.E.U8 desc[UR36][R2.64], R0 ;  /* 0x0000000002007986 */ /* 0x000fe2000c101124 */
[----:B------:R-:W-:Y:S05]  /*bbd0*/  EXIT ;  /* 0x000000000000794d */ /* 0x000fea0003800000 */
.L_x_19898:
        /* <DEDUP_REMOVED lines=22> */
.L_x_19908:
[----:B------:R-:W-:-:S05]  /*bd40*/  SHF.R.S32.HI R5, RZ, 0x1f, R4 ;  /* 0x0000001fff057819 */ /* 0x000fca0000011404 */
[----:B------:R-:W-:Y:S01]  /*bd50*/  STG.E.64 desc[UR36][R2.64], R4 ;  /* 0x0000000402007986 */ /* 0x000fe2000c101b24 */
[----:B------:R-:W-:Y:S05]  /*bd60*/  EXIT ;  /* 0x000000000000794d */ /* 0x000fea0003800000 */
.L_x_19907:
[----:B------:R-:W-:Y:S01]  /*bd70*/  STG.E desc[UR36][R2.64], R4 ;  /* 0x0000000402007986 */ /* 0x000fe2000c101924 */
[----:B------:R-:W-:Y:S05]  /*bd80*/  EXIT ;  /* 0x000000000000794d */ /* 0x000fea0003800000 */
.L_x_19897:
        /* <DEDUP_REMOVED lines=10> */
.L_x_19910:
[----:B------:R-:W-:Y:S01]  /*be30*/  CS2R R6, SRZ ;  /* 0x0000000000067805 */ /* 0x000fe2000001ff00 */
[----:B------:R-:W0:Y:S04]  /*be40*/  I2F.F64 R4, R4 ;  /* 0x0000000400047312 */ /* 0x000e280000201c00 */
[----:B0-----:R-:W-:Y:S01]  /*be50*/  STG.E.128 desc[UR36][R2.64], R4 ;  /* 0x0000000402007986 */ /* 0x001fe2000c101d24 */
[----:B------:R-:W-:Y:S05]  /*be60*/  EXIT ;  /* 0x000000000000794d */ /* 0x000fea0003800000 */
.L_x_19909:
[----:B------:R-:W-:-:S09]  /*be70*/  UISETP.NE.AND UP0, UPT, UR4, 0xf, UPT ;  /* 0x0000000f0400788c */ /* 0x000fd2000bf05270 */
[----:B------:R-:W-:Y:S05]  /*be80*/  BRA.U !UP0, `(.L_x_19911) ;  /* 0x0000000108e87547 */ /* 0x000fea000b800000 */
[----:B------:R-:W-:-:S09]  /*be90*/  UISETP.NE.AND UP0, UPT, UR4, 0x17, UPT ;  /* 0x000000170400788c */ /* 0x000fd2000bf05270 */
[----:B------:R-:W-:Y:S05]  /*bea0*/  BRA.U !UP0, `(.L_x_19912) ;  /* 0x0000000108907547 */ /* 0x000fea000b800000 */
[----:B------:R-:W-:-:S09]  /*beb0*/  UISETP.NE.AND UP0, UPT, UR4, 0x18, UPT ;  /* 0x000000180400788c */ /* 0x000fd2000bf05270 */
[----:B------:R-:W-:Y:S05]  /*bec0*/  BRA.U !UP0, `(.L_x_19913) ;  /* 0x0000000108447547 */ /* 0x000fea000b800000 */
.L_x_19890:
[----:B------:R-:W-:Y:S01]  /*bed0*/  MOV R0, 0x0 ;  /* 0x0000000000007802 */ /* 0x000fe20000000f00 */
[----:B------:R-:W0:Y:S01]  /*bee0*/  LDCU.64 UR4, c[0x4][0x178] ;  /* 0x01002f00ff0477ac */ /* 0x000e220008000a00 */
[----:B------:R-:W-:Y:S02]  /*bef0*/  HFMA2 R8, -RZ, RZ, 0, 6.020069122314453125e-06 ;  /* 0x00000065ff087431 */ /* 0x000fe400000001ff */
[----:B------:R-:W-:Y:S01]  /*bf00*/  IMAD.MOV.U32 R12, RZ, RZ, 0x1 ;  /* 0x00000001ff0c7424 */ /* 0x000fe200078e00ff */
[----:B------:R1:W2:Y:S01]  /*bf10*/  LDC.64 R2, c[0x4][R0] ;  /* 0x0100000000027b82 */ /* 0x0002a20000000a00 */
[----:B------:R-:W3:Y:S01]  /*bf20*/  LDCU.64 UR6, c[0x4][0x180] ;  /* 0x01003000ff0677ac */ /* 0x000ee20008000a00 */
[----:B------:R-:W-:Y:S01]  /*bf30*/  IMAD.MOV.U32 R13, RZ, RZ, RZ ;  /* 0x000000ffff0d7224 */ /* 0x000fe200078e00ff */
[----:B------:R-:W5:Y:S01]  /*bf40*/  LDCU.64 UR8, c[0x4][0x30] ;  /* 0x01000600ff0877ac */ /* 0x000f620008000a00 */
[----:B0-----:R-:W-:Y:S01]  /*bf50*/  MOV R4, UR4 ;  /* 0x0000000400047c02 */ /* 0x001fe20008000f00 */
[----:B------:R-:W-:-:S02]  /*bf60*/  IMAD.U32 R5, RZ, RZ, UR5 ;  /* 0x00000005ff057e24 */ /* 0x000fc4000f8e00ff */
[----:B---3--:R-:W-:Y:S01]  /*bf70*/  IMAD.U32 R6, RZ, RZ, UR6 ;  /* 0x00000006ff067e24 */ /* 0x008fe2000f8e00ff */
[----:B------:R-:W-:Y:S01]  /*bf80*/  MOV R7, UR7 ;  /* 0x0000000700077c02 */ /* 0x000fe20008000f00 */
[----:B-----5:R-:W-:Y:S02]  /*bf90*/  IMAD.U32 R10, RZ, RZ, UR8 ;  /* 0x00000008ff0a7e24 */ /* 0x020fe4000f8e00ff */
[----:B-1----:R-:W-:-:S07]  /*bfa0*/  IMAD.U32 R11, RZ, RZ, UR9 ;  /* 0x00000009ff0b7e24 */ /* 0x002fce000f8e00ff */
[----:B------:R-:W-:-:S07]  /*bfb0*/  LEPC R20, `(.L_x_19914) ;  /* 0x000000001014794e */ /* 0x000fce0000000000 */
[----:B--2-4-:R-:W-:Y:S05]  /*bfc0*/  CALL.ABS.NOINC R2 ;  /* 0x0000000002007343 */ /* 0x014fea0003c00000 */
.L_x_19914:
[----:B------:R-:W-:Y:S05]  /*bfd0*/  EXIT ;  /* 0x000000000000794d */ /* 0x000fea0003800000 */
.L_x_19913:
        /* <DEDUP_REMOVED lines=13> */
.L_x_19916:
[----:B------:R-:W-:Y:S05]  /*c0b0*/  BSYNC.RECONVERGENT B0 ;  /* 0x0000000000007941 */ /* 0x000fea0003800200 */
.L_x_19915:
[----:B------:R-:W-:-:S05]  /*c0c0*/  LOP3.LUT R5, R0, 0x80, R5, 0xf8, !PT ;  /* 0x0000008000057812 */ /* 0x000fca00078ef805 */
[----:B------:R-:W-:Y:S01]  /*c0d0*/  STG.E.U8 desc[UR36][R2.64], R5 ;  /* 0x0000000502007986 */ /* 0x000fe2000c101124 */
[----:B------:R-:W-:Y:S05]  /*c0e0*/  EXIT ;  /* 0x000000000000794d */ /* 0x000fea0003800000 */
.L_x_19912:
        /* <DEDUP_REMOVED lines=12> */
.L_x_19918:
[----:B------:R-:W-:Y:S01]  /*c1b0*/  IMAD.MOV.U32 R0, RZ, RZ, 0x7f ;  /* 0x0000007fff007424 */ /* 0x000fe200078e00ff */
[----:B------:R-:W-:-:S04]  /*c1c0*/  ISETP.GT.U32.AND P0, PT, R4, 0x7f800000, PT ;  /* 0x7f8000000400780c */ /* 0x000fc80003f04070 */
[----:B------:R-:W-:-:S09]  /*c1d0*/  SEL R0, R0, 0x7c, P0 ;  /* 0x0000007c00007807 */ /* 0x000fd20000000000 */
.L_x_19919:
[----:B------:R-:W-:Y:S05]  /*c1e0*/  BSYNC.RECONVERGENT B0 ;  /* 0x0000000000007941 */ /* 0x000fea0003800200 */
.L_x_19917:
[----:B------:R-:W-:-:S04]  /*c1f0*/  SHF.R.U32.HI R5, RZ, 0x18, R5 ;  /* 0x00000018ff057819 */ /* 0x000fc80000011605 */
[----:B------:R-:W-:-:S05]  /*c200*/  LOP3.LUT R5, R0, 0x80, R5, 0xf8, !PT ;  /* 0x0000008000057812 */ /* 0x000fca00078ef805 */
[----:B------:R-:W-:Y:S01]  /*c210*/  STG.E.U8 desc[UR36][R2.64], R5 ;  /* 0x0000000502007986 */ /* 0x000fe2000c101124 */
[----:B------:R-:W-:Y:S05]  /*c220*/  EXIT ;  /* 0x000000000000794d */ /* 0x000fea0003800000 */
.L_x_19911:
[----:B------:R-:W-:-:S04]  /*c230*/  I2FP.F32.S32 R0, R4 ;  /* 0x0000000400007245 */ /* 0x000fc80000201400 */
[----:B------:R-:W-:-:S05]  /*c240*/  F2FP.BF16.F32.PACK_AB R0, RZ, R0 ;  /* 0x00000000ff00723e */ /* 0x000fca00000010ff */
[----:B------:R-:W-:Y:S01]  /*c250*/  STG.E.U16 desc[UR36][R2.64], R0 ;  /* 0x0000000002007986 */ /* 0x000fe2000c101524 */
[----:B------:R-:W-:Y:S05]  /*c260*/  EXIT ;  /* 0x000000000000794d */ /* 0x000fea0003800000 */
.L_x_19920:
        /* <DEDUP_REMOVED lines=9> */
.L_x_50109:


//--------------------- .text._ZN2at6native27unrolled_elementwise_kernelINS0_13AUnaryFunctorIiiiZZZNS0_16fmod_kernel_cudaERNS_18TensorIteratorBaseEENKUlvE_clEvENKUlvE1_clEvEUliiE_EESt5arrayIPcLm2EELi4E23TrivialOffsetCalculatorILi1EjESD_NS0_6memory12LoadWithCastILi1EEENSE_13StoreWithCastILi1EEEEEviT_T0_T2_T3_T4_T5_ --------------------------
	.section	.text._ZN2at6native27unrolled_elementwise_kernelINS0_13AUnaryFunctorIiiiZZZNS0_16fmod_kernel_cudaERNS_18TensorIteratorBaseEENKUlvE_clEvENKUlvE1_clEvEUliiE_EESt5arrayIPcLm2EELi4E23TrivialOffsetCalculatorILi1EjESD_NS0_6memory12LoadWithCastILi1EEENSE_13StoreWithCastILi1EEEEEviT_T0_T2_T3_T4_T5_,"ax",@progbits
	.align	128
        .global         _ZN2at6native27unrolled_elementwise_kernelINS0_13AUnaryFunctorIiiiZZZNS0_16fmod_kernel_cudaERNS_18TensorIteratorBaseEENKUlvE_clEvENKUlvE1_clEvEUliiE_EESt5arrayIPcLm2EELi4E23TrivialOffsetCalculatorILi1EjESD_NS0_6memory12LoadWithCastILi1EEENSE_13StoreWithCastILi1EEEEEviT_T0_T2_T3_T4_T5_
        .type           _ZN2at6native27unrolled_elementwise_kernelINS0_13AUnaryFunctorIiiiZZZNS0_16fmod_kernel_cudaERNS_18TensorIteratorBaseEENKUlvE_clEvENKUlvE1_clEvEUliiE_EESt5arrayIPcLm2EELi4E23TrivialOffsetCalculatorILi1EjESD_NS0_6memory12LoadWithCastILi1EEENSE_13StoreWithCastILi1EEEEEviT_T0_T2_T3_T4_T5_,@function
        .size           _ZN2at6native27unrolled_elementwise_kernelINS0_13AUnaryFunctorIiiiZZZNS0_16fmod_kernel_cudaERNS_18TensorIteratorBaseEENKUlvE_clEvENKUlvE1_clEvEUliiE_EESt5arrayIPcLm2EELi4E23TrivialOffsetCalculatorILi1EjESD_NS0_6memory12LoadWithCastILi1EEENSE_13StoreWithCastILi1EEEEEviT_T0_T2_T3_T4_T5_,(.L_x_50110 - _ZN2at6native27unrolled_elementwise_kernelINS0_13AUnaryFunctorIiiiZZZNS0_16fmod_kernel_cudaERNS_18TensorIteratorBaseEENKUlvE_clEvENKUlvE1_clEvEUliiE_EESt5arrayIPcLm2EELi4E23TrivialOffsetCalculatorILi1EjESD_NS0_6memory12LoadWithCastILi1EEENSE_13StoreWithCastILi1EEEEEviT_T0_T2_T3_T4_T5_)
        .other          _ZN2at6native27unrolled_elementwise_kernelINS0_13AUnaryFunctorIiiiZZZNS0_16fmod_kernel_cudaERNS_18TensorIteratorBaseEENKUlvE_clEvENKUlvE1_clEvEUliiE_EESt5arrayIPcLm2EELi4E23TrivialOffsetCalculatorILi1EjESD_NS0_6memory12LoadWithCastILi1EEENSE_13StoreWithCastILi1EEEEEviT_T0_T2_T3_T4_T5_,@"STO_CUDA_ENTRY STV_DEFAULT"
_ZN2at6native27unrolled_elementwise_kernelINS0_13AUnaryFunctorIiiiZZZNS0_16fmod_kernel_cudaERNS_18TensorIteratorBaseEENKUlvE_clEvENKUlvE1_clEvEUliiE_EESt5arrayIPcLm2EELi4E23TrivialOffsetCalculatorILi1EjESD_NS0_6memory12LoadWithCastILi1EEENSE_13StoreWithCastILi1EEEEEviT_T0_T2_T3_T4_T5_:
.text._ZN2at6native27unrolled_elementwise_kernelINS0_13AUnaryFunctorIiiiZZZNS0_16fmod_kernel_cudaERNS_18TensorIteratorBaseEENKUlvE_clEvENKUlvE1_clEvEUliiE_EESt5arrayIPcLm2EELi4E23TrivialOffsetCalculatorILi1EjESD_NS0_6memory12LoadWithCastILi1EEENSE_13StoreWithCastILi1EEEEEviT_T0_T2_T3_T4_T5_:
        /* <DEDUP_REMOVED lines=31> */
.L_x_19926:
[----:B------:R3:W5:Y:S01]  /*01f0*/  LDG.E.U8 R25, desc[UR36][R4.64] ;  /* 0x0000002404197981 */ /* 0x000762000c1e1100 */
[----:B------:R-:W-:Y:S05]  /*0200*/  BRA `(.L_x_19928) ;  /* 0x0000000c00307947 */ /* 0x000fea0003800000 */
.L_x_19925:
        /* <DEDUP_REMOVED lines=8> */
.L_x_19930:
[----:B------:R1:W5:Y:S01]  /*0290*/  LDG.E R25, desc[UR36][R4.64] ;  /* 0x0000002404197981 */ /* 0x000362000c1e1900 */
[----:B------:R-:W-:Y:S05]  /*02a0*/  BRA `(.L_x_19928) ;  /* 0x0000000c00087947 */ /* 0x000fea0003800000 */
.L_x_19929:
[----:B------:R2:W5:Y:S01]  /*02b0*/  LDG.E.S16 R25, desc[UR36][R4.64] ;  /* 0x0000002404197981 */ /* 0x000562000c1e1700 */
[----:B------:R-:W-:Y:S05]  /*02c0*/  BRA `(.L_x_19928) ;  /* 0x0000000c00007947 */ /* 0x000fea0003800000 */
.L_x_19924:
        /* <DEDUP_REMOVED lines=9> */
.L_x_19932:
[----:B------:R-:W2:Y:S02]  /*0360*/  LDG.E.U16 R4, desc[UR36][R4.64] ;  /* 0x0000002404047981 */ /* 0x000ea4000c1e1500 */
[----:B--2---:R-:W-:-:S06]  /*0370*/  HADD2.F32 R25, -RZ, R4.H0_H0 ;  /* 0x20000004ff197230 */ /* 0x004fcc0000004100 */
[----:B------:R-:W0:Y:S01]  /*0380*/  F2I.FTZ.TRUNC.NTZ R25, R25 ;  /* 0x0000001900197305 */ /* 0x000e22000021f100 */
[----:B------:R-:W-:Y:S05]  /*0390*/  BRA `(.L_x_19928) ;  /* 0x0000000800cc7947 */ /* 0x000fea0003800000 */
.L_x_19931:
        /* <DEDUP_REMOVED lines=9> */
.L_x_19934:
[----:B------:R-:W2:Y:S02]  /*0430*/  LDG.E.U16 R4, desc[UR36][R4.64] ;  /* 0x0000002404047981 */ /* 0x000ea4000c1e1500 */
[----:B--2---:R-:W-:-:S06]  /*0440*/  HADD2.F32 R25, -RZ, R4.H0_H0 ;  /* 0x20000004ff197230 */ /* 0x004fcc0000004100 */
[----:B------:R-:W0:Y:S01]  /*0450*/  F2I.FTZ.TRUNC.NTZ R25, R25 ;  /* 0x0000001900197305 */ /* 0x000e22000021f100 */
[----:B------:R-:W-:Y:S05]  /*0460*/  BRA `(.L_x_19928) ;  /* 0x0000000800987947 */ /* 0x000fea0003800000 */
.L_x_19933:
[----:B------:R-:W2:Y:S02]  /*0470*/  LDG.E.64 R4, desc[UR36][R4.64] ;  /* 0x0000002404047981 */ /* 0x000ea4000c1e1b00 */
[----:B--2---:R0:W1:Y:S02]  /*0480*/  F2I.F64.TRUNC R25, R4 ;  /* 0x0000000400197311 */ /* 0x004064000030d100 */
[----:B01----:R-:W-:Y:S05]  /*0490*/  BRA `(.L_x_19928) ;  /* 0x00000008008c7947 */ /* 0x003fea0003800000 */
.L_x_19923:
        /* <DEDUP_REMOVED lines=12> */
.L_x_19937:
[----:B------:R-:W2:Y:S02]  /*0560*/  LDG.E.64 R4, desc[UR36][R4.64] ;  /* 0x0000002404047981 */ /* 0x000ea4000c1e1b00 */
[----:B--2---:R0:W1:Y:S02]  /*0570*/  F2I.F64.TRUNC R25, R4 ;  /* 0x0000000400197311 */ /* 0x004064000030d100 */
[----:B01----:R-:W-:Y:S05]  /*0580*/  BRA `(.L_x_19928) ;  /* 0x0000000800507947 */ /* 0x003fea0003800000 */
.L_x_19936:
        /* <DEDUP_REMOVED lines=26> */
.L_x_19939:
        /* <DEDUP_REMOVED lines=14> */
.L_x_19938:
[----:B------:R-:W2:Y:S02]  /*0810*/  LDG.E.U16 R25, desc[UR36][R4.64] ;  /* 0x0000002404197981 */ /* 0x000ea4000c1e1500 */
[----:B--2---:R-:W-:-:S06]  /*0820*/  IMAD.U32 R25, R25, 0x10000, RZ ;  /* 0x0001000019197824 */ /* 0x004fcc00078e00ff */
[----:B------:R-:W0:Y:S01]  /*0830*/  F2I.FTZ.TRUNC.NTZ R25, R25 ;  /* 0x0000001900197305 */ /* 0x000e22000021f100 */
[----:B------:R-:W-:Y:S05]  /*0840*/  BRA `(.L_x_19928) ;  /* 0x0000000400a07947 */ /* 0x000fea0003800000 */
.L_x_19935:
        /* <DEDUP_REMOVED lines=10> */
.L_x_19942:
        /* <DEDUP_REMOVED lines=21> */
.L_x_19946:
[----:B------:R-:W-:Y:S05]  /*0a40*/  BSYNC.RECONVERGENT B1 ;  /* 0x0000000000017941 */ /* 0x000fea0003800200 */
.L_x_19945:
[----:B------:R-:W-:Y:S01]  /*0a50*/  IMAD.SHL.U32 R0, R0, 0x100000, RZ ;  /* 0x0010000000007824 */ /* 0x000fe200078e00ff */
[----:B------:R-:W-:-:S04]  /*0a60*/  LEA R3, R3, 0x3b800000, 0x17 ;  /* 0x3b80000003037811 */ /* 0x000fc800078eb8ff */
[----:B------:R-:W-:-:S07]  /*0a70*/  LOP3.LUT R25, R3, R0, R25, 0xfe, !PT ;  /* 0x0000000003197212 */ /* 0x000fce00078efe19 */
.L_x_19944:
[----:B------:R-:W-:Y:S05]  /*0a80*/  BSYNC.RECONVERGENT B0 ;  /* 0x0000000000007941 */ /* 0x000fea0003800200 */
.L_x_19943:
[----:B------:R-:W0:Y:S01]  /*0a90*/  F2I.FTZ.TRUNC.NTZ R25, R25 ;  /* 0x0000001900197305 */ /* 0x000e22000021f100 */
[----:B------:R-:W-:Y:S05]  /*0aa0*/  BRA `(.L_x_19928) ;  /* 0x0000000400087947 */ /* 0x000fea0003800000 */
.L_x_19941:
        /* <DEDUP_REMOVED lines=21> */
.L_x_19950:
[----:B------:R-:W-:Y:S05]  /*0c00*/  BSYNC.RECONVERGENT B1 ;  /* 0x0000000000017941 */ /* 0x000fea0003800200 */
.L_x_19949:
[----:B------:R-:W-:Y:S01]  /*0c10*/  IMAD.SHL.U32 R0, R0, 0x200000, RZ ;  /* 0x0020000000007824 */ /* 0x000fe200078e00ff */
[----:B------:R-:W-:-:S04]  /*0c20*/  LEA R3, R3, 0x37800000, 0x17 ;  /* 0x3780000003037811 */ /* 0x000fc800078eb8ff */
[----:B------:R-:W-:-:S07]  /*0c30*/  LOP3.LUT R25, R3, R0, R25, 0xfe, !PT ;  /* 0x0000000003197212 */ /* 0x000fce00078efe19 */
.L_x_19948:
[----:B------:R-:W-:Y:S05]  /*0c40*/  BSYNC.RECONVERGENT B0 ;  /* 0x0000000000007941 */ /* 0x000fea0003800200 */
.L_x_19947:
[----:B------:R-:W0:Y:S01]  /*0c50*/  F2I.FTZ.TRUNC.NTZ R25, R25 ;  /* 0x0000001900197305 */ /* 0x000e22000021f100 */
[----:B------:R-:W-:Y:S05]  /*0c60*/  BRA `(.L_x_19928) ;  /* 0x0000000000987947 */ /* 0x000fea0003800000 */
.L_x_19940:
[----:B------:R-:W-:-:S09]  /*0c70*/  UISETP.NE.AND UP0, UPT, UR4, 0x1c, UPT ;  /* 0x0000001c0400788c */ /* 0x000fd2000bf05270 */
[----:B------:R-:W-:Y:S05]  /*0c80*/  BRA.U !UP0, `(.L_x_19951) ;  /* 0x00000001088c7547 */ /* 0x000fea000b800000 */
[----:B------:R-:W-:-:S09]  /*0c90*/  UISETP.NE.AND UP0, UPT, UR4, 0x1d, UPT ;  /* 0x0000001d0400788c */ /* 0x000fd2000bf05270 */
[----:B------:R-:W-:Y:S05]  /*0ca0*/  BRA.U !UP0, `(.L_x_19952) ;  /* 0x00000001087c7547 */ /* 0x000fea000b800000 */
[----:B------:R-:W-:-:S09]  /*0cb0*/  UISETP.NE.AND UP0, UPT, UR4, 0x2c, UPT ;  /* 0x0000002c0400788c */ /* 0x000fd2000bf05270 */
[----:B------:R-:W-:Y:S05]  /*0cc0*/  BRA.U !UP0, `(.L_x_19953) ;  /* 0x0000000108487547 */ /* 0x000fea000b800000 */
.L_x_19927:
        /* <DEDUP_REMOVED lines=16> */
.L_x_19954:
[----:B------:R-:W-:Y:S01]  /*0dd0*/  IMAD.MOV.U32 R25, RZ, RZ, RZ ;  /* 0x000000ffff197224 */ /* 0x000fe200078e00ff */
[----:B------:R-:W-:Y:S06]  /*0de0*/  BRA `(.L_x_19928) ;  /* 0x0000000000387947 */ /* 0x000fec0003800000 */
.L_x_19953:
        /* <DEDUP_REMOVED lines=8> */
.L_x_19956:
[----:B------:R-:W-:Y:S05]  /*0e70*/  BSYNC.RECONVERGENT B0 ;  /* 0x0000000000007941 */ /* 0x000fea0003800200 */
.L_x_19955:
[----:B------:R-:W0:Y:S01]  /*0e80*/  F2I.FTZ.TRUNC.NTZ R25, R25 ;  /* 0x0000001900197305 */ /* 0x000e22000021f100 */
[----:B------:R-:W-:Y:S05]  /*0e90*/  BRA `(.L_x_19928) ;  /* 0x00000000000c7947 */ /* 0x000fea0003800000 */
.L_x_19952:
[----:B------:R0:W5:Y:S01]  /*0ea0*/  LDG.E R25, desc[UR36][R4.64] ;  /* 0x0000002404197981 */ /* 0x000162000c1e1900 */
[----:B------:R-:W-:Y:S05]  /*0eb0*/  BRA `(.L_x_19928) ;  /* 0x0000000000047947 */ /* 0x000fea0003800000 */
.L_x_19951:
[----:B------:R0:W5:Y:S02]  /*0ec0*/  LDG.E R25, desc[UR36][R4.64] ;  /* 0x0000002404197981 */ /* 0x000164000c1e1900 */
.L_x_19928:
[----:B------:R-:W-:-:S07]  /*0ed0*/  VIADD R19, R17, 0x80 ;  /* 0x0000008011137836 */ /* 0x000fce0000000000 */
.L_x_19922:
[----:B------:R-:W-:Y:S05]  /*0ee0*/  BSYNC.RECONVERGENT B6 ;  /* 0x0000000000067941 */ /* 0x000fea0003800200 */
.L_x_19921:
        /* <DEDUP_REMOVED lines=23> */
.L_x_19962:
[----:B------:R0:W5:Y:S01]  /*1060*/  LDG.E.U8 R24, desc[UR36][R4.64] ;  /* 0x0000002404187981 */ /* 0x000162000c1e1100 */
[----:B------:R-:W-:Y:S05]  /*1070*/  BRA `(.L_x_19964) ;  /* 0x0000000c00307947 */ /* 0x000fea0003800000 */
.L_x_19961:
        /* <DEDUP_REMOVED lines=8> */
.L_x_19966:
[----:B------:R0:W5:Y:S01]  /*1100*/  LDG.E R24, desc[UR36][R4.64] ;  /* 0x0000002404187981 */ /* 0x000162000c1e1900 */
[----:B------:R-:W-:Y:S05]  /*1110*/  BRA `(.L_x_19964) ;  /* 0x0000000c00087947 */ /* 0x000fea0003800000 */
.L_x_19965:
[----:B------:R0:W5:Y:S01]  /*1120*/  LDG.E.S16 R24, desc[UR36][R4.64] ;  /* 0x0000002404187981 */ /* 0x000162000c1e1700 */
[----:B------:R-:W-:Y:S05]  /*1130*/  BRA `(.L_x_19964) ;  /* 0x0000000c00007947 */ /* 0x000fea0003800000 */
.L_x_19960:
        /* <DEDUP_REMOVED lines=9> */
.L_x_19968:
[----:B------:R-:W2:Y:S02]  /*11d0*/  LDG.E.U16 R4, desc[UR36][R4.64] ;  /* 0x0000002404047981 */ /* 0x000ea4000c1e1500 */
[----:B--2---:R-:W-:-:S06]  /*11e0*/  HADD2.F32 R24, -RZ, R4.H0_H0 ;  /* 0x20000004ff187230 */ /* 0x004fcc0000004100 */
[----:B------:R-:W0:Y:S01]  /*11f0*/  F2I.FTZ.TRUNC.NTZ R24, R24 ;  /* 0x0000001800187305 */ /* 0x000e22000021f100 */
[----:B------:R-:W-:Y:S05]  /*1200*/  BRA `(.L_x_19964) ;  /* 0x0000000800cc7947 */ /* 0x000fea0003800000 */
.L_x_19967:
        /* <DEDUP_REMOVED lines=9> */
.L_x_19970:
[----:B------:R-:W2:Y:S02]  /*12a0*/  LDG.E.U16 R4, desc[UR36][R4.64] ;  /* 0x0000002404047981 */ /* 0x000ea4000c1e1500 */
[----:B--2---:R-:W-:-:S06]  /*12b0*/  HADD2.F32 R24, -RZ, R4.H0_H0 ;  /* 0x20000004ff187230 */ /* 0x004fcc0000004100 */
[----:B------:R-:W0:Y:S01]  /*12c0*/  F2I.FTZ.TRUNC.NTZ R24, R24 ;  /* 0x0000001800187305 */ /* 0x000e22000021f100 */
[----:B------:R-:W-:Y:S05]  /*12d0*/  BRA `(.L_x_19964) ;  /* 0x0000000800987947 */ /* 0x000fea0003800000 */
.L_x_19969:
[----:B------:R-:W2:Y:S02]  /*12e0*/  LDG.E.64 R4, desc[UR36][R4.64] ;  /* 0x0000002404047981 */ /* 0x000ea4000c1e1b00 */
[----:B--2---:R0:W1:Y:S02]  /*12f0*/  F2I.F64.TRUNC R24, R4 ;  /* 0x0000000400187311 */ /* 0x004064000030d100 */
[----:B01----:R-:W-:Y:S05]  /*1300*/  BRA `(.L_x_19964) ;  /* 0x00000008008c7947 */ /* 0x003fea0003800000 */
.L_x_19959:
        /* <DEDUP_REMOVED lines=12> */
.L_x_19973:
[----:B------:R-:W2:Y:S02]  /*13d0*/  LDG.E.64 R4, desc[UR36][R4.64] ;  /* 0x0000002404047981 */ /* 0x000ea4000c1e1b00 */
[----:B--2---:R0:W1:Y:S02]  /*13e0*/  F2I.F64.TRUNC R24, R4 ;  /* 0x0000000400187311 */ /* 0x004064000030d100 */
[----:B01----:R-:W-:Y:S05]  /*13f0*/  BRA `(.L_x_19964) ;  /* 0x0000000800507947 */ /* 0x003fea0003800000 */
.L_x_19972:
        /* <DEDUP_REMOVED lines=26> */
.L_x_19975:
        /* <DEDUP_REMOVED lines=14> */
.L_x_19974:
[----:B------:R-:W2:Y:S02]  /*1680*/  LDG.E.U16 R24, desc[UR36][R4.64] ;  /* 0x0000002404187981 */ /* 0x000ea4000c1e1500 */
[----:B--2---:R-:W-:-:S06]  /*1690*/  IMAD.U32 R24, R24, 0x10000, RZ ;  /* 0x0001000018187824 */ /* 0x004fcc00078e00ff */
[----:B------:R-:W4:Y:S01]  /*16a0*/  F2I.FTZ.TRUNC.NTZ R24, R24 ;  /* 0x0000001800187305 */ /* 0x000f22000021f100 */
[----:B------:R-:W-:Y:S05]  /*16b0*/  BRA `(.L_x_19964) ;  /* 0x0000000400a07947 */ /* 0x000fea0003800000 */
.L_x_19971:
        /* <DEDUP_REMOVED lines=10> */
.L_x_19978:
        /* <DEDUP_REMOVED lines=21> */
.L_x_19982:
[----:B------:R-:W-:Y:S05]  /*18b0*/  BSYNC.RECONVERGENT B1 ;  /* 0x0000000000017941 */ /* 0x000fea0003800200 */
.L_x_19981:
[----:B------:R-:W-:Y:S01]  /*18c0*/  IMAD.SHL.U32 R0, R0, 0x100000, RZ ;  /* 0x0010000000007824 */ /* 0x000fe200078e00ff */
[----:B------:R-:W-:-:S04]  /*18d0*/  LEA R3, R3, 0x3b800000, 0x17 ;  /* 0x3b80000003037811 */ /* 0x000fc800078eb8ff */
[----:B------:R-:W-:-:S07]  /*18e0*/  LOP3.LUT R24, R3, R0, R7, 0xfe, !PT ;  /* 0x0000000003187212 */ /* 0x000fce00078efe07 */
.L_x_19980:
[----:B------:R-:W-:Y:S05]  /*18f0*/  BSYNC.RECONVERGENT B0 ;  /* 0x0000000000007941 */ /* 0x000fea0003800200 */
.L_x_19979:
[----:B------:R-:W0:Y:S01]  /*1900*/  F2I.FTZ.TRUNC.NTZ R24, R24 ;  /* 0x0000001800187305 */ /* 0x000e22000021f100 */
[----:B------:R-:W-:Y:S05]  /*1910*/  BRA `(.L_x_19964) ;  /* 0x0000000400087947 */ /* 0x000fea0003800000 */
.L_x_19977:
        /* <DEDUP_REMOVED lines=21> */
.L_x_19986:
[----:B------:R-:W-:Y:S05]  /*1a70*/  BSYNC.RECONVERGENT B1 ;  /* 0x0000000000017941 */ /* 0x000fea0003800200 */
.L_x_19985:
[----:B------:R-:W-:Y:S01]  /*1a80*/  IMAD.SHL.U32 R0, R0, 0x200000, RZ ;  /* 0x0020000000007824 */ /* 0x000fe200078e00ff */
[----:B------:R-:W-:-:S04]  /*1a90*/  LEA R3, R3, 0x37800000, 0x17 ;  /* 0x3780000003037811 */ /* 0x000fc800078eb8ff */
[----:B------:R-:W-:-:S07]  /*1aa0*/  LOP3.LUT R24, R3, R0, R7, 0xfe, !PT ;  /* 0x0000000003187212 */ /* 0x000fce00078efe07 */
.L_x_19984:
[----:B------:R-:W-:Y:S05]  /*1ab0*/  BSYNC.RECONVERGENT B0 ;  /* 0x0000000000007941 */ /* 0x000fea0003800200 */
.L_x_19983:
[----:B------:R-:W0:Y:S01]  /*1ac0*/  F2I.FTZ.TRUNC.NTZ R24, R24 ;  /* 0x0000001800187305 */ /* 0x000e22000021f100 */
[----:B------:R-:W-:Y:S05]  /*1ad0*/  BRA `(.L_x_19964) ;  /* 0x0000000000987947 */ /* 0x000fea0003800000 */
.L_x_19976:
        /* <DEDUP_REMOVED lines=14> */
.L_x_19990:
[----:B------:R-:W-:Y:S05]  /*1bc0*/  BSYNC.RECONVERGENT B0 ;  /* 0x0000000000007941 */ /* 0x000fea0003800200 */
.L_x_19989:
[----:B------:R-:W0:Y:S01]  /*1bd0*/  F2I.FTZ.TRUNC.NTZ R24, R24 ;  /* 0x0000001800187305 */ /* 0x000e22000021f100 */
[----:B------:R-:W-:Y:S05]  /*1be0*/  BRA `(.L_x_19964) ;  /* 0x0000000000547947 */ /* 0x000fea0003800000 */
.L_x_19963:
        /* <DEDUP_REMOVED lines=16> */
.L_x_19991:
[----:B------:R-:W-:Y:S01]  /*1cf0*/  IMAD.MOV.U32 R24, RZ, RZ, RZ ;  /* 0x000000ffff187224 */ /* 0x000fe200078e00ff */
[----:B------:R-:W-:Y:S06]  /*1d00*/  BRA `(.L_x_19964) ;  /* 0x00000000000c7947 */ /* 0x000fec0003800000 */
.L_x_19988:
[----:B------:R0:W5:Y:S01]  /*1d10*/  LDG.E R24, desc[UR36][R4.64] ;  /* 0x0000002404187981 */ /* 0x000162000c1e1900 */
[----:B------:R-:W-:Y:S05]  /*1d20*/  BRA `(.L_x_19964) ;  /* 0x0000000000047947 */ /* 0x000fea0003800000 */
.L_x_19987:
[----:B------:R0:W5:Y:S02]  /*1d30*/  LDG.E R24, desc[UR36][R4.64] ;  /* 0x0000002404187981 */ /* 0x000164000c1e1900 */
.L_x_19964:
[----:B------:R-:W-:-:S07]  /*1d40*/  VIADD R19, R19, 0x80 ;  /* 0x0000008013137836 */ /* 0x000fce0000000000 */
.L_x_19958:
[----:B------:R-:W-:Y:S05]  /*1d50*/  BSYNC.RECONVERGENT B6 ;  /* 0x0000000000067941 */ /* 0x000fea0003800200 */
.L_x_19957:
        /* <DEDUP_REMOVED lines=23> */
.L_x_19997:
[----:B------:R0:W5:Y:S01]  /*1ed0*/  LDG.E.U8 R22, desc[UR36][R4.64] ;  /* 0x0000002404167981 */ /* 0x000162000c1e1100 */
[----:B------:R-:W-:Y:S05]  /*1ee0*/  BRA `(.L_x_19999) ;  /* 0x0000000c00307947 */ /* 0x000fea0003800000 */
.L_x_19996:
        /* <DEDUP_REMOVED lines=8> */
.L_x_20001:
[----:B------:R0:W5:Y:S01]  /*1f70*/  LDG.E R22, desc[UR36][R4.64] ;  /* 0x0000002404167981 */ /* 0x000162000c1e1900 */
[----:B------:R-:W-:Y:S05]  /*1f80*/  BRA `(.L_x_19999) ;  /* 0x0000000c00087947 */ /* 0x000fea0003800000 */
.L_x_20000:
[----:B------:R0:W5:Y:S01]  /*1f90*/  LDG.E.S16 R22, desc[UR36][R4.64] ;  /* 0x0000002404167981 */ /* 0x000162000c1e1700 */
[----:B------:R-:W-:Y:S05]  /*1fa0*/  BRA `(.L_x_19999) ;  /* 0x0000000c00007947 */ /* 0x000fea0003800000 */
.L_x_19995:
        /* <DEDUP_REMOVED lines=9> */
.L_x_20003:
[----:B------:R-:W2:Y:S02]  /*2040*/  LDG.E.U16 R4, desc[UR36][R4.64] ;  /* 0x0000002404047981 */ /* 0x000ea4000c1e1500 */
[----:B--2---:R-:W-:-:S06]  /*2050*/  HADD2.F32 R22, -RZ, R4.H0_H0 ;  /* 0x20000004ff167230 */ /* 0x004fcc0000004100 */
[----:B------:R-:W0:Y:S01]  /*2060*/  F2I.FTZ.TRUNC.NTZ R22, R22 ;  /* 0x0000001600167305 */ /* 0x000e22000021f100 */
[----:B------:R-:W-:Y:S05]  /*2070*/  BRA `(.L_x_19999) ;  /* 0x0000000800cc7947 */ /* 0x000fea0003800000 */
.L_x_20002:
        /* <DEDUP_REMOVED lines=9> */
.L_x_20005:
[----:B------:R-:W2:Y:S02]  /*2110*/  LDG.E.U16 R4, desc[UR36][R4.64] ;  /* 0x0000002404047981 */ /* 0x000ea4000c1e1500 */
[----:B--2---:R-:W-:-:S06]  /*2120*/  HADD2.F32 R22, -RZ, R4.H0_H0 ;  /* 0x20000004ff167230 */ /* 0x004fcc0000004100 */
[----:B------:R-:W0:Y:S01]  /*2130*/  F2I.FTZ.TRUNC.NTZ R22, R22 ;  /* 0x0000001600167305 */ /* 0x000e22000021f100 */
[----:B------:R-:W-:Y:S05]  /*2140*/  BRA `(.L_x_19999) ;  /* 0x0000000800987947 */ /* 0x000fea0003800000 */
.L_x_20004:
[----:B------:R-:W2:Y:S02]  /*2150*/  LDG.E.64 R22, desc[UR36][R4.64] ;  /* 0x0000002404167981 */ /* 0x000ea4000c1e1b00 */
[----:B--2---:R0:W1:Y:S02]  /*2160*/  F2I.F64.TRUNC R22, R22 ;  /* 0x0000001600167311 */ /* 0x004064000030d100 */
[----:B01----:R-:W-:Y:S05]  /*2170*/  BRA `(.L_x_19999) ;  /* 0x00000008008c7947 */ /* 0x003fea0003800000 */
.L_x_19994:
        /* <DEDUP_REMOVED lines=12> */
.L_x_20008:
[----:B------:R-:W2:Y:S02]  /*2240*/  LDG.E.64 R4, desc[UR36][R4.64] ;  /* 0x0000002404047981 */ /* 0x000ea4000c1e1b00 */
[----:B--2---:R0:W1:Y:S02]  /*2250*/  F2I.F64.TRUNC R22, R4 ;  /* 0x0000000400167311 */ /* 0x004064000030d100 */
[----:B01----:R-:W-:Y:S05]  /*2260*/  BRA `(.L_x_19999) ;  /* 0x0000000800507947 */ /* 0x003fea0003800000 */
.L_x_20007:
        /* <DEDUP_REMOVED lines=26> */
.L_x_20010:
        /* <DEDUP_REMOVED lines=14> */
.L_x_20009:
[----:B------:R-:W2:Y:S02]  /*24f0*/  LDG.E.U16 R22, desc[UR36][R4.64] ;  /* 0x0000002404167981 */ /* 0x000ea4000c1e1500 */
[----:B--2---:R-:W-:-:S06]  /*2500*/  IMAD.U32 R22, R22, 0x10000, RZ ;  /* 0x0001000016167824 */ /* 0x004fcc00078e00ff */
[----:B------:R-:W0:Y:S01]  /*2510*/  F2I.FTZ.TRUNC.NTZ R22, R22 ;  /* 0x0000001600167305 */ /* 0x000e22000021f100 */
[----:B------:R-:W-:Y:S05]  /*2520*/  BRA `(.L_x_19999) ;  /* 0x0000000400a07947 */ /* 0x000fea0003800000 */
.L_x_20006:
        /* <DEDUP_REMOVED lines=10> */
.L_x_20013:
        /* <DEDUP_REMOVED lines=21> */
.L_x_20017:
[----:B------:R-:W-:Y:S05]  /*2720*/  BSYNC.RECONVERGENT B1 ;  /* 0x0000000000017941 */ /* 0x000fea0003800200 */
.L_x_20016:
[----:B------:R-:W-:Y:S01]  /*2730*/  IMAD.SHL.U32 R0, R0, 0x100000, RZ ;  /* 0x0010000000007824 */ /* 0x000fe200078e00ff */
[----:B------:R-:W-:-:S04]  /*2740*/  LEA R3, R3, 0x3b800000, 0x17 ;  /* 0x3b80000003037811 */ /* 0x000fc800078eb8ff */
[----:B------:R-:W-:-:S07]  /*2750*/  LOP3.LUT R22, R3, R0, R7, 0xfe, !PT ;  /* 0x0000000003167212 */ /* 0x000fce00078efe07 */
.L_x_20015:
[----:B------:R-:W-:Y:S05]  /*2760*/  BSYNC.RECONVERGENT B0 ;  /* 0x0000000000007941 */ /* 0x000fea0003800200 */
.L_x_20014:
[----:B------:R-:W1:Y:S01]  /*2770*/  F2I.FTZ.TRUNC.NTZ R22, R22 ;  /* 0x0000001600167305 */ /* 0x000e62000021f100 */
[----:B------:R-:W-:Y:S05]  /*2780*/  BRA `(.L_x_19999) ;  /* 0x0000000400087947 */ /* 0x000fea0003800000 */
.L_x_20012:
        /* <DEDUP_REMOVED lines=21> */
.L_x_20021:
[----:B------:R-:W-:Y:S05]  /*28e0*/  BSYNC.RECONVERGENT B1 ;  /* 0x0000000000017941 */ /* 0x000fea0003800200 */
.L_x_20020:
[----:B------:R-:W-:Y:S01]  /*28f0*/  IMAD.SHL.U32 R0, R0, 0x200000, RZ ;  /* 0x0020000000007824 */ /* 0x000fe200078e00ff */
[----:B------:R-:W-:-:S04]  /*2900*/  LEA R3, R3, 0x37800000, 0x17 ;  /* 0x3780000003037811 */ /* 0x000fc800078eb8ff */
[----:B------:R-:W-:-:S07]  /*2910*/  LOP3.LUT R22, R3, R0, R7, 0xfe, !PT ;  /* 0x0000000003167212 */ /* 0x000fce00078efe07 */
.L_x_20019:
[----:B------:R-:W-:Y:S05]  /*2920*/  BSYNC.RECONVERGENT B0 ;  /* 0x0000000000007941 */ /* 0x000fea0003800200 */
.L_x_20018:
[----:B------:R-:W2:Y:S01]  /*2930*/  F2I.FTZ.TRUNC.NTZ R22, R22 ;  /* 0x0000001600167305 */ /* 0x000ea2000021f100 */
[----:B------:R-:W-:Y:S05]  /*2940*/  BRA `(.L_x_19999) ;  /* 0x0000000000987947 */ /* 0x000fea0003800000 */
.L_x_20011:
        /* <DEDUP_REMOVED lines=14> */
.L_x_20025:
[----:B------:R-:W-:Y:S05]  /*2a30*/  BSYNC.RECONVERGENT B0 ;  /* 0x0000000000007941 */ /* 0x000fea0003800200 */
.L_x_20024:
[----:B------:R-:W4:Y:S01]  /*2a40*/  F2I.FTZ.TRUNC.NTZ R22, R22 ;  /* 0x0000001600167305 */ /* 0x000f22000021f100 */
[----:B------:R-:W-:Y:S05]  /*2a50*/  BRA `(.L_x_19999) ;  /* 0x0000000000547947 */ /* 0x000fea0003800000 */
.L_x_19998:
        /* <DEDUP_REMOVED lines=16> */
.L_x_20026:
[----:B------:R-:W-:Y:S01]  /*2b60*/  IMAD.MOV.U32 R22, RZ, RZ, RZ ;  /* 0x000000ffff167224 */ /* 0x000fe200078e00ff */
[----:B------:R-:W-:Y:S06]  /*2b70*/  BRA `(.L_x_19999) ;  /* 0x00000000000c7947 */ /* 0x000fec0003800000 */
.L_x_20023:
[----:B------:R0:W5:Y:S01]  /*2b80*/  LDG.E R22, desc[UR36][R4.64] ;  /* 0x0000002404167981 */ /* 0x000162000c1e1900 */
[----:B------:R-:W-:Y:S05]  /*2b90*/  BRA `(.L_x_19999) ;  /* 0x0000000000047947 */ /* 0x000fea0003800000 */
.L_x_20022:
[----:B------:R3:W5:Y:S02]  /*2ba0*/  LDG.E R22, desc[UR36][R4.64] ;  /* 0x0000002404167981 */ /* 0x000764000c1e1900 */
.L_x_19999:
[----:B------:R-:W-:-:S07]  /*2bb0*/  VIADD R19, R19, 0x80 ;  /* 0x0000008013137836 */ /* 0x000fce0000000000 */
.L_x_19993:
[----:B------:R-:W-:Y:S05]  /*2bc0*/  BSYNC.RECONVERGENT B6 ;  /* 0x0000000000067941 */ /* 0x000fea0003800200 */
.L_x_19992:
        /* <DEDUP_REMOVED lines=23> */
.L_x_20032:
[----:B------:R0:W5:Y:S01]  /*2d40*/  LDG.E.U8 R23, desc[UR36][R4.64] ;  /* 0x0000002404177981 */ /* 0x000162000c1e1100 */
[----:B------:R-:W-:Y:S05]  /*2d50*/  BRA `(.L_x_20028) ;  /* 0x0000000c002c7947 */ /* 0x000fea0003800000 */
.L_x_20031:
        /* <DEDUP_REMOVED lines=8> */
.L_x_20035:
[----:B------:R0:W5:Y:S01]  /*2de0*/  LDG.E R23, desc[UR36][R4.64] ;  /* 0x0000002404177981 */ /* 0x000162000c1e1900 */
[----:B------:R-:W-:Y:S05]  /*2df0*/  BRA `(.L_x_20028) ;  /* 0x0000000c00047947 */ /* 0x000fea0003800000 */
.L_x_20034:
[----:B------:R0:W5:Y:S01]  /*2e00*/  LDG.E.S16 R23, desc[UR36][R4.64] ;  /* 0x0000002404177981 */ /* 0x000162000c1e1700 */
[----:B------:R-:W-:Y:S05]  /*2e10*/  BRA `(.L_x_20028) ;  /* 0x0000000800fc7947 */ /* 0x000fea0003800000 */
.L_x_20030:
        /* <DEDUP_REMOVED lines=9> */
.L_x_20037:
[----:B------:R-:W2:Y:S02]  /*2eb0*/  LDG.E.U16 R4, desc[UR36][R4.64] ;  /* 0x0000002404047981 */ /* 0x000ea4000c1e1500 */
[----:B--2---:R-:W-:-:S06]  /*2ec0*/  HADD2.F32 R23, -RZ, R4.H0_H0 ;  /* 0x20000004ff177230 */ /* 0x004fcc0000004100 */
[----:B------:R-:W0:Y:S01]  /*2ed0*/  F2I.FTZ.TRUNC.NTZ R23, R23 ;  /* 0x0000001700177305 */ /* 0x000e22000021f100 */
[----:B------:R-:W-:Y:S05]  /*2ee0*/  BRA `(.L_x_20028) ;  /* 0x0000000800c87947 */ /* 0x000fea0003800000 */
.L_x_20036:
        /* <DEDUP_REMOVED lines=9> */
.L_x_20039:
[----:B------:R-:W2:Y:S02]  /*2f80*/  LDG.E.U16 R4, desc[UR36][R4.64] ;  /* 0x0000002404047981 */ /* 0x000ea4000c1e1500 */
[----:B--2---:R-:W-:-:S06]  /*2f90*/  HADD2.F32 R23, -RZ, R4.H0_H0 ;  /* 0x20000004ff177230 */ /* 0x004fcc0000004100 */
[----:B------:R-:W0:Y:S01]  /*2fa0*/  F2I.FTZ.TRUNC.NTZ R23, R23 ;  /* 0x0000001700177305 */ /* 0x000e22000021f100 */
[----:B------:R-:W-:Y:S05]  /*2fb0*/  BRA `(.L_x_20028) ;  /* 0x0000000800947947 */ /* 0x000fea0003800000 */
.L_x_20038:
[----:B------:R-:W2:Y:S02]  /*2fc0*/  LDG.E.64 R4, desc[UR36][R4.64] ;  /* 0x0000002404047981 */ /* 0x000ea4000c1e1b00 */
[----:B--2---:R0:W1:Y:S02]  /*2fd0*/  F2I.F64.TRUNC R23, R4 ;  /* 0x0000000400177311 */ /* 0x004064000030d100 */
[----:B01----:R-:W-:Y:S05]  /*2fe0*/  BRA `(.L_x_20028) ;  /* 0x0000000800887947 */ /* 0x003fea0003800000 */
.L_x_20029:
        /* <DEDUP_REMOVED lines=12> */
.L_x_20042:
[----:B------:R-:W2:Y:S02]  /*30b0*/  LDG.E.64 R4, desc[UR36][R4.64] ;  /* 0x0000002404047981 */ /* 0x000ea4000c1e1b00 */
[----:B--2---:R0:W1:Y:S02]  /*30c0*/  F2I.F64.TRUNC R23, R4 ;  /* 0x0000000400177311 */ /* 0x004064000030d100 */
[----:B01----:R-:W-:Y:S05]  /*30d0*/  BRA `(.L_x_20028) ;  /* 0x00000008004c7947 */ /* 0x003fea0003800000 */
.L_x_20041:
        /* <DEDUP_REMOVED lines=26> */
.L_x_20044:
        /* <DEDUP_REMOVED lines=14> */
.L_x_20043:
[----:B------:R-:W2:Y:S02]  /*3360*/  LDG.E.U16 R23, desc[UR36][R4.64] ;  /* 0x0000002404177981 */ /* 0x000ea4000c1e1500 */
[----:B--2---:R-:W-:-:S06]  /*3370*/  IMAD.U32 R23, R23, 0x10000, RZ ;  /* 0x0001000017177824 */ /* 0x004fcc00078e00ff */
[----:B------:R-:W0:Y:S01]  /*3380*/  F2I.FTZ.TRUNC.NTZ R23, R23 ;  /* 0x0000001700177305 */ /* 0x000e22000021f100 */
[----:B------:R-:W-:Y:S05]  /*3390*/  BRA `(.L_x_20028) ;  /* 0x00000004009c7947 */ /* 0x000fea0003800000 */
.L_x_20040:
        /* <DEDUP_REMOVED lines=10> */
.L_x_20047:
        /* <DEDUP_REMOVED lines=21> */
.L_x_20051:
[----:B------:R-:W-:Y:S05]  /*3590*/  BSYNC.RECONVERGENT B1 ;  /* 0x0000000000017941 */ /* 0x000fea0003800200 */
.L_x_20050:
[----:B------:R-:W-:Y:S01]  /*35a0*/  IMAD.SHL.U32 R0, R0, 0x100000, RZ ;  /* 0x0010000000007824 */ /* 0x000fe200078e00ff */
[----:B------:R-:W-:-:S04]  /*35b0*/  LEA R3, R3, 0x3b800000, 0x17 ;  /* 0x3b80000003037811 */ /* 0x000fc800078eb8ff */
[----:B------:R-:W-:-:S07]  /*35c0*/  LOP3.LUT R23, R3, R0, R23, 0xfe, !PT ;  /* 0x0000000003177212 */ /* 0x000fce00078efe17 */
.L_x_20049:
[----:B------:R-:W-:Y:S05]  /*35d0*/  BSYNC.RECONVERGENT B0 ;  /* 0x0000000000007941 */ /* 0x000fea0003800200 */
.L_x_20048:
[----:B------:R-:W0:Y:S01]  /*35e0*/  F2I.FTZ.TRUNC.NTZ R23, R23 ;  /* 0x0000001700177305 */ /* 0x000e22000021f100 */
[----:B------:R-:W-:Y:S05]  /*35f0*/  BRA `(.L_x_20028) ;  /* 0x0000000400047947 */ /* 0x000fea0003800000 */
.L_x_20046:
        /* <DEDUP_REMOVED lines=21> */
.L_x_20055:
[----:B------:R-:W-:Y:S05]  /*3750*/  BSYNC.RECONVERGENT B1 ;  /* 0x0000000000017941 */ /* 0x000fea0003800200 */
.L_x_20054:
[----:B------:R-:W-:Y:S01]  /*3760*/  IMAD.SHL.U32 R0, R0, 0x200000, RZ ;  /* 0x0020000000007824 */ /* 0x000fe200078e00ff */
[----:B------:R-:W-:-:S04]  /*3770*/  LEA R3, R3, 0x37800000, 0x17 ;  /* 0x3780000003037811 */ /* 0x000fc800078eb8ff */
[----:B------:R-:W-:-:S07]  /*3780*/  LOP3.LUT R23, R3, R0, R23, 0xfe, !PT ;  /* 0x0000000003177212 */ /* 0x000fce00078efe17 */
.L_x_20053:
[----:B------:R-:W-:Y:S05]  /*3790*/  BSYNC.RECONVERGENT B0 ;  /* 0x0000000000007941 */ /* 0x000fea0003800200 */
.L_x_20052:
[----:B------:R-:W0:Y:S01]  /*37a0*/  F2I.FTZ.TRUNC.NTZ R23, R23 ;  /* 0x0000001700177305 */ /* 0x000e22000021f100 */
[----:B------:R-:W-:Y:S05]  /*37b0*/  BRA `(.L_x_20028) ;  /* 0x0000000000947947 */ /* 0x000fea0003800000 */
.L_x_20045:
        /* <DEDUP_REMOVED lines=14> */
.L_x_20059:
[----:B------:R-:W-:Y:S05]  /*38a0*/  BSYNC.RECONVERGENT B0 ;  /* 0x0000000000007941 */ /* 0x000fea0003800200 */
.L_x_20058:
[----:B------:R-:W0:Y:S01]  /*38b0*/  F2I.FTZ.TRUNC.NTZ R23, R23 ;  /* 0x0000001700177305 */ /* 0x000e22000021f100 */
[----:B------:R-:W-:Y:S05]  /*38c0*/  BRA `(.L_x_20028) ;  /* 0x0000000000507947 */ /* 0x000fea0003800000 */
.L_x_20033:
        /* <DEDUP_REMOVED lines=16> */
.L_x_20060:
[----:B------:R-:W-:Y:S05]  /*39d0*/  BRA `(.L_x_20028) ;  /* 0x00000000000c7947 */ /* 0x000fea0003800000 */
.L_x_20057:
[----:B------:R0:W5:Y:S01]  /*39e0*/  LDG.E R23, desc[UR36][R4.64] ;  /* 0x0000002404177981 */ /* 0x000162000c1e1900 */
[----:B------:R-:W-:Y:S05]  /*39f0*/  BRA `(.L_x_20028) ;  /* 0x0000000000047947 */ /* 0x000fea0003800000 */
.L_x_20056:
[----:B------:R0:W5:Y:S02]  /*3a00*/  LDG.E R23, desc[UR36][R4.64] ;  /* 0x0000002404177981 */ /* 0x000164000c1e1900 */
.L_x_20028:
[----:B------:R-:W-:Y:S05]  /*3a10*/  BSYNC.RECONVERGENT B6 ;  /* 0x0000000000067941 */ /* 0x000fea0003800200 */
.L_x_20027:
        /* <DEDUP_REMOVED lines=10> */
[-C--:B-----5:R-:W-:Y:S01]  /*3ac0*/  IABS R6, R25.reuse ;  /* 0x0000001900067213 */ /* 0x0a0fe20000000000 */
[----:B------:R-:W0:Y:S01]  /*3ad0*/  LDC R7, c[0x0][0x388] ;  /* 0x0000e200ff077b82 */ /* 0x000e220000000800 */
[----:B------:R-:W-:Y:S02]  /*3ae0*/  IABS R8, R25 ;  /* 0x0000001900087213 */ /* 0x000fe40000000000 */
[----:B------:R-:W1:Y:S03]  /*3af0*/  I2F.RP R0, R6 ;  /* 0x0000000600007306 */ /* 0x000e660000209400 */
[----:B------:R-:W-:-:S05]  /*3b00*/  IMAD.MOV R8, RZ, RZ, -R8 ;  /* 0x000000ffff087224 */ /* 0x000fca00078e0a08 */
[----:B-1----:R-:W1:Y:S01]  /*3b10*/  MUFU.RCP R0, R0 ;  /* 0x0000000000007308 */ /* 0x002e620000001000 */
[----:B0-----:R-:W-:Y:S01]  /*3b20*/  ISETP.GE.AND P6, PT, R7, RZ, PT ;  /* 0x000000ff0700720c */ /* 0x001fe20003fc6270 */
[----:B-1----:R-:W-:Y:S01]  /*3b30*/  VIADD R4, R0, 0xffffffe ;  /* 0x0ffffffe00047836 */ /* 0x002fe20000000000 */
        /* <DEDUP_REMOVED lines=16> */
.L_x_20062:
[----:B------:R-:W-:Y:S05]  /*3c40*/  BSYNC.RECONVERGENT B0 ;  /* 0x0000000000007941 */ /* 0x000fea0003800200 */
.L_x_20061:
[----:B------:R-:W-:Y:S04]  /*3c50*/  BSSY.RECONVERGENT B0, `(.L_x_20063) ;  /* 0x0000019000007945 */ /* 0x000fe80003800200 */
[----:B------:R-:W-:Y:S05]  /*3c60*/  @P3 BRA `(.L_x_20064) ;  /* 0x00000000005c3947 */ /* 0x000fea0003800000 */
        /* <DEDUP_REMOVED lines=23> */
.L_x_20064:
[----:B------:R-:W-:Y:S05]  /*3de0*/  BSYNC.RECONVERGENT B0 ;  /* 0x0000000000007941 */ /* 0x000fea0003800200 */
.L_x_20063:
        /* <DEDUP_REMOVED lines=25> */
.L_x_20066:
[----:B------:R-:W-:Y:S05]  /*3f80*/  BSYNC.RECONVERGENT B0 ;  /* 0x0000000000007941 */ /* 0x000fea0003800200 */
.L_x_20065:
        /* <DEDUP_REMOVED lines=25> */
.L_x_20068:
[----:B------:R-:W-:Y:S05]  /*4120*/  BSYNC.RECONVERGENT B0 ;  /* 0x0000000000007941 */ /* 0x000fea0003800200 */
.L_x_20067:
        /* <DEDUP_REMOVED lines=23> */
.L_x_20074:
[----:B------:R4:W-:Y:S01]  /*42a0*/  STG.E.U8 desc[UR36][R8.64], R5 ;  /* 0x0000000508007986 */ /* 0x0009e2000c101124 */
[----:B------:R-:W-:Y:S01]  /*42b0*/  IMAD.MOV.U32 R17, RZ, RZ, R19 ;  /* 0x000000ffff117224 */ /* 0x000fe200078e0013 */
[----:B------:R-:W-:Y:S06]  /*42c0*/  BRA `(.L_x_20070) ;  /* 0x0000000c00947947 */ /* 0x000fec0003800000 */
.L_x_20073:
        /* <DEDUP_REMOVED lines=11> */
.L_x_20077:
[----:B------:R2:W-:Y:S01]  /*4380*/  STG.E desc[UR36][R8.64], R5 ;  /* 0x0000000508007986 */ /* 0x0005e2000c101924 */
[----:B------:R-:W-:Y:S01]  /*4390*/  IMAD.MOV.U32 R17, RZ, RZ, R19 ;  /* 0x000000ffff117224 */ /* 0x000fe200078e0013 */
[----:B------:R-:W-:Y:S06]  /*43a0*/  BRA `(.L_x_20070) ;  /* 0x0000000c005c7947 */ /* 0x000fec0003800000 */
.L_x_20076:
[----:B------:R0:W-:Y:S01]  /*43b0*/  STG.E.U16 desc[UR36][R8.64], R5 ;  /* 0x0000000508007986 */ /* 0x0001e2000c101524 */
[----:B------:R-:W-:Y:S01]  /*43c0*/  IMAD.MOV.U32 R17, RZ, RZ, R19 ;  /* 0x000000ffff117224 */ /* 0x000fe200078e0013 */
[----:B------:R-:W-:Y:S06]  /*43d0*/  BRA `(.L_x_20070) ;  /* 0x0000000c00507947 */ /* 0x000fec0003800000 */
.L_x_20072:
        /* <DEDUP_REMOVED lines=10> */
.L_x_20079:
[----:B------:R-:W-:Y:S01]  /*4480*/  I2FP.F32.S32 R0, R5 ;  /* 0x0000000500007245 */ /* 0x000fe20000201400 */
[----:B------:R-:W-:-:S03]  /*4490*/  IMAD.MOV.U32 R17, RZ, RZ, R19 ;  /* 0x000000ffff117224 */ /* 0x000fc600078e0013 */
[----:B------:R-:W-:-:S05]  /*44a0*/  F2FP.F16.F32.PACK_AB R0, RZ, R0 ;  /* 0x00000000ff00723e */ /* 0x000fca00000000ff */
[----:B------:R0:W-:Y:S01]  /*44b0*/  STG.E.U16 desc[UR36][R8.64], R0 ;  /* 0x0000000008007986 */ /* 0x0001e2000c101524 */
[----:B------:R-:W-:Y:S05]  /*44c0*/  BRA `(.L_x_20070) ;  /* 0x0000000c00147947 */ /* 0x000fea0003800000 */
.L_x_20078:
        /* <DEDUP_REMOVED lines=11> */
.L_x_20081:
[----:B------:R-:W-:Y:S01]  /*4580*/  I2FP.F32.S32 R5, R5 ;  /* 0x0000000500057245 */ /* 0x000fe20000201400 */
[----:B------:R-:W-:-:S03]  /*4590*/  IMAD.MOV.U32 R17, RZ, RZ, R19 ;  /* 0x000000ffff117224 */ /* 0x000fc600078e0013 */
[----:B------:R-:W-:-:S04]  /*45a0*/  F2FP.F16.F32.PACK_AB R3, RZ, R5 ;  /* 0x00000005ff03723e */ /* 0x000fc800000000ff */
[----:B------:R-:W-:-:S05]  /*45b0*/  PRMT R3, R3, 0x5410, RZ ;  /* 0x0000541003037816 */ /* 0x000fca00000000ff */
[----:B------:R0:W-:Y:S01]  /*45c0*/  STG.E desc[UR36][R8.64], R3 ;  /* 0x0000000308007986 */ /* 0x0001e2000c101924 */
[----:B------:R-:W-:Y:S05]  /*45d0*/  BRA `(.L_x_20070) ;  /* 0x0000000800d07947 */ /* 0x000fea0003800000 */
.L_x_20080:
[----:B------:R-:W0:Y:S01]  /*45e0*/  I2F.F64 R4, R5 ;  /* 0x0000000500047312 */ /* 0x000e220000201c00 */
[----:B------:R-:W-:Y:S01]  /*45f0*/  IMAD.MOV.U32 R17, RZ, RZ, R19 ;  /* 0x000000ffff117224 */ /* 0x000fe200078e0013 */
[----:B0-----:R0:W-:Y:S01]  /*4600*/  STG.E.64 desc[UR36][R8.64], R4 ;  /* 0x0000000408007986 */ /* 0x0011e2000c101b24 */
[----:B------:R-:W-:Y:S05]  /*4610*/  BRA `(.L_x_20070) ;  /* 0x0000000800c07947 */ /* 0x000fea0003800000 */
.L_x_20071:
        /* <DEDUP_REMOVED lines=13> */
.L_x_20084:
[----:B------:R-:W-:Y:S01]  /*46f0*/  CS2R R6, SRZ ;  /* 0x0000000000067805 */ /* 0x000fe2000001ff00 */
[----:B------:R-:W0:Y:S01]  /*4700*/  I2F.F64 R4, R5 ;  /* 0x0000000500047312 */ /* 0x000e220000201c00 */
[----:B------:R-:W-:-:S03]  /*4710*/  IMAD.MOV.U32 R17, RZ, RZ, R19 ;  /* 0x000000ffff117224 */ /* 0x000fc600078e0013 */
[----:B0-----:R0:W-:Y:S01]  /*4720*/  STG.E.128 desc[UR36][R8.64], R4 ;  /* 0x0000000408007986 */ /* 0x0011e2000c101d24 */
[----:B------:R-:W-:Y:S05]  /*4730*/  BRA `(.L_x_20070) ;  /* 0x0000000800787947 */ /* 0x000fea0003800000 */
.L_x_20083:
        /* <DEDUP_REMOVED lines=19> */
.L_x_20088:
[----:B------:R-:W-:Y:S05]  /*4870*/  BSYNC.RECONVERGENT B0 ;  /* 0x0000000000007941 */ /* 0x000fea0003800200 */
.L_x_20087:
[----:B------:R-:W-:Y:S01]  /*4880*/  LOP3.LUT R5, R0, 0x80, R5, 0xf8, !PT ;  /* 0x0000008000057812 */ /* 0x000fe200078ef805 */
[----:B------:R-:W-:-:S04]  /*4890*/  IMAD.MOV.U32 R17, RZ, RZ, R19 ;  /* 0x000000ffff117224 */ /* 0x000fc800078e0013 */
[----:B------:R0:W-:Y:S01]  /*48a0*/  STG.E.U8 desc[UR36][R8.64], R5 ;  /* 0x0000000508007986 */ /* 0x0001e2000c101124 */
[----:B------:R-:W-:Y:S05]  /*48b0*/  BRA `(.L_x_20070) ;  /* 0x0000000800187947 */ /* 0x000fea0003800000 */
.L_x_20086:
        /* <DEDUP_REMOVED lines=15> */
.L_x_20090:
[----:B------:R-:W-:Y:S05]  /*49b0*/  BSYNC.RECONVERGENT B0 ;  /* 0x0000000000007941 */ /* 0x000fea0003800200 */
.L_x_20089:
[----:B------:R-:W-:Y:S01]  /*49c0*/  LOP3.LUT R5, R0, 0x80, R5, 0xf8, !PT ;  /* 0x0000008000057812 */ /* 0x000fe200078ef805 */
[----:B------:R-:W-:-:S04]  /*49d0*/  IMAD.MOV.U32 R17, RZ, RZ, R19 ;  /* 0x000000ffff117224 */ /* 0x000fc800078e0013 */
[----:B------:R0:W-:Y:S01]  /*49e0*/  STG.E.U8 desc[UR36][R8.64], R5 ;  /* 0x0000000508007986 */ /* 0x0001e2000c101124 */
[----:B------:R-:W-:Y:S05]  /*49f0*/  BRA `(.L_x_20070) ;  /* 0x0000000400c87947 */ /* 0x000fea0003800000 */
.L_x_20085:
[----:B------:R-:W-:Y:S01]  /*4a00*/  I2FP.F32.S32 R0, R5 ;  /* 0x0000000500007245 */ /* 0x000fe20000201400 */
[----:B------:R-:W-:-:S03]  /*4a10*/  IMAD.MOV.U32 R17, RZ, RZ, R19 ;  /* 0x000000ffff117224 */ /* 0x000fc600078e0013 */
[----:B------:R-:W-:-:S05]  /*4a20*/  F2FP.BF16.F32.PACK_AB R0, RZ, R0 ;  /* 0x00000000ff00723e */ /* 0x000fca00000010ff */
[----:B------:R0:W-:Y:S01]  /*4a30*/  STG.E.U16 desc[UR36][R8.64], R0 ;  /* 0x0000000008007986 */ /* 0x0001e2000c101524 */
[----:B------:R-:W-:Y:S05]  /*4a40*/  BRA `(.L_x_20070) ;  /* 0x0000000400b47947 */ /* 0x000fea0003800000 */
.L_x_20082:
        /* <DEDUP_REMOVED lines=11> */
.L_x_20093:
        /* <DEDUP_REMOVED lines=13> */
.L_x_20096:
[----:B------:R-:W-:-:S04]  /*4bd0*/  SHF.R.U32.HI R0, RZ, 0x14, R3 ;  /* 0x00000014ff007819 */ /* 0x000fc80000011603 */
[----:B------:R-:W-:-:S04]  /*4be0*/  LOP3.LUT R0, R0, 0x1, RZ, 0xc0, !PT ;  /* 0x0000000100007812 */ /* 0x000fc800078ec0ff */
[----:B------:R-:W-:-:S04]  /*4bf0*/  IADD3 R0, PT, PT, R3, 0x487ffff, R0 ;  /* 0x0487ffff03007810 */ /* 0x000fc80007ffe000 */
[----:B------:R-:W-:-:S04]  /*4c00*/  SHF.R.U32.HI R0, RZ, 0x14, R0 ;  /* 0x00000014ff007819 */ /* 0x000fc80000011600 */
[----:B------:R-:W-:-:S07]  /*4c10*/  LOP3.LUT R0, R0, 0xff, RZ, 0xc0, !PT ;  /* 0x000000ff00007812 */ /* 0x000fce00078ec0ff */
.L_x_20097:
[----:B------:R-:W-:-:S04]  /*4c20*/  SHF.R.U32.HI R3, RZ, 0x18, R3 ;  /* 0x00000018ff037819 */ /* 0x000fc80000011603 */
[----:B------:R-:W-:-:S04]  /*4c30*/  LOP3.LUT R0, R0, 0x80, R3, 0xf8, !PT ;  /* 0x0000008000007812 */ /* 0x000fc800078ef803 */
[----:B------:R-:W-:-:S07]  /*4c40*/  PRMT R4, R0, 0x7610, R4 ;  /* 0x0000761000047816 */ /* 0x000fce0000000004 */
.L_x_20095:
[----:B------:R-:W-:Y:S05]  /*4c50*/  BSYNC.RECONVERGENT B0 ;  /* 0x0000000000007941 */ /* 0x000fea0003800200 */
.L_x_20094:
[----:B------:R0:W-:Y:S01]  /*4c60*/  STG.E.U8 desc[UR36][R8.64], R4 ;  /* 0x0000000408007986 */ /* 0x0001e2000c101124 */
[----:B------:R-:W-:Y:S01]  /*4c70*/  IMAD.MOV.U32 R17, RZ, RZ, R19 ;  /* 0x000000ffff117224 */ /* 0x000fe200078e0013 */
[----:B------:R-:W-:Y:S06]  /*4c80*/  BRA `(.L_x_20070) ;  /* 0x0000000400247947 */ /* 0x000fec0003800000 */
.L_x_20092:
        /* <DEDUP_REMOVED lines=13> */
.L_x_20100:
[----:B------:R-:W-:-:S04]  /*4d60*/  SHF.R.U32.HI R0, RZ, 0x15, R3 ;  /* 0x00000015ff007819 */ /* 0x000fc80000011603 */
[----:B------:R-:W-:-:S04]  /*4d70*/  LOP3.LUT R0, R0, 0x1, RZ, 0xc0, !PT ;  /* 0x0000000100007812 */ /* 0x000fc800078ec0ff */
[----:B------:R-:W-:-:S04]  /*4d80*/  IADD3 R0, PT, PT, R3, 0x88fffff, R0 ;  /* 0x088fffff03007810 */ /* 0x000fc80007ffe000 */
[----:B------:R-:W-:-:S04]  /*4d90*/  SHF.R.U32.HI R0, RZ, 0x15, R0 ;  /* 0x00000015ff007819 */ /* 0x000fc80000011600 */
[----:B------:R-:W-:-:S07]  /*4da0*/  LOP3.LUT R0, R0, 0xff, RZ, 0xc0, !PT ;  /* 0x000000ff00007812 */ /* 0x000fce00078ec0ff */
.L_x_20101:
[----:B------:R-:W-:-:S04]  /*4db0*/  SHF.R.U32.HI R3, RZ, 0x18, R3 ;  /* 0x00000018ff037819 */ /* 0x000fc80000011603 */
[----:B------:R-:W-:-:S04]  /*4dc0*/  LOP3.LUT R0, R0, 0x80, R3, 0xf8, !PT ;  /* 0x0000008000007812 */ /* 0x000fc800078ef803 */
[----:B------:R-:W-:-:S07]  /*4dd0*/  PRMT R4, R0, 0x7610, R4 ;  /* 0x0000761000047816 */ /* 0x000fce0000000004 */
.L_x_20099:
[----:B------:R-:W-:Y:S05]  /*4de0*/  BSYNC.RECONVERGENT B0 ;  /* 0x0000000000007941 */ /* 0x000fea0003800200 */
.L_x_20098:
[----:B------:R0:W-:Y:S01]  /*4df0*/  STG.E.U8 desc[UR36][R8.64], R4 ;  /* 0x0000000408007986 */ /* 0x0001e2000c101124 */
[----:B------:R-:W-:Y:S01]  /*4e00*/  IMAD.MOV.U32 R17, RZ, RZ, R19 ;  /* 0x000000ffff117224 */ /* 0x000fe200078e0013 */
[----:B------:R-:W-:Y:S06]  /*4e10*/  BRA `(.L_x_20070) ;  /* 0x0000000000c07947 */ /* 0x000fec0003800000 */
.L_x_20091:
[----:B------:R-:W-:-:S13]  /*4e20*/  ISETP.NE.AND P0, PT, R0, 0x1c, PT ;  /* 0x0000001c0000780c */ /* 0x000fda0003f05270 */
[----:B------:R-:W-:Y:S05]  /*4e30*/  @!P0 BRA `(.L_x_20102) ;  /* 0x0000000000b08947 */ /* 0x000fea0003800000 */
[----:B------:R-:W-:-:S13]  /*4e40*/  ISETP.NE.AND P0, PT, R0, 0x1d, PT ;  /* 0x0000001d0000780c */ /* 0x000fda0003f05270 */
[----:B------:R-:W-:Y:S05]  /*4e50*/  @!P0 BRA `(.L_x_20103) ;  /* 0x0000000000948947 */ /* 0x000fea0003800000 */
[----:B------:R-:W-:-:S13]  /*4e60*/  ISETP.NE.AND P0, PT, R0, 0x2c, PT ;  /* 0x0000002c0000780c */ /* 0x000fda0003f05270 */
[----:B------:R-:W-:Y:S05]  /*4e70*/  @!P0 BRA `(.L_x_20104) ;  /* 0x0000000000488947 */ /* 0x000fea0003800000 */
.L_x_20075:
        /* <DEDUP_REMOVED lines=16> */
.L_x_20105:
[----:B------:R-:W-:Y:S01]  /*4f80*/  IMAD.MOV.U32 R17, RZ, RZ, R19 ;  /* 0x000000ffff117224 */ /* 0x000fe200078e0013 */
[----:B------:R-:W-:Y:S06]  /*4f90*/  BRA `(.L_x_20070) ;  /* 0x0000000000607947 */ /* 0x000fec0003800000 */
.L_x_20104:
        /* <DEDUP_REMOVED lines=17> */
.L_x_20103:
[--C-:B------:R-:W-:Y:S01]  /*50b0*/  SHF.R.S32.HI R7, RZ, 0x1f, R5.reuse ;  /* 0x0000001fff077819 */ /* 0x100fe20000011405 */
[----:B------:R-:W-:Y:S02]  /*50c0*/  IMAD.MOV.U32 R6, RZ, RZ, R5 ;  /* 0x000000ffff067224 */ /* 0x000fe400078e0005 */
[----:B------:R-:W-:-:S03]  /*50d0*/  IMAD.MOV.U32 R17, RZ, RZ, R19 ;  /* 0x000000ffff117224 */ /* 0x000fc600078e0013 */
[----:B------:R0:W-:Y:S01]  /*50e0*/  STG.E.64 desc[UR36][R8.64], R6 ;  /* 0x0000000608007986 */ /* 0x0001e2000c101b24 */
[----:B------:R-:W-:Y:S05]  /*50f0*/  BRA `(.L_x_20070) ;  /* 0x0000000000087947 */ /* 0x000fea0003800000 */
.L_x_20102:
[----:B------:R0:W-:Y:S01]  /*5100*/  STG.E desc[UR36][R8.64], R5 ;  /* 0x0000000508007986 */ /* 0x0001e2000c101924 */
[----:B------:R-:W-:-:S07]  /*5110*/  IMAD.MOV.U32 R17, RZ, RZ, R19 ;  /* 0x000000ffff117224 */ /* 0x000fce00078e0013 */
.L_x_20070:
[----:B------:R-:W-:Y:S05]  /*5120*/  BSYNC.RECONVERGENT B6 ;  /* 0x0000000000067941 */ /* 0x000fea0003800200 */
.L_x_20069:
        /* <DEDUP_REMOVED lines=23> */
.L_x_20111:
[----:B------:R3:W-:Y:S01]  /*52a0*/  STG.E.U8 desc[UR36][R8.64], R26 ;  /* 0x0000001a08007986 */ /* 0x0007e2000c101124 */
[----:B------:R-:W-:Y:S05]  /*52b0*/  BRA `(.L_x_20113) ;  /* 0x0000000c00387947 */ /* 0x000fea0003800000 */
.L_x_20110:
        /* <DEDUP_REMOVED lines=9> */
.L_x_20115:
[----:B------:R2:W-:Y:S01]  /*5350*/  STG.E desc[UR36][R8.64], R26 ;  /* 0x0000001a08007986 */ /* 0x0005e2000c101924 */
[----:B------:R-:W-:Y:S05]  /*5360*/  BRA `(.L_x_20113) ;  /* 0x0000000c000c7947 */ /* 0x000fea0003800000 */
.L_x_20114:
[----:B------:R0:W-:Y:S01]  /*5370*/  STG.E.U16 desc[UR36][R8.64], R26 ;  /* 0x0000001a08007986 */ /* 0x0001e2000c101524 */
[----:B------:R-:W-:Y:S05]  /*5380*/  BRA `(.L_x_20113) ;  /* 0x0000000c00047947 */ /* 0x000fea0003800000 */
.L_x_20109:
        /* <DEDUP_REMOVED lines=9> */
.L_x_20117:
[----:B------:R-:W-:-:S04]  /*5420*/  I2FP.F32.S32 R0, R26 ;  /* 0x0000001a00007245 */ /* 0x000fc80000201400 */
[----:B------:R-:W-:-:S05]  /*5430*/  F2FP.F16.F32.PACK_AB R0, RZ, R0 ;  /* 0x00000000ff00723e */ /* 0x000fca00000000ff */
[----:B------:R0:W-:Y:S01]  /*5440*/  STG.E.U16 desc[UR36][R8.64], R0 ;  /* 0x0000000008007986 */ /* 0x0001e2000c101524 */
[----:B------:R-:W-:Y:S05]  /*5450*/  BRA `(.L_x_20113) ;  /* 0x0000000800d07947 */ /* 0x000fea0003800000 */
.L_x_20116:
        /* <DEDUP_REMOVED lines=10> */
.L_x_20119:
[----:B------:R-:W-:-:S04]  /*5500*/  I2FP.F32.S32 R26, R26 ;  /* 0x0000001a001a7245 */ /* 0x000fc80000201400 */
[----:B------:R-:W-:-:S04]  /*5510*/  F2FP.F16.F32.PACK_AB R3, RZ, R26 ;  /* 0x0000001aff03723e */ /* 0x000fc800000000ff */
[----:B------:R-:W-:-:S05]  /*5520*/  PRMT R3, R3, 0x5410, RZ ;  /* 0x0000541003037816 */ /* 0x000fca00000000ff */
[----:B------:R0:W-:Y:S01]  /*5530*/  STG.E desc[UR36][R8.64], R3 ;  /* 0x0000000308007986 */ /* 0x0001e2000c101924 */
[----:B------:R-:W-:Y:S05]  /*5540*/  BRA `(.L_x_20113) ;  /* 0x0000000800947947 */ /* 0x000fea0003800000 */
.L_x_20118:
[----:B------:R-:W0:Y:S02]  /*5550*/  I2F.F64 R26, R26 ;  /* 0x0000001a001a7312 */ /* 0x000e240000201c00 */
[----:B0-----:R0:W-:Y:S01]  /*5560*/  STG.E.64 desc[UR36][R8.64], R26 ;  /* 0x0000001a08007986 */ /* 0x0011e2000c101b24 */
[----:B------:R-:W-:Y:S05]  /*5570*/  BRA `(.L_x_20113) ;  /* 0x0000000800887947 */ /* 0x000fea0003800000 */
.L_x_20108:
        /* <DEDUP_REMOVED lines=12> */
.L_x_20123:
        /* <DEDUP_REMOVED lines=17> */
.L_x_20126:
[----:B------:R-:W-:-:S04]  /*5750*/  SHF.R.U32.HI R3, RZ, 0x18, R5 ;  /* 0x00000018ff037819 */ /* 0x000fc80000011605 */
[----:B------:R-:W-:-:S04]  /*5760*/  LOP3.LUT R0, R0, 0x80, R3, 0xf8, !PT ;  /* 0x0000008000007812 */ /* 0x000fc800078ef803 */
[----:B------:R-:W-:-:S07]  /*5770*/  PRMT R4, R0, 0x7610, R4 ;  /* 0x0000761000047816 */ /* 0x000fce0000000004 */
.L_x_20125:
[----:B------:R-:W-:Y:S05]  /*5780*/  BSYNC.RECONVERGENT B0 ;  /* 0x0000000000007941 */ /* 0x000fea0003800200 */
.L_x_20124:
[----:B------:R0:W-:Y:S01]  /*5790*/  STG.E.U8 desc[UR36][R8.64], R4 ;  /* 0x0000000408007986 */ /* 0x0001e2000c101124 */
[----:B------:R-:W-:Y:S05]  /*57a0*/  BRA `(.L_x_20113) ;  /* 0x0000000400fc7947 */ /* 0x000fea0003800000 */
.L_x_20122:
        /* <DEDUP_REMOVED lines=17> */
.L_x_20129:
[----:B------:R-:W-:-:S04]  /*58c0*/  SHF.R.U32.HI R3, RZ, 0x18, R5 ;  /* 0x00000018ff037819 */ /* 0x000fc80000011605 */
[----:B------:R-:W-:-:S04]  /*58d0*/  LOP3.LUT R0, R0, 0x80, R3, 0xf8, !PT ;  /* 0x0000008000007812 */ /* 0x000fc800078ef803 */
[----:B------:R-:W-:-:S07]  /*58e0*/  PRMT R4, R0, 0x7610, R4 ;  /* 0x0000761000047816 */ /* 0x000fce0000000004 */
.L_x_20128:
[----:B------:R-:W-:Y:S05]  /*58f0*/  BSYNC.RECONVERGENT B0 ;  /* 0x0000000000007941 */ /* 0x000fea0003800200 */
.L_x_20127:
[----:B------:R0:W-:Y:S01]  /*5900*/  STG.E.U8 desc[UR36][R8.64], R4 ;  /* 0x0000000408007986 */ /* 0x0001e2000c101124 */
[----:B------:R-:W-:Y:S05]  /*5910*/  BRA `(.L_x_20113) ;  /* 0x0000000400a07947 */ /* 0x000fea0003800000 */
.L_x_20121:
        /* <DEDUP_REMOVED lines=22> */
.L_x_20131:
[----:B------:R-:W-:-:S05]  /*5a80*/  SHF.R.S32.HI R27, RZ, 0x1f, R26 ;  /* 0x0000001fff1b7819 */ /* 0x000fca000001141a */
[----:B------:R0:W-:Y:S01]  /*5a90*/  STG.E.64 desc[UR36][R8.64], R26 ;  /* 0x0000001a08007986 */ /* 0x0001e2000c101b24 */
[----:B------:R-:W-:Y:S05]  /*5aa0*/  BRA `(.L_x_20113) ;  /* 0x00000004003c7947 */ /* 0x000fea0003800000 */
.L_x_20130:
[----:B------:R0:W-:Y:S01]  /*5ab0*/  STG.E desc[UR36][R8.64], R26 ;  /* 0x0000001a08007986 */ /* 0x0001e2000c101924 */
[----:B------:R-:W-:Y:S05]  /*5ac0*/  BRA `(.L_x_20113) ;  /* 0x0000000400347947 */ /* 0x000fea0003800000 */
.L_x_20120:
        /* <DEDUP_REMOVED lines=10> */
.L_x_20133:
[----:B------:R-:W-:Y:S01]  /*5b70*/  CS2R R6, SRZ ;  /* 0x0000000000067805 */ /* 0x000fe2000001ff00 */
[----:B------:R-:W0:Y:S04]  /*5b80*/  I2F.F64 R4, R26 ;  /* 0x0000001a00047312 */ /* 0x000e280000201c00 */
[----:B0-----:R0:W-:Y:S01]  /*5b90*/  STG.E.128 desc[UR36][R8.64], R4 ;  /* 0x0000000408007986 */ /* 0x0011e2000c101d24 */
[----:B------:R-:W-:Y:S05]  /*5ba0*/  BRA `(.L_x_20113) ;  /* 0x0000000000fc7947 */ /* 0x000fea0003800000 */
.L_x_20132:
[----:B------:R-:W-:-:S13]  /*5bb0*/  ISETP.NE.AND P0, PT, R0, 0xf, PT ;  /* 0x0000000f0000780c */ /* 0x000fda0003f05270 */
[----:B------:R-:W-:Y:S05]  /*5bc0*/  @!P0 BRA `(.L_x_20134) ;  /* 0x0000000000e88947 */ /* 0x000fea0003800000 */
[----:B------:R-:W-:-:S13]  /*5bd0*/  ISETP.NE.AND P0, PT, R0, 0x17, PT ;  /* 0x000000170000780c */ /* 0x000fda0003f05270 */
[----:B------:R-:W-:Y:S05]  /*5be0*/  @!P0 BRA `(.L_x_20135) ;  /* 0x0000000000908947 */ /* 0x000fea0003800000 */
[----:B------:R-:W-:-:S13]  /*5bf0*/  ISETP.NE.AND P0, PT, R0, 0x18, PT ;  /* 0x000000180000780c */ /* 0x000fda0003f05270 */
[----:B------:R-:W-:Y:S05]  /*5c00*/  @!P0 BRA `(.L_x_20136) ;  /* 0x0000000000448947 */ /* 0x000fea0003800000 */
.L_x_20112:
        /* <DEDUP_REMOVED lines=16> */
.L_x_20137:
[----:B------:R-:W-:Y:S05]  /*5d10*/  BRA `(.L_x_20113) ;  /* 0x0000000000a07947 */ /* 0x000fea0003800000 */
.L_x_20136:
        /* <DEDUP_REMOVED lines=13> */
.L_x_20139:
[----:B------:R-:W-:Y:S05]  /*5df0*/  BSYNC.RECONVERGENT B0 ;  /* 0x0000000000007941 */ /* 0x000fea0003800200 */
.L_x_20138:
[----:B------:R-:W-:-:S05]  /*5e00*/  LOP3.LUT R3, R0, 0x80, R3, 0xf8, !PT ;  /* 0x0000008000037812 */ /* 0x000fca00078ef803 */
[----:B------:R0:W-:Y:S01]  /*5e10*/  STG.E.U8 desc[UR36][R8.64], R3 ;  /* 0x0000000308007986 */ /* 0x0001e2000c101124 */
[----:B------:R-:W-:Y:S05]  /*5e20*/  BRA `(.L_x_20113) ;  /* 0x00000000005c7947 */ /* 0x000fea0003800000 */
.L_x_20135:
        /* <DEDUP_REMOVED lines=12> */
.L_x_20141:
[----:B------:R-:W-:Y:S01]  /*5ef0*/  IMAD.MOV.U32 R0, RZ, RZ, 0x7f ;  /* 0x0000007fff007424 */ /* 0x000fe200078e00ff */
[----:B------:R-:W-:-:S04]  /*5f00*/  ISETP.GT.U32.AND P0, PT, R4, 0x7f800000, PT ;  /* 0x7f8000000400780c */ /* 0x000fc80003f04070 */
[----:B------:R-:W-:-:S09]  /*5f10*/  SEL R0, R0, 0x7c, P0 ;  /* 0x0000007c00007807 */ /* 0x000fd20000000000 */
.L_x_20142:
[----:B------:R-:W-:Y:S05]  /*5f20*/  BSYNC.RECONVERGENT B0 ;  /* 0x0000000000007941 */ /* 0x000fea0003800200 */
.L_x_20140:
[----:B------:R-:W-:-:S04]  /*5f30*/  SHF.R.U32.HI R3, RZ, 0x18, R3 ;  /* 0x00000018ff037819 */ /* 0x000fc80000011603 */
[----:B------:R-:W-:-:S05]  /*5f40*/  LOP3.LUT R3, R0, 0x80, R3, 0xf8, !PT ;  /* 0x0000008000037812 */ /* 0x000fca00078ef803 */
[----:B------:R0:W-:Y:S01]  /*5f50*/  STG.E.U8 desc[UR36][R8.64], R3 ;  /* 0x0000000308007986 */ /* 0x0001e2000c101124 */
[----:B------:R-:W-:Y:S05]  /*5f60*/  BRA `(.L_x_20113) ;  /* 0x00000000000c7947 */ /* 0x000fea0003800000 */
.L_x_20134:
[----:B------:R-:W-:-:S04]  /*5f70*/  I2FP.F32.S32 R0, R26 ;  /* 0x0000001a00007245 */ /* 0x000fc80000201400 */
[----:B------:R-:W-:-:S05]  /*5f80*/  F2FP.BF16.F32.PACK_AB R0, RZ, R0 ;  /* 0x00000000ff00723e */ /* 0x000fca00000010ff */
[----:B------:R0:W-:Y:S02]  /*5f90*/  STG.E.U16 desc[UR36][R8.64], R0 ;  /* 0x0000000008007986 */ /* 0x0001e4000c101524 */
.L_x_20113:
        /* <DEDUP_REMOVED lines=23> */
.L_x_20146:
[----:B-----5:R0:W-:Y:S01]  /*6110*/  STG.E.U8 desc[UR36][R8.64], R24 ;  /* 0x0000001808007986 */ /* 0x0201e2000c101124 */
[----:B------:R-:W-:Y:S05]  /*6120*/  BRA `(.L_x_20148) ;  /* 0x0000000c00387947 */ /* 0x000fea0003800000 */
.L_x_20145:
        /* <DEDUP_REMOVED lines=9> */
.L_x_20150:
[----:B-----5:R0:W-:Y:S01]  /*61c0*/  STG.E desc[UR36][R8.64], R24 ;  /* 0x0000001808007986 */ /* 0x0201e2000c101924 */
[----:B------:R-:W-:Y:S05]  /*61d0*/  BRA `(.L_x_20148) ;  /* 0x0000000c000c7947 */ /* 0x000fea0003800000 */
.L_x_20149:
[----:B-----5:R0:W-:Y:S01]  /*61e0*/  STG.E.U16 desc[UR36][R8.64], R24 ;  /* 0x0000001808007986 */ /* 0x0201e2000c101524 */
[----:B------:R-:W-:Y:S05]  /*61f0*/  BRA `(.L_x_20148) ;  /* 0x0000000c00047947 */ /* 0x000fea0003800000 */
.L_x_20144:
        /* <DEDUP_REMOVED lines=9> */
.L_x_20152:
[----:B-----5:R-:W-:-:S04]  /*6290*/  I2FP.F32.S32 R0, R24 ;  /* 0x0000001800007245 */ /* 0x020fc80000201400 */
[----:B------:R-:W-:-:S05]  /*62a0*/  F2FP.F16.F32.PACK_AB R0, RZ, R0 ;  /* 0x00000000ff00723e */ /* 0x000fca00000000ff */
[----:B------:R0:W-:Y:S01]  /*62b0*/  STG.E.U16 desc[UR36][R8.64], R0 ;  /* 0x0000000008007986 */ /* 0x0001e2000c101524 */
[----:B------:R-:W-:Y:S05]  /*62c0*/  BRA `(.L_x_20148) ;  /* 0x0000000800d07947 */ /* 0x000fea0003800000 */
.L_x_20151:
        /* <DEDUP_REMOVED lines=10> */
.L_x_20154:
[----:B-----5:R-:W-:-:S04]  /*6370*/  I2FP.F32.S32 R24, R24 ;  /* 0x0000001800187245 */ /* 0x020fc80000201400 */
[----:B------:R-:W-:-:S04]  /*6380*/  F2FP.F16.F32.PACK_AB R3, RZ, R24 ;  /* 0x00000018ff03723e */ /* 0x000fc800000000ff */
[----:B------:R-:W-:-:S05]  /*6390*/  PRMT R3, R3, 0x5410, RZ ;  /* 0x0000541003037816 */ /* 0x000fca00000000ff */
[----:B------:R0:W-:Y:S01]  /*63a0*/  STG.E desc[UR36][R8.64], R3 ;  /* 0x0000000308007986 */ /* 0x0001e2000c101924 */
[----:B------:R-:W-:Y:S05]  /*63b0*/  BRA `(.L_x_20148) ;  /* 0x0000000800947947 */ /* 0x000fea0003800000 */
.L_x_20153:
[----:B-----5:R-:W0:Y:S02]  /*63c0*/  I2F.F64 R24, R24 ;  /* 0x0000001800187312 */ /* 0x020e240000201c00 */
[----:B0-----:R0:W-:Y:S01]  /*63d0*/  STG.E.64 desc[UR36][R8.64], R24 ;  /* 0x0000001808007986 */ /* 0x0011e2000c101b24 */
[----:B------:R-:W-:Y:S05]  /*63e0*/  BRA `(.L_x_20148) ;  /* 0x0000000800887947 */ /* 0x000fea0003800000 */
.L_x_20143:
        /* <DEDUP_REMOVED lines=12> */
.L_x_20158:
        /* <DEDUP_REMOVED lines=17> */
.L_x_20161:
[----:B------:R-:W-:-:S04]  /*65c0*/  SHF.R.U32.HI R3, RZ, 0x18, R5 ;  /* 0x00000018ff037819 */ /* 0x000fc80000011605 */
[----:B------:R-:W-:-:S04]  /*65d0*/  LOP3.LUT R0, R0, 0x80, R3, 0xf8, !PT ;  /* 0x0000008000007812 */ /* 0x000fc800078ef803 */
[----:B------:R-:W-:-:S07]  /*65e0*/  PRMT R4, R0, 0x7610, R4 ;  /* 0x0000761000047816 */ /* 0x000fce0000000004 */
.L_x_20160:
[----:B------:R-:W-:Y:S05]  /*65f0*/  BSYNC.RECONVERGENT B0 ;  /* 0x0000000000007941 */ /* 0x000fea0003800200 */
.L_x_20159:
[----:B------:R0:W-:Y:S01]  /*6600*/  STG.E.U8 desc[UR36][R8.64], R4 ;  /* 0x0000000408007986 */ /* 0x0001e2000c101124 */
[----:B------:R-:W-:Y:S05]  /*6610*/  BRA `(.L_x_20148) ;  /* 0x0000000400fc7947 */ /* 0x000fea0003800000 */
.L_x_20157:
        /* <DEDUP_REMOVED lines=17> */
.L_x_20164:
[----:B------:R-:W-:-:S04]  /*6730*/  SHF.R.U32.HI R3, RZ, 0x18, R5 ;  /* 0x00000018ff037819 */ /* 0x000fc80000011605 */
[----:B------:R-:W-:-:S04]  /*6740*/  LOP3.LUT R0, R0, 0x80, R3, 0xf8, !PT ;  /* 0x0000008000007812 */ /* 0x000fc800078ef803 */
[----:B------:R-:W-:-:S07]  /*6750*/  PRMT R4, R0, 0x7610, R4 ;  /* 0x0000761000047816 */ /* 0x000fce0000000004 */
.L_x_20163:
[----:B------:R-:W-:Y:S05]  /*6760*/  BSYNC.RECONVERGENT B0 ;  /* 0x0000000000007941 */ /* 0x000fea0003800200 */
.L_x_20162:
[----:B------:R0:W-:Y:S01]  /*6770*/  STG.E.U8 desc[UR36][R8.64], R4 ;  /* 0x0000000408007986 */ /* 0x0001e2000c101124 */
[----:B------:R-:W-:Y:S05]  /*6780*/  BRA `(.L_x_20148) ;  /* 0x0000000400a07947 */ /* 0x000fea0003800000 */
.L_x_20156:
        /* <DEDUP_REMOVED lines=22> */
.L_x_20166:
[----:B-----5:R-:W-:-:S05]  /*68f0*/  SHF.R.S32.HI R25, RZ, 0x1f, R24 ;  /* 0x0000001fff197819 */ /* 0x020fca0000011418 */
[----:B------:R0:W-:Y:S01]  /*6900*/  STG.E.64 desc[UR36][R8.64], R24 ;  /* 0x0000001808007986 */ /* 0x0001e2000c101b24 */
[----:B------:R-:W-:Y:S05]  /*6910*/  BRA `(.L_x_20148) ;  /* 0x00000004003c7947 */ /* 0x000fea0003800000 */
.L_x_20165:
[----:B-----5:R0:W-:Y:S01]  /*6920*/  STG.E desc[UR36][R8.64], R24 ;  /* 0x0000001808007986 */ /* 0x0201e2000c101924 */
[----:B------:R-:W-:Y:S05]  /*6930*/  BRA `(.L_x_20148) ;  /* 0x0000000400347947 */ /* 0x000fea0003800000 */
.L_x_20155:
        /* <DEDUP_REMOVED lines=10> */
.L_x_20168:
[----:B------:R-:W-:Y:S01]  /*69e0*/  CS2R R6, SRZ ;  /* 0x0000000000067805 */ /* 0x000fe2000001ff00 */
[----:B-----5:R-:W0:Y:S04]  /*69f0*/  I2F.F64 R4, R24 ;  /* 0x0000001800047312 */ /* 0x020e280000201c00 */
[----:B0-----:R4:W-:Y:S01]  /*6a00*/  STG.E.128 desc[UR36][R8.64], R4 ;  /* 0x0000000408007986 */ /* 0x0019e2000c101d24 */
[----:B------:R-:W-:Y:S05]  /*6a10*/  BRA `(.L_x_20148) ;  /* 0x0000000000fc7947 */ /* 0x000fea0003800000 */
.L_x_20167:
[----:B------:R-:W-:-:S13]  /*6a20*/  ISETP.NE.AND P0, PT, R0, 0xf, PT ;  /* 0x0000000f0000780c */ /* 0x000fda0003f05270 */
[----:B------:R-:W-:Y:S05]  /*6a30*/  @!P0 BRA `(.L_x_20169) ;  /* 0x0000000000e88947 */ /* 0x000fea0003800000 */
[----:B------:R-:W-:-:S13]  /*6a40*/  ISETP.NE.AND P0, PT, R0, 0x17, PT ;  /* 0x000000170000780c */ /* 0x000fda0003f05270 */
[----:B------:R-:W-:Y:S05]  /*6a50*/  @!P0 BRA `(.L_x_20170) ;  /* 0x0000000000908947 */ /* 0x000fea0003800000 */
[----:B------:R-:W-:-:S13]  /*6a60*/  ISETP.NE.AND P0, PT, R0, 0x18, PT ;  /* 0x000000180000780c */ /* 0x000fda0003f05270 */
[----:B------:R-:W-:Y:S05]  /*6a70*/  @!P0 BRA `(.L_x_20171) ;  /* 0x0000000000448947 */ /* 0x000fea0003800000 */
.L_x_20147:
        /* <DEDUP_REMOVED lines=16> */
.L_x_20172:
[----:B------:R-:W-:Y:S05]  /*6b80*/  BRA `(.L_x_20148) ;  /* 0x0000000000a07947 */ /* 0x000fea0003800000 */
.L_x_20171:
        /* <DEDUP_REMOVED lines=13> */
.L_x_20174:
[----:B------:R-:W-:Y:S05]  /*6c60*/  BSYNC.RECONVERGENT B0 ;  /* 0x0000000000007941 */ /* 0x000fea0003800200 */
.L_x_20173:
[----:B------:R-:W-:-:S05]  /*6c70*/  LOP3.LUT R3, R0, 0x80, R3, 0xf8, !PT ;  /* 0x0000008000037812 */ /* 0x000fca00078ef803 */
[----:B------:R1:W-:Y:S01]  /*6c80*/  STG.E.U8 desc[UR36][R8.64], R3 ;  /* 0x0000000308007986 */ /* 0x0003e2000c101124 */
[----:B------:R-:W-:Y:S05]  /*6c90*/  BRA `(.L_x_20148) ;  /* 0x00000000005c7947 */ /* 0x000fea0003800000 */
.L_x_20170:
        /* <DEDUP_REMOVED lines=12> */
.L_x_20176:
[----:B------:R-:W-:Y:S01]  /*6d60*/  IMAD.MOV.U32 R0, RZ, RZ, 0x7f ;  /* 0x0000007fff007424 */ /* 0x000fe200078e00ff */
[----:B------:R-:W-:-:S04]  /*6d70*/  ISETP.GT.U32.AND P0, PT, R4, 0x7f800000, PT ;  /* 0x7f8000000400780c */ /* 0x000fc80003f04070 */
[----:B------:R-:W-:-:S09]  /*6d80*/  SEL R0, R0, 0x7c, P0 ;  /* 0x0000007c00007807 */ /* 0x000fd20000000000 */
.L_x_20177:
[----:B------:R-:W-:Y:S05]  /*6d90*/  BSYNC.RECONVERGENT B0 ;  /* 0x0000000000007941 */ /* 0x000fea0003800200 */
.L_x_20175:
[----:B------:R-:W-:-:S04]  /*6da0*/  SHF.R.U32.HI R3, RZ, 0x18, R3 ;  /* 0x00000018ff037819 */ /* 0x000fc80000011603 */
[----:B------:R-:W-:-:S05]  /*6db0*/  LOP3.LUT R3, R0, 0x80, R3, 0xf8, !PT ;  /* 0x0000008000037812 */ /* 0x000fca00078ef803 */
[----:B------:R2:W-:Y:S01]  /*6dc0*/  STG.E.U8 desc[UR36][R8.64], R3 ;  /* 0x0000000308007986 */ /* 0x0005e2000c101124 */
[----:B------:R-:W-:Y:S05]  /*6dd0*/  BRA `(.L_x_20148) ;  /* 0x00000000000c7947 */ /* 0x000fea0003800000 */
.L_x_20169:
[----:B-----5:R-:W-:-:S04]  /*6de0*/  I2FP.F32.S32 R0, R24 ;  /* 0x0000001800007245 */ /* 0x020fc80000201400 */
[----:B------:R-:W-:-:S05]  /*6df0*/  F2FP.BF16.F32.PACK_AB R0, RZ, R0 ;  /* 0x00000000ff00723e */ /* 0x000fca00000010ff */
[----:B------:R0:W-:Y:S02]  /*6e00*/  STG.E.U16 desc[UR36][R8.64], R0 ;  /* 0x0000000008007986 */ /* 0x0001e4000c101524 */
.L_x_20148:
[----:B------:R-:W-:-:S07]  /*6e10*/  VIADD R17, R17, 0x80 ;  /* 0x0000008011117836 */ /* 0x000fce0000000000 */
.L_x_20107:
[----:B------:R-:W-:Y:S05]  /*6e20*/  BSYNC.RECONVERGENT B6 ;  /* 0x0000000000067941 */ /* 0x000fea0003800200 */
.L_x_20106:
        /* <DEDUP_REMOVED lines=21> */
.L_x_20181:
[----:B-----5:R-:W-:Y:S01]  /*6f80*/  STG.E.U8 desc[UR36][R2.64], R22 ;  /* 0x0000001602007986 */ /* 0x020fe2000c101124 */
[----:B------:R-:W-:Y:S05]  /*6f90*/  EXIT ;  /* 0x000000000000794d */ /* 0x000fea0003800000 */
.L_x_20180:
        /* <DEDUP_REMOVED lines=9> */
.L_x_20184:
[----:B-----5:R-:W-:Y:S01]  /*7030*/  STG.E desc[UR36][R2.64], R22 ;  /* 0x0000001602007986 */ /* 0x020fe2000c101924 */
[----:B------:R-:W-:Y:S05]  /*7040*/  EXIT ;  /* 0x000000000000794d */ /* 0x000fea0003800000 */
.L_x_20183:
[----:B-----5:R-:W-:Y:S01]  /*7050*/  STG.E.U16 desc[UR36][R2.64], R22 ;  /* 0x0000001602007986 */ /* 0x020fe2000c101524 */
[----:B------:R-:W-:Y:S05]  /*7060*/  EXIT ;  /* 0x000000000000794d */ /* 0x000fea0003800000 */
.L_x_20179:
        /* <DEDUP_REMOVED lines=9> */
.L_x_20186:
[----:B-----5:R-:W-:-:S04]  /*7100*/  I2FP.F32.S32 R0, R22 ;  /* 0x0000001600007245 */ /* 0x020fc80000201400 */
[----:B------:R-:W-:-:S05]  /*7110*/  F2FP.F16.F32.PACK_AB R0, RZ, R0 ;  /* 0x00000000ff00723e */ /* 0x000fca00000000ff */
[----:B------:R-:W-:Y:S01]  /*7120*/  STG.E.U16 desc[UR36][R2.64], R0 ;  /* 0x0000000002007986 */ /* 0x000fe2000c101524 */
[----:B------:R-:W-:Y:S05]  /*7130*/  EXIT ;  /* 0x000000000000794d */ /* 0x000fea0003800000 */
.L_x_20185:
        /* <DEDUP_REMOVED lines=10> */
.L_x_20188:
[----:B-----5:R-:W-:-:S04]  /*71e0*/  I2FP.F32.S32 R22, R22 ;  /* 0x0000001600167245 */ /* 0x020fc80000201400 */
[----:B------:R-:W-:-:S04]  /*71f0*/  F2FP.F16.F32.PACK_AB R5, RZ, R22 ;  /* 0x00000016ff05723e */ /* 0x000fc800000000ff */
[----:B------:R-:W-:-:S05]  /*7200*/  PRMT R5, R5, 0x5410, RZ ;  /* 0x0000541005057816 */ /* 0x000fca00000000ff */
[----:B------:R-:W-:Y:S01]  /*7210*/  STG.E desc[UR36][R2.64], R5 ;  /* 0x0000000502007986 */ /* 0x000fe2000c101924 */
[----:B------:R-:W-:Y:S05]  /*7220*/  EXIT ;  /* 0x000000000000794d */ /* 0x000fea0003800000 */
.L_x_20187:
[----:B-----5:R-:W0:Y:S02]  /*7230*/  I2F.F64 R22, R22 ;  /* 0x0000001600167312 */ /* 0x020e240000201c00 */
[----:B0-----:R-:W-:Y:S01]  /*7240*/  STG.E.64 desc[UR36][R2.64], R22 ;  /* 0x0000001602007986 */ /* 0x001fe2000c101b24 */
[----:B------:R-:W-:Y:S05]  /*7250*/  EXIT ;  /* 0x000000000000794d */ /* 0x000fea0003800000 */
.L_x_20178:
        /* <DEDUP_REMOVED lines=12> */
.L_x_20192:
        /* <DEDUP_REMOVED lines=18> */
.L_x_20195:
[----:B------:R-:W-:-:S04]  /*7440*/  SHF.R.U32.HI R5, RZ, 0x18, R5 ;  /* 0x00000018ff057819 */ /* 0x000fc80000011605 */
[----:B------:R-:W-:-:S07]  /*7450*/  LOP3.LUT R0, R0, 0x80, R5, 0xf8, !PT ;  /* 0x0000008000007812 */ /* 0x000fce00078ef805 */
.L_x_20194:
[----:B------:R-:W-:Y:S05]  /*7460*/  BSYNC.RECONVERGENT B0 ;  /* 0x0000000000007941 */ /* 0x000fea0003800200 */
.L_x_20193:
[----:B------:R-:W-:Y:S01]  /*7470*/  STG.E.U8 desc[UR36][R2.64], R0 ;  /* 0x0000000002007986 */ /* 0x000fe2000c101124 */
[----:B------:R-:W-:Y:S05]  /*7480*/  EXIT ;  /* 0x000000000000794d */ /* 0x000fea0003800000 */
.L_x_20191:
        /* <DEDUP_REMOVED lines=18> */
.L_x_20198:
[----:B------:R-:W-:-:S04]  /*75b0*/  SHF.R.U32.HI R5, RZ, 0x18, R5 ;  /* 0x00000018ff057819 */ /* 0x000fc80000011605 */
[----:B------:R-:W-:-:S07]  /*75c0*/  LOP3.LUT R0, R0, 0x80, R5, 0xf8, !PT ;  /* 0x0000008000007812 */ /* 0x000fce00078ef805 */
.L_x_20197:
[----:B------:R-:W-:Y:S05]  /*75d0*/  BSYNC.RECONVERGENT B0 ;  /* 0x0000000000007941 */ /* 0x000fea0003800200 */
.L_x_20196:
[----:B------:R-:W-:Y:S01]  /*75e0*/  STG.E.U8 desc[UR36][R2.64], R0 ;  /* 0x0000000002007986 */ /* 0x000fe2000c101124 */
[----:B------:R-:W-:Y:S05]  /*75f0*/  EXIT ;  /* 0x000000000000794d */ /* 0x000fea0003800000 */
.L_x_20190:
        /* <DEDUP_REMOVED lines=22> */
.L_x_20200:
[----:B-----5:R-:W-:-:S05]  /*7760*/  SHF.R.S32.HI R23, RZ, 0x1f, R22 ;  /* 0x0000001fff177819 */ /* 0x020fca0000011416 */
[----:B------:R-:W-:Y:S01]  /*7770*/  STG.E.64 desc[UR36][R2.64], R22 ;  /* 0x0000001602007986 */ /* 0x000fe2000c101b24 */
[----:B------:R-:W-:Y:S05]  /*7780*/  EXIT ;  /* 0x000000000000794d */ /* 0x000fea0003800000 */
.L_x_20199:
[----:B-----5:R-:W-:Y:S01]  /*7790*/  STG.E desc[UR36][R2.64], R22 ;  /* 0x0000001602007986 */ /* 0x020fe2000c101924 */
[----:B------:R-:W-:Y:S05]  /*77a0*/  EXIT ;  /* 0x000000000000794d */ /* 0x000fea0003800000 */
.L_x_20189:
        /* <DEDUP_REMOVED lines=10> */
.L_x_20202:
[----:B------:R-:W-:Y:S01]  /*7850*/  CS2R R6, SRZ ;  /* 0x0000000000067805 */ /* 0x000fe2000001ff00 */
[----:B-----5:R-:W0:Y:S04]  /*7860*/  I2F.F64 R4, R22 ;  /* 0x0000001600047312 */ /* 0x020e280000201c00 */
[----:B0-----:R-:W-:Y:S01]  /*7870*/  STG.E.128 desc[UR36][R2.64], R4 ;  /* 0x0000000402007986 */ /* 0x001fe2000c101d24 */
[----:B------:R-:W-:Y:S05]  /*7880*/  EXIT ;  /* 0x000000000000794d */ /* 0x000fea0003800000 */
.L_x_20201:
[----:B------:R-:W-:-:S13]  /*7890*/  ISETP.NE.AND P0, PT, R0, 0xf, PT ;  /* 0x0000000f0000780c */ /* 0x000fda0003f05270 */
[----:B------:R-:W-:Y:S05]  /*78a0*/  @!P0 BRA `(.L_x_20203) ;  /* 0x0000000000e88947 */ /* 0x000fea0003800000 */
[----:B------:R-:W-:-:S13]  /*78b0*/  ISETP.NE.AND P0, PT, R0, 0x17, PT ;  /* 0x000000170000780c */ /* 0x000fda0003f05270 */
[----:B------:R-:W-:Y:S05]  /*78c0*/  @!P0 BRA `(.L_x_20204) ;  /* 0x0000000000908947 */ /* 0x000fea0003800000 */
[----:B------:R-:W-:-:S13]  /*78d0*/  ISETP.NE.AND P0, PT, R0, 0x18, PT ;  /* 0x000000180000780c */ /* 0x000fda0003f05270 */
[----:B------:R-:W-:Y:S05]  /*78e0*/  @!P0 BRA `(.L_x_20205) ;  /* 0x0000000000448947 */ /* 0x000fea0003800000 */
.L_x_20182:
        /* <DEDUP_REMOVED lines=16> */
.L_x_20206:
[----:B------:R-:W-:Y:S05]  /*79f0*/  EXIT ;  /* 0x000000000000794d */ /* 0x000fea0003800000 */
.L_x_20205:
        /* <DEDUP_REMOVED lines=13> */
.L_x_20208:
[----:B------:R-:W-:Y:S05]  /*7ad0*/  BSYNC.RECONVERGENT B0 ;  /* 0x0000000000007941 */ /* 0x000fea0003800200 */
.L_x_20207:
[----:B------:R-:W-:-:S05]  /*7ae0*/  LOP3.LUT R5, R0, 0x80, R5, 0xf8, !PT ;  /* 0x0000008000057812 */ /* 0x000fca00078ef805 */
[----:B------:R-:W-:Y:S01]  /*7af0*/  STG.E.U8 desc[UR36][R2.64], R5 ;  /* 0x0000000502007986 */ /* 0x000fe2000c101124 */
[----:B------:R-:W-:Y:S05]  /*7b00*/  EXIT ;  /* 0x000000000000794d */ /* 0x000fea0003800000 */
.L_x_20204:
        /* <DEDUP_REMOVED lines=12> */
.L_x_20210:
[----:B------:R-:W-:Y:S01]  /*7bd0*/  IMAD.MOV.U32 R0, RZ, RZ, 0x7f ;  /* 0x0000007fff007424 */ /* 0x000fe200078e00ff */
[----:B------:R-:W-:-:S04]  /*7be0*/  ISETP.GT.U32.AND P0, PT, R4, 0x7f800000, PT ;  /* 0x7f8000000400780c */ /* 0x000fc80003f04070 */
[----:B------:R-:W-:-:S09]  /*7bf0*/  SEL R0, R0, 0x7c, P0 ;  /* 0x0000007c00007807 */ /* 0x000fd20000000000 */
.L_x_20211:
[----:B------:R-:W-:Y:S05]  /*7c00*/  BSYNC.RECONVERGENT B0 ;  /* 0x0000000000007941 */ /* 0x000fea0003800200 */
.L_x_20209:
[----:B------:R-:W-:-:S04]  /*7c10*/  SHF.R.U32.HI R5, RZ, 0x18, R5 ;  /* 0x00000018ff057819 */ /* 0x000fc80000011605 */
[----:B------:R-:W-:-:S05]  /*7c20*/  LOP3.LUT R5, R0, 0x80, R5, 0xf8, !PT ;  /* 0x0000008000057812 */ /* 0x000fca00078ef805 */
[----:B------:R-:W-:Y:S01]  /*7c30*/  STG.E.U8 desc[UR36][R2.64], R5 ;  /* 0x0000000502007986 */ /* 0x000fe2000c101124 */
[----:B------:R-:W-:Y:S05]  /*7c40*/  EXIT ;  /* 0x000000000000794d */ /* 0x000fea0003800000 */
.L_x_20203:
[----:B-----5:R-:W-:-:S04]  /*7c50*/  I2FP.F32.S32 R0, R22 ;  /* 0x0000001600007245 */ /* 0x020fc80000201400 */
[----:B------:R-:W-:-:S05]  /*7c60*/  F2FP.BF16.F32.PACK_AB R0, RZ, R0 ;  /* 0x00000000ff00723e */ /* 0x000fca00000010ff */
[----:B------:R-:W-:Y:S01]  /*7c70*/  STG.E.U16 desc[UR36][R2.64], R0 ;  /* 0x0000000002007986 */ /* 0x000fe2000c101524 */
[----:B------:R-:W-:Y:S05]  /*7c80*/  EXIT ;  /* 0x000000000000794d */ /* 0x000fea0003800000 */
.L_x_20212:
        /* <DEDUP_REMOVED lines=15> */
.L_x_50110:


//--------------------- .text._ZN2at6native18elementwise_kernelILi128ELi2EZNS0_22gpu_kernel_impl_nocastINS0_13AUnaryFunctorIiiiZZZNS0_16fmod_kernel_cudaERNS_18TensorIteratorBaseEENKUlvE_clEvENKUlvE1_clEvEUliiE_EEEEvS5_RKT_EUliE_EEviT1_ --------------------------
	.section	.text._ZN2at6native18elementwise_kernelILi128ELi2EZNS0_22gpu_kernel_impl_nocastINS0_13AUnaryFunctorIiiiZZZNS0_16fmod_kernel_cudaERNS_18TensorIteratorBaseEENKUlvE_clEvENKUlvE1_clEvEUliiE_EEEEvS5_RKT_EUliE_EEviT1_,"ax",@progbits
	.align	128
        .global         _ZN2at6native18elementwise_kernelILi128ELi2EZNS0_22gpu_kernel_impl_nocastINS0_13AUnaryFunctorIiiiZZZNS0_16fmod_kernel_cudaERNS_18TensorIteratorBaseEENKUlvE_clEvENKUlvE1_clEvEUliiE_EEEEvS5_RKT_EUliE_EEviT1_
        .type           _ZN2at6native18elementwise_kernelILi128ELi2EZNS0_22gpu_kernel_impl_nocastINS0_13AUnaryFunctorIiiiZZZNS0_16fmod_kernel_cudaERNS_18TensorIteratorBaseEENKUlvE_clEvENKUlvE1_clEvEUliiE_EEEEvS5_RKT_EUliE_EEviT1_,@function
        .size           _ZN2at6native18elementwise_kernelILi128ELi2EZNS0_22gpu_kernel_impl_nocastINS0_13AUnaryFunctorIiiiZZZNS0_16fmod_kernel_cudaERNS_18TensorIteratorBaseEENKUlvE_clEvENKUlvE1_clEvEUliiE_EEEEvS5_RKT_EUliE_EEviT1_,(.L_x_50111 - _ZN2at6native18elementwise_kernelILi128ELi2EZNS0_22gpu_kernel_impl_nocastINS0_13AUnaryFunctorIiiiZZZNS0_16fmod_kernel_cudaERNS_18TensorIteratorBaseEENKUlvE_clEvENKUlvE1_clEvEUliiE_EEEEvS5_RKT_EUliE_EEviT1_)
        .other          _ZN2at6native18elementwise_kernelILi128ELi2EZNS0_22gpu_kernel_impl_nocastINS0_13AUnaryFunctorIiiiZZZNS0_16fmod_kernel_cudaERNS_18TensorIteratorBaseEENKUlvE_clEvENKUlvE1_clEvEUliiE_EEEEvS5_RKT_EUliE_EEviT1_,@"STO_CUDA_ENTRY STV_DEFAULT"
_ZN2at6native18elementwise_kernelILi128ELi2EZNS0_22gpu_kernel_impl_nocastINS0_13AUnaryFunctorIiiiZZZNS0_16fmod_kernel_cudaERNS_18TensorIteratorBaseEENKUlvE_clEvENKUlvE1_clEvEUliiE_EEEEvS5_RKT_EUliE_EEviT1_:
.text._ZN2at6native18elementwise_kernelILi128ELi2EZNS0_22gpu_kernel_impl_nocastINS0_13AUnaryFunctorIiiiZZZNS0_16fmod_kernel_cudaERNS_18TensorIteratorBaseEENKUlvE_clEvENKUlvE1_clEvEUliiE_EEEEvS5_RKT_EUliE_EEviT1_:
        /* <DEDUP_REMOVED lines=15> */
[----:B0-----:R0:W2:Y:S01]  /*00f0*/  LDG.E R0, desc[UR6][R4.64] ;  /* 0x0000000604007981 */ /* 0x0010a2000c1e1900 */
[----:B------:R-:W-:Y:S01]  /*0100*/  VIADD R3, R3, 0x80 ;  /* 0x0000008003037836 */ /* 0x000fe20000000000 */
[----:B-1----:R-:W-:-:S02]  /*0110*/  ISETP.GE.AND P2, PT, R9, RZ, PT ;  /* 0x000000ff0900720c */ /* 0x002fc40003f46270 */
[----:B0-----:R-:W-:Y:S02]  /*0120*/  IABS R4, R9 ;  /* 0x0000000900047213 */ /* 0x001fe40000000000 */
[-C--:B--2---:R-:W-:Y:S02]  /*0130*/  IABS R8, R0.reuse ;  /* 0x0000000000087213 */ /* 0x084fe40000000000 */
[----:B------:R-:W-:Y:S02]  /*0140*/  IABS R10, R0 ;  /* 0x00000000000a7213 */ /* 0x000fe40000000000 */
[----:B------:R-:W0:Y:S08]  /*0150*/  I2F.RP R2, R8 ;  /* 0x0000000800027306 */ /* 0x000e300000209400 */
[----:B0-----:R-:W0:Y:S02]  /*0160*/  MUFU.RCP R2, R2 ;  /* 0x0000000200027308 */ /* 0x001e240000001000 */
[----:B0-----:R-:W-:Y:S01]  /*0170*/  IADD3 R6, PT, PT, R2, 0xffffffe, RZ ;  /* 0x0ffffffe02067810 */ /* 0x001fe20007ffe0ff */
[----:B------:R-:W-:-:S05]  /*0180*/  IMAD.MOV R2, RZ, RZ, -R10 ;  /* 0x000000ffff027224 */ /* 0x000fca00078e0a0a */
        /* <DEDUP_REMOVED lines=16> */
.L_x_20215:
[----:B------:R-:W-:Y:S05]  /*0290*/  BSYNC.RECONVERGENT B0 ;  /* 0x0000000000007941 */ /* 0x000fea0003800200 */
.L_x_20214:
[----:B------:R-:W-:-:S13]  /*02a0*/  ISETP.GE.AND P0, PT, R3, UR4, PT ;  /* 0x0000000403007c0c */ /* 0x000fda000bf06270 */
[----:B------:R-:W-:Y:S05]  /*02b0*/  @P0 EXIT ;  /* 0x000000000000094d */ /* 0x000fea0003800000 */
[----:B------:R-:W1:Y:S08]  /*02c0*/  LDC.64 R2, c[0x0][0x588] ;  /* 0x00016200ff027b82 */ /* 0x000e700000000a00 */
[----:B0-----:R-:W0:Y:S01]  /*02d0*/  LDC R7, c[0x0][0x594] ;  /* 0x00016500ff077b82 */ /* 0x001e220000000800 */
[----:B-1----:R-:W2:Y:S01]  /*02e0*/  LDG.E R0, desc[UR6][R2.64] ;  /* 0x0000000602007981 */ /* 0x002ea2000c1e1900 */
[----:B0-----:R-:W-:-:S02]  /*02f0*/  IABS R10, R7 ;  /* 0x00000007000a7213 */ /* 0x001fc40000000000 */
        /* <DEDUP_REMOVED lines=24> */
.L_x_20213:
        /* <DEDUP_REMOVED lines=305> */
.L_x_20218:
[----:B------:R-:W0:Y:S01]  /*1790*/  LDCU.128 UR8, c[0x0][0x580] ;  /* 0x0000b000ff0877ac */ /* 0x000e220008000c00 */
[----:B------:R-:W1:Y:S01]  /*17a0*/  LDC R11, c[0x0][0x594] ;  /* 0x00016500ff0b7b82 */ /* 0x000e620000000800 */
[----:B0-----:R-:W-:-:S04]  /*17b0*/  IADD3 R6, P0, PT, R4, UR10, RZ ;  /* 0x0000000a04067c10 */ /* 0x001fc8000ff1e0ff */
[----:B------:R-:W-:-:S05]  /*17c0*/  IADD3.X R7, PT, PT, RZ, UR11, RZ, P0, !PT ;  /* 0x0000000bff077c10 */ /* 0x000fca00087fe4ff */
[----:B------:R-:W2:Y:S01]  /*17d0*/  LDG.E R6, desc[UR6][R6.64] ;  /* 0x0000000606067981 */ /* 0x000ea2000c1e1900 */
[----:B-1----:R-:W-:Y:S02]  /*17e0*/  IABS R12, R11 ;  /* 0x0000000b000c7213 */ /* 0x002fe40000000000 */
[----:B------:R-:W-:Y:S02]  /*17f0*/  ISETP.GE.AND P1, PT, R11, RZ, PT ;  /* 0x000000ff0b00720c */ /* 0x000fe40003f26270 */
[----:B------:R-:W-:Y:S02]  /*1800*/  IADD3 R3, PT, PT, R3, 0x80, RZ ;  /* 0x0000008003037810 */ /* 0x000fe40007ffe0ff */
[----:B--2---:R-:W-:-:S04]  /*1810*/  IABS R10, R6 ;  /* 0x00000006000a7213 */ /* 0x004fc80000000000 */
[----:B------:R-:W0:Y:S08]  /*1820*/  I2F.RP R4, R10 ;  /* 0x0000000a00047306 */ /* 0x000e300000209400 */
[----:B0-----:R-:W0:Y:S02]  /*1830*/  MUFU.RCP R4, R4 ;  /* 0x0000000400047308 */ /* 0x001e240000001000 */
[----:B0-----:R-:W-:-:S06]  /*1840*/  IADD3 R8, PT, PT, R4, 0xffffffe, RZ ;  /* 0x0ffffffe04087810 */ /* 0x001fcc0007ffe0ff */
[----:B------:R0:W1:Y:S02]  /*1850*/  F2I.FTZ.U32.TRUNC.NTZ R9, R8 ;  /* 0x0000000800097305 */ /* 0x000064000021f000 */
[----:B0-----:R-:W-:Y:S01]  /*1860*/  IMAD.MOV.U32 R8, RZ, RZ, RZ ;  /* 0x000000ffff087224 */ /* 0x001fe200078e00ff */
[----:B-1----:R-:W-:-:S05]  /*1870*/  IADD3 R13, PT, PT, RZ, -R9, RZ ;  /* 0x80000009ff0d7210 */ /* 0x002fca0007ffe0ff */
[----:B------:R-:W-:Y:S01]  /*1880*/  IMAD R7, R13, R10, RZ ;  /* 0x0000000a0d077224 */ /* 0x000fe200078e02ff */
[----:B------:R-:W-:-:S03]  /*1890*/  IABS R13, R6 ;  /* 0x00000006000d7213 */ /* 0x000fc60000000000 */
[----:B------:R-:W-:Y:S01]  /*18a0*/  IMAD.HI.U32 R9, R9, R7, R8 ;  /* 0x0000000709097227 */ /* 0x000fe200078e0008 */
[----:B------:R-:W-:-:S05]  /*18b0*/  IADD3 R4, PT, PT, RZ, -R13, RZ ;  /* 0x8000000dff047210 */ /* 0x000fca0007ffe0ff */
        /* <DEDUP_REMOVED lines=10> */
[----:B------:R-:W-:-:S05]  /*1960*/  @!P0 LOP3.LUT R9, RZ, R6, RZ, 0x33, !PT ;  /* 0x00000006ff098212 */ /* 0x000fca00078e33ff */
[----:B------:R0:W-:Y:S02]  /*1970*/  STG.E desc[UR6][R4.64], R9 ;  /* 0x0000000904007986 */ /* 0x0001e4000c101906 */
.L_x_20217:
[----:B------:R-:W-:Y:S05]  /*1980*/  BSYNC.RECONVERGENT B0 ;  /* 0x0000000000007941 */ /* 0x000fea0003800200 */
.L_x_20216:
        /* <DEDUP_REMOVED lines=300> */
.L_x_20219:
[----:B------:R-:W0:Y:S01]  /*2c50*/  LDCU.128 UR8, c[0x0][0x580] ;  /* 0x0000b000ff0877ac */ /* 0x000e220008000c00 */
[----:B------:R-:W1:Y:S01]  /*2c60*/  LDC R8, c[0x0][0x594] ;  /* 0x00016500ff087b82 */ /* 0x000e620000000800 */
[----:B0-----:R-:W-:-:S04]  /*2c70*/  IADD3 R4, P0, PT, R2, UR10, RZ ;  /* 0x0000000a02047c10 */ /* 0x001fc8000ff1e0ff */
[----:B------:R-:W-:-:S05]  /*2c80*/  IADD3.X R5, PT, PT, RZ, UR11, RZ, P0, !PT ;  /* 0x0000000bff057c10 */ /* 0x000fca00087fe4ff */
[----:B------:R-:W2:Y:S01]  /*2c90*/  LDG.E R4, desc[UR6][R4.64] ;  /* 0x0000000604047981 */ /* 0x000ea2000c1e1900 */
[----:B-1----:R-:W-:Y:S02]  /*2ca0*/  IABS R10, R8 ;  /* 0x00000008000a7213 */ /* 0x002fe40000000000 */
[----:B------:R-:W-:Y:S02]  /*2cb0*/  ISETP.GE.AND P1, PT, R8, RZ, PT ;  /* 0x000000ff0800720c */ /* 0x000fe40003f26270 */
[----:B--2---:R-:W-:-:S04]  /*2cc0*/  IABS R2, R4 ;  /* 0x0000000400027213 */ /* 0x004fc80000000000 */
[----:B------:R-:W0:Y:S08]  /*2cd0*/  I2F.RP R0, R2 ;  /* 0x0000000200007306 */ /* 0x000e300000209400 */
[----:B0-----:R-:W0:Y:S02]  /*2ce0*/  MUFU.RCP R0, R0 ;  /* 0x0000000000007308 */ /* 0x001e240000001000 */
[----:B0-----:R-:W-:-:S06]  /*2cf0*/  IADD3 R6, PT, PT, R0, 0xffffffe, RZ ;  /* 0x0ffffffe00067810 */ /* 0x001fcc0007ffe0ff */
[----:B------:R0:W1:Y:S02]  /*2d00*/  F2I.FTZ.U32.TRUNC.NTZ R7, R6 ;  /* 0x0000000600077305 */ /* 0x000064000021f000 */
[----:B0-----:R-:W-:Y:S02]  /*2d10*/  MOV R6, RZ ;  /* 0x000000ff00067202 */ /* 0x001fe40000000f00 */
[----:B-1----:R-:W-:-:S05]  /*2d20*/  IADD3 R9, PT, PT, RZ, -R7, RZ ;  /* 0x80000007ff097210 */ /* 0x002fca0007ffe0ff */
[----:B------:R-:W-:Y:S01]  /*2d30*/  IMAD R5, R9, R2, RZ ;  /* 0x0000000209057224 */ /* 0x000fe200078e02ff */
[----:B------:R-:W-:-:S03]  /*2d40*/  IABS R9, R4 ;  /* 0x0000000400097213 */ /* 0x000fc60000000000 */
[----:B------:R-:W-:-:S04]  /*2d50*/  IMAD.HI.U32 R7, R7, R5, R6 ;  /* 0x0000000507077227 */ /* 0x000fc800078e0006 */
[----:B------:R-:W-:Y:S02]  /*2d60*/  IMAD.MOV R0, RZ, RZ, -R9 ;  /* 0x000000ffff007224 */ /* 0x000fe400078e0a09 */
        /* <DEDUP_REMOVED lines=13> */
.L_x_20220:
        /* <DEDUP_REMOVED lines=12> */
.L_x_50111:


//--------------------- .text._ZN2at6native27unrolled_elementwise_kernelINS0_13AUnaryFunctorIiiiZZZNS0_16fmod_kernel_cudaERNS_18TensorIteratorBaseEENKUlvE_clEvENKUlvE1_clEvEUliiE_EESt5arrayIPcLm2EELi4E23TrivialOffsetCalculatorILi1EjESD_NS0_6memory15LoadWithoutCastENSE_16StoreWithoutCastEEEviT_T0_T2_T3_T4_T5_ --------------------------
	.section	.text._ZN2at6native27unrolled_elementwise_kernelINS0_13AUnaryFunctorIiiiZZZNS0_16fmod_kernel_cudaERNS_18TensorIteratorBaseEENKUlvE_clEvENKUlvE1_clEvEUliiE_EESt5arrayIPcLm2EELi4E23TrivialOffsetCalculatorILi1EjESD_NS0_6memory15LoadWithoutCastENSE_16StoreWithoutCastEEEviT_T0_T2_T3_T4_T5_,"ax",@progbits
	.align	128
        .global         _ZN2at6native27unrolled_elementwise_kernelINS0_13AUnaryFunctorIiiiZZZNS0_16fmod_kernel_cudaERNS_18TensorIteratorBaseEENKUlvE_clEvENKUlvE1_clEvEUliiE_EESt5arrayIPcLm2EELi4E23TrivialOffsetCalculatorILi1EjESD_NS0_6memory15LoadWithoutCastENSE_16StoreWithoutCastEEEviT_T0_T2_T3_T4_T5_
        .type           _ZN2at6native27unrolled_elementwise_kernelINS0_13AUnaryFunctorIiiiZZZNS0_16fmod_kernel_cudaERNS_18TensorIteratorBaseEENKUlvE_clEvENKUlvE1_clEvEUliiE_EESt5arrayIPcLm2EELi4E23TrivialOffsetCalculatorILi1EjESD_NS0_6memory15LoadWithoutCastENSE_16StoreWithoutCastEEEviT_T0_T2_T3_T4_T5_,@function
        .size           _ZN2at6native27unrolled_elementwise_kernelINS0_13AUnaryFunctorIiiiZZZNS0_16fmod_kernel_cudaERNS_18TensorIteratorBaseEENKUlvE_clEvENKUlvE1_clEvEUliiE_EESt5arrayIPcLm2EELi4E23TrivialOffsetCalculatorILi1EjESD_NS0_6memory15LoadWithoutCastENSE_16StoreWithoutCastEEEviT_T0_T2_T3_T4_T5_,(.L_x_50112 - _ZN2at6native27unrolled_elementwise_kernelINS0_13AUnaryFunctorIiiiZZZNS0_16fmod_kernel_cudaERNS_18TensorIteratorBaseEENKUlvE_clEvENKUlvE1_clEvEUliiE_EESt5arrayIPcLm2EELi4E23TrivialOffsetCalculatorILi1EjESD_NS0_6memory15LoadWithoutCastENSE_16StoreWithoutCastEEEviT_T0_T2_T3_T4_T5_)
        .other          _ZN2at6native27unrolled_elementwise_kernelINS0_13AUnaryFunctorIiiiZZZNS0_16fmod_kernel_cudaERNS_18TensorIteratorBaseEENKUlvE_clEvENKUlvE1_clEvEUliiE_EESt5arrayIPcLm2EELi4E23TrivialOffsetCalculatorILi1EjESD_NS0_6memory15LoadWithoutCastENSE_16StoreWithoutCastEEEviT_T0_T2_T3_T4_T5_,@"STO_CUDA_ENTRY STV_DEFAULT"
_ZN2at6native27unrolled_elementwise_kernelINS0_13AUnaryFunctorIiiiZZZNS0_16fmod_kernel_cudaERNS_18TensorIteratorBaseEENKUlvE_clEvENKUlvE1_clEvEUliiE_EESt5arrayIPcLm2EELi4E23TrivialOffsetCalculatorILi1EjESD_NS0_6memory15LoadWithoutCastENSE_16StoreWithoutCastEEEviT_T0_T2_T3_T4_T5_:
.text._ZN2at6native27unrolled_elementwise_kernelINS0_13AUnaryFunctorIiiiZZZNS0_16fmod_kernel_cudaERNS_18TensorIteratorBaseEENKUlvE_clEvENKUlvE1_clEvEUliiE_EESt5arrayIPcLm2EELi4E23TrivialOffsetCalculatorILi1EjESD_NS0_6memory15LoadWithoutCastENSE_16StoreWithoutCastEEEviT_T0_T2_T3_T4_T5_:
        /* <DEDUP_REMOVED lines=15> */
[----:B------:R-:W-:Y:S01]  /*00f0*/  @!P3 IMAD R17, R0, 0x200, R7 ;  /* 0x000002000011b824 */ /* 0x000fe200078e0207 */
[----:B------:R-:W-:Y:S01]  /*0100*/  @!P3 IADD3 R7, PT, PT, R7, 0x80, RZ ;  /* 0x000000800707b810 */ /* 0x000fe20007ffe0ff */
[----:B------:R-:W-:Y:S01]  /*0110*/  IMAD.MOV.U32 R8, RZ, RZ, RZ ;  /* 0x000000ffff087224 */ /* 0x000fe200078e00ff */
[----:B------:R-:W2:Y:S02]  /*0120*/  @!P3 LDC.64 R4, c[0x0][0x398] ;  /* 0x0000e600ff04bb82 */ /* 0x000ea40000000a00 */
[----:B------:R-:W-:Y:S01]  /*0130*/  ISETP.GE.AND P2, PT, R7, R2, PT ;  /* 0x000000020700720c */ /* 0x000fe20003f46270 */
[----:B0-----:R-:W-:-:S12]  /*0140*/  @!P1 IMAD.WIDE.U32 R10, R9, 0x4, R10 ;  /* 0x00000004090a9825 */ /* 0x001fd800078e000a */
[----:B------:R-:W0:Y:S01]  /*0150*/  @!P2 LDC.64 R12, c[0x0][0x398] ;  /* 0x0000e600ff0cab82 */ /* 0x000e220000000a00 */
[C---:B------:R-:W-:Y:S01]  /*0160*/  @!P2 IMAD R7, R0.reuse, 0x200, R7 ;  /* 0x000002000007a824 */ /* 0x040fe200078e0207 */
[----:B------:R-:W-:Y:S01]  /*0170*/  @!P0 LEA R9, R0, R3, 0x9 ;  /* 0x0000000300098211 */ /* 0x000fe200078e48ff */
[----:B------:R-:W-:Y:S01]  /*0180*/  VIADD R19, R3, 0x80 ;  /* 0x0000008003137836 */ /* 0x000fe20000000000 */
[----:B-1----:R1:W5:Y:S01]  /*0190*/  @!P1 LDG.E R18, desc[UR4][R10.64] ;  /* 0x000000040a129981 */ /* 0x002362000c1e1900 */
[----:B--2---:R-:W-:Y:S01]  /*01a0*/  @!P3 IMAD.WIDE.U32 R16, R17, 0x4, R4 ;  /* 0x000000041110b825 */ /* 0x004fe200078e0004 */
[----:B------:R-:W-:-:S03]  /*01b0*/  CS2R R4, SRZ ;  /* 0x0000000000047805 */ /* 0x000fc6000001ff00 */
[----:B0-----:R-:W-:Y:S01]  /*01c0*/  @!P2 IMAD.WIDE.U32 R12, R7, 0x4, R12 ;  /* 0x00000004070ca825 */ /* 0x001fe200078e000c */
[----:B------:R-:W-:Y:S01]  /*01d0*/  BSSY.RECONVERGENT B0, `(.L_x_20221) ;  /* 0x0000029000007945 */ /* 0x000fe20003800200 */
[----:B------:R-:W0:Y:S01]  /*01e0*/  @!P0 LDC.64 R6, c[0x0][0x398] ;  /* 0x0000e600ff068b82 */ /* 0x000e220000000a00 */
[----:B------:R-:W5:Y:S01]  /*01f0*/  @!P3 LDG.E R5, desc[UR4][R16.64] ;  /* 0x000000041005b981 */ /* 0x000f62000c1e1900 */
[----:B-1----:R-:W-:-:S03]  /*0200*/  VIADD R11, R3, 0x180 ;  /* 0x00000180030b7836 */ /* 0x002fc60000000000 */
[----:B------:R1:W5:Y:S01]  /*0210*/  @!P2 LDG.E R4, desc[UR4][R12.64] ;  /* 0x000000040c04a981 */ /* 0x000362000c1e1900 */
[----:B0-----:R-:W-:-:S05]  /*0220*/  @!P0 IMAD.WIDE.U32 R6, R9, 0x4, R6 ;  /* 0x0000000409068825 */ /* 0x001fca00078e0006 */
[----:B------:R0:W5:Y:S01]  /*0230*/  @!P0 LDG.E R8, desc[UR4][R6.64] ;  /* 0x0000000406088981 */ /* 0x000162000c1e1900 */
[----:B------:R-:W-:-:S13]  /*0240*/  ISETP.GE.AND P0, PT, R3, R2, PT ;  /* 0x000000020300720c */ /* 0x000fda0003f06270 */
[----:B------:R-:W0:Y:S01]  /*0250*/  @!P0 LDC.64 R14, c[0x0][0x390] ;  /* 0x0000e400ff0e8b82 */ /* 0x000e220000000a00 */
[----:B------:R-:W-:Y:S01]  /*0260*/  IADD3 R9, PT, PT, R3, 0x100, RZ ;  /* 0x0000010003097810 */ /* 0x000fe20007ffe0ff */
[----:B-1----:R-:W-:Y:S01]  /*0270*/  @!P0 IMAD R13, R0, 0x200, R3 ;  /* 0x00000200000d8824 */ /* 0x002fe200078e0203 */
[----:B------:R-:W-:Y:S02]  /*0280*/  @!P0 MOV R3, R19 ;  /* 0x0000001300038202 */ /* 0x000fe40000000f00 */
[-C--:B------:R-:W-:Y:S02]  /*0290*/  ISETP.GE.AND P4, PT, R19, R2.reuse, PT ;  /* 0x000000021300720c */ /* 0x080fe40003f86270 */
[-C--:B------:R-:W-:Y:S02]  /*02a0*/  ISETP.GE.AND P1, PT, R9, R2.reuse, PT ;  /* 0x000000020900720c */ /* 0x080fe40003f26270 */
[-C--:B------:R-:W-:Y:S02]  /*02b0*/  ISETP.GE.AND P2, PT, R11, R2.reuse, PT ;  /* 0x000000020b00720c */ /* 0x080fe40003f46270 */
[----:B------:R-:W-:Y:S01]  /*02c0*/  ISETP.GE.AND P3, PT, R3, R2, PT ;  /* 0x000000020300720c */ /* 0x000fe20003f66270 */
[----:B0-----:R-:W-:Y:S01]  /*02d0*/  @!P0 IMAD.WIDE.U32 R6, R13, 0x4, R14 ;  /* 0x000000040d068825 */ /* 0x001fe200078e000e */
[----:B------:R-:W-:Y:S11]  /*02e0*/  @P0 BRA `(.L_x_20222) ;  /* 0x00000000005c0947 */ /* 0x000ff60003800000 */
[-C--:B-----5:R-:W-:Y:S01]  /*02f0*/  IABS R12, R8.reuse ;  /* 0x00000008000c7213 */ /* 0x0a0fe20000000000 */
[----:B------:R-:W0:Y:S01]  /*0300*/  LDC R15, c[0x0][0x388] ;  /* 0x0000e200ff0f7b82 */ /* 0x000e220000000800 */
[----:B------:R-:W-:Y:S02]  /*0310*/  IABS R16, R8 ;  /* 0x0000000800107213 */ /* 0x000fe40000000000 */
[----:B------:R-:W1:Y:S08]  /*0320*/  I2F.RP R9, R12 ;  /* 0x0000000c00097306 */ /* 0x000e700000209400 */
[----:B-1----:R-:W1:Y:S01]  /*0330*/  MUFU.RCP R9, R9 ;  /* 0x0000000900097308 */ /* 0x002e620000001000 */
[----:B0-----:R-:W-:Y:S01]  /*0340*/  IABS R14, R15 ;  /* 0x0000000f000e7213 */ /* 0x001fe20000000000 */
[----:B-1----:R-:W-:Y:S01]  /*0350*/  VIADD R10, R9, 0xffffffe ;  /* 0x0ffffffe090a7836 */ /* 0x002fe20000000000 */
        /* <DEDUP_REMOVED lines=16> */
.L_x_20222:
[----:B------:R-:W-:Y:S05]  /*0460*/  BSYNC.RECONVERGENT B0 ;  /* 0x0000000000007941 */ /* 0x000fea0003800200 */
.L_x_20221:
[----:B------:R-:W-:Y:S04]  /*0470*/  BSSY.RECONVERGENT B0, `(.L_x_20223) ;  /* 0x0000019000007945 */ /* 0x000fe80003800200 */
[----:B------:R-:W-:Y:S05]  /*0480*/  @P4 BRA `(.L_x_20224) ;  /* 0x00000000005c4947 */ /* 0x000fea0003800000 */
[-C--:B-----5:R-:W-:Y:S01]  /*0490*/  IABS R13, R18.reuse ;  /* 0x00000012000d7213 */ /* 0x0a0fe20000000000 */
[----:B------:R-:W0:Y:S01]  /*04a0*/  LDC R12, c[0x0][0x388] ;  /* 0x0000e200ff0c7b82 */ /* 0x000e220000000800 */
[----:B------:R-:W-:Y:S02]  /*04b0*/  IABS R16, R18 ;  /* 0x0000001200107213 */ /* 0x000fe40000000000 */
[----:B------:R-:W1:Y:S08]  /*04c0*/  I2F.RP R8, R13 ;  /* 0x0000000d00087306 */ /* 0x000e700000209400 */
[----:B-1----:R-:W1:Y:S01]  /*04d0*/  MUFU.RCP R8, R8 ;  /* 0x0000000800087308 */ /* 0x002e620000001000 */
[----:B0-----:R-:W-:Y:S01]  /*04e0*/  ISETP.GE.AND P6, PT, R12, RZ, PT ;  /* 0x000000ff0c00720c */ /* 0x001fe20003fc6270 */
[----:B-1----:R-:W-:-:S02]  /*04f0*/  VIADD R10, R8, 0xffffffe ;  /* 0x0ffffffe080a7836 */ /* 0x002fc40000000000 */
        /* <DEDUP_REMOVED lines=16> */
.L_x_20224:
[----:B------:R-:W-:Y:S05]  /*0600*/  BSYNC.RECONVERGENT B0 ;  /* 0x0000000000007941 */ /* 0x000fea0003800200 */
.L_x_20223:
        /* <DEDUP_REMOVED lines=8> */
[----:B0-----:R-:W-:Y:S02]  /*0690*/  ISETP.GE.AND P5, PT, R14, RZ, PT ;  /* 0x000000ff0e00720c */ /* 0x001fe40003fa6270 */
[----:B-1----:R-:W-:Y:S02]  /*06a0*/  IADD3 R10, PT, PT, R12, 0xffffffe, RZ ;  /* 0x0ffffffe0c0a7810 */ /* 0x002fe40007ffe0ff */
[----:B------:R-:W-:-:S03]  /*06b0*/  IABS R12, R14 ;  /* 0x0000000e000c7213 */ /* 0x000fc60000000000 */
[----:B------:R0:W1:Y:S02]  /*06c0*/  F2I.FTZ.U32.TRUNC.NTZ R11, R10 ;  /* 0x0000000a000b7305 */ /* 0x000064000021f000 */
[----:B0-----:R-:W-:Y:S02]  /*06d0*/  HFMA2 R10, -RZ, RZ, 0, 0 ;  /* 0x00000000ff0a7431 */ /* 0x001fe400000001ff */
        /* <DEDUP_REMOVED lines=13> */
.L_x_20226:
[----:B------:R-:W-:Y:S05]  /*07b0*/  BSYNC.RECONVERGENT B0 ;  /* 0x0000000000007941 */ /* 0x000fea0003800200 */
.L_x_20225:
        /* <DEDUP_REMOVED lines=8> */
[----:B0-----:R-:W-:Y:S02]  /*0840*/  IABS R16, R15 ;  /* 0x0000000f00107213 */ /* 0x001fe40000000000 */
[----:B------:R-:W-:Y:S01]  /*0850*/  ISETP.GE.AND P4, PT, R15, RZ, PT ;  /* 0x000000ff0f00720c */ /* 0x000fe20003f86270 */
[----:B-1----:R-:W-:-:S04]  /*0860*/  VIADD R12, R5, 0xffffffe ;  /* 0x0ffffffe050c7836 */ /* 0x002fc80000000000 */
        /* <DEDUP_REMOVED lines=15> */
.L_x_20228:
[----:B------:R-:W-:Y:S05]  /*0960*/  BSYNC.RECONVERGENT B0 ;  /* 0x0000000000007941 */ /* 0x000fea0003800200 */
.L_x_20227:
[----:B------:R0:W-:Y:S01]  /*0970*/  @!P0 STG.E desc[UR4][R6.64], R9 ;  /* 0x0000000906008986 */ /* 0x0001e2000c101904 */
[----:B------:R-:W-:Y:S04]  /*0980*/  BSSY.RECONVERGENT B0, `(.L_x_20229) ;  /* 0x000000c000007945 */ /* 0x000fe80003800200 */
[----:B------:R-:W-:Y:S05]  /*0990*/  @P3 BRA `(.L_x_20230) ;  /* 0x0000000000283947 */ /* 0x000fea0003800000 */
[----:B-----5:R-:W1:Y:S01]  /*09a0*/  LDC.64 R4, c[0x0][0x390] ;  /* 0x0000e400ff047b82 */ /* 0x020e620000000a00 */
[----:B0-----:R-:W-:Y:S02]  /*09b0*/  IMAD R7, R0, 0x200, R3 ;  /* 0x0000020000077824 */ /* 0x001fe400078e0203 */
[----:B------:R-:W-:-:S05]  /*09c0*/  VIADD R3, R3, 0x80 ;  /* 0x0000008003037836 */ /* 0x000fca0000000000 */
[----:B------:R-:W-:-:S13]  /*09d0*/  ISETP.GE.AND P0, PT, R3, R2, PT ;  /* 0x000000020300720c */ /* 0x000fda0003f06270 */
[----:B------:R-:W-:Y:S01]  /*09e0*/  @!P0 LEA R9, R0, R3, 0x9 ;  /* 0x0000000300098211 */ /* 0x000fe200078e48ff */
[----:B------:R-:W-:Y:S02]  /*09f0*/  @!P0 VIADD R3, R3, 0x80 ;  /* 0x0000008003038836 */ /* 0x000fe40000000000 */
[----:B-1----:R-:W-:-:S04]  /*0a00*/  IMAD.WIDE.U32 R6, R7, 0x4, R4 ;  /* 0x0000000407067825 */ /* 0x002fc800078e0004 */
[----:B------:R-:W-:Y:S01]  /*0a10*/  @!P0 IMAD.WIDE.U32 R4, R9, 0x4, R4 ;  /* 0x0000000409048825 */ /* 0x000fe200078e0004 */
[----:B------:R1:W-:Y:S04]  /*0a20*/  STG.E desc[UR4][R6.64], R8 ;  /* 0x0000000806007986 */ /* 0x0003e8000c101904 */
[----:B------:R1:W-:Y:S02]  /*0a30*/  @!P0 STG.E desc[UR4][R4.64], R10 ;  /* 0x0000000a04008986 */ /* 0x0003e4000c101904 */
.L_x_20230:
[----:B------:R-:W-:Y:S05]  /*0a40*/  BSYNC.RECONVERGENT B0 ;  /* 0x0000000000007941 */ /* 0x000fea0003800200 */
.L_x_20229:
[----:B------:R-:W-:-:S13]  /*0a50*/  ISETP.GE.AND P0, PT, R3, R2, PT ;  /* 0x000000020300720c */ /* 0x000fda0003f06270 */
[----:B------:R-:W-:Y:S05]  /*0a60*/  @P0 EXIT ;  /* 0x000000000000094d */ /* 0x000fea0003800000 */
[----:B-1---5:R-:W1:Y:S01]  /*0a70*/  LDC.64 R4, c[0x0][0x390] ;  /* 0x0000e400ff047b82 */ /* 0x022e620000000a00 */
[----:B------:R-:W-:-:S05]  /*0a80*/  LEA R3, R0, R3, 0x9 ;  /* 0x0000000300037211 */ /* 0x000fca00078e48ff */
[----:B-1----:R-:W-:-:S05]  /*0a90*/  IMAD.WIDE.U32 R2, R3, 0x4, R4 ;  /* 0x0000000403027825 */ /* 0x002fca00078e0004 */
[----:B------:R-:W-:Y:S01]  /*0aa0*/  STG.E desc[UR4][R2.64], R13 ;  /* 0x0000000d02007986 */ /* 0x000fe2000c101904 */
[----:B------:R-:W-:Y:S05]  /*0ab0*/  EXIT ;  /* 0x000000000000794d */ /* 0x000fea0003800000 */
.L_x_20231:
        /* <DEDUP_REMOVED lines=12> */
.L_x_50112:


//--------------------- .text._ZN2at6native29vectorized_elementwise_kernelILi2ENS0_13AUnaryFunctorIiiiZZZNS0_16fmod_kernel_cudaERNS_18TensorIteratorBaseEENKUlvE_clEvENKUlvE1_clEvEUliiE_EESt5arrayIPcLm2EEEEviT0_T1_ --------------------------
	.section	.text._ZN2at6native29vectorized_elementwise_kernelILi2ENS0_13AUnaryFunctorIiiiZZZNS0_16fmod_kernel_cudaERNS_18TensorIteratorBaseEENKUlvE_clEvENKUlvE1_clEvEUliiE_EESt5arrayIPcLm2EEEEviT0_T1_,"ax",@progbits
	.align	128
        .global         _ZN2at6native29vectorized_elementwise_kernelILi2ENS0_13AUnaryFunctorIiiiZZZNS0_16fmod_kernel_cudaERNS_18TensorIteratorBaseEENKUlvE_clEvENKUlvE1_clEvEUliiE_EESt5arrayIPcLm2EEEEviT0_T1_
        .type           _ZN2at6native29vectorized_elementwise_kernelILi2ENS0_13AUnaryFunctorIiiiZZZNS0_16fmod_kernel_cudaERNS_18TensorIteratorBaseEENKUlvE_clEvENKUlvE1_clEvEUliiE_EESt5arrayIPcLm2EEEEviT0_T1_,@function
        .size           _ZN2at6native29vectorized_elementwise_kernelILi2ENS0_13AUnaryFunctorIiiiZZZNS0_16fmod_kernel_cudaERNS_18TensorIteratorBaseEENKUlvE_clEvENKUlvE1_clEvEUliiE_EESt5arrayIPcLm2EEEEviT0_T1_,(.L_x_50113 - _ZN2at6native29vectorized_elementwise_kernelILi2ENS0_13AUnaryFunctorIiiiZZZNS0_16fmod_kernel_cudaERNS_18TensorIteratorBaseEENKUlvE_clEvENKUlvE1_clEvEUliiE_EESt5arrayIPcLm2EEEEviT0_T1_)
        .other          _ZN2at6native29vectorized_elementwise_kernelILi2ENS0_13AUnaryFunctorIiiiZZZNS0_16fmod_kernel_cudaERNS_18TensorIteratorBaseEENKUlvE_clEvENKUlvE1_clEvEUliiE_EESt5arrayIPcLm2EEEEviT0_T1_,@"STO_CUDA_ENTRY STV_DEFAULT"
_ZN2at6native29vectorized_elementwise_kernelILi2ENS0_13AUnaryFunctorIiiiZZZNS0_16fmod_kernel_cudaERNS_18TensorIteratorBaseEENKUlvE_clEvENKUlvE1_clEvEUliiE_EESt5arrayIPcLm2EEEEviT0_T1_:
.text._ZN2at6native29vectorized_elementwise_kernelILi2ENS0_13AUnaryFunctorIiiiZZZNS0_16fmod_kernel_cudaERNS_18TensorIteratorBaseEENKUlvE_clEvENKUlvE1_clEvEUliiE_EESt5arrayIPcLm2EEEEviT0_T1_:
        /* <DEDUP_REMOVED lines=12> */
[----:B------:R-:W-:-:S04]  /*00c0*/  @!P0 IADD3 R15, PT, PT, R2, 0x80, RZ ;  /* 0x00000080020f8810 */ /* 0x000fc80007ffe0ff */
[----:B------:R-:W-:-:S13]  /*00d0*/  ISETP.GE.U32.AND P6, PT, R15, R0, PT ;  /* 0x000000000f00720c */ /* 0x000fda0003fc6070 */
[----:B------:R-:W-:Y:S01]  /*00e0*/  @!P6 IMAD.IADD R3, R23, 0x1, R15 ;  /* 0x000000011703e824 */ /* 0x000fe200078e020f */
[----:B------:R-:W0:Y:S01]  /*00f0*/  @!P6 LDC.64 R24, c[0x0][0x398] ;  /* 0x0000e600ff18eb82 */ /* 0x000e220000000a00 */
[----:B------:R-:W-:-:S05]  /*0100*/  @!P6 VIADD R15, R15, 0x80 ;  /* 0x000000800f0fe836 */ /* 0x000fca0000000000 */
[----:B------:R-:W-:-:S13]  /*0110*/  ISETP.GE.U32.AND P5, PT, R15, R0, PT ;  /* 0x000000000f00720c */ /* 0x000fda0003fa6070 */
[----:B------:R-:W-:Y:S01]  /*0120*/  @!P5 IADD3 R21, PT, PT, R23, R15, RZ ;  /* 0x0000000f1715d210 */ /* 0x000fe20007ffe0ff */
[----:B------:R-:W-:Y:S01]  /*0130*/  @!P5 VIADD R15, R15, 0x80 ;  /* 0x000000800f0fd836 */ /* 0x000fe20000000000 */
[----:B------:R-:W1:Y:S01]  /*0140*/  @!P5 LDC.64 R8, c[0x0][0x398] ;  /* 0x0000e600ff08db82 */ /* 0x000e620000000a00 */
[----:B0-----:R-:W-:-:S03]  /*0150*/  @!P6 IMAD.WIDE.U32 R24, R3, 0x4, R24 ;  /* 0x000000040318e825 */ /* 0x001fc600078e0018 */
[-C--:B------:R-:W-:Y:S02]  /*0160*/  ISETP.GE.U32.AND P4, PT, R15, R0.reuse, PT ;  /* 0x000000000f00720c */ /* 0x080fe40003f86070 */
[----:B------:R0:W5:Y:S11]  /*0170*/  @!P6 LDG.E R16, desc[UR4][R24.64] ;  /* 0x000000041810e981 */ /* 0x000176000c1e1900 */
[----:B------:R-:W-:Y:S01]  /*0180*/  @!P4 IMAD.IADD R27, R23, 0x1, R15 ;  /* 0x00000001171bc824 */ /* 0x000fe200078e020f */
[----:B------:R-:W-:Y:S01]  /*0190*/  @!P4 IADD3 R15, PT, PT, R15, 0x80, RZ ;  /* 0x000000800f0fc810 */ /* 0x000fe20007ffe0ff */
[----:B------:R-:W2:Y:S03]  /*01a0*/  @!P4 LDC.64 R4, c[0x0][0x398] ;  /* 0x0000e600ff04cb82 */ /* 0x000ea60000000a00 */
        /* <DEDUP_REMOVED lines=9> */
[----:B------:R-:W-:Y:S01]  /*0240*/  @!P1 IADD3 R19, PT, PT, R23, R15, RZ ;  /* 0x0000000f17139210 */ /* 0x000fe20007ffe0ff */
[----:B------:R-:W-:-:S05]  /*0250*/  @!P1 VIADD R15, R15, 0x80 ;  /* 0x000000800f0f9836 */ /* 0x000fca0000000000 */
[----:B------:R-:W-:Y:S01]  /*0260*/  ISETP.GE.U32.AND P6, PT, R15, R0, PT ;  /* 0x000000000f00720c */ /* 0x000fe20003fc6070 */
[----:B-1----:R-:W-:-:S04]  /*0270*/  @!P5 IMAD.WIDE.U32 R20, R21, 0x4, R8 ;  /* 0x000000041514d825 */ /* 0x002fc800078e0008 */
[----:B--2---:R-:W-:Y:S02]  /*0280*/  @!P4 IMAD.WIDE.U32 R26, R27, 0x4, R4 ;  /* 0x000000041b1ac825 */ /* 0x004fe400078e0004 */
[----:B------:R-:W1:Y:S08]  /*0290*/  @!P1 LDC.64 R4, c[0x0][0x398] ;  /* 0x0000e600ff049b82 */ /* 0x000e700000000a00 */
[----:B------:R-:W2:Y:S01]  /*02a0*/  @!P6 LDC.64 R8, c[0x0][0x398] ;  /* 0x0000e600ff08eb82 */ /* 0x000ea20000000a00 */
[----:B------:R-:W-:-:S02]  /*02b0*/  IMAD.MOV.U32 R6, RZ, RZ, RZ ;  /* 0x000000ffff067224 */ /* 0x000fc400078e00ff */
[----:B------:R-:W-:Y:S02]  /*02c0*/  @!P6 IMAD.IADD R29, R23, 0x1, R15 ;  /* 0x00000001171de824 */ /* 0x000fe400078e020f */
[----:B0-----:R-:W-:Y:S02]  /*02d0*/  @!P3 IMAD.WIDE.U32 R24, R7, 0x4, R12 ;  /* 0x000000040718b825 */ /* 0x001fe400078e000c */
[----:B------:R2:W5:Y:S02]  /*02e0*/  @!P5 LDG.E R6, desc[UR4][R20.64] ;  /* 0x000000041406d981 */ /* 0x000564000c1e1900 */
[----:B------:R-:W-:Y:S02]  /*02f0*/  HFMA2 R3, -RZ, RZ, 0, 0 ;  /* 0x00000000ff037431 */ /* 0x000fe400000001ff */
[----:B---3--:R-:W-:Y:S01]  /*0300*/  @!P2 IMAD.WIDE.U32 R12, R17, 0x4, R10 ;  /* 0x00000004110ca825 */ /* 0x008fe200078e000a */
[----:B------:R-:W-:-:S03]  /*0310*/  MOV R10, RZ ;  /* 0x000000ff000a7202 */ /* 0x000fc60000000f00 */
[----:B------:R-:W-:Y:S01]  /*0320*/  IMAD.MOV.U32 R7, RZ, RZ, RZ ;  /* 0x000000ffff077224 */ /* 0x000fe200078e00ff */
[----:B------:R0:W5:Y:S01]  /*0330*/  @!P4 LDG.E R3, desc[UR4][R26.64] ;  /* 0x000000041a03c981 */ /* 0x000162000c1e1900 */
[----:B-1----:R-:W-:-:S03]  /*0340*/  @!P1 IMAD.WIDE.U32 R14, R19, 0x4, R4 ;  /* 0x00000004130e9825 */ /* 0x002fc600078e0004 */
[----:B------:R0:W5:Y:S01]  /*0350*/  @!P2 LDG.E R10, desc[UR4][R12.64] ;  /* 0x000000040c0aa981 */ /* 0x000162000c1e1900 */
[----:B------:R-:W1:Y:S03]  /*0360*/  @!P0 LDC.64 R18, c[0x0][0x398] ;  /* 0x0000e600ff128b82 */ /* 0x000e660000000a00 */
[----:B------:R0:W5:Y:S01]  /*0370*/  @!P3 LDG.E R7, desc[UR4][R24.64] ;  /* 0x000000041807b981 */ /* 0x000162000c1e1900 */
[----:B--2---:R-:W-:Y:S01]  /*0380*/  @!P6 IMAD.WIDE.U32 R20, R29, 0x4, R8 ;  /* 0x000000041d14e825 */ /* 0x004fe200078e0008 */
[----:B------:R-:W-:-:S06]  /*0390*/  CS2R R8, SRZ ;  /* 0x0000000000087805 */ /* 0x000fcc000001ff00 */
[----:B------:R0:W5:Y:S04]  /*03a0*/  @!P1 LDG.E R9, desc[UR4][R14.64] ;  /* 0x000000040e099981 */ /* 0x000168000c1e1900 */
[----:B------:R0:W5:Y:S01]  /*03b0*/  @!P6 LDG.E R8, desc[UR4][R20.64] ;  /* 0x000000041408e981 */ /* 0x000162000c1e1900 */
[----:B------:R-:W-:Y:S02]  /*03c0*/  @!P0 IMAD.IADD R5, R23, 0x1, R2 ;  /* 0x0000000117058824 */ /* 0x000fe400078e0202 */
[----:B------:R-:W-:Y:S02]  /*03d0*/  IMAD.MOV.U32 R17, RZ, RZ, RZ ;  /* 0x000000ffff117224 */ /* 0x000fe400078e00ff */
[----:B-1----:R-:W-:-:S05]  /*03e0*/  @!P0 IMAD.WIDE.U32 R18, R5, 0x4, R18 ;  /* 0x0000000405128825 */ /* 0x002fca00078e0012 */
[----:B------:R0:W5:Y:S01]  /*03f0*/  @!P0 LDG.E R17, desc[UR4][R18.64] ;  /* 0x0000000412118981 */ /* 0x000162000c1e1900 */
[----:B------:R-:W-:-:S13]  /*0400*/  ISETP.GE.U32.AND P0, PT, R2, R0, PT ;  /* 0x000000000200720c */ /* 0x000fda0003f06070 */
[----:B------:R-:W1:Y:S01]  /*0410*/  @!P0 LDC.64 R4, c[0x0][0x390] ;  /* 0x0000e400ff048b82 */ /* 0x000e620000000a00 */
[----:B------:R-:W-:Y:S04]  /*0420*/  BSSY.RECONVERGENT B0, `(.L_x_20233) ;  /* 0x000001b000007945 */ /* 0x000fe80003800200 */
[----:B0-----:R-:W-:Y:S05]  /*0430*/  @P0 BRA `(.L_x_20234) ;  /* 0x0000000000640947 */ /* 0x001fea0003800000 */
[-C--:B-----5:R-:W-:Y:S01]  /*0440*/  IABS R11, R17.reuse ;  /* 0x00000011000b7213 */ /* 0x0a0fe20000000000 */
[----:B------:R-:W0:Y:S01]  /*0450*/  LDC R18, c[0x0][0x388] ;  /* 0x0000e200ff127b82 */ /* 0x000e220000000800 */
[----:B------:R-:W-:Y:S02]  /*0460*/  IABS R19, R17 ;  /* 0x0000001100137213 */ /* 0x000fe40000000000 */
[----:B------:R-:W2:Y:S03]  /*0470*/  I2F.RP R14, R11 ;  /* 0x0000000b000e7306 */ /* 0x000ea60000209400 */
[----:B------:R-:W-:-:S05]  /*0480*/  IMAD.MOV R19, RZ, RZ, -R19 ;  /* 0x000000ffff137224 */ /* 0x000fca00078e0a13 */
[----:B--2---:R-:W2:Y:S01]  /*0490*/  MUFU.RCP R14, R14 ;  /* 0x0000000e000e7308 */ /* 0x004ea20000001000 */
[----:B0-----:R-:W-:Y:S02]  /*04a0*/  ISETP.GE.AND P3, PT, R18, RZ, PT ;  /* 0x000000ff1200720c */ /* 0x001fe40003f66270 */
[----:B--2---:R-:W-:Y:S02]  /*04b0*/  IADD3 R12, PT, PT, R14, 0xffffffe, RZ ;  /* 0x0ffffffe0e0c7810 */ /* 0x004fe40007ffe0ff */
[----:B------:R-:W-:-:S03]  /*04c0*/  IABS R14, R18 ;  /* 0x00000012000e7213 */ /* 0x000fc60000000000 */
        /* <DEDUP_REMOVED lines=16> */
.L_x_20234:
[----:B------:R-:W-:Y:S05]  /*05d0*/  BSYNC.RECONVERGENT B0 ;  /* 0x0000000000007941 */ /* 0x000fea0003800200 */
.L_x_20233:
[C---:B------:R-:W-:Y:S01]  /*05e0*/  VIADD R13, R2.reuse, 0x80 ;  /* 0x00000080020d7836 */ /* 0x040fe20000000000 */
[C---:B------:R-:W-:Y:S01]  /*05f0*/  IADD3 R15, PT, PT, R2.reuse, 0x100, RZ ;  /* 0x00000100020f7810 */ /* 0x040fe20007ffe0ff */
[----:B-----5:R-:W-:Y:S01]  /*0600*/  VIADD R17, R2, 0x180 ;  /* 0x0000018002117836 */ /* 0x020fe20000000000 */
[----:B------:R-:W-:Y:S02]  /*0610*/  BSSY.RECONVERGENT B0, `(.L_x_20235) ;  /* 0x000001e000007945 */ /* 0x000fe40003800200 */
[-C--:B------:R-:W-:Y:S02]  /*0620*/  ISETP.GE.U32.AND P1, PT, R13, R0.reuse, PT ;  /* 0x000000000d00720c */ /* 0x080fe40003f26070 */
[-C--:B------:R-:W-:Y:S02]  /*0630*/  ISETP.GE.U32.AND P5, PT, R15, R0.reuse, PT ;  /* 0x000000000f00720c */ /* 0x080fe40003fa6070 */
[----:B------:R-:W-:-:S09]  /*0640*/  ISETP.GE.U32.AND P6, PT, R17, R0, PT ;  /* 0x000000001100720c */ /* 0x000fd20003fc6070 */
[----:B------:R-:W-:Y:S05]  /*0650*/  @P1 BRA `(.L_x_20236) ;  /* 0x0000000000641947 */ /* 0x000fea0003800000 */
[-C--:B------:R-:W-:Y:S01]  /*0660*/  IABS R12, R16.reuse ;  /* 0x00000010000c7213 */ /* 0x080fe20000000000 */
[----:B------:R-:W0:Y:S01]  /*0670*/  LDC R18, c[0x0][0x388] ;  /* 0x0000e200ff127b82 */ /* 0x000e220000000800 */
[----:B------:R-:W-:Y:S02]  /*0680*/  IABS R21, R16 ;  /* 0x0000001000157213 */ /* 0x000fe40000000000 */
[----:B------:R-:W2:Y:S03]  /*0690*/  I2F.RP R17, R12 ;  /* 0x0000000c00117306 */ /* 0x000ea60000209400 */
[----:B------:R-:W-:-:S05]  /*06a0*/  IMAD.MOV R21, RZ, RZ, -R21 ;  /* 0x000000ffff157224 */ /* 0x000fca00078e0a15 */
[----:B--2---:R-:W2:Y:S01]  /*06b0*/  MUFU.RCP R17, R17 ;  /* 0x0000001100117308 */ /* 0x004ea20000001000 */
[----:B0-----:R-:W-:Y:S02]  /*06c0*/  IABS R20, R18 ;  /* 0x0000001200147213 */ /* 0x001fe40000000000 */
[----:B------:R-:W-:Y:S02]  /*06d0*/  ISETP.GE.AND P3, PT, R18, RZ, PT ;  /* 0x000000ff1200720c */ /* 0x000fe40003f66270 */
[----:B--2---:R-:W-:-:S04]  /*06e0*/  IADD3 R14, PT, PT, R17, 0xffffffe, RZ ;  /* 0x0ffffffe110e7810 */ /* 0x004fc80007ffe0ff */
[----:B------:R0:W2:Y:S02]  /*06f0*/  F2I.FTZ.U32.TRUNC.NTZ R15, R14 ;  /* 0x0000000e000f7305 */ /* 0x0000a4000021f000 */
[----:B0-----:R-:W-:Y:S02]  /*0700*/  HFMA2 R14, -RZ, RZ, 0, 0 ;  /* 0x00000000ff0e7431 */ /* 0x001fe400000001ff */
        /* <DEDUP_REMOVED lines=14> */
.L_x_20236:
[----:B------:R-:W-:Y:S05]  /*07f0*/  BSYNC.RECONVERGENT B0 ;  /* 0x0000000000007941 */ /* 0x000fea0003800200 */
.L_x_20235:
[C---:B------:R-:W-:Y:S01]  /*0800*/  IADD3 R15, PT, PT, R2.reuse, 0x200, RZ ;  /* 0x00000200020f7810 */ /* 0x040fe20007ffe0ff */
[C---:B------:R-:W-:Y:S01]  /*0810*/  VIADD R17, R2.reuse, 0x280 ;  /* 0x0000028002117836 */ /* 0x040fe20000000000 */
[C---:B------:R-:W-:Y:S01]  /*0820*/  IADD3 R21, PT, PT, R2.reuse, 0x380, RZ ;  /* 0x0000038002157810 */ /* 0x040fe20007ffe0ff */
[----:B------:R-:W-:Y:S01]  /*0830*/  VIADD R19, R2, 0x300 ;  /* 0x0000030002137836 */ /* 0x000fe20000000000 */
[-C--:B------:R-:W-:Y:S01]  /*0840*/  ISETP.GE.U32.AND P1, PT, R15, R0.reuse, PT ;  /* 0x000000000f00720c */ /* 0x080fe20003f26070 */
[----:B------:R-:W-:Y:S01]  /*0850*/  @!P0 IMAD.IADD R15, R23, 0x1, R2 ;  /* 0x00000001170f8824 */ /* 0x000fe200078e0202 */
[----:B------:R-:W-:Y:S01]  /*0860*/  BSSY.RECONVERGENT B0, `(.L_x_20237) ;  /* 0x000001e000007945 */ /* 0x000fe20003800200 */
[-C--:B------:R-:W-:Y:S02]  /*0870*/  ISETP.GE.U32.AND P2, PT, R17, R0.reuse, PT ;  /* 0x000000001100720c */ /* 0x080fe40003f46070 */
[-C--:B------:R-:W-:Y:S01]  /*0880*/  ISETP.GE.U32.AND P3, PT, R19, R0.reuse, PT ;  /* 0x000000001300720c */ /* 0x080fe20003f66070 */
[----:B-1----:R-:W-:Y:S01]  /*0890*/  @!P0 IMAD.WIDE.U32 R4, R15, 0x4, R4 ;  /* 0x000000040f048825 */ /* 0x002fe200078e0004 */
[----:B------:R-:W-:Y:S01]  /*08a0*/  ISETP.GE.U32.AND P4, PT, R21, R0, PT ;  /* 0x000000001500720c */ /* 0x000fe20003f86070 */
[----:B------:R-:W-:-:S12]  /*08b0*/  @P5 BRA `(.L_x_20238) ;  /* 0x0000000000605947 */ /* 0x000fd80003800000 */
[-C--:B------:R-:W-:Y:S01]  /*08c0*/  IABS R16, R6.reuse ;  /* 0x0000000600107213 */ /* 0x080fe20000000000 */
[----:B------:R-:W0:Y:S01]  /*08d0*/  LDC R18, c[0x0][0x388] ;  /* 0x0000e200ff127b82 */ /* 0x000e220000000800 */
[----:B------:R-:W-:Y:S02]  /*08e0*/  IABS R21, R6 ;  /* 0x0000000600157213 */ /* 0x000fe40000000000 */
[----:B------:R-:W1:Y:S03]  /*08f0*/  I2F.RP R17, R16 ;  /* 0x0000001000117306 */ /* 0x000e660000209400 */
[----:B------:R-:W-:-:S05]  /*0900*/  IMAD.MOV R21, RZ, RZ, -R21 ;  /* 0x000000ffff157224 */ /* 0x000fca00078e0a15 */
[----:B-1----:R-:W1:Y:S01]  /*0910*/  MUFU.RCP R17, R17 ;  /* 0x0000001100117308 */ /* 0x002e620000001000 */
[----:B0-----:R-:W-:Y:S01]  /*0920*/  IABS R20, R18 ;  /* 0x0000001200147213 */ /* 0x001fe20000000000 */
[----:B-1----:R-:W-:-:S06]  /*0930*/  VIADD R14, R17, 0xffffffe ;  /* 0x0ffffffe110e7836 */ /* 0x002fcc0000000000 */
        /* <DEDUP_REMOVED lines=12> */
[----:B------:R-:W-:-:S13]  /*0a00*/  ISETP.GE.AND P5, PT, R18, RZ, PT ;  /* 0x000000ff1200720c */ /* 0x000fda0003fa6270 */
[----:B------:R-:W-:Y:S02]  /*0a10*/  @!P5 IADD3 R14, PT, PT, -R14, RZ, RZ ;  /* 0x000000ff0e0ed210 */ /* 0x000fe40007ffe1ff */
[----:B------:R-:W-:-:S13]  /*0a20*/  ISETP.NE.AND P5, PT, R6, RZ, PT ;  /* 0x000000ff0600720c */ /* 0x000fda0003fa5270 */
[----:B------:R-:W-:-:S07]  /*0a30*/  @!P5 LOP3.LUT R14, RZ, R6, RZ, 0x33, !PT ;  /* 0x00000006ff0ed212 */ /* 0x000fce00078e33ff */
.L_x_20238:
[----:B------:R-:W-:Y:S05]  /*0a40*/  BSYNC.RECONVERGENT B0 ;  /* 0x0000000000007941 */ /* 0x000fea0003800200 */
.L_x_20237:
[----:B------:R-:W-:Y:S04]  /*0a50*/  BSSY.RECONVERGENT B0, `(.L_x_20239) ;  /* 0x000001a000007945 */ /* 0x000fe80003800200 */
[----:B------:R-:W-:Y:S05]  /*0a60*/  @P6 BRA `(.L_x_20240) ;  /* 0x0000000000606947 */ /* 0x000fea0003800000 */
[-C--:B------:R-:W-:Y:S01]  /*0a70*/  IABS R6, R3.reuse ;  /* 0x0000000300067213 */ /* 0x080fe20000000000 */
[----:B------:R-:W0:Y:S01]  /*0a80*/  LDC R18, c[0x0][0x388] ;  /* 0x0000e200ff127b82 */ /* 0x000e220000000800 */
[----:B------:R-:W-:Y:S02]  /*0a90*/  IABS R21, R3 ;  /* 0x0000000300157213 */ /* 0x000fe40000000000 */
[----:B------:R-:W1:Y:S02]  /*0aa0*/  I2F.RP R15, R6 ;  /* 0x00000006000f7306 */ /* 0x000e640000209400 */
[----:B------:R-:W-:-:S06]  /*0ab0*/  IADD3 R21, PT, PT, RZ, -R21, RZ ;  /* 0x80000015ff157210 */ /* 0x000fcc0007ffe0ff */
[----:B-1----:R-:W1:Y:S01]  /*0ac0*/  MUFU.RCP R15, R15 ;  /* 0x0000000f000f7308 */ /* 0x002e620000001000 */
[----:B0-----:R-:W-:Y:S01]  /*0ad0*/  IABS R20, R18 ;  /* 0x0000001200147213 */ /* 0x001fe20000000000 */
[----:B-1----:R-:W-:-:S06]  /*0ae0*/  VIADD R16, R15, 0xffffffe ;  /* 0x0ffffffe0f107836 */ /* 0x002fcc0000000000 */
        /* <DEDUP_REMOVED lines=9> */
[----:B------:R-:W-:Y:S02]  /*0b80*/  @!P5 IADD3 R15, PT, PT, R15, -R6, RZ ;  /* 0x800000060f0fd210 */ /* 0x000fe40007ffe0ff */
[----:B------:R-:W-:Y:S02]  /*0b90*/  ISETP.GE.AND P5, PT, R18, RZ, PT ;  /* 0x000000ff1200720c */ /* 0x000fe40003fa6270 */
[----:B------:R-:W-:-:S13]  /*0ba0*/  ISETP.GT.U32.AND P6, PT, R6, R15, PT ;  /* 0x0000000f0600720c */ /* 0x000fda0003fc4070 */
[----:B------:R-:W-:Y:S01]  /*0bb0*/  @!P6 IMAD.IADD R15, R15, 0x1, -R6 ;  /* 0x000000010f0fe824 */ /* 0x000fe200078e0a06 */
[----:B------:R-:W-:-:S03]  /*0bc0*/  ISETP.NE.AND P6, PT, R3, RZ, PT ;  /* 0x000000ff0300720c */ /* 0x000fc60003fc5270 */
[----:B------:R-:W-:-:S10]  /*0bd0*/  @!P5 IMAD.MOV R15, RZ, RZ, -R15 ;  /* 0x000000ffff0fd224 */ /* 0x000fd400078e0a0f */
[----:B------:R-:W-:-:S07]  /*0be0*/  @!P6 LOP3.LUT R15, RZ, R3, RZ, 0x33, !PT ;  /* 0x00000003ff0fe212 */ /* 0x000fce00078e33ff */
.L_x_20240:
[----:B------:R-:W-:Y:S05]  /*0bf0*/  BSYNC.RECONVERGENT B0 ;  /* 0x0000000000007941 */ /* 0x000fea0003800200 */
.L_x_20239:
[----:B------:R-:W-:Y:S04]  /*0c00*/  BSSY.RECONVERGENT B0, `(.L_x_20241) ;  /* 0x000001a000007945 */ /* 0x000fe80003800200 */
[----:B------:R-:W-:Y:S05]  /*0c10*/  @P1 BRA `(.L_x_20242) ;  /* 0x0000000000601947 */ /* 0x000fea0003800000 */
[-C--:B------:R-:W-:Y:S01]  /*0c20*/  IABS R3, R7.reuse ;  /* 0x0000000700037213 */ /* 0x080fe20000000000 */
[----:B------:R-:W0:Y:S01]  /*0c30*/  LDC R18, c[0x0][0x388] ;  /* 0x0000e200ff127b82 */ /* 0x000e220000000800 */
[----:B------:R-:W-:Y:S02]  /*0c40*/  IABS R21, R7 ;  /* 0x0000000700157213 */ /* 0x000fe40000000000 */
[----:B------:R-:W1:Y:S08]  /*0c50*/  I2F.RP R6, R3 ;  /* 0x0000000300067306 */ /* 0x000e700000209400 */
[----:B-1----:R-:W1:Y:S01]  /*0c60*/  MUFU.RCP R6, R6 ;  /* 0x0000000600067308 */ /* 0x002e620000001000 */
[----:B0-----:R-:W-:-:S02]  /*0c70*/  ISETP.GE.AND P6, PT, R18, RZ, PT ;  /* 0x000000ff1200720c */ /* 0x001fc40003fc6270 */
[----:B-1----:R-:W-:Y:S01]  /*0c80*/  IADD3 R16, PT, PT, R6, 0xffffffe, RZ ;  /* 0x0ffffffe06107810 */ /* 0x002fe20007ffe0ff */
[----:B------:R-:W-:-:S04]  /*0c90*/  IMAD.MOV R6, RZ, RZ, -R21 ;  /* 0x000000ffff067224 */ /* 0x000fc800078e0a15 */
        /* <DEDUP_REMOVED lines=16> */
.L_x_20242:
[----:B------:R-:W-:Y:S05]  /*0da0*/  BSYNC.RECONVERGENT B0 ;  /* 0x0000000000007941 */ /* 0x000fea0003800200 */
.L_x_20241:
[----:B------:R-:W-:Y:S04]  /*0db0*/  BSSY.RECONVERGENT B0, `(.L_x_20243) ;  /* 0x000001b000007945 */ /* 0x000fe80003800200 */
[----:B------:R-:W-:Y:S05]  /*0dc0*/  @P2 BRA `(.L_x_20244) ;  /* 0x0000000000642947 */ /* 0x000fea0003800000 */
[-C--:B------:R-:W-:Y:S01]  /*0dd0*/  IABS R16, R10.reuse ;  /* 0x0000000a00107213 */ /* 0x080fe20000000000 */
        /* <DEDUP_REMOVED lines=24> */
.L_x_20244:
[----:B------:R-:W-:Y:S05]  /*0f60*/  BSYNC.RECONVERGENT B0 ;  /* 0x0000000000007941 */ /* 0x000fea0003800200 */
.L_x_20243:
        /* <DEDUP_REMOVED lines=27> */
.L_x_20246:
[----:B------:R-:W-:Y:S05]  /*1120*/  BSYNC.RECONVERGENT B0 ;  /* 0x0000000000007941 */ /* 0x000fea0003800200 */
.L_x_20245:
        /* <DEDUP_REMOVED lines=8> */
[----:B0-----:R-:W-:Y:S01]  /*11b0*/  ISETP.GE.AND P3, PT, R18, RZ, PT ;  /* 0x000000ff1200720c */ /* 0x001fe20003f66270 */
[----:B-1----:R-:W-:-:S06]  /*11c0*/  VIADD R6, R17, 0xffffffe ;  /* 0x0ffffffe11067836 */ /* 0x002fcc0000000000 */
[----:B------:R0:W1:Y:S02]  /*11d0*/  F2I.FTZ.U32.TRUNC.NTZ R7, R6 ;  /* 0x0000000600077305 */ /* 0x000064000021f000 */
[----:B0-----:R-:W-:Y:S01]  /*11e0*/  IMAD.MOV.U32 R6, RZ, RZ, RZ ;  /* 0x000000ffff067224 */ /* 0x001fe200078e00ff */
[----:B-1----:R-:W-:-:S05]  /*11f0*/  IADD3 R20, PT, PT, RZ, -R7, RZ ;  /* 0x80000007ff147210 */ /* 0x002fca0007ffe0ff */
[----:B------:R-:W-:Y:S01]  /*1200*/  IMAD R19, R20, R9, RZ ;  /* 0x0000000914137224 */ /* 0x000fe200078e02ff */
[----:B------:R-:W-:-:S03]  /*1210*/  IABS R20, R18 ;  /* 0x0000001200147213 */ /* 0x000fc60000000000 */
        /* <DEDUP_REMOVED lines=11> */
.L_x_20248:
[----:B------:R-:W-:Y:S05]  /*12d0*/  BSYNC.RECONVERGENT B0 ;  /* 0x0000000000007941 */ /* 0x000fea0003800200 */
.L_x_20247:
        /* <DEDUP_REMOVED lines=18> */
.L_x_20251:
[----:B------:R-:W-:-:S13]  /*1400*/  ISETP.GE.U32.AND P0, PT, R2, R0, PT ;  /* 0x000000000200720c */ /* 0x000fda0003f06070 */
[----:B------:R-:W-:Y:S05]  /*1410*/  @P0 BRA `(.L_x_20253) ;  /* 0x0000000000300947 */ /* 0x000fea0003800000 */
[----:B0-----:R-:W0:Y:S01]  /*1420*/  LDC.64 R4, c[0x0][0x390] ;  /* 0x0000e400ff047b82 */ /* 0x001e220000000a00 */
[----:B------:R-:W-:Y:S01]  /*1430*/  IADD3 R7, PT, PT, R23, R2, RZ ;  /* 0x0000000217077210 */ /* 0x000fe20007ffe0ff */
[----:B------:R-:W-:-:S04]  /*1440*/  VIADD R2, R2, 0x80 ;  /* 0x0000008002027836 */ /* 0x000fc80000000000 */
[----:B0-----:R-:W-:-:S05]  /*1450*/  IMAD.WIDE.U32 R4, R7, 0x4, R4 ;  /* 0x0000000407047825 */ /* 0x001fca00078e0004 */
[----:B------:R1:W-:Y:S02]  /*1460*/  STG.E desc[UR4][R4.64], R15 ;  /* 0x0000000f04007986 */ /* 0x0003e4000c101904 */
.L_x_20252:
[----:B------:R-:W-:-:S13]  /*1470*/  ISETP.GE.U32.AND P0, PT, R2, R0, PT ;  /* 0x000000000200720c */ /* 0x000fda0003f06070 */
[----:B------:R-:W-:Y:S05]  /*1480*/  @P0 BRA `(.L_x_20254) ;  /* 0x0000000000340947 */ /* 0x000fea0003800000 */
[----:B01----:R-:W0:Y:S01]  /*1490*/  LDC.64 R4, c[0x0][0x390] ;  /* 0x0000e400ff047b82 */ /* 0x003e220000000a00 */
[----:B------:R-:W-:Y:S01]  /*14a0*/  IMAD.IADD R7, R23, 0x1, R2 ;  /* 0x0000000117077824 */ /* 0x000fe200078e0202 */
[----:B------:R-:W-:-:S03]  /*14b0*/  IADD3 R2, PT, PT, R2, 0x80, RZ ;  /* 0x0000008002027810 */ /* 0x000fc60007ffe0ff */
[----:B0-----:R-:W-:-:S05]  /*14c0*/  IMAD.WIDE.U32 R4, R7, 0x4, R4 ;  /* 0x0000000407047825 */ /* 0x001fca00078e0004 */
[----:B------:R1:W-:Y:S02]  /*14d0*/  STG.E desc[UR4][R4.64], R3 ;  /* 0x0000000304007986 */ /* 0x0003e4000c101904 */
.L_x_20253:
        /* <DEDUP_REMOVED lines=8> */
.L_x_20254:
[----:B------:R-:W-:Y:S05]  /*1560*/  BSYNC.RELIABLE B1 ;  /* 0x0000000000017941 */ /* 0x000fea0003800100 */
.L_x_20250:
[----:B------:R-:W-:-:S13]  /*1570*/  ISETP.GE.U32.AND P0, PT, R2, R0, PT ;  /* 0x000000000200720c */ /* 0x000fda0003f06070 */
[----:B012---:R-:W0:Y:S01]  /*1580*/  @!P0 LDC.64 R4, c[0x0][0x390] ;  /* 0x0000e400ff048b82 */ /* 0x007e220000000a00 */
[----:B------:R-:W-:Y:S01]  /*1590*/  @!P0 IADD3 R3, PT, PT, R23, R2, RZ ;  /* 0x0000000217038210 */ /* 0x000fe20007ffe0ff */
[----:B------:R-:W-:-:S04]  /*15a0*/  @!P0 VIADD R2, R2, 0x80 ;  /* 0x0000008002028836 */ /* 0x000fc80000000000 */
[----:B0-----:R-:W-:-:S05]  /*15b0*/  @!P0 IMAD.WIDE.U32 R4, R3, 0x4, R4 ;  /* 0x0000000403048825 */ /* 0x001fca00078e0004 */
[----:B------:R2:W-:Y:S02]  /*15c0*/  @!P0 STG.E desc[UR4][R4.64], R10 ;  /* 0x0000000a04008986 */ /* 0x0005e4000c101904 */
.L_x_20255:
[----:B------:R-:W-:Y:S05]  /*15d0*/  BSYNC.RECONVERGENT B0 ;  /* 0x0000000000007941 */ /* 0x000fea0003800200 */
.L_x_20249:
        /* <DEDUP_REMOVED lines=8> */
.L_x_20232:
[----:B------:R-:W0:Y:S01]  /*1660*/  S2R R8, SR_TID.X ;  /* 0x0000000000087919 */ /* 0x000e220000002100 */
[----:B------:R-:W1:Y:S02]  /*1670*/  LDC.64 R2, c[0x0][0x398] ;  /* 0x0000e600ff027b82 */ /* 0x000e640000000a00 */
[----:B-1----:R-:W-:-:S04]  /*1680*/  IMAD.WIDE.U32 R2, R23, 0x4, R2 ;  /* 0x0000000417027825 */ /* 0x002fc800078e0002 */
[----:B0-----:R-:W-:-:S05]  /*1690*/  IMAD.WIDE.U32 R6, R8, 0x8, R2 ;  /* 0x0000000808067825 */ /* 0x001fca00078e0002 */
[----:B------:R-:W2:Y:S04]  /*16a0*/  LDG.E.64 R20, desc[UR4][R6.64] ;  /* 0x0000000406147981 */ /* 0x000ea8000c1e1b00 */
[----:B------:R-:W3:Y:S04]  /*16b0*/  LDG.E.64 R18, desc[UR4][R6.64+0x400] ;  /* 0x0004000406127981 */ /* 0x000ee8000c1e1b00 */
[----:B------:R-:W4:Y:S04]  /*16c0*/  LDG.E.64 R16, desc[UR4][R6.64+0x800] ;  /* 0x0008000406107981 */ /* 0x000f28000c1e1b00 */
[----:B------:R0:W5:Y:S01]  /*16d0*/  LDG.E.64 R14, desc[UR4][R6.64+0xc00] ;  /* 0x000c0004060e7981 */ /* 0x000162000c1e1b00 */
[----:B--2---:R-:W-:-:S02]  /*16e0*/  IABS R2, R20 ;  /* 0x0000001400027213 */ /* 0x004fc40000000000 */
[----:B------:R-:W-:Y:S02]  /*16f0*/  IABS R0, R21 ;  /* 0x0000001500007213 */ /* 0x000fe40000000000 */
[----:B------:R-:W1:Y:S01]  /*1700*/  I2F.RP R12, R2 ;  /* 0x00000002000c7306 */ /* 0x000e620000209400 */
[----:B---3--:R-:W-:Y:S02]  /*1710*/  IABS R5, R18 ;  /* 0x0000001200057213 */ /* 0x008fe40000000000 */
[----:B------:R-:W-:Y:S02]  /*1720*/  IABS R25, R19 ;  /* 0x0000001300197213 */ /* 0x000fe40000000000 */
[----:B----4-:R-:W-:-:S03]  /*1730*/  IABS R3, R16 ;  /* 0x0000001000037213 */ /* 0x010fc60000000000 */
[----:B------:R-:W2:Y:S08]  /*1740*/  I2F.RP R13, R0 ;  /* 0x00000000000d7306 */ /* 0x000eb00000209400 */
[----:B------:R-:W-:Y:S08]  /*1750*/  I2F.RP R22, R5 ;  /* 0x0000000500167306 */ /* 0x000ff00000209400 */
[----:B-1----:R-:W0:Y:S08]  /*1760*/  MUFU.RCP R12, R12 ;  /* 0x0000000c000c7308 */ /* 0x002e300000001000 */
[----:B------:R-:W1:Y:S08]  /*1770*/  I2F.RP R4, R25 ;  /* 0x0000001900047306 */ /* 0x000e700000209400 */
[----:B--2---:R-:W2:Y:S01]  /*1780*/  MUFU.RCP R13, R13 ;  /* 0x0000000d000d7308 */ /* 0x004ea20000001000 */
[----:B0-----:R-:W-:-:S07]  /*1790*/  IADD3 R6, PT, PT, R12, 0xffffffe, RZ ;  /* 0x0ffffffe0c067810 */ /* 0x001fce0007ffe0ff */
[----:B------:R-:W0:Y:S08]  /*17a0*/  MUFU.RCP R22, R22 ;  /* 0x0000001600167308 */ /* 0x000e300000001000 */
[----:B-1----:R-:W1:Y:S01]  /*17b0*/  MUFU.RCP R4, R4 ;  /* 0x0000000400047308 */ /* 0x002e620000001000 */
[----:B--2---:R-:W-:-:S07]  /*17c0*/  VIADD R26, R13, 0xffffffe ;  /* 0x0ffffffe0d1a7836 */ /* 0x004fce0000000000 */
[----:B------:R2:W3:Y:S01]  /*17d0*/  F2I.FTZ.U32.TRUNC.NTZ R7, R6 ;  /* 0x0000000600077305 */ /* 0x0004e2000021f000 */
[----:B0-----:R-:W-:-:S07]  /*17e0*/  VIADD R10, R22, 0xffffffe ;  /* 0x0ffffffe160a7836 */ /* 0x001fce0000000000 */
[----:B------:R-:W-:Y:S01]  /*17f0*/  I2F.RP R9, R3 ;  /* 0x0000000300097306 */ /* 0x000fe20000209400 */
[----:B--2---:R-:W-:Y:S02]  /*1800*/  IMAD.MOV.U32 R6, RZ, RZ, RZ ;  /* 0x000000ffff067224 */ /* 0x004fe400078e00ff */
[----:B-1----:R-:W-:Y:S01]  /*1810*/  VIADD R12, R4, 0xffffffe ;  /* 0x0ffffffe040c7836 */ /* 0x002fe20000000000 */
[----:B---3--:R-:W-:-:S04]  /*1820*/  IADD3 R13, PT, PT, RZ, -R7, RZ ;  /* 0x80000007ff0d7210 */ /* 0x008fc80007ffe0ff */
[----:B------:R0:W1:Y:S01]  /*1830*/  F2I.FTZ.U32.TRUNC.NTZ R27, R26 ;  /* 0x0000001a001b7305 */ /* 0x000062000021f000 */
[----:B------:R-:W-:-:S07]  /*1840*/  IMAD R22, R13, R2, RZ ;  /* 0x000000020d167224 */ /* 0x000fce00078e02ff */
[----:B------:R-:W2:Y:S01]  /*1850*/  F2I.FTZ.U32.TRUNC.NTZ R11, R10 ;  /* 0x0000000a000b7305 */ /* 0x000ea2000021f000 */
[----:B0-----:R-:W-:Y:S02]  /*1860*/  HFMA2 R26, -RZ, RZ, 0, 0 ;  /* 0x00000000ff1a7431 */ /* 0x001fe400000001ff */
[----:B------:R-:W-:Y:S01]  /*1870*/  IMAD.HI.U32 R6, R7, R22, R6 ;  /* 0x0000001607067227 */ /* 0x000fe200078e0006 */
[----:B------:R-:W-:-:S03]  /*1880*/  IABS R7, R17 ;  /* 0x0000001100077213 */ /* 0x000fc60000000000 */
[----:B-1----:R-:W-:Y:S01]  /*1890*/  IMAD.MOV R29, RZ, RZ, -R27 ;  /* 0x000000ffff1d7224 */ /* 0x002fe200078e0a1b */
[----:B------:R-:W-:Y:S03]  /*18a0*/  MUFU.RCP R9, R9 ;  /* 0x0000000900097308 */ /* 0x000fe60000001000 */
[----:B------:R-:W-:Y:S01]  /*18b0*/  IMAD R29, R29, R0, RZ ;  /* 0x000000001d1d7224 */ /* 0x000fe200078e02ff */
[----:B--2---:R-:W-:-:S04]  /*18c0*/  IADD3 R4, PT, PT, RZ, -R11, RZ ;  /* 0x8000000bff047210 */ /* 0x004fc80007ffe0ff */
[----:B------:R-:W0:Y:S01]  /*18d0*/  F2I.FTZ.U32.TRUNC.NTZ R13, R12 ;  /* 0x0000000c000d7305 */ /* 0x000e22000021f000 */
[----:B------:R-:W-:Y:S02]  /*18e0*/  IMAD.MOV.U32 R10, RZ, RZ, R4 ;  /* 0x000000ffff0a7224 */ /* 0x000fe400078e0004 */
[----:B------:R-:W-:-:S05]  /*18f0*/  IMAD.HI.U32 R4, R27, R29, R26 ;  /* 0x0000001d1b047227 */ /* 0x000fca00078e001a */
[----:B------:R-:W1:Y:S01]  /*1900*/  I2F.RP R24, R7 ;  /* 0x0000000700187306 */ /* 0x000e620000209400 */
[----:B------:R-:W-:Y:S02]  /*1910*/  IMAD R29, R10, R5, RZ ;  /* 0x000000050a1d7224 */ /* 0x000fe400078e02ff */
[----:B------:R-:W-:Y:S02]  /*1920*/  IMAD.MOV.U32 R10, RZ, RZ, RZ ;  /* 0x000000ffff0a7224 */ /* 0x000fe400078e00ff */
[----:B0-----:R-:W-:Y:S02]  /*1930*/  IMAD.MOV R12, RZ, RZ, -R13 ;  /* 0x000000ffff0c7224 */ /* 0x001fe400078e0a0d */
[----:B------:R-:W-:Y:S01]  /*1940*/  IMAD.HI.U32 R29, R11, R29, R10 ;  /* 0x0000001d0b1d7227 */ /* 0x000fe200078e000a */
[----:B------:R-:W-:-:S03]  /*1950*/  IADD3 R10, PT, PT, R9, 0xffffffe, RZ ;  /* 0x0ffffffe090a7810 */ /* 0x000fc60007ffe0ff */
[----:B------:R-:W-:Y:S01]  /*1960*/  IMAD R27, R12, R25, RZ ;  /* 0x000000190c1b7224 */ /* 0x000fe200078e02ff */
[----:B------:R0:W2:Y:S01]  /*1970*/  F2I.FTZ.U32.TRUNC.NTZ R11, R10 ;  /* 0x0000000a000b7305 */ /* 0x0000a2000021f000 */
[----:B------:R-:W-:-:S04]  /*1980*/  IMAD.MOV.U32 R12, RZ, RZ, RZ ;  /* 0x000000ffff0c7224 */ /* 0x000fc800078e00ff */
[----:B------:R-:W-:Y:S01]  /*1990*/  IMAD.HI.U32 R27, R13, R27, R12 ;  /* 0x0000001b0d1b7227 */ /* 0x000fe200078e000c */
[----:B------:R-:W-:Y:S01]  /*19a0*/  IABS R13, R20 ;  /* 0x00000014000d7213 */ /* 0x000fe20000000000 */
[----:B------:R-:W3:Y:S01]  /*19b0*/  LDC R12, c[0x0][0x388] ;  /* 0x0000e200ff0c7b82 */ /* 0x000ee20000000800 */
[----:B-1----:R-:W1:Y:S01]  /*19c0*/  MUFU.RCP R24, R24 ;  /* 0x0000001800187308 */ /* 0x002e620000001000 */
[----:B0-----:R-:W-:Y:S01]  /*19d0*/  MOV R10, RZ ;  /* 0x000000ff000a7202 */ /* 0x001fe20000000f00 */
[----:B--2---:R-:W-:-:S04]  /*19e0*/  IMAD.MOV R22, RZ, RZ, -R11 ;  /* 0x000000ffff167224 */ /* 0x004fc800078e0a0b */
[----:B------:R-:W-:-:S04]  /*19f0*/  IMAD R9, R22, R3, RZ ;  /* 0x0000000316097224 */ /* 0x000fc800078e02ff */
[----:B------:R-:W-:-:S04]  /*1a00*/  IMAD.HI.U32 R9, R11, R9, R10 ;  /* 0x000000090b097227 */ /* 0x000fc800078e000a */
[----:B-1----:R-:W-:Y:S02]  /*1a10*/  VIADD R10, R24, 0xffffffe ;  /* 0x0ffffffe180a7836 */ /* 0x002fe40000000000 */
[----:B------:R-:W-:Y:S02]  /*1a20*/  IMAD.MOV R24, RZ, RZ, -R13 ;  /* 0x000000ffff187224 */ /* 0x000fe400078e0a0d */
[----:B------:R-:W0:Y:S01]  /*1a30*/  F2I.FTZ.U32.TRUNC.NTZ R11, R10 ;  /* 0x0000000a000b7305 */ /* 0x000e22000021f000 */
[----:B---3--:R-:W-:Y:S02]  /*1a40*/  IABS R22, R12 ;  /* 0x0000000c00167213 */ /* 0x008fe40000000000 */
[----:B------:R-:W-:-:S03]  /*1a50*/  ISETP.GE.AND P0, PT, R12, RZ, PT ;  /* 0x000000ff0c00720c */ /* 0x000fc60003f06270 */
[----:B------:R-:W-:Y:S01]  /*1a60*/  IMAD.HI.U32 R13, R6, R22, RZ ;  /* 0x00000016060d7227 */ /* 0x000fe200078e00ff */
[----:B------:R-:W-:-:S03]  /*1a70*/  IABS R6, R21 ;  /* 0x0000001500067213 */ /* 0x000fc60000000000 */
[----:B------:R-:W-:Y:S02]  /*1a80*/  IMAD R12, R13, R24, R22 ;  /* 0x000000180d0c7224 */ /* 0x000fe400078e0216 */
[----:B------:R-:W-:Y:S02]  /*1a90*/  IMAD.MOV R6, RZ, RZ, -R6 ;  /* 0x000000ffff067224 */ /* 0x000fe400078e0a06 */
[----:B------:R-:W-:Y:S01]  /*1aa0*/  IMAD.HI.U32 R13, R4, R22, RZ ;  /* 0x00000016040d7227 */ /* 0x000fe200078e00ff */
[----:B0-----:R-:W-:Y:S02]  /*1ab0*/  IADD3 R24, PT, PT, RZ, -R11, RZ ;  /* 0x8000000bff187210 */ /* 0x001fe40007ffe0ff */
[----:B------:R-:W-:Y:S01]  /*1ac0*/  ISETP.GT.U32.AND P1, PT, R2, R12, PT ;  /* 0x0000000c0200720c */ /* 0x000fe20003f24070 */
[----:B------:R-:W-:Y:S01]  /*1ad0*/  IMAD R13, R13, R6, R22 ;  /* 0x000000060d0d7224 */ /* 0x000fe200078e0216 */
[----:B-----5:R-:W-:Y:S01]  /*1ae0*/  IABS R6, R14 ;  /* 0x0000000e00067213 */ /* 0x020fe20000000000 */
[----:B------:R-:W-:-:S02]  /*1af0*/  IMAD R4, R24, R7, RZ ;  /* 0x0000000718047224 */ /* 0x000fc400078e02ff */
[----:B------:R-:W-:Y:S01]  /*1b00*/  IMAD.MOV.U32 R10, RZ, RZ, RZ ;  /* 0x000000ffff0a7224 */ /* 0x000fe200078e00ff */
[----:B------:R-:W0:Y:S01]  /*1b10*/  I2F.RP R24, R6 ;  /* 0x0000000600187306 */ /* 0x000e220000209400 */
[----:B------:R-:W-:Y:S01]  /*1b20*/  ISETP.GT.U32.AND P2, PT, R0, R13, PT ;  /* 0x0000000d0000720c */ /* 0x000fe20003f44070 */
[----:B------:R-:W-:-:S04]  /*1b30*/  IMAD.HI.U32 R29, R29, R22, RZ ;  /* 0x000000161d1d7227 */ /* 0x000fc800078e00ff */
[----:B------:R-:W-:Y:S01]  /*1b40*/  IMAD.HI.U32 R4, R11, R4, R10 ;  /* 0x000000040b047227 */ /* 0x000fe200078e000a */
[----:B------:R-:W-:-:S03]  /*1b50*/  @!P1 IADD3 R12, PT, PT, R12, -R2, RZ ;  /* 0x800000020c0c9210 */ /* 0x000fc60007ffe0ff */
[----:B------:R-:W-:Y:S01]  /*1b60*/  IMAD.HI.U32 R27, R27, R22, RZ ;  /* 0x000000161b1b7227 */ /* 0x000fe200078e00ff */
[----:B------:R-:W-:-:S03]  /*1b70*/  ISETP.GT.U32.AND P1, PT, R2, R12, PT ;  /* 0x0000000c0200720c */ /* 0x000fc60003f24070 */
[----:B------:R-:W-:Y:S01]  /*1b80*/  @!P2 IMAD.IADD R13, R13, 0x1, -R0 ;  /* 0x000000010d0da824 */ /* 0x000fe200078e0a00 */
[----:B0-----:R-:W0:Y:S01]  /*1b90*/  MUFU.RCP R24, R24 ;  /* 0x0000001800187308 */ /* 0x001e220000001000 */
[----:B------:R-:W-:Y:S01]  /*1ba0*/  IMAD.HI.U32 R9, R9, R22, RZ ;  /* 0x0000001609097227 */ /* 0x000fe200078e00ff */
[----:B------:R-:W-:-:S07]  /*1bb0*/  ISETP.NE.AND P2, PT, R21, RZ, PT ;  /* 0x000000ff1500720c */ /* 0x000fce0003f45270 */
[----:B------:R-:W-:Y:S01]  /*1bc0*/  @!P1 IMAD.IADD R12, R12, 0x1, -R2 ;  /* 0x000000010c0c9824 */ /* 0x000fe200078e0a02 */
[----:B------:R-:W-:Y:S02]  /*1bd0*/  ISETP.GT.U32.AND P1, PT, R0, R13, PT ;  /* 0x0000000d0000720c */ /* 0x000fe40003f24070 */
[----:B------:R-:W-:Y:S01]  /*1be0*/  IABS R2, R18 ;  /* 0x0000001200027213 */ /* 0x000fe20000000000 */
[----:B------:R-:W-:-:S04]  /*1bf0*/  @!P0 IMAD.MOV R12, RZ, RZ, -R12 ;  /* 0x000000ffff0c8224 */ /* 0x000fc800078e0a0c */
[----:B------:R-:W-:Y:S01]  /*1c00*/  IMAD.MOV R2, RZ, RZ, -R2 ;  /* 0x000000ffff027224 */ /* 0x000fe200078e0a02 */
[----:B0-----:R-:W-:Y:S02]  /*1c10*/  IADD3 R10, PT, PT, R24, 0xffffffe, RZ ;  /* 0x0ffffffe180a7810 */ /* 0x001fe40007ffe0ff */
[----:B------:R-:W-:Y:S01]  /*1c20*/  IABS R24, R15 ;  /* 0x0000000f00187213 */ /* 0x000fe20000000000 */
[----:B------:R-:W-:Y:S01]  /*1c30*/  IMAD R2, R29, R2, R22 ;  /* 0x000000021d027224 */ /* 0x000fe200078e0216 */
[----:B------:R0:W1:Y:S01]  /*1c40*/  F2I.FTZ.U32.TRUNC.NTZ R11, R10 ;  /* 0x0000000a000b7305 */ /* 0x000062000021f000 */
[----:B------:R-:W-:Y:S01]  /*1c50*/  @!P1 IMAD.IADD R13, R13, 0x1, -R0 ;  /* 0x000000010d0d9824 */ /* 0x000fe200078e0a00 */
[----:B------:R-:W-:Y:S02]  /*1c60*/  IABS R0, R19 ;  /* 0x0000001300007213 */ /* 0x000fe40000000000 */
[----:B------:R-:W-:Y:S01]  /*1c70*/  ISETP.GT.U32.AND P3, PT, R5, R2, PT ;  /* 0x000000020500720c */ /* 0x000fe20003f64070 */
[----:B------:R-:W-:Y:S01]  /*1c80*/  @!P0 IMAD.MOV R13, RZ, RZ, -R13 ;  /* 0x000000ffff0d8224 */ /* 0x000fe200078e0a0d */
[----:B------:R-:W-:Y:S01]  /*1c90*/  ISETP.NE.AND P1, PT, R20, RZ, PT ;  /* 0x000000ff1400720c */ /* 0x000fe20003f25270 */
[----:B------:R-:W-:Y:S01]  /*1ca0*/  IMAD.MOV R0, RZ, RZ, -R0 ;  /* 0x000000ffff007224 */ /* 0x000fe200078e0a00 */
[----:B------:R-:W2:Y:S01]  /*1cb0*/  I2F.RP R26, R24 ;  /* 0x00000018001a7306 */ /* 0x000ea20000209400 */
[----:B0-----:R-:W-:Y:S01]  /*1cc0*/  IMAD.MOV.U32 R10, RZ, RZ, RZ ;  /* 0x000000ffff0a7224 */ /* 0x001fe200078e00ff */
[----:B------:R-:W-:Y:S01]  /*1cd0*/  @!P2 LOP3.LUT R13, RZ, R21, RZ, 0x33, !PT ;  /* 0x00000015ff0da212 */ /* 0x000fe200078e33ff */
[----:B------:R-:W-:Y:S01]  /*1ce0*/  IMAD R0, R27, R0, R22 ;  /* 0x000000001b007224 */ /* 0x000fe200078e0216 */
[----:B-1----:R-:W-:-:S05]  /*1cf0*/  IADD3 R29, PT, PT, RZ, -R11, RZ ;  /* 0x8000000bff1d7210 */ /* 0x002fca0007ffe0ff */
[----:B------:R-:W-:Y:S02]  /*1d00*/  @!P3 IADD3 R2, PT, PT, R2, -R5, RZ ;  /* 0x800000050202b210 */ /* 0x000fe40007ffe0ff */
[----:B------:R-:W-:Y:S01]  /*1d10*/  @!P1 LOP3.LUT R12, RZ, R20, RZ, 0x33, !PT ;  /* 0x00000014ff0c9212 */ /* 0x000fe200078e33ff */
[----:B------:R-:W-:Y:S01]  /*1d20*/  IMAD R29, R29, R6, RZ ;  /* 0x000000061d1d7224 */ /* 0x000fe200078e02ff */
[----:B------:R-:W-:Y:S01]  /*1d30*/  ISETP.GT.U32.AND P1, PT, R5, R2, PT ;  /* 0x000000020500720c */ /* 0x000fe20003f24070 */
[----:B------:R-:W0:Y:S01]  /*1d40*/  LDC.64 R20, c[0x0][0x390] ;  /* 0x0000e400ff147b82 */ /* 0x000e220000000a00 */
[----:B--2---:R-:W1:Y:S01]  /*1d50*/  MUFU.RCP R26, R26 ;  /* 0x0000001a001a7308 */ /* 0x004e620000001000 */
[----:B------:R-:W-:Y:S01]  /*1d60*/  IMAD.HI.U32 R27, R11, R29, R10 ;  /* 0x0000001d0b1b7227 */ /* 0x000fe200078e000a */
[----:B------:R-:W-:Y:S02]  /*1d70*/  ISETP.GT.U32.AND P4, PT, R25, R0, PT ;  /* 0x000000001900720c */ /* 0x000fe40003f84070 */
[----:B------:R-:W-:-:S03]  /*1d80*/  ISETP.NE.AND P3, PT, R19, RZ, PT ;  /* 0x000000ff1300720c */ /* 0x000fc60003f65270 */
[----:B------:R-:W-:-:S04]  /*1d90*/  IMAD.HI.U32 R27, R27, R22, RZ ;  /* 0x000000161b1b7227 */ /* 0x000fc800078e00ff */
[----:B------:R-:W-:-:S04]  /*1da0*/  @!P1 IADD3 R2, PT, PT, R2, -R5, RZ ;  /* 0x8000000502029210 */ /* 0x000fc80007ffe0ff */
[----:B------:R-:W-:Y:S01]  /*1db0*/  @!P4 IMAD.IADD R0, R0, 0x1, -R25 ;  /* 0x000000010000c824 */ /* 0x000fe200078e0a19 */
[----:B-1----:R-:W-:-:S04]  /*1dc0*/  IADD3 R10, PT, PT, R26, 0xffffffe, RZ ;  /* 0x0ffffffe1a0a7810 */ /* 0x002fc80007ffe0ff */
[----:B------:R-:W-:Y:S01]  /*1dd0*/  ISETP.GT.U32.AND P2, PT, R25, R0, PT ;  /* 0x000000001900720c */ /* 0x000fe20003f44070 */
[----:B------:R1:W2:Y:S01]  /*1de0*/  F2I.FTZ.U32.TRUNC.NTZ R11, R10 ;  /* 0x0000000a000b7305 */ /* 0x0002a2000021f000 */
[----:B0-----:R-:W-:-:S04]  /*1df0*/  IMAD.WIDE.U32 R20, R23, 0x4, R20 ;  /* 0x0000000417147825 */ /* 0x001fc800078e0014 */
[----:B------:R-:W-:-:S04]  /*1e00*/  IMAD.WIDE.U32 R20, R8, 0x8, R20 ;  /* 0x0000000808147825 */ /* 0x000fc800078e0014 */
[----:B-1----:R-:W-:Y:S01]  /*1e10*/  IMAD.MOV.U32 R10, RZ, RZ, RZ ;  /* 0x000000ffff0a7224 */ /* 0x002fe200078e00ff */
[----:B------:R-:W-:Y:S02]  /*1e20*/  STG.E.64 desc[UR4][R20.64], R12 ;  /* 0x0000000c14007986 */ /* 0x000fe4000c101b04 */
[----:B------:R-:W-:Y:S01]  /*1e30*/  @!P2 IMAD.IADD R0, R0, 0x1, -R25 ;  /* 0x000000010000a824 */ /* 0x000fe200078e0a19 */
[----:B------:R-:W-:Y:S01]  /*1e40*/  ISETP.NE.AND P2, PT, R18, RZ, PT ;  /* 0x000000ff1200720c */ /* 0x000fe20003f45270 */
[----:B--2---:R-:W-:-:S04]  /*1e50*/  IMAD.MOV R29, RZ, RZ, -R11 ;  /* 0x000000ffff1d7224 */ /* 0x004fc800078e0a0b */
[----:B------:R-:W-:-:S04]  /*1e60*/  IMAD R5, R29, R24, RZ ;  /* 0x000000181d057224 */ /* 0x000fc800078e02ff */
[----:B------:R-:W-:Y:S01]  /*1e70*/  IMAD.HI.U32 R11, R11, R5, R10 ;  /* 0x000000050b0b7227 */ /* 0x000fe200078e000a */
[----:B------:R-:W-:-:S04]  /*1e80*/  IABS R5, R16 ;  /* 0x0000001000057213 */ /* 0x000fc80000000000 */
[----:B------:R-:W-:Y:S01]  /*1e90*/  IADD3 R10, PT, PT, RZ, -R5, RZ ;  /* 0x80000005ff0a7210 */ /* 0x000fe20007ffe0ff */
[----:B------:R-:W-:Y:S01]  /*1ea0*/  IMAD.HI.U32 R11, R11, R22, RZ ;  /* 0x000000160b0b7227 */ /* 0x000fe200078e00ff */
[----:B------:R-:W-:-:S03]  /*1eb0*/  IABS R5, R17 ;  /* 0x0000001100057213 */ /* 0x000fc60000000000 */
[--C-:B------:R-:W-:Y:S02]  /*1ec0*/  IMAD R10, R9, R10, R22.reuse ;  /* 0x0000000a090a7224 */ /* 0x100fe400078e0216 */
[----:B------:R-:W-:Y:S02]  /*1ed0*/  IMAD.MOV R26, RZ, RZ, -R5 ;  /* 0x000000ffff1a7224 */ /* 0x000fe400078e0a05 */
[----:B------:R-:W-:Y:S01]  /*1ee0*/  IMAD.HI.U32 R5, R4, R22, RZ ;  /* 0x0000001604057227 */ /* 0x000fe200078e00ff */
[----:B------:R-:W-:Y:S02]  /*1ef0*/  IABS R4, R14 ;  /* 0x0000000e00047213 */ /* 0x000fe40000000000 */
[----:B------:R-:W-:Y:S01]  /*1f00*/  ISETP.GT.U32.AND P1, PT, R3, R10, PT ;  /* 0x0000000a0300720c */ /* 0x000fe20003f24070 */
[----:B------:R-:W-:Y:S02]  /*1f10*/  IMAD R26, R5, R26, R22 ;  /* 0x0000001a051a7224 */ /* 0x000fe400078e0216 */
[----:B------:R-:W-:Y:S01]  /*1f20*/  IMAD.MOV R9, RZ, RZ, -R4 ;  /* 0x000000ffff097224 */ /* 0x000fe200078e0a04 */
[----:B------:R-:W-:Y:S01]  /*1f30*/  IABS R4, R15 ;  /* 0x0000000f00047213 */ /* 0x000fe20000000000 */
[----:B------:R-:W-:Y:S01]  /*1f40*/  IMAD.MOV.U32 R5, RZ, RZ, R0 ;  /* 0x000000ffff057224 */ /* 0x000fe200078e0000 */
[----:B------:R-:W-:Y:S01]  /*1f50*/  ISETP.GT.U32.AND P4, PT, R7, R26, PT ;  /* 0x0000001a0700720c */ /* 0x000fe20003f84070 */
[----:B------:R-:W-:Y:S01]  /*1f60*/  IMAD R9, R27, R9, R22 ;  /* 0x000000091b097224 */ /* 0x000fe200078e0216 */
[----:B------:R-:W-:Y:S01]  /*1f70*/  IADD3 R4, PT, PT, RZ, -R4, RZ ;  /* 0x80000004ff047210 */ /* 0x000fe20007ffe0ff */
[----:B------:R-:W-:Y:S01]  /*1f80*/  @!P0 IMAD.MOV R5, RZ, RZ, -R5 ;  /* 0x000000ffff058224 */ /* 0x000fe200078e0a05 */
[----:B------:R-:W-:-:S02]  /*1f90*/  @!P3 LOP3.LUT R5, RZ, R19, RZ, 0x33, !PT ;  /* 0x00000013ff05b212 */ /* 0x000fc400078e33ff */
[----:B------:R-:W-:Y:S01]  /*1fa0*/  ISETP.GT.U32.AND P5, PT, R6, R9, PT ;  /* 0x000000090600720c */ /* 0x000fe20003fa4070 */
[----:B------:R-:W-:Y:S01]  /*1fb0*/  IMAD R11, R11, R4, R22 ;  /* 0x000000040b0b7224 */ /* 0x000fe200078e0216 */
[----:B------:R-:W-:Y:S01]  /*1fc0*/  MOV R4, R2 ;  /* 0x0000000200047202 */ /* 0x000fe20000000f00 */
[----:B------:R-:W-:Y:S01]  /*1fd0*/  @!P1 IMAD.IADD R10, R10, 0x1, -R3 ;  /* 0x000000010a0a9824 */ /* 0x000fe200078e0a03 */
[----:B------:R-:W-:Y:S02]  /*1fe0*/  ISETP.NE.AND P3, PT, R17, RZ, PT ;  /* 0x000000ff1100720c */ /* 0x000fe40003f65270 */
[----:B------:R-:W-:Y:S01]  /*1ff0*/  ISETP.GT.U32.AND P6, PT, R24, R11, PT ;  /* 0x0000000b1800720c */ /* 0x000fe20003fc4070 */
[----:B------:R-:W-:Y:S01]  /*2000*/  @!P4 IMAD.IADD R26, R26, 0x1, -R7 ;  /* 0x000000011a1ac824 */ /* 0x000fe200078e0a07 */
[----:B------:R-:W-:Y:S02]  /*2010*/  ISETP.GT.U32.AND P4, PT, R3, R10, PT ;  /* 0x0000000a0300720c */ /* 0x000fe40003f84070 */
[----:B------:R-:W-:-:S02]  /*2020*/  @!P0 IADD3 R4, PT, PT, -R4, RZ, RZ ;  /* 0x000000ff04048210 */ /* 0x000fc40007ffe1ff */
[----:B------:R-:W-:Y:S02]  /*2030*/  @!P2 LOP3.LUT R4, RZ, R18, RZ, 0x33, !PT ;  /* 0x00000012ff04a212 */ /* 0x000fe400078e33ff */
[----:B------:R-:W-:Y:S02]  /*2040*/  @!P5 IADD3 R9, PT, PT, R9, -R6, RZ ;  /* 0x800000060909d210 */ /* 0x000fe40007ffe0ff */
[----:B------:R-:W-:Y:S01]  /*2050*/  ISETP.GT.U32.AND P5, PT, R7, R26, PT ;  /* 0x0000001a0700720c */ /* 0x000fe20003fa4070 */
[----:B------:R-:W-:Y:S01]  /*2060*/  STG.E.64 desc[UR4][R20.64+0x400], R4 ;  /* 0x0004000414007986 */ /* 0x000fe2000c101b04 */
[----:B------:R-:W-:Y:S01]  /*2070*/  ISETP.NE.AND P2, PT, R16, RZ, PT ;  /* 0x000000ff1000720c */ /* 0x000fe20003f45270 */
[----:B------:R-:W-:Y:S01]  /*2080*/  @!P6 IMAD.IADD R11, R11, 0x1, -R24 ;  /* 0x000000010b0be824 */ /* 0x000fe200078e0a18 */
[----:B------:R-:W-:Y:S02]  /*2090*/  ISETP.GT.U32.AND P6, PT, R6, R9, PT ;  /* 0x000000090600720c */ /* 0x000fe40003fc4070 */
[----:B------:R-:W-:-:S02]  /*20a0*/  @!P4 IADD3 R10, PT, PT, R10, -R3, RZ ;  /* 0x800000030a0ac210 */ /* 0x000fc40007ffe0ff */
[----:B------:R-:W-:Y:S02]  /*20b0*/  ISETP.GT.U32.AND P1, PT, R24, R11, PT ;  /* 0x0000000b1800720c */ /* 0x000fe40003f24070 */
[----:B------:R-:W-:Y:S02]  /*20c0*/  ISETP.NE.AND P4, PT, R14, RZ, PT ;  /* 0x000000ff0e00720c */ /* 0x000fe40003f85270 */
[----:B------:R-:W-:Y:S01]  /*20d0*/  MOV R2, R10 ;  /* 0x0000000a00027202 */ /* 0x000fe20000000f00 */
[----:B------:R-:W-:Y:S01]  /*20e0*/  @!P5 IMAD.IADD R26, R26, 0x1, -R7 ;  /* 0x000000011a1ad824 */ /* 0x000fe200078e0a07 */
[----:B------:R-:W-:-:S03]  /*20f0*/  ISETP.NE.AND P5, PT, R15, RZ, PT ;  /* 0x000000ff0f00720c */ /* 0x000fc60003fa5270 */
[----:B------:R-:W-:Y:S01]  /*2100*/  @!P6 IADD3 R9, PT, PT, R9, -R6, RZ ;  /* 0x800000060909e210 */ /* 0x000fe20007ffe0ff */
[----:B------:R-:W-:Y:S02]  /*2110*/  IMAD.MOV.U32 R3, RZ, RZ, R26 ;  /* 0x000000ffff037224 */ /* 0x000fe400078e001a */
[----:B------:R-:W-:Y:S01]  /*2120*/  @!P0 IMAD.MOV R2, RZ, RZ, -R2 ;  /* 0x000000ffff028224 */ /* 0x000fe200078e0a02 */
[----:B------:R-:W-:Y:S01]  /*2130*/  MOV R10, R9 ;  /* 0x00000009000a7202 */ /* 0x000fe20000000f00 */
[----:B------:R-:W-:Y:S01]  /*2140*/  @!P1 IMAD.IADD R11, R11, 0x1, -R24 ;  /* 0x000000010b0b9824 */ /* 0x000fe200078e0a18 */
[----:B------:R-:W-:Y:S02]  /*2150*/  @!P0 IADD3 R3, PT, PT, -R3, RZ, RZ ;  /* 0x000000ff03038210 */ /* 0x000fe40007ffe1ff */
[----:B------:R-:W-:Y:S01]  /*2160*/  @!P2 LOP3.LUT R2, RZ, R16, RZ, 0x33, !PT ;  /* 0x00000010ff02a212 */ /* 0x000fe200078e33ff */
[----:B------:R-:W-:Y:S01]  /*2170*/  @!P0 IMAD.MOV R10, RZ, RZ, -R10 ;  /* 0x000000ffff0a8224 */ /* 0x000fe200078e0a0a */
[----:B------:R-:W-:-:S02]  /*2180*/  @!P0 IADD3 R11, PT, PT, -R11, RZ, RZ ;  /* 0x000000ff0b0b8210 */ /* 0x000fc40007ffe1ff */
[----:B------:R-:W-:Y:S02]  /*2190*/  @!P3 LOP3.LUT R3, RZ, R17, RZ, 0x33, !PT ;  /* 0x00000011ff03b212 */ /* 0x000fe400078e33ff */
[----:B------:R-:W-:Y:S02]  /*21a0*/  @!P4 LOP3.LUT R10, RZ, R14, RZ, 0x33, !PT ;  /* 0x0000000eff0ac212 */ /* 0x000fe400078e33ff */
[----:B------:R-:W-:Y:S01]  /*21b0*/  @!P5 LOP3.LUT R11, RZ, R15, RZ, 0x33, !PT ;  /* 0x0000000fff0bd212 */ /* 0x000fe200078e33ff */
[----:B------:R-:W-:Y:S04]  /*21c0*/  STG.E.64 desc[UR4][R20.64+0x800], R2 ;  /* 0x0008000214007986 */ /* 0x000fe8000c101b04 */
[----:B------:R-:W-:Y:S01]  /*21d0*/  STG.E.64 desc[UR4][R20.64+0xc00], R10 ;  /* 0x000c000a14007986 */ /* 0x000fe2000c101b04 */
[----:B------:R-:W-:Y:S05]  /*21e0*/  EXIT ;  /* 0x000000000000794d */ /* 0x000fea0003800000 */
.L_x_20256:
        /* <DEDUP_REMOVED lines=9> */
.L_x_50113:


//--------------------- .text._ZN2at6native29vectorized_elementwise_kernelILi4ENS0_13AUnaryFunctorIiiiZZZNS0_16fmod_kernel_cudaERNS_18TensorIteratorBaseEENKUlvE_clEvENKUlvE1_clEvEUliiE_EESt5arrayIPcLm2EEEEviT0_T1_ --------------------------
	.section	.text._ZN2at6native29vectorized_elementwise_kernelILi4ENS0_13AUnaryFunctorIiiiZZZNS0_16fmod_kernel_cudaERNS_18TensorIteratorBaseEENKUlvE_clEvENKUlvE1_clEvEUliiE_EESt5arrayIPcLm2EEEEviT0_T1_,"ax",@progbits
	.align	128
        .global         _ZN2at6native29vectorized_elementwise_kernelILi4ENS0_13AUnaryFunctorIiiiZZZNS0_16fmod_kernel_cudaERNS_18TensorIteratorBaseEENKUlvE_clEvENKUlvE1_clEvEUliiE_EESt5arrayIPcLm2EEEEviT0_T1_
        .type           _ZN2at6native29vectorized_elementwise_kernelILi4ENS0_13AUnaryFunctorIiiiZZZNS0_16fmod_kernel_cudaERNS_18TensorIteratorBaseEENKUlvE_clEvENKUlvE1_clEvEUliiE_EESt5arrayIPcLm2EEEEviT0_T1_,@function
        .size           _ZN2at6native29vectorized_elementwise_kernelILi4ENS0_13AUnaryFunctorIiiiZZZNS0_16fmod_kernel_cudaERNS_18TensorIteratorBaseEENKUlvE_clEvENKUlvE1_clEvEUliiE_EESt5arrayIPcLm2EEEEviT0_T1_,(.L_x_50114 - _ZN2at6native29vectorized_elementwise_kernelILi4ENS0_13AUnaryFunctorIiiiZZZNS0_16fmod_kernel_cudaERNS_18TensorIteratorBaseEENKUlvE_clEvENKUlvE1_clEvEUliiE_EESt5arrayIPcLm2EEEEviT0_T1_)
        .other          _ZN2at6native29vectorized_elementwise_kernelILi4ENS0_13AUnaryFunctorIiiiZZZNS0_16fmod_kernel_cudaERNS_18TensorIteratorBaseEENKUlvE_clEvENKUlvE1_clEvEUliiE_EESt5arrayIPcLm2EEEEviT0_T1_,@"STO_CUDA_ENTRY STV_DEFAULT"
_ZN2at6native29vectorized_elementwise_kernelILi4ENS0_13AUnaryFunctorIiiiZZZNS0_16fmod_kernel_cudaERNS_18TensorIteratorBaseEENKUlvE_clEvENKUlvE1_clEvEUliiE_EESt5arrayIPcLm2EEEEviT0_T1_:
.text._ZN2at6native29vectorized_elementwise_kernelILi4ENS0_13AUnaryFunctorIiiiZZZNS0_16fmod_kernel_cudaERNS_18TensorIteratorBaseEENKUlvE_clEvENKUlvE1_clEvEUliiE_EESt5arrayIPcLm2EEEEviT0_T1_:
        /* <DEDUP_REMOVED lines=93> */
.L_x_20259:
[----:B------:R-:W-:Y:S05]  /*05d0*/  BSYNC.RECONVERGENT B0 ;  /* 0x0000000000007941 */ /* 0x000fea0003800200 */
.L_x_20258:
        /* <DEDUP_REMOVED lines=33> */
.L_x_20261:
[----:B------:R-:W-:Y:S05]  /*07f0*/  BSYNC.RECONVERGENT B0 ;  /* 0x0000000000007941 */ /* 0x000fea0003800200 */
.L_x_20260:
        /* <DEDUP_REMOVED lines=36> */
.L_x_20263:
[----:B------:R-:W-:Y:S05]  /*0a40*/  BSYNC.RECONVERGENT B0 ;  /* 0x0000000000007941 */ /* 0x000fea0003800200 */
.L_x_20262:
        /* <DEDUP_REMOVED lines=26> */
.L_x_20265:
[----:B------:R-:W-:Y:S05]  /*0bf0*/  BSYNC.RECONVERGENT B0 ;  /* 0x0000000000007941 */ /* 0x000fea0003800200 */
.L_x_20264:
        /* <DEDUP_REMOVED lines=26> */
.L_x_20267:
[----:B------:R-:W-:Y:S05]  /*0da0*/  BSYNC.RECONVERGENT B0 ;  /* 0x0000000000007941 */ /* 0x000fea0003800200 */
.L_x_20266:
        /* <DEDUP_REMOVED lines=27> */
.L_x_20269:
[----:B------:R-:W-:Y:S05]  /*0f60*/  BSYNC.RECONVERGENT B0 ;  /* 0x0000000000007941 */ /* 0x000fea0003800200 */
.L_x_20268:
        /* <DEDUP_REMOVED lines=27> */
.L_x_20271:
[----:B------:R-:W-:Y:S05]  /*1120*/  BSYNC.RECONVERGENT B0 ;  /* 0x0000000000007941 */ /* 0x000fea0003800200 */
.L_x_20270:
        /* <DEDUP_REMOVED lines=26> */
.L_x_20273:
[----:B------:R-:W-:Y:S05]  /*12d0*/  BSYNC.RECONVERGENT B0 ;  /* 0x0000000000007941 */ /* 0x000fea0003800200 */
.L_x_20272:
        /* <DEDUP_REMOVED lines=18> */
.L_x_20276:
[----:B------:R-:W-:-:S13]  /*1400*/  ISETP.GE.U32.AND P0, PT, R2, R0, PT ;  /* 0x000000000200720c */ /* 0x000fda0003f06070 */
[----:B------:R-:W-:Y:S05]  /*1410*/  @P0 BRA `(.L_x_20278) ;  /* 0x0000000000300947 */ /* 0x000fea0003800000 */
[----:B0-----:R-:W0:Y:S01]  /*1420*/  LDC.64 R4, c[0x0][0x390] ;  /* 0x0000e400ff047b82 */ /* 0x001e220000000a00 */
[----:B------:R-:W-:Y:S01]  /*1430*/  IADD3 R7, PT, PT, R27, R2, RZ ;  /* 0x000000021b077210 */ /* 0x000fe20007ffe0ff */
[----:B------:R-:W-:-:S04]  /*1440*/  VIADD R2, R2, 0x80 ;  /* 0x0000008002027836 */ /* 0x000fc80000000000 */
[----:B0-----:R-:W-:-:S05]  /*1450*/  IMAD.WIDE.U32 R4, R7, 0x4, R4 ;  /* 0x0000000407047825 */ /* 0x001fca00078e0004 */
[----:B------:R1:W-:Y:S02]  /*1460*/  STG.E desc[UR4][R4.64], R15 ;  /* 0x0000000f04007986 */ /* 0x0003e4000c101904 */
.L_x_20277:
[----:B------:R-:W-:-:S13]  /*1470*/  ISETP.GE.U32.AND P0, PT, R2, R0, PT ;  /* 0x000000000200720c */ /* 0x000fda0003f06070 */
[----:B------:R-:W-:Y:S05]  /*1480*/  @P0 BRA `(.L_x_20279) ;  /* 0x0000000000340947 */ /* 0x000fea0003800000 */
[----:B01----:R-:W0:Y:S01]  /*1490*/  LDC.64 R4, c[0x0][0x390] ;  /* 0x0000e400ff047b82 */ /* 0x003e220000000a00 */
[----:B------:R-:W-:Y:S01]  /*14a0*/  IMAD.IADD R7, R27, 0x1, R2 ;  /* 0x000000011b077824 */ /* 0x000fe200078e0202 */
[----:B------:R-:W-:-:S03]  /*14b0*/  IADD3 R2, PT, PT, R2, 0x80, RZ ;  /* 0x0000008002027810 */ /* 0x000fc60007ffe0ff */
[----:B0-----:R-:W-:-:S05]  /*14c0*/  IMAD.WIDE.U32 R4, R7, 0x4, R4 ;  /* 0x0000000407047825 */ /* 0x001fca00078e0004 */
[----:B------:R1:W-:Y:S02]  /*14d0*/  STG.E desc[UR4][R4.64], R3 ;  /* 0x0000000304007986 */ /* 0x0003e4000c101904 */
.L_x_20278:
        /* <DEDUP_REMOVED lines=8> */
.L_x_20279:
[----:B------:R-:W-:Y:S05]  /*1560*/  BSYNC.RELIABLE B1 ;  /* 0x0000000000017941 */ /* 0x000fea0003800100 */
.L_x_20275:
[----:B------:R-:W-:-:S13]  /*1570*/  ISETP.GE.U32.AND P0, PT, R2, R0, PT ;  /* 0x000000000200720c */ /* 0x000fda0003f06070 */
[----:B012---:R-:W0:Y:S01]  /*1580*/  @!P0 LDC.64 R4, c[0x0][0x390] ;  /* 0x0000e400ff048b82 */ /* 0x007e220000000a00 */
[----:B------:R-:W-:Y:S01]  /*1590*/  @!P0 IADD3 R3, PT, PT, R27, R2, RZ ;  /* 0x000000021b038210 */ /* 0x000fe20007ffe0ff */
[----:B------:R-:W-:-:S04]  /*15a0*/  @!P0 VIADD R2, R2, 0x80 ;  /* 0x0000008002028836 */ /* 0x000fc80000000000 */
[----:B0-----:R-:W-:-:S05]  /*15b0*/  @!P0 IMAD.WIDE.U32 R4, R3, 0x4, R4 ;  /* 0x0000000403048825 */ /* 0x001fca00078e0004 */
[----:B------:R2:W-:Y:S02]  /*15c0*/  @!P0 STG.E desc[UR4][R4.64], R10 ;  /* 0x0000000a04008986 */ /* 0x0005e4000c101904 */
.L_x_20280:
[----:B------:R-:W-:Y:S05]  /*15d0*/  BSYNC.RECONVERGENT B0 ;  /* 0x0000000000007941 */ /* 0x000fea0003800200 */
.L_x_20274:
        /* <DEDUP_REMOVED lines=8> */
.L_x_20257:
[----:B------:R-:W0:Y:S01]  /*1660*/  S2R R21, SR_TID.X ;  /* 0x0000000000157919 */ /* 0x000e220000002100 */
[----:B------:R-:W1:Y:S02]  /*1670*/  LDC.64 R2, c[0x0][0x398] ;  /* 0x0000e600ff027b82 */ /* 0x000e640000000a00 */
[----:B-1----:R-:W-:-:S04]  /*1680*/  IMAD.WIDE.U32 R2, R27, 0x4, R2 ;  /* 0x000000041b027825 */ /* 0x002fc800078e0002 */
[----:B0-----:R-:W-:-:S05]  /*1690*/  IMAD.WIDE.U32 R2, R21, 0x10, R2 ;  /* 0x0000001015027825 */ /* 0x001fca00078e0002 */
[----:B------:R-:W2:Y:S04]  /*16a0*/  LDG.E.128 R8, desc[UR4][R2.64] ;  /* 0x0000000402087981 */ /* 0x000ea8000c1e1d00 */
[----:B------:R-:W3:Y:S01]  /*16b0*/  LDG.E.128 R12, desc[UR4][R2.64+0x800] ;  /* 0x00080004020c7981 */ /* 0x000ee2000c1e1d00 */
[----:B--2---:R-:W-:Y:S02]  /*16c0*/  IABS R19, R8 ;  /* 0x0000000800137213 */ /* 0x004fe40000000000 */
[----:B------:R-:W-:Y:S02]  /*16d0*/  IABS R16, R9 ;  /* 0x0000000900107213 */ /* 0x000fe40000000000 */
[----:B------:R-:W0:Y:S01]  /*16e0*/  I2F.RP R18, R19 ;  /* 0x0000001300127306 */ /* 0x000e220000209400 */
[----:B------:R-:W-:-:S02]  /*16f0*/  IABS R17, R10 ;  /* 0x0000000a00117213 */ /* 0x000fc40000000000 */
[----:B------:R-:W-:Y:S02]  /*1700*/  IABS R0, R11 ;  /* 0x0000000b00007213 */ /* 0x000fe40000000000 */
[----:B---3--:R-:W-:Y:S02]  /*1710*/  IABS R23, R12 ;  /* 0x0000000c00177213 */ /* 0x008fe40000000000 */
[----:B------:R-:W-:Y:S01]  /*1720*/  ISETP.NE.AND P3, PT, R11, RZ, PT ;  /* 0x000000ff0b00720c */ /* 0x000fe20003f65270 */
[----:B------:R-:W1:Y:S08]  /*1730*/  I2F.RP R20, R16 ;  /* 0x0000001000147306 */ /* 0x000e700000209400 */
[----:B------:R-:W-:Y:S08]  /*1740*/  I2F.RP R22, R17 ;  /* 0x0000001100167306 */ /* 0x000ff00000209400 */
[----:B0-----:R-:W0:Y:S08]  /*1750*/  MUFU.RCP R18, R18 ;  /* 0x0000001200127308 */ /* 0x001e300000001000 */
[----:B------:R-:W2:Y:S08]  /*1760*/  I2F.RP R3, R0 ;  /* 0x0000000000037306 */ /* 0x000eb00000209400 */
[----:B-1----:R-:W1:Y:S01]  /*1770*/  MUFU.RCP R20, R20 ;  /* 0x0000001400147308 */ /* 0x002e620000001000 */
[----:B0-----:R-:W-:-:S07]  /*1780*/  IADD3 R24, PT, PT, R18, 0xffffffe, RZ ;  /* 0x0ffffffe12187810 */ /* 0x001fce0007ffe0ff */
[----:B------:R-:W0:Y:S08]  /*1790*/  MUFU.RCP R22, R22 ;  /* 0x0000001600167308 */ /* 0x000e300000001000 */
[----:B--2---:R-:W2:Y:S01]  /*17a0*/  MUFU.RCP R3, R3 ;  /* 0x0000000300037308 */ /* 0x004ea20000001000 */
[----:B-1----:R-:W-:-:S07]  /*17b0*/  VIADD R4, R20, 0xffffffe ;  /* 0x0ffffffe14047836 */ /* 0x002fce0000000000 */
[----:B------:R-:W-:Y:S01]  /*17c0*/  I2F.RP R26, R23 ;  /* 0x00000017001a7306 */ /* 0x000fe20000209400 */
[----:B0-----:R-:W-:-:S07]  /*17d0*/  VIADD R6, R22, 0xffffffe ;  /* 0x0ffffffe16067836 */ /* 0x001fce0000000000 */
[----:B------:R0:W1:Y:S01]  /*17e0*/  F2I.FTZ.U32.TRUNC.NTZ R25, R24 ;  /* 0x0000001800197305 */ /* 0x000062000021f000 */
[----:B--2---:R-:W-:-:S07]  /*17f0*/  VIADD R18, R3, 0xffffffe ;  /* 0x0ffffffe03127836 */ /* 0x004fce0000000000 */
[----:B------:R2:W3:Y:S01]  /*1800*/  F2I.FTZ.U32.TRUNC.NTZ R5, R4 ;  /* 0x0000000400057305 */ /* 0x0004e2000021f000 */
[----:B0-----:R-:W-:Y:S01]  /*1810*/  HFMA2 R24, -RZ, RZ, 0, 0 ;  /* 0x00000000ff187431 */ /* 0x001fe200000001ff */
[----:B-1----:R-:W-:-:S06]  /*1820*/  IADD3 R20, PT, PT, RZ, -R25, RZ ;  /* 0x80000019ff147210 */ /* 0x002fcc0007ffe0ff */
[----:B------:R-:W0:Y:S01]  /*1830*/  MUFU.RCP R2, R26 ;  /* 0x0000001a00027308 */ /* 0x000e220000001000 */
[----:B--2---:R-:W-:Y:S01]  /*1840*/  MOV R4, RZ ;  /* 0x000000ff00047202 */ /* 0x004fe20000000f00 */
[----:B------:R-:W-:Y:S02]  /*1850*/  IMAD R29, R20, R19, RZ ;  /* 0x00000013141d7224 */ /* 0x000fe400078e02ff */
[----:B---3--:R-:W-:-:S04]  /*1860*/  IMAD.MOV R22, RZ, RZ, -R5 ;  /* 0x000000ffff167224 */ /* 0x008fc800078e0a05 */
[----:B------:R-:W1:Y:S01]  /*1870*/  F2I.FTZ.U32.TRUNC.NTZ R7, R6 ;  /* 0x0000000600077305 */ /* 0x000e62000021f000 */
[----:B------:R-:W-:-:S04]  /*1880*/  IMAD.HI.U32 R20, R25, R29, R24 ;  /* 0x0000001d19147227 */ /* 0x000fc800078e0018 */
[----:B------:R-:W-:Y:S01]  /*1890*/  IMAD R25, R22, R16, RZ ;  /* 0x0000001016197224 */ /* 0x000fe200078e02ff */
[----:B------:R-:W-:Y:S02]  /*18a0*/  IABS R22, R10 ;  /* 0x0000000a00167213 */ /* 0x000fe40000000000 */
[----:B------:R2:W3:Y:S01]  /*18b0*/  F2I.FTZ.U32.TRUNC.NTZ R3, R18 ;  /* 0x0000001200037305 */ /* 0x0004e2000021f000 */
[----:B0-----:R-:W-:Y:S01]  /*18c0*/  VIADD R2, R2, 0xffffffe ;  /* 0x0ffffffe02027836 */ /* 0x001fe20000000000 */
[----:B------:R-:W-:Y:S01]  /*18d0*/  IADD3 R22, PT, PT, RZ, -R22, RZ ;  /* 0x80000016ff167210 */ /* 0x000fe20007ffe0ff */
[----:B-1----:R-:W-:Y:S02]  /*18e0*/  IMAD.MOV R6, RZ, RZ, -R7 ;  /* 0x000000ffff067224 */ /* 0x002fe400078e0a07 */
[----:B--2---:R-:W-:-:S03]  /*18f0*/  IMAD.HI.U32 R18, R5, R25, R4 ;  /* 0x0000001905127227 */ /* 0x004fc600078e0004 */
[----:B------:R0:W1:Y:S01]  /*1900*/  F2I.FTZ.U32.TRUNC.NTZ R5, R2 ;  /* 0x0000000200057305 */ /* 0x000062000021f000 */
[----:B------:R-:W-:Y:S02]  /*1910*/  IMAD R25, R6, R17, RZ ;  /* 0x0000001106197224 */ /* 0x000fe400078e02ff */
[----:B---3--:R-:W-:Y:S02]  /*1920*/  IMAD.MOV R29, RZ, RZ, -R3 ;  /* 0x000000ffff1d7224 */ /* 0x008fe400078e0a03 */
[----:B------:R-:W-:Y:S02]  /*1930*/  IMAD.MOV.U32 R6, RZ, RZ, RZ ;  /* 0x000000ffff067224 */ /* 0x000fe400078e00ff */
[----:B------:R-:W-:Y:S02]  /*1940*/  IMAD R29, R29, R0, RZ ;  /* 0x000000001d1d7224 */ /* 0x000fe400078e02ff */
[----:B0-----:R-:W-:Y:S02]  /*1950*/  HFMA2 R2, -RZ, RZ, 0, 0 ;  /* 0x00000000ff027431 */ /* 0x001fe400000001ff */
[----:B------:R-:W-:Y:S01]  /*1960*/  IMAD.HI.U32 R7, R7, R25, R6 ;  /* 0x0000001907077227 */ /* 0x000fe200078e0006 */
[----:B------:R-:W-:Y:S01]  /*1970*/  IABS R25, R13 ;  /* 0x0000000d00197213 */ /* 0x000fe20000000000 */
[----:B------:R-:W0:Y:S02]  /*1980*/  LDC R6, c[0x0][0x388] ;  /* 0x0000e200ff067b82 */ /* 0x000e240000000800 */
[----:B------:R-:W-:-:S02]  /*1990*/  IMAD.HI.U32 R2, R3, R29, R2 ;  /* 0x0000001d03027227 */ /* 0x000fc400078e0002 */
[----:B------:R-:W2:Y:S02]  /*19a0*/  I2F.RP R3, R25 ;  /* 0x0000001900037306 */ /* 0x000ea40000209400 */
[----:B-1----:R-:W-:-:S04]  /*19b0*/  IMAD.MOV R4, RZ, RZ, -R5 ;  /* 0x000000ffff047224 */ /* 0x002fc800078e0a05 */
[----:B------:R-:W-:Y:S02]  /*19c0*/  IMAD R29, R4, R23, RZ ;  /* 0x00000017041d7224 */ /* 0x000fe400078e02ff */
[----:B------:R-:W-:-:S04]  /*19d0*/  IMAD.MOV.U32 R4, RZ, RZ, RZ ;  /* 0x000000ffff047224 */ /* 0x000fc800078e00ff */
[----:B------:R-:W-:Y:S01]  /*19e0*/  IMAD.HI.U32 R29, R5, R29, R4 ;  /* 0x0000001d051d7227 */ /* 0x000fe200078e0004 */
[----:B------:R-:W-:Y:S01]  /*19f0*/  IABS R4, R8 ;  /* 0x0000000800047213 */ /* 0x000fe20000000000 */
[----:B--2---:R-:W1:Y:S03]  /*1a00*/  MUFU.RCP R3, R3 ;  /* 0x0000000300037308 */ /* 0x004e660000001000 */
[----:B------:R-:W-:Y:S02]  /*1a10*/  IADD3 R4, PT, PT, RZ, -R4, RZ ;  /* 0x80000004ff047210 */ /* 0x000fe40007ffe0ff */
[----:B0-----:R-:W-:Y:S02]  /*1a20*/  IABS R24, R6 ;  /* 0x0000000600187213 */ /* 0x001fe40000000000 */
[----:B------:R-:W-:-:S03]  /*1a30*/  ISETP.GE.AND P0, PT, R6, RZ, PT ;  /* 0x000000ff0600720c */ /* 0x000fc60003f06270 */
[----:B------:R-:W-:-:S04]  /*1a40*/  IMAD.HI.U32 R5, R20, R24, RZ ;  /* 0x0000001814057227 */ /* 0x000fc800078e00ff */
[----:B------:R-:W-:Y:S01]  /*1a50*/  IMAD R4, R5, R4, R24 ;  /* 0x0000000405047224 */ /* 0x000fe200078e0218 */
[----:B------:R-:W-:Y:S01]  /*1a60*/  IABS R5, R9 ;  /* 0x0000000900057213 */ /* 0x000fe20000000000 */
[----:B------:R-:W-:-:S03]  /*1a70*/  IMAD.HI.U32 R7, R7, R24, RZ ;  /* 0x0000001807077227 */ /* 0x000fc600078e00ff */
[----:B------:R-:W-:Y:S01]  /*1a80*/  ISETP.GT.U32.AND P1, PT, R19, R4, PT ;  /* 0x000000041300720c */ /* 0x000fe20003f24070 */
[----:B-1----:R-:W-:Y:S02]  /*1a90*/  VIADD R20, R3, 0xffffffe ;  /* 0x0ffffffe03147836 */ /* 0x002fe40000000000 */
[----:B------:R-:W-:Y:S02]  /*1aa0*/  IMAD.MOV R6, RZ, RZ, -R5 ;  /* 0x000000ffff067224 */ /* 0x000fe400078e0a05 */
[----:B------:R-:W0:Y:S01]  /*1ab0*/  F2I.FTZ.U32.TRUNC.NTZ R3, R20 ;  /* 0x0000001400037305 */ /* 0x000e22000021f000 */
[----:B------:R-:W-:-:S04]  /*1ac0*/  IMAD.HI.U32 R5, R18, R24, RZ ;  /* 0x0000001812057227 */ /* 0x000fc800078e00ff */
[--C-:B------:R-:W-:Y:S02]  /*1ad0*/  IMAD R5, R5, R6, R24.reuse ;  /* 0x0000000605057224 */ /* 0x100fe400078e0218 */
[----:B------:R-:W-:Y:S01]  /*1ae0*/  IMAD R6, R7, R22, R24 ;  /* 0x0000001607067224 */ /* 0x000fe200078e0218 */
[----:B------:R-:W-:Y:S01]  /*1af0*/  IABS R7, R11 ;  /* 0x0000000b00077213 */ /* 0x000fe20000000000 */
[----:B------:R-:W-:Y:S01]  /*1b00*/  @!P1 IMAD.IADD R4, R4, 0x1, -R19 ;  /* 0x0000000104049824 */ /* 0x000fe200078e0a13 */
[----:B------:R-:W-:Y:S01]  /*1b10*/  ISETP.GT.U32.AND P2, PT, R16, R5, PT ;  /* 0x000000051000720c */ /* 0x000fe20003f44070 */
[----:B------:R-:W-:-:S03]  /*1b20*/  IMAD.HI.U32 R29, R29, R24, RZ ;  /* 0x000000181d1d7227 */ /* 0x000fc600078e00ff */
[----:B------:R-:W-:Y:S01]  /*1b30*/  ISETP.GT.U32.AND P1, PT, R19, R4, PT ;  /* 0x000000041300720c */ /* 0x000fe20003f24070 */
[----:B0-----:R-:W-:Y:S02]  /*1b40*/  IMAD.MOV R20, RZ, RZ, -R3 ;  /* 0x000000ffff147224 */ /* 0x001fe400078e0a03 */
[----:B------:R-:W-:Y:S02]  /*1b50*/  IMAD.MOV R18, RZ, RZ, -R7 ;  /* 0x000000ffff127224 */ /* 0x000fe400078e0a07 */
[----:B------:R-:W-:Y:S01]  /*1b60*/  IMAD.HI.U32 R7, R2, R24, RZ ;  /* 0x0000001802077227 */ /* 0x000fe200078e00ff */
[----:B------:R-:W-:-:S03]  /*1b70*/  MOV R2, RZ ;  /* 0x000000ff00027202 */ /* 0x000fc60000000f00 */
[----:B------:R-:W-:Y:S01]  /*1b80*/  IMAD R20, R20, R25, RZ ;  /* 0x0000001914147224 */ /* 0x000fe200078e02ff */
[----:B------:R-:W-:Y:S01]  /*1b90*/  @!P2 IADD3 R5, PT, PT, R5, -R16, RZ ;  /* 0x800000100505a210 */ /* 0x000fe20007ffe0ff */
[----:B------:R-:W-:Y:S02]  /*1ba0*/  IMAD R7, R7, R18, R24 ;  /* 0x0000001207077224 */ /* 0x000fe400078e0218 */
[----:B------:R-:W-:Y:S01]  /*1bb0*/  IMAD.HI.U32 R18, R3, R20, R2 ;  /* 0x0000001403127227 */ /* 0x000fe200078e0002 */
[----:B------:R-:W-:Y:S02]  /*1bc0*/  IABS R20, R14 ;  /* 0x0000000e00147213 */ /* 0x000fe40000000000 */
[----:B------:R-:W-:Y:S01]  /*1bd0*/  ISETP.GT.U32.AND P2, PT, R16, R5, PT ;  /* 0x000000051000720c */ /* 0x000fe20003f44070 */
[----:B------:R-:W-:Y:S01]  /*1be0*/  @!P1 IMAD.IADD R4, R4, 0x1, -R19 ;  /* 0x0000000104049824 */ /* 0x000fe200078e0a13 */
[----:B------:R-:W0:Y:S01]  /*1bf0*/  I2F.RP R22, R20 ;  /* 0x0000001400167306 */ /* 0x000e220000209400 */
[----:B------:R-:W-:-:S02]  /*1c00*/  ISETP.GT.U32.AND P1, PT, R17, R6, PT ;  /* 0x000000061100720c */ /* 0x000fc40003f24070 */
[----:B------:R-:W-:-:S08]  /*1c10*/  @!P0 IMAD.MOV R4, RZ, RZ, -R4 ;  /* 0x000000ffff048224 */ /* 0x000fd000078e0a04 */
[----:B------:R-:W-:Y:S02]  /*1c20*/  @!P2 IADD3 R5, PT, PT, R5, -R16, RZ ;  /* 0x800000100505a210 */ /* 0x000fe40007ffe0ff */
[----:B------:R-:W-:Y:S01]  /*1c30*/  ISETP.GT.U32.AND P2, PT, R0, R7, PT ;  /* 0x000000070000720c */ /* 0x000fe20003f44070 */
[----:B------:R-:W-:Y:S01]  /*1c40*/  @!P1 IMAD.IADD R6, R6, 0x1, -R17 ;  /* 0x0000000106069824 */ /* 0x000fe200078e0a11 */
[----:B0-----:R-:W0:Y:S01]  /*1c50*/  MUFU.RCP R22, R22 ;  /* 0x0000001600167308 */ /* 0x001e220000001000 */
[----:B------:R-:W-:-:S03]  /*1c60*/  @!P0 IMAD.MOV R5, RZ, RZ, -R5 ;  /* 0x000000ffff058224 */ /* 0x000fc600078e0a05 */
[----:B------:R-:W-:-:S07]  /*1c70*/  ISETP.GT.U32.AND P1, PT, R17, R6, PT ;  /* 0x000000061100720c */ /* 0x000fce0003f24070 */
[----:B------:R-:W-:-:S04]  /*1c80*/  @!P2 IADD3 R7, PT, PT, R7, -R0, RZ ;  /* 0x800000000707a210 */ /* 0x000fc80007ffe0ff */
[----:B------:R-:W-:Y:S02]  /*1c90*/  ISETP.GT.U32.AND P2, PT, R0, R7, PT ;  /* 0x000000070000720c */ /* 0x000fe40003f44070 */
[----:B------:R-:W-:Y:S01]  /*1ca0*/  @!P1 IMAD.IADD R6, R6, 0x1, -R17 ;  /* 0x0000000106069824 */ /* 0x000fe200078e0a11 */
[----:B------:R-:W-:Y:S01]  /*1cb0*/  ISETP.NE.AND P1, PT, R8, RZ, PT ;  /* 0x000000ff0800720c */ /* 0x000fe20003f25270 */
[----:B0-----:R-:W-:Y:S01]  /*1cc0*/  VIADD R2, R22, 0xffffffe ;  /* 0x0ffffffe16027836 */ /* 0x001fe20000000000 */
[----:B------:R-:W-:Y:S01]  /*1cd0*/  IABS R22, R15 ;  /* 0x0000000f00167213 */ /* 0x000fe20000000000 */
[----:B------:R-:W-:Y:S01]  /*1ce0*/  @!P0 IMAD.MOV R6, RZ, RZ, -R6 ;  /* 0x000000ffff068224 */ /* 0x000fe200078e0a06 */
[----:B------:R-:W-:Y:S01]  /*1cf0*/  IABS R17, R14 ;  /* 0x0000000e00117213 */ /* 0x000fe20000000000 */
[----:B------:R0:W1:Y:S05]  /*1d00*/  F2I.FTZ.U32.TRUNC.NTZ R3, R2 ;  /* 0x0000000200037305 */ /* 0x00006a000021f000 */
[----:B------:R-:W-:Y:S01]  /*1d10*/  @!P2 IMAD.IADD R7, R7, 0x1, -R0 ;  /* 0x000000010707a824 */ /* 0x000fe200078e0a00 */
[----:B------:R-:W-:-:S02]  /*1d20*/  ISETP.NE.AND P2, PT, R10, RZ, PT ;  /* 0x000000ff0a00720c */ /* 0x000fc40003f45270 */
[----:B------:R-:W-:Y:S01]  /*1d30*/  @!P1 LOP3.LUT R4, RZ, R8, RZ, 0x33, !PT ;  /* 0x00000008ff049212 */ /* 0x000fe200078e33ff */
[----:B0-----:R-:W-:Y:S01]  /*1d40*/  IMAD.MOV.U32 R2, RZ, RZ, RZ ;  /* 0x000000ffff027224 */ /* 0x001fe200078e00ff */
[----:B------:R-:W-:Y:S02]  /*1d50*/  ISETP.NE.AND P1, PT, R9, RZ, PT ;  /* 0x000000ff0900720c */ /* 0x000fe40003f25270 */
[----:B------:R-:W-:Y:S02]  /*1d60*/  @!P0 IADD3 R7, PT, PT, -R7, RZ, RZ ;  /* 0x000000ff07078210 */ /* 0x000fe40007ffe1ff */
[----:B------:R-:W-:Y:S01]  /*1d70*/  @!P3 LOP3.LUT R7, RZ, R11, RZ, 0x33, !PT ;  /* 0x0000000bff07b212 */ /* 0x000fe200078e33ff */
[----:B-1----:R-:W-:Y:S01]  /*1d80*/  IMAD.MOV R26, RZ, RZ, -R3 ;  /* 0x000000ffff1a7224 */ /* 0x002fe200078e0a03 */
[----:B------:R-:W-:-:S03]  /*1d90*/  ISETP.NE.AND P3, PT, R13, RZ, PT ;  /* 0x000000ff0d00720c */ /* 0x000fc60003f65270 */
[----:B------:R-:W-:Y:S01]  /*1da0*/  IMAD R19, R26, R20, RZ ;  /* 0x000000141a137224 */ /* 0x000fe200078e02ff */
[----:B------:R-:W-:Y:S02]  /*1db0*/  IADD3 R26, PT, PT, RZ, -R17, RZ ;  /* 0x80000011ff1a7210 */ /* 0x000fe40007ffe0ff */
[----:B------:R-:W-:Y:S01]  /*1dc0*/  @!P2 LOP3.LUT R6, RZ, R10, RZ, 0x33, !PT ;  /* 0x0000000aff06a212 */ /* 0x000fe200078e33ff */
[----:B------:R-:W-:Y:S01]  /*1dd0*/  IMAD.HI.U32 R19, R3, R19, R2 ;  /* 0x0000001303137227 */ /* 0x000fe200078e0002 */
[----:B------:R-:W-:Y:S01]  /*1de0*/  IABS R3, R12 ;  /* 0x0000000c00037213 */ /* 0x000fe20000000000 */
[----:B------:R-:W0:Y:S01]  /*1df0*/  I2F.RP R2, R22 ;  /* 0x0000001600027306 */ /* 0x000e220000209400 */
[----:B------:R-:W-:Y:S02]  /*1e00*/  @!P1 LOP3.LUT R5, RZ, R9, RZ, 0x33, !PT ;  /* 0x00000009ff059212 */ /* 0x000fe400078e33ff */
[----:B------:R-:W-:Y:S01]  /*1e10*/  IADD3 R0, PT, PT, RZ, -R3, RZ ;  /* 0x80000003ff007210 */ /* 0x000fe20007ffe0ff */
[----:B------:R-:W-:Y:S01]  /*1e20*/  IMAD.HI.U32 R19, R19, R24, RZ ;  /* 0x0000001813137227 */ /* 0x000fe200078e00ff */
[----:B------:R-:W-:-:S02]  /*1e30*/  IABS R3, R13 ;  /* 0x0000000d00037213 */ /* 0x000fc40000000000 */
[----:B------:R-:W-:Y:S01]  /*1e40*/  ISETP.NE.AND P2, PT, R12, RZ, PT ;  /* 0x000000ff0c00720c */ /* 0x000fe20003f45270 */
[--C-:B------:R-:W-:Y:S02]  /*1e50*/  IMAD R0, R29, R0, R24.reuse ;  /* 0x000000001d007224 */ /* 0x100fe400078e0218 */
[----:B------:R-:W-:Y:S02]  /*1e60*/  IMAD.MOV R16, RZ, RZ, -R3 ;  /* 0x000000ffff107224 */ /* 0x000fe400078e0a03 */
[----:B------:R-:W-:Y:S01]  /*1e70*/  IMAD.HI.U32 R3, R18, R24, RZ ;  /* 0x0000001812037227 */ /* 0x000fe200078e00ff */
[----:B------:R-:W-:Y:S01]  /*1e80*/  ISETP.GT.U32.AND P1, PT, R23, R0, PT ;  /* 0x000000001700720c */ /* 0x000fe20003f24070 */
[----:B0-----:R-:W0:Y:S02]  /*1e90*/  MUFU.RCP R2, R2 ;  /* 0x0000000200027308 */ /* 0x001e240000001000 */
[--C-:B------:R-:W-:Y:S02]  /*1ea0*/  IMAD R18, R3, R16, R24.reuse ;  /* 0x0000001003127224 */ /* 0x100fe400078e0218 */
[----:B------:R-:W-:Y:S01]  /*1eb0*/  IMAD R19, R19, R26, R24 ;  /* 0x0000001a13137224 */ /* 0x000fe200078e0218 */
[----:B------:R-:W1:Y:S02]  /*1ec0*/  LDC.64 R16, c[0x0][0x390] ;  /* 0x0000e400ff107b82 */ /* 0x000e640000000a00 */
[----:B------:R-:W-:-:S02]  /*1ed0*/  ISETP.GT.U32.AND P4, PT, R25, R18, PT ;  /* 0x000000121900720c */ /* 0x000fc40003f84070 */
[----:B------:R-:W-:-:S03]  /*1ee0*/  ISETP.GT.U32.AND P5, PT, R20, R19, PT ;  /* 0x000000131400720c */ /* 0x000fc60003fa4070 */
[----:B------:R-:W-:Y:S01]  /*1ef0*/  @!P1 IADD3 R0, PT, PT, R0, -R23, RZ ;  /* 0x8000001700009210 */ /* 0x000fe20007ffe0ff */
[----:B0-----:R-:W-:-:S07]  /*1f00*/  VIADD R2, R2, 0xffffffe ;  /* 0x0ffffffe02027836 */ /* 0x001fce0000000000 */
[----:B------:R-:W-:Y:S01]  /*1f10*/  @!P4 IMAD.IADD R18, R18, 0x1, -R25 ;  /* 0x000000011212c824 */ /* 0x000fe200078e0a19 */
[----:B------:R-:W-:Y:S01]  /*1f20*/  ISETP.GT.U32.AND P4, PT, R23, R0, PT ;  /* 0x000000001700720c */ /* 0x000fe20003f84070 */
[----:B------:R0:W2:Y:S01]  /*1f30*/  F2I.FTZ.U32.TRUNC.NTZ R3, R2 ;  /* 0x0000000200037305 */ /* 0x0000a2000021f000 */
[----:B------:R-:W-:Y:S02]  /*1f40*/  @!P5 IMAD.IADD R19, R19, 0x1, -R20 ;  /* 0x000000011313d824 */ /* 0x000fe400078e0a14 */
[----:B------:R-:W-:Y:S01]  /*1f50*/  ISETP.GT.U32.AND P5, PT, R25, R18, PT ;  /* 0x000000121900720c */ /* 0x000fe20003fa4070 */
[----:B-1----:R-:W-:-:S04]  /*1f60*/  IMAD.WIDE.U32 R16, R27, 0x4, R16 ;  /* 0x000000041b107825 */ /* 0x002fc800078e0010 */
[----:B0-----:R-:W-:-:S04]  /*1f70*/  HFMA2 R2, -RZ, RZ, 0, 0 ;  /* 0x00000000ff027431 */ /* 0x001fc800000001ff */
[----:B------:R-:W-:Y:S01]  /*1f80*/  @!P4 IMAD.IADD R0, R0, 0x1, -R23 ;  /* 0x000000010000c824 */ /* 0x000fe200078e0a17 */
[----:B------:R-:W-:Y:S01]  /*1f90*/  ISETP.NE.AND P4, PT, R14, RZ, PT ;  /* 0x000000ff0e00720c */ /* 0x000fe20003f85270 */
[----:B------:R-:W-:Y:S02]  /*1fa0*/  IMAD.WIDE.U32 R16, R21, 0x10, R16 ;  /* 0x0000001015107825 */ /* 0x000fe400078e0010 */
[----:B------:R-:W-:Y:S02]  /*1fb0*/  @!P5 IADD3 R18, PT, PT, R18, -R25, RZ ;  /* 0x800000191212d210 */ /* 0x000fe40007ffe0ff */
[--C-:B--2---:R-:W-:Y:S01]  /*1fc0*/  IMAD.MOV R29, RZ, RZ, -R3.reuse ;  /* 0x000000ffff1d7224 */ /* 0x104fe200078e0a03 */
[----:B------:R-:W-:Y:S01]  /*1fd0*/  ISETP.NE.AND P5, PT, R15, RZ, PT ;  /* 0x000000ff0f00720c */ /* 0x000fe20003fa5270 */
[----:B------:R-:W-:Y:S01]  /*1fe0*/  IMAD.MOV.U32 R8, RZ, RZ, R0 ;  /* 0x000000ffff087224 */ /* 0x000fe200078e0000 */
[----:B------:R-:W-:Y:S01]  /*1ff0*/  MOV R9, R18 ;  /* 0x0000001200097202 */ /* 0x000fe20000000f00 */
[----:B------:R-:W-:Y:S01]  /*2000*/  IMAD R29, R29, R22, RZ ;  /* 0x000000161d1d7224 */ /* 0x000fe200078e02ff */
[----:B------:R-:W-:Y:S01]  /*2010*/  STG.E.128 desc[UR4][R16.64], R4 ;  /* 0x0000000410007986 */ /* 0x000fe2000c101d04 */
[----:B------:R-:W-:Y:S01]  /*2020*/  @!P0 IMAD.MOV R8, RZ, RZ, -R8 ;  /* 0x000000ffff088224 */ /* 0x000fe200078e0a08 */
[----:B------:R-:W-:Y:S01]  /*2030*/  @!P0 IADD3 R9, PT, PT, -R9, RZ, RZ ;  /* 0x000000ff09098210 */ /* 0x000fe20007ffe1ff */
[----:B------:R-:W-:Y:S01]  /*2040*/  IMAD.HI.U32 R3, R3, R29, R2 ;  /* 0x0000001d03037227 */ /* 0x000fe200078e0002 */
[----:B------:R-:W-:-:S02]  /*2050*/  IABS R2, R15 ;  /* 0x0000000f00027213 */ /* 0x000fc40000000000 */
[----:B------:R-:W-:Y:S02]  /*2060*/  @!P2 LOP3.LUT R8, RZ, R12, RZ, 0x33, !PT ;  /* 0x0000000cff08a212 */ /* 0x000fe400078e33ff */
[----:B------:R-:W-:Y:S01]  /*2070*/  @!P3 LOP3.LUT R9, RZ, R13, RZ, 0x33, !PT ;  /* 0x0000000dff09b212 */ /* 0x000fe200078e33ff */
[----:B------:R-:W-:Y:S02]  /*2080*/  IMAD.MOV R2, RZ, RZ, -R2 ;  /* 0x000000ffff027224 */ /* 0x000fe400078e0a02 */
[----:B------:R-:W-:-:S04]  /*2090*/  IMAD.HI.U32 R3, R3, R24, RZ ;  /* 0x0000001803037227 */ /* 0x000fc800078e00ff */
[----:B------:R-:W-:-:S05]  /*20a0*/  IMAD R3, R3, R2, R24 ;  /* 0x0000000203037224 */ /* 0x000fca00078e0218 */
[----:B------:R-:W-:-:S13]  /*20b0*/  ISETP.GT.U32.AND P6, PT, R22, R3, PT ;  /* 0x000000031600720c */ /* 0x000fda0003fc4070 */
[----:B------:R-:W-:Y:S02]  /*20c0*/  @!P6 IADD3 R3, PT, PT, R3, -R22, RZ ;  /* 0x800000160303e210 */ /* 0x000fe40007ffe0ff */
[----:B------:R-:W-:Y:S02]  /*20d0*/  ISETP.GT.U32.AND P6, PT, R20, R19, PT ;  /* 0x000000131400720c */ /* 0x000fe40003fc4070 */
[----:B------:R-:W-:-:S11]  /*20e0*/  ISETP.GT.U32.AND P1, PT, R22, R3, PT ;  /* 0x000000031600720c */ /* 0x000fd60003f24070 */
[----:B------:R-:W-:Y:S02]  /*20f0*/  @!P6 IMAD.IADD R19, R19, 0x1, -R20 ;  /* 0x000000011313e824 */ /* 0x000fe400078e0a14 */
[----:B------:R-:W-:Y:S02]  /*2100*/  @!P1 IADD3 R3, PT, PT, R3, -R22, RZ ;  /* 0x8000001603039210 */ /* 0x000fe40007ffe0ff */
[----:B------:R-:W-:Y:S02]  /*2110*/  IMAD.MOV.U32 R10, RZ, RZ, R19 ;  /* 0x000000ffff0a7224 */ /* 0x000fe400078e0013 */
[----:B------:R-:W-:Y:S02]  /*2120*/  MOV R11, R3 ;  /* 0x00000003000b7202 */ /* 0x000fe40000000f00 */
[----:B------:R-:W-:Y:S01]  /*2130*/  @!P0 IMAD.MOV R10, RZ, RZ, -R10 ;  /* 0x000000ffff0a8224 */ /* 0x000fe200078e0a0a */
[----:B------:R-:W-:Y:S02]  /*2140*/  @!P4 LOP3.LUT R10, RZ, R14, RZ, 0x33, !PT ;  /* 0x0000000eff0ac212 */ /* 0x000fe400078e33ff */
[----:B------:R-:W-:-:S02]  /*2150*/  @!P0 IADD3 R11, PT, PT, -R11, RZ, RZ ;  /* 0x000000ff0b0b8210 */ /* 0x000fc40007ffe1ff */
[----:B------:R-:W-:-:S05]  /*2160*/  @!P5 LOP3.LUT R11, RZ, R15, RZ, 0x33, !PT ;  /* 0x0000000fff0bd212 */ /* 0x000fca00078e33ff */
[----:B------:R-:W-:Y:S01]  /*2170*/  STG.E.128 desc[UR4][R16.64+0x800], R8 ;  /* 0x0008000810007986 */ /* 0x000fe2000c101d04 */
[----:B------:R-:W-:Y:S05]  /*2180*/  EXIT ;  /* 0x000000000000794d */ /* 0x000fea0003800000 */
.L_x_20281:
        /* <DEDUP_REMOVED lines=15> */
.L_x_50114:


//--------------------- .text._ZN2at6native29vectorized_elementwise_kernelILi8ENS0_13AUnaryFunctorIiiiZZZNS0_16fmod_kernel_cudaERNS_18TensorIteratorBaseEENKUlvE_clEvENKUlvE1_clEvEUliiE_EESt5arrayIPcLm2EEEEviT0_T1_ --------------------------
	.section	.text._ZN2at6native29vectorized_elementwise_kernelILi8ENS0_13AUnaryFunctorIiiiZZZNS0_16fmod_kernel_cudaERNS_18TensorIteratorBaseEENKUlvE_clEvENKUlvE1_clEvEUliiE_EESt5arrayIPcLm2EEEEviT0_T1_,"ax",@progbits
	.align	128
        .global         _ZN2at6native29vectorized_elementwise_kernelILi8ENS0_13AUnaryFunctorIiiiZZZNS0_16fmod_kernel_cudaERNS_18TensorIteratorBaseEENKUlvE_clEvENKUlvE1_clEvEUliiE_EESt5arrayIPcLm2EEEEviT0_T1_
        .type           _ZN2at6native29vectorized_elementwise_kernelILi8ENS0_13AUnaryFunctorIiiiZZZNS0_16fmod_kernel_cudaERNS_18TensorIteratorBaseEENKUlvE_clEvENKUlvE1_clEvEUliiE_EESt5arrayIPcLm2EEEEviT0_T1_,@function
        .size           _ZN2at6native29vectorized_elementwise_kernelILi8ENS0_13AUnaryFunctorIiiiZZZNS0_16fmod_kernel_cudaERNS_18TensorIteratorBaseEENKUlvE_clEvENKUlvE1_clEvEUliiE_EESt5arrayIPcLm2EEEEviT0_T1_,(.L_x_50115 - _ZN2at6native29vectorized_elementwise_kernelILi8ENS0_13AUnaryFunctorIiiiZZZNS0_16fmod_kernel_cudaERNS_18TensorIteratorBaseEENKUlvE_clEvENKUlvE1_clEvEUliiE_EESt5arrayIPcLm2EEEEviT0_T1_)
        .other          _ZN2at6native29vectorized_elementwise_kernelILi8ENS0_13AUnaryFunctorIiiiZZZNS0_16fmod_kernel_cudaERNS_18TensorIteratorBaseEENKUlvE_clEvENKUlvE1_clEvEUliiE_EESt5arrayIPcLm2EEEEviT0_T1_,@"STO_CUDA_ENTRY STV_DEFAULT"
_ZN2at6native29vectorized_elementwise_kernelILi8ENS0_13AUnaryFunctorIiiiZZZNS0_16fmod_kernel_cudaERNS_18TensorIteratorBaseEENKUlvE_clEvENKUlvE1_clEvEUliiE_EESt5arrayIPcLm2EEEEviT0_T1_:
.text._ZN2at6native29vectorized_elementwise_kernelILi8ENS0_13AUnaryFunctorIiiiZZZNS0_16fmod_kernel_cudaERNS_18TensorIteratorBaseEENKUlvE_clEvENKUlvE1_clEvEUliiE_EESt5arrayIPcLm2EEEEviT0_T1_:
[----:B------:R-:W-:Y:S01]  /*0000*/  LDC R1, c[0x0][0x37c] ;  /* 0x0000df00ff017b82 */ /* 0x000fe20000000800 */
[----:B------:R-:W-:Y:S05]  /*0010*/  EXIT ;  /* 0x000000000000794d */ /* 0x000fea0003800000 */
.L_x_20282:
        /* <DEDUP_REMOVED lines=14> */
.L_x_50115:


//--------------------- .text._ZN2at6native18elementwise_kernelILi128ELi4EZNS0_15gpu_kernel_implINS0_13BinaryFunctorIaaaZZZNS0_16fmod_kernel_cudaERNS_18TensorIteratorBaseEENKUlvE_clEvENKUlvE0_clEvEUlaaE_EEEEvS5_RKT_EUliE_EEviT1_ --------------------------
	.section	.text._ZN2at6native18elementwise_kernelILi128ELi4EZNS0_15gpu_kernel_implINS0_13BinaryFunctorIaaaZZZNS0_16fmod_kernel_cudaERNS_18TensorIteratorBaseEENKUlvE_clEvENKUlvE0_clEvEUlaaE_EEEEvS5_RKT_EUliE_EEviT1_,"ax",@progbits
	.align	128
        .global         _ZN2at6native18elementwise_kernelILi128ELi4EZNS0_15gpu_kernel_implINS0_13BinaryFunctorIaaaZZZNS0_16fmod_kernel_cudaERNS_18TensorIteratorBaseEENKUlvE_clEvENKUlvE0_clEvEUlaaE_EEEEvS5_RKT_EUliE_EEviT1_
        .type           _ZN2at6native18elementwise_kernelILi128ELi4EZNS0_15gpu_kernel_implINS0_13BinaryFunctorIaaaZZZNS0_16fmod_kernel_cudaERNS_18TensorIteratorBaseEENKUlvE_clEvENKUlvE0_clEvEUlaaE_EEEEvS5_RKT_EUliE_EEviT1_,@function
        .size           _ZN2at6native18elementwise_kernelILi128ELi4EZNS0_15gpu_kernel_implINS0_13BinaryFunctorIaaaZZZNS0_16fmod_kernel_cudaERNS_18TensorIteratorBaseEENKUlvE_clEvENKUlvE0_clEvEUlaaE_EEEEvS5_RKT_EUliE_EEviT1_,(.L_x_49879 - _ZN2at6native18elementwise_kernelILi128ELi4EZNS0_15gpu_kernel_implINS0_13BinaryFunctorIaaaZZZNS0_16fmod_kernel_cudaERNS_18TensorIteratorBaseEENKUlvE_clEvENKUlvE0_clEvEUlaaE_EEEEvS5_RKT_EUliE_EEviT1_)
        .other          _ZN2at6native18elementwise_kernelILi128ELi4EZNS0_15gpu_kernel_implINS0_13BinaryFunctorIaaaZZZNS0_16fmod_kernel_cudaERNS_18TensorIteratorBaseEENKUlvE_clEvENKUlvE0_clEvEUlaaE_EEEEvS5_RKT_EUliE_EEviT1_,@"STO_CUDA_ENTRY STV_DEFAULT"
_ZN2at6native18elementwise_kernelILi128ELi4EZNS0_15gpu_kernel_implINS0_13BinaryFunctorIaaaZZZNS0_16fmod_kernel_cudaERNS_18TensorIteratorBaseEENKUlvE_clEvENKUlvE0_clEvEUlaaE_EEEEvS5_RKT_EUliE_EEviT1_:
.text._ZN2at6native18elementwise_kernelILi128ELi4EZNS0_15gpu_kernel_implINS0_13BinaryFunctorIaaaZZZNS0_16fmod_kernel_cudaERNS_18TensorIteratorBaseEENKUlvE_clEvENKUlvE0_clEvEUlaaE_EEEEvS5_RKT_EUliE_EEviT1_:
        /* <DEDUP_REMOVED lines=371> */
.L_x_20285:
        /* <DEDUP_REMOVED lines=14> */
[----:B------:R0:W5:Y:S01]  /*1810*/  LDG.E.U8 R19, desc[UR36][R2.64] ;  /* 0x0000002402137981 */ /* 0x000162000c1e1100 */
[----:B------:R-:W-:Y:S05]  /*1820*/  BRA `(.L_x_20291) ;  /* 0x0000000c00547947 */ /* 0x000fea0003800000 */
.L_x_20289:
[----:B------:R0:W5:Y:S01]  /*1830*/  LDG.E.U8 R19, desc[UR36][R2.64] ;  /* 0x0000002402137981 */ /* 0x000162000c1e1100 */
[----:B------:R-:W-:Y:S05]  /*1840*/  BRA `(.L_x_20291) ;  /* 0x0000000c004c7947 */ /* 0x000fea0003800000 */
.L_x_20288:
[----:B------:R-:W-:-:S09]  /*1850*/  UISETP.NE.AND UP0, UPT, UR4, 0x2, UPT ;  /* 0x000000020400788c */ /* 0x000fd2000bf05270 */
[----:B------:R-:W-:Y:S05]  /*1860*/  BRA.U !UP0, `(.L_x_20292) ;  /* 0x0000000108207547 */ /* 0x000fea000b800000 */
[----:B------:R-:W-:-:S09]  /*1870*/  UISETP.NE.AND UP0, UPT, UR4, 0x3, UPT ;  /* 0x000000030400788c */ /* 0x000fd2000bf05270 */
[----:B------:R-:W-:Y:S05]  /*1880*/  BRA.U !UP0, `(.L_x_20293) ;  /* 0x0000000108107547 */ /* 0x000fea000b800000 */
[----:B------:R-:W-:-:S09]  /*1890*/  UISETP.NE.AND UP0, UPT, UR4, 0x4, UPT ;  /* 0x000000040400788c */ /* 0x000fd2000bf05270 */
[----:B------:R-:W-:Y:S05]  /*18a0*/  BRA.U UP0, `(.L_x_20290) ;  /* 0x0000000900b07547 */ /* 0x000fea000b800000 */
[----:B------:R0:W5:Y:S01]  /*18b0*/  LDG.E.U8 R19, desc[UR36][R2.64] ;  /* 0x0000002402137981 */ /* 0x000162000c1e1100 */
[----:B------:R-:W-:Y:S05]  /*18c0*/  BRA `(.L_x_20291) ;  /* 0x0000000c002c7947 */ /* 0x000fea0003800000 */
.L_x_20293:
[----:B------:R0:W5:Y:S01]  /*18d0*/  LDG.E.U8 R19, desc[UR36][R2.64] ;  /* 0x0000002402137981 */ /* 0x000162000c1e1100 */
[----:B------:R-:W-:Y:S05]  /*18e0*/  BRA `(.L_x_20291) ;  /* 0x0000000c00247947 */ /* 0x000fea0003800000 */
.L_x_20292:
[----:B------:R0:W5:Y:S01]  /*18f0*/  LDG.E.U16 R19, desc[UR36][R2.64] ;  /* 0x0000002402137981 */ /* 0x000162000c1e1500 */
[----:B------:R-:W-:Y:S05]  /*1900*/  BRA `(.L_x_20291) ;  /* 0x0000000c001c7947 */ /* 0x000fea0003800000 */
.L_x_20287:
        /* <DEDUP_REMOVED lines=9> */
.L_x_20295:
[----:B------:R-:W2:Y:S02]  /*19a0*/  LDG.E.U16 R0, desc[UR36][R2.64] ;  /* 0x0000002402007981 */ /* 0x000ea4000c1e1500 */
[----:B--2---:R-:W-:-:S06]  /*19b0*/  HADD2.F32 R0, -RZ, R0.H0_H0 ;  /* 0x20000000ff007230 */ /* 0x004fcc0000004100 */
[----:B------:R-:W0:Y:S02]  /*19c0*/  F2I.FTZ.TRUNC.NTZ R0, R0 ;  /* 0x0000000000007305 */ /* 0x000e24000021f100 */
[----:B0-----:R-:W-:Y:S01]  /*19d0*/  PRMT R19, R0, 0x7610, R19 ;  /* 0x0000761000137816 */ /* 0x001fe20000000013 */
[----:B------:R-:W-:Y:S06]  /*19e0*/  BRA `(.L_x_20291) ;  /* 0x0000000800e47947 */ /* 0x000fec0003800000 */
.L_x_20294:
        /* <DEDUP_REMOVED lines=9> */
.L_x_20297:
[----:B------:R-:W2:Y:S02]  /*1a80*/  LDG.E.U16 R2, desc[UR36][R2.64] ;  /* 0x0000002402027981 */ /* 0x000ea4000c1e1500 */
[----:B--2---:R-:W-:-:S06]  /*1a90*/  HADD2.F32 R0, -RZ, R2.H0_H0 ;  /* 0x20000002ff007230 */ /* 0x004fcc0000004100 */
[----:B------:R-:W0:Y:S02]  /*1aa0*/  F2I.FTZ.TRUNC.NTZ R0, R0 ;  /* 0x0000000000007305 */ /* 0x000e24000021f100 */
[----:B0-----:R-:W-:Y:S01]  /*1ab0*/  PRMT R19, R0, 0x7610, R19 ;  /* 0x0000761000137816 */ /* 0x001fe20000000013 */
[----:B------:R-:W-:Y:S06]  /*1ac0*/  BRA `(.L_x_20291) ;  /* 0x0000000800ac7947 */ /* 0x000fec0003800000 */
.L_x_20296:
[----:B------:R-:W2:Y:S02]  /*1ad0*/  LDG.E.64 R2, desc[UR36][R2.64] ;  /* 0x0000002402027981 */ /* 0x000ea4000c1e1b00 */
[----:B--2---:R0:W1:Y:S02]  /*1ae0*/  F2I.F64.TRUNC R19, R2 ;  /* 0x0000000200137311 */ /* 0x004064000030d100 */
[----:B01----:R-:W-:Y:S05]  /*1af0*/  BRA `(.L_x_20291) ;  /* 0x0000000800a07947 */ /* 0x003fea0003800000 */
.L_x_20286:
        /* <DEDUP_REMOVED lines=12> */
.L_x_20300:
[----:B------:R-:W2:Y:S02]  /*1bc0*/  LDG.E.64 R2, desc[UR36][R2.64] ;  /* 0x0000002402027981 */ /* 0x000ea4000c1e1b00 */
[----:B--2---:R3:W4:Y:S02]  /*1bd0*/  F2I.F64.TRUNC R19, R2 ;  /* 0x0000000200137311 */ /* 0x004724000030d100 */
[----:B---34-:R-:W-:Y:S05]  /*1be0*/  BRA `(.L_x_20291) ;  /* 0x0000000800647947 */ /* 0x018fea0003800000 */
.L_x_20299:
        /* <DEDUP_REMOVED lines=27> */
.L_x_20302:
        /* <DEDUP_REMOVED lines=14> */
.L_x_20301:
[----:B------:R-:W2:Y:S02]  /*1e80*/  LDG.E.U16 R0, desc[UR36][R2.64] ;  /* 0x0000002402007981 */ /* 0x000ea4000c1e1500 */
[----:B--2---:R-:W-:-:S06]  /*1e90*/  IMAD.U32 R0, R0, 0x10000, RZ ;  /* 0x0001000000007824 */ /* 0x004fcc00078e00ff */
[----:B------:R-:W0:Y:S02]  /*1ea0*/  F2I.FTZ.TRUNC.NTZ R0, R0 ;  /* 0x0000000000007305 */ /* 0x000e24000021f100 */
[----:B0-----:R-:W-:Y:S01]  /*1eb0*/  PRMT R19, R0, 0x7610, R19 ;  /* 0x0000761000137816 */ /* 0x001fe20000000013 */
[----:B------:R-:W-:Y:S06]  /*1ec0*/  BRA `(.L_x_20291) ;  /* 0x0000000400ac7947 */ /* 0x000fec0003800000 */
.L_x_20298:
        /* <DEDUP_REMOVED lines=10> */
.L_x_20305:
        /* <DEDUP_REMOVED lines=21> */
.L_x_20309:
[----:B------:R-:W-:Y:S05]  /*20c0*/  BSYNC.RECONVERGENT B1 ;  /* 0x0000000000017941 */ /* 0x000fea0003800200 */
.L_x_20308:
[----:B------:R-:W-:Y:S01]  /*20d0*/  IMAD.SHL.U32 R0, R0, 0x100000, RZ ;  /* 0x0010000000007824 */ /* 0x000fe200078e00ff */
[----:B------:R-:W-:-:S04]  /*20e0*/  LEA R2, R2, 0x3b800000, 0x17 ;  /* 0x3b80000002027811 */ /* 0x000fc800078eb8ff */
[----:B------:R-:W-:-:S07]  /*20f0*/  LOP3.LUT R0, R2, R0, R7, 0xfe, !PT ;  /* 0x0000000002007212 */ /* 0x000fce00078efe07 */
.L_x_20307:
[----:B------:R-:W-:Y:S05]  /*2100*/  BSYNC.RECONVERGENT B0 ;  /* 0x0000000000007941 */ /* 0x000fea0003800200 */
.L_x_20306:
[----:B------:R-:W0:Y:S02]  /*2110*/  F2I.FTZ.TRUNC.NTZ R0, R0 ;  /* 0x0000000000007305 */ /* 0x000e24000021f100 */
[----:B0-----:R-:W-:Y:S01]  /*2120*/  PRMT R19, R0, 0x7610, R19 ;  /* 0x0000761000137816 */ /* 0x001fe20000000013 */
[----:B------:R-:W-:Y:S06]  /*2130*/  BRA `(.L_x_20291) ;  /* 0x0000000400107947 */ /* 0x000fec0003800000 */
.L_x_20304:
        /* <DEDUP_REMOVED lines=21> */
.L_x_20313:
[----:B------:R-:W-:Y:S05]  /*2290*/  BSYNC.RECONVERGENT B1 ;  /* 0x0000000000017941 */ /* 0x000fea0003800200 */
.L_x_20312:
[----:B------:R-:W-:Y:S01]  /*22a0*/  IMAD.SHL.U32 R0, R0, 0x200000, RZ ;  /* 0x0020000000007824 */ /* 0x000fe200078e00ff */
[----:B------:R-:W-:-:S04]  /*22b0*/  LEA R2, R2, 0x37800000, 0x17 ;  /* 0x3780000002027811 */ /* 0x000fc800078eb8ff */
[----:B------:R-:W-:-:S07]  /*22c0*/  LOP3.LUT R0, R2, R0, R7, 0xfe, !PT ;  /* 0x0000000002007212 */ /* 0x000fce00078efe07 */
.L_x_20311:
[----:B------:R-:W-:Y:S05]  /*22d0*/  BSYNC.RECONVERGENT B0 ;  /* 0x0000000000007941 */ /* 0x000fea0003800200 */
.L_x_20310:
[----:B------:R-:W0:Y:S02]  /*22e0*/  F2I.FTZ.TRUNC.NTZ R0, R0 ;  /* 0x0000000000007305 */ /* 0x000e24000021f100 */
[----:B0-----:R-:W-:Y:S01]  /*22f0*/  PRMT R19, R0, 0x7610, R19 ;  /* 0x0000761000137816 */ /* 0x001fe20000000013 */
[----:B------:R-:W-:Y:S06]  /*2300*/  BRA `(.L_x_20291) ;  /* 0x00000000009c7947 */ /* 0x000fec0003800000 */
.L_x_20303:
[----:B------:R-:W-:-:S09]  /*2310*/  UISETP.NE.AND UP0, UPT, UR4, 0x1c, UPT ;  /* 0x0000001c0400788c */ /* 0x000fd2000bf05270 */
[----:B------:R-:W-:Y:S05]  /*2320*/  BRA.U !UP0, `(.L_x_20314) ;  /* 0x0000000108907547 */ /* 0x000fea000b800000 */
[----:B------:R-:W-:-:S09]  /*2330*/  UISETP.NE.AND UP0, UPT, UR4, 0x1d, UPT ;  /* 0x0000001d0400788c */ /* 0x000fd2000bf05270 */
[----:B------:R-:W-:Y:S05]  /*2340*/  BRA.U !UP0, `(.L_x_20315) ;  /* 0x0000000108807547 */ /* 0x000fea000b800000 */
[----:B------:R-:W-:-:S09]  /*2350*/  UISETP.NE.AND UP0, UPT, UR4, 0x2c, UPT ;  /* 0x0000002c0400788c */ /* 0x000fd2000bf05270 */
[----:B------:R-:W-:Y:S05]  /*2360*/  BRA.U !UP0, `(.L_x_20316) ;  /* 0x0000000108487547 */ /* 0x000fea000b800000 */
.L_x_20290:
        /* <DEDUP_REMOVED lines=16> */
.L_x_20317:
[----:B------:R-:W-:Y:S01]  /*2470*/  PRMT R19, RZ, 0x7610, R19 ;  /* 0x00007610ff137816 */ /* 0x000fe20000000013 */
[----:B------:R-:W-:Y:S06]  /*2480*/  BRA `(.L_x_20291) ;  /* 0x00000000003c7947 */ /* 0x000fec0003800000 */
.L_x_20316:
        /* <DEDUP_REMOVED lines=8> */
.L_x_20319:
[----:B------:R-:W-:Y:S05]  /*2510*/  BSYNC.RECONVERGENT B0 ;  /* 0x0000000000007941 */ /* 0x000fea0003800200 */
.L_x_20318:
[----:B------:R-:W0:Y:S02]  /*2520*/  F2I.FTZ.TRUNC.NTZ R0, R0 ;  /* 0x0000000000007305 */ /* 0x000e24000021f100 */
[----:B0-----:R-:W-:Y:S01]  /*2530*/  PRMT R19, R0, 0x7610, R19 ;  /* 0x0000761000137816 */ /* 0x001fe20000000013 */
[----:B------:R-:W-:Y:S06]  /*2540*/  BRA `(.L_x_20291) ;  /* 0x00000000000c7947 */ /* 0x000fec0003800000 */
.L_x_20315:
[----:B------:R2:W5:Y:S01]  /*2550*/  LDG.E.U8 R19, desc[UR36][R2.64] ;  /* 0x0000002402137981 */ /* 0x000562000c1e1100 */
[----:B------:R-:W-:Y:S05]  /*2560*/  BRA `(.L_x_20291) ;  /* 0x0000000000047947 */ /* 0x000fea0003800000 */
.L_x_20314:
[----:B------:R1:W5:Y:S02]  /*2570*/  LDG.E.U8 R19, desc[UR36][R2.64] ;  /* 0x0000002402137981 */ /* 0x000364000c1e1100 */
.L_x_20291:
        /* <DEDUP_REMOVED lines=16> */
.L_x_20323:
[----:B------:R3:W5:Y:S01]  /*2680*/  LDG.E.U8 R0, desc[UR36][R2.64] ;  /* 0x0000002402007981 */ /* 0x000762000c1e1100 */
[----:B------:R-:W-:Y:S05]  /*2690*/  BRA `(.L_x_20325) ;  /* 0x0000000c004c7947 */ /* 0x000fea0003800000 */
.L_x_20322:
        /* <DEDUP_REMOVED lines=8> */
.L_x_20327:
[----:B------:R1:W5:Y:S01]  /*2720*/  LDG.E.U8 R0, desc[UR36][R2.64] ;  /* 0x0000002402007981 */ /* 0x000362000c1e1100 */
[----:B------:R-:W-:Y:S05]  /*2730*/  BRA `(.L_x_20325) ;  /* 0x0000000c00247947 */ /* 0x000fea0003800000 */
.L_x_20326:
[----:B------:R2:W5:Y:S01]  /*2740*/  LDG.E.U16 R0, desc[UR36][R2.64] ;  /* 0x0000002402007981 */ /* 0x000562000c1e1500 */
[----:B------:R-:W-:Y:S05]  /*2750*/  BRA `(.L_x_20325) ;  /* 0x0000000c001c7947 */ /* 0x000fea0003800000 */
.L_x_20321:
        /* <DEDUP_REMOVED lines=9> */
.L_x_20329:
[----:B------:R-:W2:Y:S02]  /*27f0*/  LDG.E.U16 R4, desc[UR36][R2.64] ;  /* 0x0000002402047981 */ /* 0x000ea4000c1e1500 */
[----:B--2---:R-:W-:-:S06]  /*2800*/  HADD2.F32 R4, -RZ, R4.H0_H0 ;  /* 0x20000004ff047230 */ /* 0x004fcc0000004100 */
[----:B------:R-:W0:Y:S02]  /*2810*/  F2I.FTZ.TRUNC.NTZ R4, R4 ;  /* 0x0000000400047305 */ /* 0x000e24000021f100 */
[----:B0-----:R-:W-:Y:S01]  /*2820*/  PRMT R0, R4, 0x7610, R0 ;  /* 0x0000761004007816 */ /* 0x001fe20000000000 */
[----:B------:R-:W-:Y:S06]  /*2830*/  BRA `(.L_x_20325) ;  /* 0x0000000800e47947 */ /* 0x000fec0003800000 */
.L_x_20328:
        /* <DEDUP_REMOVED lines=9> */
.L_x_20331:
[----:B------:R-:W2:Y:S02]  /*28d0*/  LDG.E.U16 R2, desc[UR36][R2.64] ;  /* 0x0000002402027981 */ /* 0x000ea4000c1e1500 */
[----:B--2---:R-:W-:-:S06]  /*28e0*/  HADD2.F32 R4, -RZ, R2.H0_H0 ;  /* 0x20000002ff047230 */ /* 0x004fcc0000004100 */
[----:B------:R-:W0:Y:S02]  /*28f0*/  F2I.FTZ.TRUNC.NTZ R4, R4 ;  /* 0x0000000400047305 */ /* 0x000e24000021f100 */
[----:B0-----:R-:W-:Y:S01]  /*2900*/  PRMT R0, R4, 0x7610, R0 ;  /* 0x0000761004007816 */ /* 0x001fe20000000000 */
[----:B------:R-:W-:Y:S06]  /*2910*/  BRA `(.L_x_20325) ;  /* 0x0000000800ac7947 */ /* 0x000fec0003800000 */
.L_x_20330:
[----:B------:R-:W2:Y:S02]  /*2920*/  LDG.E.64 R2, desc[UR36][R2.64] ;  /* 0x0000002402027981 */ /* 0x000ea4000c1e1b00 */
[----:B--2---:R0:W1:Y:S02]  /*2930*/  F2I.F64.TRUNC R0, R2 ;  /* 0x0000000200007311 */ /* 0x004064000030d100 */
[----:B01----:R-:W-:Y:S05]  /*2940*/  BRA `(.L_x_20325) ;  /* 0x0000000800a07947 */ /* 0x003fea0003800000 */
.L_x_20320:
        /* <DEDUP_REMOVED lines=12> */
.L_x_20334:
[----:B------:R-:W2:Y:S02]  /*2a10*/  LDG.E.64 R2, desc[UR36][R2.64] ;  /* 0x0000002402027981 */ /* 0x000ea4000c1e1b00 */
[----:B--2---:R0:W1:Y:S02]  /*2a20*/  F2I.F64.TRUNC R0, R2 ;  /* 0x0000000200007311 */ /* 0x004064000030d100 */
[----:B01----:R-:W-:Y:S05]  /*2a30*/  BRA `(.L_x_20325) ;  /* 0x0000000800647947 */ /* 0x003fea0003800000 */
.L_x_20333:
        /* <DEDUP_REMOVED lines=27> */
.L_x_20336:
        /* <DEDUP_REMOVED lines=14> */
.L_x_20335:
[----:B------:R-:W2:Y:S02]  /*2cd0*/  LDG.E.U16 R4, desc[UR36][R2.64] ;  /* 0x0000002402047981 */ /* 0x000ea4000c1e1500 */
[----:B--2---:R-:W-:-:S06]  /*2ce0*/  IMAD.U32 R4, R4, 0x10000, RZ ;  /* 0x0001000004047824 */ /* 0x004fcc00078e00ff */
[----:B------:R-:W0:Y:S02]  /*2cf0*/  F2I.FTZ.TRUNC.NTZ R4, R4 ;  /* 0x0000000400047305 */ /* 0x000e24000021f100 */
[----:B0-----:R-:W-:Y:S01]  /*2d00*/  PRMT R0, R4, 0x7610, R0 ;  /* 0x0000761004007816 */ /* 0x001fe20000000000 */
[----:B------:R-:W-:Y:S06]  /*2d10*/  BRA `(.L_x_20325) ;  /* 0x0000000400ac7947 */ /* 0x000fec0003800000 */
.L_x_20332:
        /* <DEDUP_REMOVED lines=10> */
.L_x_20339:
        /* <DEDUP_REMOVED lines=21> */
.L_x_20343:
[----:B------:R-:W-:Y:S05]  /*2f10*/  BSYNC.RECONVERGENT B1 ;  /* 0x0000000000017941 */ /* 0x000fea0003800200 */
.L_x_20342:
[----:B------:R-:W-:Y:S01]  /*2f20*/  IMAD.SHL.U32 R0, R0, 0x100000, RZ ;  /* 0x0010000000007824 */ /* 0x000fe200078e00ff */
[----:B------:R-:W-:-:S04]  /*2f30*/  LEA R2, R2, 0x3b800000, 0x17 ;  /* 0x3b80000002027811 */ /* 0x000fc800078eb8ff */
[----:B------:R-:W-:-:S07]  /*2f40*/  LOP3.LUT R4, R2, R0, R7, 0xfe, !PT ;  /* 0x0000000002047212 */ /* 0x000fce00078efe07 */
.L_x_20341:
[----:B------:R-:W-:Y:S05]  /*2f50*/  BSYNC.RECONVERGENT B0 ;  /* 0x0000000000007941 */ /* 0x000fea0003800200 */
.L_x_20340:
[----:B------:R-:W0:Y:S02]  /*2f60*/  F2I.FTZ.TRUNC.NTZ R4, R4 ;  /* 0x0000000400047305 */ /* 0x000e24000021f100 */
[----:B0-----:R-:W-:Y:S01]  /*2f70*/  PRMT R0, R4, 0x7610, R0 ;  /* 0x0000761004007816 */ /* 0x001fe20000000000 */
[----:B------:R-:W-:Y:S06]  /*2f80*/  BRA `(.L_x_20325) ;  /* 0x0000000400107947 */ /* 0x000fec0003800000 */
.L_x_20338:
        /* <DEDUP_REMOVED lines=21> */
.L_x_20347:
[----:B------:R-:W-:Y:S05]  /*30e0*/  BSYNC.RECONVERGENT B1 ;  /* 0x0000000000017941 */ /* 0x000fea0003800200 */
.L_x_20346:
[----:B------:R-:W-:Y:S01]  /*30f0*/  IMAD.SHL.U32 R0, R0, 0x200000, RZ ;  /* 0x0020000000007824 */ /* 0x000fe200078e00ff */
[----:B------:R-:W-:-:S04]  /*3100*/  LEA R2, R2, 0x37800000, 0x17 ;  /* 0x3780000002027811 */ /* 0x000fc800078eb8ff */
[----:B------:R-:W-:-:S07]  /*3110*/  LOP3.LUT R4, R2, R0, R7, 0xfe, !PT ;  /* 0x0000000002047212 */ /* 0x000fce00078efe07 */
.L_x_20345:
[----:B------:R-:W-:Y:S05]  /*3120*/  BSYNC.RECONVERGENT B0 ;  /* 0x0000000000007941 */ /* 0x000fea0003800200 */
.L_x_20344:
[----:B------:R-:W0:Y:S02]  /*3130*/  F2I.FTZ.TRUNC.NTZ R4, R4 ;  /* 0x0000000400047305 */ /* 0x000e24000021f100 */
[----:B0-----:R-:W-:Y:S01]  /*3140*/  PRMT R0, R4, 0x7610, R0 ;  /* 0x0000761004007816 */ /* 0x001fe20000000000 */
[----:B------:R-:W-:Y:S06]  /*3150*/  BRA `(.L_x_20325) ;  /* 0x00000000009c7947 */ /* 0x000fec0003800000 */
.L_x_20337:
[----:B------:R-:W-:-:S09]  /*3160*/  UISETP.NE.AND UP0, UPT, UR4, 0x1c, UPT ;  /* 0x0000001c0400788c */ /* 0x000fd2000bf05270 */
[----:B------:R-:W-:Y:S05]  /*3170*/  BRA.U !UP0, `(.L_x_20348) ;  /* 0x0000000108907547 */ /* 0x000fea000b800000 */
[----:B------:R-:W-:-:S09]  /*3180*/  UISETP.NE.AND UP0, UPT, UR4, 0x1d, UPT ;  /* 0x0000001d0400788c */ /* 0x000fd2000bf05270 */
[----:B------:R-:W-:Y:S05]  /*3190*/  BRA.U !UP0, `(.L_x_20349) ;  /* 0x0000000108807547 */ /* 0x000fea000b800000 */
[----:B------:R-:W-:-:S09]  /*31a0*/  UISETP.NE.AND UP0, UPT, UR4, 0x2c, UPT ;  /* 0x0000002c0400788c */ /* 0x000fd2000bf05270 */
[----:B------:R-:W-:Y:S05]  /*31b0*/  BRA.U !UP0, `(.L_x_20350) ;  /* 0x0000000108487547 */ /* 0x000fea000b800000 */
.L_x_20324:
        /* <DEDUP_REMOVED lines=15> */
[----:B--2-45:R-:W-:Y:S05]  /*32b0*/  CALL.ABS.NOINC R2 ;  /* 0x0000000002007343 */ /* 0x034fea0003c00000 */
.L_x_20351:
[----:B------:R-:W-:Y:S01]  /*32c0*/  PRMT R0, RZ, 0x7610, R0 ;  /* 0x00007610ff007816 */ /* 0x000fe20000000000 */
[----:B------:R-:W-:Y:S06]  /*32d0*/  BRA `(.L_x_20325) ;  /* 0x00000000003c7947 */ /* 0x000fec0003800000 */
.L_x_20350:
        /* <DEDUP_REMOVED lines=8> */
.L_x_20353:
[----:B------:R-:W-:Y:S05]  /*3360*/  BSYNC.RECONVERGENT B0 ;  /* 0x0000000000007941 */ /* 0x000fea0003800200 */
.L_x_20352:
[----:B------:R-:W0:Y:S02]  /*3370*/  F2I.FTZ.TRUNC.NTZ R4, R4 ;  /* 0x0000000400047305 */ /* 0x000e24000021f100 */
[----:B0-----:R-:W-:Y:S01]  /*3380*/  PRMT R0, R4, 0x7610, R0 ;  /* 0x0000761004007816 */ /* 0x001fe20000000000 */
[----:B------:R-:W-:Y:S06]  /*3390*/  BRA `(.L_x_20325) ;  /* 0x00000000000c7947 */ /* 0x000fec0003800000 */
.L_x_20349:
[----:B------:R0:W5:Y:S01]  /*33a0*/  LDG.E.U8 R0, desc[UR36][R2.64] ;  /* 0x0000002402007981 */ /* 0x000162000c1e1100 */
[----:B------:R-:W-:Y:S05]  /*33b0*/  BRA `(.L_x_20325) ;  /* 0x0000000000047947 */ /* 0x000fea0003800000 */
.L_x_20348:
[----:B------:R0:W5:Y:S02]  /*33c0*/  LDG.E.U8 R0, desc[UR36][R2.64] ;  /* 0x0000002402007981 */ /* 0x000164000c1e1100 */
.L_x_20325:
[----:B------:R-:W0:Y:S01]  /*33d0*/  LDCU.64 UR4, c[0x0][0x5e8] ;  /* 0x0000bd00ff0477ac */ /* 0x000e220008000a00 */
[----:B-1---5:R-:W-:Y:S02]  /*33e0*/  PRMT R5, R0, 0x8880, RZ ;  /* 0x0000888000057816 */ /* 0x022fe400000000ff */
[----:B----4-:R-:W-:Y:S02]  /*33f0*/  PRMT R4, R19, 0x8880, RZ ;  /* 0x0000888013047816 */ /* 0x010fe400000000ff */
[----:B------:R-:W-:Y:S02]  /*3400*/  MOV R0, 0x3440 ;  /* 0x0000344000007802 */ /* 0x000fe40000000f00 */
[----:B0-23--:R-:W-:-:S04]  /*3410*/  IADD3 R2, P0, PT, R16, UR4, RZ ;  /* 0x0000000410027c10 */ /* 0x00dfc8000ff1e0ff */
[----:B------:R-:W-:-:S09]  /*3420*/  IADD3.X R3, PT, PT, RZ, UR5, RZ, P0, !PT ;  /* 0x00000005ff037c10 */ /* 0x000fd200087fe4ff */
[----:B------:R-:W-:Y:S05]  /*3430*/  CALL.REL.NOINC `($__internal_18_$__cuda_sm20_rem_s16) ;  /* 0x000000d000d07944 */ /* 0x000fea0003c00000 */
        /* <DEDUP_REMOVED lines=13> */
.L_x_20357:
[----:B------:R3:W-:Y:S01]  /*3510*/  STG.E.U8 desc[UR36][R2.64], R9 ;  /* 0x0000000902007986 */ /* 0x0007e2000c101124 */
[----:B------:R-:W-:Y:S05]  /*3520*/  BRA `(.L_x_20359) ;  /* 0x0000000c00507947 */ /* 0x000fea0003800000 */
.L_x_20356:
[----:B------:R-:W-:-:S09]  /*3530*/  UISETP.NE.AND UP0, UPT, UR4, 0x2, UPT ;  /* 0x000000020400788c */ /* 0x000fd2000bf05270 */
[----:B------:R-:W-:Y:S05]  /*3540*/  BRA.U !UP0, `(.L_x_20360) ;  /* 0x00000001082c7547 */ /* 0x000fea000b800000 */
[----:B------:R-:W-:-:S09]  /*3550*/  UISETP.NE.AND UP0, UPT, UR4, 0x3, UPT ;  /* 0x000000030400788c */ /* 0x000fd2000bf05270 */
[----:B------:R-:W-:Y:S05]  /*3560*/  BRA.U !UP0, `(.L_x_20361) ;  /* 0x0000000108187547 */ /* 0x000fea000b800000 */
[----:B------:R-:W-:-:S09]  /*3570*/  UISETP.NE.AND UP0, UPT, UR4, 0x4, UPT ;  /* 0x000000040400788c */ /* 0x000fd2000bf05270 */
[----:B------:R-:W-:Y:S05]  /*3580*/  BRA.U UP0, `(.L_x_20358) ;  /* 0x00000009009c7547 */ /* 0x000fea000b800000 */
[----:B------:R-:W-:-:S04]  /*3590*/  PRMT R4, R9, 0x9910, RZ ;  /* 0x0000991009047816 */ /* 0x000fc800000000ff */
[----:B------:R-:W-:-:S05]  /*35a0*/  SHF.R.S32.HI R5, RZ, 0x1f, R4 ;  /* 0x0000001fff057819 */ /* 0x000fca0000011404 */
[----:B------:R0:W-:Y:S01]  /*35b0*/  STG.E.64 desc[UR36][R2.64], R4 ;  /* 0x0000000402007986 */ /* 0x0001e2000c101b24 */
[----:B------:R-:W-:Y:S05]  /*35c0*/  BRA `(.L_x_20359) ;  /* 0x0000000c00287947 */ /* 0x000fea0003800000 */
.L_x_20361:
[----:B------:R-:W-:-:S05]  /*35d0*/  PRMT R5, R9, 0x9910, RZ ;  /* 0x0000991009057816 */ /* 0x000fca00000000ff */
[----:B------:R1:W-:Y:S01]  /*35e0*/  STG.E desc[UR36][R2.64], R5 ;  /* 0x0000000502007986 */ /* 0x0003e2000c101924 */
[----:B------:R-:W-:Y:S05]  /*35f0*/  BRA `(.L_x_20359) ;  /* 0x0000000c001c7947 */ /* 0x000fea0003800000 */
.L_x_20360:
[----:B------:R2:W-:Y:S01]  /*3600*/  STG.E.U16 desc[UR36][R2.64], R9 ;  /* 0x0000000902007986 */ /* 0x0005e2000c101524 */
[----:B------:R-:W-:Y:S05]  /*3610*/  BRA `(.L_x_20359) ;  /* 0x0000000c00147947 */ /* 0x000fea0003800000 */
.L_x_20355:
        /* <DEDUP_REMOVED lines=9> */
.L_x_20363:
[----:B------:R-:W0:Y:S02]  /*36b0*/  I2F.S16 R0, R9 ;  /* 0x0000000900007306 */ /* 0x000e240000101400 */
[----:B0-----:R-:W-:-:S05]  /*36c0*/  F2FP.F16.F32.PACK_AB R0, RZ, R0 ;  /* 0x00000000ff00723e */ /* 0x001fca00000000ff */
[----:B------:R0:W-:Y:S01]  /*36d0*/  STG.E.U16 desc[UR36][R2.64], R0 ;  /* 0x0000000002007986 */ /* 0x0001e2000c101524 */
[----:B------:R-:W-:Y:S05]  /*36e0*/  BRA `(.L_x_20359) ;  /* 0x0000000800e07947 */ /* 0x000fea0003800000 */
.L_x_20362:
        /* <DEDUP_REMOVED lines=10> */
.L_x_20365:
[----:B------:R-:W0:Y:S02]  /*3790*/  I2F.S16 R9, R9 ;  /* 0x0000000900097306 */ /* 0x000e240000101400 */
[----:B0-----:R-:W-:-:S04]  /*37a0*/  F2FP.F16.F32.PACK_AB R5, RZ, R9 ;  /* 0x00000009ff05723e */ /* 0x001fc800000000ff */
[----:B------:R-:W-:-:S05]  /*37b0*/  PRMT R5, R5, 0x5410, RZ ;  /* 0x0000541005057816 */ /* 0x000fca00000000ff */
[----:B------:R0:W-:Y:S01]  /*37c0*/  STG.E desc[UR36][R2.64], R5 ;  /* 0x0000000502007986 */ /* 0x0001e2000c101924 */
[----:B------:R-:W-:Y:S05]  /*37d0*/  BRA `(.L_x_20359) ;  /* 0x0000000800a47947 */ /* 0x000fea0003800000 */
.L_x_20364:
[----:B------:R-:W0:Y:S02]  /*37e0*/  I2F.F64.S16 R4, R9 ;  /* 0x0000000900047312 */ /* 0x000e240000101c00 */
[----:B0-----:R0:W-:Y:S01]  /*37f0*/  STG.E.64 desc[UR36][R2.64], R4 ;  /* 0x0000000402007986 */ /* 0x0011e2000c101b24 */
[----:B------:R-:W-:Y:S05]  /*3800*/  BRA `(.L_x_20359) ;  /* 0x0000000800987947 */ /* 0x000fea0003800000 */
.L_x_20354:
        /* <DEDUP_REMOVED lines=8> */
[----:B------:R-:W-:-:S04]  /*3890*/  PRMT R0, R9, 0x9910, RZ ;  /* 0x0000991009007816 */ /* 0x000fc800000000ff */
[----:B------:R-:W-:-:S04]  /*38a0*/  ISETP.NE.AND P0, PT, R0, RZ, PT ;  /* 0x000000ff0000720c */ /* 0x000fc80003f05270 */
[----:B------:R-:W-:-:S05]  /*38b0*/  SEL R5, RZ, 0x1, !P0 ;  /* 0x00000001ff057807 */ /* 0x000fca0004000000 */
[----:B------:R0:W-:Y:S01]  /*38c0*/  STG.E.U8 desc[UR36][R2.64], R5 ;  /* 0x0000000502007986 */ /* 0x0001e2000c101124 */
[----:B------:R-:W-:Y:S05]  /*38d0*/  BRA `(.L_x_20359) ;  /* 0x0000000800647947 */ /* 0x000fea0003800000 */
.L_x_20368:
[----:B------:R-:W-:Y:S01]  /*38e0*/  CS2R R6, SRZ ;  /* 0x0000000000067805 */ /* 0x000fe2000001ff00 */
[----:B------:R-:W0:Y:S04]  /*38f0*/  I2F.F64.S16 R4, R9 ;  /* 0x0000000900047312 */ /* 0x000e280000101c00 */
[----:B0-----:R0:W-:Y:S01]  /*3900*/  STG.E.128 desc[UR36][R2.64], R4 ;  /* 0x0000000402007986 */ /* 0x0011e2000c101d24 */
[----:B------:R-:W-:Y:S05]  /*3910*/  BRA `(.L_x_20359) ;  /* 0x0000000800547947 */ /* 0x000fea0003800000 */
.L_x_20367:
        /* <DEDUP_REMOVED lines=19> */
.L_x_20372:
[----:B------:R-:W-:Y:S05]  /*3a50*/  BSYNC.RECONVERGENT B0 ;  /* 0x0000000000007941 */ /* 0x000fea0003800200 */
.L_x_20371:
[----:B------:R-:W-:-:S05]  /*3a60*/  LOP3.LUT R5, R0, 0x80, R5, 0xf8, !PT ;  /* 0x0000008000057812 */ /* 0x000fca00078ef805 */
[----:B------:R0:W-:Y:S01]  /*3a70*/  STG.E.U8 desc[UR36][R2.64], R5 ;  /* 0x0000000502007986 */ /* 0x0001e2000c101124 */
[----:B------:R-:W-:Y:S05]  /*3a80*/  BRA `(.L_x_20359) ;  /* 0x0000000400f87947 */ /* 0x000fea0003800000 */
.L_x_20370:
        /* <DEDUP_REMOVED lines=15> */
.L_x_20374:
[----:B------:R-:W-:Y:S05]  /*3b80*/  BSYNC.RECONVERGENT B0 ;  /* 0x0000000000007941 */ /* 0x000fea0003800200 */
.L_x_20373:
[----:B------:R-:W-:-:S05]  /*3b90*/  LOP3.LUT R5, R0, 0x80, R5, 0xf8, !PT ;  /* 0x0000008000057812 */ /* 0x000fca00078ef805 */
[----:B------:R0:W-:Y:S01]  /*3ba0*/  STG.E.U8 desc[UR36][R2.64], R5 ;  /* 0x0000000502007986 */ /* 0x0001e2000c101124 */
[----:B------:R-:W-:Y:S05]  /*3bb0*/  BRA `(.L_x_20359) ;  /* 0x0000000400ac7947 */ /* 0x000fea0003800000 */
.L_x_20369:
[----:B------:R-:W0:Y:S02]  /*3bc0*/  I2F.S16 R0, R9 ;  /* 0x0000000900007306 */ /* 0x000e240000101400 */
[----:B0-----:R-:W-:-:S05]  /*3bd0*/  F2FP.BF16.F32.PACK_AB R0, RZ, R0 ;  /* 0x00000000ff00723e */ /* 0x001fca00000010ff */
[----:B------:R0:W-:Y:S01]  /*3be0*/  STG.E.U16 desc[UR36][R2.64], R0 ;  /* 0x0000000002007986 */ /* 0x0001e2000c101524 */
[----:B------:R-:W-:Y:S05]  /*3bf0*/  BRA `(.L_x_20359) ;  /* 0x00000004009c7947 */ /* 0x000fea0003800000 */
.L_x_20366:
        /* <DEDUP_REMOVED lines=10> */
.L_x_20377:
        /* <DEDUP_REMOVED lines=13> */
.L_x_20380:
[----:B------:R-:W-:-:S04]  /*3d70*/  SHF.R.U32.HI R0, RZ, 0x14, R5 ;  /* 0x00000014ff007819 */ /* 0x000fc80000011605 */
[----:B------:R-:W-:-:S04]  /*3d80*/  LOP3.LUT R0, R0, 0x1, RZ, 0xc0, !PT ;  /* 0x0000000100007812 */ /* 0x000fc800078ec0ff */
[----:B------:R-:W-:-:S04]  /*3d90*/  IADD3 R0, PT, PT, R5, 0x487ffff, R0 ;  /* 0x0487ffff05007810 */ /* 0x000fc80007ffe000 */
[----:B------:R-:W-:-:S04]  /*3da0*/  SHF.R.U32.HI R0, RZ, 0x14, R0 ;  /* 0x00000014ff007819 */ /* 0x000fc80000011600 */
[----:B------:R-:W-:-:S07]  /*3db0*/  LOP3.LUT R4, R0, 0xff, RZ, 0xc0, !PT ;  /* 0x000000ff00047812 */ /* 0x000fce00078ec0ff */
.L_x_20381:
[----:B------:R-:W-:-:S04]  /*3dc0*/  SHF.R.U32.HI R5, RZ, 0x18, R5 ;  /* 0x00000018ff057819 */ /* 0x000fc80000011605 */
[----:B------:R-:W-:-:S04]  /*3dd0*/  LOP3.LUT R4, R4, 0x80, R5, 0xf8, !PT ;  /* 0x0000008004047812 */ /* 0x000fc800078ef805 */
[----:B------:R-:W-:-:S07]  /*3de0*/  PRMT R0, R4, 0x7610, R0 ;  /* 0x0000761004007816 */ /* 0x000fce0000000000 */
.L_x_20379:
[----:B------:R-:W-:Y:S05]  /*3df0*/  BSYNC.RECONVERGENT B0 ;  /* 0x0000000000007941 */ /* 0x000fea0003800200 */
.L_x_20378:
[----:B------:R0:W-:Y:S01]  /*3e00*/  STG.E.U8 desc[UR36][R2.64], R0 ;  /* 0x0000000002007986 */ /* 0x0001e2000c101124 */
[----:B------:R-:W-:Y:S05]  /*3e10*/  BRA `(.L_x_20359) ;  /* 0x0000000400147947 */ /* 0x000fea0003800000 */
.L_x_20376:
        /* <DEDUP_REMOVED lines=13> */
.L_x_20384:
[----:B------:R-:W-:-:S04]  /*3ef0*/  SHF.R.U32.HI R0, RZ, 0x15, R5 ;  /* 0x00000015ff007819 */ /* 0x000fc80000011605 */
[----:B------:R-:W-:-:S04]  /*3f00*/  LOP3.LUT R0, R0, 0x1, RZ, 0xc0, !PT ;  /* 0x0000000100007812 */ /* 0x000fc800078ec0ff */
[----:B------:R-:W-:-:S04]  /*3f10*/  IADD3 R0, PT, PT, R5, 0x88fffff, R0 ;  /* 0x088fffff05007810 */ /* 0x000fc80007ffe000 */
[----:B------:R-:W-:-:S04]  /*3f20*/  SHF.R.U32.HI R0, RZ, 0x15, R0 ;  /* 0x00000015ff007819 */ /* 0x000fc80000011600 */
[----:B------:R-:W-:-:S07]  /*3f30*/  LOP3.LUT R4, R0, 0xff, RZ, 0xc0, !PT ;  /* 0x000000ff00047812 */ /* 0x000fce00078ec0ff */
.L_x_20385:
[----:B------:R-:W-:-:S04]  /*3f40*/  SHF.R.U32.HI R5, RZ, 0x18, R5 ;  /* 0x00000018ff057819 */ /* 0x000fc80000011605 */
[----:B------:R-:W-:-:S04]  /*3f50*/  LOP3.LUT R4, R4, 0x80, R5, 0xf8, !PT ;  /* 0x0000008004047812 */ /* 0x000fc800078ef805 */
[----:B------:R-:W-:-:S07]  /*3f60*/  PRMT R0, R4, 0x7610, R0 ;  /* 0x0000761004007816 */ /* 0x000fce0000000000 */
.L_x_20383:
[----:B------:R-:W-:Y:S05]  /*3f70*/  BSYNC.RECONVERGENT B0 ;  /* 0x0000000000007941 */ /* 0x000fea0003800200 */
.L_x_20382:
[----:B------:R0:W-:Y:S01]  /*3f80*/  STG.E.U8 desc[UR36][R2.64], R0 ;  /* 0x0000000002007986 */ /* 0x0001e2000c101124 */
[----:B------:R-:W-:Y:S05]  /*3f90*/  BRA `(.L_x_20359) ;  /* 0x0000000000b47947 */ /* 0x000fea0003800000 */
.L_x_20375:
[----:B------:R-:W-:-:S09]  /*3fa0*/  UISETP.NE.AND UP0, UPT, UR4, 0x1c, UPT ;  /* 0x0000001c0400788c */ /* 0x000fd2000bf05270 */
[----:B------:R-:W-:Y:S05]  /*3fb0*/  BRA.U !UP0, `(.L_x_20386) ;  /* 0x0000000108a47547 */ /* 0x000fea000b800000 */
[----:B------:R-:W-:-:S09]  /*3fc0*/  UISETP.NE.AND UP0, UPT, UR4, 0x1d, UPT ;  /* 0x0000001d0400788c */ /* 0x000fd2000bf05270 */
[----:B------:R-:W-:Y:S05]  /*3fd0*/  BRA.U !UP0, `(.L_x_20387) ;  /* 0x00000001088c7547 */ /* 0x000fea000b800000 */
[----:B------:R-:W-:-:S09]  /*3fe0*/  UISETP.NE.AND UP0, UPT, UR4, 0x2c, UPT ;  /* 0x0000002c0400788c */ /* 0x000fd2000bf05270 */
[----:B------:R-:W-:Y:S05]  /*3ff0*/  BRA.U !UP0, `(.L_x_20388) ;  /* 0x0000000108447547 */ /* 0x000fea000b800000 */
.L_x_20358:
        /* <DEDUP_REMOVED lines=16> */
.L_x_20389:
[----:B------:R-:W-:Y:S05]  /*4100*/  BRA `(.L_x_20359) ;  /* 0x0000000000587947 */ /* 0x000fea0003800000 */
.L_x_20388:
        /* <DEDUP_REMOVED lines=16> */
.L_x_20387:
[----:B------:R-:W-:-:S04]  /*4210*/  PRMT R4, R9, 0x9910, RZ ;  /* 0x0000991009047816 */ /* 0x000fc800000000ff */
[----:B------:R-:W-:-:S05]  /*4220*/  SHF.R.S32.HI R5, RZ, 0x1f, R4 ;  /* 0x0000001fff057819 */ /* 0x000fca0000011404 */
[----:B------:R0:W-:Y:S01]  /*4230*/  STG.E.64 desc[UR36][R2.64], R4 ;  /* 0x0000000402007986 */ /* 0x0001e2000c101b24 */
[----:B------:R-:W-:Y:S05]  /*4240*/  BRA `(.L_x_20359) ;  /* 0x0000000000087947 */ /* 0x000fea0003800000 */
.L_x_20386:
[----:B------:R-:W-:-:S05]  /*4250*/  PRMT R5, R9, 0x9910, RZ ;  /* 0x0000991009057816 */ /* 0x000fca00000000ff */
[----:B------:R0:W-:Y:S02]  /*4260*/  STG.E desc[UR36][R2.64], R5 ;  /* 0x0000000502007986 */ /* 0x0001e4000c101924 */
.L_x_20359:
[----:B------:R-:W-:-:S07]  /*4270*/  VIADD R17, R17, 0x80 ;  /* 0x0000008011117836 */ /* 0x000fce0000000000 */
.L_x_20284:
[----:B------:R-:W-:Y:S05]  /*4280*/  BSYNC.RECONVERGENT B6 ;  /* 0x0000000000067941 */ /* 0x000fea0003800200 */
.L_x_20283:
        /* <DEDUP_REMOVED lines=358> */
.L_x_20392:
        /* <DEDUP_REMOVED lines=16> */
.L_x_20396:
[----:B------:R3:W5:Y:S01]  /*59f0*/  LDG.E.U8 R19, desc[UR36][R2.64] ;  /* 0x0000002402137981 */ /* 0x000762000c1e1100 */
[----:B------:R-:W-:Y:S05]  /*5a00*/  BRA `(.L_x_20398) ;  /* 0x0000000c004c7947 */ /* 0x000fea0003800000 */
.L_x_20395:
        /* <DEDUP_REMOVED lines=8> */
.L_x_20400:
[----:B------:R0:W5:Y:S01]  /*5a90*/  LDG.E.U8 R19, desc[UR36][R2.64] ;  /* 0x0000002402137981 */ /* 0x000162000c1e1100 */
[----:B------:R-:W-:Y:S05]  /*5aa0*/  BRA `(.L_x_20398) ;  /* 0x0000000c00247947 */ /* 0x000fea0003800000 */
.L_x_20399:
[----:B------:R0:W5:Y:S01]  /*5ab0*/  LDG.E.U16 R19, desc[UR36][R2.64] ;  /* 0x0000002402137981 */ /* 0x000162000c1e1500 */
[----:B------:R-:W-:Y:S05]  /*5ac0*/  BRA `(.L_x_20398) ;  /* 0x0000000c001c7947 */ /* 0x000fea0003800000 */
.L_x_20394:
        /* <DEDUP_REMOVED lines=9> */
.L_x_20402:
[----:B------:R-:W2:Y:S02]  /*5b60*/  LDG.E.U16 R0, desc[UR36][R2.64] ;  /* 0x0000002402007981 */ /* 0x000ea4000c1e1500 */
[----:B--2---:R-:W-:-:S06]  /*5b70*/  HADD2.F32 R0, -RZ, R0.H0_H0 ;  /* 0x20000000ff007230 */ /* 0x004fcc0000004100 */
[----:B------:R-:W0:Y:S02]  /*5b80*/  F2I.FTZ.TRUNC.NTZ R0, R0 ;  /* 0x0000000000007305 */ /* 0x000e24000021f100 */
[----:B0-----:R-:W-:Y:S01]  /*5b90*/  PRMT R19, R0, 0x7610, R19 ;  /* 0x0000761000137816 */ /* 0x001fe20000000013 */
[----:B------:R-:W-:Y:S06]  /*5ba0*/  BRA `(.L_x_20398) ;  /* 0x0000000800e47947 */ /* 0x000fec0003800000 */
.L_x_20401:
        /* <DEDUP_REMOVED lines=9> */
.L_x_20404:
[----:B------:R-:W2:Y:S02]  /*5c40*/  LDG.E.U16 R2, desc[UR36][R2.64] ;  /* 0x0000002402027981 */ /* 0x000ea4000c1e1500 */
[----:B--2---:R-:W-:-:S06]  /*5c50*/  HADD2.F32 R0, -RZ, R2.H0_H0 ;  /* 0x20000002ff007230 */ /* 0x004fcc0000004100 */
[----:B------:R-:W0:Y:S02]  /*5c60*/  F2I.FTZ.TRUNC.NTZ R0, R0 ;  /* 0x0000000000007305 */ /* 0x000e24000021f100 */
[----:B0-----:R-:W-:Y:S01]  /*5c70*/  PRMT R19, R0, 0x7610, R19 ;  /* 0x0000761000137816 */ /* 0x001fe20000000013 */
[----:B------:R-:W-:Y:S06]  /*5c80*/  BRA `(.L_x_20398) ;  /* 0x0000000800ac7947 */ /* 0x000fec0003800000 */
.L_x_20403:
[----:B------:R-:W2:Y:S02]  /*5c90*/  LDG.E.64 R2, desc[UR36][R2.64] ;  /* 0x0000002402027981 */ /* 0x000ea4000c1e1b00 */
[----:B--2---:R0:W1:Y:S02]  /*5ca0*/  F2I.F64.TRUNC R19, R2 ;  /* 0x0000000200137311 */ /* 0x004064000030d100 */
[----:B01----:R-:W-:Y:S05]  /*5cb0*/  BRA `(.L_x_20398) ;  /* 0x0000000800a07947 */ /* 0x003fea0003800000 */
.L_x_20393:
        /* <DEDUP_REMOVED lines=12> */
.L_x_20407:
[----:B------:R-:W2:Y:S02]  /*5d80*/  LDG.E.64 R2, desc[UR36][R2.64] ;  /* 0x0000002402027981 */ /* 0x000ea4000c1e1b00 */
[----:B--2---:R0:W1:Y:S02]  /*5d90*/  F2I.F64.TRUNC R19, R2 ;  /* 0x0000000200137311 */ /* 0x004064000030d100 */
[----:B01----:R-:W-:Y:S05]  /*5da0*/  BRA `(.L_x_20398) ;  /* 0x0000000800647947 */ /* 0x003fea0003800000 */
.L_x_20406:
        /* <DEDUP_REMOVED lines=27> */
.L_x_20409:
        /* <DEDUP_REMOVED lines=14> */
.L_x_20408:
[----:B------:R-:W2:Y:S02]  /*6040*/  LDG.E.U16 R0, desc[UR36][R2.64] ;  /* 0x0000002402007981 */ /* 0x000ea4000c1e1500 */
[----:B--2---:R-:W-:-:S06]  /*6050*/  IMAD.U32 R0, R0, 0x10000, RZ ;  /* 0x0001000000007824 */ /* 0x004fcc00078e00ff */
[----:B------:R-:W0:Y:S02]  /*6060*/  F2I.FTZ.TRUNC.NTZ R0, R0 ;  /* 0x0000000000007305 */ /* 0x000e24000021f100 */
[----:B0-----:R-:W-:Y:S01]  /*6070*/  PRMT R19, R0, 0x7610, R19 ;  /* 0x0000761000137816 */ /* 0x001fe20000000013 */
[----:B------:R-:W-:Y:S06]  /*6080*/  BRA `(.L_x_20398) ;  /* 0x0000000400ac7947 */ /* 0x000fec0003800000 */
.L_x_20405:
        /* <DEDUP_REMOVED lines=10> */
.L_x_20412:
        /* <DEDUP_REMOVED lines=21> */
.L_x_20416:
[----:B------:R-:W-:Y:S05]  /*6280*/  BSYNC.RECONVERGENT B1 ;  /* 0x0000000000017941 */ /* 0x000fea0003800200 */
.L_x_20415:
[----:B------:R-:W-:Y:S01]  /*6290*/  IMAD.SHL.U32 R0, R0, 0x100000, RZ ;  /* 0x0010000000007824 */ /* 0x000fe200078e00ff */
[----:B------:R-:W-:-:S04]  /*62a0*/  LEA R2, R2, 0x3b800000, 0x17 ;  /* 0x3b80000002027811 */ /* 0x000fc800078eb8ff */
[----:B------:R-:W-:-:S07]  /*62b0*/  LOP3.LUT R0, R2, R0, R7, 0xfe, !PT ;  /* 0x0000000002007212 */ /* 0x000fce00078efe07 */
.L_x_20414:
[----:B------:R-:W-:Y:S05]  /*62c0*/  BSYNC.RECONVERGENT B0 ;  /* 0x0000000000007941 */ /* 0x000fea0003800200 */
.L_x_20413:
[----:B------:R-:W0:Y:S02]  /*62d0*/  F2I.FTZ.TRUNC.NTZ R0, R0 ;  /* 0x0000000000007305 */ /* 0x000e24000021f100 */
[----:B0-----:R-:W-:Y:S01]  /*62e0*/  PRMT R19, R0, 0x7610, R19 ;  /* 0x0000761000137816 */ /* 0x001fe20000000013 */
[----:B------:R-:W-:Y:S06]  /*62f0*/  BRA `(.L_x_20398) ;  /* 0x0000000400107947 */ /* 0x000fec0003800000 */
.L_x_20411:
        /* <DEDUP_REMOVED lines=21> */
.L_x_20420:
[----:B------:R-:W-:Y:S05]  /*6450*/  BSYNC.RECONVERGENT B1 ;  /* 0x0000000000017941 */ /* 0x000fea0003800200 */
.L_x_20419:
[----:B------:R-:W-:Y:S02]  /*6460*/  SHF.L.U32 R0, R0, 0x15, RZ ;  /* 0x0000001500007819 */ /* 0x000fe400000006ff */
[----:B------:R-:W-:-:S04]  /*6470*/  LEA R2, R2, 0x37800000, 0x17 ;  /* 0x3780000002027811 */ /* 0x000fc800078eb8ff */
[----:B------:R-:W-:-:S07]  /*6480*/  LOP3.LUT R0, R2, R0, R7, 0xfe, !PT ;  /* 0x0000000002007212 */ /* 0x000fce00078efe07 */
.L_x_20418:
[----:B------:R-:W-:Y:S05]  /*6490*/  BSYNC.RECONVERGENT B0 ;  /* 0x0000000000007941 */ /* 0x000fea0003800200 */
.L_x_20417:
[----:B------:R-:W0:Y:S02]  /*64a0*/  F2I.FTZ.TRUNC.NTZ R0, R0 ;  /* 0x0000000000007305 */ /* 0x000e24000021f100 */
[----:B0-----:R-:W-:Y:S01]  /*64b0*/  PRMT R19, R0, 0x7610, R19 ;  /* 0x0000761000137816 */ /* 0x001fe20000000013 */
[----:B------:R-:W-:Y:S06]  /*64c0*/  BRA `(.L_x_20398) ;  /* 0x00000000009c7947 */ /* 0x000fec0003800000 */
.L_x_20410:
        /* <DEDUP_REMOVED lines=14> */
.L_x_20424:
[----:B------:R-:W-:Y:S05]  /*65b0*/  BSYNC.RECONVERGENT B0 ;  /* 0x0000000000007941 */ /* 0x000fea0003800200 */
.L_x_20423:
[----:B------:R-:W0:Y:S02]  /*65c0*/  F2I.FTZ.TRUNC.NTZ R0, R0 ;  /* 0x0000000000007305 */ /* 0x000e24000021f100 */
[----:B0-----:R-:W-:Y:S01]  /*65d0*/  PRMT R19, R0, 0x7610, R19 ;  /* 0x0000761000137816 */ /* 0x001fe20000000013 */
[----:B------:R-:W-:Y:S06]  /*65e0*/  BRA `(.L_x_20398) ;  /* 0x0000000000547947 */ /* 0x000fec0003800000 */
.L_x_20397:
        /* <DEDUP_REMOVED lines=16> */
.L_x_20425:
[----:B------:R-:W-:Y:S01]  /*66f0*/  PRMT R19, RZ, 0x7610, R19 ;  /* 0x00007610ff137816 */ /* 0x000fe20000000013 */
[----:B------:R-:W-:Y:S06]  /*6700*/  BRA `(.L_x_20398) ;  /* 0x00000000000c7947 */ /* 0x000fec0003800000 */
.L_x_20422:
[----:B------:R1:W5:Y:S01]  /*6710*/  LDG.E.U8 R19, desc[UR36][R2.64] ;  /* 0x0000002402137981 */ /* 0x000362000c1e1100 */
[----:B------:R-:W-:Y:S05]  /*6720*/  BRA `(.L_x_20398) ;  /* 0x0000000000047947 */ /* 0x000fea0003800000 */
.L_x_20421:
[----:B------:R2:W5:Y:S02]  /*6730*/  LDG.E.U8 R19, desc[UR36][R2.64] ;  /* 0x0000002402137981 */ /* 0x000564000c1e1100 */
.L_x_20398:
        /* <DEDUP_REMOVED lines=16> */
.L_x_20429:
[----:B------:R0:W5:Y:S01]  /*6840*/  LDG.E.U8 R0, desc[UR36][R2.64] ;  /* 0x0000002402007981 */ /* 0x000162000c1e1100 */
[----:B------:R-:W-:Y:S05]  /*6850*/  BRA `(.L_x_20431) ;  /* 0x0000000c004c7947 */ /* 0x000fea0003800000 */
.L_x_20428:
        /* <DEDUP_REMOVED lines=8> */
.L_x_20433:
[----:B------:R4:W5:Y:S01]  /*68e0*/  LDG.E.U8 R0, desc[UR36][R2.64] ;  /* 0x0000002402007981 */ /* 0x000962000c1e1100 */
[----:B------:R-:W-:Y:S05]  /*68f0*/  BRA `(.L_x_20431) ;  /* 0x0000000c00247947 */ /* 0x000fea0003800000 */
.L_x_20432:
[----:B------:R3:W5:Y:S01]  /*6900*/  LDG.E.U16 R0, desc[UR36][R2.64] ;  /* 0x0000002402007981 */ /* 0x000762000c1e1500 */
[----:B------:R-:W-:Y:S05]  /*6910*/  BRA `(.L_x_20431) ;  /* 0x0000000c001c7947 */ /* 0x000fea0003800000 */
.L_x_20427:
        /* <DEDUP_REMOVED lines=9> */
.L_x_20435:
[----:B------:R-:W2:Y:S02]  /*69b0*/  LDG.E.U16 R4, desc[UR36][R2.64] ;  /* 0x0000002402047981 */ /* 0x000ea4000c1e1500 */
[----:B--2---:R-:W-:-:S06]  /*69c0*/  HADD2.F32 R4, -RZ, R4.H0_H0 ;  /* 0x20000004ff047230 */ /* 0x004fcc0000004100 */
[----:B------:R-:W0:Y:S02]  /*69d0*/  F2I.FTZ.TRUNC.NTZ R4, R4 ;  /* 0x0000000400047305 */ /* 0x000e24000021f100 */
[----:B0-----:R-:W-:Y:S01]  /*69e0*/  PRMT R0, R4, 0x7610, R0 ;  /* 0x0000761004007816 */ /* 0x001fe20000000000 */
[----:B------:R-:W-:Y:S06]  /*69f0*/  BRA `(.L_x_20431) ;  /* 0x0000000800e47947 */ /* 0x000fec0003800000 */
.L_x_20434:
        /* <DEDUP_REMOVED lines=9> */
.L_x_20437:
[----:B------:R-:W2:Y:S02]  /*6a90*/  LDG.E.U16 R2, desc[UR36][R2.64] ;  /* 0x0000002402027981 */ /* 0x000ea4000c1e1500 */
[----:B--2---:R-:W-:-:S06]  /*6aa0*/  HADD2.F32 R4, -RZ, R2.H0_H0 ;  /* 0x20000002ff047230 */ /* 0x004fcc0000004100 */
[----:B------:R-:W0:Y:S02]  /*6ab0*/  F2I.FTZ.TRUNC.NTZ R4, R4 ;  /* 0x0000000400047305 */ /* 0x000e24000021f100 */
[----:B0-----:R-:W-:Y:S01]  /*6ac0*/  PRMT R0, R4, 0x7610, R0 ;  /* 0x0000761004007816 */ /* 0x001fe20000000000 */
[----:B------:R-:W-:Y:S06]  /*6ad0*/  BRA `(.L_x_20431) ;  /* 0x0000000800ac7947 */ /* 0x000fec0003800000 */
.L_x_20436:
[----:B------:R-:W2:Y:S02]  /*6ae0*/  LDG.E.64 R2, desc[UR36][R2.64] ;  /* 0x0000002402027981 */ /* 0x000ea4000c1e1b00 */
[----:B--2---:R0:W1:Y:S02]  /*6af0*/  F2I.F64.TRUNC R0, R2 ;  /* 0x0000000200007311 */ /* 0x004064000030d100 */
[----:B01----:R-:W-:Y:S05]  /*6b00*/  BRA `(.L_x_20431) ;  /* 0x0000000800a07947 */ /* 0x003fea0003800000 */
.L_x_20426:
        /* <DEDUP_REMOVED lines=12> */
.L_x_20440:
[----:B------:R-:W2:Y:S02]  /*6bd0*/  LDG.E.64 R2, desc[UR36][R2.64] ;  /* 0x0000002402027981 */ /* 0x000ea4000c1e1b00 */
[----:B--2---:R3:W4:Y:S02]  /*6be0*/  F2I.F64.TRUNC R0, R2 ;  /* 0x0000000200007311 */ /* 0x004724000030d100 */
[----:B---34-:R-:W-:Y:S05]  /*6bf0*/  BRA `(.L_x_20431) ;  /* 0x0000000800647947 */ /* 0x018fea0003800000 */
.L_x_20439:
        /* <DEDUP_REMOVED lines=27> */
.L_x_20442:
        /* <DEDUP_REMOVED lines=14> */
.L_x_20441:
[----:B------:R-:W2:Y:S02]  /*6e90*/  LDG.E.U16 R4, desc[UR36][R2.64] ;  /* 0x0000002402047981 */ /* 0x000ea4000c1e1500 */
[----:B--2---:R-:W-:-:S06]  /*6ea0*/  IMAD.U32 R4, R4, 0x10000, RZ ;  /* 0x0001000004047824 */ /* 0x004fcc00078e00ff */
[----:B------:R-:W0:Y:S02]  /*6eb0*/  F2I.FTZ.TRUNC.NTZ R4, R4 ;  /* 0x0000000400047305 */ /* 0x000e24000021f100 */
[----:B0-----:R-:W-:Y:S01]  /*6ec0*/  PRMT R0, R4, 0x7610, R0 ;  /* 0x0000761004007816 */ /* 0x001fe20000000000 */
[----:B------:R-:W-:Y:S06]  /*6ed0*/  BRA `(.L_x_20431) ;  /* 0x0000000400ac7947 */ /* 0x000fec0003800000 */
.L_x_20438:
        /* <DEDUP_REMOVED lines=10> */
.L_x_20445:
        /* <DEDUP_REMOVED lines=21> */
.L_x_20449:
[----:B------:R-:W-:Y:S05]  /*70d0*/  BSYNC.RECONVERGENT B1 ;  /* 0x0000000000017941 */ /* 0x000fea0003800200 */
.L_x_20448:
[----:B------:R-:W-:Y:S02]  /*70e0*/  SHF.L.U32 R0, R0, 0x14, RZ ;  /* 0x0000001400007819 */ /* 0x000fe400000006ff */
[----:B------:R-:W-:-:S04]  /*70f0*/  LEA R2, R2, 0x3b800000, 0x17 ;  /* 0x3b80000002027811 */ /* 0x000fc800078eb8ff */
[----:B------:R-:W-:-:S07]  /*7100*/  LOP3.LUT R4, R2, R0, R7, 0xfe, !PT ;  /* 0x0000000002047212 */ /* 0x000fce00078efe07 */
.L_x_20447:
[----:B------:R-:W-:Y:S05]  /*7110*/  BSYNC.RECONVERGENT B0 ;  /* 0x0000000000007941 */ /* 0x000fea0003800200 */
.L_x_20446:
[----:B------:R-:W0:Y:S02]  /*7120*/  F2I.FTZ.TRUNC.NTZ R4, R4 ;  /* 0x0000000400047305 */ /* 0x000e24000021f100 */
[----:B0-----:R-:W-:Y:S01]  /*7130*/  PRMT R0, R4, 0x7610, R0 ;  /* 0x0000761004007816 */ /* 0x001fe20000000000 */
[----:B------:R-:W-:Y:S06]  /*7140*/  BRA `(.L_x_20431) ;  /* 0x0000000400107947 */ /* 0x000fec0003800000 */
.L_x_20444:
        /* <DEDUP_REMOVED lines=21> */
.L_x_20453:
[----:B------:R-:W-:Y:S05]  /*72a0*/  BSYNC.RECONVERGENT B1 ;  /* 0x0000000000017941 */ /* 0x000fea0003800200 */
.L_x_20452:
[----:B------:R-:W-:Y:S01]  /*72b0*/  IMAD.SHL.U32 R0, R0, 0x200000, RZ ;  /* 0x0020000000007824 */ /* 0x000fe200078e00ff */
[----:B------:R-:W-:-:S04]  /*72c0*/  LEA R2, R2, 0x37800000, 0x17 ;  /* 0x3780000002027811 */ /* 0x000fc800078eb8ff */
[----:B------:R-:W-:-:S07]  /*72d0*/  LOP3.LUT R4, R2, R0, R7, 0xfe, !PT ;  /* 0x0000000002047212 */ /* 0x000fce00078efe07 */
.L_x_20451:
[----:B------:R-:W-:Y:S05]  /*72e0*/  BSYNC.RECONVERGENT B0 ;  /* 0x0000000000007941 */ /* 0x000fea0003800200 */
.L_x_20450:
[----:B------:R-:W0:Y:S02]  /*72f0*/  F2I.FTZ.TRUNC.NTZ R4, R4 ;  /* 0x0000000400047305 */ /* 0x000e24000021f100 */
[----:B0-----:R-:W-:Y:S01]  /*7300*/  PRMT R0, R4, 0x7610, R0 ;  /* 0x0000761004007816 */ /* 0x001fe20000000000 */
[----:B------:R-:W-:Y:S06]  /*7310*/  BRA `(.L_x_20431) ;  /* 0x00000000009c7947 */ /* 0x000fec0003800000 */
.L_x_20443:
        /* <DEDUP_REMOVED lines=14> */
.L_x_20457:
[----:B------:R-:W-:Y:S05]  /*7400*/  BSYNC.RECONVERGENT B0 ;  /* 0x0000000000007941 */ /* 0x000fea0003800200 */
.L_x_20456:
[----:B------:R-:W0:Y:S02]  /*7410*/  F2I.FTZ.TRUNC.NTZ R4, R4 ;  /* 0x0000000400047305 */ /* 0x000e24000021f100 */
[----:B0-----:R-:W-:Y:S01]  /*7420*/  PRMT R0, R4, 0x7610, R0 ;  /* 0x0000761004007816 */ /* 0x001fe20000000000 */
[----:B------:R-:W-:Y:S06]  /*7430*/  BRA `(.L_x_20431) ;  /* 0x0000000000547947 */ /* 0x000fec0003800000 */
.L_x_20430:
        /* <DEDUP_REMOVED lines=16> */
.L_x_20458:
[----:B------:R-:W-:Y:S01]  /*7540*/  PRMT R0, RZ, 0x7610, R0 ;  /* 0x00007610ff007816 */ /* 0x000fe20000000000 */
[----:B------:R-:W-:Y:S06]  /*7550*/  BRA `(.L_x_20431) ;  /* 0x00000000000c7947 */ /* 0x000fec0003800000 */
.L_x_20455:
[----:B------:R1:W5:Y:S01]  /*7560*/  LDG.E.U8 R0, desc[UR36][R2.64] ;  /* 0x0000002402007981 */ /* 0x000362000c1e1100 */
[----:B------:R-:W-:Y:S05]  /*7570*/  BRA `(.L_x_20431) ;  /* 0x0000000000047947 */ /* 0x000fea0003800000 */
.L_x_20454:
[----:B------:R2:W5:Y:S02]  /*7580*/  LDG.E.U8 R0, desc[UR36][R2.64] ;  /* 0x0000002402007981 */ /* 0x000564000c1e1100 */
.L_x_20431:
[----:B------:R-:W0:Y:S01]  /*7590*/  LDCU.64 UR4, c[0x0][0x5e8] ;  /* 0x0000bd00ff0477ac */ /* 0x000e220008000a00 */
[----:B-1---5:R-:W-:Y:S02]  /*75a0*/  PRMT R5, R0, 0x8880, RZ ;  /* 0x0000888000057816 */ /* 0x022fe400000000ff */
[----:B------:R-:W-:Y:S02]  /*75b0*/  PRMT R4, R19, 0x8880, RZ ;  /* 0x0000888013047816 */ /* 0x000fe400000000ff */
[----:B------:R-:W-:Y:S02]  /*75c0*/  MOV R0, 0x7600 ;  /* 0x0000760000007802 */ /* 0x000fe40000000f00 */
[----:B0-234-:R-:W-:-:S05]  /*75d0*/  IADD3 R2, P0, PT, R16, UR4, RZ ;  /* 0x0000000410027c10 */ /* 0x01dfca000ff1e0ff */
[----:B------:R-:W-:-:S08]  /*75e0*/  IMAD.X R3, RZ, RZ, UR5, P0 ;  /* 0x00000005ff037e24 */ /* 0x000fd000080e06ff */
        /* <DEDUP_REMOVED lines=14> */
.L_x_20462:
[----:B------:R0:W-:Y:S01]  /*76d0*/  STG.E.U8 desc[UR36][R2.64], R9 ;  /* 0x0000000902007986 */ /* 0x0001e2000c101124 */
[----:B------:R-:W-:Y:S05]  /*76e0*/  BRA `(.L_x_20464) ;  /* 0x0000000c004c7947 */ /* 0x000fea0003800000 */
.L_x_20461:
        /* <DEDUP_REMOVED lines=10> */
.L_x_20466:
[----:B------:R-:W-:-:S05]  /*7790*/  PRMT R5, R9, 0x9910, RZ ;  /* 0x0000991009057816 */ /* 0x000fca00000000ff */
[----:B------:R0:W-:Y:S01]  /*77a0*/  STG.E desc[UR36][R2.64], R5 ;  /* 0x0000000502007986 */ /* 0x0001e2000c101924 */
[----:B------:R-:W-:Y:S05]  /*77b0*/  BRA `(.L_x_20464) ;  /* 0x0000000c00187947 */ /* 0x000fea0003800000 */
.L_x_20465:
[----:B------:R0:W-:Y:S01]  /*77c0*/  STG.E.U16 desc[UR36][R2.64], R9 ;  /* 0x0000000902007986 */ /* 0x0001e2000c101524 */
[----:B------:R-:W-:Y:S05]  /*77d0*/  BRA `(.L_x_20464) ;  /* 0x0000000c00107947 */ /* 0x000fea0003800000 */
.L_x_20460:
        /* <DEDUP_REMOVED lines=9> */
.L_x_20468:
[----:B------:R-:W0:Y:S02]  /*7870*/  I2F.S16 R0, R9 ;  /* 0x0000000900007306 */ /* 0x000e240000101400 */
[----:B0-----:R-:W-:-:S05]  /*7880*/  F2FP.F16.F32.PACK_AB R0, RZ, R0 ;  /* 0x00000000ff00723e */ /* 0x001fca00000000ff */
[----:B------:R0:W-:Y:S01]  /*7890*/  STG.E.U16 desc[UR36][R2.64], R0 ;  /* 0x0000000002007986 */ /* 0x0001e2000c101524 */
[----:B------:R-:W-:Y:S05]  /*78a0*/  BRA `(.L_x_20464) ;  /* 0x0000000800dc7947 */ /* 0x000fea0003800000 */
.L_x_20467:
        /* <DEDUP_REMOVED lines=10> */
.L_x_20470:
[----:B------:R-:W0:Y:S02]  /*7950*/  I2F.S16 R9, R9 ;  /* 0x0000000900097306 */ /* 0x000e240000101400 */
[----:B0-----:R-:W-:-:S04]  /*7960*/  F2FP.F16.F32.PACK_AB R5, RZ, R9 ;  /* 0x00000009ff05723e */ /* 0x001fc800000000ff */
[----:B------:R-:W-:-:S05]  /*7970*/  PRMT R5, R5, 0x5410, RZ ;  /* 0x0000541005057816 */ /* 0x000fca00000000ff */
[----:B------:R0:W-:Y:S01]  /*7980*/  STG.E desc[UR36][R2.64], R5 ;  /* 0x0000000502007986 */ /* 0x0001e2000c101924 */
[----:B------:R-:W-:Y:S05]  /*7990*/  BRA `(.L_x_20464) ;  /* 0x0000000800a07947 */ /* 0x000fea0003800000 */
.L_x_20469:
[----:B------:R-:W0:Y:S02]  /*79a0*/  I2F.F64.S16 R4, R9 ;  /* 0x0000000900047312 */ /* 0x000e240000101c00 */
[----:B0-----:R0:W-:Y:S01]  /*79b0*/  STG.E.64 desc[UR36][R2.64], R4 ;  /* 0x0000000402007986 */ /* 0x0011e2000c101b24 */
[----:B------:R-:W-:Y:S05]  /*79c0*/  BRA `(.L_x_20464) ;  /* 0x0000000800947947 */ /* 0x000fea0003800000 */
.L_x_20459:
        /* <DEDUP_REMOVED lines=12> */
.L_x_20474:
        /* <DEDUP_REMOVED lines=18> */
.L_x_20477:
[----:B------:R-:W-:-:S04]  /*7bb0*/  SHF.R.U32.HI R5, RZ, 0x18, R5 ;  /* 0x00000018ff057819 */ /* 0x000fc80000011605 */
[----:B------:R-:W-:-:S07]  /*7bc0*/  LOP3.LUT R0, R0, 0x80, R5, 0xf8, !PT ;  /* 0x0000008000007812 */ /* 0x000fce00078ef805 */
.L_x_20476:
[----:B------:R-:W-:Y:S05]  /*7bd0*/  BSYNC.RECONVERGENT B0 ;  /* 0x0000000000007941 */ /* 0x000fea0003800200 */
.L_x_20475:
[----:B------:R0:W-:Y:S01]  /*7be0*/  STG.E.U8 desc[UR36][R2.64], R0 ;  /* 0x0000000002007986 */ /* 0x0001e2000c101124 */
[----:B------:R-:W-:Y:S05]  /*7bf0*/  BRA `(.L_x_20464) ;  /* 0x0000000800087947 */ /* 0x000fea0003800000 */
.L_x_20473:
        /* <DEDUP_REMOVED lines=18> */
.L_x_20480:
[----:B------:R-:W-:-:S04]  /*7d20*/  SHF.R.U32.HI R5, RZ, 0x18, R5 ;  /* 0x00000018ff057819 */ /* 0x000fc80000011605 */
[----:B------:R-:W-:-:S07]  /*7d30*/  LOP3.LUT R0, R0, 0x80, R5, 0xf8, !PT ;  /* 0x0000008000007812 */ /* 0x000fce00078ef805 */
.L_x_20479:
[----:B------:R-:W-:Y:S05]  /*7d40*/  BSYNC.RECONVERGENT B0 ;  /* 0x0000000000007941 */ /* 0x000fea0003800200 */
.L_x_20478:
[----:B------:R0:W-:Y:S01]  /*7d50*/  STG.E.U8 desc[UR36][R2.64], R0 ;  /* 0x0000000002007986 */ /* 0x0001e2000c101124 */
[----:B------:R-:W-:Y:S05]  /*7d60*/  BRA `(.L_x_20464) ;  /* 0x0000000400ac7947 */ /* 0x000fea0003800000 */
.L_x_20472:
        /* <DEDUP_REMOVED lines=22> */
.L_x_20482:
[----:B------:R-:W-:-:S04]  /*7ed0*/  PRMT R4, R9, 0x9910, RZ ;  /* 0x0000991009047816 */ /* 0x000fc800000000ff */
[----:B------:R-:W-:-:S05]  /*7ee0*/  SHF.R.S32.HI R5, RZ, 0x1f, R4 ;  /* 0x0000001fff057819 */ /* 0x000fca0000011404 */
[----:B------:R0:W-:Y:S01]  /*7ef0*/  STG.E.64 desc[UR36][R2.64], R4 ;  /* 0x0000000402007986 */ /* 0x0001e2000c101b24 */
[----:B------:R-:W-:Y:S05]  /*7f00*/  BRA `(.L_x_20464) ;  /* 0x0000000400447947 */ /* 0x000fea0003800000 */
.L_x_20481:
[----:B------:R-:W-:-:S05]  /*7f10*/  PRMT R5, R9, 0x9910, RZ ;  /* 0x0000991009057816 */ /* 0x000fca00000000ff */
[----:B------:R0:W-:Y:S01]  /*7f20*/  STG.E desc[UR36][R2.64], R5 ;  /* 0x0000000502007986 */ /* 0x0001e2000c101924 */
[----:B------:R-:W-:Y:S05]  /*7f30*/  BRA `(.L_x_20464) ;  /* 0x0000000400387947 */ /* 0x000fea0003800000 */
.L_x_20471:
        /* <DEDUP_REMOVED lines=11> */
.L_x_20484:
[----:B------:R-:W-:Y:S01]  /*7ff0*/  CS2R R6, SRZ ;  /* 0x0000000000067805 */ /* 0x000fe2000001ff00 */
[----:B------:R-:W0:Y:S04]  /*8000*/  I2F.F64.S16 R4, R9 ;  /* 0x0000000900047312 */ /* 0x000e280000101c00 */
[----:B0-----:R4:W-:Y:S01]  /*8010*/  STG.E.128 desc[UR36][R2.64], R4 ;  /* 0x0000000402007986 */ /* 0x0019e2000c101d24 */
[----:B------:R-:W-:Y:S05]  /*8020*/  BRA `(.L_x_20464) ;  /* 0x0000000000fc7947 */ /* 0x000fea0003800000 */
.L_x_20483:
[----:B------:R-:W-:-:S09]  /*8030*/  UISETP.NE.AND UP0, UPT, UR4, 0xf, UPT ;  /* 0x0000000f0400788c */ /* 0x000fd2000bf05270 */
[----:B------:R-:W-:Y:S05]  /*8040*/  BRA.U !UP0, `(.L_x_20485) ;  /* 0x0000000108e87547 */ /* 0x000fea000b800000 */
[----:B------:R-:W-:-:S09]  /*8050*/  UISETP.NE.AND UP0, UPT, UR4, 0x17, UPT ;  /* 0x000000170400788c */ /* 0x000fd2000bf05270 */
[----:B------:R-:W-:Y:S05]  /*8060*/  BRA.U !UP0, `(.L_x_20486) ;  /* 0x0000000108907547 */ /* 0x000fea000b800000 */
[----:B------:R-:W-:-:S09]  /*8070*/  UISETP.NE.AND UP0, UPT, UR4, 0x18, UPT ;  /* 0x000000180400788c */ /* 0x000fd2000bf05270 */
[----:B------:R-:W-:Y:S05]  /*8080*/  BRA.U !UP0, `(.L_x_20487) ;  /* 0x0000000108447547 */ /* 0x000fea000b800000 */
.L_x_20463:
        /* <DEDUP_REMOVED lines=8> */
[----:B0-----:R-:W-:Y:S01]  /*8110*/  MOV R4, UR4 ;  /* 0x0000000400047c02 */ /* 0x001fe20008000f00 */
[----:B------:R-:W-:-:S02]  /*8120*/  IMAD.U32 R5, RZ, RZ, UR5 ;  /* 0x00000005ff057e24 */ /* 0x000fc4000f8e00ff */
[----:B---3--:R-:W-:Y:S02]  /*8130*/  IMAD.U32 R6, RZ, RZ, UR6 ;  /* 0x00000006ff067e24 */ /* 0x008fe4000f8e00ff */
[----:B------:R-:W-:Y:S01]  /*8140*/  IMAD.U32 R7, RZ, RZ, UR7 ;  /* 0x00000007ff077e24 */ /* 0x000fe2000f8e00ff */
[----:B----4-:R-:W-:Y:S01]  /*8150*/  MOV R10, UR8 ;  /* 0x00000008000a7c02 */ /* 0x010fe20008000f00 */
[----:B-1----:R-:W-:-:S07]  /*8160*/  IMAD.U32 R11, RZ, RZ, UR9 ;  /* 0x00000009ff0b7e24 */ /* 0x002fce000f8e00ff */
[----:B------:R-:W-:-:S07]  /*8170*/  LEPC R20, `(.L_x_20488) ;  /* 0x000000001014794e */ /* 0x000fce0000000000 */
[----:B--2---:R-:W-:Y:S05]  /*8180*/  CALL.ABS.NOINC R2 ;  /* 0x0000000002007343 */ /* 0x004fea0003c00000 */
.L_x_20488:
[----:B------:R-:W-:Y:S05]  /*8190*/  BRA `(.L_x_20464) ;  /* 0x0000000000a07947 */ /* 0x000fea0003800000 */
.L_x_20487:
        /* <DEDUP_REMOVED lines=13> */
.L_x_20490:
[----:B------:R-:W-:Y:S05]  /*8270*/  BSYNC.RECONVERGENT B0 ;  /* 0x0000000000007941 */ /* 0x000fea0003800200 */
.L_x_20489:
[----:B------:R-:W-:-:S05]  /*8280*/  LOP3.LUT R5, R0, 0x80, R5, 0xf8, !PT ;  /* 0x0000008000057812 */ /* 0x000fca00078ef805 */
[----:B------:R2:W-:Y:S01]  /*8290*/  STG.E.U8 desc[UR36][R2.64], R5 ;  /* 0x0000000502007986 */ /* 0x0005e2000c101124 */
[----:B------:R-:W-:Y:S05]  /*82a0*/  BRA `(.L_x_20464) ;  /* 0x00000000005c7947 */ /* 0x000fea0003800000 */
.L_x_20486:
        /* <DEDUP_REMOVED lines=12> */
.L_x_20492:
[----:B------:R-:W-:Y:S01]  /*8370*/  IMAD.MOV.U32 R0, RZ, RZ, 0x7f ;  /* 0x0000007fff007424 */ /* 0x000fe200078e00ff */
[----:B------:R-:W-:-:S04]  /*8380*/  ISETP.GT.U32.AND P0, PT, R4, 0x7f800000, PT ;  /* 0x7f8000000400780c */ /* 0x000fc80003f04070 */
[----:B------:R-:W-:-:S09]  /*8390*/  SEL R0, R0, 0x7c, P0 ;  /* 0x0000007c00007807 */ /* 0x000fd20000000000 */
.L_x_20493:
[----:B------:R-:W-:Y:S05]  /*83a0*/  BSYNC.RECONVERGENT B0 ;  /* 0x0000000000007941 */ /* 0x000fea0003800200 */
.L_x_20491:
[----:B------:R-:W-:-:S04]  /*83b0*/  SHF.R.U32.HI R5, RZ, 0x18, R5 ;  /* 0x00000018ff057819 */ /* 0x000fc80000011605 */
[----:B------:R-:W-:-:S05]  /*83c0*/  LOP3.LUT R5, R0, 0x80, R5, 0xf8, !PT ;  /* 0x0000008000057812 */ /* 0x000fca00078ef805 */
[----:B------:R1:W-:Y:S01]  /*83d0*/  STG.E.U8 desc[UR36][R2.64], R5 ;  /* 0x0000000502007986 */ /* 0x0003e2000c101124 */
[----:B------:R-:W-:Y:S05]  /*83e0*/  BRA `(.L_x_20464) ;  /* 0x00000000000c7947 */ /* 0x000fea0003800000 */
.L_x_20485:
[----:B------:R-:W0:Y:S02]  /*83f0*/  I2F.S16 R0, R9 ;  /* 0x0000000900007306 */ /* 0x000e240000101400 */
[----:B0-----:R-:W-:-:S05]  /*8400*/  F2FP.BF16.F32.PACK_AB R0, RZ, R0 ;  /* 0x00000000ff00723e */ /* 0x001fca00000010ff */
[----:B------:R0:W-:Y:S02]  /*8410*/  STG.E.U16 desc[UR36][R2.64], R0 ;  /* 0x0000000002007986 */ /* 0x0001e4000c101524 */
.L_x_20464:
[----:B------:R-:W-:-:S07]  /*8420*/  VIADD R17, R17, 0x80 ;  /* 0x0000008011117836 */ /* 0x000fce0000000000 */
.L_x_20391:
[----:B------:R-:W-:Y:S05]  /*8430*/  BSYNC.RECONVERGENT B6 ;  /* 0x0000000000067941 */ /* 0x000fea0003800200 */
.L_x_20390:
[----:B------:R-:W5:Y:S01]  /*8440*/  LDCU UR4, c[0x0][0x380] ;  /* 0x00007000ff0477ac */ /* 0x000f620008000800 */
[----:B------:R-:W-:Y:S01]  /*8450*/  BSSY.RECONVERGENT B6, `(.L_x_20494) ;  /* 0x0000419000067945 */ /* 0x000fe20003800200 */
[----:B-----5:R-:W-:-:S13]  /*8460*/  ISETP.GE.AND P0, PT, R17, UR4, PT ;  /* 0x0000000411007c0c */ /* 0x020fda000bf06270 */
[----:B------:R-:W-:Y:S05]  /*8470*/  @P0 BRA `(.L_x_20495) ;  /* 0x0000004000580947 */ /* 0x000fea0003800000 */
[----:B------:R-:W5:Y:S01]  /*8480*/  LDCU UR4, c[0x0][0x388] ;  /* 0x00007100ff0477ac */ /* 0x000f620008000800 */
[----:B------:R-:W-:Y:S01]  /*8490*/  MOV R18, RZ ;  /* 0x000000ff00127202 */ /* 0x000fe20000000f00 */
[----:B0-----:R-:W-:Y:S02]  /*84a0*/  IMAD.MOV.U32 R0, RZ, RZ, RZ ;  /* 0x000000ffff007224 */ /* 0x001fe400078e00ff */
        /* <DEDUP_REMOVED lines=351> */
.L_x_20496:
        /* <DEDUP_REMOVED lines=16> */
.L_x_20500:
[----:B------:R0:W5:Y:S01]  /*9ba0*/  LDG.E.U8 R19, desc[UR36][R2.64] ;  /* 0x0000002402137981 */ /* 0x000162000c1e1100 */
[----:B------:R-:W-:Y:S05]  /*9bb0*/  BRA `(.L_x_20502) ;  /* 0x0000000c004c7947 */ /* 0x000fea0003800000 */
.L_x_20499:
        /* <DEDUP_REMOVED lines=8> */
.L_x_20504:
[----:B------:R0:W5:Y:S01]  /*9c40*/  LDG.E.U8 R19, desc[UR36][R2.64] ;  /* 0x0000002402137981 */ /* 0x000162000c1e1100 */
[----:B------:R-:W-:Y:S05]  /*9c50*/  BRA `(.L_x_20502) ;  /* 0x0000000c00247947 */ /* 0x000fea0003800000 */
.L_x_20503:
[----:B------:R0:W5:Y:S01]  /*9c60*/  LDG.E.U16 R19, desc[UR36][R2.64] ;  /* 0x0000002402137981 */ /* 0x000162000c1e1500 */
[----:B------:R-:W-:Y:S05]  /*9c70*/  BRA `(.L_x_20502) ;  /* 0x0000000c001c7947 */ /* 0x000fea0003800000 */
.L_x_20498:
        /* <DEDUP_REMOVED lines=9> */
.L_x_20506:
[----:B------:R-:W2:Y:S02]  /*9d10*/  LDG.E.U16 R0, desc[UR36][R2.64] ;  /* 0x0000002402007981 */ /* 0x000ea4000c1e1500 */
[----:B--2---:R-:W-:-:S06]  /*9d20*/  HADD2.F32 R0, -RZ, R0.H0_H0 ;  /* 0x20000000ff007230 */ /* 0x004fcc0000004100 */
[----:B------:R-:W0:Y:S02]  /*9d30*/  F2I.FTZ.TRUNC.NTZ R0, R0 ;  /* 0x0000000000007305 */ /* 0x000e24000021f100 */
[----:B0-----:R-:W-:Y:S01]  /*9d40*/  PRMT R19, R0, 0x7610, R19 ;  /* 0x0000761000137816 */ /* 0x001fe20000000013 */
[----:B------:R-:W-:Y:S06]  /*9d50*/  BRA `(.L_x_20502) ;  /* 0x0000000800e47947 */ /* 0x000fec0003800000 */
.L_x_20505:
        /* <DEDUP_REMOVED lines=9> */
.L_x_20508:
[----:B------:R-:W2:Y:S02]  /*9df0*/  LDG.E.U16 R2, desc[UR36][R2.64] ;  /* 0x0000002402027981 */ /* 0x000ea4000c1e1500 */
[----:B--2---:R-:W-:-:S06]  /*9e00*/  HADD2.F32 R0, -RZ, R2.H0_H0 ;  /* 0x20000002ff007230 */ /* 0x004fcc0000004100 */
[----:B------:R-:W0:Y:S02]  /*9e10*/  F2I.FTZ.TRUNC.NTZ R0, R0 ;  /* 0x0000000000007305 */ /* 0x000e24000021f100 */
[----:B0-----:R-:W-:Y:S01]  /*9e20*/  PRMT R19, R0, 0x7610, R19 ;  /* 0x0000761000137816 */ /* 0x001fe20000000013 */
[----:B------:R-:W-:Y:S06]  /*9e30*/  BRA `(.L_x_20502) ;  /* 0x0000000800ac7947 */ /* 0x000fec0003800000 */
.L_x_20507:
[----:B------:R-:W2:Y:S02]  /*9e40*/  LDG.E.64 R2, desc[UR36][R2.64] ;  /* 0x0000002402027981 */ /* 0x000ea4000c1e1b00 */
[----:B--2---:R0:W1:Y:S02]  /*9e50*/  F2I.F64.TRUNC R19, R2 ;  /* 0x0000000200137311 */ /* 0x004064000030d100 */
[----:B01----:R-:W-:Y:S05]  /*9e60*/  BRA `(.L_x_20502) ;  /* 0x0000000800a07947 */ /* 0x003fea0003800000 */
.L_x_20497:
        /* <DEDUP_REMOVED lines=12> */
.L_x_20511:
[----:B------:R-:W2:Y:S02]  /*9f30*/  LDG.E.64 R2, desc[UR36][R2.64] ;  /* 0x0000002402027981 */ /* 0x000ea4000c1e1b00 */
[----:B--2---:R3:W4:Y:S02]  /*9f40*/  F2I.F64.TRUNC R19, R2 ;  /* 0x0000000200137311 */ /* 0x004724000030d100 */
[----:B---34-:R-:W-:Y:S05]  /*9f50*/  BRA `(.L_x_20502) ;  /* 0x0000000800647947 */ /* 0x018fea0003800000 */
.L_x_20510:
        /* <DEDUP_REMOVED lines=27> */
.L_x_20513:
        /* <DEDUP_REMOVED lines=14> */
.L_x_20512:
[----:B------:R-:W2:Y:S02]  /*a1f0*/  LDG.E.U16 R0, desc[UR36][R2.64] ;  /* 0x0000002402007981 */ /* 0x000ea4000c1e1500 */
[----:B--2---:R-:W-:-:S06]  /*a200*/  IMAD.U32 R0, R0, 0x10000, RZ ;  /* 0x0001000000007824 */ /* 0x004fcc00078e00ff */
[----:B------:R-:W0:Y:S02]  /*a210*/  F2I.FTZ.TRUNC.NTZ R0, R0 ;  /* 0x0000000000007305 */ /* 0x000e24000021f100 */
[----:B0-----:R-:W-:Y:S01]  /*a220*/  PRMT R19, R0, 0x7610, R19 ;  /* 0x0000761000137816 */ /* 0x001fe20000000013 */
[----:B------:R-:W-:Y:S06]  /*a230*/  BRA `(.L_x_20502) ;  /* 0x0000000400ac7947 */ /* 0x000fec0003800000 */
.L_x_20509:
        /* <DEDUP_REMOVED lines=10> */
.L_x_20516:
        /* <DEDUP_REMOVED lines=21> */
.L_x_20520:
[----:B------:R-:W-:Y:S05]  /*a430*/  BSYNC.RECONVERGENT B1 ;  /* 0x0000000000017941 */ /* 0x000fea0003800200 */
.L_x_20519:
[----:B------:R-:W-:Y:S02]  /*a440*/  SHF.L.U32 R0, R0, 0x14, RZ ;  /* 0x0000001400007819 */ /* 0x000fe400000006ff */
[----:B------:R-:W-:-:S04]  /*a450*/  LEA R2, R2, 0x3b800000, 0x17 ;  /* 0x3b80000002027811 */ /* 0x000fc800078eb8ff */
[----:B------:R-:W-:-:S07]  /*a460*/  LOP3.LUT R0, R2, R0, R7, 0xfe, !PT ;  /* 0x0000000002007212 */ /* 0x000fce00078efe07 */
.L_x_20518:
[----:B------:R-:W-:Y:S05]  /*a470*/  BSYNC.RECONVERGENT B0 ;  /* 0x0000000000007941 */ /* 0x000fea0003800200 */
.L_x_20517:
[----:B------:R-:W0:Y:S02]  /*a480*/  F2I.FTZ.TRUNC.NTZ R0, R0 ;  /* 0x0000000000007305 */ /* 0x000e24000021f100 */
[----:B0-----:R-:W-:Y:S01]  /*a490*/  PRMT R19, R0, 0x7610, R19 ;  /* 0x0000761000137816 */ /* 0x001fe20000000013 */
[----:B------:R-:W-:Y:S06]  /*a4a0*/  BRA `(.L_x_20502) ;  /* 0x0000000400107947 */ /* 0x000fec0003800000 */
.L_x_20515:
        /* <DEDUP_REMOVED lines=21> */
.L_x_20524:
[----:B------:R-:W-:Y:S05]  /*a600*/  BSYNC.RECONVERGENT B1 ;  /* 0x0000000000017941 */ /* 0x000fea0003800200 */
.L_x_20523:
[----:B------:R-:W-:Y:S01]  /*a610*/  IMAD.SHL.U32 R0, R0, 0x200000, RZ ;  /* 0x0020000000007824 */ /* 0x000fe200078e00ff */
[----:B------:R-:W-:-:S04]  /*a620*/  LEA R2, R2, 0x37800000, 0x17 ;  /* 0x3780000002027811 */ /* 0x000fc800078eb8ff */
[----:B------:R-:W-:-:S07]  /*a630*/  LOP3.LUT R0, R2, R0, R7, 0xfe, !PT ;  /* 0x0000000002007212 */ /* 0x000fce00078efe07 */
.L_x_20522:
[----:B------:R-:W-:Y:S05]  /*a640*/  BSYNC.RECONVERGENT B0 ;  /* 0x0000000000007941 */ /* 0x000fea0003800200 */
.L_x_20521:
[----:B------:R-:W0:Y:S02]  /*a650*/  F2I.FTZ.TRUNC.NTZ R0, R0 ;  /* 0x0000000000007305 */ /* 0x000e24000021f100 */
[----:B0-----:R-:W-:Y:S01]  /*a660*/  PRMT R19, R0, 0x7610, R19 ;  /* 0x0000761000137816 */ /* 0x001fe20000000013 */
[----:B------:R-:W-:Y:S06]  /*a670*/  BRA `(.L_x_20502) ;  /* 0x00000000009c7947 */ /* 0x000fec0003800000 */
.L_x_20514:
        /* <DEDUP_REMOVED lines=14> */
.L_x_20528:
[----:B------:R-:W-:Y:S05]  /*a760*/  BSYNC.RECONVERGENT B0 ;  /* 0x0000000000007941 */ /* 0x000fea0003800200 */
.L_x_20527:
[----:B------:R-:W0:Y:S02]  /*a770*/  F2I.FTZ.TRUNC.NTZ R0, R0 ;  /* 0x0000000000007305 */ /* 0x000e24000021f100 */
[----:B0-----:R-:W-:Y:S01]  /*a780*/  PRMT R19, R0, 0x7610, R19 ;  /* 0x0000761000137816 */ /* 0x001fe20000000013 */
[----:B------:R-:W-:Y:S06]  /*a790*/  BRA `(.L_x_20502) ;  /* 0x0000000000547947 */ /* 0x000fec0003800000 */
.L_x_20501:
        /* <DEDUP_REMOVED lines=16> */
.L_x_20529:
[----:B------:R-:W-:Y:S01]  /*a8a0*/  PRMT R19, RZ, 0x7610, R19 ;  /* 0x00007610ff137816 */ /* 0x000fe20000000013 */
[----:B------:R-:W-:Y:S06]  /*a8b0*/  BRA `(.L_x_20502) ;  /* 0x00000000000c7947 */ /* 0x000fec0003800000 */
.L_x_20526:
[----:B------:R2:W5:Y:S01]  /*a8c0*/  LDG.E.U8 R19, desc[UR36][R2.64] ;  /* 0x0000002402137981 */ /* 0x000562000c1e1100 */
[----:B------:R-:W-:Y:S05]  /*a8d0*/  BRA `(.L_x_20502) ;  /* 0x0000000000047947 */ /* 0x000fea0003800000 */
.L_x_20525:
[----:B------:R1:W5:Y:S02]  /*a8e0*/  LDG.E.U8 R19, desc[UR36][R2.64] ;  /* 0x0000002402137981 */ /* 0x000364000c1e1100 */
.L_x_20502:
        /* <DEDUP_REMOVED lines=16> */
.L_x_20533:
[----:B------:R0:W5:Y:S01]  /*a9f0*/  LDG.E.U8 R0, desc[UR36][R2.64] ;  /* 0x0000002402007981 */ /* 0x000162000c1e1100 */
[----:B------:R-:W-:Y:S05]  /*aa00*/  BRA `(.L_x_20535) ;  /* 0x0000000c004c7947 */ /* 0x000fea0003800000 */
.L_x_20532:
        /* <DEDUP_REMOVED lines=8> */
.L_x_20537:
[----:B------:R0:W5:Y:S01]  /*aa90*/  LDG.E.U8 R0, desc[UR36][R2.64] ;  /* 0x0000002402007981 */ /* 0x000162000c1e1100 */
[----:B------:R-:W-:Y:S05]  /*aaa0*/  BRA `(.L_x_20535) ;  /* 0x0000000c00247947 */ /* 0x000fea0003800000 */
.L_x_20536:
[----:B------:R0:W5:Y:S01]  /*aab0*/  LDG.E.U16 R0, desc[UR36][R2.64] ;  /* 0x0000002402007981 */ /* 0x000162000c1e1500 */
[----:B------:R-:W-:Y:S05]  /*aac0*/  BRA `(.L_x_20535) ;  /* 0x0000000c001c7947 */ /* 0x000fea0003800000 */
.L_x_20531:
        /* <DEDUP_REMOVED lines=9> */
.L_x_20539:
[----:B------:R-:W2:Y:S02]  /*ab60*/  LDG.E.U16 R4, desc[UR36][R2.64] ;  /* 0x0000002402047981 */ /* 0x000ea4000c1e1500 */
[----:B--2---:R-:W-:-:S06]  /*ab70*/  HADD2.F32 R4, -RZ, R4.H0_H0 ;  /* 0x20000004ff047230 */ /* 0x004fcc0000004100 */
[----:B------:R-:W0:Y:S02]  /*ab80*/  F2I.FTZ.TRUNC.NTZ R4, R4 ;  /* 0x0000000400047305 */ /* 0x000e24000021f100 */
[----:B0-----:R-:W-:Y:S01]  /*ab90*/  PRMT R0, R4, 0x7610, R0 ;  /* 0x0000761004007816 */ /* 0x001fe20000000000 */
[----:B------:R-:W-:Y:S06]  /*aba0*/  BRA `(.L_x_20535) ;  /* 0x0000000800e47947 */ /* 0x000fec0003800000 */
.L_x_20538:
[----:B------:R-:W-:-:S09]  /*abb0*/  UISETP.NE.AND UP0, UPT, UR4, 0x7, UPT ;  /* 0x000000070400788c */ /* 0x000fd2000bf05270 */
[----:B------:R-:W-:Y:S05]  /*abc0*/  BRA.U !UP0, `(.L_x_20540) ;  /* 0x0000000108307547 */ /* 0x000fea000b800000 */
[----:B------:R-:W-:-:S09]  /*abd0*/  UISETP.NE.AND UP0, UPT, UR4, 0x8, UPT ;  /* 0x000000080400788c */ /* 0x000fd2000bf05270 */
[----:B------:R-:W-:Y:S05]  /*abe0*/  BRA.U !UP0, `(.L_x_20541) ;  /* 0x0000000108147547 */ /* 0x000fea000b800000 */
[----:B------:R-:W-:-:S09]  /*abf0*/  UISETP.NE.AND UP0, UPT, UR4, 0x9, UPT ;  /* 0x000000090400788c */ /* 0x000fd2000bf05270 */
[----:B------:R-:W-:Y:S05]  /*ac00*/  BRA.U UP0, `(.L_x_20534) ;  /* 0x0000000900787547 */ /* 0x000fea000b800000 */
[----:B------:R-:W2:Y:S02]  /*ac10*/  LDG.E R2, desc[UR36][R2.64] ;  /* 0x0000002402027981 */ /* 0x000ea4000c1e1900 */
[----:B--2---:R3:W0:Y:S01]  /*ac20*/  F2I.FTZ.TRUNC.NTZ R0, R2 ;  /* 0x0000000200007305 */ /* 0x004622000021f100 */
[----:B------:R-:W-:Y:S05]  /*ac30*/  BRA `(.L_x_20535) ;  /* 0x0000000800c07947 */ /* 0x000fea0003800000 */
.L_x_20541:
[----:B------:R-:W2:Y:S02]  /*ac40*/  LDG.E.U16 R2, desc[UR36][R2.64] ;  /* 0x0000002402027981 */ /* 0x000ea4000c1e1500 */
[----:B--2---:R-:W-:-:S06]  /*ac50*/  HADD2.F32 R4, -RZ, R2.H0_H0 ;  /* 0x20000002ff047230 */ /* 0x004fcc0000004100 */
[----:B------:R-:W0:Y:S02]  /*ac60*/  F2I.FTZ.TRUNC.NTZ R4, R4 ;  /* 0x0000000400047305 */ /* 0x000e24000021f100 */
[----:B0-----:R-:W-:Y:S01]  /*ac70*/  PRMT R0, R4, 0x7610, R0 ;  /* 0x0000761004007816 */ /* 0x001fe20000000000 */
[----:B------:R-:W-:Y:S06]  /*ac80*/  BRA `(.L_x_20535) ;  /* 0x0000000800ac7947 */ /* 0x000fec0003800000 */
.L_x_20540:
[----:B------:R-:W2:Y:S02]  /*ac90*/  LDG.E.64 R2, desc[UR36][R2.64] ;  /* 0x0000002402027981 */ /* 0x000ea4000c1e1b00 */
[----:B--2---:R3:W0:Y:S02]  /*aca0*/  F2I.F64.TRUNC R0, R2 ;  /* 0x0000000200007311 */ /* 0x004624000030d100 */
[----:B0--3--:R-:W-:Y:S05]  /*acb0*/  BRA `(.L_x_20535) ;  /* 0x0000000800a07947 */ /* 0x009fea0003800000 */
.L_x_20530:
        /* <DEDUP_REMOVED lines=12> */
.L_x_20544:
[----:B------:R-:W2:Y:S02]  /*ad80*/  LDG.E.64 R2, desc[UR36][R2.64] ;  /* 0x0000002402027981 */ /* 0x000ea4000c1e1b00 */
[----:B--2---:R3:W0:Y:S02]  /*ad90*/  F2I.F64.TRUNC R0, R2 ;  /* 0x0000000200007311 */ /* 0x004624000030d100 */
[----:B0--3--:R-:W-:Y:S05]  /*ada0*/  BRA `(.L_x_20535) ;  /* 0x0000000800647947 */ /* 0x009fea0003800000 */
.L_x_20543:
        /* <DEDUP_REMOVED lines=27> */
.L_x_20546:
        /* <DEDUP_REMOVED lines=14> */
.L_x_20545:
[----:B------:R-:W2:Y:S02]  /*b040*/  LDG.E.U16 R4, desc[UR36][R2.64] ;  /* 0x0000002402047981 */ /* 0x000ea4000c1e1500 */
[----:B--2---:R-:W-:-:S06]  /*b050*/  SHF.L.U32 R4, R4, 0x10, RZ ;  /* 0x0000001004047819 */ /* 0x004fcc00000006ff */
[----:B------:R-:W0:Y:S02]  /*b060*/  F2I.FTZ.TRUNC.NTZ R4, R4 ;  /* 0x0000000400047305 */ /* 0x000e24000021f100 */
[----:B0-----:R-:W-:Y:S01]  /*b070*/  PRMT R0, R4, 0x7610, R0 ;  /* 0x0000761004007816 */ /* 0x001fe20000000000 */
[----:B------:R-:W-:Y:S06]  /*b080*/  BRA `(.L_x_20535) ;  /* 0x0000000400ac7947 */ /* 0x000fec0003800000 */
.L_x_20542:
        /* <DEDUP_REMOVED lines=10> */
.L_x_20549:
        /* <DEDUP_REMOVED lines=21> */
.L_x_20553:
[----:B------:R-:W-:Y:S05]  /*b280*/  BSYNC.RECONVERGENT B1 ;  /* 0x0000000000017941 */ /* 0x000fea0003800200 */
.L_x_20552:
[----:B------:R-:W-:Y:S01]  /*b290*/  IMAD.SHL.U32 R0, R0, 0x100000, RZ ;  /* 0x0010000000007824 */ /* 0x000fe200078e00ff */
[----:B------:R-:W-:-:S04]  /*b2a0*/  LEA R2, R2, 0x3b800000, 0x17 ;  /* 0x3b80000002027811 */ /* 0x000fc800078eb8ff */
[----:B------:R-:W-:-:S07]  /*b2b0*/  LOP3.LUT R4, R2, R0, R7, 0xfe, !PT ;  /* 0x0000000002047212 */ /* 0x000fce00078efe07 */
.L_x_20551:
[----:B------:R-:W-:Y:S05]  /*b2c0*/  BSYNC.RECONVERGENT B0 ;  /* 0x0000000000007941 */ /* 0x000fea0003800200 */
.L_x_20550:
[----:B------:R-:W0:Y:S02]  /*b2d0*/  F2I.FTZ.TRUNC.NTZ R4, R4 ;  /* 0x0000000400047305 */ /* 0x000e24000021f100 */
[----:B0-----:R-:W-:Y:S01]  /*b2e0*/  PRMT R0, R4, 0x7610, R0 ;  /* 0x0000761004007816 */ /* 0x001fe20000000000 */
[----:B------:R-:W-:Y:S06]  /*b2f0*/  BRA `(.L_x_20535) ;  /* 0x0000000400107947 */ /* 0x000fec0003800000 */
.L_x_20548:
        /* <DEDUP_REMOVED lines=21> */
.L_x_20557:
[----:B------:R-:W-:Y:S05]  /*b450*/  BSYNC.RECONVERGENT B1 ;  /* 0x0000000000017941 */ /* 0x000fea0003800200 */
.L_x_20556:
[----:B------:R-:W-:Y:S01]  /*b460*/  IMAD.SHL.U32 R0, R0, 0x200000, RZ ;  /* 0x0020000000007824 */ /* 0x000fe200078e00ff */
[----:B------:R-:W-:-:S04]  /*b470*/  LEA R2, R2, 0x37800000, 0x17 ;  /* 0x3780000002027811 */ /* 0x000fc800078eb8ff */
[----:B------:R-:W-:-:S07]  /*b480*/  LOP3.LUT R4, R2, R0, R7, 0xfe, !PT ;  /* 0x0000000002047212 */ /* 0x000fce00078efe07 */
.L_x_20555:
[----:B------:R-:W-:Y:S05]  /*b490*/  BSYNC.RECONVERGENT B0 ;  /* 0x0000000000007941 */ /* 0x000fea0003800200 */
.L_x_20554:
[----:B------:R-:W0:Y:S02]  /*b4a0*/  F2I.FTZ.TRUNC.NTZ R4, R4 ;  /* 0x0000000400047305 */ /* 0x000e24000021f100 */
[----:B0-----:R-:W-:Y:S01]  /*b4b0*/  PRMT R0, R4, 0x7610, R0 ;  /* 0x0000761004007816 */ /* 0x001fe20000000000 */
[----:B------:R-:W-:Y:S06]  /*b4c0*/  BRA `(.L_x_20535) ;  /* 0x00000000009c7947 */ /* 0x000fec0003800000 */
.L_x_20547:
        /* <DEDUP_REMOVED lines=14> */
.L_x_20561:
[----:B------:R-:W-:Y:S05]  /*b5b0*/  BSYNC.RECONVERGENT B0 ;  /* 0x0000000000007941 */ /* 0x000fea0003800200 */
.L_x_20560:
[----:B------:R-:W0:Y:S02]  /*b5c0*/  F2I.FTZ.TRUNC.NTZ R4, R4 ;  /* 0x0000000400047305 */ /* 0x000e24000021f100 */
[----:B0-----:R-:W-:Y:S01]  /*b5d0*/  PRMT R0, R4, 0x7610, R0 ;  /* 0x0000761004007816 */ /* 0x001fe20000000000 */
[----:B------:R-:W-:Y:S06]  /*b5e0*/  BRA `(.L_x_20535) ;  /* 0x0000000000547947 */ /* 0x000fec0003800000 */
.L_x_20534:
        /* <DEDUP_REMOVED lines=16> */
.L_x_20562:
[----:B------:R-:W-:Y:S01]  /*b6f0*/  PRMT R0, RZ, 0x7610, R0 ;  /* 0x00007610ff007816 */ /* 0x000fe20000000000 */
[----:B------:R-:W-:Y:S06]  /*b700*/  BRA `(.L_x_20535) ;  /* 0x00000000000c7947 */ /* 0x000fec0003800000 */
.L_x_20559:
[----:B------:R2:W5:Y:S01]  /*b710*/  LDG.E.U8 R0, desc[UR36][R2.64] ;  /* 0x0000002402007981 */ /* 0x000562000c1e1100 */
[----:B------:R-:W-:Y:S05]  /*b720*/  BRA `(.L_x_20535) ;  /* 0x0000000000047947 */ /* 0x000fea0003800000 */
.L_x_20558:
[----:B------:R1:W5:Y:S02]  /*b730*/  LDG.E.U8 R0, desc[UR36][R2.64] ;  /* 0x0000002402007981 */ /* 0x000364000c1e1100 */
.L_x_20535:
[----:B------:R-:W2:Y:S01]  /*b740*/  LDCU.64 UR4, c[0x0][0x5e8] ;  /* 0x0000bd00ff0477ac */ /* 0x000ea20008000a00 */
[----:B01---5:R-:W-:Y:S02]  /*b750*/  PRMT R5, R0, 0x8880, RZ ;  /* 0x0000888000057816 */ /* 0x023fe400000000ff */
[----:B----4-:R-:W-:Y:S02]  /*b760*/  PRMT R4, R19, 0x8880, RZ ;  /* 0x0000888013047816 */ /* 0x010fe400000000ff */
[----:B------:R-:W-:Y:S02]  /*b770*/  MOV R0, 0xb7b0 ;  /* 0x0000b7b000007802 */ /* 0x000fe40000000f00 */
[----:B--23--:R-:W-:-:S05]  /*b780*/  IADD3 R2, P0, PT, R16, UR4, RZ ;  /* 0x0000000410027c10 */ /* 0x00cfca000ff1e0ff */
        /* <DEDUP_REMOVED lines=15> */
.L_x_20566:
[----:B------:R0:W-:Y:S01]  /*b880*/  STG.E.U8 desc[UR36][R2.64], R9 ;  /* 0x0000000902007986 */ /* 0x0001e2000c101124 */
[----:B------:R-:W-:Y:S05]  /*b890*/  BRA `(.L_x_20568) ;  /* 0x0000000c004c7947 */ /* 0x000fea0003800000 */
.L_x_20565:
        /* <DEDUP_REMOVED lines=10> */
.L_x_20570:
[----:B------:R-:W-:-:S05]  /*b940*/  PRMT R5, R9, 0x9910, RZ ;  /* 0x0000991009057816 */ /* 0x000fca00000000ff */
[----:B------:R0:W-:Y:S01]  /*b950*/  STG.E desc[UR36][R2.64], R5 ;  /* 0x0000000502007986 */ /* 0x0001e2000c101924 */
[----:B------:R-:W-:Y:S05]  /*b960*/  BRA `(.L_x_20568) ;  /* 0x0000000c00187947 */ /* 0x000fea0003800000 */
.L_x_20569:
[----:B------:R0:W-:Y:S01]  /*b970*/  STG.E.U16 desc[UR36][R2.64], R9 ;  /* 0x0000000902007986 */ /* 0x0001e2000c101524 */
[----:B------:R-:W-:Y:S05]  /*b980*/  BRA `(.L_x_20568) ;  /* 0x0000000c00107947 */ /* 0x000fea0003800000 */
.L_x_20564:
        /* <DEDUP_REMOVED lines=9> */
.L_x_20572:
[----:B------:R-:W0:Y:S02]  /*ba20*/  I2F.S16 R0, R9 ;  /* 0x0000000900007306 */ /* 0x000e240000101400 */
[----:B0-----:R-:W-:-:S05]  /*ba30*/  F2FP.F16.F32.PACK_AB R0, RZ, R0 ;  /* 0x00000000ff00723e */ /* 0x001fca00000000ff */
[----:B------:R0:W-:Y:S01]  /*ba40*/  STG.E.U16 desc[UR36][R2.64], R0 ;  /* 0x0000000002007986 */ /* 0x0001e2000c101524 */
[----:B------:R-:W-:Y:S05]  /*ba50*/  BRA `(.L_x_20568) ;  /* 0x0000000800dc7947 */ /* 0x000fea0003800000 */
.L_x_20571:
        /* <DEDUP_REMOVED lines=10> */
.L_x_20574:
[----:B------:R-:W0:Y:S02]  /*bb00*/  I2F.S16 R9, R9 ;  /* 0x0000000900097306 */ /* 0x000e240000101400 */
[----:B0-----:R-:W-:-:S04]  /*bb10*/  F2FP.F16.F32.PACK_AB R5, RZ, R9 ;  /* 0x00000009ff05723e */ /* 0x001fc800000000ff */
[----:B------:R-:W-:-:S05]  /*bb20*/  PRMT R5, R5, 0x5410, RZ ;  /* 0x0000541005057816 */ /* 0x000fca00000000ff */
[----:B------:R0:W-:Y:S01]  /*bb30*/  STG.E desc[UR36][R2.64], R5 ;  /* 0x0000000502007986 */ /* 0x0001e2000c101924 */
[----:B------:R-:W-:Y:S05]  /*bb40*/  BRA `(.L_x_20568) ;  /* 0x0000000800a07947 */ /* 0x000fea0003800000 */
.L_x_20573:
[----:B------:R-:W0:Y:S02]  /*bb50*/  I2F.F64.S16 R4, R9 ;  /* 0x0000000900047312 */ /* 0x000e240000101c00 */
[----:B0-----:R0:W-:Y:S01]  /*bb60*/  STG.E.64 desc[UR36][R2.64], R4 ;  /* 0x0000000402007986 */ /* 0x0011e2000c101b24 */
[----:B------:R-:W-:Y:S05]  /*bb70*/  BRA `(.L_x_20568) ;  /* 0x0000000800947947 */ /* 0x000fea0003800000 */
.L_x_20563:
        /* <DEDUP_REMOVED lines=12> */
.L_x_20578:
        /* <DEDUP_REMOVED lines=18> */
.L_x_20581:
[----:B------:R-:W-:-:S04]  /*bd60*/  SHF.R.U32.HI R5, RZ, 0x18, R5 ;  /* 0x00000018ff057819 */ /* 0x000fc80000011605 */
[----:B------:R-:W-:-:S07]  /*bd70*/  LOP3.LUT R0, R0, 0x80, R5, 0xf8, !PT ;  /* 0x0000008000007812 */ /* 0x000fce00078ef805 */
.L_x_20580:
[----:B------:R-:W-:Y:S05]  /*bd80*/  BSYNC.RECONVERGENT B0 ;  /* 0x0000000000007941 */ /* 0x000fea0003800200 */
.L_x_20579:
[----:B------:R0:W-:Y:S01]  /*bd90*/  STG.E.U8 desc[UR36][R2.64], R0 ;  /* 0x0000000002007986 */ /* 0x0001e2000c101124 */
[----:B------:R-:W-:Y:S05]  /*bda0*/  BRA `(.L_x_20568) ;  /* 0x0000000800087947 */ /* 0x000fea0003800000 */
.L_x_20577:
        /* <DEDUP_REMOVED lines=18> */
.L_x_20584:
[----:B------:R-:W-:-:S04]  /*bed0*/  SHF.R.U32.HI R5, RZ, 0x18, R5 ;  /* 0x00000018ff057819 */ /* 0x000fc80000011605 */
[----:B------:R-:W-:-:S07]  /*bee0*/  LOP3.LUT R0, R0, 0x80, R5, 0xf8, !PT ;  /* 0x0000008000007812 */ /* 0x000fce00078ef805 */
.L_x_20583:
[----:B------:R-:W-:Y:S05]  /*bef0*/  BSYNC.RECONVERGENT B0 ;  /* 0x0000000000007941 */ /* 0x000fea0003800200 */
.L_x_20582:
[----:B------:R0:W-:Y:S01]  /*bf00*/  STG.E.U8 desc[UR36][R2.64], R0 ;  /* 0x0000000002007986 */ /* 0x0001e2000c101124 */
[----:B------:R-:W-:Y:S05]  /*bf10*/  BRA `(.L_x_20568) ;  /* 0x0000000400ac7947 */ /* 0x000fea0003800000 */
.L_x_20576:
        /* <DEDUP_REMOVED lines=22> */
.L_x_20586:
[----:B------:R-:W-:-:S04]  /*c080*/  PRMT R4, R9, 0x9910, RZ ;  /* 0x0000991009047816 */ /* 0x000fc800000000ff */
[----:B------:R-:W-:-:S05]  /*c090*/  SHF.R.S32.HI R5, RZ, 0x1f, R4 ;  /* 0x0000001fff057819 */ /* 0x000fca0000011404 */
[----:B------:R0:W-:Y:S01]  /*c0a0*/  STG.E.64 desc[UR36][R2.64], R4 ;  /* 0x0000000402007986 */ /* 0x0001e2000c101b24 */
[----:B------:R-:W-:Y:S05]  /*c0b0*/  BRA `(.L_x_20568) ;  /* 0x0000000400447947 */ /* 0x000fea0003800000 */
.L_x_20585:
[----:B------:R-:W-:-:S05]  /*c0c0*/  PRMT R5, R9, 0x9910, RZ ;  /* 0x0000991009057816 */ /* 0x000fca00000000ff */
[----:B------:R0:W-:Y:S01]  /*c0d0*/  STG.E desc[UR36][R2.64], R5 ;  /* 0x0000000502007986 */ /* 0x0001e2000c101924 */
[----:B------:R-:W-:Y:S05]  /*c0e0*/  BRA `(.L_x_20568) ;  /* 0x0000000400387947 */ /* 0x000fea0003800000 */
.L_x_20575:
        /* <DEDUP_REMOVED lines=11> */
.L_x_20588:
[----:B------:R-:W-:Y:S01]  /*c1a0*/  CS2R R6, SRZ ;  /* 0x0000000000067805 */ /* 0x000fe2000001ff00 */
[----:B------:R-:W0:Y:S04]  /*c1b0*/  I2F.F64.S16 R4, R9 ;  /* 0x0000000900047312 */ /* 0x000e280000101c00 */
[----:B0-----:R4:W-:Y:S01]  /*c1c0*/  STG.E.128 desc[UR36][R2.64], R4 ;  /* 0x0000000402007986 */ /* 0x0019e2000c101d24 */
[----:B------:R-:W-:Y:S05]  /*c1d0*/  BRA `(.L_x_20568) ;  /* 0x0000000000fc7947 */ /* 0x000fea0003800000 */
.L_x_20587:
[----:B------:R-:W-:-:S09]  /*c1e0*/  UISETP.NE.AND UP0, UPT, UR4, 0xf, UPT ;  /* 0x0000000f0400788c */ /* 0x000fd2000bf05270 */
[----:B------:R-:W-:Y:S05]  /*c1f0*/  BRA.U !UP0, `(.L_x_20589) ;  /* 0x0000000108e87547 */ /* 0x000fea000b800000 */
[----:B------:R-:W-:-:S09]  /*c200*/  UISETP.NE.AND UP0, UPT, UR4, 0x17, UPT ;  /* 0x000000170400788c */ /* 0x000fd2000bf05270 */
[----:B------:R-:W-:Y:S05]  /*c210*/  BRA.U !UP0, `(.L_x_20590) ;  /* 0x0000000108907547 */ /* 0x000fea000b800000 */
[----:B------:R-:W-:-:S09]  /*c220*/  UISETP.NE.AND UP0, UPT, UR4, 0x18, UPT ;  /* 0x000000180400788c */ /* 0x000fd2000bf05270 */
[----:B------:R-:W-:Y:S05]  /*c230*/  BRA.U !UP0, `(.L_x_20591) ;  /* 0x0000000108447547 */ /* 0x000fea000b800000 */
.L_x_20567:
        /* <DEDUP_REMOVED lines=16> */
.L_x_20592:
[----:B------:R-:W-:Y:S05]  /*c340*/  BRA `(.L_x_20568) ;  /* 0x0000000000a07947 */ /* 0x000fea0003800000 */
.L_x_20591:
        /* <DEDUP_REMOVED lines=13> */
.L_x_20594:
[----:B------:R-:W-:Y:S05]  /*c420*/  BSYNC.RECONVERGENT B0 ;  /* 0x0000000000007941 */ /* 0x000fea0003800200 */
.L_x_20593:
[----:B------:R-:W-:-:S05]  /*c430*/  LOP3.LUT R5, R0, 0x80, R5, 0xf8, !PT ;  /* 0x0000008000057812 */ /* 0x000fca00078ef805 */
[----:B------:R1:W-:Y:S01]  /*c440*/  STG.E.U8 desc[UR36][R2.64], R5 ;  /* 0x0000000502007986 */ /* 0x0003e2000c101124 */
[----:B------:R-:W-:Y:S05]  /*c450*/  BRA `(.L_x_20568) ;  /* 0x00000000005c7947 */ /* 0x000fea0003800000 */
.L_x_20590:
        /* <DEDUP_REMOVED lines=12> */
.L_x_20596:
[----:B------:R-:W-:Y:S01]  /*c520*/  IMAD.MOV.U32 R0, RZ, RZ, 0x7f ;  /* 0x0000007fff007424 */ /* 0x000fe200078e00ff */
[----:B------:R-:W-:-:S04]  /*c530*/  ISETP.GT.U32.AND P0, PT, R4, 0x7f800000, PT ;  /* 0x7f8000000400780c */ /* 0x000fc80003f04070 */
[----:B------:R-:W-:-:S09]  /*c540*/  SEL R0, R0, 0x7c, P0 ;  /* 0x0000007c00007807 */ /* 0x000fd20000000000 */
.L_x_20597:
[----:B------:R-:W-:Y:S05]  /*c550*/  BSYNC.RECONVERGENT B0 ;  /* 0x0000000000007941 */ /* 0x000fea0003800200 */
.L_x_20595:
[----:B------:R-:W-:-:S04]  /*c560*/  SHF.R.U32.HI R5, RZ, 0x18, R5 ;  /* 0x00000018ff057819 */ /* 0x000fc80000011605 */
[----:B------:R-:W-:-:S05]  /*c570*/  LOP3.LUT R5, R0, 0x80, R5, 0xf8, !PT ;  /* 0x0000008000057812 */ /* 0x000fca00078ef805 */
[----:B------:R0:W-:Y:S01]  /*c580*/  STG.E.U8 desc[UR36][R2.64], R5 ;  /* 0x0000000502007986 */ /* 0x0001e2000c101124 */
[----:B------:R-:W-:Y:S05]  /*c590*/  BRA `(.L_x_20568) ;  /* 0x00000000000c7947 */ /* 0x000fea0003800000 */
.L_x_20589:
[----:B------:R-:W0:Y:S02]  /*c5a0*/  I2F.S16 R0, R9 ;  /* 0x0000000900007306 */ /* 0x000e240000101400 */
[----:B0-----:R-:W-:-:S05]  /*c5b0*/  F2FP.BF16.F32.PACK_AB R0, RZ, R0 ;  /* 0x00000000ff00723e */ /* 0x001fca00000010ff */
[----:B------:R2:W-:Y:S02]  /*c5c0*/  STG.E.U16 desc[UR36][R2.64], R0 ;  /* 0x0000000002007986 */ /* 0x0005e4000c101524 */
.L_x_20568:
[----:B------:R-:W-:-:S07]  /*c5d0*/  IADD3 R17, PT, PT, R17, 0x80, RZ ;  /* 0x0000008011117810 */ /* 0x000fce0007ffe0ff */
.L_x_20495:
[----:B------:R-:W-:Y:S05]  /*c5e0*/  BSYNC.RECONVERGENT B6 ;  /* 0x0000000000067941 */ /* 0x000fea0003800200 */
.L_x_20494:
[----:B------:R-:W5:Y:S02]  /*c5f0*/  LDCU UR4, c[0x0][0x380] ;  /* 0x00007000ff0477ac */ /* 0x000f640008000800 */
[----:B-----5:R-:W-:-:S13]  /*c600*/  ISETP.GE.AND P0, PT, R17, UR4, PT ;  /* 0x0000000411007c0c */ /* 0x020fda000bf06270 */
[----:B------:R-:W-:Y:S05]  /*c610*/  @P0 EXIT ;  /* 0x000000000000094d */ /* 0x000fea0003800000 */
[----:B------:R-:W5:Y:S01]  /*c620*/  LDCU UR4, c[0x0][0x388] ;  /* 0x00007100ff0477ac */ /* 0x000f620008000800 */
[----:B------:R-:W-:Y:S02]  /*c630*/  IMAD.MOV.U32 R18, RZ, RZ, RZ ;  /* 0x000000ffff127224 */ /* 0x000fe400078e00ff */
[----:B0-2---:R-:W-:Y:S02]  /*c640*/  IMAD.MOV.U32 R0, RZ, RZ, RZ ;  /* 0x000000ffff007224 */ /* 0x005fe400078e00ff */
[----:B------:R-:W-:Y:S01]  /*c650*/  IMAD.MOV.U32 R16, RZ, RZ, RZ ;  /* 0x000000ffff107224 */ /* 0x000fe200078e00ff */
[----:B-----5:R-:W-:-:S09]  /*c660*/  UISETP.NE.AND UP0, UPT, UR4, URZ, UPT ;  /* 0x000000ff0400728c */ /* 0x020fd2000bf05270 */
[----:B------:R-:W-:Y:S05]  /*c670*/  BRA.U !UP0, `(.L_x_20598) ;  /* 0x0000001508707547 */ /* 0x000fea000b800000 */
[----:B------:R-:W1:Y:S01]  /*c680*/  LDCU.64 UR4, c[0x0][0x390] ;  /* 0x00007200ff0477ac */ /* 0x000e620008000a00 */
[----:B------:R-:W-:Y:S01]  /*c690*/  MOV R16, RZ ;  /* 0x000000ff00107202 */ /* 0x000fe20000000f00 */
[----:B------:R-:W0:Y:S01]  /*c6a0*/  LDCU UR6, c[0x0][0x38c] ;  /* 0x00007180ff0677ac */ /* 0x000e220008000800 */
[----:B------:R-:W2:Y:S01]  /*c6b0*/  LDCU.64 UR8, c[0x0][0x4b8] ;  /* 0x00009700ff0877ac */ /* 0x000ea20008000a00 */
[----:B------:R-:W-:Y:S02]  /*c6c0*/  UISETP.NE.AND UP0, UPT, UR41, URZ, UPT ;  /* 0x000000ff2900728c */ /* 0x000fe4000bf05270 */
[----:B-1-34-:R-:W-:Y:S01]  /*c6d0*/  IMAD.HI.U32 R2, R17, UR4, R16 ;  /* 0x0000000411027c27 */ /* 0x01afe2000f8e0010 */
[----:B------:R-:W1:Y:S04]  /*c6e0*/  LDCU UR4, c[0x0][0x4c0] ;  /* 0x00009800ff0477ac */ /* 0x000e680008000800 */
[----:B------:R-:W-:-:S05]  /*c6f0*/  SHF.R.U32.HI R3, RZ, UR5, R2 ;  /* 0x00000005ff037c19 */ /* 0x000fca0008011602 */
[----:B------:R-:W-:-:S04]  /*c700*/  IMAD.MOV R0, RZ, RZ, -R3 ;  /* 0x000000ffff007224 */ /* 0x000fc800078e0a03 */
        /* <DEDUP_REMOVED lines=339> */
.L_x_20598:
[----:B------:R-:W0:Y:S01]  /*dc40*/  LDCU.64 UR6, c[0x0][0x5e8] ;  /* 0x0000bd00ff0677ac */ /* 0x000e220008000a00 */
        /* <DEDUP_REMOVED lines=18> */
.L_x_20602:
[----:B------:R4:W5:Y:S01]  /*dd70*/  LDG.E.U8 R19, desc[UR36][R2.64] ;  /* 0x0000002402137981 */ /* 0x000962000c1e1100 */
[----:B------:R-:W-:Y:S05]  /*dd80*/  BRA `(.L_x_20604) ;  /* 0x0000000c004c7947 */ /* 0x000fea0003800000 */
.L_x_20601:
        /* <DEDUP_REMOVED lines=8> */
.L_x_20606:
[----:B------:R0:W5:Y:S01]  /*de10*/  LDG.E.U8 R19, desc[UR36][R2.64] ;  /* 0x0000002402137981 */ /* 0x000162000c1e1100 */
[----:B------:R-:W-:Y:S05]  /*de20*/  BRA `(.L_x_20604) ;  /* 0x0000000c00247947 */ /* 0x000fea0003800000 */
.L_x_20605:
[----:B------:R0:W5:Y:S01]  /*de30*/  LDG.E.U16 R19, desc[UR36][R2.64] ;  /* 0x0000002402137981 */ /* 0x000162000c1e1500 */
[----:B------:R-:W-:Y:S05]  /*de40*/  BRA `(.L_x_20604) ;  /* 0x0000000c001c7947 */ /* 0x000fea0003800000 */
.L_x_20600:
        /* <DEDUP_REMOVED lines=9> */
.L_x_20608:
[----:B------:R-:W2:Y:S02]  /*dee0*/  LDG.E.U16 R0, desc[UR36][R2.64] ;  /* 0x0000002402007981 */ /* 0x000ea4000c1e1500 */
[----:B--2---:R-:W-:-:S06]  /*def0*/  HADD2.F32 R0, -RZ, R0.H0_H0 ;  /* 0x20000000ff007230 */ /* 0x004fcc0000004100 */
[----:B------:R-:W0:Y:S02]  /*df00*/  F2I.FTZ.TRUNC.NTZ R0, R0 ;  /* 0x0000000000007305 */ /* 0x000e24000021f100 */
[----:B0-----:R-:W-:Y:S01]  /*df10*/  PRMT R19, R0, 0x7610, R19 ;  /* 0x0000761000137816 */ /* 0x001fe20000000013 */
[----:B------:R-:W-:Y:S06]  /*df20*/  BRA `(.L_x_20604) ;  /* 0x0000000800e47947 */ /* 0x000fec0003800000 */
.L_x_20607:
        /* <DEDUP_REMOVED lines=9> */
.L_x_20610:
[----:B------:R-:W2:Y:S02]  /*dfc0*/  LDG.E.U16 R2, desc[UR36][R2.64] ;  /* 0x0000002402027981 */ /* 0x000ea4000c1e1500 */
[----:B--2---:R-:W-:-:S06]  /*dfd0*/  HADD2.F32 R0, -RZ, R2.H0_H0 ;  /* 0x20000002ff007230 */ /* 0x004fcc0000004100 */
[----:B------:R-:W0:Y:S02]  /*dfe0*/  F2I.FTZ.TRUNC.NTZ R0, R0 ;  /* 0x0000000000007305 */ /* 0x000e24000021f100 */
[----:B0-----:R-:W-:Y:S01]  /*dff0*/  PRMT R19, R0, 0x7610, R19 ;  /* 0x0000761000137816 */ /* 0x001fe20000000013 */
[----:B------:R-:W-:Y:S06]  /*e000*/  BRA `(.L_x_20604) ;  /* 0x0000000800ac7947 */ /* 0x000fec0003800000 */
.L_x_20609:
[----:B------:R-:W2:Y:S02]  /*e010*/  LDG.E.64 R2, desc[UR36][R2.64] ;  /* 0x0000002402027981 */ /* 0x000ea4000c1e1b00 */
[----:B--2---:R0:W1:Y:S02]  /*e020*/  F2I.F64.TRUNC R19, R2 ;  /* 0x0000000200137311 */ /* 0x004064000030d100 */
[----:B01----:R-:W-:Y:S05]  /*e030*/  BRA `(.L_x_20604) ;  /* 0x0000000800a07947 */ /* 0x003fea0003800000 */
.L_x_20599:
        /* <DEDUP_REMOVED lines=12> */
.L_x_20613:
[----:B------:R-:W2:Y:S02]  /*e100*/  LDG.E.64 R2, desc[UR36][R2.64] ;  /* 0x0000002402027981 */ /* 0x000ea4000c1e1b00 */
[----:B--2---:R0:W1:Y:S02]  /*e110*/  F2I.F64.TRUNC R19, R2 ;  /* 0x0000000200137311 */ /* 0x004064000030d100 */
[----:B01----:R-:W-:Y:S05]  /*e120*/  BRA `(.L_x_20604) ;  /* 0x0000000800647947 */ /* 0x003fea0003800000 */
.L_x_20612:
        /* <DEDUP_REMOVED lines=27> */
.L_x_20615:
        /* <DEDUP_REMOVED lines=14> */
.L_x_20614:
[----:B------:R-:W2:Y:S02]  /*e3c0*/  LDG.E.U16 R0, desc[UR36][R2.64] ;  /* 0x0000002402007981 */ /* 0x000ea4000c1e1500 */
[----:B--2---:R-:W-:-:S06]  /*e3d0*/  IMAD.U32 R0, R0, 0x10000, RZ ;  /* 0x0001000000007824 */ /* 0x004fcc00078e00ff */
[----:B------:R-:W0:Y:S02]  /*e3e0*/  F2I.FTZ.TRUNC.NTZ R0, R0 ;  /* 0x0000000000007305 */ /* 0x000e24000021f100 */
[----:B0-----:R-:W-:Y:S01]  /*e3f0*/  PRMT R19, R0, 0x7610, R19 ;  /* 0x0000761000137816 */ /* 0x001fe20000000013 */
[----:B------:R-:W-:Y:S06]  /*e400*/  BRA `(.L_x_20604) ;  /* 0x0000000400ac7947 */ /* 0x000fec0003800000 */
.L_x_20611:
        /* <DEDUP_REMOVED lines=10> */
.L_x_20618:
        /* <DEDUP_REMOVED lines=21> */
.L_x_20622:
[----:B------:R-:W-:Y:S05]  /*e600*/  BSYNC.RECONVERGENT B1 ;  /* 0x0000000000017941 */ /* 0x000fea0003800200 */
.L_x_20621:
[----:B------:R-:W-:Y:S01]  /*e610*/  IMAD.SHL.U32 R0, R0, 0x100000, RZ ;  /* 0x0010000000007824 */ /* 0x000fe200078e00ff */
[----:B------:R-:W-:-:S04]  /*e620*/  LEA R2, R2, 0x3b800000, 0x17 ;  /* 0x3b80000002027811 */ /* 0x000fc800078eb8ff */
[----:B------:R-:W-:-:S07]  /*e630*/  LOP3.LUT R0, R2, R0, R7, 0xfe, !PT ;  /* 0x0000000002007212 */ /* 0x000fce00078efe07 */
.L_x_20620:
[----:B------:R-:W-:Y:S05]  /*e640*/  BSYNC.RECONVERGENT B0 ;  /* 0x0000000000007941 */ /* 0x000fea0003800200 */
.L_x_20619:
[----:B------:R-:W0:Y:S02]  /*e650*/  F2I.FTZ.TRUNC.NTZ R0, R0 ;  /* 0x0000000000007305 */ /* 0x000e24000021f100 */
[----:B0-----:R-:W-:Y:S01]  /*e660*/  PRMT R19, R0, 0x7610, R19 ;  /* 0x0000761000137816 */ /* 0x001fe20000000013 */
[----:B------:R-:W-:Y:S06]  /*e670*/  BRA `(.L_x_20604) ;  /* 0x0000000400107947 */ /* 0x000fec0003800000 */
.L_x_20617:
        /* <DEDUP_REMOVED lines=21> */
.L_x_20626:
[----:B------:R-:W-:Y:S05]  /*e7d0*/  BSYNC.RECONVERGENT B1 ;  /* 0x0000000000017941 */ /* 0x000fea0003800200 */
.L_x_20625:
[----:B------:R-:W-:Y:S01]  /*e7e0*/  IMAD.SHL.U32 R0, R0, 0x200000, RZ ;  /* 0x0020000000007824 */ /* 0x000fe200078e00ff */
[----:B------:R-:W-:-:S04]  /*e7f0*/  LEA R2, R2, 0x37800000, 0x17 ;  /* 0x3780000002027811 */ /* 0x000fc800078eb8ff */
[----:B------:R-:W-:-:S07]  /*e800*/  LOP3.LUT R0, R2, R0, R7, 0xfe, !PT ;  /* 0x0000000002007212 */ /* 0x000fce00078efe07 */
.L_x_20624:
[----:B------:R-:W-:Y:S05]  /*e810*/  BSYNC.RECONVERGENT B0 ;  /* 0x0000000000007941 */ /* 0x000fea0003800200 */
.L_x_20623:
[----:B------:R-:W0:Y:S02]  /*e820*/  F2I.FTZ.TRUNC.NTZ R0, R0 ;  /* 0x0000000000007305 */ /* 0x000e24000021f100 */
[----:B0-----:R-:W-:Y:S01]  /*e830*/  PRMT R19, R0, 0x7610, R19 ;  /* 0x0000761000137816 */ /* 0x001fe20000000013 */
[----:B------:R-:W-:Y:S06]  /*e840*/  BRA `(.L_x_20604) ;  /* 0x00000000009c7947 */ /* 0x000fec0003800000 */
.L_x_20616:
        /* <DEDUP_REMOVED lines=14> */
.L_x_20630:
[----:B------:R-:W-:Y:S05]  /*e930*/  BSYNC.RECONVERGENT B0 ;  /* 0x0000000000007941 */ /* 0x000fea0003800200 */
.L_x_20629:
[----:B------:R-:W0:Y:S02]  /*e940*/  F2I.FTZ.TRUNC.NTZ R0, R0 ;  /* 0x0000000000007305 */ /* 0x000e24000021f100 */
[----:B0-----:R-:W-:Y:S01]  /*e950*/  PRMT R19, R0, 0x7610, R19 ;  /* 0x0000761000137816 */ /* 0x001fe20000000013 */
[----:B------:R-:W-:Y:S06]  /*e960*/  BRA `(.L_x_20604) ;  /* 0x0000000000547947 */ /* 0x000fec0003800000 */
.L_x_20603:
        /* <DEDUP_REMOVED lines=16> */
.L_x_20631:
[----:B------:R-:W-:Y:S01]  /*ea70*/  PRMT R19, RZ, 0x7610, R19 ;  /* 0x00007610ff137816 */ /* 0x000fe20000000013 */
[----:B------:R-:W-:Y:S06]  /*ea80*/  BRA `(.L_x_20604) ;  /* 0x00000000000c7947 */ /* 0x000fec0003800000 */
.L_x_20628:
[----:B------:R0:W5:Y:S01]  /*ea90*/  LDG.E.U8 R19, desc[UR36][R2.64] ;  /* 0x0000002402137981 */ /* 0x000162000c1e1100 */
[----:B------:R-:W-:Y:S05]  /*eaa0*/  BRA `(.L_x_20604) ;  /* 0x0000000000047947 */ /* 0x000fea0003800000 */
.L_x_20627:
[----:B------:R1:W5:Y:S02]  /*eab0*/  LDG.E.U8 R19, desc[UR36][R2.64] ;  /* 0x0000002402137981 */ /* 0x000364000c1e1100 */
.L_x_20604:
[----:B------:R-:W0:Y:S01]  /*eac0*/  LDCU.64 UR6, c[0x0][0x5f8] ;  /* 0x0000bf00ff0677ac */ /* 0x000e220008000a00 */
[----:B------:R-:W-:-:S04]  /*ead0*/  UPRMT UR4, UR42, 0x9910, URZ ;  /* 0x000099102a047896 */ /* 0x000fc800080000ff */
[----:B------:R-:W-:Y:S01]  /*eae0*/  UISETP.GT.AND UP0, UPT, UR4, 0x9, UPT ;  /* 0x000000090400788c */ /* 0x000fe2000bf04270 */
[----:B01234-:R-:W-:-:S04]  /*eaf0*/  IADD3 R2, P0, PT, R18, UR6, RZ ;  /* 0x0000000612027c10 */ /* 0x01ffc8000ff1e0ff */
        /* <DEDUP_REMOVED lines=12> */
.L_x_20635:
[----:B------:R0:W5:Y:S01]  /*ebc0*/  LDG.E.U8 R0, desc[UR36][R2.64] ;  /* 0x0000002402007981 */ /* 0x000162000c1e1100 */
[----:B------:R-:W-:Y:S05]  /*ebd0*/  BRA `(.L_x_20637) ;  /* 0x0000000c004c7947 */ /* 0x000fea0003800000 */
.L_x_20634:
        /* <DEDUP_REMOVED lines=8> */
.L_x_20639:
[----:B------:R0:W5:Y:S01]  /*ec60*/  LDG.E.U8 R0, desc[UR36][R2.64] ;  /* 0x0000002402007981 */ /* 0x000162000c1e1100 */
[----:B------:R-:W-:Y:S05]  /*ec70*/  BRA `(.L_x_20637) ;  /* 0x0000000c00247947 */ /* 0x000fea0003800000 */
.L_x_20638:
[----:B------:R0:W5:Y:S01]  /*ec80*/  LDG.E.U16 R0, desc[UR36][R2.64] ;  /* 0x0000002402007981 */ /* 0x000162000c1e1500 */
[----:B------:R-:W-:Y:S05]  /*ec90*/  BRA `(.L_x_20637) ;  /* 0x0000000c001c7947 */ /* 0x000fea0003800000 */
.L_x_20633:
        /* <DEDUP_REMOVED lines=9> */
.L_x_20641:
[----:B------:R-:W2:Y:S02]  /*ed30*/  LDG.E.U16 R4, desc[UR36][R2.64] ;  /* 0x0000002402047981 */ /* 0x000ea4000c1e1500 */
[----:B--2---:R-:W-:-:S06]  /*ed40*/  HADD2.F32 R4, -RZ, R4.H0_H0 ;  /* 0x20000004ff047230 */ /* 0x004fcc0000004100 */
[----:B------:R-:W0:Y:S02]  /*ed50*/  F2I.FTZ.TRUNC.NTZ R4, R4 ;  /* 0x0000000400047305 */ /* 0x000e24000021f100 */
[----:B0-----:R-:W-:Y:S01]  /*ed60*/  PRMT R0, R4, 0x7610, R0 ;  /* 0x0000761004007816 */ /* 0x001fe20000000000 */
[----:B------:R-:W-:Y:S06]  /*ed70*/  BRA `(.L_x_20637) ;  /* 0x0000000800e47947 */ /* 0x000fec0003800000 */
.L_x_20640:
        /* <DEDUP_REMOVED lines=9> */
.L_x_20643:
[----:B------:R-:W2:Y:S02]  /*ee10*/  LDG.E.U16 R2, desc[UR36][R2.64] ;  /* 0x0000002402027981 */ /* 0x000ea4000c1e1500 */
[----:B--2---:R-:W-:-:S06]  /*ee20*/  HADD2.F32 R4, -RZ, R2.H0_H0 ;  /* 0x20000002ff047230 */ /* 0x004fcc0000004100 */
[----:B------:R-:W0:Y:S02]  /*ee30*/  F2I.FTZ.TRUNC.NTZ R4, R4 ;  /* 0x0000000400047305 */ /* 0x000e24000021f100 */
[----:B0-----:R-:W-:Y:S01]  /*ee40*/  PRMT R0, R4, 0x7610, R0 ;  /* 0x0000761004007816 */ /* 0x001fe20000000000 */
[----:B------:R-:W-:Y:S06]  /*ee50*/  BRA `(.L_x_20637) ;  /* 0x0000000800ac7947 */ /* 0x000fec0003800000 */
.L_x_20642:
[----:B------:R-:W2:Y:S02]  /*ee60*/  LDG.E.64 R2, desc[UR36][R2.64] ;  /* 0x0000002402027981 */ /* 0x000ea4000c1e1b00 */
[----:B--2---:R0:W1:Y:S02]  /*ee70*/  F2I.F64.TRUNC R0, R2 ;  /* 0x0000000200007311 */ /* 0x004064000030d100 */
[----:B01----:R-:W-:Y:S05]  /*ee80*/  BRA `(.L_x_20637) ;  /* 0x0000000800a07947 */ /* 0x003fea0003800000 */
.L_x_20632:
        /* <DEDUP_REMOVED lines=12> */
.L_x_20646:
[----:B------:R-:W2:Y:S02]  /*ef50*/  LDG.E.64 R2, desc[UR36][R2.64] ;  /* 0x0000002402027981 */ /* 0x000ea4000c1e1b00 */
[----:B--2---:R3:W4:Y:S02]  /*ef60*/  F2I.F64.TRUNC R0, R2 ;  /* 0x0000000200007311 */ /* 0x004724000030d100 */
[----:B---34-:R-:W-:Y:S05]  /*ef70*/  BRA `(.L_x_20637) ;  /* 0x0000000800647947 */ /* 0x018fea0003800000 */
.L_x_20645:
        /* <DEDUP_REMOVED lines=27> */
.L_x_20648:
        /* <DEDUP_REMOVED lines=14> */
.L_x_20647:
[----:B------:R-:W2:Y:S02]  /*f210*/  LDG.E.U16 R4, desc[UR36][R2.64] ;  /* 0x0000002402047981 */ /* 0x000ea4000c1e1500 */
[----:B--2---:R-:W-:-:S06]  /*f220*/  IMAD.U32 R4, R4, 0x10000, RZ ;  /* 0x0001000004047824 */ /* 0x004fcc00078e00ff */
[----:B------:R-:W0:Y:S02]  /*f230*/  F2I.FTZ.TRUNC.NTZ R4, R4 ;  /* 0x0000000400047305 */ /* 0x000e24000021f100 */
[----:B0-----:R-:W-:Y:S01]  /*f240*/  PRMT R0, R4, 0x7610, R0 ;  /* 0x0000761004007816 */ /* 0x001fe20000000000 */
[----:B------:R-:W-:Y:S06]  /*f250*/  BRA `(.L_x_20637) ;  /* 0x0000000400ac7947 */ /* 0x000fec0003800000 */
.L_x_20644:
        /* <DEDUP_REMOVED lines=10> */
.L_x_20651:
        /* <DEDUP_REMOVED lines=21> */
.L_x_20655:
[----:B------:R-:W-:Y:S05]  /*f450*/  BSYNC.RECONVERGENT B1 ;  /* 0x0000000000017941 */ /* 0x000fea0003800200 */
.L_x_20654:
[----:B------:R-:W-:Y:S01]  /*f460*/  IMAD.SHL.U32 R0, R0, 0x100000, RZ ;  /* 0x0010000000007824 */ /* 0x000fe200078e00ff */
[----:B------:R-:W-:-:S04]  /*f470*/  LEA R2, R2, 0x3b800000, 0x17 ;  /* 0x3b80000002027811 */ /* 0x000fc800078eb8ff */
[----:B------:R-:W-:-:S07]  /*f480*/  LOP3.LUT R4, R2, R0, R7, 0xfe, !PT ;  /* 0x0000000002047212 */ /* 0x000fce00078efe07 */
.L_x_20653:
[----:B------:R-:W-:Y:S05]  /*f490*/  BSYNC.RECONVERGENT B0 ;  /* 0x0000000000007941 */ /* 0x000fea0003800200 */
.L_x_20652:
[----:B------:R-:W0:Y:S02]  /*f4a0*/  F2I.FTZ.TRUNC.NTZ R4, R4 ;  /* 0x0000000400047305 */ /* 0x000e24000021f100 */
[----:B0-----:R-:W-:Y:S01]  /*f4b0*/  PRMT R0, R4, 0x7610, R0 ;  /* 0x0000761004007816 */ /* 0x001fe20000000000 */
[----:B------:R-:W-:Y:S06]  /*f4c0*/  BRA `(.L_x_20637) ;  /* 0x0000000400107947 */ /* 0x000fec0003800000 */
.L_x_20650:
        /* <DEDUP_REMOVED lines=21> */
.L_x_20659:
[----:B------:R-:W-:Y:S05]  /*f620*/  BSYNC.RECONVERGENT B1 ;  /* 0x0000000000017941 */ /* 0x000fea0003800200 */
.L_x_20658:
[----:B------:R-:W-:Y:S02]  /*f630*/  SHF.L.U32 R0, R0, 0x15, RZ ;  /* 0x0000001500007819 */ /* 0x000fe400000006ff */
[----:B------:R-:W-:-:S04]  /*f640*/  LEA R2, R2, 0x37800000, 0x17 ;  /* 0x3780000002027811 */ /* 0x000fc800078eb8ff */
[----:B------:R-:W-:-:S07]  /*f650*/  LOP3.LUT R4, R2, R0, R7, 0xfe, !PT ;  /* 0x0000000002047212 */ /* 0x000fce00078efe07 */
.L_x_20657:
[----:B------:R-:W-:Y:S05]  /*f660*/  BSYNC.RECONVERGENT B0 ;  /* 0x0000000000007941 */ /* 0x000fea0003800200 */
.L_x_20656:
[----:B------:R-:W0:Y:S02]  /*f670*/  F2I.FTZ.TRUNC.NTZ R4, R4 ;  /* 0x0000000400047305 */ /* 0x000e24000021f100 */
[----:B0-----:R-:W-:Y:S01]  /*f680*/  PRMT R0, R4, 0x7610, R0 ;  /* 0x0000761004007816 */ /* 0x001fe20000000000 */
[----:B------:R-:W-:Y:S06]  /*f690*/  BRA `(.L_x_20637) ;  /* 0x00000000009c7947 */ /* 0x000fec0003800000 */
.L_x_20649:
        /* <DEDUP_REMOVED lines=14> */
.L_x_20663:
[----:B------:R-:W-:Y:S05]  /*f780*/  BSYNC.RECONVERGENT B0 ;  /* 0x0000000000007941 */ /* 0x000fea0003800200 */
.L_x_20662:
[----:B------:R-:W0:Y:S02]  /*f790*/  F2I.FTZ.TRUNC.NTZ R4, R4 ;  /* 0x0000000400047305 */ /* 0x000e24000021f100 */
[----:B0-----:R-:W-:Y:S01]  /*f7a0*/  PRMT R0, R4, 0x7610, R0 ;  /* 0x0000761004007816 */ /* 0x001fe20000000000 */
[----:B------:R-:W-:Y:S06]  /*f7b0*/  BRA `(.L_x_20637) ;  /* 0x0000000000547947 */ /* 0x000fec0003800000 */
.L_x_20636:
        /* <DEDUP_REMOVED lines=15> */
[----:B--2--5:R-:W-:Y:S05]  /*f8b0*/  CALL.ABS.NOINC R2 ;  /* 0x0000000002007343 */ /* 0x024fea0003c00000 */
.L_x_20664:
[----:B------:R-:W-:Y:S01]  /*f8c0*/  PRMT R0, RZ, 0x7610, R0 ;  /* 0x00007610ff007816 */ /* 0x000fe20000000000 */
[----:B------:R-:W-:Y:S06]  /*f8d0*/  BRA `(.L_x_20637) ;  /* 0x00000000000c7947 */ /* 0x000fec0003800000 */
.L_x_20661:
[----:B------:R2:W5:Y:S01]  /*f8e0*/  LDG.E.U8 R0, desc[UR36][R2.64] ;  /* 0x0000002402007981 */ /* 0x000562000c1e1100 */
[----:B------:R-:W-:Y:S05]  /*f8f0*/  BRA `(.L_x_20637) ;  /* 0x0000000000047947 */ /* 0x000fea0003800000 */
.L_x_20660:
[----:B------:R1:W5:Y:S02]  /*f900*/  LDG.E.U8 R0, desc[UR36][R2.64] ;  /* 0x0000002402007981 */ /* 0x000364000c1e1100 */
.L_x_20637:
[----:B-1--45:R-:W-:Y:S02]  /*f910*/  PRMT R5, R0, 0x8880, RZ ;  /* 0x0000888000057816 */ /* 0x032fe400000000ff */
[----:B------:R-:W-:Y:S02]  /*f920*/  PRMT R4, R19, 0x8880, RZ ;  /* 0x0000888013047816 */ /* 0x000fe400000000ff */
[----:B------:R-:W-:-:S07]  /*f930*/  MOV R0, 0xf950 ;  /* 0x0000f95000007802 */ /* 0x000fce0000000f00 */
[----:B0-23--:R-:W-:Y:S05]  /*f940*/  CALL.REL.NOINC `($__internal_18_$__cuda_sm20_rem_s16) ;  /* 0x0000000c008c7944 */ /* 0x00dfea0003c00000 */
        /* <DEDUP_REMOVED lines=13> */
.L_x_20668:
[----:B------:R-:W-:Y:S01]  /*fa20*/  STG.E.U8 desc[UR36][R16.64], R9 ;  /* 0x0000000910007986 */ /* 0x000fe2000c101124 */
[----:B------:R-:W-:Y:S05]  /*fa30*/  EXIT ;  /* 0x000000000000794d */ /* 0x000fea0003800000 */
.L_x_20667:
        /* <DEDUP_REMOVED lines=8> */
[----:B------:R-:W-:Y:S01]  /*fac0*/  STG.E.64 desc[UR36][R16.64], R2 ;  /* 0x0000000210007986 */ /* 0x000fe2000c101b24 */
[----:B------:R-:W-:Y:S05]  /*fad0*/  EXIT ;  /* 0x000000000000794d */ /* 0x000fea0003800000 */
.L_x_20671:
[----:B------:R-:W-:-:S05]  /*fae0*/  PRMT R3, R9, 0x9910, RZ ;  /* 0x0000991009037816 */ /* 0x000fca00000000ff */
[----:B------:R-:W-:Y:S01]  /*faf0*/  STG.E desc[UR36][R16.64], R3 ;  /* 0x0000000310007986 */ /* 0x000fe2000c101924 */
[----:B------:R-:W-:Y:S05]  /*fb00*/  EXIT ;  /* 0x000000000000794d */ /* 0x000fea0003800000 */
.L_x_20670:
[----:B------:R-:W-:Y:S01]  /*fb10*/  STG.E.U16 desc[UR36][R16.64], R9 ;  /* 0x0000000910007986 */ /* 0x000fe2000c101524 */
[----:B------:R-:W-:Y:S05]  /*fb20*/  EXIT ;  /* 0x000000000000794d */ /* 0x000fea0003800000 */
.L_x_20666:
        /* <DEDUP_REMOVED lines=9> */
.L_x_20673:
[----:B------:R-:W0:Y:S02]  /*fbc0*/  I2F.S16 R0, R9 ;  /* 0x0000000900007306 */ /* 0x000e240000101400 */
[----:B0-----:R-:W-:-:S05]  /*fbd0*/  F2FP.F16.F32.PACK_AB R0, RZ, R0 ;  /* 0x00000000ff00723e */ /* 0x001fca00000000ff */
[----:B------:R-:W-:Y:S01]  /*fbe0*/  STG.E.U16 desc[UR36][R16.64], R0 ;  /* 0x0000000010007986 */ /* 0x000fe2000c101524 */
[----:B------:R-:W-:Y:S05]  /*fbf0*/  EXIT ;  /* 0x000000000000794d */ /* 0x000fea0003800000 */
.L_x_20672:
        /* <DEDUP_REMOVED lines=10> */
.L_x_20675:
[----:B------:R-:W0:Y:S02]  /*fca0*/  I2F.S16 R9, R9 ;  /* 0x0000000900097306 */ /* 0x000e240000101400 */
[----:B0-----:R-:W-:-:S04]  /*fcb0*/  F2FP.F16.F32.PACK_AB R3, RZ, R9 ;  /* 0x00000009ff03723e */ /* 0x001fc800000000ff */
[----:B------:R-:W-:-:S05]  /*fcc0*/  PRMT R3, R3, 0x5410, RZ ;  /* 0x0000541003037816 */ /* 0x000fca00000000ff */
[----:B------:R-:W-:Y:S01]  /*fcd0*/  STG.E desc[UR36][R16.64], R3 ;  /* 0x0000000310007986 */ /* 0x000fe2000c101924 */
[----:B------:R-:W-:Y:S05]  /*fce0*/  EXIT ;  /* 0x000000000000794d */ /* 0x000fea0003800000 */
.L_x_20674:
[----:B------:R-:W0:Y:S02]  /*fcf0*/  I2F.F64.S16 R2, R9 ;  /* 0x0000000900027312 */ /* 0x000e240000101c00 */
[----:B0-----:R-:W-:Y:S01]  /*fd00*/  STG.E.64 desc[UR36][R16.64], R2 ;  /* 0x0000000210007986 */ /* 0x001fe2000c101b24 */
[----:B------:R-:W-:Y:S05]  /*fd10*/  EXIT ;  /* 0x000000000000794d */ /* 0x000fea0003800000 */
.L_x_20665:
        /* <DEDUP_REMOVED lines=12> */
.L_x_20679:
        /* <DEDUP_REMOVED lines=17> */
.L_x_20682:
[----:B------:R-:W-:-:S04]  /*fef0*/  SHF.R.U32.HI R3, RZ, 0x18, R3 ;  /* 0x00000018ff037819 */ /* 0x000fc80000011603 */
[----:B------:R-:W-:-:S04]  /*ff00*/  LOP3.LUT R0, R0, 0x80, R3, 0xf8, !PT ;  /* 0x0000008000007812 */ /* 0x000fc800078ef803 */
[----:B------:R-:W-:-:S07]  /*ff10*/  PRMT R8, R0, 0x7610, R8 ;  /* 0x0000761000087816 */ /* 0x000fce0000000008 */
.L_x_20681:
[----:B------:R-:W-:Y:S05]  /*ff20*/  BSYNC.RECONVERGENT B0 ;  /* 0x0000000000007941 */ /* 0x000fea0003800200 */
.L_x_20680:
[----:B------:R-:W-:Y:S01]  /*ff30*/  STG.E.U8 desc[UR36][R16.64], R8 ;  /* 0x0000000810007986 */ /* 0x000fe2000c101124 */
[----:B------:R-:W-:Y:S05]  /*ff40*/  EXIT ;  /* 0x000000000000794d */ /* 0x000fea0003800000 */
.L_x_20678:
        /* <DEDUP_REMOVED lines=17> */
.L_x_20685:
[----:B------:R-:W-:-:S04]  /*10060*/  SHF.R.U32.HI R3, RZ, 0x18, R3 ;  /* 0x00000018ff037819 */ /* 0x000fc80000011603 */
[----:B------:R-:W-:-:S04]  /*10070*/  LOP3.LUT R0, R0, 0x80, R3, 0xf8, !PT ;  /* 0x0000008000007812 */ /* 0x000fc800078ef803 */
[----:B------:R-:W-:-:S07]  /*10080*/  PRMT R8, R0, 0x7610, R8 ;  /* 0x0000761000087816 */ /* 0x000fce0000000008 */
.L_x_20684:
[----:B------:R-:W-:Y:S05]  /*10090*/  BSYNC.RECONVERGENT B0 ;  /* 0x0000000000007941 */ /* 0x000fea0003800200 */
.L_x_20683:
[----:B------:R-:W-:Y:S01]  /*100a0*/  STG.E.U8 desc[UR36][R16.64], R8 ;  /* 0x0000000810007986 */ /* 0x000fe2000c101124 */
[----:B------:R-:W-:Y:S05]  /*100b0*/  EXIT ;  /* 0x000000000000794d */ /* 0x000fea0003800000 */
.L_x_20677:
        /* <DEDUP_REMOVED lines=22> */
.L_x_20687:
[----:B------:R-:W-:-:S04]  /*10220*/  PRMT R2, R9, 0x9910, RZ ;  /* 0x0000991009027816 */ /* 0x000fc800000000ff */
[----:B------:R-:W-:-:S05]  /*10230*/  SHF.R.S32.HI R3, RZ, 0x1f, R2 ;  /* 0x0000001fff037819 */ /* 0x000fca0000011402 */
[----:B------:R-:W-:Y:S01]  /*10240*/  STG.E.64 desc[UR36][R16.64], R2 ;  /* 0x0000000210007986 */ /* 0x000fe2000c101b24 */
[----:B------:R-:W-:Y:S05]  /*10250*/  EXIT ;  /* 0x000000000000794d */ /* 0x000fea0003800000 */
.L_x_20686:
[----:B------:R-:W-:-:S05]  /*10260*/  PRMT R3, R9, 0x9910, RZ ;  /* 0x0000991009037816 */ /* 0x000fca00000000ff */
[----:B------:R-:W-:Y:S01]  /*10270*/  STG.E desc[UR36][R16.64], R3 ;  /* 0x0000000310007986 */ /* 0x000fe2000c101924 */
[----:B------:R-:W-:Y:S05]  /*10280*/  EXIT ;  /* 0x000000000000794d */ /* 0x000fea0003800000 */
.L_x_20676:
        /* <DEDUP_REMOVED lines=9> */
[----:B------:R-:W-:Y:S01]  /*10320*/  STG.E.U8 desc[UR36][R16.64], R3 ;  /* 0x0000000310007986 */ /* 0x000fe2000c101124 */
[----:B------:R-:W-:Y:S05]  /*10330*/  EXIT ;  /* 0x000000000000794d */ /* 0x000fea0003800000 */
.L_x_20689:
[----:B------:R-:W-:Y:S01]  /*10340*/  CS2R R6, SRZ ;  /* 0x0000000000067805 */ /* 0x000fe2000001ff00 */
[----:B------:R-:W0:Y:S04]  /*10350*/  I2F.F64.S16 R4, R9 ;  /* 0x0000000900047312 */ /* 0x000e280000101c00 */
[----:B0-----:R-:W-:Y:S01]  /*10360*/  STG.E.128 desc[UR36][R16.64], R4 ;  /* 0x0000000410007986 */ /* 0x001fe2000c101d24 */
[----:B------:R-:W-:Y:S05]  /*10370*/  EXIT ;  /* 0x000000000000794d */ /* 0x000fea0003800000 */
.L_x_20688:
[----:B------:R-:W-:-:S09]  /*10380*/  UISETP.NE.AND UP0, UPT, UR4, 0xf, UPT ;  /* 0x0000000f0400788c */ /* 0x000fd2000bf05270 */
[----:B------:R-:W-:Y:S05]  /*10390*/  BRA.U !UP0, `(.L_x_20690) ;  /* 0x0000000108e87547 */ /* 0x000fea000b800000 */
[----:B------:R-:W-:-:S09]  /*103a0*/  UISETP.NE.AND UP0, UPT, UR4, 0x17, UPT ;  /* 0x000000170400788c */ /* 0x000fd2000bf05270 */
[----:B------:R-:W-:Y:S05]  /*103b0*/  BRA.U !UP0, `(.L_x_20691) ;  /* 0x0000000108907547 */ /* 0x000fea000b800000 */
[----:B------:R-:W-:-:S09]  /*103c0*/  UISETP.NE.AND UP0, UPT, UR4, 0x18, UPT ;  /* 0x000000180400788c */ /* 0x000fd2000bf05270 */
[----:B------:R-:W-:Y:S05]  /*103d0*/  BRA.U !UP0, `(.L_x_20692) ;  /* 0x0000000108447547 */ /* 0x000fea000b800000 */
.L_x_20669:
        /* <DEDUP_REMOVED lines=16> */
.L_x_20693:
[----:B------:R-:W-:Y:S05]  /*104e0*/  EXIT ;  /* 0x000000000000794d */ /* 0x000fea0003800000 */
.L_x_20692:
        /* <DEDUP_REMOVED lines=13> */
.L_x_20695:
[----:B------:R-:W-:Y:S05]  /*105c0*/  BSYNC.RECONVERGENT B0 ;  /* 0x0000000000007941 */ /* 0x000fea0003800200 */
.L_x_20694:
[----:B------:R-:W-:-:S05]  /*105d0*/  LOP3.LUT R3, R0, 0x80, R3, 0xf8, !PT ;  /* 0x0000008000037812 */ /* 0x000fca00078ef803 */
[----:B------:R-:W-:Y:S01]  /*105e0*/  STG.E.U8 desc[UR36][R16.64], R3 ;  /* 0x0000000310007986 */ /* 0x000fe2000c101124 */
[----:B------:R-:W-:Y:S05]  /*105f0*/  EXIT ;  /* 0x000000000000794d */ /* 0x000fea0003800000 */
.L_x_20691:
        /* <DEDUP_REMOVED lines=12> */
.L_x_20697:
[----:B------:R-:W-:Y:S01]  /*106c0*/  IMAD.MOV.U32 R0, RZ, RZ, 0x7f ;  /* 0x0000007fff007424 */ /* 0x000fe200078e00ff */
[----:B------:R-:W-:-:S04]  /*106d0*/  ISETP.GT.U32.AND P0, PT, R2, 0x7f800000, PT ;  /* 0x7f8000000200780c */ /* 0x000fc80003f04070 */
[----:B------:R-:W-:-:S09]  /*106e0*/  SEL R0, R0, 0x7c, P0 ;  /* 0x0000007c00007807 */ /* 0x000fd20000000000 */
.L_x_20698:
[----:B------:R-:W-:Y:S05]  /*106f0*/  BSYNC.RECONVERGENT B0 ;  /* 0x0000000000007941 */ /* 0x000fea0003800200 */
.L_x_20696:
[----:B------:R-:W-:-:S04]  /*10700*/  SHF.R.U32.HI R3, RZ, 0x18, R3 ;  /* 0x00000018ff037819 */ /* 0x000fc80000011603 */
[----:B------:R-:W-:-:S05]  /*10710*/  LOP3.LUT R3, R0, 0x80, R3, 0xf8, !PT ;  /* 0x0000008000037812 */ /* 0x000fca00078ef803 */
[----:B------:R-:W-:Y:S01]  /*10720*/  STG.E.U8 desc[UR36][R16.64], R3 ;  /* 0x0000000310007986 */ /* 0x000fe2000c101124 */
[----:B------:R-:W-:Y:S05]  /*10730*/  EXIT ;  /* 0x000000000000794d */ /* 0x000fea0003800000 */
.L_x_20690:
[----:B------:R-:W0:Y:S02]  /*10740*/  I2F.S16 R0, R9 ;  /* 0x0000000900007306 */ /* 0x000e240000101400 */
[----:B0-----:R-:W-:-:S05]  /*10750*/  F2FP.BF16.F32.PACK_AB R0, RZ, R0 ;  /* 0x00000000ff00723e */ /* 0x001fca00000010ff */
[----:B------:R-:W-:Y:S01]  /*10760*/  STG.E.U16 desc[UR36][R16.64], R0 ;  /* 0x0000000010007986 */ /* 0x000fe2000c101524 */
[----:B------:R-:W-:Y:S05]  /*10770*/  EXIT ;  /* 0x000000000000794d */ /* 0x000fea0003800000 */
        .weak           $__internal_18_$__cuda_sm20_rem_s16
        .type           $__internal_18_$__cuda_sm20_rem_s16,@function
        .size           $__internal_18_$__cuda_sm20_rem_s16,(.L_x_49879 - $__internal_18_$__cuda_sm20_rem_s16)
$__internal_18_$__cuda_sm20_rem_s16:
[----:B------:R-:W-:Y:S01]  /*10780*/  IABS R9, R5 ;  /* 0x0000000500097213 */ /* 0x000fe20000000000 */
[----:B------:R-:W-:Y:S01]  /*10790*/  IMAD.MOV.U32 R7, RZ, RZ, 0x4b800000 ;  /* 0x4b800000ff077424 */ /* 0x000fe200078e00ff */
[----:B------:R-:W-:Y:S02]  /*107a0*/  IABS R10, R4 ;  /* 0x00000004000a7213 */ /* 0x000fe40000000000 */
[----:B------:R-:W0:Y:S01]  /*107b0*/  I2F.U16 R6, R9 ;  /* 0x0000000900067306 */ /* 0x000e220000101000 */
[----:B------:R-:W-:Y:S02]  /*107c0*/  SHF.R.U32.HI R4, RZ, 0x1f, R4 ;  /* 0x0000001fff047819 */ /* 0x000fe40000011604 */
[C---:B0-----:R-:W-:Y:S02]  /*107d0*/  FSETP.GEU.AND P1, PT, |R6|.reuse, 1.175494350822287508e-38, PT ;  /* 0x008000000600780b */ /* 0x041fe40003f2e200 */
[----:B------:R-:W-:Y:S02]  /*107e0*/  FSETP.GT.AND P0, PT, |R6|, 8.50705917302346158658e+37, PT ;  /* 0x7e8000000600780b */ /* 0x000fe40003f04200 */
[----:B------:R-:W-:-:S04]  /*107f0*/  FSEL R7, R7, 1, !P1 ;  /* 0x3f80000007077808 */ /* 0x000fc80004800000 */
[----:B------:R-:W-:Y:S02]  /*10800*/  FSEL R7, R7, 0.25, !P0 ;  /* 0x3e80000007077808 */ /* 0x000fe40004000000 */
[----:B------:R-:W-:-:S03]  /*10810*/  ISETP.NE.AND P0, PT, R5, RZ, PT ;  /* 0x000000ff0500720c */ /* 0x000fc60003f05270 */
[----:B------:R-:W-:Y:S02]  /*10820*/  FMUL R8, R6, R7 ;  /* 0x0000000706087220 */ /* 0x000fe40000400000 */
[----:B------:R-:W-:Y:S08]  /*10830*/  I2F.U16.RZ R6, R10 ;  /* 0x0000000a00067306 */ /* 0x000ff0000010d000 */
[----:B------:R-:W0:Y:S02]  /*10840*/  MUFU.RCP R8, R8 ;  /* 0x0000000800087308 */ /* 0x000e240000001000 */
[----:B0-----:R-:W-:Y:S01]  /*10850*/  FMUL R7, R7, R8 ;  /* 0x0000000807077220 */ /* 0x001fe20000400000 */
[----:B------:R-:W-:-:S04]  /*10860*/  IMAD.MOV R8, RZ, RZ, -R4 ;  /* 0x000000ffff087224 */ /* 0x000fc800078e0a04 */
[----:B------:R-:W-:-:S05]  /*10870*/  IADD3 R7, PT, PT, R7, 0x2, RZ ;  /* 0x0000000207077810 */ /* 0x000fca0007ffe0ff */
[----:B------:R-:W-:Y:S01]  /*10880*/  FMUL.RZ R6, R6, R7 ;  /* 0x0000000706067220 */ /* 0x000fe2000040c000 */
[----:B------:R-:W-:Y:S01]  /*10890*/  IABS R7, R5 ;  /* 0x0000000500077213 */ /* 0x000fe20000000000 */
[----:B------:R-:W-:-:S04]  /*108a0*/  IMAD.MOV.U32 R5, RZ, RZ, 0x0 ;  /* 0x00000000ff057424 */ /* 0x000fc800078e00ff */
[----:B------:R-:W0:Y:S01]  /*108b0*/  F2I.U32.TRUNC.NTZ R6, R6 ;  /* 0x0000000600067305 */ /* 0x000e22000020f000 */
[----:B------:R-:W-:Y:S01]  /*108c0*/  IMAD.MOV R9, RZ, RZ, -R7 ;  /* 0x000000ffff097224 */ /* 0x000fe200078e0a07 */
[----:B0-----:R-:W-:-:S05]  /*108d0*/  LOP3.LUT R7, R6, 0xffff, RZ, 0xc0, !PT ;  /* 0x0000ffff06077812 */ /* 0x001fca00078ec0ff */
[----:B------:R-:W-:-:S05]  /*108e0*/  IMAD R7, R7, R9, R10 ;  /* 0x0000000907077224 */ /* 0x000fca00078e020a */
[----:B------:R-:W-:-:S05]  /*108f0*/  LOP3.LUT R7, R8, R7, RZ, 0x3c, !PT ;  /* 0x0000000708077212 */ /* 0x000fca00078e3cff */
[----:B------:R-:W-:Y:S01]  /*10900*/  IMAD.IADD R9, R4, 0x1, R7 ;  /* 0x0000000104097824 */ /* 0x000fe200078e0207 */
[----:B------:R-:W-:Y:S01]  /*10910*/  @!P0 MOV R9, 0xffffffff ;  /* 0xffffffff00098802 */ /* 0x000fe20000000f00 */
[----:B------:R-:W-:-:S04]  /*10920*/  IMAD.MOV.U32 R4, RZ, RZ, R0 ;  /* 0x000000ffff047224 */ /* 0x000fc800078e0000 */
[----:B------:R-:W-:Y:S05]  /*10930*/  RET.REL.NODEC R4 `(_ZN2at6native18elementwise_kernelILi128ELi4EZNS0_15gpu_kernel_implINS0_13BinaryFunctorIaaaZZZNS0_16fmod_kernel_cudaERNS_18TensorIteratorBaseEENKUlvE_clEvENKUlvE0_clEvEUlaaE_EEEEvS5_RKT_EUliE_EEviT1_) ;  /* 0xfffffef404b07950 */ /* 0x000fea0003c3ffff */
.L_x_20699:
        /* <DEDUP_REMOVED lines=12> */
.L_x_49879:


//--------------------- .text._ZN2at6native27unrolled_elementwise_kernelINS0_13BinaryFunctorIaaaZZZNS0_16fmod_kernel_cudaERNS_18TensorIteratorBaseEENKUlvE_clEvENKUlvE0_clEvEUlaaE_EESt5arrayIPcLm3EELi4E23TrivialOffsetCalculatorILi2EjESC_ILi1EjENS0_6memory12LoadWithCastILi2EEENSF_13StoreWithCastILi1EEEEEviT_T0_T2_T3_T4_T5_ --------------------------
	.section	.text._ZN2at6native27unrolled_elementwise_kernelINS0_13BinaryFunctorIaaaZZZNS0_16fmod_kernel_cudaERNS_18TensorIteratorBaseEENKUlvE_clEvENKUlvE0_clEvEUlaaE_EESt5arrayIPcLm3EELi4E23TrivialOffsetCalculatorILi2EjESC_ILi1EjENS0_6memory12LoadWithCastILi2EEENSF_13StoreWithCastILi1EEEEEviT_T0_T2_T3_T4_T5_,"ax",@progbits
	.align	128
        .global         _ZN2at6native27unrolled_elementwise_kernelINS0_13BinaryFunctorIaaaZZZNS0_16fmod_kernel_cudaERNS_18TensorIteratorBaseEENKUlvE_clEvENKUlvE0_clEvEUlaaE_EESt5arrayIPcLm3EELi4E23TrivialOffsetCalculatorILi2EjESC_ILi1EjENS0_6memory12LoadWithCastILi2EEENSF_13StoreWithCastILi1EEEEEviT_T0_T2_T3_T4_T5_
        .type           _ZN2at6native27unrolled_elementwise_kernelINS0_13BinaryFunctorIaaaZZZNS0_16fmod_kernel_cudaERNS_18TensorIteratorBaseEENKUlvE_clEvENKUlvE0_clEvEUlaaE_EESt5arrayIPcLm3EELi4E23TrivialOffsetCalculatorILi2EjESC_ILi1EjENS0_6memory12LoadWithCastILi2EEENSF_13StoreWithCastILi1EEEEEviT_T0_T2_T3_T4_T5_,@function
        .size           _ZN2at6native27unrolled_elementwise_kernelINS0_13BinaryFunctorIaaaZZZNS0_16fmod_kernel_cudaERNS_18TensorIteratorBaseEENKUlvE_clEvENKUlvE0_clEvEUlaaE_EESt5arrayIPcLm3EELi4E23TrivialOffsetCalculatorILi2EjESC_ILi1EjENS0_6memory12LoadWithCastILi2EEENSF_13StoreWithCastILi1EEEEEviT_T0_T2_T3_T4_T5_,(.L_x_49880 - _ZN2at6native27unrolled_elementwise_kernelINS0_13BinaryFunctorIaaaZZZNS0_16fmod_kernel_cudaERNS_18TensorIteratorBaseEENKUlvE_clEvENKUlvE0_clEvEUlaaE_EESt5arrayIPcLm3EELi4E23TrivialOffsetCalculatorILi2EjESC_ILi1EjENS0_6memory12LoadWithCastILi2EEENSF_13StoreWithCastILi1EEEEEviT_T0_T2_T3_T4_T5_)
        .other          _ZN2at6native27unrolled_elementwise_kernelINS0_13BinaryFunctorIaaaZZZNS0_16fmod_kernel_cudaERNS_18TensorIteratorBaseEENKUlvE_clEvENKUlvE0_clEvEUlaaE_EESt5arrayIPcLm3EELi4E23TrivialOffsetCalculatorILi2EjESC_ILi1EjENS0_6memory12LoadWithCastILi2EEENSF_13StoreWithCastILi1EEEEEviT_T0_T2_T3_T4_T5_,@"STO_CUDA_ENTRY STV_DEFAULT"
_ZN2at6native27unrolled_elementwise_kernelINS0_13BinaryFunctorIaaaZZZNS0_16fmod_kernel_cudaERNS_18TensorIteratorBaseEENKUlvE_clEvENKUlvE0_clEvEUlaaE_EESt5arrayIPcLm3EELi4E23TrivialOffsetCalculatorILi2EjESC_ILi1EjENS0_6memory12LoadWithCastILi2EEENSF_13StoreWithCastILi1EEEEEviT_T0_T2_T3_T4_T5_:
.text._ZN2at6native27unrolled_elementwise_kernelINS0_13BinaryFunctorIaaaZZZNS0_16fmod_kernel_cudaERNS_18TensorIteratorBaseEENKUlvE_clEvENKUlvE0_clEvEUlaaE_EESt5arrayIPcLm3EELi4E23TrivialOffsetCalculatorILi2EjESC_ILi1EjENS0_6memory12LoadWithCastILi2EEENSF_13StoreWithCastILi1EEEEEviT_T0_T2_T3_T4_T5_:
        /* <DEDUP_REMOVED lines=33> */
.L_x_20705:
[----:B------:R3:W5:Y:S01]  /*0210*/  LDG.E.U8 R18, desc[UR36][R4.64] ;  /* 0x0000002404127981 */ /* 0x000762000c1e1100 */
[----:B------:R-:W-:Y:S05]  /*0220*/  BRA `(.L_x_20707) ;  /* 0x0000000c00507947 */ /* 0x000fea0003800000 */
.L_x_20704:
        /* <DEDUP_REMOVED lines=8> */
.L_x_20709:
[----:B------:R1:W5:Y:S01]  /*02b0*/  LDG.E.U8 R18, desc[UR36][R4.64] ;  /* 0x0000002404127981 */ /* 0x000362000c1e1100 */
[----:B------:R-:W-:Y:S05]  /*02c0*/  BRA `(.L_x_20707) ;  /* 0x0000000c00287947 */ /* 0x000fea0003800000 */
.L_x_20708:
[----:B------:R2:W5:Y:S01]  /*02d0*/  LDG.E.U16 R18, desc[UR36][R4.64] ;  /* 0x0000002404127981 */ /* 0x000562000c1e1500 */
[----:B------:R-:W-:Y:S05]  /*02e0*/  BRA `(.L_x_20707) ;  /* 0x0000000c00207947 */ /* 0x000fea0003800000 */
.L_x_20703:
        /* <DEDUP_REMOVED lines=9> */
.L_x_20711:
[----:B------:R-:W2:Y:S02]  /*0380*/  LDG.E.U16 R0, desc[UR36][R4.64] ;  /* 0x0000002404007981 */ /* 0x000ea4000c1e1500 */
[----:B--2---:R-:W-:-:S06]  /*0390*/  HADD2.F32 R0, -RZ, R0.H0_H0 ;  /* 0x20000000ff007230 */ /* 0x004fcc0000004100 */
[----:B------:R-:W0:Y:S02]  /*03a0*/  F2I.FTZ.TRUNC.NTZ R0, R0 ;  /* 0x0000000000007305 */ /* 0x000e24000021f100 */
[----:B0-----:R-:W-:Y:S01]  /*03b0*/  PRMT R18, R0, 0x7610, R18 ;  /* 0x0000761000127816 */ /* 0x001fe20000000012 */
[----:B------:R-:W-:Y:S06]  /*03c0*/  BRA `(.L_x_20707) ;  /* 0x0000000800e87947 */ /* 0x000fec0003800000 */
.L_x_20710:
        /* <DEDUP_REMOVED lines=9> */
.L_x_20713:
[----:B------:R-:W2:Y:S02]  /*0460*/  LDG.E.U16 R4, desc[UR36][R4.64] ;  /* 0x0000002404047981 */ /* 0x000ea4000c1e1500 */
[----:B--2---:R-:W-:-:S06]  /*0470*/  HADD2.F32 R0, -RZ, R4.H0_H0 ;  /* 0x20000004ff007230 */ /* 0x004fcc0000004100 */
[----:B------:R-:W0:Y:S02]  /*0480*/  F2I.FTZ.TRUNC.NTZ R0, R0 ;  /* 0x0000000000007305 */ /* 0x000e24000021f100 */
[----:B0-----:R-:W-:Y:S01]  /*0490*/  PRMT R18, R0, 0x7610, R18 ;  /* 0x0000761000127816 */ /* 0x001fe20000000012 */
[----:B------:R-:W-:Y:S06]  /*04a0*/  BRA `(.L_x_20707) ;  /* 0x0000000800b07947 */ /* 0x000fec0003800000 */
.L_x_20712:
[----:B------:R-:W2:Y:S02]  /*04b0*/  LDG.E.64 R4, desc[UR36][R4.64] ;  /* 0x0000002404047981 */ /* 0x000ea4000c1e1b00 */
[----:B--2---:R0:W1:Y:S02]  /*04c0*/  F2I.F64.TRUNC R18, R4 ;  /* 0x0000000400127311 */ /* 0x004064000030d100 */
[----:B01----:R-:W-:Y:S05]  /*04d0*/  BRA `(.L_x_20707) ;  /* 0x0000000800a47947 */ /* 0x003fea0003800000 */
.L_x_20702:
        /* <DEDUP_REMOVED lines=12> */
.L_x_20716:
[----:B------:R-:W2:Y:S02]  /*05a0*/  LDG.E.64 R4, desc[UR36][R4.64] ;  /* 0x0000002404047981 */ /* 0x000ea4000c1e1b00 */
[----:B--2---:R0:W1:Y:S02]  /*05b0*/  F2I.F64.TRUNC R18, R4 ;  /* 0x0000000400127311 */ /* 0x004064000030d100 */
[----:B01----:R-:W-:Y:S05]  /*05c0*/  BRA `(.L_x_20707) ;  /* 0x0000000800687947 */ /* 0x003fea0003800000 */
.L_x_20715:
        /* <DEDUP_REMOVED lines=27> */
.L_x_20718:
        /* <DEDUP_REMOVED lines=15> */
.L_x_20717:
[----:B------:R-:W2:Y:S02]  /*0870*/  LDG.E.U16 R0, desc[UR36][R4.64] ;  /* 0x0000002404007981 */ /* 0x000ea4000c1e1500 */
[----:B--2---:R-:W-:-:S06]  /*0880*/  IMAD.U32 R0, R0, 0x10000, RZ ;  /* 0x0001000000007824 */ /* 0x004fcc00078e00ff */
[----:B------:R-:W0:Y:S02]  /*0890*/  F2I.FTZ.TRUNC.NTZ R0, R0 ;  /* 0x0000000000007305 */ /* 0x000e24000021f100 */
[----:B0-----:R-:W-:Y:S01]  /*08a0*/  PRMT R18, R0, 0x7610, R18 ;  /* 0x0000761000127816 */ /* 0x001fe20000000012 */
[----:B------:R-:W-:Y:S06]  /*08b0*/  BRA `(.L_x_20707) ;  /* 0x0000000400ac7947 */ /* 0x000fec0003800000 */
.L_x_20714:
        /* <DEDUP_REMOVED lines=10> */
.L_x_20721:
        /* <DEDUP_REMOVED lines=21> */
.L_x_20725:
[----:B------:R-:W-:Y:S05]  /*0ab0*/  BSYNC.RECONVERGENT B1 ;  /* 0x0000000000017941 */ /* 0x000fea0003800200 */
.L_x_20724:
[----:B------:R-:W-:Y:S01]  /*0ac0*/  IMAD.SHL.U32 R0, R0, 0x100000, RZ ;  /* 0x0010000000007824 */ /* 0x000fe200078e00ff */
[----:B------:R-:W-:-:S04]  /*0ad0*/  LEA R3, R3, 0x3b800000, 0x17 ;  /* 0x3b80000003037811 */ /* 0x000fc800078eb8ff */
[----:B------:R-:W-:-:S07]  /*0ae0*/  LOP3.LUT R0, R3, R0, R7, 0xfe, !PT ;  /* 0x0000000003007212 */ /* 0x000fce00078efe07 */
.L_x_20723:
[----:B------:R-:W-:Y:S05]  /*0af0*/  BSYNC.RECONVERGENT B0 ;  /* 0x0000000000007941 */ /* 0x000fea0003800200 */
.L_x_20722:
[----:B------:R-:W0:Y:S02]  /*0b00*/  F2I.FTZ.TRUNC.NTZ R0, R0 ;  /* 0x0000000000007305 */ /* 0x000e24000021f100 */
[----:B0-----:R-:W-:Y:S01]  /*0b10*/  PRMT R18, R0, 0x7610, R18 ;  /* 0x0000761000127816 */ /* 0x001fe20000000012 */
[----:B------:R-:W-:Y:S06]  /*0b20*/  BRA `(.L_x_20707) ;  /* 0x0000000400107947 */ /* 0x000fec0003800000 */
.L_x_20720:
        /* <DEDUP_REMOVED lines=21> */
.L_x_20729:
[----:B------:R-:W-:Y:S05]  /*0c80*/  BSYNC.RECONVERGENT B1 ;  /* 0x0000000000017941 */ /* 0x000fea0003800200 */
.L_x_20728:
[----:B------:R-:W-:Y:S01]  /*0c90*/  IMAD.SHL.U32 R0, R0, 0x200000, RZ ;  /* 0x0020000000007824 */ /* 0x000fe200078e00ff */
[----:B------:R-:W-:-:S04]  /*0ca0*/  LEA R3, R3, 0x37800000, 0x17 ;  /* 0x3780000003037811 */ /* 0x000fc800078eb8ff */
[----:B------:R-:W-:-:S07]  /*0cb0*/  LOP3.LUT R0, R3, R0, R7, 0xfe, !PT ;  /* 0x0000000003007212 */ /* 0x000fce00078efe07 */
.L_x_20727:
[----:B------:R-:W-:Y:S05]  /*0cc0*/  BSYNC.RECONVERGENT B0 ;  /* 0x0000000000007941 */ /* 0x000fea0003800200 */
.L_x_20726:
[----:B------:R-:W0:Y:S02]  /*0cd0*/  F2I.FTZ.TRUNC.NTZ R0, R0 ;  /* 0x0000000000007305 */ /* 0x000e24000021f100 */
[----:B0-----:R-:W-:Y:S01]  /*0ce0*/  PRMT R18, R0, 0x7610, R18 ;  /* 0x0000761000127816 */ /* 0x001fe20000000012 */
[----:B------:R-:W-:Y:S06]  /*0cf0*/  BRA `(.L_x_20707) ;  /* 0x00000000009c7947 */ /* 0x000fec0003800000 */
.L_x_20719:
[----:B------:R-:W-:-:S09]  /*0d00*/  UISETP.NE.AND UP0, UPT, UR4, 0x1c, UPT ;  /* 0x0000001c0400788c */ /* 0x000fd2000bf05270 */
[----:B------:R-:W-:Y:S05]  /*0d10*/  BRA.U !UP0, `(.L_x_20730) ;  /* 0x0000000108907547 */ /* 0x000fea000b800000 */
[----:B------:R-:W-:-:S09]  /*0d20*/  UISETP.NE.AND UP0, UPT, UR4, 0x1d, UPT ;  /* 0x0000001d0400788c */ /* 0x000fd2000bf05270 */
[----:B------:R-:W-:Y:S05]  /*0d30*/  BRA.U !UP0, `(.L_x_20731) ;  /* 0x0000000108807547 */ /* 0x000fea000b800000 */
[----:B------:R-:W-:-:S09]  /*0d40*/  UISETP.NE.AND UP0, UPT, UR4, 0x2c, UPT ;  /* 0x0000002c0400788c */ /* 0x000fd2000bf05270 */
[----:B------:R-:W-:Y:S05]  /*0d50*/  BRA.U !UP0, `(.L_x_20732) ;  /* 0x0000000108487547 */ /* 0x000fea000b800000 */
.L_x_20706:
        /* <DEDUP_REMOVED lines=16> */
.L_x_20733:
[----:B------:R-:W-:Y:S01]  /*0e60*/  PRMT R18, RZ, 0x7610, R18 ;  /* 0x00007610ff127816 */ /* 0x000fe20000000012 */
[----:B------:R-:W-:Y:S06]  /*0e70*/  BRA `(.L_x_20707) ;  /* 0x00000000003c7947 */ /* 0x000fec0003800000 */
.L_x_20732:
        /* <DEDUP_REMOVED lines=8> */
.L_x_20735:
[----:B------:R-:W-:Y:S05]  /*0f00*/  BSYNC.RECONVERGENT B0 ;  /* 0x0000000000007941 */ /* 0x000fea0003800200 */
.L_x_20734:
[----:B------:R-:W0:Y:S02]  /*0f10*/  F2I.FTZ.TRUNC.NTZ R0, R0 ;  /* 0x0000000000007305 */ /* 0x000e24000021f100 */
[----:B0-----:R-:W-:Y:S01]  /*0f20*/  PRMT R18, R0, 0x7610, R18 ;  /* 0x0000761000127816 */ /* 0x001fe20000000012 */
[----:B------:R-:W-:Y:S06]  /*0f30*/  BRA `(.L_x_20707) ;  /* 0x00000000000c7947 */ /* 0x000fec0003800000 */
.L_x_20731:
[----:B------:R0:W5:Y:S01]  /*0f40*/  LDG.E.U8 R18, desc[UR36][R4.64] ;  /* 0x0000002404127981 */ /* 0x000162000c1e1100 */
[----:B------:R-:W-:Y:S05]  /*0f50*/  BRA `(.L_x_20707) ;  /* 0x0000000000047947 */ /* 0x000fea0003800000 */
.L_x_20730:
[----:B------:R0:W5:Y:S02]  /*0f60*/  LDG.E.U8 R18, desc[UR36][R4.64] ;  /* 0x0000002404127981 */ /* 0x000164000c1e1100 */
.L_x_20707:
        /* <DEDUP_REMOVED lines=18> */
.L_x_20739:
[----:B------:R1:W5:Y:S01]  /*1090*/  LDG.E.U8 R0, desc[UR36][R4.64] ;  /* 0x0000002404007981 */ /* 0x000362000c1e1100 */
[----:B------:R-:W-:Y:S05]  /*10a0*/  BRA `(.L_x_20741) ;  /* 0x0000000c00507947 */ /* 0x000fea0003800000 */
.L_x_20738:
        /* <DEDUP_REMOVED lines=8> */
.L_x_20743:
[----:B------:R3:W5:Y:S01]  /*1130*/  LDG.E.U8 R0, desc[UR36][R4.64] ;  /* 0x0000002404007981 */ /* 0x000762000c1e1100 */
[----:B------:R-:W-:Y:S05]  /*1140*/  BRA `(.L_x_20741) ;  /* 0x0000000c00287947 */ /* 0x000fea0003800000 */
.L_x_20742:
[----:B------:R2:W5:Y:S01]  /*1150*/  LDG.E.U16 R0, desc[UR36][R4.64] ;  /* 0x0000002404007981 */ /* 0x000562000c1e1500 */
[----:B------:R-:W-:Y:S05]  /*1160*/  BRA `(.L_x_20741) ;  /* 0x0000000c00207947 */ /* 0x000fea0003800000 */
.L_x_20737:
        /* <DEDUP_REMOVED lines=9> */
.L_x_20745:
[----:B------:R-:W2:Y:S02]  /*1200*/  LDG.E.U16 R3, desc[UR36][R4.64] ;  /* 0x0000002404037981 */ /* 0x000ea4000c1e1500 */
[----:B--2---:R-:W-:-:S06]  /*1210*/  HADD2.F32 R3, -RZ, R3.H0_H0 ;  /* 0x20000003ff037230 */ /* 0x004fcc0000004100 */
[----:B------:R-:W0:Y:S02]  /*1220*/  F2I.FTZ.TRUNC.NTZ R3, R3 ;  /* 0x0000000300037305 */ /* 0x000e24000021f100 */
[----:B0-----:R-:W-:Y:S01]  /*1230*/  PRMT R0, R3, 0x7610, R0 ;  /* 0x0000761003007816 */ /* 0x001fe20000000000 */
[----:B------:R-:W-:Y:S06]  /*1240*/  BRA `(.L_x_20741) ;  /* 0x0000000800e87947 */ /* 0x000fec0003800000 */
.L_x_20744:
        /* <DEDUP_REMOVED lines=9> */
.L_x_20747:
[----:B------:R-:W2:Y:S02]  /*12e0*/  LDG.E.U16 R4, desc[UR36][R4.64] ;  /* 0x0000002404047981 */ /* 0x000ea4000c1e1500 */
[----:B--2---:R-:W-:-:S06]  /*12f0*/  HADD2.F32 R3, -RZ, R4.H0_H0 ;  /* 0x20000004ff037230 */ /* 0x004fcc0000004100 */
[----:B------:R-:W0:Y:S02]  /*1300*/  F2I.FTZ.TRUNC.NTZ R3, R3 ;  /* 0x0000000300037305 */ /* 0x000e24000021f100 */
[----:B0-----:R-:W-:Y:S01]  /*1310*/  PRMT R0, R3, 0x7610, R0 ;  /* 0x0000761003007816 */ /* 0x001fe20000000000 */
[----:B------:R-:W-:Y:S06]  /*1320*/  BRA `(.L_x_20741) ;  /* 0x0000000800b07947 */ /* 0x000fec0003800000 */
.L_x_20746:
[----:B------:R-:W2:Y:S02]  /*1330*/  LDG.E.64 R4, desc[UR36][R4.64] ;  /* 0x0000002404047981 */ /* 0x000ea4000c1e1b00 */
[----:B--2---:R0:W1:Y:S02]  /*1340*/  F2I.F64.TRUNC R0, R4 ;  /* 0x0000000400007311 */ /* 0x004064000030d100 */
[----:B01----:R-:W-:Y:S05]  /*1350*/  BRA `(.L_x_20741) ;  /* 0x0000000800a47947 */ /* 0x003fea0003800000 */
.L_x_20736:
        /* <DEDUP_REMOVED lines=12> */
.L_x_20750:
[----:B------:R-:W2:Y:S02]  /*1420*/  LDG.E.64 R4, desc[UR36][R4.64] ;  /* 0x0000002404047981 */ /* 0x000ea4000c1e1b00 */
[----:B--2---:R0:W1:Y:S02]  /*1430*/  F2I.F64.TRUNC R0, R4 ;  /* 0x0000000400007311 */ /* 0x004064000030d100 */
[----:B01----:R-:W-:Y:S05]  /*1440*/  BRA `(.L_x_20741) ;  /* 0x0000000800687947 */ /* 0x003fea0003800000 */
.L_x_20749:
        /* <DEDUP_REMOVED lines=27> */
.L_x_20752:
        /* <DEDUP_REMOVED lines=15> */
.L_x_20751:
[----:B------:R-:W2:Y:S02]  /*16f0*/  LDG.E.U16 R3, desc[UR36][R4.64] ;  /* 0x0000002404037981 */ /* 0x000ea4000c1e1500 */
[----:B--2---:R-:W-:-:S06]  /*1700*/  IMAD.U32 R3, R3, 0x10000, RZ ;  /* 0x0001000003037824 */ /* 0x004fcc00078e00ff */
[----:B------:R-:W0:Y:S02]  /*1710*/  F2I.FTZ.TRUNC.NTZ R3, R3 ;  /* 0x0000000300037305 */ /* 0x000e24000021f100 */
[----:B0-----:R-:W-:Y:S01]  /*1720*/  PRMT R0, R3, 0x7610, R0 ;  /* 0x0000761003007816 */ /* 0x001fe20000000000 */
[----:B------:R-:W-:Y:S06]  /*1730*/  BRA `(.L_x_20741) ;  /* 0x0000000400ac7947 */ /* 0x000fec0003800000 */
.L_x_20748:
        /* <DEDUP_REMOVED lines=10> */
.L_x_20755:
        /* <DEDUP_REMOVED lines=21> */
.L_x_20759:
[----:B------:R-:W-:Y:S05]  /*1930*/  BSYNC.RECONVERGENT B1 ;  /* 0x0000000000017941 */ /* 0x000fea0003800200 */
.L_x_20758:
[----:B------:R-:W-:Y:S01]  /*1940*/  IMAD.SHL.U32 R0, R0, 0x100000, RZ ;  /* 0x0010000000007824 */ /* 0x000fe200078e00ff */
[----:B------:R-:W-:-:S04]  /*1950*/  LEA R3, R3, 0x3b800000, 0x17 ;  /* 0x3b80000003037811 */ /* 0x000fc800078eb8ff */
[----:B------:R-:W-:-:S07]  /*1960*/  LOP3.LUT R3, R3, R0, R7, 0xfe, !PT ;  /* 0x0000000003037212 */ /* 0x000fce00078efe07 */
.L_x_20757:
[----:B------:R-:W-:Y:S05]  /*1970*/  BSYNC.RECONVERGENT B0 ;  /* 0x0000000000007941 */ /* 0x000fea0003800200 */
.L_x_20756:
[----:B------:R-:W0:Y:S02]  /*1980*/  F2I.FTZ.TRUNC.NTZ R3, R3 ;  /* 0x0000000300037305 */ /* 0x000e24000021f100 */
[----:B0-----:R-:W-:Y:S01]  /*1990*/  PRMT R0, R3, 0x7610, R0 ;  /* 0x0000761003007816 */ /* 0x001fe20000000000 */
[----:B------:R-:W-:Y:S06]  /*19a0*/  BRA `(.L_x_20741) ;  /* 0x0000000400107947 */ /* 0x000fec0003800000 */
.L_x_20754:
        /* <DEDUP_REMOVED lines=21> */
.L_x_20763:
[----:B------:R-:W-:Y:S05]  /*1b00*/  BSYNC.RECONVERGENT B1 ;  /* 0x0000000000017941 */ /* 0x000fea0003800200 */
.L_x_20762:
[----:B------:R-:W-:Y:S01]  /*1b10*/  IMAD.SHL.U32 R0, R0, 0x200000, RZ ;  /* 0x0020000000007824 */ /* 0x000fe200078e00ff */
[----:B------:R-:W-:-:S04]  /*1b20*/  LEA R3, R3, 0x37800000, 0x17 ;  /* 0x3780000003037811 */ /* 0x000fc800078eb8ff */
[----:B------:R-:W-:-:S07]  /*1b30*/  LOP3.LUT R3, R3, R0, R7, 0xfe, !PT ;  /* 0x0000000003037212 */ /* 0x000fce00078efe07 */
.L_x_20761:
[----:B------:R-:W-:Y:S05]  /*1b40*/  BSYNC.RECONVERGENT B0 ;  /* 0x0000000000007941 */ /* 0x000fea0003800200 */
.L_x_20760:
[----:B------:R-:W0:Y:S02]  /*1b50*/  F2I.FTZ.TRUNC.NTZ R3, R3 ;  /* 0x0000000300037305 */ /* 0x000e24000021f100 */
[----:B0-----:R-:W-:Y:S01]  /*1b60*/  PRMT R0, R3, 0x7610, R0 ;  /* 0x0000761003007816 */ /* 0x001fe20000000000 */
[----:B------:R-:W-:Y:S06]  /*1b70*/  BRA `(.L_x_20741) ;  /* 0x00000000009c7947 */ /* 0x000fec0003800000 */
.L_x_20753:
[----:B------:R-:W-:-:S09]  /*1b80*/  UISETP.NE.AND UP0, UPT, UR4, 0x1c, UPT ;  /* 0x0000001c0400788c */ /* 0x000fd2000bf05270 */
[----:B------:R-:W-:Y:S05]  /*1b90*/  BRA.U !UP0, `(.L_x_20764) ;  /* 0x0000000108907547 */ /* 0x000fea000b800000 */
[----:B------:R-:W-:-:S09]  /*1ba0*/  UISETP.NE.AND UP0, UPT, UR4, 0x1d, UPT ;  /* 0x0000001d0400788c */ /* 0x000fd2000bf05270 */
[----:B------:R-:W-:Y:S05]  /*1bb0*/  BRA.U !UP0, `(.L_x_20765) ;  /* 0x0000000108807547 */ /* 0x000fea000b800000 */
[----:B------:R-:W-:-:S09]  /*1bc0*/  UISETP.NE.AND UP0, UPT, UR4, 0x2c, UPT ;  /* 0x0000002c0400788c */ /* 0x000fd2000bf05270 */
[----:B------:R-:W-:Y:S05]  /*1bd0*/  BRA.U !UP0, `(.L_x_20766) ;  /* 0x0000000108487547 */ /* 0x000fea000b800000 */
.L_x_20740:
        /* <DEDUP_REMOVED lines=16> */
.L_x_20767:
[----:B------:R-:W-:Y:S01]  /*1ce0*/  PRMT R0, RZ, 0x7610, R0 ;  /* 0x00007610ff007816 */ /* 0x000fe20000000000 */
[----:B------:R-:W-:Y:S06]  /*1cf0*/  BRA `(.L_x_20741) ;  /* 0x00000000003c7947 */ /* 0x000fec0003800000 */
.L_x_20766:
        /* <DEDUP_REMOVED lines=8> */
.L_x_20769:
[----:B------:R-:W-:Y:S05]  /*1d80*/  BSYNC.RECONVERGENT B0 ;  /* 0x0000000000007941 */ /* 0x000fea0003800200 */
.L_x_20768:
[----:B------:R-:W0:Y:S02]  /*1d90*/  F2I.FTZ.TRUNC.NTZ R3, R3 ;  /* 0x0000000300037305 */ /* 0x000e24000021f100 */
[----:B0-----:R-:W-:Y:S01]  /*1da0*/  PRMT R0, R3, 0x7610, R0 ;  /* 0x0000761003007816 */ /* 0x001fe20000000000 */
[----:B------:R-:W-:Y:S06]  /*1db0*/  BRA `(.L_x_20741) ;  /* 0x00000000000c7947 */ /* 0x000fec0003800000 */
.L_x_20765:
[----:B------:R0:W5:Y:S01]  /*1dc0*/  LDG.E.U8 R0, desc[UR36][R4.64] ;  /* 0x0000002404007981 */ /* 0x000162000c1e1100 */
[----:B------:R-:W-:Y:S05]  /*1dd0*/  BRA `(.L_x_20741) ;  /* 0x0000000000047947 */ /* 0x000fea0003800000 */
.L_x_20764:
[----:B------:R0:W5:Y:S02]  /*1de0*/  LDG.E.U8 R0, desc[UR36][R4.64] ;  /* 0x0000002404007981 */ /* 0x000164000c1e1100 */
.L_x_20741:
[----:B-----5:R-:W-:Y:S01]  /*1df0*/  PRMT R18, R18, 0x8880, RZ ;  /* 0x0000888012127816 */ /* 0x020fe200000000ff */
[----:B------:R-:W-:Y:S01]  /*1e00*/  VIADD R23, R25, 0x80 ;  /* 0x0000008019177836 */ /* 0x000fe20000000000 */
[----:B-1----:R-:W-:Y:S02]  /*1e10*/  PRMT R0, R0, 0x8880, RZ ;  /* 0x0000888000007816 */ /* 0x002fe400000000ff */
[----:B------:R-:W-:Y:S02]  /*1e20*/  PRMT R26, R18, 0x7710, RZ ;  /* 0x00007710121a7816 */ /* 0x000fe400000000ff */
[----:B------:R-:W-:-:S07]  /*1e30*/  PRMT R24, R0, 0x7710, RZ ;  /* 0x0000771000187816 */ /* 0x000fce00000000ff */
.L_x_20701:
[----:B------:R-:W-:Y:S05]  /*1e40*/  BSYNC.RECONVERGENT B6 ;  /* 0x0000000000067941 */ /* 0x000fea0003800200 */
.L_x_20700:
[----:B------:R-:W-:Y:S01]  /*1e50*/  ISETP.GE.AND P0, PT, R23, R16, PT ;  /* 0x000000101700720c */ /* 0x000fe20003f06270 */
[----:B------:R-:W-:Y:S01]  /*1e60*/  BSSY.RECONVERGENT B6, `(.L_x_20770) ;  /* 0x00001da000067945 */ /* 0x000fe20003800200 */
[----:B------:R-:W-:Y:S02]  /*1e70*/  PRMT R22, RZ, 0x7610, R22 ;  /* 0x00007610ff167816 */ /* 0x000fe40000000016 */
[----:B------:R-:W-:-:S09]  /*1e80*/  PRMT R19, RZ, 0x7610, R19 ;  /* 0x00007610ff137816 */ /* 0x000fd20000000013 */
        /* <DEDUP_REMOVED lines=20> */
.L_x_20775:
[----:B------:R3:W5:Y:S01]  /*1fd0*/  LDG.E.U8 R17, desc[UR36][R4.64] ;  /* 0x0000002404117981 */ /* 0x000762000c1e1100 */
[----:B------:R-:W-:Y:S05]  /*1fe0*/  BRA `(.L_x_20777) ;  /* 0x0000000c00507947 */ /* 0x000fea0003800000 */
.L_x_20774:
        /* <DEDUP_REMOVED lines=8> */
.L_x_20779:
[----:B------:R0:W5:Y:S01]  /*2070*/  LDG.E.U8 R17, desc[UR36][R4.64] ;  /* 0x0000002404117981 */ /* 0x000162000c1e1100 */
[----:B------:R-:W-:Y:S05]  /*2080*/  BRA `(.L_x_20777) ;  /* 0x0000000c00287947 */ /* 0x000fea0003800000 */
.L_x_20778:
[----:B------:R0:W5:Y:S01]  /*2090*/  LDG.E.U16 R17, desc[UR36][R4.64] ;  /* 0x0000002404117981 */ /* 0x000162000c1e1500 */
[----:B------:R-:W-:Y:S05]  /*20a0*/  BRA `(.L_x_20777) ;  /* 0x0000000c00207947 */ /* 0x000fea0003800000 */
.L_x_20773:
        /* <DEDUP_REMOVED lines=9> */
.L_x_20781:
[----:B------:R-:W2:Y:S02]  /*2140*/  LDG.E.U16 R0, desc[UR36][R4.64] ;  /* 0x0000002404007981 */ /* 0x000ea4000c1e1500 */
[----:B--2---:R-:W-:-:S06]  /*2150*/  HADD2.F32 R0, -RZ, R0.H0_H0 ;  /* 0x20000000ff007230 */ /* 0x004fcc0000004100 */
[----:B------:R-:W0:Y:S02]  /*2160*/  F2I.FTZ.TRUNC.NTZ R0, R0 ;  /* 0x0000000000007305 */ /* 0x000e24000021f100 */
[----:B0-----:R-:W-:Y:S01]  /*2170*/  PRMT R17, R0, 0x7610, R17 ;  /* 0x0000761000117816 */ /* 0x001fe20000000011 */
[----:B------:R-:W-:Y:S06]  /*2180*/  BRA `(.L_x_20777) ;  /* 0x0000000800e87947 */ /* 0x000fec0003800000 */
.L_x_20780:
        /* <DEDUP_REMOVED lines=9> */
.L_x_20783:
[----:B------:R-:W2:Y:S02]  /*2220*/  LDG.E.U16 R4, desc[UR36][R4.64] ;  /* 0x0000002404047981 */ /* 0x000ea4000c1e1500 */
[----:B--2---:R-:W-:-:S06]  /*2230*/  HADD2.F32 R0, -RZ, R4.H0_H0 ;  /* 0x20000004ff007230 */ /* 0x004fcc0000004100 */
[----:B------:R-:W0:Y:S02]  /*2240*/  F2I.FTZ.TRUNC.NTZ R0, R0 ;  /* 0x0000000000007305 */ /* 0x000e24000021f100 */
[----:B0-----:R-:W-:Y:S01]  /*2250*/  PRMT R17, R0, 0x7610, R17 ;  /* 0x0000761000117816 */ /* 0x001fe20000000011 */
[----:B------:R-:W-:Y:S06]  /*2260*/  BRA `(.L_x_20777) ;  /* 0x0000000800b07947 */ /* 0x000fec0003800000 */
.L_x_20782:
[----:B------:R-:W2:Y:S02]  /*2270*/  LDG.E.64 R4, desc[UR36][R4.64] ;  /* 0x0000002404047981 */ /* 0x000ea4000c1e1b00 */
[----:B--2---:R0:W1:Y:S02]  /*2280*/  F2I.F64.TRUNC R17, R4 ;  /* 0x0000000400117311 */ /* 0x004064000030d100 */
[----:B01----:R-:W-:Y:S05]  /*2290*/  BRA `(.L_x_20777) ;  /* 0x0000000800a47947 */ /* 0x003fea0003800000 */
.L_x_20772:
        /* <DEDUP_REMOVED lines=12> */
.L_x_20786:
[----:B------:R-:W2:Y:S02]  /*2360*/  LDG.E.64 R4, desc[UR36][R4.64] ;  /* 0x0000002404047981 */ /* 0x000ea4000c1e1b00 */
[----:B--2---:R0:W1:Y:S02]  /*2370*/  F2I.F64.TRUNC R17, R4 ;  /* 0x0000000400117311 */ /* 0x004064000030d100 */
[----:B01----:R-:W-:Y:S05]  /*2380*/  BRA `(.L_x_20777) ;  /* 0x0000000800687947 */ /* 0x003fea0003800000 */
.L_x_20785:
        /* <DEDUP_REMOVED lines=27> */
.L_x_20788:
        /* <DEDUP_REMOVED lines=15> */
.L_x_20787:
[----:B------:R-:W2:Y:S02]  /*2630*/  LDG.E.U16 R0, desc[UR36][R4.64] ;  /* 0x0000002404007981 */ /* 0x000ea4000c1e1500 */
[----:B--2---:R-:W-:-:S06]  /*2640*/  IMAD.U32 R0, R0, 0x10000, RZ ;  /* 0x0001000000007824 */ /* 0x004fcc00078e00ff */
[----:B------:R-:W0:Y:S02]  /*2650*/  F2I.FTZ.TRUNC.NTZ R0, R0 ;  /* 0x0000000000007305 */ /* 0x000e24000021f100 */
[----:B0-----:R-:W-:Y:S01]  /*2660*/  PRMT R17, R0, 0x7610, R17 ;  /* 0x0000761000117816 */ /* 0x001fe20000000011 */
[----:B------:R-:W-:Y:S06]  /*2670*/  BRA `(.L_x_20777) ;  /* 0x0000000400ac7947 */ /* 0x000fec0003800000 */
.L_x_20784:
        /* <DEDUP_REMOVED lines=10> */
.L_x_20791:
        /* <DEDUP_REMOVED lines=21> */
.L_x_20795:
[----:B------:R-:W-:Y:S05]  /*2870*/  BSYNC.RECONVERGENT B1 ;  /* 0x0000000000017941 */ /* 0x000fea0003800200 */
.L_x_20794:
[----:B------:R-:W-:Y:S01]  /*2880*/  IMAD.SHL.U32 R0, R0, 0x100000, RZ ;  /* 0x0010000000007824 */ /* 0x000fe200078e00ff */
[----:B------:R-:W-:-:S04]  /*2890*/  LEA R3, R3, 0x3b800000, 0x17 ;  /* 0x3b80000003037811 */ /* 0x000fc800078eb8ff */
[----:B------:R-:W-:-:S07]  /*28a0*/  LOP3.LUT R0, R3, R0, R7, 0xfe, !PT ;  /* 0x0000000003007212 */ /* 0x000fce00078efe07 */
.L_x_20793:
[----:B------:R-:W-:Y:S05]  /*28b0*/  BSYNC.RECONVERGENT B0 ;  /* 0x0000000000007941 */ /* 0x000fea0003800200 */
.L_x_20792:
[----:B------:R-:W0:Y:S02]  /*28c0*/  F2I.FTZ.TRUNC.NTZ R0, R0 ;  /* 0x0000000000007305 */ /* 0x000e24000021f100 */
[----:B0-----:R-:W-:Y:S01]  /*28d0*/  PRMT R17, R0, 0x7610, R17 ;  /* 0x0000761000117816 */ /* 0x001fe20000000011 */
[----:B------:R-:W-:Y:S06]  /*28e0*/  BRA `(.L_x_20777) ;  /* 0x0000000400107947 */ /* 0x000fec0003800000 */
.L_x_20790:
        /* <DEDUP_REMOVED lines=21> */
.L_x_20799:
[----:B------:R-:W-:Y:S05]  /*2a40*/  BSYNC.RECONVERGENT B1 ;  /* 0x0000000000017941 */ /* 0x000fea0003800200 */
.L_x_20798:
[----:B------:R-:W-:Y:S01]  /*2a50*/  IMAD.SHL.U32 R0, R0, 0x200000, RZ ;  /* 0x0020000000007824 */ /* 0x000fe200078e00ff */
[----:B------:R-:W-:-:S04]  /*2a60*/  LEA R3, R3, 0x37800000, 0x17 ;  /* 0x3780000003037811 */ /* 0x000fc800078eb8ff */
[----:B------:R-:W-:-:S07]  /*2a70*/  LOP3.LUT R0, R3, R0, R7, 0xfe, !PT ;  /* 0x0000000003007212 */ /* 0x000fce00078efe07 */
.L_x_20797:
[----:B------:R-:W-:Y:S05]  /*2a80*/  BSYNC.RECONVERGENT B0 ;  /* 0x0000000000007941 */ /* 0x000fea0003800200 */
.L_x_20796:
[----:B------:R-:W0:Y:S02]  /*2a90*/  F2I.FTZ.TRUNC.NTZ R0, R0 ;  /* 0x0000000000007305 */ /* 0x000e24000021f100 */
[----:B0-----:R-:W-:Y:S01]  /*2aa0*/  PRMT R17, R0, 0x7610, R17 ;  /* 0x0000761000117816 */ /* 0x001fe20000000011 */
[----:B------:R-:W-:Y:S06]  /*2ab0*/  BRA `(.L_x_20777) ;  /* 0x00000000009c7947 */ /* 0x000fec0003800000 */
.L_x_20789:
        /* <DEDUP_REMOVED lines=14> */
.L_x_20803:
[----:B------:R-:W-:Y:S05]  /*2ba0*/  BSYNC.RECONVERGENT B0 ;  /* 0x0000000000007941 */ /* 0x000fea0003800200 */
.L_x_20802:
[----:B------:R-:W0:Y:S02]  /*2bb0*/  F2I.FTZ.TRUNC.NTZ R0, R0 ;  /* 0x0000000000007305 */ /* 0x000e24000021f100 */
[----:B0-----:R-:W-:Y:S01]  /*2bc0*/  PRMT R17, R0, 0x7610, R17 ;  /* 0x0000761000117816 */ /* 0x001fe20000000011 */
[----:B------:R-:W-:Y:S06]  /*2bd0*/  BRA `(.L_x_20777) ;  /* 0x0000000000547947 */ /* 0x000fec0003800000 */
.L_x_20776:
        /* <DEDUP_REMOVED lines=16> */
.L_x_20804:
[----:B------:R-:W-:Y:S01]  /*2ce0*/  PRMT R17, RZ, 0x7610, R17 ;  /* 0x00007610ff117816 */ /* 0x000fe20000000011 */
[----:B------:R-:W-:Y:S06]  /*2cf0*/  BRA `(.L_x_20777) ;  /* 0x00000000000c7947 */ /* 0x000fec0003800000 */
.L_x_20801:
[----:B------:R0:W5:Y:S01]  /*2d00*/  LDG.E.U8 R17, desc[UR36][R4.64] ;  /* 0x0000002404117981 */ /* 0x000162000c1e1100 */
[----:B------:R-:W-:Y:S05]  /*2d10*/  BRA `(.L_x_20777) ;  /* 0x0000000000047947 */ /* 0x000fea0003800000 */
.L_x_20800:
[----:B------:R1:W5:Y:S02]  /*2d20*/  LDG.E.U8 R17, desc[UR36][R4.64] ;  /* 0x0000002404117981 */ /* 0x000364000c1e1100 */
.L_x_20777:
        /* <DEDUP_REMOVED lines=18> */
.L_x_20808:
[----:B------:R0:W5:Y:S01]  /*2e50*/  LDG.E.U8 R0, desc[UR36][R4.64] ;  /* 0x0000002404007981 */ /* 0x000162000c1e1100 */
[----:B------:R-:W-:Y:S05]  /*2e60*/  BRA `(.L_x_20810) ;  /* 0x0000000c00507947 */ /* 0x000fea0003800000 */
.L_x_20807:
        /* <DEDUP_REMOVED lines=8> */
.L_x_20812:
[----:B------:R0:W5:Y:S01]  /*2ef0*/  LDG.E.U8 R0, desc[UR36][R4.64] ;  /* 0x0000002404007981 */ /* 0x000162000c1e1100 */
[----:B------:R-:W-:Y:S05]  /*2f00*/  BRA `(.L_x_20810) ;  /* 0x0000000c00287947 */ /* 0x000fea0003800000 */
.L_x_20811:
[----:B------:R0:W5:Y:S01]  /*2f10*/  LDG.E.U16 R0, desc[UR36][R4.64] ;  /* 0x0000002404007981 */ /* 0x000162000c1e1500 */
[----:B------:R-:W-:Y:S05]  /*2f20*/  BRA `(.L_x_20810) ;  /* 0x0000000c00207947 */ /* 0x000fea0003800000 */
.L_x_20806:
        /* <DEDUP_REMOVED lines=9> */
.L_x_20814:
[----:B------:R-:W2:Y:S02]  /*2fc0*/  LDG.E.U16 R3, desc[UR36][R4.64] ;  /* 0x0000002404037981 */ /* 0x000ea4000c1e1500 */
[----:B--2---:R-:W-:-:S06]  /*2fd0*/  HADD2.F32 R3, -RZ, R3.H0_H0 ;  /* 0x20000003ff037230 */ /* 0x004fcc0000004100 */
[----:B------:R-:W0:Y:S02]  /*2fe0*/  F2I.FTZ.TRUNC.NTZ R3, R3 ;  /* 0x0000000300037305 */ /* 0x000e24000021f100 */
[----:B0-----:R-:W-:Y:S01]  /*2ff0*/  PRMT R0, R3, 0x7610, R0 ;  /* 0x0000761003007816 */ /* 0x001fe20000000000 */
[----:B------:R-:W-:Y:S06]  /*3000*/  BRA `(.L_x_20810) ;  /* 0x0000000800e87947 */ /* 0x000fec0003800000 */
.L_x_20813:
        /* <DEDUP_REMOVED lines=9> */
.L_x_20816:
[----:B------:R-:W2:Y:S02]  /*30a0*/  LDG.E.U16 R4, desc[UR36][R4.64] ;  /* 0x0000002404047981 */ /* 0x000ea4000c1e1500 */
[----:B--2---:R-:W-:-:S06]  /*30b0*/  HADD2.F32 R3, -RZ, R4.H0_H0 ;  /* 0x20000004ff037230 */ /* 0x004fcc0000004100 */
[----:B------:R-:W0:Y:S02]  /*30c0*/  F2I.FTZ.TRUNC.NTZ R3, R3 ;  /* 0x0000000300037305 */ /* 0x000e24000021f100 */
[----:B0-----:R-:W-:Y:S01]  /*30d0*/  PRMT R0, R3, 0x7610, R0 ;  /* 0x0000761003007816 */ /* 0x001fe20000000000 */
[----:B------:R-:W-:Y:S06]  /*30e0*/  BRA `(.L_x_20810) ;  /* 0x0000000800b07947 */ /* 0x000fec0003800000 */
.L_x_20815:
[----:B------:R-:W2:Y:S02]  /*30f0*/  LDG.E.64 R4, desc[UR36][R4.64] ;  /* 0x0000002404047981 */ /* 0x000ea4000c1e1b00 */
[----:B--2---:R0:W1:Y:S02]  /*3100*/  F2I.F64.TRUNC R0, R4 ;  /* 0x0000000400007311 */ /* 0x004064000030d100 */
[----:B01----:R-:W-:Y:S05]  /*3110*/  BRA `(.L_x_20810) ;  /* 0x0000000800a47947 */ /* 0x003fea0003800000 */
.L_x_20805:
        /* <DEDUP_REMOVED lines=12> */
.L_x_20819:
[----:B------:R-:W2:Y:S02]  /*31e0*/  LDG.E.64 R4, desc[UR36][R4.64] ;  /* 0x0000002404047981 */ /* 0x000ea4000c1e1b00 */
[----:B--2---:R3:W4:Y:S02]  /*31f0*/  F2I.F64.TRUNC R0, R4 ;  /* 0x0000000400007311 */ /* 0x004724000030d100 */
[----:B---34-:R-:W-:Y:S05]  /*3200*/  BRA `(.L_x_20810) ;  /* 0x0000000800687947 */ /* 0x018fea0003800000 */
.L_x_20818:
        /* <DEDUP_REMOVED lines=27> */
.L_x_20821:
        /* <DEDUP_REMOVED lines=15> */
.L_x_20820:
[----:B------:R-:W2:Y:S02]  /*34b0*/  LDG.E.U16 R3, desc[UR36][R4.64] ;  /* 0x0000002404037981 */ /* 0x000ea4000c1e1500 */
[----:B--2---:R-:W-:-:S06]  /*34c0*/  IMAD.U32 R3, R3, 0x10000, RZ ;  /* 0x0001000003037824 */ /* 0x004fcc00078e00ff */
[----:B------:R-:W0:Y:S02]  /*34d0*/  F2I.FTZ.TRUNC.NTZ R3, R3 ;  /* 0x0000000300037305 */ /* 0x000e24000021f100 */
[----:B0-----:R-:W-:Y:S01]  /*34e0*/  PRMT R0, R3, 0x7610, R0 ;  /* 0x0000761003007816 */ /* 0x001fe20000000000 */
[----:B------:R-:W-:Y:S06]  /*34f0*/  BRA `(.L_x_20810) ;  /* 0x0000000400ac7947 */ /* 0x000fec0003800000 */
.L_x_20817:
        /* <DEDUP_REMOVED lines=10> */
.L_x_20824:
        /* <DEDUP_REMOVED lines=21> */
.L_x_20828:
[----:B------:R-:W-:Y:S05]  /*36f0*/  BSYNC.RECONVERGENT B1 ;  /* 0x0000000000017941 */ /* 0x000fea0003800200 */
.L_x_20827:
[----:B------:R-:W-:Y:S01]  /*3700*/  IMAD.SHL.U32 R0, R0, 0x100000, RZ ;  /* 0x0010000000007824 */ /* 0x000fe200078e00ff */
[----:B------:R-:W-:-:S04]  /*3710*/  LEA R3, R3, 0x3b800000, 0x17 ;  /* 0x3b80000003037811 */ /* 0x000fc800078eb8ff */
[----:B------:R-:W-:-:S07]  /*3720*/  LOP3.LUT R3, R3, R0, R7, 0xfe, !PT ;  /* 0x0000000003037212 */ /* 0x000fce00078efe07 */
.L_x_20826:
[----:B------:R-:W-:Y:S05]  /*3730*/  BSYNC.RECONVERGENT B0 ;  /* 0x0000000000007941 */ /* 0x000fea0003800200 */
.L_x_20825:
[----:B------:R-:W0:Y:S02]  /*3740*/  F2I.FTZ.TRUNC.NTZ R3, R3 ;  /* 0x0000000300037305 */ /* 0x000e24000021f100 */
[----:B0-----:R-:W-:Y:S01]  /*3750*/  PRMT R0, R3, 0x7610, R0 ;  /* 0x0000761003007816 */ /* 0x001fe20000000000 */
[----:B------:R-:W-:Y:S06]  /*3760*/  BRA `(.L_x_20810) ;  /* 0x0000000400107947 */ /* 0x000fec0003800000 */
.L_x_20823:
        /* <DEDUP_REMOVED lines=21> */
.L_x_20832:
[----:B------:R-:W-:Y:S05]  /*38c0*/  BSYNC.RECONVERGENT B1 ;  /* 0x0000000000017941 */ /* 0x000fea0003800200 */
.L_x_20831:
[----:B------:R-:W-:Y:S01]  /*38d0*/  IMAD.SHL.U32 R0, R0, 0x200000, RZ ;  /* 0x0020000000007824 */ /* 0x000fe200078e00ff */
[----:B------:R-:W-:-:S04]  /*38e0*/  LEA R3, R3, 0x37800000, 0x17 ;  /* 0x3780000003037811 */ /* 0x000fc800078eb8ff */
[----:B------:R-:W-:-:S07]  /*38f0*/  LOP3.LUT R3, R3, R0, R7, 0xfe, !PT ;  /* 0x0000000003037212 */ /* 0x000fce00078efe07 */
.L_x_20830:
[----:B------:R-:W-:Y:S05]  /*3900*/  BSYNC.RECONVERGENT B0 ;  /* 0x0000000000007941 */ /* 0x000fea0003800200 */
.L_x_20829:
[----:B------:R-:W0:Y:S02]  /*3910*/  F2I.FTZ.TRUNC.NTZ R3, R3 ;  /* 0x0000000300037305 */ /* 0x000e24000021f100 */
[----:B0-----:R-:W-:Y:S01]  /*3920*/  PRMT R0, R3, 0x7610, R0 ;  /* 0x0000761003007816 */ /* 0x001fe20000000000 */
[----:B------:R-:W-:Y:S06]  /*3930*/  BRA `(.L_x_20810) ;  /* 0x00000000009c7947 */ /* 0x000fec0003800000 */
.L_x_20822:
        /* <DEDUP_REMOVED lines=14> */
.L_x_20836:
[----:B------:R-:W-:Y:S05]  /*3a20*/  BSYNC.RECONVERGENT B0 ;  /* 0x0000000000007941 */ /* 0x000fea0003800200 */
.L_x_20835:
[----:B------:R-:W0:Y:S02]  /*3a30*/  F2I.FTZ.TRUNC.NTZ R3, R3 ;  /* 0x0000000300037305 */ /* 0x000e24000021f100 */
[----:B0-----:R-:W-:Y:S01]  /*3a40*/  PRMT R0, R3, 0x7610, R0 ;  /* 0x0000761003007816 */ /* 0x001fe20000000000 */
[----:B------:R-:W-:Y:S06]  /*3a50*/  BRA `(.L_x_20810) ;  /* 0x0000000000547947 */ /* 0x000fec0003800000 */
.L_x_20809:
        /* <DEDUP_REMOVED lines=16> */
.L_x_20837:
[----:B------:R-:W-:Y:S01]  /*3b60*/  PRMT R0, RZ, 0x7610, R0 ;  /* 0x00007610ff007816 */ /* 0x000fe20000000000 */
[----:B------:R-:W-:Y:S06]  /*3b70*/  BRA `(.L_x_20810) ;  /* 0x00000000000c7947 */ /* 0x000fec0003800000 */
.L_x_20834:
[----:B------:R1:W5:Y:S01]  /*3b80*/  LDG.E.U8 R0, desc[UR36][R4.64] ;  /* 0x0000002404007981 */ /* 0x000362000c1e1100 */
[----:B------:R-:W-:Y:S05]  /*3b90*/  BRA `(.L_x_20810) ;  /* 0x0000000000047947 */ /* 0x000fea0003800000 */
.L_x_20833:
[----:B------:R2:W5:Y:S02]  /*3ba0*/  LDG.E.U8 R0, desc[UR36][R4.64] ;  /* 0x0000002404007981 */ /* 0x000564000c1e1100 */
.L_x_20810:
[----:B-----5:R-:W-:Y:S01]  /*3bb0*/  PRMT R17, R17, 0x8880, RZ ;  /* 0x0000888011117816 */ /* 0x020fe200000000ff */
[----:B------:R-:W-:Y:S01]  /*3bc0*/  VIADD R23, R23, 0x80 ;  /* 0x0000008017177836 */ /* 0x000fe20000000000 */
[----:B-1--4-:R-:W-:Y:S02]  /*3bd0*/  PRMT R0, R0, 0x8880, RZ ;  /* 0x0000888000007816 */ /* 0x012fe400000000ff */
[----:B------:R-:W-:Y:S02]  /*3be0*/  PRMT R22, R17, 0x7710, RZ ;  /* 0x0000771011167816 */ /* 0x000fe400000000ff */
[----:B------:R-:W-:-:S07]  /*3bf0*/  PRMT R19, R0, 0x7710, RZ ;  /* 0x0000771000137816 */ /* 0x000fce00000000ff */
.L_x_20771:
[----:B------:R-:W-:Y:S05]  /*3c00*/  BSYNC.RECONVERGENT B6 ;  /* 0x0000000000067941 */ /* 0x000fea0003800200 */
.L_x_20770:
        /* <DEDUP_REMOVED lines=24> */
.L_x_20843:
[----:B------:R3:W5:Y:S01]  /*3d90*/  LDG.E.U8 R17, desc[UR36][R4.64] ;  /* 0x0000002404117981 */ /* 0x000762000c1e1100 */
[----:B------:R-:W-:Y:S05]  /*3da0*/  BRA `(.L_x_20845) ;  /* 0x0000000c00507947 */ /* 0x000fea0003800000 */
.L_x_20842:
        /* <DEDUP_REMOVED lines=8> */
.L_x_20847:
[----:B------:R0:W5:Y:S01]  /*3e30*/  LDG.E.U8 R17, desc[UR36][R4.64] ;  /* 0x0000002404117981 */ /* 0x000162000c1e1100 */
[----:B------:R-:W-:Y:S05]  /*3e40*/  BRA `(.L_x_20845) ;  /* 0x0000000c00287947 */ /* 0x000fea0003800000 */
.L_x_20846:
[----:B------:R0:W5:Y:S01]  /*3e50*/  LDG.E.U16 R17, desc[UR36][R4.64] ;  /* 0x0000002404117981 */ /* 0x000162000c1e1500 */
[----:B------:R-:W-:Y:S05]  /*3e60*/  BRA `(.L_x_20845) ;  /* 0x0000000c00207947 */ /* 0x000fea0003800000 */
.L_x_20841:
        /* <DEDUP_REMOVED lines=9> */
.L_x_20849:
[----:B------:R-:W2:Y:S02]  /*3f00*/  LDG.E.U16 R0, desc[UR36][R4.64] ;  /* 0x0000002404007981 */ /* 0x000ea4000c1e1500 */
[----:B--2---:R-:W-:-:S06]  /*3f10*/  HADD2.F32 R0, -RZ, R0.H0_H0 ;  /* 0x20000000ff007230 */ /* 0x004fcc0000004100 */
[----:B------:R-:W0:Y:S02]  /*3f20*/  F2I.FTZ.TRUNC.NTZ R0, R0 ;  /* 0x0000000000007305 */ /* 0x000e24000021f100 */
[----:B0-----:R-:W-:Y:S01]  /*3f30*/  PRMT R17, R0, 0x7610, R17 ;  /* 0x0000761000117816 */ /* 0x001fe20000000011 */
[----:B------:R-:W-:Y:S06]  /*3f40*/  BRA `(.L_x_20845) ;  /* 0x0000000800e87947 */ /* 0x000fec0003800000 */
.L_x_20848:
        /* <DEDUP_REMOVED lines=9> */
.L_x_20851:
[----:B------:R-:W2:Y:S02]  /*3fe0*/  LDG.E.U16 R4, desc[UR36][R4.64] ;  /* 0x0000002404047981 */ /* 0x000ea4000c1e1500 */
[----:B--2---:R-:W-:-:S06]  /*3ff0*/  HADD2.F32 R0, -RZ, R4.H0_H0 ;  /* 0x20000004ff007230 */ /* 0x004fcc0000004100 */
[----:B------:R-:W0:Y:S02]  /*4000*/  F2I.FTZ.TRUNC.NTZ R0, R0 ;  /* 0x0000000000007305 */ /* 0x000e24000021f100 */
[----:B0-----:R-:W-:Y:S01]  /*4010*/  PRMT R17, R0, 0x7610, R17 ;  /* 0x0000761000117816 */ /* 0x001fe20000000011 */
[----:B------:R-:W-:Y:S06]  /*4020*/  BRA `(.L_x_20845) ;  /* 0x0000000800b07947 */ /* 0x000fec0003800000 */
.L_x_20850:
[----:B------:R-:W2:Y:S02]  /*4030*/  LDG.E.64 R4, desc[UR36][R4.64] ;  /* 0x0000002404047981 */ /* 0x000ea4000c1e1b00 */
[----:B--2---:R0:W1:Y:S02]  /*4040*/  F2I.F64.TRUNC R17, R4 ;  /* 0x0000000400117311 */ /* 0x004064000030d100 */
[----:B01----:R-:W-:Y:S05]  /*4050*/  BRA `(.L_x_20845) ;  /* 0x0000000800a47947 */ /* 0x003fea0003800000 */
.L_x_20840:
        /* <DEDUP_REMOVED lines=12> */
.L_x_20854:
[----:B------:R-:W2:Y:S02]  /*4120*/  LDG.E.64 R4, desc[UR36][R4.64] ;  /* 0x0000002404047981 */ /* 0x000ea4000c1e1b00 */
[----:B--2---:R0:W1:Y:S02]  /*4130*/  F2I.F64.TRUNC R17, R4 ;  /* 0x0000000400117311 */ /* 0x004064000030d100 */
[----:B01----:R-:W-:Y:S05]  /*4140*/  BRA `(.L_x_20845) ;  /* 0x0000000800687947 */ /* 0x003fea0003800000 */
.L_x_20853:
        /* <DEDUP_REMOVED lines=27> */
.L_x_20856:
        /* <DEDUP_REMOVED lines=15> */
.L_x_20855:
[----:B------:R-:W2:Y:S02]  /*43f0*/  LDG.E.U16 R0, desc[UR36][R4.64] ;  /* 0x0000002404007981 */ /* 0x000ea4000c1e1500 */
[----:B--2---:R-:W-:-:S06]  /*4400*/  IMAD.U32 R0, R0, 0x10000, RZ ;  /* 0x0001000000007824 */ /* 0x004fcc00078e00ff */
[----:B------:R-:W0:Y:S02]  /*4410*/  F2I.FTZ.TRUNC.NTZ R0, R0 ;  /* 0x0000000000007305 */ /* 0x000e24000021f100 */
[----:B0-----:R-:W-:Y:S01]  /*4420*/  PRMT R17, R0, 0x7610, R17 ;  /* 0x0000761000117816 */ /* 0x001fe20000000011 */
[----:B------:R-:W-:Y:S06]  /*4430*/  BRA `(.L_x_20845) ;  /* 0x0000000400ac7947 */ /* 0x000fec0003800000 */
.L_x_20852:
        /* <DEDUP_REMOVED lines=10> */
.L_x_20859:
        /* <DEDUP_REMOVED lines=21> */
.L_x_20863:
[----:B------:R-:W-:Y:S05]  /*4630*/  BSYNC.RECONVERGENT B1 ;  /* 0x0000000000017941 */ /* 0x000fea0003800200 */
.L_x_20862:
[----:B------:R-:W-:Y:S01]  /*4640*/  IMAD.SHL.U32 R0, R0, 0x100000, RZ ;  /* 0x0010000000007824 */ /* 0x000fe200078e00ff */
[----:B------:R-:W-:-:S04]  /*4650*/  LEA R3, R3, 0x3b800000, 0x17 ;  /* 0x3b80000003037811 */ /* 0x000fc800078eb8ff */
[----:B------:R-:W-:-:S07]  /*4660*/  LOP3.LUT R0, R3, R0, R7, 0xfe, !PT ;  /* 0x0000000003007212 */ /* 0x000fce00078efe07 */
.L_x_20861:
[----:B------:R-:W-:Y:S05]  /*4670*/  BSYNC.RECONVERGENT B0 ;  /* 0x0000000000007941 */ /* 0x000fea0003800200 */
.L_x_20860:
[----:B------:R-:W0:Y:S02]  /*4680*/  F2I.FTZ.TRUNC.NTZ R0, R0 ;  /* 0x0000000000007305 */ /* 0x000e24000021f100 */
[----:B0-----:R-:W-:Y:S01]  /*4690*/  PRMT R17, R0, 0x7610, R17 ;  /* 0x0000761000117816 */ /* 0x001fe20000000011 */
[----:B------:R-:W-:Y:S06]  /*46a0*/  BRA `(.L_x_20845) ;  /* 0x0000000400107947 */ /* 0x000fec0003800000 */
.L_x_20858:
        /* <DEDUP_REMOVED lines=21> */
.L_x_20867:
[----:B------:R-:W-:Y:S05]  /*4800*/  BSYNC.RECONVERGENT B1 ;  /* 0x0000000000017941 */ /* 0x000fea0003800200 */
.L_x_20866:
[----:B------:R-:W-:Y:S01]  /*4810*/  IMAD.SHL.U32 R0, R0, 0x200000, RZ ;  /* 0x0020000000007824 */ /* 0x000fe200078e00ff */
[----:B------:R-:W-:-:S04]  /*4820*/  LEA R3, R3, 0x37800000, 0x17 ;  /* 0x3780000003037811 */ /* 0x000fc800078eb8ff */
[----:B------:R-:W-:-:S07]  /*4830*/  LOP3.LUT R0, R3, R0, R7, 0xfe, !PT ;  /* 0x0000000003007212 */ /* 0x000fce00078efe07 */
.L_x_20865:
[----:B------:R-:W-:Y:S05]  /*4840*/  BSYNC.RECONVERGENT B0 ;  /* 0x0000000000007941 */ /* 0x000fea0003800200 */
.L_x_20864:
[----:B------:R-:W0:Y:S02]  /*4850*/  F2I.FTZ.TRUNC.NTZ R0, R0 ;  /* 0x0000000000007305 */ /* 0x000e24000021f100 */
[----:B0-----:R-:W-:Y:S01]  /*4860*/  PRMT R17, R0, 0x7610, R17 ;  /* 0x0000761000117816 */ /* 0x001fe20000000011 */
[----:B------:R-:W-:Y:S06]  /*4870*/  BRA `(.L_x_20845) ;  /* 0x00000000009c7947 */ /* 0x000fec0003800000 */
.L_x_20857:
        /* <DEDUP_REMOVED lines=14> */
.L_x_20871:
[----:B------:R-:W-:Y:S05]  /*4960*/  BSYNC.RECONVERGENT B0 ;  /* 0x0000000000007941 */ /* 0x000fea0003800200 */
.L_x_20870:
[----:B------:R-:W0:Y:S02]  /*4970*/  F2I.FTZ.TRUNC.NTZ R0, R0 ;  /* 0x0000000000007305 */ /* 0x000e24000021f100 */
[----:B0-----:R-:W-:Y:S01]  /*4980*/  PRMT R17, R0, 0x7610, R17 ;  /* 0x0000761000117816 */ /* 0x001fe20000000011 */
[----:B------:R-:W-:Y:S06]  /*4990*/  BRA `(.L_x_20845) ;  /* 0x0000000000547947 */ /* 0x000fec0003800000 */
.L_x_20844:
        /* <DEDUP_REMOVED lines=16> */
.L_x_20872:
[----:B------:R-:W-:Y:S01]  /*4aa0*/  PRMT R17, RZ, 0x7610, R17 ;  /* 0x00007610ff117816 */ /* 0x000fe20000000011 */
[----:B------:R-:W-:Y:S06]  /*4ab0*/  BRA `(.L_x_20845) ;  /* 0x00000000000c7947 */ /* 0x000fec0003800000 */
.L_x_20869:
[----:B------:R1:W5:Y:S01]  /*4ac0*/  LDG.E.U8 R17, desc[UR36][R4.64] ;  /* 0x0000002404117981 */ /* 0x000362000c1e1100 */
[----:B------:R-:W-:Y:S05]  /*4ad0*/  BRA `(.L_x_20845) ;  /* 0x0000000000047947 */ /* 0x000fea0003800000 */
.L_x_20868:
[----:B------:R2:W5:Y:S02]  /*4ae0*/  LDG.E.U8 R17, desc[UR36][R4.64] ;  /* 0x0000002404117981 */ /* 0x000564000c1e1100 */
.L_x_20845:
        /* <DEDUP_REMOVED lines=19> */
.L_x_20876:
[----:B------:R0:W5:Y:S01]  /*4c20*/  LDG.E.U8 R0, desc[UR36][R4.64] ;  /* 0x0000002404007981 */ /* 0x000162000c1e1100 */
[----:B------:R-:W-:Y:S05]  /*4c30*/  BRA `(.L_x_20878) ;  /* 0x0000000c00507947 */ /* 0x000fea0003800000 */
.L_x_20875:
        /* <DEDUP_REMOVED lines=8> */
.L_x_20880:
[----:B------:R4:W5:Y:S01]  /*4cc0*/  LDG.E.U8 R0, desc[UR36][R4.64] ;  /* 0x0000002404007981 */ /* 0x000962000c1e1100 */
[----:B------:R-:W-:Y:S05]  /*4cd0*/  BRA `(.L_x_20878) ;  /* 0x0000000c00287947 */ /* 0x000fea0003800000 */
.L_x_20879:
[----:B------:R3:W5:Y:S01]  /*4ce0*/  LDG.E.U16 R0, desc[UR36][R4.64] ;  /* 0x0000002404007981 */ /* 0x000762000c1e1500 */
[----:B------:R-:W-:Y:S05]  /*4cf0*/  BRA `(.L_x_20878) ;  /* 0x0000000c00207947 */ /* 0x000fea0003800000 */
.L_x_20874:
        /* <DEDUP_REMOVED lines=9> */
.L_x_20882:
[----:B------:R-:W2:Y:S02]  /*4d90*/  LDG.E.U16 R3, desc[UR36][R4.64] ;  /* 0x0000002404037981 */ /* 0x000ea4000c1e1500 */
[----:B--2---:R-:W-:-:S06]  /*4da0*/  HADD2.F32 R3, -RZ, R3.H0_H0 ;  /* 0x20000003ff037230 */ /* 0x004fcc0000004100 */
[----:B------:R-:W0:Y:S02]  /*4db0*/  F2I.FTZ.TRUNC.NTZ R3, R3 ;  /* 0x0000000300037305 */ /* 0x000e24000021f100 */
[----:B0-----:R-:W-:Y:S01]  /*4dc0*/  PRMT R0, R3, 0x7610, R0 ;  /* 0x0000761003007816 */ /* 0x001fe20000000000 */
[----:B------:R-:W-:Y:S06]  /*4dd0*/  BRA `(.L_x_20878) ;  /* 0x0000000800e87947 */ /* 0x000fec0003800000 */
.L_x_20881:
        /* <DEDUP_REMOVED lines=9> */
.L_x_20884:
[----:B------:R-:W2:Y:S02]  /*4e70*/  LDG.E.U16 R4, desc[UR36][R4.64] ;  /* 0x0000002404047981 */ /* 0x000ea4000c1e1500 */
[----:B--2---:R-:W-:-:S06]  /*4e80*/  HADD2.F32 R3, -RZ, R4.H0_H0 ;  /* 0x20000004ff037230 */ /* 0x004fcc0000004100 */
[----:B------:R-:W0:Y:S02]  /*4e90*/  F2I.FTZ.TRUNC.NTZ R3, R3 ;  /* 0x0000000300037305 */ /* 0x000e24000021f100 */
[----:B0-----:R-:W-:Y:S01]  /*4ea0*/  PRMT R0, R3, 0x7610, R0 ;  /* 0x0000761003007816 */ /* 0x001fe20000000000 */
[----:B------:R-:W-:Y:S06]  /*4eb0*/  BRA `(.L_x_20878) ;  /* 0x0000000800b07947 */ /* 0x000fec0003800000 */
.L_x_20883:
[----:B------:R-:W2:Y:S02]  /*4ec0*/  LDG.E.64 R4, desc[UR36][R4.64] ;  /* 0x0000002404047981 */ /* 0x000ea4000c1e1b00 */
[----:B--2---:R0:W1:Y:S02]  /*4ed0*/  F2I.F64.TRUNC R0, R4 ;  /* 0x0000000400007311 */ /* 0x004064000030d100 */
[----:B01----:R-:W-:Y:S05]  /*4ee0*/  BRA `(.L_x_20878) ;  /* 0x0000000800a47947 */ /* 0x003fea0003800000 */
.L_x_20873:
        /* <DEDUP_REMOVED lines=12> */
.L_x_20887:
[----:B------:R-:W2:Y:S02]  /*4fb0*/  LDG.E.64 R4, desc[UR36][R4.64] ;  /* 0x0000002404047981 */ /* 0x000ea4000c1e1b00 */
[----:B--2---:R3:W4:Y:S02]  /*4fc0*/  F2I.F64.TRUNC R0, R4 ;  /* 0x0000000400007311 */ /* 0x004724000030d100 */
[----:B---34-:R-:W-:Y:S05]  /*4fd0*/  BRA `(.L_x_20878) ;  /* 0x0000000800687947 */ /* 0x018fea0003800000 */
.L_x_20886:
        /* <DEDUP_REMOVED lines=27> */
.L_x_20889:
        /* <DEDUP_REMOVED lines=15> */
.L_x_20888:
[----:B------:R-:W2:Y:S02]  /*5280*/  LDG.E.U16 R3, desc[UR36][R4.64] ;  /* 0x0000002404037981 */ /* 0x000ea4000c1e1500 */
[----:B--2---:R-:W-:-:S06]  /*5290*/  IMAD.U32 R3, R3, 0x10000, RZ ;  /* 0x0001000003037824 */ /* 0x004fcc00078e00ff */
[----:B------:R-:W0:Y:S02]  /*52a0*/  F2I.FTZ.TRUNC.NTZ R3, R3 ;  /* 0x0000000300037305 */ /* 0x000e24000021f100 */
[----:B0-----:R-:W-:Y:S01]  /*52b0*/  PRMT R0, R3, 0x7610, R0 ;  /* 0x0000761003007816 */ /* 0x001fe20000000000 */
[----:B------:R-:W-:Y:S06]  /*52c0*/  BRA `(.L_x_20878) ;  /* 0x0000000400ac7947 */ /* 0x000fec0003800000 */
.L_x_20885:
        /* <DEDUP_REMOVED lines=10> */
.L_x_20892:
        /* <DEDUP_REMOVED lines=21> */
.L_x_20896:
[----:B------:R-:W-:Y:S05]  /*54c0*/  BSYNC.RECONVERGENT B1 ;  /* 0x0000000000017941 */ /* 0x000fea0003800200 */
.L_x_20895:
[----:B------:R-:W-:Y:S01]  /*54d0*/  IMAD.SHL.U32 R0, R0, 0x100000, RZ ;  /* 0x0010000000007824 */ /* 0x000fe200078e00ff */
[----:B------:R-:W-:-:S04]  /*54e0*/  LEA R3, R3, 0x3b800000, 0x17 ;  /* 0x3b80000003037811 */ /* 0x000fc800078eb8ff */
[----:B------:R-:W-:-:S07]  /*54f0*/  LOP3.LUT R3, R3, R0, R7, 0xfe, !PT ;  /* 0x0000000003037212 */ /* 0x000fce00078efe07 */
.L_x_20894:
[----:B------:R-:W-:Y:S05]  /*5500*/  BSYNC.RECONVERGENT B0 ;  /* 0x0000000000007941 */ /* 0x000fea0003800200 */
.L_x_20893:
[----:B------:R-:W0:Y:S02]  /*5510*/  F2I.FTZ.TRUNC.NTZ R3, R3 ;  /* 0x0000000300037305 */ /* 0x000e24000021f100 */
[----:B0-----:R-:W-:Y:S01]  /*5520*/  PRMT R0, R3, 0x7610, R0 ;  /* 0x0000761003007816 */ /* 0x001fe20000000000 */
[----:B------:R-:W-:Y:S06]  /*5530*/  BRA `(.L_x_20878) ;  /* 0x0000000400107947 */ /* 0x000fec0003800000 */
.L_x_20891:
        /* <DEDUP_REMOVED lines=21> */
.L_x_20900:
[----:B------:R-:W-:Y:S05]  /*5690*/  BSYNC.RECONVERGENT B1 ;  /* 0x0000000000017941 */ /* 0x000fea0003800200 */
.L_x_20899:
[----:B------:R-:W-:Y:S01]  /*56a0*/  IMAD.SHL.U32 R0, R0, 0x200000, RZ ;  /* 0x0020000000007824 */ /* 0x000fe200078e00ff */
[----:B------:R-:W-:-:S04]  /*56b0*/  LEA R3, R3, 0x37800000, 0x17 ;  /* 0x3780000003037811 */ /* 0x000fc800078eb8ff */
[----:B------:R-:W-:-:S07]  /*56c0*/  LOP3.LUT R3, R3, R0, R7, 0xfe, !PT ;  /* 0x0000000003037212 */ /* 0x000fce00078efe07 */
.L_x_20898:
[----:B------:R-:W-:Y:S05]  /*56d0*/  BSYNC.RECONVERGENT B0 ;  /* 0x0000000000007941 */ /* 0x000fea0003800200 */
.L_x_20897:
[----:B------:R-:W0:Y:S02]  /*56e0*/  F2I.FTZ.TRUNC.NTZ R3, R3 ;  /* 0x0000000300037305 */ /* 0x000e24000021f100 */
[----:B0-----:R-:W-:Y:S01]  /*56f0*/  PRMT R0, R3, 0x7610, R0 ;  /* 0x0000761003007816 */ /* 0x001fe20000000000 */
[----:B------:R-:W-:Y:S06]  /*5700*/  BRA `(.L_x_20878) ;  /* 0x00000000009c7947 */ /* 0x000fec0003800000 */
.L_x_20890:
        /* <DEDUP_REMOVED lines=14> */
.L_x_20904:
[----:B------:R-:W-:Y:S05]  /*57f0*/  BSYNC.RECONVERGENT B0 ;  /* 0x0000000000007941 */ /* 0x000fea0003800200 */
.L_x_20903:
[----:B------:R-:W0:Y:S02]  /*5800*/  F2I.FTZ.TRUNC.NTZ R3, R3 ;  /* 0x0000000300037305 */ /* 0x000e24000021f100 */
[----:B0-----:R-:W-:Y:S01]  /*5810*/  PRMT R0, R3, 0x7610, R0 ;  /* 0x0000761003007816 */ /* 0x001fe20000000000 */
[----:B------:R-:W-:Y:S06]  /*5820*/  BRA `(.L_x_20878) ;  /* 0x0000000000547947 */ /* 0x000fec0003800000 */
.L_x_20877:
        /* <DEDUP_REMOVED lines=16> */
.L_x_20905:
[----:B------:R-:W-:Y:S01]  /*5930*/  PRMT R0, RZ, 0x7610, R0 ;  /* 0x00007610ff007816 */ /* 0x000fe20000000000 */
[----:B------:R-:W-:Y:S06]  /*5940*/  BRA `(.L_x_20878) ;  /* 0x00000000000c7947 */ /* 0x000fec0003800000 */
.L_x_20902:
[----:B------:R1:W5:Y:S01]  /*5950*/  LDG.E.U8 R0, desc[UR36][R4.64] ;  /* 0x0000002404007981 */ /* 0x000362000c1e1100 */
[----:B------:R-:W-:Y:S05]  /*5960*/  BRA `(.L_x_20878) ;  /* 0x0000000000047947 */ /* 0x000fea0003800000 */
.L_x_20901:
[----:B------:R2:W5:Y:S02]  /*5970*/  LDG.E.U8 R0, desc[UR36][R4.64] ;  /* 0x0000002404007981 */ /* 0x000564000c1e1100 */
.L_x_20878:
[----:B-----5:R-:W-:Y:S01]  /*5980*/  PRMT R17, R17, 0x8880, RZ ;  /* 0x0000888011117816 */ /* 0x020fe200000000ff */
[----:B------:R-:W-:Y:S01]  /*5990*/  VIADD R23, R23, 0x80 ;  /* 0x0000008017177836 */ /* 0x000fe20000000000 */
[----:B-1----:R-:W-:Y:S02]  /*59a0*/  PRMT R0, R0, 0x8880, RZ ;  /* 0x0000888000007816 */ /* 0x002fe400000000ff */
[----:B------:R-:W-:Y:S02]  /*59b0*/  PRMT R17, R17, 0x7710, RZ ;  /* 0x0000771011117816 */ /* 0x000fe400000000ff */
[----:B------:R-:W-:-:S07]  /*59c0*/  PRMT R18, R0, 0x7710, RZ ;  /* 0x0000771000127816 */ /* 0x000fce00000000ff */
.L_x_20839:
[----:B------:R-:W-:Y:S05]  /*59d0*/  BSYNC.RECONVERGENT B6 ;  /* 0x0000000000067941 */ /* 0x000fea0003800200 */
.L_x_20838:
[----:B------:R-:W-:Y:S01]  /*59e0*/  ISETP.GE.AND P0, PT, R23, R16, PT ;  /* 0x000000101700720c */ /* 0x000fe20003f06270 */
[----:B------:R-:W-:Y:S01]  /*59f0*/  BSSY.RECONVERGENT B6, `(.L_x_20906) ;  /* 0x00001da000067945 */ /* 0x000fe20003800200 */
[----:B------:R-:W-:Y:S02]  /*5a00*/  PRMT R0, RZ, 0x7610, R0 ;  /* 0x00007610ff007816 */ /* 0x000fe40000000000 */
[----:B0-234-:R-:W-:-:S09]  /*5a10*/  PRMT R4, RZ, 0x7610, R4 ;  /* 0x00007610ff047816 */ /* 0x01dfd20000000004 */
        /* <DEDUP_REMOVED lines=20> */
.L_x_20911:
[----:B------:R0:W5:Y:S01]  /*5b60*/  LDG.E.U8 R23, desc[UR36][R4.64] ;  /* 0x0000002404177981 */ /* 0x000162000c1e1100 */
[----:B------:R-:W-:Y:S05]  /*5b70*/  BRA `(.L_x_20913) ;  /* 0x0000000c00507947 */ /* 0x000fea0003800000 */
.L_x_20910:
        /* <DEDUP_REMOVED lines=8> */
.L_x_20915:
[----:B------:R3:W5:Y:S01]  /*5c00*/  LDG.E.U8 R23, desc[UR36][R4.64] ;  /* 0x0000002404177981 */ /* 0x000762000c1e1100 */
[----:B------:R-:W-:Y:S05]  /*5c10*/  BRA `(.L_x_20913) ;  /* 0x0000000c00287947 */ /* 0x000fea0003800000 */
.L_x_20914:
[----:B------:R2:W5:Y:S01]  /*5c20*/  LDG.E.U16 R23, desc[UR36][R4.64] ;  /* 0x0000002404177981 */ /* 0x000562000c1e1500 */
[----:B------:R-:W-:Y:S05]  /*5c30*/  BRA `(.L_x_20913) ;  /* 0x0000000c00207947 */ /* 0x000fea0003800000 */
.L_x_20909:
        /* <DEDUP_REMOVED lines=9> */
.L_x_20917:
[----:B------:R-:W2:Y:S02]  /*5cd0*/  LDG.E.U16 R0, desc[UR36][R4.64] ;  /* 0x0000002404007981 */ /* 0x000ea4000c1e1500 */
[----:B--2---:R-:W-:-:S06]  /*5ce0*/  HADD2.F32 R0, -RZ, R0.H0_H0 ;  /* 0x20000000ff007230 */ /* 0x004fcc0000004100 */
[----:B------:R-:W0:Y:S02]  /*5cf0*/  F2I.FTZ.TRUNC.NTZ R0, R0 ;  /* 0x0000000000007305 */ /* 0x000e24000021f100 */
[----:B0-----:R-:W-:Y:S01]  /*5d00*/  PRMT R23, R0, 0x7610, R23 ;  /* 0x0000761000177816 */ /* 0x001fe20000000017 */
[----:B------:R-:W-:Y:S06]  /*5d10*/  BRA `(.L_x_20913) ;  /* 0x0000000800e87947 */ /* 0x000fec0003800000 */
.L_x_20916:
        /* <DEDUP_REMOVED lines=9> */
.L_x_20919:
[----:B------:R-:W2:Y:S02]  /*5db0*/  LDG.E.U16 R4, desc[UR36][R4.64] ;  /* 0x0000002404047981 */ /* 0x000ea4000c1e1500 */
[----:B--2---:R-:W-:-:S06]  /*5dc0*/  HADD2.F32 R0, -RZ, R4.H0_H0 ;  /* 0x20000004ff007230 */ /* 0x004fcc0000004100 */
[----:B------:R-:W0:Y:S02]  /*5dd0*/  F2I.FTZ.TRUNC.NTZ R0, R0 ;  /* 0x0000000000007305 */ /* 0x000e24000021f100 */
[----:B0-----:R-:W-:Y:S01]  /*5de0*/  PRMT R23, R0, 0x7610, R23 ;  /* 0x0000761000177816 */ /* 0x001fe20000000017 */
[----:B------:R-:W-:Y:S06]  /*5df0*/  BRA `(.L_x_20913) ;  /* 0x0000000800b07947 */ /* 0x000fec0003800000 */
.L_x_20918:
[----:B------:R-:W2:Y:S02]  /*5e00*/  LDG.E.64 R4, desc[UR36][R4.64] ;  /* 0x0000002404047981 */ /* 0x000ea4000c1e1b00 */
[----:B--2---:R0:W1:Y:S02]  /*5e10*/  F2I.F64.TRUNC R23, R4 ;  /* 0x0000000400177311 */ /* 0x004064000030d100 */
[----:B01----:R-:W-:Y:S05]  /*5e20*/  BRA `(.L_x_20913) ;  /* 0x0000000800a47947 */ /* 0x003fea0003800000 */
.L_x_20908:
        /* <DEDUP_REMOVED lines=12> */
.L_x_20922:
[----:B------:R-:W2:Y:S02]  /*5ef0*/  LDG.E.64 R4, desc[UR36][R4.64] ;  /* 0x0000002404047981 */ /* 0x000ea4000c1e1b00 */
[----:B--2---:R0:W1:Y:S02]  /*5f00*/  F2I.F64.TRUNC R23, R4 ;  /* 0x0000000400177311 */ /* 0x004064000030d100 */
[----:B01----:R-:W-:Y:S05]  /*5f10*/  BRA `(.L_x_20913) ;  /* 0x0000000800687947 */ /* 0x003fea0003800000 */
.L_x_20921:
        /* <DEDUP_REMOVED lines=27> */
.L_x_20924:
        /* <DEDUP_REMOVED lines=15> */
.L_x_20923:
[----:B------:R-:W2:Y:S02]  /*61c0*/  LDG.E.U16 R0, desc[UR36][R4.64] ;  /* 0x0000002404007981 */ /* 0x000ea4000c1e1500 */
[----:B--2---:R-:W-:-:S06]  /*61d0*/  IMAD.U32 R0, R0, 0x10000, RZ ;  /* 0x0001000000007824 */ /* 0x004fcc00078e00ff */
[----:B------:R-:W0:Y:S02]  /*61e0*/  F2I.FTZ.TRUNC.NTZ R0, R0 ;  /* 0x0000000000007305 */ /* 0x000e24000021f100 */
[----:B0-----:R-:W-:Y:S01]  /*61f0*/  PRMT R23, R0, 0x7610, R23 ;  /* 0x0000761000177816 */ /* 0x001fe20000000017 */
[----:B------:R-:W-:Y:S06]  /*6200*/  BRA `(.L_x_20913) ;  /* 0x0000000400ac7947 */ /* 0x000fec0003800000 */
.L_x_20920:
        /* <DEDUP_REMOVED lines=10> */
.L_x_20927:
        /* <DEDUP_REMOVED lines=21> */
.L_x_20931:
[----:B------:R-:W-:Y:S05]  /*6400*/  BSYNC.RECONVERGENT B1 ;  /* 0x0000000000017941 */ /* 0x000fea0003800200 */
.L_x_20930:
[----:B------:R-:W-:Y:S01]  /*6410*/  IMAD.SHL.U32 R0, R0, 0x100000, RZ ;  /* 0x0010000000007824 */ /* 0x000fe200078e00ff */
[----:B------:R-:W-:-:S04]  /*6420*/  LEA R3, R3, 0x3b800000, 0x17 ;  /* 0x3b80000003037811 */ /* 0x000fc800078eb8ff */
[----:B------:R-:W-:-:S07]  /*6430*/  LOP3.LUT R0, R3, R0, R7, 0xfe, !PT ;  /* 0x0000000003007212 */ /* 0x000fce00078efe07 */
.L_x_20929:
[----:B------:R-:W-:Y:S05]  /*6440*/  BSYNC.RECONVERGENT B0 ;  /* 0x0000000000007941 */ /* 0x000fea0003800200 */
.L_x_20928:
[----:B------:R-:W0:Y:S02]  /*6450*/  F2I.FTZ.TRUNC.NTZ R0, R0 ;  /* 0x0000000000007305 */ /* 0x000e24000021f100 */
[----:B0-----:R-:W-:Y:S01]  /*6460*/  PRMT R23, R0, 0x7610, R23 ;  /* 0x0000761000177816 */ /* 0x001fe20000000017 */
[----:B------:R-:W-:Y:S06]  /*6470*/  BRA `(.L_x_20913) ;  /* 0x0000000400107947 */ /* 0x000fec0003800000 */
.L_x_20926:
        /* <DEDUP_REMOVED lines=21> */
.L_x_20935:
[----:B------:R-:W-:Y:S05]  /*65d0*/  BSYNC.RECONVERGENT B1 ;  /* 0x0000000000017941 */ /* 0x000fea0003800200 */
.L_x_20934:
[----:B------:R-:W-:Y:S01]  /*65e0*/  IMAD.SHL.U32 R0, R0, 0x200000, RZ ;  /* 0x0020000000007824 */ /* 0x000fe200078e00ff */
[----:B------:R-:W-:-:S04]  /*65f0*/  LEA R3, R3, 0x37800000, 0x17 ;  /* 0x3780000003037811 */ /* 0x000fc800078eb8ff */
[----:B------:R-:W-:-:S07]  /*6600*/  LOP3.LUT R0, R3, R0, R7, 0xfe, !PT ;  /* 0x0000000003007212 */ /* 0x000fce00078efe07 */
.L_x_20933:
[----:B------:R-:W-:Y:S05]  /*6610*/  BSYNC.RECONVERGENT B0 ;  /* 0x0000000000007941 */ /* 0x000fea0003800200 */
.L_x_20932:
[----:B------:R-:W0:Y:S02]  /*6620*/  F2I.FTZ.TRUNC.NTZ R0, R0 ;  /* 0x0000000000007305 */ /* 0x000e24000021f100 */
[----:B0-----:R-:W-:Y:S01]  /*6630*/  PRMT R23, R0, 0x7610, R23 ;  /* 0x0000761000177816 */ /* 0x001fe20000000017 */
[----:B------:R-:W-:Y:S06]  /*6640*/  BRA `(.L_x_20913) ;  /* 0x00000000009c7947 */ /* 0x000fec0003800000 */
.L_x_20925:
        /* <DEDUP_REMOVED lines=14> */
.L_x_20939:
[----:B------:R-:W-:Y:S05]  /*6730*/  BSYNC.RECONVERGENT B0 ;  /* 0x0000000000007941 */ /* 0x000fea0003800200 */
.L_x_20938:
[----:B------:R-:W0:Y:S02]  /*6740*/  F2I.FTZ.TRUNC.NTZ R0, R0 ;  /* 0x0000000000007305 */ /* 0x000e24000021f100 */
[----:B0-----:R-:W-:Y:S01]  /*6750*/  PRMT R23, R0, 0x7610, R23 ;  /* 0x0000761000177816 */ /* 0x001fe20000000017 */
[----:B------:R-:W-:Y:S06]  /*6760*/  BRA `(.L_x_20913) ;  /* 0x0000000000547947 */ /* 0x000fec0003800000 */
.L_x_20912:
        /* <DEDUP_REMOVED lines=16> */
.L_x_20940:
[----:B------:R-:W-:Y:S01]  /*6870*/  PRMT R23, RZ, 0x7610, R23 ;  /* 0x00007610ff177816 */ /* 0x000fe20000000017 */
[----:B------:R-:W-:Y:S06]  /*6880*/  BRA `(.L_x_20913) ;  /* 0x00000000000c7947 */ /* 0x000fec0003800000 */
.L_x_20937:
[----:B------:R0:W5:Y:S01]  /*6890*/  LDG.E.U8 R23, desc[UR36][R4.64] ;  /* 0x0000002404177981 */ /* 0x000162000c1e1100 */
[----:B------:R-:W-:Y:S05]  /*68a0*/  BRA `(.L_x_20913) ;  /* 0x0000000000047947 */ /* 0x000fea0003800000 */
.L_x_20936:
[----:B------:R0:W5:Y:S02]  /*68b0*/  LDG.E.U8 R23, desc[UR36][R4.64] ;  /* 0x0000002404177981 */ /* 0x000164000c1e1100 */
.L_x_20913:
        /* <DEDUP_REMOVED lines=19> */
.L_x_20944:
[----:B------:R0:W5:Y:S01]  /*69f0*/  LDG.E.U8 R0, desc[UR36][R4.64] ;  /* 0x0000002404007981 */ /* 0x000162000c1e1100 */
[----:B------:R-:W-:Y:S05]  /*6a00*/  BRA `(.L_x_20946) ;  /* 0x0000000c00507947 */ /* 0x000fea0003800000 */
.L_x_20943:
        /* <DEDUP_REMOVED lines=8> */
.L_x_20948:
[----:B------:R0:W5:Y:S01]  /*6a90*/  LDG.E.U8 R0, desc[UR36][R4.64] ;  /* 0x0000002404007981 */ /* 0x000162000c1e1100 */
[----:B------:R-:W-:Y:S05]  /*6aa0*/  BRA `(.L_x_20946) ;  /* 0x0000000c00287947 */ /* 0x000fea0003800000 */
.L_x_20947:
[----:B------:R0:W5:Y:S01]  /*6ab0*/  LDG.E.U16 R0, desc[UR36][R4.64] ;  /* 0x0000002404007981 */ /* 0x000162000c1e1500 */
[----:B------:R-:W-:Y:S05]  /*6ac0*/  BRA `(.L_x_20946) ;  /* 0x0000000c00207947 */ /* 0x000fea0003800000 */
.L_x_20942:
        /* <DEDUP_REMOVED lines=9> */
.L_x_20950:
[----:B------:R-:W2:Y:S02]  /*6b60*/  LDG.E.U16 R3, desc[UR36][R4.64] ;  /* 0x0000002404037981 */ /* 0x000ea4000c1e1500 */
[----:B--2---:R-:W-:-:S06]  /*6b70*/  HADD2.F32 R3, -RZ, R3.H0_H0 ;  /* 0x20000003ff037230 */ /* 0x004fcc0000004100 */
[----:B------:R-:W0:Y:S02]  /*6b80*/  F2I.FTZ.TRUNC.NTZ R3, R3 ;  /* 0x0000000300037305 */ /* 0x000e24000021f100 */
[----:B0-----:R-:W-:Y:S01]  /*6b90*/  PRMT R0, R3, 0x7610, R0 ;  /* 0x0000761003007816 */ /* 0x001fe20000000000 */
[----:B------:R-:W-:Y:S06]  /*6ba0*/  BRA `(.L_x_20946) ;  /* 0x0000000800e87947 */ /* 0x000fec0003800000 */
.L_x_20949:
        /* <DEDUP_REMOVED lines=9> */
.L_x_20952:
[----:B------:R-:W2:Y:S02]  /*6c40*/  LDG.E.U16 R4, desc[UR36][R4.64] ;  /* 0x0000002404047981 */ /* 0x000ea4000c1e1500 */
[----:B--2---:R-:W-:-:S06]  /*6c50*/  HADD2.F32 R3, -RZ, R4.H0_H0 ;  /* 0x20000004ff037230 */ /* 0x004fcc0000004100 */
[----:B------:R-:W0:Y:S02]  /*6c60*/  F2I.FTZ.TRUNC.NTZ R3, R3 ;  /* 0x0000000300037305 */ /* 0x000e24000021f100 */
[----:B0-----:R-:W-:Y:S01]  /*6c70*/  PRMT R0, R3, 0x7610, R0 ;  /* 0x0000761003007816 */ /* 0x001fe20000000000 */
[----:B------:R-:W-:Y:S06]  /*6c80*/  BRA `(.L_x_20946) ;  /* 0x0000000800b07947 */ /* 0x000fec0003800000 */
.L_x_20951:
[----:B------:R-:W2:Y:S02]  /*6c90*/  LDG.E.64 R4, desc[UR36][R4.64] ;  /* 0x0000002404047981 */ /* 0x000ea4000c1e1b00 */
[----:B--2---:R0:W1:Y:S02]  /*6ca0*/  F2I.F64.TRUNC R0, R4 ;  /* 0x0000000400007311 */ /* 0x004064000030d100 */
[----:B01----:R-:W-:Y:S05]  /*6cb0*/  BRA `(.L_x_20946) ;  /* 0x0000000800a47947 */ /* 0x003fea0003800000 */
.L_x_20941:
        /* <DEDUP_REMOVED lines=12> */
.L_x_20955:
[----:B------:R-:W2:Y:S02]  /*6d80*/  LDG.E.64 R4, desc[UR36][R4.64] ;  /* 0x0000002404047981 */ /* 0x000ea4000c1e1b00 */
[----:B--2---:R3:W4:Y:S02]  /*6d90*/  F2I.F64.TRUNC R0, R4 ;  /* 0x0000000400007311 */ /* 0x004724000030d100 */
[----:B---34-:R-:W-:Y:S05]  /*6da0*/  BRA `(.L_x_20946) ;  /* 0x0000000800687947 */ /* 0x018fea0003800000 */
.L_x_20954:
        /* <DEDUP_REMOVED lines=27> */
.L_x_20957:
        /* <DEDUP_REMOVED lines=15> */
.L_x_20956:
[----:B------:R-:W2:Y:S02]  /*7050*/  LDG.E.U16 R3, desc[UR36][R4.64] ;  /* 0x0000002404037981 */ /* 0x000ea4000c1e1500 */
[----:B--2---:R-:W-:-:S06]  /*7060*/  IMAD.U32 R3, R3, 0x10000, RZ ;  /* 0x0001000003037824 */ /* 0x004fcc00078e00ff */
[----:B------:R-:W0:Y:S02]  /*7070*/  F2I.FTZ.TRUNC.NTZ R3, R3 ;  /* 0x0000000300037305 */ /* 0x000e24000021f100 */
[----:B0-----:R-:W-:Y:S01]  /*7080*/  PRMT R0, R3, 0x7610, R0 ;  /* 0x0000761003007816 */ /* 0x001fe20000000000 */
[----:B------:R-:W-:Y:S06]  /*7090*/  BRA `(.L_x_20946) ;  /* 0x0000000400ac7947 */ /* 0x000fec0003800000 */
.L_x_20953:
        /* <DEDUP_REMOVED lines=10> */
.L_x_20960:
        /* <DEDUP_REMOVED lines=21> */
.L_x_20964:
[----:B------:R-:W-:Y:S05]  /*7290*/  BSYNC.RECONVERGENT B1 ;  /* 0x0000000000017941 */ /* 0x000fea0003800200 */
.L_x_20963:
[----:B------:R-:W-:Y:S01]  /*72a0*/  IMAD.SHL.U32 R0, R0, 0x100000, RZ ;  /* 0x0010000000007824 */ /* 0x000fe200078e00ff */
[----:B------:R-:W-:-:S04]  /*72b0*/  LEA R3, R3, 0x3b800000, 0x17 ;  /* 0x3b80000003037811 */ /* 0x000fc800078eb8ff */
[----:B------:R-:W-:-:S07]  /*72c0*/  LOP3.LUT R3, R3, R0, R7, 0xfe, !PT ;  /* 0x0000000003037212 */ /* 0x000fce00078efe07 */
.L_x_20962:
[----:B------:R-:W-:Y:S05]  /*72d0*/  BSYNC.RECONVERGENT B0 ;  /* 0x0000000000007941 */ /* 0x000fea0003800200 */
.L_x_20961:
[----:B------:R-:W0:Y:S02]  /*72e0*/  F2I.FTZ.TRUNC.NTZ R3, R3 ;  /* 0x0000000300037305 */ /* 0x000e24000021f100 */
[----:B0-----:R-:W-:Y:S01]  /*72f0*/  PRMT R0, R3, 0x7610, R0 ;  /* 0x0000761003007816 */ /* 0x001fe20000000000 */
[----:B------:R-:W-:Y:S06]  /*7300*/  BRA `(.L_x_20946) ;  /* 0x0000000400107947 */ /* 0x000fec0003800000 */
.L_x_20959:
        /* <DEDUP_REMOVED lines=21> */
.L_x_20968:
[----:B------:R-:W-:Y:S05]  /*7460*/  BSYNC.RECONVERGENT B1 ;  /* 0x0000000000017941 */ /* 0x000fea0003800200 */
.L_x_20967:
[----:B------:R-:W-:Y:S01]  /*7470*/  IMAD.SHL.U32 R0, R0, 0x200000, RZ ;  /* 0x0020000000007824 */ /* 0x000fe200078e00ff */
[----:B------:R-:W-:-:S04]  /*7480*/  LEA R3, R3, 0x37800000, 0x17 ;  /* 0x3780000003037811 */ /* 0x000fc800078eb8ff */
[----:B------:R-:W-:-:S07]  /*7490*/  LOP3.LUT R3, R3, R0, R7, 0xfe, !PT ;  /* 0x0000000003037212 */ /* 0x000fce00078efe07 */
.L_x_20966:
[----:B------:R-:W-:Y:S05]  /*74a0*/  BSYNC.RECONVERGENT B0 ;  /* 0x0000000000007941 */ /* 0x000fea0003800200 */
.L_x_20965:
[----:B------:R-:W0:Y:S02]  /*74b0*/  F2I.FTZ.TRUNC.NTZ R3, R3 ;  /* 0x0000000300037305 */ /* 0x000e24000021f100 */
[----:B0-----:R-:W-:Y:S01]  /*74c0*/  PRMT R0, R3, 0x7610, R0 ;  /* 0x0000761003007816 */ /* 0x001fe20000000000 */
[----:B------:R-:W-:Y:S06]  /*74d0*/  BRA `(.L_x_20946) ;  /* 0x00000000009c7947 */ /* 0x000fec0003800000 */
.L_x_20958:
        /* <DEDUP_REMOVED lines=14> */
.L_x_20972:
[----:B------:R-:W-:Y:S05]  /*75c0*/  BSYNC.RECONVERGENT B0 ;  /* 0x0000000000007941 */ /* 0x000fea0003800200 */
.L_x_20971:
[----:B------:R-:W0:Y:S02]  /*75d0*/  F2I.FTZ.TRUNC.NTZ R3, R3 ;  /* 0x0000000300037305 */ /* 0x000e24000021f100 */
[----:B0-----:R-:W-:Y:S01]  /*75e0*/  PRMT R0, R3, 0x7610, R0 ;  /* 0x0000761003007816 */ /* 0x001fe20000000000 */
[----:B------:R-:W-:Y:S06]  /*75f0*/  BRA `(.L_x_20946) ;  /* 0x0000000000547947 */ /* 0x000fec0003800000 */
.L_x_20945:
        /* <DEDUP_REMOVED lines=16> */
.L_x_20973:
[----:B------:R-:W-:Y:S01]  /*7700*/  PRMT R0, RZ, 0x7610, R0 ;  /* 0x00007610ff007816 */ /* 0x000fe20000000000 */
[----:B------:R-:W-:Y:S06]  /*7710*/  BRA `(.L_x_20946) ;  /* 0x00000000000c7947 */ /* 0x000fec0003800000 */
.L_x_20970:
[----:B------:R1:W5:Y:S01]  /*7720*/  LDG.E.U8 R0, desc[UR36][R4.64] ;  /* 0x0000002404007981 */ /* 0x000362000c1e1100 */
[----:B------:R-:W-:Y:S05]  /*7730*/  BRA `(.L_x_20946) ;  /* 0x0000000000047947 */ /* 0x000fea0003800000 */
.L_x_20969:
[----:B------:R0:W5:Y:S02]  /*7740*/  LDG.E.U8 R0, desc[UR36][R4.64] ;  /* 0x0000002404007981 */ /* 0x000164000c1e1100 */
.L_x_20946:
[----:B-----5:R-:W-:Y:S02]  /*7750*/  PRMT R23, R23, 0x8880, RZ ;  /* 0x0000888017177816 */ /* 0x020fe400000000ff */
[----:B01234-:R-:W-:Y:S02]  /*7760*/  PRMT R4, R0, 0x8880, RZ ;  /* 0x0000888000047816 */ /* 0x01ffe400000000ff */
[----:B------:R-:W-:Y:S02]  /*7770*/  PRMT R0, R23, 0x7710, RZ ;  /* 0x0000771017007816 */ /* 0x000fe400000000ff */
[----:B------:R-:W-:-:S07]  /*7780*/  PRMT R4, R4, 0x7710, RZ ;  /* 0x0000771004047816 */ /* 0x000fce00000000ff */
.L_x_20907:
[----:B------:R-:W-:Y:S05]  /*7790*/  BSYNC.RECONVERGENT B6 ;  /* 0x0000000000067941 */ /* 0x000fea0003800200 */
.L_x_20906:
[----:B------:R-:W-:Y:S01]  /*77a0*/  ISETP.GE.AND P0, PT, R25, R16, PT ;  /* 0x000000101900720c */ /* 0x000fe20003f06270 */
[----:B------:R-:W-:-:S12]  /*77b0*/  BSSY.RECONVERGENT B0, `(.L_x_20974) ;  /* 0x0000007000007945 */ /* 0x000fd80003800200 */
[----:B------:R-:W-:Y:S05]  /*77c0*/  @P0 BRA `(.L_x_20975) ;  /* 0x0000000000140947 */ /* 0x000fea0003800000 */
[----:B------:R-:W-:Y:S02]  /*77d0*/  PRMT R7, R26, 0x9910, RZ ;  /* 0x000099101a077816 */ /* 0x000fe400000000ff */
[----:B------:R-:W-:Y:S02]  /*77e0*/  PRMT R5, R24, 0x9910, RZ ;  /* 0x0000991018057816 */ /* 0x000fe400000000ff */
[----:B------:R-:W-:-:S07]  /*77f0*/  MOV R6, 0x7810 ;  /* 0x0000781000067802 */ /* 0x000fce0000000f00 */
[----:B------:R-:W-:Y:S05]  /*7800*/  CALL.REL.NOINC `($__internal_19_$__cuda_sm20_rem_s16) ;  /* 0x0000004000847944 */ /* 0x000fea0003c00000 */
[----:B------:R-:W-:-:S07]  /*7810*/  IMAD.MOV.U32 R3, RZ, RZ, R10 ;  /* 0x000000ffff037224 */ /* 0x000fce00078e000a */
.L_x_20975:
[----:B------:R-:W-:Y:S05]  /*7820*/  BSYNC.RECONVERGENT B0 ;  /* 0x0000000000007941 */ /* 0x000fea0003800200 */
.L_x_20974:
[----:B------:R-:W-:Y:S01]  /*7830*/  VIADD R23, R25, 0x80 ;  /* 0x0000008019177836 */ /* 0x000fe20000000000 */
[----:B------:R-:W-:Y:S04]  /*7840*/  BSSY.RECONVERGENT B0, `(.L_x_20976) ;  /* 0x0000008000007945 */ /* 0x000fe80003800200 */
[----:B------:R-:W-:-:S13]  /*7850*/  ISETP.GE.AND P0, PT, R23, R16, PT ;  /* 0x000000101700720c */ /* 0x000fda0003f06270 */
[----:B------:R-:W-:Y:S05]  /*7860*/  @P0 BRA `(.L_x_20977) ;  /* 0x0000000000140947 */ /* 0x000fea0003800000 */
[----:B------:R-:W-:Y:S02]  /*7870*/  PRMT R7, R22, 0x9910, RZ ;  /* 0x0000991016077816 */ /* 0x000fe400000000ff */
[----:B------:R-:W-:Y:S02]  /*7880*/  PRMT R5, R19, 0x9910, RZ ;  /* 0x0000991013057816 */ /* 0x000fe400000000ff */
[----:B------:R-:W-:-:S07]  /*7890*/  MOV R6, 0x78b0 ;  /* 0x000078b000067802 */ /* 0x000fce0000000f00 */
[----:B------:R-:W-:Y:S05]  /*78a0*/  CALL.REL.NOINC `($__internal_19_$__cuda_sm20_rem_s16) ;  /* 0x00000040005c7944 */ /* 0x000fea0003c00000 */
[----:B------:R-:W-:-:S07]  /*78b0*/  IMAD.MOV.U32 R22, RZ, RZ, R10 ;  /* 0x000000ffff167224 */ /* 0x000fce00078e000a */
.L_x_20977:
[----:B------:R-:W-:Y:S05]  /*78c0*/  BSYNC.RECONVERGENT B0 ;  /* 0x0000000000007941 */ /* 0x000fea0003800200 */
.L_x_20976:
        /* <DEDUP_REMOVED lines=9> */
.L_x_20979:
[----:B------:R-:W-:Y:S05]  /*7960*/  BSYNC.RECONVERGENT B0 ;  /* 0x0000000000007941 */ /* 0x000fea0003800200 */
.L_x_20978:
        /* <DEDUP_REMOVED lines=9> */
.L_x_20981:
[----:B------:R-:W-:Y:S05]  /*7a00*/  BSYNC.RECONVERGENT B0 ;  /* 0x0000000000007941 */ /* 0x000fea0003800200 */
.L_x_20980:
[----:B------:R-:W0:Y:S01]  /*7a10*/  LDC.U8 R19, c[0x0][0x3b0] ;  /* 0x0000ec00ff137b82 */ /* 0x000e220000000000 */
[----:B------:R-:W-:Y:S01]  /*7a20*/  ISETP.GE.AND P0, PT, R25, R16, PT ;  /* 0x000000101900720c */ /* 0x000fe20003f06270 */
[----:B------:R-:W-:Y:S04]  /*7a30*/  BSSY.RECONVERGENT B7, `(.L_x_20982) ;  /* 0x0000306000077945 */ /* 0x000fe80003800200 */
[----:B------:R-:W-:Y:S08]  /*7a40*/  BSSY.RELIABLE B6, `(.L_x_20983) ;  /* 0x000020d000067945 */ /* 0x000ff00003800100 */
        /* <DEDUP_REMOVED lines=22> */
.L_x_20988:
[----:B------:R0:W-:Y:S01]  /*7bb0*/  STG.E.U8 desc[UR36][R8.64], R3 ;  /* 0x0000000308007986 */ /* 0x0001e2000c101124 */
[----:B------:R-:W-:Y:S01]  /*7bc0*/  IMAD.MOV.U32 R25, RZ, RZ, R23 ;  /* 0x000000ffff197224 */ /* 0x000fe200078e0017 */
[----:B------:R-:W-:Y:S06]  /*7bd0*/  BRA `(.L_x_20990) ;  /* 0x0000000c00d87947 */ /* 0x000fec0003800000 */
.L_x_20987:
[----:B------:R-:W-:-:S13]  /*7be0*/  ISETP.NE.AND P0, PT, R0, 0x2, PT ;  /* 0x000000020000780c */ /* 0x000fda0003f05270 */
[----:B------:R-:W-:Y:S05]  /*7bf0*/  @!P0 BRA `(.L_x_20991) ;  /* 0x0000000000408947 */ /* 0x000fea0003800000 */
[----:B------:R-:W-:-:S13]  /*7c00*/  ISETP.NE.AND P0, PT, R0, 0x3, PT ;  /* 0x000000030000780c */ /* 0x000fda0003f05270 */
[----:B------:R-:W-:Y:S05]  /*7c10*/  @!P0 BRA `(.L_x_20992) ;  /* 0x0000000000248947 */ /* 0x000fea0003800000 */
[----:B------:R-:W-:-:S13]  /*7c20*/  ISETP.NE.AND P0, PT, R0, 0x4, PT ;  /* 0x000000040000780c */ /* 0x000fda0003f05270 */
[----:B------:R-:W-:Y:S05]  /*7c30*/  @P0 BRA `(.L_x_20989) ;  /* 0x0000000c00040947 */ /* 0x000fea0003800000 */
[----:B------:R-:W-:Y:S01]  /*7c40*/  LOP3.LUT R3, R3, 0xffff, RZ, 0xc0, !PT ;  /* 0x0000ffff03037812 */ /* 0x000fe200078ec0ff */
[----:B------:R-:W-:-:S03]  /*7c50*/  IMAD.MOV.U32 R25, RZ, RZ, R23 ;  /* 0x000000ffff197224 */ /* 0x000fc600078e0017 */
[----:B------:R-:W-:-:S05]  /*7c60*/  PRMT R3, R3, 0x8880, RZ ;  /* 0x0000888003037816 */ /* 0x000fca00000000ff */
[----:B------:R-:W-:-:S05]  /*7c70*/  IMAD.MOV.U32 R4, RZ, RZ, R3 ;  /* 0x000000ffff047224 */ /* 0x000fca00078e0003 */
[----:B------:R-:W-:-:S05]  /*7c80*/  SHF.R.S32.HI R5, RZ, 0x1f, R4 ;  /* 0x0000001fff057819 */ /* 0x000fca0000011404 */
[----:B------:R0:W-:Y:S01]  /*7c90*/  STG.E.64 desc[UR36][R8.64], R4 ;  /* 0x0000000408007986 */ /* 0x0001e2000c101b24 */
[----:B------:R-:W-:Y:S05]  /*7ca0*/  BRA `(.L_x_20990) ;  /* 0x0000000c00a47947 */ /* 0x000fea0003800000 */
.L_x_20992:
[----:B------:R-:W-:Y:S01]  /*7cb0*/  LOP3.LUT R3, R3, 0xffff, RZ, 0xc0, !PT ;  /* 0x0000ffff03037812 */ /* 0x000fe200078ec0ff */
[----:B------:R-:W-:-:S03]  /*7cc0*/  IMAD.MOV.U32 R25, RZ, RZ, R23 ;  /* 0x000000ffff197224 */ /* 0x000fc600078e0017 */
[----:B------:R-:W-:-:S05]  /*7cd0*/  PRMT R3, R3, 0x8880, RZ ;  /* 0x0000888003037816 */ /* 0x000fca00000000ff */
[----:B------:R0:W-:Y:S01]  /*7ce0*/  STG.E desc[UR36][R8.64], R3 ;  /* 0x0000000308007986 */ /* 0x0001e2000c101924 */
[----:B------:R-:W-:Y:S05]  /*7cf0*/  BRA `(.L_x_20990) ;  /* 0x0000000c00907947 */ /* 0x000fea0003800000 */
.L_x_20991:
[----:B------:R-:W-:Y:S01]  /*7d00*/  PRMT R3, R3, 0x8880, RZ ;  /* 0x0000888003037816 */ /* 0x000fe200000000ff */
[----:B------:R-:W-:-:S03]  /*7d10*/  IMAD.MOV.U32 R25, RZ, RZ, R23 ;  /* 0x000000ffff197224 */ /* 0x000fc600078e0017 */
[----:B------:R-:W-:-:S05]  /*7d20*/  PRMT R3, R3, 0x7710, RZ ;  /* 0x0000771003037816 */ /* 0x000fca00000000ff */
[----:B------:R0:W-:Y:S01]  /*7d30*/  STG.E.U16 desc[UR36][R8.64], R3 ;  /* 0x0000000308007986 */ /* 0x0001e2000c101524 */
[----:B------:R-:W-:Y:S05]  /*7d40*/  BRA `(.L_x_20990) ;  /* 0x0000000c007c7947 */ /* 0x000fea0003800000 */
.L_x_20986:
[----:B------:R-:W-:-:S13]  /*7d50*/  ISETP.GT.AND P0, PT, R0, 0x6, PT ;  /* 0x000000060000780c */ /* 0x000fda0003f04270 */
[----:B------:R-:W-:Y:S05]  /*7d60*/  @P0 BRA `(.L_x_20993) ;  /* 0x0000000000340947 */ /* 0x000fea0003800000 */
[----:B------:R-:W-:-:S13]  /*7d70*/  ISETP.NE.AND P0, PT, R0, 0x5, PT ;  /* 0x000000050000780c */ /* 0x000fda0003f05270 */
[----:B------:R-:W-:Y:S05]  /*7d80*/  @!P0 BRA `(.L_x_20994) ;  /* 0x0000000000188947 */ /* 0x000fea0003800000 */
[----:B------:R-:W-:-:S13]  /*7d90*/  ISETP.NE.AND P0, PT, R0, 0x6, PT ;  /* 0x000000060000780c */ /* 0x000fda0003f05270 */
[----:B------:R-:W-:Y:S05]  /*7da0*/  @P0 BRA `(.L_x_20989) ;  /* 0x0000000800a80947 */ /* 0x000fea0003800000 */
[----:B------:R-:W0:Y:S01]  /*7db0*/  I2F.S8 R3, R3 ;  /* 0x0000000300037306 */ /* 0x000e220000001400 */
[----:B------:R-:W-:Y:S01]  /*7dc0*/  IMAD.MOV.U32 R25, RZ, RZ, R23 ;  /* 0x000000ffff197224 */ /* 0x000fe200078e0017 */
[----:B0-----:R0:W-:Y:S01]  /*7dd0*/  STG.E desc[UR36][R8.64], R3 ;  /* 0x0000000308007986 */ /* 0x0011e2000c101924 */
[----:B------:R-:W-:Y:S05]  /*7de0*/  BRA `(.L_x_20990) ;  /* 0x0000000c00547947 */ /* 0x000fea0003800000 */
.L_x_20994:
[----:B------:R-:W0:Y:S01]  /*7df0*/  I2F.S8 R0, R3 ;  /* 0x0000000300007306 */ /* 0x000e220000001400 */
[----:B------:R-:W-:Y:S01]  /*7e00*/  IMAD.MOV.U32 R25, RZ, RZ, R23 ;  /* 0x000000ffff197224 */ /* 0x000fe200078e0017 */
[----:B0-----:R-:W-:-:S05]  /*7e10*/  F2FP.F16.F32.PACK_AB R0, RZ, R0 ;  /* 0x00000000ff00723e */ /* 0x001fca00000000ff */
[----:B------:R1:W-:Y:S01]  /*7e20*/  STG.E.U16 desc[UR36][R8.64], R0 ;  /* 0x0000000008007986 */ /* 0x0003e2000c101524 */
[----:B------:R-:W-:Y:S05]  /*7e30*/  BRA `(.L_x_20990) ;  /* 0x0000000c00407947 */ /* 0x000fea0003800000 */
.L_x_20993:
[----:B------:R-:W-:-:S13]  /*7e40*/  ISETP.NE.AND P0, PT, R0, 0x7, PT ;  /* 0x000000070000780c */ /* 0x000fda0003f05270 */
[----:B------:R-:W-:Y:S05]  /*7e50*/  @!P0 BRA `(.L_x_20995) ;  /* 0x00000000003c8947 */ /* 0x000fea0003800000 */
[----:B------:R-:W-:-:S13]  /*7e60*/  ISETP.NE.AND P0, PT, R0, 0x8, PT ;  /* 0x000000080000780c */ /* 0x000fda0003f05270 */
[----:B------:R-:W-:Y:S05]  /*7e70*/  @!P0 BRA `(.L_x_20996) ;  /* 0x00000000001c8947 */ /* 0x000fea0003800000 */
[----:B------:R-:W-:-:S13]  /*7e80*/  ISETP.NE.AND P0, PT, R0, 0x9, PT ;  /* 0x000000090000780c */ /* 0x000fda0003f05270 */
[----:B------:R-:W-:Y:S05]  /*7e90*/  @P0 BRA `(.L_x_20989) ;  /* 0x00000008006c0947 */ /* 0x000fea0003800000 */
[----:B------:R-:W0:Y:S01]  /*7ea0*/  I2F.S8 R4, R3 ;  /* 0x0000000300047306 */ /* 0x000e220000001400 */
[----:B------:R-:W-:Y:S02]  /*7eb0*/  IMAD.MOV.U32 R5, RZ, RZ, RZ ;  /* 0x000000ffff057224 */ /* 0x000fe400078e00ff */
[----:B------:R-:W-:-:S03]  /*7ec0*/  IMAD.MOV.U32 R25, RZ, RZ, R23 ;  /* 0x000000ffff197224 */ /* 0x000fc600078e0017 */
[----:B0-----:R3:W-:Y:S01]  /*7ed0*/  STG.E.64 desc[UR36][R8.64], R4 ;  /* 0x0000000408007986 */ /* 0x0017e2000c101b24 */
[----:B------:R-:W-:Y:S05]  /*7ee0*/  BRA `(.L_x_20990) ;  /* 0x0000000c00147947 */ /* 0x000fea0003800000 */
.L_x_20996:
[----:B------:R-:W0:Y:S01]  /*7ef0*/  I2F.S8 R3, R3 ;  /* 0x0000000300037306 */ /* 0x000e220000001400 */
[----:B------:R-:W-:Y:S01]  /*7f00*/  IMAD.MOV.U32 R25, RZ, RZ, R23 ;  /* 0x000000ffff197224 */ /* 0x000fe200078e0017 */
[----:B0-----:R-:W-:-:S04]  /*7f10*/  F2FP.F16.F32.PACK_AB R3, RZ, R3 ;  /* 0x00000003ff03723e */ /* 0x001fc800000000ff */
[----:B------:R-:W-:-:S05]  /*7f20*/  PRMT R3, R3, 0x5410, RZ ;  /* 0x0000541003037816 */ /* 0x000fca00000000ff */
[----:B------:R4:W-:Y:S01]  /*7f30*/  STG.E desc[UR36][R8.64], R3 ;  /* 0x0000000308007986 */ /* 0x0009e2000c101924 */
[----:B------:R-:W-:Y:S05]  /*7f40*/  BRA `(.L_x_20990) ;  /* 0x0000000800fc7947 */ /* 0x000fea0003800000 */
.L_x_20995:
[----:B------:R-:W-:Y:S01]  /*7f50*/  PRMT R4, R3, 0x8880, RZ ;  /* 0x0000888003047816 */ /* 0x000fe200000000ff */
[----:B------:R-:W-:-:S03]  /*7f60*/  IMAD.MOV.U32 R25, RZ, RZ, R23 ;  /* 0x000000ffff197224 */ /* 0x000fc600078e0017 */
[----:B------:R-:W-:-:S06]  /*7f70*/  PRMT R4, R4, 0x7710, RZ ;  /* 0x0000771004047816 */ /* 0x000fcc00000000ff */
[----:B------:R-:W0:Y:S02]  /*7f80*/  I2F.F64.S16 R4, R4 ;  /* 0x0000000400047312 */ /* 0x000e240000101c00 */
[----:B0-----:R2:W-:Y:S01]  /*7f90*/  STG.E.64 desc[UR36][R8.64], R4 ;  /* 0x0000000408007986 */ /* 0x0015e2000c101b24 */
[----:B------:R-:W-:Y:S05]  /*7fa0*/  BRA `(.L_x_20990) ;  /* 0x0000000800e47947 */ /* 0x000fea0003800000 */
.L_x_20985:
        /* <DEDUP_REMOVED lines=8> */
[----:B------:R-:W-:Y:S01]  /*8030*/  LOP3.LUT P0, RZ, R3, 0xff, RZ, 0xc0, !PT ;  /* 0x000000ff03ff7812 */ /* 0x000fe2000780c0ff */
[----:B------:R-:W-:-:S03]  /*8040*/  IMAD.MOV.U32 R25, RZ, RZ, R23 ;  /* 0x000000ffff197224 */ /* 0x000fc600078e0017 */
[----:B------:R-:W-:-:S05]  /*8050*/  SEL R3, RZ, 0x1, !P0 ;  /* 0x00000001ff037807 */ /* 0x000fca0004000000 */
[----:B------:R0:W-:Y:S01]  /*8060*/  STG.E.U8 desc[UR36][R8.64], R3 ;  /* 0x0000000308007986 */ /* 0x0001e2000c101124 */
[----:B------:R-:W-:Y:S05]  /*8070*/  BRA `(.L_x_20990) ;  /* 0x0000000800b07947 */ /* 0x000fea0003800000 */
.L_x_20999:
[----:B------:R-:W-:Y:S02]  /*8080*/  PRMT R4, R3, 0x8880, RZ ;  /* 0x0000888003047816 */ /* 0x000fe400000000ff */
[----:B------:R-:W-:Y:S01]  /*8090*/  CS2R R6, SRZ ;  /* 0x0000000000067805 */ /* 0x000fe2000001ff00 */
[----:B------:R-:W-:Y:S01]  /*80a0*/  IMAD.MOV.U32 R25, RZ, RZ, R23 ;  /* 0x000000ffff197224 */ /* 0x000fe200078e0017 */
[----:B------:R-:W-:-:S06]  /*80b0*/  PRMT R4, R4, 0x7710, RZ ;  /* 0x0000771004047816 */ /* 0x000fcc00000000ff */
[----:B------:R-:W0:Y:S02]  /*80c0*/  I2F.F64.S16 R4, R4 ;  /* 0x0000000400047312 */ /* 0x000e240000101c00 */
[----:B0-----:R0:W-:Y:S01]  /*80d0*/  STG.E.128 desc[UR36][R8.64], R4 ;  /* 0x0000000408007986 */ /* 0x0011e2000c101d24 */
[----:B------:R-:W-:Y:S05]  /*80e0*/  BRA `(.L_x_20990) ;  /* 0x0000000800947947 */ /* 0x000fea0003800000 */
.L_x_20998:
[----:B------:R-:W-:-:S13]  /*80f0*/  ISETP.NE.AND P0, PT, R0, 0xf, PT ;  /* 0x0000000f0000780c */ /* 0x000fda0003f05270 */
[----:B------:R-:W-:Y:S05]  /*8100*/  @!P0 BRA `(.L_x_21000) ;  /* 0x0000000000a88947 */ /* 0x000fea0003800000 */
[----:B------:R-:W-:-:S13]  /*8110*/  ISETP.NE.AND P0, PT, R0, 0x17, PT ;  /* 0x000000170000780c */ /* 0x000fda0003f05270 */
[----:B------:R-:W-:Y:S05]  /*8120*/  @!P0 BRA `(.L_x_21001) ;  /* 0x0000000000508947 */ /* 0x000fea0003800000 */
[----:B------:R-:W-:-:S13]  /*8130*/  ISETP.NE.AND P0, PT, R0, 0x18, PT ;  /* 0x000000180000780c */ /* 0x000fda0003f05270 */
[----:B------:R-:W-:Y:S05]  /*8140*/  @P0 BRA `(.L_x_20989) ;  /* 0x0000000400c00947 */ /* 0x000fea0003800000 */
[----:B------:R-:W0:Y:S01]  /*8150*/  I2F.S8 R6, R3 ;  /* 0x0000000300067306 */ /* 0x000e220000001400 */
        /* <DEDUP_REMOVED lines=12> */
.L_x_21003:
[----:B------:R-:W-:Y:S05]  /*8220*/  BSYNC.RECONVERGENT B0 ;  /* 0x0000000000007941 */ /* 0x000fea0003800200 */
.L_x_21002:
[----:B------:R-:W-:Y:S01]  /*8230*/  LOP3.LUT R5, R0, 0x80, R5, 0xf8, !PT ;  /* 0x0000008000057812 */ /* 0x000fe200078ef805 */
[----:B------:R-:W-:-:S04]  /*8240*/  IMAD.MOV.U32 R25, RZ, RZ, R23 ;  /* 0x000000ffff197224 */ /* 0x000fc800078e0017 */
[----:B------:R0:W-:Y:S01]  /*8250*/  STG.E.U8 desc[UR36][R8.64], R5 ;  /* 0x0000000508007986 */ /* 0x0001e2000c101124 */
[----:B------:R-:W-:Y:S05]  /*8260*/  BRA `(.L_x_20990) ;  /* 0x0000000800347947 */ /* 0x000fea0003800000 */
.L_x_21001:
[----:B------:R-:W0:Y:S01]  /*8270*/  I2F.S8 R6, R3 ;  /* 0x0000000300067306 */ /* 0x000e220000001400 */
        /* <DEDUP_REMOVED lines=14> */
.L_x_21005:
[----:B------:R-:W-:Y:S05]  /*8360*/  BSYNC.RECONVERGENT B0 ;  /* 0x0000000000007941 */ /* 0x000fea0003800200 */
.L_x_21004:
[----:B------:R-:W-:Y:S01]  /*8370*/  LOP3.LUT R5, R0, 0x80, R5, 0xf8, !PT ;  /* 0x0000008000057812 */ /* 0x000fe200078ef805 */
[----:B------:R-:W-:-:S04]  /*8380*/  IMAD.MOV.U32 R25, RZ, RZ, R23 ;  /* 0x000000ffff197224 */ /* 0x000fc800078e0017 */
[----:B------:R0:W-:Y:S01]  /*8390*/  STG.E.U8 desc[UR36][R8.64], R5 ;  /* 0x0000000508007986 */ /* 0x0001e2000c101124 */
[----:B------:R-:W-:Y:S05]  /*83a0*/  BRA `(.L_x_20990) ;  /* 0x0000000400e47947 */ /* 0x000fea0003800000 */
.L_x_21000:
[----:B------:R-:W0:Y:S01]  /*83b0*/  I2F.S8 R0, R3 ;  /* 0x0000000300007306 */ /* 0x000e220000001400 */
[----:B------:R-:W-:Y:S01]  /*83c0*/  IMAD.MOV.U32 R25, RZ, RZ, R23 ;  /* 0x000000ffff197224 */ /* 0x000fe200078e0017 */
[----:B0-----:R-:W-:-:S05]  /*83d0*/  F2FP.BF16.F32.PACK_AB R0, RZ, R0 ;  /* 0x00000000ff00723e */ /* 0x001fca00000010ff */
[----:B------:R0:W-:Y:S01]  /*83e0*/  STG.E.U16 desc[UR36][R8.64], R0 ;  /* 0x0000000008007986 */ /* 0x0001e2000c101524 */
[----:B------:R-:W-:Y:S05]  /*83f0*/  BRA `(.L_x_20990) ;  /* 0x0000000400d07947 */ /* 0x000fea0003800000 */
.L_x_20997:
        /* <DEDUP_REMOVED lines=8> */
[----:B------:R-:W-:Y:S01]  /*8480*/  PRMT R3, R3, 0x8880, RZ ;  /* 0x0000888003037816 */ /* 0x000fe200000000ff */
[----:B------:R-:W-:-:S03]  /*8490*/  IMAD.MOV.U32 R25, RZ, RZ, R23 ;  /* 0x000000ffff197224 */ /* 0x000fc600078e0017 */
[----:B------:R-:W-:-:S05]  /*84a0*/  PRMT R3, R3, 0x7710, RZ ;  /* 0x0000771003037816 */ /* 0x000fca00000000ff */
[----:B------:R0:W-:Y:S01]  /*84b0*/  STG.E.U16 desc[UR36][R8.64], R3 ;  /* 0x0000000308007986 */ /* 0x0001e2000c101524 */
[----:B------:R-:W-:Y:S05]  /*84c0*/  BRA `(.L_x_20990) ;  /* 0x00000004009c7947 */ /* 0x000fea0003800000 */
.L_x_21008:
[----:B------:R-:W0:Y:S01]  /*84d0*/  I2F.S8 R3, R3 ;  /* 0x0000000300037306 */ /* 0x000e220000001400 */
        /* <DEDUP_REMOVED lines=12> */
.L_x_21011:
[----:B------:R-:W-:-:S04]  /*85a0*/  SHF.R.U32.HI R0, RZ, 0x14, R3 ;  /* 0x00000014ff007819 */ /* 0x000fc80000011603 */
[----:B------:R-:W-:-:S04]  /*85b0*/  LOP3.LUT R0, R0, 0x1, RZ, 0xc0, !PT ;  /* 0x0000000100007812 */ /* 0x000fc800078ec0ff */
[----:B------:R-:W-:-:S04]  /*85c0*/  IADD3 R0, PT, PT, R3, 0x487ffff, R0 ;  /* 0x0487ffff03007810 */ /* 0x000fc80007ffe000 */
[----:B------:R-:W-:-:S04]  /*85d0*/  SHF.R.U32.HI R0, RZ, 0x14, R0 ;  /* 0x00000014ff007819 */ /* 0x000fc80000011600 */
[----:B------:R-:W-:-:S07]  /*85e0*/  LOP3.LUT R0, R0, 0xff, RZ, 0xc0, !PT ;  /* 0x000000ff00007812 */ /* 0x000fce00078ec0ff */
.L_x_21012:
[----:B------:R-:W-:-:S04]  /*85f0*/  SHF.R.U32.HI R3, RZ, 0x18, R3 ;  /* 0x00000018ff037819 */ /* 0x000fc80000011603 */
[----:B------:R-:W-:-:S04]  /*8600*/  LOP3.LUT R0, R0, 0x80, R3, 0xf8, !PT ;  /* 0x0000008000007812 */ /* 0x000fc800078ef803 */
[----:B------:R-:W-:-:S07]  /*8610*/  PRMT R4, R0, 0x7610, R4 ;  /* 0x0000761000047816 */ /* 0x000fce0000000004 */
.L_x_21010:
[----:B------:R-:W-:Y:S05]  /*8620*/  BSYNC.RECONVERGENT B0 ;  /* 0x0000000000007941 */ /* 0x000fea0003800200 */
.L_x_21009:
[----:B------:R0:W-:Y:S01]  /*8630*/  STG.E.U8 desc[UR36][R8.64], R4 ;  /* 0x0000000408007986 */ /* 0x0001e2000c101124 */
[----:B------:R-:W-:Y:S01]  /*8640*/  IMAD.MOV.U32 R25, RZ, RZ, R23 ;  /* 0x000000ffff197224 */ /* 0x000fe200078e0017 */
[----:B------:R-:W-:Y:S06]  /*8650*/  BRA `(.L_x_20990) ;  /* 0x0000000400387947 */ /* 0x000fec0003800000 */
.L_x_21007:
        /* <DEDUP_REMOVED lines=13> */
.L_x_21015:
[----:B------:R-:W-:-:S04]  /*8730*/  SHF.R.U32.HI R0, RZ, 0x15, R3 ;  /* 0x00000015ff007819 */ /* 0x000fc80000011603 */
[----:B------:R-:W-:-:S04]  /*8740*/  LOP3.LUT R0, R0, 0x1, RZ, 0xc0, !PT ;  /* 0x0000000100007812 */ /* 0x000fc800078ec0ff */
[----:B------:R-:W-:-:S04]  /*8750*/  IADD3 R0, PT, PT, R3, 0x88fffff, R0 ;  /* 0x088fffff03007810 */ /* 0x000fc80007ffe000 */
[----:B------:R-:W-:-:S04]  /*8760*/  SHF.R.U32.HI R0, RZ, 0x15, R0 ;  /* 0x00000015ff007819 */ /* 0x000fc80000011600 */
[----:B------:R-:W-:-:S07]  /*8770*/  LOP3.LUT R0, R0, 0xff, RZ, 0xc0, !PT ;  /* 0x000000ff00007812 */ /* 0x000fce00078ec0ff */
.L_x_21016:
[----:B------:R-:W-:-:S04]  /*8780*/  SHF.R.U32.HI R3, RZ, 0x18, R3 ;  /* 0x00000018ff037819 */ /* 0x000fc80000011603 */
[----:B------:R-:W-:-:S04]  /*8790*/  LOP3.LUT R0, R0, 0x80, R3, 0xf8, !PT ;  /* 0x0000008000007812 */ /* 0x000fc800078ef803 */
[----:B------:R-:W-:-:S07]  /*87a0*/  PRMT R4, R0, 0x7610, R4 ;  /* 0x0000761000047816 */ /* 0x000fce0000000004 */
.L_x_21014:
[----:B------:R-:W-:Y:S05]  /*87b0*/  BSYNC.RECONVERGENT B0 ;  /* 0x0000000000007941 */ /* 0x000fea0003800200 */
.L_x_21013:
[----:B------:R0:W-:Y:S01]  /*87c0*/  STG.E.U8 desc[UR36][R8.64], R4 ;  /* 0x0000000408007986 */ /* 0x0001e2000c101124 */
[----:B------:R-:W-:Y:S01]  /*87d0*/  IMAD.MOV.U32 R25, RZ, RZ, R23 ;  /* 0x000000ffff197224 */ /* 0x000fe200078e0017 */
[----:B------:R-:W-:Y:S06]  /*87e0*/  BRA `(.L_x_20990) ;  /* 0x0000000000d47947 */ /* 0x000fec0003800000 */
.L_x_21006:
[----:B------:R-:W-:-:S13]  /*87f0*/  ISETP.NE.AND P0, PT, R0, 0x1c, PT ;  /* 0x0000001c0000780c */ /* 0x000fda0003f05270 */
[----:B------:R-:W-:Y:S05]  /*8800*/  @!P0 BRA `(.L_x_21017) ;  /* 0x0000000000bc8947 */ /* 0x000fea0003800000 */
[----:B------:R-:W-:-:S13]  /*8810*/  ISETP.NE.AND P0, PT, R0, 0x1d, PT ;  /* 0x0000001d0000780c */ /* 0x000fda0003f05270 */
[----:B------:R-:W-:Y:S05]  /*8820*/  @!P0 BRA `(.L_x_21018) ;  /* 0x0000000000988947 */ /* 0x000fea0003800000 */
[----:B------:R-:W-:-:S13]  /*8830*/  ISETP.NE.AND P0, PT, R0, 0x2c, PT ;  /* 0x0000002c0000780c */ /* 0x000fda0003f05270 */
[----:B------:R-:W-:Y:S05]  /*8840*/  @!P0 BRA `(.L_x_21019) ;  /* 0x0000000000488947 */ /* 0x000fea0003800000 */
.L_x_20989:
        /* <DEDUP_REMOVED lines=16> */
.L_x_21020:
[----:B------:R-:W-:Y:S01]  /*8950*/  IMAD.MOV.U32 R25, RZ, RZ, R23 ;  /* 0x000000ffff197224 */ /* 0x000fe200078e0017 */
[----:B------:R-:W-:Y:S06]  /*8960*/  BRA `(.L_x_20990) ;  /* 0x0000000000747947 */ /* 0x000fec0003800000 */
.L_x_21019:
[----:B------:R-:W0:Y:S01]  /*8970*/  I2F.S8 R6, R3 ;  /* 0x0000000300067306 */ /* 0x000e220000001400 */
[----:B------:R-:W-:Y:S01]  /*8980*/  IMAD.MOV.U32 R25, RZ, RZ, R23 ;  /* 0x000000ffff197224 */ /* 0x000fe200078e0017 */
        /* <DEDUP_REMOVED lines=12> */
[----:B------:R-:W-:-:S04]  /*8a50*/  @!P0 IMAD.MOV R5, RZ, RZ, R4 ;  /* 0x000000ffff058224 */ /* 0x000fc800078e0204 */
[----:B------:R-:W-:-:S05]  /*8a60*/  @P1 IMAD.MOV.U32 R3, RZ, RZ, R5 ;  /* 0x000000ffff031224 */ /* 0x000fca00078e0005 */
[----:B------:R0:W-:Y:S01]  /*8a70*/  STG.E.U8 desc[UR36][R8.64], R3 ;  /* 0x0000000308007986 */ /* 0x0001e2000c101124 */
[----:B------:R-:W-:Y:S05]  /*8a80*/  BRA `(.L_x_20990) ;  /* 0x00000000002c7947 */ /* 0x000fea0003800000 */
.L_x_21018:
[----:B------:R-:W-:Y:S01]  /*8a90*/  LOP3.LUT R3, R3, 0xffff, RZ, 0xc0, !PT ;  /* 0x0000ffff03037812 */ /* 0x000fe200078ec0ff */
[----:B------:R-:W-:-:S03]  /*8aa0*/  IMAD.MOV.U32 R25, RZ, RZ, R23 ;  /* 0x000000ffff197224 */ /* 0x000fc600078e0017 */
[----:B------:R-:W-:-:S05]  /*8ab0*/  PRMT R3, R3, 0x8880, RZ ;  /* 0x0000888003037816 */ /* 0x000fca00000000ff */
[----:B------:R-:W-:-:S05]  /*8ac0*/  IMAD.MOV.U32 R4, RZ, RZ, R3 ;  /* 0x000000ffff047224 */ /* 0x000fca00078e0003 */
[----:B------:R-:W-:-:S05]  /*8ad0*/  SHF.R.S32.HI R5, RZ, 0x1f, R4 ;  /* 0x0000001fff057819 */ /* 0x000fca0000011404 */
[----:B------:R0:W-:Y:S01]  /*8ae0*/  STG.E.64 desc[UR36][R8.64], R4 ;  /* 0x0000000408007986 */ /* 0x0001e2000c101b24 */
[----:B------:R-:W-:Y:S05]  /*8af0*/  BRA `(.L_x_20990) ;  /* 0x0000000000107947 */ /* 0x000fea0003800000 */
.L_x_21017:
[----:B------:R-:W-:Y:S01]  /*8b00*/  LOP3.LUT R3, R3, 0xffff, RZ, 0xc0, !PT ;  /* 0x0000ffff03037812 */ /* 0x000fe200078ec0ff */
[----:B------:R-:W-:-:S03]  /*8b10*/  IMAD.MOV.U32 R25, RZ, RZ, R23 ;  /* 0x000000ffff197224 */ /* 0x000fc600078e0017 */
[----:B------:R-:W-:-:S05]  /*8b20*/  PRMT R3, R3, 0x8880, RZ ;  /* 0x0000888003037816 */ /* 0x000fca00000000ff */
[----:B------:R0:W-:Y:S02]  /*8b30*/  STG.E desc[UR36][R8.64], R3 ;  /* 0x0000000308007986 */ /* 0x0001e4000c101924 */
.L_x_20990:
        /* <DEDUP_REMOVED lines=23> */
.L_x_21025:
[----:B------:R0:W-:Y:S01]  /*8cb0*/  STG.E.U8 desc[UR36][R8.64], R22 ;  /* 0x0000001608007986 */ /* 0x0001e2000c101124 */
[----:B------:R-:W-:Y:S05]  /*8cc0*/  BRA `(.L_x_21027) ;  /* 0x0000000c00807947 */ /* 0x000fea0003800000 */
.L_x_21024:
[----:B------:R-:W-:-:S13]  /*8cd0*/  ISETP.NE.AND P0, PT, R0, 0x2, PT ;  /* 0x000000020000780c */ /* 0x000fda0003f05270 */
[----:B------:R-:W-:Y:S05]  /*8ce0*/  @!P0 BRA `(.L_x_21028) ;  /* 0x0000000000388947 */ /* 0x000fea0003800000 */
[----:B------:R-:W-:-:S13]  /*8cf0*/  ISETP.NE.AND P0, PT, R0, 0x3, PT ;  /* 0x000000030000780c */ /* 0x000fda0003f05270 */
[----:B------:R-:W-:Y:S05]  /*8d00*/  @!P0 BRA `(.L_x_21029) ;  /* 0x0000000000208947 */ /* 0x000fea0003800000 */
[----:B------:R-:W-:-:S13]  /*8d10*/  ISETP.NE.AND P0, PT, R0, 0x4, PT ;  /* 0x000000040000780c */ /* 0x000fda0003f05270 */
[----:B------:R-:W-:Y:S05]  /*8d20*/  @P0 BRA `(.L_x_21026) ;  /* 0x0000000800840947 */ /* 0x000fea0003800000 */
[----:B------:R-:W-:-:S04]  /*8d30*/  LOP3.LUT R22, R22, 0xffff, RZ, 0xc0, !PT ;  /* 0x0000ffff16167812 */ /* 0x000fc800078ec0ff */
[----:B------:R-:W-:-:S05]  /*8d40*/  PRMT R22, R22, 0x8880, RZ ;  /* 0x0000888016167816 */ /* 0x000fca00000000ff */
[----:B------:R-:W-:-:S05]  /*8d50*/  IMAD.MOV.U32 R4, RZ, RZ, R22 ;  /* 0x000000ffff047224 */ /* 0x000fca00078e0016 */
[----:B------:R-:W-:-:S05]  /*8d60*/  SHF.R.S32.HI R5, RZ, 0x1f, R4 ;  /* 0x0000001fff057819 */ /* 0x000fca0000011404 */
[----:B------:R0:W-:Y:S01]  /*8d70*/  STG.E.64 desc[UR36][R8.64], R4 ;  /* 0x0000000408007986 */ /* 0x0001e2000c101b24 */
[----:B------:R-:W-:Y:S05]  /*8d80*/  BRA `(.L_x_21027) ;  /* 0x0000000c00507947 */ /* 0x000fea0003800000 */
.L_x_21029:
[----:B------:R-:W-:-:S04]  /*8d90*/  LOP3.LUT R22, R22, 0xffff, RZ, 0xc0, !PT ;  /* 0x0000ffff16167812 */ /* 0x000fc800078ec0ff */
[----:B------:R-:W-:-:S05]  /*8da0*/  PRMT R3, R22, 0x8880, RZ ;  /* 0x0000888016037816 */ /* 0x000fca00000000ff */
[----:B------:R0:W-:Y:S01]  /*8db0*/  STG.E desc[UR36][R8.64], R3 ;  /* 0x0000000308007986 */ /* 0x0001e2000c101924 */
[----:B------:R-:W-:Y:S05]  /*8dc0*/  BRA `(.L_x_21027) ;  /* 0x0000000c00407947 */ /* 0x000fea0003800000 */
.L_x_21028:
[----:B------:R-:W-:-:S04]  /*8dd0*/  PRMT R3, R22, 0x8880, RZ ;  /* 0x0000888016037816 */ /* 0x000fc800000000ff */
[----:B------:R-:W-:-:S05]  /*8de0*/  PRMT R3, R3, 0x7710, RZ ;  /* 0x0000771003037816 */ /* 0x000fca00000000ff */
[----:B------:R0:W-:Y:S01]  /*8df0*/  STG.E.U16 desc[UR36][R8.64], R3 ;  /* 0x0000000308007986 */ /* 0x0001e2000c101524 */
[----:B------:R-:W-:Y:S05]  /*8e00*/  BRA `(.L_x_21027) ;  /* 0x0000000c00307947 */ /* 0x000fea0003800000 */
.L_x_21023:
[----:B------:R-:W-:-:S13]  /*8e10*/  ISETP.GT.AND P0, PT, R0, 0x6, PT ;  /* 0x000000060000780c */ /* 0x000fda0003f04270 */
[----:B------:R-:W-:Y:S05]  /*8e20*/  @P0 BRA `(.L_x_21030) ;  /* 0x00000000002c0947 */ /* 0x000fea0003800000 */
[----:B------:R-:W-:-:S13]  /*8e30*/  ISETP.NE.AND P0, PT, R0, 0x5, PT ;  /* 0x000000050000780c */ /* 0x000fda0003f05270 */
[----:B------:R-:W-:Y:S05]  /*8e40*/  @!P0 BRA `(.L_x_21031) ;  /* 0x0000000000148947 */ /* 0x000fea0003800000 */
[----:B------:R-:W-:-:S13]  /*8e50*/  ISETP.NE.AND P0, PT, R0, 0x6, PT ;  /* 0x000000060000780c */ /* 0x000fda0003f05270 */
[----:B------:R-:W-:Y:S05]  /*8e60*/  @P0 BRA `(.L_x_21026) ;  /* 0x0000000800340947 */ /* 0x000fea0003800000 */
[----:B------:R-:W0:Y:S02]  /*8e70*/  I2F.S8 R3, R22 ;  /* 0x0000001600037306 */ /* 0x000e240000001400 */
[----:B0-----:R3:W-:Y:S01]  /*8e80*/  STG.E desc[UR36][R8.64], R3 ;  /* 0x0000000308007986 */ /* 0x0017e2000c101924 */
[----:B------:R-:W-:Y:S05]  /*8e90*/  BRA `(.L_x_21027) ;  /* 0x0000000c000c7947 */ /* 0x000fea0003800000 */
.L_x_21031:
[----:B------:R-:W0:Y:S02]  /*8ea0*/  I2F.S8 R0, R22 ;  /* 0x0000001600007306 */ /* 0x000e240000001400 */
[----:B0-----:R-:W-:-:S05]  /*8eb0*/  F2FP.F16.F32.PACK_AB R0, RZ, R0 ;  /* 0x00000000ff00723e */ /* 0x001fca00000000ff */
[----:B------:R4:W-:Y:S01]  /*8ec0*/  STG.E.U16 desc[UR36][R8.64], R0 ;  /* 0x0000000008007986 */ /* 0x0009e2000c101524 */
[----:B------:R-:W-:Y:S05]  /*8ed0*/  BRA `(.L_x_21027) ;  /* 0x0000000800fc7947 */ /* 0x000fea0003800000 */
.L_x_21030:
[----:B------:R-:W-:-:S13]  /*8ee0*/  ISETP.NE.AND P0, PT, R0, 0x7, PT ;  /* 0x000000070000780c */ /* 0x000fda0003f05270 */
[----:B------:R-:W-:Y:S05]  /*8ef0*/  @!P0 BRA `(.L_x_21032) ;  /* 0x0000000000348947 */ /* 0x000fea0003800000 */
[----:B------:R-:W-:-:S13]  /*8f00*/  ISETP.NE.AND P0, PT, R0, 0x8, PT ;  /* 0x000000080000780c */ /* 0x000fda0003f05270 */
[----:B------:R-:W-:Y:S05]  /*8f10*/  @!P0 BRA `(.L_x_21033) ;  /* 0x0000000000188947 */ /* 0x000fea0003800000 */
[----:B------:R-:W-:-:S13]  /*8f20*/  ISETP.NE.AND P0, PT, R0, 0x9, PT ;  /* 0x000000090000780c */ /* 0x000fda0003f05270 */
[----:B------:R-:W-:Y:S05]  /*8f30*/  @P0 BRA `(.L_x_21026) ;  /* 0x0000000800000947 */ /* 0x000fea0003800000 */
[----:B------:R-:W0:Y:S01]  /*8f40*/  I2F.S8 R22, R22 ;  /* 0x0000001600167306 */ /* 0x000e220000001400 */
[----:B------:R-:W-:-:S05]  /*8f50*/  IMAD.MOV.U32 R23, RZ, RZ, RZ ;  /* 0x000000ffff177224 */ /* 0x000fca00078e00ff */
[----:B0-----:R1:W-:Y:S01]  /*8f60*/  STG.E.64 desc[UR36][R8.64], R22 ;  /* 0x0000001608007986 */ /* 0x0013e2000c101b24 */
[----:B------:R-:W-:Y:S05]  /*8f70*/  BRA `(.L_x_21027) ;  /* 0x0000000800d47947 */ /* 0x000fea0003800000 */
.L_x_21033:
[----:B------:R-:W0:Y:S02]  /*8f80*/  I2F.S8 R22, R22 ;  /* 0x0000001600167306 */ /* 0x000e240000001400 */
[----:B0-----:R-:W-:-:S04]  /*8f90*/  F2FP.F16.F32.PACK_AB R3, RZ, R22 ;  /* 0x00000016ff03723e */ /* 0x001fc800000000ff */
[----:B------:R-:W-:-:S05]  /*8fa0*/  PRMT R3, R3, 0x5410, RZ ;  /* 0x0000541003037816 */ /* 0x000fca00000000ff */
[----:B------:R2:W-:Y:S01]  /*8fb0*/  STG.E desc[UR36][R8.64], R3 ;  /* 0x0000000308007986 */ /* 0x0005e2000c101924 */
[----:B------:R-:W-:Y:S05]  /*8fc0*/  BRA `(.L_x_21027) ;  /* 0x0000000800c07947 */ /* 0x000fea0003800000 */
.L_x_21032:
[----:B------:R-:W-:-:S04]  /*8fd0*/  PRMT R4, R22, 0x8880, RZ ;  /* 0x0000888016047816 */ /* 0x000fc800000000ff */
[----:B------:R-:W-:-:S06]  /*8fe0*/  PRMT R4, R4, 0x7710, RZ ;  /* 0x0000771004047816 */ /* 0x000fcc00000000ff */
[----:B------:R-:W0:Y:S02]  /*8ff0*/  I2F.F64.S16 R4, R4 ;  /* 0x0000000400047312 */ /* 0x000e240000101c00 */
[----:B0-----:R0:W-:Y:S01]  /*9000*/  STG.E.64 desc[UR36][R8.64], R4 ;  /* 0x0000000408007986 */ /* 0x0011e2000c101b24 */
[----:B------:R-:W-:Y:S05]  /*9010*/  BRA `(.L_x_21027) ;  /* 0x0000000800ac7947 */ /* 0x000fea0003800000 */
.L_x_21022:
        /* <DEDUP_REMOVED lines=10> */
[----:B------:R-:W-:-:S04]  /*90c0*/  PRMT R3, R22, 0x8880, RZ ;  /* 0x0000888016037816 */ /* 0x000fc800000000ff */
[----:B------:R-:W-:-:S05]  /*90d0*/  PRMT R3, R3, 0x7710, RZ ;  /* 0x0000771003037816 */ /* 0x000fca00000000ff */
[----:B------:R0:W-:Y:S01]  /*90e0*/  STG.E.U16 desc[UR36][R8.64], R3 ;  /* 0x0000000308007986 */ /* 0x0001e2000c101524 */
[----:B------:R-:W-:Y:S05]  /*90f0*/  BRA `(.L_x_21027) ;  /* 0x0000000800747947 */ /* 0x000fea0003800000 */
.L_x_21037:
[----:B------:R-:W0:Y:S01]  /*9100*/  I2F.S8 R5, R22 ;  /* 0x0000001600057306 */ /* 0x000e220000001400 */
        /* <DEDUP_REMOVED lines=16> */
.L_x_21040:
[----:B------:R-:W-:-:S04]  /*9210*/  SHF.R.U32.HI R3, RZ, 0x18, R5 ;  /* 0x00000018ff037819 */ /* 0x000fc80000011605 */
[----:B------:R-:W-:-:S04]  /*9220*/  LOP3.LUT R0, R0, 0x80, R3, 0xf8, !PT ;  /* 0x0000008000007812 */ /* 0x000fc800078ef803 */
[----:B------:R-:W-:-:S07]  /*9230*/  PRMT R4, R0, 0x7610, R4 ;  /* 0x0000761000047816 */ /* 0x000fce0000000004 */
.L_x_21039:
[----:B------:R-:W-:Y:S05]  /*9240*/  BSYNC.RECONVERGENT B0 ;  /* 0x0000000000007941 */ /* 0x000fea0003800200 */
.L_x_21038:
[----:B------:R0:W-:Y:S01]  /*9250*/  STG.E.U8 desc[UR36][R8.64], R4 ;  /* 0x0000000408007986 */ /* 0x0001e2000c101124 */
[----:B------:R-:W-:Y:S05]  /*9260*/  BRA `(.L_x_21027) ;  /* 0x0000000800187947 */ /* 0x000fea0003800000 */
.L_x_21036:
        /* <DEDUP_REMOVED lines=17> */
.L_x_21043:
[----:B------:R-:W-:-:S04]  /*9380*/  SHF.R.U32.HI R3, RZ, 0x18, R5 ;  /* 0x00000018ff037819 */ /* 0x000fc80000011605 */
[----:B------:R-:W-:-:S04]  /*9390*/  LOP3.LUT R0, R0, 0x80, R3, 0xf8, !PT ;  /* 0x0000008000007812 */ /* 0x000fc800078ef803 */
[----:B------:R-:W-:-:S07]  /*93a0*/  PRMT R4, R0, 0x7610, R4 ;  /* 0x0000761000047816 */ /* 0x000fce0000000004 */
.L_x_21042:
[----:B------:R-:W-:Y:S05]  /*93b0*/  BSYNC.RECONVERGENT B0 ;  /* 0x0000000000007941 */ /* 0x000fea0003800200 */
.L_x_21041:
[----:B------:R0:W-:Y:S01]  /*93c0*/  STG.E.U8 desc[UR36][R8.64], R4 ;  /* 0x0000000408007986 */ /* 0x0001e2000c101124 */
[----:B------:R-:W-:Y:S05]  /*93d0*/  BRA `(.L_x_21027) ;  /* 0x0000000400bc7947 */ /* 0x000fea0003800000 */
.L_x_21035:
[----:B------:R-:W-:-:S13]  /*93e0*/  ISETP.NE.AND P0, PT, R0, 0x1c, PT ;  /* 0x0000001c0000780c */ /* 0x000fda0003f05270 */
[----:B------:R-:W-:Y:S05]  /*93f0*/  @!P0 BRA `(.L_x_21044) ;  /* 0x0000000000688947 */ /* 0x000fea0003800000 */
[----:B------:R-:W-:-:S13]  /*9400*/  ISETP.NE.AND P0, PT, R0, 0x1d, PT ;  /* 0x0000001d0000780c */ /* 0x000fda0003f05270 */
[----:B------:R-:W-:Y:S05]  /*9410*/  @!P0 BRA `(.L_x_21045) ;  /* 0x0000000000488947 */ /* 0x000fea0003800000 */
[----:B------:R-:W-:-:S13]  /*9420*/  ISETP.NE.AND P0, PT, R0, 0x2c, PT ;  /* 0x0000002c0000780c */ /* 0x000fda0003f05270 */
[----:B------:R-:W-:Y:S05]  /*9430*/  @P0 BRA `(.L_x_21026) ;  /* 0x0000000000c00947 */ /* 0x000fea0003800000 */
[----:B------:R-:W0:Y:S02]  /*9440*/  I2F.S8 R22, R22 ;  /* 0x0000001600167306 */ /* 0x000e240000001400 */
        /* <DEDUP_REMOVED lines=15> */
.L_x_21045:
[----:B------:R-:W-:-:S04]  /*9540*/  LOP3.LUT R22, R22, 0xffff, RZ, 0xc0, !PT ;  /* 0x0000ffff16167812 */ /* 0x000fc800078ec0ff */
[----:B------:R-:W-:-:S05]  /*9550*/  PRMT R22, R22, 0x8880, RZ ;  /* 0x0000888016167816 */ /* 0x000fca00000000ff */
[----:B------:R-:W-:-:S05]  /*9560*/  IMAD.MOV.U32 R4, RZ, RZ, R22 ;  /* 0x000000ffff047224 */ /* 0x000fca00078e0016 */
[----:B------:R-:W-:-:S05]  /*9570*/  SHF.R.S32.HI R5, RZ, 0x1f, R4 ;  /* 0x0000001fff057819 */ /* 0x000fca0000011404 */
[----:B------:R0:W-:Y:S01]  /*9580*/  STG.E.64 desc[UR36][R8.64], R4 ;  /* 0x0000000408007986 */ /* 0x0001e2000c101b24 */
[----:B------:R-:W-:Y:S05]  /*9590*/  BRA `(.L_x_21027) ;  /* 0x00000004004c7947 */ /* 0x000fea0003800000 */
.L_x_21044:
[----:B------:R-:W-:-:S04]  /*95a0*/  LOP3.LUT R22, R22, 0xffff, RZ, 0xc0, !PT ;  /* 0x0000ffff16167812 */ /* 0x000fc800078ec0ff */
[----:B------:R-:W-:-:S05]  /*95b0*/  PRMT R3, R22, 0x8880, RZ ;  /* 0x0000888016037816 */ /* 0x000fca00000000ff */
[----:B------:R0:W-:Y:S01]  /*95c0*/  STG.E desc[UR36][R8.64], R3 ;  /* 0x0000000308007986 */ /* 0x0001e2000c101924 */
[----:B------:R-:W-:Y:S05]  /*95d0*/  BRA `(.L_x_21027) ;  /* 0x00000004003c7947 */ /* 0x000fea0003800000 */
.L_x_21034:
[----:B------:R-:W-:-:S13]  /*95e0*/  ISETP.GT.AND P0, PT, R0, 0xe, PT ;  /* 0x0000000e0000780c */ /* 0x000fda0003f04270 */
[----:B------:R-:W-:Y:S05]  /*95f0*/  @P0 BRA `(.L_x_21046) ;  /* 0x0000000000380947 */ /* 0x000fea0003800000 */
[----:B------:R-:W-:-:S13]  /*9600*/  ISETP.NE.AND P0, PT, R0, 0xa, PT ;  /* 0x0000000a0000780c */ /* 0x000fda0003f05270 */
[----:B------:R-:W-:Y:S05]  /*9610*/  @!P0 BRA `(.L_x_21047) ;  /* 0x0000000000188947 */ /* 0x000fea0003800000 */
[----:B------:R-:W-:-:S13]  /*9620*/  ISETP.NE.AND P0, PT, R0, 0xb, PT ;  /* 0x0000000b0000780c */ /* 0x000fda0003f05270 */
[----:B------:R-:W-:Y:S05]  /*9630*/  @P0 BRA `(.L_x_21026) ;  /* 0x0000000000400947 */ /* 0x000fea0003800000 */
[----:B------:R-:W-:-:S04]  /*9640*/  LOP3.LUT P0, RZ, R22, 0xff, RZ, 0xc0, !PT ;  /* 0x000000ff16ff7812 */ /* 0x000fc8000780c0ff */
[----:B------:R-:W-:-:S05]  /*9650*/  SEL R3, RZ, 0x1, !P0 ;  /* 0x00000001ff037807 */ /* 0x000fca0004000000 */
[----:B------:R0:W-:Y:S01]  /*9660*/  STG.E.U8 desc[UR36][R8.64], R3 ;  /* 0x0000000308007986 */ /* 0x0001e2000c101124 */
[----:B------:R-:W-:Y:S05]  /*9670*/  BRA `(.L_x_21027) ;  /* 0x0000000400147947 */ /* 0x000fea0003800000 */
.L_x_21047:
[----:B------:R-:W-:Y:S02]  /*9680*/  PRMT R4, R22, 0x8880, RZ ;  /* 0x0000888016047816 */ /* 0x000fe400000000ff */
[----:B------:R-:W-:Y:S02]  /*9690*/  CS2R R6, SRZ ;  /* 0x0000000000067805 */ /* 0x000fe4000001ff00 */
[----:B------:R-:W-:-:S06]  /*96a0*/  PRMT R4, R4, 0x7710, RZ ;  /* 0x0000771004047816 */ /* 0x000fcc00000000ff */
[----:B------:R-:W0:Y:S02]  /*96b0*/  I2F.F64.S16 R4, R4 ;  /* 0x0000000400047312 */ /* 0x000e240000101c00 */
[----:B0-----:R0:W-:Y:S01]  /*96c0*/  STG.E.128 desc[UR36][R8.64], R4 ;  /* 0x0000000408007986 */ /* 0x0011e2000c101d24 */
[----:B------:R-:W-:Y:S05]  /*96d0*/  BRA `(.L_x_21027) ;  /* 0x0000000000fc7947 */ /* 0x000fea0003800000 */
.L_x_21046:
[----:B------:R-:W-:-:S13]  /*96e0*/  ISETP.NE.AND P0, PT, R0, 0xf, PT ;  /* 0x0000000f0000780c */ /* 0x000fda0003f05270 */
[----:B------:R-:W-:Y:S05]  /*96f0*/  @!P0 BRA `(.L_x_21048) ;  /* 0x0000000000e88947 */ /* 0x000fea0003800000 */
[----:B------:R-:W-:-:S13]  /*9700*/  ISETP.NE.AND P0, PT, R0, 0x17, PT ;  /* 0x000000170000780c */ /* 0x000fda0003f05270 */
[----:B------:R-:W-:Y:S05]  /*9710*/  @!P0 BRA `(.L_x_21049) ;  /* 0x0000000000908947 */ /* 0x000fea0003800000 */
[----:B------:R-:W-:-:S13]  /*9720*/  ISETP.NE.AND P0, PT, R0, 0x18, PT ;  /* 0x000000180000780c */ /* 0x000fda0003f05270 */
[----:B------:R-:W-:Y:S05]  /*9730*/  @!P0 BRA `(.L_x_21050) ;  /* 0x0000000000448947 */ /* 0x000fea0003800000 */
.L_x_21026:
        /* <DEDUP_REMOVED lines=16> */
.L_x_21051:
[----:B------:R-:W-:Y:S05]  /*9840*/  BRA `(.L_x_21027) ;  /* 0x0000000000a07947 */ /* 0x000fea0003800000 */
.L_x_21050:
[----:B------:R-:W0:Y:S01]  /*9850*/  I2F.S8 R5, R22 ;  /* 0x0000001600057306 */ /* 0x000e220000001400 */
        /* <DEDUP_REMOVED lines=12> */
.L_x_21053:
[----:B------:R-:W-:Y:S05]  /*9920*/  BSYNC.RECONVERGENT B0 ;  /* 0x0000000000007941 */ /* 0x000fea0003800200 */
.L_x_21052:
[----:B------:R-:W-:-:S05]  /*9930*/  LOP3.LUT R3, R0, 0x80, R3, 0xf8, !PT ;  /* 0x0000008000037812 */ /* 0x000fca00078ef803 */
[----:B------:R0:W-:Y:S01]  /*9940*/  STG.E.U8 desc[UR36][R8.64], R3 ;  /* 0x0000000308007986 */ /* 0x0001e2000c101124 */
[----:B------:R-:W-:Y:S05]  /*9950*/  BRA `(.L_x_21027) ;  /* 0x00000000005c7947 */ /* 0x000fea0003800000 */
.L_x_21049:
[----:B------:R-:W0:Y:S01]  /*9960*/  I2F.S8 R5, R22 ;  /* 0x0000001600057306 */ /* 0x000e220000001400 */
        /* <DEDUP_REMOVED lines=11> */
.L_x_21055:
[----:B------:R-:W-:Y:S01]  /*9a20*/  IMAD.MOV.U32 R0, RZ, RZ, 0x7f ;  /* 0x0000007fff007424 */ /* 0x000fe200078e00ff */
[----:B------:R-:W-:-:S04]  /*9a30*/  ISETP.GT.U32.AND P0, PT, R3, 0x7f800000, PT ;  /* 0x7f8000000300780c */ /* 0x000fc80003f04070 */
[----:B------:R-:W-:-:S09]  /*9a40*/  SEL R0, R0, 0x7c, P0 ;  /* 0x0000007c00007807 */ /* 0x000fd20000000000 */
.L_x_21056:
[----:B------:R-:W-:Y:S05]  /*9a50*/  BSYNC.RECONVERGENT B0 ;  /* 0x0000000000007941 */ /* 0x000fea0003800200 */
.L_x_21054:
[----:B------:R-:W-:-:S04]  /*9a60*/  SHF.R.U32.HI R3, RZ, 0x18, R5 ;  /* 0x00000018ff037819 */ /* 0x000fc80000011605 */
[----:B------:R-:W-:-:S05]  /*9a70*/  LOP3.LUT R3, R0, 0x80, R3, 0xf8, !PT ;  /* 0x0000008000037812 */ /* 0x000fca00078ef803 */
[----:B------:R0:W-:Y:S01]  /*9a80*/  STG.E.U8 desc[UR36][R8.64], R3 ;  /* 0x0000000308007986 */ /* 0x0001e2000c101124 */
[----:B------:R-:W-:Y:S05]  /*9a90*/  BRA `(.L_x_21027) ;  /* 0x00000000000c7947 */ /* 0x000fea0003800000 */
.L_x_21048:
[----:B------:R-:W0:Y:S02]  /*9aa0*/  I2F.S8 R0, R22 ;  /* 0x0000001600007306 */ /* 0x000e240000001400 */
[----:B0-----:R-:W-:-:S05]  /*9ab0*/  F2FP.BF16.F32.PACK_AB R0, RZ, R0 ;  /* 0x00000000ff00723e */ /* 0x001fca00000010ff */
[----:B------:R0:W-:Y:S02]  /*9ac0*/  STG.E.U16 desc[UR36][R8.64], R0 ;  /* 0x0000000008007986 */ /* 0x0001e4000c101524 */
.L_x_21027:
[----:B------:R-:W-:-:S07]  /*9ad0*/  VIADD R25, R25, 0x80 ;  /* 0x0000008019197836 */ /* 0x000fce0000000000 */
.L_x_20984:
[----:B------:R-:W-:-:S13]  /*9ae0*/  ISETP.GE.AND P0, PT, R25, R16, PT ;  /* 0x000000101900720c */ /* 0x000fda0003f06270 */
[----:B------:R-:W-:Y:S05]  /*9af0*/  @P0 BREAK.RELIABLE B6 ;  /* 0x0000000000060942 */ /* 0x000fea0003800100 */
[----:B------:R-:W-:Y:S05]  /*9b00*/  @P0 BRA `(.L_x_21021) ;  /* 0x0000000c00e00947 */ /* 0x000fea0003800000 */
[----:B------:R-:W-:Y:S05]  /*9b10*/  BSYNC.RELIABLE B6 ;  /* 0x0000000000067941 */ /* 0x000fea0003800100 */
.L_x_20983:
        /* <DEDUP_REMOVED lines=20> */
.L_x_21060:
[----:B------:R0:W-:Y:S01]  /*9c60*/  STG.E.U8 desc[UR36][R8.64], R17 ;  /* 0x0000001108007986 */ /* 0x0001e2000c101124 */
[----:B------:R-:W-:Y:S05]  /*9c70*/  BRA `(.L_x_21062) ;  /* 0x0000000c00807947 */ /* 0x000fea0003800000 */
.L_x_21059:
        /* <DEDUP_REMOVED lines=12> */
.L_x_21064:
[----:B------:R-:W-:-:S04]  /*9d40*/  LOP3.LUT R17, R17, 0xffff, RZ, 0xc0, !PT ;  /* 0x0000ffff11117812 */ /* 0x000fc800078ec0ff */
[----:B------:R-:W-:-:S05]  /*9d50*/  PRMT R3, R17, 0x8880, RZ ;  /* 0x0000888011037816 */ /* 0x000fca00000000ff */
[----:B------:R0:W-:Y:S01]  /*9d60*/  STG.E desc[UR36][R8.64], R3 ;  /* 0x0000000308007986 */ /* 0x0001e2000c101924 */
[----:B------:R-:W-:Y:S05]  /*9d70*/  BRA `(.L_x_21062) ;  /* 0x0000000c00407947 */ /* 0x000fea0003800000 */
.L_x_21063:
[----:B------:R-:W-:-:S04]  /*9d80*/  PRMT R3, R17, 0x8880, RZ ;  /* 0x0000888011037816 */ /* 0x000fc800000000ff */
[----:B------:R-:W-:-:S05]  /*9d90*/  PRMT R3, R3, 0x7710, RZ ;  /* 0x0000771003037816 */ /* 0x000fca00000000ff */
[----:B------:R0:W-:Y:S01]  /*9da0*/  STG.E.U16 desc[UR36][R8.64], R3 ;  /* 0x0000000308007986 */ /* 0x0001e2000c101524 */
[----:B------:R-:W-:Y:S05]  /*9db0*/  BRA `(.L_x_21062) ;  /* 0x0000000c00307947 */ /* 0x000fea0003800000 */
.L_x_21058:
        /* <DEDUP_REMOVED lines=9> */
.L_x_21066:
[----:B------:R-:W0:Y:S02]  /*9e50*/  I2F.S8 R0, R17 ;  /* 0x0000001100007306 */ /* 0x000e240000001400 */
[----:B0-----:R-:W-:-:S05]  /*9e60*/  F2FP.F16.F32.PACK_AB R0, RZ, R0 ;  /* 0x00000000ff00723e */ /* 0x001fca00000000ff */
[----:B------:R0:W-:Y:S01]  /*9e70*/  STG.E.U16 desc[UR36][R8.64], R0 ;  /* 0x0000000008007986 */ /* 0x0001e2000c101524 */
[----:B------:R-:W-:Y:S05]  /*9e80*/  BRA `(.L_x_21062) ;  /* 0x0000000800fc7947 */ /* 0x000fea0003800000 */
.L_x_21065:
        /* <DEDUP_REMOVED lines=10> */
.L_x_21068:
[----:B------:R-:W0:Y:S02]  /*9f30*/  I2F.S8 R17, R17 ;  /* 0x0000001100117306 */ /* 0x000e240000001400 */
[----:B0-----:R-:W-:-:S04]  /*9f40*/  F2FP.F16.F32.PACK_AB R3, RZ, R17 ;  /* 0x00000011ff03723e */ /* 0x001fc800000000ff */
[----:B------:R-:W-:-:S05]  /*9f50*/  PRMT R3, R3, 0x5410, RZ ;  /* 0x0000541003037816 */ /* 0x000fca00000000ff */
[----:B------:R3:W-:Y:S01]  /*9f60*/  STG.E desc[UR36][R8.64], R3 ;  /* 0x0000000308007986 */ /* 0x0007e2000c101924 */
[----:B------:R-:W-:Y:S05]  /*9f70*/  BRA `(.L_x_21062) ;  /* 0x0000000800c07947 */ /* 0x000fea0003800000 */
.L_x_21067:
[----:B------:R-:W-:-:S04]  /*9f80*/  PRMT R4, R17, 0x8880, RZ ;  /* 0x0000888011047816 */ /* 0x000fc800000000ff */
[----:B------:R-:W-:-:S06]  /*9f90*/  PRMT R4, R4, 0x7710, RZ ;  /* 0x0000771004047816 */ /* 0x000fcc00000000ff */
[----:B------:R-:W0:Y:S02]  /*9fa0*/  I2F.F64.S16 R4, R4 ;  /* 0x0000000400047312 */ /* 0x000e240000101c00 */
[----:B0-----:R4:W-:Y:S01]  /*9fb0*/  STG.E.64 desc[UR36][R8.64], R4 ;  /* 0x0000000408007986 */ /* 0x0019e2000c101b24 */
[----:B------:R-:W-:Y:S05]  /*9fc0*/  BRA `(.L_x_21062) ;  /* 0x0000000800ac7947 */ /* 0x000fea0003800000 */
.L_x_21057:
        /* <DEDUP_REMOVED lines=14> */
.L_x_21072:
        /* <DEDUP_REMOVED lines=17> */
.L_x_21075:
[----:B------:R-:W-:-:S04]  /*a1c0*/  SHF.R.U32.HI R3, RZ, 0x18, R17 ;  /* 0x00000018ff037819 */ /* 0x000fc80000011611 */
[----:B------:R-:W-:-:S04]  /*a1d0*/  LOP3.LUT R0, R0, 0x80, R3, 0xf8, !PT ;  /* 0x0000008000007812 */ /* 0x000fc800078ef803 */
[----:B------:R-:W-:-:S07]  /*a1e0*/  PRMT R4, R0, 0x7610, R4 ;  /* 0x0000761000047816 */ /* 0x000fce0000000004 */
.L_x_21074:
[----:B------:R-:W-:Y:S05]  /*a1f0*/  BSYNC.RECONVERGENT B0 ;  /* 0x0000000000007941 */ /* 0x000fea0003800200 */
.L_x_21073:
[----:B------:R0:W-:Y:S01]  /*a200*/  STG.E.U8 desc[UR36][R8.64], R4 ;  /* 0x0000000408007986 */ /* 0x0001e2000c101124 */
[----:B------:R-:W-:Y:S05]  /*a210*/  BRA `(.L_x_21062) ;  /* 0x0000000800187947 */ /* 0x000fea0003800000 */
.L_x_21071:
        /* <DEDUP_REMOVED lines=17> */
.L_x_21078:
[----:B------:R-:W-:-:S04]  /*a330*/  SHF.R.U32.HI R3, RZ, 0x18, R17 ;  /* 0x00000018ff037819 */ /* 0x000fc80000011611 */
[----:B------:R-:W-:-:S04]  /*a340*/  LOP3.LUT R0, R0, 0x80, R3, 0xf8, !PT ;  /* 0x0000008000007812 */ /* 0x000fc800078ef803 */
[----:B------:R-:W-:-:S07]  /*a350*/  PRMT R4, R0, 0x7610, R4 ;  /* 0x0000761000047816 */ /* 0x000fce0000000004 */
.L_x_21077:
[----:B------:R-:W-:Y:S05]  /*a360*/  BSYNC.RECONVERGENT B0 ;  /* 0x0000000000007941 */ /* 0x000fea0003800200 */
.L_x_21076:
[----:B------:R0:W-:Y:S01]  /*a370*/  STG.E.U8 desc[UR36][R8.64], R4 ;  /* 0x0000000408007986 */ /* 0x0001e2000c101124 */
[----:B------:R-:W-:Y:S05]  /*a380*/  BRA `(.L_x_21062) ;  /* 0x0000000400bc7947 */ /* 0x000fea0003800000 */
.L_x_21070:
        /* <DEDUP_REMOVED lines=22> */
.L_x_21080:
[----:B------:R-:W-:-:S04]  /*a4f0*/  LOP3.LUT R17, R17, 0xffff, RZ, 0xc0, !PT ;  /* 0x0000ffff11117812 */ /* 0x000fc800078ec0ff */
[----:B------:R-:W-:-:S05]  /*a500*/  PRMT R17, R17, 0x8880, RZ ;  /* 0x0000888011117816 */ /* 0x000fca00000000ff */
[----:B------:R-:W-:-:S05]  /*a510*/  IMAD.MOV.U32 R4, RZ, RZ, R17 ;  /* 0x000000ffff047224 */ /* 0x000fca00078e0011 */
[----:B------:R-:W-:-:S05]  /*a520*/  SHF.R.S32.HI R5, RZ, 0x1f, R4 ;  /* 0x0000001fff057819 */ /* 0x000fca0000011404 */
[----:B------:R0:W-:Y:S01]  /*a530*/  STG.E.64 desc[UR36][R8.64], R4 ;  /* 0x0000000408007986 */ /* 0x0001e2000c101b24 */
[----:B------:R-:W-:Y:S05]  /*a540*/  BRA `(.L_x_21062) ;  /* 0x00000004004c7947 */ /* 0x000fea0003800000 */
.L_x_21079:
[----:B------:R-:W-:-:S04]  /*a550*/  LOP3.LUT R17, R17, 0xffff, RZ, 0xc0, !PT ;  /* 0x0000ffff11117812 */ /* 0x000fc800078ec0ff */
[----:B------:R-:W-:-:S05]  /*a560*/  PRMT R3, R17, 0x8880, RZ ;  /* 0x0000888011037816 */ /* 0x000fca00000000ff */
[----:B------:R0:W-:Y:S01]  /*a570*/  STG.E desc[UR36][R8.64], R3 ;  /* 0x0000000308007986 */ /* 0x0001e2000c101924 */
[----:B------:R-:W-:Y:S05]  /*a580*/  BRA `(.L_x_21062) ;  /* 0x00000004003c7947 */ /* 0x000fea0003800000 */
.L_x_21069:
        /* <DEDUP_REMOVED lines=10> */
.L_x_21082:
[----:B------:R-:W-:Y:S02]  /*a630*/  PRMT R4, R17, 0x8880, RZ ;  /* 0x0000888011047816 */ /* 0x000fe400000000ff */
[----:B------:R-:W-:Y:S02]  /*a640*/  CS2R R6, SRZ ;  /* 0x0000000000067805 */ /* 0x000fe4000001ff00 */
[----:B------:R-:W-:-:S06]  /*a650*/  PRMT R4, R4, 0x7710, RZ ;  /* 0x0000771004047816 */ /* 0x000fcc00000000ff */
[----:B------:R-:W0:Y:S02]  /*a660*/  I2F.F64.S16 R4, R4 ;  /* 0x0000000400047312 */ /* 0x000e240000101c00 */
[----:B0-----:R0:W-:Y:S01]  /*a670*/  STG.E.128 desc[UR36][R8.64], R4 ;  /* 0x0000000408007986 */ /* 0x0011e2000c101d24 */
[----:B------:R-:W-:Y:S05]  /*a680*/  BRA `(.L_x_21062) ;  /* 0x0000000000fc7947 */ /* 0x000fea0003800000 */
.L_x_21081:
[----:B------:R-:W-:-:S13]  /*a690*/  ISETP.NE.AND P0, PT, R0, 0xf, PT ;  /* 0x0000000f0000780c */ /* 0x000fda0003f05270 */
[----:B------:R-:W-:Y:S05]  /*a6a0*/  @!P0 BRA `(.L_x_21083) ;  /* 0x0000000000e88947 */ /* 0x000fea0003800000 */
[----:B------:R-:W-:-:S13]  /*a6b0*/  ISETP.NE.AND P0, PT, R0, 0x17, PT ;  /* 0x000000170000780c */ /* 0x000fda0003f05270 */
[----:B------:R-:W-:Y:S05]  /*a6c0*/  @!P0 BRA `(.L_x_21084) ;  /* 0x0000000000908947 */ /* 0x000fea0003800000 */
[----:B------:R-:W-:-:S13]  /*a6d0*/  ISETP.NE.AND P0, PT, R0, 0x18, PT ;  /* 0x000000180000780c */ /* 0x000fda0003f05270 */
[----:B------:R-:W-:Y:S05]  /*a6e0*/  @!P0 BRA `(.L_x_21085) ;  /* 0x0000000000448947 */ /* 0x000fea0003800000 */
.L_x_21061:
        /* <DEDUP_REMOVED lines=16> */
.L_x_21086:
[----:B------:R-:W-:Y:S05]  /*a7f0*/  BRA `(.L_x_21062) ;  /* 0x0000000000a07947 */ /* 0x000fea0003800000 */
.L_x_21085:
        /* <DEDUP_REMOVED lines=13> */
.L_x_21088:
[----:B------:R-:W-:Y:S05]  /*a8d0*/  BSYNC.RECONVERGENT B0 ;  /* 0x0000000000007941 */ /* 0x000fea0003800200 */
.L_x_21087:
[----:B------:R-:W-:-:S05]  /*a8e0*/  LOP3.LUT R3, R0, 0x80, R3, 0xf8, !PT ;  /* 0x0000008000037812 */ /* 0x000fca00078ef803 */
[----:B------:R0:W-:Y:S01]  /*a8f0*/  STG.E.U8 desc[UR36][R8.64], R3 ;  /* 0x0000000308007986 */ /* 0x0001e2000c101124 */
[----:B------:R-:W-:Y:S05]  /*a900*/  BRA `(.L_x_21062) ;  /* 0x00000000005c7947 */ /* 0x000fea0003800000 */
.L_x_21084:
        /* <DEDUP_REMOVED lines=12> */
.L_x_21090:
[----:B------:R-:W-:Y:S01]  /*a9d0*/  IMAD.MOV.U32 R0, RZ, RZ, 0x7f ;  /* 0x0000007fff007424 */ /* 0x000fe200078e00ff */
[----:B------:R-:W-:-:S04]  /*a9e0*/  ISETP.GT.U32.AND P0, PT, R3, 0x7f800000, PT ;  /* 0x7f8000000300780c */ /* 0x000fc80003f04070 */
[----:B------:R-:W-:-:S09]  /*a9f0*/  SEL R0, R0, 0x7c, P0 ;  /* 0x0000007c00007807 */ /* 0x000fd20000000000 */
.L_x_21091:
[----:B------:R-:W-:Y:S05]  /*aa00*/  BSYNC.RECONVERGENT B0 ;  /* 0x0000000000007941 */ /* 0x000fea0003800200 */
.L_x_21089:
[----:B------:R-:W-:-:S04]  /*aa10*/  SHF.R.U32.HI R3, RZ, 0x18, R17 ;  /* 0x00000018ff037819 */ /* 0x000fc80000011611 */
[----:B------:R-:W-:-:S05]  /*aa20*/  LOP3.LUT R3, R0, 0x80, R3, 0xf8, !PT ;  /* 0x0000008000037812 */ /* 0x000fca00078ef803 */
[----:B------:R0:W-:Y:S01]  /*aa30*/  STG.E.U8 desc[UR36][R8.64], R3 ;  /* 0x0000000308007986 */ /* 0x0001e2000c101124 */
[----:B------:R-:W-:Y:S05]  /*aa40*/  BRA `(.L_x_21062) ;  /* 0x00000000000c7947 */ /* 0x000fea0003800000 */
.L_x_21083:
[----:B------:R-:W0:Y:S02]  /*aa50*/  I2F.S8 R0, R17 ;  /* 0x0000001100007306 */ /* 0x000e240000001400 */
[----:B0-----:R-:W-:-:S05]  /*aa60*/  F2FP.BF16.F32.PACK_AB R0, RZ, R0 ;  /* 0x00000000ff00723e */ /* 0x001fca00000010ff */
[----:B------:R0:W-:Y:S02]  /*aa70*/  STG.E.U16 desc[UR36][R8.64], R0 ;  /* 0x0000000008007986 */ /* 0x0001e4000c101524 */
.L_x_21062:
[----:B------:R-:W-:-:S07]  /*aa80*/  VIADD R25, R25, 0x80 ;  /* 0x0000008019197836 */ /* 0x000fce0000000000 */
.L_x_21021:
[----:B------:R-:W-:Y:S05]  /*aa90*/  BSYNC.RECONVERGENT B7 ;  /* 0x0000000000077941 */ /* 0x000fea0003800200 */
.L_x_20982:
        /* <DEDUP_REMOVED lines=21> */
.L_x_21095:
[----:B------:R-:W-:Y:S01]  /*abf0*/  STG.E.U8 desc[UR36][R2.64], R18 ;  /* 0x0000001202007986 */ /* 0x000fe2000c101124 */
[----:B------:R-:W-:Y:S05]  /*ac00*/  EXIT ;  /* 0x000000000000794d */ /* 0x000fea0003800000 */
.L_x_21094:
        /* <DEDUP_REMOVED lines=10> */
[----:B------:R-:W-:Y:S01]  /*acb0*/  STG.E.64 desc[UR36][R2.64], R4 ;  /* 0x0000000402007986 */ /* 0x000fe2000c101b24 */
[----:B------:R-:W-:Y:S05]  /*acc0*/  EXIT ;  /* 0x000000000000794d */ /* 0x000fea0003800000 */
.L_x_21098:
[----:B------:R-:W-:-:S04]  /*acd0*/  LOP3.LUT R18, R18, 0xffff, RZ, 0xc0, !PT ;  /* 0x0000ffff12127812 */ /* 0x000fc800078ec0ff */
[----:B------:R-:W-:-:S05]  /*ace0*/  PRMT R5, R18, 0x8880, RZ ;  /* 0x0000888012057816 */ /* 0x000fca00000000ff */
[----:B------:R-:W-:Y:S01]  /*acf0*/  STG.E desc[UR36][R2.64], R5 ;  /* 0x0000000502007986 */ /* 0x000fe2000c101924 */
[----:B------:R-:W-:Y:S05]  /*ad00*/  EXIT ;  /* 0x000000000000794d */ /* 0x000fea0003800000 */
.L_x_21097:
[----:B------:R-:W-:-:S04]  /*ad10*/  PRMT R5, R18, 0x8880, RZ ;  /* 0x0000888012057816 */ /* 0x000fc800000000ff */
[----:B------:R-:W-:-:S05]  /*ad20*/  PRMT R5, R5, 0x7710, RZ ;  /* 0x0000771005057816 */ /* 0x000fca00000000ff */
[----:B------:R-:W-:Y:S01]  /*ad30*/  STG.E.U16 desc[UR36][R2.64], R5 ;  /* 0x0000000502007986 */ /* 0x000fe2000c101524 */
[----:B------:R-:W-:Y:S05]  /*ad40*/  EXIT ;  /* 0x000000000000794d */ /* 0x000fea0003800000 */
.L_x_21093:
[----:B------:R-:W-:-:S13]  /*ad50*/  ISETP.GT.AND P0, PT, R0, 0x6, PT ;  /* 0x000000060000780c */ /* 0x000fda0003f04270 */
[----:B------:R-:W-:Y:S05]  /*ad60*/  @P0 BRA `(.L_x_21099) ;  /* 0x00000000002c0947 */ /* 0x000fea0003800000 */
[----:B------:R-:W-:-:S13]  /*ad70*/  ISETP.NE.AND P0, PT, R0, 0x5, PT ;  /* 0x000000050000780c */ /* 0x000fda0003f05270 */
[----:B------:R-:W-:Y:S05]  /*ad80*/  @!P0 BRA `(.L_x_21100) ;  /* 0x0000000000148947 */ /* 0x000fea0003800000 */
[----:B------:R-:W-:-:S13]  /*ad90*/  ISETP.NE.AND P0, PT, R0, 0x6, PT ;  /* 0x000000060000780c */ /* 0x000fda0003f05270 */
[----:B------:R-:W-:Y:S05]  /*ada0*/  @P0 BRA `(.L_x_21096) ;  /* 0x0000000800340947 */ /* 0x000fea0003800000 */
[----:B------:R-:W0:Y:S02]  /*adb0*/  I2F.S8 R5, R18 ;  /* 0x0000001200057306 */ /* 0x000e240000001400 */
[----:B0-----:R-:W-:Y:S01]  /*adc0*/  STG.E desc[UR36][R2.64], R5 ;  /* 0x0000000502007986 */ /* 0x001fe2000c101924 */
[----:B------:R-:W-:Y:S05]  /*add0*/  EXIT ;  /* 0x000000000000794d */ /* 0x000fea0003800000 */
.L_x_21100:
[----:B------:R-:W0:Y:S02]  /*ade0*/  I2F.S8 R0, R18 ;  /* 0x0000001200007306 */ /* 0x000e240000001400 */
[----:B0-----:R-:W-:-:S05]  /*adf0*/  F2FP.F16.F32.PACK_AB R0, RZ, R0 ;  /* 0x00000000ff00723e */ /* 0x001fca00000000ff */
[----:B------:R-:W-:Y:S01]  /*ae00*/  STG.E.U16 desc[UR36][R2.64], R0 ;  /* 0x0000000002007986 */ /* 0x000fe2000c101524 */
[----:B------:R-:W-:Y:S05]  /*ae10*/  EXIT ;  /* 0x000000000000794d */ /* 0x000fea0003800000 */
.L_x_21099:
        /* <DEDUP_REMOVED lines=8> */
[----:B0-----:R-:W-:Y:S01]  /*aea0*/  STG.E.64 desc[UR36][R2.64], R18 ;  /* 0x0000001202007986 */ /* 0x001fe2000c101b24 */
[----:B------:R-:W-:Y:S05]  /*aeb0*/  EXIT ;  /* 0x000000000000794d */ /* 0x000fea0003800000 */
.L_x_21102:
[----:B------:R-:W0:Y:S02]  /*aec0*/  I2F.S8 R18, R18 ;  /* 0x0000001200127306 */ /* 0x000e240000001400 */
[----:B0-----:R-:W-:-:S04]  /*aed0*/  F2FP.F16.F32.PACK_AB R5, RZ, R18 ;  /* 0x00000012ff05723e */ /* 0x001fc800000000ff */
[----:B------:R-:W-:-:S05]  /*aee0*/  PRMT R5, R5, 0x5410, RZ ;  /* 0x0000541005057816 */ /* 0x000fca00000000ff */
[----:B------:R-:W-:Y:S01]  /*aef0*/  STG.E desc[UR36][R2.64], R5 ;  /* 0x0000000502007986 */ /* 0x000fe2000c101924 */
[----:B------:R-:W-:Y:S05]  /*af00*/  EXIT ;  /* 0x000000000000794d */ /* 0x000fea0003800000 */
.L_x_21101:
[----:B------:R-:W-:-:S04]  /*af10*/  PRMT R4, R18, 0x8880, RZ ;  /* 0x0000888012047816 */ /* 0x000fc800000000ff */
[----:B------:R-:W-:-:S06]  /*af20*/  PRMT R4, R4, 0x7710, RZ ;  /* 0x0000771004047816 */ /* 0x000fcc00000000ff */
[----:B------:R-:W0:Y:S02]  /*af30*/  I2F.F64.S16 R4, R4 ;  /* 0x0000000400047312 */ /* 0x000e240000101c00 */
[----:B0-----:R-:W-:Y:S01]  /*af40*/  STG.E.64 desc[UR36][R2.64], R4 ;  /* 0x0000000402007986 */ /* 0x001fe2000c101b24 */
[----:B------:R-:W-:Y:S05]  /*af50*/  EXIT ;  /* 0x000000000000794d */ /* 0x000fea0003800000 */
.L_x_21092:
        /* <DEDUP_REMOVED lines=12> */
[----:B------:R-:W-:Y:S01]  /*b020*/  STG.E.U16 desc[UR36][R2.64], R5 ;  /* 0x0000000502007986 */ /* 0x000fe2000c101524 */
[----:B------:R-:W-:Y:S05]  /*b030*/  EXIT ;  /* 0x000000000000794d */ /* 0x000fea0003800000 */
.L_x_21106:
        /* <DEDUP_REMOVED lines=18> */
.L_x_21109:
[----:B------:R-:W-:-:S04]  /*b160*/  SHF.R.U32.HI R5, RZ, 0x18, R5 ;  /* 0x00000018ff057819 */ /* 0x000fc80000011605 */
[----:B------:R-:W-:-:S07]  /*b170*/  LOP3.LUT R0, R0, 0x80, R5, 0xf8, !PT ;  /* 0x0000008000007812 */ /* 0x000fce00078ef805 */
.L_x_21108:
[----:B------:R-:W-:Y:S05]  /*b180*/  BSYNC.RECONVERGENT B0 ;  /* 0x0000000000007941 */ /* 0x000fea0003800200 */
.L_x_21107:
[----:B------:R-:W-:Y:S01]  /*b190*/  STG.E.U8 desc[UR36][R2.64], R0 ;  /* 0x0000000002007986 */ /* 0x000fe2000c101124 */
[----:B------:R-:W-:Y:S05]  /*b1a0*/  EXIT ;  /* 0x000000000000794d */ /* 0x000fea0003800000 */
.L_x_21105:
        /* <DEDUP_REMOVED lines=18> */
.L_x_21112:
[----:B------:R-:W-:-:S04]  /*b2d0*/  SHF.R.U32.HI R5, RZ, 0x18, R5 ;  /* 0x00000018ff057819 */ /* 0x000fc80000011605 */
[----:B------:R-:W-:-:S07]  /*b2e0*/  LOP3.LUT R0, R0, 0x80, R5, 0xf8, !PT ;  /* 0x0000008000007812 */ /* 0x000fce00078ef805 */
.L_x_21111:
[----:B------:R-:W-:Y:S05]  /*b2f0*/  BSYNC.RECONVERGENT B0 ;  /* 0x0000000000007941 */ /* 0x000fea0003800200 */
.L_x_21110:
[----:B------:R-:W-:Y:S01]  /*b300*/  STG.E.U8 desc[UR36][R2.64], R0 ;  /* 0x0000000002007986 */ /* 0x000fe2000c101124 */
[----:B------:R-:W-:Y:S05]  /*b310*/  EXIT ;  /* 0x000000000000794d */ /* 0x000fea0003800000 */
.L_x_21104:
        /* <DEDUP_REMOVED lines=22> */
.L_x_21114:
[----:B------:R-:W-:-:S04]  /*b480*/  LOP3.LUT R18, R18, 0xffff, RZ, 0xc0, !PT ;  /* 0x0000ffff12127812 */ /* 0x000fc800078ec0ff */
[----:B------:R-:W-:-:S05]  /*b490*/  PRMT R18, R18, 0x8880, RZ ;  /* 0x0000888012127816 */ /* 0x000fca00000000ff */
[----:B------:R-:W-:-:S05]  /*b4a0*/  IMAD.MOV.U32 R4, RZ, RZ, R18 ;  /* 0x000000ffff047224 */ /* 0x000fca00078e0012 */
[----:B------:R-:W-:-:S05]  /*b4b0*/  SHF.R.S32.HI R5, RZ, 0x1f, R4 ;  /* 0x0000001fff057819 */ /* 0x000fca0000011404 */
[----:B------:R-:W-:Y:S01]  /*b4c0*/  STG.E.64 desc[UR36][R2.64], R4 ;  /* 0x0000000402007986 */ /* 0x000fe2000c101b24 */
[----:B------:R-:W-:Y:S05]  /*b4d0*/  EXIT ;  /* 0x000000000000794d */ /* 0x000fea0003800000 */
.L_x_21113:
[----:B------:R-:W-:-:S04]  /*b4e0*/  LOP3.LUT R18, R18, 0xffff, RZ, 0xc0, !PT ;  /* 0x0000ffff12127812 */ /* 0x000fc800078ec0ff */
[----:B------:R-:W-:-:S05]  /*b4f0*/  PRMT R5, R18, 0x8880, RZ ;  /* 0x0000888012057816 */ /* 0x000fca00000000ff */
[----:B------:R-:W-:Y:S01]  /*b500*/  STG.E desc[UR36][R2.64], R5 ;  /* 0x0000000502007986 */ /* 0x000fe2000c101924 */
[----:B------:R-:W-:Y:S05]  /*b510*/  EXIT ;  /* 0x000000000000794d */ /* 0x000fea0003800000 */
.L_x_21103:
        /* <DEDUP_REMOVED lines=8> */
[----:B------:R-:W-:Y:S01]  /*b5a0*/  STG.E.U8 desc[UR36][R2.64], R5 ;  /* 0x0000000502007986 */ /* 0x000fe2000c101124 */
[----:B------:R-:W-:Y:S05]  /*b5b0*/  EXIT ;  /* 0x000000000000794d */ /* 0x000fea0003800000 */
.L_x_21116:
[----:B------:R-:W-:Y:S02]  /*b5c0*/  PRMT R4, R18, 0x8880, RZ ;  /* 0x0000888012047816 */ /* 0x000fe400000000ff */
[----:B------:R-:W-:Y:S02]  /*b5d0*/  CS2R R6, SRZ ;  /* 0x0000000000067805 */ /* 0x000fe4000001ff00 */
[----:B------:R-:W-:-:S06]  /*b5e0*/  PRMT R4, R4, 0x7710, RZ ;  /* 0x0000771004047816 */ /* 0x000fcc00000000ff */
[----:B------:R-:W0:Y:S02]  /*b5f0*/  I2F.F64.S16 R4, R4 ;  /* 0x0000000400047312 */ /* 0x000e240000101c00 */
[----:B0-----:R-:W-:Y:S01]  /*b600*/  STG.E.128 desc[UR36][R2.64], R4 ;  /* 0x0000000402007986 */ /* 0x001fe2000c101d24 */
[----:B------:R-:W-:Y:S05]  /*b610*/  EXIT ;  /* 0x000000000000794d */ /* 0x000fea0003800000 */
.L_x_21115:
[----:B------:R-:W-:-:S13]  /*b620*/  ISETP.NE.AND P0, PT, R0, 0xf, PT ;  /* 0x0000000f0000780c */ /* 0x000fda0003f05270 */
[----:B------:R-:W-:Y:S05]  /*b630*/  @!P0 BRA `(.L_x_21117) ;  /* 0x0000000000e88947 */ /* 0x000fea0003800000 */
[----:B------:R-:W-:-:S13]  /*b640*/  ISETP.NE.AND P0, PT, R0, 0x17, PT ;  /* 0x000000170000780c */ /* 0x000fda0003f05270 */
[----:B------:R-:W-:Y:S05]  /*b650*/  @!P0 BRA `(.L_x_21118) ;  /* 0x0000000000908947 */ /* 0x000fea0003800000 */
[----:B------:R-:W-:-:S13]  /*b660*/  ISETP.NE.AND P0, PT, R0, 0x18, PT ;  /* 0x000000180000780c */ /* 0x000fda0003f05270 */
[----:B------:R-:W-:Y:S05]  /*b670*/  @!P0 BRA `(.L_x_21119) ;  /* 0x0000000000448947 */ /* 0x000fea0003800000 */
.L_x_21096:
        /* <DEDUP_REMOVED lines=16> */
.L_x_21120:
[----:B------:R-:W-:Y:S05]  /*b780*/  EXIT ;  /* 0x000000000000794d */ /* 0x000fea0003800000 */
.L_x_21119:
        /* <DEDUP_REMOVED lines=13> */
.L_x_21122:
[----:B------:R-:W-:Y:S05]  /*b860*/  BSYNC.RECONVERGENT B0 ;  /* 0x0000000000007941 */ /* 0x000fea0003800200 */
.L_x_21121:
[----:B------:R-:W-:-:S05]  /*b870*/  LOP3.LUT R5, R0, 0x80, R5, 0xf8, !PT ;  /* 0x0000008000057812 */ /* 0x000fca00078ef805 */
[----:B------:R-:W-:Y:S01]  /*b880*/  STG.E.U8 desc[UR36][R2.64], R5 ;  /* 0x0000000502007986 */ /* 0x000fe2000c101124 */
[----:B------:R-:W-:Y:S05]  /*b890*/  EXIT ;  /* 0x000000000000794d */ /* 0x000fea0003800000 */
.L_x_21118:
        /* <DEDUP_REMOVED lines=12> */
.L_x_21124:
[----:B------:R-:W-:Y:S01]  /*b960*/  IMAD.MOV.U32 R0, RZ, RZ, 0x7f ;  /* 0x0000007fff007424 */ /* 0x000fe200078e00ff */
[----:B------:R-:W-:-:S04]  /*b970*/  ISETP.GT.U32.AND P0, PT, R4, 0x7f800000, PT ;  /* 0x7f8000000400780c */ /* 0x000fc80003f04070 */
[----:B------:R-:W-:-:S09]  /*b980*/  SEL R0, R0, 0x7c, P0 ;  /* 0x0000007c00007807 */ /* 0x000fd20000000000 */
.L_x_21125:
[----:B------:R-:W-:Y:S05]  /*b990*/  BSYNC.RECONVERGENT B0 ;  /* 0x0000000000007941 */ /* 0x000fea0003800200 */
.L_x_21123:
[----:B------:R-:W-:-:S04]  /*b9a0*/  SHF.R.U32.HI R5, RZ, 0x18, R5 ;  /* 0x00000018ff057819 */ /* 0x000fc80000011605 */
[----:B------:R-:W-:-:S05]  /*b9b0*/  LOP3.LUT R5, R0, 0x80, R5, 0xf8, !PT ;  /* 0x0000008000057812 */ /* 0x000fca00078ef805 */
[----:B------:R-:W-:Y:S01]  /*b9c0*/  STG.E.U8 desc[UR36][R2.64], R5 ;  /* 0x0000000502007986 */ /* 0x000fe2000c101124 */
[----:B------:R-:W-:Y:S05]  /*b9d0*/  EXIT ;  /* 0x000000000000794d */ /* 0x000fea0003800000 */
.L_x_21117:
[----:B------:R-:W0:Y:S02]  /*b9e0*/  I2F.S8 R0, R18 ;  /* 0x0000001200007306 */ /* 0x000e240000001400 */
[----:B0-----:R-:W-:-:S05]  /*b9f0*/  F2FP.BF16.F32.PACK_AB R0, RZ, R0 ;  /* 0x00000000ff00723e */ /* 0x001fca00000010ff */
[----:B------:R-:W-:Y:S01]  /*ba00*/  STG.E.U16 desc[UR36][R2.64], R0 ;  /* 0x0000000002007986 */ /* 0x000fe2000c101524 */
[----:B------:R-:W-:Y:S05]  /*ba10*/  EXIT ;  /* 0x000000000000794d */ /* 0x000fea0003800000 */
        .weak           $__internal_19_$__cuda_sm20_rem_s16
        .type           $__internal_19_$__cuda_sm20_rem_s16,@function
        .size           $__internal_19_$__cuda_sm20_rem_s16,(.L_x_49880 - $__internal_19_$__cuda_sm20_rem_s16)
$__internal_19_$__cuda_sm20_rem_s16:
        /* <DEDUP_REMOVED lines=14> */
[----:B------:R-:W-:-:S03]  /*bb00*/  IMAD.MOV R10, RZ, RZ, -R7 ;  /* 0x000000ffff0a7224 */ /* 0x000fc600078e0a07 */
[----:B------:R-:W-:-:S04]  /*bb10*/  VIADD R9, R9, 0x2 ;  /* 0x0000000209097836 */ /* 0x000fc80000000000 */
[----:B------:R-:W-:Y:S01]  /*bb20*/  FMUL.RZ R8, R8, R9 ;  /* 0x0000000908087220 */ /* 0x000fe2000040c000 */
[----:B------:R-:W-:-:S05]  /*bb30*/  IABS R9, R5 ;  /* 0x0000000500097213 */ /* 0x000fca0000000000 */
[----:B------:R-:W0:Y:S01]  /*bb40*/  F2I.U32.TRUNC.NTZ R8, R8 ;  /* 0x0000000800087305 */ /* 0x000e22000020f000 */
[----:B------:R-:W-:Y:S01]  /*bb50*/  IMAD.MOV R11, RZ, RZ, -R9 ;  /* 0x000000ffff0b7224 */ /* 0x000fe200078e0a09 */
[----:B0-----:R-:W-:-:S05]  /*bb60*/  LOP3.LUT R9, R8, 0xffff, RZ, 0xc0, !PT ;  /* 0x0000ffff08097812 */ /* 0x001fca00078ec0ff */
[----:B------:R-:W-:-:S05]  /*bb70*/  IMAD R9, R9, R11, R12 ;  /* 0x0000000b09097224 */ /* 0x000fca00078e020c */
[----:B------:R-:W-:-:S05]  /*bb80*/  LOP3.LUT R10, R10, R9, RZ, 0x3c, !PT ;  /* 0x000000090a0a7212 */ /* 0x000fca00078e3cff */
[----:B------:R-:W-:Y:S02]  /*bb90*/  IMAD.IADD R10, R7, 0x1, R10 ;  /* 0x00000001070a7824 */ /* 0x000fe400078e020a */
[----:B------:R-:W-:Y:S02]  /*bba0*/  IMAD.MOV.U32 R7, RZ, RZ, 0x0 ;  /* 0x00000000ff077424 */ /* 0x000fe400078e00ff */
[----:B------:R-:W-:Y:S02]  /*bbb0*/  @!P0 IMAD.MOV.U32 R10, RZ, RZ, -0x1 ;  /* 0xffffffffff0a8424 */ /* 0x000fe400078e00ff */
[----:B------:R-:W-:Y:S05]  /*bbc0*/  RET.REL.NODEC R6 `(_ZN2at6native27unrolled_elementwise_kernelINS0_13BinaryFunctorIaaaZZZNS0_16fmod_kernel_cudaERNS_18TensorIteratorBaseEENKUlvE_clEvENKUlvE0_clEvEUlaaE_EESt5arrayIPcLm3EELi4E23TrivialOffsetCalculatorILi2EjESC_ILi1EjENS0_6memory12LoadWithCastILi2EEENSF_13StoreWithCastILi1EEEEEviT_T0_T2_T3_T4_T5_) ;  /* 0xffffff44060c7950 */ /* 0x000fea0003c3ffff */
.L_x_21126:
        /* <DEDUP_REMOVED lines=11> */
.L_x_49880:


//--------------------- .text._ZN2at6native18elementwise_kernelILi128ELi4EZNS0_22gpu_kernel_impl_nocastINS0_13BinaryFunctorIaaaZZZNS0_16fmod_kernel_cudaERNS_18TensorIteratorBaseEENKUlvE_clEvENKUlvE0_clEvEUlaaE_EEEEvS5_RKT_EUliE_EEviT1_ --------------------------
	.section	.text._ZN2at6native18elementwise_kernelILi128ELi4EZNS0_22gpu_kernel_impl_nocastINS0_13BinaryFunctorIaaaZZZNS0_16fmod_kernel_cudaERNS_18TensorIteratorBaseEENKUlvE_clEvENKUlvE0_clEvEUlaaE_EEEEvS5_RKT_EUliE_EEviT1_,"ax",@progbits
	.align	128
        .global         _ZN2at6native18elementwise_kernelILi128ELi4EZNS0_22gpu_kernel_impl_nocastINS0_13BinaryFunctorIaaaZZZNS0_16fmod_kernel_cudaERNS_18TensorIteratorBaseEENKUlvE_clEvENKUlvE0_clEvEUlaaE_EEEEvS5_RKT_EUliE_EEviT1_
        .type           _ZN2at6native18elementwise_kernelILi128ELi4EZNS0_22gpu_kernel_impl_nocastINS0_13BinaryFunctorIaaaZZZNS0_16fmod_kernel_cudaERNS_18TensorIteratorBaseEENKUlvE_clEvENKUlvE0_clEvEUlaaE_EEEEvS5_RKT_EUliE_EEviT1_,@function
        .size           _ZN2at6native18elementwise_kernelILi128ELi4EZNS0_22gpu_kernel_impl_nocastINS0_13BinaryFunctorIaaaZZZNS0_16fmod_kernel_cudaERNS_18TensorIteratorBaseEENKUlvE_clEvENKUlvE0_clEvEUlaaE_EEEEvS5_RKT_EUliE_EEviT1_,(.L_x_49881 - _ZN2at6native18elementwise_kernelILi128ELi4EZNS0_22gpu_kernel_impl_nocastINS0_13BinaryFunctorIaaaZZZNS0_16fmod_kernel_cudaERNS_18TensorIteratorBaseEENKUlvE_clEvENKUlvE0_clEvEUlaaE_EEEEvS5_RKT_EUliE_EEviT1_)
        .other          _ZN2at6native18elementwise_kernelILi128ELi4EZNS0_22gpu_kernel_impl_nocastINS0_13BinaryFunctorIaaaZZZNS0_16fmod_kernel_cudaERNS_18TensorIteratorBaseEENKUlvE_clEvENKUlvE0_clEvEUlaaE_EEEEvS5_RKT_EUliE_EEviT1_,@"STO_CUDA_ENTRY STV_DEFAULT"
_ZN2at6native18elementwise_kernelILi128ELi4EZNS0_22gpu_kernel_impl_nocastINS0_13BinaryFunctorIaaaZZZNS0_16fmod_kernel_cudaERNS_18TensorIteratorBaseEENKUlvE_clEvENKUlvE0_clEvEUlaaE_EEEEvS5_RKT_EUliE_EEviT1_:
.text._ZN2at6native18elementwise_kernelILi128ELi4EZNS0_22gpu_kernel_impl_nocastINS0_13BinaryFunctorIaaaZZZNS0_16fmod_kernel_cudaERNS_18TensorIteratorBaseEENKUlvE_clEvENKUlvE0_clEvEUlaaE_EEEEvS5_RKT_EUliE_EEviT1_:
        /* <DEDUP_REMOVED lines=15> */
[----:B0-----:R0:W5:Y:S04]  /*00f0*/  LDG.E.S8 R4, desc[UR6][R4.64] ;  /* 0x0000000604047981 */ /* 0x001168000c1e1300 */
[----:B-1----:R0:W5:Y:S01]  /*0100*/  LDG.E.S8 R8, desc[UR6][R8.64] ;  /* 0x0000000608087981 */ /* 0x002162000c1e1300 */
[----:B------:R-:W-:-:S07]  /*0110*/  MOV R10, 0x130 ;  /* 0x00000130000a7802 */ /* 0x000fce0000000f00 */
[----:B0----5:R-:W-:Y:S05]  /*0120*/  CALL.REL.NOINC `($__internal_20_$__cuda_sm20_rem_s16) ;  /* 0x0000005c00a47944 */ /* 0x021fea0003c00000 */
[----:B------:R-:W0:Y:S01]  /*0130*/  LDC.64 R4, c[0x0][0x5e8] ;  /* 0x00017a00ff047b82 */ /* 0x000e220000000a00 */
[----:B------:R-:W-:Y:S01]  /*0140*/  IADD3 R3, PT, PT, R3, 0x80, RZ ;  /* 0x0000008003037810 */ /* 0x000fe20007ffe0ff */
[----:B0-----:R0:W-:Y:S06]  /*0150*/  STG.E.U8 desc[UR6][R4.64], R9 ;  /* 0x0000000904007986 */ /* 0x0011ec000c101106 */
.L_x_21129:
[----:B------:R-:W-:Y:S05]  /*0160*/  BSYNC.RECONVERGENT B0 ;  /* 0x0000000000007941 */ /* 0x000fea0003800200 */
.L_x_21128:
[----:B------:R-:W1:Y:S01]  /*0170*/  LDCU UR4, c[0x0][0x380] ;  /* 0x00007000ff0477ac */ /* 0x000e620008000800 */
[----:B------:R-:W-:Y:S01]  /*0180*/  BSSY.RECONVERGENT B0, `(.L_x_21130) ;  /* 0x000000c000007945 */ /* 0x000fe20003800200 */
[----:B-1----:R-:W-:-:S13]  /*0190*/  ISETP.GE.AND P0, PT, R3, UR4, PT ;  /* 0x0000000403007c0c */ /* 0x002fda000bf06270 */
[----:B------:R-:W-:Y:S05]  /*01a0*/  @P0 BRA `(.L_x_21131) ;  /* 0x0000000000240947 */ /* 0x000fea0003800000 */
[----:B0-----:R-:W0:Y:S08]  /*01b0*/  LDC.64 R4, c[0x0][0x5f0] ;  /* 0x00017c00ff047b82 */ /* 0x001e300000000a00 */
        /* <DEDUP_REMOVED lines=8> */
.L_x_21131:
[----:B------:R-:W-:Y:S05]  /*0240*/  BSYNC.RECONVERGENT B0 ;  /* 0x0000000000007941 */ /* 0x000fea0003800200 */
.L_x_21130:
[----:B------:R-:W2:Y:S01]  /*0250*/  LDCU UR4, c[0x0][0x380] ;  /* 0x00007000ff0477ac */ /* 0x000ea20008000800 */
[----:B------:R-:W-:Y:S01]  /*0260*/  BSSY.RECONVERGENT B0, `(.L_x_21132) ;  /* 0x000000c000007945 */ /* 0x000fe20003800200 */
[----:B--2---:R-:W-:-:S13]  /*0270*/  ISETP.GE.AND P0, PT, R3, UR4, PT ;  /* 0x0000000403007c0c */ /* 0x004fda000bf06270 */
[----:B------:R-:W-:Y:S05]  /*0280*/  @P0 BRA `(.L_x_21133) ;  /* 0x0000000000240947 */ /* 0x000fea0003800000 */
[----:B01----:R-:W0:Y:S08]  /*0290*/  LDC.64 R4, c[0x0][0x5f0] ;  /* 0x00017c00ff047b82 */ /* 0x003e300000000a00 */
        /* <DEDUP_REMOVED lines=8> */
.L_x_21133:
[----:B------:R-:W-:Y:S05]  /*0320*/  BSYNC.RECONVERGENT B0 ;  /* 0x0000000000007941 */ /* 0x000fea0003800200 */
.L_x_21132:
[----:B------:R-:W3:Y:S02]  /*0330*/  LDCU UR4, c[0x0][0x380] ;  /* 0x00007000ff0477ac */ /* 0x000ee40008000800 */
[----:B---3--:R-:W-:-:S13]  /*0340*/  ISETP.GE.AND P0, PT, R3, UR4, PT ;  /* 0x0000000403007c0c */ /* 0x008fda000bf06270 */
[----:B------:R-:W-:Y:S05]  /*0350*/  @P0 EXIT ;  /* 0x000000000000094d */ /* 0x000fea0003800000 */
[----:B012---:R-:W0:Y:S08]  /*0360*/  LDC.64 R4, c[0x0][0x5f0] ;  /* 0x00017c00ff047b82 */ /* 0x007e300000000a00 */
[----:B------:R-:W1:Y:S01]  /*0370*/  LDC.64 R8, c[0x0][0x5f8] ;  /* 0x00017e00ff087b82 */ /* 0x000e620000000a00 */
[----:B0-----:R0:W5:Y:S04]  /*0380*/  LDG.E.S8 R4, desc[UR6][R4.64] ;  /* 0x0000000604047981 */ /* 0x001168000c1e1300 */
[----:B-1----:R0:W5:Y:S01]  /*0390*/  LDG.E.S8 R8, desc[UR6][R8.64] ;  /* 0x0000000608087981 */ /* 0x002162000c1e1300 */
[----:B------:R-:W-:-:S07]  /*03a0*/  MOV R10, 0x3c0 ;  /* 0x000003c0000a7802 */ /* 0x000fce0000000f00 */
[----:B0----5:R-:W-:Y:S05]  /*03b0*/  CALL.REL.NOINC `($__internal_20_$__cuda_sm20_rem_s16) ;  /* 0x0000005c00007944 */ /* 0x021fea0003c00000 */
[----:B------:R-:W0:Y:S02]  /*03c0*/  LDC.64 R2, c[0x0][0x5e8] ;  /* 0x00017a00ff027b82 */ /* 0x000e240000000a00 */
[----:B0-----:R-:W-:Y:S01]  /*03d0*/  STG.E.U8 desc[UR6][R2.64], R9 ;  /* 0x0000000902007986 */ /* 0x001fe2000c101106 */
[----:B------:R-:W-:Y:S05]  /*03e0*/  EXIT ;  /* 0x000000000000794d */ /* 0x000fea0003800000 */
.L_x_21127:
        /* <DEDUP_REMOVED lines=355> */
.L_x_21136:
[----:B------:R-:W0:Y:S01]  /*1a20*/  LDCU.128 UR8, c[0x0][0x5f0] ;  /* 0x0000be00ff0877ac */ /* 0x000e220008000c00 */
[----:B------:R-:W1:Y:S01]  /*1a30*/  LDCU.64 UR4, c[0x0][0x5e8] ;  /* 0x0000bd00ff0477ac */ /* 0x000e620008000a00 */
[----:B0-----:R-:W-:Y:S02]  /*1a40*/  IADD3 R12, P0, PT, R6, UR8, RZ ;  /* 0x00000008060c7c10 */ /* 0x001fe4000ff1e0ff */
[----:B------:R-:W-:Y:S02]  /*1a50*/  IADD3 R8, P1, PT, R4, UR10, RZ ;  /* 0x0000000a04087c10 */ /* 0x000fe4000ff3e0ff */
[----:B------:R-:W-:Y:S02]  /*1a60*/  IADD3.X R13, PT, PT, RZ, UR9, RZ, P0, !PT ;  /* 0x00000009ff0d7c10 */ /* 0x000fe400087fe4ff */
[----:B------:R-:W-:-:S03]  /*1a70*/  IADD3.X R9, PT, PT, RZ, UR11, RZ, P1, !PT ;  /* 0x0000000bff097c10 */ /* 0x000fc60008ffe4ff */
[----:B------:R0:W5:Y:S04]  /*1a80*/  LDG.E.S8 R4, desc[UR6][R12.64] ;  /* 0x000000060c047981 */ /* 0x000168000c1e1300 */
[----:B------:R0:W5:Y:S01]  /*1a90*/  LDG.E.S8 R8, desc[UR6][R8.64] ;  /* 0x0000000608087981 */ /* 0x000162000c1e1300 */
[----:B-1----:R-:W-:Y:S02]  /*1aa0*/  IADD3 R6, P0, PT, R5, UR4, RZ ;  /* 0x0000000405067c10 */ /* 0x002fe4000ff1e0ff */
[----:B------:R-:W-:Y:S02]  /*1ab0*/  MOV R10, 0x1ae0 ;  /* 0x00001ae0000a7802 */ /* 0x000fe40000000f00 */
[----:B------:R-:W-:-:S09]  /*1ac0*/  IADD3.X R7, PT, PT, RZ, UR5, RZ, P0, !PT ;  /* 0x00000005ff077c10 */ /* 0x000fd200087fe4ff */
[----:B0----5:R-:W-:Y:S05]  /*1ad0*/  CALL.REL.NOINC `($__internal_20_$__cuda_sm20_rem_s16) ;  /* 0x0000004400387944 */ /* 0x021fea0003c00000 */
[----:B------:R0:W-:Y:S01]  /*1ae0*/  STG.E.U8 desc[UR6][R6.64], R9 ;  /* 0x0000000906007986 */ /* 0x0001e2000c101106 */
[----:B------:R-:W-:-:S07]  /*1af0*/  IADD3 R3, PT, PT, R3, 0x80, RZ ;  /* 0x0000008003037810 */ /* 0x000fce0007ffe0ff */
.L_x_21135:
[----:B------:R-:W-:Y:S05]  /*1b00*/  BSYNC.RECONVERGENT B0 ;  /* 0x0000000000007941 */ /* 0x000fea0003800200 */
.L_x_21134:
[----:B------:R-:W1:Y:S01]  /*1b10*/  LDCU UR4, c[0x0][0x380] ;  /* 0x00007000ff0477ac */ /* 0x000e620008000800 */
[----:B------:R-:W-:Y:S01]  /*1b20*/  BSSY.RECONVERGENT B0, `(.L_x_21137) ;  /* 0x000016d000007945 */ /* 0x000fe20003800200 */
[----:B-1----:R-:W-:-:S13]  /*1b30*/  ISETP.GE.AND P0, PT, R3, UR4, PT ;  /* 0x0000000403007c0c */ /* 0x002fda000bf06270 */
[----:B------:R-:W-:Y:S05]  /*1b40*/  @P0 BRA `(.L_x_21138) ;  /* 0x0000001400a80947 */ /* 0x000fea0003800000 */
        /* <DEDUP_REMOVED lines=8> */
[----:B0-----:R-:W-:-:S04]  /*1bd0*/  SHF.R.U32.HI R9, RZ, UR5, R8 ;  /* 0x00000005ff097c19 */ /* 0x001fc80008011608 */
[----:B------:R-:W-:-:S05]  /*1be0*/  IADD3 R4, PT, PT, -R9, RZ, RZ ;  /* 0x000000ff09047210 */ /* 0x000fca0007ffe1ff */
[----:B--2---:R-:W-:-:S04]  /*1bf0*/  IMAD R4, R4, UR8, R3 ;  /* 0x0000000804047c24 */ /* 0x004fc8000f8e0203 */
[C---:B---3--:R-:W-:Y:S02]  /*1c00*/  IMAD R5, R4.reuse, UR10, RZ ;  /* 0x0000000a04057c24 */ /* 0x048fe4000f8e02ff */
        /* <DEDUP_REMOVED lines=336> */
.L_x_21139:
        /* <DEDUP_REMOVED lines=14> */
.L_x_21138:
[----:B------:R-:W-:Y:S05]  /*31f0*/  BSYNC.RECONVERGENT B0 ;  /* 0x0000000000007941 */ /* 0x000fea0003800200 */
.L_x_21137:
[----:B------:R-:W2:Y:S01]  /*3200*/  LDCU UR4, c[0x0][0x380] ;  /* 0x00007000ff0477ac */ /* 0x000ea20008000800 */
[----:B------:R-:W-:Y:S01]  /*3210*/  BSSY.RECONVERGENT B0, `(.L_x_21140) ;  /* 0x000016d000007945 */ /* 0x000fe20003800200 */
[----:B--2---:R-:W-:-:S13]  /*3220*/  ISETP.GE.AND P0, PT, R3, UR4, PT ;  /* 0x0000000403007c0c */ /* 0x004fda000bf06270 */
[----:B------:R-:W-:Y:S05]  /*3230*/  @P0 BRA `(.L_x_21141) ;  /* 0x0000001400a80947 */ /* 0x000fea0003800000 */
[----:B------:R-:W2:Y:S01]  /*3240*/  LDCU.64 UR4, c[0x0][0x390] ;  /* 0x00007200ff0477ac */ /* 0x000ea20008000a00 */
[----:B------:R-:W-:Y:S01]  /*3250*/  HFMA2 R4, -RZ, RZ, 0, 0 ;  /* 0x00000000ff047431 */ /* 0x000fe200000001ff */
[----:B------:R-:W-:Y:S01]  /*3260*/  MOV R5, R3 ;  /* 0x0000000300057202 */ /* 0x000fe20000000f00 */
[----:B------:R-:W3:Y:S01]  /*3270*/  LDCU UR8, c[0x0][0x38c] ;  /* 0x00007180ff0877ac */ /* 0x000ee20008000800 */
[----:B------:R-:W-:Y:S01]  /*3280*/  ISETP.NE.AND P0, PT, R2, RZ, PT ;  /* 0x000000ff0200720c */ /* 0x000fe20003f05270 */
[----:B------:R-:W4:Y:S01]  /*3290*/  LDCU.64 UR10, c[0x0][0x4b8] ;  /* 0x00009700ff0a77ac */ /* 0x000f220008000a00 */
[----:B--2---:R-:W-:Y:S01]  /*32a0*/  IMAD.HI.U32 R8, R3, UR4, R4 ;  /* 0x0000000403087c27 */ /* 0x004fe2000f8e0004 */
[----:B------:R-:W2:Y:S04]  /*32b0*/  LDCU UR4, c[0x0][0x4c0] ;  /* 0x00009800ff0477ac */ /* 0x000ea80008000800 */
[----:B01----:R-:W-:-:S04]  /*32c0*/  SHF.R.U32.HI R9, RZ, UR5, R8 ;  /* 0x00000005ff097c19 */ /* 0x003fc80008011608 */
[----:B------:R-:W-:-:S05]  /*32d0*/  IADD3 R4, PT, PT, -R9, RZ, RZ ;  /* 0x000000ff09047210 */ /* 0x000fca0007ffe1ff */
[----:B---3--:R-:W-:-:S04]  /*32e0*/  IMAD R4, R4, UR8, R3 ;  /* 0x0000000804047c24 */ /* 0x008fc8000f8e0203 */
[C---:B----4-:R-:W-:Y:S02]  /*32f0*/  IMAD R5, R4.reuse, UR10, RZ ;  /* 0x0000000a04057c24 */ /* 0x050fe4000f8e02ff */
        /* <DEDUP_REMOVED lines=336> */
.L_x_21142:
        /* <DEDUP_REMOVED lines=14> */
.L_x_21141:
[----:B------:R-:W-:Y:S05]  /*48e0*/  BSYNC.RECONVERGENT B0 ;  /* 0x0000000000007941 */ /* 0x000fea0003800200 */
.L_x_21140:
[----:B------:R-:W3:Y:S02]  /*48f0*/  LDCU UR4, c[0x0][0x380] ;  /* 0x00007000ff0477ac */ /* 0x000ee40008000800 */
[----:B---3--:R-:W-:-:S13]  /*4900*/  ISETP.GE.AND P0, PT, R3, UR4, PT ;  /* 0x0000000403007c0c */ /* 0x008fda000bf06270 */
[----:B------:R-:W-:Y:S05]  /*4910*/  @P0 EXIT ;  /* 0x000000000000094d */ /* 0x000fea0003800000 */
[----:B------:R-:W0:Y:S01]  /*4920*/  LDCU.64 UR4, c[0x0][0x390] ;  /* 0x00007200ff0477ac */ /* 0x000e220008000a00 */
[----:B------:R-:W-:Y:S01]  /*4930*/  HFMA2 R4, -RZ, RZ, 0, 0 ;  /* 0x00000000ff047431 */ /* 0x000fe200000001ff */
[----:B------:R-:W-:Y:S01]  /*4940*/  MOV R5, R3 ;  /* 0x0000000300057202 */ /* 0x000fe20000000f00 */
[----:B------:R-:W3:Y:S01]  /*4950*/  LDCU UR8, c[0x0][0x38c] ;  /* 0x00007180ff0877ac */ /* 0x000ee20008000800 */
[----:B------:R-:W-:Y:S01]  /*4960*/  ISETP.NE.AND P0, PT, R2, RZ, PT ;  /* 0x000000ff0200720c */ /* 0x000fe20003f05270 */
[----:B------:R-:W4:Y:S01]  /*4970*/  LDCU.64 UR10, c[0x0][0x4b8] ;  /* 0x00009700ff0a77ac */ /* 0x000f220008000a00 */
[----:B012---:R-:W-:Y:S01]  /*4980*/  IMAD.HI.U32 R6, R3, UR4, R4 ;  /* 0x0000000403067c27 */ /* 0x007fe2000f8e0004 */
[----:B------:R-:W0:Y:S04]  /*4990*/  LDCU UR4, c[0x0][0x4c0] ;  /* 0x00009800ff0477ac */ /* 0x000e280008000800 */
[----:B------:R-:W-:-:S04]  /*49a0*/  SHF.R.U32.HI R7, RZ, UR5, R6 ;  /* 0x00000005ff077c19 */ /* 0x000fc80008011606 */
[----:B------:R-:W-:-:S05]  /*49b0*/  IADD3 R4, PT, PT, -R7, RZ, RZ ;  /* 0x000000ff07047210 */ /* 0x000fca0007ffe1ff */
[----:B---3--:R-:W-:-:S04]  /*49c0*/  IMAD R2, R4, UR8, R3 ;  /* 0x0000000804027c24 */ /* 0x008fc8000f8e0203 */
[C---:B----4-:R-:W-:Y:S02]  /*49d0*/  IMAD R3, R2.reuse, UR10, RZ ;  /* 0x0000000a02037c24 */ /* 0x050fe4000f8e02ff */
        /* <DEDUP_REMOVED lines=336> */
.L_x_21143:
        /* <DEDUP_REMOVED lines=12> */
[----:B------:R-:W-:Y:S01]  /*5fa0*/  STG.E.U8 desc[UR6][R2.64], R9 ;  /* 0x0000000902007986 */ /* 0x000fe2000c101106 */
[----:B------:R-:W-:Y:S05]  /*5fb0*/  EXIT ;  /* 0x000000000000794d */ /* 0x000fea0003800000 */
        .weak           $__internal_20_$__cuda_sm20_rem_s16
        .type           $__internal_20_$__cuda_sm20_rem_s16,@function
        .size           $__internal_20_$__cuda_sm20_rem_s16,(.L_x_49881 - $__internal_20_$__cuda_sm20_rem_s16)
$__internal_20_$__cuda_sm20_rem_s16:
[----:B------:R-:W-:Y:S01]  /*5fc0*/  IABS R11, R8 ;  /* 0x00000008000b7213 */ /* 0x000fe20000000000 */
[----:B------:R-:W-:Y:S01]  /*5fd0*/  HFMA2 R9, -RZ, RZ, 15, 0 ;  /* 0x4b800000ff097431 */ /* 0x000fe200000001ff */
[----:B------:R-:W-:Y:S02]  /*5fe0*/  IABS R14, R4 ;  /* 0x00000004000e7213 */ /* 0x000fe40000000000 */
[----:B------:R0:W1:Y:S01]  /*5ff0*/  I2F.U16 R5, R11 ;  /* 0x0000000b00057306 */ /* 0x0000620000101000 */
[----:B------:R-:W-:Y:S02]  /*6000*/  SHF.R.U32.HI R4, RZ, 0x1f, R4 ;  /* 0x0000001fff047819 */ /* 0x000fe40000011604 */
[----:B0-----:R-:W-:Y:S02]  /*6010*/  IADD3 R11, PT, PT, RZ, -R11, RZ ;  /* 0x8000000bff0b7210 */ /* 0x001fe40007ffe0ff */
[C---:B-1----:R-:W-:Y:S02]  /*6020*/  FSETP.GEU.AND P1, PT, |R5|.reuse, 1.175494350822287508e-38, PT ;  /* 0x008000000500780b */ /* 0x042fe40003f2e200 */
[----:B------:R-:W-:-:S02]  /*6030*/  FSETP.GT.AND P0, PT, |R5|, 8.50705917302346158658e+37, PT ;  /* 0x7e8000000500780b */ /* 0x000fc40003f04200 */
[----:B------:R-:W-:-:S04]  /*6040*/  FSEL R9, R9, 1, !P1 ;  /* 0x3f80000009097808 */ /* 0x000fc80004800000 */
[----:B------:R-:W-:Y:S02]  /*6050*/  FSEL R12, R9, 0.25, !P0 ;  /* 0x3e800000090c7808 */ /* 0x000fe40004000000 */
[----:B------:R-:W-:Y:S02]  /*6060*/  ISETP.NE.AND P0, PT, R8, RZ, PT ;  /* 0x000000ff0800720c */ /* 0x000fe40003f05270 */
[----:B------:R-:W-:Y:S01]  /*6070*/  IADD3 R8, PT, PT, -R4, RZ, RZ ;  /* 0x000000ff04087210 */ /* 0x000fe20007ffe1ff */
[----:B------:R-:W-:Y:S02]  /*6080*/  FMUL R9, R5, R12 ;  /* 0x0000000c05097220 */ /* 0x000fe40000400000 */
[----:B------:R-:W-:Y:S08]  /*6090*/  I2F.U16.RZ R5, R14 ;  /* 0x0000000e00057306 */ /* 0x000ff0000010d000 */
[----:B------:R-:W0:Y:S02]  /*60a0*/  MUFU.RCP R9, R9 ;  /* 0x0000000900097308 */ /* 0x000e240000001000 */
[----:B0-----:R-:W-:-:S05]  /*60b0*/  FMUL R12, R12, R9 ;  /* 0x000000090c0c7220 */ /* 0x001fca0000400000 */
[----:B------:R-:W-:-:S05]  /*60c0*/  IADD3 R12, PT, PT, R12, 0x2, RZ ;  /* 0x000000020c0c7810 */ /* 0x000fca0007ffe0ff */
[----:B------:R-:W-:-:S06]  /*60d0*/  FMUL.RZ R5, R5, R12 ;  /* 0x0000000c05057220 */ /* 0x000fcc000040c000 */
[----:B------:R-:W0:Y:S02]  /*60e0*/  F2I.U32.TRUNC.NTZ R5, R5 ;  /* 0x0000000500057305 */ /* 0x000e24000020f000 */
[----:B0-----:R-:W-:-:S05]  /*60f0*/  LOP3.LUT R9, R5, 0xffff, RZ, 0xc0, !PT ;  /* 0x0000ffff05097812 */ /* 0x001fca00078ec0ff */
[----:B------:R-:W-:Y:S02]  /*6100*/  IMAD R9, R9, R11, R14 ;  /* 0x0000000b09097224 */ /* 0x000fe400078e020e */
[----:B------:R-:W-:-:S03]  /*6110*/  HFMA2 R11, -RZ, RZ, 0, 0 ;  /* 0x00000000ff0b7431 */ /* 0x000fc600000001ff */
[----:B------:R-:W-:-:S04]  /*6120*/  LOP3.LUT R9, R8, R9, RZ, 0x3c, !PT ;  /* 0x0000000908097212 */ /* 0x000fc800078e3cff */
[----:B------:R-:W-:Y:S02]  /*6130*/  IADD3 R9, PT, PT, R4, R9, RZ ;  /* 0x0000000904097210 */ /* 0x000fe40007ffe0ff */
[----:B------:R-:W-:Y:S01]  /*6140*/  @!P0 MOV R9, 0xffffffff ;  /* 0xffffffff00098802 */ /* 0x000fe20000000f00 */
[----:B------:R-:W-:Y:S06]  /*6150*/  RET.REL.NODEC R10 `(_ZN2at6native18elementwise_kernelILi128ELi4EZNS0_22gpu_kernel_impl_nocastINS0_13BinaryFunctorIaaaZZZNS0_16fmod_kernel_cudaERNS_18TensorIteratorBaseEENKUlvE_clEvENKUlvE0_clEvEUlaaE_EEEEvS5_RKT_EUliE_EEviT1_) ;  /* 0xffffff9c0aa87950 */ /* 0x000fec0003c3ffff */
.L_x_21144:
        /* <DEDUP_REMOVED lines=10> */
.L_x_49881:


//--------------------- .text._ZN2at6native27unrolled_elementwise_kernelINS0_13BinaryFunctorIaaaZZZNS0_16fmod_kernel_cudaERNS_18TensorIteratorBaseEENKUlvE_clEvENKUlvE0_clEvEUlaaE_EESt5arrayIPcLm3EELi4E23TrivialOffsetCalculatorILi2EjESC_ILi1EjENS0_6memory15LoadWithoutCastENSF_16StoreWithoutCastEEEviT_T0_T2_T3_T4_T5_ --------------------------
	.section	.text._ZN2at6native27unrolled_elementwise_kernelINS0_13BinaryFunctorIaaaZZZNS0_16fmod_kernel_cudaERNS_18TensorIteratorBaseEENKUlvE_clEvENKUlvE0_clEvEUlaaE_EESt5arrayIPcLm3EELi4E23TrivialOffsetCalculatorILi2EjESC_ILi1EjENS0_6memory15LoadWithoutCastENSF_16StoreWithoutCastEEEviT_T0_T2_T3_T4_T5_,"ax",@progbits
	.align	128
        .global         _ZN2at6native27unrolled_elementwise_kernelINS0_13BinaryFunctorIaaaZZZNS0_16fmod_kernel_cudaERNS_18TensorIteratorBaseEENKUlvE_clEvENKUlvE0_clEvEUlaaE_EESt5arrayIPcLm3EELi4E23TrivialOffsetCalculatorILi2EjESC_ILi1EjENS0_6memory15LoadWithoutCastENSF_16StoreWithoutCastEEEviT_T0_T2_T3_T4_T5_
        .type           _ZN2at6native27unrolled_elementwise_kernelINS0_13BinaryFunctorIaaaZZZNS0_16fmod_kernel_cudaERNS_18TensorIteratorBaseEENKUlvE_clEvENKUlvE0_clEvEUlaaE_EESt5arrayIPcLm3EELi4E23TrivialOffsetCalculatorILi2EjESC_ILi1EjENS0_6memory15LoadWithoutCastENSF_16StoreWithoutCastEEEviT_T0_T2_T3_T4_T5_,@function
        .size           _ZN2at6native27unrolled_elementwise_kernelINS0_13BinaryFunctorIaaaZZZNS0_16fmod_kernel_cudaERNS_18TensorIteratorBaseEENKUlvE_clEvENKUlvE0_clEvEUlaaE_EESt5arrayIPcLm3EELi4E23TrivialOffsetCalculatorILi2EjESC_ILi1EjENS0_6memory15LoadWithoutCastENSF_16StoreWithoutCastEEEviT_T0_T2_T3_T4_T5_,(.L_x_49882 - _ZN2at6native27unrolled_elementwise_kernelINS0_13BinaryFunctorIaaaZZZNS0_16fmod_kernel_cudaERNS_18TensorIteratorBaseEENKUlvE_clEvENKUlvE0_clEvEUlaaE_EESt5arrayIPcLm3EELi4E23TrivialOffsetCalculatorILi2EjESC_ILi1EjENS0_6memory15LoadWithoutCastENSF_16StoreWithoutCastEEEviT_T0_T2_T3_T4_T5_)
        .other          _ZN2at6native27unrolled_elementwise_kernelINS0_13BinaryFunctorIaaaZZZNS0_16fmod_kernel_cudaERNS_18TensorIteratorBaseEENKUlvE_clEvENKUlvE0_clEvEUlaaE_EESt5arrayIPcLm3EELi4E23TrivialOffsetCalculatorILi2EjESC_ILi1EjENS0_6memory15LoadWithoutCastENSF_16StoreWithoutCastEEEviT_T0_T2_T3_T4_T5_,@"STO_CUDA_ENTRY STV_DEFAULT"
_ZN2at6native27unrolled_elementwise_kernelINS0_13BinaryFunctorIaaaZZZNS0_16fmod_kernel_cudaERNS_18TensorIteratorBaseEENKUlvE_clEvENKUlvE0_clEvEUlaaE_EESt5arrayIPcLm3EELi4E23TrivialOffsetCalculatorILi2EjESC_ILi1EjENS0_6memory15LoadWithoutCastENSF_16StoreWithoutCastEEEviT_T0_T2_T3_T4_T5_:
.text._ZN2at6native27unrolled_elementwise_kernelINS0_13BinaryFunctorIaaaZZZNS0_16fmod_kernel_cudaERNS_18TensorIteratorBaseEENKUlvE_clEvENKUlvE0_clEvEUlaaE_EESt5arrayIPcLm3EELi4E23TrivialOffsetCalculatorILi2EjESC_ILi1EjENS0_6memory15LoadWithoutCastENSF_16StoreWithoutCastEEEviT_T0_T2_T3_T4_T5_:
[----:B------:R-:W-:Y:S01]  /*0000*/  LDC R1, c[0x0][0x37c] ;  /* 0x0000df00ff017b82 */ /* 0x000fe20000000800 */
[----:B------:R-:W0:Y:S07]  /*0010*/  S2R R17, SR_CTAID.X ;  /* 0x0000000000117919 */ /* 0x000e2e0000002500 */
[----:B------:R-:W0:Y:S01]  /*0020*/  LDC R2, c[0x0][0x380] ;  /* 0x0000e000ff027b82 */ /* 0x000e220000000800 */
[----:B------:R-:W1:Y:S01]  /*0030*/  LDCU.64 UR4, c[0x0][0x358] ;  /* 0x00006b00ff0477ac */ /* 0x000e620008000a00 */
[----:B------:R-:W-:Y:S01]  /*0040*/  PRMT R18, RZ, 0x7610, R18 ;  /* 0x00007610ff127816 */ /* 0x000fe20000000012 */
        /* <DEDUP_REMOVED lines=12> */
[----:B------:R-:W-:Y:S02]  /*0110*/  ISETP.GE.AND P1, PT, R0, R19, PT ;  /* 0x000000130000720c */ /* 0x000fe40003f26270 */
[----:B---3--:R-:W-:Y:S01]  /*0120*/  @!P0 IADD3 R24, P3, PT, R11, R24, RZ ;  /* 0x000000180b188210 */ /* 0x008fe20007f7e0ff */
[----:B------:R-:W3:Y:S01]  /*0130*/  LDC.64 R14, c[0x0][0x398] ;  /* 0x0000e600ff0e7b82 */ /* 0x000ee20000000a00 */
[----:B------:R-:W-:-:S03]  /*0140*/  PRMT R20, RZ, 0x7610, R20 ;  /* 0x00007610ff147816 */ /* 0x000fc60000000014 */
[----:B------:R-:W-:Y:S01]  /*0150*/  @!P0 IMAD.X R25, RZ, RZ, R25, P3 ;  /* 0x000000ffff198224 */ /* 0x000fe200018e0619 */
[----:B--2---:R-:W-:-:S03]  /*0160*/  @!P0 IADD3 R2, P5, PT, R11, R2, RZ ;  /* 0x000000020b028210 */ /* 0x004fc60007fbe0ff */
[----:B------:R-:W2:Y:S02]  /*0170*/  LDC.64 R10, c[0x0][0x398] ;  /* 0x0000e600ff0a7b82 */ /* 0x000ea40000000a00 */
[----:B------:R-:W-:Y:S01]  /*0180*/  @!P1 IMAD R21, R17, 0x200, R0 ;  /* 0x0000020011159824 */ /* 0x000fe200078e0200 */
[----:B-1----:R1:W5:Y:S01]  /*0190*/  @!P0 LDG.E.S8 R18, desc[UR4][R24.64] ;  /* 0x0000000418128981 */ /* 0x002362000c1e1300 */
[----:B------:R-:W-:-:S05]  /*01a0*/  @!P1 VIADD R0, R0, 0x80 ;  /* 0x0000008000009836 */ /* 0x000fca0000000000 */
[----:B------:R-:W-:Y:S01]  /*01b0*/  ISETP.GE.AND P2, PT, R0, R19, PT ;  /* 0x000000130000720c */ /* 0x000fe20003f46270 */
[----:B------:R-:W-:Y:S01]  /*01c0*/  @!P0 IMAD.X R3, RZ, RZ, R3, P5 ;  /* 0x000000ffff038224 */ /* 0x000fe200028e0603 */
[C---:B----4-:R-:W-:Y:S02]  /*01d0*/  @!P1 IADD3 R4, P3, PT, R21.reuse, R4, RZ ;  /* 0x0000000415049210 */ /* 0x050fe40007f7e0ff */
[----:B------:R-:W-:-:S09]  /*01e0*/  @!P1 IADD3 R6, P4, PT, R21, R6, RZ ;  /* 0x0000000615069210 */ /* 0x000fd20007f9e0ff */
[----:B------:R-:W-:Y:S01]  /*01f0*/  @!P2 IMAD R23, R17, 0x200, R0 ;  /* 0x000002001117a824 */ /* 0x000fe200078e0200 */
[----:B------:R4:W5:Y:S01]  /*0200*/  @!P0 LDG.E.S8 R20, desc[UR4][R2.64] ;  /* 0x0000000402148981 */ /* 0x000962000c1e1300 */
[----:B------:R-:W-:-:S05]  /*0210*/  @!P2 VIADD R0, R0, 0x80 ;  /* 0x000000800000a836 */ /* 0x000fca0000000000 */
[----:B------:R-:W-:Y:S01]  /*0220*/  ISETP.GE.AND P5, PT, R0, R19, PT ;  /* 0x000000130000720c */ /* 0x000fe20003fa6270 */
[----:B------:R-:W-:Y:S01]  /*0230*/  @!P1 IMAD.X R5, RZ, RZ, R5, P3 ;  /* 0x000000ffff059224 */ /* 0x000fe200018e0605 */
[----:B------:R-:W-:Y:S01]  /*0240*/  PRMT R21, RZ, 0x7610, R21 ;  /* 0x00007610ff157816 */ /* 0x000fe20000000015 */
[----:B------:R-:W-:Y:S01]  /*0250*/  @!P1 IMAD.X R7, RZ, RZ, R7, P4 ;  /* 0x000000ffff079224 */ /* 0x000fe200020e0607 */
[----:B------:R-:W-:Y:S02]  /*0260*/  PRMT R22, RZ, 0x7610, R22 ;  /* 0x00007610ff167816 */ /* 0x000fe40000000016 */
[----:B0-----:R-:W-:Y:S02]  /*0270*/  @!P2 IADD3 R8, P0, PT, R23, R8, RZ ;  /* 0x000000081708a210 */ /* 0x001fe40007f1e0ff */
[----:B------:R0:W5:Y:S05]  /*0280*/  @!P1 LDG.E.S8 R21, desc[UR4][R4.64] ;  /* 0x0000000404159981 */ /* 0x00016a000c1e1300 */
[----:B-1----:R-:W-:Y:S01]  /*0290*/  @!P5 IMAD R25, R17, 0x200, R0 ;  /* 0x000002001119d824 */ /* 0x002fe200078e0200 */
[----:B------:R0:W5:Y:S01]  /*02a0*/  @!P1 LDG.E.S8 R22, desc[UR4][R6.64] ;  /* 0x0000000406169981 */ /* 0x000162000c1e1300 */
[----:B------:R-:W-:Y:S01]  /*02b0*/  @!P2 IMAD.X R9, RZ, RZ, R9, P0 ;  /* 0x000000ffff09a224 */ /* 0x000fe200000e0609 */
[----:B--2---:R-:W-:-:S02]  /*02c0*/  @!P2 IADD3 R10, P3, PT, R23, R10, RZ ;  /* 0x0000000a170aa210 */ /* 0x004fc40007f7e0ff */
[C---:B------:R-:W-:Y:S02]  /*02d0*/  @!P5 IADD3 R12, P0, PT, R25.reuse, R12, RZ ;  /* 0x0000000c190cd210 */ /* 0x040fe40007f1e0ff */
[----:B---3--:R-:W-:Y:S01]  /*02e0*/  @!P5 IADD3 R14, P1, PT, R25, R14, RZ ;  /* 0x0000000e190ed210 */ /* 0x008fe20007f3e0ff */
[----:B------:R-:W-:Y:S01]  /*02f0*/  @!P2 IMAD.X R11, RZ, RZ, R11, P3 ;  /* 0x000000ffff0ba224 */ /* 0x000fe200018e060b */
[----:B------:R-:W-:Y:S01]  /*0300*/  PRMT R24, RZ, 0x7610, R24 ;  /* 0x00007610ff187816 */ /* 0x000fe20000000018 */
[----:B------:R-:W-:Y:S01]  /*0310*/  @!P5 IMAD.X R13, RZ, RZ, R13, P0 ;  /* 0x000000ffff0dd224 */ /* 0x000fe200000e060d */
[----:B----4-:R-:W-:Y:S01]  /*0320*/  PRMT R3, RZ, 0x7610, R3 ;  /* 0x00007610ff037816 */ /* 0x010fe20000000003 */
[----:B------:R-:W-:Y:S01]  /*0330*/  @!P5 IMAD.X R15, RZ, RZ, R15, P1 ;  /* 0x000000ffff0fd224 */ /* 0x000fe200008e060f */
[----:B------:R-:W-:Y:S02]  /*0340*/  PRMT R0, RZ, 0x7610, R0 ;  /* 0x00007610ff007816 */ /* 0x000fe40000000000 */
[----:B------:R-:W-:Y:S01]  /*0350*/  PRMT R2, RZ, 0x7610, R2 ;  /* 0x00007610ff027816 */ /* 0x000fe20000000002 */
[----:B------:R0:W5:Y:S04]  /*0360*/  @!P2 LDG.E.S8 R24, desc[UR4][R8.64] ;  /* 0x000000040818a981 */ /* 0x000168000c1e1300 */
[----:B------:R0:W5:Y:S04]  /*0370*/  @!P2 LDG.E.S8 R3, desc[UR4][R10.64] ;  /* 0x000000040a03a981 */ /* 0x000168000c1e1300 */
[----:B------:R0:W5:Y:S04]  /*0380*/  @!P5 LDG.E.S8 R0, desc[UR4][R12.64] ;  /* 0x000000040c00d981 */ /* 0x000168000c1e1300 */
[----:B------:R0:W5:Y:S01]  /*0390*/  @!P5 LDG.E.S8 R2, desc[UR4][R14.64] ;  /* 0x000000040e02d981 */ /* 0x000162000c1e1300 */
[----:B------:R-:W-:Y:S01]  /*03a0*/  ISETP.GE.AND P0, PT, R16, R19, PT ;  /* 0x000000131000720c */ /* 0x000fe20003f06270 */
[----:B------:R-:W-:-:S12]  /*03b0*/  BSSY.RECONVERGENT B0, `(.L_x_21145) ;  /* 0x0000007000007945 */ /* 0x000fd80003800200 */
[----:B0-----:R-:W-:Y:S05]  /*03c0*/  @P0 BRA `(.L_x_21146) ;  /* 0x0000000000140947 */ /* 0x001fea0003800000 */
[----:B-----5:R-:W-:Y:S02]  /*03d0*/  PRMT R9, R18, 0x9910, RZ ;  /* 0x0000991012097816 */ /* 0x020fe400000000ff */
[----:B------:R-:W-:Y:S02]  /*03e0*/  PRMT R7, R20, 0x9910, RZ ;  /* 0x0000991014077816 */ /* 0x000fe400000000ff */
[----:B------:R-:W-:-:S07]  /*03f0*/  MOV R8, 0x410 ;  /* 0x0000041000087802 */ /* 0x000fce0000000f00 */
[----:B------:R-:W-:Y:S05]  /*0400*/  CALL.REL.NOINC `($__internal_21_$__cuda_sm20_rem_s16) ;  /* 0x0000000400107944 */ /* 0x000fea0003c00000 */
[----:B------:R-:W-:-:S07]  /*0410*/  IMAD.MOV.U32 R4, RZ, RZ, R11 ;  /* 0x000000ffff047224 */ /* 0x000fce00078e000b */
.L_x_21146:
[----:B------:R-:W-:Y:S05]  /*0420*/  BSYNC.RECONVERGENT B0 ;  /* 0x0000000000007941 */ /* 0x000fea0003800200 */
.L_x_21145:
[----:B------:R-:W-:Y:S01]  /*0430*/  VIADD R6, R16, 0x80 ;  /* 0x0000008010067836 */ /* 0x000fe20000000000 */
[----:B------:R-:W-:Y:S04]  /*0440*/  BSSY.RECONVERGENT B0, `(.L_x_21147) ;  /* 0x0000008000007945 */ /* 0x000fe80003800200 */
[----:B------:R-:W-:-:S13]  /*0450*/  ISETP.GE.AND P0, PT, R6, R19, PT ;  /* 0x000000130600720c */ /* 0x000fda0003f06270 */
[----:B------:R-:W-:Y:S05]  /*0460*/  @P0 BRA `(.L_x_21148) ;  /* 0x0000000000140947 */ /* 0x000fea0003800000 */
[----:B-----5:R-:W-:Y:S02]  /*0470*/  PRMT R9, R21, 0x9910, RZ ;  /* 0x0000991015097816 */ /* 0x020fe400000000ff */
[----:B------:R-:W-:Y:S02]  /*0480*/  PRMT R7, R22, 0x9910, RZ ;  /* 0x0000991016077816 */ /* 0x000fe400000000ff */
[----:B------:R-:W-:-:S07]  /*0490*/  MOV R8, 0x4b0 ;  /* 0x000004b000087802 */ /* 0x000fce0000000f00 */
[----:B------:R-:W-:Y:S05]  /*04a0*/  CALL.REL.NOINC `($__internal_21_$__cuda_sm20_rem_s16) ;  /* 0x0000000000e87944 */ /* 0x000fea0003c00000 */
[----:B------:R-:W-:-:S07]  /*04b0*/  IMAD.MOV.U32 R5, RZ, RZ, R11 ;  /* 0x000000ffff057224 */ /* 0x000fce00078e000b */
.L_x_21148:
[----:B------:R-:W-:Y:S05]  /*04c0*/  BSYNC.RECONVERGENT B0 ;  /* 0x0000000000007941 */ /* 0x000fea0003800200 */
.L_x_21147:
        /* <DEDUP_REMOVED lines=9> */
.L_x_21150:
[----:B------:R-:W-:Y:S05]  /*0560*/  BSYNC.RECONVERGENT B0 ;  /* 0x0000000000007941 */ /* 0x000fea0003800200 */
.L_x_21149:
        /* <DEDUP_REMOVED lines=8> */
.L_x_21152:
[----:B------:R-:W-:Y:S05]  /*05f0*/  BSYNC.RECONVERGENT B0 ;  /* 0x0000000000007941 */ /* 0x000fea0003800200 */
.L_x_21151:
[----:B------:R-:W-:Y:S01]  /*0600*/  ISETP.GE.AND P0, PT, R16, R19, PT ;  /* 0x000000131000720c */ /* 0x000fe20003f06270 */
[----:B------:R-:W-:Y:S04]  /*0610*/  BSSY.RECONVERGENT B0, `(.L_x_21153) ;  /* 0x000001a000007945 */ /* 0x000fe80003800200 */
[----:B------:R-:W-:Y:S08]  /*0620*/  BSSY.RELIABLE B1, `(.L_x_21154) ;  /* 0x0000011000017945 */ /* 0x000ff00003800100 */
[----:B------:R-:W-:Y:S05]  /*0630*/  @P0 BRA `(.L_x_21155) ;  /* 0x00000000003c0947 */ /* 0x000fea0003800000 */
[----:B------:R-:W0:Y:S01]  /*0640*/  LDCU.64 UR6, c[0x0][0x388] ;  /* 0x00007100ff0677ac */ /* 0x000e220008000a00 */
[----:B------:R-:W-:Y:S02]  /*0650*/  IMAD R8, R17, 0x200, R16 ;  /* 0x0000020011087824 */ /* 0x000fe400078e0210 */
[----:B------:R-:W-:-:S03]  /*0660*/  IMAD.MOV.U32 R16, RZ, RZ, R6 ;  /* 0x000000ffff107224 */ /* 0x000fc600078e0006 */
[----:B0-----:R-:W-:-:S05]  /*0670*/  IADD3 R8, P0, PT, R8, UR6, RZ ;  /* 0x0000000608087c10 */ /* 0x001fca000ff1e0ff */
[----:B------:R-:W-:Y:S01]  /*0680*/  IMAD.X R9, RZ, RZ, UR7, P0 ;  /* 0x00000007ff097e24 */ /* 0x000fe200080e06ff */
[----:B------:R-:W-:-:S04]  /*0690*/  ISETP.GE.AND P0, PT, R16, R19, PT ;  /* 0x000000131000720c */ /* 0x000fc80003f06270 */
[----:B------:R0:W-:Y:S09]  /*06a0*/  STG.E.U8 desc[UR4][R8.64], R4 ;  /* 0x0000000408007986 */ /* 0x0001f2000c101104 */
[----:B------:R-:W-:Y:S05]  /*06b0*/  @P0 BREAK.RELIABLE B1 ;  /* 0x0000000000010942 */ /* 0x000fea0003800100 */
[----:B------:R-:W-:Y:S05]  /*06c0*/  @P0 BRA `(.L_x_21156) ;  /* 0x0000000000380947 */ /* 0x000fea0003800000 */
[----:B------:R-:W1:Y:S01]  /*06d0*/  LDCU.64 UR6, c[0x0][0x388] ;  /* 0x00007100ff0677ac */ /* 0x000e620008000a00 */
[----:B------:R-:W-:Y:S02]  /*06e0*/  IMAD R6, R17, 0x200, R16 ;  /* 0x0000020011067824 */ /* 0x000fe400078e0210 */
[----:B------:R-:W-:-:S03]  /*06f0*/  VIADD R16, R16, 0x80 ;  /* 0x0000008010107836 */ /* 0x000fc60000000000 */
[----:B-1----:R-:W-:-:S05]  /*0700*/  IADD3 R6, P0, PT, R6, UR6, RZ ;  /* 0x0000000606067c10 */ /* 0x002fca000ff1e0ff */
[----:B------:R-:W-:-:S05]  /*0710*/  IMAD.X R7, RZ, RZ, UR7, P0 ;  /* 0x00000007ff077e24 */ /* 0x000fca00080e06ff */
[----:B------:R1:W-:Y:S03]  /*0720*/  STG.E.U8 desc[UR4][R6.64], R5 ;  /* 0x0000000506007986 */ /* 0x0003e6000c101104 */
.L_x_21155:
[----:B------:R-:W-:Y:S05]  /*0730*/  BSYNC.RELIABLE B1 ;  /* 0x0000000000017941 */ /* 0x000fea0003800100 */
.L_x_21154:
[----:B------:R-:W-:-:S13]  /*0740*/  ISETP.GE.AND P0, PT, R16, R19, PT ;  /* 0x000000131000720c */ /* 0x000fda0003f06270 */
[----:B-1----:R-:W0:Y:S01]  /*0750*/  @!P0 LDC.64 R6, c[0x0][0x388] ;  /* 0x0000e200ff068b82 */ /* 0x002e220000000a00 */
[----:B------:R-:W-:Y:S02]  /*0760*/  @!P0 IMAD R5, R17, 0x200, R16 ;  /* 0x0000020011058824 */ /* 0x000fe400078e0210 */
[----:B------:R-:W-:-:S03]  /*0770*/  @!P0 VIADD R16, R16, 0x80 ;  /* 0x0000008010108836 */ /* 0x000fc60000000000 */
[----:B0-----:R-:W-:-:S05]  /*0780*/  @!P0 IADD3 R4, P1, PT, R5, R6, RZ ;  /* 0x0000000605048210 */ /* 0x001fca0007f3e0ff */
[----:B------:R-:W-:-:S05]  /*0790*/  @!P0 IMAD.X R5, RZ, RZ, R7, P1 ;  /* 0x000000ffff058224 */ /* 0x000fca00008e0607 */
[----:B-----5:R1:W-:Y:S03]  /*07a0*/  @!P0 STG.E.U8 desc[UR4][R4.64], R3 ;  /* 0x0000000304008986 */ /* 0x0203e6000c101104 */
.L_x_21156:
[----:B------:R-:W-:Y:S05]  /*07b0*/  BSYNC.RECONVERGENT B0 ;  /* 0x0000000000007941 */ /* 0x000fea0003800200 */
.L_x_21153:
[----:B------:R-:W-:Y:S05]  /*07c0*/  WARPSYNC.ALL ;  /* 0x0000000000007948 */ /* 0x000fea0003800000 */
[----:B------:R-:W-:-:S13]  /*07d0*/  ISETP.GE.AND P0, PT, R16, R19, PT ;  /* 0x000000131000720c */ /* 0x000fda0003f06270 */
[----:B------:R-:W-:Y:S05]  /*07e0*/  @P0 EXIT ;  /* 0x000000000000094d */ /* 0x000fea0003800000 */
[----:B------:R-:W2:Y:S01]  /*07f0*/  LDCU.64 UR6, c[0x0][0x388] ;  /* 0x00007100ff0677ac */ /* 0x000ea20008000a00 */
[----:B-----5:R-:W-:-:S05]  /*0800*/  IMAD R2, R17, 0x200, R16 ;  /* 0x0000020011027824 */ /* 0x020fca00078e0210 */
[----:B--2---:R-:W-:-:S05]  /*0810*/  IADD3 R2, P0, PT, R2, UR6, RZ ;  /* 0x0000000602027c10 */ /* 0x004fca000ff1e0ff */
[----:B-1----:R-:W-:-:S05]  /*0820*/  IMAD.X R3, RZ, RZ, UR7, P0 ;  /* 0x00000007ff037e24 */ /* 0x002fca00080e06ff */
[----:B------:R-:W-:Y:S01]  /*0830*/  STG.E.U8 desc[UR4][R2.64], R11 ;  /* 0x0000000b02007986 */ /* 0x000fe2000c101104 */
[----:B------:R-:W-:Y:S05]  /*0840*/  EXIT ;  /* 0x000000000000794d */ /* 0x000fea0003800000 */
        .weak           $__internal_21_$__cuda_sm20_rem_s16
        .type           $__internal_21_$__cuda_sm20_rem_s16,@function
        .size           $__internal_21_$__cuda_sm20_rem_s16,(.L_x_49882 - $__internal_21_$__cuda_sm20_rem_s16)
$__internal_21_$__cuda_sm20_rem_s16:
        /* <DEDUP_REMOVED lines=26> */
[----:B------:R-:W-:Y:S05]  /*09f0*/  RET.REL.NODEC R8 `(_ZN2at6native27unrolled_elementwise_kernelINS0_13BinaryFunctorIaaaZZZNS0_16fmod_kernel_cudaERNS_18TensorIteratorBaseEENKUlvE_clEvENKUlvE0_clEvEUlaaE_EESt5arrayIPcLm3EELi4E23TrivialOffsetCalculatorILi2EjESC_ILi1EjENS0_6memory15LoadWithoutCastENSF_16StoreWithoutCastEEEviT_T0_T2_T3_T4_T5_) ;  /* 0xfffffff408807950 */ /* 0x000fea0003c3ffff */
.L_x_21157:
        /* <DEDUP_REMOVED lines=16> */
.L_x_49882:


//--------------------- .text._ZN2at6native29vectorized_elementwise_kernelILi2ENS0_13BinaryFunctorIaaaZZZNS0_16fmod_kernel_cudaERNS_18TensorIteratorBaseEENKUlvE_clEvENKUlvE0_clEvEUlaaE_EESt5arrayIPcLm3EEEEviT0_T1_ --------------------------
	.section	.text._ZN2at6native29vectorized_elementwise_kernelILi2ENS0_13BinaryFunctorIaaaZZZNS0_16fmod_kernel_cudaERNS_18TensorIteratorBaseEENKUlvE_clEvENKUlvE0_clEvEUlaaE_EESt5arrayIPcLm3EEEEviT0_T1_,"ax",@progbits
	.align	128
        .global         _ZN2at6native29vectorized_elementwise_kernelILi2ENS0_13BinaryFunctorIaaaZZZNS0_16fmod_kernel_cudaERNS_18TensorIteratorBaseEENKUlvE_clEvENKUlvE0_clEvEUlaaE_EESt5arrayIPcLm3EEEEviT0_T1_
        .type           _ZN2at6native29vectorized_elementwise_kernelILi2ENS0_13BinaryFunctorIaaaZZZNS0_16fmod_kernel_cudaERNS_18TensorIteratorBaseEENKUlvE_clEvENKUlvE0_clEvEUlaaE_EESt5arrayIPcLm3EEEEviT0_T1_,@function
        .size           _ZN2at6native29vectorized_elementwise_kernelILi2ENS0_13BinaryFunctorIaaaZZZNS0_16fmod_kernel_cudaERNS_18TensorIteratorBaseEENKUlvE_clEvENKUlvE0_clEvEUlaaE_EESt5arrayIPcLm3EEEEviT0_T1_,(.L_x_49883 - _ZN2at6native29vectorized_elementwise_kernelILi2ENS0_13BinaryFunctorIaaaZZZNS0_16fmod_kernel_cudaERNS_18TensorIteratorBaseEENKUlvE_clEvENKUlvE0_clEvEUlaaE_EESt5arrayIPcLm3EEEEviT0_T1_)
        .other          _ZN2at6native29vectorized_elementwise_kernelILi2ENS0_13BinaryFunctorIaaaZZZNS0_16fmod_kernel_cudaERNS_18TensorIteratorBaseEENKUlvE_clEvENKUlvE0_clEvEUlaaE_EESt5arrayIPcLm3EEEEviT0_T1_,@"STO_CUDA_ENTRY STV_DEFAULT"
_ZN2at6native29vectorized_elementwise_kernelILi2ENS0_13BinaryFunctorIaaaZZZNS0_16fmod_kernel_cudaERNS_18TensorIteratorBaseEENKUlvE_clEvENKUlvE0_clEvEUlaaE_EESt5arrayIPcLm3EEEEviT0_T1_:
.text._ZN2at6native29vectorized_elementwise_kernelILi2ENS0_13BinaryFunctorIaaaZZZNS0_16fmod_kernel_cudaERNS_18TensorIteratorBaseEENKUlvE_clEvENKUlvE0_clEvEUlaaE_EESt5arrayIPcLm3EEEEviT0_T1_:
        /* <DEDUP_REMOVED lines=9> */
[----:B------:R-:W1:Y:S01]  /*0090*/  LDC.64 R8, c[0x0][0x390] ;  /* 0x0000e400ff087b82 */ /* 0x000e620000000a00 */
[----:B------:R-:W-:-:S07]  /*00a0*/  PRMT R21, RZ, 0x7610, R21 ;  /* 0x00007610ff157816 */ /* 0x000fce0000000015 */
[----:B------:R-:W2:Y:S08]  /*00b0*/  LDC.64 R4, c[0x0][0x398] ;  /* 0x0000e600ff047b82 */ /* 0x000eb00000000a00 */
[----:B------:R-:W3:Y:S08]  /*00c0*/  LDC.64 R12, c[0x0][0x398] ;  /* 0x0000e600ff0c7b82 */ /* 0x000ef00000000a00 */
[----:B------:R-:W4:Y:S01]  /*00d0*/  LDC.64 R14, c[0x0][0x390] ;  /* 0x0000e400ff0e7b82 */ /* 0x000f220000000a00 */
[----:B0-----:R-:W-:Y:S01]  /*00e0*/  ISETP.GE.U32.AND P2, PT, R22, UR5, PT ;  /* 0x0000000516007c0c */ /* 0x001fe2000bf46070 */
[----:B------:R-:W-:-:S06]  /*00f0*/  IMAD.MOV.U32 R20, RZ, RZ, R22 ;  /* 0x000000ffff147224 */ /* 0x000fcc00078e0016 */
[----:B------:R-:W0:Y:S01]  /*0100*/  LDC.64 R10, c[0x0][0x398] ;  /* 0x0000e600ff0a7b82 */ /* 0x000e220000000a00 */
[----:B------:R-:W-:-:S07]  /*0110*/  PRMT R24, RZ, 0x7610, R24 ;  /* 0x00007610ff187816 */ /* 0x000fce0000000018 */
[----:B------:R-:W0:Y:S01]  /*0120*/  LDC.64 R18, c[0x0][0x390] ;  /* 0x0000e400ff127b82 */ /* 0x000e220000000a00 */
[C---:B------:R-:W-:Y:S02]  /*0130*/  @!P2 VIADD R22, R20.reuse, 0x80 ;  /* 0x000000801416a836 */ /* 0x040fe40000000000 */
[----:B------:R-:W-:-:S03]  /*0140*/  @!P2 VIADD R7, R20, UR4 ;  /* 0x000000041407ac36 */ /* 0x000fc60008000000 */
[----:B------:R-:W-:Y:S02]  /*0150*/  ISETP.GE.U32.AND P3, PT, R22, UR5, PT ;  /* 0x0000000516007c0c */ /* 0x000fe4000bf66070 */
[----:B------:R-:W0:Y:S01]  /*0160*/  LDC.64 R26, c[0x0][0x398] ;  /* 0x0000e600ff1a7b82 */ /* 0x000e220000000a00 */
[----:B-1----:R-:W-:-:S05]  /*0170*/  @!P2 IADD3 R8, P1, PT, R7, R8, RZ ;  /* 0x000000080708a210 */ /* 0x002fca0007f3e0ff */
[----:B------:R-:W-:Y:S01]  /*0180*/  @!P2 IMAD.X R9, RZ, RZ, R9, P1 ;  /* 0x000000ffff09a224 */ /* 0x000fe200008e0609 */
[----:B--2---:R-:W-:Y:S01]  /*0190*/  @!P2 IADD3 R6, P1, PT, R7, R4, RZ ;  /* 0x000000040706a210 */ /* 0x004fe20007f3e0ff */
[----:B------:R-:W1:Y:S03]  /*01a0*/  LDC.64 R16, c[0x0][0x398] ;  /* 0x0000e600ff107b82 */ /* 0x000e660000000a00 */
[----:B------:R2:W5:Y:S01]  /*01b0*/  @!P2 LDG.E.S8 R21, desc[UR12][R8.64] ;  /* 0x0000000c0815a981 */ /* 0x000562000c1e1300 */
[C---:B------:R-:W-:Y:S02]  /*01c0*/  @!P3 VIADD R3, R22.reuse, UR4 ;  /* 0x000000041603bc36 */ /* 0x040fe40008000000 */
[----:B------:R-:W-:-:S05]  /*01d0*/  @!P3 VIADD R22, R22, 0x80 ;  /* 0x000000801616b836 */ /* 0x000fca0000000000 */
[C---:B------:R-:W-:Y:S01]  /*01e0*/  ISETP.GE.U32.AND P0, PT, R22.reuse, UR5, PT ;  /* 0x0000000516007c0c */ /* 0x040fe2000bf06070 */
[----:B------:R-:W-:Y:S01]  /*01f0*/  @!P2 IMAD.X R7, RZ, RZ, R5, P1 ;  /* 0x000000ffff07a224 */ /* 0x000fe200008e0605 */
[----:B----4-:R-:W-:Y:S01]  /*0200*/  @!P3 IADD3 R14, P4, PT, R3, R14, RZ ;  /* 0x0000000e030eb210 */ /* 0x010fe20007f9e0ff */
[----:B------:R-:W4:Y:S03]  /*0210*/  LDC.64 R4, c[0x0][0x390] ;  /* 0x0000e400ff047b82 */ /* 0x000f260000000a00 */
[----:B------:R-:W5:Y:S07]  /*0220*/  @!P2 LDG.E.S8 R24, desc[UR12][R6.64] ;  /* 0x0000000c0618a981 */ /* 0x000f6e000c1e1300 */
[----:B------:R-:W-:-:S02]  /*0230*/  @!P0 VIADD R29, R22, UR4 ;  /* 0x00000004161d8c36 */ /* 0x000fc40008000000 */
[----:B------:R-:W-:-:S05]  /*0240*/  @!P0 VIADD R22, R22, 0x80 ;  /* 0x0000008016168836 */ /* 0x000fca0000000000 */
[----:B------:R-:W-:Y:S02]  /*0250*/  ISETP.GE.U32.AND P1, PT, R22, UR5, PT ;  /* 0x0000000516007c0c */ /* 0x000fe4000bf26070 */
[----:B---3--:R-:W-:Y:S01]  /*0260*/  @!P3 IADD3 R12, P2, PT, R3, R12, RZ ;  /* 0x0000000c030cb210 */ /* 0x008fe20007f5e0ff */
[----:B------:R-:W-:Y:S01]  /*0270*/  @!P3 IMAD.X R15, RZ, RZ, R15, P4 ;  /* 0x000000ffff0fb224 */ /* 0x000fe200020e060f */
[----:B--2---:R-:W-:Y:S01]  /*0280*/  PRMT R9, RZ, 0x7610, R9 ;  /* 0x00007610ff097816 */ /* 0x004fe20000000009 */
[----:B------:R-:W2:Y:S01]  /*0290*/  LDC.64 R2, c[0x0][0x390] ;  /* 0x0000e400ff027b82 */ /* 0x000ea20000000a00 */
[----:B------:R-:W-:Y:S01]  /*02a0*/  PRMT R8, RZ, 0x7610, R8 ;  /* 0x00007610ff087816 */ /* 0x000fe20000000008 */
[----:B------:R-:W-:-:S03]  /*02b0*/  @!P3 IMAD.X R13, RZ, RZ, R13, P2 ;  /* 0x000000ffff0db224 */ /* 0x000fc600010e060d */
[----:B------:R3:W5:Y:S03]  /*02c0*/  @!P3 LDG.E.S8 R9, desc[UR12][R14.64] ;  /* 0x0000000c0e09b981 */ /* 0x000766000c1e1300 */
[C---:B------:R-:W-:Y:S01]  /*02d0*/  @!P1 VIADD R23, R22.reuse, UR4 ;  /* 0x0000000416179c36 */ /* 0x040fe20008000000 */
[----:B------:R4:W5:Y:S01]  /*02e0*/  @!P3 LDG.E.S8 R8, desc[UR12][R12.64] ;  /* 0x0000000c0c08b981 */ /* 0x000962000c1e1300 */
[----:B------:R-:W-:-:S05]  /*02f0*/  @!P1 VIADD R22, R22, 0x80 ;  /* 0x0000008016169836 */ /* 0x000fca0000000000 */
[----:B------:R-:W-:Y:S01]  /*0300*/  ISETP.GE.U32.AND P2, PT, R22, UR5, PT ;  /* 0x0000000516007c0c */ /* 0x000fe2000bf46070 */
[----:B---3--:R-:W3:Y:S01]  /*0310*/  LDC.64 R14, c[0x0][0x390] ;  /* 0x0000e400ff0e7b82 */ /* 0x008ee20000000a00 */
[C---:B0-----:R-:W-:Y:S02]  /*0320*/  @!P0 IADD3 R28, P3, PT, R29.reuse, R10, RZ ;  /* 0x0000000a1d1c8210 */ /* 0x041fe40007f7e0ff */
[----:B------:R-:W-:-:S03]  /*0330*/  @!P0 IADD3 R18, P4, PT, R29, R18, RZ ;  /* 0x000000121d128210 */ /* 0x000fc60007f9e0ff */
[----:B------:R-:W-:-:S06]  /*0340*/  @!P0 IMAD.X R29, RZ, RZ, R11, P3 ;  /* 0x000000ffff1d8224 */ /* 0x000fcc00018e060b */
[C---:B------:R-:W-:Y:S02]  /*0350*/  @!P2 VIADD R11, R22.reuse, UR4 ;  /* 0x00000004160bac36 */ /* 0x040fe40008000000 */
[----:B------:R-:W-:-:S05]  /*0360*/  @!P2 VIADD R22, R22, 0x80 ;  /* 0x000000801616a836 */ /* 0x000fca0000000000 */
[----:B------:R-:W-:Y:S01]  /*0370*/  ISETP.GE.U32.AND P3, PT, R22, UR5, PT ;  /* 0x0000000516007c0c */ /* 0x000fe2000bf66070 */
[----:B------:R-:W-:Y:S01]  /*0380*/  @!P0 IMAD.X R19, RZ, RZ, R19, P4 ;  /* 0x000000ffff138224 */ /* 0x000fe200020e0613 */
[----:B------:R-:W-:Y:S02]  /*0390*/  PRMT R7, RZ, 0x7610, R7 ;  /* 0x00007610ff077816 */ /* 0x000fe40000000007 */
[----:B------:R-:W-:Y:S02]  /*03a0*/  PRMT R6, RZ, 0x7610, R6 ;  /* 0x00007610ff067816 */ /* 0x000fe40000000006 */
[C---:B----4-:R-:W-:Y:S02]  /*03b0*/  @!P1 IADD3 R12, P5, PT, R23.reuse, R4, RZ ;  /* 0x00000004170c9210 */ /* 0x050fe40007fbe0ff */
[----:B------:R-:W-:Y:S01]  /*03c0*/  @!P1 IADD3 R26, P4, PT, R23, R26, RZ ;  /* 0x0000001a171a9210 */ /* 0x000fe20007f9e0ff */
[----:B------:R2:W5:Y:S02]  /*03d0*/  @!P0 LDG.E.S8 R7, desc[UR12][R18.64] ;  /* 0x0000000c12078981 */ /* 0x000564000c1e1300 */
[----:B------:R-:W-:-:S02]  /*03e0*/  @!P1 IMAD.X R13, RZ, RZ, R5, P5 ;  /* 0x000000ffff0d9224 */ /* 0x000fc400028e0605 */
[----:B------:R0:W5:Y:S01]  /*03f0*/  @!P0 LDG.E.S8 R6, desc[UR12][R28.64] ;  /* 0x0000000c1c068981 */ /* 0x000162000c1e1300 */
[----:B------:R-:W-:Y:S01]  /*0400*/  @!P1 IMAD.X R27, RZ, RZ, R27, P4 ;  /* 0x000000ffff1b9224 */ /* 0x000fe200020e061b */
[----:B------:R-:W-:Y:S02]  /*0410*/  PRMT R5, RZ, 0x7610, R5 ;  /* 0x00007610ff057816 */ /* 0x000fe40000000005 */
[C---:B-1----:R-:W-:Y:S02]  /*0420*/  @!P2 IADD3 R16, P4, PT, R11.reuse, R16, RZ ;  /* 0x000000100b10a210 */ /* 0x042fe40007f9e0ff */
[----:B--2---:R-:W-:Y:S02]  /*0430*/  @!P2 IADD3 R18, P0, PT, R11, R2, RZ ;  /* 0x000000020b12a210 */ /* 0x004fe40007f1e0ff */
[----:B------:R-:W1:Y:S01]  /*0440*/  LDC.64 R10, c[0x0][0x398] ;  /* 0x0000e600ff0a7b82 */ /* 0x000e620000000a00 */
[----:B------:R2:W5:Y:S01]  /*0450*/  @!P1 LDG.E.S8 R5, desc[UR12][R12.64] ;  /* 0x0000000c0c059981 */ /* 0x000562000c1e1300 */
[----:B0-----:R-:W-:-:S02]  /*0460*/  @!P3 VIADD R29, R22, UR4 ;  /* 0x00000004161dbc36 */ /* 0x001fc40008000000 */
[----:B------:R-:W-:Y:S02]  /*0470*/  @!P3 VIADD R22, R22, 0x80 ;  /* 0x000000801616b836 */ /* 0x000fe40000000000 */
[----:B------:R-:W-:-:S03]  /*0480*/  @!P2 IMAD.X R19, RZ, RZ, R3, P0 ;  /* 0x000000ffff13a224 */ /* 0x000fc600000e0603 */
[C---:B------:R-:W-:Y:S01]  /*0490*/  ISETP.GE.U32.AND P0, PT, R22.reuse, UR5, PT ;  /* 0x0000000516007c0c */ /* 0x040fe2000bf06070 */
[----:B--2---:R-:W0:Y:S01]  /*04a0*/  LDC.64 R12, c[0x0][0x390] ;  /* 0x0000e400ff0c7b82 */ /* 0x004e220000000a00 */
[----:B------:R-:W-:Y:S01]  /*04b0*/  PRMT R4, RZ, 0x7610, R4 ;  /* 0x00007610ff047816 */ /* 0x000fe20000000004 */
[----:B------:R-:W-:Y:S01]  /*04c0*/  @!P2 IMAD.X R17, RZ, RZ, R17, P4 ;  /* 0x000000ffff11a224 */ /* 0x000fe200020e0611 */
[----:B------:R-:W-:Y:S02]  /*04d0*/  PRMT R3, RZ, 0x7610, R3 ;  /* 0x00007610ff037816 */ /* 0x000fe40000000003 */
[----:B------:R-:W-:Y:S02]  /*04e0*/  PRMT R2, RZ, 0x7610, R2 ;  /* 0x00007610ff027816 */ /* 0x000fe40000000002 */
[----:B------:R3:W5:Y:S04]  /*04f0*/  @!P1 LDG.E.S8 R4, desc[UR12][R26.64] ;  /* 0x0000000c1a049981 */ /* 0x000768000c1e1300 */
[----:B------:R2:W5:Y:S01]  /*0500*/  @!P2 LDG.E.S8 R3, desc[UR12][R18.64] ;  /* 0x0000000c1203a981 */ /* 0x000562000c1e1300 */
[----:B------:R-:W-:-:S03]  /*0510*/  @!P0 VIADD R23, R22, UR4 ;  /* 0x0000000416178c36 */ /* 0x000fc60008000000 */
[----:B------:R4:W5:Y:S01]  /*0520*/  @!P2 LDG.E.S8 R2, desc[UR12][R16.64] ;  /* 0x0000000c1002a981 */ /* 0x000962000c1e1300 */
[----:B---3--:R-:W-:Y:S01]  /*0530*/  @!P3 IADD3 R26, P1, PT, R29, R14, RZ ;  /* 0x0000000e1d1ab210 */ /* 0x008fe20007f3e0ff */
[----:B------:R-:W-:Y:S01]  /*0540*/  @!P0 VIADD R22, R22, 0x80 ;  /* 0x0000008016168836 */ /* 0x000fe20000000000 */
[----:B--2---:R-:W2:Y:S03]  /*0550*/  LDC.64 R18, c[0x0][0x398] ;  /* 0x0000e600ff127b82 */ /* 0x004ea60000000a00 */
[----:B------:R-:W-:Y:S01]  /*0560*/  @!P3 IMAD.X R27, RZ, RZ, R15, P1 ;  /* 0x000000ffff1bb224 */ /* 0x000fe200008e060f */
[----:B------:R-:W-:-:S04]  /*0570*/  PRMT R0, RZ, 0x7610, R0 ;  /* 0x00007610ff007816 */ /* 0x000fc80000000000 */
[----:B----4-:R-:W3:Y:S01]  /*0580*/  LDC.64 R16, c[0x0][0x390] ;  /* 0x0000e400ff107b82 */ /* 0x010ee20000000a00 */
[----:B------:R-:W-:Y:S01]  /*0590*/  ISETP.GE.U32.AND P1, PT, R22, UR5, PT ;  /* 0x0000000516007c0c */ /* 0x000fe2000bf26070 */
[----:B------:R0:W5:Y:S01]  /*05a0*/  @!P3 LDG.E.S8 R0, desc[UR12][R26.64] ;  /* 0x0000000c1a00b981 */ /* 0x000162000c1e1300 */
[----:B-1----:R-:W-:-:S05]  /*05b0*/  @!P3 IADD3 R28, P2, PT, R29, R10, RZ ;  /* 0x0000000a1d1cb210 */ /* 0x002fca0007f5e0ff */
[----:B------:R-:W1:Y:S01]  /*05c0*/  LDC.64 R14, c[0x0][0x398] ;  /* 0x0000e600ff0e7b82 */ /* 0x000e620000000a00 */
[----:B------:R-:W-:Y:S01]  /*05d0*/  @!P3 IMAD.X R29, RZ, RZ, R11, P2 ;  /* 0x000000ffff1db224 */ /* 0x000fe200010e060b */
[----:B0-----:R-:W-:Y:S02]  /*05e0*/  @!P0 IADD3 R26, P2, PT, R23, R12, RZ ;  /* 0x0000000c171a8210 */ /* 0x001fe40007f5e0ff */
[----:B------:R-:W-:-:S03]  /*05f0*/  PRMT R10, RZ, 0x7610, R10 ;  /* 0x00007610ff0a7816 */ /* 0x000fc6000000000a */
[----:B------:R-:W-:Y:S02]  /*0600*/  @!P0 IMAD.X R27, RZ, RZ, R13, P2 ;  /* 0x000000ffff1b8224 */ /* 0x000fe400010e060d */
[----:B------:R-:W-:Y:S01]  /*0610*/  @!P1 VIADD R13, R22, UR4 ;  /* 0x00000004160d9c36 */ /* 0x000fe20008000000 */
[----:B------:R0:W5:Y:S04]  /*0620*/  @!P3 LDG.E.S8 R10, desc[UR12][R28.64] ;  /* 0x0000000c1c0ab981 */ /* 0x000168000c1e1300 */
[C---:B---3--:R-:W-:Y:S02]  /*0630*/  @!P1 IADD3 R16, P2, PT, R13.reuse, R16, RZ ;  /* 0x000000100d109210 */ /* 0x048fe40007f5e0ff */
[----:B--2---:R-:W-:Y:S02]  /*0640*/  @!P1 IADD3 R18, P3, PT, R13, R18, RZ ;  /* 0x000000120d129210 */ /* 0x004fe40007f7e0ff */
[----:B------:R-:W-:Y:S01]  /*0650*/  PRMT R13, RZ, 0x7610, R13 ;  /* 0x00007610ff0d7816 */ /* 0x000fe2000000000d */
[----:B------:R-:W-:Y:S01]  /*0660*/  @!P1 IMAD.X R17, RZ, RZ, R17, P2 ;  /* 0x000000ffff119224 */ /* 0x000fe200010e0611 */
[----:B-1----:R-:W-:Y:S01]  /*0670*/  @!P0 IADD3 R22, P4, PT, R23, R14, RZ ;  /* 0x0000000e17168210 */ /* 0x002fe20007f9e0ff */
[----:B------:R-:W-:Y:S01]  /*0680*/  @!P1 IMAD.X R19, RZ, RZ, R19, P3 ;  /* 0x000000ffff139224 */ /* 0x000fe200018e0613 */
[----:B------:R-:W-:-:S02]  /*0690*/  PRMT R14, RZ, 0x7610, R14 ;  /* 0x00007610ff0e7816 */ /* 0x000fc4000000000e */
[----:B------:R0:W5:Y:S04]  /*06a0*/  @!P1 LDG.E.S8 R13, desc[UR12][R16.64] ;  /* 0x0000000c100d9981 */ /* 0x000168000c1e1300 */
[----:B------:R0:W5:Y:S01]  /*06b0*/  @!P1 LDG.E.S8 R14, desc[UR12][R18.64] ;  /* 0x0000000c120e9981 */ /* 0x000162000c1e1300 */
[----:B------:R-:W-:Y:S01]  /*06c0*/  PRMT R11, RZ, 0x7610, R11 ;  /* 0x00007610ff0b7816 */ /* 0x000fe2000000000b */
[----:B------:R-:W-:Y:S01]  /*06d0*/  @!P0 IMAD.X R23, RZ, RZ, R15, P4 ;  /* 0x000000ffff178224 */ /* 0x000fe200020e060f */
[----:B------:R-:W-:-:S04]  /*06e0*/  PRMT R12, RZ, 0x7610, R12 ;  /* 0x00007610ff0c7816 */ /* 0x000fc8000000000c */
[----:B------:R0:W5:Y:S04]  /*06f0*/  @!P0 LDG.E.S8 R11, desc[UR12][R26.64] ;  /* 0x0000000c1a0b8981 */ /* 0x000168000c1e1300 */
[----:B------:R0:W5:Y:S01]  /*0700*/  @!P0 LDG.E.S8 R12, desc[UR12][R22.64] ;  /* 0x0000000c160c8981 */ /* 0x000162000c1e1300 */
[----:B------:R-:W-:Y:S01]  /*0710*/  ISETP.GE.U32.AND P0, PT, R20, UR5, PT ;  /* 0x0000000514007c0c */ /* 0x000fe2000bf06070 */
[----:B------:R-:W-:-:S12]  /*0720*/  BSSY.RECONVERGENT B0, `(.L_x_21159) ;  /* 0x0000007000007945 */ /* 0x000fd80003800200 */
[----:B0-----:R-:W-:Y:S05]  /*0730*/  @P0 BRA `(.L_x_21160) ;  /* 0x0000000000140947 */ /* 0x001fea0003800000 */
[----:B-----5:R-:W-:Y:S02]  /*0740*/  PRMT R19, R21, 0x9910, RZ ;  /* 0x0000991015137816 */ /* 0x020fe400000000ff */
[----:B------:R-:W-:Y:S02]  /*0750*/  PRMT R18, R24, 0x9910, RZ ;  /* 0x0000991018127816 */ /* 0x000fe400000000ff */
[----:B------:R-:W-:-:S07]  /*0760*/  MOV R16, 0x780 ;  /* 0x0000078000107802 */ /* 0x000fce0000000f00 */
[----:B------:R-:W-:Y:S05]  /*0770*/  CALL.REL.NOINC `($__internal_22_$__cuda_sm20_rem_s16) ;  /* 0x0000000c00747944 */ /* 0x000fea0003c00000 */
[----:B------:R-:W-:-:S07]  /*0780*/  IMAD.MOV.U32 R15, RZ, RZ, R19 ;  /* 0x000000ffff0f7224 */ /* 0x000fce00078e0013 */
.L_x_21160:
[----:B------:R-:W-:Y:S05]  /*0790*/  BSYNC.RECONVERGENT B0 ;  /* 0x0000000000007941 */ /* 0x000fea0003800200 */
.L_x_21159:
[----:B------:R-:W-:Y:S01]  /*07a0*/  VIADD R17, R20, 0x80 ;  /* 0x0000008014117836 */ /* 0x000fe20000000000 */
[----:B------:R-:W-:Y:S04]  /*07b0*/  BSSY.RECONVERGENT B0, `(.L_x_21161) ;  /* 0x0000008000007945 */ /* 0x000fe80003800200 */
[----:B------:R-:W-:-:S13]  /*07c0*/  ISETP.GE.U32.AND P0, PT, R17, UR5, PT ;  /* 0x0000000511007c0c */ /* 0x000fda000bf06070 */
[----:B------:R-:W-:Y:S05]  /*07d0*/  @P0 BRA `(.L_x_21162) ;  /* 0x0000000000140947 */ /* 0x000fea0003800000 */
[----:B-----5:R-:W-:Y:S02]  /*07e0*/  PRMT R19, R9, 0x9910, RZ ;  /* 0x0000991009137816 */ /* 0x020fe400000000ff */
[----:B------:R-:W-:Y:S02]  /*07f0*/  PRMT R18, R8, 0x9910, RZ ;  /* 0x0000991008127816 */ /* 0x000fe400000000ff */
[----:B------:R-:W-:-:S07]  /*0800*/  MOV R16, 0x820 ;  /* 0x0000082000107802 */ /* 0x000fce0000000f00 */
[----:B------:R-:W-:Y:S05]  /*0810*/  CALL.REL.NOINC `($__internal_22_$__cuda_sm20_rem_s16) ;  /* 0x0000000c004c7944 */ /* 0x000fea0003c00000 */
[----:B------:R-:W-:-:S07]  /*0820*/  IMAD.MOV.U32 R8, RZ, RZ, R19 ;  /* 0x000000ffff087224 */ /* 0x000fce00078e0013 */
.L_x_21162:
[----:B------:R-:W-:Y:S05]  /*0830*/  BSYNC.RECONVERGENT B0 ;  /* 0x0000000000007941 */ /* 0x000fea0003800200 */
.L_x_21161:
[----:B-----5:R-:W-:Y:S01]  /*0840*/  VIADD R9, R20, 0x100 ;  /* 0x0000010014097836 */ /* 0x020fe20000000000 */
[----:B------:R-:W-:Y:S04]  /*0850*/  BSSY.RECONVERGENT B0, `(.L_x_21163) ;  /* 0x0000008000007945 */ /* 0x000fe80003800200 */
[----:B------:R-:W-:-:S13]  /*0860*/  ISETP.GE.U32.AND P0, PT, R9, UR5, PT ;  /* 0x0000000509007c0c */ /* 0x000fda000bf06070 */
[----:B------:R-:W-:Y:S05]  /*0870*/  @P0 BRA `(.L_x_21164) ;  /* 0x0000000000140947 */ /* 0x000fea0003800000 */
[----:B------:R-:W-:Y:S02]  /*0880*/  PRMT R19, R7, 0x9910, RZ ;  /* 0x0000991007137816 */ /* 0x000fe400000000ff */
[----:B------:R-:W-:Y:S02]  /*0890*/  PRMT R18, R6, 0x9910, RZ ;  /* 0x0000991006127816 */ /* 0x000fe400000000ff */
[----:B------:R-:W-:-:S07]  /*08a0*/  MOV R16, 0x8c0 ;  /* 0x000008c000107802 */ /* 0x000fce0000000f00 */
[----:B------:R-:W-:Y:S05]  /*08b0*/  CALL.REL.NOINC `($__internal_22_$__cuda_sm20_rem_s16) ;  /* 0x0000000c00247944 */ /* 0x000fea0003c00000 */
[----:B------:R-:W-:-:S07]  /*08c0*/  IMAD.MOV.U32 R6, RZ, RZ, R19 ;  /* 0x000000ffff067224 */ /* 0x000fce00078e0013 */
.L_x_21164:
[----:B------:R-:W-:Y:S05]  /*08d0*/  BSYNC.RECONVERGENT B0 ;  /* 0x0000000000007941 */ /* 0x000fea0003800200 */
.L_x_21163:
[----:B------:R-:W-:Y:S01]  /*08e0*/  VIADD R7, R20, 0x180 ;  /* 0x0000018014077836 */ /* 0x000fe20000000000 */
        /* <DEDUP_REMOVED lines=8> */
.L_x_21166:
[----:B------:R-:W-:Y:S05]  /*0970*/  BSYNC.RECONVERGENT B0 ;  /* 0x0000000000007941 */ /* 0x000fea0003800200 */
.L_x_21165:
        /* <DEDUP_REMOVED lines=9> */
.L_x_21168:
[----:B------:R-:W-:Y:S05]  /*0a10*/  BSYNC.RECONVERGENT B0 ;  /* 0x0000000000007941 */ /* 0x000fea0003800200 */
.L_x_21167:
        /* <DEDUP_REMOVED lines=9> */
.L_x_21170:
[----:B------:R-:W-:Y:S05]  /*0ab0*/  BSYNC.RECONVERGENT B0 ;  /* 0x0000000000007941 */ /* 0x000fea0003800200 */
.L_x_21169:
        /* <DEDUP_REMOVED lines=9> */
.L_x_21172:
[----:B------:R-:W-:Y:S05]  /*0b50*/  BSYNC.RECONVERGENT B0 ;  /* 0x0000000000007941 */ /* 0x000fea0003800200 */
.L_x_21171:
        /* <DEDUP_REMOVED lines=8> */
.L_x_21174:
[----:B------:R-:W-:Y:S05]  /*0be0*/  BSYNC.RECONVERGENT B0 ;  /* 0x0000000000007941 */ /* 0x000fea0003800200 */
.L_x_21173:
[----:B------:R-:W-:Y:S01]  /*0bf0*/  ISETP.GE.U32.AND P0, PT, R20, UR5, PT ;  /* 0x0000000514007c0c */ /* 0x000fe2000bf06070 */
[----:B------:R-:W-:Y:S04]  /*0c00*/  BSSY.RECONVERGENT B0, `(.L_x_21175) ;  /* 0x000003a000007945 */ /* 0x000fe80003800200 */
[----:B------:R-:W-:Y:S08]  /*0c10*/  BSSY.RELIABLE B1, `(.L_x_21176) ;  /* 0x0000031000017945 */ /* 0x000ff00003800100 */
[----:B------:R-:W-:Y:S05]  /*0c20*/  @P0 BRA `(.L_x_21177) ;  /* 0x0000000000380947 */ /* 0x000fea0003800000 */
[----:B------:R-:W0:Y:S01]  /*0c30*/  LDCU.64 UR6, c[0x0][0x388] ;  /* 0x00007100ff0677ac */ /* 0x000e220008000a00 */
[----:B------:R-:W-:Y:S02]  /*0c40*/  VIADD R10, R20, UR4 ;  /* 0x00000004140a7c36 */ /* 0x000fe40008000000 */
[----:B------:R-:W-:-:S03]  /*0c50*/  IMAD.MOV.U32 R20, RZ, RZ, R17 ;  /* 0x000000ffff147224 */ /* 0x000fc600078e0011 */
[----:B0-----:R-:W-:-:S05]  /*0c60*/  IADD3 R10, P0, PT, R10, UR6, RZ ;  /* 0x000000060a0a7c10 */ /* 0x001fca000ff1e0ff */
[----:B------:R-:W-:Y:S01]  /*0c70*/  IMAD.X R11, RZ, RZ, UR7, P0 ;  /* 0x00000007ff0b7e24 */ /* 0x000fe200080e06ff */
[----:B------:R-:W-:-:S04]  /*0c80*/  ISETP.GE.U32.AND P0, PT, R20, UR5, PT ;  /* 0x0000000514007c0c */ /* 0x000fc8000bf06070 */
[----:B------:R0:W-:Y:S09]  /*0c90*/  STG.E.U8 desc[UR12][R10.64], R15 ;  /* 0x0000000f0a007986 */ /* 0x0001f2000c10110c */
[----:B------:R-:W-:Y:S05]  /*0ca0*/  @P0 BRA `(.L_x_21178) ;  /* 0x0000000000380947 */ /* 0x000fea0003800000 */
[----:B------:R-:W1:Y:S01]  /*0cb0*/  LDCU.64 UR6, c[0x0][0x388] ;  /* 0x00007100ff0677ac */ /* 0x000e620008000a00 */
[C---:B0-----:R-:W-:Y:S02]  /*0cc0*/  VIADD R10, R20.reuse, UR4 ;  /* 0x00000004140a7c36 */ /* 0x041fe40008000000 */
[----:B------:R-:W-:-:S03]  /*0cd0*/  VIADD R20, R20, 0x80 ;  /* 0x0000008014147836 */ /* 0x000fc60000000000 */
[----:B-1----:R-:W-:-:S05]  /*0ce0*/  IADD3 R10, P0, PT, R10, UR6, RZ ;  /* 0x000000060a0a7c10 */ /* 0x002fca000ff1e0ff */
[----:B------:R-:W-:-:S05]  /*0cf0*/  IMAD.X R11, RZ, RZ, UR7, P0 ;  /* 0x00000007ff0b7e24 */ /* 0x000fca00080e06ff */
[----:B------:R0:W-:Y:S03]  /*0d00*/  STG.E.U8 desc[UR12][R10.64], R8 ;  /* 0x000000080a007986 */ /* 0x0001e6000c10110c */
.L_x_21177:
[----:B------:R-:W-:-:S13]  /*0d10*/  ISETP.GE.U32.AND P0, PT, R20, UR5, PT ;  /* 0x0000000514007c0c */ /* 0x000fda000bf06070 */
[----:B------:R-:W-:Y:S05]  /*0d20*/  @P0 BRA `(.L_x_21179) ;  /* 0x0000000000380947 */ /* 0x000fea0003800000 */
[----:B------:R-:W1:Y:S01]  /*0d30*/  LDCU.64 UR6, c[0x0][0x388] ;  /* 0x00007100ff0677ac */ /* 0x000e620008000a00 */
[C---:B0-----:R-:W-:Y:S02]  /*0d40*/  VIADD R8, R20.reuse, UR4 ;  /* 0x0000000414087c36 */ /* 0x041fe40008000000 */
[----:B------:R-:W-:-:S03]  /*0d50*/  VIADD R20, R20, 0x80 ;  /* 0x0000008014147836 */ /* 0x000fc60000000000 */
[----:B-1----:R-:W-:-:S05]  /*0d60*/  IADD3 R8, P0, PT, R8, UR6, RZ ;  /* 0x0000000608087c10 */ /* 0x002fca000ff1e0ff */
[----:B------:R-:W-:-:S05]  /*0d70*/  IMAD.X R9, RZ, RZ, UR7, P0 ;  /* 0x00000007ff097e24 */ /* 0x000fca00080e06ff */
[----:B------:R1:W-:Y:S03]  /*0d80*/  STG.E.U8 desc[UR12][R8.64], R6 ;  /* 0x0000000608007986 */ /* 0x0003e6000c10110c */
.L_x_21178:
[----:B------:R-:W-:-:S13]  /*0d90*/  ISETP.GE.U32.AND P0, PT, R20, UR5, PT ;  /* 0x0000000514007c0c */ /* 0x000fda000bf06070 */
[----:B------:R-:W-:Y:S05]  /*0da0*/  @P0 BRA `(.L_x_21180) ;  /* 0x0000000000380947 */ /* 0x000fea0003800000 */
[----:B------:R-:W2:Y:S01]  /*0db0*/  LDCU.64 UR6, c[0x0][0x388] ;  /* 0x00007100ff0677ac */ /* 0x000ea20008000a00 */
[C---:B-1----:R-:W-:Y:S02]  /*0dc0*/  VIADD R6, R20.reuse, UR4 ;  /* 0x0000000414067c36 */ /* 0x042fe40008000000 */
[----:B------:R-:W-:-:S03]  /*0dd0*/  VIADD R20, R20, 0x80 ;  /* 0x0000008014147836 */ /* 0x000fc60000000000 */
[----:B--2---:R-:W-:-:S05]  /*0de0*/  IADD3 R6, P0, PT, R6, UR6, RZ ;  /* 0x0000000606067c10 */ /* 0x004fca000ff1e0ff */
[----:B------:R-:W-:-:S05]  /*0df0*/  IMAD.X R7, RZ, RZ, UR7, P0 ;  /* 0x00000007ff077e24 */ /* 0x000fca00080e06ff */
[----:B------:R1:W-:Y:S03]  /*0e00*/  STG.E.U8 desc[UR12][R6.64], R4 ;  /* 0x0000000406007986 */ /* 0x0003e6000c10110c */
.L_x_21179:
        /* <DEDUP_REMOVED lines=8> */
.L_x_21180:
[----:B------:R-:W-:-:S13]  /*0e90*/  ISETP.GE.U32.AND P0, PT, R20, UR5, PT ;  /* 0x0000000514007c0c */ /* 0x000fda000bf06070 */
[----:B------:R-:W-:Y:S05]  /*0ea0*/  @P0 BREAK.RELIABLE B1 ;  /* 0x0000000000010942 */ /* 0x000fea0003800100 */
[----:B------:R-:W-:Y:S05]  /*0eb0*/  @P0 BRA `(.L_x_21182) ;  /* 0x0000000000380947 */ /* 0x000fea0003800000 */
[----:B------:R-:W3:Y:S01]  /*0ec0*/  LDCU.64 UR6, c[0x0][0x388] ;  /* 0x00007100ff0677ac */ /* 0x000ee20008000a00 */
[C---:B--2---:R-:W-:Y:S02]  /*0ed0*/  VIADD R4, R20.reuse, UR4 ;  /* 0x0000000414047c36 */ /* 0x044fe40008000000 */
[----:B------:R-:W-:-:S03]  /*0ee0*/  VIADD R20, R20, 0x80 ;  /* 0x0000008014147836 */ /* 0x000fc60000000000 */
[----:B---3--:R-:W-:-:S05]  /*0ef0*/  IADD3 R4, P0, PT, R4, UR6, RZ ;  /* 0x0000000604047c10 */ /* 0x008fca000ff1e0ff */
[----:B------:R-:W-:-:S05]  /*0f00*/  IMAD.X R5, RZ, RZ, UR7, P0 ;  /* 0x00000007ff057e24 */ /* 0x000fca00080e06ff */
[----:B------:R2:W-:Y:S03]  /*0f10*/  STG.E.U8 desc[UR12][R4.64], R0 ;  /* 0x0000000004007986 */ /* 0x0005e6000c10110c */
.L_x_21181:
[----:B------:R-:W-:Y:S05]  /*0f20*/  BSYNC.RELIABLE B1 ;  /* 0x0000000000017941 */ /* 0x000fea0003800100 */
.L_x_21176:
[----:B------:R-:W-:-:S13]  /*0f30*/  ISETP.GE.U32.AND P0, PT, R20, UR5, PT ;  /* 0x0000000514007c0c */ /* 0x000fda000bf06070 */
[----:B-1----:R-:W1:Y:S01]  /*0f40*/  @!P0 LDC.64 R6, c[0x0][0x388] ;  /* 0x0000e200ff068b82 */ /* 0x002e620000000a00 */
[C---:B--2---:R-:W-:Y:S02]  /*0f50*/  @!P0 VIADD R5, R20.reuse, UR4 ;  /* 0x0000000414058c36 */ /* 0x044fe40008000000 */
[----:B------:R-:W-:-:S03]  /*0f60*/  @!P0 VIADD R20, R20, 0x80 ;  /* 0x0000008014148836 */ /* 0x000fc60000000000 */
[----:B-1----:R-:W-:-:S05]  /*0f70*/  @!P0 IADD3 R4, P1, PT, R5, R6, RZ ;  /* 0x0000000605048210 */ /* 0x002fca0007f3e0ff */
[----:B------:R-:W-:-:S05]  /*0f80*/  @!P0 IMAD.X R5, RZ, RZ, R7, P1 ;  /* 0x000000ffff058224 */ /* 0x000fca00008e0607 */
[----:B------:R3:W-:Y:S03]  /*0f90*/  @!P0 STG.E.U8 desc[UR12][R4.64], R3 ;  /* 0x0000000304008986 */ /* 0x0007e6000c10110c */
.L_x_21182:
[----:B------:R-:W-:Y:S05]  /*0fa0*/  BSYNC.RECONVERGENT B0 ;  /* 0x0000000000007941 */ /* 0x000fea0003800200 */
.L_x_21175:
[----:B------:R-:W-:Y:S05]  /*0fb0*/  WARPSYNC.ALL ;  /* 0x0000000000007948 */ /* 0x000fea0003800000 */
[----:B------:R-:W-:-:S13]  /*0fc0*/  ISETP.GE.U32.AND P0, PT, R20, UR5, PT ;  /* 0x0000000514007c0c */ /* 0x000fda000bf06070 */
[----:B------:R-:W-:Y:S05]  /*0fd0*/  @P0 EXIT ;  /* 0x000000000000094d */ /* 0x000fea0003800000 */
[----:B------:R-:W4:Y:S01]  /*0fe0*/  LDCU.64 UR6, c[0x0][0x388] ;  /* 0x00007100ff0677ac */ /* 0x000f220008000a00 */
[----:B--2---:R-:W-:-:S05]  /*0ff0*/  VIADD R2, R20, UR4 ;  /* 0x0000000414027c36 */ /* 0x004fca0008000000 */
[----:B----4-:R-:W-:-:S05]  /*1000*/  IADD3 R2, P0, PT, R2, UR6, RZ ;  /* 0x0000000602027c10 */ /* 0x010fca000ff1e0ff */
[----:B---3--:R-:W-:-:S05]  /*1010*/  IMAD.X R3, RZ, RZ, UR7, P0 ;  /* 0x00000007ff037e24 */ /* 0x008fca00080e06ff */
[----:B------:R-:W-:Y:S01]  /*1020*/  STG.E.U8 desc[UR12][R2.64], R19 ;  /* 0x0000001302007986 */ /* 0x000fe2000c10110c */
[----:B------:R-:W-:Y:S05]  /*1030*/  EXIT ;  /* 0x000000000000794d */ /* 0x000fea0003800000 */
.L_x_21158:
[----:B------:R-:W0:Y:S01]  /*1040*/  LDCU.128 UR8, c[0x0][0x390] ;  /* 0x00007200ff0877ac */ /* 0x000e220008000c00 */
[----:B------:R-:W1:Y:S01]  /*1050*/  S2R R0, SR_TID.X ;  /* 0x0000000000007919 */ /* 0x000e620000002100 */
[----:B0-----:R-:W-:Y:S02]  /*1060*/  UIADD3 UR7, UP0, UPT, UR4, UR8, URZ ;  /* 0x0000000804077290 */ /* 0x001fe4000ff1e0ff */
[----:B------:R-:W-:Y:S02]  /*1070*/  UIADD3 UR5, UP1, UPT, UR4, UR10, URZ ;  /* 0x0000000a04057290 */ /* 0x000fe4000ff3e0ff */
[----:B------:R-:W-:Y:S02]  /*1080*/  UIADD3.X UR8, UPT, UPT, URZ, UR9, URZ, UP0, !UPT ;  /* 0x00000009ff087290 */ /* 0x000fe400087fe4ff */
[----:B------:R-:W-:Y:S01]  /*1090*/  UIADD3.X UR6, UPT, UPT, URZ, UR11, URZ, UP1, !UPT ;  /* 0x0000000bff067290 */ /* 0x000fe20008ffe4ff */
[----:B------:R-:W-:Y:S02]  /*10a0*/  IMAD.U32 R10, RZ, RZ, UR7 ;  /* 0x00000007ff0a7e24 */ /* 0x000fe4000f8e00ff */
[----:B------:R-:W-:-:S02]  /*10b0*/  IMAD.U32 R12, RZ, RZ, UR5 ;  /* 0x00000005ff0c7e24 */ /* 0x000fc4000f8e00ff */
[----:B------:R-:W-:Y:S02]  /*10c0*/  IMAD.U32 R11, RZ, RZ, UR8 ;  /* 0x00000008ff0b7e24 */ /* 0x000fe4000f8e00ff */
[----:B------:R-:W-:Y:S02]  /*10d0*/  IMAD.U32 R13, RZ, RZ, UR6 ;  /* 0x00000006ff0d7e24 */ /* 0x000fe4000f8e00ff */
[----:B-1----:R-:W-:-:S04]  /*10e0*/  IMAD.WIDE.U32 R10, R0, 0x2, R10 ;  /* 0x00000002000a7825 */ /* 0x002fc800078e000a */
[----:B------:R-:W-:Y:S01]  /*10f0*/  IMAD.WIDE.U32 R12, R0, 0x2, R12 ;  /* 0x00000002000c7825 */ /* 0x000fe200078e000c */
[----:B------:R-:W2:Y:S04]  /*1100*/  LDG.E.U16 R9, desc[UR12][R10.64] ;  /* 0x0000000c0a097981 */ /* 0x000ea8000c1e1500 */
[----:B------:R-:W3:Y:S04]  /*1110*/  LDG.E.U16 R5, desc[UR12][R12.64] ;  /* 0x0000000c0c057981 */ /* 0x000ee8000c1e1500 */
[----:B------:R0:W5:Y:S04]  /*1120*/  LDG.E.U16 R8, desc[UR12][R10.64+0x100] ;  /* 0x0001000c0a087981 */ /* 0x000168000c1e1500 */
[----:B------:R0:W5:Y:S04]  /*1130*/  LDG.E.U16 R7, desc[UR12][R10.64+0x200] ;  /* 0x0002000c0a077981 */ /* 0x000168000c1e1500 */
[----:B------:R0:W5:Y:S04]  /*1140*/  LDG.E.U16 R6, desc[UR12][R10.64+0x300] ;  /* 0x0003000c0a067981 */ /* 0x000168000c1e1500 */
[----:B------:R0:W5:Y:S04]  /*1150*/  LDG.E.U16 R2, desc[UR12][R12.64+0x100] ;  /* 0x0001000c0c027981 */ /* 0x000168000c1e1500 */
[----:B------:R0:W5:Y:S04]  /*1160*/  LDG.E.U16 R3, desc[UR12][R12.64+0x200] ;  /* 0x0002000c0c037981 */ /* 0x000168000c1e1500 */
[----:B------:R0:W5:Y:S01]  /*1170*/  LDG.E.U16 R4, desc[UR12][R12.64+0x300] ;  /* 0x0003000c0c047981 */ /* 0x000162000c1e1500 */
[----:B------:R-:W-:-:S02]  /*1180*/  MOV R16, 0x11c0 ;  /* 0x000011c000107802 */ /* 0x000fc40000000f00 */
[----:B--2---:R-:W-:Y:S02]  /*1190*/  PRMT R19, R9, 0x8880, RZ ;  /* 0x0000888009137816 */ /* 0x004fe400000000ff */
[----:B0--3--:R-:W-:-:S07]  /*11a0*/  PRMT R18, R5, 0x8880, RZ ;  /* 0x0000888005127816 */ /* 0x009fce00000000ff */
[----:B-----5:R-:W-:Y:S05]  /*11b0*/  CALL.REL.NOINC `($__internal_22_$__cuda_sm20_rem_s16) ;  /* 0x0000000000e47944 */ /* 0x020fea0003c00000 */
[----:B------:R-:W-:Y:S01]  /*11c0*/  PRMT R9, R9, 0x9991, RZ ;  /* 0x0000999109097816 */ /* 0x000fe200000000ff */
[----:B------:R-:W-:Y:S01]  /*11d0*/  IMAD.MOV.U32 R10, RZ, RZ, R19 ;  /* 0x000000ffff0a7224 */ /* 0x000fe200078e0013 */
[----:B------:R-:W-:Y:S02]  /*11e0*/  PRMT R18, R5, 0x9991, RZ ;  /* 0x0000999105127816 */ /* 0x000fe400000000ff */
[----:B------:R-:W-:Y:S01]  /*11f0*/  MOV R16, 0x1220 ;  /* 0x0000122000107802 */ /* 0x000fe20000000f00 */
[----:B------:R-:W-:-:S07]  /*1200*/  IMAD.MOV.U32 R19, RZ, RZ, R9 ;  /* 0x000000ffff137224 */ /* 0x000fce00078e0009 */
[----:B------:R-:W-:Y:S05]  /*1210*/  CALL.REL.NOINC `($__internal_22_$__cuda_sm20_rem_s16) ;  /* 0x0000000000cc7944 */ /* 0x000fea0003c00000 */
        /* <DEDUP_REMOVED lines=30> */
[----:B------:R-:W-:Y:S02]  /*1400*/  PRMT R6, R6, 0x9991, RZ ;  /* 0x0000999106067816 */ /* 0x000fe400000000ff */
[----:B------:R-:W-:Y:S01]  /*1410*/  PRMT R18, R4, 0x9991, RZ ;  /* 0x0000999104127816 */ /* 0x000fe200000000ff */
[----:B------:R-:W-:Y:S01]  /*1420*/  IMAD.MOV.U32 R4, RZ, RZ, R19 ;  /* 0x000000ffff047224 */ /* 0x000fe200078e0013 */
[----:B------:R-:W-:Y:S01]  /*1430*/  MOV R16, 0x1460 ;  /* 0x0000146000107802 */ /* 0x000fe20000000f00 */
[----:B------:R-:W-:-:S07]  /*1440*/  IMAD.MOV.U32 R19, RZ, RZ, R6 ;  /* 0x000000ffff137224 */ /* 0x000fce00078e0006 */
[----:B------:R-:W-:Y:S05]  /*1450*/  CALL.REL.NOINC `($__internal_22_$__cuda_sm20_rem_s16) ;  /* 0x00000000003c7944 */ /* 0x000fea0003c00000 */
[----:B------:R-:W0:Y:S01]  /*1460*/  LDCU.64 UR6, c[0x0][0x388] ;  /* 0x00007100ff0677ac */ /* 0x000e220008000a00 */
[----:B------:R-:W-:Y:S02]  /*1470*/  PRMT R5, R5, 0x7604, R10 ;  /* 0x0000760405057816 */ /* 0x000fe4000000000a */
[----:B------:R-:W-:Y:S02]  /*1480*/  PRMT R9, R2, 0x7604, R9 ;  /* 0x0000760402097816 */ /* 0x000fe40000000009 */
[----:B------:R-:W-:Y:S02]  /*1490*/  PRMT R3, R3, 0x7604, R8 ;  /* 0x0000760403037816 */ /* 0x000fe40000000008 */
[----:B------:R-:W-:Y:S01]  /*14a0*/  PRMT R19, R19, 0x7604, R4 ;  /* 0x0000760413137816 */ /* 0x000fe20000000004 */
[----:B0-----:R-:W-:-:S04]  /*14b0*/  UIADD3 UR5, UP0, UPT, UR4, UR6, URZ ;  /* 0x0000000604057290 */ /* 0x001fc8000ff1e0ff */
[----:B------:R-:W-:Y:S02]  /*14c0*/  UIADD3.X UR6, UPT, UPT, URZ, UR7, URZ, UP0, !UPT ;  /* 0x00000007ff067290 */ /* 0x000fe400087fe4ff */
[----:B------:R-:W-:-:S04]  /*14d0*/  IMAD.U32 R6, RZ, RZ, UR5 ;  /* 0x00000005ff067e24 */ /* 0x000fc8000f8e00ff */
[----:B------:R-:W-:Y:S02]  /*14e0*/  IMAD.U32 R7, RZ, RZ, UR6 ;  /* 0x00000006ff077e24 */ /* 0x000fe4000f8e00ff */
[----:B------:R-:W-:-:S05]  /*14f0*/  IMAD.WIDE.U32 R6, R0, 0x2, R6 ;  /* 0x0000000200067825 */ /* 0x000fca00078e0006 */
[----:B------:R-:W-:Y:S04]  /*1500*/  STG.E.U16 desc[UR12][R6.64], R5 ;  /* 0x0000000506007986 */ /* 0x000fe8000c10150c */
[----:B------:R-:W-:Y:S04]  /*1510*/  STG.E.U16 desc[UR12][R6.64+0x100], R9 ;  /* 0x0001000906007986 */ /* 0x000fe8000c10150c */
[----:B------:R-:W-:Y:S04]  /*1520*/  STG.E.U16 desc[UR12][R6.64+0x200], R3 ;  /* 0x0002000306007986 */ /* 0x000fe8000c10150c */
[----:B------:R-:W-:Y:S01]  /*1530*/  STG.E.U16 desc[UR12][R6.64+0x300], R19 ;  /* 0x0003001306007986 */ /* 0x000fe2000c10150c */
[----:B------:R-:W-:Y:S05]  /*1540*/  EXIT ;  /* 0x000000000000794d */ /* 0x000fea0003800000 */
        .weak           $__internal_22_$__cuda_sm20_rem_s16
        .type           $__internal_22_$__cuda_sm20_rem_s16,@function
        .size           $__internal_22_$__cuda_sm20_rem_s16,(.L_x_49883 - $__internal_22_$__cuda_sm20_rem_s16)
$__internal_22_$__cuda_sm20_rem_s16:
[----:B------:R-:W-:Y:S01]  /*1550*/  IABS R21, R18 ;  /* 0x0000001200157213 */ /* 0x000fe20000000000 */
[----:B------:R-:W-:-:S04]  /*1560*/  IMAD.MOV.U32 R22, RZ, RZ, 0x4b800000 ;  /* 0x4b800000ff167424 */ /* 0x000fc800078e00ff */
[----:B------:R-:W-:-:S04]  /*1570*/  IMAD.MOV.U32 R24, RZ, RZ, R21 ;  /* 0x000000ffff187224 */ /* 0x000fc800078e0015 */
[----:B------:R-:W0:Y:S02]  /*1580*/  I2F.U16 R21, R24 ;  /* 0x0000001800157306 */ /* 0x000e240000101000 */
[C---:B0-----:R-:W-:Y:S02]  /*1590*/  FSETP.GEU.AND P1, PT, |R21|.reuse, 1.175494350822287508e-38, PT ;  /* 0x008000001500780b */ /* 0x041fe40003f2e200 */
[----:B------:R-:W-:Y:S02]  /*15a0*/  FSETP.GT.AND P0, PT, |R21|, 8.50705917302346158658e+37, PT ;  /* 0x7e8000001500780b */ /* 0x000fe40003f04200 */
[----:B------:R-:W-:-:S04]  /*15b0*/  FSEL R22, R22, 1, !P1 ;  /* 0x3f80000016167808 */ /* 0x000fc80004800000 */
[----:B------:R-:W-:Y:S02]  /*15c0*/  FSEL R22, R22, 0.25, !P0 ;  /* 0x3e80000016167808 */ /* 0x000fe40004000000 */
[----:B------:R-:W-:-:S03]  /*15d0*/  ISETP.NE.AND P0, PT, R18, RZ, PT ;  /* 0x000000ff1200720c */ /* 0x000fc60003f05270 */
[----:B------:R-:W-:Y:S01]  /*15e0*/  FMUL R25, R21, R22 ;  /* 0x0000001615197220 */ /* 0x000fe20000400000 */
[----:B------:R-:W-:Y:S02]  /*15f0*/  IABS R21, R19 ;  /* 0x0000001300157213 */ /* 0x000fe40000000000 */
[----:B------:R-:W-:Y:S01]  /*1600*/  SHF.R.U32.HI R19, RZ, 0x1f, R19 ;  /* 0x0000001fff137819 */ /* 0x000fe20000011613 */
[----:B------:R-:W0:Y:S02]  /*1610*/  MUFU.RCP R23, R25 ;  /* 0x0000001900177308 */ /* 0x000e240000001000 */
[----:B0-----:R-:W-:-:S06]  /*1620*/  FMUL R23, R22, R23 ;  /* 0x0000001716177220 */ /* 0x001fcc0000400000 */
[----:B------:R-:W0:Y:S01]  /*1630*/  I2F.U16.RZ R22, R21 ;  /* 0x0000001500167306 */ /* 0x000e22000010d000 */
[----:B------:R-:W-:-:S04]  /*1640*/  VIADD R23, R23, 0x2 ;  /* 0x0000000217177836 */ /* 0x000fc80000000000 */
[----:B0-----:R-:W-:Y:S01]  /*1650*/  FMUL.RZ R26, R22, R23 ;  /* 0x00000017161a7220 */ /* 0x001fe2000040c000 */
[----:B------:R-:W-:-:S03]  /*1660*/  IABS R23, R18 ;  /* 0x0000001200177213 */ /* 0x000fc60000000000 */
[----:B------:R-:W0:Y:S02]  /*1670*/  F2I.U32.TRUNC.NTZ R22, R26 ;  /* 0x0000001a00167305 */ /* 0x000e24000020f000 */
[----:B------:R-:W-:Y:S02]  /*1680*/  IMAD.MOV R24, RZ, RZ, -R23 ;  /* 0x000000ffff187224 */ /* 0x000fe400078e0a17 */
[----:B------:R-:W-:Y:S01]  /*1690*/  IMAD.MOV.U32 R23, RZ, RZ, 0x0 ;  /* 0x00000000ff177424 */ /* 0x000fe200078e00ff */
[----:B0-----:R-:W-:-:S05]  /*16a0*/  LOP3.LUT R22, R22, 0xffff, RZ, 0xc0, !PT ;  /* 0x0000ffff16167812 */ /* 0x001fca00078ec0ff */
[----:B------:R-:W-:Y:S02]  /*16b0*/  IMAD R22, R22, R24, R21 ;  /* 0x0000001816167224 */ /* 0x000fe400078e0215 */
[----:B------:R-:W-:-:S05]  /*16c0*/  IMAD.MOV R21, RZ, RZ, -R19 ;  /* 0x000000ffff157224 */ /* 0x000fca00078e0a13 */
[----:B------:R-:W-:-:S05]  /*16d0*/  LOP3.LUT R22, R21, R22, RZ, 0x3c, !PT ;  /* 0x0000001615167212 */ /* 0x000fca00078e3cff */
[----:B------:R-:W-:Y:S02]  /*16e0*/  IMAD.IADD R19, R19, 0x1, R22 ;  /* 0x0000000113137824 */ /* 0x000fe400078e0216 */
[----:B------:R-:W-:Y:S02]  /*16f0*/  IMAD.MOV.U32 R22, RZ, RZ, R16 ;  /* 0x000000ffff167224 */ /* 0x000fe400078e0010 */
[----:B------:R-:W-:Y:S02]  /*1700*/  @!P0 IMAD.MOV.U32 R19, RZ, RZ, -0x1 ;  /* 0xffffffffff138424 */ /* 0x000fe400078e00ff */
[----:B------:R-:W-:Y:S05]  /*1710*/  RET.REL.NODEC R22 `(_ZN2at6native29vectorized_elementwise_kernelILi2ENS0_13BinaryFunctorIaaaZZZNS0_16fmod_kernel_cudaERNS_18TensorIteratorBaseEENKUlvE_clEvENKUlvE0_clEvEUlaaE_EESt5arrayIPcLm3EEEEviT0_T1_) ;  /* 0xffffffe816387950 */ /* 0x000fea0003c3ffff */
.L_x_21183:
        /* <DEDUP_REMOVED lines=14> */
.L_x_49883:


//--------------------- .text._ZN2at6native29vectorized_elementwise_kernelILi4ENS0_13BinaryFunctorIaaaZZZNS0_16fmod_kernel_cudaERNS_18TensorIteratorBaseEENKUlvE_clEvENKUlvE0_clEvEUlaaE_EESt5arrayIPcLm3EEEEviT0_T1_ --------------------------
	.section	.text._ZN2at6native29vectorized_elementwise_kernelILi4ENS0_13BinaryFunctorIaaaZZZNS0_16fmod_kernel_cudaERNS_18TensorIteratorBaseEENKUlvE_clEvENKUlvE0_clEvEUlaaE_EESt5arrayIPcLm3EEEEviT0_T1_,"ax",@progbits
	.align	128
        .global         _ZN2at6native29vectorized_elementwise_kernelILi4ENS0_13BinaryFunctorIaaaZZZNS0_16fmod_kernel_cudaERNS_18TensorIteratorBaseEENKUlvE_clEvENKUlvE0_clEvEUlaaE_EESt5arrayIPcLm3EEEEviT0_T1_
        .type           _ZN2at6native29vectorized_elementwise_kernelILi4ENS0_13BinaryFunctorIaaaZZZNS0_16fmod_kernel_cudaERNS_18TensorIteratorBaseEENKUlvE_clEvENKUlvE0_clEvEUlaaE_EESt5arrayIPcLm3EEEEviT0_T1_,@function
        .size           _ZN2at6native29vectorized_elementwise_kernelILi4ENS0_13BinaryFunctorIaaaZZZNS0_16fmod_kernel_cudaERNS_18TensorIteratorBaseEENKUlvE_clEvENKUlvE0_clEvEUlaaE_EESt5arrayIPcLm3EEEEviT0_T1_,(.L_x_49884 - _ZN2at6native29vectorized_elementwise_kernelILi4ENS0_13BinaryFunctorIaaaZZZNS0_16fmod_kernel_cudaERNS_18TensorIteratorBaseEENKUlvE_clEvENKUlvE0_clEvEUlaaE_EESt5arrayIPcLm3EEEEviT0_T1_)
        .other          _ZN2at6native29vectorized_elementwise_kernelILi4ENS0_13BinaryFunctorIaaaZZZNS0_16fmod_kernel_cudaERNS_18TensorIteratorBaseEENKUlvE_clEvENKUlvE0_clEvEUlaaE_EESt5arrayIPcLm3EEEEviT0_T1_,@"STO_CUDA_ENTRY STV_DEFAULT"
_ZN2at6native29vectorized_elementwise_kernelILi4ENS0_13BinaryFunctorIaaaZZZNS0_16fmod_kernel_cudaERNS_18TensorIteratorBaseEENKUlvE_clEvENKUlvE0_clEvEUlaaE_EESt5arrayIPcLm3EEEEviT0_T1_:
.text._ZN2at6native29vectorized_elementwise_kernelILi4ENS0_13BinaryFunctorIaaaZZZNS0_16fmod_kernel_cudaERNS_18TensorIteratorBaseEENKUlvE_clEvENKUlvE0_clEvEUlaaE_EESt5arrayIPcLm3EEEEviT0_T1_:
        /* <DEDUP_REMOVED lines=119> */
[----:B------:R-:W-:Y:S05]  /*0770*/  CALL.REL.NOINC `($__internal_23_$__cuda_sm20_rem_s16) ;  /* 0x0000000c00987944 */ /* 0x000fea0003c00000 */
[----:B------:R-:W-:-:S07]  /*0780*/  IMAD.MOV.U32 R15, RZ, RZ, R19 ;  /* 0x000000ffff0f7224 */ /* 0x000fce00078e0013 */
.L_x_21186:
[----:B------:R-:W-:Y:S05]  /*0790*/  BSYNC.RECONVERGENT B0 ;  /* 0x0000000000007941 */ /* 0x000fea0003800200 */
.L_x_21185:
[----:B------:R-:W-:Y:S01]  /*07a0*/  VIADD R17, R20, 0x80 ;  /* 0x0000008014117836 */ /* 0x000fe20000000000 */
[----:B------:R-:W-:Y:S04]  /*07b0*/  BSSY.RECONVERGENT B0, `(.L_x_21187) ;  /* 0x0000008000007945 */ /* 0x000fe80003800200 */
[----:B------:R-:W-:-:S13]  /*07c0*/  ISETP.GE.U32.AND P0, PT, R17, UR5, PT ;  /* 0x0000000511007c0c */ /* 0x000fda000bf06070 */
[----:B------:R-:W-:Y:S05]  /*07d0*/  @P0 BRA `(.L_x_21188) ;  /* 0x0000000000140947 */ /* 0x000fea0003800000 */
[----:B-----5:R-:W-:Y:S02]  /*07e0*/  PRMT R19, R9, 0x9910, RZ ;  /* 0x0000991009137816 */ /* 0x020fe400000000ff */
[----:B------:R-:W-:Y:S02]  /*07f0*/  PRMT R18, R8, 0x9910, RZ ;  /* 0x0000991008127816 */ /* 0x000fe400000000ff */
[----:B------:R-:W-:-:S07]  /*0800*/  MOV R16, 0x820 ;  /* 0x0000082000107802 */ /* 0x000fce0000000f00 */
[----:B------:R-:W-:Y:S05]  /*0810*/  CALL.REL.NOINC `($__internal_23_$__cuda_sm20_rem_s16) ;  /* 0x0000000c00707944 */ /* 0x000fea0003c00000 */
[----:B------:R-:W-:-:S07]  /*0820*/  IMAD.MOV.U32 R8, RZ, RZ, R19 ;  /* 0x000000ffff087224 */ /* 0x000fce00078e0013 */
.L_x_21188:
[----:B------:R-:W-:Y:S05]  /*0830*/  BSYNC.RECONVERGENT B0 ;  /* 0x0000000000007941 */ /* 0x000fea0003800200 */
.L_x_21187:
[----:B-----5:R-:W-:Y:S01]  /*0840*/  VIADD R9, R20, 0x100 ;  /* 0x0000010014097836 */ /* 0x020fe20000000000 */
[----:B------:R-:W-:Y:S04]  /*0850*/  BSSY.RECONVERGENT B0, `(.L_x_21189) ;  /* 0x0000008000007945 */ /* 0x000fe80003800200 */
[----:B------:R-:W-:-:S13]  /*0860*/  ISETP.GE.U32.AND P0, PT, R9, UR5, PT ;  /* 0x0000000509007c0c */ /* 0x000fda000bf06070 */
[----:B------:R-:W-:Y:S05]  /*0870*/  @P0 BRA `(.L_x_21190) ;  /* 0x0000000000140947 */ /* 0x000fea0003800000 */
[----:B------:R-:W-:Y:S02]  /*0880*/  PRMT R19, R7, 0x9910, RZ ;  /* 0x0000991007137816 */ /* 0x000fe400000000ff */
[----:B------:R-:W-:Y:S02]  /*0890*/  PRMT R18, R6, 0x9910, RZ ;  /* 0x0000991006127816 */ /* 0x000fe400000000ff */
[----:B------:R-:W-:-:S07]  /*08a0*/  MOV R16, 0x8c0 ;  /* 0x000008c000107802 */ /* 0x000fce0000000f00 */
[----:B------:R-:W-:Y:S05]  /*08b0*/  CALL.REL.NOINC `($__internal_23_$__cuda_sm20_rem_s16) ;  /* 0x0000000c00487944 */ /* 0x000fea0003c00000 */
[----:B------:R-:W-:-:S07]  /*08c0*/  IMAD.MOV.U32 R6, RZ, RZ, R19 ;  /* 0x000000ffff067224 */ /* 0x000fce00078e0013 */
.L_x_21190:
[----:B------:R-:W-:Y:S05]  /*08d0*/  BSYNC.RECONVERGENT B0 ;  /* 0x0000000000007941 */ /* 0x000fea0003800200 */
.L_x_21189:
[----:B------:R-:W-:Y:S01]  /*08e0*/  VIADD R7, R20, 0x180 ;  /* 0x0000018014077836 */ /* 0x000fe20000000000 */
        /* <DEDUP_REMOVED lines=8> */
.L_x_21192:
[----:B------:R-:W-:Y:S05]  /*0970*/  BSYNC.RECONVERGENT B0 ;  /* 0x0000000000007941 */ /* 0x000fea0003800200 */
.L_x_21191:
        /* <DEDUP_REMOVED lines=9> */
.L_x_21194:
[----:B------:R-:W-:Y:S05]  /*0a10*/  BSYNC.RECONVERGENT B0 ;  /* 0x0000000000007941 */ /* 0x000fea0003800200 */
.L_x_21193:
        /* <DEDUP_REMOVED lines=9> */
.L_x_21196:
[----:B------:R-:W-:Y:S05]  /*0ab0*/  BSYNC.RECONVERGENT B0 ;  /* 0x0000000000007941 */ /* 0x000fea0003800200 */
.L_x_21195:
        /* <DEDUP_REMOVED lines=9> */
.L_x_21198:
[----:B------:R-:W-:Y:S05]  /*0b50*/  BSYNC.RECONVERGENT B0 ;  /* 0x0000000000007941 */ /* 0x000fea0003800200 */
.L_x_21197:
        /* <DEDUP_REMOVED lines=8> */
.L_x_21200:
[----:B------:R-:W-:Y:S05]  /*0be0*/  BSYNC.RECONVERGENT B0 ;  /* 0x0000000000007941 */ /* 0x000fea0003800200 */
.L_x_21199:
        /* <DEDUP_REMOVED lines=18> */
.L_x_21203:
        /* <DEDUP_REMOVED lines=8> */
.L_x_21204:
        /* <DEDUP_REMOVED lines=8> */
.L_x_21205:
        /* <DEDUP_REMOVED lines=8> */
.L_x_21206:
        /* <DEDUP_REMOVED lines=9> */
.L_x_21207:
[----:B------:R-:W-:Y:S05]  /*0f20*/  BSYNC.RELIABLE B1 ;  /* 0x0000000000017941 */ /* 0x000fea0003800100 */
.L_x_21202:
[----:B------:R-:W-:-:S13]  /*0f30*/  ISETP.GE.U32.AND P0, PT, R20, UR5, PT ;  /* 0x0000000514007c0c */ /* 0x000fda000bf06070 */
[----:B-1----:R-:W1:Y:S01]  /*0f40*/  @!P0 LDC.64 R6, c[0x0][0x388] ;  /* 0x0000e200ff068b82 */ /* 0x002e620000000a00 */
[C---:B--2---:R-:W-:Y:S02]  /*0f50*/  @!P0 VIADD R5, R20.reuse, UR4 ;  /* 0x0000000414058c36 */ /* 0x044fe40008000000 */
[----:B------:R-:W-:-:S03]  /*0f60*/  @!P0 VIADD R20, R20, 0x80 ;  /* 0x0000008014148836 */ /* 0x000fc60000000000 */
[----:B-1----:R-:W-:-:S05]  /*0f70*/  @!P0 IADD3 R4, P1, PT, R5, R6, RZ ;  /* 0x0000000605048210 */ /* 0x002fca0007f3e0ff */
[----:B------:R-:W-:-:S05]  /*0f80*/  @!P0 IMAD.X R5, RZ, RZ, R7, P1 ;  /* 0x000000ffff058224 */ /* 0x000fca00008e0607 */
[----:B------:R3:W-:Y:S03]  /*0f90*/  @!P0 STG.E.U8 desc[UR12][R4.64], R3 ;  /* 0x0000000304008986 */ /* 0x0007e6000c10110c */
.L_x_21208:
[----:B------:R-:W-:Y:S05]  /*0fa0*/  BSYNC.RECONVERGENT B0 ;  /* 0x0000000000007941 */ /* 0x000fea0003800200 */
.L_x_21201:
        /* <DEDUP_REMOVED lines=9> */
.L_x_21184:
        /* <DEDUP_REMOVED lines=12> */
[----:B------:R-:W2:Y:S04]  /*1100*/  LDG.E R3, desc[UR12][R4.64] ;  /* 0x0000000c04037981 */ /* 0x000ea8000c1e1900 */
[----:B------:R-:W3:Y:S04]  /*1110*/  LDG.E R2, desc[UR12][R6.64] ;  /* 0x0000000c06027981 */ /* 0x000ee8000c1e1900 */
[----:B------:R0:W5:Y:S04]  /*1120*/  LDG.E R9, desc[UR12][R4.64+0x200] ;  /* 0x0002000c04097981 */ /* 0x000168000c1e1900 */
[----:B------:R0:W5:Y:S01]  /*1130*/  LDG.E R8, desc[UR12][R6.64+0x200] ;  /* 0x0002000c06087981 */ /* 0x000162000c1e1900 */
[----:B------:R-:W-:-:S02]  /*1140*/  MOV R16, 0x1180 ;  /* 0x0000118000107802 */ /* 0x000fc40000000f00 */
[----:B--2---:R-:W-:Y:S02]  /*1150*/  SGXT R19, R3, 0x8 ;  /* 0x000000080313781a */ /* 0x004fe40000000200 */
[----:B0--3--:R-:W-:-:S07]  /*1160*/  SGXT R18, R2, 0x8 ;  /* 0x000000080212781a */ /* 0x009fce0000000200 */
[----:B-----5:R-:W-:Y:S05]  /*1170*/  CALL.REL.NOINC `($__internal_23_$__cuda_sm20_rem_s16) ;  /* 0x0000000400187944 */ /* 0x020fea0003c00000 */
[----:B------:R-:W-:Y:S01]  /*1180*/  SHF.R.S32.HI R4, RZ, 0x8, R3 ;  /* 0x00000008ff047819 */ /* 0x000fe20000011403 */
[----:B------:R-:W-:Y:S01]  /*1190*/  IMAD.MOV.U32 R7, RZ, RZ, R19 ;  /* 0x000000ffff077224 */ /* 0x000fe200078e0013 */
[----:B------:R-:W-:Y:S02]  /*11a0*/  SHF.R.S32.HI R18, RZ, 0x8, R2 ;  /* 0x00000008ff127819 */ /* 0x000fe40000011402 */
[----:B------:R-:W-:Y:S02]  /*11b0*/  SGXT R19, R4, 0x8 ;  /* 0x000000080413781a */ /* 0x000fe40000000200 */
[----:B------:R-:W-:Y:S02]  /*11c0*/  SGXT R18, R18, 0x8 ;  /* 0x000000081212781a */ /* 0x000fe40000000200 */
[----:B------:R-:W-:-:S07]  /*11d0*/  MOV R16, 0x11f0 ;  /* 0x000011f000107802 */ /* 0x000fce0000000f00 */
[----:B------:R-:W-:Y:S05]  /*11e0*/  CALL.REL.NOINC `($__internal_23_$__cuda_sm20_rem_s16) ;  /* 0x0000000000fc7944 */ /* 0x000fea0003c00000 */
        /* <DEDUP_REMOVED lines=14> */
[----:B------:R-:W-:Y:S01]  /*12d0*/  IMAD.MOV.U32 R4, RZ, RZ, R19 ;  /* 0x000000ffff047224 */ /* 0x000fe200078e0013 */
        /* <DEDUP_REMOVED lines=18> */
[----:B------:R-:W-:Y:S02]  /*1400*/  SHF.R.S32.HI R9, RZ, 0x18, R9 ;  /* 0x00000018ff097819 */ /* 0x000fe40000011409 */
[----:B------:R-:W-:Y:S01]  /*1410*/  SHF.R.S32.HI R18, RZ, 0x18, R8 ;  /* 0x00000018ff127819 */ /* 0x000fe20000011408 */
[----:B------:R-:W-:Y:S01]  /*1420*/  IMAD.MOV.U32 R8, RZ, RZ, R19 ;  /* 0x000000ffff087224 */ /* 0x000fe200078e0013 */
[----:B------:R-:W-:Y:S02]  /*1430*/  SGXT R19, R9, 0x8 ;  /* 0x000000080913781a */ /* 0x000fe40000000200 */
[----:B------:R-:W-:Y:S02]  /*1440*/  SGXT R18, R18, 0x8 ;  /* 0x000000081212781a */ /* 0x000fe40000000200 */
[----:B------:R-:W-:-:S07]  /*1450*/  MOV R16, 0x1470 ;  /* 0x0000147000107802 */ /* 0x000fce0000000f00 */
[----:B------:R-:W-:Y:S05]  /*1460*/  CALL.REL.NOINC `($__internal_23_$__cuda_sm20_rem_s16) ;  /* 0x00000000005c7944 */ /* 0x000fea0003c00000 */
[----:B------:R-:W0:Y:S01]  /*1470*/  LDCU.64 UR6, c[0x0][0x388] ;  /* 0x00007100ff0677ac */ /* 0x000e220008000a00 */
[----:B------:R-:W-:Y:S02]  /*1480*/  LOP3.LUT R4, R4, 0xffff, RZ, 0xc0, !PT ;  /* 0x0000ffff04047812 */ /* 0x000fe400078ec0ff */
[----:B------:R-:W-:Y:S02]  /*1490*/  LOP3.LUT R5, R5, 0xffff, RZ, 0xc0, !PT ;  /* 0x0000ffff05057812 */ /* 0x000fe400078ec0ff */
[----:B------:R-:W-:Y:S02]  /*14a0*/  LOP3.LUT R6, R6, 0xffff, RZ, 0xc0, !PT ;  /* 0x0000ffff06067812 */ /* 0x000fe400078ec0ff */
[----:B------:R-:W-:Y:S02]  /*14b0*/  LOP3.LUT R7, R7, 0xffff, RZ, 0xc0, !PT ;  /* 0x0000ffff07077812 */ /* 0x000fe400078ec0ff */
[----:B------:R-:W-:Y:S02]  /*14c0*/  PRMT R4, R5, 0x3340, R4 ;  /* 0x0000334005047816 */ /* 0x000fe40000000004 */
[----:B------:R-:W-:-:S02]  /*14d0*/  PRMT R7, R7, 0x3340, R6 ;  /* 0x0000334007077816 */ /* 0x000fc40000000006 */
[----:B------:R-:W-:Y:S02]  /*14e0*/  LOP3.LUT R5, R19, 0xffff, RZ, 0xc0, !PT ;  /* 0x0000ffff13057812 */ /* 0x000fe400078ec0ff */
[----:B------:R-:W-:Y:S02]  /*14f0*/  LOP3.LUT R8, R8, 0xffff, RZ, 0xc0, !PT ;  /* 0x0000ffff08087812 */ /* 0x000fe400078ec0ff */
[----:B------:R-:W-:Y:S01]  /*1500*/  LOP3.LUT R6, R3, 0xffff, RZ, 0xc0, !PT ;  /* 0x0000ffff03067812 */ /* 0x000fe200078ec0ff */
[----:B0-----:R-:W-:Y:S01]  /*1510*/  UIADD3 UR5, UP0, UPT, UR4, UR6, URZ ;  /* 0x0000000604057290 */ /* 0x001fe2000ff1e0ff */
[----:B------:R-:W-:Y:S02]  /*1520*/  LOP3.LUT R9, R2, 0xffff, RZ, 0xc0, !PT ;  /* 0x0000ffff02097812 */ /* 0x000fe400078ec0ff */
[----:B------:R-:W-:Y:S01]  /*1530*/  PRMT R5, R8, 0x3340, R5 ;  /* 0x0000334008057816 */ /* 0x000fe20000000005 */
[----:B------:R-:W-:Y:S01]  /*1540*/  UIADD3.X UR6, UPT, UPT, URZ, UR7, URZ, UP0, !UPT ;  /* 0x00000007ff067290 */ /* 0x000fe200087fe4ff */
[----:B------:R-:W-:Y:S01]  /*1550*/  PRMT R6, R9, 0x3340, R6 ;  /* 0x0000334009067816 */ /* 0x000fe20000000006 */
[----:B------:R-:W-:Y:S01]  /*1560*/  IMAD.U32 R2, RZ, RZ, UR5 ;  /* 0x00000005ff027e24 */ /* 0x000fe2000f8e00ff */
[----:B------:R-:W-:-:S02]  /*1570*/  PRMT R7, R7, 0x5410, R4 ;  /* 0x0000541007077816 */ /* 0x000fc40000000004 */
[----:B------:R-:W-:Y:S01]  /*1580*/  PRMT R5, R6, 0x5410, R5 ;  /* 0x0000541006057816 */ /* 0x000fe20000000005 */
[----:B------:R-:W-:Y:S02]  /*1590*/  IMAD.U32 R3, RZ, RZ, UR6 ;  /* 0x00000006ff037e24 */ /* 0x000fe4000f8e00ff */
[----:B------:R-:W-:-:S05]  /*15a0*/  IMAD.WIDE.U32 R2, R0, 0x4, R2 ;  /* 0x0000000400027825 */ /* 0x000fca00078e0002 */
[----:B------:R-:W-:Y:S04]  /*15b0*/  STG.E desc[UR12][R2.64], R7 ;  /* 0x0000000702007986 */ /* 0x000fe8000c10190c */
[----:B------:R-:W-:Y:S01]  /*15c0*/  STG.E desc[UR12][R2.64+0x200], R5 ;  /* 0x0002000502007986 */ /* 0x000fe2000c10190c */
[----:B------:R-:W-:Y:S05]  /*15d0*/  EXIT ;  /* 0x000000000000794d */ /* 0x000fea0003800000 */
        .weak           $__internal_23_$__cuda_sm20_rem_s16
        .type           $__internal_23_$__cuda_sm20_rem_s16,@function
        .size           $__internal_23_$__cuda_sm20_rem_s16,(.L_x_49884 - $__internal_23_$__cuda_sm20_rem_s16)
$__internal_23_$__cuda_sm20_rem_s16:
        /* <DEDUP_REMOVED lines=28> */
[----:B------:R-:W-:Y:S05]  /*17a0*/  RET.REL.NODEC R22 `(_ZN2at6native29vectorized_elementwise_kernelILi4ENS0_13BinaryFunctorIaaaZZZNS0_16fmod_kernel_cudaERNS_18TensorIteratorBaseEENKUlvE_clEvENKUlvE0_clEvEUlaaE_EESt5arrayIPcLm3EEEEviT0_T1_) ;  /* 0xffffffe816147950 */ /* 0x000fea0003c3ffff */
.L_x_21209:
        /* <DEDUP_REMOVED lines=13> */
.L_x_49884:


//--------------------- .text._ZN2at6native29vectorized_elementwise_kernelILi8ENS0_13BinaryFunctorIaaaZZZNS0_16fmod_kernel_cudaERNS_18TensorIteratorBaseEENKUlvE_clEvENKUlvE0_clEvEUlaaE_EESt5arrayIPcLm3EEEEviT0_T1_ --------------------------
	.section	.text._ZN2at6native29vectorized_elementwise_kernelILi8ENS0_13BinaryFunctorIaaaZZZNS0_16fmod_kernel_cudaERNS_18TensorIteratorBaseEENKUlvE_clEvENKUlvE0_clEvEUlaaE_EESt5arrayIPcLm3EEEEviT0_T1_,"ax",@progbits
	.align	128
        .global         _ZN2at6native29vectorized_elementwise_kernelILi8ENS0_13BinaryFunctorIaaaZZZNS0_16fmod_kernel_cudaERNS_18TensorIteratorBaseEENKUlvE_clEvENKUlvE0_clEvEUlaaE_EESt5arrayIPcLm3EEEEviT0_T1_
        .type           _ZN2at6native29vectorized_elementwise_kernelILi8ENS0_13BinaryFunctorIaaaZZZNS0_16fmod_kernel_cudaERNS_18TensorIteratorBaseEENKUlvE_clEvENKUlvE0_clEvEUlaaE_EESt5arrayIPcLm3EEEEviT0_T1_,@function
        .size           _ZN2at6native29vectorized_elementwise_kernelILi8ENS0_13BinaryFunctorIaaaZZZNS0_16fmod_kernel_cudaERNS_18TensorIteratorBaseEENKUlvE_clEvENKUlvE0_clEvEUlaaE_EESt5arrayIPcLm3EEEEviT0_T1_,(.L_x_50122 - _ZN2at6native29vectorized_elementwise_kernelILi8ENS0_13BinaryFunctorIaaaZZZNS0_16fmod_kernel_cudaERNS_18TensorIteratorBaseEENKUlvE_clEvENKUlvE0_clEvEUlaaE_EESt5arrayIPcLm3EEEEviT0_T1_)
        .other          _ZN2at6native29vectorized_elementwise_kernelILi8ENS0_13BinaryFunctorIaaaZZZNS0_16fmod_kernel_cudaERNS_18TensorIteratorBaseEENKUlvE_clEvENKUlvE0_clEvEUlaaE_EESt5arrayIPcLm3EEEEviT0_T1_,@"STO_CUDA_ENTRY STV_DEFAULT"
_ZN2at6native29vectorized_elementwise_kernelILi8ENS0_13BinaryFunctorIaaaZZZNS0_16fmod_kernel_cudaERNS_18TensorIteratorBaseEENKUlvE_clEvENKUlvE0_clEvEUlaaE_EESt5arrayIPcLm3EEEEviT0_T1_:
.text._ZN2at6native29vectorized_elementwise_kernelILi8ENS0_13BinaryFunctorIaaaZZZNS0_16fmod_kernel_cudaERNS_18TensorIteratorBaseEENKUlvE_clEvENKUlvE0_clEvEUlaaE_EESt5arrayIPcLm3EEEEviT0_T1_:
[----:B------:R-:W-:Y:S01]  /*0000*/  LDC R1, c[0x0][0x37c] ;  /* 0x0000df00ff017b82 */ /* 0x000fe20000000800 */
[----:B------:R-:W-:Y:S05]  /*0010*/  EXIT ;  /* 0x000000000000794d */ /* 0x000fea0003800000 */
.L_x_21210:
        /* <DEDUP_REMOVED lines=14> */
.L_x_50122:


//--------------------- .text._ZN2at6native18elementwise_kernelILi128ELi4EZNS0_15gpu_kernel_implINS0_13BUnaryFunctorIaaaZZZNS0_16fmod_kernel_cudaERNS_18TensorIteratorBaseEENKUlvE_clEvENKUlvE0_clEvEUlaaE_EEEEvS5_RKT_EUliE_EEviT1_ --------------------------
	.section	.text._ZN2at6native18elementwise_kernelILi128ELi4EZNS0_15gpu_kernel_implINS0_13BUnaryFunctorIaaaZZZNS0_16fmod_kernel_cudaERNS_18TensorIteratorBaseEENKUlvE_clEvENKUlvE0_clEvEUlaaE_EEEEvS5_RKT_EUliE_EEviT1_,"ax",@progbits
	.align	128
        .global         _ZN2at6native18elementwise_kernelILi128ELi4EZNS0_15gpu_kernel_implINS0_13BUnaryFunctorIaaaZZZNS0_16fmod_kernel_cudaERNS_18TensorIteratorBaseEENKUlvE_clEvENKUlvE0_clEvEUlaaE_EEEEvS5_RKT_EUliE_EEviT1_
        .type           _ZN2at6native18elementwise_kernelILi128ELi4EZNS0_15gpu_kernel_implINS0_13BUnaryFunctorIaaaZZZNS0_16fmod_kernel_cudaERNS_18TensorIteratorBaseEENKUlvE_clEvENKUlvE0_clEvEUlaaE_EEEEvS5_RKT_EUliE_EEviT1_,@function
        .size           _ZN2at6native18elementwise_kernelILi128ELi4EZNS0_15gpu_kernel_implINS0_13BUnaryFunctorIaaaZZZNS0_16fmod_kernel_cudaERNS_18TensorIteratorBaseEENKUlvE_clEvENKUlvE0_clEvEUlaaE_EEEEvS5_RKT_EUliE_EEviT1_,(.L_x_49885 - _ZN2at6native18elementwise_kernelILi128ELi4EZNS0_15gpu_kernel_implINS0_13BUnaryFunctorIaaaZZZNS0_16fmod_kernel_cudaERNS_18TensorIteratorBaseEENKUlvE_clEvENKUlvE0_clEvEUlaaE_EEEEvS5_RKT_EUliE_EEviT1_)
        .other          _ZN2at6native18elementwise_kernelILi128ELi4EZNS0_15gpu_kernel_implINS0_13BUnaryFunctorIaaaZZZNS0_16fmod_kernel_cudaERNS_18TensorIteratorBaseEENKUlvE_clEvENKUlvE0_clEvEUlaaE_EEEEvS5_RKT_EUliE_EEviT1_,@"STO_CUDA_ENTRY STV_DEFAULT"
_ZN2at6native18elementwise_kernelILi128ELi4EZNS0_15gpu_kernel_implINS0_13BUnaryFunctorIaaaZZZNS0_16fmod_kernel_cudaERNS_18TensorIteratorBaseEENKUlvE_clEvENKUlvE0_clEvEUlaaE_EEEEvS5_RKT_EUliE_EEviT1_:
.text._ZN2at6native18elementwise_kernelILi128ELi4EZNS0_15gpu_kernel_implINS0_13BUnaryFunctorIaaaZZZNS0_16fmod_kernel_cudaERNS_18TensorIteratorBaseEENKUlvE_clEvENKUlvE0_clEvEUlaaE_EEEEvS5_RKT_EUliE_EEviT1_:
        /* <DEDUP_REMOVED lines=319> */
.L_x_21213:
        /* <DEDUP_REMOVED lines=16> */
.L_x_21217:
[----:B------:R0:W5:Y:S01]  /*14f0*/  LDG.E.U8 R0, desc[UR36][R2.64] ;  /* 0x0000002402007981 */ /* 0x000162000c1e1100 */
[----:B------:R-:W-:Y:S05]  /*1500*/  BRA `(.L_x_21219) ;  /* 0x0000000c004c7947 */ /* 0x000fea0003800000 */
.L_x_21216:
        /* <DEDUP_REMOVED lines=8> */
.L_x_21221:
[----:B------:R0:W5:Y:S01]  /*1590*/  LDG.E.U8 R0, desc[UR36][R2.64] ;  /* 0x0000002402007981 */ /* 0x000162000c1e1100 */
[----:B------:R-:W-:Y:S05]  /*15a0*/  BRA `(.L_x_21219) ;  /* 0x0000000c00247947 */ /* 0x000fea0003800000 */
.L_x_21220:
[----:B------:R0:W5:Y:S01]  /*15b0*/  LDG.E.U16 R0, desc[UR36][R2.64] ;  /* 0x0000002402007981 */ /* 0x000162000c1e1500 */
[----:B------:R-:W-:Y:S05]  /*15c0*/  BRA `(.L_x_21219) ;  /* 0x0000000c001c7947 */ /* 0x000fea0003800000 */
.L_x_21215:
        /* <DEDUP_REMOVED lines=9> */
.L_x_21223:
[----:B------:R-:W2:Y:S02]  /*1660*/  LDG.E.U16 R4, desc[UR36][R2.64] ;  /* 0x0000002402047981 */ /* 0x000ea4000c1e1500 */
[----:B--2---:R-:W-:-:S06]  /*1670*/  HADD2.F32 R4, -RZ, R4.H0_H0 ;  /* 0x20000004ff047230 */ /* 0x004fcc0000004100 */
[----:B------:R-:W0:Y:S02]  /*1680*/  F2I.FTZ.TRUNC.NTZ R4, R4 ;  /* 0x0000000400047305 */ /* 0x000e24000021f100 */
[----:B0-----:R-:W-:Y:S01]  /*1690*/  PRMT R0, R4, 0x7610, R0 ;  /* 0x0000761004007816 */ /* 0x001fe20000000000 */
[----:B------:R-:W-:Y:S06]  /*16a0*/  BRA `(.L_x_21219) ;  /* 0x0000000800e47947 */ /* 0x000fec0003800000 */
.L_x_21222:
        /* <DEDUP_REMOVED lines=9> */
.L_x_21225:
[----:B------:R-:W2:Y:S02]  /*1740*/  LDG.E.U16 R2, desc[UR36][R2.64] ;  /* 0x0000002402027981 */ /* 0x000ea4000c1e1500 */
[----:B--2---:R-:W-:-:S06]  /*1750*/  HADD2.F32 R4, -RZ, R2.H0_H0 ;  /* 0x20000002ff047230 */ /* 0x004fcc0000004100 */
[----:B------:R-:W0:Y:S02]  /*1760*/  F2I.FTZ.TRUNC.NTZ R4, R4 ;  /* 0x0000000400047305 */ /* 0x000e24000021f100 */
[----:B0-----:R-:W-:Y:S01]  /*1770*/  PRMT R0, R4, 0x7610, R0 ;  /* 0x0000761004007816 */ /* 0x001fe20000000000 */
[----:B------:R-:W-:Y:S06]  /*1780*/  BRA `(.L_x_21219) ;  /* 0x0000000800ac7947 */ /* 0x000fec0003800000 */
.L_x_21224:
[----:B------:R-:W2:Y:S02]  /*1790*/  LDG.E.64 R2, desc[UR36][R2.64] ;  /* 0x0000002402027981 */ /* 0x000ea4000c1e1b00 */
[----:B--2---:R0:W1:Y:S02]  /*17a0*/  F2I.F64.TRUNC R0, R2 ;  /* 0x0000000200007311 */ /* 0x004064000030d100 */
[----:B01----:R-:W-:Y:S05]  /*17b0*/  BRA `(.L_x_21219) ;  /* 0x0000000800a07947 */ /* 0x003fea0003800000 */
.L_x_21214:
        /* <DEDUP_REMOVED lines=12> */
.L_x_21228:
[----:B------:R-:W2:Y:S02]  /*1880*/  LDG.E.64 R2, desc[UR36][R2.64] ;  /* 0x0000002402027981 */ /* 0x000ea4000c1e1b00 */
[----:B--2---:R3:W4:Y:S02]  /*1890*/  F2I.F64.TRUNC R0, R2 ;  /* 0x0000000200007311 */ /* 0x004724000030d100 */
[----:B---34-:R-:W-:Y:S05]  /*18a0*/  BRA `(.L_x_21219) ;  /* 0x0000000800647947 */ /* 0x018fea0003800000 */
.L_x_21227:
        /* <DEDUP_REMOVED lines=27> */
.L_x_21230:
        /* <DEDUP_REMOVED lines=14> */
.L_x_21229:
[----:B------:R-:W2:Y:S02]  /*1b40*/  LDG.E.U16 R4, desc[UR36][R2.64] ;  /* 0x0000002402047981 */ /* 0x000ea4000c1e1500 */
[----:B--2---:R-:W-:-:S06]  /*1b50*/  IMAD.U32 R4, R4, 0x10000, RZ ;  /* 0x0001000004047824 */ /* 0x004fcc00078e00ff */
[----:B------:R-:W0:Y:S02]  /*1b60*/  F2I.FTZ.TRUNC.NTZ R4, R4 ;  /* 0x0000000400047305 */ /* 0x000e24000021f100 */
[----:B0-----:R-:W-:Y:S01]  /*1b70*/  PRMT R0, R4, 0x7610, R0 ;  /* 0x0000761004007816 */ /* 0x001fe20000000000 */
[----:B------:R-:W-:Y:S06]  /*1b80*/  BRA `(.L_x_21219) ;  /* 0x0000000400ac7947 */ /* 0x000fec0003800000 */
.L_x_21226:
        /* <DEDUP_REMOVED lines=10> */
.L_x_21233:
        /* <DEDUP_REMOVED lines=21> */
.L_x_21237:
[----:B------:R-:W-:Y:S05]  /*1d80*/  BSYNC.RECONVERGENT B1 ;  /* 0x0000000000017941 */ /* 0x000fea0003800200 */
.L_x_21236:
[----:B------:R-:W-:Y:S02]  /*1d90*/  SHF.L.U32 R0, R0, 0x14, RZ ;  /* 0x0000001400007819 */ /* 0x000fe400000006ff */
[----:B------:R-:W-:-:S04]  /*1da0*/  LEA R2, R2, 0x3b800000, 0x17 ;  /* 0x3b80000002027811 */ /* 0x000fc800078eb8ff */
[----:B------:R-:W-:-:S07]  /*1db0*/  LOP3.LUT R4, R2, R0, R7, 0xfe, !PT ;  /* 0x0000000002047212 */ /* 0x000fce00078efe07 */
.L_x_21235:
[----:B------:R-:W-:Y:S05]  /*1dc0*/  BSYNC.RECONVERGENT B0 ;  /* 0x0000000000007941 */ /* 0x000fea0003800200 */
.L_x_21234:
[----:B------:R-:W0:Y:S02]  /*1dd0*/  F2I.FTZ.TRUNC.NTZ R4, R4 ;  /* 0x0000000400047305 */ /* 0x000e24000021f100 */
[----:B0-----:R-:W-:Y:S01]  /*1de0*/  PRMT R0, R4, 0x7610, R0 ;  /* 0x0000761004007816 */ /* 0x001fe20000000000 */
[----:B------:R-:W-:Y:S06]  /*1df0*/  BRA `(.L_x_21219) ;  /* 0x0000000400107947 */ /* 0x000fec0003800000 */
.L_x_21232:
        /* <DEDUP_REMOVED lines=21> */
.L_x_21241:
[----:B------:R-:W-:Y:S05]  /*1f50*/  BSYNC.RECONVERGENT B1 ;  /* 0x0000000000017941 */ /* 0x000fea0003800200 */
.L_x_21240:
[----:B------:R-:W-:Y:S01]  /*1f60*/  IMAD.SHL.U32 R0, R0, 0x200000, RZ ;  /* 0x0020000000007824 */ /* 0x000fe200078e00ff */
[----:B------:R-:W-:-:S04]  /*1f70*/  LEA R2, R2, 0x37800000, 0x17 ;  /* 0x3780000002027811 */ /* 0x000fc800078eb8ff */
[----:B------:R-:W-:-:S07]  /*1f80*/  LOP3.LUT R4, R2, R0, R7, 0xfe, !PT ;  /* 0x0000000002047212 */ /* 0x000fce00078efe07 */
.L_x_21239:
[----:B------:R-:W-:Y:S05]  /*1f90*/  BSYNC.RECONVERGENT B0 ;  /* 0x0000000000007941 */ /* 0x000fea0003800200 */
.L_x_21238:
[----:B------:R-:W0:Y:S02]  /*1fa0*/  F2I.FTZ.TRUNC.NTZ R4, R4 ;  /* 0x0000000400047305 */ /* 0x000e24000021f100 */
[----:B0-----:R-:W-:Y:S01]  /*1fb0*/  PRMT R0, R4, 0x7610, R0 ;  /* 0x0000761004007816 */ /* 0x001fe20000000000 */
[----:B------:R-:W-:Y:S06]  /*1fc0*/  BRA `(.L_x_21219) ;  /* 0x00000000009c7947 */ /* 0x000fec0003800000 */
.L_x_21231:
[----:B------:R-:W-:-:S09]  /*1fd0*/  UISETP.NE.AND UP0, UPT, UR4, 0x1c, UPT ;  /* 0x0000001c0400788c */ /* 0x000fd2000bf05270 */
[----:B------:R-:W-:Y:S05]  /*1fe0*/  BRA.U !UP0, `(.L_x_21242) ;  /* 0x0000000108907547 */ /* 0x000fea000b800000 */
[----:B------:R-:W-:-:S09]  /*1ff0*/  UISETP.NE.AND UP0, UPT, UR4, 0x1d, UPT ;  /* 0x0000001d0400788c */ /* 0x000fd2000bf05270 */
[----:B------:R-:W-:Y:S05]  /*2000*/  BRA.U !UP0, `(.L_x_21243) ;  /* 0x0000000108807547 */ /* 0x000fea000b800000 */
[----:B------:R-:W-:-:S09]  /*2010*/  UISETP.NE.AND UP0, UPT, UR4, 0x2c, UPT ;  /* 0x0000002c0400788c */ /* 0x000fd2000bf05270 */
[----:B------:R-:W-:Y:S05]  /*2020*/  BRA.U !UP0, `(.L_x_21244) ;  /* 0x0000000108487547 */ /* 0x000fea000b800000 */
.L_x_21218:
        /* <DEDUP_REMOVED lines=16> */
.L_x_21245:
[----:B------:R-:W-:Y:S01]  /*2130*/  PRMT R0, RZ, 0x7610, R0 ;  /* 0x00007610ff007816 */ /* 0x000fe20000000000 */
[----:B------:R-:W-:Y:S06]  /*2140*/  BRA `(.L_x_21219) ;  /* 0x00000000003c7947 */ /* 0x000fec0003800000 */
.L_x_21244:
        /* <DEDUP_REMOVED lines=8> */
.L_x_21247:
[----:B------:R-:W-:Y:S05]  /*21d0*/  BSYNC.RECONVERGENT B0 ;  /* 0x0000000000007941 */ /* 0x000fea0003800200 */
.L_x_21246:
[----:B------:R-:W0:Y:S02]  /*21e0*/  F2I.FTZ.TRUNC.NTZ R4, R4 ;  /* 0x0000000400047305 */ /* 0x000e24000021f100 */
[----:B0-----:R-:W-:Y:S01]  /*21f0*/  PRMT R0, R4, 0x7610, R0 ;  /* 0x0000761004007816 */ /* 0x001fe20000000000 */
[----:B------:R-:W-:Y:S06]  /*2200*/  BRA `(.L_x_21219) ;  /* 0x00000000000c7947 */ /* 0x000fec0003800000 */
.L_x_21243:
[----:B------:R2:W5:Y:S01]  /*2210*/  LDG.E.U8 R0, desc[UR36][R2.64] ;  /* 0x0000002402007981 */ /* 0x000562000c1e1100 */
[----:B------:R-:W-:Y:S05]  /*2220*/  BRA `(.L_x_21219) ;  /* 0x0000000000047947 */ /* 0x000fea0003800000 */
.L_x_21242:
[----:B------:R1:W5:Y:S02]  /*2230*/  LDG.E.U8 R0, desc[UR36][R2.64] ;  /* 0x0000002402007981 */ /* 0x000364000c1e1100 */
.L_x_21219:
[----:B------:R-:W0:Y:S01]  /*2240*/  LDCU.64 UR6, c[0x0][0x580] ;  /* 0x0000b000ff0677ac */ /* 0x000e220008000a00 */
[----:B-1--45:R-:W-:Y:S02]  /*2250*/  PRMT R4, R0, 0x8880, RZ ;  /* 0x0000888000047816 */ /* 0x032fe400000000ff */
[----:B------:R-:W-:Y:S01]  /*2260*/  MOV R0, 0x22c0 ;  /* 0x000022c000007802 */ /* 0x000fe20000000f00 */
[----:B------:R-:W1:Y:S01]  /*2270*/  LDCU.S8 UR4, c[0x0][0x591] ;  /* 0x0000b220ff0477ac */ /* 0x000e620008000200 */
[----:B0-23--:R-:W-:Y:S01]  /*2280*/  IADD3 R2, P0, PT, R16, UR6, RZ ;  /* 0x0000000610027c10 */ /* 0x00dfe2000ff1e0ff */
[----:B-1----:R-:W-:-:S04]  /*2290*/  IMAD.U32 R10, RZ, RZ, UR4 ;  /* 0x00000004ff0a7e24 */ /* 0x002fc8000f8e00ff */
[----:B------:R-:W-:-:S08]  /*22a0*/  IMAD.X R3, RZ, RZ, UR7, P0 ;  /* 0x00000007ff037e24 */ /* 0x000fd000080e06ff */
[----:B------:R-:W-:Y:S05]  /*22b0*/  CALL.REL.NOINC `($__internal_24_$__cuda_sm20_rem_s16) ;  /* 0x0000009c00b87944 */ /* 0x000fea0003c00000 */
        /* <DEDUP_REMOVED lines=13> */
.L_x_21251:
[----:B------:R0:W-:Y:S01]  /*2390*/  STG.E.U8 desc[UR36][R2.64], R9 ;  /* 0x0000000902007986 */ /* 0x0001e2000c101124 */
[----:B------:R-:W-:Y:S05]  /*23a0*/  BRA `(.L_x_21253) ;  /* 0x0000000c00507947 */ /* 0x000fea0003800000 */
.L_x_21250:
        /* <DEDUP_REMOVED lines=10> */
.L_x_21255:
[----:B------:R-:W-:-:S05]  /*2450*/  PRMT R5, R9, 0x9910, RZ ;  /* 0x0000991009057816 */ /* 0x000fca00000000ff */
[----:B------:R0:W-:Y:S01]  /*2460*/  STG.E desc[UR36][R2.64], R5 ;  /* 0x0000000502007986 */ /* 0x0001e2000c101924 */
[----:B------:R-:W-:Y:S05]  /*2470*/  BRA `(.L_x_21253) ;  /* 0x0000000c001c7947 */ /* 0x000fea0003800000 */
.L_x_21254:
[----:B------:R0:W-:Y:S01]  /*2480*/  STG.E.U16 desc[UR36][R2.64], R9 ;  /* 0x0000000902007986 */ /* 0x0001e2000c101524 */
[----:B------:R-:W-:Y:S05]  /*2490*/  BRA `(.L_x_21253) ;  /* 0x0000000c00147947 */ /* 0x000fea0003800000 */
.L_x_21249:
        /* <DEDUP_REMOVED lines=9> */
.L_x_21257:
[----:B------:R-:W0:Y:S02]  /*2530*/  I2F.S16 R0, R9 ;  /* 0x0000000900007306 */ /* 0x000e240000101400 */
[----:B0-----:R-:W-:-:S05]  /*2540*/  F2FP.F16.F32.PACK_AB R0, RZ, R0 ;  /* 0x00000000ff00723e */ /* 0x001fca00000000ff */
[----:B------:R0:W-:Y:S01]  /*2550*/  STG.E.U16 desc[UR36][R2.64], R0 ;  /* 0x0000000002007986 */ /* 0x0001e2000c101524 */
[----:B------:R-:W-:Y:S05]  /*2560*/  BRA `(.L_x_21253) ;  /* 0x0000000800e07947 */ /* 0x000fea0003800000 */
.L_x_21256:
        /* <DEDUP_REMOVED lines=10> */
.L_x_21259:
[----:B------:R-:W0:Y:S02]  /*2610*/  I2F.S16 R9, R9 ;  /* 0x0000000900097306 */ /* 0x000e240000101400 */
[----:B0-----:R-:W-:-:S04]  /*2620*/  F2FP.F16.F32.PACK_AB R5, RZ, R9 ;  /* 0x00000009ff05723e */ /* 0x001fc800000000ff */
[----:B------:R-:W-:-:S05]  /*2630*/  PRMT R5, R5, 0x5410, RZ ;  /* 0x0000541005057816 */ /* 0x000fca00000000ff */
[----:B------:R0:W-:Y:S01]  /*2640*/  STG.E desc[UR36][R2.64], R5 ;  /* 0x0000000502007986 */ /* 0x0001e2000c101924 */
[----:B------:R-:W-:Y:S05]  /*2650*/  BRA `(.L_x_21253) ;  /* 0x0000000800a47947 */ /* 0x000fea0003800000 */
.L_x_21258:
[----:B------:R-:W0:Y:S02]  /*2660*/  I2F.F64.S16 R4, R9 ;  /* 0x0000000900047312 */ /* 0x000e240000101c00 */
[----:B0-----:R0:W-:Y:S01]  /*2670*/  STG.E.64 desc[UR36][R2.64], R4 ;  /* 0x0000000402007986 */ /* 0x0011e2000c101b24 */
[----:B------:R-:W-:Y:S05]  /*2680*/  BRA `(.L_x_21253) ;  /* 0x0000000800987947 */ /* 0x000fea0003800000 */
.L_x_21248:
        /* <DEDUP_REMOVED lines=13> */
.L_x_21262:
[----:B------:R-:W-:Y:S01]  /*2760*/  CS2R R6, SRZ ;  /* 0x0000000000067805 */ /* 0x000fe2000001ff00 */
[----:B------:R-:W0:Y:S04]  /*2770*/  I2F.F64.S16 R4, R9 ;  /* 0x0000000900047312 */ /* 0x000e280000101c00 */
[----:B0-----:R3:W-:Y:S01]  /*2780*/  STG.E.128 desc[UR36][R2.64], R4 ;  /* 0x0000000402007986 */ /* 0x0017e2000c101d24 */
[----:B------:R-:W-:Y:S05]  /*2790*/  BRA `(.L_x_21253) ;  /* 0x0000000800547947 */ /* 0x000fea0003800000 */
.L_x_21261:
        /* <DEDUP_REMOVED lines=19> */
.L_x_21266:
[----:B------:R-:W-:Y:S05]  /*28d0*/  BSYNC.RECONVERGENT B0 ;  /* 0x0000000000007941 */ /* 0x000fea0003800200 */
.L_x_21265:
[----:B------:R-:W-:-:S05]  /*28e0*/  LOP3.LUT R5, R0, 0x80, R5, 0xf8, !PT ;  /* 0x0000008000057812 */ /* 0x000fca00078ef805 */
[----:B------:R0:W-:Y:S01]  /*28f0*/  STG.E.U8 desc[UR36][R2.64], R5 ;  /* 0x0000000502007986 */ /* 0x0001e2000c101124 */
[----:B------:R-:W-:Y:S05]  /*2900*/  BRA `(.L_x_21253) ;  /* 0x0000000400f87947 */ /* 0x000fea0003800000 */
.L_x_21264:
        /* <DEDUP_REMOVED lines=15> */
.L_x_21268:
[----:B------:R-:W-:Y:S05]  /*2a00*/  BSYNC.RECONVERGENT B0 ;  /* 0x0000000000007941 */ /* 0x000fea0003800200 */
.L_x_21267:
[----:B------:R-:W-:-:S05]  /*2a10*/  LOP3.LUT R5, R0, 0x80, R5, 0xf8, !PT ;  /* 0x0000008000057812 */ /* 0x000fca00078ef805 */
[----:B------:R1:W-:Y:S01]  /*2a20*/  STG.E.U8 desc[UR36][R2.64], R5 ;  /* 0x0000000502007986 */ /* 0x0003e2000c101124 */
[----:B------:R-:W-:Y:S05]  /*2a30*/  BRA `(.L_x_21253) ;  /* 0x0000000400ac7947 */ /* 0x000fea0003800000 */
.L_x_21263:
[----:B------:R-:W0:Y:S02]  /*2a40*/  I2F.S16 R0, R9 ;  /* 0x0000000900007306 */ /* 0x000e240000101400 */
[----:B0-----:R-:W-:-:S05]  /*2a50*/  F2FP.BF16.F32.PACK_AB R0, RZ, R0 ;  /* 0x00000000ff00723e */ /* 0x001fca00000010ff */
[----:B------:R2:W-:Y:S01]  /*2a60*/  STG.E.U16 desc[UR36][R2.64], R0 ;  /* 0x0000000002007986 */ /* 0x0005e2000c101524 */
[----:B------:R-:W-:Y:S05]  /*2a70*/  BRA `(.L_x_21253) ;  /* 0x00000004009c7947 */ /* 0x000fea0003800000 */
.L_x_21260:
        /* <DEDUP_REMOVED lines=10> */
.L_x_21271:
        /* <DEDUP_REMOVED lines=13> */
.L_x_21274:
[----:B------:R-:W-:-:S04]  /*2bf0*/  SHF.R.U32.HI R0, RZ, 0x14, R5 ;  /* 0x00000014ff007819 */ /* 0x000fc80000011605 */
[----:B------:R-:W-:-:S04]  /*2c00*/  LOP3.LUT R0, R0, 0x1, RZ, 0xc0, !PT ;  /* 0x0000000100007812 */ /* 0x000fc800078ec0ff */
[----:B------:R-:W-:-:S04]  /*2c10*/  IADD3 R0, PT, PT, R5, 0x487ffff, R0 ;  /* 0x0487ffff05007810 */ /* 0x000fc80007ffe000 */
[----:B------:R-:W-:-:S04]  /*2c20*/  SHF.R.U32.HI R0, RZ, 0x14, R0 ;  /* 0x00000014ff007819 */ /* 0x000fc80000011600 */
[----:B------:R-:W-:-:S07]  /*2c30*/  LOP3.LUT R4, R0, 0xff, RZ, 0xc0, !PT ;  /* 0x000000ff00047812 */ /* 0x000fce00078ec0ff */
.L_x_21275:
[----:B------:R-:W-:-:S04]  /*2c40*/  SHF.R.U32.HI R5, RZ, 0x18, R5 ;  /* 0x00000018ff057819 */ /* 0x000fc80000011605 */
[----:B------:R-:W-:-:S04]  /*2c50*/  LOP3.LUT R4, R4, 0x80, R5, 0xf8, !PT ;  /* 0x0000008004047812 */ /* 0x000fc800078ef805 */
[----:B------:R-:W-:-:S07]  /*2c60*/  PRMT R0, R4, 0x7610, R0 ;  /* 0x0000761004007816 */ /* 0x000fce0000000000 */
.L_x_21273:
[----:B------:R-:W-:Y:S05]  /*2c70*/  BSYNC.RECONVERGENT B0 ;  /* 0x0000000000007941 */ /* 0x000fea0003800200 */
.L_x_21272:
[----:B------:R0:W-:Y:S01]  /*2c80*/  STG.E.U8 desc[UR36][R2.64], R0 ;  /* 0x0000000002007986 */ /* 0x0001e2000c101124 */
[----:B------:R-:W-:Y:S05]  /*2c90*/  BRA `(.L_x_21253) ;  /* 0x0000000400147947 */ /* 0x000fea0003800000 */
.L_x_21270:
        /* <DEDUP_REMOVED lines=13> */
.L_x_21278:
[----:B------:R-:W-:-:S04]  /*2d70*/  SHF.R.U32.HI R0, RZ, 0x15, R5 ;  /* 0x00000015ff007819 */ /* 0x000fc80000011605 */
[----:B------:R-:W-:-:S04]  /*2d80*/  LOP3.LUT R0, R0, 0x1, RZ, 0xc0, !PT ;  /* 0x0000000100007812 */ /* 0x000fc800078ec0ff */
[----:B------:R-:W-:-:S04]  /*2d90*/  IADD3 R0, PT, PT, R5, 0x88fffff, R0 ;  /* 0x088fffff05007810 */ /* 0x000fc80007ffe000 */
[----:B------:R-:W-:-:S04]  /*2da0*/  SHF.R.U32.HI R0, RZ, 0x15, R0 ;  /* 0x00000015ff007819 */ /* 0x000fc80000011600 */
[----:B------:R-:W-:-:S07]  /*2db0*/  LOP3.LUT R4, R0, 0xff, RZ, 0xc0, !PT ;  /* 0x000000ff00047812 */ /* 0x000fce00078ec0ff */
.L_x_21279:
[----:B------:R-:W-:-:S04]  /*2dc0*/  SHF.R.U32.HI R5, RZ, 0x18, R5 ;  /* 0x00000018ff057819 */ /* 0x000fc80000011605 */
[----:B------:R-:W-:-:S04]  /*2dd0*/  LOP3.LUT R4, R4, 0x80, R5, 0xf8, !PT ;  /* 0x0000008004047812 */ /* 0x000fc800078ef805 */
[----:B------:R-:W-:-:S07]  /*2de0*/  PRMT R0, R4, 0x7610, R0 ;  /* 0x0000761004007816 */ /* 0x000fce0000000000 */
.L_x_21277:
[----:B------:R-:W-:Y:S05]  /*2df0*/  BSYNC.RECONVERGENT B0 ;  /* 0x0000000000007941 */ /* 0x000fea0003800200 */
.L_x_21276:
[----:B------:R0:W-:Y:S01]  /*2e00*/  STG.E.U8 desc[UR36][R2.64], R0 ;  /* 0x0000000002007986 */ /* 0x0001e2000c101124 */
[----:B------:R-:W-:Y:S05]  /*2e10*/  BRA `(.L_x_21253) ;  /* 0x0000000000b47947 */ /* 0x000fea0003800000 */
.L_x_21269:
[----:B------:R-:W-:-:S09]  /*2e20*/  UISETP.NE.AND UP0, UPT, UR4, 0x1c, UPT ;  /* 0x0000001c0400788c */ /* 0x000fd2000bf05270 */
[----:B------:R-:W-:Y:S05]  /*2e30*/  BRA.U !UP0, `(.L_x_21280) ;  /* 0x0000000108a47547 */ /* 0x000fea000b800000 */
[----:B------:R-:W-:-:S09]  /*2e40*/  UISETP.NE.AND UP0, UPT, UR4, 0x1d, UPT ;  /* 0x0000001d0400788c */ /* 0x000fd2000bf05270 */
[----:B------:R-:W-:Y:S05]  /*2e50*/  BRA.U !UP0, `(.L_x_21281) ;  /* 0x00000001088c7547 */ /* 0x000fea000b800000 */
[----:B------:R-:W-:-:S09]  /*2e60*/  UISETP.NE.AND UP0, UPT, UR4, 0x2c, UPT ;  /* 0x0000002c0400788c */ /* 0x000fd2000bf05270 */
[----:B------:R-:W-:Y:S05]  /*2e70*/  BRA.U !UP0, `(.L_x_21282) ;  /* 0x0000000108447547 */ /* 0x000fea000b800000 */
.L_x_21252:
        /* <DEDUP_REMOVED lines=16> */
.L_x_21283:
[----:B------:R-:W-:Y:S05]  /*2f80*/  BRA `(.L_x_21253) ;  /* 0x0000000000587947 */ /* 0x000fea0003800000 */
.L_x_21282:
        /* <DEDUP_REMOVED lines=16> */
.L_x_21281:
[----:B------:R-:W-:-:S04]  /*3090*/  PRMT R4, R9, 0x9910, RZ ;  /* 0x0000991009047816 */ /* 0x000fc800000000ff */
[----:B------:R-:W-:-:S05]  /*30a0*/  SHF.R.S32.HI R5, RZ, 0x1f, R4 ;  /* 0x0000001fff057819 */ /* 0x000fca0000011404 */
[----:B------:R0:W-:Y:S01]  /*30b0*/  STG.E.64 desc[UR36][R2.64], R4 ;  /* 0x0000000402007986 */ /* 0x0001e2000c101b24 */
[----:B------:R-:W-:Y:S05]  /*30c0*/  BRA `(.L_x_21253) ;  /* 0x0000000000087947 */ /* 0x000fea0003800000 */
.L_x_21280:
[----:B------:R-:W-:-:S05]  /*30d0*/  PRMT R5, R9, 0x9910, RZ ;  /* 0x0000991009057816 */ /* 0x000fca00000000ff */
[----:B------:R0:W-:Y:S02]  /*30e0*/  STG.E desc[UR36][R2.64], R5 ;  /* 0x0000000502007986 */ /* 0x0001e4000c101924 */
.L_x_21253:
[----:B------:R-:W-:-:S07]  /*30f0*/  VIADD R17, R17, 0x80 ;  /* 0x0000008011117836 */ /* 0x000fce0000000000 */
.L_x_21212:
[----:B------:R-:W-:Y:S05]  /*3100*/  BSYNC.RECONVERGENT B6 ;  /* 0x0000000000067941 */ /* 0x000fea0003800200 */
.L_x_21211:
[----:B------:R-:W5:Y:S01]  /*3110*/  LDCU UR4, c[0x0][0x380] ;  /* 0x00007000ff0477ac */ /* 0x000f620008000800 */
[----:B------:R-:W-:Y:S01]  /*3120*/  BSSY.RECONVERGENT B6, `(.L_x_21284) ;  /* 0x0000302000067945 */ /* 0x000fe20003800200 */
[----:B-----5:R-:W-:-:S13]  /*3130*/  ISETP.GE.AND P0, PT, R17, UR4, PT ;  /* 0x0000000411007c0c */ /* 0x020fda000bf06270 */
[----:B------:R-:W-:Y:S05]  /*3140*/  @P0 BRA `(.L_x_21285) ;  /* 0x0000002c00fc0947 */ /* 0x000fea0003800000 */
[----:B------:R-:W5:Y:S01]  /*3150*/  LDCU UR4, c[0x0][0x388] ;  /* 0x00007100ff0477ac */ /* 0x000f620008000800 */
[----:B------:R-:W-:Y:S02]  /*3160*/  HFMA2 R16, -RZ, RZ, 0, 0 ;  /* 0x00000000ff107431 */ /* 0x000fe400000001ff */
[----:B0-2---:R-:W-:Y:S01]  /*3170*/  IMAD.MOV.U32 R0, RZ, RZ, RZ ;  /* 0x000000ffff007224 */ /* 0x005fe200078e00ff */
[----:B-----5:R-:W-:-:S09]  /*3180*/  UISETP.NE.AND UP0, UPT, UR4, URZ, UPT ;  /* 0x000000ff0400728c */ /* 0x020fd2000bf05270 */
[----:B------:R-:W-:Y:S05]  /*3190*/  BRA.U !UP0, `(.L_x_21286) ;  /* 0x0000001108a87547 */ /* 0x000fea000b800000 */
[----:B------:R-:W1:Y:S01]  /*31a0*/  LDCU.64 UR4, c[0x0][0x390] ;  /* 0x00007200ff0477ac */ /* 0x000e620008000a00 */
[----:B------:R-:W-:Y:S01]  /*31b0*/  IMAD.MOV.U32 R16, RZ, RZ, RZ ;  /* 0x000000ffff107224 */ /* 0x000fe200078e00ff */
[----:B------:R-:W0:Y:S01]  /*31c0*/  LDCU UR6, c[0x0][0x38c] ;  /* 0x00007180ff0677ac */ /* 0x000e220008000800 */
[----:B------:R-:W2:Y:S01]  /*31d0*/  LDCU.64 UR8, c[0x0][0x4b8] ;  /* 0x00009700ff0877ac */ /* 0x000ea20008000a00 */
[----:B------:R-:W-:Y:S01]  /*31e0*/  UISETP.NE.AND UP0, UPT, UR40, URZ, UPT ;  /* 0x000000ff2800728c */ /* 0x000fe2000bf05270 */
[----:B-1-34-:R-:W-:-:S05]  /*31f0*/  IMAD.HI.U32 R2, R17, UR4, R16 ;  /* 0x0000000411027c27 */ /* 0x01afca000f8e0010 */
[----:B------:R-:W-:-:S05]  /*3200*/  SHF.R.U32.HI R3, RZ, UR5, R2 ;  /* 0x00000005ff037c19 */ /* 0x000fca0008011602 */
[----:B------:R-:W-:-:S04]  /*3210*/  IMAD.MOV R0, RZ, RZ, -R3 ;  /* 0x000000ffff007224 */ /* 0x000fc800078e0a03 */
[----:B0-----:R-:W-:-:S04]  /*3220*/  IMAD R0, R0, UR6, R17 ;  /* 0x0000000600007c24 */ /* 0x001fc8000f8e0211 */
        /* <DEDUP_REMOVED lines=289> */
.L_x_21286:
[----:B------:R-:W1:Y:S01]  /*4440*/  LDCU.64 UR6, c[0x0][0x588] ;  /* 0x0000b100ff0677ac */ /* 0x000e620008000a00 */
[----:B------:R-:W-:-:S04]  /*4450*/  UPRMT UR4, UR42, 0x9910, URZ ;  /* 0x000099102a047896 */ /* 0x000fc800080000ff */
[----:B------:R-:W-:Y:S01]  /*4460*/  UISETP.GT.AND UP0, UPT, UR4, 0x9, UPT ;  /* 0x000000090400788c */ /* 0x000fe2000bf04270 */
[----:B-1-34-:R-:W-:-:S05]  /*4470*/  IADD3 R2, P0, PT, R0, UR6, RZ ;  /* 0x0000000600027c10 */ /* 0x01afca000ff1e0ff */
        /* <DEDUP_REMOVED lines=12> */
.L_x_21290:
[----:B------:R3:W5:Y:S01]  /*4540*/  LDG.E.U8 R0, desc[UR36][R2.64] ;  /* 0x0000002402007981 */ /* 0x000762000c1e1100 */
[----:B------:R-:W-:Y:S05]  /*4550*/  BRA `(.L_x_21292) ;  /* 0x0000000c004c7947 */ /* 0x000fea0003800000 */
.L_x_21289:
        /* <DEDUP_REMOVED lines=8> */
.L_x_21294:
[----:B------:R1:W5:Y:S01]  /*45e0*/  LDG.E.U8 R0, desc[UR36][R2.64] ;  /* 0x0000002402007981 */ /* 0x000362000c1e1100 */
[----:B------:R-:W-:Y:S05]  /*45f0*/  BRA `(.L_x_21292) ;  /* 0x0000000c00247947 */ /* 0x000fea0003800000 */
.L_x_21293:
[----:B------:R2:W5:Y:S01]  /*4600*/  LDG.E.U16 R0, desc[UR36][R2.64] ;  /* 0x0000002402007981 */ /* 0x000562000c1e1500 */
[----:B------:R-:W-:Y:S05]  /*4610*/  BRA `(.L_x_21292) ;  /* 0x0000000c001c7947 */ /* 0x000fea0003800000 */
.L_x_21288:
        /* <DEDUP_REMOVED lines=9> */
.L_x_21296:
[----:B------:R-:W2:Y:S02]  /*46b0*/  LDG.E.U16 R4, desc[UR36][R2.64] ;  /* 0x0000002402047981 */ /* 0x000ea4000c1e1500 */
[----:B--2---:R-:W-:-:S06]  /*46c0*/  HADD2.F32 R4, -RZ, R4.H0_H0 ;  /* 0x20000004ff047230 */ /* 0x004fcc0000004100 */
[----:B------:R-:W0:Y:S02]  /*46d0*/  F2I.FTZ.TRUNC.NTZ R4, R4 ;  /* 0x0000000400047305 */ /* 0x000e24000021f100 */
[----:B0-----:R-:W-:Y:S01]  /*46e0*/  PRMT R0, R4, 0x7610, R0 ;  /* 0x0000761004007816 */ /* 0x001fe20000000000 */
[----:B------:R-:W-:Y:S06]  /*46f0*/  BRA `(.L_x_21292) ;  /* 0x0000000800e47947 */ /* 0x000fec0003800000 */
.L_x_21295:
        /* <DEDUP_REMOVED lines=9> */
.L_x_21298:
[----:B------:R-:W2:Y:S02]  /*4790*/  LDG.E.U16 R2, desc[UR36][R2.64] ;  /* 0x0000002402027981 */ /* 0x000ea4000c1e1500 */
[----:B--2---:R-:W-:-:S06]  /*47a0*/  HADD2.F32 R4, -RZ, R2.H0_H0 ;  /* 0x20000002ff047230 */ /* 0x004fcc0000004100 */
[----:B------:R-:W0:Y:S02]  /*47b0*/  F2I.FTZ.TRUNC.NTZ R4, R4 ;  /* 0x0000000400047305 */ /* 0x000e24000021f100 */
[----:B0-----:R-:W-:Y:S01]  /*47c0*/  PRMT R0, R4, 0x7610, R0 ;  /* 0x0000761004007816 */ /* 0x001fe20000000000 */
[----:B------:R-:W-:Y:S06]  /*47d0*/  BRA `(.L_x_21292) ;  /* 0x0000000800ac7947 */ /* 0x000fec0003800000 */
.L_x_21297:
[----:B------:R-:W2:Y:S02]  /*47e0*/  LDG.E.64 R2, desc[UR36][R2.64] ;  /* 0x0000002402027981 */ /* 0x000ea4000c1e1b00 */
[----:B--2---:R0:W1:Y:S02]  /*47f0*/  F2I.F64.TRUNC R0, R2 ;  /* 0x0000000200007311 */ /* 0x004064000030d100 */
[----:B01----:R-:W-:Y:S05]  /*4800*/  BRA `(.L_x_21292) ;  /* 0x0000000800a07947 */ /* 0x003fea0003800000 */
.L_x_21287:
        /* <DEDUP_REMOVED lines=12> */
.L_x_21301:
[----:B------:R-:W2:Y:S02]  /*48d0*/  LDG.E.64 R2, desc[UR36][R2.64] ;  /* 0x0000002402027981 */ /* 0x000ea4000c1e1b00 */
[----:B--2---:R0:W1:Y:S02]  /*48e0*/  F2I.F64.TRUNC R0, R2 ;  /* 0x0000000200007311 */ /* 0x004064000030d100 */
[----:B01----:R-:W-:Y:S05]  /*48f0*/  BRA `(.L_x_21292) ;  /* 0x0000000800647947 */ /* 0x003fea0003800000 */
.L_x_21300:
        /* <DEDUP_REMOVED lines=27> */
.L_x_21303:
        /* <DEDUP_REMOVED lines=14> */
.L_x_21302:
[----:B------:R-:W2:Y:S02]  /*4b90*/  LDG.E.U16 R4, desc[UR36][R2.64] ;  /* 0x0000002402047981 */ /* 0x000ea4000c1e1500 */
[----:B--2---:R-:W-:-:S06]  /*4ba0*/  IMAD.U32 R4, R4, 0x10000, RZ ;  /* 0x0001000004047824 */ /* 0x004fcc00078e00ff */
[----:B------:R-:W0:Y:S02]  /*4bb0*/  F2I.FTZ.TRUNC.NTZ R4, R4 ;  /* 0x0000000400047305 */ /* 0x000e24000021f100 */
[----:B0-----:R-:W-:Y:S01]  /*4bc0*/  PRMT R0, R4, 0x7610, R0 ;  /* 0x0000761004007816 */ /* 0x001fe20000000000 */
[----:B------:R-:W-:Y:S06]  /*4bd0*/  BRA `(.L_x_21292) ;  /* 0x0000000400ac7947 */ /* 0x000fec0003800000 */
.L_x_21299:
        /* <DEDUP_REMOVED lines=10> */
.L_x_21306:
        /* <DEDUP_REMOVED lines=21> */
.L_x_21310:
[----:B------:R-:W-:Y:S05]  /*4dd0*/  BSYNC.RECONVERGENT B1 ;  /* 0x0000000000017941 */ /* 0x000fea0003800200 */
.L_x_21309:
[----:B------:R-:W-:Y:S01]  /*4de0*/  IMAD.SHL.U32 R0, R0, 0x100000, RZ ;  /* 0x0010000000007824 */ /* 0x000fe200078e00ff */
[----:B------:R-:W-:-:S04]  /*4df0*/  LEA R2, R2, 0x3b800000, 0x17 ;  /* 0x3b80000002027811 */ /* 0x000fc800078eb8ff */
[----:B------:R-:W-:-:S07]  /*4e00*/  LOP3.LUT R4, R2, R0, R7, 0xfe, !PT ;  /* 0x0000000002047212 */ /* 0x000fce00078efe07 */
.L_x_21308:
[----:B------:R-:W-:Y:S05]  /*4e10*/  BSYNC.RECONVERGENT B0 ;  /* 0x0000000000007941 */ /* 0x000fea0003800200 */
.L_x_21307:
[----:B------:R-:W0:Y:S02]  /*4e20*/  F2I.FTZ.TRUNC.NTZ R4, R4 ;  /* 0x0000000400047305 */ /* 0x000e24000021f100 */
[----:B0-----:R-:W-:Y:S01]  /*4e30*/  PRMT R0, R4, 0x7610, R0 ;  /* 0x0000761004007816 */ /* 0x001fe20000000000 */
[----:B------:R-:W-:Y:S06]  /*4e40*/  BRA `(.L_x_21292) ;  /* 0x0000000400107947 */ /* 0x000fec0003800000 */
.L_x_21305:
        /* <DEDUP_REMOVED lines=21> */
.L_x_21314:
[----:B------:R-:W-:Y:S05]  /*4fa0*/  BSYNC.RECONVERGENT B1 ;  /* 0x0000000000017941 */ /* 0x000fea0003800200 */
.L_x_21313:
[----:B------:R-:W-:Y:S01]  /*4fb0*/  IMAD.SHL.U32 R0, R0, 0x200000, RZ ;  /* 0x0020000000007824 */ /* 0x000fe200078e00ff */
[----:B------:R-:W-:-:S04]  /*4fc0*/  LEA R2, R2, 0x37800000, 0x17 ;  /* 0x3780000002027811 */ /* 0x000fc800078eb8ff */
[----:B------:R-:W-:-:S07]  /*4fd0*/  LOP3.LUT R4, R2, R0, R7, 0xfe, !PT ;  /* 0x0000000002047212 */ /* 0x000fce00078efe07 */
.L_x_21312:
[----:B------:R-:W-:Y:S05]  /*4fe0*/  BSYNC.RECONVERGENT B0 ;  /* 0x0000000000007941 */ /* 0x000fea0003800200 */
.L_x_21311:
[----:B------:R-:W0:Y:S02]  /*4ff0*/  F2I.FTZ.TRUNC.NTZ R4, R4 ;  /* 0x0000000400047305 */ /* 0x000e24000021f100 */
[----:B0-----:R-:W-:Y:S01]  /*5000*/  PRMT R0, R4, 0x7610, R0 ;  /* 0x0000761004007816 */ /* 0x001fe20000000000 */
[----:B------:R-:W-:Y:S06]  /*5010*/  BRA `(.L_x_21292) ;  /* 0x00000000009c7947 */ /* 0x000fec0003800000 */
.L_x_21304:
        /* <DEDUP_REMOVED lines=14> */
.L_x_21318:
[----:B------:R-:W-:Y:S05]  /*5100*/  BSYNC.RECONVERGENT B0 ;  /* 0x0000000000007941 */ /* 0x000fea0003800200 */
.L_x_21317:
[----:B------:R-:W0:Y:S02]  /*5110*/  F2I.FTZ.TRUNC.NTZ R4, R4 ;  /* 0x0000000400047305 */ /* 0x000e24000021f100 */
[----:B0-----:R-:W-:Y:S01]  /*5120*/  PRMT R0, R4, 0x7610, R0 ;  /* 0x0000761004007816 */ /* 0x001fe20000000000 */
[----:B------:R-:W-:Y:S06]  /*5130*/  BRA `(.L_x_21292) ;  /* 0x0000000000547947 */ /* 0x000fec0003800000 */
.L_x_21291:
        /* <DEDUP_REMOVED lines=16> */
.L_x_21319:
[----:B------:R-:W-:Y:S01]  /*5240*/  PRMT R0, RZ, 0x7610, R0 ;  /* 0x00007610ff007816 */ /* 0x000fe20000000000 */
[----:B------:R-:W-:Y:S06]  /*5250*/  BRA `(.L_x_21292) ;  /* 0x00000000000c7947 */ /* 0x000fec0003800000 */
.L_x_21316:
[----:B------:R0:W5:Y:S01]  /*5260*/  LDG.E.U8 R0, desc[UR36][R2.64] ;  /* 0x0000002402007981 */ /* 0x000162000c1e1100 */
[----:B------:R-:W-:Y:S05]  /*5270*/  BRA `(.L_x_21292) ;  /* 0x0000000000047947 */ /* 0x000fea0003800000 */
.L_x_21315:
[----:B------:R0:W5:Y:S02]  /*5280*/  LDG.E.U8 R0, desc[UR36][R2.64] ;  /* 0x0000002402007981 */ /* 0x000164000c1e1100 */
.L_x_21292:
[----:B------:R-:W0:Y:S01]  /*5290*/  LDCU.64 UR6, c[0x0][0x580] ;  /* 0x0000b000ff0677ac */ /* 0x000e220008000a00 */
[----:B-1---5:R-:W-:Y:S02]  /*52a0*/  PRMT R4, R0, 0x8880, RZ ;  /* 0x0000888000047816 */ /* 0x022fe400000000ff */
[----:B------:R-:W-:Y:S01]  /*52b0*/  MOV R0, 0x5310 ;  /* 0x0000531000007802 */ /* 0x000fe20000000f00 */
[----:B------:R-:W1:Y:S01]  /*52c0*/  LDCU.S8 UR4, c[0x0][0x591] ;  /* 0x0000b220ff0477ac */ /* 0x000e620008000200 */
[----:B0-234-:R-:W-:-:S04]  /*52d0*/  IADD3 R2, P0, PT, R16, UR6, RZ ;  /* 0x0000000610027c10 */ /* 0x01dfc8000ff1e0ff */
[----:B------:R-:W-:Y:S01]  /*52e0*/  IADD3.X R3, PT, PT, RZ, UR7, RZ, P0, !PT ;  /* 0x00000007ff037c10 */ /* 0x000fe200087fe4ff */
[----:B-1----:R-:W-:-:S08]  /*52f0*/  IMAD.U32 R10, RZ, RZ, UR4 ;  /* 0x00000004ff0a7e24 */ /* 0x002fd0000f8e00ff */
        /* <DEDUP_REMOVED lines=14> */
.L_x_21323:
[----:B------:R0:W-:Y:S01]  /*53e0*/  STG.E.U8 desc[UR36][R2.64], R9 ;  /* 0x0000000902007986 */ /* 0x0001e2000c101124 */
[----:B------:R-:W-:Y:S05]  /*53f0*/  BRA `(.L_x_21325) ;  /* 0x0000000c004c7947 */ /* 0x000fea0003800000 */
.L_x_21322:
        /* <DEDUP_REMOVED lines=10> */
.L_x_21327:
[----:B------:R-:W-:-:S05]  /*54a0*/  PRMT R5, R9, 0x9910, RZ ;  /* 0x0000991009057816 */ /* 0x000fca00000000ff */
[----:B------:R0:W-:Y:S01]  /*54b0*/  STG.E desc[UR36][R2.64], R5 ;  /* 0x0000000502007986 */ /* 0x0001e2000c101924 */
[----:B------:R-:W-:Y:S05]  /*54c0*/  BRA `(.L_x_21325) ;  /* 0x0000000c00187947 */ /* 0x000fea0003800000 */
.L_x_21326:
[----:B------:R0:W-:Y:S01]  /*54d0*/  STG.E.U16 desc[UR36][R2.64], R9 ;  /* 0x0000000902007986 */ /* 0x0001e2000c101524 */
[----:B------:R-:W-:Y:S05]  /*54e0*/  BRA `(.L_x_21325) ;  /* 0x0000000c00107947 */ /* 0x000fea0003800000 */
.L_x_21321:
        /* <DEDUP_REMOVED lines=9> */
.L_x_21329:
[----:B------:R-:W0:Y:S02]  /*5580*/  I2F.S16 R0, R9 ;  /* 0x0000000900007306 */ /* 0x000e240000101400 */
[----:B0-----:R-:W-:-:S05]  /*5590*/  F2FP.F16.F32.PACK_AB R0, RZ, R0 ;  /* 0x00000000ff00723e */ /* 0x001fca00000000ff */
[----:B------:R0:W-:Y:S01]  /*55a0*/  STG.E.U16 desc[UR36][R2.64], R0 ;  /* 0x0000000002007986 */ /* 0x0001e2000c101524 */
[----:B------:R-:W-:Y:S05]  /*55b0*/  BRA `(.L_x_21325) ;  /* 0x0000000800dc7947 */ /* 0x000fea0003800000 */
.L_x_21328:
        /* <DEDUP_REMOVED lines=10> */
.L_x_21331:
[----:B------:R-:W0:Y:S02]  /*5660*/  I2F.S16 R9, R9 ;  /* 0x0000000900097306 */ /* 0x000e240000101400 */
[----:B0-----:R-:W-:-:S04]  /*5670*/  F2FP.F16.F32.PACK_AB R5, RZ, R9 ;  /* 0x00000009ff05723e */ /* 0x001fc800000000ff */
[----:B------:R-:W-:-:S05]  /*5680*/  PRMT R5, R5, 0x5410, RZ ;  /* 0x0000541005057816 */ /* 0x000fca00000000ff */
[----:B------:R0:W-:Y:S01]  /*5690*/  STG.E desc[UR36][R2.64], R5 ;  /* 0x0000000502007986 */ /* 0x0001e2000c101924 */
[----:B------:R-:W-:Y:S05]  /*56a0*/  BRA `(.L_x_21325) ;  /* 0x0000000800a07947 */ /* 0x000fea0003800000 */
.L_x_21330:
[----:B------:R-:W0:Y:S02]  /*56b0*/  I2F.F64.S16 R4, R9 ;  /* 0x0000000900047312 */ /* 0x000e240000101c00 */
[----:B0-----:R0:W-:Y:S01]  /*56c0*/  STG.E.64 desc[UR36][R2.64], R4 ;  /* 0x0000000402007986 */ /* 0x0011e2000c101b24 */
[----:B------:R-:W-:Y:S05]  /*56d0*/  BRA `(.L_x_21325) ;  /* 0x0000000800947947 */ /* 0x000fea0003800000 */
.L_x_21320:
        /* <DEDUP_REMOVED lines=12> */
.L_x_21335:
        /* <DEDUP_REMOVED lines=18> */
.L_x_21338:
[----:B------:R-:W-:-:S04]  /*58c0*/  SHF.R.U32.HI R5, RZ, 0x18, R5 ;  /* 0x00000018ff057819 */ /* 0x000fc80000011605 */
[----:B------:R-:W-:-:S07]  /*58d0*/  LOP3.LUT R0, R0, 0x80, R5, 0xf8, !PT ;  /* 0x0000008000007812 */ /* 0x000fce00078ef805 */
.L_x_21337:
[----:B------:R-:W-:Y:S05]  /*58e0*/  BSYNC.RECONVERGENT B0 ;  /* 0x0000000000007941 */ /* 0x000fea0003800200 */
.L_x_21336:
[----:B------:R3:W-:Y:S01]  /*58f0*/  STG.E.U8 desc[UR36][R2.64], R0 ;  /* 0x0000000002007986 */ /* 0x0007e2000c101124 */
[----:B------:R-:W-:Y:S05]  /*5900*/  BRA `(.L_x_21325) ;  /* 0x0000000800087947 */ /* 0x000fea0003800000 */
.L_x_21334:
        /* <DEDUP_REMOVED lines=18> */
.L_x_21341:
[----:B------:R-:W-:-:S04]  /*5a30*/  SHF.R.U32.HI R5, RZ, 0x18, R5 ;  /* 0x00000018ff057819 */ /* 0x000fc80000011605 */
[----:B------:R-:W-:-:S07]  /*5a40*/  LOP3.LUT R0, R0, 0x80, R5, 0xf8, !PT ;  /* 0x0000008000007812 */ /* 0x000fce00078ef805 */
.L_x_21340:
[----:B------:R-:W-:Y:S05]  /*5a50*/  BSYNC.RECONVERGENT B0 ;  /* 0x0000000000007941 */ /* 0x000fea0003800200 */
.L_x_21339:
[----:B------:R0:W-:Y:S01]  /*5a60*/  STG.E.U8 desc[UR36][R2.64], R0 ;  /* 0x0000000002007986 */ /* 0x0001e2000c101124 */
[----:B------:R-:W-:Y:S05]  /*5a70*/  BRA `(.L_x_21325) ;  /* 0x0000000400ac7947 */ /* 0x000fea0003800000 */
.L_x_21333:
        /* <DEDUP_REMOVED lines=22> */
.L_x_21343:
[----:B------:R-:W-:-:S04]  /*5be0*/  PRMT R4, R9, 0x9910, RZ ;  /* 0x0000991009047816 */ /* 0x000fc800000000ff */
[----:B------:R-:W-:-:S05]  /*5bf0*/  SHF.R.S32.HI R5, RZ, 0x1f, R4 ;  /* 0x0000001fff057819 */ /* 0x000fca0000011404 */
[----:B------:R1:W-:Y:S01]  /*5c00*/  STG.E.64 desc[UR36][R2.64], R4 ;  /* 0x0000000402007986 */ /* 0x0003e2000c101b24 */
[----:B------:R-:W-:Y:S05]  /*5c10*/  BRA `(.L_x_21325) ;  /* 0x0000000400447947 */ /* 0x000fea0003800000 */
.L_x_21342:
[----:B------:R-:W-:-:S05]  /*5c20*/  PRMT R5, R9, 0x9910, RZ ;  /* 0x0000991009057816 */ /* 0x000fca00000000ff */
[----:B------:R0:W-:Y:S01]  /*5c30*/  STG.E desc[UR36][R2.64], R5 ;  /* 0x0000000502007986 */ /* 0x0001e2000c101924 */
[----:B------:R-:W-:Y:S05]  /*5c40*/  BRA `(.L_x_21325) ;  /* 0x0000000400387947 */ /* 0x000fea0003800000 */
.L_x_21332:
        /* <DEDUP_REMOVED lines=11> */
.L_x_21345:
[----:B------:R-:W-:Y:S01]  /*5d00*/  CS2R R6, SRZ ;  /* 0x0000000000067805 */ /* 0x000fe2000001ff00 */
[----:B------:R-:W0:Y:S04]  /*5d10*/  I2F.F64.S16 R4, R9 ;  /* 0x0000000900047312 */ /* 0x000e280000101c00 */
[----:B0-----:R0:W-:Y:S01]  /*5d20*/  STG.E.128 desc[UR36][R2.64], R4 ;  /* 0x0000000402007986 */ /* 0x0011e2000c101d24 */
[----:B------:R-:W-:Y:S05]  /*5d30*/  BRA `(.L_x_21325) ;  /* 0x0000000000fc7947 */ /* 0x000fea0003800000 */
.L_x_21344:
[----:B------:R-:W-:-:S09]  /*5d40*/  UISETP.NE.AND UP0, UPT, UR4, 0xf, UPT ;  /* 0x0000000f0400788c */ /* 0x000fd2000bf05270 */
[----:B------:R-:W-:Y:S05]  /*5d50*/  BRA.U !UP0, `(.L_x_21346) ;  /* 0x0000000108e87547 */ /* 0x000fea000b800000 */
[----:B------:R-:W-:-:S09]  /*5d60*/  UISETP.NE.AND UP0, UPT, UR4, 0x17, UPT ;  /* 0x000000170400788c */ /* 0x000fd2000bf05270 */
[----:B------:R-:W-:Y:S05]  /*5d70*/  BRA.U !UP0, `(.L_x_21347) ;  /* 0x0000000108907547 */ /* 0x000fea000b800000 */
[----:B------:R-:W-:-:S09]  /*5d80*/  UISETP.NE.AND UP0, UPT, UR4, 0x18, UPT ;  /* 0x000000180400788c */ /* 0x000fd2000bf05270 */
[----:B------:R-:W-:Y:S05]  /*5d90*/  BRA.U !UP0, `(.L_x_21348) ;  /* 0x0000000108447547 */ /* 0x000fea000b800000 */
.L_x_21324:
        /* <DEDUP_REMOVED lines=16> */
.L_x_21349:
[----:B------:R-:W-:Y:S05]  /*5ea0*/  BRA `(.L_x_21325) ;  /* 0x0000000000a07947 */ /* 0x000fea0003800000 */
.L_x_21348:
        /* <DEDUP_REMOVED lines=13> */
.L_x_21351:
[----:B------:R-:W-:Y:S05]  /*5f80*/  BSYNC.RECONVERGENT B0 ;  /* 0x0000000000007941 */ /* 0x000fea0003800200 */
.L_x_21350:
[----:B------:R-:W-:-:S05]  /*5f90*/  LOP3.LUT R5, R0, 0x80, R5, 0xf8, !PT ;  /* 0x0000008000057812 */ /* 0x000fca00078ef805 */
[----:B------:R0:W-:Y:S01]  /*5fa0*/  STG.E.U8 desc[UR36][R2.64], R5 ;  /* 0x0000000502007986 */ /* 0x0001e2000c101124 */
[----:B------:R-:W-:Y:S05]  /*5fb0*/  BRA `(.L_x_21325) ;  /* 0x00000000005c7947 */ /* 0x000fea0003800000 */
.L_x_21347:
        /* <DEDUP_REMOVED lines=12> */
.L_x_21353:
[----:B------:R-:W-:Y:S01]  /*6080*/  IMAD.MOV.U32 R0, RZ, RZ, 0x7f ;  /* 0x0000007fff007424 */ /* 0x000fe200078e00ff */
[----:B------:R-:W-:-:S04]  /*6090*/  ISETP.GT.U32.AND P0, PT, R4, 0x7f800000, PT ;  /* 0x7f8000000400780c */ /* 0x000fc80003f04070 */
[----:B------:R-:W-:-:S09]  /*60a0*/  SEL R0, R0, 0x7c, P0 ;  /* 0x0000007c00007807 */ /* 0x000fd20000000000 */
.L_x_21354:
[----:B------:R-:W-:Y:S05]  /*60b0*/  BSYNC.RECONVERGENT B0 ;  /* 0x0000000000007941 */ /* 0x000fea0003800200 */
.L_x_21352:
[----:B------:R-:W-:-:S04]  /*60c0*/  SHF.R.U32.HI R5, RZ, 0x18, R5 ;  /* 0x00000018ff057819 */ /* 0x000fc80000011605 */
[----:B------:R-:W-:-:S05]  /*60d0*/  LOP3.LUT R5, R0, 0x80, R5, 0xf8, !PT ;  /* 0x0000008000057812 */ /* 0x000fca00078ef805 */
[----:B------:R0:W-:Y:S01]  /*60e0*/  STG.E.U8 desc[UR36][R2.64], R5 ;  /* 0x0000000502007986 */ /* 0x0001e2000c101124 */
[----:B------:R-:W-:Y:S05]  /*60f0*/  BRA `(.L_x_21325) ;  /* 0x00000000000c7947 */ /* 0x000fea0003800000 */
.L_x_21346:
[----:B------:R-:W0:Y:S02]  /*6100*/  I2F.S16 R0, R9 ;  /* 0x0000000900007306 */ /* 0x000e240000101400 */
[----:B0-----:R-:W-:-:S05]  /*6110*/  F2FP.BF16.F32.PACK_AB R0, RZ, R0 ;  /* 0x00000000ff00723e */ /* 0x001fca00000010ff */
[----:B------:R0:W-:Y:S02]  /*6120*/  STG.E.U16 desc[UR36][R2.64], R0 ;  /* 0x0000000002007986 */ /* 0x0001e4000c101524 */
.L_x_21325:
[----:B------:R-:W-:-:S07]  /*6130*/  VIADD R17, R17, 0x80 ;  /* 0x0000008011117836 */ /* 0x000fce0000000000 */
.L_x_21285:
[----:B------:R-:W-:Y:S05]  /*6140*/  BSYNC.RECONVERGENT B6 ;  /* 0x0000000000067941 */ /* 0x000fea0003800200 */
.L_x_21284:
[----:B------:R-:W5:Y:S01]  /*6150*/  LDCU UR4, c[0x0][0x380] ;  /* 0x00007000ff0477ac */ /* 0x000f620008000800 */
[----:B------:R-:W-:Y:S01]  /*6160*/  BSSY.RECONVERGENT B6, `(.L_x_21355) ;  /* 0x0000302000067945 */ /* 0x000fe20003800200 */
[----:B-----5:R-:W-:-:S13]  /*6170*/  ISETP.GE.AND P0, PT, R17, UR4, PT ;  /* 0x0000000411007c0c */ /* 0x020fda000bf06270 */
[----:B------:R-:W-:Y:S05]  /*6180*/  @P0 BRA `(.L_x_21356) ;  /* 0x0000002c00fc0947 */ /* 0x000fea0003800000 */
[----:B------:R-:W5:Y:S01]  /*6190*/  LDCU UR4, c[0x0][0x388] ;  /* 0x00007100ff0477ac */ /* 0x000f620008000800 */
[----:B0-23--:R-:W-:Y:S01]  /*61a0*/  IMAD.MOV.U32 R0, RZ, RZ, RZ ;  /* 0x000000ffff007224 */ /* 0x00dfe200078e00ff */
[----:B------:R-:W-:Y:S01]  /*61b0*/  MOV R16, RZ ;  /* 0x000000ff00107202 */ /* 0x000fe20000000f00 */
[----:B-----5:R-:W-:-:S09]  /*61c0*/  UISETP.NE.AND UP0, UPT, UR4, URZ, UPT ;  /* 0x000000ff0400728c */ /* 0x020fd2000bf05270 */
[----:B------:R-:W-:Y:S05]  /*61d0*/  BRA.U !UP0, `(.L_x_21357) ;  /* 0x0000001108a87547 */ /* 0x000fea000b800000 */
[----:B------:R-:W1:Y:S01]  /*61e0*/  LDCU.64 UR4, c[0x0][0x390] ;  /* 0x00007200ff0477ac */ /* 0x000e620008000a00 */
[----:B------:R-:W-:Y:S01]  /*61f0*/  IMAD.MOV.U32 R16, RZ, RZ, RZ ;  /* 0x000000ffff107224 */ /* 0x000fe200078e00ff */
[----:B------:R-:W0:Y:S01]  /*6200*/  LDCU UR6, c[0x0][0x38c] ;  /* 0x00007180ff0677ac */ /* 0x000e220008000800 */
[----:B------:R-:W2:Y:S01]  /*6210*/  LDCU.64 UR8, c[0x0][0x4b8] ;  /* 0x00009700ff0877ac */ /* 0x000ea20008000a00 */
[----:B------:R-:W-:Y:S01]  /*6220*/  UISETP.NE.AND UP0, UPT, UR40, URZ, UPT ;  /* 0x000000ff2800728c */ /* 0x000fe2000bf05270 */
[----:B-1--4-:R-:W-:-:S05]  /*6230*/  IMAD.HI.U32 R2, R17, UR4, R16 ;  /* 0x0000000411027c27 */ /* 0x012fca000f8e0010 */
        /* <DEDUP_REMOVED lines=292> */
.L_x_21357:
[----:B------:R-:W1:Y:S01]  /*7480*/  LDCU.64 UR6, c[0x0][0x588] ;  /* 0x0000b100ff0677ac */ /* 0x000e620008000a00 */
[----:B------:R-:W-:-:S04]  /*7490*/  UPRMT UR4, UR42, 0x9910, URZ ;  /* 0x000099102a047896 */ /* 0x000fc800080000ff */
[----:B------:R-:W-:Y:S01]  /*74a0*/  UISETP.GT.AND UP0, UPT, UR4, 0x9, UPT ;  /* 0x000000090400788c */ /* 0x000fe2000bf04270 */
[----:B-1--4-:R-:W-:-:S05]  /*74b0*/  IADD3 R2, P0, PT, R0, UR6, RZ ;  /* 0x0000000600027c10 */ /* 0x012fca000ff1e0ff */
        /* <DEDUP_REMOVED lines=12> */
.L_x_21361:
[----:B------:R0:W5:Y:S01]  /*7580*/  LDG.E.U8 R0, desc[UR36][R2.64] ;  /* 0x0000002402007981 */ /* 0x000162000c1e1100 */
[----:B------:R-:W-:Y:S05]  /*7590*/  BRA `(.L_x_21363) ;  /* 0x0000000c004c7947 */ /* 0x000fea0003800000 */
.L_x_21360:
        /* <DEDUP_REMOVED lines=8> */
.L_x_21365:
[----:B------:R3:W5:Y:S01]  /*7620*/  LDG.E.U8 R0, desc[UR36][R2.64] ;  /* 0x0000002402007981 */ /* 0x000762000c1e1100 */
[----:B------:R-:W-:Y:S05]  /*7630*/  BRA `(.L_x_21363) ;  /* 0x0000000c00247947 */ /* 0x000fea0003800000 */
.L_x_21364:
[----:B------:R2:W5:Y:S01]  /*7640*/  LDG.E.U16 R0, desc[UR36][R2.64] ;  /* 0x0000002402007981 */ /* 0x000562000c1e1500 */
[----:B------:R-:W-:Y:S05]  /*7650*/  BRA `(.L_x_21363) ;  /* 0x0000000c001c7947 */ /* 0x000fea0003800000 */
.L_x_21359:
        /* <DEDUP_REMOVED lines=9> */
.L_x_21367:
[----:B------:R-:W2:Y:S02]  /*76f0*/  LDG.E.U16 R4, desc[UR36][R2.64] ;  /* 0x0000002402047981 */ /* 0x000ea4000c1e1500 */
[----:B--2---:R-:W-:-:S06]  /*7700*/  HADD2.F32 R4, -RZ, R4.H0_H0 ;  /* 0x20000004ff047230 */ /* 0x004fcc0000004100 */
[----:B------:R-:W0:Y:S02]  /*7710*/  F2I.FTZ.TRUNC.NTZ R4, R4 ;  /* 0x0000000400047305 */ /* 0x000e24000021f100 */
[----:B0-----:R-:W-:Y:S01]  /*7720*/  PRMT R0, R4, 0x7610, R0 ;  /* 0x0000761004007816 */ /* 0x001fe20000000000 */
[----:B------:R-:W-:Y:S06]  /*7730*/  BRA `(.L_x_21363) ;  /* 0x0000000800e47947 */ /* 0x000fec0003800000 */
.L_x_21366:
        /* <DEDUP_REMOVED lines=9> */
.L_x_21369:
[----:B------:R-:W2:Y:S02]  /*77d0*/  LDG.E.U16 R2, desc[UR36][R2.64] ;  /* 0x0000002402027981 */ /* 0x000ea4000c1e1500 */
[----:B--2---:R-:W-:-:S06]  /*77e0*/  HADD2.F32 R4, -RZ, R2.H0_H0 ;  /* 0x20000002ff047230 */ /* 0x004fcc0000004100 */
[----:B------:R-:W0:Y:S02]  /*77f0*/  F2I.FTZ.TRUNC.NTZ R4, R4 ;  /* 0x0000000400047305 */ /* 0x000e24000021f100 */
[----:B0-----:R-:W-:Y:S01]  /*7800*/  PRMT R0, R4, 0x7610, R0 ;  /* 0x0000761004007816 */ /* 0x001fe20000000000 */
[----:B------:R-:W-:Y:S06]  /*7810*/  BRA `(.L_x_21363) ;  /* 0x0000000800ac7947 */ /* 0x000fec0003800000 */
.L_x_21368:
[----:B------:R-:W2:Y:S02]  /*7820*/  LDG.E.64 R2, desc[UR36][R2.64] ;  /* 0x0000002402027981 */ /* 0x000ea4000c1e1b00 */
[----:B--2---:R0:W1:Y:S02]  /*7830*/  F2I.F64.TRUNC R0, R2 ;  /* 0x0000000200007311 */ /* 0x004064000030d100 */
[----:B01----:R-:W-:Y:S05]  /*7840*/  BRA `(.L_x_21363) ;  /* 0x0000000800a07947 */ /* 0x003fea0003800000 */
.L_x_21358:
        /* <DEDUP_REMOVED lines=12> */
.L_x_21372:
[----:B------:R-:W2:Y:S02]  /*7910*/  LDG.E.64 R2, desc[UR36][R2.64] ;  /* 0x0000002402027981 */ /* 0x000ea4000c1e1b00 */
[----:B--2---:R0:W1:Y:S02]  /*7920*/  F2I.F64.TRUNC R0, R2 ;  /* 0x0000000200007311 */ /* 0x004064000030d100 */
[----:B01----:R-:W-:Y:S05]  /*7930*/  BRA `(.L_x_21363) ;  /* 0x0000000800647947 */ /* 0x003fea0003800000 */
.L_x_21371:
        /* <DEDUP_REMOVED lines=27> */
.L_x_21374:
        /* <DEDUP_REMOVED lines=14> */
.L_x_21373:
[----:B------:R-:W2:Y:S02]  /*7bd0*/  LDG.E.U16 R4, desc[UR36][R2.64] ;  /* 0x0000002402047981 */ /* 0x000ea4000c1e1500 */
[----:B--2---:R-:W-:-:S06]  /*7be0*/  IMAD.U32 R4, R4, 0x10000, RZ ;  /* 0x0001000004047824 */ /* 0x004fcc00078e00ff */
[----:B------:R-:W0:Y:S02]  /*7bf0*/  F2I.FTZ.TRUNC.NTZ R4, R4 ;  /* 0x0000000400047305 */ /* 0x000e24000021f100 */
[----:B0-----:R-:W-:Y:S01]  /*7c00*/  PRMT R0, R4, 0x7610, R0 ;  /* 0x0000761004007816 */ /* 0x001fe20000000000 */
[----:B------:R-:W-:Y:S06]  /*7c10*/  BRA `(.L_x_21363) ;  /* 0x0000000400ac7947 */ /* 0x000fec0003800000 */
.L_x_21370:
        /* <DEDUP_REMOVED lines=10> */
.L_x_21377:
        /* <DEDUP_REMOVED lines=21> */
.L_x_21381:
[----:B------:R-:W-:Y:S05]  /*7e10*/  BSYNC.RECONVERGENT B1 ;  /* 0x0000000000017941 */ /* 0x000fea0003800200 */
.L_x_21380:
[----:B------:R-:W-:Y:S01]  /*7e20*/  IMAD.SHL.U32 R0, R0, 0x100000, RZ ;  /* 0x0010000000007824 */ /* 0x000fe200078e00ff */
[----:B------:R-:W-:-:S04]  /*7e30*/  LEA R2, R2, 0x3b800000, 0x17 ;  /* 0x3b80000002027811 */ /* 0x000fc800078eb8ff */
[----:B------:R-:W-:-:S07]  /*7e40*/  LOP3.LUT R4, R2, R0, R7, 0xfe, !PT ;  /* 0x0000000002047212 */ /* 0x000fce00078efe07 */
.L_x_21379:
[----:B------:R-:W-:Y:S05]  /*7e50*/  BSYNC.RECONVERGENT B0 ;  /* 0x0000000000007941 */ /* 0x000fea0003800200 */
.L_x_21378:
[----:B------:R-:W0:Y:S02]  /*7e60*/  F2I.FTZ.TRUNC.NTZ R4, R4 ;  /* 0x0000000400047305 */ /* 0x000e24000021f100 */
[----:B0-----:R-:W-:Y:S01]  /*7e70*/  PRMT R0, R4, 0x7610, R0 ;  /* 0x0000761004007816 */ /* 0x001fe20000000000 */
[----:B------:R-:W-:Y:S06]  /*7e80*/  BRA `(.L_x_21363) ;  /* 0x0000000400107947 */ /* 0x000fec0003800000 */
.L_x_21376:
        /* <DEDUP_REMOVED lines=21> */
.L_x_21385:
[----:B------:R-:W-:Y:S05]  /*7fe0*/  BSYNC.RECONVERGENT B1 ;  /* 0x0000000000017941 */ /* 0x000fea0003800200 */
.L_x_21384:
[----:B------:R-:W-:Y:S02]  /*7ff0*/  SHF.L.U32 R0, R0, 0x15, RZ ;  /* 0x0000001500007819 */ /* 0x000fe400000006ff */
[----:B------:R-:W-:-:S04]  /*8000*/  LEA R2, R2, 0x37800000, 0x17 ;  /* 0x3780000002027811 */ /* 0x000fc800078eb8ff */
[----:B------:R-:W-:-:S07]  /*8010*/  LOP3.LUT R4, R2, R0, R7, 0xfe, !PT ;  /* 0x0000000002047212 */ /* 0x000fce00078efe07 */
.L_x_21383:
[----:B------:R-:W-:Y:S05]  /*8020*/  BSYNC.RECONVERGENT B0 ;  /* 0x0000000000007941 */ /* 0x000fea0003800200 */
.L_x_21382:
[----:B------:R-:W0:Y:S02]  /*8030*/  F2I.FTZ.TRUNC.NTZ R4, R4 ;  /* 0x0000000400047305 */ /* 0x000e24000021f100 */
[----:B0-----:R-:W-:Y:S01]  /*8040*/  PRMT R0, R4, 0x7610, R0 ;  /* 0x0000761004007816 */ /* 0x001fe20000000000 */
[----:B------:R-:W-:Y:S06]  /*8050*/  BRA `(.L_x_21363) ;  /* 0x00000000009c7947 */ /* 0x000fec0003800000 */
.L_x_21375:
        /* <DEDUP_REMOVED lines=14> */
.L_x_21389:
[----:B------:R-:W-:Y:S05]  /*8140*/  BSYNC.RECONVERGENT B0 ;  /* 0x0000000000007941 */ /* 0x000fea0003800200 */
.L_x_21388:
[----:B------:R-:W0:Y:S02]  /*8150*/  F2I.FTZ.TRUNC.NTZ R4, R4 ;  /* 0x0000000400047305 */ /* 0x000e24000021f100 */
[----:B0-----:R-:W-:Y:S01]  /*8160*/  PRMT R0, R4, 0x7610, R0 ;  /* 0x0000761004007816 */ /* 0x001fe20000000000 */
[----:B------:R-:W-:Y:S06]  /*8170*/  BRA `(.L_x_21363) ;  /* 0x0000000000547947 */ /* 0x000fec0003800000 */
.L_x_21362:
        /* <DEDUP_REMOVED lines=16> */
.L_x_21390:
[----:B------:R-:W-:Y:S01]  /*8280*/  PRMT R0, RZ, 0x7610, R0 ;  /* 0x00007610ff007816 */ /* 0x000fe20000000000 */
[----:B------:R-:W-:Y:S06]  /*8290*/  BRA `(.L_x_21363) ;  /* 0x00000000000c7947 */ /* 0x000fec0003800000 */
.L_x_21387:
[----:B------:R0:W5:Y:S01]  /*82a0*/  LDG.E.U8 R0, desc[UR36][R2.64] ;  /* 0x0000002402007981 */ /* 0x000162000c1e1100 */
[----:B------:R-:W-:Y:S05]  /*82b0*/  BRA `(.L_x_21363) ;  /* 0x0000000000047947 */ /* 0x000fea0003800000 */
.L_x_21386:
[----:B------:R0:W5:Y:S02]  /*82c0*/  LDG.E.U8 R0, desc[UR36][R2.64] ;  /* 0x0000002402007981 */ /* 0x000164000c1e1100 */
.L_x_21363:
[----:B------:R-:W0:Y:S01]  /*82d0*/  LDCU.64 UR6, c[0x0][0x580] ;  /* 0x0000b000ff0677ac */ /* 0x000e220008000a00 */
[----:B-1---5:R-:W-:Y:S02]  /*82e0*/  PRMT R4, R0, 0x8880, RZ ;  /* 0x0000888000047816 */ /* 0x022fe400000000ff */
[----:B------:R-:W-:Y:S01]  /*82f0*/  MOV R0, 0x8350 ;  /* 0x0000835000007802 */ /* 0x000fe20000000f00 */
[----:B------:R-:W1:Y:S01]  /*8300*/  LDCU.S8 UR4, c[0x0][0x591] ;  /* 0x0000b220ff0477ac */ /* 0x000e620008000200 */
[----:B0-234-:R-:W-:Y:S01]  /*8310*/  IADD3 R2, P0, PT, R16, UR6, RZ ;  /* 0x0000000610027c10 */ /* 0x01dfe2000ff1e0ff */
        /* <DEDUP_REMOVED lines=16> */
.L_x_21394:
[----:B------:R0:W-:Y:S01]  /*8420*/  STG.E.U8 desc[UR36][R2.64], R9 ;  /* 0x0000000902007986 */ /* 0x0001e2000c101124 */
[----:B------:R-:W-:Y:S05]  /*8430*/  BRA `(.L_x_21396) ;  /* 0x0000000c004c7947 */ /* 0x000fea0003800000 */
.L_x_21393:
        /* <DEDUP_REMOVED lines=10> */
.L_x_21398:
[----:B------:R-:W-:-:S05]  /*84e0*/  PRMT R5, R9, 0x9910, RZ ;  /* 0x0000991009057816 */ /* 0x000fca00000000ff */
[----:B------:R3:W-:Y:S01]  /*84f0*/  STG.E desc[UR36][R2.64], R5 ;  /* 0x0000000502007986 */ /* 0x0007e2000c101924 */
[----:B------:R-:W-:Y:S05]  /*8500*/  BRA `(.L_x_21396) ;  /* 0x0000000c00187947 */ /* 0x000fea0003800000 */
.L_x_21397:
[----:B------:R2:W-:Y:S01]  /*8510*/  STG.E.U16 desc[UR36][R2.64], R9 ;  /* 0x0000000902007986 */ /* 0x0005e2000c101524 */
[----:B------:R-:W-:Y:S05]  /*8520*/  BRA `(.L_x_21396) ;  /* 0x0000000c00107947 */ /* 0x000fea0003800000 */
.L_x_21392:
        /* <DEDUP_REMOVED lines=9> */
.L_x_21400:
[----:B------:R-:W0:Y:S02]  /*85c0*/  I2F.S16 R0, R9 ;  /* 0x0000000900007306 */ /* 0x000e240000101400 */
[----:B0-----:R-:W-:-:S05]  /*85d0*/  F2FP.F16.F32.PACK_AB R0, RZ, R0 ;  /* 0x00000000ff00723e */ /* 0x001fca00000000ff */
[----:B------:R0:W-:Y:S01]  /*85e0*/  STG.E.U16 desc[UR36][R2.64], R0 ;  /* 0x0000000002007986 */ /* 0x0001e2000c101524 */
[----:B------:R-:W-:Y:S05]  /*85f0*/  BRA `(.L_x_21396) ;  /* 0x0000000800dc7947 */ /* 0x000fea0003800000 */
.L_x_21399:
        /* <DEDUP_REMOVED lines=10> */
.L_x_21402:
[----:B------:R-:W0:Y:S02]  /*86a0*/  I2F.S16 R9, R9 ;  /* 0x0000000900097306 */ /* 0x000e240000101400 */
[----:B0-----:R-:W-:-:S04]  /*86b0*/  F2FP.F16.F32.PACK_AB R5, RZ, R9 ;  /* 0x00000009ff05723e */ /* 0x001fc800000000ff */
[----:B------:R-:W-:-:S05]  /*86c0*/  PRMT R5, R5, 0x5410, RZ ;  /* 0x0000541005057816 */ /* 0x000fca00000000ff */
[----:B------:R0:W-:Y:S01]  /*86d0*/  STG.E desc[UR36][R2.64], R5 ;  /* 0x0000000502007986 */ /* 0x0001e2000c101924 */
[----:B------:R-:W-:Y:S05]  /*86e0*/  BRA `(.L_x_21396) ;  /* 0x0000000800a07947 */ /* 0x000fea0003800000 */
.L_x_21401:
[----:B------:R-:W0:Y:S02]  /*86f0*/  I2F.F64.S16 R4, R9 ;  /* 0x0000000900047312 */ /* 0x000e240000101c00 */
[----:B0-----:R0:W-:Y:S01]  /*8700*/  STG.E.64 desc[UR36][R2.64], R4 ;  /* 0x0000000402007986 */ /* 0x0011e2000c101b24 */
[----:B------:R-:W-:Y:S05]  /*8710*/  BRA `(.L_x_21396) ;  /* 0x0000000800947947 */ /* 0x000fea0003800000 */
.L_x_21391:
        /* <DEDUP_REMOVED lines=12> */
.L_x_21406:
        /* <DEDUP_REMOVED lines=18> */
.L_x_21409:
[----:B------:R-:W-:-:S04]  /*8900*/  SHF.R.U32.HI R5, RZ, 0x18, R5 ;  /* 0x00000018ff057819 */ /* 0x000fc80000011605 */
[----:B------:R-:W-:-:S07]  /*8910*/  LOP3.LUT R0, R0, 0x80, R5, 0xf8, !PT ;  /* 0x0000008000007812 */ /* 0x000fce00078ef805 */
.L_x_21408:
[----:B------:R-:W-:Y:S05]  /*8920*/  BSYNC.RECONVERGENT B0 ;  /* 0x0000000000007941 */ /* 0x000fea0003800200 */
.L_x_21407:
[----:B------:R0:W-:Y:S01]  /*8930*/  STG.E.U8 desc[UR36][R2.64], R0 ;  /* 0x0000000002007986 */ /* 0x0001e2000c101124 */
[----:B------:R-:W-:Y:S05]  /*8940*/  BRA `(.L_x_21396) ;  /* 0x0000000800087947 */ /* 0x000fea0003800000 */
.L_x_21405:
        /* <DEDUP_REMOVED lines=18> */
.L_x_21412:
[----:B------:R-:W-:-:S04]  /*8a70*/  SHF.R.U32.HI R5, RZ, 0x18, R5 ;  /* 0x00000018ff057819 */ /* 0x000fc80000011605 */
[----:B------:R-:W-:-:S07]  /*8a80*/  LOP3.LUT R0, R0, 0x80, R5, 0xf8, !PT ;  /* 0x0000008000007812 */ /* 0x000fce00078ef805 */
.L_x_21411:
[----:B------:R-:W-:Y:S05]  /*8a90*/  BSYNC.RECONVERGENT B0 ;  /* 0x0000000000007941 */ /* 0x000fea0003800200 */
.L_x_21410:
[----:B------:R0:W-:Y:S01]  /*8aa0*/  STG.E.U8 desc[UR36][R2.64], R0 ;  /* 0x0000000002007986 */ /* 0x0001e2000c101124 */
[----:B------:R-:W-:Y:S05]  /*8ab0*/  BRA `(.L_x_21396) ;  /* 0x0000000400ac7947 */ /* 0x000fea0003800000 */
.L_x_21404:
        /* <DEDUP_REMOVED lines=22> */
.L_x_21414:
[----:B------:R-:W-:-:S04]  /*8c20*/  PRMT R4, R9, 0x9910, RZ ;  /* 0x0000991009047816 */ /* 0x000fc800000000ff */
[----:B------:R-:W-:-:S05]  /*8c30*/  SHF.R.S32.HI R5, RZ, 0x1f, R4 ;  /* 0x0000001fff057819 */ /* 0x000fca0000011404 */
[----:B------:R0:W-:Y:S01]  /*8c40*/  STG.E.64 desc[UR36][R2.64], R4 ;  /* 0x0000000402007986 */ /* 0x0001e2000c101b24 */
[----:B------:R-:W-:Y:S05]  /*8c50*/  BRA `(.L_x_21396) ;  /* 0x0000000400447947 */ /* 0x000fea0003800000 */
.L_x_21413:
[----:B------:R-:W-:-:S05]  /*8c60*/  PRMT R5, R9, 0x9910, RZ ;  /* 0x0000991009057816 */ /* 0x000fca00000000ff */
[----:B------:R0:W-:Y:S01]  /*8c70*/  STG.E desc[UR36][R2.64], R5 ;  /* 0x0000000502007986 */ /* 0x0001e2000c101924 */
[----:B------:R-:W-:Y:S05]  /*8c80*/  BRA `(.L_x_21396) ;  /* 0x0000000400387947 */ /* 0x000fea0003800000 */
.L_x_21403:
        /* <DEDUP_REMOVED lines=11> */
.L_x_21416:
[----:B------:R-:W-:Y:S01]  /*8d40*/  CS2R R6, SRZ ;  /* 0x0000000000067805 */ /* 0x000fe2000001ff00 */
[----:B------:R-:W0:Y:S04]  /*8d50*/  I2F.F64.S16 R4, R9 ;  /* 0x0000000900047312 */ /* 0x000e280000101c00 */
[----:B0-----:R0:W-:Y:S01]  /*8d60*/  STG.E.128 desc[UR36][R2.64], R4 ;  /* 0x0000000402007986 */ /* 0x0011e2000c101d24 */
[----:B------:R-:W-:Y:S05]  /*8d70*/  BRA `(.L_x_21396) ;  /* 0x0000000000fc7947 */ /* 0x000fea0003800000 */
.L_x_21415:
[----:B------:R-:W-:-:S09]  /*8d80*/  UISETP.NE.AND UP0, UPT, UR4, 0xf, UPT ;  /* 0x0000000f0400788c */ /* 0x000fd2000bf05270 */
[----:B------:R-:W-:Y:S05]  /*8d90*/  BRA.U !UP0, `(.L_x_21417) ;  /* 0x0000000108e87547 */ /* 0x000fea000b800000 */
[----:B------:R-:W-:-:S09]  /*8da0*/  UISETP.NE.AND UP0, UPT, UR4, 0x17, UPT ;  /* 0x000000170400788c */ /* 0x000fd2000bf05270 */
[----:B------:R-:W-:Y:S05]  /*8db0*/  BRA.U !UP0, `(.L_x_21418) ;  /* 0x0000000108907547 */ /* 0x000fea000b800000 */
[----:B------:R-:W-:-:S09]  /*8dc0*/  UISETP.NE.AND UP0, UPT, UR4, 0x18, UPT ;  /* 0x000000180400788c */ /* 0x000fd2000bf05270 */
[----:B------:R-:W-:Y:S05]  /*8dd0*/  BRA.U !UP0, `(.L_x_21419) ;  /* 0x0000000108447547 */ /* 0x000fea000b800000 */
.L_x_21395:
        /* <DEDUP_REMOVED lines=16> */
.L_x_21420:
[----:B------:R-:W-:Y:S05]  /*8ee0*/  BRA `(.L_x_21396) ;  /* 0x0000000000a07947 */ /* 0x000fea0003800000 */
.L_x_21419:
        /* <DEDUP_REMOVED lines=13> */
.L_x_21422:
[----:B------:R-:W-:Y:S05]  /*8fc0*/  BSYNC.RECONVERGENT B0 ;  /* 0x0000000000007941 */ /* 0x000fea0003800200 */
.L_x_21421:
[----:B------:R-:W-:-:S05]  /*8fd0*/  LOP3.LUT R5, R0, 0x80, R5, 0xf8, !PT ;  /* 0x0000008000057812 */ /* 0x000fca00078ef805 */
[----:B------:R0:W-:Y:S01]  /*8fe0*/  STG.E.U8 desc[UR36][R2.64], R5 ;  /* 0x0000000502007986 */ /* 0x0001e2000c101124 */
[----:B------:R-:W-:Y:S05]  /*8ff0*/  BRA `(.L_x_21396) ;  /* 0x00000000005c7947 */ /* 0x000fea0003800000 */
.L_x_21418:
        /* <DEDUP_REMOVED lines=12> */
.L_x_21424:
[----:B------:R-:W-:Y:S01]  /*90c0*/  IMAD.MOV.U32 R0, RZ, RZ, 0x7f ;  /* 0x0000007fff007424 */ /* 0x000fe200078e00ff */
[----:B------:R-:W-:-:S04]  /*90d0*/  ISETP.GT.U32.AND P0, PT, R4, 0x7f800000, PT ;  /* 0x7f8000000400780c */ /* 0x000fc80003f04070 */
[----:B------:R-:W-:-:S09]  /*90e0*/  SEL R0, R0, 0x7c, P0 ;  /* 0x0000007c00007807 */ /* 0x000fd20000000000 */
.L_x_21425:
[----:B------:R-:W-:Y:S05]  /*90f0*/  BSYNC.RECONVERGENT B0 ;  /* 0x0000000000007941 */ /* 0x000fea0003800200 */
.L_x_21423:
[----:B------:R-:W-:-:S04]  /*9100*/  SHF.R.U32.HI R5, RZ, 0x18, R5 ;  /* 0x00000018ff057819 */ /* 0x000fc80000011605 */
[----:B------:R-:W-:-:S05]  /*9110*/  LOP3.LUT R5, R0, 0x80, R5, 0xf8, !PT ;  /* 0x0000008000057812 */ /* 0x000fca00078ef805 */
[----:B------:R0:W-:Y:S01]  /*9120*/  STG.E.U8 desc[UR36][R2.64], R5 ;  /* 0x0000000502007986 */ /* 0x0001e2000c101124 */
[----:B------:R-:W-:Y:S05]  /*9130*/  BRA `(.L_x_21396) ;  /* 0x00000000000c7947 */ /* 0x000fea0003800000 */
.L_x_21417:
[----:B------:R-:W0:Y:S02]  /*9140*/  I2F.S16 R0, R9 ;  /* 0x0000000900007306 */ /* 0x000e240000101400 */
[----:B0-----:R-:W-:-:S05]  /*9150*/  F2FP.BF16.F32.PACK_AB R0, RZ, R0 ;  /* 0x00000000ff00723e */ /* 0x001fca00000010ff */
[----:B------:R0:W-:Y:S02]  /*9160*/  STG.E.U16 desc[UR36][R2.64], R0 ;  /* 0x0000000002007986 */ /* 0x0001e4000c101524 */
.L_x_21396:
[----:B------:R-:W-:-:S07]  /*9170*/  VIADD R17, R17, 0x80 ;  /* 0x0000008011117836 */ /* 0x000fce0000000000 */
.L_x_21356:
[----:B------:R-:W-:Y:S05]  /*9180*/  BSYNC.RECONVERGENT B6 ;  /* 0x0000000000067941 */ /* 0x000fea0003800200 */
.L_x_21355:
[----:B------:R-:W5:Y:S02]  /*9190*/  LDCU UR4, c[0x0][0x380] ;  /* 0x00007000ff0477ac */ /* 0x000f640008000800 */
[----:B-----5:R-:W-:-:S13]  /*91a0*/  ISETP.GE.AND P0, PT, R17, UR4, PT ;  /* 0x0000000411007c0c */ /* 0x020fda000bf06270 */
[----:B------:R-:W-:Y:S05]  /*91b0*/  @P0 EXIT ;  /* 0x000000000000094d */ /* 0x000fea0003800000 */
[----:B------:R-:W5:Y:S01]  /*91c0*/  LDCU UR4, c[0x0][0x388] ;  /* 0x00007100ff0477ac */ /* 0x000f620008000800 */
[----:B0-23--:R-:W-:Y:S02]  /*91d0*/  HFMA2 R0, -RZ, RZ, 0, 0 ;  /* 0x00000000ff007431 */ /* 0x00dfe400000001ff */
        /* <DEDUP_REMOVED lines=9> */
[----:B------:R-:W-:-:S04]  /*9270*/  SHF.R.U32.HI R3, RZ, UR5, R2 ;  /* 0x00000005ff037c19 */ /* 0x000fc80008011602 */
[----:B------:R-:W-:-:S05]  /*9280*/  IADD3 R0, PT, PT, -R3, RZ, RZ ;  /* 0x000000ff03007210 */ /* 0x000fca0007ffe1ff */
        /* <DEDUP_REMOVED lines=290> */
.L_x_21426:
[----:B------:R-:W0:Y:S01]  /*a4b0*/  LDCU.128 UR8, c[0x0][0x580] ;  /* 0x0000b000ff0877ac */ /* 0x000e220008000c00 */
[----:B------:R-:W-:-:S04]  /*a4c0*/  UPRMT UR4, UR42, 0x9910, URZ ;  /* 0x000099102a047896 */ /* 0x000fc800080000ff */
[----:B------:R-:W-:Y:S01]  /*a4d0*/  UISETP.GT.AND UP0, UPT, UR4, 0x9, UPT ;  /* 0x000000090400788c */ /* 0x000fe2000bf04270 */
[----:B0-----:R-:W-:Y:S02]  /*a4e0*/  IADD3 R16, P0, PT, R16, UR8, RZ ;  /* 0x0000000810107c10 */ /* 0x001fe4000ff1e0ff */
[----:B-1--4-:R-:W-:-:S03]  /*a4f0*/  IADD3 R2, P1, PT, R0, UR10, RZ ;  /* 0x0000000a00027c10 */ /* 0x012fc6000ff3e0ff */
        /* <DEDUP_REMOVED lines=13> */
.L_x_21430:
[----:B------:R0:W5:Y:S01]  /*a5d0*/  LDG.E.U8 R0, desc[UR36][R2.64] ;  /* 0x0000002402007981 */ /* 0x000162000c1e1100 */
[----:B------:R-:W-:Y:S05]  /*a5e0*/  BRA `(.L_x_21432) ;  /* 0x0000000c004c7947 */ /* 0x000fea0003800000 */
.L_x_21429:
        /* <DEDUP_REMOVED lines=8> */
.L_x_21434:
[----:B------:R0:W5:Y:S01]  /*a670*/  LDG.E.U8 R0, desc[UR36][R2.64] ;  /* 0x0000002402007981 */ /* 0x000162000c1e1100 */
[----:B------:R-:W-:Y:S05]  /*a680*/  BRA `(.L_x_21432) ;  /* 0x0000000c00247947 */ /* 0x000fea0003800000 */
.L_x_21433:
[----:B------:R4:W5:Y:S01]  /*a690*/  LDG.E.U16 R0, desc[UR36][R2.64] ;  /* 0x0000002402007981 */ /* 0x000962000c1e1500 */
[----:B------:R-:W-:Y:S05]  /*a6a0*/  BRA `(.L_x_21432) ;  /* 0x0000000c001c7947 */ /* 0x000fea0003800000 */
.L_x_21428:
[----:B------:R-:W-:-:S09]  /*a6b0*/  UISETP.GT.AND UP0, UPT, UR4, 0x6, UPT ;  /* 0x000000060400788c */ /* 0x000fd2000bf04270 */
[----:B------:R-:W-:Y:S05]  /*a6c0*/  BRA.U UP0, `(.L_x_21435) ;  /* 0x0000000100307547 */ /* 0x000fea000b800000 */
[----:B------:R-:W-:-:S09]  /*a6d0*/  UISETP.NE.AND UP0, UPT, UR4, 0x5, UPT ;  /* 0x000000050400788c */ /* 0x000fd2000bf05270 */
[----:B------:R-:W-:Y:S05]  /*a6e0*/  BRA.U !UP0, `(.L_x_21436) ;  /* 0x0000000108147547 */ /* 0x000fea000b800000 */
[----:B------:R-:W-:-:S09]  /*a6f0*/  UISETP.NE.AND UP0, UPT, UR4, 0x6, UPT ;  /* 0x000000060400788c */ /* 0x000fd2000bf05270 */
[----:B------:R-:W-:Y:S05]  /*a700*/  BRA.U UP0, `(.L_x_21431) ;  /* 0x0000000900b07547 */ /* 0x000fea000b800000 */
[----:B------:R-:W2:Y:S02]  /*a710*/  LDG.E R2, desc[UR36][R2.64] ;  /* 0x0000002402027981 */ /* 0x000ea4000c1e1900 */
[----:B--2---:R2:W3:Y:S01]  /*a720*/  F2I.FTZ.TRUNC.NTZ R0, R2 ;  /* 0x0000000200007305 */ /* 0x0044e2000021f100 */
[----:B------:R-:W-:Y:S05]  /*a730*/  BRA `(.L_x_21432) ;  /* 0x0000000800f87947 */ /* 0x000fea0003800000 */
.L_x_21436:
[----:B------:R-:W2:Y:S02]  /*a740*/  LDG.E.U16 R4, desc[UR36][R2.64] ;  /* 0x0000002402047981 */ /* 0x000ea4000c1e1500 */
[----:B--2---:R-:W-:-:S06]  /*a750*/  HADD2.F32 R4, -RZ, R4.H0_H0 ;  /* 0x20000004ff047230 */ /* 0x004fcc0000004100 */
[----:B------:R-:W0:Y:S02]  /*a760*/  F2I.FTZ.TRUNC.NTZ R4, R4 ;  /* 0x0000000400047305 */ /* 0x000e24000021f100 */
[----:B0-----:R-:W-:Y:S01]  /*a770*/  PRMT R0, R4, 0x7610, R0 ;  /* 0x0000761004007816 */ /* 0x001fe20000000000 */
[----:B------:R-:W-:Y:S06]  /*a780*/  BRA `(.L_x_21432) ;  /* 0x0000000800e47947 */ /* 0x000fec0003800000 */
.L_x_21435:
        /* <DEDUP_REMOVED lines=9> */
.L_x_21438:
[----:B------:R-:W2:Y:S02]  /*a820*/  LDG.E.U16 R2, desc[UR36][R2.64] ;  /* 0x0000002402027981 */ /* 0x000ea4000c1e1500 */
[----:B--2---:R-:W-:-:S06]  /*a830*/  HADD2.F32 R4, -RZ, R2.H0_H0 ;  /* 0x20000002ff047230 */ /* 0x004fcc0000004100 */
[----:B------:R-:W0:Y:S02]  /*a840*/  F2I.FTZ.TRUNC.NTZ R4, R4 ;  /* 0x0000000400047305 */ /* 0x000e24000021f100 */
[----:B0-----:R-:W-:Y:S01]  /*a850*/  PRMT R0, R4, 0x7610, R0 ;  /* 0x0000761004007816 */ /* 0x001fe20000000000 */
[----:B------:R-:W-:Y:S06]  /*a860*/  BRA `(.L_x_21432) ;  /* 0x0000000800ac7947 */ /* 0x000fec0003800000 */
.L_x_21437:
[----:B------:R-:W2:Y:S02]  /*a870*/  LDG.E.64 R2, desc[UR36][R2.64] ;  /* 0x0000002402027981 */ /* 0x000ea4000c1e1b00 */
[----:B--2---:R0:W1:Y:S02]  /*a880*/  F2I.F64.TRUNC R0, R2 ;  /* 0x0000000200007311 */ /* 0x004064000030d100 */
[----:B01----:R-:W-:Y:S05]  /*a890*/  BRA `(.L_x_21432) ;  /* 0x0000000800a07947 */ /* 0x003fea0003800000 */
.L_x_21427:
        /* <DEDUP_REMOVED lines=12> */
.L_x_21441:
[----:B------:R-:W2:Y:S02]  /*a960*/  LDG.E.64 R2, desc[UR36][R2.64] ;  /* 0x0000002402027981 */ /* 0x000ea4000c1e1b00 */
[----:B--2---:R0:W1:Y:S02]  /*a970*/  F2I.F64.TRUNC R0, R2 ;  /* 0x0000000200007311 */ /* 0x004064000030d100 */
[----:B01----:R-:W-:Y:S05]  /*a980*/  BRA `(.L_x_21432) ;  /* 0x0000000800647947 */ /* 0x003fea0003800000 */
.L_x_21440:
        /* <DEDUP_REMOVED lines=27> */
.L_x_21443:
        /* <DEDUP_REMOVED lines=14> */
.L_x_21442:
[----:B------:R-:W2:Y:S02]  /*ac20*/  LDG.E.U16 R4, desc[UR36][R2.64] ;  /* 0x0000002402047981 */ /* 0x000ea4000c1e1500 */
[----:B--2---:R-:W-:-:S06]  /*ac30*/  SHF.L.U32 R4, R4, 0x10, RZ ;  /* 0x0000001004047819 */ /* 0x004fcc00000006ff */
[----:B------:R-:W0:Y:S02]  /*ac40*/  F2I.FTZ.TRUNC.NTZ R4, R4 ;  /* 0x0000000400047305 */ /* 0x000e24000021f100 */
[----:B0-----:R-:W-:Y:S01]  /*ac50*/  PRMT R0, R4, 0x7610, R0 ;  /* 0x0000761004007816 */ /* 0x001fe20000000000 */
[----:B------:R-:W-:Y:S06]  /*ac60*/  BRA `(.L_x_21432) ;  /* 0x0000000400ac7947 */ /* 0x000fec0003800000 */
.L_x_21439:
        /* <DEDUP_REMOVED lines=10> */
.L_x_21446:
        /* <DEDUP_REMOVED lines=21> */
.L_x_21450:
[----:B------:R-:W-:Y:S05]  /*ae60*/  BSYNC.RECONVERGENT B1 ;  /* 0x0000000000017941 */ /* 0x000fea0003800200 */
.L_x_21449:
[----:B------:R-:W-:Y:S01]  /*ae70*/  IMAD.SHL.U32 R0, R0, 0x100000, RZ ;  /* 0x0010000000007824 */ /* 0x000fe200078e00ff */
[----:B------:R-:W-:-:S04]  /*ae80*/  LEA R2, R2, 0x3b800000, 0x17 ;  /* 0x3b80000002027811 */ /* 0x000fc800078eb8ff */
[----:B------:R-:W-:-:S07]  /*ae90*/  LOP3.LUT R4, R2, R0, R7, 0xfe, !PT ;  /* 0x0000000002047212 */ /* 0x000fce00078efe07 */
.L_x_21448:
[----:B------:R-:W-:Y:S05]  /*aea0*/  BSYNC.RECONVERGENT B0 ;  /* 0x0000000000007941 */ /* 0x000fea0003800200 */
.L_x_21447:
[----:B------:R-:W0:Y:S02]  /*aeb0*/  F2I.FTZ.TRUNC.NTZ R4, R4 ;  /* 0x0000000400047305 */ /* 0x000e24000021f100 */
[----:B0-----:R-:W-:Y:S01]  /*aec0*/  PRMT R0, R4, 0x7610, R0 ;  /* 0x0000761004007816 */ /* 0x001fe20000000000 */
[----:B------:R-:W-:Y:S06]  /*aed0*/  BRA `(.L_x_21432) ;  /* 0x0000000400107947 */ /* 0x000fec0003800000 */
.L_x_21445:
        /* <DEDUP_REMOVED lines=21> */
.L_x_21454:
[----:B------:R-:W-:Y:S05]  /*b030*/  BSYNC.RECONVERGENT B1 ;  /* 0x0000000000017941 */ /* 0x000fea0003800200 */
.L_x_21453:
[----:B------:R-:W-:Y:S01]  /*b040*/  IMAD.SHL.U32 R0, R0, 0x200000, RZ ;  /* 0x0020000000007824 */ /* 0x000fe200078e00ff */
[----:B------:R-:W-:-:S04]  /*b050*/  LEA R2, R2, 0x37800000, 0x17 ;  /* 0x3780000002027811 */ /* 0x000fc800078eb8ff */
[----:B------:R-:W-:-:S07]  /*b060*/  LOP3.LUT R4, R2, R0, R7, 0xfe, !PT ;  /* 0x0000000002047212 */ /* 0x000fce00078efe07 */
.L_x_21452:
[----:B------:R-:W-:Y:S05]  /*b070*/  BSYNC.RECONVERGENT B0 ;  /* 0x0000000000007941 */ /* 0x000fea0003800200 */
.L_x_21451:
[----:B------:R-:W0:Y:S02]  /*b080*/  F2I.FTZ.TRUNC.NTZ R4, R4 ;  /* 0x0000000400047305 */ /* 0x000e24000021f100 */
[----:B0-----:R-:W-:Y:S01]  /*b090*/  PRMT R0, R4, 0x7610, R0 ;  /* 0x0000761004007816 */ /* 0x001fe20000000000 */
[----:B------:R-:W-:Y:S06]  /*b0a0*/  BRA `(.L_x_21432) ;  /* 0x00000000009c7947 */ /* 0x000fec0003800000 */
.L_x_21444:
        /* <DEDUP_REMOVED lines=14> */
.L_x_21458:
[----:B------:R-:W-:Y:S05]  /*b190*/  BSYNC.RECONVERGENT B0 ;  /* 0x0000000000007941 */ /* 0x000fea0003800200 */
.L_x_21457:
[----:B------:R-:W0:Y:S02]  /*b1a0*/  F2I.FTZ.TRUNC.NTZ R4, R4 ;  /* 0x0000000400047305 */ /* 0x000e24000021f100 */
[----:B0-----:R-:W-:Y:S01]  /*b1b0*/  PRMT R0, R4, 0x7610, R0 ;  /* 0x0000761004007816 */ /* 0x001fe20000000000 */
[----:B------:R-:W-:Y:S06]  /*b1c0*/  BRA `(.L_x_21432) ;  /* 0x0000000000547947 */ /* 0x000fec0003800000 */
.L_x_21431:
        /* <DEDUP_REMOVED lines=16> */
.L_x_21459:
[----:B------:R-:W-:Y:S01]  /*b2d0*/  PRMT R0, RZ, 0x7610, R0 ;  /* 0x00007610ff007816 */ /* 0x000fe20000000000 */
[----:B------:R-:W-:Y:S06]  /*b2e0*/  BRA `(.L_x_21432) ;  /* 0x00000000000c7947 */ /* 0x000fec0003800000 */
.L_x_21456:
[----:B------:R0:W5:Y:S01]  /*b2f0*/  LDG.E.U8 R0, desc[UR36][R2.64] ;  /* 0x0000002402007981 */ /* 0x000162000c1e1100 */
[----:B------:R-:W-:Y:S05]  /*b300*/  BRA `(.L_x_21432) ;  /* 0x0000000000047947 */ /* 0x000fea0003800000 */
.L_x_21455:
[----:B------:R0:W5:Y:S02]  /*b310*/  LDG.E.U8 R0, desc[UR36][R2.64] ;  /* 0x0000002402007981 */ /* 0x000164000c1e1100 */
.L_x_21432:
[----:B------:R-:W2:Y:S01]  /*b320*/  LDCU.S8 UR4, c[0x0][0x591] ;  /* 0x0000b220ff0477ac */ /* 0x000ea20008000200 */
[----:B-1-3-5:R-:W-:Y:S02]  /*b330*/  PRMT R4, R0, 0x8880, RZ ;  /* 0x0000888000047816 */ /* 0x02afe400000000ff */
[----:B------:R-:W-:Y:S01]  /*b340*/  MOV R0, 0xb370 ;  /* 0x0000b37000007802 */ /* 0x000fe20000000f00 */
[----:B--2---:R-:W-:-:S07]  /*b350*/  IMAD.U32 R10, RZ, RZ, UR4 ;  /* 0x00000004ff0a7e24 */ /* 0x004fce000f8e00ff */
[----:B0---4-:R-:W-:Y:S05]  /*b360*/  CALL.REL.NOINC `($__internal_24_$__cuda_sm20_rem_s16) ;  /* 0x0000000c008c7944 */ /* 0x011fea0003c00000 */
        /* <DEDUP_REMOVED lines=13> */
.L_x_21463:
[----:B------:R-:W-:Y:S01]  /*b440*/  STG.E.U8 desc[UR36][R16.64], R9 ;  /* 0x0000000910007986 */ /* 0x000fe2000c101124 */
[----:B------:R-:W-:Y:S05]  /*b450*/  EXIT ;  /* 0x000000000000794d */ /* 0x000fea0003800000 */
.L_x_21462:
        /* <DEDUP_REMOVED lines=10> */
.L_x_21466:
[----:B------:R-:W-:-:S05]  /*b500*/  PRMT R3, R9, 0x9910, RZ ;  /* 0x0000991009037816 */ /* 0x000fca00000000ff */
[----:B------:R-:W-:Y:S01]  /*b510*/  STG.E desc[UR36][R16.64], R3 ;  /* 0x0000000310007986 */ /* 0x000fe2000c101924 */
[----:B------:R-:W-:Y:S05]  /*b520*/  EXIT ;  /* 0x000000000000794d */ /* 0x000fea0003800000 */
.L_x_21465:
[----:B------:R-:W-:Y:S01]  /*b530*/  STG.E.U16 desc[UR36][R16.64], R9 ;  /* 0x0000000910007986 */ /* 0x000fe2000c101524 */
[----:B------:R-:W-:Y:S05]  /*b540*/  EXIT ;  /* 0x000000000000794d */ /* 0x000fea0003800000 */
.L_x_21461:
        /* <DEDUP_REMOVED lines=9> */
.L_x_21468:
[----:B------:R-:W0:Y:S02]  /*b5e0*/  I2F.S16 R0, R9 ;  /* 0x0000000900007306 */ /* 0x000e240000101400 */
[----:B0-----:R-:W-:-:S05]  /*b5f0*/  F2FP.F16.F32.PACK_AB R0, RZ, R0 ;  /* 0x00000000ff00723e */ /* 0x001fca00000000ff */
[----:B------:R-:W-:Y:S01]  /*b600*/  STG.E.U16 desc[UR36][R16.64], R0 ;  /* 0x0000000010007986 */ /* 0x000fe2000c101524 */
[----:B------:R-:W-:Y:S05]  /*b610*/  EXIT ;  /* 0x000000000000794d */ /* 0x000fea0003800000 */
.L_x_21467:
        /* <DEDUP_REMOVED lines=8> */
[----:B0-----:R-:W-:Y:S01]  /*b6a0*/  STG.E.64 desc[UR36][R16.64], R2 ;  /* 0x0000000210007986 */ /* 0x001fe2000c101b24 */
[----:B------:R-:W-:Y:S05]  /*b6b0*/  EXIT ;  /* 0x000000000000794d */ /* 0x000fea0003800000 */
.L_x_21470:
[----:B------:R-:W0:Y:S02]  /*b6c0*/  I2F.S16 R9, R9 ;  /* 0x0000000900097306 */ /* 0x000e240000101400 */
[----:B0-----:R-:W-:-:S04]  /*b6d0*/  F2FP.F16.F32.PACK_AB R3, RZ, R9 ;  /* 0x00000009ff03723e */ /* 0x001fc800000000ff */
[----:B------:R-:W-:-:S05]  /*b6e0*/  PRMT R3, R3, 0x5410, RZ ;  /* 0x0000541003037816 */ /* 0x000fca00000000ff */
[----:B------:R-:W-:Y:S01]  /*b6f0*/  STG.E desc[UR36][R16.64], R3 ;  /* 0x0000000310007986 */ /* 0x000fe2000c101924 */
[----:B------:R-:W-:Y:S05]  /*b700*/  EXIT ;  /* 0x000000000000794d */ /* 0x000fea0003800000 */
.L_x_21469:
[----:B------:R-:W0:Y:S02]  /*b710*/  I2F.F64.S16 R2, R9 ;  /* 0x0000000900027312 */ /* 0x000e240000101c00 */
[----:B0-----:R-:W-:Y:S01]  /*b720*/  STG.E.64 desc[UR36][R16.64], R2 ;  /* 0x0000000210007986 */ /* 0x001fe2000c101b24 */
[----:B------:R-:W-:Y:S05]  /*b730*/  EXIT ;  /* 0x000000000000794d */ /* 0x000fea0003800000 */
.L_x_21460:
        /* <DEDUP_REMOVED lines=12> */
.L_x_21474:
        /* <DEDUP_REMOVED lines=17> */
.L_x_21477:
[----:B------:R-:W-:-:S04]  /*b910*/  SHF.R.U32.HI R3, RZ, 0x18, R3 ;  /* 0x00000018ff037819 */ /* 0x000fc80000011603 */
[----:B------:R-:W-:-:S04]  /*b920*/  LOP3.LUT R0, R0, 0x80, R3, 0xf8, !PT ;  /* 0x0000008000007812 */ /* 0x000fc800078ef803 */
[----:B------:R-:W-:-:S07]  /*b930*/  PRMT R8, R0, 0x7610, R8 ;  /* 0x0000761000087816 */ /* 0x000fce0000000008 */
.L_x_21476:
[----:B------:R-:W-:Y:S05]  /*b940*/  BSYNC.RECONVERGENT B0 ;  /* 0x0000000000007941 */ /* 0x000fea0003800200 */
.L_x_21475:
[----:B------:R-:W-:Y:S01]  /*b950*/  STG.E.U8 desc[UR36][R16.64], R8 ;  /* 0x0000000810007986 */ /* 0x000fe2000c101124 */
[----:B------:R-:W-:Y:S05]  /*b960*/  EXIT ;  /* 0x000000000000794d */ /* 0x000fea0003800000 */
.L_x_21473:
        /* <DEDUP_REMOVED lines=17> */
.L_x_21480:
[----:B------:R-:W-:-:S04]  /*ba80*/  SHF.R.U32.HI R3, RZ, 0x18, R3 ;  /* 0x00000018ff037819 */ /* 0x000fc80000011603 */
[----:B------:R-:W-:-:S04]  /*ba90*/  LOP3.LUT R0, R0, 0x80, R3, 0xf8, !PT ;  /* 0x0000008000007812 */ /* 0x000fc800078ef803 */
[----:B------:R-:W-:-:S07]  /*baa0*/  PRMT R8, R0, 0x7610, R8 ;  /* 0x0000761000087816 */ /* 0x000fce0000000008 */
.L_x_21479:
[----:B------:R-:W-:Y:S05]  /*bab0*/  BSYNC.RECONVERGENT B0 ;  /* 0x0000000000007941 */ /* 0x000fea0003800200 */
.L_x_21478:
[----:B------:R-:W-:Y:S01]  /*bac0*/  STG.E.U8 desc[UR36][R16.64], R8 ;  /* 0x0000000810007986 */ /* 0x000fe2000c101124 */
[----:B------:R-:W-:Y:S05]  /*bad0*/  EXIT ;  /* 0x000000000000794d */ /* 0x000fea0003800000 */
.L_x_21472:
        /* <DEDUP_REMOVED lines=20> */
[----:B------:R-:W-:Y:S01]  /*bc20*/  STG.E.U8 desc[UR36][R16.64], R3 ;  /* 0x0000000310007986 */ /* 0x000fe2000c101124 */
[----:B------:R-:W-:Y:S05]  /*bc30*/  EXIT ;  /* 0x000000000000794d */ /* 0x000fea0003800000 */
.L_x_21482:
[----:B------:R-:W-:-:S04]  /*bc40*/  PRMT R2, R9, 0x9910, RZ ;  /* 0x0000991009027816 */ /* 0x000fc800000000ff */
[----:B------:R-:W-:-:S05]  /*bc50*/  SHF.R.S32.HI R3, RZ, 0x1f, R2 ;  /* 0x0000001fff037819 */ /* 0x000fca0000011402 */
[----:B------:R-:W-:Y:S01]  /*bc60*/  STG.E.64 desc[UR36][R16.64], R2 ;  /* 0x0000000210007986 */ /* 0x000fe2000c101b24 */
[----:B------:R-:W-:Y:S05]  /*bc70*/  EXIT ;  /* 0x000000000000794d */ /* 0x000fea0003800000 */
.L_x_21481:
[----:B------:R-:W-:-:S05]  /*bc80*/  PRMT R3, R9, 0x9910, RZ ;  /* 0x0000991009037816 */ /* 0x000fca00000000ff */
[----:B------:R-:W-:Y:S01]  /*bc90*/  STG.E desc[UR36][R16.64], R3 ;  /* 0x0000000310007986 */ /* 0x000fe2000c101924 */
[----:B------:R-:W-:Y:S05]  /*bca0*/  EXIT ;  /* 0x000000000000794d */ /* 0x000fea0003800000 */
.L_x_21471:
        /* <DEDUP_REMOVED lines=11> */
.L_x_21484:
[----:B------:R-:W-:Y:S01]  /*bd60*/  CS2R R6, SRZ ;  /* 0x0000000000067805 */ /* 0x000fe2000001ff00 */
[----:B------:R-:W0:Y:S04]  /*bd70*/  I2F.F64.S16 R4, R9 ;  /* 0x0000000900047312 */ /* 0x000e280000101c00 */
[----:B0-----:R-:W-:Y:S01]  /*bd80*/  STG.E.128 desc[UR36][R16.64], R4 ;  /* 0x0000000410007986 */ /* 0x001fe2000c101d24 */
[----:B------:R-:W-:Y:S05]  /*bd90*/  EXIT ;  /* 0x000000000000794d */ /* 0x000fea0003800000 */
.L_x_21483:
[----:B------:R-:W-:-:S09]  /*bda0*/  UISETP.NE.AND UP0, UPT, UR4, 0xf, UPT ;  /* 0x0000000f0400788c */ /* 0x000fd2000bf05270 */
[----:B------:R-:W-:Y:S05]  /*bdb0*/  BRA.U !UP0, `(.L_x_21485) ;  /* 0x0000000108e87547 */ /* 0x000fea000b800000 */
[----:B------:R-:W-:-:S09]  /*bdc0*/  UISETP.NE.AND UP0, UPT, UR4, 0x17, UPT ;  /* 0x000000170400788c */ /* 0x000fd2000bf05270 */
[----:B------:R-:W-:Y:S05]  /*bdd0*/  BRA.U !UP0, `(.L_x_21486) ;  /* 0x0000000108907547 */ /* 0x000fea000b800000 */
[----:B------:R-:W-:-:S09]  /*bde0*/  UISETP.NE.AND UP0, UPT, UR4, 0x18, UPT ;  /* 0x000000180400788c */ /* 0x000fd2000bf05270 */
[----:B------:R-:W-:Y:S05]  /*bdf0*/  BRA.U !UP0, `(.L_x_21487) ;  /* 0x0000000108447547 */ /* 0x000fea000b800000 */
.L_x_21464:
        /* <DEDUP_REMOVED lines=16> */
.L_x_21488:
[----:B------:R-:W-:Y:S05]  /*bf00*/  EXIT ;  /* 0x000000000000794d */ /* 0x000fea0003800000 */
.L_x_21487:
        /* <DEDUP_REMOVED lines=13> */
.L_x_21490:
[----:B------:R-:W-:Y:S05]  /*bfe0*/  BSYNC.RECONVERGENT B0 ;  /* 0x0000000000007941 */ /* 0x000fea0003800200 */
.L_x_21489:
[----:B------:R-:W-:-:S05]  /*bff0*/  LOP3.LUT R3, R0, 0x80, R3, 0xf8, !PT ;  /* 0x0000008000037812 */ /* 0x000fca00078ef803 */
[----:B------:R-:W-:Y:S01]  /*c000*/  STG.E.U8 desc[UR36][R16.64], R3 ;  /* 0x0000000310007986 */ /* 0x000fe2000c101124 */
[----:B------:R-:W-:Y:S05]  /*c010*/  EXIT ;  /* 0x000000000000794d */ /* 0x000fea0003800000 */
.L_x_21486:
        /* <DEDUP_REMOVED lines=12> */
.L_x_21492:
[----:B------:R-:W-:Y:S01]  /*c0e0*/  IMAD.MOV.U32 R0, RZ, RZ, 0x7f ;  /* 0x0000007fff007424 */ /* 0x000fe200078e00ff */
[----:B------:R-:W-:-:S04]  /*c0f0*/  ISETP.GT.U32.AND P0, PT, R2, 0x7f800000, PT ;  /* 0x7f8000000200780c */ /* 0x000fc80003f04070 */
[----:B------:R-:W-:-:S09]  /*c100*/  SEL R0, R0, 0x7c, P0 ;  /* 0x0000007c00007807 */ /* 0x000fd20000000000 */
.L_x_21493:
[----:B------:R-:W-:Y:S05]  /*c110*/  BSYNC.RECONVERGENT B0 ;  /* 0x0000000000007941 */ /* 0x000fea0003800200 */
.L_x_21491:
[----:B------:R-:W-:-:S04]  /*c120*/  SHF.R.U32.HI R3, RZ, 0x18, R3 ;  /* 0x00000018ff037819 */ /* 0x000fc80000011603 */
[----:B------:R-:W-:-:S05]  /*c130*/  LOP3.LUT R3, R0, 0x80, R3, 0xf8, !PT ;  /* 0x0000008000037812 */ /* 0x000fca00078ef803 */
[----:B------:R-:W-:Y:S01]  /*c140*/  STG.E.U8 desc[UR36][R16.64], R3 ;  /* 0x0000000310007986 */ /* 0x000fe2000c101124 */
[----:B------:R-:W-:Y:S05]  /*c150*/  EXIT ;  /* 0x000000000000794d */ /* 0x000fea0003800000 */
.L_x_21485:
[----:B------:R-:W0:Y:S02]  /*c160*/  I2F.S16 R0, R9 ;  /* 0x0000000900007306 */ /* 0x000e240000101400 */
[----:B0-----:R-:W-:-:S05]  /*c170*/  F2FP.BF16.F32.PACK_AB R0, RZ, R0 ;  /* 0x00000000ff00723e */ /* 0x001fca00000010ff */
[----:B------:R-:W-:Y:S01]  /*c180*/  STG.E.U16 desc[UR36][R16.64], R0 ;  /* 0x0000000010007986 */ /* 0x000fe2000c101524 */
[----:B------:R-:W-:Y:S05]  /*c190*/  EXIT ;  /* 0x000000000000794d */ /* 0x000fea0003800000 */
        .weak           $__internal_24_$__cuda_sm20_rem_s16
        .type           $__internal_24_$__cuda_sm20_rem_s16,@function
        .size           $__internal_24_$__cuda_sm20_rem_s16,(.L_x_49885 - $__internal_24_$__cuda_sm20_rem_s16)
$__internal_24_$__cuda_sm20_rem_s16:
[----:B------:R-:W-:Y:S02]  /*c1a0*/  IABS R8, R10 ;  /* 0x0000000a00087213 */ /* 0x000fe40000000000 */
[----:B------:R-:W-:Y:S02]  /*c1b0*/  MOV R6, 0x4b800000 ;  /* 0x4b80000000067802 */ /* 0x000fe40000000f00 */
[----:B------:R-:W0:Y:S01]  /*c1c0*/  I2F.U16 R5, R8 ;  /* 0x0000000800057306 */ /* 0x000e220000101000 */
[----:B------:R-:W-:Y:S02]  /*c1d0*/  IABS R9, R4 ;  /* 0x0000000400097213 */ /* 0x000fe40000000000 */
[----:B------:R-:W-:Y:S02]  /*c1e0*/  SHF.R.U32.HI R4, RZ, 0x1f, R4 ;  /* 0x0000001fff047819 */ /* 0x000fe40000011604 */
[C---:B0-----:R-:W-:Y:S02]  /*c1f0*/  FSETP.GEU.AND P1, PT, |R5|.reuse, 1.175494350822287508e-38, PT ;  /* 0x008000000500780b */ /* 0x041fe40003f2e200 */
[----:B------:R-:W-:-:S02]  /*c200*/  FSETP.GT.AND P0, PT, |R5|, 8.50705917302346158658e+37, PT ;  /* 0x7e8000000500780b */ /* 0x000fc40003f04200 */
[----:B------:R-:W-:-:S04]  /*c210*/  FSEL R6, R6, 1, !P1 ;  /* 0x3f80000006067808 */ /* 0x000fc80004800000 */
[----:B------:R-:W-:Y:S02]  /*c220*/  FSEL R6, R6, 0.25, !P0 ;  /* 0x3e80000006067808 */ /* 0x000fe40004000000 */
[----:B------:R-:W-:-:S03]  /*c230*/  ISETP.NE.AND P0, PT, R10, RZ, PT ;  /* 0x000000ff0a00720c */ /* 0x000fc60003f05270 */
[----:B------:R-:W-:Y:S02]  /*c240*/  FMUL R7, R5, R6 ;  /* 0x0000000605077220 */ /* 0x000fe40000400000 */
[----:B------:R-:W-:Y:S08]  /*c250*/  I2F.U16.RZ R5, R9 ;  /* 0x0000000900057306 */ /* 0x000ff0000010d000 */
[----:B------:R-:W0:Y:S02]  /*c260*/  MUFU.RCP R7, R7 ;  /* 0x0000000700077308 */ /* 0x000e240000001000 */
[----:B0-----:R-:W-:Y:S01]  /*c270*/  FMUL R6, R6, R7 ;  /* 0x0000000706067220 */ /* 0x001fe20000400000 */
[----:B------:R-:W-:-:S03]  /*c280*/  IADD3 R7, PT, PT, -R4, RZ, RZ ;  /* 0x000000ff04077210 */ /* 0x000fc60007ffe1ff */
[----:B------:R-:W-:-:S04]  /*c290*/  VIADD R6, R6, 0x2 ;  /* 0x0000000206067836 */ /* 0x000fc80000000000 */
[----:B------:R-:W-:Y:S01]  /*c2a0*/  FMUL.RZ R5, R5, R6 ;  /* 0x0000000605057220 */ /* 0x000fe2000040c000 */
[----:B------:R-:W-:-:S05]  /*c2b0*/  IABS R6, R10 ;  /* 0x0000000a00067213 */ /* 0x000fca0000000000 */
[----:B------:R-:W0:Y:S01]  /*c2c0*/  F2I.U32.TRUNC.NTZ R5, R5 ;  /* 0x0000000500057305 */ /* 0x000e22000020f000 */
[----:B------:R-:W-:Y:S01]  /*c2d0*/  IMAD.MOV R8, RZ, RZ, -R6 ;  /* 0x000000ffff087224 */ /* 0x000fe200078e0a06 */
[----:B0-----:R-:W-:Y:S01]  /*c2e0*/  LOP3.LUT R6, R5, 0xffff, RZ, 0xc0, !PT ;  /* 0x0000ffff05067812 */ /* 0x001fe200078ec0ff */
[----:B------:R-:W-:-:S04]  /*c2f0*/  IMAD.MOV.U32 R5, RZ, RZ, 0x0 ;  /* 0x00000000ff057424 */ /* 0x000fc800078e00ff */
[----:B------:R-:W-:-:S05]  /*c300*/  IMAD R6, R6, R8, R9 ;  /* 0x0000000806067224 */ /* 0x000fca00078e0209 */
[----:B------:R-:W-:-:S05]  /*c310*/  LOP3.LUT R7, R7, R6, RZ, 0x3c, !PT ;  /* 0x0000000607077212 */ /* 0x000fca00078e3cff */
[----:B------:R-:W-:Y:S01]  /*c320*/  IMAD.IADD R9, R4, 0x1, R7 ;  /* 0x0000000104097824 */ /* 0x000fe200078e0207 */
[----:B------:R-:W-:Y:S01]  /*c330*/  MOV R4, R0 ;  /* 0x0000000000047202 */ /* 0x000fe20000000f00 */
[----:B------:R-:W-:-:S03]  /*c340*/  @!P0 IMAD.MOV.U32 R9, RZ, RZ, -0x1 ;  /* 0xffffffffff098424 */ /* 0x000fc600078e00ff */
[----:B------:R-:W-:Y:S05]  /*c350*/  RET.REL.NODEC R4 `(_ZN2at6native18elementwise_kernelILi128ELi4EZNS0_15gpu_kernel_implINS0_13BUnaryFunctorIaaaZZZNS0_16fmod_kernel_cudaERNS_18TensorIteratorBaseEENKUlvE_clEvENKUlvE0_clEvEUlaaE_EEEEvS5_RKT_EUliE_EEviT1_) ;  /* 0xffffff3c04287950 */ /* 0x000fea0003c3ffff */
.L_x_21494:
        /* <DEDUP_REMOVED lines=10> */
.L_x_49885:


//--------------------- .text._ZN2at6native27unrolled_elementwise_kernelINS0_13BUnaryFunctorIaaaZZZNS0_16fmod_kernel_cudaERNS_18TensorIteratorBaseEENKUlvE_clEvENKUlvE0_clEvEUlaaE_EESt5arrayIPcLm2EELi4E23TrivialOffsetCalculatorILi1EjESD_NS0_6memory12LoadWithCastILi1EEENSE_13StoreWithCastILi1EEEEEviT_T0_T2_T3_T4_T5_ --------------------------
	.section	.text._ZN2at6native27unrolled_elementwise_kernelINS0_13BUnaryFunctorIaaaZZZNS0_16fmod_kernel_cudaERNS_18TensorIteratorBaseEENKUlvE_clEvENKUlvE0_clEvEUlaaE_EESt5arrayIPcLm2EELi4E23TrivialOffsetCalculatorILi1EjESD_NS0_6memory12LoadWithCastILi1EEENSE_13StoreWithCastILi1EEEEEviT_T0_T2_T3_T4_T5_,"ax",@progbits
	.align	128
        .global         _ZN2at6native27unrolled_elementwise_kernelINS0_13BUnaryFunctorIaaaZZZNS0_16fmod_kernel_cudaERNS_18TensorIteratorBaseEENKUlvE_clEvENKUlvE0_clEvEUlaaE_EESt5arrayIPcLm2EELi4E23TrivialOffsetCalculatorILi1EjESD_NS0_6memory12LoadWithCastILi1EEENSE_13StoreWithCastILi1EEEEEviT_T0_T2_T3_T4_T5_
        .type           _ZN2at6native27unrolled_elementwise_kernelINS0_13BUnaryFunctorIaaaZZZNS0_16fmod_kernel_cudaERNS_18TensorIteratorBaseEENKUlvE_clEvENKUlvE0_clEvEUlaaE_EESt5arrayIPcLm2EELi4E23TrivialOffsetCalculatorILi1EjESD_NS0_6memory12LoadWithCastILi1EEENSE_13StoreWithCastILi1EEEEEviT_T0_T2_T3_T4_T5_,@function
        .size           _ZN2at6native27unrolled_elementwise_kernelINS0_13BUnaryFunctorIaaaZZZNS0_16fmod_kernel_cudaERNS_18TensorIteratorBaseEENKUlvE_clEvENKUlvE0_clEvEUlaaE_EESt5arrayIPcLm2EELi4E23TrivialOffsetCalculatorILi1EjESD_NS0_6memory12LoadWithCastILi1EEENSE_13StoreWithCastILi1EEEEEviT_T0_T2_T3_T4_T5_,(.L_x_49886 - _ZN2at6native27unrolled_elementwise_kernelINS0_13BUnaryFunctorIaaaZZZNS0_16fmod_kernel_cudaERNS_18TensorIteratorBaseEENKUlvE_clEvENKUlvE0_clEvEUlaaE_EESt5arrayIPcLm2EELi4E23TrivialOffsetCalculatorILi1EjESD_NS0_6memory12LoadWithCastILi1EEENSE_13StoreWithCastILi1EEEEEviT_T0_T2_T3_T4_T5_)
        .other          _ZN2at6native27unrolled_elementwise_kernelINS0_13BUnaryFunctorIaaaZZZNS0_16fmod_kernel_cudaERNS_18TensorIteratorBaseEENKUlvE_clEvENKUlvE0_clEvEUlaaE_EESt5arrayIPcLm2EELi4E23TrivialOffsetCalculatorILi1EjESD_NS0_6memory12LoadWithCastILi1EEENSE_13StoreWithCastILi1EEEEEviT_T0_T2_T3_T4_T5_,@"STO_CUDA_ENTRY STV_DEFAULT"
_ZN2at6native27unrolled_elementwise_kernelINS0_13BUnaryFunctorIaaaZZZNS0_16fmod_kernel_cudaERNS_18TensorIteratorBaseEENKUlvE_clEvENKUlvE0_clEvEUlaaE_EESt5arrayIPcLm2EELi4E23TrivialOffsetCalculatorILi1EjESD_NS0_6memory12LoadWithCastILi1EEENSE_13StoreWithCastILi1EEEEEviT_T0_T2_T3_T4_T5_:
.text._ZN2at6native27unrolled_elementwise_kernelINS0_13BUnaryFunctorIaaaZZZNS0_16fmod_kernel_cudaERNS_18TensorIteratorBaseEENKUlvE_clEvENKUlvE0_clEvEUlaaE_EESt5arrayIPcLm2EELi4E23TrivialOffsetCalculatorILi1EjESD_NS0_6memory12LoadWithCastILi1EEENSE_13StoreWithCastILi1EEEEEviT_T0_T2_T3_T4_T5_:
        /* <DEDUP_REMOVED lines=31> */
.L_x_21500:
[----:B------:R3:W5:Y:S01]  /*01f0*/  LDG.E.U8 R0, desc[UR36][R4.64] ;  /* 0x0000002404007981 */ /* 0x000762000c1e1100 */
[----:B------:R-:W-:Y:S05]  /*0200*/  BRA `(.L_x_21502) ;  /* 0x0000000c00507947 */ /* 0x000fea0003800000 */
.L_x_21499:
        /* <DEDUP_REMOVED lines=8> */
.L_x_21504:
[----:B------:R1:W5:Y:S01]  /*0290*/  LDG.E.U8 R0, desc[UR36][R4.64] ;  /* 0x0000002404007981 */ /* 0x000362000c1e1100 */
[----:B------:R-:W-:Y:S05]  /*02a0*/  BRA `(.L_x_21502) ;  /* 0x0000000c00287947 */ /* 0x000fea0003800000 */
.L_x_21503:
[----:B------:R2:W5:Y:S01]  /*02b0*/  LDG.E.U16 R0, desc[UR36][R4.64] ;  /* 0x0000002404007981 */ /* 0x000562000c1e1500 */
[----:B------:R-:W-:Y:S05]  /*02c0*/  BRA `(.L_x_21502) ;  /* 0x0000000c00207947 */ /* 0x000fea0003800000 */
.L_x_21498:
        /* <DEDUP_REMOVED lines=9> */
.L_x_21506:
[----:B------:R-:W2:Y:S02]  /*0360*/  LDG.E.U16 R3, desc[UR36][R4.64] ;  /* 0x0000002404037981 */ /* 0x000ea4000c1e1500 */
[----:B--2---:R-:W-:-:S06]  /*0370*/  HADD2.F32 R3, -RZ, R3.H0_H0 ;  /* 0x20000003ff037230 */ /* 0x004fcc0000004100 */
[----:B------:R-:W0:Y:S02]  /*0380*/  F2I.FTZ.TRUNC.NTZ R3, R3 ;  /* 0x0000000300037305 */ /* 0x000e24000021f100 */
[----:B0-----:R-:W-:Y:S01]  /*0390*/  PRMT R0, R3, 0x7610, R0 ;  /* 0x0000761003007816 */ /* 0x001fe20000000000 */
[----:B------:R-:W-:Y:S06]  /*03a0*/  BRA `(.L_x_21502) ;  /* 0x0000000800e87947 */ /* 0x000fec0003800000 */
.L_x_21505:
        /* <DEDUP_REMOVED lines=9> */
.L_x_21508:
[----:B------:R-:W2:Y:S02]  /*0440*/  LDG.E.U16 R4, desc[UR36][R4.64] ;  /* 0x0000002404047981 */ /* 0x000ea4000c1e1500 */
[----:B--2---:R-:W-:-:S06]  /*0450*/  HADD2.F32 R3, -RZ, R4.H0_H0 ;  /* 0x20000004ff037230 */ /* 0x004fcc0000004100 */
[----:B------:R-:W0:Y:S02]  /*0460*/  F2I.FTZ.TRUNC.NTZ R3, R3 ;  /* 0x0000000300037305 */ /* 0x000e24000021f100 */
[----:B0-----:R-:W-:Y:S01]  /*0470*/  PRMT R0, R3, 0x7610, R0 ;  /* 0x0000761003007816 */ /* 0x001fe20000000000 */
[----:B------:R-:W-:Y:S06]  /*0480*/  BRA `(.L_x_21502) ;  /* 0x0000000800b07947 */ /* 0x000fec0003800000 */
.L_x_21507:
[----:B------:R-:W2:Y:S02]  /*0490*/  LDG.E.64 R4, desc[UR36][R4.64] ;  /* 0x0000002404047981 */ /* 0x000ea4000c1e1b00 */
[----:B--2---:R0:W1:Y:S02]  /*04a0*/  F2I.F64.TRUNC R0, R4 ;  /* 0x0000000400007311 */ /* 0x004064000030d100 */
[----:B01----:R-:W-:Y:S05]  /*04b0*/  BRA `(.L_x_21502) ;  /* 0x0000000800a47947 */ /* 0x003fea0003800000 */
.L_x_21497:
        /* <DEDUP_REMOVED lines=12> */
.L_x_21511:
[----:B------:R-:W2:Y:S02]  /*0580*/  LDG.E.64 R4, desc[UR36][R4.64] ;  /* 0x0000002404047981 */ /* 0x000ea4000c1e1b00 */
[----:B--2---:R0:W1:Y:S02]  /*0590*/  F2I.F64.TRUNC R0, R4 ;  /* 0x0000000400007311 */ /* 0x004064000030d100 */
[----:B01----:R-:W-:Y:S05]  /*05a0*/  BRA `(.L_x_21502) ;  /* 0x0000000800687947 */ /* 0x003fea0003800000 */
.L_x_21510:
        /* <DEDUP_REMOVED lines=27> */
.L_x_21513:
        /* <DEDUP_REMOVED lines=15> */
.L_x_21512:
[----:B------:R-:W2:Y:S02]  /*0850*/  LDG.E.U16 R3, desc[UR36][R4.64] ;  /* 0x0000002404037981 */ /* 0x000ea4000c1e1500 */
[----:B--2---:R-:W-:-:S06]  /*0860*/  IMAD.U32 R3, R3, 0x10000, RZ ;  /* 0x0001000003037824 */ /* 0x004fcc00078e00ff */
[----:B------:R-:W0:Y:S02]  /*0870*/  F2I.FTZ.TRUNC.NTZ R3, R3 ;  /* 0x0000000300037305 */ /* 0x000e24000021f100 */
[----:B0-----:R-:W-:Y:S01]  /*0880*/  PRMT R0, R3, 0x7610, R0 ;  /* 0x0000761003007816 */ /* 0x001fe20000000000 */
[----:B------:R-:W-:Y:S06]  /*0890*/  BRA `(.L_x_21502) ;  /* 0x0000000400ac7947 */ /* 0x000fec0003800000 */
.L_x_21509:
        /* <DEDUP_REMOVED lines=10> */
.L_x_21516:
        /* <DEDUP_REMOVED lines=21> */
.L_x_21520:
[----:B------:R-:W-:Y:S05]  /*0a90*/  BSYNC.RECONVERGENT B1 ;  /* 0x0000000000017941 */ /* 0x000fea0003800200 */
.L_x_21519:
[----:B------:R-:W-:Y:S01]  /*0aa0*/  IMAD.SHL.U32 R0, R0, 0x100000, RZ ;  /* 0x0010000000007824 */ /* 0x000fe200078e00ff */
[----:B------:R-:W-:-:S04]  /*0ab0*/  LEA R3, R3, 0x3b800000, 0x17 ;  /* 0x3b80000003037811 */ /* 0x000fc800078eb8ff */
[----:B------:R-:W-:-:S07]  /*0ac0*/  LOP3.LUT R3, R3, R0, R7, 0xfe, !PT ;  /* 0x0000000003037212 */ /* 0x000fce00078efe07 */
.L_x_21518:
[----:B------:R-:W-:Y:S05]  /*0ad0*/  BSYNC.RECONVERGENT B0 ;  /* 0x0000000000007941 */ /* 0x000fea0003800200 */
.L_x_21517:
[----:B------:R-:W0:Y:S02]  /*0ae0*/  F2I.FTZ.TRUNC.NTZ R3, R3 ;  /* 0x0000000300037305 */ /* 0x000e24000021f100 */
[----:B0-----:R-:W-:Y:S01]  /*0af0*/  PRMT R0, R3, 0x7610, R0 ;  /* 0x0000761003007816 */ /* 0x001fe20000000000 */
[----:B------:R-:W-:Y:S06]  /*0b00*/  BRA `(.L_x_21502) ;  /* 0x0000000400107947 */ /* 0x000fec0003800000 */
.L_x_21515:
        /* <DEDUP_REMOVED lines=21> */
.L_x_21524:
[----:B------:R-:W-:Y:S05]  /*0c60*/  BSYNC.RECONVERGENT B1 ;  /* 0x0000000000017941 */ /* 0x000fea0003800200 */
.L_x_21523:
[----:B------:R-:W-:Y:S01]  /*0c70*/  IMAD.SHL.U32 R0, R0, 0x200000, RZ ;  /* 0x0020000000007824 */ /* 0x000fe200078e00ff */
[----:B------:R-:W-:-:S04]  /*0c80*/  LEA R3, R3, 0x37800000, 0x17 ;  /* 0x3780000003037811 */ /* 0x000fc800078eb8ff */
[----:B------:R-:W-:-:S07]  /*0c90*/  LOP3.LUT R3, R3, R0, R7, 0xfe, !PT ;  /* 0x0000000003037212 */ /* 0x000fce00078efe07 */
.L_x_21522:
[----:B------:R-:W-:Y:S05]  /*0ca0*/  BSYNC.RECONVERGENT B0 ;  /* 0x0000000000007941 */ /* 0x000fea0003800200 */
.L_x_21521:
[----:B------:R-:W0:Y:S02]  /*0cb0*/  F2I.FTZ.TRUNC.NTZ R3, R3 ;  /* 0x0000000300037305 */ /* 0x000e24000021f100 */
[----:B0-----:R-:W-:Y:S01]  /*0cc0*/  PRMT R0, R3, 0x7610, R0 ;  /* 0x0000761003007816 */ /* 0x001fe20000000000 */
[----:B------:R-:W-:Y:S06]  /*0cd0*/  BRA `(.L_x_21502) ;  /* 0x00000000009c7947 */ /* 0x000fec0003800000 */
.L_x_21514:
[----:B------:R-:W-:-:S09]  /*0ce0*/  UISETP.NE.AND UP0, UPT, UR4, 0x1c, UPT ;  /* 0x0000001c0400788c */ /* 0x000fd2000bf05270 */
[----:B------:R-:W-:Y:S05]  /*0cf0*/  BRA.U !UP0, `(.L_x_21525) ;  /* 0x0000000108907547 */ /* 0x000fea000b800000 */
[----:B------:R-:W-:-:S09]  /*0d00*/  UISETP.NE.AND UP0, UPT, UR4, 0x1d, UPT ;  /* 0x0000001d0400788c */ /* 0x000fd2000bf05270 */
[----:B------:R-:W-:Y:S05]  /*0d10*/  BRA.U !UP0, `(.L_x_21526) ;  /* 0x0000000108807547 */ /* 0x000fea000b800000 */
[----:B------:R-:W-:-:S09]  /*0d20*/  UISETP.NE.AND UP0, UPT, UR4, 0x2c, UPT ;  /* 0x0000002c0400788c */ /* 0x000fd2000bf05270 */
[----:B------:R-:W-:Y:S05]  /*0d30*/  BRA.U !UP0, `(.L_x_21527) ;  /* 0x0000000108487547 */ /* 0x000fea000b800000 */
.L_x_21501:
        /* <DEDUP_REMOVED lines=16> */
.L_x_21528:
[----:B------:R-:W-:Y:S01]  /*0e40*/  PRMT R0, RZ, 0x7610, R0 ;  /* 0x00007610ff007816 */ /* 0x000fe20000000000 */
[----:B------:R-:W-:Y:S06]  /*0e50*/  BRA `(.L_x_21502) ;  /* 0x00000000003c7947 */ /* 0x000fec0003800000 */
.L_x_21527:
        /* <DEDUP_REMOVED lines=8> */
.L_x_21530:
[----:B------:R-:W-:Y:S05]  /*0ee0*/  BSYNC.RECONVERGENT B0 ;  /* 0x0000000000007941 */ /* 0x000fea0003800200 */
.L_x_21529:
[----:B------:R-:W0:Y:S02]  /*0ef0*/  F2I.FTZ.TRUNC.NTZ R3, R3 ;  /* 0x0000000300037305 */ /* 0x000e24000021f100 */
[----:B0-----:R-:W-:Y:S01]  /*0f00*/  PRMT R0, R3, 0x7610, R0 ;  /* 0x0000761003007816 */ /* 0x001fe20000000000 */
[----:B------:R-:W-:Y:S06]  /*0f10*/  BRA `(.L_x_21502) ;  /* 0x00000000000c7947 */ /* 0x000fec0003800000 */
.L_x_21526:
[----:B------:R0:W5:Y:S01]  /*0f20*/  LDG.E.U8 R0, desc[UR36][R4.64] ;  /* 0x0000002404007981 */ /* 0x000162000c1e1100 */
[----:B------:R-:W-:Y:S05]  /*0f30*/  BRA `(.L_x_21502) ;  /* 0x0000000000047947 */ /* 0x000fea0003800000 */
.L_x_21525:
[----:B------:R0:W5:Y:S02]  /*0f40*/  LDG.E.U8 R0, desc[UR36][R4.64] ;  /* 0x0000002404007981 */ /* 0x000164000c1e1100 */
.L_x_21502:
[----:B-1---5:R-:W-:Y:S01]  /*0f50*/  PRMT R0, R0, 0x8880, RZ ;  /* 0x0000888000007816 */ /* 0x022fe200000000ff */
[----:B------:R-:W-:-:S03]  /*0f60*/  VIADD R23, R25, 0x80 ;  /* 0x0000008019177836 */ /* 0x000fc60000000000 */
[----:B------:R-:W-:-:S07]  /*0f70*/  PRMT R22, R0, 0x7710, RZ ;  /* 0x0000771000167816 */ /* 0x000fce00000000ff */
.L_x_21496:
[----:B------:R-:W-:Y:S05]  /*0f80*/  BSYNC.RECONVERGENT B6 ;  /* 0x0000000000067941 */ /* 0x000fea0003800200 */
.L_x_21495:
[----:B------:R-:W-:Y:S01]  /*0f90*/  ISETP.GE.AND P0, PT, R23, R16, PT ;  /* 0x000000101700720c */ /* 0x000fe20003f06270 */
[----:B------:R-:W-:Y:S01]  /*0fa0*/  BSSY.RECONVERGENT B6, `(.L_x_21531) ;  /* 0x00000ef000067945 */ /* 0x000fe20003800200 */
[----:B------:R-:W-:-:S11]  /*0fb0*/  PRMT R19, RZ, 0x7610, R19 ;  /* 0x00007610ff137816 */ /* 0x000fd60000000013 */
        /* <DEDUP_REMOVED lines=20> */
.L_x_21536:
[----:B------:R0:W5:Y:S01]  /*1100*/  LDG.E.U8 R0, desc[UR36][R4.64] ;  /* 0x0000002404007981 */ /* 0x000162000c1e1100 */
[----:B------:R-:W-:Y:S05]  /*1110*/  BRA `(.L_x_21538) ;  /* 0x0000000c00507947 */ /* 0x000fea0003800000 */
.L_x_21535:
        /* <DEDUP_REMOVED lines=8> */
.L_x_21540:
[----:B------:R0:W5:Y:S01]  /*11a0*/  LDG.E.U8 R0, desc[UR36][R4.64] ;  /* 0x0000002404007981 */ /* 0x000162000c1e1100 */
[----:B------:R-:W-:Y:S05]  /*11b0*/  BRA `(.L_x_21538) ;  /* 0x0000000c00287947 */ /* 0x000fea0003800000 */
.L_x_21539:
[----:B------:R0:W5:Y:S01]  /*11c0*/  LDG.E.U16 R0, desc[UR36][R4.64] ;  /* 0x0000002404007981 */ /* 0x000162000c1e1500 */
[----:B------:R-:W-:Y:S05]  /*11d0*/  BRA `(.L_x_21538) ;  /* 0x0000000c00207947 */ /* 0x000fea0003800000 */
.L_x_21534:
        /* <DEDUP_REMOVED lines=9> */
.L_x_21542:
[----:B------:R-:W2:Y:S02]  /*1270*/  LDG.E.U16 R3, desc[UR36][R4.64] ;  /* 0x0000002404037981 */ /* 0x000ea4000c1e1500 */
[----:B--2---:R-:W-:-:S06]  /*1280*/  HADD2.F32 R3, -RZ, R3.H0_H0 ;  /* 0x20000003ff037230 */ /* 0x004fcc0000004100 */
[----:B------:R-:W0:Y:S02]  /*1290*/  F2I.FTZ.TRUNC.NTZ R3, R3 ;  /* 0x0000000300037305 */ /* 0x000e24000021f100 */
[----:B0-----:R-:W-:Y:S01]  /*12a0*/  PRMT R0, R3, 0x7610, R0 ;  /* 0x0000761003007816 */ /* 0x001fe20000000000 */
[----:B------:R-:W-:Y:S06]  /*12b0*/  BRA `(.L_x_21538) ;  /* 0x0000000800e87947 */ /* 0x000fec0003800000 */
.L_x_21541:
        /* <DEDUP_REMOVED lines=9> */
.L_x_21544:
[----:B------:R-:W2:Y:S02]  /*1350*/  LDG.E.U16 R4, desc[UR36][R4.64] ;  /* 0x0000002404047981 */ /* 0x000ea4000c1e1500 */
[----:B--2---:R-:W-:-:S06]  /*1360*/  HADD2.F32 R3, -RZ, R4.H0_H0 ;  /* 0x20000004ff037230 */ /* 0x004fcc0000004100 */
[----:B------:R-:W0:Y:S02]  /*1370*/  F2I.FTZ.TRUNC.NTZ R3, R3 ;  /* 0x0000000300037305 */ /* 0x000e24000021f100 */
[----:B0-----:R-:W-:Y:S01]  /*1380*/  PRMT R0, R3, 0x7610, R0 ;  /* 0x0000761003007816 */ /* 0x001fe20000000000 */
[----:B------:R-:W-:Y:S06]  /*1390*/  BRA `(.L_x_21538) ;  /* 0x0000000800b07947 */ /* 0x000fec0003800000 */
.L_x_21543:
[----:B------:R-:W2:Y:S02]  /*13a0*/  LDG.E.64 R4, desc[UR36][R4.64] ;  /* 0x0000002404047981 */ /* 0x000ea4000c1e1b00 */
[----:B--2---:R0:W1:Y:S02]  /*13b0*/  F2I.F64.TRUNC R0, R4 ;  /* 0x0000000400007311 */ /* 0x004064000030d100 */
[----:B01----:R-:W-:Y:S05]  /*13c0*/  BRA `(.L_x_21538) ;  /* 0x0000000800a47947 */ /* 0x003fea0003800000 */
.L_x_21533:
        /* <DEDUP_REMOVED lines=12> */
.L_x_21547:
[----:B------:R-:W2:Y:S02]  /*1490*/  LDG.E.64 R4, desc[UR36][R4.64] ;  /* 0x0000002404047981 */ /* 0x000ea4000c1e1b00 */
[----:B--2---:R0:W1:Y:S02]  /*14a0*/  F2I.F64.TRUNC R0, R4 ;  /* 0x0000000400007311 */ /* 0x004064000030d100 */
[----:B01----:R-:W-:Y:S05]  /*14b0*/  BRA `(.L_x_21538) ;  /* 0x0000000800687947 */ /* 0x003fea0003800000 */
.L_x_21546:
        /* <DEDUP_REMOVED lines=27> */
.L_x_21549:
        /* <DEDUP_REMOVED lines=15> */
.L_x_21548:
[----:B------:R-:W2:Y:S02]  /*1760*/  LDG.E.U16 R3, desc[UR36][R4.64] ;  /* 0x0000002404037981 */ /* 0x000ea4000c1e1500 */
[----:B--2---:R-:W-:-:S06]  /*1770*/  IMAD.U32 R3, R3, 0x10000, RZ ;  /* 0x0001000003037824 */ /* 0x004fcc00078e00ff */
[----:B------:R-:W0:Y:S02]  /*1780*/  F2I.FTZ.TRUNC.NTZ R3, R3 ;  /* 0x0000000300037305 */ /* 0x000e24000021f100 */
[----:B0-----:R-:W-:Y:S01]  /*1790*/  PRMT R0, R3, 0x7610, R0 ;  /* 0x0000761003007816 */ /* 0x001fe20000000000 */
[----:B------:R-:W-:Y:S06]  /*17a0*/  BRA `(.L_x_21538) ;  /* 0x0000000400ac7947 */ /* 0x000fec0003800000 */
.L_x_21545:
        /* <DEDUP_REMOVED lines=10> */
.L_x_21552:
        /* <DEDUP_REMOVED lines=21> */
.L_x_21556:
[----:B------:R-:W-:Y:S05]  /*19a0*/  BSYNC.RECONVERGENT B1 ;  /* 0x0000000000017941 */ /* 0x000fea0003800200 */
.L_x_21555:
[----:B------:R-:W-:Y:S01]  /*19b0*/  IMAD.SHL.U32 R0, R0, 0x100000, RZ ;  /* 0x0010000000007824 */ /* 0x000fe200078e00ff */
[----:B------:R-:W-:-:S04]  /*19c0*/  LEA R3, R3, 0x3b800000, 0x17 ;  /* 0x3b80000003037811 */ /* 0x000fc800078eb8ff */
[----:B------:R-:W-:-:S07]  /*19d0*/  LOP3.LUT R3, R3, R0, R7, 0xfe, !PT ;  /* 0x0000000003037212 */ /* 0x000fce00078efe07 */
.L_x_21554:
[----:B------:R-:W-:Y:S05]  /*19e0*/  BSYNC.RECONVERGENT B0 ;  /* 0x0000000000007941 */ /* 0x000fea0003800200 */
.L_x_21553:
[----:B------:R-:W0:Y:S02]  /*19f0*/  F2I.FTZ.TRUNC.NTZ R3, R3 ;  /* 0x0000000300037305 */ /* 0x000e24000021f100 */
[----:B0-----:R-:W-:Y:S01]  /*1a00*/  PRMT R0, R3, 0x7610, R0 ;  /* 0x0000761003007816 */ /* 0x001fe20000000000 */
[----:B------:R-:W-:Y:S06]  /*1a10*/  BRA `(.L_x_21538) ;  /* 0x0000000400107947 */ /* 0x000fec0003800000 */
.L_x_21551:
        /* <DEDUP_REMOVED lines=21> */
.L_x_21560:
[----:B------:R-:W-:Y:S05]  /*1b70*/  BSYNC.RECONVERGENT B1 ;  /* 0x0000000000017941 */ /* 0x000fea0003800200 */
.L_x_21559:
[----:B------:R-:W-:Y:S01]  /*1b80*/  IMAD.SHL.U32 R0, R0, 0x200000, RZ ;  /* 0x0020000000007824 */ /* 0x000fe200078e00ff */
[----:B------:R-:W-:-:S04]  /*1b90*/  LEA R3, R3, 0x37800000, 0x17 ;  /* 0x3780000003037811 */ /* 0x000fc800078eb8ff */
[----:B------:R-:W-:-:S07]  /*1ba0*/  LOP3.LUT R3, R3, R0, R7, 0xfe, !PT ;  /* 0x0000000003037212 */ /* 0x000fce00078efe07 */
.L_x_21558:
[----:B------:R-:W-:Y:S05]  /*1bb0*/  BSYNC.RECONVERGENT B0 ;  /* 0x0000000000007941 */ /* 0x000fea0003800200 */
.L_x_21557:
[----:B------:R-:W0:Y:S02]  /*1bc0*/  F2I.FTZ.TRUNC.NTZ R3, R3 ;  /* 0x0000000300037305 */ /* 0x000e24000021f100 */
[----:B0-----:R-:W-:Y:S01]  /*1bd0*/  PRMT R0, R3, 0x7610, R0 ;  /* 0x0000761003007816 */ /* 0x001fe20000000000 */
[----:B------:R-:W-:Y:S06]  /*1be0*/  BRA `(.L_x_21538) ;  /* 0x00000000009c7947 */ /* 0x000fec0003800000 */
.L_x_21550:
        /* <DEDUP_REMOVED lines=14> */
.L_x_21564:
[----:B------:R-:W-:Y:S05]  /*1cd0*/  BSYNC.RECONVERGENT B0 ;  /* 0x0000000000007941 */ /* 0x000fea0003800200 */
.L_x_21563:
[----:B------:R-:W0:Y:S02]  /*1ce0*/  F2I.FTZ.TRUNC.NTZ R3, R3 ;  /* 0x0000000300037305 */ /* 0x000e24000021f100 */
[----:B0-----:R-:W-:Y:S01]  /*1cf0*/  PRMT R0, R3, 0x7610, R0 ;  /* 0x0000761003007816 */ /* 0x001fe20000000000 */
[----:B------:R-:W-:Y:S06]  /*1d00*/  BRA `(.L_x_21538) ;  /* 0x0000000000547947 */ /* 0x000fec0003800000 */
.L_x_21537:
        /* <DEDUP_REMOVED lines=16> */
.L_x_21565:
[----:B------:R-:W-:Y:S01]  /*1e10*/  PRMT R0, RZ, 0x7610, R0 ;  /* 0x00007610ff007816 */ /* 0x000fe20000000000 */
[----:B------:R-:W-:Y:S06]  /*1e20*/  BRA `(.L_x_21538) ;  /* 0x00000000000c7947 */ /* 0x000fec0003800000 */
.L_x_21562:
[----:B------:R1:W5:Y:S01]  /*1e30*/  LDG.E.U8 R0, desc[UR36][R4.64] ;  /* 0x0000002404007981 */ /* 0x000362000c1e1100 */
[----:B------:R-:W-:Y:S05]  /*1e40*/  BRA `(.L_x_21538) ;  /* 0x0000000000047947 */ /* 0x000fea0003800000 */
.L_x_21561:
[----:B------:R0:W5:Y:S02]  /*1e50*/  LDG.E.U8 R0, desc[UR36][R4.64] ;  /* 0x0000002404007981 */ /* 0x000164000c1e1100 */
.L_x_21538:
[----:B-1--45:R-:W-:Y:S01]  /*1e60*/  PRMT R0, R0, 0x8880, RZ ;  /* 0x0000888000007816 */ /* 0x032fe200000000ff */
[----:B------:R-:W-:-:S03]  /*1e70*/  VIADD R23, R23, 0x80 ;  /* 0x0000008017177836 */ /* 0x000fc60000000000 */
[----:B------:R-:W-:-:S07]  /*1e80*/  PRMT R19, R0, 0x7710, RZ ;  /* 0x0000771000137816 */ /* 0x000fce00000000ff */
.L_x_21532:
[----:B------:R-:W-:Y:S05]  /*1e90*/  BSYNC.RECONVERGENT B6 ;  /* 0x0000000000067941 */ /* 0x000fea0003800200 */
.L_x_21531:
        /* <DEDUP_REMOVED lines=23> */
.L_x_21571:
[----:B------:R0:W5:Y:S01]  /*2010*/  LDG.E.U8 R0, desc[UR36][R4.64] ;  /* 0x0000002404007981 */ /* 0x000162000c1e1100 */
[----:B------:R-:W-:Y:S05]  /*2020*/  BRA `(.L_x_21573) ;  /* 0x0000000c00507947 */ /* 0x000fea0003800000 */
.L_x_21570:
        /* <DEDUP_REMOVED lines=8> */
.L_x_21575:
[----:B------:R0:W5:Y:S01]  /*20b0*/  LDG.E.U8 R0, desc[UR36][R4.64] ;  /* 0x0000002404007981 */ /* 0x000162000c1e1100 */
[----:B------:R-:W-:Y:S05]  /*20c0*/  BRA `(.L_x_21573) ;  /* 0x0000000c00287947 */ /* 0x000fea0003800000 */
.L_x_21574:
[----:B------:R0:W5:Y:S01]  /*20d0*/  LDG.E.U16 R0, desc[UR36][R4.64] ;  /* 0x0000002404007981 */ /* 0x000162000c1e1500 */
[----:B------:R-:W-:Y:S05]  /*20e0*/  BRA `(.L_x_21573) ;  /* 0x0000000c00207947 */ /* 0x000fea0003800000 */
.L_x_21569:
        /* <DEDUP_REMOVED lines=9> */
.L_x_21577:
[----:B------:R-:W2:Y:S02]  /*2180*/  LDG.E.U16 R3, desc[UR36][R4.64] ;  /* 0x0000002404037981 */ /* 0x000ea4000c1e1500 */
[----:B--2---:R-:W-:-:S06]  /*2190*/  HADD2.F32 R3, -RZ, R3.H0_H0 ;  /* 0x20000003ff037230 */ /* 0x004fcc0000004100 */
[----:B------:R-:W0:Y:S02]  /*21a0*/  F2I.FTZ.TRUNC.NTZ R3, R3 ;  /* 0x0000000300037305 */ /* 0x000e24000021f100 */
[----:B0-----:R-:W-:Y:S01]  /*21b0*/  PRMT R0, R3, 0x7610, R0 ;  /* 0x0000761003007816 */ /* 0x001fe20000000000 */
[----:B------:R-:W-:Y:S06]  /*21c0*/  BRA `(.L_x_21573) ;  /* 0x0000000800e87947 */ /* 0x000fec0003800000 */
.L_x_21576:
        /* <DEDUP_REMOVED lines=9> */
.L_x_21579:
[----:B------:R-:W2:Y:S02]  /*2260*/  LDG.E.U16 R4, desc[UR36][R4.64] ;  /* 0x0000002404047981 */ /* 0x000ea4000c1e1500 */
[----:B--2---:R-:W-:-:S06]  /*2270*/  HADD2.F32 R3, -RZ, R4.H0_H0 ;  /* 0x20000004ff037230 */ /* 0x004fcc0000004100 */
[----:B------:R-:W0:Y:S02]  /*2280*/  F2I.FTZ.TRUNC.NTZ R3, R3 ;  /* 0x0000000300037305 */ /* 0x000e24000021f100 */
[----:B0-----:R-:W-:Y:S01]  /*2290*/  PRMT R0, R3, 0x7610, R0 ;  /* 0x0000761003007816 */ /* 0x001fe20000000000 */
[----:B------:R-:W-:Y:S06]  /*22a0*/  BRA `(.L_x_21573) ;  /* 0x0000000800b07947 */ /* 0x000fec0003800000 */
.L_x_21578:
[----:B------:R-:W2:Y:S02]  /*22b0*/  LDG.E.64 R4, desc[UR36][R4.64] ;  /* 0x0000002404047981 */ /* 0x000ea4000c1e1b00 */
[----:B--2---:R0:W1:Y:S02]  /*22c0*/  F2I.F64.TRUNC R0, R4 ;  /* 0x0000000400007311 */ /* 0x004064000030d100 */
[----:B01----:R-:W-:Y:S05]  /*22d0*/  BRA `(.L_x_21573) ;  /* 0x0000000800a47947 */ /* 0x003fea0003800000 */
.L_x_21568:
        /* <DEDUP_REMOVED lines=12> */
.L_x_21582:
[----:B------:R-:W2:Y:S02]  /*23a0*/  LDG.E.64 R4, desc[UR36][R4.64] ;  /* 0x0000002404047981 */ /* 0x000ea4000c1e1b00 */
[----:B--2---:R3:W4:Y:S02]  /*23b0*/  F2I.F64.TRUNC R0, R4 ;  /* 0x0000000400007311 */ /* 0x004724000030d100 */
[----:B---34-:R-:W-:Y:S05]  /*23c0*/  BRA `(.L_x_21573) ;  /* 0x0000000800687947 */ /* 0x018fea0003800000 */
.L_x_21581:
        /* <DEDUP_REMOVED lines=27> */
.L_x_21584:
        /* <DEDUP_REMOVED lines=15> */
.L_x_21583:
[----:B------:R-:W2:Y:S02]  /*2670*/  LDG.E.U16 R3, desc[UR36][R4.64] ;  /* 0x0000002404037981 */ /* 0x000ea4000c1e1500 */
[----:B--2---:R-:W-:-:S06]  /*2680*/  IMAD.U32 R3, R3, 0x10000, RZ ;  /* 0x0001000003037824 */ /* 0x004fcc00078e00ff */
[----:B------:R-:W0:Y:S02]  /*2690*/  F2I.FTZ.TRUNC.NTZ R3, R3 ;  /* 0x0000000300037305 */ /* 0x000e24000021f100 */
[----:B0-----:R-:W-:Y:S01]  /*26a0*/  PRMT R0, R3, 0x7610, R0 ;  /* 0x0000761003007816 */ /* 0x001fe20000000000 */
[----:B------:R-:W-:Y:S06]  /*26b0*/  BRA `(.L_x_21573) ;  /* 0x0000000400ac7947 */ /* 0x000fec0003800000 */
.L_x_21580:
        /* <DEDUP_REMOVED lines=10> */
.L_x_21587:
        /* <DEDUP_REMOVED lines=21> */
.L_x_21591:
[----:B------:R-:W-:Y:S05]  /*28b0*/  BSYNC.RECONVERGENT B1 ;  /* 0x0000000000017941 */ /* 0x000fea0003800200 */
.L_x_21590:
[----:B------:R-:W-:Y:S01]  /*28c0*/  IMAD.SHL.U32 R0, R0, 0x100000, RZ ;  /* 0x0010000000007824 */ /* 0x000fe200078e00ff */
[----:B------:R-:W-:-:S04]  /*28d0*/  LEA R3, R3, 0x3b800000, 0x17 ;  /* 0x3b80000003037811 */ /* 0x000fc800078eb8ff */
[----:B------:R-:W-:-:S07]  /*28e0*/  LOP3.LUT R3, R3, R0, R7, 0xfe, !PT ;  /* 0x0000000003037212 */ /* 0x000fce00078efe07 */
.L_x_21589:
[----:B------:R-:W-:Y:S05]  /*28f0*/  BSYNC.RECONVERGENT B0 ;  /* 0x0000000000007941 */ /* 0x000fea0003800200 */
.L_x_21588:
[----:B------:R-:W0:Y:S02]  /*2900*/  F2I.FTZ.TRUNC.NTZ R3, R3 ;  /* 0x0000000300037305 */ /* 0x000e24000021f100 */
[----:B0-----:R-:W-:Y:S01]  /*2910*/  PRMT R0, R3, 0x7610, R0 ;  /* 0x0000761003007816 */ /* 0x001fe20000000000 */
[----:B------:R-:W-:Y:S06]  /*2920*/  BRA `(.L_x_21573) ;  /* 0x0000000400107947 */ /* 0x000fec0003800000 */
.L_x_21586:
        /* <DEDUP_REMOVED lines=21> */
.L_x_21595:
[----:B------:R-:W-:Y:S05]  /*2a80*/  BSYNC.RECONVERGENT B1 ;  /* 0x0000000000017941 */ /* 0x000fea0003800200 */
.L_x_21594:
[----:B------:R-:W-:Y:S01]  /*2a90*/  IMAD.SHL.U32 R0, R0, 0x200000, RZ ;  /* 0x0020000000007824 */ /* 0x000fe200078e00ff */
[----:B------:R-:W-:-:S04]  /*2aa0*/  LEA R3, R3, 0x37800000, 0x17 ;  /* 0x3780000003037811 */ /* 0x000fc800078eb8ff */
[----:B------:R-:W-:-:S07]  /*2ab0*/  LOP3.LUT R3, R3, R0, R7, 0xfe, !PT ;  /* 0x0000000003037212 */ /* 0x000fce00078efe07 */
.L_x_21593:
[----:B------:R-:W-:Y:S05]  /*2ac0*/  BSYNC.RECONVERGENT B0 ;  /* 0x0000000000007941 */ /* 0x000fea0003800200 */
.L_x_21592:
[----:B------:R-:W0:Y:S02]  /*2ad0*/  F2I.FTZ.TRUNC.NTZ R3, R3 ;  /* 0x0000000300037305 */ /* 0x000e24000021f100 */
[----:B0-----:R-:W-:Y:S01]  /*2ae0*/  PRMT R0, R3, 0x7610, R0 ;  /* 0x0000761003007816 */ /* 0x001fe20000000000 */
[----:B------:R-:W-:Y:S06]  /*2af0*/  BRA `(.L_x_21573) ;  /* 0x00000000009c7947 */ /* 0x000fec0003800000 */
.L_x_21585:
        /* <DEDUP_REMOVED lines=14> */
.L_x_21599:
[----:B------:R-:W-:Y:S05]  /*2be0*/  BSYNC.RECONVERGENT B0 ;  /* 0x0000000000007941 */ /* 0x000fea0003800200 */
.L_x_21598:
[----:B------:R-:W0:Y:S02]  /*2bf0*/  F2I.FTZ.TRUNC.NTZ R3, R3 ;  /* 0x0000000300037305 */ /* 0x000e24000021f100 */
[----:B0-----:R-:W-:Y:S01]  /*2c00*/  PRMT R0, R3, 0x7610, R0 ;  /* 0x0000761003007816 */ /* 0x001fe20000000000 */
[----:B------:R-:W-:Y:S06]  /*2c10*/  BRA `(.L_x_21573) ;  /* 0x0000000000547947 */ /* 0x000fec0003800000 */
.L_x_21572:
        /* <DEDUP_REMOVED lines=16> */
.L_x_21600:
[----:B------:R-:W-:Y:S01]  /*2d20*/  PRMT R0, RZ, 0x7610, R0 ;  /* 0x00007610ff007816 */ /* 0x000fe20000000000 */
[----:B------:R-:W-:Y:S06]  /*2d30*/  BRA `(.L_x_21573) ;  /* 0x00000000000c7947 */ /* 0x000fec0003800000 */
.L_x_21597:
[----:B------:R2:W5:Y:S01]  /*2d40*/  LDG.E.U8 R0, desc[UR36][R4.64] ;  /* 0x0000002404007981 */ /* 0x000562000c1e1100 */
[----:B------:R-:W-:Y:S05]  /*2d50*/  BRA `(.L_x_21573) ;  /* 0x0000000000047947 */ /* 0x000fea0003800000 */
.L_x_21596:
[----:B------:R1:W5:Y:S02]  /*2d60*/  LDG.E.U8 R0, desc[UR36][R4.64] ;  /* 0x0000002404007981 */ /* 0x000364000c1e1100 */
.L_x_21573:
[----:B-1--45:R-:W-:Y:S01]  /*2d70*/  PRMT R0, R0, 0x8880, RZ ;  /* 0x0000888000007816 */ /* 0x032fe200000000ff */
[----:B------:R-:W-:-:S03]  /*2d80*/  VIADD R23, R23, 0x80 ;  /* 0x0000008017177836 */ /* 0x000fc60000000000 */
[----:B------:R-:W-:-:S07]  /*2d90*/  PRMT R17, R0, 0x7710, RZ ;  /* 0x0000771000117816 */ /* 0x000fce00000000ff */
.L_x_21567:
[----:B------:R-:W-:Y:S05]  /*2da0*/  BSYNC.RECONVERGENT B6 ;  /* 0x0000000000067941 */ /* 0x000fea0003800200 */
.L_x_21566:
[----:B------:R-:W1:Y:S01]  /*2db0*/  LDC.U8 R18, c[0x0][0x385] ;  /* 0x0000e140ff127b82 */ /* 0x000e620000000000 */
[----:B------:R-:W-:Y:S01]  /*2dc0*/  ISETP.GE.AND P0, PT, R23, R16, PT ;  /* 0x000000101700720c */ /* 0x000fe20003f06270 */
[----:B------:R-:W-:Y:S01]  /*2dd0*/  BSSY.RECONVERGENT B6, `(.L_x_21601) ;  /* 0x00000ee000067945 */ /* 0x000fe20003800200 */
[----:B------:R-:W-:-:S11]  /*2de0*/  PRMT R0, RZ, 0x7610, R0 ;  /* 0x00007610ff007816 */ /* 0x000fd60000000000 */
[----:B------:R-:W-:Y:S05]  /*2df0*/  @P0 BRA `(.L_x_21602) ;  /* 0x0000000c00ac0947 */ /* 0x000fea0003800000 */
[----:B0-234-:R-:W0:Y:S01]  /*2e00*/  LDC.64 R4, c[0x0][0x390] ;  /* 0x0000e400ff047b82 */ /* 0x01de220000000a00 */
        /* <DEDUP_REMOVED lines=18> */
.L_x_21606:
[----:B------:R0:W5:Y:S01]  /*2f30*/  LDG.E.U8 R0, desc[UR36][R4.64] ;  /* 0x0000002404007981 */ /* 0x000162000c1e1100 */
[----:B------:R-:W-:Y:S05]  /*2f40*/  BRA `(.L_x_21608) ;  /* 0x0000000c00507947 */ /* 0x000fea0003800000 */
.L_x_21605:
        /* <DEDUP_REMOVED lines=8> */
.L_x_21610:
[----:B------:R0:W5:Y:S01]  /*2fd0*/  LDG.E.U8 R0, desc[UR36][R4.64] ;  /* 0x0000002404007981 */ /* 0x000162000c1e1100 */
[----:B------:R-:W-:Y:S05]  /*2fe0*/  BRA `(.L_x_21608) ;  /* 0x0000000c00287947 */ /* 0x000fea0003800000 */
.L_x_21609:
[----:B------:R0:W5:Y:S01]  /*2ff0*/  LDG.E.U16 R0, desc[UR36][R4.64] ;  /* 0x0000002404007981 */ /* 0x000162000c1e1500 */
[----:B------:R-:W-:Y:S05]  /*3000*/  BRA `(.L_x_21608) ;  /* 0x0000000c00207947 */ /* 0x000fea0003800000 */
.L_x_21604:
[----:B------:R-:W-:-:S09]  /*3010*/  UISETP.GT.AND UP0, UPT, UR4, 0x6, UPT ;  /* 0x000000060400788c */ /* 0x000fd2000bf04270 */
[----:B------:R-:W-:Y:S05]  /*3020*/  BRA.U UP0, `(.L_x_21611) ;  /* 0x0000000100307547 */ /* 0x000fea000b800000 */
[----:B------:R-:W-:-:S09]  /*3030*/  UISETP.NE.AND UP0, UPT, UR4, 0x5, UPT ;  /* 0x000000050400788c */ /* 0x000fd2000bf05270 */
[----:B------:R-:W-:Y:S05]  /*3040*/  BRA.U !UP0, `(.L_x_21612) ;  /* 0x0000000108147547 */ /* 0x000fea000b800000 */
[----:B------:R-:W-:-:S09]  /*3050*/  UISETP.NE.AND UP0, UPT, UR4, 0x6, UPT ;  /* 0x000000060400788c */ /* 0x000fd2000bf05270 */
[----:B------:R-:W-:Y:S05]  /*3060*/  BRA.U UP0, `(.L_x_21607) ;  /* 0x0000000900b47547 */ /* 0x000fea000b800000 */
[----:B------:R-:W2:Y:S02]  /*3070*/  LDG.E R4, desc[UR36][R4.64] ;  /* 0x0000002404047981 */ /* 0x000ea4000c1e1900 */
[----:B--2---:R4:W0:Y:S01]  /*3080*/  F2I.FTZ.TRUNC.NTZ R0, R4 ;  /* 0x0000000400007305 */ /* 0x004822000021f100 */
[----:B------:R-:W-:Y:S05]  /*3090*/  BRA `(.L_x_21608) ;  /* 0x0000000800fc7947 */ /* 0x000fea0003800000 */
.L_x_21612:
[----:B------:R-:W2:Y:S02]  /*30a0*/  LDG.E.U16 R3, desc[UR36][R4.64] ;  /* 0x0000002404037981 */ /* 0x000ea4000c1e1500 */
[----:B--2---:R-:W-:-:S06]  /*30b0*/  HADD2.F32 R3, -RZ, R3.H0_H0 ;  /* 0x20000003ff037230 */ /* 0x004fcc0000004100 */
[----:B------:R-:W0:Y:S02]  /*30c0*/  F2I.FTZ.TRUNC.NTZ R3, R3 ;  /* 0x0000000300037305 */ /* 0x000e24000021f100 */
[----:B0-----:R-:W-:Y:S01]  /*30d0*/  PRMT R0, R3, 0x7610, R0 ;  /* 0x0000761003007816 */ /* 0x001fe20000000000 */
[----:B------:R-:W-:Y:S06]  /*30e0*/  BRA `(.L_x_21608) ;  /* 0x0000000800e87947 */ /* 0x000fec0003800000 */
.L_x_21611:
[----:B------:R-:W-:-:S09]  /*30f0*/  UISETP.NE.AND UP0, UPT, UR4, 0x7, UPT ;  /* 0x000000070400788c */ /* 0x000fd2000bf05270 */
[----:B------:R-:W-:Y:S05]  /*3100*/  BRA.U !UP0, `(.L_x_21613) ;  /* 0x0000000108307547 */ /* 0x000fea000b800000 */
[----:B------:R-:W-:-:S09]  /*3110*/  UISETP.NE.AND UP0, UPT, UR4, 0x8, UPT ;  /* 0x000000080400788c */ /* 0x000fd2000bf05270 */
[----:B------:R-:W-:Y:S05]  /*3120*/  BRA.U !UP0, `(.L_x_21614) ;  /* 0x0000000108147547 */ /* 0x000fea000b800000 */
[----:B------:R-:W-:-:S09]  /*3130*/  UISETP.NE.AND UP0, UPT, UR4, 0x9, UPT ;  /* 0x000000090400788c */ /* 0x000fd2000bf05270 */
[----:B------:R-:W-:Y:S05]  /*3140*/  BRA.U UP0, `(.L_x_21607) ;  /* 0x00000009007c7547 */ /* 0x000fea000b800000 */
[----:B------:R-:W2:Y:S02]  /*3150*/  LDG.E R4, desc[UR36][R4.64] ;  /* 0x0000002404047981 */ /* 0x000ea4000c1e1900 */
[----:B--2---:R0:W2:Y:S01]  /*3160*/  F2I.FTZ.TRUNC.NTZ R0, R4 ;  /* 0x0000000400007305 */ /* 0x0040a2000021f100 */
[----:B------:R-:W-:Y:S05]  /*3170*/  BRA `(.L_x_21608) ;  /* 0x0000000800c47947 */ /* 0x000fea0003800000 */
.L_x_21614:
[----:B------:R-:W2:Y:S02]  /*3180*/  LDG.E.U16 R4, desc[UR36][R4.64] ;  /* 0x0000002404047981 */ /* 0x000ea4000c1e1500 */
[----:B--2---:R-:W-:-:S06]  /*3190*/  HADD2.F32 R3, -RZ, R4.H0_H0 ;  /* 0x20000004ff037230 */ /* 0x004fcc0000004100 */
[----:B------:R-:W0:Y:S02]  /*31a0*/  F2I.FTZ.TRUNC.NTZ R3, R3 ;  /* 0x0000000300037305 */ /* 0x000e24000021f100 */
[----:B0-----:R-:W-:Y:S01]  /*31b0*/  PRMT R0, R3, 0x7610, R0 ;  /* 0x0000761003007816 */ /* 0x001fe20000000000 */
[----:B------:R-:W-:Y:S06]  /*31c0*/  BRA `(.L_x_21608) ;  /* 0x0000000800b07947 */ /* 0x000fec0003800000 */
.L_x_21613:
[----:B------:R-:W2:Y:S02]  /*31d0*/  LDG.E.64 R4, desc[UR36][R4.64] ;  /* 0x0000002404047981 */ /* 0x000ea4000c1e1b00 */
[----:B--2---:R0:W2:Y:S02]  /*31e0*/  F2I.F64.TRUNC R0, R4 ;  /* 0x0000000400007311 */ /* 0x0040a4000030d100 */
[----:B0-2---:R-:W-:Y:S05]  /*31f0*/  BRA `(.L_x_21608) ;  /* 0x0000000800a47947 */ /* 0x005fea0003800000 */
.L_x_21603:
        /* <DEDUP_REMOVED lines=12> */
.L_x_21617:
[----:B------:R-:W2:Y:S02]  /*32c0*/  LDG.E.64 R4, desc[UR36][R4.64] ;  /* 0x0000002404047981 */ /* 0x000ea4000c1e1b00 */
[----:B--2---:R4:W0:Y:S02]  /*32d0*/  F2I.F64.TRUNC R0, R4 ;  /* 0x0000000400007311 */ /* 0x004824000030d100 */
[----:B0---4-:R-:W-:Y:S05]  /*32e0*/  BRA `(.L_x_21608) ;  /* 0x0000000800687947 */ /* 0x011fea0003800000 */
.L_x_21616:
        /* <DEDUP_REMOVED lines=27> */
.L_x_21619:
        /* <DEDUP_REMOVED lines=15> */
.L_x_21618:
[----:B------:R-:W2:Y:S02]  /*3590*/  LDG.E.U16 R3, desc[UR36][R4.64] ;  /* 0x0000002404037981 */ /* 0x000ea4000c1e1500 */
[----:B--2---:R-:W-:-:S06]  /*35a0*/  IMAD.U32 R3, R3, 0x10000, RZ ;  /* 0x0001000003037824 */ /* 0x004fcc00078e00ff */
[----:B------:R-:W0:Y:S02]  /*35b0*/  F2I.FTZ.TRUNC.NTZ R3, R3 ;  /* 0x0000000300037305 */ /* 0x000e24000021f100 */
[----:B0-----:R-:W-:Y:S01]  /*35c0*/  PRMT R0, R3, 0x7610, R0 ;  /* 0x0000761003007816 */ /* 0x001fe20000000000 */
[----:B------:R-:W-:Y:S06]  /*35d0*/  BRA `(.L_x_21608) ;  /* 0x0000000400ac7947 */ /* 0x000fec0003800000 */
.L_x_21615:
        /* <DEDUP_REMOVED lines=10> */
.L_x_21622:
        /* <DEDUP_REMOVED lines=21> */
.L_x_21626:
[----:B------:R-:W-:Y:S05]  /*37d0*/  BSYNC.RECONVERGENT B1 ;  /* 0x0000000000017941 */ /* 0x000fea0003800200 */
.L_x_21625:
[----:B------:R-:W-:Y:S01]  /*37e0*/  IMAD.SHL.U32 R0, R0, 0x100000, RZ ;  /* 0x0010000000007824 */ /* 0x000fe200078e00ff */
[----:B------:R-:W-:-:S04]  /*37f0*/  LEA R3, R3, 0x3b800000, 0x17 ;  /* 0x3b80000003037811 */ /* 0x000fc800078eb8ff */
[----:B------:R-:W-:-:S07]  /*3800*/  LOP3.LUT R3, R3, R0, R7, 0xfe, !PT ;  /* 0x0000000003037212 */ /* 0x000fce00078efe07 */
.L_x_21624:
[----:B------:R-:W-:Y:S05]  /*3810*/  BSYNC.RECONVERGENT B0 ;  /* 0x0000000000007941 */ /* 0x000fea0003800200 */
.L_x_21623:
[----:B------:R-:W0:Y:S02]  /*3820*/  F2I.FTZ.TRUNC.NTZ R3, R3 ;  /* 0x0000000300037305 */ /* 0x000e24000021f100 */
[----:B0-----:R-:W-:Y:S01]  /*3830*/  PRMT R0, R3, 0x7610, R0 ;  /* 0x0000761003007816 */ /* 0x001fe20000000000 */
[----:B------:R-:W-:Y:S06]  /*3840*/  BRA `(.L_x_21608) ;  /* 0x0000000400107947 */ /* 0x000fec0003800000 */
.L_x_21621:
        /* <DEDUP_REMOVED lines=21> */
.L_x_21630:
[----:B------:R-:W-:Y:S05]  /*39a0*/  BSYNC.RECONVERGENT B1 ;  /* 0x0000000000017941 */ /* 0x000fea0003800200 */
.L_x_21629:
[----:B------:R-:W-:Y:S01]  /*39b0*/  IMAD.SHL.U32 R0, R0, 0x200000, RZ ;  /* 0x0020000000007824 */ /* 0x000fe200078e00ff */
[----:B------:R-:W-:-:S04]  /*39c0*/  LEA R3, R3, 0x37800000, 0x17 ;  /* 0x3780000003037811 */ /* 0x000fc800078eb8ff */
[----:B------:R-:W-:-:S07]  /*39d0*/  LOP3.LUT R3, R3, R0, R7, 0xfe, !PT ;  /* 0x0000000003037212 */ /* 0x000fce00078efe07 */
.L_x_21628:
[----:B------:R-:W-:Y:S05]  /*39e0*/  BSYNC.RECONVERGENT B0 ;  /* 0x0000000000007941 */ /* 0x000fea0003800200 */
.L_x_21627:
[----:B------:R-:W0:Y:S02]  /*39f0*/  F2I.FTZ.TRUNC.NTZ R3, R3 ;  /* 0x0000000300037305 */ /* 0x000e24000021f100 */
[----:B0-----:R-:W-:Y:S01]  /*3a00*/  PRMT R0, R3, 0x7610, R0 ;  /* 0x0000761003007816 */ /* 0x001fe20000000000 */
[----:B------:R-:W-:Y:S06]  /*3a10*/  BRA `(.L_x_21608) ;  /* 0x00000000009c7947 */ /* 0x000fec0003800000 */
.L_x_21620:
        /* <DEDUP_REMOVED lines=14> */
.L_x_21634:
[----:B------:R-:W-:Y:S05]  /*3b00*/  BSYNC.RECONVERGENT B0 ;  /* 0x0000000000007941 */ /* 0x000fea0003800200 */
.L_x_21633:
[----:B------:R-:W0:Y:S02]  /*3b10*/  F2I.FTZ.TRUNC.NTZ R3, R3 ;  /* 0x0000000300037305 */ /* 0x000e24000021f100 */
[----:B0-----:R-:W-:Y:S01]  /*3b20*/  PRMT R0, R3, 0x7610, R0 ;  /* 0x0000761003007816 */ /* 0x001fe20000000000 */
[----:B------:R-:W-:Y:S06]  /*3b30*/  BRA `(.L_x_21608) ;  /* 0x0000000000547947 */ /* 0x000fec0003800000 */
.L_x_21607:
[----:B------:R-:W-:Y:S01]  /*3b40*/  MOV R14, 0x0 ;  /* 0x00000000000e7802 */ /* 0x000fe20000000f00 */
[----:B------:R-:W0:Y:S01]  /*3b50*/  LDCU.64 UR4, c[0x4][0x178] ;  /* 0x01002f00ff0477ac */ /* 0x000e220008000a00 */
[----:B------:R-:W-:Y:S02]  /*3b60*/  IMAD.MOV.U32 R8, RZ, RZ, 0x4e ;  /* 0x0000004eff087424 */ /* 0x000fe400078e00ff */
[----:B------:R-:W-:Y:S01]  /*3b70*/  IMAD.MOV.U32 R12, RZ, RZ, 0x1 ;  /* 0x00000001ff0c7424 */ /* 0x000fe200078e00ff */
[----:B------:R-:W2:Y:S01]  /*3b80*/  LDCU.64 UR6, c[0x4][0x180] ;  /* 0x01003000ff0677ac */ /* 0x000ea20008000a00 */
[----:B------:R-:W3:Y:S01]  /*3b90*/  LDC.64 R14, c[0x4][R14] ;  /* 0x010000000e0e7b82 */ /* 0x000ee20000000a00 */
        /* <DEDUP_REMOVED lines=10> */
.L_x_21635:
[----:B------:R-:W-:Y:S01]  /*3c40*/  PRMT R0, RZ, 0x7610, R0 ;  /* 0x00007610ff007816 */ /* 0x000fe20000000000 */
[----:B------:R-:W-:Y:S06]  /*3c50*/  BRA `(.L_x_21608) ;  /* 0x00000000000c7947 */ /* 0x000fec0003800000 */
.L_x_21632:
[----:B------:R3:W5:Y:S01]  /*3c60*/  LDG.E.U8 R0, desc[UR36][R4.64] ;  /* 0x0000002404007981 */ /* 0x000762000c1e1100 */
[----:B------:R-:W-:Y:S05]  /*3c70*/  BRA `(.L_x_21608) ;  /* 0x0000000000047947 */ /* 0x000fea0003800000 */
.L_x_21631:
[----:B------:R2:W5:Y:S02]  /*3c80*/  LDG.E.U8 R0, desc[UR36][R4.64] ;  /* 0x0000002404007981 */ /* 0x000564000c1e1100 */
.L_x_21608:
[----:B0-2--5:R-:W-:-:S04]  /*3c90*/  PRMT R0, R0, 0x8880, RZ ;  /* 0x0000888000007816 */ /* 0x025fc800000000ff */
[----:B------:R-:W-:-:S07]  /*3ca0*/  PRMT R0, R0, 0x7710, RZ ;  /* 0x0000771000007816 */ /* 0x000fce00000000ff */
.L_x_21602:
[----:B------:R-:W-:Y:S05]  /*3cb0*/  BSYNC.RECONVERGENT B6 ;  /* 0x0000000000067941 */ /* 0x000fea0003800200 */
.L_x_21601:
[----:B------:R-:W-:Y:S01]  /*3cc0*/  ISETP.GE.AND P0, PT, R25, R16, PT ;  /* 0x000000101900720c */ /* 0x000fe20003f06270 */
[----:B------:R-:W-:-:S12]  /*3cd0*/  BSSY.RECONVERGENT B0, `(.L_x_21636) ;  /* 0x0000007000007945 */ /* 0x000fd80003800200 */
[----:B------:R-:W-:Y:S05]  /*3ce0*/  @P0 BRA `(.L_x_21637) ;  /* 0x0000000000140947 */ /* 0x000fea0003800000 */
[----:B------:R-:W-:Y:S02]  /*3cf0*/  PRMT R6, R22, 0x9910, RZ ;  /* 0x0000991016067816 */ /* 0x000fe400000000ff */
[----:B01234-:R-:W-:Y:S02]  /*3d00*/  PRMT R5, R18, 0x8880, RZ ;  /* 0x0000888012057816 */ /* 0x01ffe400000000ff */
[----:B------:R-:W-:-:S07]  /*3d10*/  MOV R4, 0x3d30 ;  /* 0x00003d3000047802 */ /* 0x000fce0000000f00 */
[----:B------:R-:W-:Y:S05]  /*3d20*/  CALL.REL.NOINC `($__internal_25_$__cuda_sm20_rem_s16) ;  /* 0x0000004000847944 */ /* 0x000fea0003c00000 */
[----:B------:R-:W-:-:S07]  /*3d30*/  IMAD.MOV.U32 R3, RZ, RZ, R6 ;  /* 0x000000ffff037224 */ /* 0x000fce00078e0006 */
.L_x_21637:
[----:B------:R-:W-:Y:S05]  /*3d40*/  BSYNC.RECONVERGENT B0 ;  /* 0x0000000000007941 */ /* 0x000fea0003800200 */
.L_x_21636:
[----:B------:R-:W-:Y:S01]  /*3d50*/  VIADD R23, R25, 0x80 ;  /* 0x0000008019177836 */ /* 0x000fe20000000000 */
[----:B------:R-:W-:Y:S04]  /*3d60*/  BSSY.RECONVERGENT B0, `(.L_x_21638) ;  /* 0x0000008000007945 */ /* 0x000fe80003800200 */
[----:B------:R-:W-:-:S13]  /*3d70*/  ISETP.GE.AND P0, PT, R23, R16, PT ;  /* 0x000000101700720c */ /* 0x000fda0003f06270 */
[----:B------:R-:W-:Y:S05]  /*3d80*/  @P0 BRA `(.L_x_21639) ;  /* 0x0000000000140947 */ /* 0x000fea0003800000 */
[----:B------:R-:W-:Y:S02]  /*3d90*/  PRMT R6, R19, 0x9910, RZ ;  /* 0x0000991013067816 */ /* 0x000fe400000000ff */
[----:B01234-:R-:W-:Y:S02]  /*3da0*/  PRMT R5, R18, 0x8880, RZ ;  /* 0x0000888012057816 */ /* 0x01ffe400000000ff */
[----:B------:R-:W-:-:S07]  /*3db0*/  MOV R4, 0x3dd0 ;  /* 0x00003dd000047802 */ /* 0x000fce0000000f00 */
[----:B------:R-:W-:Y:S05]  /*3dc0*/  CALL.REL.NOINC `($__internal_25_$__cuda_sm20_rem_s16) ;  /* 0x00000040005c7944 */ /* 0x000fea0003c00000 */
[----:B------:R-:W-:-:S07]  /*3dd0*/  IMAD.MOV.U32 R22, RZ, RZ, R6 ;  /* 0x000000ffff167224 */ /* 0x000fce00078e0006 */
.L_x_21639:
[----:B------:R-:W-:Y:S05]  /*3de0*/  BSYNC.RECONVERGENT B0 ;  /* 0x0000000000007941 */ /* 0x000fea0003800200 */
.L_x_21638:
[----:B0-234-:R-:W-:Y:S01]  /*3df0*/  VIADD R5, R25, 0x100 ;  /* 0x0000010019057836 */ /* 0x01dfe20000000000 */
[----:B------:R-:W-:Y:S04]  /*3e00*/  BSSY.RECONVERGENT B0, `(.L_x_21640) ;  /* 0x0000008000007945 */ /* 0x000fe80003800200 */
[----:B------:R-:W-:-:S13]  /*3e10*/  ISETP.GE.AND P0, PT, R5, R16, PT ;  /* 0x000000100500720c */ /* 0x000fda0003f06270 */
[----:B------:R-:W-:Y:S05]  /*3e20*/  @P0 BRA `(.L_x_21641) ;  /* 0x0000000000140947 */ /* 0x000fea0003800000 */
[----:B------:R-:W-:Y:S02]  /*3e30*/  PRMT R6, R17, 0x9910, RZ ;  /* 0x0000991011067816 */ /* 0x000fe400000000ff */
[----:B-1----:R-:W-:Y:S02]  /*3e40*/  PRMT R5, R18, 0x8880, RZ ;  /* 0x0000888012057816 */ /* 0x002fe400000000ff */
[----:B------:R-:W-:-:S07]  /*3e50*/  MOV R4, 0x3e70 ;  /* 0x00003e7000047802 */ /* 0x000fce0000000f00 */
[----:B------:R-:W-:Y:S05]  /*3e60*/  CALL.REL.NOINC `($__internal_25_$__cuda_sm20_rem_s16) ;  /* 0x0000004000347944 */ /* 0x000fea0003c00000 */
[----:B------:R-:W-:-:S07]  /*3e70*/  IMAD.MOV.U32 R17, RZ, RZ, R6 ;  /* 0x000000ffff117224 */ /* 0x000fce00078e0006 */
.L_x_21641:
[----:B------:R-:W-:Y:S05]  /*3e80*/  BSYNC.RECONVERGENT B0 ;  /* 0x0000000000007941 */ /* 0x000fea0003800200 */
.L_x_21640:
[----:B------:R-:W-:Y:S01]  /*3e90*/  VIADD R5, R25, 0x180 ;  /* 0x0000018019057836 */ /* 0x000fe20000000000 */
        /* <DEDUP_REMOVED lines=8> */
.L_x_21643:
[----:B------:R-:W-:Y:S05]  /*3f20*/  BSYNC.RECONVERGENT B0 ;  /* 0x0000000000007941 */ /* 0x000fea0003800200 */
.L_x_21642:
[----:B------:R-:W0:Y:S01]  /*3f30*/  LDC.U8 R19, c[0x0][0x3a4] ;  /* 0x0000e900ff137b82 */ /* 0x000e220000000000 */
[----:B------:R-:W-:Y:S01]  /*3f40*/  ISETP.GE.AND P0, PT, R25, R16, PT ;  /* 0x000000101900720c */ /* 0x000fe20003f06270 */
[----:B------:R-:W-:Y:S04]  /*3f50*/  BSSY.RECONVERGENT B7, `(.L_x_21644) ;  /* 0x0000306000077945 */ /* 0x000fe80003800200 */
[----:B------:R-:W-:Y:S08]  /*3f60*/  BSSY.RELIABLE B6, `(.L_x_21645) ;  /* 0x000020d000067945 */ /* 0x000ff00003800100 */
[----:B------:R-:W-:Y:S05]  /*3f70*/  @P0 BRA `(.L_x_21646) ;  /* 0x0000002000200947 */ /* 0x000fea0003800000 */
[----:B------:R-:W2:Y:S01]  /*3f80*/  LDCU UR4, c[0x0][0x3a8] ;  /* 0x00007500ff0477ac */ /* 0x000ea20008000800 */
[----:B------:R-:W3:Y:S01]  /*3f90*/  LDC.64 R8, c[0x0][0x388] ;  /* 0x0000e200ff087b82 */ /* 0x000ee20000000a00 */
[----:B------:R-:W-:Y:S01]  /*3fa0*/  IMAD R0, R2, 0x200, R25 ;  /* 0x0000020002007824 */ /* 0x000fe200078e0219 */
[----:B0-----:R-:W-:-:S03]  /*3fb0*/  PRMT R4, R19, 0x9910, RZ ;  /* 0x0000991013047816 */ /* 0x001fc600000000ff */
        /* <DEDUP_REMOVED lines=17> */
.L_x_21650:
[----:B------:R0:W-:Y:S01]  /*40d0*/  STG.E.U8 desc[UR36][R8.64], R3 ;  /* 0x0000000308007986 */ /* 0x0001e2000c101124 */
[----:B------:R-:W-:Y:S01]  /*40e0*/  IMAD.MOV.U32 R25, RZ, RZ, R23 ;  /* 0x000000ffff197224 */ /* 0x000fe200078e0017 */
[----:B------:R-:W-:Y:S06]  /*40f0*/  BRA `(.L_x_21652) ;  /* 0x0000000c00d87947 */ /* 0x000fec0003800000 */
.L_x_21649:
        /* <DEDUP_REMOVED lines=13> */
.L_x_21654:
[----:B------:R-:W-:Y:S01]  /*41d0*/  LOP3.LUT R3, R3, 0xffff, RZ, 0xc0, !PT ;  /* 0x0000ffff03037812 */ /* 0x000fe200078ec0ff */
[----:B------:R-:W-:-:S03]  /*41e0*/  IMAD.MOV.U32 R25, RZ, RZ, R23 ;  /* 0x000000ffff197224 */ /* 0x000fc600078e0017 */
[----:B------:R-:W-:-:S05]  /*41f0*/  PRMT R3, R3, 0x8880, RZ ;  /* 0x0000888003037816 */ /* 0x000fca00000000ff */
[----:B------:R0:W-:Y:S01]  /*4200*/  STG.E desc[UR36][R8.64], R3 ;  /* 0x0000000308007986 */ /* 0x0001e2000c101924 */
[----:B------:R-:W-:Y:S05]  /*4210*/  BRA `(.L_x_21652) ;  /* 0x0000000c00907947 */ /* 0x000fea0003800000 */
.L_x_21653:
[----:B------:R-:W-:Y:S01]  /*4220*/  PRMT R3, R3, 0x8880, RZ ;  /* 0x0000888003037816 */ /* 0x000fe200000000ff */
[----:B------:R-:W-:-:S03]  /*4230*/  IMAD.MOV.U32 R25, RZ, RZ, R23 ;  /* 0x000000ffff197224 */ /* 0x000fc600078e0017 */
[----:B------:R-:W-:-:S05]  /*4240*/  PRMT R3, R3, 0x7710, RZ ;  /* 0x0000771003037816 */ /* 0x000fca00000000ff */
[----:B------:R0:W-:Y:S01]  /*4250*/  STG.E.U16 desc[UR36][R8.64], R3 ;  /* 0x0000000308007986 */ /* 0x0001e2000c101524 */
[----:B------:R-:W-:Y:S05]  /*4260*/  BRA `(.L_x_21652) ;  /* 0x0000000c007c7947 */ /* 0x000fea0003800000 */
.L_x_21648:
        /* <DEDUP_REMOVED lines=10> */
.L_x_21656:
[----:B------:R-:W0:Y:S01]  /*4310*/  I2F.S8 R0, R3 ;  /* 0x0000000300007306 */ /* 0x000e220000001400 */
[----:B------:R-:W-:Y:S01]  /*4320*/  IMAD.MOV.U32 R25, RZ, RZ, R23 ;  /* 0x000000ffff197224 */ /* 0x000fe200078e0017 */
[----:B0-----:R-:W-:-:S05]  /*4330*/  F2FP.F16.F32.PACK_AB R0, RZ, R0 ;  /* 0x00000000ff00723e */ /* 0x001fca00000000ff */
[----:B------:R0:W-:Y:S01]  /*4340*/  STG.E.U16 desc[UR36][R8.64], R0 ;  /* 0x0000000008007986 */ /* 0x0001e2000c101524 */
[----:B------:R-:W-:Y:S05]  /*4350*/  BRA `(.L_x_21652) ;  /* 0x0000000c00407947 */ /* 0x000fea0003800000 */
.L_x_21655:
        /* <DEDUP_REMOVED lines=11> */
.L_x_21658:
[----:B------:R-:W0:Y:S01]  /*4410*/  I2F.S8 R3, R3 ;  /* 0x0000000300037306 */ /* 0x000e220000001400 */
[----:B------:R-:W-:Y:S01]  /*4420*/  IMAD.MOV.U32 R25, RZ, RZ, R23 ;  /* 0x000000ffff197224 */ /* 0x000fe200078e0017 */
[----:B0-----:R-:W-:-:S04]  /*4430*/  F2FP.F16.F32.PACK_AB R3, RZ, R3 ;  /* 0x00000003ff03723e */ /* 0x001fc800000000ff */
[----:B------:R-:W-:-:S05]  /*4440*/  PRMT R3, R3, 0x5410, RZ ;  /* 0x0000541003037816 */ /* 0x000fca00000000ff */
[----:B------:R0:W-:Y:S01]  /*4450*/  STG.E desc[UR36][R8.64], R3 ;  /* 0x0000000308007986 */ /* 0x0001e2000c101924 */
[----:B------:R-:W-:Y:S05]  /*4460*/  BRA `(.L_x_21652) ;  /* 0x0000000800fc7947 */ /* 0x000fea0003800000 */
.L_x_21657:
[----:B------:R-:W-:Y:S01]  /*4470*/  PRMT R4, R3, 0x8880, RZ ;  /* 0x0000888003047816 */ /* 0x000fe200000000ff */
[----:B------:R-:W-:-:S03]  /*4480*/  IMAD.MOV.U32 R25, RZ, RZ, R23 ;  /* 0x000000ffff197224 */ /* 0x000fc600078e0017 */
[----:B------:R-:W-:-:S06]  /*4490*/  PRMT R4, R4, 0x7710, RZ ;  /* 0x0000771004047816 */ /* 0x000fcc00000000ff */
[----:B------:R-:W0:Y:S02]  /*44a0*/  I2F.F64.S16 R4, R4 ;  /* 0x0000000400047312 */ /* 0x000e240000101c00 */
[----:B0-----:R0:W-:Y:S01]  /*44b0*/  STG.E.64 desc[UR36][R8.64], R4 ;  /* 0x0000000408007986 */ /* 0x0011e2000c101b24 */
[----:B------:R-:W-:Y:S05]  /*44c0*/  BRA `(.L_x_21652) ;  /* 0x0000000800e47947 */ /* 0x000fea0003800000 */
.L_x_21647:
        /* <DEDUP_REMOVED lines=13> */
.L_x_21661:
[----:B------:R-:W-:Y:S02]  /*45a0*/  PRMT R4, R3, 0x8880, RZ ;  /* 0x0000888003047816 */ /* 0x000fe400000000ff */
[----:B------:R-:W-:Y:S01]  /*45b0*/  CS2R R6, SRZ ;  /* 0x0000000000067805 */ /* 0x000fe2000001ff00 */
[----:B------:R-:W-:Y:S01]  /*45c0*/  IMAD.MOV.U32 R25, RZ, RZ, R23 ;  /* 0x000000ffff197224 */ /* 0x000fe200078e0017 */
[----:B------:R-:W-:-:S06]  /*45d0*/  PRMT R4, R4, 0x7710, RZ ;  /* 0x0000771004047816 */ /* 0x000fcc00000000ff */
[----:B------:R-:W0:Y:S02]  /*45e0*/  I2F.F64.S16 R4, R4 ;  /* 0x0000000400047312 */ /* 0x000e240000101c00 */
[----:B0-----:R0:W-:Y:S01]  /*45f0*/  STG.E.128 desc[UR36][R8.64], R4 ;  /* 0x0000000408007986 */ /* 0x0011e2000c101d24 */
[----:B------:R-:W-:Y:S05]  /*4600*/  BRA `(.L_x_21652) ;  /* 0x0000000800947947 */ /* 0x000fea0003800000 */
.L_x_21660:
        /* <DEDUP_REMOVED lines=19> */
.L_x_21665:
[----:B------:R-:W-:Y:S05]  /*4740*/  BSYNC.RECONVERGENT B0 ;  /* 0x0000000000007941 */ /* 0x000fea0003800200 */
.L_x_21664:
[----:B------:R-:W-:Y:S01]  /*4750*/  LOP3.LUT R5, R0, 0x80, R5, 0xf8, !PT ;  /* 0x0000008000057812 */ /* 0x000fe200078ef805 */
[----:B------:R-:W-:-:S04]  /*4760*/  IMAD.MOV.U32 R25, RZ, RZ, R23 ;  /* 0x000000ffff197224 */ /* 0x000fc800078e0017 */
[----:B------:R2:W-:Y:S01]  /*4770*/  STG.E.U8 desc[UR36][R8.64], R5 ;  /* 0x0000000508007986 */ /* 0x0005e2000c101124 */
[----:B------:R-:W-:Y:S05]  /*4780*/  BRA `(.L_x_21652) ;  /* 0x0000000800347947 */ /* 0x000fea0003800000 */
.L_x_21663:
        /* <DEDUP_REMOVED lines=15> */
.L_x_21667:
[----:B------:R-:W-:Y:S05]  /*4880*/  BSYNC.RECONVERGENT B0 ;  /* 0x0000000000007941 */ /* 0x000fea0003800200 */
.L_x_21666:
[----:B------:R-:W-:Y:S01]  /*4890*/  LOP3.LUT R5, R0, 0x80, R5, 0xf8, !PT ;  /* 0x0000008000057812 */ /* 0x000fe200078ef805 */
[----:B------:R-:W-:-:S04]  /*48a0*/  IMAD.MOV.U32 R25, RZ, RZ, R23 ;  /* 0x000000ffff197224 */ /* 0x000fc800078e0017 */
[----:B------:R3:W-:Y:S01]  /*48b0*/  STG.E.U8 desc[UR36][R8.64], R5 ;  /* 0x0000000508007986 */ /* 0x0007e2000c101124 */
[----:B------:R-:W-:Y:S05]  /*48c0*/  BRA `(.L_x_21652) ;  /* 0x0000000400e47947 */ /* 0x000fea0003800000 */
.L_x_21662:
[----:B------:R-:W0:Y:S01]  /*48d0*/  I2F.S8 R0, R3 ;  /* 0x0000000300007306 */ /* 0x000e220000001400 */
[----:B------:R-:W-:Y:S01]  /*48e0*/  IMAD.MOV.U32 R25, RZ, RZ, R23 ;  /* 0x000000ffff197224 */ /* 0x000fe200078e0017 */
[----:B0-----:R-:W-:-:S05]  /*48f0*/  F2FP.BF16.F32.PACK_AB R0, RZ, R0 ;  /* 0x00000000ff00723e */ /* 0x001fca00000010ff */
[----:B------:R0:W-:Y:S01]  /*4900*/  STG.E.U16 desc[UR36][R8.64], R0 ;  /* 0x0000000008007986 */ /* 0x0001e2000c101524 */
[----:B------:R-:W-:Y:S05]  /*4910*/  BRA `(.L_x_21652) ;  /* 0x0000000400d07947 */ /* 0x000fea0003800000 */
.L_x_21659:
        /* <DEDUP_REMOVED lines=13> */
.L_x_21670:
        /* <DEDUP_REMOVED lines=13> */
.L_x_21673:
[----:B------:R-:W-:-:S04]  /*4ac0*/  SHF.R.U32.HI R0, RZ, 0x14, R3 ;  /* 0x00000014ff007819 */ /* 0x000fc80000011603 */
[----:B------:R-:W-:-:S04]  /*4ad0*/  LOP3.LUT R0, R0, 0x1, RZ, 0xc0, !PT ;  /* 0x0000000100007812 */ /* 0x000fc800078ec0ff */
[----:B------:R-:W-:-:S04]  /*4ae0*/  IADD3 R0, PT, PT, R3, 0x487ffff, R0 ;  /* 0x0487ffff03007810 */ /* 0x000fc80007ffe000 */
[----:B------:R-:W-:-:S04]  /*4af0*/  SHF.R.U32.HI R0, RZ, 0x14, R0 ;  /* 0x00000014ff007819 */ /* 0x000fc80000011600 */
[----:B------:R-:W-:-:S07]  /*4b00*/  LOP3.LUT R0, R0, 0xff, RZ, 0xc0, !PT ;  /* 0x000000ff00007812 */ /* 0x000fce00078ec0ff */
.L_x_21674:
[----:B------:R-:W-:-:S04]  /*4b10*/  SHF.R.U32.HI R3, RZ, 0x18, R3 ;  /* 0x00000018ff037819 */ /* 0x000fc80000011603 */
[----:B------:R-:W-:-:S04]  /*4b20*/  LOP3.LUT R0, R0, 0x80, R3, 0xf8, !PT ;  /* 0x0000008000007812 */ /* 0x000fc800078ef803 */
[----:B------:R-:W-:-:S07]  /*4b30*/  PRMT R4, R0, 0x7610, R4 ;  /* 0x0000761000047816 */ /* 0x000fce0000000004 */
.L_x_21672:
[----:B------:R-:W-:Y:S05]  /*4b40*/  BSYNC.RECONVERGENT B0 ;  /* 0x0000000000007941 */ /* 0x000fea0003800200 */
.L_x_21671:
[----:B------:R0:W-:Y:S01]  /*4b50*/  STG.E.U8 desc[UR36][R8.64], R4 ;  /* 0x0000000408007986 */ /* 0x0001e2000c101124 */
[----:B------:R-:W-:Y:S01]  /*4b60*/  IMAD.MOV.U32 R25, RZ, RZ, R23 ;  /* 0x000000ffff197224 */ /* 0x000fe200078e0017 */
[----:B------:R-:W-:Y:S06]  /*4b70*/  BRA `(.L_x_21652) ;  /* 0x0000000400387947 */ /* 0x000fec0003800000 */
.L_x_21669:
        /* <DEDUP_REMOVED lines=13> */
.L_x_21677:
[----:B------:R-:W-:-:S04]  /*4c50*/  SHF.R.U32.HI R0, RZ, 0x15, R3 ;  /* 0x00000015ff007819 */ /* 0x000fc80000011603 */
[----:B------:R-:W-:-:S04]  /*4c60*/  LOP3.LUT R0, R0, 0x1, RZ, 0xc0, !PT ;  /* 0x0000000100007812 */ /* 0x000fc800078ec0ff */
[----:B------:R-:W-:-:S04]  /*4c70*/  IADD3 R0, PT, PT, R3, 0x88fffff, R0 ;  /* 0x088fffff03007810 */ /* 0x000fc80007ffe000 */
[----:B------:R-:W-:-:S04]  /*4c80*/  SHF.R.U32.HI R0, RZ, 0x15, R0 ;  /* 0x00000015ff007819 */ /* 0x000fc80000011600 */
[----:B------:R-:W-:-:S07]  /*4c90*/  LOP3.LUT R0, R0, 0xff, RZ, 0xc0, !PT ;  /* 0x000000ff00007812 */ /* 0x000fce00078ec0ff */
.L_x_21678:
[----:B------:R-:W-:-:S04]  /*4ca0*/  SHF.R.U32.HI R3, RZ, 0x18, R3 ;  /* 0x00000018ff037819 */ /* 0x000fc80000011603 */
[----:B------:R-:W-:-:S04]  /*4cb0*/  LOP3.LUT R0, R0, 0x80, R3, 0xf8, !PT ;  /* 0x0000008000007812 */ /* 0x000fc800078ef803 */
[----:B------:R-:W-:-:S07]  /*4cc0*/  PRMT R4, R0, 0x7610, R4 ;  /* 0x0000761000047816 */ /* 0x000fce0000000004 */
.L_x_21676:
[----:B------:R-:W-:Y:S05]  /*4cd0*/  BSYNC.RECONVERGENT B0 ;  /* 0x0000000000007941 */ /* 0x000fea0003800200 */
.L_x_21675:
[----:B------:R0:W-:Y:S01]  /*4ce0*/  STG.E.U8 desc[UR36][R8.64], R4 ;  /* 0x0000000408007986 */ /* 0x0001e2000c101124 */
[----:B------:R-:W-:Y:S01]  /*4cf0*/  IMAD.MOV.U32 R25, RZ, RZ, R23 ;  /* 0x000000ffff197224 */ /* 0x000fe200078e0017 */
[----:B------:R-:W-:Y:S06]  /*4d00*/  BRA `(.L_x_21652) ;  /* 0x0000000000d47947 */ /* 0x000fec0003800000 */
.L_x_21668:
[----:B------:R-:W-:-:S13]  /*4d10*/  ISETP.NE.AND P0, PT, R0, 0x1c, PT ;  /* 0x0000001c0000780c */ /* 0x000fda0003f05270 */
[----:B------:R-:W-:Y:S05]  /*4d20*/  @!P0 BRA `(.L_x_21679) ;  /* 0x0000000000bc8947 */ /* 0x000fea0003800000 */
[----:B------:R-:W-:-:S13]  /*4d30*/  ISETP.NE.AND P0, PT, R0, 0x1d, PT ;  /* 0x0000001d0000780c */ /* 0x000fda0003f05270 */
[----:B------:R-:W-:Y:S05]  /*4d40*/  @!P0 BRA `(.L_x_21680) ;  /* 0x0000000000988947 */ /* 0x000fea0003800000 */
[----:B------:R-:W-:-:S13]  /*4d50*/  ISETP.NE.AND P0, PT, R0, 0x2c, PT ;  /* 0x0000002c0000780c */ /* 0x000fda0003f05270 */
[----:B------:R-:W-:Y:S05]  /*4d60*/  @!P0 BRA `(.L_x_21681) ;  /* 0x0000000000488947 */ /* 0x000fea0003800000 */
.L_x_21651:
        /* <DEDUP_REMOVED lines=16> */
.L_x_21682:
[----:B------:R-:W-:Y:S01]  /*4e70*/  IMAD.MOV.U32 R25, RZ, RZ, R23 ;  /* 0x000000ffff197224 */ /* 0x000fe200078e0017 */
[----:B------:R-:W-:Y:S06]  /*4e80*/  BRA `(.L_x_21652) ;  /* 0x0000000000747947 */ /* 0x000fec0003800000 */
.L_x_21681:
        /* <DEDUP_REMOVED lines=18> */
.L_x_21680:
[----:B------:R-:W-:Y:S01]  /*4fb0*/  LOP3.LUT R3, R3, 0xffff, RZ, 0xc0, !PT ;  /* 0x0000ffff03037812 */ /* 0x000fe200078ec0ff */
[----:B------:R-:W-:-:S03]  /*4fc0*/  IMAD.MOV.U32 R25, RZ, RZ, R23 ;  /* 0x000000ffff197224 */ /* 0x000fc600078e0017 */
[----:B------:R-:W-:-:S05]  /*4fd0*/  PRMT R3, R3, 0x8880, RZ ;  /* 0x0000888003037816 */ /* 0x000fca00000000ff */
[----:B------:R-:W-:-:S05]  /*4fe0*/  IMAD.MOV.U32 R4, RZ, RZ, R3 ;  /* 0x000000ffff047224 */ /* 0x000fca00078e0003 */
[----:B------:R-:W-:-:S05]  /*4ff0*/  SHF.R.S32.HI R5, RZ, 0x1f, R4 ;  /* 0x0000001fff057819 */ /* 0x000fca0000011404 */
[----:B------:R0:W-:Y:S01]  /*5000*/  STG.E.64 desc[UR36][R8.64], R4 ;  /* 0x0000000408007986 */ /* 0x0001e2000c101b24 */
[----:B------:R-:W-:Y:S05]  /*5010*/  BRA `(.L_x_21652) ;  /* 0x0000000000107947 */ /* 0x000fea0003800000 */
.L_x_21679:
[----:B------:R-:W-:Y:S01]  /*5020*/  LOP3.LUT R3, R3, 0xffff, RZ, 0xc0, !PT ;  /* 0x0000ffff03037812 */ /* 0x000fe200078ec0ff */
[----:B------:R-:W-:-:S03]  /*5030*/  IMAD.MOV.U32 R25, RZ, RZ, R23 ;  /* 0x000000ffff197224 */ /* 0x000fc600078e0017 */
[----:B------:R-:W-:-:S05]  /*5040*/  PRMT R3, R3, 0x8880, RZ ;  /* 0x0000888003037816 */ /* 0x000fca00000000ff */
[----:B------:R0:W-:Y:S02]  /*5050*/  STG.E desc[UR36][R8.64], R3 ;  /* 0x0000000308007986 */ /* 0x0001e4000c101924 */
.L_x_21652:
        /* <DEDUP_REMOVED lines=23> */
.L_x_21687:
[----:B------:R4:W-:Y:S01]  /*51d0*/  STG.E.U8 desc[UR36][R8.64], R22 ;  /* 0x0000001608007986 */ /* 0x0009e2000c101124 */
[----:B------:R-:W-:Y:S05]  /*51e0*/  BRA `(.L_x_21689) ;  /* 0x0000000c00807947 */ /* 0x000fea0003800000 */
.L_x_21686:
        /* <DEDUP_REMOVED lines=12> */
.L_x_21691:
[----:B------:R-:W-:-:S04]  /*52b0*/  LOP3.LUT R22, R22, 0xffff, RZ, 0xc0, !PT ;  /* 0x0000ffff16167812 */ /* 0x000fc800078ec0ff */
[----:B------:R-:W-:-:S05]  /*52c0*/  PRMT R3, R22, 0x8880, RZ ;  /* 0x0000888016037816 */ /* 0x000fca00000000ff */
[----:B------:R3:W-:Y:S01]  /*52d0*/  STG.E desc[UR36][R8.64], R3 ;  /* 0x0000000308007986 */ /* 0x0007e2000c101924 */
[----:B------:R-:W-:Y:S05]  /*52e0*/  BRA `(.L_x_21689) ;  /* 0x0000000c00407947 */ /* 0x000fea0003800000 */
.L_x_21690:
[----:B------:R-:W-:-:S04]  /*52f0*/  PRMT R3, R22, 0x8880, RZ ;  /* 0x0000888016037816 */ /* 0x000fc800000000ff */
[----:B------:R-:W-:-:S05]  /*5300*/  PRMT R3, R3, 0x7710, RZ ;  /* 0x0000771003037816 */ /* 0x000fca00000000ff */
[----:B------:R0:W-:Y:S01]  /*5310*/  STG.E.U16 desc[UR36][R8.64], R3 ;  /* 0x0000000308007986 */ /* 0x0001e2000c101524 */
[----:B------:R-:W-:Y:S05]  /*5320*/  BRA `(.L_x_21689) ;  /* 0x0000000c00307947 */ /* 0x000fea0003800000 */
.L_x_21685:
        /* <DEDUP_REMOVED lines=9> */
.L_x_21693:
[----:B------:R-:W0:Y:S02]  /*53c0*/  I2F.S8 R0, R22 ;  /* 0x0000001600007306 */ /* 0x000e240000001400 */
[----:B0-----:R-:W-:-:S05]  /*53d0*/  F2FP.F16.F32.PACK_AB R0, RZ, R0 ;  /* 0x00000000ff00723e */ /* 0x001fca00000000ff */
[----:B------:R0:W-:Y:S01]  /*53e0*/  STG.E.U16 desc[UR36][R8.64], R0 ;  /* 0x0000000008007986 */ /* 0x0001e2000c101524 */
[----:B------:R-:W-:Y:S05]  /*53f0*/  BRA `(.L_x_21689) ;  /* 0x0000000800fc7947 */ /* 0x000fea0003800000 */
.L_x_21692:
        /* <DEDUP_REMOVED lines=10> */
.L_x_21695:
[----:B------:R-:W0:Y:S02]  /*54a0*/  I2F.S8 R22, R22 ;  /* 0x0000001600167306 */ /* 0x000e240000001400 */
[----:B0-----:R-:W-:-:S04]  /*54b0*/  F2FP.F16.F32.PACK_AB R3, RZ, R22 ;  /* 0x00000016ff03723e */ /* 0x001fc800000000ff */
[----:B------:R-:W-:-:S05]  /*54c0*/  PRMT R3, R3, 0x5410, RZ ;  /* 0x0000541003037816 */ /* 0x000fca00000000ff */
[----:B------:R0:W-:Y:S01]  /*54d0*/  STG.E desc[UR36][R8.64], R3 ;  /* 0x0000000308007986 */ /* 0x0001e2000c101924 */
[----:B------:R-:W-:Y:S05]  /*54e0*/  BRA `(.L_x_21689) ;  /* 0x0000000800c07947 */ /* 0x000fea0003800000 */
.L_x_21694:
[----:B------:R-:W-:-:S04]  /*54f0*/  PRMT R4, R22, 0x8880, RZ ;  /* 0x0000888016047816 */ /* 0x000fc800000000ff */
[----:B------:R-:W-:-:S06]  /*5500*/  PRMT R4, R4, 0x7710, RZ ;  /* 0x0000771004047816 */ /* 0x000fcc00000000ff */
[----:B------:R-:W0:Y:S02]  /*5510*/  I2F.F64.S16 R4, R4 ;  /* 0x0000000400047312 */ /* 0x000e240000101c00 */
[----:B0-----:R0:W-:Y:S01]  /*5520*/  STG.E.64 desc[UR36][R8.64], R4 ;  /* 0x0000000408007986 */ /* 0x0011e2000c101b24 */
[----:B------:R-:W-:Y:S05]  /*5530*/  BRA `(.L_x_21689) ;  /* 0x0000000800ac7947 */ /* 0x000fea0003800000 */
.L_x_21684:
        /* <DEDUP_REMOVED lines=14> */
.L_x_21699:
        /* <DEDUP_REMOVED lines=17> */
.L_x_21702:
[----:B------:R-:W-:-:S04]  /*5730*/  SHF.R.U32.HI R3, RZ, 0x18, R5 ;  /* 0x00000018ff037819 */ /* 0x000fc80000011605 */
[----:B------:R-:W-:-:S04]  /*5740*/  LOP3.LUT R0, R0, 0x80, R3, 0xf8, !PT ;  /* 0x0000008000007812 */ /* 0x000fc800078ef803 */
[----:B------:R-:W-:-:S07]  /*5750*/  PRMT R4, R0, 0x7610, R4 ;  /* 0x0000761000047816 */ /* 0x000fce0000000004 */
.L_x_21701:
[----:B------:R-:W-:Y:S05]  /*5760*/  BSYNC.RECONVERGENT B0 ;  /* 0x0000000000007941 */ /* 0x000fea0003800200 */
.L_x_21700:
[----:B------:R0:W-:Y:S01]  /*5770*/  STG.E.U8 desc[UR36][R8.64], R4 ;  /* 0x0000000408007986 */ /* 0x0001e2000c101124 */
[----:B------:R-:W-:Y:S05]  /*5780*/  BRA `(.L_x_21689) ;  /* 0x0000000800187947 */ /* 0x000fea0003800000 */
.L_x_21698:
        /* <DEDUP_REMOVED lines=17> */
.L_x_21705:
[----:B------:R-:W-:-:S04]  /*58a0*/  SHF.R.U32.HI R3, RZ, 0x18, R5 ;  /* 0x00000018ff037819 */ /* 0x000fc80000011605 */
[----:B------:R-:W-:-:S04]  /*58b0*/  LOP3.LUT R0, R0, 0x80, R3, 0xf8, !PT ;  /* 0x0000008000007812 */ /* 0x000fc800078ef803 */
[----:B------:R-:W-:-:S07]  /*58c0*/  PRMT R4, R0, 0x7610, R4 ;  /* 0x0000761000047816 */ /* 0x000fce0000000004 */
.L_x_21704:
[----:B------:R-:W-:Y:S05]  /*58d0*/  BSYNC.RECONVERGENT B0 ;  /* 0x0000000000007941 */ /* 0x000fea0003800200 */
.L_x_21703:
[----:B------:R0:W-:Y:S01]  /*58e0*/  STG.E.U8 desc[UR36][R8.64], R4 ;  /* 0x0000000408007986 */ /* 0x0001e2000c101124 */
[----:B------:R-:W-:Y:S05]  /*58f0*/  BRA `(.L_x_21689) ;  /* 0x0000000400bc7947 */ /* 0x000fea0003800000 */
.L_x_21697:
        /* <DEDUP_REMOVED lines=22> */
.L_x_21707:
[----:B------:R-:W-:-:S04]  /*5a60*/  LOP3.LUT R22, R22, 0xffff, RZ, 0xc0, !PT ;  /* 0x0000ffff16167812 */ /* 0x000fc800078ec0ff */
[----:B------:R-:W-:-:S05]  /*5a70*/  PRMT R22, R22, 0x8880, RZ ;  /* 0x0000888016167816 */ /* 0x000fca00000000ff */
[----:B------:R-:W-:-:S05]  /*5a80*/  IMAD.MOV.U32 R4, RZ, RZ, R22 ;  /* 0x000000ffff047224 */ /* 0x000fca00078e0016 */
[----:B------:R-:W-:-:S05]  /*5a90*/  SHF.R.S32.HI R5, RZ, 0x1f, R4 ;  /* 0x0000001fff057819 */ /* 0x000fca0000011404 */
[----:B------:R0:W-:Y:S01]  /*5aa0*/  STG.E.64 desc[UR36][R8.64], R4 ;  /* 0x0000000408007986 */ /* 0x0001e2000c101b24 */
[----:B------:R-:W-:Y:S05]  /*5ab0*/  BRA `(.L_x_21689) ;  /* 0x00000004004c7947 */ /* 0x000fea0003800000 */
.L_x_21706:
[----:B------:R-:W-:-:S04]  /*5ac0*/  LOP3.LUT R22, R22, 0xffff, RZ, 0xc0, !PT ;  /* 0x0000ffff16167812 */ /* 0x000fc800078ec0ff */
[----:B------:R-:W-:-:S05]  /*5ad0*/  PRMT R3, R22, 0x8880, RZ ;  /* 0x0000888016037816 */ /* 0x000fca00000000ff */
[----:B------:R0:W-:Y:S01]  /*5ae0*/  STG.E desc[UR36][R8.64], R3 ;  /* 0x0000000308007986 */ /* 0x0001e2000c101924 */
[----:B------:R-:W-:Y:S05]  /*5af0*/  BRA `(.L_x_21689) ;  /* 0x00000004003c7947 */ /* 0x000fea0003800000 */
.L_x_21696:
        /* <DEDUP_REMOVED lines=10> */
.L_x_21709:
[----:B------:R-:W-:Y:S02]  /*5ba0*/  PRMT R4, R22, 0x8880, RZ ;  /* 0x0000888016047816 */ /* 0x000fe400000000ff */
[----:B------:R-:W-:Y:S02]  /*5bb0*/  CS2R R6, SRZ ;  /* 0x0000000000067805 */ /* 0x000fe4000001ff00 */
[----:B------:R-:W-:-:S06]  /*5bc0*/  PRMT R4, R4, 0x7710, RZ ;  /* 0x0000771004047816 */ /* 0x000fcc00000000ff */
[----:B------:R-:W0:Y:S02]  /*5bd0*/  I2F.F64.S16 R4, R4 ;  /* 0x0000000400047312 */ /* 0x000e240000101c00 */
[----:B0-----:R0:W-:Y:S01]  /*5be0*/  STG.E.128 desc[UR36][R8.64], R4 ;  /* 0x0000000408007986 */ /* 0x0011e2000c101d24 */
[----:B------:R-:W-:Y:S05]  /*5bf0*/  BRA `(.L_x_21689) ;  /* 0x0000000000fc7947 */ /* 0x000fea0003800000 */
.L_x_21708:
[----:B------:R-:W-:-:S13]  /*5c00*/  ISETP.NE.AND P0, PT, R0, 0xf, PT ;  /* 0x0000000f0000780c */ /* 0x000fda0003f05270 */
[----:B------:R-:W-:Y:S05]  /*5c10*/  @!P0 BRA `(.L_x_21710) ;  /* 0x0000000000e88947 */ /* 0x000fea0003800000 */
[----:B------:R-:W-:-:S13]  /*5c20*/  ISETP.NE.AND P0, PT, R0, 0x17, PT ;  /* 0x000000170000780c */ /* 0x000fda0003f05270 */
[----:B------:R-:W-:Y:S05]  /*5c30*/  @!P0 BRA `(.L_x_21711) ;  /* 0x0000000000908947 */ /* 0x000fea0003800000 */
[----:B------:R-:W-:-:S13]  /*5c40*/  ISETP.NE.AND P0, PT, R0, 0x18, PT ;  /* 0x000000180000780c */ /* 0x000fda0003f05270 */
[----:B------:R-:W-:Y:S05]  /*5c50*/  @!P0 BRA `(.L_x_21712) ;  /* 0x0000000000448947 */ /* 0x000fea0003800000 */
.L_x_21688:
        /* <DEDUP_REMOVED lines=16> */
.L_x_21713:
[----:B------:R-:W-:Y:S05]  /*5d60*/  BRA `(.L_x_21689) ;  /* 0x0000000000a07947 */ /* 0x000fea0003800000 */
.L_x_21712:
        /* <DEDUP_REMOVED lines=13> */
.L_x_21715:
[----:B------:R-:W-:Y:S05]  /*5e40*/  BSYNC.RECONVERGENT B0 ;  /* 0x0000000000007941 */ /* 0x000fea0003800200 */
.L_x_21714:
[----:B------:R-:W-:-:S05]  /*5e50*/  LOP3.LUT R3, R0, 0x80, R3, 0xf8, !PT ;  /* 0x0000008000037812 */ /* 0x000fca00078ef803 */
[----:B------:R0:W-:Y:S01]  /*5e60*/  STG.E.U8 desc[UR36][R8.64], R3 ;  /* 0x0000000308007986 */ /* 0x0001e2000c101124 */
[----:B------:R-:W-:Y:S05]  /*5e70*/  BRA `(.L_x_21689) ;  /* 0x00000000005c7947 */ /* 0x000fea0003800000 */
.L_x_21711:
        /* <DEDUP_REMOVED lines=12> */
.L_x_21717:
[----:B------:R-:W-:Y:S01]  /*5f40*/  IMAD.MOV.U32 R0, RZ, RZ, 0x7f ;  /* 0x0000007fff007424 */ /* 0x000fe200078e00ff */
[----:B------:R-:W-:-:S04]  /*5f50*/  ISETP.GT.U32.AND P0, PT, R3, 0x7f800000, PT ;  /* 0x7f8000000300780c */ /* 0x000fc80003f04070 */
[----:B------:R-:W-:-:S09]  /*5f60*/  SEL R0, R0, 0x7c, P0 ;  /* 0x0000007c00007807 */ /* 0x000fd20000000000 */
.L_x_21718:
[----:B------:R-:W-:Y:S05]  /*5f70*/  BSYNC.RECONVERGENT B0 ;  /* 0x0000000000007941 */ /* 0x000fea0003800200 */
.L_x_21716:
[----:B------:R-:W-:-:S04]  /*5f80*/  SHF.R.U32.HI R3, RZ, 0x18, R5 ;  /* 0x00000018ff037819 */ /* 0x000fc80000011605 */
[----:B------:R-:W-:-:S05]  /*5f90*/  LOP3.LUT R3, R0, 0x80, R3, 0xf8, !PT ;  /* 0x0000008000037812 */ /* 0x000fca00078ef803 */
[----:B------:R0:W-:Y:S01]  /*5fa0*/  STG.E.U8 desc[UR36][R8.64], R3 ;  /* 0x0000000308007986 */ /* 0x0001e2000c101124 */
[----:B------:R-:W-:Y:S05]  /*5fb0*/  BRA `(.L_x_21689) ;  /* 0x00000000000c7947 */ /* 0x000fea0003800000 */
.L_x_21710:
[----:B------:R-:W0:Y:S02]  /*5fc0*/  I2F.S8 R0, R22 ;  /* 0x0000001600007306 */ /* 0x000e240000001400 */
[----:B0-----:R-:W-:-:S05]  /*5fd0*/  F2FP.BF16.F32.PACK_AB R0, RZ, R0 ;  /* 0x00000000ff00723e */ /* 0x001fca00000010ff */
[----:B------:R0:W-:Y:S02]  /*5fe0*/  STG.E.U16 desc[UR36][R8.64], R0 ;  /* 0x0000000008007986 */ /* 0x0001e4000c101524 */
.L_x_21689:
[----:B------:R-:W-:-:S07]  /*5ff0*/  VIADD R25, R25, 0x80 ;  /* 0x0000008019197836 */ /* 0x000fce0000000000 */
.L_x_21646:
[----:B------:R-:W-:-:S13]  /*6000*/  ISETP.GE.AND P0, PT, R25, R16, PT ;  /* 0x000000101900720c */ /* 0x000fda0003f06270 */
[----:B------:R-:W-:Y:S05]  /*6010*/  @P0 BREAK.RELIABLE B6 ;  /* 0x0000000000060942 */ /* 0x000fea0003800100 */
[----:B------:R-:W-:Y:S05]  /*6020*/  @P0 BRA `(.L_x_21683) ;  /* 0x0000000c00e00947 */ /* 0x000fea0003800000 */
[----:B------:R-:W-:Y:S05]  /*6030*/  BSYNC.RELIABLE B6 ;  /* 0x0000000000067941 */ /* 0x000fea0003800100 */
.L_x_21645:
        /* <DEDUP_REMOVED lines=20> */
.L_x_21722:
[----:B------:R0:W-:Y:S01]  /*6180*/  STG.E.U8 desc[UR36][R8.64], R17 ;  /* 0x0000001108007986 */ /* 0x0001e2000c101124 */
[----:B------:R-:W-:Y:S05]  /*6190*/  BRA `(.L_x_21724) ;  /* 0x0000000c00807947 */ /* 0x000fea0003800000 */
.L_x_21721:
        /* <DEDUP_REMOVED lines=12> */
.L_x_21726:
[----:B------:R-:W-:-:S04]  /*6260*/  LOP3.LUT R17, R17, 0xffff, RZ, 0xc0, !PT ;  /* 0x0000ffff11117812 */ /* 0x000fc800078ec0ff */
[----:B------:R-:W-:-:S05]  /*6270*/  PRMT R3, R17, 0x8880, RZ ;  /* 0x0000888011037816 */ /* 0x000fca00000000ff */
[----:B------:R0:W-:Y:S01]  /*6280*/  STG.E desc[UR36][R8.64], R3 ;  /* 0x0000000308007986 */ /* 0x0001e2000c101924 */
[----:B------:R-:W-:Y:S05]  /*6290*/  BRA `(.L_x_21724) ;  /* 0x0000000c00407947 */ /* 0x000fea0003800000 */
.L_x_21725:
[----:B------:R-:W-:-:S04]  /*62a0*/  PRMT R3, R17, 0x8880, RZ ;  /* 0x0000888011037816 */ /* 0x000fc800000000ff */
[----:B------:R-:W-:-:S05]  /*62b0*/  PRMT R3, R3, 0x7710, RZ ;  /* 0x0000771003037816 */ /* 0x000fca00000000ff */
[----:B------:R0:W-:Y:S01]  /*62c0*/  STG.E.U16 desc[UR36][R8.64], R3 ;  /* 0x0000000308007986 */ /* 0x0001e2000c101524 */
[----:B------:R-:W-:Y:S05]  /*62d0*/  BRA `(.L_x_21724) ;  /* 0x0000000c00307947 */ /* 0x000fea0003800000 */
.L_x_21720:
        /* <DEDUP_REMOVED lines=9> */
.L_x_21728:
[----:B------:R-:W0:Y:S02]  /*6370*/  I2F.S8 R0, R17 ;  /* 0x0000001100007306 */ /* 0x000e240000001400 */
[----:B0-----:R-:W-:-:S05]  /*6380*/  F2FP.F16.F32.PACK_AB R0, RZ, R0 ;  /* 0x00000000ff00723e */ /* 0x001fca00000000ff */
[----:B------:R0:W-:Y:S01]  /*6390*/  STG.E.U16 desc[UR36][R8.64], R0 ;  /* 0x0000000008007986 */ /* 0x0001e2000c101524 */
[----:B------:R-:W-:Y:S05]  /*63a0*/  BRA `(.L_x_21724) ;  /* 0x0000000800fc7947 */ /* 0x000fea0003800000 */
.L_x_21727:
        /* <DEDUP_REMOVED lines=10> */
.L_x_21730:
[----:B------:R-:W0:Y:S02]  /*6450*/  I2F.S8 R17, R17 ;  /* 0x0000001100117306 */ /* 0x000e240000001400 */
[----:B0-----:R-:W-:-:S04]  /*6460*/  F2FP.F16.F32.PACK_AB R3, RZ, R17 ;  /* 0x00000011ff03723e */ /* 0x001fc800000000ff */
[----:B------:R-:W-:-:S05]  /*6470*/  PRMT R3, R3, 0x5410, RZ ;  /* 0x0000541003037816 */ /* 0x000fca00000000ff */
[----:B------:R0:W-:Y:S01]  /*6480*/  STG.E desc[UR36][R8.64], R3 ;  /* 0x0000000308007986 */ /* 0x0001e2000c101924 */
[----:B------:R-:W-:Y:S05]  /*6490*/  BRA `(.L_x_21724) ;  /* 0x0000000800c07947 */ /* 0x000fea0003800000 */
.L_x_21729:
[----:B------:R-:W-:-:S04]  /*64a0*/  PRMT R4, R17, 0x8880, RZ ;  /* 0x0000888011047816 */ /* 0x000fc800000000ff */
[----:B------:R-:W-:-:S06]  /*64b0*/  PRMT R4, R4, 0x7710, RZ ;  /* 0x0000771004047816 */ /* 0x000fcc00000000ff */
[----:B------:R-:W0:Y:S02]  /*64c0*/  I2F.F64.S16 R4, R4 ;  /* 0x0000000400047312 */ /* 0x000e240000101c00 */
[----:B0-----:R0:W-:Y:S01]  /*64d0*/  STG.E.64 desc[UR36][R8.64], R4 ;  /* 0x0000000408007986 */ /* 0x0011e2000c101b24 */
[----:B------:R-:W-:Y:S05]  /*64e0*/  BRA `(.L_x_21724) ;  /* 0x0000000800ac7947 */ /* 0x000fea0003800000 */
.L_x_21719:
        /* <DEDUP_REMOVED lines=14> */
.L_x_21734:
        /* <DEDUP_REMOVED lines=17> */
.L_x_21737:
[----:B------:R-:W-:-:S04]  /*66e0*/  SHF.R.U32.HI R3, RZ, 0x18, R17 ;  /* 0x00000018ff037819 */ /* 0x000fc80000011611 */
[----:B------:R-:W-:-:S04]  /*66f0*/  LOP3.LUT R0, R0, 0x80, R3, 0xf8, !PT ;  /* 0x0000008000007812 */ /* 0x000fc800078ef803 */
[----:B------:R-:W-:-:S07]  /*6700*/  PRMT R4, R0, 0x7610, R4 ;  /* 0x0000761000047816 */ /* 0x000fce0000000004 */
.L_x_21736:
[----:B------:R-:W-:Y:S05]  /*6710*/  BSYNC.RECONVERGENT B0 ;  /* 0x0000000000007941 */ /* 0x000fea0003800200 */
.L_x_21735:
[----:B------:R0:W-:Y:S01]  /*6720*/  STG.E.U8 desc[UR36][R8.64], R4 ;  /* 0x0000000408007986 */ /* 0x0001e2000c101124 */
[----:B------:R-:W-:Y:S05]  /*6730*/  BRA `(.L_x_21724) ;  /* 0x0000000800187947 */ /* 0x000fea0003800000 */
.L_x_21733:
        /* <DEDUP_REMOVED lines=17> */
.L_x_21740:
[----:B------:R-:W-:-:S04]  /*6850*/  SHF.R.U32.HI R3, RZ, 0x18, R17 ;  /* 0x00000018ff037819 */ /* 0x000fc80000011611 */
[----:B------:R-:W-:-:S04]  /*6860*/  LOP3.LUT R0, R0, 0x80, R3, 0xf8, !PT ;  /* 0x0000008000007812 */ /* 0x000fc800078ef803 */
[----:B------:R-:W-:-:S07]  /*6870*/  PRMT R4, R0, 0x7610, R4 ;  /* 0x0000761000047816 */ /* 0x000fce0000000004 */
.L_x_21739:
[----:B------:R-:W-:Y:S05]  /*6880*/  BSYNC.RECONVERGENT B0 ;  /* 0x0000000000007941 */ /* 0x000fea0003800200 */
.L_x_21738:
[----:B------:R0:W-:Y:S01]  /*6890*/  STG.E.U8 desc[UR36][R8.64], R4 ;  /* 0x0000000408007986 */ /* 0x0001e2000c101124 */
[----:B------:R-:W-:Y:S05]  /*68a0*/  BRA `(.L_x_21724) ;  /* 0x0000000400bc7947 */ /* 0x000fea0003800000 */
.L_x_21732:
        /* <DEDUP_REMOVED lines=22> */
.L_x_21742:
[----:B------:R-:W-:-:S04]  /*6a10*/  LOP3.LUT R17, R17, 0xffff, RZ, 0xc0, !PT ;  /* 0x0000ffff11117812 */ /* 0x000fc800078ec0ff */
[----:B------:R-:W-:-:S05]  /*6a20*/  PRMT R17, R17, 0x8880, RZ ;  /* 0x0000888011117816 */ /* 0x000fca00000000ff */
[----:B------:R-:W-:-:S05]  /*6a30*/  IMAD.MOV.U32 R4, RZ, RZ, R17 ;  /* 0x000000ffff047224 */ /* 0x000fca00078e0011 */
[----:B------:R-:W-:-:S05]  /*6a40*/  SHF.R.S32.HI R5, RZ, 0x1f, R4 ;  /* 0x0000001fff057819 */ /* 0x000fca0000011404 */
[----:B------:R0:W-:Y:S01]  /*6a50*/  STG.E.64 desc[UR36][R8.64], R4 ;  /* 0x0000000408007986 */ /* 0x0001e2000c101b24 */
[----:B------:R-:W-:Y:S05]  /*6a60*/  BRA `(.L_x_21724) ;  /* 0x00000004004c7947 */ /* 0x000fea0003800000 */
.L_x_21741:
[----:B------:R-:W-:-:S04]  /*6a70*/  LOP3.LUT R17, R17, 0xffff, RZ, 0xc0, !PT ;  /* 0x0000ffff11117812 */ /* 0x000fc800078ec0ff */
[----:B------:R-:W-:-:S05]  /*6a80*/  PRMT R3, R17, 0x8880, RZ ;  /* 0x0000888011037816 */ /* 0x000fca00000000ff */
[----:B------:R0:W-:Y:S01]  /*6a90*/  STG.E desc[UR36][R8.64], R3 ;  /* 0x0000000308007986 */ /* 0x0001e2000c101924 */
[----:B------:R-:W-:Y:S05]  /*6aa0*/  BRA `(.L_x_21724) ;  /* 0x00000004003c7947 */ /* 0x000fea0003800000 */
.L_x_21731:
        /* <DEDUP_REMOVED lines=10> */
.L_x_21744:
[----:B------:R-:W-:Y:S02]  /*6b50*/  PRMT R4, R17, 0x8880, RZ ;  /* 0x0000888011047816 */ /* 0x000fe400000000ff */
[----:B------:R-:W-:Y:S02]  /*6b60*/  CS2R R6, SRZ ;  /* 0x0000000000067805 */ /* 0x000fe4000001ff00 */
[----:B------:R-:W-:-:S06]  /*6b70*/  PRMT R4, R4, 0x7710, RZ ;  /* 0x0000771004047816 */ /* 0x000fcc00000000ff */
[----:B------:R-:W0:Y:S02]  /*6b80*/  I2F.F64.S16 R4, R4 ;  /* 0x0000000400047312 */ /* 0x000e240000101c00 */
[----:B0-----:R0:W-:Y:S01]  /*6b90*/  STG.E.128 desc[UR36][R8.64], R4 ;  /* 0x0000000408007986 */ /* 0x0011e2000c101d24 */
[----:B------:R-:W-:Y:S05]  /*6ba0*/  BRA `(.L_x_21724) ;  /* 0x0000000000fc7947 */ /* 0x000fea0003800000 */
.L_x_21743:
[----:B------:R-:W-:-:S13]  /*6bb0*/  ISETP.NE.AND P0, PT, R0, 0xf, PT ;  /* 0x0000000f0000780c */ /* 0x000fda0003f05270 */
[----:B------:R-:W-:Y:S05]  /*6bc0*/  @!P0 BRA `(.L_x_21745) ;  /* 0x0000000000e88947 */ /* 0x000fea0003800000 */
[----:B------:R-:W-:-:S13]  /*6bd0*/  ISETP.NE.AND P0, PT, R0, 0x17, PT ;  /* 0x000000170000780c */ /* 0x000fda0003f05270 */
[----:B------:R-:W-:Y:S05]  /*6be0*/  @!P0 BRA `(.L_x_21746) ;  /* 0x0000000000908947 */ /* 0x000fea0003800000 */
[----:B------:R-:W-:-:S13]  /*6bf0*/  ISETP.NE.AND P0, PT, R0, 0x18, PT ;  /* 0x000000180000780c */ /* 0x000fda0003f05270 */
[----:B------:R-:W-:Y:S05]  /*6c00*/  @!P0 BRA `(.L_x_21747) ;  /* 0x0000000000448947 */ /* 0x000fea0003800000 */
.L_x_21723:
        /* <DEDUP_REMOVED lines=16> */
.L_x_21748:
[----:B------:R-:W-:Y:S05]  /*6d10*/  BRA `(.L_x_21724) ;  /* 0x0000000000a07947 */ /* 0x000fea0003800000 */
.L_x_21747:
        /* <DEDUP_REMOVED lines=13> */
.L_x_21750:
[----:B------:R-:W-:Y:S05]  /*6df0*/  BSYNC.RECONVERGENT B0 ;  /* 0x0000000000007941 */ /* 0x000fea0003800200 */
.L_x_21749:
[----:B------:R-:W-:-:S05]  /*6e00*/  LOP3.LUT R3, R0, 0x80, R3, 0xf8, !PT ;  /* 0x0000008000037812 */ /* 0x000fca00078ef803 */
[----:B------:R4:W-:Y:S01]  /*6e10*/  STG.E.U8 desc[UR36][R8.64], R3 ;  /* 0x0000000308007986 */ /* 0x0009e2000c101124 */
[----:B------:R-:W-:Y:S05]  /*6e20*/  BRA `(.L_x_21724) ;  /* 0x00000000005c7947 */ /* 0x000fea0003800000 */
.L_x_21746:
        /* <DEDUP_REMOVED lines=12> */
.L_x_21752:
[----:B------:R-:W-:Y:S01]  /*6ef0*/  IMAD.MOV.U32 R0, RZ, RZ, 0x7f ;  /* 0x0000007fff007424 */ /* 0x000fe200078e00ff */
[----:B------:R-:W-:-:S04]  /*6f00*/  ISETP.GT.U32.AND P0, PT, R3, 0x7f800000, PT ;  /* 0x7f8000000300780c */ /* 0x000fc80003f04070 */
[----:B------:R-:W-:-:S09]  /*6f10*/  SEL R0, R0, 0x7c, P0 ;  /* 0x0000007c00007807 */ /* 0x000fd20000000000 */
.L_x_21753:
[----:B------:R-:W-:Y:S05]  /*6f20*/  BSYNC.RECONVERGENT B0 ;  /* 0x0000000000007941 */ /* 0x000fea0003800200 */
.L_x_21751:
[----:B------:R-:W-:-:S04]  /*6f30*/  SHF.R.U32.HI R3, RZ, 0x18, R17 ;  /* 0x00000018ff037819 */ /* 0x000fc80000011611 */
[----:B------:R-:W-:-:S05]  /*6f40*/  LOP3.LUT R3, R0, 0x80, R3, 0xf8, !PT ;  /* 0x0000008000037812 */ /* 0x000fca00078ef803 */
[----:B------:R3:W-:Y:S01]  /*6f50*/  STG.E.U8 desc[UR36][R8.64], R3 ;  /* 0x0000000308007986 */ /* 0x0007e2000c101124 */
[----:B------:R-:W-:Y:S05]  /*6f60*/  BRA `(.L_x_21724) ;  /* 0x00000000000c7947 */ /* 0x000fea0003800000 */
.L_x_21745:
[----:B------:R-:W0:Y:S02]  /*6f70*/  I2F.S8 R0, R17 ;  /* 0x0000001100007306 */ /* 0x000e240000001400 */
[----:B0-----:R-:W-:-:S05]  /*6f80*/  F2FP.BF16.F32.PACK_AB R0, RZ, R0 ;  /* 0x00000000ff00723e */ /* 0x001fca00000010ff */
[----:B------:R0:W-:Y:S02]  /*6f90*/  STG.E.U16 desc[UR36][R8.64], R0 ;  /* 0x0000000008007986 */ /* 0x0001e4000c101524 */
.L_x_21724:
[----:B------:R-:W-:-:S07]  /*6fa0*/  VIADD R25, R25, 0x80 ;  /* 0x0000008019197836 */ /* 0x000fce0000000000 */
.L_x_21683:
[----:B------:R-:W-:Y:S05]  /*6fb0*/  BSYNC.RECONVERGENT B7 ;  /* 0x0000000000077941 */ /* 0x000fea0003800200 */
.L_x_21644:
[----:B------:R-:W-:-:S13]  /*6fc0*/  ISETP.GE.AND P0, PT, R25, R16, PT ;  /* 0x000000101900720c */ /* 0x000fda0003f06270 */
[----:B------:R-:W-:Y:S05]  /*6fd0*/  @P0 EXIT ;  /* 0x000000000000094d */ /* 0x000fea0003800000 */
[----:B0-23--:R-:W0:Y:S01]  /*6fe0*/  LDC.64 R4, c[0x0][0x388] ;  /* 0x0000e200ff047b82 */ /* 0x00de220000000a00 */
[----:B------:R-:W4:Y:S01]  /*6ff0*/  LDCU UR4, c[0x0][0x3a8] ;  /* 0x00007500ff0477ac */ /* 0x000f220008000800 */
[----:B------:R-:W-:Y:S01]  /*7000*/  PRMT R0, R19, 0x9910, RZ ;  /* 0x0000991013007816 */ /* 0x000fe200000000ff */
[----:B------:R-:W-:-:S03]  /*7010*/  IMAD R2, R2, 0x200, R25 ;  /* 0x0000020002027824 */ /* 0x000fc600078e0219 */
[----:B------:R-:W-:Y:S01]  /*7020*/  ISETP.GT.AND P1, PT, R0, 0x9, PT ;  /* 0x000000090000780c */ /* 0x000fe20003f24270 */
[----:B----4-:R-:W-:-:S05]  /*7030*/  IMAD R3, R2, UR4, RZ ;  /* 0x0000000402037c24 */ /* 0x010fca000f8e02ff */
        /* <DEDUP_REMOVED lines=11> */
[----:B-1----:R-:W-:Y:S01]  /*70f0*/  STG.E.U8 desc[UR36][R2.64], R18 ;  /* 0x0000001202007986 */ /* 0x002fe2000c101124 */
[----:B------:R-:W-:Y:S05]  /*7100*/  EXIT ;  /* 0x000000000000794d */ /* 0x000fea0003800000 */
.L_x_21757:
[----:B-1----:R-:W-:Y:S01]  /*7110*/  STG.E.U8 desc[UR36][R2.64], R18 ;  /* 0x0000001202007986 */ /* 0x002fe2000c101124 */
[----:B------:R-:W-:Y:S05]  /*7120*/  EXIT ;  /* 0x000000000000794d */ /* 0x000fea0003800000 */
.L_x_21756:
[----:B------:R-:W-:-:S13]  /*7130*/  ISETP.NE.AND P0, PT, R0, 0x2, PT ;  /* 0x000000020000780c */ /* 0x000fda0003f05270 */
[----:B------:R-:W-:Y:S05]  /*7140*/  @!P0 BRA `(.L_x_21759) ;  /* 0x0000000000388947 */ /* 0x000fea0003800000 */
[----:B------:R-:W-:-:S13]  /*7150*/  ISETP.NE.AND P0, PT, R0, 0x3, PT ;  /* 0x000000030000780c */ /* 0x000fda0003f05270 */
[----:B------:R-:W-:Y:S05]  /*7160*/  @!P0 BRA `(.L_x_21760) ;  /* 0x0000000000208947 */ /* 0x000fea0003800000 */
[----:B------:R-:W-:-:S13]  /*7170*/  ISETP.NE.AND P0, PT, R0, 0x4, PT ;  /* 0x000000040000780c */ /* 0x000fda0003f05270 */
[----:B------:R-:W-:Y:S05]  /*7180*/  @P0 BRA `(.L_x_21758) ;  /* 0x0000000800840947 */ /* 0x000fea0003800000 */
[----:B-1----:R-:W-:-:S04]  /*7190*/  LOP3.LUT R18, R18, 0xffff, RZ, 0xc0, !PT ;  /* 0x0000ffff12127812 */ /* 0x002fc800078ec0ff */
[----:B------:R-:W-:-:S05]  /*71a0*/  PRMT R18, R18, 0x8880, RZ ;  /* 0x0000888012127816 */ /* 0x000fca00000000ff */
[----:B------:R-:W-:-:S05]  /*71b0*/  IMAD.MOV.U32 R4, RZ, RZ, R18 ;  /* 0x000000ffff047224 */ /* 0x000fca00078e0012 */
[----:B------:R-:W-:-:S05]  /*71c0*/  SHF.R.S32.HI R5, RZ, 0x1f, R4 ;  /* 0x0000001fff057819 */ /* 0x000fca0000011404 */
[----:B------:R-:W-:Y:S01]  /*71d0*/  STG.E.64 desc[UR36][R2.64], R4 ;  /* 0x0000000402007986 */ /* 0x000fe2000c101b24 */
[----:B------:R-:W-:Y:S05]  /*71e0*/  EXIT ;  /* 0x000000000000794d */ /* 0x000fea0003800000 */
.L_x_21760:
[----:B-1----:R-:W-:-:S04]  /*71f0*/  LOP3.LUT R18, R18, 0xffff, RZ, 0xc0, !PT ;  /* 0x0000ffff12127812 */ /* 0x002fc800078ec0ff */
[----:B------:R-:W-:-:S05]  /*7200*/  PRMT R5, R18, 0x8880, RZ ;  /* 0x0000888012057816 */ /* 0x000fca00000000ff */
[----:B------:R-:W-:Y:S01]  /*7210*/  STG.E desc[UR36][R2.64], R5 ;  /* 0x0000000502007986 */ /* 0x000fe2000c101924 */
[----:B------:R-:W-:Y:S05]  /*7220*/  EXIT ;  /* 0x000000000000794d */ /* 0x000fea0003800000 */
.L_x_21759:
[----:B-1----:R-:W-:-:S04]  /*7230*/  PRMT R5, R18, 0x8880, RZ ;  /* 0x0000888012057816 */ /* 0x002fc800000000ff */
[----:B------:R-:W-:-:S05]  /*7240*/  PRMT R5, R5, 0x7710, RZ ;  /* 0x0000771005057816 */ /* 0x000fca00000000ff */
[----:B------:R-:W-:Y:S01]  /*7250*/  STG.E.U16 desc[UR36][R2.64], R5 ;  /* 0x0000000502007986 */ /* 0x000fe2000c101524 */
[----:B------:R-:W-:Y:S05]  /*7260*/  EXIT ;  /* 0x000000000000794d */ /* 0x000fea0003800000 */
.L_x_21755:
[----:B------:R-:W-:-:S13]  /*7270*/  ISETP.GT.AND P0, PT, R0, 0x6, PT ;  /* 0x000000060000780c */ /* 0x000fda0003f04270 */
[----:B------:R-:W-:Y:S05]  /*7280*/  @P0 BRA `(.L_x_21761) ;  /* 0x00000000002c0947 */ /* 0x000fea0003800000 */
[----:B------:R-:W-:-:S13]  /*7290*/  ISETP.NE.AND P0, PT, R0, 0x5, PT ;  /* 0x000000050000780c */ /* 0x000fda0003f05270 */
[----:B------:R-:W-:Y:S05]  /*72a0*/  @!P0 BRA `(.L_x_21762) ;  /* 0x0000000000148947 */ /* 0x000fea0003800000 */
[----:B------:R-:W-:-:S13]  /*72b0*/  ISETP.NE.AND P0, PT, R0, 0x6, PT ;  /* 0x000000060000780c */ /* 0x000fda0003f05270 */
[----:B------:R-:W-:Y:S05]  /*72c0*/  @P0 BRA `(.L_x_21758) ;  /* 0x0000000800340947 */ /* 0x000fea0003800000 */
[----:B-1----:R-:W0:Y:S02]  /*72d0*/  I2F.S8 R5, R18 ;  /* 0x0000001200057306 */ /* 0x002e240000001400 */
[----:B0-----:R-:W-:Y:S01]  /*72e0*/  STG.E desc[UR36][R2.64], R5 ;  /* 0x0000000502007986 */ /* 0x001fe2000c101924 */
[----:B------:R-:W-:Y:S05]  /*72f0*/  EXIT ;  /* 0x000000000000794d */ /* 0x000fea0003800000 */
.L_x_21762:
[----:B-1----:R-:W0:Y:S02]  /*7300*/  I2F.S8 R0, R18 ;  /* 0x0000001200007306 */ /* 0x002e240000001400 */
[----:B0-----:R-:W-:-:S05]  /*7310*/  F2FP.F16.F32.PACK_AB R0, RZ, R0 ;  /* 0x00000000ff00723e */ /* 0x001fca00000000ff */
[----:B------:R-:W-:Y:S01]  /*7320*/  STG.E.U16 desc[UR36][R2.64], R0 ;  /* 0x0000000002007986 */ /* 0x000fe2000c101524 */
[----:B------:R-:W-:Y:S05]  /*7330*/  EXIT ;  /* 0x000000000000794d */ /* 0x000fea0003800000 */
.L_x_21761:
[----:B------:R-:W-:-:S13]  /*7340*/  ISETP.NE.AND P0, PT, R0, 0x7, PT ;  /* 0x000000070000780c */ /* 0x000fda0003f05270 */
[----:B------:R-:W-:Y:S05]  /*7350*/  @!P0 BRA `(.L_x_21763) ;  /* 0x0000000000348947 */ /* 0x000fea0003800000 */
[----:B------:R-:W-:-:S13]  /*7360*/  ISETP.NE.AND P0, PT, R0, 0x8, PT ;  /* 0x000000080000780c */ /* 0x000fda0003f05270 */
[----:B------:R-:W-:Y:S05]  /*7370*/  @!P0 BRA `(.L_x_21764) ;  /* 0x0000000000188947 */ /* 0x000fea0003800000 */
[----:B------:R-:W-:-:S13]  /*7380*/  ISETP.NE.AND P0, PT, R0, 0x9, PT ;  /* 0x000000090000780c */ /* 0x000fda0003f05270 */
[----:B------:R-:W-:Y:S05]  /*7390*/  @P0 BRA `(.L_x_21758) ;  /* 0x0000000800000947 */ /* 0x000fea0003800000 */
[----:B-1----:R-:W0:Y:S01]  /*73a0*/  I2F.S8 R18, R18 ;  /* 0x0000001200127306 */ /* 0x002e220000001400 */
[----:B------:R-:W-:-:S05]  /*73b0*/  IMAD.MOV.U32 R19, RZ, RZ, RZ ;  /* 0x000000ffff137224 */ /* 0x000fca00078e00ff */
[----:B0-----:R-:W-:Y:S01]  /*73c0*/  STG.E.64 desc[UR36][R2.64], R18 ;  /* 0x0000001202007986 */ /* 0x001fe2000c101b24 */
[----:B------:R-:W-:Y:S05]  /*73d0*/  EXIT ;  /* 0x000000000000794d */ /* 0x000fea0003800000 */
.L_x_21764:
[----:B-1----:R-:W0:Y:S02]  /*73e0*/  I2F.S8 R18, R18 ;  /* 0x0000001200127306 */ /* 0x002e240000001400 */
[----:B0-----:R-:W-:-:S04]  /*73f0*/  F2FP.F16.F32.PACK_AB R5, RZ, R18 ;  /* 0x00000012ff05723e */ /* 0x001fc800000000ff */
[----:B------:R-:W-:-:S05]  /*7400*/  PRMT R5, R5, 0x5410, RZ ;  /* 0x0000541005057816 */ /* 0x000fca00000000ff */
[----:B------:R-:W-:Y:S01]  /*7410*/  STG.E desc[UR36][R2.64], R5 ;  /* 0x0000000502007986 */ /* 0x000fe2000c101924 */
[----:B------:R-:W-:Y:S05]  /*7420*/  EXIT ;  /* 0x000000000000794d */ /* 0x000fea0003800000 */
.L_x_21763:
[----:B-1----:R-:W-:-:S04]  /*7430*/  PRMT R4, R18, 0x8880, RZ ;  /* 0x0000888012047816 */ /* 0x002fc800000000ff */
[----:B------:R-:W-:-:S06]  /*7440*/  PRMT R4, R4, 0x7710, RZ ;  /* 0x0000771004047816 */ /* 0x000fcc00000000ff */
[----:B------:R-:W0:Y:S02]  /*7450*/  I2F.F64.S16 R4, R4 ;  /* 0x0000000400047312 */ /* 0x000e240000101c00 */
[----:B0-----:R-:W-:Y:S01]  /*7460*/  STG.E.64 desc[UR36][R2.64], R4 ;  /* 0x0000000402007986 */ /* 0x001fe2000c101b24 */
[----:B------:R-:W-:Y:S05]  /*7470*/  EXIT ;  /* 0x000000000000794d */ /* 0x000fea0003800000 */
.L_x_21754:
        /* <DEDUP_REMOVED lines=10> */
[----:B-1----:R-:W-:-:S04]  /*7520*/  PRMT R5, R18, 0x8880, RZ ;  /* 0x0000888012057816 */ /* 0x002fc800000000ff */
[----:B------:R-:W-:-:S05]  /*7530*/  PRMT R5, R5, 0x7710, RZ ;  /* 0x0000771005057816 */ /* 0x000fca00000000ff */
[----:B------:R-:W-:Y:S01]  /*7540*/  STG.E.U16 desc[UR36][R2.64], R5 ;  /* 0x0000000502007986 */ /* 0x000fe2000c101524 */
[----:B------:R-:W-:Y:S05]  /*7550*/  EXIT ;  /* 0x000000000000794d */ /* 0x000fea0003800000 */
.L_x_21768:
[----:B-1----:R-:W0:Y:S01]  /*7560*/  I2F.S8 R5, R18 ;  /* 0x0000001200057306 */ /* 0x002e220000001400 */
        /* <DEDUP_REMOVED lines=17> */
.L_x_21771:
[----:B------:R-:W-:-:S04]  /*7680*/  SHF.R.U32.HI R5, RZ, 0x18, R5 ;  /* 0x00000018ff057819 */ /* 0x000fc80000011605 */
[----:B------:R-:W-:-:S07]  /*7690*/  LOP3.LUT R0, R0, 0x80, R5, 0xf8, !PT ;  /* 0x0000008000007812 */ /* 0x000fce00078ef805 */
.L_x_21770:
[----:B------:R-:W-:Y:S05]  /*76a0*/  BSYNC.RECONVERGENT B0 ;  /* 0x0000000000007941 */ /* 0x000fea0003800200 */
.L_x_21769:
[----:B------:R-:W-:Y:S01]  /*76b0*/  STG.E.U8 desc[UR36][R2.64], R0 ;  /* 0x0000000002007986 */ /* 0x000fe2000c101124 */
[----:B------:R-:W-:Y:S05]  /*76c0*/  EXIT ;  /* 0x000000000000794d */ /* 0x000fea0003800000 */
.L_x_21767:
        /* <DEDUP_REMOVED lines=18> */
.L_x_21774:
[----:B------:R-:W-:-:S04]  /*77f0*/  SHF.R.U32.HI R5, RZ, 0x18, R5 ;  /* 0x00000018ff057819 */ /* 0x000fc80000011605 */
[----:B------:R-:W-:-:S07]  /*7800*/  LOP3.LUT R0, R0, 0x80, R5, 0xf8, !PT ;  /* 0x0000008000007812 */ /* 0x000fce00078ef805 */
.L_x_21773:
[----:B------:R-:W-:Y:S05]  /*7810*/  BSYNC.RECONVERGENT B0 ;  /* 0x0000000000007941 */ /* 0x000fea0003800200 */
.L_x_21772:
[----:B------:R-:W-:Y:S01]  /*7820*/  STG.E.U8 desc[UR36][R2.64], R0 ;  /* 0x0000000002007986 */ /* 0x000fe2000c101124 */
[----:B------:R-:W-:Y:S05]  /*7830*/  EXIT ;  /* 0x000000000000794d */ /* 0x000fea0003800000 */
.L_x_21766:
[----:B------:R-:W-:-:S13]  /*7840*/  ISETP.NE.AND P0, PT, R0, 0x1c, PT ;  /* 0x0000001c0000780c */ /* 0x000fda0003f05270 */
[----:B------:R-:W-:Y:S05]  /*7850*/  @!P0 BRA `(.L_x_21775) ;  /* 0x0000000000688947 */ /* 0x000fea0003800000 */
[----:B------:R-:W-:-:S13]  /*7860*/  ISETP.NE.AND P0, PT, R0, 0x1d, PT ;  /* 0x0000001d0000780c */ /* 0x000fda0003f05270 */
[----:B------:R-:W-:Y:S05]  /*7870*/  @!P0 BRA `(.L_x_21776) ;  /* 0x0000000000488947 */ /* 0x000fea0003800000 */
[----:B------:R-:W-:-:S13]  /*7880*/  ISETP.NE.AND P0, PT, R0, 0x2c, PT ;  /* 0x0000002c0000780c */ /* 0x000fda0003f05270 */
[----:B------:R-:W-:Y:S05]  /*7890*/  @P0 BRA `(.L_x_21758) ;  /* 0x0000000000c00947 */ /* 0x000fea0003800000 */
[----:B-1----:R-:W0:Y:S02]  /*78a0*/  I2F.S8 R18, R18 ;  /* 0x0000001200127306 */ /* 0x002e240000001400 */
        /* <DEDUP_REMOVED lines=15> */
.L_x_21776:
[----:B-1----:R-:W-:-:S04]  /*79a0*/  LOP3.LUT R18, R18, 0xffff, RZ, 0xc0, !PT ;  /* 0x0000ffff12127812 */ /* 0x002fc800078ec0ff */
[----:B------:R-:W-:-:S05]  /*79b0*/  PRMT R18, R18, 0x8880, RZ ;  /* 0x0000888012127816 */ /* 0x000fca00000000ff */
[----:B------:R-:W-:-:S05]  /*79c0*/  IMAD.MOV.U32 R4, RZ, RZ, R18 ;  /* 0x000000ffff047224 */ /* 0x000fca00078e0012 */
[----:B------:R-:W-:-:S05]  /*79d0*/  SHF.R.S32.HI R5, RZ, 0x1f, R4 ;  /* 0x0000001fff057819 */ /* 0x000fca0000011404 */
[----:B------:R-:W-:Y:S01]  /*79e0*/  STG.E.64 desc[UR36][R2.64], R4 ;  /* 0x0000000402007986 */ /* 0x000fe2000c101b24 */
[----:B------:R-:W-:Y:S05]  /*79f0*/  EXIT ;  /* 0x000000000000794d */ /* 0x000fea0003800000 */
.L_x_21775:
[----:B-1----:R-:W-:-:S04]  /*7a00*/  LOP3.LUT R18, R18, 0xffff, RZ, 0xc0, !PT ;  /* 0x0000ffff12127812 */ /* 0x002fc800078ec0ff */
[----:B------:R-:W-:-:S05]  /*7a10*/  PRMT R5, R18, 0x8880, RZ ;  /* 0x0000888012057816 */ /* 0x000fca00000000ff */
[----:B------:R-:W-:Y:S01]  /*7a20*/  STG.E desc[UR36][R2.64], R5 ;  /* 0x0000000502007986 */ /* 0x000fe2000c101924 */
[----:B------:R-:W-:Y:S05]  /*7a30*/  EXIT ;  /* 0x000000000000794d */ /* 0x000fea0003800000 */
.L_x_21765:
[----:B------:R-:W-:-:S13]  /*7a40*/  ISETP.GT.AND P0, PT, R0, 0xe, PT ;  /* 0x0000000e0000780c */ /* 0x000fda0003f04270 */
[----:B------:R-:W-:Y:S05]  /*7a50*/  @P0 BRA `(.L_x_21777) ;  /* 0x0000000000380947 */ /* 0x000fea0003800000 */
[----:B------:R-:W-:-:S13]  /*7a60*/  ISETP.NE.AND P0, PT, R0, 0xa, PT ;  /* 0x0000000a0000780c */ /* 0x000fda0003f05270 */
[----:B------:R-:W-:Y:S05]  /*7a70*/  @!P0 BRA `(.L_x_21778) ;  /* 0x0000000000188947 */ /* 0x000fea0003800000 */
[----:B------:R-:W-:-:S13]  /*7a80*/  ISETP.NE.AND P0, PT, R0, 0xb, PT ;  /* 0x0000000b0000780c */ /* 0x000fda0003f05270 */
[----:B------:R-:W-:Y:S05]  /*7a90*/  @P0 BRA `(.L_x_21758) ;  /* 0x0000000000400947 */ /* 0x000fea0003800000 */
[----:B-1----:R-:W-:-:S04]  /*7aa0*/  LOP3.LUT P0, RZ, R18, 0xff, RZ, 0xc0, !PT ;  /* 0x000000ff12ff7812 */ /* 0x002fc8000780c0ff */
[----:B------:R-:W-:-:S05]  /*7ab0*/  SEL R5, RZ, 0x1, !P0 ;  /* 0x00000001ff057807 */ /* 0x000fca0004000000 */
[----:B------:R-:W-:Y:S01]  /*7ac0*/  STG.E.U8 desc[UR36][R2.64], R5 ;  /* 0x0000000502007986 */ /* 0x000fe2000c101124 */
[----:B------:R-:W-:Y:S05]  /*7ad0*/  EXIT ;  /* 0x000000000000794d */ /* 0x000fea0003800000 */
.L_x_21778:
[----:B-1----:R-:W-:Y:S02]  /*7ae0*/  PRMT R4, R18, 0x8880, RZ ;  /* 0x0000888012047816 */ /* 0x002fe400000000ff */
[----:B------:R-:W-:Y:S02]  /*7af0*/  CS2R R6, SRZ ;  /* 0x0000000000067805 */ /* 0x000fe4000001ff00 */
[----:B------:R-:W-:-:S06]  /*7b00*/  PRMT R4, R4, 0x7710, RZ ;  /* 0x0000771004047816 */ /* 0x000fcc00000000ff */
[----:B------:R-:W0:Y:S02]  /*7b10*/  I2F.F64.S16 R4, R4 ;  /* 0x0000000400047312 */ /* 0x000e240000101c00 */
[----:B0-----:R-:W-:Y:S01]  /*7b20*/  STG.E.128 desc[UR36][R2.64], R4 ;  /* 0x0000000402007986 */ /* 0x001fe2000c101d24 */
[----:B------:R-:W-:Y:S05]  /*7b30*/  EXIT ;  /* 0x000000000000794d */ /* 0x000fea0003800000 */
.L_x_21777:
[----:B------:R-:W-:-:S13]  /*7b40*/  ISETP.NE.AND P0, PT, R0, 0xf, PT ;  /* 0x0000000f0000780c */ /* 0x000fda0003f05270 */
[----:B------:R-:W-:Y:S05]  /*7b50*/  @!P0 BRA `(.L_x_21779) ;  /* 0x0000000000e88947 */ /* 0x000fea0003800000 */
[----:B------:R-:W-:-:S13]  /*7b60*/  ISETP.NE.AND P0, PT, R0, 0x17, PT ;  /* 0x000000170000780c */ /* 0x000fda0003f05270 */
[----:B------:R-:W-:Y:S05]  /*7b70*/  @!P0 BRA `(.L_x_21780) ;  /* 0x0000000000908947 */ /* 0x000fea0003800000 */
[----:B------:R-:W-:-:S13]  /*7b80*/  ISETP.NE.AND P0, PT, R0, 0x18, PT ;  /* 0x000000180000780c */ /* 0x000fda0003f05270 */
[----:B------:R-:W-:Y:S05]  /*7b90*/  @!P0 BRA `(.L_x_21781) ;  /* 0x0000000000448947 */ /* 0x000fea0003800000 */
.L_x_21758:
        /* <DEDUP_REMOVED lines=13> */
[----:B--2---:R-:W-:-:S07]  /*7c70*/  IMAD.U32 R11, RZ, RZ, UR9 ;  /* 0x00000009ff0b7e24 */ /* 0x004fce000f8e00ff */
[----:B------:R-:W-:-:S07]  /*7c80*/  LEPC R20, `(.L_x_21782) ;  /* 0x000000001014794e */ /* 0x000fce0000000000 */
[----:B-1-3--:R-:W-:Y:S05]  /*7c90*/  CALL.ABS.NOINC R2 ;  /* 0x0000000002007343 */ /* 0x00afea0003c00000 */
.L_x_21782:
[----:B------:R-:W-:Y:S05]  /*7ca0*/  EXIT ;  /* 0x000000000000794d */ /* 0x000fea0003800000 */
.L_x_21781:
[----:B-1----:R-:W0:Y:S01]  /*7cb0*/  I2F.S8 R7, R18 ;  /* 0x0000001200077306 */ /* 0x002e220000001400 */
        /* <DEDUP_REMOVED lines=12> */
.L_x_21784:
[----:B------:R-:W-:Y:S05]  /*7d80*/  BSYNC.RECONVERGENT B0 ;  /* 0x0000000000007941 */ /* 0x000fea0003800200 */
.L_x_21783:
[----:B------:R-:W-:-:S05]  /*7d90*/  LOP3.LUT R5, R0, 0x80, R5, 0xf8, !PT ;  /* 0x0000008000057812 */ /* 0x000fca00078ef805 */
[----:B------:R-:W-:Y:S01]  /*7da0*/  STG.E.U8 desc[UR36][R2.64], R5 ;  /* 0x0000000502007986 */ /* 0x000fe2000c101124 */
[----:B------:R-:W-:Y:S05]  /*7db0*/  EXIT ;  /* 0x000000000000794d */ /* 0x000fea0003800000 */
.L_x_21780:
[----:B-1----:R-:W0:Y:S01]  /*7dc0*/  I2F.S8 R5, R18 ;  /* 0x0000001200057306 */ /* 0x002e220000001400 */
        /* <DEDUP_REMOVED lines=11> */
.L_x_21786:
[----:B------:R-:W-:Y:S01]  /*7e80*/  IMAD.MOV.U32 R0, RZ, RZ, 0x7f ;  /* 0x0000007fff007424 */ /* 0x000fe200078e00ff */
[----:B------:R-:W-:-:S04]  /*7e90*/  ISETP.GT.U32.AND P0, PT, R4, 0x7f800000, PT ;  /* 0x7f8000000400780c */ /* 0x000fc80003f04070 */
[----:B------:R-:W-:-:S09]  /*7ea0*/  SEL R0, R0, 0x7c, P0 ;  /* 0x0000007c00007807 */ /* 0x000fd20000000000 */
.L_x_21787:
[----:B------:R-:W-:Y:S05]  /*7eb0*/  BSYNC.RECONVERGENT B0 ;  /* 0x0000000000007941 */ /* 0x000fea0003800200 */
.L_x_21785:
[----:B------:R-:W-:-:S04]  /*7ec0*/  SHF.R.U32.HI R5, RZ, 0x18, R5 ;  /* 0x00000018ff057819 */ /* 0x000fc80000011605 */
[----:B------:R-:W-:-:S05]  /*7ed0*/  LOP3.LUT R5, R0, 0x80, R5, 0xf8, !PT ;  /* 0x0000008000057812 */ /* 0x000fca00078ef805 */
[----:B------:R-:W-:Y:S01]  /*7ee0*/  STG.E.U8 desc[UR36][R2.64], R5 ;  /* 0x0000000502007986 */ /* 0x000fe2000c101124 */
[----:B------:R-:W-:Y:S05]  /*7ef0*/  EXIT ;  /* 0x000000000000794d */ /* 0x000fea0003800000 */
.L_x_21779:
[----:B-1----:R-:W0:Y:S02]  /*7f00*/  I2F.S8 R0, R18 ;  /* 0x0000001200007306 */ /* 0x002e240000001400 */
[----:B0-----:R-:W-:-:S05]  /*7f10*/  F2FP.BF16.F32.PACK_AB R0, RZ, R0 ;  /* 0x00000000ff00723e */ /* 0x001fca00000010ff */
[----:B------:R-:W-:Y:S01]  /*7f20*/  STG.E.U16 desc[UR36][R2.64], R0 ;  /* 0x0000000002007986 */ /* 0x000fe2000c101524 */
[----:B------:R-:W-:Y:S05]  /*7f30*/  EXIT ;  /* 0x000000000000794d */ /* 0x000fea0003800000 */
        .weak           $__internal_25_$__cuda_sm20_rem_s16
        .type           $__internal_25_$__cuda_sm20_rem_s16,@function
        .size           $__internal_25_$__cuda_sm20_rem_s16,(.L_x_49886 - $__internal_25_$__cuda_sm20_rem_s16)
$__internal_25_$__cuda_sm20_rem_s16:
        /* <DEDUP_REMOVED lines=13> */
[----:B0-----:R-:W-:-:S04]  /*8010*/  FMUL R8, R8, R9 ;  /* 0x0000000908087220 */ /* 0x001fc80000400000 */
[----:B------:R-:W-:-:S04]  /*8020*/  VIADD R8, R8, 0x2 ;  /* 0x0000000208087836 */ /* 0x000fc80000000000 */
[----:B------:R-:W-:Y:S01]  /*8030*/  FMUL.RZ R7, R7, R8 ;  /* 0x0000000807077220 */ /* 0x000fe2000040c000 */
[----:B------:R-:W-:Y:S01]  /*8040*/  IABS R8, R5 ;  /* 0x0000000500087213 */ /* 0x000fe20000000000 */
[----:B------:R-:W-:-:S04]  /*8050*/  IMAD.MOV R5, RZ, RZ, -R6 ;  /* 0x000000ffff057224 */ /* 0x000fc800078e0a06 */
        /* <DEDUP_REMOVED lines=8> */
[----:B------:R-:W-:Y:S05]  /*80e0*/  RET.REL.NODEC R4 `(_ZN2at6native27unrolled_elementwise_kernelINS0_13BUnaryFunctorIaaaZZZNS0_16fmod_kernel_cudaERNS_18TensorIteratorBaseEENKUlvE_clEvENKUlvE0_clEvEUlaaE_EESt5arrayIPcLm2EELi4E23TrivialOffsetCalculatorILi1EjESD_NS0_6memory12LoadWithCastILi1EEENSE_13StoreWithCastILi1EEEEEviT_T0_T2_T3_T4_T5_) ;  /* 0xffffff7c04c47950 */ /* 0x000fea0003c3ffff */
.L_x_21788:
        /* <DEDUP_REMOVED lines=9> */
.L_x_49886:


//--------------------- .text._ZN2at6native18elementwise_kernelILi128ELi4EZNS0_22gpu_kernel_impl_nocastINS0_13BUnaryFunctorIaaaZZZNS0_16fmod_kernel_cudaERNS_18TensorIteratorBaseEENKUlvE_clEvENKUlvE0_clEvEUlaaE_EEEEvS5_RKT_EUliE_EEviT1_ --------------------------
	.section	.text._ZN2at6native18elementwise_kernelILi128ELi4EZNS0_22gpu_kernel_impl_nocastINS0_13BUnaryFunctorIaaaZZZNS0_16fmod_kernel_cudaERNS_18TensorIteratorBaseEENKUlvE_clEvENKUlvE0_clEvEUlaaE_EEEEvS5_RKT_EUliE_EEviT1_,"ax",@progbits
	.align	128
        .global         _ZN2at6native18elementwise_kernelILi128ELi4EZNS0_22gpu_kernel_impl_nocastINS0_13BUnaryFunctorIaaaZZZNS0_16fmod_kernel_cudaERNS_18TensorIteratorBaseEENKUlvE_clEvENKUlvE0_clEvEUlaaE_EEEEvS5_RKT_EUliE_EEviT1_
        .type           _ZN2at6native18elementwise_kernelILi128ELi4EZNS0_22gpu_kernel_impl_nocastINS0_13BUnaryFunctorIaaaZZZNS0_16fmod_kernel_cudaERNS_18TensorIteratorBaseEENKUlvE_clEvENKUlvE0_clEvEUlaaE_EEEEvS5_RKT_EUliE_EEviT1_,@function
        .size           _ZN2at6native18elementwise_kernelILi128ELi4EZNS0_22gpu_kernel_impl_nocastINS0_13BUnaryFunctorIaaaZZZNS0_16fmod_kernel_cudaERNS_18TensorIteratorBaseEENKUlvE_clEvENKUlvE0_clEvEUlaaE_EEEEvS5_RKT_EUliE_EEviT1_,(.L_x_49887 - _ZN2at6native18elementwise_kernelILi128ELi4EZNS0_22gpu_kernel_impl_nocastINS0_13BUnaryFunctorIaaaZZZNS0_16fmod_kernel_cudaERNS_18TensorIteratorBaseEENKUlvE_clEvENKUlvE0_clEvEUlaaE_EEEEvS5_RKT_EUliE_EEviT1_)
        .other          _ZN2at6native18elementwise_kernelILi128ELi4EZNS0_22gpu_kernel_impl_nocastINS0_13BUnaryFunctorIaaaZZZNS0_16fmod_kernel_cudaERNS_18TensorIteratorBaseEENKUlvE_clEvENKUlvE0_clEvEUlaaE_EEEEvS5_RKT_EUliE_EEviT1_,@"STO_CUDA_ENTRY STV_DEFAULT"
_ZN2at6native18elementwise_kernelILi128ELi4EZNS0_22gpu_kernel_impl_nocastINS0_13BUnaryFunctorIaaaZZZNS0_16fmod_kernel_cudaERNS_18TensorIteratorBaseEENKUlvE_clEvENKUlvE0_clEvEUlaaE_EEEEvS5_RKT_EUliE_EEviT1_:
.text._ZN2at6native18elementwise_kernelILi128ELi4EZNS0_22gpu_kernel_impl_nocastINS0_13BUnaryFunctorIaaaZZZNS0_16fmod_kernel_cudaERNS_18TensorIteratorBaseEENKUlvE_clEvENKUlvE0_clEvEUlaaE_EEEEvS5_RKT_EUliE_EEviT1_:
        /* <DEDUP_REMOVED lines=14> */
[----:B0-----:R0:W5:Y:S01]  /*00e0*/  LDG.E.S8 R7, desc[UR6][R4.64] ;  /* 0x0000000604077981 */ /* 0x001162000c1e1300 */
[----:B------:R-:W1:Y:S01]  /*00f0*/  LDCU.S8 UR4, c[0x0][0x591] ;  /* 0x0000b220ff0477ac */ /* 0x000e620008000200 */
[----:B------:R-:W-:Y:S02]  /*0100*/  MOV R6, 0x130 ;  /* 0x0000013000067802 */ /* 0x000fe40000000f00 */
[----:B01----:R-:W-:-:S07]  /*0110*/  MOV R8, UR4 ;  /* 0x0000000400087c02 */ /* 0x003fce0008000f00 */
[----:B-----5:R-:W-:Y:S05]  /*0120*/  CALL.REL.NOINC `($__internal_26_$__cuda_sm20_rem_s16) ;  /* 0x0000005000647944 */ /* 0x020fea0003c00000 */
[----:B------:R-:W0:Y:S01]  /*0130*/  LDC.64 R4, c[0x0][0x580] ;  /* 0x00016000ff047b82 */ /* 0x000e220000000a00 */
[----:B------:R-:W-:Y:S01]  /*0140*/  IADD3 R3, PT, PT, R3, 0x80, RZ ;  /* 0x0000008003037810 */ /* 0x000fe20007ffe0ff */
[----:B0-----:R0:W-:Y:S06]  /*0150*/  STG.E.U8 desc[UR6][R4.64], R11 ;  /* 0x0000000b04007986 */ /* 0x0011ec000c101106 */
.L_x_21791:
[----:B------:R-:W-:Y:S05]  /*0160*/  BSYNC.RECONVERGENT B0 ;  /* 0x0000000000007941 */ /* 0x000fea0003800200 */
.L_x_21790:
[----:B------:R-:W1:Y:S01]  /*0170*/  LDCU UR4, c[0x0][0x380] ;  /* 0x00007000ff0477ac */ /* 0x000e620008000800 */
[----:B------:R-:W-:Y:S01]  /*0180*/  BSSY.RECONVERGENT B0, `(.L_x_21792) ;  /* 0x000000c000007945 */ /* 0x000fe20003800200 */
[----:B-1----:R-:W-:-:S13]  /*0190*/  ISETP.GE.AND P0, PT, R3, UR4, PT ;  /* 0x0000000403007c0c */ /* 0x002fda000bf06270 */
[----:B------:R-:W-:Y:S05]  /*01a0*/  @P0 BRA `(.L_x_21793) ;  /* 0x0000000000240947 */ /* 0x000fea0003800000 */
[----:B0-----:R-:W0:Y:S02]  /*01b0*/  LDC.64 R4, c[0x0][0x588] ;  /* 0x00016200ff047b82 */ /* 0x001e240000000a00 */
        /* <DEDUP_REMOVED lines=8> */
.L_x_21793:
[----:B------:R-:W-:Y:S05]  /*0240*/  BSYNC.RECONVERGENT B0 ;  /* 0x0000000000007941 */ /* 0x000fea0003800200 */
.L_x_21792:
[----:B------:R-:W2:Y:S01]  /*0250*/  LDCU UR4, c[0x0][0x380] ;  /* 0x00007000ff0477ac */ /* 0x000ea20008000800 */
[----:B------:R-:W-:Y:S01]  /*0260*/  BSSY.RECONVERGENT B0, `(.L_x_21794) ;  /* 0x000000c000007945 */ /* 0x000fe20003800200 */
[----:B--2---:R-:W-:-:S13]  /*0270*/  ISETP.GE.AND P0, PT, R3, UR4, PT ;  /* 0x0000000403007c0c */ /* 0x004fda000bf06270 */
[----:B------:R-:W-:Y:S05]  /*0280*/  @P0 BRA `(.L_x_21795) ;  /* 0x0000000000240947 */ /* 0x000fea0003800000 */
[----:B01----:R-:W0:Y:S02]  /*0290*/  LDC.64 R4, c[0x0][0x588] ;  /* 0x00016200ff047b82 */ /* 0x003e240000000a00 */
        /* <DEDUP_REMOVED lines=8> */
.L_x_21795:
[----:B------:R-:W-:Y:S05]  /*0320*/  BSYNC.RECONVERGENT B0 ;  /* 0x0000000000007941 */ /* 0x000fea0003800200 */
.L_x_21794:
[----:B------:R-:W3:Y:S02]  /*0330*/  LDCU UR4, c[0x0][0x380] ;  /* 0x00007000ff0477ac */ /* 0x000ee40008000800 */
[----:B---3--:R-:W-:-:S13]  /*0340*/  ISETP.GE.AND P0, PT, R3, UR4, PT ;  /* 0x0000000403007c0c */ /* 0x008fda000bf06270 */
[----:B------:R-:W-:Y:S05]  /*0350*/  @P0 EXIT ;  /* 0x000000000000094d */ /* 0x000fea0003800000 */
[----:B------:R-:W3:Y:S02]  /*0360*/  LDC.64 R2, c[0x0][0x588] ;  /* 0x00016200ff027b82 */ /* 0x000ee40000000a00 */
[----:B---3--:R3:W5:Y:S01]  /*0370*/  LDG.E.S8 R7, desc[UR6][R2.64] ;  /* 0x0000000602077981 */ /* 0x008762000c1e1300 */
[----:B------:R-:W4:Y:S01]  /*0380*/  LDCU.S8 UR4, c[0x0][0x591] ;  /* 0x0000b220ff0477ac */ /* 0x000f220008000200 */
[----:B------:R-:W-:Y:S01]  /*0390*/  MOV R6, 0x3c0 ;  /* 0x000003c000067802 */ /* 0x000fe20000000f00 */
[----:B---34-:R-:W-:-:S07]  /*03a0*/  IMAD.U32 R8, RZ, RZ, UR4 ;  /* 0x00000004ff087e24 */ /* 0x018fce000f8e00ff */
[----:B012--5:R-:W-:Y:S05]  /*03b0*/  CALL.REL.NOINC `($__internal_26_$__cuda_sm20_rem_s16) ;  /* 0x0000004c00c07944 */ /* 0x027fea0003c00000 */
[----:B------:R-:W0:Y:S02]  /*03c0*/  LDC.64 R2, c[0x0][0x580] ;  /* 0x00016000ff027b82 */ /* 0x000e240000000a00 */
[----:B0-----:R-:W-:Y:S01]  /*03d0*/  STG.E.U8 desc[UR6][R2.64], R11 ;  /* 0x0000000b02007986 */ /* 0x001fe2000c101106 */
[----:B------:R-:W-:Y:S05]  /*03e0*/  EXIT ;  /* 0x000000000000794d */ /* 0x000fea0003800000 */
.L_x_21789:
        /* <DEDUP_REMOVED lines=305> */
.L_x_21798:
[----:B------:R-:W0:Y:S02]  /*1700*/  LDCU.128 UR8, c[0x0][0x580] ;  /* 0x0000b000ff0877ac */ /* 0x000e240008000c00 */
[----:B0-----:R-:W-:-:S04]  /*1710*/  IADD3 R10, P0, PT, R4, UR10, RZ ;  /* 0x0000000a040a7c10 */ /* 0x001fc8000ff1e0ff */
[----:B------:R-:W-:-:S05]  /*1720*/  IADD3.X R11, PT, PT, RZ, UR11, RZ, P0, !PT ;  /* 0x0000000bff0b7c10 */ /* 0x000fca00087fe4ff */
[----:B------:R0:W5:Y:S01]  /*1730*/  LDG.E.S8 R7, desc[UR6][R10.64] ;  /* 0x000000060a077981 */ /* 0x000162000c1e1300 */
[----:B------:R-:W1:Y:S01]  /*1740*/  LDCU.S8 UR4, c[0x0][0x591] ;  /* 0x0000b220ff0477ac */ /* 0x000e620008000200 */
[----:B------:R-:W-:Y:S02]  /*1750*/  IADD3 R4, P0, PT, R5, UR8, RZ ;  /* 0x0000000805047c10 */ /* 0x000fe4000ff1e0ff */
[----:B------:R-:W-:Y:S02]  /*1760*/  MOV R6, 0x17a0 ;  /* 0x000017a000067802 */ /* 0x000fe40000000f00 */
[----:B------:R-:W-:Y:S01]  /*1770*/  IADD3.X R5, PT, PT, RZ, UR9, RZ, P0, !PT ;  /* 0x00000009ff057c10 */ /* 0x000fe200087fe4ff */
[----:B01----:R-:W-:-:S08]  /*1780*/  IMAD.U32 R8, RZ, RZ, UR4 ;  /* 0x00000004ff087e24 */ /* 0x003fd0000f8e00ff */
[----:B-----5:R-:W-:Y:S05]  /*1790*/  CALL.REL.NOINC `($__internal_26_$__cuda_sm20_rem_s16) ;  /* 0x0000003800c87944 */ /* 0x020fea0003c00000 */
[----:B------:R0:W-:Y:S01]  /*17a0*/  STG.E.U8 desc[UR6][R4.64], R11 ;  /* 0x0000000b04007986 */ /* 0x0001e2000c101106 */
[----:B------:R-:W-:-:S07]  /*17b0*/  IADD3 R3, PT, PT, R3, 0x80, RZ ;  /* 0x0000008003037810 */ /* 0x000fce0007ffe0ff */
.L_x_21797:
[----:B------:R-:W-:Y:S05]  /*17c0*/  BSYNC.RECONVERGENT B0 ;  /* 0x0000000000007941 */ /* 0x000fea0003800200 */
.L_x_21796:
[----:B------:R-:W1:Y:S01]  /*17d0*/  LDCU UR4, c[0x0][0x380] ;  /* 0x00007000ff0477ac */ /* 0x000e620008000800 */
[----:B------:R-:W-:Y:S01]  /*17e0*/  BSSY.RECONVERGENT B0, `(.L_x_21799) ;  /* 0x0000139000007945 */ /* 0x000fe20003800200 */
[----:B-1----:R-:W-:-:S13]  /*17f0*/  ISETP.GE.AND P0, PT, R3, UR4, PT ;  /* 0x0000000403007c0c */ /* 0x002fda000bf06270 */
[----:B------:R-:W-:Y:S05]  /*1800*/  @P0 BRA `(.L_x_21800) ;  /* 0x0000001000d80947 */ /* 0x000fea0003800000 */
[----:B------:R-:W1:Y:S01]  /*1810*/  LDCU.64 UR4, c[0x0][0x390] ;  /* 0x00007200ff0477ac */ /* 0x000e620008000a00 */
[----:B0-----:R-:W-:Y:S01]  /*1820*/  HFMA2 R4, -RZ, RZ, 0, 0 ;  /* 0x00000000ff047431 */ /* 0x001fe200000001ff */
[----:B------:R-:W-:Y:S01]  /*1830*/  MOV R5, R3 ;  /* 0x0000000300057202 */ /* 0x000fe20000000f00 */
[----:B------:R-:W0:Y:S01]  /*1840*/  LDCU UR8, c[0x0][0x38c] ;  /* 0x00007180ff0877ac */ /* 0x000e220008000800 */
[----:B------:R-:W-:Y:S01]  /*1850*/  ISETP.NE.AND P0, PT, R2, RZ, PT ;  /* 0x000000ff0200720c */ /* 0x000fe20003f05270 */
        /* <DEDUP_REMOVED lines=293> */
.L_x_21801:
[----:B------:R-:W0:Y:S02]  /*2ab0*/  LDCU.128 UR8, c[0x0][0x580] ;  /* 0x0000b000ff0877ac */ /* 0x000e240008000c00 */
[----:B0-----:R-:W-:-:S04]  /*2ac0*/  IADD3 R10, P0, PT, R4, UR10, RZ ;  /* 0x0000000a040a7c10 */ /* 0x001fc8000ff1e0ff */
[----:B------:R-:W-:-:S05]  /*2ad0*/  IADD3.X R11, PT, PT, RZ, UR11, RZ, P0, !PT ;  /* 0x0000000bff0b7c10 */ /* 0x000fca00087fe4ff */
[----:B------:R0:W5:Y:S01]  /*2ae0*/  LDG.E.S8 R7, desc[UR6][R10.64] ;  /* 0x000000060a077981 */ /* 0x000162000c1e1300 */
[----:B------:R-:W1:Y:S01]  /*2af0*/  LDCU.S8 UR4, c[0x0][0x591] ;  /* 0x0000b220ff0477ac */ /* 0x000e620008000200 */
[----:B------:R-:W-:Y:S02]  /*2b00*/  IADD3 R4, P0, PT, R5, UR8, RZ ;  /* 0x0000000805047c10 */ /* 0x000fe4000ff1e0ff */
[----:B------:R-:W-:Y:S02]  /*2b10*/  MOV R6, 0x2b50 ;  /* 0x00002b5000067802 */ /* 0x000fe40000000f00 */
[----:B------:R-:W-:Y:S02]  /*2b20*/  IADD3.X R5, PT, PT, RZ, UR9, RZ, P0, !PT ;  /* 0x00000009ff057c10 */ /* 0x000fe400087fe4ff */
[----:B01----:R-:W-:-:S07]  /*2b30*/  MOV R8, UR4 ;  /* 0x0000000400087c02 */ /* 0x003fce0008000f00 */
[----:B-----5:R-:W-:Y:S05]  /*2b40*/  CALL.REL.NOINC `($__internal_26_$__cuda_sm20_rem_s16) ;  /* 0x0000002400dc7944 */ /* 0x020fea0003c00000 */
[----:B------:R1:W-:Y:S01]  /*2b50*/  STG.E.U8 desc[UR6][R4.64], R11 ;  /* 0x0000000b04007986 */ /* 0x0003e2000c101106 */
[----:B------:R-:W-:-:S07]  /*2b60*/  VIADD R3, R3, 0x80 ;  /* 0x0000008003037836 */ /* 0x000fce0000000000 */
.L_x_21800:
[----:B------:R-:W-:Y:S05]  /*2b70*/  BSYNC.RECONVERGENT B0 ;  /* 0x0000000000007941 */ /* 0x000fea0003800200 */
.L_x_21799:
[----:B------:R-:W2:Y:S01]  /*2b80*/  LDCU UR4, c[0x0][0x380] ;  /* 0x00007000ff0477ac */ /* 0x000ea20008000800 */
[----:B------:R-:W-:Y:S01]  /*2b90*/  BSSY.RECONVERGENT B0, `(.L_x_21802) ;  /* 0x0000139000007945 */ /* 0x000fe20003800200 */
[----:B--2---:R-:W-:-:S13]  /*2ba0*/  ISETP.GE.AND P0, PT, R3, UR4, PT ;  /* 0x0000000403007c0c */ /* 0x004fda000bf06270 */
[----:B------:R-:W-:Y:S05]  /*2bb0*/  @P0 BRA `(.L_x_21803) ;  /* 0x0000001000d80947 */ /* 0x000fea0003800000 */
[----:B------:R-:W2:Y:S01]  /*2bc0*/  LDCU.64 UR4, c[0x0][0x390] ;  /* 0x00007200ff0477ac */ /* 0x000ea20008000a00 */
[----:B01----:R-:W-:Y:S01]  /*2bd0*/  HFMA2 R4, -RZ, RZ, 0, 0 ;  /* 0x00000000ff047431 */ /* 0x003fe200000001ff */
[----:B------:R-:W-:Y:S01]  /*2be0*/  MOV R5, R3 ;  /* 0x0000000300057202 */ /* 0x000fe20000000f00 */
[----:B------:R-:W0:Y:S01]  /*2bf0*/  LDCU UR8, c[0x0][0x38c] ;  /* 0x00007180ff0877ac */ /* 0x000e220008000800 */
[----:B------:R-:W-:Y:S01]  /*2c00*/  ISETP.NE.AND P0, PT, R2, RZ, PT ;  /* 0x000000ff0200720c */ /* 0x000fe20003f05270 */
        /* <DEDUP_REMOVED lines=293> */
.L_x_21804:
        /* <DEDUP_REMOVED lines=11> */
[----:B------:R-:W-:-:S07]  /*3f10*/  IADD3 R3, PT, PT, R3, 0x80, RZ ;  /* 0x0000008003037810 */ /* 0x000fce0007ffe0ff */
.L_x_21803:
[----:B------:R-:W-:Y:S05]  /*3f20*/  BSYNC.RECONVERGENT B0 ;  /* 0x0000000000007941 */ /* 0x000fea0003800200 */
.L_x_21802:
[----:B------:R-:W3:Y:S02]  /*3f30*/  LDCU UR4, c[0x0][0x380] ;  /* 0x00007000ff0477ac */ /* 0x000ee40008000800 */
[----:B---3--:R-:W-:-:S13]  /*3f40*/  ISETP.GE.AND P0, PT, R3, UR4, PT ;  /* 0x0000000403007c0c */ /* 0x008fda000bf06270 */
[----:B------:R-:W-:Y:S05]  /*3f50*/  @P0 EXIT ;  /* 0x000000000000094d */ /* 0x000fea0003800000 */
[----:B------:R-:W3:Y:S01]  /*3f60*/  LDCU.64 UR4, c[0x0][0x390] ;  /* 0x00007200ff0477ac */ /* 0x000ee20008000a00 */
[----:B012---:R-:W-:Y:S01]  /*3f70*/  MOV R5, R3 ;  /* 0x0000000300057202 */ /* 0x007fe20000000f00 */
[----:B------:R-:W-:Y:S01]  /*3f80*/  IMAD.MOV.U32 R4, RZ, RZ, RZ ;  /* 0x000000ffff047224 */ /* 0x000fe200078e00ff */
[----:B------:R-:W-:Y:S01]  /*3f90*/  ISETP.NE.AND P0, PT, R2, RZ, PT ;  /* 0x000000ff0200720c */ /* 0x000fe20003f05270 */
[----:B------:R-:W0:Y:S01]  /*3fa0*/  LDCU UR8, c[0x0][0x38c] ;  /* 0x00007180ff0877ac */ /* 0x000e220008000800 */
[----:B------:R-:W1:Y:S01]  /*3fb0*/  LDCU.64 UR10, c[0x0][0x4b8] ;  /* 0x00009700ff0a77ac */ /* 0x000e620008000a00 */
[----:B---3--:R-:W-:-:S05]  /*3fc0*/  IMAD.HI.U32 R4, R3, UR4, R4 ;  /* 0x0000000403047c27 */ /* 0x008fca000f8e0004 */
        /* <DEDUP_REMOVED lines=291> */
.L_x_21805:
        /* <DEDUP_REMOVED lines=10> */
[----:B------:R-:W-:Y:S01]  /*52a0*/  STG.E.U8 desc[UR6][R2.64], R11 ;  /* 0x0000000b02007986 */ /* 0x000fe2000c101106 */
[----:B------:R-:W-:Y:S05]  /*52b0*/  EXIT ;  /* 0x000000000000794d */ /* 0x000fea0003800000 */
        .weak           $__internal_26_$__cuda_sm20_rem_s16
        .type           $__internal_26_$__cuda_sm20_rem_s16,@function
        .size           $__internal_26_$__cuda_sm20_rem_s16,(.L_x_49887 - $__internal_26_$__cuda_sm20_rem_s16)
$__internal_26_$__cuda_sm20_rem_s16:
[----:B------:R-:W-:Y:S01]  /*52c0*/  IABS R12, R8 ;  /* 0x00000008000c7213 */ /* 0x000fe20000000000 */
[----:B------:R-:W-:Y:S01]  /*52d0*/  HFMA2 R10, -RZ, RZ, 15, 0 ;  /* 0x4b800000ff0a7431 */ /* 0x000fe200000001ff */
        /* <DEDUP_REMOVED lines=12> */
[----:B------:R-:W-:-:S04]  /*53a0*/  IADD3 R11, PT, PT, -R7, RZ, RZ ;  /* 0x000000ff070b7210 */ /* 0x000fc80007ffe1ff */
[----:B------:R-:W-:-:S05]  /*53b0*/  IADD3 R10, PT, PT, R10, 0x2, RZ ;  /* 0x000000020a0a7810 */ /* 0x000fca0007ffe0ff */
[----:B------:R-:W-:Y:S01]  /*53c0*/  FMUL.RZ R9, R9, R10 ;  /* 0x0000000a09097220 */ /* 0x000fe2000040c000 */
[----:B------:R-:W-:-:S04]  /*53d0*/  IABS R10, R8 ;  /* 0x00000008000a7213 */ /* 0x000fc80000000000 */
[----:B------:R-:W-:Y:S01]  /*53e0*/  IADD3 R12, PT, PT, RZ, -R10, RZ ;  /* 0x8000000aff0c7210 */ /* 0x000fe20007ffe0ff */
[----:B------:R-:W0:Y:S02]  /*53f0*/  F2I.U32.TRUNC.NTZ R9, R9 ;  /* 0x0000000900097305 */ /* 0x000e24000020f000 */
[----:B0-----:R-:W-:-:S05]  /*5400*/  LOP3.LUT R10, R9, 0xffff, RZ, 0xc0, !PT ;  /* 0x0000ffff090a7812 */ /* 0x001fca00078ec0ff */
[----:B------:R-:W-:-:S05]  /*5410*/  IMAD R10, R10, R12, R13 ;  /* 0x0000000c0a0a7224 */ /* 0x000fca00078e020d */
[----:B------:R-:W-:-:S04]  /*5420*/  LOP3.LUT R10, R11, R10, RZ, 0x3c, !PT ;  /* 0x0000000a0b0a7212 */ /* 0x000fc800078e3cff */
[----:B------:R-:W-:Y:S01]  /*5430*/  IADD3 R11, PT, PT, R7, R10, RZ ;  /* 0x0000000a070b7210 */ /* 0x000fe20007ffe0ff */
[----:B------:R-:W-:Y:S01]  /*5440*/  HFMA2 R7, -RZ, RZ, 0, 0 ;  /* 0x00000000ff077431 */ /* 0x000fe200000001ff */
[----:B------:R-:W-:-:S03]  /*5450*/  @!P0 MOV R11, 0xffffffff ;  /* 0xffffffff000b8802 */ /* 0x000fc60000000f00 */
[----:B------:R-:W-:Y:S05]  /*5460*/  RET.REL.NODEC R6 `(_ZN2at6native18elementwise_kernelILi128ELi4EZNS0_22gpu_kernel_impl_nocastINS0_13BUnaryFunctorIaaaZZZNS0_16fmod_kernel_cudaERNS_18TensorIteratorBaseEENKUlvE_clEvENKUlvE0_clEvEUlaaE_EEEEvS5_RKT_EUliE_EEviT1_) ;  /* 0xffffffa806e47950 */ /* 0x000fea0003c3ffff */
.L_x_21806:
        /* <DEDUP_REMOVED lines=9> */
.L_x_49887:


//--------------------- .text._ZN2at6native27unrolled_elementwise_kernelINS0_13BUnaryFunctorIaaaZZZNS0_16fmod_kernel_cudaERNS_18TensorIteratorBaseEENKUlvE_clEvENKUlvE0_clEvEUlaaE_EESt5arrayIPcLm2EELi4E23TrivialOffsetCalculatorILi1EjESD_NS0_6memory15LoadWithoutCastENSE_16StoreWithoutCastEEEviT_T0_T2_T3_T4_T5_ --------------------------
	.section	.text._ZN2at6native27unrolled_elementwise_kernelINS0_13BUnaryFunctorIaaaZZZNS0_16fmod_kernel_cudaERNS_18TensorIteratorBaseEENKUlvE_clEvENKUlvE0_clEvEUlaaE_EESt5arrayIPcLm2EELi4E23TrivialOffsetCalculatorILi1EjESD_NS0_6memory15LoadWithoutCastENSE_16StoreWithoutCastEEEviT_T0_T2_T3_T4_T5_,"ax",@progbits
	.align	128
        .global         _ZN2at6native27unrolled_elementwise_kernelINS0_13BUnaryFunctorIaaaZZZNS0_16fmod_kernel_cudaERNS_18TensorIteratorBaseEENKUlvE_clEvENKUlvE0_clEvEUlaaE_EESt5arrayIPcLm2EELi4E23TrivialOffsetCalculatorILi1EjESD_NS0_6memory15LoadWithoutCastENSE_16StoreWithoutCastEEEviT_T0_T2_T3_T4_T5_
        .type           _ZN2at6native27unrolled_elementwise_kernelINS0_13BUnaryFunctorIaaaZZZNS0_16fmod_kernel_cudaERNS_18TensorIteratorBaseEENKUlvE_clEvENKUlvE0_clEvEUlaaE_EESt5arrayIPcLm2EELi4E23TrivialOffsetCalculatorILi1EjESD_NS0_6memory15LoadWithoutCastENSE_16StoreWithoutCastEEEviT_T0_T2_T3_T4_T5_,@function
        .size           _ZN2at6native27unrolled_elementwise_kernelINS0_13BUnaryFunctorIaaaZZZNS0_16fmod_kernel_cudaERNS_18TensorIteratorBaseEENKUlvE_clEvENKUlvE0_clEvEUlaaE_EESt5arrayIPcLm2EELi4E23TrivialOffsetCalculatorILi1EjESD_NS0_6memory15LoadWithoutCastENSE_16StoreWithoutCastEEEviT_T0_T2_T3_T4_T5_,(.L_x_49888 - _ZN2at6native27unrolled_elementwise_kernelINS0_13BUnaryFunctorIaaaZZZNS0_16fmod_kernel_cudaERNS_18TensorIteratorBaseEENKUlvE_clEvENKUlvE0_clEvEUlaaE_EESt5arrayIPcLm2EELi4E23TrivialOffsetCalculatorILi1EjESD_NS0_6memory15LoadWithoutCastENSE_16StoreWithoutCastEEEviT_T0_T2_T3_T4_T5_)
        .other          _ZN2at6native27unrolled_elementwise_kernelINS0_13BUnaryFunctorIaaaZZZNS0_16fmod_kernel_cudaERNS_18TensorIteratorBaseEENKUlvE_clEvENKUlvE0_clEvEUlaaE_EESt5arrayIPcLm2EELi4E23TrivialOffsetCalculatorILi1EjESD_NS0_6memory15LoadWithoutCastENSE_16StoreWithoutCastEEEviT_T0_T2_T3_T4_T5_,@"STO_CUDA_ENTRY STV_DEFAULT"
_ZN2at6native27unrolled_elementwise_kernelINS0_13BUnaryFunctorIaaaZZZNS0_16fmod_kernel_cudaERNS_18TensorIteratorBaseEENKUlvE_clEvENKUlvE0_clEvEUlaaE_EESt5arrayIPcLm2EELi4E23TrivialOffsetCalculatorILi1EjESD_NS0_6memory15LoadWithoutCastENSE_16StoreWithoutCastEEEviT_T0_T2_T3_T4_T5_:
.text._ZN2at6native27unrolled_elementwise_kernelINS0_13BUnaryFunctorIaaaZZZNS0_16fmod_kernel_cudaERNS_18TensorIteratorBaseEENKUlvE_clEvENKUlvE0_clEvEUlaaE_EESt5arrayIPcLm2EELi4E23TrivialOffsetCalculatorILi1EjESD_NS0_6memory15LoadWithoutCastENSE_16StoreWithoutCastEEEviT_T0_T2_T3_T4_T5_:
        /* <DEDUP_REMOVED lines=13> */
[----:B------:R-:W2:Y:S01]  /*00d0*/  @!P2 LDC.64 R4, c[0x0][0x390] ;  /* 0x0000e400ff04ab82 */ /* 0x000ea20000000a00 */
[----:B------:R-:W-:-:S05]  /*00e0*/  @!P2 VIADD R15, R15, 0x80 ;  /* 0x000000800f0fa836 */ /* 0x000fca0000000000 */
[----:B------:R-:W-:Y:S02]  /*00f0*/  ISETP.GE.AND P1, PT, R15, R2, PT ;  /* 0x000000020f00720c */ /* 0x000fe40003f26270 */
[----:B0-----:R-:W-:-:S05]  /*0100*/  @!P3 IADD3 R12, P4, PT, R13, R10, RZ ;  /* 0x0000000a0d0cb210 */ /* 0x001fca0007f9e0ff */
[--C-:B------:R-:W-:Y:S01]  /*0110*/  @!P3 IMAD.X R13, RZ, RZ, R11.reuse, P4 ;  /* 0x000000ffff0db224 */ /* 0x100fe200020e060b */
[----:B------:R-:W-:-:S05]  /*0120*/  PRMT R11, RZ, 0x7610, R11 ;  /* 0x00007610ff0b7816 */ /* 0x000fca000000000b */
[----:B------:R-:W-:Y:S01]  /*0130*/  @!P1 IMAD R19, R0, 0x200, R15 ;  /* 0x0000020000139824 */ /* 0x000fe200078e020f */
[----:B------:R-:W0:Y:S01]  /*0140*/  @!P1 LDC.64 R8, c[0x0][0x390] ;  /* 0x0000e400ff089b82 */ /* 0x000e220000000a00 */
[----:B------:R-:W-:Y:S01]  /*0150*/  @!P1 VIADD R15, R15, 0x80 ;  /* 0x000000800f0f9836 */ /* 0x000fe20000000000 */
[----:B-1----:R1:W5:Y:S01]  /*0160*/  @!P3 LDG.E.S8 R11, desc[UR6][R12.64] ;  /* 0x000000060c0bb981 */ /* 0x002362000c1e1300 */
[----:B--2---:R-:W-:-:S03]  /*0170*/  @!P2 IADD3 R4, P5, PT, R17, R4, RZ ;  /* 0x000000041104a210 */ /* 0x004fc60007fbe0ff */
[----:B------:R-:W-:-:S13]  /*0180*/  ISETP.GE.AND P0, PT, R15, R2, PT ;  /* 0x000000020f00720c */ /* 0x000fda0003f06270 */
[----:B------:R-:W2:Y:S01]  /*0190*/  @!P0 LDC.64 R6, c[0x0][0x390] ;  /* 0x0000e400ff068b82 */ /* 0x000ea20000000a00 */
[----:B------:R-:W-:Y:S01]  /*01a0*/  @!P0 IMAD R15, R0, 0x200, R15 ;  /* 0x00000200000f8824 */ /* 0x000fe200078e020f */
[----:B0-----:R-:W-:Y:S01]  /*01b0*/  @!P1 IADD3 R8, P4, PT, R19, R8, RZ ;  /* 0x0000000813089210 */ /* 0x001fe20007f9e0ff */
[----:B------:R-:W-:Y:S01]  /*01c0*/  @!P2 IMAD.X R5, RZ, RZ, R5, P5 ;  /* 0x000000ffff05a224 */ /* 0x000fe200028e0605 */
[----:B------:R-:W-:-:S03]  /*01d0*/  PRMT R10, RZ, 0x7610, R10 ;  /* 0x00007610ff0a7816 */ /* 0x000fc6000000000a */
[----:B------:R-:W-:-:S03]  /*01e0*/  @!P1 IMAD.X R9, RZ, RZ, R9, P4 ;  /* 0x000000ffff099224 */ /* 0x000fc600020e0609 */
[----:B------:R1:W5:Y:S01]  /*01f0*/  @!P2 LDG.E.S8 R10, desc[UR6][R4.64] ;  /* 0x00000006040aa981 */ /* 0x000362000c1e1300 */
[----:B--2---:R-:W-:-:S05]  /*0200*/  @!P0 IADD3 R14, P3, PT, R15, R6, RZ ;  /* 0x000000060f0e8210 */ /* 0x004fca0007f7e0ff */
[--C-:B------:R-:W-:Y:S01]  /*0210*/  @!P0 IMAD.X R15, RZ, RZ, R7.reuse, P3 ;  /* 0x000000ffff0f8224 */ /* 0x100fe200018e0607 */
[----:B------:R-:W-:-:S06]  /*0220*/  PRMT R7, RZ, 0x7610, R7 ;  /* 0x00007610ff077816 */ /* 0x000fcc0000000007 */
[----:B------:R1:W5:Y:S01]  /*0230*/  @!P1 LDG.E.S8 R7, desc[UR6][R8.64] ;  /* 0x0000000608079981 */ /* 0x000362000c1e1300 */
[----:B------:R-:W-:-:S06]  /*0240*/  PRMT R6, RZ, 0x7610, R6 ;  /* 0x00007610ff067816 */ /* 0x000fcc0000000006 */
[----:B------:R1:W5:Y:S01]  /*0250*/  @!P0 LDG.E.S8 R6, desc[UR6][R14.64] ;  /* 0x000000060e068981 */ /* 0x000362000c1e1300 */
[----:B------:R-:W-:Y:S01]  /*0260*/  ISETP.GE.AND P0, PT, R3, R2, PT ;  /* 0x000000020300720c */ /* 0x000fe20003f06270 */
[----:B------:R-:W0:Y:S01]  /*0270*/  LDCU.U8 UR5, c[0x0][0x385] ;  /* 0x000070a0ff0577ac */ /* 0x000e220008000000 */
[----:B------:R-:W-:Y:S11]  /*0280*/  BSSY.RECONVERGENT B0, `(.L_x_21807) ;  /* 0x0000008000007945 */ /* 0x000ff60003800200 */
[----:B-1----:R-:W-:Y:S05]  /*0290*/  @P0 BRA `(.L_x_21808) ;  /* 0x0000000000180947 */ /* 0x002fea0003800000 */
[----:B0-----:R-:W-:Y:S01]  /*02a0*/  UPRMT UR4, UR5, 0x8880, URZ ;  /* 0x0000888005047896 */ /* 0x001fe200080000ff */
[----:B-----5:R-:W-:Y:S02]  /*02b0*/  PRMT R11, R11, 0x9910, RZ ;  /* 0x000099100b0b7816 */ /* 0x020fe400000000ff */
[----:B------:R-:W-:-:S03]  /*02c0*/  MOV R12, 0x2f0 ;  /* 0x000002f0000c7802 */ /* 0x000fc60000000f00 */
[----:B------:R-:W-:-:S07]  /*02d0*/  IMAD.U32 R18, RZ, RZ, UR4 ;  /* 0x00000004ff127e24 */ /* 0x000fce000f8e00ff */
[----:B------:R-:W-:Y:S05]  /*02e0*/  CALL.REL.NOINC `($__internal_27_$__cuda_sm20_rem_s16) ;  /* 0x00000004001c7944 */ /* 0x000fea0003c00000 */
[----:B------:R-:W-:-:S07]  /*02f0*/  IMAD.MOV.U32 R8, RZ, RZ, R11 ;  /* 0x000000ffff087224 */ /* 0x000fce00078e000b */
.L_x_21808:
[----:B0-----:R-:W-:Y:S05]  /*0300*/  BSYNC.RECONVERGENT B0 ;  /* 0x0000000000007941 */ /* 0x001fea0003800200 */
.L_x_21807:
[----:B------:R-:W-:Y:S01]  /*0310*/  VIADD R9, R3, 0x80 ;  /* 0x0000008003097836 */ /* 0x000fe20000000000 */
[----:B------:R-:W-:Y:S04]  /*0320*/  BSSY.RECONVERGENT B0, `(.L_x_21809) ;  /* 0x0000009000007945 */ /* 0x000fe80003800200 */
[----:B------:R-:W-:-:S13]  /*0330*/  ISETP.GE.AND P0, PT, R9, R2, PT ;  /* 0x000000020900720c */ /* 0x000fda0003f06270 */
[----:B------:R-:W-:Y:S05]  /*0340*/  @P0 BRA `(.L_x_21810) ;  /* 0x0000000000180947 */ /* 0x000fea0003800000 */
[----:B------:R-:W-:Y:S01]  /*0350*/  UPRMT UR4, UR5, 0x8880, URZ ;  /* 0x0000888005047896 */ /* 0x000fe200080000ff */
[----:B-----5:R-:W-:Y:S02]  /*0360*/  PRMT R11, R10, 0x9910, RZ ;  /* 0x000099100a0b7816 */ /* 0x020fe400000000ff */
[----:B------:R-:W-:-:S03]  /*0370*/  MOV R12, 0x3a0 ;  /* 0x000003a0000c7802 */ /* 0x000fc60000000f00 */
[----:B------:R-:W-:-:S07]  /*0380*/  IMAD.U32 R18, RZ, RZ, UR4 ;  /* 0x00000004ff127e24 */ /* 0x000fce000f8e00ff */
[----:B------:R-:W-:Y:S05]  /*0390*/  CALL.REL.NOINC `($__internal_27_$__cuda_sm20_rem_s16) ;  /* 0x0000000000f07944 */ /* 0x000fea0003c00000 */
[----:B------:R-:W-:-:S07]  /*03a0*/  IMAD.MOV.U32 R4, RZ, RZ, R11 ;  /* 0x000000ffff047224 */ /* 0x000fce00078e000b */
.L_x_21810:
[----:B------:R-:W-:Y:S05]  /*03b0*/  BSYNC.RECONVERGENT B0 ;  /* 0x0000000000007941 */ /* 0x000fea0003800200 */
.L_x_21809:
        /* <DEDUP_REMOVED lines=10> */
.L_x_21812:
[----:B------:R-:W-:Y:S05]  /*0460*/  BSYNC.RECONVERGENT B0 ;  /* 0x0000000000007941 */ /* 0x000fea0003800200 */
.L_x_21811:
[----:B-----5:R-:W-:Y:S01]  /*0470*/  IADD3 R7, PT, PT, R3, 0x180, RZ ;  /* 0x0000018003077810 */ /* 0x020fe20007ffe0ff */
[----:B------:R-:W-:Y:S03]  /*0480*/  BSSY.RECONVERGENT B0, `(.L_x_21813) ;  /* 0x0000008000007945 */ /* 0x000fe60003800200 */
[----:B------:R-:W-:-:S13]  /*0490*/  ISETP.GE.AND P0, PT, R7, R2, PT ;  /* 0x000000020700720c */ /* 0x000fda0003f06270 */
[----:B------:R-:W-:Y:S05]  /*04a0*/  @P0 BRA `(.L_x_21814) ;  /* 0x0000000000140947 */ /* 0x000fea0003800000 */
[----:B------:R-:W-:Y:S01]  /*04b0*/  UPRMT UR4, UR5, 0x8880, URZ ;  /* 0x0000888005047896 */ /* 0x000fe200080000ff */
[----:B------:R-:W-:Y:S02]  /*04c0*/  PRMT R11, R6, 0x9910, RZ ;  /* 0x00009910060b7816 */ /* 0x000fe400000000ff */
[----:B------:R-:W-:-:S03]  /*04d0*/  MOV R12, 0x500 ;  /* 0x00000500000c7802 */ /* 0x000fc60000000f00 */
[----:B------:R-:W-:-:S07]  /*04e0*/  IMAD.U32 R18, RZ, RZ, UR4 ;  /* 0x00000004ff127e24 */ /* 0x000fce000f8e00ff */
[----:B------:R-:W-:Y:S05]  /*04f0*/  CALL.REL.NOINC `($__internal_27_$__cuda_sm20_rem_s16) ;  /* 0x0000000000987944 */ /* 0x000fea0003c00000 */
.L_x_21814:
[----:B------:R-:W-:Y:S05]  /*0500*/  BSYNC.RECONVERGENT B0 ;  /* 0x0000000000007941 */ /* 0x000fea0003800200 */
.L_x_21813:
        /* <DEDUP_REMOVED lines=14> */
[----:B0-----:R-:W-:Y:S02]  /*05f0*/  IMAD R6, R0, 0x200, R3 ;  /* 0x0000020000067824 */ /* 0x001fe400078e0203 */
[----:B------:R-:W-:-:S03]  /*0600*/  VIADD R3, R3, 0x80 ;  /* 0x0000008003037836 */ /* 0x000fc60000000000 */
[----:B-1----:R-:W-:-:S05]  /*0610*/  IADD3 R6, P0, PT, R6, UR4, RZ ;  /* 0x0000000406067c10 */ /* 0x002fca000ff1e0ff */
[----:B------:R-:W-:-:S05]  /*0620*/  IMAD.X R7, RZ, RZ, UR5, P0 ;  /* 0x00000005ff077e24 */ /* 0x000fca00080e06ff */
[----:B------:R0:W-:Y:S03]  /*0630*/  STG.E.U8 desc[UR6][R6.64], R4 ;  /* 0x0000000406007986 */ /* 0x0001e6000c101106 */
.L_x_21817:
[----:B------:R-:W-:Y:S05]  /*0640*/  BSYNC.RELIABLE B1 ;  /* 0x0000000000017941 */ /* 0x000fea0003800100 */
.L_x_21816:
[----:B------:R-:W-:-:S13]  /*0650*/  ISETP.GE.AND P0, PT, R3, R2, PT ;  /* 0x000000020300720c */ /* 0x000fda0003f06270 */
[----:B------:R-:W1:Y:S01]  /*0660*/  @!P0 LDC.64 R8, c[0x0][0x388] ;  /* 0x0000e200ff088b82 */ /* 0x000e620000000a00 */
[----:B0-----:R-:W-:Y:S02]  /*0670*/  @!P0 IMAD R7, R0, 0x200, R3 ;  /* 0x0000020000078824 */ /* 0x001fe400078e0203 */
[----:B------:R-:W-:-:S03]  /*0680*/  @!P0 VIADD R3, R3, 0x80 ;  /* 0x0000008003038836 */ /* 0x000fc60000000000 */
[----:B-1----:R-:W-:-:S05]  /*0690*/  @!P0 IADD3 R6, P1, PT, R7, R8, RZ ;  /* 0x0000000807068210 */ /* 0x002fca0007f3e0ff */
[----:B------:R-:W-:-:S05]  /*06a0*/  @!P0 IMAD.X R7, RZ, RZ, R9, P1 ;  /* 0x000000ffff078224 */ /* 0x000fca00008e0609 */
[----:B------:R1:W-:Y:S03]  /*06b0*/  @!P0 STG.E.U8 desc[UR6][R6.64], R5 ;  /* 0x0000000506008986 */ /* 0x0003e6000c101106 */
.L_x_21818:
[----:B------:R-:W-:Y:S05]  /*06c0*/  BSYNC.RECONVERGENT B0 ;  /* 0x0000000000007941 */ /* 0x000fea0003800200 */
.L_x_21815:
[----:B------:R-:W-:Y:S05]  /*06d0*/  WARPSYNC.ALL ;  /* 0x0000000000007948 */ /* 0x000fea0003800000 */
[----:B------:R-:W-:-:S13]  /*06e0*/  ISETP.GE.AND P0, PT, R3, R2, PT ;  /* 0x000000020300720c */ /* 0x000fda0003f06270 */
[----:B------:R-:W-:Y:S05]  /*06f0*/  @P0 EXIT ;  /* 0x000000000000094d */ /* 0x000fea0003800000 */
[----:B------:R-:W2:Y:S01]  /*0700*/  LDCU.64 UR4, c[0x0][0x388] ;  /* 0x00007100ff0477ac */ /* 0x000ea20008000a00 */
[----:B------:R-:W-:-:S04]  /*0710*/  LEA R3, R0, R3, 0x9 ;  /* 0x0000000300037211 */ /* 0x000fc800078e48ff */
[----:B--2---:R-:W-:-:S05]  /*0720*/  IADD3 R2, P0, PT, R3, UR4, RZ ;  /* 0x0000000403027c10 */ /* 0x004fca000ff1e0ff */
[----:B------:R-:W-:-:S05]  /*0730*/  IMAD.X R3, RZ, RZ, UR5, P0 ;  /* 0x00000005ff037e24 */ /* 0x000fca00080e06ff */
[----:B------:R-:W-:Y:S01]  /*0740*/  STG.E.U8 desc[UR6][R2.64], R11 ;  /* 0x0000000b02007986 */ /* 0x000fe2000c101106 */
[----:B------:R-:W-:Y:S05]  /*0750*/  EXIT ;  /* 0x000000000000794d */ /* 0x000fea0003800000 */
        .weak           $__internal_27_$__cuda_sm20_rem_s16
        .type           $__internal_27_$__cuda_sm20_rem_s16,@function
        .size           $__internal_27_$__cuda_sm20_rem_s16,(.L_x_49888 - $__internal_27_$__cuda_sm20_rem_s16)
$__internal_27_$__cuda_sm20_rem_s16:
        /* <DEDUP_REMOVED lines=24> */
[----:B------:R-:W-:Y:S02]  /*08e0*/  IMAD.IADD R11, R11, 0x1, R14 ;  /* 0x000000010b0b7824 */ /* 0x000fe400078e020e */
[----:B------:R-:W-:Y:S01]  /*08f0*/  @!P0 IMAD.MOV.U32 R11, RZ, RZ, -0x1 ;  /* 0xffffffffff0b8424 */ /* 0x000fe200078e00ff */
[----:B------:R-:W-:Y:S06]  /*0900*/  RET.REL.NODEC R12 `(_ZN2at6native27unrolled_elementwise_kernelINS0_13BUnaryFunctorIaaaZZZNS0_16fmod_kernel_cudaERNS_18TensorIteratorBaseEENKUlvE_clEvENKUlvE0_clEvEUlaaE_EESt5arrayIPcLm2EELi4E23TrivialOffsetCalculatorILi1EjESD_NS0_6memory15LoadWithoutCastENSE_16StoreWithoutCastEEEviT_T0_T2_T3_T4_T5_) ;  /* 0xfffffff40cbc7950 */ /* 0x000fec0003c3ffff */
.L_x_21819:
        /* <DEDUP_REMOVED lines=15> */
.L_x_49888:


//--------------------- .text._ZN2at6native29vectorized_elementwise_kernelILi2ENS0_13BUnaryFunctorIaaaZZZNS0_16fmod_kernel_cudaERNS_18TensorIteratorBaseEENKUlvE_clEvENKUlvE0_clEvEUlaaE_EESt5arrayIPcLm2EEEEviT0_T1_ --------------------------
	.section	.text._ZN2at6native29vectorized_elementwise_kernelILi2ENS0_13BUnaryFunctorIaaaZZZNS0_16fmod_kernel_cudaERNS_18TensorIteratorBaseEENKUlvE_clEvENKUlvE0_clEvEUlaaE_EESt5arrayIPcLm2EEEEviT0_T1_,"ax",@progbits
	.align	128
        .global         _ZN2at6native29vectorized_elementwise_kernelILi2ENS0_13BUnaryFunctorIaaaZZZNS0_16fmod_kernel_cudaERNS_18TensorIteratorBaseEENKUlvE_clEvENKUlvE0_clEvEUlaaE_EESt5arrayIPcLm2EEEEviT0_T1_
        .type           _ZN2at6native29vectorized_elementwise_kernelILi2ENS0_13BUnaryFunctorIaaaZZZNS0_16fmod_kernel_cudaERNS_18TensorIteratorBaseEENKUlvE_clEvENKUlvE0_clEvEUlaaE_EESt5arrayIPcLm2EEEEviT0_T1_,@function
        .size           _ZN2at6native29vectorized_elementwise_kernelILi2ENS0_13BUnaryFunctorIaaaZZZNS0_16fmod_kernel_cudaERNS_18TensorIteratorBaseEENKUlvE_clEvENKUlvE0_clEvEUlaaE_EESt5arrayIPcLm2EEEEviT0_T1_,(.L_x_49889 - _ZN2at6native29vectorized_elementwise_kernelILi2ENS0_13BUnaryFunctorIaaaZZZNS0_16fmod_kernel_cudaERNS_18TensorIteratorBaseEENKUlvE_clEvENKUlvE0_clEvEUlaaE_EESt5arrayIPcLm2EEEEviT0_T1_)
        .other          _ZN2at6native29vectorized_elementwise_kernelILi2ENS0_13BUnaryFunctorIaaaZZZNS0_16fmod_kernel_cudaERNS_18TensorIteratorBaseEENKUlvE_clEvENKUlvE0_clEvEUlaaE_EESt5arrayIPcLm2EEEEviT0_T1_,@"STO_CUDA_ENTRY STV_DEFAULT"
_ZN2at6native29vectorized_elementwise_kernelILi2ENS0_13BUnaryFunctorIaaaZZZNS0_16fmod_kernel_cudaERNS_18TensorIteratorBaseEENKUlvE_clEvENKUlvE0_clEvEUlaaE_EESt5arrayIPcLm2EEEEviT0_T1_:
.text._ZN2at6native29vectorized_elementwise_kernelILi2ENS0_13BUnaryFunctorIaaaZZZNS0_16fmod_kernel_cudaERNS_18TensorIteratorBaseEENKUlvE_clEvENKUlvE0_clEvEUlaaE_EESt5arrayIPcLm2EEEEviT0_T1_:
[----:B------:R-:W-:Y:S08]  /*0000*/  LDC R1, c[0x0][0x37c] ;  /* 0x0000df00ff017b82 */ /* 0x000ff00000000800 */
[----:B------:R-:W0:Y:S01]  /*0010*/  S2UR UR4, SR_CTAID.X ;  /* 0x00000000000479c3 */ /* 0x000e220000002500 */
[----:B------:R-:W1:Y:S01]  /*0020*/  LDCU UR5, c[0x0][0x380] ;  /* 0x00007000ff0577ac */ /* 0x000e620008000800 */
[----:B------:R-:W2:Y:S01]  /*0030*/  LDCU.64 UR10, c[0x0][0x358] ;  /* 0x00006b00ff0a77ac */ /* 0x000ea20008000a00 */
[----:B------:R-:W3:Y:S01]  /*0040*/  LDCU.U8 UR7, c[0x0][0x385] ;  /* 0x000070a0ff0777ac */ /* 0x000ee20008000000 */
[----:B0-----:R-:W-:-:S04]  /*0050*/  USHF.L.U32 UR4, UR4, 0xa, URZ ;  /* 0x0000000a04047899 */ /* 0x001fc800080006ff */
[----:B-1----:R-:W-:-:S04]  /*0060*/  UIADD3 UR5, UPT, UPT, -UR4, UR5, URZ ;  /* 0x0000000504057290 */ /* 0x002fc8000fffe1ff */
[----:B------:R-:W-:-:S09]  /*0070*/  UISETP.GT.U32.AND UP0, UPT, UR5, 0x3ff, UPT ;  /* 0x000003ff0500788c */ /* 0x000fd2000bf04070 */
[----:B--23--:R-:W-:Y:S05]  /*0080*/  BRA.U UP0, `(.L_x_21820) ;  /* 0x0000000d00707547 */ /* 0x00cfea000b800000 */
[----:B------:R-:W0:Y:S01]  /*0090*/  S2R R2, SR_TID.X ;  /* 0x0000000000027919 */ /* 0x000e220000002100 */
[----:B------:R-:W-:Y:S02]  /*00a0*/  PRMT R3, RZ, 0x7610, R3 ;  /* 0x00007610ff037816 */ /* 0x000fe40000000003 */
        /* <DEDUP_REMOVED lines=9> */
[----:B------:R-:W-:Y:S02]  /*0140*/  ISETP.GE.U32.AND P4, PT, R2, UR5, PT ;  /* 0x0000000502007c0c */ /* 0x000fe4000bf86070 */
[----:B0-----:R-:W-:-:S05]  /*0150*/  @!P6 IADD3 R16, P0, PT, R17, R6, RZ ;  /* 0x000000061110e210 */ /* 0x001fca0007f1e0ff */
[----:B------:R-:W-:-:S05]  /*0160*/  @!P6 IMAD.X R17, RZ, RZ, R7, P0 ;  /* 0x000000ffff11e224 */ /* 0x000fca00000e0607 */
[----:B------:R0:W5:Y:S01]  /*0170*/  @!P6 LDG.E.S8 R3, desc[UR10][R16.64] ;  /* 0x0000000a1003e981 */ /* 0x000162000c1e1300 */
[C---:B------:R-:W-:Y:S01]  /*0180*/  @!P4 VIADD R29, R2.reuse, UR4 ;  /* 0x00000004021dcc36 */ /* 0x040fe20008000000 */
[----:B------:R-:W2:Y:S01]  /*0190*/  @!P4 LDC.64 R10, c[0x0][0x390] ;  /* 0x0000e400ff0acb82 */ /* 0x000ea20000000a00 */
[----:B------:R-:W-:-:S05]  /*01a0*/  @!P4 VIADD R2, R2, 0x80 ;  /* 0x000000800202c836 */ /* 0x000fca0000000000 */
[----:B------:R-:W-:-:S13]  /*01b0*/  ISETP.GE.U32.AND P3, PT, R2, UR5, PT ;  /* 0x0000000502007c0c */ /* 0x000fda000bf66070 */
[C---:B------:R-:W-:Y:S01]  /*01c0*/  @!P3 VIADD R27, R2.reuse, UR4 ;  /* 0x00000004021bbc36 */ /* 0x040fe20008000000 */
[----:B-1----:R-:W-:Y:S01]  /*01d0*/  @!P5 IADD3 R24, P6, PT, R5, R24, RZ ;  /* 0x000000180518d210 */ /* 0x002fe20007fde0ff */
[----:B------:R-:W-:Y:S01]  /*01e0*/  @!P3 VIADD R2, R2, 0x80 ;  /* 0x000000800202b836 */ /* 0x000fe20000000000 */
[----:B------:R-:W1:Y:S04]  /*01f0*/  @!P3 LDC.64 R20, c[0x0][0x390] ;  /* 0x0000e400ff14bb82 */ /* 0x000e680000000a00 */
[----:B------:R-:W-:-:S13]  /*0200*/  ISETP.GE.U32.AND P2, PT, R2, UR5, PT ;  /* 0x0000000502007c0c */ /* 0x000fda000bf46070 */
[C---:B------:R-:W-:Y:S01]  /*0210*/  @!P2 VIADD R13, R2.reuse, UR4 ;  /* 0x00000004020dac36 */ /* 0x040fe20008000000 */
[----:B------:R-:W3:Y:S01]  /*0220*/  @!P2 LDC.64 R18, c[0x0][0x390] ;  /* 0x0000e400ff12ab82 */ /* 0x000ee20000000a00 */
[----:B------:R-:W-:-:S05]  /*0230*/  @!P2 VIADD R2, R2, 0x80 ;  /* 0x000000800202a836 */ /* 0x000fca0000000000 */
[----:B------:R-:W-:-:S13]  /*0240*/  ISETP.GE.U32.AND P1, PT, R2, UR5, PT ;  /* 0x0000000502007c0c */ /* 0x000fda000bf26070 */
[C---:B------:R-:W-:Y:S01]  /*0250*/  @!P1 IADD3 R23, PT, PT, R2.reuse, UR4, RZ ;  /* 0x0000000402179c10 */ /* 0x040fe2000fffe0ff */
[----:B------:R-:W-:Y:S01]  /*0260*/  @!P1 VIADD R2, R2, 0x80 ;  /* 0x0000008002029836 */ /* 0x000fe20000000000 */
[----:B------:R-:W-:Y:S01]  /*0270*/  PRMT R9, RZ, 0x7610, R9 ;  /* 0x00007610ff097816 */ /* 0x000fe20000000009 */
[----:B------:R-:W-:Y:S01]  /*0280*/  @!P5 IMAD.X R25, RZ, RZ, R25, P6 ;  /* 0x000000ffff19d224 */ /* 0x000fe200030e0619 */
[----:B------:R-:W4:Y:S02]  /*0290*/  @!P1 LDC.64 R4, c[0x0][0x390] ;  /* 0x0000e400ff049b82 */ /* 0x000f240000000a00 */
[C---:B------:R-:W-:Y:S02]  /*02a0*/  ISETP.GE.U32.AND P0, PT, R2.reuse, UR5, PT ;  /* 0x0000000502007c0c */ /* 0x040fe4000bf06070 */
[----:B------:R-:W5:Y:S11]  /*02b0*/  @!P5 LDG.E.S8 R9, desc[UR10][R24.64] ;  /* 0x0000000a1809d981 */ /* 0x000f76000c1e1300 */
[C---:B------:R-:W-:Y:S01]  /*02c0*/  @!P0 VIADD R15, R2.reuse, UR4 ;  /* 0x00000004020f8c36 */ /* 0x040fe20008000000 */
[----:B------:R-:W-:Y:S01]  /*02d0*/  PRMT R12, RZ, 0x7610, R12 ;  /* 0x00007610ff0c7816 */ /* 0x000fe2000000000c */
[----:B------:R-:W-:Y:S01]  /*02e0*/  @!P0 VIADD R2, R2, 0x80 ;  /* 0x0000008002028836 */ /* 0x000fe20000000000 */
[----:B------:R-:W-:Y:S01]  /*02f0*/  PRMT R14, RZ, 0x7610, R14 ;  /* 0x00007610ff0e7816 */ /* 0x000fe2000000000e */
[----:B------:R-:W4:Y:S03]  /*0300*/  @!P0 LDC.64 R6, c[0x0][0x390] ;  /* 0x0000e400ff068b82 */ /* 0x000f260000000a00 */
[----:B------:R-:W-:-:S02]  /*0310*/  ISETP.GE.U32.AND P6, PT, R2, UR5, PT ;  /* 0x0000000502007c0c */ /* 0x000fc4000bfc6070 */
[----:B--2---:R-:W-:-:S05]  /*0320*/  @!P4 IADD3 R10, P5, PT, R29, R10, RZ ;  /* 0x0000000a1d0ac210 */ /* 0x004fca0007fbe0ff */
[----:B------:R-:W-:-:S06]  /*0330*/  @!P4 IMAD.X R11, RZ, RZ, R11, P5 ;  /* 0x000000ffff0bc224 */ /* 0x000fcc00028e060b */
[----:B0-----:R-:W0:Y:S01]  /*0340*/  @!P6 LDC.64 R16, c[0x0][0x390] ;  /* 0x0000e400ff10eb82 */ /* 0x001e220000000a00 */
[----:B-1----:R-:W-:Y:S01]  /*0350*/  @!P3 IADD3 R20, P5, PT, R27, R20, RZ ;  /* 0x000000141b14b210 */ /* 0x002fe20007fbe0ff */
[----:B------:R1:W5:Y:S01]  /*0360*/  @!P4 LDG.E.S8 R12, desc[UR10][R10.64] ;  /* 0x0000000a0a0cc981 */ /* 0x000362000c1e1300 */
[----:B---3--:R-:W-:-:S03]  /*0370*/  @!P2 IADD3 R18, P4, PT, R13, R18, RZ ;  /* 0x000000120d12a210 */ /* 0x008fc60007f9e0ff */
[----:B------:R-:W-:Y:S01]  /*0380*/  @!P3 IMAD.X R21, RZ, RZ, R21, P5 ;  /* 0x000000ffff15b224 */ /* 0x000fe200028e0615 */
[----:B------:R-:W-:Y:S01]  /*0390*/  PRMT R13, RZ, 0x7610, R13 ;  /* 0x00007610ff0d7816 */ /* 0x000fe2000000000d */
[----:B------:R-:W-:-:S03]  /*03a0*/  @!P2 IMAD.X R19, RZ, RZ, R19, P4 ;  /* 0x000000ffff13a224 */ /* 0x000fc600020e0613 */
[----:B------:R2:W5:Y:S01]  /*03b0*/  @!P3 LDG.E.S8 R14, desc[UR10][R20.64] ;  /* 0x0000000a140eb981 */ /* 0x000562000c1e1300 */
[----:B----4-:R-:W-:Y:S01]  /*03c0*/  @!P1 IADD3 R4, P3, PT, R23, R4, RZ ;  /* 0x0000000417049210 */ /* 0x010fe20007f7e0ff */
[----:B------:R-:W-:Y:S02]  /*03d0*/  @!P6 VIADD R23, R2, UR4 ;  /* 0x000000040217ec36 */ /* 0x000fe40008000000 */
[----:B------:R2:W5:Y:S01]  /*03e0*/  @!P2 LDG.E.S8 R13, desc[UR10][R18.64] ;  /* 0x0000000a120da981 */ /* 0x000562000c1e1300 */
[----:B-1----:R-:W-:Y:S01]  /*03f0*/  PRMT R11, RZ, 0x7610, R11 ;  /* 0x00007610ff0b7816 */ /* 0x002fe2000000000b */
[----:B------:R-:W-:Y:S01]  /*0400*/  @!P1 IMAD.X R5, RZ, RZ, R5, P3 ;  /* 0x000000ffff059224 */ /* 0x000fe200018e0605 */
[----:B------:R-:W-:-:S04]  /*0410*/  PRMT R2, RZ, 0x7610, R2 ;  /* 0x00007610ff027816 */ /* 0x000fc80000000002 */
[----:B------:R2:W5:Y:S01]  /*0420*/  @!P1 LDG.E.S8 R11, desc[UR10][R4.64] ;  /* 0x0000000a040b9981 */ /* 0x000562000c1e1300 */
[----:B0-----:R-:W-:-:S05]  /*0430*/  @!P6 IADD3 R16, P2, PT, R23, R16, RZ ;  /* 0x000000101710e210 */ /* 0x001fca0007f5e0ff */
[----:B------:R-:W-:-:S05]  /*0440*/  @!P6 IMAD.X R17, RZ, RZ, R17, P2 ;  /* 0x000000ffff11e224 */ /* 0x000fca00010e0611 */
[----:B------:R2:W5:Y:S01]  /*0450*/  @!P6 LDG.E.S8 R2, desc[UR10][R16.64] ;  /* 0x0000000a1002e981 */ /* 0x000562000c1e1300 */
[----:B------:R-:W-:Y:S02]  /*0460*/  @!P0 IADD3 R6, P4, PT, R15, R6, RZ ;  /* 0x000000060f068210 */ /* 0x000fe40007f9e0ff */
[----:B------:R-:W-:Y:S02]  /*0470*/  PRMT R8, RZ, 0x7610, R8 ;  /* 0x00007610ff087816 */ /* 0x000fe40000000008 */
[----:B------:R-:W-:-:S05]  /*0480*/  @!P0 IADD3.X R7, PT, PT, RZ, R7, RZ, P4, !PT ;  /* 0x00000007ff078210 */ /* 0x000fca00027fe4ff */
[----:B------:R2:W5:Y:S01]  /*0490*/  @!P0 LDG.E.S8 R8, desc[UR10][R6.64] ;  /* 0x0000000a06088981 */ /* 0x000562000c1e1300 */
[----:B------:R-:W-:Y:S01]  /*04a0*/  ISETP.GE.U32.AND P0, PT, R0, UR5, PT ;  /* 0x0000000500007c0c */ /* 0x000fe2000bf06070 */
[----:B------:R-:W-:-:S12]  /*04b0*/  BSSY.RECONVERGENT B0, `(.L_x_21821) ;  /* 0x0000008000007945 */ /* 0x000fd80003800200 */
[----:B--2---:R-:W-:Y:S05]  /*04c0*/  @P0 BRA `(.L_x_21822) ;  /* 0x0000000000180947 */ /* 0x004fea0003800000 */
[----:B------:R-:W-:Y:S01]  /*04d0*/  UPRMT UR6, UR7, 0x8880, URZ ;  /* 0x0000888007067896 */ /* 0x000fe200080000ff */
[----:B-----5:R-:W-:Y:S02]  /*04e0*/  PRMT R7, R3, 0x9910, RZ ;  /* 0x0000991003077816 */ /* 0x020fe400000000ff */
[----:B------:R-:W-:-:S03]  /*04f0*/  MOV R4, 0x520 ;  /* 0x0000052000047802 */ /* 0x000fc60000000f00 */
[----:B------:R-:W-:-:S07]  /*0500*/  IMAD.U32 R6, RZ, RZ, UR6 ;  /* 0x00000006ff067e24 */ /* 0x000fce000f8e00ff */
[----:B------:R-:W-:Y:S05]  /*0510*/  CALL.REL.NOINC `($__internal_28_$__cuda_sm20_rem_s16) ;  /* 0x0000000c008c7944 */ /* 0x000fea0003c00000 */
[----:B------:R-:W-:-:S07]  /*0520*/  IMAD.MOV.U32 R3, RZ, RZ, R7 ;  /* 0x000000ffff037224 */ /* 0x000fce00078e0007 */
.L_x_21822:
[----:B------:R-:W-:Y:S05]  /*0530*/  BSYNC.RECONVERGENT B0 ;  /* 0x0000000000007941 */ /* 0x000fea0003800200 */
.L_x_21821:
[----:B------:R-:W-:Y:S01]  /*0540*/  VIADD R5, R0, 0x80 ;  /* 0x0000008000057836 */ /* 0x000fe20000000000 */
[----:B------:R-:W-:Y:S04]  /*0550*/  BSSY.RECONVERGENT B0, `(.L_x_21823) ;  /* 0x0000009000007945 */ /* 0x000fe80003800200 */
[----:B------:R-:W-:-:S13]  /*0560*/  ISETP.GE.U32.AND P0, PT, R5, UR5, PT ;  /* 0x0000000505007c0c */ /* 0x000fda000bf06070 */
[----:B------:R-:W-:Y:S05]  /*0570*/  @P0 BRA `(.L_x_21824) ;  /* 0x0000000000180947 */ /* 0x000fea0003800000 */
[----:B------:R-:W-:Y:S01]  /*0580*/  UPRMT UR6, UR7, 0x8880, URZ ;  /* 0x0000888007067896 */ /* 0x000fe200080000ff */
[----:B-----5:R-:W-:Y:S02]  /*0590*/  PRMT R7, R9, 0x9910, RZ ;  /* 0x0000991009077816 */ /* 0x020fe400000000ff */
[----:B------:R-:W-:-:S03]  /*05a0*/  MOV R4, 0x5d0 ;  /* 0x000005d000047802 */ /* 0x000fc60000000f00 */
[----:B------:R-:W-:-:S07]  /*05b0*/  IMAD.U32 R6, RZ, RZ, UR6 ;  /* 0x00000006ff067e24 */ /* 0x000fce000f8e00ff */
[----:B------:R-:W-:Y:S05]  /*05c0*/  CALL.REL.NOINC `($__internal_28_$__cuda_sm20_rem_s16) ;  /* 0x0000000c00607944 */ /* 0x000fea0003c00000 */
[----:B------:R-:W-:-:S07]  /*05d0*/  IMAD.MOV.U32 R9, RZ, RZ, R7 ;  /* 0x000000ffff097224 */ /* 0x000fce00078e0007 */
.L_x_21824:
[----:B------:R-:W-:Y:S05]  /*05e0*/  BSYNC.RECONVERGENT B0 ;  /* 0x0000000000007941 */ /* 0x000fea0003800200 */
.L_x_21823:
        /* <DEDUP_REMOVED lines=10> */
.L_x_21826:
[----:B------:R-:W-:Y:S05]  /*0690*/  BSYNC.RECONVERGENT B0 ;  /* 0x0000000000007941 */ /* 0x000fea0003800200 */
.L_x_21825:
[----:B------:R-:W-:Y:S01]  /*06a0*/  VIADD R4, R0, 0x180 ;  /* 0x0000018000047836 */ /* 0x000fe20000000000 */
[----:B------:R-:W-:Y:S04]  /*06b0*/  BSSY.RECONVERGENT B0, `(.L_x_21827) ;  /* 0x0000009000007945 */ /* 0x000fe80003800200 */
[----:B------:R-:W-:-:S13]  /*06c0*/  ISETP.GE.U32.AND P0, PT, R4, UR5, PT ;  /* 0x0000000504007c0c */ /* 0x000fda000bf06070 */
[----:B------:R-:W-:Y:S05]  /*06d0*/  @P0 BRA `(.L_x_21828) ;  /* 0x0000000000180947 */ /* 0x000fea0003800000 */
[----:B------:R-:W-:Y:S01]  /*06e0*/  UPRMT UR6, UR7, 0x8880, URZ ;  /* 0x0000888007067896 */ /* 0x000fe200080000ff */
[----:B-----5:R-:W-:Y:S02]  /*06f0*/  PRMT R7, R14, 0x9910, RZ ;  /* 0x000099100e077816 */ /* 0x020fe400000000ff */
[----:B------:R-:W-:-:S03]  /*0700*/  MOV R4, 0x730 ;  /* 0x0000073000047802 */ /* 0x000fc60000000f00 */
[----:B------:R-:W-:-:S07]  /*0710*/  MOV R6, UR6 ;  /* 0x0000000600067c02 */ /* 0x000fce0008000f00 */
[----:B------:R-:W-:Y:S05]  /*0720*/  CALL.REL.NOINC `($__internal_28_$__cuda_sm20_rem_s16) ;  /* 0x0000000c00087944 */ /* 0x000fea0003c00000 */
[----:B------:R-:W-:-:S07]  /*0730*/  IMAD.MOV.U32 R14, RZ, RZ, R7 ;  /* 0x000000ffff0e7224 */ /* 0x000fce00078e0007 */
.L_x_21828:
[----:B------:R-:W-:Y:S05]  /*0740*/  BSYNC.RECONVERGENT B0 ;  /* 0x0000000000007941 */ /* 0x000fea0003800200 */
.L_x_21827:
        /* <DEDUP_REMOVED lines=10> */
.L_x_21830:
[----:B------:R-:W-:Y:S05]  /*07f0*/  BSYNC.RECONVERGENT B0 ;  /* 0x0000000000007941 */ /* 0x000fea0003800200 */
.L_x_21829:
        /* <DEDUP_REMOVED lines=10> */
.L_x_21832:
[----:B------:R-:W-:Y:S05]  /*08a0*/  BSYNC.RECONVERGENT B0 ;  /* 0x0000000000007941 */ /* 0x000fea0003800200 */
.L_x_21831:
        /* <DEDUP_REMOVED lines=10> */
.L_x_21834:
[----:B------:R-:W-:Y:S05]  /*0950*/  BSYNC.RECONVERGENT B0 ;  /* 0x0000000000007941 */ /* 0x000fea0003800200 */
.L_x_21833:
[----:B------:R-:W-:Y:S01]  /*0960*/  IADD3 R4, PT, PT, R0, 0x380, RZ ;  /* 0x0000038000047810 */ /* 0x000fe20007ffe0ff */
[----:B------:R-:W-:Y:S03]  /*0970*/  BSSY.RECONVERGENT B0, `(.L_x_21835) ;  /* 0x0000008000007945 */ /* 0x000fe60003800200 */
[----:B------:R-:W-:-:S13]  /*0980*/  ISETP.GE.U32.AND P0, PT, R4, UR5, PT ;  /* 0x0000000504007c0c */ /* 0x000fda000bf06070 */
[----:B------:R-:W-:Y:S05]  /*0990*/  @P0 BRA `(.L_x_21836) ;  /* 0x0000000000140947 */ /* 0x000fea0003800000 */
[----:B------:R-:W-:Y:S01]  /*09a0*/  UPRMT UR6, UR7, 0x8880, URZ ;  /* 0x0000888007067896 */ /* 0x000fe200080000ff */
[----:B-----5:R-:W-:Y:S02]  /*09b0*/  PRMT R7, R2, 0x9910, RZ ;  /* 0x0000991002077816 */ /* 0x020fe400000000ff */
[----:B------:R-:W-:-:S03]  /*09c0*/  MOV R4, 0x9f0 ;  /* 0x000009f000047802 */ /* 0x000fc60000000f00 */
[----:B------:R-:W-:-:S07]  /*09d0*/  IMAD.U32 R6, RZ, RZ, UR6 ;  /* 0x00000006ff067e24 */ /* 0x000fce000f8e00ff */
[----:B------:R-:W-:Y:S05]  /*09e0*/  CALL.REL.NOINC `($__internal_28_$__cuda_sm20_rem_s16) ;  /* 0x0000000800587944 */ /* 0x000fea0003c00000 */
.L_x_21836:
[----:B------:R-:W-:Y:S05]  /*09f0*/  BSYNC.RECONVERGENT B0 ;  /* 0x0000000000007941 */ /* 0x000fea0003800200 */
.L_x_21835:
        /* <DEDUP_REMOVED lines=10> */
[----:B-----5:R0:W-:Y:S09]  /*0aa0*/  STG.E.U8 desc[UR10][R16.64], R3 ;  /* 0x0000000310007986 */ /* 0x0201f2000c10110a */
[----:B------:R-:W-:Y:S05]  /*0ab0*/  @P0 BRA `(.L_x_21840) ;  /* 0x0000000000380947 */ /* 0x000fea0003800000 */
[----:B------:R-:W1:Y:S01]  /*0ac0*/  LDCU.64 UR6, c[0x0][0x388] ;  /* 0x00007100ff0677ac */ /* 0x000e620008000a00 */
[C---:B------:R-:W-:Y:S02]  /*0ad0*/  VIADD R2, R0.reuse, UR4 ;  /* 0x0000000400027c36 */ /* 0x040fe40008000000 */
[----:B------:R-:W-:-:S03]  /*0ae0*/  VIADD R0, R0, 0x80 ;  /* 0x0000008000007836 */ /* 0x000fc60000000000 */
[----:B-1----:R-:W-:-:S05]  /*0af0*/  IADD3 R2, P0, PT, R2, UR6, RZ ;  /* 0x0000000602027c10 */ /* 0x002fca000ff1e0ff */
[----:B0-----:R-:W-:-:S05]  /*0b00*/  IMAD.X R3, RZ, RZ, UR7, P0 ;  /* 0x00000007ff037e24 */ /* 0x001fca00080e06ff */
[----:B------:R0:W-:Y:S03]  /*0b10*/  STG.E.U8 desc[UR10][R2.64], R9 ;  /* 0x0000000902007986 */ /* 0x0001e6000c10110a */
.L_x_21839:
[----:B------:R-:W-:-:S13]  /*0b20*/  ISETP.GE.U32.AND P0, PT, R0, UR5, PT ;  /* 0x0000000500007c0c */ /* 0x000fda000bf06070 */
[----:B------:R-:W-:Y:S05]  /*0b30*/  @P0 BRA `(.L_x_21841) ;  /* 0x0000000000380947 */ /* 0x000fea0003800000 */
[----:B------:R-:W1:Y:S01]  /*0b40*/  LDCU.64 UR6, c[0x0][0x388] ;  /* 0x00007100ff0677ac */ /* 0x000e620008000a00 */
[C---:B0----5:R-:W-:Y:S02]  /*0b50*/  VIADD R2, R0.reuse, UR4 ;  /* 0x0000000400027c36 */ /* 0x061fe40008000000 */
[----:B------:R-:W-:-:S03]  /*0b60*/  VIADD R0, R0, 0x80 ;  /* 0x0000008000007836 */ /* 0x000fc60000000000 */
[----:B-1----:R-:W-:-:S05]  /*0b70*/  IADD3 R2, P0, PT, R2, UR6, RZ ;  /* 0x0000000602027c10 */ /* 0x002fca000ff1e0ff */
[----:B------:R-:W-:-:S05]  /*0b80*/  IMAD.X R3, RZ, RZ, UR7, P0 ;  /* 0x00000007ff037e24 */ /* 0x000fca00080e06ff */
[----:B------:R1:W-:Y:S03]  /*0b90*/  STG.E.U8 desc[UR10][R2.64], R12 ;  /* 0x0000000c02007986 */ /* 0x0003e6000c10110a */
.L_x_21840:
[----:B------:R-:W-:-:S13]  /*0ba0*/  ISETP.GE.U32.AND P0, PT, R0, UR5, PT ;  /* 0x0000000500007c0c */ /* 0x000fda000bf06070 */
[----:B------:R-:W-:Y:S05]  /*0bb0*/  @P0 BRA `(.L_x_21842) ;  /* 0x0000000000380947 */ /* 0x000fea0003800000 */
[----:B------:R-:W2:Y:S01]  /*0bc0*/  LDCU.64 UR6, c[0x0][0x388] ;  /* 0x00007100ff0677ac */ /* 0x000ea20008000a00 */
[C---:B-1----:R-:W-:Y:S01]  /*0bd0*/  IADD3 R2, PT, PT, R0.reuse, UR4, RZ ;  /* 0x0000000400027c10 */ /* 0x042fe2000fffe0ff */
[----:B------:R-:W-:-:S03]  /*0be0*/  VIADD R0, R0, 0x80 ;  /* 0x0000008000007836 */ /* 0x000fc60000000000 */
[----:B--2---:R-:W-:-:S05]  /*0bf0*/  IADD3 R2, P0, PT, R2, UR6, RZ ;  /* 0x0000000602027c10 */ /* 0x004fca000ff1e0ff */
[----:B0-----:R-:W-:-:S05]  /*0c00*/  IMAD.X R3, RZ, RZ, UR7, P0 ;  /* 0x00000007ff037e24 */ /* 0x001fca00080e06ff */
[----:B------:R1:W-:Y:S03]  /*0c10*/  STG.E.U8 desc[UR10][R2.64], R14 ;  /* 0x0000000e02007986 */ /* 0x0003e6000c10110a */
.L_x_21841:
[----:B------:R-:W-:-:S13]  /*0c20*/  ISETP.GE.U32.AND P0, PT, R0, UR5, PT ;  /* 0x0000000500007c0c */ /* 0x000fda000bf06070 */
[----:B------:R-:W-:Y:S05]  /*0c30*/  @P0 BRA `(.L_x_21843) ;  /* 0x00000000003c0947 */ /* 0x000fea0003800000 */
[----:B------:R-:W2:Y:S01]  /*0c40*/  LDCU.64 UR6, c[0x0][0x388] ;  /* 0x00007100ff0677ac */ /* 0x000ea20008000a00 */
[C---:B01---5:R-:W-:Y:S02]  /*0c50*/  VIADD R2, R0.reuse, UR4 ;  /* 0x0000000400027c36 */ /* 0x063fe40008000000 */
[----:B------:R-:W-:-:S03]  /*0c60*/  VIADD R0, R0, 0x80 ;  /* 0x0000008000007836 */ /* 0x000fc60000000000 */
[----:B--2---:R-:W-:-:S05]  /*0c70*/  IADD3 R2, P0, PT, R2, UR6, RZ ;  /* 0x0000000602027c10 */ /* 0x004fca000ff1e0ff */
[----:B------:R-:W-:-:S05]  /*0c80*/  IMAD.X R3, RZ, RZ, UR7, P0 ;  /* 0x00000007ff037e24 */ /* 0x000fca00080e06ff */
[----:B------:R2:W-:Y:S03]  /*0c90*/  STG.E.U8 desc[UR10][R2.64], R13 ;  /* 0x0000000d02007986 */ /* 0x0005e6000c10110a */
.L_x_21842:
[----:B------:R-:W-:-:S13]  /*0ca0*/  ISETP.GE.U32.AND P0, PT, R0, UR5, PT ;  /* 0x0000000500007c0c */ /* 0x000fda000bf06070 */
[----:B------:R-:W-:Y:S05]  /*0cb0*/  @P0 BREAK.RELIABLE B1 ;  /* 0x0000000000010942 */ /* 0x000fea0003800100 */
[----:B------:R-:W-:Y:S05]  /*0cc0*/  @P0 BRA `(.L_x_21844) ;  /* 0x0000000000380947 */ /* 0x000fea0003800000 */
[----:B------:R-:W3:Y:S01]  /*0cd0*/  LDCU.64 UR6, c[0x0][0x388] ;  /* 0x00007100ff0677ac */ /* 0x000ee20008000a00 */
[C---:B-12---:R-:W-:Y:S02]  /*0ce0*/  VIADD R2, R0.reuse, UR4 ;  /* 0x0000000400027c36 */ /* 0x046fe40008000000 */
[----:B------:R-:W-:-:S03]  /*0cf0*/  VIADD R0, R0, 0x80 ;  /* 0x0000008000007836 */ /* 0x000fc60000000000 */
[----:B---3--:R-:W-:-:S05]  /*0d00*/  IADD3 R2, P0, PT, R2, UR6, RZ ;  /* 0x0000000602027c10 */ /* 0x008fca000ff1e0ff */
[----:B0-----:R-:W-:-:S05]  /*0d10*/  IMAD.X R3, RZ, RZ, UR7, P0 ;  /* 0x00000007ff037e24 */ /* 0x001fca00080e06ff */
[----:B------:R2:W-:Y:S03]  /*0d20*/  STG.E.U8 desc[UR10][R2.64], R11 ;  /* 0x0000000b02007986 */ /* 0x0005e6000c10110a */
.L_x_21843:
[----:B------:R-:W-:Y:S05]  /*0d30*/  BSYNC.RELIABLE B1 ;  /* 0x0000000000017941 */ /* 0x000fea0003800100 */
.L_x_21838:
[----:B------:R-:W-:-:S13]  /*0d40*/  ISETP.GE.U32.AND P0, PT, R0, UR5, PT ;  /* 0x0000000500007c0c */ /* 0x000fda000bf06070 */
[----:B------:R-:W3:Y:S01]  /*0d50*/  @!P0 LDC.64 R4, c[0x0][0x388] ;  /* 0x0000e200ff048b82 */ /* 0x000ee20000000a00 */
[C---:B012--5:R-:W-:Y:S02]  /*0d60*/  @!P0 VIADD R3, R0.reuse, UR4 ;  /* 0x0000000400038c36 */ /* 0x067fe40008000000 */
[----:B------:R-:W-:-:S03]  /*0d70*/  @!P0 VIADD R0, R0, 0x80 ;  /* 0x0000008000008836 */ /* 0x000fc60000000000 */
[----:B---3--:R-:W-:-:S04]  /*0d80*/  @!P0 IADD3 R2, P1, PT, R3, R4, RZ ;  /* 0x0000000403028210 */ /* 0x008fc80007f3e0ff */
[----:B------:R-:W-:-:S05]  /*0d90*/  @!P0 IADD3.X R3, PT, PT, RZ, R5, RZ, P1, !PT ;  /* 0x00000005ff038210 */ /* 0x000fca0000ffe4ff */
[----:B------:R3:W-:Y:S04]  /*0da0*/  @!P0 STG.E.U8 desc[UR10][R2.64], R8 ;  /* 0x0000000802008986 */ /* 0x0007e8000c10110a */
.L_x_21844:
[----:B------:R-:W-:Y:S05]  /*0db0*/  BSYNC.RECONVERGENT B0 ;  /* 0x0000000000007941 */ /* 0x000fea0003800200 */
.L_x_21837:
[----:B------:R-:W-:Y:S05]  /*0dc0*/  WARPSYNC.ALL ;  /* 0x0000000000007948 */ /* 0x000fea0003800000 */
[----:B------:R-:W-:-:S13]  /*0dd0*/  ISETP.GE.U32.AND P0, PT, R0, UR5, PT ;  /* 0x0000000500007c0c */ /* 0x000fda000bf06070 */
[----:B------:R-:W-:Y:S05]  /*0de0*/  @P0 EXIT ;  /* 0x000000000000094d */ /* 0x000fea0003800000 */
[----:B------:R-:W1:Y:S01]  /*0df0*/  LDCU.64 UR6, c[0x0][0x388] ;  /* 0x00007100ff0677ac */ /* 0x000e620008000a00 */
[----:B------:R-:W-:-:S05]  /*0e00*/  VIADD R0, R0, UR4 ;  /* 0x0000000400007c36 */ /* 0x000fca0008000000 */
[----:B-123--:R-:W-:-:S05]  /*0e10*/  IADD3 R2, P0, PT, R0, UR6, RZ ;  /* 0x0000000600027c10 */ /* 0x00efca000ff1e0ff */
[----:B0-----:R-:W-:-:S05]  /*0e20*/  IMAD.X R3, RZ, RZ, UR7, P0 ;  /* 0x00000007ff037e24 */ /* 0x001fca00080e06ff */
[----:B------:R-:W-:Y:S01]  /*0e30*/  STG.E.U8 desc[UR10][R2.64], R7 ;  /* 0x0000000702007986 */ /* 0x000fe2000c10110a */
[----:B------:R-:W-:Y:S05]  /*0e40*/  EXIT ;  /* 0x000000000000794d */ /* 0x000fea0003800000 */
.L_x_21820:
[----:B------:R-:W0:Y:S01]  /*0e50*/  LDCU.64 UR8, c[0x0][0x390] ;  /* 0x00007200ff0877ac */ /* 0x000e220008000a00 */
[----:B------:R-:W1:Y:S01]  /*0e60*/  S2R R11, SR_TID.X ;  /* 0x00000000000b7919 */ /* 0x000e620000002100 */
[----:B0-----:R-:W-:-:S04]  /*0e70*/  UIADD3 UR5, UP0, UPT, UR4, UR8, URZ ;  /* 0x0000000804057290 */ /* 0x001fc8000ff1e0ff */
[----:B------:R-:W-:Y:S02]  /*0e80*/  UIADD3.X UR6, UPT, UPT, URZ, UR9, URZ, UP0, !UPT ;  /* 0x00000009ff067290 */ /* 0x000fe400087fe4ff */
[----:B------:R-:W-:-:S04]  /*0e90*/  IMAD.U32 R8, RZ, RZ, UR5 ;  /* 0x00000005ff087e24 */ /* 0x000fc8000f8e00ff */
[----:B------:R-:W-:Y:S02]  /*0ea0*/  IMAD.U32 R9, RZ, RZ, UR6 ;  /* 0x00000006ff097e24 */ /* 0x000fe4000f8e00ff */
[----:B-1----:R-:W-:-:S05]  /*0eb0*/  IMAD.WIDE.U32 R8, R11, 0x2, R8 ;  /* 0x000000020b087825 */ /* 0x002fca00078e0008 */
[----:B------:R-:W2:Y:S04]  /*0ec0*/  LDG.E.U16 R3, desc[UR10][R8.64] ;  /* 0x0000000a08037981 */ /* 0x000ea8000c1e1500 */
[----:B------:R0:W5:Y:S04]  /*0ed0*/  LDG.E.U16 R2, desc[UR10][R8.64+0x100] ;  /* 0x0001000a08027981 */ /* 0x000168000c1e1500 */
[----:B------:R0:W5:Y:S04]  /*0ee0*/  LDG.E.U16 R0, desc[UR10][R8.64+0x200] ;  /* 0x0002000a08007981 */ /* 0x000168000c1e1500 */
[----:B------:R0:W5:Y:S01]  /*0ef0*/  LDG.E.U16 R12, desc[UR10][R8.64+0x300] ;  /* 0x0003000a080c7981 */ /* 0x000162000c1e1500 */
[----:B------:R-:W-:Y:S01]  /*0f00*/  UPRMT UR5, UR7, 0x8880, URZ ;  /* 0x0000888007057896 */ /* 0x000fe200080000ff */
[----:B------:R-:W-:-:S05]  /*0f10*/  MOV R4, 0xf50 ;  /* 0x00000f5000047802 */ /* 0x000fca0000000f00 */
[----:B------:R-:W-:Y:S01]  /*0f20*/  IMAD.U32 R6, RZ, RZ, UR5 ;  /* 0x00000005ff067e24 */ /* 0x000fe2000f8e00ff */
[----:B0-2---:R-:W-:-:S07]  /*0f30*/  PRMT R7, R3, 0x8880, RZ ;  /* 0x0000888003077816 */ /* 0x005fce00000000ff */
[----:B-----5:R-:W-:Y:S05]  /*0f40*/  CALL.REL.NOINC `($__internal_28_$__cuda_sm20_rem_s16) ;  /* 0x0000000400007944 */ /* 0x020fea0003c00000 */
[----:B------:R-:W-:Y:S01]  /*0f50*/  UPRMT UR5, UR7, 0x8880, URZ ;  /* 0x0000888007057896 */ /* 0x000fe200080000ff */
[----:B------:R-:W-:Y:S01]  /*0f60*/  PRMT R3, R3, 0x9991, RZ ;  /* 0x0000999103037816 */ /* 0x000fe200000000ff */
[----:B------:R-:W-:Y:S01]  /*0f70*/  IMAD.MOV.U32 R9, RZ, RZ, R7 ;  /* 0x000000ffff097224 */ /* 0x000fe200078e0007 */
[----:B------:R-:W-:-:S03]  /*0f80*/  MOV R4, 0xfc0 ;  /* 0x00000fc000047802 */ /* 0x000fc60000000f00 */
[----:B------:R-:W-:Y:S02]  /*0f90*/  IMAD.MOV.U32 R7, RZ, RZ, R3 ;  /* 0x000000ffff077224 */ /* 0x000fe400078e0003 */
[----:B------:R-:W-:-:S07]  /*0fa0*/  IMAD.U32 R6, RZ, RZ, UR5 ;  /* 0x00000005ff067e24 */ /* 0x000fce000f8e00ff */
[----:B------:R-:W-:Y:S05]  /*0fb0*/  CALL.REL.NOINC `($__internal_28_$__cuda_sm20_rem_s16) ;  /* 0x0000000000e47944 */ /* 0x000fea0003c00000 */
[----:B------:R-:W-:Y:S01]  /*0fc0*/  UPRMT UR5, UR7, 0x8880, URZ ;  /* 0x0000888007057896 */ /* 0x000fe200080000ff */
[----:B------:R-:W-:Y:S02]  /*0fd0*/  PRMT R3, R2, 0x8880, RZ ;  /* 0x0000888002037816 */ /* 0x000fe400000000ff */
[----:B------:R-:W-:Y:S02]  /*0fe0*/  MOV R8, R7 ;  /* 0x0000000700087202 */ /* 0x000fe40000000f00 */
[----:B------:R-:W-:Y:S01]  /*0ff0*/  MOV R4, 0x1030 ;  /* 0x0000103000047802 */ /* 0x000fe20000000f00 */
[----:B------:R-:W-:Y:S02]  /*1000*/  IMAD.MOV.U32 R7, RZ, RZ, R3 ;  /* 0x000000ffff077224 */ /* 0x000fe400078e0003 */
[----:B------:R-:W-:-:S07]  /*1010*/  IMAD.U32 R6, RZ, RZ, UR5 ;  /* 0x00000005ff067e24 */ /* 0x000fce000f8e00ff */
[----:B------:R-:W-:Y:S05]  /*1020*/  CALL.REL.NOINC `($__internal_28_$__cuda_sm20_rem_s16) ;  /* 0x0000000000c87944 */ /* 0x000fea0003c00000 */
        /* <DEDUP_REMOVED lines=17> */
[----:B------:R-:W-:Y:S02]  /*1140*/  MOV R4, 0x1180 ;  /* 0x0000118000047802 */ /* 0x000fe40000000f00 */
[----:B------:R-:W-:Y:S01]  /*1150*/  MOV R7, R0 ;  /* 0x0000000000077202 */ /* 0x000fe20000000f00 */
[----:B------:R-:W-:-:S07]  /*1160*/  IMAD.U32 R6, RZ, RZ, UR5 ;  /* 0x00000005ff067e24 */ /* 0x000fce000f8e00ff */
[----:B------:R-:W-:Y:S05]  /*1170*/  CALL.REL.NOINC `($__internal_28_$__cuda_sm20_rem_s16) ;  /* 0x0000000000747944 */ /* 0x000fea0003c00000 */
[----:B------:R-:W-:Y:S01]  /*1180*/  UPRMT UR5, UR7, 0x8880, URZ ;  /* 0x0000888007057896 */ /* 0x000fe200080000ff */
[----:B------:R-:W-:Y:S01]  /*1190*/  PRMT R4, R12, 0x8880, RZ ;  /* 0x000088800c047816 */ /* 0x000fe200000000ff */
[----:B------:R-:W-:-:S04]  /*11a0*/  IMAD.MOV.U32 R0, RZ, RZ, R7 ;  /* 0x000000ffff007224 */ /* 0x000fc800078e0007 */
[----:B------:R-:W-:Y:S01]  /*11b0*/  IMAD.MOV.U32 R7, RZ, RZ, R4 ;  /* 0x000000ffff077224 */ /* 0x000fe200078e0004 */
[----:B------:R-:W-:Y:S01]  /*11c0*/  MOV R4, 0x11f0 ;  /* 0x000011f000047802 */ /* 0x000fe20000000f00 */
        /* <DEDUP_REMOVED lines=24> */
        .weak           $__internal_28_$__cuda_sm20_rem_s16
        .type           $__internal_28_$__cuda_sm20_rem_s16,@function
        .size           $__internal_28_$__cuda_sm20_rem_s16,(.L_x_49889 - $__internal_28_$__cuda_sm20_rem_s16)
$__internal_28_$__cuda_sm20_rem_s16:
[----:B------:R-:W-:Y:S01]  /*1350*/  IABS R10, R6 ;  /* 0x00000006000a7213 */ /* 0x000fe20000000000 */
[----:B------:R-:W-:-:S03]  /*1360*/  IMAD.MOV.U32 R15, RZ, RZ, 0x4b800000 ;  /* 0x4b800000ff0f7424 */ /* 0x000fc600078e00ff */
[----:B------:R-:W-:-:S04]  /*1370*/  MOV R17, R10 ;  /* 0x0000000a00117202 */ /* 0x000fc80000000f00 */
        /* <DEDUP_REMOVED lines=9> */
[----:B------:R-:W0:Y:S08]  /*1410*/  MUFU.RCP R18, R19 ;  /* 0x0000001300127308 */ /* 0x000e300000001000 */
[----:B------:R-:W1:Y:S01]  /*1420*/  I2F.U16.RZ R16, R10 ;  /* 0x0000000a00107306 */ /* 0x000e62000010d000 */
[----:B0-----:R-:W-:-:S04]  /*1430*/  FMUL R18, R15, R18 ;  /* 0x000000120f127220 */ /* 0x001fc80000400000 */
[----:B------:R-:W-:-:S04]  /*1440*/  VIADD R15, R18, 0x2 ;  /* 0x00000002120f7836 */ /* 0x000fc80000000000 */
[----:B-1----:R-:W-:Y:S01]  /*1450*/  FMUL.RZ R18, R16, R15 ;  /* 0x0000000f10127220 */ /* 0x002fe2000040c000 */
[----:B------:R-:W-:Y:S01]  /*1460*/  IABS R16, R6 ;  /* 0x0000000600107213 */ /* 0x000fe20000000000 */
[----:B------:R-:W-:Y:S02]  /*1470*/  IMAD.MOV R6, RZ, RZ, -R7 ;  /* 0x000000ffff067224 */ /* 0x000fe400078e0a07 */
[----:B------:R-:W0:Y:S02]  /*1480*/  F2I.U32.TRUNC.NTZ R15, R18 ;  /* 0x00000012000f7305 */ /* 0x000e24000020f000 */
[----:B------:R-:W-:Y:S02]  /*1490*/  IMAD.MOV R17, RZ, RZ, -R16 ;  /* 0x000000ffff117224 */ /* 0x000fe400078e0a10 */
[----:B------:R-:W-:Y:S01]  /*14a0*/  IMAD.MOV.U32 R16, RZ, RZ, R4 ;  /* 0x000000ffff107224 */ /* 0x000fe200078e0004 */
[----:B0-----:R-:W-:-:S05]  /*14b0*/  LOP3.LUT R15, R15, 0xffff, RZ, 0xc0, !PT ;  /* 0x0000ffff0f0f7812 */ /* 0x001fca00078ec0ff */
[----:B------:R-:W-:Y:S02]  /*14c0*/  IMAD R15, R15, R17, R10 ;  /* 0x000000110f0f7224 */ /* 0x000fe400078e020a */
[----:B------:R-:W-:-:S03]  /*14d0*/  IMAD.MOV.U32 R17, RZ, RZ, 0x0 ;  /* 0x00000000ff117424 */ /* 0x000fc600078e00ff */
[----:B------:R-:W-:-:S05]  /*14e0*/  LOP3.LUT R6, R6, R15, RZ, 0x3c, !PT ;  /* 0x0000000f06067212 */ /* 0x000fca00078e3cff */
[----:B------:R-:W-:Y:S02]  /*14f0*/  IMAD.IADD R7, R7, 0x1, R6 ;  /* 0x0000000107077824 */ /* 0x000fe400078e0206 */
[----:B------:R-:W-:Y:S01]  /*1500*/  @!P0 IMAD.MOV.U32 R7, RZ, RZ, -0x1 ;  /* 0xffffffffff078424 */ /* 0x000fe200078e00ff */
[----:B------:R-:W-:Y:S06]  /*1510*/  RET.REL.NODEC R16 `(_ZN2at6native29vectorized_elementwise_kernelILi2ENS0_13BUnaryFunctorIaaaZZZNS0_16fmod_kernel_cudaERNS_18TensorIteratorBaseEENKUlvE_clEvENKUlvE0_clEvEUlaaE_EESt5arrayIPcLm2EEEEviT0_T1_) ;  /* 0xffffffe810b87950 */ /* 0x000fec0003c3ffff */
.L_x_21845:
        /* <DEDUP_REMOVED lines=14> */
.L_x_49889:


//--------------------- .text._ZN2at6native29vectorized_elementwise_kernelILi4ENS0_13BUnaryFunctorIaaaZZZNS0_16fmod_kernel_cudaERNS_18TensorIteratorBaseEENKUlvE_clEvENKUlvE0_clEvEUlaaE_EESt5arrayIPcLm2EEEEviT0_T1_ --------------------------
	.section	.text._ZN2at6native29vectorized_elementwise_kernelILi4ENS0_13BUnaryFunctorIaaaZZZNS0_16fmod_kernel_cudaERNS_18TensorIteratorBaseEENKUlvE_clEvENKUlvE0_clEvEUlaaE_EESt5arrayIPcLm2EEEEviT0_T1_,"ax",@progbits
	.align	128
        .global         _ZN2at6native29vectorized_elementwise_kernelILi4ENS0_13BUnaryFunctorIaaaZZZNS0_16fmod_kernel_cudaERNS_18TensorIteratorBaseEENKUlvE_clEvENKUlvE0_clEvEUlaaE_EESt5arrayIPcLm2EEEEviT0_T1_
        .type           _ZN2at6native29vectorized_elementwise_kernelILi4ENS0_13BUnaryFunctorIaaaZZZNS0_16fmod_kernel_cudaERNS_18TensorIteratorBaseEENKUlvE_clEvENKUlvE0_clEvEUlaaE_EESt5arrayIPcLm2EEEEviT0_T1_,@function
        .size           _ZN2at6native29vectorized_elementwise_kernelILi4ENS0_13BUnaryFunctorIaaaZZZNS0_16fmod_kernel_cudaERNS_18TensorIteratorBaseEENKUlvE_clEvENKUlvE0_clEvEUlaaE_EESt5arrayIPcLm2EEEEviT0_T1_,(.L_x_49890 - _ZN2at6native29vectorized_elementwise_kernelILi4ENS0_13BUnaryFunctorIaaaZZZNS0_16fmod_kernel_cudaERNS_18TensorIteratorBaseEENKUlvE_clEvENKUlvE0_clEvEUlaaE_EESt5arrayIPcLm2EEEEviT0_T1_)
        .other          _ZN2at6native29vectorized_elementwise_kernelILi4ENS0_13BUnaryFunctorIaaaZZZNS0_16fmod_kernel_cudaERNS_18TensorIteratorBaseEENKUlvE_clEvENKUlvE0_clEvEUlaaE_EESt5arrayIPcLm2EEEEviT0_T1_,@"STO_CUDA_ENTRY STV_DEFAULT"
_ZN2at6native29vectorized_elementwise_kernelILi4ENS0_13BUnaryFunctorIaaaZZZNS0_16fmod_kernel_cudaERNS_18TensorIteratorBaseEENKUlvE_clEvENKUlvE0_clEvEUlaaE_EESt5arrayIPcLm2EEEEviT0_T1_:
.text._ZN2at6native29vectorized_elementwise_kernelILi4ENS0_13BUnaryFunctorIaaaZZZNS0_16fmod_kernel_cudaERNS_18TensorIteratorBaseEENKUlvE_clEvENKUlvE0_clEvEUlaaE_EESt5arrayIPcLm2EEEEviT0_T1_:
        /* <DEDUP_REMOVED lines=37> */
[C---:B------:R-:W-:Y:S01]  /*0250*/  @!P1 VIADD R23, R2.reuse, UR4 ;  /* 0x0000000402179c36 */ /* 0x040fe20008000000 */
[----:B------:R-:W-:Y:S01]  /*0260*/  PRMT R9, RZ, 0x7610, R9 ;  /* 0x00007610ff097816 */ /* 0x000fe20000000009 */
[----:B------:R-:W-:Y:S01]  /*0270*/  @!P1 VIADD R2, R2, 0x80 ;  /* 0x0000008002029836 */ /* 0x000fe20000000000 */
[----:B------:R-:W4:Y:S04]  /*0280*/  @!P1 LDC.64 R4, c[0x0][0x390] ;  /* 0x0000e400ff049b82 */ /* 0x000f280000000a00 */
[----:B------:R-:W-:Y:S01]  /*0290*/  ISETP.GE.U32.AND P0, PT, R2, UR5, PT ;  /* 0x0000000502007c0c */ /* 0x000fe2000bf06070 */
[----:B------:R-:W-:-:S05]  /*02a0*/  @!P5 IMAD.X R25, RZ, RZ, R25, P6 ;  /* 0x000000ffff19d224 */ /* 0x000fca00030e0619 */
[----:B------:R-:W5:Y:S07]  /*02b0*/  @!P5 LDG.E.S8 R9, desc[UR10][R24.64] ;  /* 0x0000000a1809d981 */ /* 0x000f6e000c1e1300 */
        /* <DEDUP_REMOVED lines=27> */
[----:B------:R-:W-:-:S03]  /*0470*/  PRMT R8, RZ, 0x7610, R8 ;  /* 0x00007610ff087816 */ /* 0x000fc60000000008 */
[----:B------:R-:W-:-:S05]  /*0480*/  @!P0 IMAD.X R7, RZ, RZ, R7, P4 ;  /* 0x000000ffff078224 */ /* 0x000fca00020e0607 */
        /* <DEDUP_REMOVED lines=8> */
[----:B------:R-:W-:Y:S05]  /*0510*/  CALL.REL.NOINC `($__internal_29_$__cuda_sm20_rem_s16) ;  /* 0x0000000c00a07944 */ /* 0x000fea0003c00000 */
[----:B------:R-:W-:-:S07]  /*0520*/  IMAD.MOV.U32 R3, RZ, RZ, R7 ;  /* 0x000000ffff037224 */ /* 0x000fce00078e0007 */
.L_x_21848:
[----:B------:R-:W-:Y:S05]  /*0530*/  BSYNC.RECONVERGENT B0 ;  /* 0x0000000000007941 */ /* 0x000fea0003800200 */
.L_x_21847:
        /* <DEDUP_REMOVED lines=8> */
[----:B------:R-:W-:Y:S05]  /*05c0*/  CALL.REL.NOINC `($__internal_29_$__cuda_sm20_rem_s16) ;  /* 0x0000000c00747944 */ /* 0x000fea0003c00000 */
[----:B------:R-:W-:-:S07]  /*05d0*/  IMAD.MOV.U32 R9, RZ, RZ, R7 ;  /* 0x000000ffff097224 */ /* 0x000fce00078e0007 */
.L_x_21850:
[----:B------:R-:W-:Y:S05]  /*05e0*/  BSYNC.RECONVERGENT B0 ;  /* 0x0000000000007941 */ /* 0x000fea0003800200 */
.L_x_21849:
        /* <DEDUP_REMOVED lines=10> */
.L_x_21852:
[----:B------:R-:W-:Y:S05]  /*0690*/  BSYNC.RECONVERGENT B0 ;  /* 0x0000000000007941 */ /* 0x000fea0003800200 */
.L_x_21851:
        /* <DEDUP_REMOVED lines=10> */
.L_x_21854:
[----:B------:R-:W-:Y:S05]  /*0740*/  BSYNC.RECONVERGENT B0 ;  /* 0x0000000000007941 */ /* 0x000fea0003800200 */
.L_x_21853:
        /* <DEDUP_REMOVED lines=10> */
.L_x_21856:
[----:B------:R-:W-:Y:S05]  /*07f0*/  BSYNC.RECONVERGENT B0 ;  /* 0x0000000000007941 */ /* 0x000fea0003800200 */
.L_x_21855:
        /* <DEDUP_REMOVED lines=10> */
.L_x_21858:
[----:B------:R-:W-:Y:S05]  /*08a0*/  BSYNC.RECONVERGENT B0 ;  /* 0x0000000000007941 */ /* 0x000fea0003800200 */
.L_x_21857:
        /* <DEDUP_REMOVED lines=10> */
.L_x_21860:
[----:B------:R-:W-:Y:S05]  /*0950*/  BSYNC.RECONVERGENT B0 ;  /* 0x0000000000007941 */ /* 0x000fea0003800200 */
.L_x_21859:
        /* <DEDUP_REMOVED lines=9> */
.L_x_21862:
[----:B------:R-:W-:Y:S05]  /*09f0*/  BSYNC.RECONVERGENT B0 ;  /* 0x0000000000007941 */ /* 0x000fea0003800200 */
.L_x_21861:
        /* <DEDUP_REMOVED lines=18> */
.L_x_21865:
        /* <DEDUP_REMOVED lines=8> */
.L_x_21866:
[----:B------:R-:W-:-:S13]  /*0ba0*/  ISETP.GE.U32.AND P0, PT, R0, UR5, PT ;  /* 0x0000000500007c0c */ /* 0x000fda000bf06070 */
[----:B------:R-:W-:Y:S05]  /*0bb0*/  @P0 BRA `(.L_x_21868) ;  /* 0x0000000000380947 */ /* 0x000fea0003800000 */
[----:B------:R-:W2:Y:S01]  /*0bc0*/  LDCU.64 UR6, c[0x0][0x388] ;  /* 0x00007100ff0677ac */ /* 0x000ea20008000a00 */
[C---:B-1----:R-:W-:Y:S02]  /*0bd0*/  VIADD R2, R0.reuse, UR4 ;  /* 0x0000000400027c36 */ /* 0x042fe40008000000 */
[----:B------:R-:W-:-:S03]  /*0be0*/  VIADD R0, R0, 0x80 ;  /* 0x0000008000007836 */ /* 0x000fc60000000000 */
[----:B--2---:R-:W-:-:S05]  /*0bf0*/  IADD3 R2, P0, PT, R2, UR6, RZ ;  /* 0x0000000602027c10 */ /* 0x004fca000ff1e0ff */
[----:B0-----:R-:W-:-:S05]  /*0c00*/  IMAD.X R3, RZ, RZ, UR7, P0 ;  /* 0x00000007ff037e24 */ /* 0x001fca00080e06ff */
[----:B------:R1:W-:Y:S03]  /*0c10*/  STG.E.U8 desc[UR10][R2.64], R14 ;  /* 0x0000000e02007986 */ /* 0x0003e6000c10110a */
.L_x_21867:
        /* <DEDUP_REMOVED lines=8> */
.L_x_21868:
        /* <DEDUP_REMOVED lines=9> */
.L_x_21869:
[----:B------:R-:W-:Y:S05]  /*0d30*/  BSYNC.RELIABLE B1 ;  /* 0x0000000000017941 */ /* 0x000fea0003800100 */
.L_x_21864:
[----:B------:R-:W-:-:S13]  /*0d40*/  ISETP.GE.U32.AND P0, PT, R0, UR5, PT ;  /* 0x0000000500007c0c */ /* 0x000fda000bf06070 */
[----:B------:R-:W3:Y:S01]  /*0d50*/  @!P0 LDC.64 R4, c[0x0][0x388] ;  /* 0x0000e200ff048b82 */ /* 0x000ee20000000a00 */
[C---:B012--5:R-:W-:Y:S02]  /*0d60*/  @!P0 VIADD R3, R0.reuse, UR4 ;  /* 0x0000000400038c36 */ /* 0x067fe40008000000 */
[----:B------:R-:W-:-:S03]  /*0d70*/  @!P0 VIADD R0, R0, 0x80 ;  /* 0x0000008000008836 */ /* 0x000fc60000000000 */
[----:B---3--:R-:W-:-:S05]  /*0d80*/  @!P0 IADD3 R2, P1, PT, R3, R4, RZ ;  /* 0x0000000403028210 */ /* 0x008fca0007f3e0ff */
[----:B------:R-:W-:-:S05]  /*0d90*/  @!P0 IMAD.X R3, RZ, RZ, R5, P1 ;  /* 0x000000ffff038224 */ /* 0x000fca00008e0605 */
[----:B------:R3:W-:Y:S03]  /*0da0*/  @!P0 STG.E.U8 desc[UR10][R2.64], R8 ;  /* 0x0000000802008986 */ /* 0x0007e6000c10110a */
.L_x_21870:
[----:B------:R-:W-:Y:S05]  /*0db0*/  BSYNC.RECONVERGENT B0 ;  /* 0x0000000000007941 */ /* 0x000fea0003800200 */
.L_x_21863:
        /* <DEDUP_REMOVED lines=9> */
.L_x_21846:
[----:B------:R-:W0:Y:S01]  /*0e50*/  LDCU.64 UR8, c[0x0][0x390] ;  /* 0x00007200ff0877ac */ /* 0x000e220008000a00 */
[----:B------:R-:W1:Y:S01]  /*0e60*/  S2R R11, SR_TID.X ;  /* 0x00000000000b7919 */ /* 0x000e620000002100 */
[----:B0-----:R-:W-:-:S04]  /*0e70*/  UIADD3 UR5, UP0, UPT, UR4, UR8, URZ ;  /* 0x0000000804057290 */ /* 0x001fc8000ff1e0ff */
[----:B------:R-:W-:Y:S02]  /*0e80*/  UIADD3.X UR6, UPT, UPT, URZ, UR9, URZ, UP0, !UPT ;  /* 0x00000009ff067290 */ /* 0x000fe400087fe4ff */
[----:B------:R-:W-:-:S04]  /*0e90*/  IMAD.U32 R2, RZ, RZ, UR5 ;  /* 0x00000005ff027e24 */ /* 0x000fc8000f8e00ff */
[----:B------:R-:W-:Y:S02]  /*0ea0*/  IMAD.U32 R3, RZ, RZ, UR6 ;  /* 0x00000006ff037e24 */ /* 0x000fe4000f8e00ff */
[----:B-1----:R-:W-:-:S05]  /*0eb0*/  IMAD.WIDE.U32 R2, R11, 0x4, R2 ;  /* 0x000000040b027825 */ /* 0x002fca00078e0002 */
[----:B------:R-:W2:Y:S04]  /*0ec0*/  LDG.E R0, desc[UR10][R2.64] ;  /* 0x0000000a02007981 */ /* 0x000ea8000c1e1900 */
[----:B------:R0:W5:Y:S01]  /*0ed0*/  LDG.E R12, desc[UR10][R2.64+0x200] ;  /* 0x0002000a020c7981 */ /* 0x000162000c1e1900 */
[----:B------:R-:W-:Y:S01]  /*0ee0*/  UPRMT UR5, UR7, 0x8880, URZ ;  /* 0x0000888007057896 */ /* 0x000fe200080000ff */
[----:B------:R-:W-:-:S05]  /*0ef0*/  MOV R4, 0xf30 ;  /* 0x00000f3000047802 */ /* 0x000fca0000000f00 */
[----:B------:R-:W-:Y:S01]  /*0f00*/  IMAD.U32 R6, RZ, RZ, UR5 ;  /* 0x00000005ff067e24 */ /* 0x000fe2000f8e00ff */
[----:B0-2---:R-:W-:-:S07]  /*0f10*/  SGXT R7, R0, 0x8 ;  /* 0x000000080007781a */ /* 0x005fce0000000200 */
[----:B-----5:R-:W-:Y:S05]  /*0f20*/  CALL.REL.NOINC `($__internal_29_$__cuda_sm20_rem_s16) ;  /* 0x00000004001c7944 */ /* 0x020fea0003c00000 */
[----:B------:R-:W-:Y:S01]  /*0f30*/  UPRMT UR5, UR7, 0x8880, URZ ;  /* 0x0000888007057896 */ /* 0x000fe200080000ff */
[----:B------:R-:W-:Y:S01]  /*0f40*/  SHF.R.S32.HI R2, RZ, 0x8, R0 ;  /* 0x00000008ff027819 */ /* 0x000fe20000011400 */
[----:B------:R-:W-:Y:S01]  /*0f50*/  IMAD.MOV.U32 R9, RZ, RZ, R7 ;  /* 0x000000ffff097224 */ /* 0x000fe200078e0007 */
[----:B------:R-:W-:Y:S02]  /*0f60*/  MOV R4, 0xfa0 ;  /* 0x00000fa000047802 */ /* 0x000fe40000000f00 */
[----:B------:R-:W-:Y:S01]  /*0f70*/  SGXT R7, R2, 0x8 ;  /* 0x000000080207781a */ /* 0x000fe20000000200 */
[----:B------:R-:W-:-:S07]  /*0f80*/  IMAD.U32 R6, RZ, RZ, UR5 ;  /* 0x00000005ff067e24 */ /* 0x000fce000f8e00ff */
[----:B------:R-:W-:Y:S05]  /*0f90*/  CALL.REL.NOINC `($__internal_29_$__cuda_sm20_rem_s16) ;  /* 0x0000000400007944 */ /* 0x000fea0003c00000 */
        /* <DEDUP_REMOVED lines=15> */
[----:B------:R-:W-:Y:S01]  /*1090*/  IMAD.MOV.U32 R3, RZ, RZ, R7 ;  /* 0x000000ffff037224 */ /* 0x000fe200078e0007 */
[----:B------:R-:W-:Y:S02]  /*10a0*/  SGXT R7, R12, 0x8 ;  /* 0x000000080c07781a */ /* 0x000fe40000000200 */
[----:B------:R-:W-:Y:S02]  /*10b0*/  MOV R4, 0x10e0 ;  /* 0x000010e000047802 */ /* 0x000fe40000000f00 */
        /* <DEDUP_REMOVED lines=11> */
[----:B------:R-:W-:-:S03]  /*1170*/  IMAD.MOV.U32 R0, RZ, RZ, R7 ;  /* 0x000000ffff007224 */ /* 0x000fc600078e0007 */
[----:B------:R-:W-:Y:S01]  /*1180*/  SGXT R7, R4, 0x8 ;  /* 0x000000080407781a */ /* 0x000fe20000000200 */
[----:B------:R-:W-:Y:S01]  /*1190*/  IMAD.U32 R6, RZ, RZ, UR5 ;  /* 0x00000005ff067e24 */ /* 0x000fe2000f8e00ff */
[----:B------:R-:W-:-:S07]  /*11a0*/  MOV R4, 0x11c0 ;  /* 0x000011c000047802 */ /* 0x000fce0000000f00 */
        /* <DEDUP_REMOVED lines=8> */
[----:B------:R-:W0:Y:S01]  /*1230*/  LDCU.64 UR6, c[0x0][0x388] ;  /* 0x00007100ff0677ac */ /* 0x000e220008000a00 */
[----:B------:R-:W-:Y:S02]  /*1240*/  LOP3.LUT R4, R5, 0xffff, RZ, 0xc0, !PT ;  /* 0x0000ffff05047812 */ /* 0x000fe400078ec0ff */
[----:B------:R-:W-:Y:S02]  /*1250*/  LOP3.LUT R5, R8, 0xffff, RZ, 0xc0, !PT ;  /* 0x0000ffff08057812 */ /* 0x000fe400078ec0ff */
[----:B------:R-:W-:Y:S02]  /*1260*/  LOP3.LUT R6, R9, 0xffff, RZ, 0xc0, !PT ;  /* 0x0000ffff09067812 */ /* 0x000fe400078ec0ff */
[----:B------:R-:W-:Y:S02]  /*1270*/  LOP3.LUT R3, R3, 0xffff, RZ, 0xc0, !PT ;  /* 0x0000ffff03037812 */ /* 0x000fe400078ec0ff */
[----:B------:R-:W-:Y:S02]  /*1280*/  PRMT R5, R6, 0x3340, R5 ;  /* 0x0000334006057816 */ /* 0x000fe40000000005 */
[----:B------:R-:W-:-:S02]  /*1290*/  LOP3.LUT R6, R7, 0xffff, RZ, 0xc0, !PT ;  /* 0x0000ffff07067812 */ /* 0x000fc400078ec0ff */
[----:B------:R-:W-:Y:S02]  /*12a0*/  LOP3.LUT R7, R12, 0xffff, RZ, 0xc0, !PT ;  /* 0x0000ffff0c077812 */ /* 0x000fe400078ec0ff */
[----:B------:R-:W-:Y:S02]  /*12b0*/  LOP3.LUT R0, R0, 0xffff, RZ, 0xc0, !PT ;  /* 0x0000ffff00007812 */ /* 0x000fe400078ec0ff */
[----:B------:R-:W-:Y:S01]  /*12c0*/  LOP3.LUT R9, R2, 0xffff, RZ, 0xc0, !PT ;  /* 0x0000ffff02097812 */ /* 0x000fe200078ec0ff */
[----:B0-----:R-:W-:Y:S01]  /*12d0*/  UIADD3 UR5, UP0, UPT, UR4, UR6, URZ ;  /* 0x0000000604057290 */ /* 0x001fe2000ff1e0ff */
[----:B------:R-:W-:Y:S02]  /*12e0*/  PRMT R4, R4, 0x3340, R3 ;  /* 0x0000334004047816 */ /* 0x000fe40000000003 */
        /* <DEDUP_REMOVED lines=11> */
        .weak           $__internal_29_$__cuda_sm20_rem_s16
        .type           $__internal_29_$__cuda_sm20_rem_s16,@function
        .size           $__internal_29_$__cuda_sm20_rem_s16,(.L_x_49890 - $__internal_29_$__cuda_sm20_rem_s16)
$__internal_29_$__cuda_sm20_rem_s16:
        /* <DEDUP_REMOVED lines=28> */
[----:B------:R-:W-:Y:S06]  /*1560*/  RET.REL.NODEC R16 `(_ZN2at6native29vectorized_elementwise_kernelILi4ENS0_13BUnaryFunctorIaaaZZZNS0_16fmod_kernel_cudaERNS_18TensorIteratorBaseEENKUlvE_clEvENKUlvE0_clEvEUlaaE_EESt5arrayIPcLm2EEEEviT0_T1_) ;  /* 0xffffffe810a47950 */ /* 0x000fec0003c3ffff */
.L_x_21871:
        /* <DEDUP_REMOVED lines=9> */
.L_x_49890:


//--------------------- .text._ZN2at6native29vectorized_elementwise_kernelILi8ENS0_13BUnaryFunctorIaaaZZZNS0_16fmod_kernel_cudaERNS_18TensorIteratorBaseEENKUlvE_clEvENKUlvE0_clEvEUlaaE_EESt5arrayIPcLm2EEEEviT0_T1_ --------------------------
	.section	.text._ZN2at6native29vectorized_elementwise_kernelILi8ENS0_13BUnaryFunctorIaaaZZZNS0_16fmod_kernel_cudaERNS_18TensorIteratorBaseEENKUlvE_clEvENKUlvE0_clEvEUlaaE_EESt5arrayIPcLm2EEEEviT0_T1_,"ax",@progbits
	.align	128
        .global         _ZN2at6native29vectorized_elementwise_kernelILi8ENS0_13BUnaryFunctorIaaaZZZNS0_16fmod_kernel_cudaERNS_18TensorIteratorBaseEENKUlvE_clEvENKUlvE0_clEvEUlaaE_EESt5arrayIPcLm2EEEEviT0_T1_
        .type           _ZN2at6native29vectorized_elementwise_kernelILi8ENS0_13BUnaryFunctorIaaaZZZNS0_16fmod_kernel_cudaERNS_18TensorIteratorBaseEENKUlvE_clEvENKUlvE0_clEvEUlaaE_EESt5arrayIPcLm2EEEEviT0_T1_,@function
        .size           _ZN2at6native29vectorized_elementwise_kernelILi8ENS0_13BUnaryFunctorIaaaZZZNS0_16fmod_kernel_cudaERNS_18TensorIteratorBaseEENKUlvE_clEvENKUlvE0_clEvEUlaaE_EESt5arrayIPcLm2EEEEviT0_T1_,(.L_x_50129 - _ZN2at6native29vectorized_elementwise_kernelILi8ENS0_13BUnaryFunctorIaaaZZZNS0_16fmod_kernel_cudaERNS_18TensorIteratorBaseEENKUlvE_clEvENKUlvE0_clEvEUlaaE_EESt5arrayIPcLm2EEEEviT0_T1_)
        .other          _ZN2at6native29vectorized_elementwise_kernelILi8ENS0_13BUnaryFunctorIaaaZZZNS0_16fmod_kernel_cudaERNS_18TensorIteratorBaseEENKUlvE_clEvENKUlvE0_clEvEUlaaE_EESt5arrayIPcLm2EEEEviT0_T1_,@"STO_CUDA_ENTRY STV_DEFAULT"
_ZN2at6native29vectorized_elementwise_kernelILi8ENS0_13BUnaryFunctorIaaaZZZNS0_16fmod_kernel_cudaERNS_18TensorIteratorBaseEENKUlvE_clEvENKUlvE0_clEvEUlaaE_EESt5arrayIPcLm2EEEEviT0_T1_:
.text._ZN2at6native29vectorized_elementwise_kernelILi8ENS0_13BUnaryFunctorIaaaZZZNS0_16fmod_kernel_cudaERNS_18TensorIteratorBaseEENKUlvE_clEvENKUlvE0_clEvEUlaaE_EESt5arrayIPcLm2EEEEviT0_T1_:
[----:B------:R-:W-:Y:S01]  /*0000*/  LDC R1, c[0x0][0x37c] ;  /* 0x0000df00ff017b82 */ /* 0x000fe20000000800 */
[----:B------:R-:W-:Y:S05]  /*0010*/  EXIT ;  /* 0x000000000000794d */ /* 0x000fea0003800000 */
.L_x_21872:
        /* <DEDUP_REMOVED lines=14> */
.L_x_50129:


//--------------------- .text._ZN2at6native18elementwise_kernelILi128ELi4EZNS0_15gpu_kernel_implINS0_13AUnaryFunctorIaaaZZZNS0_16fmod_kernel_cudaERNS_18TensorIteratorBaseEENKUlvE_clEvENKUlvE0_clEvEUlaaE_EEEEvS5_RKT_EUliE_EEviT1_ --------------------------
	.section	.text._ZN2at6native18elementwise_kernelILi128ELi4EZNS0_15gpu_kernel_implINS0_13AUnaryFunctorIaaaZZZNS0_16fmod_kernel_cudaERNS_18TensorIteratorBaseEENKUlvE_clEvENKUlvE0_clEvEUlaaE_EEEEvS5_RKT_EUliE_EEviT1_,"ax",@progbits
	.align	128
        .global         _ZN2at6native18elementwise_kernelILi128ELi4EZNS0_15gpu_kernel_implINS0_13AUnaryFunctorIaaaZZZNS0_16fmod_kernel_cudaERNS_18TensorIteratorBaseEENKUlvE_clEvENKUlvE0_clEvEUlaaE_EEEEvS5_RKT_EUliE_EEviT1_
        .type           _ZN2at6native18elementwise_kernelILi128ELi4EZNS0_15gpu_kernel_implINS0_13AUnaryFunctorIaaaZZZNS0_16fmod_kernel_cudaERNS_18TensorIteratorBaseEENKUlvE_clEvENKUlvE0_clEvEUlaaE_EEEEvS5_RKT_EUliE_EEviT1_,@function
        .size           _ZN2at6native18elementwise_kernelILi128ELi4EZNS0_15gpu_kernel_implINS0_13AUnaryFunctorIaaaZZZNS0_16fmod_kernel_cudaERNS_18TensorIteratorBaseEENKUlvE_clEvENKUlvE0_clEvEUlaaE_EEEEvS5_RKT_EUliE_EEviT1_,(.L_x_49891 - _ZN2at6native18elementwise_kernelILi128ELi4EZNS0_15gpu_kernel_implINS0_13AUnaryFunctorIaaaZZZNS0_16fmod_kernel_cudaERNS_18TensorIteratorBaseEENKUlvE_clEvENKUlvE0_clEvEUlaaE_EEEEvS5_RKT_EUliE_EEviT1_)
        .other          _ZN2at6native18elementwise_kernelILi128ELi4EZNS0_15gpu_kernel_implINS0_13AUnaryFunctorIaaaZZZNS0_16fmod_kernel_cudaERNS_18TensorIteratorBaseEENKUlvE_clEvENKUlvE0_clEvEUlaaE_EEEEvS5_RKT_EUliE_EEviT1_,@"STO_CUDA_ENTRY STV_DEFAULT"
_ZN2at6native18elementwise_kernelILi128ELi4EZNS0_15gpu_kernel_implINS0_13AUnaryFunctorIaaaZZZNS0_16fmod_kernel_cudaERNS_18TensorIteratorBaseEENKUlvE_clEvENKUlvE0_clEvEUlaaE_EEEEvS5_RKT_EUliE_EEviT1_:
.text._ZN2at6native18elementwise_kernelILi128ELi4EZNS0_15gpu_kernel_implINS0_13AUnaryFunctorIaaaZZZNS0_16fmod_kernel_cudaERNS_18TensorIteratorBaseEENKUlvE_clEvENKUlvE0_clEvEUlaaE_EEEEvS5_RKT_EUliE_EEviT1_:
        /* <DEDUP_REMOVED lines=319> */
.L_x_21875:
        /* <DEDUP_REMOVED lines=16> */
.L_x_21879:
[----:B------:R0:W5:Y:S01]  /*14f0*/  LDG.E.U8 R0, desc[UR36][R2.64] ;  /* 0x0000002402007981 */ /* 0x000162000c1e1100 */
[----:B------:R-:W-:Y:S05]  /*1500*/  BRA `(.L_x_21881) ;  /* 0x0000000c004c7947 */ /* 0x000fea0003800000 */
.L_x_21878:
        /* <DEDUP_REMOVED lines=8> */
.L_x_21883:
[----:B------:R0:W5:Y:S01]  /*1590*/  LDG.E.U8 R0, desc[UR36][R2.64] ;  /* 0x0000002402007981 */ /* 0x000162000c1e1100 */
[----:B------:R-:W-:Y:S05]  /*15a0*/  BRA `(.L_x_21881) ;  /* 0x0000000c00247947 */ /* 0x000fea0003800000 */
.L_x_21882:
[----:B------:R0:W5:Y:S01]  /*15b0*/  LDG.E.U16 R0, desc[UR36][R2.64] ;  /* 0x0000002402007981 */ /* 0x000162000c1e1500 */
[----:B------:R-:W-:Y:S05]  /*15c0*/  BRA `(.L_x_21881) ;  /* 0x0000000c001c7947 */ /* 0x000fea0003800000 */
.L_x_21877:
        /* <DEDUP_REMOVED lines=9> */
.L_x_21885:
[----:B------:R-:W2:Y:S02]  /*1660*/  LDG.E.U16 R4, desc[UR36][R2.64] ;  /* 0x0000002402047981 */ /* 0x000ea4000c1e1500 */
[----:B--2---:R-:W-:-:S06]  /*1670*/  HADD2.F32 R4, -RZ, R4.H0_H0 ;  /* 0x20000004ff047230 */ /* 0x004fcc0000004100 */
[----:B------:R-:W0:Y:S02]  /*1680*/  F2I.FTZ.TRUNC.NTZ R4, R4 ;  /* 0x0000000400047305 */ /* 0x000e24000021f100 */
[----:B0-----:R-:W-:Y:S01]  /*1690*/  PRMT R0, R4, 0x7610, R0 ;  /* 0x0000761004007816 */ /* 0x001fe20000000000 */
[----:B------:R-:W-:Y:S06]  /*16a0*/  BRA `(.L_x_21881) ;  /* 0x0000000800e47947 */ /* 0x000fec0003800000 */
.L_x_21884:
        /* <DEDUP_REMOVED lines=9> */
.L_x_21887:
[----:B------:R-:W2:Y:S02]  /*1740*/  LDG.E.U16 R2, desc[UR36][R2.64] ;  /* 0x0000002402027981 */ /* 0x000ea4000c1e1500 */
[----:B--2---:R-:W-:-:S06]  /*1750*/  HADD2.F32 R4, -RZ, R2.H0_H0 ;  /* 0x20000002ff047230 */ /* 0x004fcc0000004100 */
[----:B------:R-:W0:Y:S02]  /*1760*/  F2I.FTZ.TRUNC.NTZ R4, R4 ;  /* 0x0000000400047305 */ /* 0x000e24000021f100 */
[----:B0-----:R-:W-:Y:S01]  /*1770*/  PRMT R0, R4, 0x7610, R0 ;  /* 0x0000761004007816 */ /* 0x001fe20000000000 */
[----:B------:R-:W-:Y:S06]  /*1780*/  BRA `(.L_x_21881) ;  /* 0x0000000800ac7947 */ /* 0x000fec0003800000 */
.L_x_21886:
[----:B------:R-:W2:Y:S02]  /*1790*/  LDG.E.64 R2, desc[UR36][R2.64] ;  /* 0x0000002402027981 */ /* 0x000ea4000c1e1b00 */
[----:B--2---:R0:W1:Y:S02]  /*17a0*/  F2I.F64.TRUNC R0, R2 ;  /* 0x0000000200007311 */ /* 0x004064000030d100 */
[----:B01----:R-:W-:Y:S05]  /*17b0*/  BRA `(.L_x_21881) ;  /* 0x0000000800a07947 */ /* 0x003fea0003800000 */
.L_x_21876:
        /* <DEDUP_REMOVED lines=12> */
.L_x_21890:
[----:B------:R-:W2:Y:S02]  /*1880*/  LDG.E.64 R2, desc[UR36][R2.64] ;  /* 0x0000002402027981 */ /* 0x000ea4000c1e1b00 */
[----:B--2---:R3:W4:Y:S02]  /*1890*/  F2I.F64.TRUNC R0, R2 ;  /* 0x0000000200007311 */ /* 0x004724000030d100 */
[----:B---34-:R-:W-:Y:S05]  /*18a0*/  BRA `(.L_x_21881) ;  /* 0x0000000800647947 */ /* 0x018fea0003800000 */
.L_x_21889:
        /* <DEDUP_REMOVED lines=27> */
.L_x_21892:
        /* <DEDUP_REMOVED lines=14> */
.L_x_21891:
[----:B------:R-:W2:Y:S02]  /*1b40*/  LDG.E.U16 R4, desc[UR36][R2.64] ;  /* 0x0000002402047981 */ /* 0x000ea4000c1e1500 */
[----:B--2---:R-:W-:-:S06]  /*1b50*/  IMAD.U32 R4, R4, 0x10000, RZ ;  /* 0x0001000004047824 */ /* 0x004fcc00078e00ff */
[----:B------:R-:W0:Y:S02]  /*1b60*/  F2I.FTZ.TRUNC.NTZ R4, R4 ;  /* 0x0000000400047305 */ /* 0x000e24000021f100 */
[----:B0-----:R-:W-:Y:S01]  /*1b70*/  PRMT R0, R4, 0x7610, R0 ;  /* 0x0000761004007816 */ /* 0x001fe20000000000 */
[----:B------:R-:W-:Y:S06]  /*1b80*/  BRA `(.L_x_21881) ;  /* 0x0000000400ac7947 */ /* 0x000fec0003800000 */
.L_x_21888:
        /* <DEDUP_REMOVED lines=10> */
.L_x_21895:
        /* <DEDUP_REMOVED lines=21> */
.L_x_21899:
[----:B------:R-:W-:Y:S05]  /*1d80*/  BSYNC.RECONVERGENT B1 ;  /* 0x0000000000017941 */ /* 0x000fea0003800200 */
.L_x_21898:
[----:B------:R-:W-:Y:S02]  /*1d90*/  SHF.L.U32 R0, R0, 0x14, RZ ;  /* 0x0000001400007819 */ /* 0x000fe400000006ff */
[----:B------:R-:W-:-:S04]  /*1da0*/  LEA R2, R2, 0x3b800000, 0x17 ;  /* 0x3b80000002027811 */ /* 0x000fc800078eb8ff */
[----:B------:R-:W-:-:S07]  /*1db0*/  LOP3.LUT R4, R2, R0, R7, 0xfe, !PT ;  /* 0x0000000002047212 */ /* 0x000fce00078efe07 */
.L_x_21897:
[----:B------:R-:W-:Y:S05]  /*1dc0*/  BSYNC.RECONVERGENT B0 ;  /* 0x0000000000007941 */ /* 0x000fea0003800200 */
.L_x_21896:
[----:B------:R-:W0:Y:S02]  /*1dd0*/  F2I.FTZ.TRUNC.NTZ R4, R4 ;  /* 0x0000000400047305 */ /* 0x000e24000021f100 */
[----:B0-----:R-:W-:Y:S01]  /*1de0*/  PRMT R0, R4, 0x7610, R0 ;  /* 0x0000761004007816 */ /* 0x001fe20000000000 */
[----:B------:R-:W-:Y:S06]  /*1df0*/  BRA `(.L_x_21881) ;  /* 0x0000000400107947 */ /* 0x000fec0003800000 */
.L_x_21894:
        /* <DEDUP_REMOVED lines=21> */
.L_x_21903:
[----:B------:R-:W-:Y:S05]  /*1f50*/  BSYNC.RECONVERGENT B1 ;  /* 0x0000000000017941 */ /* 0x000fea0003800200 */
.L_x_21902:
[----:B------:R-:W-:Y:S01]  /*1f60*/  IMAD.SHL.U32 R0, R0, 0x200000, RZ ;  /* 0x0020000000007824 */ /* 0x000fe200078e00ff */
[----:B------:R-:W-:-:S04]  /*1f70*/  LEA R2, R2, 0x37800000, 0x17 ;  /* 0x3780000002027811 */ /* 0x000fc800078eb8ff */
[----:B------:R-:W-:-:S07]  /*1f80*/  LOP3.LUT R4, R2, R0, R7, 0xfe, !PT ;  /* 0x0000000002047212 */ /* 0x000fce00078efe07 */
.L_x_21901:
[----:B------:R-:W-:Y:S05]  /*1f90*/  BSYNC.RECONVERGENT B0 ;  /* 0x0000000000007941 */ /* 0x000fea0003800200 */
.L_x_21900:
[----:B------:R-:W0:Y:S02]  /*1fa0*/  F2I.FTZ.TRUNC.NTZ R4, R4 ;  /* 0x0000000400047305 */ /* 0x000e24000021f100 */
[----:B0-----:R-:W-:Y:S01]  /*1fb0*/  PRMT R0, R4, 0x7610, R0 ;  /* 0x0000761004007816 */ /* 0x001fe20000000000 */
[----:B------:R-:W-:Y:S06]  /*1fc0*/  BRA `(.L_x_21881) ;  /* 0x00000000009c7947 */ /* 0x000fec0003800000 */
.L_x_21893:
[----:B------:R-:W-:-:S09]  /*1fd0*/  UISETP.NE.AND UP0, UPT, UR4, 0x1c, UPT ;  /* 0x0000001c0400788c */ /* 0x000fd2000bf05270 */
[----:B------:R-:W-:Y:S05]  /*1fe0*/  BRA.U !UP0, `(.L_x_21904) ;  /* 0x0000000108907547 */ /* 0x000fea000b800000 */
[----:B------:R-:W-:-:S09]  /*1ff0*/  UISETP.NE.AND UP0, UPT, UR4, 0x1d, UPT ;  /* 0x0000001d0400788c */ /* 0x000fd2000bf05270 */
[----:B------:R-:W-:Y:S05]  /*2000*/  BRA.U !UP0, `(.L_x_21905) ;  /* 0x0000000108807547 */ /* 0x000fea000b800000 */
[----:B------:R-:W-:-:S09]  /*2010*/  UISETP.NE.AND UP0, UPT, UR4, 0x2c, UPT ;  /* 0x0000002c0400788c */ /* 0x000fd2000bf05270 */
[----:B------:R-:W-:Y:S05]  /*2020*/  BRA.U !UP0, `(.L_x_21906) ;  /* 0x0000000108487547 */ /* 0x000fea000b800000 */
.L_x_21880:
        /* <DEDUP_REMOVED lines=16> */
.L_x_21907:
[----:B------:R-:W-:Y:S01]  /*2130*/  PRMT R0, RZ, 0x7610, R0 ;  /* 0x00007610ff007816 */ /* 0x000fe20000000000 */
[----:B------:R-:W-:Y:S06]  /*2140*/  BRA `(.L_x_21881) ;  /* 0x00000000003c7947 */ /* 0x000fec0003800000 */
.L_x_21906:
        /* <DEDUP_REMOVED lines=8> */
.L_x_21909:
[----:B------:R-:W-:Y:S05]  /*21d0*/  BSYNC.RECONVERGENT B0 ;  /* 0x0000000000007941 */ /* 0x000fea0003800200 */
.L_x_21908:
[----:B------:R-:W0:Y:S02]  /*21e0*/  F2I.FTZ.TRUNC.NTZ R4, R4 ;  /* 0x0000000400047305 */ /* 0x000e24000021f100 */
[----:B0-----:R-:W-:Y:S01]  /*21f0*/  PRMT R0, R4, 0x7610, R0 ;  /* 0x0000761004007816 */ /* 0x001fe20000000000 */
[----:B------:R-:W-:Y:S06]  /*2200*/  BRA `(.L_x_21881) ;  /* 0x00000000000c7947 */ /* 0x000fec0003800000 */
.L_x_21905:
[----:B------:R2:W5:Y:S01]  /*2210*/  LDG.E.U8 R0, desc[UR36][R2.64] ;  /* 0x0000002402007981 */ /* 0x000562000c1e1100 */
[----:B------:R-:W-:Y:S05]  /*2220*/  BRA `(.L_x_21881) ;  /* 0x0000000000047947 */ /* 0x000fea0003800000 */
.L_x_21904:
[----:B------:R1:W5:Y:S02]  /*2230*/  LDG.E.U8 R0, desc[UR36][R2.64] ;  /* 0x0000002402007981 */ /* 0x000364000c1e1100 */
.L_x_21881:
[----:B------:R-:W0:Y:S01]  /*2240*/  LDCU.64 UR6, c[0x0][0x580] ;  /* 0x0000b000ff0677ac */ /* 0x000e220008000a00 */
[----:B-1--45:R-:W-:Y:S02]  /*2250*/  PRMT R4, R0, 0x8880, RZ ;  /* 0x0000888000047816 */ /* 0x032fe400000000ff */
[----:B------:R-:W-:Y:S01]  /*2260*/  MOV R0, 0x22c0 ;  /* 0x000022c000007802 */ /* 0x000fe20000000f00 */
[----:B------:R-:W1:Y:S01]  /*2270*/  LDCU.S8 UR4, c[0x0][0x591] ;  /* 0x0000b220ff0477ac */ /* 0x000e620008000200 */
[----:B0-23--:R-:W-:Y:S01]  /*2280*/  IADD3 R2, P0, PT, R16, UR6, RZ ;  /* 0x0000000610027c10 */ /* 0x00dfe2000ff1e0ff */
[----:B-1----:R-:W-:-:S04]  /*2290*/  IMAD.U32 R5, RZ, RZ, UR4 ;  /* 0x00000004ff057e24 */ /* 0x002fc8000f8e00ff */
[----:B------:R-:W-:-:S08]  /*22a0*/  IMAD.X R3, RZ, RZ, UR7, P0 ;  /* 0x00000007ff037e24 */ /* 0x000fd000080e06ff */
[----:B------:R-:W-:Y:S05]  /*22b0*/  CALL.REL.NOINC `($__internal_30_$__cuda_sm20_rem_s16) ;  /* 0x0000009c00b87944 */ /* 0x000fea0003c00000 */
        /* <DEDUP_REMOVED lines=13> */
.L_x_21913:
[----:B------:R0:W-:Y:S01]  /*2390*/  STG.E.U8 desc[UR36][R2.64], R9 ;  /* 0x0000000902007986 */ /* 0x0001e2000c101124 */
[----:B------:R-:W-:Y:S05]  /*23a0*/  BRA `(.L_x_21915) ;  /* 0x0000000c00507947 */ /* 0x000fea0003800000 */
.L_x_21912:
        /* <DEDUP_REMOVED lines=10> */
.L_x_21917:
[----:B------:R-:W-:-:S05]  /*2450*/  PRMT R5, R9, 0x9910, RZ ;  /* 0x0000991009057816 */ /* 0x000fca00000000ff */
[----:B------:R0:W-:Y:S01]  /*2460*/  STG.E desc[UR36][R2.64], R5 ;  /* 0x0000000502007986 */ /* 0x0001e2000c101924 */
[----:B------:R-:W-:Y:S05]  /*2470*/  BRA `(.L_x_21915) ;  /* 0x0000000c001c7947 */ /* 0x000fea0003800000 */
.L_x_21916:
[----:B------:R0:W-:Y:S01]  /*2480*/  STG.E.U16 desc[UR36][R2.64], R9 ;  /* 0x0000000902007986 */ /* 0x0001e2000c101524 */
[----:B------:R-:W-:Y:S05]  /*2490*/  BRA `(.L_x_21915) ;  /* 0x0000000c00147947 */ /* 0x000fea0003800000 */
.L_x_21911:
        /* <DEDUP_REMOVED lines=9> */
.L_x_21919:
[----:B------:R-:W0:Y:S02]  /*2530*/  I2F.S16 R0, R9 ;  /* 0x0000000900007306 */ /* 0x000e240000101400 */
[----:B0-----:R-:W-:-:S05]  /*2540*/  F2FP.F16.F32.PACK_AB R0, RZ, R0 ;  /* 0x00000000ff00723e */ /* 0x001fca00000000ff */
[----:B------:R0:W-:Y:S01]  /*2550*/  STG.E.U16 desc[UR36][R2.64], R0 ;  /* 0x0000000002007986 */ /* 0x0001e2000c101524 */
[----:B------:R-:W-:Y:S05]  /*2560*/  BRA `(.L_x_21915) ;  /* 0x0000000800e07947 */ /* 0x000fea0003800000 */
.L_x_21918:
        /* <DEDUP_REMOVED lines=10> */
.L_x_21921:
[----:B------:R-:W0:Y:S02]  /*2610*/  I2F.S16 R9, R9 ;  /* 0x0000000900097306 */ /* 0x000e240000101400 */
[----:B0-----:R-:W-:-:S04]  /*2620*/  F2FP.F16.F32.PACK_AB R5, RZ, R9 ;  /* 0x00000009ff05723e */ /* 0x001fc800000000ff */
[----:B------:R-:W-:-:S05]  /*2630*/  PRMT R5, R5, 0x5410, RZ ;  /* 0x0000541005057816 */ /* 0x000fca00000000ff */
[----:B------:R0:W-:Y:S01]  /*2640*/  STG.E desc[UR36][R2.64], R5 ;  /* 0x0000000502007986 */ /* 0x0001e2000c101924 */
[----:B------:R-:W-:Y:S05]  /*2650*/  BRA `(.L_x_21915) ;  /* 0x0000000800a47947 */ /* 0x000fea0003800000 */
.L_x_21920:
[----:B------:R-:W0:Y:S02]  /*2660*/  I2F.F64.S16 R4, R9 ;  /* 0x0000000900047312 */ /* 0x000e240000101c00 */
[----:B0-----:R0:W-:Y:S01]  /*2670*/  STG.E.64 desc[UR36][R2.64], R4 ;  /* 0x0000000402007986 */ /* 0x0011e2000c101b24 */
[----:B------:R-:W-:Y:S05]  /*2680*/  BRA `(.L_x_21915) ;  /* 0x0000000800987947 */ /* 0x000fea0003800000 */
.L_x_21910:
        /* <DEDUP_REMOVED lines=13> */
.L_x_21924:
[----:B------:R-:W-:Y:S01]  /*2760*/  CS2R R6, SRZ ;  /* 0x0000000000067805 */ /* 0x000fe2000001ff00 */
[----:B------:R-:W0:Y:S04]  /*2770*/  I2F.F64.S16 R4, R9 ;  /* 0x0000000900047312 */ /* 0x000e280000101c00 */
[----:B0-----:R3:W-:Y:S01]  /*2780*/  STG.E.128 desc[UR36][R2.64], R4 ;  /* 0x0000000402007986 */ /* 0x0017e2000c101d24 */
[----:B------:R-:W-:Y:S05]  /*2790*/  BRA `(.L_x_21915) ;  /* 0x0000000800547947 */ /* 0x000fea0003800000 */
.L_x_21923:
        /* <DEDUP_REMOVED lines=19> */
.L_x_21928:
[----:B------:R-:W-:Y:S05]  /*28d0*/  BSYNC.RECONVERGENT B0 ;  /* 0x0000000000007941 */ /* 0x000fea0003800200 */
.L_x_21927:
[----:B------:R-:W-:-:S05]  /*28e0*/  LOP3.LUT R5, R0, 0x80, R5, 0xf8, !PT ;  /* 0x0000008000057812 */ /* 0x000fca00078ef805 */
[----:B------:R0:W-:Y:S01]  /*28f0*/  STG.E.U8 desc[UR36][R2.64], R5 ;  /* 0x0000000502007986 */ /* 0x0001e2000c101124 */
[----:B------:R-:W-:Y:S05]  /*2900*/  BRA `(.L_x_21915) ;  /* 0x0000000400f87947 */ /* 0x000fea0003800000 */
.L_x_21926:
        /* <DEDUP_REMOVED lines=15> */
.L_x_21930:
[----:B------:R-:W-:Y:S05]  /*2a00*/  BSYNC.RECONVERGENT B0 ;  /* 0x0000000000007941 */ /* 0x000fea0003800200 */
.L_x_21929:
[----:B------:R-:W-:-:S05]  /*2a10*/  LOP3.LUT R5, R0, 0x80, R5, 0xf8, !PT ;  /* 0x0000008000057812 */ /* 0x000fca00078ef805 */
[----:B------:R1:W-:Y:S01]  /*2a20*/  STG.E.U8 desc[UR36][R2.64], R5 ;  /* 0x0000000502007986 */ /* 0x0003e2000c101124 */
[----:B------:R-:W-:Y:S05]  /*2a30*/  BRA `(.L_x_21915) ;  /* 0x0000000400ac7947 */ /* 0x000fea0003800000 */
.L_x_21925:
[----:B------:R-:W0:Y:S02]  /*2a40*/  I2F.S16 R0, R9 ;  /* 0x0000000900007306 */ /* 0x000e240000101400 */
[----:B0-----:R-:W-:-:S05]  /*2a50*/  F2FP.BF16.F32.PACK_AB R0, RZ, R0 ;  /* 0x00000000ff00723e */ /* 0x001fca00000010ff */
[----:B------:R2:W-:Y:S01]  /*2a60*/  STG.E.U16 desc[UR36][R2.64], R0 ;  /* 0x0000000002007986 */ /* 0x0005e2000c101524 */
[----:B------:R-:W-:Y:S05]  /*2a70*/  BRA `(.L_x_21915) ;  /* 0x00000004009c7947 */ /* 0x000fea0003800000 */
.L_x_21922:
        /* <DEDUP_REMOVED lines=10> */
.L_x_21933:
        /* <DEDUP_REMOVED lines=13> */
.L_x_21936:
[----:B------:R-:W-:-:S04]  /*2bf0*/  SHF.R.U32.HI R0, RZ, 0x14, R5 ;  /* 0x00000014ff007819 */ /* 0x000fc80000011605 */
[----:B------:R-:W-:-:S04]  /*2c00*/  LOP3.LUT R0, R0, 0x1, RZ, 0xc0, !PT ;  /* 0x0000000100007812 */ /* 0x000fc800078ec0ff */
[----:B------:R-:W-:-:S04]  /*2c10*/  IADD3 R0, PT, PT, R5, 0x487ffff, R0 ;  /* 0x0487ffff05007810 */ /* 0x000fc80007ffe000 */
[----:B------:R-:W-:-:S04]  /*2c20*/  SHF.R.U32.HI R0, RZ, 0x14, R0 ;  /* 0x00000014ff007819 */ /* 0x000fc80000011600 */
[----:B------:R-:W-:-:S07]  /*2c30*/  LOP3.LUT R4, R0, 0xff, RZ, 0xc0, !PT ;  /* 0x000000ff00047812 */ /* 0x000fce00078ec0ff */
.L_x_21937:
[----:B------:R-:W-:-:S04]  /*2c40*/  SHF.R.U32.HI R5, RZ, 0x18, R5 ;  /* 0x00000018ff057819 */ /* 0x000fc80000011605 */
[----:B------:R-:W-:-:S04]  /*2c50*/  LOP3.LUT R4, R4, 0x80, R5, 0xf8, !PT ;  /* 0x0000008004047812 */ /* 0x000fc800078ef805 */
[----:B------:R-:W-:-:S07]  /*2c60*/  PRMT R0, R4, 0x7610, R0 ;  /* 0x0000761004007816 */ /* 0x000fce0000000000 */
.L_x_21935:
[----:B------:R-:W-:Y:S05]  /*2c70*/  BSYNC.RECONVERGENT B0 ;  /* 0x0000000000007941 */ /* 0x000fea0003800200 */
.L_x_21934:
[----:B------:R0:W-:Y:S01]  /*2c80*/  STG.E.U8 desc[UR36][R2.64], R0 ;  /* 0x0000000002007986 */ /* 0x0001e2000c101124 */
[----:B------:R-:W-:Y:S05]  /*2c90*/  BRA `(.L_x_21915) ;  /* 0x0000000400147947 */ /* 0x000fea0003800000 */
.L_x_21932:
        /* <DEDUP_REMOVED lines=13> */
.L_x_21940:
[----:B------:R-:W-:-:S04]  /*2d70*/  SHF.R.U32.HI R0, RZ, 0x15, R5 ;  /* 0x00000015ff007819 */ /* 0x000fc80000011605 */
[----:B------:R-:W-:-:S04]  /*2d80*/  LOP3.LUT R0, R0, 0x1, RZ, 0xc0, !PT ;  /* 0x0000000100007812 */ /* 0x000fc800078ec0ff */
[----:B------:R-:W-:-:S04]  /*2d90*/  IADD3 R0, PT, PT, R5, 0x88fffff, R0 ;  /* 0x088fffff05007810 */ /* 0x000fc80007ffe000 */
[----:B------:R-:W-:-:S04]  /*2da0*/  SHF.R.U32.HI R0, RZ, 0x15, R0 ;  /* 0x00000015ff007819 */ /* 0x000fc80000011600 */
[----:B------:R-:W-:-:S07]  /*2db0*/  LOP3.LUT R4, R0, 0xff, RZ, 0xc0, !PT ;  /* 0x000000ff00047812 */ /* 0x000fce00078ec0ff */
.L_x_21941:
[----:B------:R-:W-:-:S04]  /*2dc0*/  SHF.R.U32.HI R5, RZ, 0x18, R5 ;  /* 0x00000018ff057819 */ /* 0x000fc80000011605 */
[----:B------:R-:W-:-:S04]  /*2dd0*/  LOP3.LUT R4, R4, 0x80, R5, 0xf8, !PT ;  /* 0x0000008004047812 */ /* 0x000fc800078ef805 */
[----:B------:R-:W-:-:S07]  /*2de0*/  PRMT R0, R4, 0x7610, R0 ;  /* 0x0000761004007816 */ /* 0x000fce0000000000 */
.L_x_21939:
[----:B------:R-:W-:Y:S05]  /*2df0*/  BSYNC.RECONVERGENT B0 ;  /* 0x0000000000007941 */ /* 0x000fea0003800200 */
.L_x_21938:
[----:B------:R0:W-:Y:S01]  /*2e00*/  STG.E.U8 desc[UR36][R2.64], R0 ;  /* 0x0000000002007986 */ /* 0x0001e2000c101124 */
[----:B------:R-:W-:Y:S05]  /*2e10*/  BRA `(.L_x_21915) ;  /* 0x0000000000b47947 */ /* 0x000fea0003800000 */
.L_x_21931:
[----:B------:R-:W-:-:S09]  /*2e20*/  UISETP.NE.AND UP0, UPT, UR4, 0x1c, UPT ;  /* 0x0000001c0400788c */ /* 0x000fd2000bf05270 */
[----:B------:R-:W-:Y:S05]  /*2e30*/  BRA.U !UP0, `(.L_x_21942) ;  /* 0x0000000108a47547 */ /* 0x000fea000b800000 */
[----:B------:R-:W-:-:S09]  /*2e40*/  UISETP.NE.AND UP0, UPT, UR4, 0x1d, UPT ;  /* 0x0000001d0400788c */ /* 0x000fd2000bf05270 */
[----:B------:R-:W-:Y:S05]  /*2e50*/  BRA.U !UP0, `(.L_x_21943) ;  /* 0x00000001088c7547 */ /* 0x000fea000b800000 */
[----:B------:R-:W-:-:S09]  /*2e60*/  UISETP.NE.AND UP0, UPT, UR4, 0x2c, UPT ;  /* 0x0000002c0400788c */ /* 0x000fd2000bf05270 */
[----:B------:R-:W-:Y:S05]  /*2e70*/  BRA.U !UP0, `(.L_x_21944) ;  /* 0x0000000108447547 */ /* 0x000fea000b800000 */
.L_x_21914:
        /* <DEDUP_REMOVED lines=16> */
.L_x_21945:
[----:B------:R-:W-:Y:S05]  /*2f80*/  BRA `(.L_x_21915) ;  /* 0x0000000000587947 */ /* 0x000fea0003800000 */
.L_x_21944:
        /* <DEDUP_REMOVED lines=16> */
.L_x_21943:
[----:B------:R-:W-:-:S04]  /*3090*/  PRMT R4, R9, 0x9910, RZ ;  /* 0x0000991009047816 */ /* 0x000fc800000000ff */
[----:B------:R-:W-:-:S05]  /*30a0*/  SHF.R.S32.HI R5, RZ, 0x1f, R4 ;  /* 0x0000001fff057819 */ /* 0x000fca0000011404 */
[----:B------:R0:W-:Y:S01]  /*30b0*/  STG.E.64 desc[UR36][R2.64], R4 ;  /* 0x0000000402007986 */ /* 0x0001e2000c101b24 */
[----:B------:R-:W-:Y:S05]  /*30c0*/  BRA `(.L_x_21915) ;  /* 0x0000000000087947 */ /* 0x000fea0003800000 */
.L_x_21942:
[----:B------:R-:W-:-:S05]  /*30d0*/  PRMT R5, R9, 0x9910, RZ ;  /* 0x0000991009057816 */ /* 0x000fca00000000ff */
[----:B------:R0:W-:Y:S02]  /*30e0*/  STG.E desc[UR36][R2.64], R5 ;  /* 0x0000000502007986 */ /* 0x0001e4000c101924 */
.L_x_21915:
[----:B------:R-:W-:-:S07]  /*30f0*/  VIADD R17, R17, 0x80 ;  /* 0x0000008011117836 */ /* 0x000fce0000000000 */
.L_x_21874:
[----:B------:R-:W-:Y:S05]  /*3100*/  BSYNC.RECONVERGENT B6 ;  /* 0x0000000000067941 */ /* 0x000fea0003800200 */
.L_x_21873:
        /* <DEDUP_REMOVED lines=307> */
.L_x_21948:
        /* <DEDUP_REMOVED lines=16> */
.L_x_21952:
[----:B------:R3:W5:Y:S01]  /*4540*/  LDG.E.U8 R0, desc[UR36][R2.64] ;  /* 0x0000002402007981 */ /* 0x000762000c1e1100 */
[----:B------:R-:W-:Y:S05]  /*4550*/  BRA `(.L_x_21954) ;  /* 0x0000000c004c7947 */ /* 0x000fea0003800000 */
.L_x_21951:
        /* <DEDUP_REMOVED lines=8> */
.L_x_21956:
[----:B------:R1:W5:Y:S01]  /*45e0*/  LDG.E.U8 R0, desc[UR36][R2.64] ;  /* 0x0000002402007981 */ /* 0x000362000c1e1100 */
[----:B------:R-:W-:Y:S05]  /*45f0*/  BRA `(.L_x_21954) ;  /* 0x0000000c00247947 */ /* 0x000fea0003800000 */
.L_x_21955:
[----:B------:R2:W5:Y:S01]  /*4600*/  LDG.E.U16 R0, desc[UR36][R2.64] ;  /* 0x0000002402007981 */ /* 0x000562000c1e1500 */
[----:B------:R-:W-:Y:S05]  /*4610*/  BRA `(.L_x_21954) ;  /* 0x0000000c001c7947 */ /* 0x000fea0003800000 */
.L_x_21950:
        /* <DEDUP_REMOVED lines=9> */
.L_x_21958:
[----:B------:R-:W2:Y:S02]  /*46b0*/  LDG.E.U16 R4, desc[UR36][R2.64] ;  /* 0x0000002402047981 */ /* 0x000ea4000c1e1500 */
[----:B--2---:R-:W-:-:S06]  /*46c0*/  HADD2.F32 R4, -RZ, R4.H0_H0 ;  /* 0x20000004ff047230 */ /* 0x004fcc0000004100 */
[----:B------:R-:W0:Y:S02]  /*46d0*/  F2I.FTZ.TRUNC.NTZ R4, R4 ;  /* 0x0000000400047305 */ /* 0x000e24000021f100 */
[----:B0-----:R-:W-:Y:S01]  /*46e0*/  PRMT R0, R4, 0x7610, R0 ;  /* 0x0000761004007816 */ /* 0x001fe20000000000 */
[----:B------:R-:W-:Y:S06]  /*46f0*/  BRA `(.L_x_21954) ;  /* 0x0000000800e47947 */ /* 0x000fec0003800000 */
.L_x_21957:
        /* <DEDUP_REMOVED lines=9> */
.L_x_21960:
[----:B------:R-:W2:Y:S02]  /*4790*/  LDG.E.U16 R2, desc[UR36][R2.64] ;  /* 0x0000002402027981 */ /* 0x000ea4000c1e1500 */
[----:B--2---:R-:W-:-:S06]  /*47a0*/  HADD2.F32 R4, -RZ, R2.H0_H0 ;  /* 0x20000002ff047230 */ /* 0x004fcc0000004100 */
[----:B------:R-:W0:Y:S02]  /*47b0*/  F2I.FTZ.TRUNC.NTZ R4, R4 ;  /* 0x0000000400047305 */ /* 0x000e24000021f100 */
[----:B0-----:R-:W-:Y:S01]  /*47c0*/  PRMT R0, R4, 0x7610, R0 ;  /* 0x0000761004007816 */ /* 0x001fe20000000000 */
[----:B------:R-:W-:Y:S06]  /*47d0*/  BRA `(.L_x_21954) ;  /* 0x0000000800ac7947 */ /* 0x000fec0003800000 */
.L_x_21959:
[----:B------:R-:W2:Y:S02]  /*47e0*/  LDG.E.64 R2, desc[UR36][R2.64] ;  /* 0x0000002402027981 */ /* 0x000ea4000c1e1b00 */
[----:B--2---:R0:W1:Y:S02]  /*47f0*/  F2I.F64.TRUNC R0, R2 ;  /* 0x0000000200007311 */ /* 0x004064000030d100 */
[----:B01----:R-:W-:Y:S05]  /*4800*/  BRA `(.L_x_21954) ;  /* 0x0000000800a07947 */ /* 0x003fea0003800000 */
.L_x_21949:
        /* <DEDUP_REMOVED lines=12> */
.L_x_21963:
[----:B------:R-:W2:Y:S02]  /*48d0*/  LDG.E.64 R2, desc[UR36][R2.64] ;  /* 0x0000002402027981 */ /* 0x000ea4000c1e1b00 */
[----:B--2---:R0:W1:Y:S02]  /*48e0*/  F2I.F64.TRUNC R0, R2 ;  /* 0x0000000200007311 */ /* 0x004064000030d100 */
[----:B01----:R-:W-:Y:S05]  /*48f0*/  BRA `(.L_x_21954) ;  /* 0x0000000800647947 */ /* 0x003fea0003800000 */
.L_x_21962:
        /* <DEDUP_REMOVED lines=27> */
.L_x_21965:
        /* <DEDUP_REMOVED lines=14> */
.L_x_21964:
[----:B------:R-:W2:Y:S02]  /*4b90*/  LDG.E.U16 R4, desc[UR36][R2.64] ;  /* 0x0000002402047981 */ /* 0x000ea4000c1e1500 */
[----:B--2---:R-:W-:-:S06]  /*4ba0*/  IMAD.U32 R4, R4, 0x10000, RZ ;  /* 0x0001000004047824 */ /* 0x004fcc00078e00ff */
[----:B------:R-:W0:Y:S02]  /*4bb0*/  F2I.FTZ.TRUNC.NTZ R4, R4 ;  /* 0x0000000400047305 */ /* 0x000e24000021f100 */
[----:B0-----:R-:W-:Y:S01]  /*4bc0*/  PRMT R0, R4, 0x7610, R0 ;  /* 0x0000761004007816 */ /* 0x001fe20000000000 */
[----:B------:R-:W-:Y:S06]  /*4bd0*/  BRA `(.L_x_21954) ;  /* 0x0000000400ac7947 */ /* 0x000fec0003800000 */
.L_x_21961:
        /* <DEDUP_REMOVED lines=10> */
.L_x_21968:
        /* <DEDUP_REMOVED lines=21> */
.L_x_21972:
[----:B------:R-:W-:Y:S05]  /*4dd0*/  BSYNC.RECONVERGENT B1 ;  /* 0x0000000000017941 */ /* 0x000fea0003800200 */
.L_x_21971:
[----:B------:R-:W-:Y:S01]  /*4de0*/  IMAD.SHL.U32 R0, R0, 0x100000, RZ ;  /* 0x0010000000007824 */ /* 0x000fe200078e00ff */
[----:B------:R-:W-:-:S04]  /*4df0*/  LEA R2, R2, 0x3b800000, 0x17 ;  /* 0x3b80000002027811 */ /* 0x000fc800078eb8ff */
[----:B------:R-:W-:-:S07]  /*4e00*/  LOP3.LUT R4, R2, R0, R7, 0xfe, !PT ;  /* 0x0000000002047212 */ /* 0x000fce00078efe07 */
.L_x_21970:
[----:B------:R-:W-:Y:S05]  /*4e10*/  BSYNC.RECONVERGENT B0 ;  /* 0x0000000000007941 */ /* 0x000fea0003800200 */
.L_x_21969:
[----:B------:R-:W0:Y:S02]  /*4e20*/  F2I.FTZ.TRUNC.NTZ R4, R4 ;  /* 0x0000000400047305 */ /* 0x000e24000021f100 */
[----:B0-----:R-:W-:Y:S01]  /*4e30*/  PRMT R0, R4, 0x7610, R0 ;  /* 0x0000761004007816 */ /* 0x001fe20000000000 */
[----:B------:R-:W-:Y:S06]  /*4e40*/  BRA `(.L_x_21954) ;  /* 0x0000000400107947 */ /* 0x000fec0003800000 */
.L_x_21967:
        /* <DEDUP_REMOVED lines=21> */
.L_x_21976:
[----:B------:R-:W-:Y:S05]  /*4fa0*/  BSYNC.RECONVERGENT B1 ;  /* 0x0000000000017941 */ /* 0x000fea0003800200 */
.L_x_21975:
[----:B------:R-:W-:Y:S01]  /*4fb0*/  IMAD.SHL.U32 R0, R0, 0x200000, RZ ;  /* 0x0020000000007824 */ /* 0x000fe200078e00ff */
[----:B------:R-:W-:-:S04]  /*4fc0*/  LEA R2, R2, 0x37800000, 0x17 ;  /* 0x3780000002027811 */ /* 0x000fc800078eb8ff */
[----:B------:R-:W-:-:S07]  /*4fd0*/  LOP3.LUT R4, R2, R0, R7, 0xfe, !PT ;  /* 0x0000000002047212 */ /* 0x000fce00078efe07 */
.L_x_21974:
[----:B------:R-:W-:Y:S05]  /*4fe0*/  BSYNC.RECONVERGENT B0 ;  /* 0x0000000000007941 */ /* 0x000fea0003800200 */
.L_x_21973:
[----:B------:R-:W0:Y:S02]  /*4ff0*/  F2I.FTZ.TRUNC.NTZ R4, R4 ;  /* 0x0000000400047305 */ /* 0x000e24000021f100 */
[----:B0-----:R-:W-:Y:S01]  /*5000*/  PRMT R0, R4, 0x7610, R0 ;  /* 0x0000761004007816 */ /* 0x001fe20000000000 */
[----:B------:R-:W-:Y:S06]  /*5010*/  BRA `(.L_x_21954) ;  /* 0x00000000009c7947 */ /* 0x000fec0003800000 */
.L_x_21966:
        /* <DEDUP_REMOVED lines=14> */
.L_x_21980:
[----:B------:R-:W-:Y:S05]  /*5100*/  BSYNC.RECONVERGENT B0 ;  /* 0x0000000000007941 */ /* 0x000fea0003800200 */
.L_x_21979:
[----:B------:R-:W0:Y:S02]  /*5110*/  F2I.FTZ.TRUNC.NTZ R4, R4 ;  /* 0x0000000400047305 */ /* 0x000e24000021f100 */
[----:B0-----:R-:W-:Y:S01]  /*5120*/  PRMT R0, R4, 0x7610, R0 ;  /* 0x0000761004007816 */ /* 0x001fe20000000000 */
[----:B------:R-:W-:Y:S06]  /*5130*/  BRA `(.L_x_21954) ;  /* 0x0000000000547947 */ /* 0x000fec0003800000 */
.L_x_21953:
        /* <DEDUP_REMOVED lines=16> */
.L_x_21981:
[----:B------:R-:W-:Y:S01]  /*5240*/  PRMT R0, RZ, 0x7610, R0 ;  /* 0x00007610ff007816 */ /* 0x000fe20000000000 */
[----:B------:R-:W-:Y:S06]  /*5250*/  BRA `(.L_x_21954) ;  /* 0x00000000000c7947 */ /* 0x000fec0003800000 */
.L_x_21978:
[----:B------:R0:W5:Y:S01]  /*5260*/  LDG.E.U8 R0, desc[UR36][R2.64] ;  /* 0x0000002402007981 */ /* 0x000162000c1e1100 */
[----:B------:R-:W-:Y:S05]  /*5270*/  BRA `(.L_x_21954) ;  /* 0x0000000000047947 */ /* 0x000fea0003800000 */
.L_x_21977:
[----:B------:R0:W5:Y:S02]  /*5280*/  LDG.E.U8 R0, desc[UR36][R2.64] ;  /* 0x0000002402007981 */ /* 0x000164000c1e1100 */
.L_x_21954:
[----:B------:R-:W0:Y:S01]  /*5290*/  LDCU.64 UR6, c[0x0][0x580] ;  /* 0x0000b000ff0677ac */ /* 0x000e220008000a00 */
[----:B-1---5:R-:W-:Y:S02]  /*52a0*/  PRMT R4, R0, 0x8880, RZ ;  /* 0x0000888000047816 */ /* 0x022fe400000000ff */
[----:B------:R-:W-:Y:S01]  /*52b0*/  MOV R0, 0x5310 ;  /* 0x0000531000007802 */ /* 0x000fe20000000f00 */
[----:B------:R-:W1:Y:S01]  /*52c0*/  LDCU.S8 UR4, c[0x0][0x591] ;  /* 0x0000b220ff0477ac */ /* 0x000e620008000200 */
[----:B0-234-:R-:W-:-:S04]  /*52d0*/  IADD3 R2, P0, PT, R16, UR6, RZ ;  /* 0x0000000610027c10 */ /* 0x01dfc8000ff1e0ff */
[----:B------:R-:W-:Y:S01]  /*52e0*/  IADD3.X R3, PT, PT, RZ, UR7, RZ, P0, !PT ;  /* 0x00000007ff037c10 */ /* 0x000fe200087fe4ff */
[----:B-1----:R-:W-:-:S08]  /*52f0*/  IMAD.U32 R5, RZ, RZ, UR4 ;  /* 0x00000004ff057e24 */ /* 0x002fd0000f8e00ff */
        /* <DEDUP_REMOVED lines=14> */
.L_x_21985:
[----:B------:R0:W-:Y:S01]  /*53e0*/  STG.E.U8 desc[UR36][R2.64], R9 ;  /* 0x0000000902007986 */ /* 0x0001e2000c101124 */
[----:B------:R-:W-:Y:S05]  /*53f0*/  BRA `(.L_x_21987) ;  /* 0x0000000c004c7947 */ /* 0x000fea0003800000 */
.L_x_21984:
        /* <DEDUP_REMOVED lines=10> */
.L_x_21989:
[----:B------:R-:W-:-:S05]  /*54a0*/  PRMT R5, R9, 0x9910, RZ ;  /* 0x0000991009057816 */ /* 0x000fca00000000ff */
[----:B------:R0:W-:Y:S01]  /*54b0*/  STG.E desc[UR36][R2.64], R5 ;  /* 0x0000000502007986 */ /* 0x0001e2000c101924 */
[----:B------:R-:W-:Y:S05]  /*54c0*/  BRA `(.L_x_21987) ;  /* 0x0000000c00187947 */ /* 0x000fea0003800000 */
.L_x_21988:
[----:B------:R0:W-:Y:S01]  /*54d0*/  STG.E.U16 desc[UR36][R2.64], R9 ;  /* 0x0000000902007986 */ /* 0x0001e2000c101524 */
[----:B------:R-:W-:Y:S05]  /*54e0*/  BRA `(.L_x_21987) ;  /* 0x0000000c00107947 */ /* 0x000fea0003800000 */
.L_x_21983:
        /* <DEDUP_REMOVED lines=9> */
.L_x_21991:
[----:B------:R-:W0:Y:S02]  /*5580*/  I2F.S16 R0, R9 ;  /* 0x0000000900007306 */ /* 0x000e240000101400 */
[----:B0-----:R-:W-:-:S05]  /*5590*/  F2FP.F16.F32.PACK_AB R0, RZ, R0 ;  /* 0x00000000ff00723e */ /* 0x001fca00000000ff */
[----:B------:R0:W-:Y:S01]  /*55a0*/  STG.E.U16 desc[UR36][R2.64], R0 ;  /* 0x0000000002007986 */ /* 0x0001e2000c101524 */
[----:B------:R-:W-:Y:S05]  /*55b0*/  BRA `(.L_x_21987) ;  /* 0x0000000800dc7947 */ /* 0x000fea0003800000 */
.L_x_21990:
        /* <DEDUP_REMOVED lines=10> */
.L_x_21993:
[----:B------:R-:W0:Y:S02]  /*5660*/  I2F.S16 R9, R9 ;  /* 0x0000000900097306 */ /* 0x000e240000101400 */
[----:B0-----:R-:W-:-:S04]  /*5670*/  F2FP.F16.F32.PACK_AB R5, RZ, R9 ;  /* 0x00000009ff05723e */ /* 0x001fc800000000ff */
[----:B------:R-:W-:-:S05]  /*5680*/  PRMT R5, R5, 0x5410, RZ ;  /* 0x0000541005057816 */ /* 0x000fca00000000ff */
[----:B------:R0:W-:Y:S01]  /*5690*/  STG.E desc[UR36][R2.64], R5 ;  /* 0x0000000502007986 */ /* 0x0001e2000c101924 */
[----:B------:R-:W-:Y:S05]  /*56a0*/  BRA `(.L_x_21987) ;  /* 0x0000000800a07947 */ /* 0x000fea0003800000 */
.L_x_21992:
[----:B------:R-:W0:Y:S02]  /*56b0*/  I2F.F64.S16 R4, R9 ;  /* 0x0000000900047312 */ /* 0x000e240000101c00 */
[----:B0-----:R0:W-:Y:S01]  /*56c0*/  STG.E.64 desc[UR36][R2.64], R4 ;  /* 0x0000000402007986 */ /* 0x0011e2000c101b24 */
[----:B------:R-:W-:Y:S05]  /*56d0*/  BRA `(.L_x_21987) ;  /* 0x0000000800947947 */ /* 0x000fea0003800000 */
.L_x_21982:
        /* <DEDUP_REMOVED lines=12> */
.L_x_21997:
        /* <DEDUP_REMOVED lines=18> */
.L_x_22000:
[----:B------:R-:W-:-:S04]  /*58c0*/  SHF.R.U32.HI R5, RZ, 0x18, R5 ;  /* 0x00000018ff057819 */ /* 0x000fc80000011605 */
[----:B------:R-:W-:-:S07]  /*58d0*/  LOP3.LUT R0, R0, 0x80, R5, 0xf8, !PT ;  /* 0x0000008000007812 */ /* 0x000fce00078ef805 */
.L_x_21999:
[----:B------:R-:W-:Y:S05]  /*58e0*/  BSYNC.RECONVERGENT B0 ;  /* 0x0000000000007941 */ /* 0x000fea0003800200 */
.L_x_21998:
[----:B------:R3:W-:Y:S01]  /*58f0*/  STG.E.U8 desc[UR36][R2.64], R0 ;  /* 0x0000000002007986 */ /* 0x0007e2000c101124 */
[----:B------:R-:W-:Y:S05]  /*5900*/  BRA `(.L_x_21987) ;  /* 0x0000000800087947 */ /* 0x000fea0003800000 */
.L_x_21996:
        /* <DEDUP_REMOVED lines=18> */
.L_x_22003:
[----:B------:R-:W-:-:S04]  /*5a30*/  SHF.R.U32.HI R5, RZ, 0x18, R5 ;  /* 0x00000018ff057819 */ /* 0x000fc80000011605 */
[----:B------:R-:W-:-:S07]  /*5a40*/  LOP3.LUT R0, R0, 0x80, R5, 0xf8, !PT ;  /* 0x0000008000007812 */ /* 0x000fce00078ef805 */
.L_x_22002:
[----:B------:R-:W-:Y:S05]  /*5a50*/  BSYNC.RECONVERGENT B0 ;  /* 0x0000000000007941 */ /* 0x000fea0003800200 */
.L_x_22001:
[----:B------:R0:W-:Y:S01]  /*5a60*/  STG.E.U8 desc[UR36][R2.64], R0 ;  /* 0x0000000002007986 */ /* 0x0001e2000c101124 */
[----:B------:R-:W-:Y:S05]  /*5a70*/  BRA `(.L_x_21987) ;  /* 0x0000000400ac7947 */ /* 0x000fea0003800000 */
.L_x_21995:
        /* <DEDUP_REMOVED lines=22> */
.L_x_22005:
[----:B------:R-:W-:-:S04]  /*5be0*/  PRMT R4, R9, 0x9910, RZ ;  /* 0x0000991009047816 */ /* 0x000fc800000000ff */
[----:B------:R-:W-:-:S05]  /*5bf0*/  SHF.R.S32.HI R5, RZ, 0x1f, R4 ;  /* 0x0000001fff057819 */ /* 0x000fca0000011404 */
[----:B------:R1:W-:Y:S01]  /*5c00*/  STG.E.64 desc[UR36][R2.64], R4 ;  /* 0x0000000402007986 */ /* 0x0003e2000c101b24 */
[----:B------:R-:W-:Y:S05]  /*5c10*/  BRA `(.L_x_21987) ;  /* 0x0000000400447947 */ /* 0x000fea0003800000 */
.L_x_22004:
[----:B------:R-:W-:-:S05]  /*5c20*/  PRMT R5, R9, 0x9910, RZ ;  /* 0x0000991009057816 */ /* 0x000fca00000000ff */
[----:B------:R0:W-:Y:S01]  /*5c30*/  STG.E desc[UR36][R2.64], R5 ;  /* 0x0000000502007986 */ /* 0x0001e2000c101924 */
[----:B------:R-:W-:Y:S05]  /*5c40*/  BRA `(.L_x_21987) ;  /* 0x0000000400387947 */ /* 0x000fea0003800000 */
.L_x_21994:
        /* <DEDUP_REMOVED lines=11> */
.L_x_22007:
[----:B------:R-:W-:Y:S01]  /*5d00*/  CS2R R6, SRZ ;  /* 0x0000000000067805 */ /* 0x000fe2000001ff00 */
[----:B------:R-:W0:Y:S04]  /*5d10*/  I2F.F64.S16 R4, R9 ;  /* 0x0000000900047312 */ /* 0x000e280000101c00 */
[----:B0-----:R0:W-:Y:S01]  /*5d20*/  STG.E.128 desc[UR36][R2.64], R4 ;  /* 0x0000000402007986 */ /* 0x0011e2000c101d24 */
[----:B------:R-:W-:Y:S05]  /*5d30*/  BRA `(.L_x_21987) ;  /* 0x0000000000fc7947 */ /* 0x000fea0003800000 */
.L_x_22006:
[----:B------:R-:W-:-:S09]  /*5d40*/  UISETP.NE.AND UP0, UPT, UR4, 0xf, UPT ;  /* 0x0000000f0400788c */ /* 0x000fd2000bf05270 */
[----:B------:R-:W-:Y:S05]  /*5d50*/  BRA.U !UP0, `(.L_x_22008) ;  /* 0x0000000108e87547 */ /* 0x000fea000b800000 */
[----:B------:R-:W-:-:S09]  /*5d60*/  UISETP.NE.AND UP0, UPT, UR4, 0x17, UPT ;  /* 0x000000170400788c */ /* 0x000fd2000bf05270 */
[----:B------:R-:W-:Y:S05]  /*5d70*/  BRA.U !UP0, `(.L_x_22009) ;  /* 0x0000000108907547 */ /* 0x000fea000b800000 */
[----:B------:R-:W-:-:S09]  /*5d80*/  UISETP.NE.AND UP0, UPT, UR4, 0x18, UPT ;  /* 0x000000180400788c */ /* 0x000fd2000bf05270 */
[----:B------:R-:W-:Y:S05]  /*5d90*/  BRA.U !UP0, `(.L_x_22010) ;  /* 0x0000000108447547 */ /* 0x000fea000b800000 */
.L_x_21986:
        /* <DEDUP_REMOVED lines=16> */
.L_x_22011:
[----:B------:R-:W-:Y:S05]  /*5ea0*/  BRA `(.L_x_21987) ;  /* 0x0000000000a07947 */ /* 0x000fea0003800000 */
.L_x_22010:
        /* <DEDUP_REMOVED lines=13> */
.L_x_22013:
[----:B------:R-:W-:Y:S05]  /*5f80*/  BSYNC.RECONVERGENT B0 ;  /* 0x0000000000007941 */ /* 0x000fea0003800200 */
.L_x_22012:
[----:B------:R-:W-:-:S05]  /*5f90*/  LOP3.LUT R5, R0, 0x80, R5, 0xf8, !PT ;  /* 0x0000008000057812 */ /* 0x000fca00078ef805 */
[----:B------:R0:W-:Y:S01]  /*5fa0*/  STG.E.U8 desc[UR36][R2.64], R5 ;  /* 0x0000000502007986 */ /* 0x0001e2000c101124 */
[----:B------:R-:W-:Y:S05]  /*5fb0*/  BRA `(.L_x_21987) ;  /* 0x00000000005c7947 */ /* 0x000fea0003800000 */
.L_x_22009:
        /* <DEDUP_REMOVED lines=12> */
.L_x_22015:
[----:B------:R-:W-:Y:S01]  /*6080*/  IMAD.MOV.U32 R0, RZ, RZ, 0x7f ;  /* 0x0000007fff007424 */ /* 0x000fe200078e00ff */
[----:B------:R-:W-:-:S04]  /*6090*/  ISETP.GT.U32.AND P0, PT, R4, 0x7f800000, PT ;  /* 0x7f8000000400780c */ /* 0x000fc80003f04070 */
[----:B------:R-:W-:-:S09]  /*60a0*/  SEL R0, R0, 0x7c, P0 ;  /* 0x0000007c00007807 */ /* 0x000fd20000000000 */
.L_x_22016:
[----:B------:R-:W-:Y:S05]  /*60b0*/  BSYNC.RECONVERGENT B0 ;  /* 0x0000000000007941 */ /* 0x000fea0003800200 */
.L_x_22014:
[----:B------:R-:W-:-:S04]  /*60c0*/  SHF.R.U32.HI R5, RZ, 0x18, R5 ;  /* 0x00000018ff057819 */ /* 0x000fc80000011605 */
[----:B------:R-:W-:-:S05]  /*60d0*/  LOP3.LUT R5, R0, 0x80, R5, 0xf8, !PT ;  /* 0x0000008000057812 */ /* 0x000fca00078ef805 */
[----:B------:R0:W-:Y:S01]  /*60e0*/  STG.E.U8 desc[UR36][R2.64], R5 ;  /* 0x0000000502007986 */ /* 0x0001e2000c101124 */
[----:B------:R-:W-:Y:S05]  /*60f0*/  BRA `(.L_x_21987) ;  /* 0x00000000000c7947 */ /* 0x000fea0003800000 */
.L_x_22008:
[----:B------:R-:W0:Y:S02]  /*6100*/  I2F.S16 R0, R9 ;  /* 0x0000000900007306 */ /* 0x000e240000101400 */
[----:B0-----:R-:W-:-:S05]  /*6110*/  F2FP.BF16.F32.PACK_AB R0, RZ, R0 ;  /* 0x00000000ff00723e */ /* 0x001fca00000010ff */
[----:B------:R0:W-:Y:S02]  /*6120*/  STG.E.U16 desc[UR36][R2.64], R0 ;  /* 0x0000000002007986 */ /* 0x0001e4000c101524 */
.L_x_21987:
[----:B------:R-:W-:-:S07]  /*6130*/  VIADD R17, R17, 0x80 ;  /* 0x0000008011117836 */ /* 0x000fce0000000000 */
.L_x_21947:
[----:B------:R-:W-:Y:S05]  /*6140*/  BSYNC.RECONVERGENT B6 ;  /* 0x0000000000067941 */ /* 0x000fea0003800200 */
.L_x_21946:
        /* <DEDUP_REMOVED lines=307> */
.L_x_22019:
        /* <DEDUP_REMOVED lines=16> */
.L_x_22023:
[----:B------:R0:W5:Y:S01]  /*7580*/  LDG.E.U8 R0, desc[UR36][R2.64] ;  /* 0x0000002402007981 */ /* 0x000162000c1e1100 */
[----:B------:R-:W-:Y:S05]  /*7590*/  BRA `(.L_x_22025) ;  /* 0x0000000c004c7947 */ /* 0x000fea0003800000 */
.L_x_22022:
        /* <DEDUP_REMOVED lines=8> */
.L_x_22027:
[----:B------:R3:W5:Y:S01]  /*7620*/  LDG.E.U8 R0, desc[UR36][R2.64] ;  /* 0x0000002402007981 */ /* 0x000762000c1e1100 */
[----:B------:R-:W-:Y:S05]  /*7630*/  BRA `(.L_x_22025) ;  /* 0x0000000c00247947 */ /* 0x000fea0003800000 */
.L_x_22026:
[----:B------:R2:W5:Y:S01]  /*7640*/  LDG.E.U16 R0, desc[UR36][R2.64] ;  /* 0x0000002402007981 */ /* 0x000562000c1e1500 */
[----:B------:R-:W-:Y:S05]  /*7650*/  BRA `(.L_x_22025) ;  /* 0x0000000c001c7947 */ /* 0x000fea0003800000 */
.L_x_22021:
        /* <DEDUP_REMOVED lines=9> */
.L_x_22029:
[----:B------:R-:W2:Y:S02]  /*76f0*/  LDG.E.U16 R4, desc[UR36][R2.64] ;  /* 0x0000002402047981 */ /* 0x000ea4000c1e1500 */
[----:B--2---:R-:W-:-:S06]  /*7700*/  HADD2.F32 R4, -RZ, R4.H0_H0 ;  /* 0x20000004ff047230 */ /* 0x004fcc0000004100 */
[----:B------:R-:W0:Y:S02]  /*7710*/  F2I.FTZ.TRUNC.NTZ R4, R4 ;  /* 0x0000000400047305 */ /* 0x000e24000021f100 */
[----:B0-----:R-:W-:Y:S01]  /*7720*/  PRMT R0, R4, 0x7610, R0 ;  /* 0x0000761004007816 */ /* 0x001fe20000000000 */
[----:B------:R-:W-:Y:S06]  /*7730*/  BRA `(.L_x_22025) ;  /* 0x0000000800e47947 */ /* 0x000fec0003800000 */
.L_x_22028:
        /* <DEDUP_REMOVED lines=9> */
.L_x_22031:
[----:B------:R-:W2:Y:S02]  /*77d0*/  LDG.E.U16 R2, desc[UR36][R2.64] ;  /* 0x0000002402027981 */ /* 0x000ea4000c1e1500 */
[----:B--2---:R-:W-:-:S06]  /*77e0*/  HADD2.F32 R4, -RZ, R2.H0_H0 ;  /* 0x20000002ff047230 */ /* 0x004fcc0000004100 */
[----:B------:R-:W0:Y:S02]  /*77f0*/  F2I.FTZ.TRUNC.NTZ R4, R4 ;  /* 0x0000000400047305 */ /* 0x000e24000021f100 */
[----:B0-----:R-:W-:Y:S01]  /*7800*/  PRMT R0, R4, 0x7610, R0 ;  /* 0x0000761004007816 */ /* 0x001fe20000000000 */
[----:B------:R-:W-:Y:S06]  /*7810*/  BRA `(.L_x_22025) ;  /* 0x0000000800ac7947 */ /* 0x000fec0003800000 */
.L_x_22030:
[----:B------:R-:W2:Y:S02]  /*7820*/  LDG.E.64 R2, desc[UR36][R2.64] ;  /* 0x0000002402027981 */ /* 0x000ea4000c1e1b00 */
[----:B--2---:R0:W1:Y:S02]  /*7830*/  F2I.F64.TRUNC R0, R2 ;  /* 0x0000000200007311 */ /* 0x004064000030d100 */
[----:B01----:R-:W-:Y:S05]  /*7840*/  BRA `(.L_x_22025) ;  /* 0x0000000800a07947 */ /* 0x003fea0003800000 */
.L_x_22020:
        /* <DEDUP_REMOVED lines=12> */
.L_x_22034:
[----:B------:R-:W2:Y:S02]  /*7910*/  LDG.E.64 R2, desc[UR36][R2.64] ;  /* 0x0000002402027981 */ /* 0x000ea4000c1e1b00 */
[----:B--2---:R0:W1:Y:S02]  /*7920*/  F2I.F64.TRUNC R0, R2 ;  /* 0x0000000200007311 */ /* 0x004064000030d100 */
[----:B01----:R-:W-:Y:S05]  /*7930*/  BRA `(.L_x_22025) ;  /* 0x0000000800647947 */ /* 0x003fea0003800000 */
.L_x_22033:
        /* <DEDUP_REMOVED lines=27> */
.L_x_22036:
        /* <DEDUP_REMOVED lines=14> */
.L_x_22035:
[----:B------:R-:W2:Y:S02]  /*7bd0*/  LDG.E.U16 R4, desc[UR36][R2.64] ;  /* 0x0000002402047981 */ /* 0x000ea4000c1e1500 */
[----:B--2---:R-:W-:-:S06]  /*7be0*/  IMAD.U32 R4, R4, 0x10000, RZ ;  /* 0x0001000004047824 */ /* 0x004fcc00078e00ff */
[----:B------:R-:W0:Y:S02]  /*7bf0*/  F2I.FTZ.TRUNC.NTZ R4, R4 ;  /* 0x0000000400047305 */ /* 0x000e24000021f100 */
[----:B0-----:R-:W-:Y:S01]  /*7c00*/  PRMT R0, R4, 0x7610, R0 ;  /* 0x0000761004007816 */ /* 0x001fe20000000000 */
[----:B------:R-:W-:Y:S06]  /*7c10*/  BRA `(.L_x_22025) ;  /* 0x0000000400ac7947 */ /* 0x000fec0003800000 */
.L_x_22032:
        /* <DEDUP_REMOVED lines=10> */
.L_x_22039:
        /* <DEDUP_REMOVED lines=21> */
.L_x_22043:
[----:B------:R-:W-:Y:S05]  /*7e10*/  BSYNC.RECONVERGENT B1 ;  /* 0x0000000000017941 */ /* 0x000fea0003800200 */
.L_x_22042:
[----:B------:R-:W-:Y:S01]  /*7e20*/  IMAD.SHL.U32 R0, R0, 0x100000, RZ ;  /* 0x0010000000007824 */ /* 0x000fe200078e00ff */
[----:B------:R-:W-:-:S04]  /*7e30*/  LEA R2, R2, 0x3b800000, 0x17 ;  /* 0x3b80000002027811 */ /* 0x000fc800078eb8ff */
[----:B------:R-:W-:-:S07]  /*7e40*/  LOP3.LUT R4, R2, R0, R7, 0xfe, !PT ;  /* 0x0000000002047212 */ /* 0x000fce00078efe07 */
.L_x_22041:
[----:B------:R-:W-:Y:S05]  /*7e50*/  BSYNC.RECONVERGENT B0 ;  /* 0x0000000000007941 */ /* 0x000fea0003800200 */
.L_x_22040:
[----:B------:R-:W0:Y:S02]  /*7e60*/  F2I.FTZ.TRUNC.NTZ R4, R4 ;  /* 0x0000000400047305 */ /* 0x000e24000021f100 */
[----:B0-----:R-:W-:Y:S01]  /*7e70*/  PRMT R0, R4, 0x7610, R0 ;  /* 0x0000761004007816 */ /* 0x001fe20000000000 */
[----:B------:R-:W-:Y:S06]  /*7e80*/  BRA `(.L_x_22025) ;  /* 0x0000000400107947 */ /* 0x000fec0003800000 */
.L_x_22038:
        /* <DEDUP_REMOVED lines=21> */
.L_x_22047:
[----:B------:R-:W-:Y:S05]  /*7fe0*/  BSYNC.RECONVERGENT B1 ;  /* 0x0000000000017941 */ /* 0x000fea0003800200 */
.L_x_22046:
[----:B------:R-:W-:Y:S02]  /*7ff0*/  SHF.L.U32 R0, R0, 0x15, RZ ;  /* 0x0000001500007819 */ /* 0x000fe400000006ff */
[----:B------:R-:W-:-:S04]  /*8000*/  LEA R2, R2, 0x37800000, 0x17 ;  /* 0x3780000002027811 */ /* 0x000fc800078eb8ff */
[----:B------:R-:W-:-:S07]  /*8010*/  LOP3.LUT R4, R2, R0, R7, 0xfe, !PT ;  /* 0x0000000002047212 */ /* 0x000fce00078efe07 */
.L_x_22045:
[----:B------:R-:W-:Y:S05]  /*8020*/  BSYNC.RECONVERGENT B0 ;  /* 0x0000000000007941 */ /* 0x000fea0003800200 */
.L_x_22044:
[----:B------:R-:W0:Y:S02]  /*8030*/  F2I.FTZ.TRUNC.NTZ R4, R4 ;  /* 0x0000000400047305 */ /* 0x000e24000021f100 */
[----:B0-----:R-:W-:Y:S01]  /*8040*/  PRMT R0, R4, 0x7610, R0 ;  /* 0x0000761004007816 */ /* 0x001fe20000000000 */
[----:B------:R-:W-:Y:S06]  /*8050*/  BRA `(.L_x_22025) ;  /* 0x00000000009c7947 */ /* 0x000fec0003800000 */
.L_x_22037:
        /* <DEDUP_REMOVED lines=14> */
.L_x_22051:
[----:B------:R-:W-:Y:S05]  /*8140*/  BSYNC.RECONVERGENT B0 ;  /* 0x0000000000007941 */ /* 0x000fea0003800200 */
.L_x_22050:
[----:B------:R-:W0:Y:S02]  /*8150*/  F2I.FTZ.TRUNC.NTZ R4, R4 ;  /* 0x0000000400047305 */ /* 0x000e24000021f100 */
[----:B0-----:R-:W-:Y:S01]  /*8160*/  PRMT R0, R4, 0x7610, R0 ;  /* 0x0000761004007816 */ /* 0x001fe20000000000 */
[----:B------:R-:W-:Y:S06]  /*8170*/  BRA `(.L_x_22025) ;  /* 0x0000000000547947 */ /* 0x000fec0003800000 */
.L_x_22024:
        /* <DEDUP_REMOVED lines=16> */
.L_x_22052:
[----:B------:R-:W-:Y:S01]  /*8280*/  PRMT R0, RZ, 0x7610, R0 ;  /* 0x00007610ff007816 */ /* 0x000fe20000000000 */
[----:B------:R-:W-:Y:S06]  /*8290*/  BRA `(.L_x_22025) ;  /* 0x00000000000c7947 */ /* 0x000fec0003800000 */
.L_x_22049:
[----:B------:R0:W5:Y:S01]  /*82a0*/  LDG.E.U8 R0, desc[UR36][R2.64] ;  /* 0x0000002402007981 */ /* 0x000162000c1e1100 */
[----:B------:R-:W-:Y:S05]  /*82b0*/  BRA `(.L_x_22025) ;  /* 0x0000000000047947 */ /* 0x000fea0003800000 */
.L_x_22048:
[----:B------:R0:W5:Y:S02]  /*82c0*/  LDG.E.U8 R0, desc[UR36][R2.64] ;  /* 0x0000002402007981 */ /* 0x000164000c1e1100 */
.L_x_22025:
[----:B------:R-:W0:Y:S01]  /*82d0*/  LDCU.64 UR6, c[0x0][0x580] ;  /* 0x0000b000ff0677ac */ /* 0x000e220008000a00 */
[----:B-1---5:R-:W-:Y:S02]  /*82e0*/  PRMT R4, R0, 0x8880, RZ ;  /* 0x0000888000047816 */ /* 0x022fe400000000ff */
[----:B------:R-:W-:Y:S01]  /*82f0*/  MOV R0, 0x8350 ;  /* 0x0000835000007802 */ /* 0x000fe20000000f00 */
[----:B------:R-:W1:Y:S01]  /*8300*/  LDCU.S8 UR4, c[0x0][0x591] ;  /* 0x0000b220ff0477ac */ /* 0x000e620008000200 */
[----:B0-234-:R-:W-:Y:S01]  /*8310*/  IADD3 R2, P0, PT, R16, UR6, RZ ;  /* 0x0000000610027c10 */ /* 0x01dfe2000ff1e0ff */
        /* <DEDUP_REMOVED lines=16> */
.L_x_22056:
[----:B------:R0:W-:Y:S01]  /*8420*/  STG.E.U8 desc[UR36][R2.64], R9 ;  /* 0x0000000902007986 */ /* 0x0001e2000c101124 */
[----:B------:R-:W-:Y:S05]  /*8430*/  BRA `(.L_x_22058) ;  /* 0x0000000c004c7947 */ /* 0x000fea0003800000 */
.L_x_22055:
        /* <DEDUP_REMOVED lines=10> */
.L_x_22060:
[----:B------:R-:W-:-:S05]  /*84e0*/  PRMT R5, R9, 0x9910, RZ ;  /* 0x0000991009057816 */ /* 0x000fca00000000ff */
[----:B------:R3:W-:Y:S01]  /*84f0*/  STG.E desc[UR36][R2.64], R5 ;  /* 0x0000000502007986 */ /* 0x0007e2000c101924 */
[----:B------:R-:W-:Y:S05]  /*8500*/  BRA `(.L_x_22058) ;  /* 0x0000000c00187947 */ /* 0x000fea0003800000 */
.L_x_22059:
[----:B------:R2:W-:Y:S01]  /*8510*/  STG.E.U16 desc[UR36][R2.64], R9 ;  /* 0x0000000902007986 */ /* 0x0005e2000c101524 */
[----:B------:R-:W-:Y:S05]  /*8520*/  BRA `(.L_x_22058) ;  /* 0x0000000c00107947 */ /* 0x000fea0003800000 */
.L_x_22054:
        /* <DEDUP_REMOVED lines=9> */
.L_x_22062:
[----:B------:R-:W0:Y:S02]  /*85c0*/  I2F.S16 R0, R9 ;  /* 0x0000000900007306 */ /* 0x000e240000101400 */
[----:B0-----:R-:W-:-:S05]  /*85d0*/  F2FP.F16.F32.PACK_AB R0, RZ, R0 ;  /* 0x00000000ff00723e */ /* 0x001fca00000000ff */
[----:B------:R0:W-:Y:S01]  /*85e0*/  STG.E.U16 desc[UR36][R2.64], R0 ;  /* 0x0000000002007986 */ /* 0x0001e2000c101524 */
[----:B------:R-:W-:Y:S05]  /*85f0*/  BRA `(.L_x_22058) ;  /* 0x0000000800dc7947 */ /* 0x000fea0003800000 */
.L_x_22061:
        /* <DEDUP_REMOVED lines=10> */
.L_x_22064:
[----:B------:R-:W0:Y:S02]  /*86a0*/  I2F.S16 R9, R9 ;  /* 0x0000000900097306 */ /* 0x000e240000101400 */
[----:B0-----:R-:W-:-:S04]  /*86b0*/  F2FP.F16.F32.PACK_AB R5, RZ, R9 ;  /* 0x00000009ff05723e */ /* 0x001fc800000000ff */
[----:B------:R-:W-:-:S05]  /*86c0*/  PRMT R5, R5, 0x5410, RZ ;  /* 0x0000541005057816 */ /* 0x000fca00000000ff */
[----:B------:R0:W-:Y:S01]  /*86d0*/  STG.E desc[UR36][R2.64], R5 ;  /* 0x0000000502007986 */ /* 0x0001e2000c101924 */
[----:B------:R-:W-:Y:S05]  /*86e0*/  BRA `(.L_x_22058) ;  /* 0x0000000800a07947 */ /* 0x000fea0003800000 */
.L_x_22063:
[----:B------:R-:W0:Y:S02]  /*86f0*/  I2F.F64.S16 R4, R9 ;  /* 0x0000000900047312 */ /* 0x000e240000101c00 */
[----:B0-----:R0:W-:Y:S01]  /*8700*/  STG.E.64 desc[UR36][R2.64], R4 ;  /* 0x0000000402007986 */ /* 0x0011e2000c101b24 */
[----:B------:R-:W-:Y:S05]  /*8710*/  BRA `(.L_x_22058) ;  /* 0x0000000800947947 */ /* 0x000fea0003800000 */
.L_x_22053:
        /* <DEDUP_REMOVED lines=12> */
.L_x_22068:
        /* <DEDUP_REMOVED lines=18> */
.L_x_22071:
[----:B------:R-:W-:-:S04]  /*8900*/  SHF.R.U32.HI R5, RZ, 0x18, R5 ;  /* 0x00000018ff057819 */ /* 0x000fc80000011605 */
[----:B------:R-:W-:-:S07]  /*8910*/  LOP3.LUT R0, R0, 0x80, R5, 0xf8, !PT ;  /* 0x0000008000007812 */ /* 0x000fce00078ef805 */
.L_x_22070:
[----:B------:R-:W-:Y:S05]  /*8920*/  BSYNC.RECONVERGENT B0 ;  /* 0x0000000000007941 */ /* 0x000fea0003800200 */
.L_x_22069:
[----:B------:R0:W-:Y:S01]  /*8930*/  STG.E.U8 desc[UR36][R2.64], R0 ;  /* 0x0000000002007986 */ /* 0x0001e2000c101124 */
[----:B------:R-:W-:Y:S05]  /*8940*/  BRA `(.L_x_22058) ;  /* 0x0000000800087947 */ /* 0x000fea0003800000 */
.L_x_22067:
        /* <DEDUP_REMOVED lines=18> */
.L_x_22074:
[----:B------:R-:W-:-:S04]  /*8a70*/  SHF.R.U32.HI R5, RZ, 0x18, R5 ;  /* 0x00000018ff057819 */ /* 0x000fc80000011605 */
[----:B------:R-:W-:-:S07]  /*8a80*/  LOP3.LUT R0, R0, 0x80, R5, 0xf8, !PT ;  /* 0x0000008000007812 */ /* 0x000fce00078ef805 */
.L_x_22073:
[----:B------:R-:W-:Y:S05]  /*8a90*/  BSYNC.RECONVERGENT B0 ;  /* 0x0000000000007941 */ /* 0x000fea0003800200 */
.L_x_22072:
[----:B------:R0:W-:Y:S01]  /*8aa0*/  STG.E.U8 desc[UR36][R2.64], R0 ;  /* 0x0000000002007986 */ /* 0x0001e2000c101124 */
[----:B------:R-:W-:Y:S05]  /*8ab0*/  BRA `(.L_x_22058) ;  /* 0x0000000400ac7947 */ /* 0x000fea0003800000 */
.L_x_22066:
        /* <DEDUP_REMOVED lines=22> */
.L_x_22076:
[----:B------:R-:W-:-:S04]  /*8c20*/  PRMT R4, R9, 0x9910, RZ ;  /* 0x0000991009047816 */ /* 0x000fc800000000ff */
[----:B------:R-:W-:-:S05]  /*8c30*/  SHF.R.S32.HI R5, RZ, 0x1f, R4 ;  /* 0x0000001fff057819 */ /* 0x000fca0000011404 */
[----:B------:R0:W-:Y:S01]  /*8c40*/  STG.E.64 desc[UR36][R2.64], R4 ;  /* 0x0000000402007986 */ /* 0x0001e2000c101b24 */
[----:B------:R-:W-:Y:S05]  /*8c50*/  BRA `(.L_x_22058) ;  /* 0x0000000400447947 */ /* 0x000fea0003800000 */
.L_x_22075:
[----:B------:R-:W-:-:S05]  /*8c60*/  PRMT R5, R9, 0x9910, RZ ;  /* 0x0000991009057816 */ /* 0x000fca00000000ff */
[----:B------:R0:W-:Y:S01]  /*8c70*/  STG.E desc[UR36][R2.64], R5 ;  /* 0x0000000502007986 */ /* 0x0001e2000c101924 */
[----:B------:R-:W-:Y:S05]  /*8c80*/  BRA `(.L_x_22058) ;  /* 0x0000000400387947 */ /* 0x000fea0003800000 */
.L_x_22065:
        /* <DEDUP_REMOVED lines=11> */
.L_x_22078:
[----:B------:R-:W-:Y:S01]  /*8d40*/  CS2R R6, SRZ ;  /* 0x0000000000067805 */ /* 0x000fe2000001ff00 */
[----:B------:R-:W0:Y:S04]  /*8d50*/  I2F.F64.S16 R4, R9 ;  /* 0x0000000900047312 */ /* 0x000e280000101c00 */
[----:B0-----:R0:W-:Y:S01]  /*8d60*/  STG.E.128 desc[UR36][R2.64], R4 ;  /* 0x0000000402007986 */ /* 0x0011e2000c101d24 */
[----:B------:R-:W-:Y:S05]  /*8d70*/  BRA `(.L_x_22058) ;  /* 0x0000000000fc7947 */ /* 0x000fea0003800000 */
.L_x_22077:
[----:B------:R-:W-:-:S09]  /*8d80*/  UISETP.NE.AND UP0, UPT, UR4, 0xf, UPT ;  /* 0x0000000f0400788c */ /* 0x000fd2000bf05270 */
[----:B------:R-:W-:Y:S05]  /*8d90*/  BRA.U !UP0, `(.L_x_22079) ;  /* 0x0000000108e87547 */ /* 0x000fea000b800000 */
[----:B------:R-:W-:-:S09]  /*8da0*/  UISETP.NE.AND UP0, UPT, UR4, 0x17, UPT ;  /* 0x000000170400788c */ /* 0x000fd2000bf05270 */
[----:B------:R-:W-:Y:S05]  /*8db0*/  BRA.U !UP0, `(.L_x_22080) ;  /* 0x0000000108907547 */ /* 0x000fea000b800000 */
[----:B------:R-:W-:-:S09]  /*8dc0*/  UISETP.NE.AND UP0, UPT, UR4, 0x18, UPT ;  /* 0x000000180400788c */ /* 0x000fd2000bf05270 */
[----:B------:R-:W-:Y:S05]  /*8dd0*/  BRA.U !UP0, `(.L_x_22081) ;  /* 0x0000000108447547 */ /* 0x000fea000b800000 */
.L_x_22057:
        /* <DEDUP_REMOVED lines=16> */
.L_x_22082:
[----:B------:R-:W-:Y:S05]  /*8ee0*/  BRA `(.L_x_22058) ;  /* 0x0000000000a07947 */ /* 0x000fea0003800000 */
.L_x_22081:
        /* <DEDUP_REMOVED lines=13> */
.L_x_22084:
[----:B------:R-:W-:Y:S05]  /*8fc0*/  BSYNC.RECONVERGENT B0 ;  /* 0x0000000000007941 */ /* 0x000fea0003800200 */
.L_x_22083:
[----:B------:R-:W-:-:S05]  /*8fd0*/  LOP3.LUT R5, R0, 0x80, R5, 0xf8, !PT ;  /* 0x0000008000057812 */ /* 0x000fca00078ef805 */
[----:B------:R0:W-:Y:S01]  /*8fe0*/  STG.E.U8 desc[UR36][R2.64], R5 ;  /* 0x0000000502007986 */ /* 0x0001e2000c101124 */
[----:B------:R-:W-:Y:S05]  /*8ff0*/  BRA `(.L_x_22058) ;  /* 0x00000000005c7947 */ /* 0x000fea0003800000 */
.L_x_22080:
        /* <DEDUP_REMOVED lines=12> */
.L_x_22086:
[----:B------:R-:W-:Y:S01]  /*90c0*/  IMAD.MOV.U32 R0, RZ, RZ, 0x7f ;  /* 0x0000007fff007424 */ /* 0x000fe200078e00ff */
[----:B------:R-:W-:-:S04]  /*90d0*/  ISETP.GT.U32.AND P0, PT, R4, 0x7f800000, PT ;  /* 0x7f8000000400780c */ /* 0x000fc80003f04070 */
[----:B------:R-:W-:-:S09]  /*90e0*/  SEL R0, R0, 0x7c, P0 ;  /* 0x0000007c00007807 */ /* 0x000fd20000000000 */
.L_x_22087:
[----:B------:R-:W-:Y:S05]  /*90f0*/  BSYNC.RECONVERGENT B0 ;  /* 0x0000000000007941 */ /* 0x000fea0003800200 */
.L_x_22085:
[----:B------:R-:W-:-:S04]  /*9100*/  SHF.R.U32.HI R5, RZ, 0x18, R5 ;  /* 0x00000018ff057819 */ /* 0x000fc80000011605 */
[----:B------:R-:W-:-:S05]  /*9110*/  LOP3.LUT R5, R0, 0x80, R5, 0xf8, !PT ;  /* 0x0000008000057812 */ /* 0x000fca00078ef805 */
[----:B------:R0:W-:Y:S01]  /*9120*/  STG.E.U8 desc[UR36][R2.64], R5 ;  /* 0x0000000502007986 */ /* 0x0001e2000c101124 */
[----:B------:R-:W-:Y:S05]  /*9130*/  BRA `(.L_x_22058) ;  /* 0x00000000000c7947 */ /* 0x000fea0003800000 */
.L_x_22079:
[----:B------:R-:W0:Y:S02]  /*9140*/  I2F.S16 R0, R9 ;  /* 0x0000000900007306 */ /* 0x000e240000101400 */
[----:B0-----:R-:W-:-:S05]  /*9150*/  F2FP.BF16.F32.PACK_AB R0, RZ, R0 ;  /* 0x00000000ff00723e */ /* 0x001fca00000010ff */
[----:B------:R0:W-:Y:S02]  /*9160*/  STG.E.U16 desc[UR36][R2.64], R0 ;  /* 0x0000000002007986 */ /* 0x0001e4000c101524 */
.L_x_22058:
[----:B------:R-:W-:-:S07]  /*9170*/  VIADD R17, R17, 0x80 ;  /* 0x0000008011117836 */ /* 0x000fce0000000000 */
.L_x_22018:
[----:B------:R-:W-:Y:S05]  /*9180*/  BSYNC.RECONVERGENT B6 ;  /* 0x0000000000067941 */ /* 0x000fea0003800200 */
.L_x_22017:
        /* <DEDUP_REMOVED lines=306> */
.L_x_22088:
        /* <DEDUP_REMOVED lines=18> */
.L_x_22092:
[----:B------:R0:W5:Y:S01]  /*a5d0*/  LDG.E.U8 R0, desc[UR36][R2.64] ;  /* 0x0000002402007981 */ /* 0x000162000c1e1100 */
[----:B------:R-:W-:Y:S05]  /*a5e0*/  BRA `(.L_x_22094) ;  /* 0x0000000c004c7947 */ /* 0x000fea0003800000 */
.L_x_22091:
        /* <DEDUP_REMOVED lines=8> */
.L_x_22096:
[----:B------:R0:W5:Y:S01]  /*a670*/  LDG.E.U8 R0, desc[UR36][R2.64] ;  /* 0x0000002402007981 */ /* 0x000162000c1e1100 */
[----:B------:R-:W-:Y:S05]  /*a680*/  BRA `(.L_x_22094) ;  /* 0x0000000c00247947 */ /* 0x000fea0003800000 */
.L_x_22095:
[----:B------:R4:W5:Y:S01]  /*a690*/  LDG.E.U16 R0, desc[UR36][R2.64] ;  /* 0x0000002402007981 */ /* 0x000962000c1e1500 */
[----:B------:R-:W-:Y:S05]  /*a6a0*/  BRA `(.L_x_22094) ;  /* 0x0000000c001c7947 */ /* 0x000fea0003800000 */
.L_x_22090:
        /* <DEDUP_REMOVED lines=9> */
.L_x_22098:
[----:B------:R-:W2:Y:S02]  /*a740*/  LDG.E.U16 R4, desc[UR36][R2.64] ;  /* 0x0000002402047981 */ /* 0x000ea4000c1e1500 */
[----:B--2---:R-:W-:-:S06]  /*a750*/  HADD2.F32 R4, -RZ, R4.H0_H0 ;  /* 0x20000004ff047230 */ /* 0x004fcc0000004100 */
[----:B------:R-:W0:Y:S02]  /*a760*/  F2I.FTZ.TRUNC.NTZ R4, R4 ;  /* 0x0000000400047305 */ /* 0x000e24000021f100 */
[----:B0-----:R-:W-:Y:S01]  /*a770*/  PRMT R0, R4, 0x7610, R0 ;  /* 0x0000761004007816 */ /* 0x001fe20000000000 */
[----:B------:R-:W-:Y:S06]  /*a780*/  BRA `(.L_x_22094) ;  /* 0x0000000800e47947 */ /* 0x000fec0003800000 */
.L_x_22097:
        /* <DEDUP_REMOVED lines=9> */
.L_x_22100:
[----:B------:R-:W2:Y:S02]  /*a820*/  LDG.E.U16 R2, desc[UR36][R2.64] ;  /* 0x0000002402027981 */ /* 0x000ea4000c1e1500 */
[----:B--2---:R-:W-:-:S06]  /*a830*/  HADD2.F32 R4, -RZ, R2.H0_H0 ;  /* 0x20000002ff047230 */ /* 0x004fcc0000004100 */
[----:B------:R-:W0:Y:S02]  /*a840*/  F2I.FTZ.TRUNC.NTZ R4, R4 ;  /* 0x0000000400047305 */ /* 0x000e24000021f100 */
[----:B0-----:R-:W-:Y:S01]  /*a850*/  PRMT R0, R4, 0x7610, R0 ;  /* 0x0000761004007816 */ /* 0x001fe20000000000 */
[----:B------:R-:W-:Y:S06]  /*a860*/  BRA `(.L_x_22094) ;  /* 0x0000000800ac7947 */ /* 0x000fec0003800000 */
.L_x_22099:
[----:B------:R-:W2:Y:S02]  /*a870*/  LDG.E.64 R2, desc[UR36][R2.64] ;  /* 0x0000002402027981 */ /* 0x000ea4000c1e1b00 */
[----:B--2---:R0:W1:Y:S02]  /*a880*/  F2I.F64.TRUNC R0, R2 ;  /* 0x0000000200007311 */ /* 0x004064000030d100 */
[----:B01----:R-:W-:Y:S05]  /*a890*/  BRA `(.L_x_22094) ;  /* 0x0000000800a07947 */ /* 0x003fea0003800000 */
.L_x_22089:
        /* <DEDUP_REMOVED lines=12> */
.L_x_22103:
[----:B------:R-:W2:Y:S02]  /*a960*/  LDG.E.64 R2, desc[UR36][R2.64] ;  /* 0x0000002402027981 */ /* 0x000ea4000c1e1b00 */
[----:B--2---:R0:W1:Y:S02]  /*a970*/  F2I.F64.TRUNC R0, R2 ;  /* 0x0000000200007311 */ /* 0x004064000030d100 */
[----:B01----:R-:W-:Y:S05]  /*a980*/  BRA `(.L_x_22094) ;  /* 0x0000000800647947 */ /* 0x003fea0003800000 */
.L_x_22102:
        /* <DEDUP_REMOVED lines=27> */
.L_x_22105:
        /* <DEDUP_REMOVED lines=14> */
.L_x_22104:
[----:B------:R-:W2:Y:S02]  /*ac20*/  LDG.E.U16 R4, desc[UR36][R2.64] ;  /* 0x0000002402047981 */ /* 0x000ea4000c1e1500 */
[----:B--2---:R-:W-:-:S06]  /*ac30*/  SHF.L.U32 R4, R4, 0x10, RZ ;  /* 0x0000001004047819 */ /* 0x004fcc00000006ff */
[----:B------:R-:W0:Y:S02]  /*ac40*/  F2I.FTZ.TRUNC.NTZ R4, R4 ;  /* 0x0000000400047305 */ /* 0x000e24000021f100 */
[----:B0-----:R-:W-:Y:S01]  /*ac50*/  PRMT R0, R4, 0x7610, R0 ;  /* 0x0000761004007816 */ /* 0x001fe20000000000 */
[----:B------:R-:W-:Y:S06]  /*ac60*/  BRA `(.L_x_22094) ;  /* 0x0000000400ac7947 */ /* 0x000fec0003800000 */
.L_x_22101:
        /* <DEDUP_REMOVED lines=10> */
.L_x_22108:
        /* <DEDUP_REMOVED lines=21> */
.L_x_22112:
[----:B------:R-:W-:Y:S05]  /*ae60*/  BSYNC.RECONVERGENT B1 ;  /* 0x0000000000017941 */ /* 0x000fea0003800200 */
.L_x_22111:
[----:B------:R-:W-:Y:S01]  /*ae70*/  IMAD.SHL.U32 R0, R0, 0x100000, RZ ;  /* 0x0010000000007824 */ /* 0x000fe200078e00ff */
[----:B------:R-:W-:-:S04]  /*ae80*/  LEA R2, R2, 0x3b800000, 0x17 ;  /* 0x3b80000002027811 */ /* 0x000fc800078eb8ff */
[----:B------:R-:W-:-:S07]  /*ae90*/  LOP3.LUT R4, R2, R0, R7, 0xfe, !PT ;  /* 0x0000000002047212 */ /* 0x000fce00078efe07 */
.L_x_22110:
[----:B------:R-:W-:Y:S05]  /*aea0*/  BSYNC.RECONVERGENT B0 ;  /* 0x0000000000007941 */ /* 0x000fea0003800200 */
.L_x_22109:
[----:B------:R-:W0:Y:S02]  /*aeb0*/  F2I.FTZ.TRUNC.NTZ R4, R4 ;  /* 0x0000000400047305 */ /* 0x000e24000021f100 */
[----:B0-----:R-:W-:Y:S01]  /*aec0*/  PRMT R0, R4, 0x7610, R0 ;  /* 0x0000761004007816 */ /* 0x001fe20000000000 */
[----:B------:R-:W-:Y:S06]  /*aed0*/  BRA `(.L_x_22094) ;  /* 0x0000000400107947 */ /* 0x000fec0003800000 */
.L_x_22107:
        /* <DEDUP_REMOVED lines=21> */
.L_x_22116:
[----:B------:R-:W-:Y:S05]  /*b030*/  BSYNC.RECONVERGENT B1 ;  /* 0x0000000000017941 */ /* 0x000fea0003800200 */
.L_x_22115:
[----:B------:R-:W-:Y:S01]  /*b040*/  IMAD.SHL.U32 R0, R0, 0x200000, RZ ;  /* 0x0020000000007824 */ /* 0x000fe200078e00ff */
[----:B------:R-:W-:-:S04]  /*b050*/  LEA R2, R2, 0x37800000, 0x17 ;  /* 0x3780000002027811 */ /* 0x000fc800078eb8ff */
[----:B------:R-:W-:-:S07]  /*b060*/  LOP3.LUT R4, R2, R0, R7, 0xfe, !PT ;  /* 0x0000000002047212 */ /* 0x000fce00078efe07 */
.L_x_22114:
[----:B------:R-:W-:Y:S05]  /*b070*/  BSYNC.RECONVERGENT B0 ;  /* 0x0000000000007941 */ /* 0x000fea0003800200 */
.L_x_22113:
[----:B------:R-:W0:Y:S02]  /*b080*/  F2I.FTZ.TRUNC.NTZ R4, R4 ;  /* 0x0000000400047305 */ /* 0x000e24000021f100 */
[----:B0-----:R-:W-:Y:S01]  /*b090*/  PRMT R0, R4, 0x7610, R0 ;  /* 0x0000761004007816 */ /* 0x001fe20000000000 */
[----:B------:R-:W-:Y:S06]  /*b0a0*/  BRA `(.L_x_22094) ;  /* 0x00000000009c7947 */ /* 0x000fec0003800000 */
.L_x_22106:
        /* <DEDUP_REMOVED lines=14> */
.L_x_22120:
[----:B------:R-:W-:Y:S05]  /*b190*/  BSYNC.RECONVERGENT B0 ;  /* 0x0000000000007941 */ /* 0x000fea0003800200 */
.L_x_22119:
[----:B------:R-:W0:Y:S02]  /*b1a0*/  F2I.FTZ.TRUNC.NTZ R4, R4 ;  /* 0x0000000400047305 */ /* 0x000e24000021f100 */
[----:B0-----:R-:W-:Y:S01]  /*b1b0*/  PRMT R0, R4, 0x7610, R0 ;  /* 0x0000761004007816 */ /* 0x001fe20000000000 */
[----:B------:R-:W-:Y:S06]  /*b1c0*/  BRA `(.L_x_22094) ;  /* 0x0000000000547947 */ /* 0x000fec0003800000 */
.L_x_22093:
        /* <DEDUP_REMOVED lines=16> */
.L_x_22121:
[----:B------:R-:W-:Y:S01]  /*b2d0*/  PRMT R0, RZ, 0x7610, R0 ;  /* 0x00007610ff007816 */ /* 0x000fe20000000000 */
[----:B------:R-:W-:Y:S06]  /*b2e0*/  BRA `(.L_x_22094) ;  /* 0x00000000000c7947 */ /* 0x000fec0003800000 */
.L_x_22118:
[----:B------:R0:W5:Y:S01]  /*b2f0*/  LDG.E.U8 R0, desc[UR36][R2.64] ;  /* 0x0000002402007981 */ /* 0x000162000c1e1100 */
[----:B------:R-:W-:Y:S05]  /*b300*/  BRA `(.L_x_22094) ;  /* 0x0000000000047947 */ /* 0x000fea0003800000 */
.L_x_22117:
[----:B------:R0:W5:Y:S02]  /*b310*/  LDG.E.U8 R0, desc[UR36][R2.64] ;  /* 0x0000002402007981 */ /* 0x000164000c1e1100 */
.L_x_22094:
[----:B------:R-:W2:Y:S01]  /*b320*/  LDCU.S8 UR4, c[0x0][0x591] ;  /* 0x0000b220ff0477ac */ /* 0x000ea20008000200 */
[----:B-1-3-5:R-:W-:Y:S02]  /*b330*/  PRMT R4, R0, 0x8880, RZ ;  /* 0x0000888000047816 */ /* 0x02afe400000000ff */
[----:B------:R-:W-:Y:S01]  /*b340*/  MOV R0, 0xb370 ;  /* 0x0000b37000007802 */ /* 0x000fe20000000f00 */
[----:B--2---:R-:W-:-:S07]  /*b350*/  IMAD.U32 R5, RZ, RZ, UR4 ;  /* 0x00000004ff057e24 */ /* 0x004fce000f8e00ff */
[----:B0---4-:R-:W-:Y:S05]  /*b360*/  CALL.REL.NOINC `($__internal_30_$__cuda_sm20_rem_s16) ;  /* 0x0000000c008c7944 */ /* 0x011fea0003c00000 */
        /* <DEDUP_REMOVED lines=13> */
.L_x_22125:
[----:B------:R-:W-:Y:S01]  /*b440*/  STG.E.U8 desc[UR36][R16.64], R9 ;  /* 0x0000000910007986 */ /* 0x000fe2000c101124 */
[----:B------:R-:W-:Y:S05]  /*b450*/  EXIT ;  /* 0x000000000000794d */ /* 0x000fea0003800000 */
.L_x_22124:
        /* <DEDUP_REMOVED lines=10> */
.L_x_22128:
[----:B------:R-:W-:-:S05]  /*b500*/  PRMT R3, R9, 0x9910, RZ ;  /* 0x0000991009037816 */ /* 0x000fca00000000ff */
[----:B------:R-:W-:Y:S01]  /*b510*/  STG.E desc[UR36][R16.64], R3 ;  /* 0x0000000310007986 */ /* 0x000fe2000c101924 */
[----:B------:R-:W-:Y:S05]  /*b520*/  EXIT ;  /* 0x000000000000794d */ /* 0x000fea0003800000 */
.L_x_22127:
[----:B------:R-:W-:Y:S01]  /*b530*/  STG.E.U16 desc[UR36][R16.64], R9 ;  /* 0x0000000910007986 */ /* 0x000fe2000c101524 */
[----:B------:R-:W-:Y:S05]  /*b540*/  EXIT ;  /* 0x000000000000794d */ /* 0x000fea0003800000 */
.L_x_22123:
        /* <DEDUP_REMOVED lines=9> */
.L_x_22130:
[----:B------:R-:W0:Y:S02]  /*b5e0*/  I2F.S16 R0, R9 ;  /* 0x0000000900007306 */ /* 0x000e240000101400 */
[----:B0-----:R-:W-:-:S05]  /*b5f0*/  F2FP.F16.F32.PACK_AB R0, RZ, R0 ;  /* 0x00000000ff00723e */ /* 0x001fca00000000ff */
[----:B------:R-:W-:Y:S01]  /*b600*/  STG.E.U16 desc[UR36][R16.64], R0 ;  /* 0x0000000010007986 */ /* 0x000fe2000c101524 */
[----:B------:R-:W-:Y:S05]  /*b610*/  EXIT ;  /* 0x000000000000794d */ /* 0x000fea0003800000 */
.L_x_22129:
        /* <DEDUP_REMOVED lines=10> */
.L_x_22132:
[----:B------:R-:W0:Y:S02]  /*b6c0*/  I2F.S16 R9, R9 ;  /* 0x0000000900097306 */ /* 0x000e240000101400 */
[----:B0-----:R-:W-:-:S04]  /*b6d0*/  F2FP.F16.F32.PACK_AB R3, RZ, R9 ;  /* 0x00000009ff03723e */ /* 0x001fc800000000ff */
[----:B------:R-:W-:-:S05]  /*b6e0*/  PRMT R3, R3, 0x5410, RZ ;  /* 0x0000541003037816 */ /* 0x000fca00000000ff */
[----:B------:R-:W-:Y:S01]  /*b6f0*/  STG.E desc[UR36][R16.64], R3 ;  /* 0x0000000310007986 */ /* 0x000fe2000c101924 */
[----:B------:R-:W-:Y:S05]  /*b700*/  EXIT ;  /* 0x000000000000794d */ /* 0x000fea0003800000 */
.L_x_22131:
[----:B------:R-:W0:Y:S02]  /*b710*/  I2F.F64.S16 R2, R9 ;  /* 0x0000000900027312 */ /* 0x000e240000101c00 */
[----:B0-----:R-:W-:Y:S01]  /*b720*/  STG.E.64 desc[UR36][R16.64], R2 ;  /* 0x0000000210007986 */ /* 0x001fe2000c101b24 */
[----:B------:R-:W-:Y:S05]  /*b730*/  EXIT ;  /* 0x000000000000794d */ /* 0x000fea0003800000 */
.L_x_22122:
        /* <DEDUP_REMOVED lines=12> */
.L_x_22136:
        /* <DEDUP_REMOVED lines=17> */
.L_x_22139:
[----:B------:R-:W-:-:S04]  /*b910*/  SHF.R.U32.HI R3, RZ, 0x18, R3 ;  /* 0x00000018ff037819 */ /* 0x000fc80000011603 */
[----:B------:R-:W-:-:S04]  /*b920*/  LOP3.LUT R0, R0, 0x80, R3, 0xf8, !PT ;  /* 0x0000008000007812 */ /* 0x000fc800078ef803 */
[----:B------:R-:W-:-:S07]  /*b930*/  PRMT R8, R0, 0x7610, R8 ;  /* 0x0000761000087816 */ /* 0x000fce0000000008 */
.L_x_22138:
[----:B------:R-:W-:Y:S05]  /*b940*/  BSYNC.RECONVERGENT B0 ;  /* 0x0000000000007941 */ /* 0x000fea0003800200 */
.L_x_22137:
[----:B------:R-:W-:Y:S01]  /*b950*/  STG.E.U8 desc[UR36][R16.64], R8 ;  /* 0x0000000810007986 */ /* 0x000fe2000c101124 */
[----:B------:R-:W-:Y:S05]  /*b960*/  EXIT ;  /* 0x000000000000794d */ /* 0x000fea0003800000 */
.L_x_22135:
        /* <DEDUP_REMOVED lines=17> */
.L_x_22142:
[----:B------:R-:W-:-:S04]  /*ba80*/  SHF.R.U32.HI R3, RZ, 0x18, R3 ;  /* 0x00000018ff037819 */ /* 0x000fc80000011603 */
[----:B------:R-:W-:-:S04]  /*ba90*/  LOP3.LUT R0, R0, 0x80, R3, 0xf8, !PT ;  /* 0x0000008000007812 */ /* 0x000fc800078ef803 */
[----:B------:R-:W-:-:S07]  /*baa0*/  PRMT R8, R0, 0x7610, R8 ;  /* 0x0000761000087816 */ /* 0x000fce0000000008 */
.L_x_22141:
[----:B------:R-:W-:Y:S05]  /*bab0*/  BSYNC.RECONVERGENT B0 ;  /* 0x0000000000007941 */ /* 0x000fea0003800200 */
.L_x_22140:
[----:B------:R-:W-:Y:S01]  /*bac0*/  STG.E.U8 desc[UR36][R16.64], R8 ;  /* 0x0000000810007986 */ /* 0x000fe2000c101124 */
[----:B------:R-:W-:Y:S05]  /*bad0*/  EXIT ;  /* 0x000000000000794d */ /* 0x000fea0003800000 */
.L_x_22134:
        /* <DEDUP_REMOVED lines=22> */
.L_x_22144:
[----:B------:R-:W-:-:S04]  /*bc40*/  PRMT R2, R9, 0x9910, RZ ;  /* 0x0000991009027816 */ /* 0x000fc800000000ff */
[----:B------:R-:W-:-:S05]  /*bc50*/  SHF.R.S32.HI R3, RZ, 0x1f, R2 ;  /* 0x0000001fff037819 */ /* 0x000fca0000011402 */
[----:B------:R-:W-:Y:S01]  /*bc60*/  STG.E.64 desc[UR36][R16.64], R2 ;  /* 0x0000000210007986 */ /* 0x000fe2000c101b24 */
[----:B------:R-:W-:Y:S05]  /*bc70*/  EXIT ;  /* 0x000000000000794d */ /* 0x000fea0003800000 */
.L_x_22143:
[----:B------:R-:W-:-:S05]  /*bc80*/  PRMT R3, R9, 0x9910, RZ ;  /* 0x0000991009037816 */ /* 0x000fca00000000ff */
[----:B------:R-:W-:Y:S01]  /*bc90*/  STG.E desc[UR36][R16.64], R3 ;  /* 0x0000000310007986 */ /* 0x000fe2000c101924 */
[----:B------:R-:W-:Y:S05]  /*bca0*/  EXIT ;  /* 0x000000000000794d */ /* 0x000fea0003800000 */
.L_x_22133:
        /* <DEDUP_REMOVED lines=11> */
.L_x_22146:
[----:B------:R-:W-:Y:S01]  /*bd60*/  CS2R R6, SRZ ;  /* 0x0000000000067805 */ /* 0x000fe2000001ff00 */
[----:B------:R-:W0:Y:S04]  /*bd70*/  I2F.F64.S16 R4, R9 ;  /* 0x0000000900047312 */ /* 0x000e280000101c00 */
[----:B0-----:R-:W-:Y:S01]  /*bd80*/  STG.E.128 desc[UR36][R16.64], R4 ;  /* 0x0000000410007986 */ /* 0x001fe2000c101d24 */
[----:B------:R-:W-:Y:S05]  /*bd90*/  EXIT ;  /* 0x000000000000794d */ /* 0x000fea0003800000 */
.L_x_22145:
[----:B------:R-:W-:-:S09]  /*bda0*/  UISETP.NE.AND UP0, UPT, UR4, 0xf, UPT ;  /* 0x0000000f0400788c */ /* 0x000fd2000bf05270 */
[----:B------:R-:W-:Y:S05]  /*bdb0*/  BRA.U !UP0, `(.L_x_22147) ;  /* 0x0000000108e87547 */ /* 0x000fea000b800000 */
[----:B------:R-:W-:-:S09]  /*bdc0*/  UISETP.NE.AND UP0, UPT, UR4, 0x17, UPT ;  /* 0x000000170400788c */ /* 0x000fd2000bf05270 */
[----:B------:R-:W-:Y:S05]  /*bdd0*/  BRA.U !UP0, `(.L_x_22148) ;  /* 0x0000000108907547 */ /* 0x000fea000b800000 */
[----:B------:R-:W-:-:S09]  /*bde0*/  UISETP.NE.AND UP0, UPT, UR4, 0x18, UPT ;  /* 0x000000180400788c */ /* 0x000fd2000bf05270 */
[----:B------:R-:W-:Y:S05]  /*bdf0*/  BRA.U !UP0, `(.L_x_22149) ;  /* 0x0000000108447547 */ /* 0x000fea000b800000 */
.L_x_22126:
        /* <DEDUP_REMOVED lines=16> */
.L_x_22150:
[----:B------:R-:W-:Y:S05]  /*bf00*/  EXIT ;  /* 0x000000000000794d */ /* 0x000fea0003800000 */
.L_x_22149:
        /* <DEDUP_REMOVED lines=13> */
.L_x_22152:
[----:B------:R-:W-:Y:S05]  /*bfe0*/  BSYNC.RECONVERGENT B0 ;  /* 0x0000000000007941 */ /* 0x000fea0003800200 */
.L_x_22151:
[----:B------:R-:W-:-:S05]  /*bff0*/  LOP3.LUT R3, R0, 0x80, R3, 0xf8, !PT ;  /* 0x0000008000037812 */ /* 0x000fca00078ef803 */
[----:B------:R-:W-:Y:S01]  /*c000*/  STG.E.U8 desc[UR36][R16.64], R3 ;  /* 0x0000000310007986 */ /* 0x000fe2000c101124 */
[----:B------:R-:W-:Y:S05]  /*c010*/  EXIT ;  /* 0x000000000000794d */ /* 0x000fea0003800000 */
.L_x_22148:
        /* <DEDUP_REMOVED lines=12> */
.L_x_22154:
[----:B------:R-:W-:Y:S01]  /*c0e0*/  IMAD.MOV.U32 R0, RZ, RZ, 0x7f ;  /* 0x0000007fff007424 */ /* 0x000fe200078e00ff */
[----:B------:R-:W-:-:S04]  /*c0f0*/  ISETP.GT.U32.AND P0, PT, R2, 0x7f800000, PT ;  /* 0x7f8000000200780c */ /* 0x000fc80003f04070 */
[----:B------:R-:W-:-:S09]  /*c100*/  SEL R0, R0, 0x7c, P0 ;  /* 0x0000007c00007807 */ /* 0x000fd20000000000 */
.L_x_22155:
[----:B------:R-:W-:Y:S05]  /*c110*/  BSYNC.RECONVERGENT B0 ;  /* 0x0000000000007941 */ /* 0x000fea0003800200 */
.L_x_22153:
[----:B------:R-:W-:-:S04]  /*c120*/  SHF.R.U32.HI R3, RZ, 0x18, R3 ;  /* 0x00000018ff037819 */ /* 0x000fc80000011603 */
[----:B------:R-:W-:-:S05]  /*c130*/  LOP3.LUT R3, R0, 0x80, R3, 0xf8, !PT ;  /* 0x0000008000037812 */ /* 0x000fca00078ef803 */
[----:B------:R-:W-:Y:S01]  /*c140*/  STG.E.U8 desc[UR36][R16.64], R3 ;  /* 0x0000000310007986 */ /* 0x000fe2000c101124 */
[----:B------:R-:W-:Y:S05]  /*c150*/  EXIT ;  /* 0x000000000000794d */ /* 0x000fea0003800000 */
.L_x_22147:
[----:B------:R-:W0:Y:S02]  /*c160*/  I2F.S16 R0, R9 ;  /* 0x0000000900007306 */ /* 0x000e240000101400 */
[----:B0-----:R-:W-:-:S05]  /*c170*/  F2FP.BF16.F32.PACK_AB R0, RZ, R0 ;  /* 0x00000000ff00723e */ /* 0x001fca00000010ff */
[----:B------:R-:W-:Y:S01]  /*c180*/  STG.E.U16 desc[UR36][R16.64], R0 ;  /* 0x0000000010007986 */ /* 0x000fe2000c101524 */
[----:B------:R-:W-:Y:S05]  /*c190*/  EXIT ;  /* 0x000000000000794d */ /* 0x000fea0003800000 */
        .weak           $__internal_30_$__cuda_sm20_rem_s16
        .type           $__internal_30_$__cuda_sm20_rem_s16,@function
        .size           $__internal_30_$__cuda_sm20_rem_s16,(.L_x_49891 - $__internal_30_$__cuda_sm20_rem_s16)
$__internal_30_$__cuda_sm20_rem_s16:
        /* <DEDUP_REMOVED lines=16> */
[----:B------:R-:W-:Y:S02]  /*c2a0*/  IABS R7, R4 ;  /* 0x0000000400077213 */ /* 0x000fe40000000000 */
[----:B------:R-:W-:-:S03]  /*c2b0*/  IADD3 R4, PT, PT, -R5, RZ, RZ ;  /* 0x000000ff05047210 */ /* 0x000fc60007ffe1ff */
[----:B------:R-:W0:Y:S01]  /*c2c0*/  F2I.U32.TRUNC.NTZ R6, R6 ;  /* 0x0000000600067305 */ /* 0x000e22000020f000 */
[----:B------:R-:W-:Y:S01]  /*c2d0*/  IMAD.MOV R9, RZ, RZ, -R7 ;  /* 0x000000ffff097224 */ /* 0x000fe200078e0a07 */
[----:B0-----:R-:W-:-:S05]  /*c2e0*/  LOP3.LUT R7, R6, 0xffff, RZ, 0xc0, !PT ;  /* 0x0000ffff06077812 */ /* 0x001fca00078ec0ff */
[----:B------:R-:W-:-:S05]  /*c2f0*/  IMAD R7, R7, R9, R10 ;  /* 0x0000000907077224 */ /* 0x000fca00078e020a */
[----:B------:R-:W-:-:S05]  /*c300*/  LOP3.LUT R4, R4, R7, RZ, 0x3c, !PT ;  /* 0x0000000704047212 */ /* 0x000fca00078e3cff */
[----:B------:R-:W-:Y:S01]  /*c310*/  IMAD.IADD R9, R5, 0x1, R4 ;  /* 0x0000000105097824 */ /* 0x000fe200078e0204 */
[----:B------:R-:W-:Y:S01]  /*c320*/  MOV R4, R0 ;  /* 0x0000000000047202 */ /* 0x000fe20000000f00 */
[----:B------:R-:W-:Y:S02]  /*c330*/  IMAD.MOV.U32 R5, RZ, RZ, 0x0 ;  /* 0x00000000ff057424 */ /* 0x000fe400078e00ff */
[----:B------:R-:W-:Y:S02]  /*c340*/  @!P0 IMAD.MOV.U32 R9, RZ, RZ, -0x1 ;  /* 0xffffffffff098424 */ /* 0x000fe400078e00ff */
[----:B------:R-:W-:Y:S05]  /*c350*/  RET.REL.NODEC R4 `(_ZN2at6native18elementwise_kernelILi128ELi4EZNS0_15gpu_kernel_implINS0_13AUnaryFunctorIaaaZZZNS0_16fmod_kernel_cudaERNS_18TensorIteratorBaseEENKUlvE_clEvENKUlvE0_clEvEUlaaE_EEEEvS5_RKT_EUliE_EEviT1_) ;  /* 0xffffff3c04287950 */ /* 0x000fea0003c3ffff */
.L_x_22156:
        /* <DEDUP_REMOVED lines=10> */
.L_x_49891:


//--------------------- .text._ZN2at6native27unrolled_elementwise_kernelINS0_13AUnaryFunctorIaaaZZZNS0_16fmod_kernel_cudaERNS_18TensorIteratorBaseEENKUlvE_clEvENKUlvE0_clEvEUlaaE_EESt5arrayIPcLm2EELi4E23TrivialOffsetCalculatorILi1EjESD_NS0_6memory12LoadWithCastILi1EEENSE_13StoreWithCastILi1EEEEEviT_T0_T2_T3_T4_T5_ --------------------------
	.section	.text._ZN2at6native27unrolled_elementwise_kernelINS0_13AUnaryFunctorIaaaZZZNS0_16fmod_kernel_cudaERNS_18TensorIteratorBaseEENKUlvE_clEvENKUlvE0_clEvEUlaaE_EESt5arrayIPcLm2EELi4E23TrivialOffsetCalculatorILi1EjESD_NS0_6memory12LoadWithCastILi1EEENSE_13StoreWithCastILi1EEEEEviT_T0_T2_T3_T4_T5_,"ax",@progbits
	.align	128
        .global         _ZN2at6native27unrolled_elementwise_kernelINS0_13AUnaryFunctorIaaaZZZNS0_16fmod_kernel_cudaERNS_18TensorIteratorBaseEENKUlvE_clEvENKUlvE0_clEvEUlaaE_EESt5arrayIPcLm2EELi4E23TrivialOffsetCalculatorILi1EjESD_NS0_6memory12LoadWithCastILi1EEENSE_13StoreWithCastILi1EEEEEviT_T0_T2_T3_T4_T5_
        .type           _ZN2at6native27unrolled_elementwise_kernelINS0_13AUnaryFunctorIaaaZZZNS0_16fmod_kernel_cudaERNS_18TensorIteratorBaseEENKUlvE_clEvENKUlvE0_clEvEUlaaE_EESt5arrayIPcLm2EELi4E23TrivialOffsetCalculatorILi1EjESD_NS0_6memory12LoadWithCastILi1EEENSE_13StoreWithCastILi1EEEEEviT_T0_T2_T3_T4_T5_,@function
        .size           _ZN2at6native27unrolled_elementwise_kernelINS0_13AUnaryFunctorIaaaZZZNS0_16fmod_kernel_cudaERNS_18TensorIteratorBaseEENKUlvE_clEvENKUlvE0_clEvEUlaaE_EESt5arrayIPcLm2EELi4E23TrivialOffsetCalculatorILi1EjESD_NS0_6memory12LoadWithCastILi1EEENSE_13StoreWithCastILi1EEEEEviT_T0_T2_T3_T4_T5_,(.L_x_49892 - _ZN2at6native27unrolled_elementwise_kernelINS0_13AUnaryFunctorIaaaZZZNS0_16fmod_kernel_cudaERNS_18TensorIteratorBaseEENKUlvE_clEvENKUlvE0_clEvEUlaaE_EESt5arrayIPcLm2EELi4E23TrivialOffsetCalculatorILi1EjESD_NS0_6memory12LoadWithCastILi1EEENSE_13StoreWithCastILi1EEEEEviT_T0_T2_T3_T4_T5_)
        .other          _ZN2at6native27unrolled_elementwise_kernelINS0_13AUnaryFunctorIaaaZZZNS0_16fmod_kernel_cudaERNS_18TensorIteratorBaseEENKUlvE_clEvENKUlvE0_clEvEUlaaE_EESt5arrayIPcLm2EELi4E23TrivialOffsetCalculatorILi1EjESD_NS0_6memory12LoadWithCastILi1EEENSE_13StoreWithCastILi1EEEEEviT_T0_T2_T3_T4_T5_,@"STO_CUDA_ENTRY STV_DEFAULT"
_ZN2at6native27unrolled_elementwise_kernelINS0_13AUnaryFunctorIaaaZZZNS0_16fmod_kernel_cudaERNS_18TensorIteratorBaseEENKUlvE_clEvENKUlvE0_clEvEUlaaE_EESt5arrayIPcLm2EELi4E23TrivialOffsetCalculatorILi1EjESD_NS0_6memory12LoadWithCastILi1EEENSE_13StoreWithCastILi1EEEEEviT_T0_T2_T3_T4_T5_:
.text._ZN2at6native27unrolled_elementwise_kernelINS0_13AUnaryFunctorIaaaZZZNS0_16fmod_kernel_cudaERNS_18TensorIteratorBaseEENKUlvE_clEvENKUlvE0_clEvEUlaaE_EESt5arrayIPcLm2EELi4E23TrivialOffsetCalculatorILi1EjESD_NS0_6memory12LoadWithCastILi1EEENSE_13StoreWithCastILi1EEEEEviT_T0_T2_T3_T4_T5_:
        /* <DEDUP_REMOVED lines=31> */
.L_x_22162:
[----:B------:R3:W5:Y:S01]  /*01f0*/  LDG.E.U8 R0, desc[UR36][R4.64] ;  /* 0x0000002404007981 */ /* 0x000762000c1e1100 */
[----:B------:R-:W-:Y:S05]  /*0200*/  BRA `(.L_x_22164) ;  /* 0x0000000c00507947 */ /* 0x000fea0003800000 */
.L_x_22161:
        /* <DEDUP_REMOVED lines=8> */
.L_x_22166:
[----:B------:R1:W5:Y:S01]  /*0290*/  LDG.E.U8 R0, desc[UR36][R4.64] ;  /* 0x0000002404007981 */ /* 0x000362000c1e1100 */
[----:B------:R-:W-:Y:S05]  /*02a0*/  BRA `(.L_x_22164) ;  /* 0x0000000c00287947 */ /* 0x000fea0003800000 */
.L_x_22165:
[----:B------:R2:W5:Y:S01]  /*02b0*/  LDG.E.U16 R0, desc[UR36][R4.64] ;  /* 0x0000002404007981 */ /* 0x000562000c1e1500 */
[----:B------:R-:W-:Y:S05]  /*02c0*/  BRA `(.L_x_22164) ;  /* 0x0000000c00207947 */ /* 0x000fea0003800000 */
.L_x_22160:
        /* <DEDUP_REMOVED lines=9> */
.L_x_22168:
[----:B------:R-:W2:Y:S02]  /*0360*/  LDG.E.U16 R3, desc[UR36][R4.64] ;  /* 0x0000002404037981 */ /* 0x000ea4000c1e1500 */
[----:B--2---:R-:W-:-:S06]  /*0370*/  HADD2.F32 R3, -RZ, R3.H0_H0 ;  /* 0x20000003ff037230 */ /* 0x004fcc0000004100 */
[----:B------:R-:W0:Y:S02]  /*0380*/  F2I.FTZ.TRUNC.NTZ R3, R3 ;  /* 0x0000000300037305 */ /* 0x000e24000021f100 */
[----:B0-----:R-:W-:Y:S01]  /*0390*/  PRMT R0, R3, 0x7610, R0 ;  /* 0x0000761003007816 */ /* 0x001fe20000000000 */
[----:B------:R-:W-:Y:S06]  /*03a0*/  BRA `(.L_x_22164) ;  /* 0x0000000800e87947 */ /* 0x000fec0003800000 */
.L_x_22167:
        /* <DEDUP_REMOVED lines=9> */
.L_x_22170:
[----:B------:R-:W2:Y:S02]  /*0440*/  LDG.E.U16 R4, desc[UR36][R4.64] ;  /* 0x0000002404047981 */ /* 0x000ea4000c1e1500 */
[----:B--2---:R-:W-:-:S06]  /*0450*/  HADD2.F32 R3, -RZ, R4.H0_H0 ;  /* 0x20000004ff037230 */ /* 0x004fcc0000004100 */
[----:B------:R-:W0:Y:S02]  /*0460*/  F2I.FTZ.TRUNC.NTZ R3, R3 ;  /* 0x0000000300037305 */ /* 0x000e24000021f100 */
[----:B0-----:R-:W-:Y:S01]  /*0470*/  PRMT R0, R3, 0x7610, R0 ;  /* 0x0000761003007816 */ /* 0x001fe20000000000 */
[----:B------:R-:W-:Y:S06]  /*0480*/  BRA `(.L_x_22164) ;  /* 0x0000000800b07947 */ /* 0x000fec0003800000 */
.L_x_22169:
[----:B------:R-:W2:Y:S02]  /*0490*/  LDG.E.64 R4, desc[UR36][R4.64] ;  /* 0x0000002404047981 */ /* 0x000ea4000c1e1b00 */
[----:B--2---:R0:W1:Y:S02]  /*04a0*/  F2I.F64.TRUNC R0, R4 ;  /* 0x0000000400007311 */ /* 0x004064000030d100 */
[----:B01----:R-:W-:Y:S05]  /*04b0*/  BRA `(.L_x_22164) ;  /* 0x0000000800a47947 */ /* 0x003fea0003800000 */
.L_x_22159:
        /* <DEDUP_REMOVED lines=12> */
.L_x_22173:
[----:B------:R-:W2:Y:S02]  /*0580*/  LDG.E.64 R4, desc[UR36][R4.64] ;  /* 0x0000002404047981 */ /* 0x000ea4000c1e1b00 */
[----:B--2---:R0:W1:Y:S02]  /*0590*/  F2I.F64.TRUNC R0, R4 ;  /* 0x0000000400007311 */ /* 0x004064000030d100 */
[----:B01----:R-:W-:Y:S05]  /*05a0*/  BRA `(.L_x_22164) ;  /* 0x0000000800687947 */ /* 0x003fea0003800000 */
.L_x_22172:
        /* <DEDUP_REMOVED lines=27> */
.L_x_22175:
        /* <DEDUP_REMOVED lines=15> */
.L_x_22174:
[----:B------:R-:W2:Y:S02]  /*0850*/  LDG.E.U16 R3, desc[UR36][R4.64] ;  /* 0x0000002404037981 */ /* 0x000ea4000c1e1500 */
[----:B--2---:R-:W-:-:S06]  /*0860*/  IMAD.U32 R3, R3, 0x10000, RZ ;  /* 0x0001000003037824 */ /* 0x004fcc00078e00ff */
[----:B------:R-:W0:Y:S02]  /*0870*/  F2I.FTZ.TRUNC.NTZ R3, R3 ;  /* 0x0000000300037305 */ /* 0x000e24000021f100 */
[----:B0-----:R-:W-:Y:S01]  /*0880*/  PRMT R0, R3, 0x7610, R0 ;  /* 0x0000761003007816 */ /* 0x001fe20000000000 */
[----:B------:R-:W-:Y:S06]  /*0890*/  BRA `(.L_x_22164) ;  /* 0x0000000400ac7947 */ /* 0x000fec0003800000 */
.L_x_22171:
        /* <DEDUP_REMOVED lines=10> */
.L_x_22178:
        /* <DEDUP_REMOVED lines=21> */
.L_x_22182:
[----:B------:R-:W-:Y:S05]  /*0a90*/  BSYNC.RECONVERGENT B1 ;  /* 0x0000000000017941 */ /* 0x000fea0003800200 */
.L_x_22181:
[----:B------:R-:W-:Y:S01]  /*0aa0*/  IMAD.SHL.U32 R0, R0, 0x100000, RZ ;  /* 0x0010000000007824 */ /* 0x000fe200078e00ff */
[----:B------:R-:W-:-:S04]  /*0ab0*/  LEA R3, R3, 0x3b800000, 0x17 ;  /* 0x3b80000003037811 */ /* 0x000fc800078eb8ff */
[----:B------:R-:W-:-:S07]  /*0ac0*/  LOP3.LUT R3, R3, R0, R7, 0xfe, !PT ;  /* 0x0000000003037212 */ /* 0x000fce00078efe07 */
.L_x_22180:
[----:B------:R-:W-:Y:S05]  /*0ad0*/  BSYNC.RECONVERGENT B0 ;  /* 0x0000000000007941 */ /* 0x000fea0003800200 */
.L_x_22179:
[----:B------:R-:W0:Y:S02]  /*0ae0*/  F2I.FTZ.TRUNC.NTZ R3, R3 ;  /* 0x0000000300037305 */ /* 0x000e24000021f100 */
[----:B0-----:R-:W-:Y:S01]  /*0af0*/  PRMT R0, R3, 0x7610, R0 ;  /* 0x0000761003007816 */ /* 0x001fe20000000000 */
[----:B------:R-:W-:Y:S06]  /*0b00*/  BRA `(.L_x_22164) ;  /* 0x0000000400107947 */ /* 0x000fec0003800000 */
.L_x_22177:
        /* <DEDUP_REMOVED lines=21> */
.L_x_22186:
[----:B------:R-:W-:Y:S05]  /*0c60*/  BSYNC.RECONVERGENT B1 ;  /* 0x0000000000017941 */ /* 0x000fea0003800200 */
.L_x_22185:
[----:B------:R-:W-:Y:S01]  /*0c70*/  IMAD.SHL.U32 R0, R0, 0x200000, RZ ;  /* 0x0020000000007824 */ /* 0x000fe200078e00ff */
[----:B------:R-:W-:-:S04]  /*0c80*/  LEA R3, R3, 0x37800000, 0x17 ;  /* 0x3780000003037811 */ /* 0x000fc800078eb8ff */
[----:B------:R-:W-:-:S07]  /*0c90*/  LOP3.LUT R3, R3, R0, R7, 0xfe, !PT ;  /* 0x0000000003037212 */ /* 0x000fce00078efe07 */
.L_x_22184:
[----:B------:R-:W-:Y:S05]  /*0ca0*/  BSYNC.RECONVERGENT B0 ;  /* 0x0000000000007941 */ /* 0x000fea0003800200 */
.L_x_22183:
[----:B------:R-:W0:Y:S02]  /*0cb0*/  F2I.FTZ.TRUNC.NTZ R3, R3 ;  /* 0x0000000300037305 */ /* 0x000e24000021f100 */
[----:B0-----:R-:W-:Y:S01]  /*0cc0*/  PRMT R0, R3, 0x7610, R0 ;  /* 0x0000761003007816 */ /* 0x001fe20000000000 */
[----:B------:R-:W-:Y:S06]  /*0cd0*/  BRA `(.L_x_22164) ;  /* 0x00000000009c7947 */ /* 0x000fec0003800000 */
.L_x_22176:
[----:B------:R-:W-:-:S09]  /*0ce0*/  UISETP.NE.AND UP0, UPT, UR4, 0x1c, UPT ;  /* 0x0000001c0400788c */ /* 0x000fd2000bf05270 */
[----:B------:R-:W-:Y:S05]  /*0cf0*/  BRA.U !UP0, `(.L_x_22187) ;  /* 0x0000000108907547 */ /* 0x000fea000b800000 */
[----:B------:R-:W-:-:S09]  /*0d00*/  UISETP.NE.AND UP0, UPT, UR4, 0x1d, UPT ;  /* 0x0000001d0400788c */ /* 0x000fd2000bf05270 */
[----:B------:R-:W-:Y:S05]  /*0d10*/  BRA.U !UP0, `(.L_x_22188) ;  /* 0x0000000108807547 */ /* 0x000fea000b800000 */
[----:B------:R-:W-:-:S09]  /*0d20*/  UISETP.NE.AND UP0, UPT, UR4, 0x2c, UPT ;  /* 0x0000002c0400788c */ /* 0x000fd2000bf05270 */
[----:B------:R-:W-:Y:S05]  /*0d30*/  BRA.U !UP0, `(.L_x_22189) ;  /* 0x0000000108487547 */ /* 0x000fea000b800000 */
.L_x_22163:
        /* <DEDUP_REMOVED lines=16> */
.L_x_22190:
[----:B------:R-:W-:Y:S01]  /*0e40*/  PRMT R0, RZ, 0x7610, R0 ;  /* 0x00007610ff007816 */ /* 0x000fe20000000000 */
[----:B------:R-:W-:Y:S06]  /*0e50*/  BRA `(.L_x_22164) ;  /* 0x00000000003c7947 */ /* 0x000fec0003800000 */
.L_x_22189:
        /* <DEDUP_REMOVED lines=8> */
.L_x_22192:
[----:B------:R-:W-:Y:S05]  /*0ee0*/  BSYNC.RECONVERGENT B0 ;  /* 0x0000000000007941 */ /* 0x000fea0003800200 */
.L_x_22191:
[----:B------:R-:W0:Y:S02]  /*0ef0*/  F2I.FTZ.TRUNC.NTZ R3, R3 ;  /* 0x0000000300037305 */ /* 0x000e24000021f100 */
[----:B0-----:R-:W-:Y:S01]  /*0f00*/  PRMT R0, R3, 0x7610, R0 ;  /* 0x0000761003007816 */ /* 0x001fe20000000000 */
[----:B------:R-:W-:Y:S06]  /*0f10*/  BRA `(.L_x_22164) ;  /* 0x00000000000c7947 */ /* 0x000fec0003800000 */
.L_x_22188:
[----:B------:R0:W5:Y:S01]  /*0f20*/  LDG.E.U8 R0, desc[UR36][R4.64] ;  /* 0x0000002404007981 */ /* 0x000162000c1e1100 */
[----:B------:R-:W-:Y:S05]  /*0f30*/  BRA `(.L_x_22164) ;  /* 0x0000000000047947 */ /* 0x000fea0003800000 */
.L_x_22187:
[----:B------:R0:W5:Y:S02]  /*0f40*/  LDG.E.U8 R0, desc[UR36][R4.64] ;  /* 0x0000002404007981 */ /* 0x000164000c1e1100 */
.L_x_22164:
[----:B-1---5:R-:W-:Y:S01]  /*0f50*/  PRMT R0, R0, 0x8880, RZ ;  /* 0x0000888000007816 */ /* 0x022fe200000000ff */
[----:B------:R-:W-:-:S03]  /*0f60*/  VIADD R23, R25, 0x80 ;  /* 0x0000008019177836 */ /* 0x000fc60000000000 */
[----:B------:R-:W-:-:S07]  /*0f70*/  PRMT R22, R0, 0x7710, RZ ;  /* 0x0000771000167816 */ /* 0x000fce00000000ff */
.L_x_22158:
[----:B------:R-:W-:Y:S05]  /*0f80*/  BSYNC.RECONVERGENT B6 ;  /* 0x0000000000067941 */ /* 0x000fea0003800200 */
.L_x_22157:
        /* <DEDUP_REMOVED lines=23> */
.L_x_22198:
[----:B------:R0:W5:Y:S01]  /*1100*/  LDG.E.U8 R0, desc[UR36][R4.64] ;  /* 0x0000002404007981 */ /* 0x000162000c1e1100 */
[----:B------:R-:W-:Y:S05]  /*1110*/  BRA `(.L_x_22200) ;  /* 0x0000000c00507947 */ /* 0x000fea0003800000 */
.L_x_22197:
        /* <DEDUP_REMOVED lines=8> */
.L_x_22202:
[----:B------:R0:W5:Y:S01]  /*11a0*/  LDG.E.U8 R0, desc[UR36][R4.64] ;  /* 0x0000002404007981 */ /* 0x000162000c1e1100 */
[----:B------:R-:W-:Y:S05]  /*11b0*/  BRA `(.L_x_22200) ;  /* 0x0000000c00287947 */ /* 0x000fea0003800000 */
.L_x_22201:
[----:B------:R0:W5:Y:S01]  /*11c0*/  LDG.E.U16 R0, desc[UR36][R4.64] ;  /* 0x0000002404007981 */ /* 0x000162000c1e1500 */
[----:B------:R-:W-:Y:S05]  /*11d0*/  BRA `(.L_x_22200) ;  /* 0x0000000c00207947 */ /* 0x000fea0003800000 */
.L_x_22196:
        /* <DEDUP_REMOVED lines=9> */
.L_x_22204:
[----:B------:R-:W2:Y:S02]  /*1270*/  LDG.E.U16 R3, desc[UR36][R4.64] ;  /* 0x0000002404037981 */ /* 0x000ea4000c1e1500 */
[----:B--2---:R-:W-:-:S06]  /*1280*/  HADD2.F32 R3, -RZ, R3.H0_H0 ;  /* 0x20000003ff037230 */ /* 0x004fcc0000004100 */
[----:B------:R-:W0:Y:S02]  /*1290*/  F2I.FTZ.TRUNC.NTZ R3, R3 ;  /* 0x0000000300037305 */ /* 0x000e24000021f100 */
[----:B0-----:R-:W-:Y:S01]  /*12a0*/  PRMT R0, R3, 0x7610, R0 ;  /* 0x0000761003007816 */ /* 0x001fe20000000000 */
[----:B------:R-:W-:Y:S06]  /*12b0*/  BRA `(.L_x_22200) ;  /* 0x0000000800e87947 */ /* 0x000fec0003800000 */
.L_x_22203:
        /* <DEDUP_REMOVED lines=9> */
.L_x_22206:
[----:B------:R-:W2:Y:S02]  /*1350*/  LDG.E.U16 R4, desc[UR36][R4.64] ;  /* 0x0000002404047981 */ /* 0x000ea4000c1e1500 */
[----:B--2---:R-:W-:-:S06]  /*1360*/  HADD2.F32 R3, -RZ, R4.H0_H0 ;  /* 0x20000004ff037230 */ /* 0x004fcc0000004100 */
[----:B------:R-:W0:Y:S02]  /*1370*/  F2I.FTZ.TRUNC.NTZ R3, R3 ;  /* 0x0000000300037305 */ /* 0x000e24000021f100 */
[----:B0-----:R-:W-:Y:S01]  /*1380*/  PRMT R0, R3, 0x7610, R0 ;  /* 0x0000761003007816 */ /* 0x001fe20000000000 */
[----:B------:R-:W-:Y:S06]  /*1390*/  BRA `(.L_x_22200) ;  /* 0x0000000800b07947 */ /* 0x000fec0003800000 */
.L_x_22205:
[----:B------:R-:W2:Y:S02]  /*13a0*/  LDG.E.64 R4, desc[UR36][R4.64] ;  /* 0x0000002404047981 */ /* 0x000ea4000c1e1b00 */
[----:B--2---:R0:W1:Y:S02]  /*13b0*/  F2I.F64.TRUNC R0, R4 ;  /* 0x0000000400007311 */ /* 0x004064000030d100 */
[----:B01----:R-:W-:Y:S05]  /*13c0*/  BRA `(.L_x_22200) ;  /* 0x0000000800a47947 */ /* 0x003fea0003800000 */
.L_x_22195:
        /* <DEDUP_REMOVED lines=12> */
.L_x_22209:
[----:B------:R-:W2:Y:S02]  /*1490*/  LDG.E.64 R4, desc[UR36][R4.64] ;  /* 0x0000002404047981 */ /* 0x000ea4000c1e1b00 */
[----:B--2---:R0:W1:Y:S02]  /*14a0*/  F2I.F64.TRUNC R0, R4 ;  /* 0x0000000400007311 */ /* 0x004064000030d100 */
[----:B01----:R-:W-:Y:S05]  /*14b0*/  BRA `(.L_x_22200) ;  /* 0x0000000800687947 */ /* 0x003fea0003800000 */
.L_x_22208:
        /* <DEDUP_REMOVED lines=27> */
.L_x_22211:
        /* <DEDUP_REMOVED lines=15> */
.L_x_22210:
[----:B------:R-:W2:Y:S02]  /*1760*/  LDG.E.U16 R3, desc[UR36][R4.64] ;  /* 0x0000002404037981 */ /* 0x000ea4000c1e1500 */
[----:B--2---:R-:W-:-:S06]  /*1770*/  IMAD.U32 R3, R3, 0x10000, RZ ;  /* 0x0001000003037824 */ /* 0x004fcc00078e00ff */
[----:B------:R-:W0:Y:S02]  /*1780*/  F2I.FTZ.TRUNC.NTZ R3, R3 ;  /* 0x0000000300037305 */ /* 0x000e24000021f100 */
[----:B0-----:R-:W-:Y:S01]  /*1790*/  PRMT R0, R3, 0x7610, R0 ;  /* 0x0000761003007816 */ /* 0x001fe20000000000 */
[----:B------:R-:W-:Y:S06]  /*17a0*/  BRA `(.L_x_22200) ;  /* 0x0000000400ac7947 */ /* 0x000fec0003800000 */
.L_x_22207:
        /* <DEDUP_REMOVED lines=10> */
.L_x_22214:
        /* <DEDUP_REMOVED lines=21> */
.L_x_22218:
[----:B------:R-:W-:Y:S05]  /*19a0*/  BSYNC.RECONVERGENT B1 ;  /* 0x0000000000017941 */ /* 0x000fea0003800200 */
.L_x_22217:
[----:B------:R-:W-:Y:S01]  /*19b0*/  IMAD.SHL.U32 R0, R0, 0x100000, RZ ;  /* 0x0010000000007824 */ /* 0x000fe200078e00ff */
[----:B------:R-:W-:-:S04]  /*19c0*/  LEA R3, R3, 0x3b800000, 0x17 ;  /* 0x3b80000003037811 */ /* 0x000fc800078eb8ff */
[----:B------:R-:W-:-:S07]  /*19d0*/  LOP3.LUT R3, R3, R0, R7, 0xfe, !PT ;  /* 0x0000000003037212 */ /* 0x000fce00078efe07 */
.L_x_22216:
[----:B------:R-:W-:Y:S05]  /*19e0*/  BSYNC.RECONVERGENT B0 ;  /* 0x0000000000007941 */ /* 0x000fea0003800200 */
.L_x_22215:
[----:B------:R-:W0:Y:S02]  /*19f0*/  F2I.FTZ.TRUNC.NTZ R3, R3 ;  /* 0x0000000300037305 */ /* 0x000e24000021f100 */
[----:B0-----:R-:W-:Y:S01]  /*1a00*/  PRMT R0, R3, 0x7610, R0 ;  /* 0x0000761003007816 */ /* 0x001fe20000000000 */
[----:B------:R-:W-:Y:S06]  /*1a10*/  BRA `(.L_x_22200) ;  /* 0x0000000400107947 */ /* 0x000fec0003800000 */
.L_x_22213:
        /* <DEDUP_REMOVED lines=21> */
.L_x_22222:
[----:B------:R-:W-:Y:S05]  /*1b70*/  BSYNC.RECONVERGENT B1 ;  /* 0x0000000000017941 */ /* 0x000fea0003800200 */
.L_x_22221:
[----:B------:R-:W-:Y:S01]  /*1b80*/  IMAD.SHL.U32 R0, R0, 0x200000, RZ ;  /* 0x0020000000007824 */ /* 0x000fe200078e00ff */
[----:B------:R-:W-:-:S04]  /*1b90*/  LEA R3, R3, 0x37800000, 0x17 ;  /* 0x3780000003037811 */ /* 0x000fc800078eb8ff */
[----:B------:R-:W-:-:S07]  /*1ba0*/  LOP3.LUT R3, R3, R0, R7, 0xfe, !PT ;  /* 0x0000000003037212 */ /* 0x000fce00078efe07 */
.L_x_22220:
[----:B------:R-:W-:Y:S05]  /*1bb0*/  BSYNC.RECONVERGENT B0 ;  /* 0x0000000000007941 */ /* 0x000fea0003800200 */
.L_x_22219:
[----:B------:R-:W0:Y:S02]  /*1bc0*/  F2I.FTZ.TRUNC.NTZ R3, R3 ;  /* 0x0000000300037305 */ /* 0x000e24000021f100 */
[----:B0-----:R-:W-:Y:S01]  /*1bd0*/  PRMT R0, R3, 0x7610, R0 ;  /* 0x0000761003007816 */ /* 0x001fe20000000000 */
[----:B------:R-:W-:Y:S06]  /*1be0*/  BRA `(.L_x_22200) ;  /* 0x00000000009c7947 */ /* 0x000fec0003800000 */
.L_x_22212:
        /* <DEDUP_REMOVED lines=14> */
.L_x_22226:
[----:B------:R-:W-:Y:S05]  /*1cd0*/  BSYNC.RECONVERGENT B0 ;  /* 0x0000000000007941 */ /* 0x000fea0003800200 */
.L_x_22225:
[----:B------:R-:W0:Y:S02]  /*1ce0*/  F2I.FTZ.TRUNC.NTZ R3, R3 ;  /* 0x0000000300037305 */ /* 0x000e24000021f100 */
[----:B0-----:R-:W-:Y:S01]  /*1cf0*/  PRMT R0, R3, 0x7610, R0 ;  /* 0x0000761003007816 */ /* 0x001fe20000000000 */
[----:B------:R-:W-:Y:S06]  /*1d00*/  BRA `(.L_x_22200) ;  /* 0x0000000000547947 */ /* 0x000fec0003800000 */
.L_x_22199:
        /* <DEDUP_REMOVED lines=16> */
.L_x_22227:
[----:B------:R-:W-:Y:S01]  /*1e10*/  PRMT R0, RZ, 0x7610, R0 ;  /* 0x00007610ff007816 */ /* 0x000fe20000000000 */
[----:B------:R-:W-:Y:S06]  /*1e20*/  BRA `(.L_x_22200) ;  /* 0x00000000000c7947 */ /* 0x000fec0003800000 */
.L_x_22224:
[----:B------:R1:W5:Y:S01]  /*1e30*/  LDG.E.U8 R0, desc[UR36][R4.64] ;  /* 0x0000002404007981 */ /* 0x000362000c1e1100 */
[----:B------:R-:W-:Y:S05]  /*1e40*/  BRA `(.L_x_22200) ;  /* 0x0000000000047947 */ /* 0x000fea0003800000 */
.L_x_22223:
[----:B------:R0:W5:Y:S02]  /*1e50*/  LDG.E.U8 R0, desc[UR36][R4.64] ;  /* 0x0000002404007981 */ /* 0x000164000c1e1100 */
.L_x_22200:
[----:B-1--45:R-:W-:Y:S01]  /*1e60*/  PRMT R0, R0, 0x8880, RZ ;  /* 0x0000888000007816 */ /* 0x032fe200000000ff */
[----:B------:R-:W-:-:S03]  /*1e70*/  VIADD R23, R23, 0x80 ;  /* 0x0000008017177836 */ /* 0x000fc60000000000 */
[----:B------:R-:W-:-:S07]  /*1e80*/  PRMT R19, R0, 0x7710, RZ ;  /* 0x0000771000137816 */ /* 0x000fce00000000ff */
.L_x_22194:
[----:B------:R-:W-:Y:S05]  /*1e90*/  BSYNC.RECONVERGENT B6 ;  /* 0x0000000000067941 */ /* 0x000fea0003800200 */
.L_x_22193:
        /* <DEDUP_REMOVED lines=23> */
.L_x_22233:
[----:B------:R0:W5:Y:S01]  /*2010*/  LDG.E.U8 R0, desc[UR36][R4.64] ;  /* 0x0000002404007981 */ /* 0x000162000c1e1100 */
[----:B------:R-:W-:Y:S05]  /*2020*/  BRA `(.L_x_22235) ;  /* 0x0000000c00507947 */ /* 0x000fea0003800000 */
.L_x_22232:
        /* <DEDUP_REMOVED lines=8> */
.L_x_22237:
[----:B------:R0:W5:Y:S01]  /*20b0*/  LDG.E.U8 R0, desc[UR36][R4.64] ;  /* 0x0000002404007981 */ /* 0x000162000c1e1100 */
[----:B------:R-:W-:Y:S05]  /*20c0*/  BRA `(.L_x_22235) ;  /* 0x0000000c00287947 */ /* 0x000fea0003800000 */
.L_x_22236:
[----:B------:R0:W5:Y:S01]  /*20d0*/  LDG.E.U16 R0, desc[UR36][R4.64] ;  /* 0x0000002404007981 */ /* 0x000162000c1e1500 */
[----:B------:R-:W-:Y:S05]  /*20e0*/  BRA `(.L_x_22235) ;  /* 0x0000000c00207947 */ /* 0x000fea0003800000 */
.L_x_22231:
        /* <DEDUP_REMOVED lines=9> */
.L_x_22239:
[----:B------:R-:W2:Y:S02]  /*2180*/  LDG.E.U16 R3, desc[UR36][R4.64] ;  /* 0x0000002404037981 */ /* 0x000ea4000c1e1500 */
[----:B--2---:R-:W-:-:S06]  /*2190*/  HADD2.F32 R3, -RZ, R3.H0_H0 ;  /* 0x20000003ff037230 */ /* 0x004fcc0000004100 */
[----:B------:R-:W0:Y:S02]  /*21a0*/  F2I.FTZ.TRUNC.NTZ R3, R3 ;  /* 0x0000000300037305 */ /* 0x000e24000021f100 */
[----:B0-----:R-:W-:Y:S01]  /*21b0*/  PRMT R0, R3, 0x7610, R0 ;  /* 0x0000761003007816 */ /* 0x001fe20000000000 */
[----:B------:R-:W-:Y:S06]  /*21c0*/  BRA `(.L_x_22235) ;  /* 0x0000000800e87947 */ /* 0x000fec0003800000 */
.L_x_22238:
        /* <DEDUP_REMOVED lines=9> */
.L_x_22241:
[----:B------:R-:W2:Y:S02]  /*2260*/  LDG.E.U16 R4, desc[UR36][R4.64] ;  /* 0x0000002404047981 */ /* 0x000ea4000c1e1500 */
[----:B--2---:R-:W-:-:S06]  /*2270*/  HADD2.F32 R3, -RZ, R4.H0_H0 ;  /* 0x20000004ff037230 */ /* 0x004fcc0000004100 */
[----:B------:R-:W0:Y:S02]  /*2280*/  F2I.FTZ.TRUNC.NTZ R3, R3 ;  /* 0x0000000300037305 */ /* 0x000e24000021f100 */
[----:B0-----:R-:W-:Y:S01]  /*2290*/  PRMT R0, R3, 0x7610, R0 ;  /* 0x0000761003007816 */ /* 0x001fe20000000000 */
[----:B------:R-:W-:Y:S06]  /*22a0*/  BRA `(.L_x_22235) ;  /* 0x0000000800b07947 */ /* 0x000fec0003800000 */
.L_x_22240:
[----:B------:R-:W2:Y:S02]  /*22b0*/  LDG.E.64 R4, desc[UR36][R4.64] ;  /* 0x0000002404047981 */ /* 0x000ea4000c1e1b00 */
[----:B--2---:R0:W1:Y:S02]  /*22c0*/  F2I.F64.TRUNC R0, R4 ;  /* 0x0000000400007311 */ /* 0x004064000030d100 */
[----:B01----:R-:W-:Y:S05]  /*22d0*/  BRA `(.L_x_22235) ;  /* 0x0000000800a47947 */ /* 0x003fea0003800000 */
.L_x_22230:
        /* <DEDUP_REMOVED lines=12> */
.L_x_22244:
[----:B------:R-:W2:Y:S02]  /*23a0*/  LDG.E.64 R4, desc[UR36][R4.64] ;  /* 0x0000002404047981 */ /* 0x000ea4000c1e1b00 */
[----:B--2---:R3:W4:Y:S02]  /*23b0*/  F2I.F64.TRUNC R0, R4 ;  /* 0x0000000400007311 */ /* 0x004724000030d100 */
[----:B---34-:R-:W-:Y:S05]  /*23c0*/  BRA `(.L_x_22235) ;  /* 0x0000000800687947 */ /* 0x018fea0003800000 */
.L_x_22243:
        /* <DEDUP_REMOVED lines=27> */
.L_x_22246:
        /* <DEDUP_REMOVED lines=15> */
.L_x_22245:
[----:B------:R-:W2:Y:S02]  /*2670*/  LDG.E.U16 R3, desc[UR36][R4.64] ;  /* 0x0000002404037981 */ /* 0x000ea4000c1e1500 */
[----:B--2---:R-:W-:-:S06]  /*2680*/  IMAD.U32 R3, R3, 0x10000, RZ ;  /* 0x0001000003037824 */ /* 0x004fcc00078e00ff */
[----:B------:R-:W0:Y:S02]  /*2690*/  F2I.FTZ.TRUNC.NTZ R3, R3 ;  /* 0x0000000300037305 */ /* 0x000e24000021f100 */
[----:B0-----:R-:W-:Y:S01]  /*26a0*/  PRMT R0, R3, 0x7610, R0 ;  /* 0x0000761003007816 */ /* 0x001fe20000000000 */
[----:B------:R-:W-:Y:S06]  /*26b0*/  BRA `(.L_x_22235) ;  /* 0x0000000400ac7947 */ /* 0x000fec0003800000 */
.L_x_22242:
        /* <DEDUP_REMOVED lines=10> */
.L_x_22249:
        /* <DEDUP_REMOVED lines=21> */
.L_x_22253:
[----:B------:R-:W-:Y:S05]  /*28b0*/  BSYNC.RECONVERGENT B1 ;  /* 0x0000000000017941 */ /* 0x000fea0003800200 */
.L_x_22252:
[----:B------:R-:W-:Y:S01]  /*28c0*/  IMAD.SHL.U32 R0, R0, 0x100000, RZ ;  /* 0x0010000000007824 */ /* 0x000fe200078e00ff */
[----:B------:R-:W-:-:S04]  /*28d0*/  LEA R3, R3, 0x3b800000, 0x17 ;  /* 0x3b80000003037811 */ /* 0x000fc800078eb8ff */
[----:B------:R-:W-:-:S07]  /*28e0*/  LOP3.LUT R3, R3, R0, R7, 0xfe, !PT ;  /* 0x0000000003037212 */ /* 0x000fce00078efe07 */
.L_x_22251:
[----:B------:R-:W-:Y:S05]  /*28f0*/  BSYNC.RECONVERGENT B0 ;  /* 0x0000000000007941 */ /* 0x000fea0003800200 */
.L_x_22250:
[----:B------:R-:W0:Y:S02]  /*2900*/  F2I.FTZ.TRUNC.NTZ R3, R3 ;  /* 0x0000000300037305 */ /* 0x000e24000021f100 */
[----:B0-----:R-:W-:Y:S01]  /*2910*/  PRMT R0, R3, 0x7610, R0 ;  /* 0x0000761003007816 */ /* 0x001fe20000000000 */
[----:B------:R-:W-:Y:S06]  /*2920*/  BRA `(.L_x_22235) ;  /* 0x0000000400107947 */ /* 0x000fec0003800000 */
.L_x_22248:
        /* <DEDUP_REMOVED lines=21> */
.L_x_22257:
[----:B------:R-:W-:Y:S05]  /*2a80*/  BSYNC.RECONVERGENT B1 ;  /* 0x0000000000017941 */ /* 0x000fea0003800200 */
.L_x_22256:
[----:B------:R-:W-:Y:S01]  /*2a90*/  IMAD.SHL.U32 R0, R0, 0x200000, RZ ;  /* 0x0020000000007824 */ /* 0x000fe200078e00ff */
[----:B------:R-:W-:-:S04]  /*2aa0*/  LEA R3, R3, 0x37800000, 0x17 ;  /* 0x3780000003037811 */ /* 0x000fc800078eb8ff */
[----:B------:R-:W-:-:S07]  /*2ab0*/  LOP3.LUT R3, R3, R0, R7, 0xfe, !PT ;  /* 0x0000000003037212 */ /* 0x000fce00078efe07 */
.L_x_22255:
[----:B------:R-:W-:Y:S05]  /*2ac0*/  BSYNC.RECONVERGENT B0 ;  /* 0x0000000000007941 */ /* 0x000fea0003800200 */
.L_x_22254:
[----:B------:R-:W0:Y:S02]  /*2ad0*/  F2I.FTZ.TRUNC.NTZ R3, R3 ;  /* 0x0000000300037305 */ /* 0x000e24000021f100 */
[----:B0-----:R-:W-:Y:S01]  /*2ae0*/  PRMT R0, R3, 0x7610, R0 ;  /* 0x0000761003007816 */ /* 0x001fe20000000000 */
[----:B------:R-:W-:Y:S06]  /*2af0*/  BRA `(.L_x_22235) ;  /* 0x00000000009c7947 */ /* 0x000fec0003800000 */
.L_x_22247:
        /* <DEDUP_REMOVED lines=14> */
.L_x_22261:
[----:B------:R-:W-:Y:S05]  /*2be0*/  BSYNC.RECONVERGENT B0 ;  /* 0x0000000000007941 */ /* 0x000fea0003800200 */
.L_x_22260:
[----:B------:R-:W0:Y:S02]  /*2bf0*/  F2I.FTZ.TRUNC.NTZ R3, R3 ;  /* 0x0000000300037305 */ /* 0x000e24000021f100 */
[----:B0-----:R-:W-:Y:S01]  /*2c00*/  PRMT R0, R3, 0x7610, R0 ;  /* 0x0000761003007816 */ /* 0x001fe20000000000 */
[----:B------:R-:W-:Y:S06]  /*2c10*/  BRA `(.L_x_22235) ;  /* 0x0000000000547947 */ /* 0x000fec0003800000 */
.L_x_22234:
        /* <DEDUP_REMOVED lines=16> */
.L_x_22262:
[----:B------:R-:W-:Y:S01]  /*2d20*/  PRMT R0, RZ, 0x7610, R0 ;  /* 0x00007610ff007816 */ /* 0x000fe20000000000 */
[----:B------:R-:W-:Y:S06]  /*2d30*/  BRA `(.L_x_22235) ;  /* 0x00000000000c7947 */ /* 0x000fec0003800000 */
.L_x_22259:
[----:B------:R2:W5:Y:S01]  /*2d40*/  LDG.E.U8 R0, desc[UR36][R4.64] ;  /* 0x0000002404007981 */ /* 0x000562000c1e1100 */
[----:B------:R-:W-:Y:S05]  /*2d50*/  BRA `(.L_x_22235) ;  /* 0x0000000000047947 */ /* 0x000fea0003800000 */
.L_x_22258:
[----:B------:R1:W5:Y:S02]  /*2d60*/  LDG.E.U8 R0, desc[UR36][R4.64] ;  /* 0x0000002404007981 */ /* 0x000364000c1e1100 */
.L_x_22235:
[----:B-1--45:R-:W-:Y:S01]  /*2d70*/  PRMT R0, R0, 0x8880, RZ ;  /* 0x0000888000007816 */ /* 0x032fe200000000ff */
[----:B------:R-:W-:-:S03]  /*2d80*/  VIADD R23, R23, 0x80 ;  /* 0x0000008017177836 */ /* 0x000fc60000000000 */
[----:B------:R-:W-:-:S07]  /*2d90*/  PRMT R17, R0, 0x7710, RZ ;  /* 0x0000771000117816 */ /* 0x000fce00000000ff */
.L_x_22229:
[----:B------:R-:W-:Y:S05]  /*2da0*/  BSYNC.RECONVERGENT B6 ;  /* 0x0000000000067941 */ /* 0x000fea0003800200 */
.L_x_22228:
        /* <DEDUP_REMOVED lines=24> */
.L_x_22268:
[----:B------:R0:W5:Y:S01]  /*2f30*/  LDG.E.U8 R0, desc[UR36][R4.64] ;  /* 0x0000002404007981 */ /* 0x000162000c1e1100 */
[----:B------:R-:W-:Y:S05]  /*2f40*/  BRA `(.L_x_22270) ;  /* 0x0000000c00507947 */ /* 0x000fea0003800000 */
.L_x_22267:
        /* <DEDUP_REMOVED lines=8> */
.L_x_22272:
[----:B------:R0:W5:Y:S01]  /*2fd0*/  LDG.E.U8 R0, desc[UR36][R4.64] ;  /* 0x0000002404007981 */ /* 0x000162000c1e1100 */
[----:B------:R-:W-:Y:S05]  /*2fe0*/  BRA `(.L_x_22270) ;  /* 0x0000000c00287947 */ /* 0x000fea0003800000 */
.L_x_22271:
[----:B------:R0:W5:Y:S01]  /*2ff0*/  LDG.E.U16 R0, desc[UR36][R4.64] ;  /* 0x0000002404007981 */ /* 0x000162000c1e1500 */
[----:B------:R-:W-:Y:S05]  /*3000*/  BRA `(.L_x_22270) ;  /* 0x0000000c00207947 */ /* 0x000fea0003800000 */
.L_x_22266:
        /* <DEDUP_REMOVED lines=9> */
.L_x_22274:
[----:B------:R-:W2:Y:S02]  /*30a0*/  LDG.E.U16 R3, desc[UR36][R4.64] ;  /* 0x0000002404037981 */ /* 0x000ea4000c1e1500 */
[----:B--2---:R-:W-:-:S06]  /*30b0*/  HADD2.F32 R3, -RZ, R3.H0_H0 ;  /* 0x20000003ff037230 */ /* 0x004fcc0000004100 */
[----:B------:R-:W0:Y:S02]  /*30c0*/  F2I.FTZ.TRUNC.NTZ R3, R3 ;  /* 0x0000000300037305 */ /* 0x000e24000021f100 */
[----:B0-----:R-:W-:Y:S01]  /*30d0*/  PRMT R0, R3, 0x7610, R0 ;  /* 0x0000761003007816 */ /* 0x001fe20000000000 */
[----:B------:R-:W-:Y:S06]  /*30e0*/  BRA `(.L_x_22270) ;  /* 0x0000000800e87947 */ /* 0x000fec0003800000 */
.L_x_22273:
        /* <DEDUP_REMOVED lines=9> */
.L_x_22276:
[----:B------:R-:W2:Y:S02]  /*3180*/  LDG.E.U16 R4, desc[UR36][R4.64] ;  /* 0x0000002404047981 */ /* 0x000ea4000c1e1500 */
[----:B--2---:R-:W-:-:S06]  /*3190*/  HADD2.F32 R3, -RZ, R4.H0_H0 ;  /* 0x20000004ff037230 */ /* 0x004fcc0000004100 */
[----:B------:R-:W0:Y:S02]  /*31a0*/  F2I.FTZ.TRUNC.NTZ R3, R3 ;  /* 0x0000000300037305 */ /* 0x000e24000021f100 */
[----:B0-----:R-:W-:Y:S01]  /*31b0*/  PRMT R0, R3, 0x7610, R0 ;  /* 0x0000761003007816 */ /* 0x001fe20000000000 */
[----:B------:R-:W-:Y:S06]  /*31c0*/  BRA `(.L_x_22270) ;  /* 0x0000000800b07947 */ /* 0x000fec0003800000 */
.L_x_22275:
[----:B------:R-:W2:Y:S02]  /*31d0*/  LDG.E.64 R4, desc[UR36][R4.64] ;  /* 0x0000002404047981 */ /* 0x000ea4000c1e1b00 */
[----:B--2---:R0:W2:Y:S02]  /*31e0*/  F2I.F64.TRUNC R0, R4 ;  /* 0x0000000400007311 */ /* 0x0040a4000030d100 */
[----:B0-2---:R-:W-:Y:S05]  /*31f0*/  BRA `(.L_x_22270) ;  /* 0x0000000800a47947 */ /* 0x005fea0003800000 */
.L_x_22265:
        /* <DEDUP_REMOVED lines=12> */
.L_x_22279:
[----:B------:R-:W2:Y:S02]  /*32c0*/  LDG.E.64 R4, desc[UR36][R4.64] ;  /* 0x0000002404047981 */ /* 0x000ea4000c1e1b00 */
[----:B--2---:R4:W0:Y:S02]  /*32d0*/  F2I.F64.TRUNC R0, R4 ;  /* 0x0000000400007311 */ /* 0x004824000030d100 */
[----:B0---4-:R-:W-:Y:S05]  /*32e0*/  BRA `(.L_x_22270) ;  /* 0x0000000800687947 */ /* 0x011fea0003800000 */
.L_x_22278:
        /* <DEDUP_REMOVED lines=27> */
.L_x_22281:
        /* <DEDUP_REMOVED lines=15> */
.L_x_22280:
[----:B------:R-:W2:Y:S02]  /*3590*/  LDG.E.U16 R3, desc[UR36][R4.64] ;  /* 0x0000002404037981 */ /* 0x000ea4000c1e1500 */
[----:B--2---:R-:W-:-:S06]  /*35a0*/  IMAD.U32 R3, R3, 0x10000, RZ ;  /* 0x0001000003037824 */ /* 0x004fcc00078e00ff */
[----:B------:R-:W0:Y:S02]  /*35b0*/  F2I.FTZ.TRUNC.NTZ R3, R3 ;  /* 0x0000000300037305 */ /* 0x000e24000021f100 */
[----:B0-----:R-:W-:Y:S01]  /*35c0*/  PRMT R0, R3, 0x7610, R0 ;  /* 0x0000761003007816 */ /* 0x001fe20000000000 */
[----:B------:R-:W-:Y:S06]  /*35d0*/  BRA `(.L_x_22270) ;  /* 0x0000000400ac7947 */ /* 0x000fec0003800000 */
.L_x_22277:
        /* <DEDUP_REMOVED lines=10> */
.L_x_22284:
        /* <DEDUP_REMOVED lines=21> */
.L_x_22288:
[----:B------:R-:W-:Y:S05]  /*37d0*/  BSYNC.RECONVERGENT B1 ;  /* 0x0000000000017941 */ /* 0x000fea0003800200 */
.L_x_22287:
[----:B------:R-:W-:Y:S01]  /*37e0*/  IMAD.SHL.U32 R0, R0, 0x100000, RZ ;  /* 0x0010000000007824 */ /* 0x000fe200078e00ff */
[----:B------:R-:W-:-:S04]  /*37f0*/  LEA R3, R3, 0x3b800000, 0x17 ;  /* 0x3b80000003037811 */ /* 0x000fc800078eb8ff */
[----:B------:R-:W-:-:S07]  /*3800*/  LOP3.LUT R3, R3, R0, R7, 0xfe, !PT ;  /* 0x0000000003037212 */ /* 0x000fce00078efe07 */
.L_x_22286:
[----:B------:R-:W-:Y:S05]  /*3810*/  BSYNC.RECONVERGENT B0 ;  /* 0x0000000000007941 */ /* 0x000fea0003800200 */
.L_x_22285:
[----:B------:R-:W0:Y:S02]  /*3820*/  F2I.FTZ.TRUNC.NTZ R3, R3 ;  /* 0x0000000300037305 */ /* 0x000e24000021f100 */
[----:B0-----:R-:W-:Y:S01]  /*3830*/  PRMT R0, R3, 0x7610, R0 ;  /* 0x0000761003007816 */ /* 0x001fe20000000000 */
[----:B------:R-:W-:Y:S06]  /*3840*/  BRA `(.L_x_22270) ;  /* 0x0000000400107947 */ /* 0x000fec0003800000 */
.L_x_22283:
        /* <DEDUP_REMOVED lines=21> */
.L_x_22292:
[----:B------:R-:W-:Y:S05]  /*39a0*/  BSYNC.RECONVERGENT B1 ;  /* 0x0000000000017941 */ /* 0x000fea0003800200 */
.L_x_22291:
[----:B------:R-:W-:Y:S01]  /*39b0*/  IMAD.SHL.U32 R0, R0, 0x200000, RZ ;  /* 0x0020000000007824 */ /* 0x000fe200078e00ff */
[----:B------:R-:W-:-:S04]  /*39c0*/  LEA R3, R3, 0x37800000, 0x17 ;  /* 0x3780000003037811 */ /* 0x000fc800078eb8ff */
[----:B------:R-:W-:-:S07]  /*39d0*/  LOP3.LUT R3, R3, R0, R7, 0xfe, !PT ;  /* 0x0000000003037212 */ /* 0x000fce00078efe07 */
.L_x_22290:
[----:B------:R-:W-:Y:S05]  /*39e0*/  BSYNC.RECONVERGENT B0 ;  /* 0x0000000000007941 */ /* 0x000fea0003800200 */
.L_x_22289:
[----:B------:R-:W0:Y:S02]  /*39f0*/  F2I.FTZ.TRUNC.NTZ R3, R3 ;  /* 0x0000000300037305 */ /* 0x000e24000021f100 */
[----:B0-----:R-:W-:Y:S01]  /*3a00*/  PRMT R0, R3, 0x7610, R0 ;  /* 0x0000761003007816 */ /* 0x001fe20000000000 */
[----:B------:R-:W-:Y:S06]  /*3a10*/  BRA `(.L_x_22270) ;  /* 0x00000000009c7947 */ /* 0x000fec0003800000 */
.L_x_22282:
        /* <DEDUP_REMOVED lines=14> */
.L_x_22296:
[----:B------:R-:W-:Y:S05]  /*3b00*/  BSYNC.RECONVERGENT B0 ;  /* 0x0000000000007941 */ /* 0x000fea0003800200 */
.L_x_22295:
[----:B------:R-:W0:Y:S02]  /*3b10*/  F2I.FTZ.TRUNC.NTZ R3, R3 ;  /* 0x0000000300037305 */ /* 0x000e24000021f100 */
[----:B0-----:R-:W-:Y:S01]  /*3b20*/  PRMT R0, R3, 0x7610, R0 ;  /* 0x0000761003007816 */ /* 0x001fe20000000000 */
[----:B------:R-:W-:Y:S06]  /*3b30*/  BRA `(.L_x_22270) ;  /* 0x0000000000547947 */ /* 0x000fec0003800000 */
.L_x_22269:
        /* <DEDUP_REMOVED lines=16> */
.L_x_22297:
[----:B------:R-:W-:Y:S01]  /*3c40*/  PRMT R0, RZ, 0x7610, R0 ;  /* 0x00007610ff007816 */ /* 0x000fe20000000000 */
[----:B------:R-:W-:Y:S06]  /*3c50*/  BRA `(.L_x_22270) ;  /* 0x00000000000c7947 */ /* 0x000fec0003800000 */
.L_x_22294:
[----:B------:R3:W5:Y:S01]  /*3c60*/  LDG.E.U8 R0, desc[UR36][R4.64] ;  /* 0x0000002404007981 */ /* 0x000762000c1e1100 */
[----:B------:R-:W-:Y:S05]  /*3c70*/  BRA `(.L_x_22270) ;  /* 0x0000000000047947 */ /* 0x000fea0003800000 */
.L_x_22293:
[----:B------:R2:W5:Y:S02]  /*3c80*/  LDG.E.U8 R0, desc[UR36][R4.64] ;  /* 0x0000002404007981 */ /* 0x000564000c1e1100 */
.L_x_22270:
[----:B0-2--5:R-:W-:-:S04]  /*3c90*/  PRMT R0, R0, 0x8880, RZ ;  /* 0x0000888000007816 */ /* 0x025fc800000000ff */
[----:B------:R-:W-:-:S07]  /*3ca0*/  PRMT R0, R0, 0x7710, RZ ;  /* 0x0000771000007816 */ /* 0x000fce00000000ff */
.L_x_22264:
[----:B------:R-:W-:Y:S05]  /*3cb0*/  BSYNC.RECONVERGENT B6 ;  /* 0x0000000000067941 */ /* 0x000fea0003800200 */
.L_x_22263:
[----:B------:R-:W-:Y:S01]  /*3cc0*/  ISETP.GE.AND P0, PT, R25, R16, PT ;  /* 0x000000101900720c */ /* 0x000fe20003f06270 */
[----:B------:R-:W-:-:S12]  /*3cd0*/  BSSY.RECONVERGENT B0, `(.L_x_22298) ;  /* 0x0000007000007945 */ /* 0x000fd80003800200 */
[----:B------:R-:W-:Y:S05]  /*3ce0*/  @P0 BRA `(.L_x_22299) ;  /* 0x0000000000140947 */ /* 0x000fea0003800000 */
[----:B0-234-:R-:W-:Y:S02]  /*3cf0*/  PRMT R5, R22, 0x9910, RZ ;  /* 0x0000991016057816 */ /* 0x01dfe400000000ff */
[----:B-1----:R-:W-:Y:S02]  /*3d00*/  PRMT R6, R18, 0x8880, RZ ;  /* 0x0000888012067816 */ /* 0x002fe400000000ff */
[----:B------:R-:W-:-:S07]  /*3d10*/  MOV R4, 0x3d30 ;  /* 0x00003d3000047802 */ /* 0x000fce0000000f00 */
[----:B------:R-:W-:Y:S05]  /*3d20*/  CALL.REL.NOINC `($__internal_31_$__cuda_sm20_rem_s16) ;  /* 0x0000004000847944 */ /* 0x000fea0003c00000 */
[----:B------:R-:W-:-:S07]  /*3d30*/  IMAD.MOV.U32 R3, RZ, RZ, R6 ;  /* 0x000000ffff037224 */ /* 0x000fce00078e0006 */
.L_x_22299:
[----:B------:R-:W-:Y:S05]  /*3d40*/  BSYNC.RECONVERGENT B0 ;  /* 0x0000000000007941 */ /* 0x000fea0003800200 */
.L_x_22298:
[----:B------:R-:W-:Y:S01]  /*3d50*/  VIADD R23, R25, 0x80 ;  /* 0x0000008019177836 */ /* 0x000fe20000000000 */
[----:B------:R-:W-:Y:S04]  /*3d60*/  BSSY.RECONVERGENT B0, `(.L_x_22300) ;  /* 0x0000008000007945 */ /* 0x000fe80003800200 */
[----:B------:R-:W-:-:S13]  /*3d70*/  ISETP.GE.AND P0, PT, R23, R16, PT ;  /* 0x000000101700720c */ /* 0x000fda0003f06270 */
[----:B------:R-:W-:Y:S05]  /*3d80*/  @P0 BRA `(.L_x_22301) ;  /* 0x0000000000140947 */ /* 0x000fea0003800000 */
[----:B0-234-:R-:W-:Y:S02]  /*3d90*/  PRMT R5, R19, 0x9910, RZ ;  /* 0x0000991013057816 */ /* 0x01dfe400000000ff */
[----:B-1----:R-:W-:Y:S02]  /*3da0*/  PRMT R6, R18, 0x8880, RZ ;  /* 0x0000888012067816 */ /* 0x002fe400000000ff */
[----:B------:R-:W-:-:S07]  /*3db0*/  MOV R4, 0x3dd0 ;  /* 0x00003dd000047802 */ /* 0x000fce0000000f00 */
[----:B------:R-:W-:Y:S05]  /*3dc0*/  CALL.REL.NOINC `($__internal_31_$__cuda_sm20_rem_s16) ;  /* 0x00000040005c7944 */ /* 0x000fea0003c00000 */
[----:B------:R-:W-:-:S07]  /*3dd0*/  IMAD.MOV.U32 R22, RZ, RZ, R6 ;  /* 0x000000ffff167224 */ /* 0x000fce00078e0006 */
.L_x_22301:
[----:B------:R-:W-:Y:S05]  /*3de0*/  BSYNC.RECONVERGENT B0 ;  /* 0x0000000000007941 */ /* 0x000fea0003800200 */
.L_x_22300:
[----:B0-234-:R-:W-:Y:S01]  /*3df0*/  VIADD R5, R25, 0x100 ;  /* 0x0000010019057836 */ /* 0x01dfe20000000000 */
[----:B------:R-:W-:Y:S04]  /*3e00*/  BSSY.RECONVERGENT B0, `(.L_x_22302) ;  /* 0x0000008000007945 */ /* 0x000fe80003800200 */
[----:B------:R-:W-:-:S13]  /*3e10*/  ISETP.GE.AND P0, PT, R5, R16, PT ;  /* 0x000000100500720c */ /* 0x000fda0003f06270 */
[----:B------:R-:W-:Y:S05]  /*3e20*/  @P0 BRA `(.L_x_22303) ;  /* 0x0000000000140947 */ /* 0x000fea0003800000 */
[----:B------:R-:W-:Y:S02]  /*3e30*/  PRMT R5, R17, 0x9910, RZ ;  /* 0x0000991011057816 */ /* 0x000fe400000000ff */
[----:B-1----:R-:W-:Y:S02]  /*3e40*/  PRMT R6, R18, 0x8880, RZ ;  /* 0x0000888012067816 */ /* 0x002fe400000000ff */
[----:B------:R-:W-:-:S07]  /*3e50*/  MOV R4, 0x3e70 ;  /* 0x00003e7000047802 */ /* 0x000fce0000000f00 */
[----:B------:R-:W-:Y:S05]  /*3e60*/  CALL.REL.NOINC `($__internal_31_$__cuda_sm20_rem_s16) ;  /* 0x0000004000347944 */ /* 0x000fea0003c00000 */
[----:B------:R-:W-:-:S07]  /*3e70*/  IMAD.MOV.U32 R17, RZ, RZ, R6 ;  /* 0x000000ffff117224 */ /* 0x000fce00078e0006 */
.L_x_22303:
[----:B------:R-:W-:Y:S05]  /*3e80*/  BSYNC.RECONVERGENT B0 ;  /* 0x0000000000007941 */ /* 0x000fea0003800200 */
.L_x_22302:
[----:B------:R-:W-:Y:S01]  /*3e90*/  VIADD R5, R25, 0x180 ;  /* 0x0000018019057836 */ /* 0x000fe20000000000 */
[----:B------:R-:W-:Y:S04]  /*3ea0*/  BSSY.RECONVERGENT B0, `(.L_x_22304) ;  /* 0x0000008000007945 */ /* 0x000fe80003800200 */
[----:B------:R-:W-:-:S13]  /*3eb0*/  ISETP.GE.AND P0, PT, R5, R16, PT ;  /* 0x000000100500720c */ /* 0x000fda0003f06270 */
[----:B------:R-:W-:Y:S05]  /*3ec0*/  @P0 BRA `(.L_x_22305) ;  /* 0x0000000000140947 */ /* 0x000fea0003800000 */
[----:B-1----:R-:W-:Y:S02]  /*3ed0*/  PRMT R6, R18, 0x8880, RZ ;  /* 0x0000888012067816 */ /* 0x002fe400000000ff */
[----:B------:R-:W-:Y:S02]  /*3ee0*/  PRMT R5, R0, 0x9910, RZ ;  /* 0x0000991000057816 */ /* 0x000fe400000000ff */
[----:B------:R-:W-:-:S07]  /*3ef0*/  MOV R4, 0x3f10 ;  /* 0x00003f1000047802 */ /* 0x000fce0000000f00 */
[----:B------:R-:W-:Y:S05]  /*3f00*/  CALL.REL.NOINC `($__internal_31_$__cuda_sm20_rem_s16) ;  /* 0x00000040000c7944 */ /* 0x000fea0003c00000 */
[----:B------:R-:W-:-:S07]  /*3f10*/  IMAD.MOV.U32 R18, RZ, RZ, R6 ;  /* 0x000000ffff127224 */ /* 0x000fce00078e0006 */
.L_x_22305:
[----:B------:R-:W-:Y:S05]  /*3f20*/  BSYNC.RECONVERGENT B0 ;  /* 0x0000000000007941 */ /* 0x000fea0003800200 */
.L_x_22304:
        /* <DEDUP_REMOVED lines=26> */
.L_x_22312:
[----:B------:R0:W-:Y:S01]  /*40d0*/  STG.E.U8 desc[UR36][R8.64], R3 ;  /* 0x0000000308007986 */ /* 0x0001e2000c101124 */
[----:B------:R-:W-:Y:S01]  /*40e0*/  IMAD.MOV.U32 R25, RZ, RZ, R23 ;  /* 0x000000ffff197224 */ /* 0x000fe200078e0017 */
[----:B------:R-:W-:Y:S06]  /*40f0*/  BRA `(.L_x_22314) ;  /* 0x0000000c00d87947 */ /* 0x000fec0003800000 */
.L_x_22311:
        /* <DEDUP_REMOVED lines=13> */
.L_x_22316:
[----:B------:R-:W-:Y:S01]  /*41d0*/  LOP3.LUT R3, R3, 0xffff, RZ, 0xc0, !PT ;  /* 0x0000ffff03037812 */ /* 0x000fe200078ec0ff */
[----:B------:R-:W-:-:S03]  /*41e0*/  IMAD.MOV.U32 R25, RZ, RZ, R23 ;  /* 0x000000ffff197224 */ /* 0x000fc600078e0017 */
[----:B------:R-:W-:-:S05]  /*41f0*/  PRMT R3, R3, 0x8880, RZ ;  /* 0x0000888003037816 */ /* 0x000fca00000000ff */
[----:B------:R0:W-:Y:S01]  /*4200*/  STG.E desc[UR36][R8.64], R3 ;  /* 0x0000000308007986 */ /* 0x0001e2000c101924 */
[----:B------:R-:W-:Y:S05]  /*4210*/  BRA `(.L_x_22314) ;  /* 0x0000000c00907947 */ /* 0x000fea0003800000 */
.L_x_22315:
[----:B------:R-:W-:Y:S01]  /*4220*/  PRMT R3, R3, 0x8880, RZ ;  /* 0x0000888003037816 */ /* 0x000fe200000000ff */
[----:B------:R-:W-:-:S03]  /*4230*/  IMAD.MOV.U32 R25, RZ, RZ, R23 ;  /* 0x000000ffff197224 */ /* 0x000fc600078e0017 */
[----:B------:R-:W-:-:S05]  /*4240*/  PRMT R3, R3, 0x7710, RZ ;  /* 0x0000771003037816 */ /* 0x000fca00000000ff */
[----:B------:R0:W-:Y:S01]  /*4250*/  STG.E.U16 desc[UR36][R8.64], R3 ;  /* 0x0000000308007986 */ /* 0x0001e2000c101524 */
[----:B------:R-:W-:Y:S05]  /*4260*/  BRA `(.L_x_22314) ;  /* 0x0000000c007c7947 */ /* 0x000fea0003800000 */
.L_x_22310:
        /* <DEDUP_REMOVED lines=10> */
.L_x_22318:
[----:B------:R-:W0:Y:S01]  /*4310*/  I2F.S8 R0, R3 ;  /* 0x0000000300007306 */ /* 0x000e220000001400 */
[----:B------:R-:W-:Y:S01]  /*4320*/  IMAD.MOV.U32 R25, RZ, RZ, R23 ;  /* 0x000000ffff197224 */ /* 0x000fe200078e0017 */
[----:B0-----:R-:W-:-:S05]  /*4330*/  F2FP.F16.F32.PACK_AB R0, RZ, R0 ;  /* 0x00000000ff00723e */ /* 0x001fca00000000ff */
[----:B------:R0:W-:Y:S01]  /*4340*/  STG.E.U16 desc[UR36][R8.64], R0 ;  /* 0x0000000008007986 */ /* 0x0001e2000c101524 */
[----:B------:R-:W-:Y:S05]  /*4350*/  BRA `(.L_x_22314) ;  /* 0x0000000c00407947 */ /* 0x000fea0003800000 */
.L_x_22317:
        /* <DEDUP_REMOVED lines=11> */
.L_x_22320:
[----:B------:R-:W0:Y:S01]  /*4410*/  I2F.S8 R3, R3 ;  /* 0x0000000300037306 */ /* 0x000e220000001400 */
[----:B------:R-:W-:Y:S01]  /*4420*/  IMAD.MOV.U32 R25, RZ, RZ, R23 ;  /* 0x000000ffff197224 */ /* 0x000fe200078e0017 */
[----:B0-----:R-:W-:-:S04]  /*4430*/  F2FP.F16.F32.PACK_AB R3, RZ, R3 ;  /* 0x00000003ff03723e */ /* 0x001fc800000000ff */
[----:B------:R-:W-:-:S05]  /*4440*/  PRMT R3, R3, 0x5410, RZ ;  /* 0x0000541003037816 */ /* 0x000fca00000000ff */
[----:B------:R0:W-:Y:S01]  /*4450*/  STG.E desc[UR36][R8.64], R3 ;  /* 0x0000000308007986 */ /* 0x0001e2000c101924 */
[----:B------:R-:W-:Y:S05]  /*4460*/  BRA `(.L_x_22314) ;  /* 0x0000000800fc7947 */ /* 0x000fea0003800000 */
.L_x_22319:
[----:B------:R-:W-:Y:S01]  /*4470*/  PRMT R4, R3, 0x8880, RZ ;  /* 0x0000888003047816 */ /* 0x000fe200000000ff */
[----:B------:R-:W-:-:S03]  /*4480*/  IMAD.MOV.U32 R25, RZ, RZ, R23 ;  /* 0x000000ffff197224 */ /* 0x000fc600078e0017 */
[----:B------:R-:W-:-:S06]  /*4490*/  PRMT R4, R4, 0x7710, RZ ;  /* 0x0000771004047816 */ /* 0x000fcc00000000ff */
[----:B------:R-:W0:Y:S02]  /*44a0*/  I2F.F64.S16 R4, R4 ;  /* 0x0000000400047312 */ /* 0x000e240000101c00 */
[----:B0-----:R0:W-:Y:S01]  /*44b0*/  STG.E.64 desc[UR36][R8.64], R4 ;  /* 0x0000000408007986 */ /* 0x0011e2000c101b24 */
[----:B------:R-:W-:Y:S05]  /*44c0*/  BRA `(.L_x_22314) ;  /* 0x0000000800e47947 */ /* 0x000fea0003800000 */
.L_x_22309:
        /* <DEDUP_REMOVED lines=13> */
.L_x_22323:
[----:B------:R-:W-:Y:S02]  /*45a0*/  PRMT R4, R3, 0x8880, RZ ;  /* 0x0000888003047816 */ /* 0x000fe400000000ff */
[----:B------:R-:W-:Y:S01]  /*45b0*/  CS2R R6, SRZ ;  /* 0x0000000000067805 */ /* 0x000fe2000001ff00 */
[----:B------:R-:W-:Y:S01]  /*45c0*/  IMAD.MOV.U32 R25, RZ, RZ, R23 ;  /* 0x000000ffff197224 */ /* 0x000fe200078e0017 */
[----:B------:R-:W-:-:S06]  /*45d0*/  PRMT R4, R4, 0x7710, RZ ;  /* 0x0000771004047816 */ /* 0x000fcc00000000ff */
[----:B------:R-:W0:Y:S02]  /*45e0*/  I2F.F64.S16 R4, R4 ;  /* 0x0000000400047312 */ /* 0x000e240000101c00 */
[----:B0-----:R0:W-:Y:S01]  /*45f0*/  STG.E.128 desc[UR36][R8.64], R4 ;  /* 0x0000000408007986 */ /* 0x0011e2000c101d24 */
[----:B------:R-:W-:Y:S05]  /*4600*/  BRA `(.L_x_22314) ;  /* 0x0000000800947947 */ /* 0x000fea0003800000 */
.L_x_22322:
        /* <DEDUP_REMOVED lines=19> */
.L_x_22327:
[----:B------:R-:W-:Y:S05]  /*4740*/  BSYNC.RECONVERGENT B0 ;  /* 0x0000000000007941 */ /* 0x000fea0003800200 */
.L_x_22326:
[----:B------:R-:W-:Y:S01]  /*4750*/  LOP3.LUT R5, R0, 0x80, R5, 0xf8, !PT ;  /* 0x0000008000057812 */ /* 0x000fe200078ef805 */
[----:B------:R-:W-:-:S04]  /*4760*/  IMAD.MOV.U32 R25, RZ, RZ, R23 ;  /* 0x000000ffff197224 */ /* 0x000fc800078e0017 */
[----:B------:R2:W-:Y:S01]  /*4770*/  STG.E.U8 desc[UR36][R8.64], R5 ;  /* 0x0000000508007986 */ /* 0x0005e2000c101124 */
[----:B------:R-:W-:Y:S05]  /*4780*/  BRA `(.L_x_22314) ;  /* 0x0000000800347947 */ /* 0x000fea0003800000 */
.L_x_22325:
        /* <DEDUP_REMOVED lines=15> */
.L_x_22329:
[----:B------:R-:W-:Y:S05]  /*4880*/  BSYNC.RECONVERGENT B0 ;  /* 0x0000000000007941 */ /* 0x000fea0003800200 */
.L_x_22328:
[----:B------:R-:W-:Y:S01]  /*4890*/  LOP3.LUT R5, R0, 0x80, R5, 0xf8, !PT ;  /* 0x0000008000057812 */ /* 0x000fe200078ef805 */
[----:B------:R-:W-:-:S04]  /*48a0*/  IMAD.MOV.U32 R25, RZ, RZ, R23 ;  /* 0x000000ffff197224 */ /* 0x000fc800078e0017 */
[----:B------:R3:W-:Y:S01]  /*48b0*/  STG.E.U8 desc[UR36][R8.64], R5 ;  /* 0x0000000508007986 */ /* 0x0007e2000c101124 */
[----:B------:R-:W-:Y:S05]  /*48c0*/  BRA `(.L_x_22314) ;  /* 0x0000000400e47947 */ /* 0x000fea0003800000 */
.L_x_22324:
[----:B------:R-:W0:Y:S01]  /*48d0*/  I2F.S8 R0, R3 ;  /* 0x0000000300007306 */ /* 0x000e220000001400 */
[----:B------:R-:W-:Y:S01]  /*48e0*/  IMAD.MOV.U32 R25, RZ, RZ, R23 ;  /* 0x000000ffff197224 */ /* 0x000fe200078e0017 */
[----:B0-----:R-:W-:-:S05]  /*48f0*/  F2FP.BF16.F32.PACK_AB R0, RZ, R0 ;  /* 0x00000000ff00723e */ /* 0x001fca00000010ff */
[----:B------:R0:W-:Y:S01]  /*4900*/  STG.E.U16 desc[UR36][R8.64], R0 ;  /* 0x0000000008007986 */ /* 0x0001e2000c101524 */
[----:B------:R-:W-:Y:S05]  /*4910*/  BRA `(.L_x_22314) ;  /* 0x0000000400d07947 */ /* 0x000fea0003800000 */
.L_x_22321:
        /* <DEDUP_REMOVED lines=13> */
.L_x_22332:
        /* <DEDUP_REMOVED lines=13> */
.L_x_22335:
[----:B------:R-:W-:-:S04]  /*4ac0*/  SHF.R.U32.HI R0, RZ, 0x14, R3 ;  /* 0x00000014ff007819 */ /* 0x000fc80000011603 */
[----:B------:R-:W-:-:S04]  /*4ad0*/  LOP3.LUT R0, R0, 0x1, RZ, 0xc0, !PT ;  /* 0x0000000100007812 */ /* 0x000fc800078ec0ff */
[----:B------:R-:W-:-:S04]  /*4ae0*/  IADD3 R0, PT, PT, R3, 0x487ffff, R0 ;  /* 0x0487ffff03007810 */ /* 0x000fc80007ffe000 */
[----:B------:R-:W-:-:S04]  /*4af0*/  SHF.R.U32.HI R0, RZ, 0x14, R0 ;  /* 0x00000014ff007819 */ /* 0x000fc80000011600 */
[----:B------:R-:W-:-:S07]  /*4b00*/  LOP3.LUT R0, R0, 0xff, RZ, 0xc0, !PT ;  /* 0x000000ff00007812 */ /* 0x000fce00078ec0ff */
.L_x_22336:
[----:B------:R-:W-:-:S04]  /*4b10*/  SHF.R.U32.HI R3, RZ, 0x18, R3 ;  /* 0x00000018ff037819 */ /* 0x000fc80000011603 */
[----:B------:R-:W-:-:S04]  /*4b20*/  LOP3.LUT R0, R0, 0x80, R3, 0xf8, !PT ;  /* 0x0000008000007812 */ /* 0x000fc800078ef803 */
[----:B------:R-:W-:-:S07]  /*4b30*/  PRMT R4, R0, 0x7610, R4 ;  /* 0x0000761000047816 */ /* 0x000fce0000000004 */
.L_x_22334:
[----:B------:R-:W-:Y:S05]  /*4b40*/  BSYNC.RECONVERGENT B0 ;  /* 0x0000000000007941 */ /* 0x000fea0003800200 */
.L_x_22333:
[----:B------:R0:W-:Y:S01]  /*4b50*/  STG.E.U8 desc[UR36][R8.64], R4 ;  /* 0x0000000408007986 */ /* 0x0001e2000c101124 */
[----:B------:R-:W-:Y:S01]  /*4b60*/  IMAD.MOV.U32 R25, RZ, RZ, R23 ;  /* 0x000000ffff197224 */ /* 0x000fe200078e0017 */
[----:B------:R-:W-:Y:S06]  /*4b70*/  BRA `(.L_x_22314) ;  /* 0x0000000400387947 */ /* 0x000fec0003800000 */
.L_x_22331:
        /* <DEDUP_REMOVED lines=13> */
.L_x_22339:
[----:B------:R-:W-:-:S04]  /*4c50*/  SHF.R.U32.HI R0, RZ, 0x15, R3 ;  /* 0x00000015ff007819 */ /* 0x000fc80000011603 */
[----:B------:R-:W-:-:S04]  /*4c60*/  LOP3.LUT R0, R0, 0x1, RZ, 0xc0, !PT ;  /* 0x0000000100007812 */ /* 0x000fc800078ec0ff */
[----:B------:R-:W-:-:S04]  /*4c70*/  IADD3 R0, PT, PT, R3, 0x88fffff, R0 ;  /* 0x088fffff03007810 */ /* 0x000fc80007ffe000 */
[----:B------:R-:W-:-:S04]  /*4c80*/  SHF.R.U32.HI R0, RZ, 0x15, R0 ;  /* 0x00000015ff007819 */ /* 0x000fc80000011600 */
[----:B------:R-:W-:-:S07]  /*4c90*/  LOP3.LUT R0, R0, 0xff, RZ, 0xc0, !PT ;  /* 0x000000ff00007812 */ /* 0x000fce00078ec0ff */
.L_x_22340:
[----:B------:R-:W-:-:S04]  /*4ca0*/  SHF.R.U32.HI R3, RZ, 0x18, R3 ;  /* 0x00000018ff037819 */ /* 0x000fc80000011603 */
[----:B------:R-:W-:-:S04]  /*4cb0*/  LOP3.LUT R0, R0, 0x80, R3, 0xf8, !PT ;  /* 0x0000008000007812 */ /* 0x000fc800078ef803 */
[----:B------:R-:W-:-:S07]  /*4cc0*/  PRMT R4, R0, 0x7610, R4 ;  /* 0x0000761000047816 */ /* 0x000fce0000000004 */
.L_x_22338:
[----:B------:R-:W-:Y:S05]  /*4cd0*/  BSYNC.RECONVERGENT B0 ;  /* 0x0000000000007941 */ /* 0x000fea0003800200 */
.L_x_22337:
[----:B------:R0:W-:Y:S01]  /*4ce0*/  STG.E.U8 desc[UR36][R8.64], R4 ;  /* 0x0000000408007986 */ /* 0x0001e2000c101124 */
[----:B------:R-:W-:Y:S01]  /*4cf0*/  IMAD.MOV.U32 R25, RZ, RZ, R23 ;  /* 0x000000ffff197224 */ /* 0x000fe200078e0017 */
[----:B------:R-:W-:Y:S06]  /*4d00*/  BRA `(.L_x_22314) ;  /* 0x0000000000d47947 */ /* 0x000fec0003800000 */
.L_x_22330:
[----:B------:R-:W-:-:S13]  /*4d10*/  ISETP.NE.AND P0, PT, R0, 0x1c, PT ;  /* 0x0000001c0000780c */ /* 0x000fda0003f05270 */
[----:B------:R-:W-:Y:S05]  /*4d20*/  @!P0 BRA `(.L_x_22341) ;  /* 0x0000000000bc8947 */ /* 0x000fea0003800000 */
[----:B------:R-:W-:-:S13]  /*4d30*/  ISETP.NE.AND P0, PT, R0, 0x1d, PT ;  /* 0x0000001d0000780c */ /* 0x000fda0003f05270 */
[----:B------:R-:W-:Y:S05]  /*4d40*/  @!P0 BRA `(.L_x_22342) ;  /* 0x0000000000988947 */ /* 0x000fea0003800000 */
[----:B------:R-:W-:-:S13]  /*4d50*/  ISETP.NE.AND P0, PT, R0, 0x2c, PT ;  /* 0x0000002c0000780c */ /* 0x000fda0003f05270 */
[----:B------:R-:W-:Y:S05]  /*4d60*/  @!P0 BRA `(.L_x_22343) ;  /* 0x0000000000488947 */ /* 0x000fea0003800000 */
.L_x_22313:
        /* <DEDUP_REMOVED lines=16> */
.L_x_22344:
[----:B------:R-:W-:Y:S01]  /*4e70*/  IMAD.MOV.U32 R25, RZ, RZ, R23 ;  /* 0x000000ffff197224 */ /* 0x000fe200078e0017 */
[----:B------:R-:W-:Y:S06]  /*4e80*/  BRA `(.L_x_22314) ;  /* 0x0000000000747947 */ /* 0x000fec0003800000 */
.L_x_22343:
        /* <DEDUP_REMOVED lines=18> */
.L_x_22342:
[----:B------:R-:W-:Y:S01]  /*4fb0*/  LOP3.LUT R3, R3, 0xffff, RZ, 0xc0, !PT ;  /* 0x0000ffff03037812 */ /* 0x000fe200078ec0ff */
[----:B------:R-:W-:-:S03]  /*4fc0*/  IMAD.MOV.U32 R25, RZ, RZ, R23 ;  /* 0x000000ffff197224 */ /* 0x000fc600078e0017 */
[----:B------:R-:W-:-:S05]  /*4fd0*/  PRMT R3, R3, 0x8880, RZ ;  /* 0x0000888003037816 */ /* 0x000fca00000000ff */
[----:B------:R-:W-:-:S05]  /*4fe0*/  IMAD.MOV.U32 R4, RZ, RZ, R3 ;  /* 0x000000ffff047224 */ /* 0x000fca00078e0003 */
[----:B------:R-:W-:-:S05]  /*4ff0*/  SHF.R.S32.HI R5, RZ, 0x1f, R4 ;  /* 0x0000001fff057819 */ /* 0x000fca0000011404 */
[----:B------:R0:W-:Y:S01]  /*5000*/  STG.E.64 desc[UR36][R8.64], R4 ;  /* 0x0000000408007986 */ /* 0x0001e2000c101b24 */
[----:B------:R-:W-:Y:S05]  /*5010*/  BRA `(.L_x_22314) ;  /* 0x0000000000107947 */ /* 0x000fea0003800000 */
.L_x_22341:
[----:B------:R-:W-:Y:S01]  /*5020*/  LOP3.LUT R3, R3, 0xffff, RZ, 0xc0, !PT ;  /* 0x0000ffff03037812 */ /* 0x000fe200078ec0ff */
[----:B------:R-:W-:-:S03]  /*5030*/  IMAD.MOV.U32 R25, RZ, RZ, R23 ;  /* 0x000000ffff197224 */ /* 0x000fc600078e0017 */
[----:B------:R-:W-:-:S05]  /*5040*/  PRMT R3, R3, 0x8880, RZ ;  /* 0x0000888003037816 */ /* 0x000fca00000000ff */
[----:B------:R0:W-:Y:S02]  /*5050*/  STG.E desc[UR36][R8.64], R3 ;  /* 0x0000000308007986 */ /* 0x0001e4000c101924 */
.L_x_22314:
        /* <DEDUP_REMOVED lines=23> */
.L_x_22349:
[----:B------:R4:W-:Y:S01]  /*51d0*/  STG.E.U8 desc[UR36][R8.64], R22 ;  /* 0x0000001608007986 */ /* 0x0009e2000c101124 */
[----:B------:R-:W-:Y:S05]  /*51e0*/  BRA `(.L_x_22351) ;  /* 0x0000000c00807947 */ /* 0x000fea0003800000 */
.L_x_22348:
        /* <DEDUP_REMOVED lines=12> */
.L_x_22353:
[----:B------:R-:W-:-:S04]  /*52b0*/  LOP3.LUT R22, R22, 0xffff, RZ, 0xc0, !PT ;  /* 0x0000ffff16167812 */ /* 0x000fc800078ec0ff */
[----:B------:R-:W-:-:S05]  /*52c0*/  PRMT R3, R22, 0x8880, RZ ;  /* 0x0000888016037816 */ /* 0x000fca00000000ff */
[----:B------:R3:W-:Y:S01]  /*52d0*/  STG.E desc[UR36][R8.64], R3 ;  /* 0x0000000308007986 */ /* 0x0007e2000c101924 */
[----:B------:R-:W-:Y:S05]  /*52e0*/  BRA `(.L_x_22351) ;  /* 0x0000000c00407947 */ /* 0x000fea0003800000 */
.L_x_22352:
[----:B------:R-:W-:-:S04]  /*52f0*/  PRMT R3, R22, 0x8880, RZ ;  /* 0x0000888016037816 */ /* 0x000fc800000000ff */
[----:B------:R-:W-:-:S05]  /*5300*/  PRMT R3, R3, 0x7710, RZ ;  /* 0x0000771003037816 */ /* 0x000fca00000000ff */
[----:B------:R0:W-:Y:S01]  /*5310*/  STG.E.U16 desc[UR36][R8.64], R3 ;  /* 0x0000000308007986 */ /* 0x0001e2000c101524 */
[----:B------:R-:W-:Y:S05]  /*5320*/  BRA `(.L_x_22351) ;  /* 0x0000000c00307947 */ /* 0x000fea0003800000 */
.L_x_22347:
        /* <DEDUP_REMOVED lines=9> */
.L_x_22355:
[----:B------:R-:W0:Y:S02]  /*53c0*/  I2F.S8 R0, R22 ;  /* 0x0000001600007306 */ /* 0x000e240000001400 */
[----:B0-----:R-:W-:-:S05]  /*53d0*/  F2FP.F16.F32.PACK_AB R0, RZ, R0 ;  /* 0x00000000ff00723e */ /* 0x001fca00000000ff */
[----:B------:R0:W-:Y:S01]  /*53e0*/  STG.E.U16 desc[UR36][R8.64], R0 ;  /* 0x0000000008007986 */ /* 0x0001e2000c101524 */
[----:B------:R-:W-:Y:S05]  /*53f0*/  BRA `(.L_x_22351) ;  /* 0x0000000800fc7947 */ /* 0x000fea0003800000 */
.L_x_22354:
        /* <DEDUP_REMOVED lines=10> */
.L_x_22357:
[----:B------:R-:W0:Y:S02]  /*54a0*/  I2F.S8 R22, R22 ;  /* 0x0000001600167306 */ /* 0x000e240000001400 */
[----:B0-----:R-:W-:-:S04]  /*54b0*/  F2FP.F16.F32.PACK_AB R3, RZ, R22 ;  /* 0x00000016ff03723e */ /* 0x001fc800000000ff */
[----:B------:R-:W-:-:S05]  /*54c0*/  PRMT R3, R3, 0x5410, RZ ;  /* 0x0000541003037816 */ /* 0x000fca00000000ff */
[----:B------:R0:W-:Y:S01]  /*54d0*/  STG.E desc[UR36][R8.64], R3 ;  /* 0x0000000308007986 */ /* 0x0001e2000c101924 */
[----:B------:R-:W-:Y:S05]  /*54e0*/  BRA `(.L_x_22351) ;  /* 0x0000000800c07947 */ /* 0x000fea0003800000 */
.L_x_22356:
[----:B------:R-:W-:-:S04]  /*54f0*/  PRMT R4, R22, 0x8880, RZ ;  /* 0x0000888016047816 */ /* 0x000fc800000000ff */
[----:B------:R-:W-:-:S06]  /*5500*/  PRMT R4, R4, 0x7710, RZ ;  /* 0x0000771004047816 */ /* 0x000fcc00000000ff */
[----:B------:R-:W0:Y:S02]  /*5510*/  I2F.F64.S16 R4, R4 ;  /* 0x0000000400047312 */ /* 0x000e240000101c00 */
[----:B0-----:R0:W-:Y:S01]  /*5520*/  STG.E.64 desc[UR36][R8.64], R4 ;  /* 0x0000000408007986 */ /* 0x0011e2000c101b24 */
[----:B------:R-:W-:Y:S05]  /*5530*/  BRA `(.L_x_22351) ;  /* 0x0000000800ac7947 */ /* 0x000fea0003800000 */
.L_x_22346:
        /* <DEDUP_REMOVED lines=14> */
.L_x_22361:
        /* <DEDUP_REMOVED lines=17> */
.L_x_22364:
[----:B------:R-:W-:-:S04]  /*5730*/  SHF.R.U32.HI R3, RZ, 0x18, R5 ;  /* 0x00000018ff037819 */ /* 0x000fc80000011605 */
[----:B------:R-:W-:-:S04]  /*5740*/  LOP3.LUT R0, R0, 0x80, R3, 0xf8, !PT ;  /* 0x0000008000007812 */ /* 0x000fc800078ef803 */
[----:B------:R-:W-:-:S07]  /*5750*/  PRMT R4, R0, 0x7610, R4 ;  /* 0x0000761000047816 */ /* 0x000fce0000000004 */
.L_x_22363:
[----:B------:R-:W-:Y:S05]  /*5760*/  BSYNC.RECONVERGENT B0 ;  /* 0x0000000000007941 */ /* 0x000fea0003800200 */
.L_x_22362:
[----:B------:R0:W-:Y:S01]  /*5770*/  STG.E.U8 desc[UR36][R8.64], R4 ;  /* 0x0000000408007986 */ /* 0x0001e2000c101124 */
[----:B------:R-:W-:Y:S05]  /*5780*/  BRA `(.L_x_22351) ;  /* 0x0000000800187947 */ /* 0x000fea0003800000 */
.L_x_22360:
        /* <DEDUP_REMOVED lines=17> */
.L_x_22367:
[----:B------:R-:W-:-:S04]  /*58a0*/  SHF.R.U32.HI R3, RZ, 0x18, R5 ;  /* 0x00000018ff037819 */ /* 0x000fc80000011605 */
[----:B------:R-:W-:-:S04]  /*58b0*/  LOP3.LUT R0, R0, 0x80, R3, 0xf8, !PT ;  /* 0x0000008000007812 */ /* 0x000fc800078ef803 */
[----:B------:R-:W-:-:S07]  /*58c0*/  PRMT R4, R0, 0x7610, R4 ;  /* 0x0000761000047816 */ /* 0x000fce0000000004 */
.L_x_22366:
[----:B------:R-:W-:Y:S05]  /*58d0*/  BSYNC.RECONVERGENT B0 ;  /* 0x0000000000007941 */ /* 0x000fea0003800200 */
.L_x_22365:
[----:B------:R0:W-:Y:S01]  /*58e0*/  STG.E.U8 desc[UR36][R8.64], R4 ;  /* 0x0000000408007986 */ /* 0x0001e2000c101124 */
[----:B------:R-:W-:Y:S05]  /*58f0*/  BRA `(.L_x_22351) ;  /* 0x0000000400bc7947 */ /* 0x000fea0003800000 */
.L_x_22359:
        /* <DEDUP_REMOVED lines=22> */
.L_x_22369:
[----:B------:R-:W-:-:S04]  /*5a60*/  LOP3.LUT R22, R22, 0xffff, RZ, 0xc0, !PT ;  /* 0x0000ffff16167812 */ /* 0x000fc800078ec0ff */
[----:B------:R-:W-:-:S05]  /*5a70*/  PRMT R22, R22, 0x8880, RZ ;  /* 0x0000888016167816 */ /* 0x000fca00000000ff */
[----:B------:R-:W-:-:S05]  /*5a80*/  IMAD.MOV.U32 R4, RZ, RZ, R22 ;  /* 0x000000ffff047224 */ /* 0x000fca00078e0016 */
[----:B------:R-:W-:-:S05]  /*5a90*/  SHF.R.S32.HI R5, RZ, 0x1f, R4 ;  /* 0x0000001fff057819 */ /* 0x000fca0000011404 */
[----:B------:R0:W-:Y:S01]  /*5aa0*/  STG.E.64 desc[UR36][R8.64], R4 ;  /* 0x0000000408007986 */ /* 0x0001e2000c101b24 */
[----:B------:R-:W-:Y:S05]  /*5ab0*/  BRA `(.L_x_22351) ;  /* 0x00000004004c7947 */ /* 0x000fea0003800000 */
.L_x_22368:
[----:B------:R-:W-:-:S04]  /*5ac0*/  LOP3.LUT R22, R22, 0xffff, RZ, 0xc0, !PT ;  /* 0x0000ffff16167812 */ /* 0x000fc800078ec0ff */
[----:B------:R-:W-:-:S05]  /*5ad0*/  PRMT R3, R22, 0x8880, RZ ;  /* 0x0000888016037816 */ /* 0x000fca00000000ff */
[----:B------:R0:W-:Y:S01]  /*5ae0*/  STG.E desc[UR36][R8.64], R3 ;  /* 0x0000000308007986 */ /* 0x0001e2000c101924 */
[----:B------:R-:W-:Y:S05]  /*5af0*/  BRA `(.L_x_22351) ;  /* 0x00000004003c7947 */ /* 0x000fea0003800000 */
.L_x_22358:
        /* <DEDUP_REMOVED lines=10> */
.L_x_22371:
[----:B------:R-:W-:Y:S02]  /*5ba0*/  PRMT R4, R22, 0x8880, RZ ;  /* 0x0000888016047816 */ /* 0x000fe400000000ff */
[----:B------:R-:W-:Y:S02]  /*5bb0*/  CS2R R6, SRZ ;  /* 0x0000000000067805 */ /* 0x000fe4000001ff00 */
[----:B------:R-:W-:-:S06]  /*5bc0*/  PRMT R4, R4, 0x7710, RZ ;  /* 0x0000771004047816 */ /* 0x000fcc00000000ff */
[----:B------:R-:W0:Y:S02]  /*5bd0*/  I2F.F64.S16 R4, R4 ;  /* 0x0000000400047312 */ /* 0x000e240000101c00 */
[----:B0-----:R0:W-:Y:S01]  /*5be0*/  STG.E.128 desc[UR36][R8.64], R4 ;  /* 0x0000000408007986 */ /* 0x0011e2000c101d24 */
[----:B------:R-:W-:Y:S05]  /*5bf0*/  BRA `(.L_x_22351) ;  /* 0x0000000000fc7947 */ /* 0x000fea0003800000 */
.L_x_22370:
[----:B------:R-:W-:-:S13]  /*5c00*/  ISETP.NE.AND P0, PT, R0, 0xf, PT ;  /* 0x0000000f0000780c */ /* 0x000fda0003f05270 */
[----:B------:R-:W-:Y:S05]  /*5c10*/  @!P0 BRA `(.L_x_22372) ;  /* 0x0000000000e88947 */ /* 0x000fea0003800000 */
[----:B------:R-:W-:-:S13]  /*5c20*/  ISETP.NE.AND P0, PT, R0, 0x17, PT ;  /* 0x000000170000780c */ /* 0x000fda0003f05270 */
[----:B------:R-:W-:Y:S05]  /*5c30*/  @!P0 BRA `(.L_x_22373) ;  /* 0x0000000000908947 */ /* 0x000fea0003800000 */
[----:B------:R-:W-:-:S13]  /*5c40*/  ISETP.NE.AND P0, PT, R0, 0x18, PT ;  /* 0x000000180000780c */ /* 0x000fda0003f05270 */
[----:B------:R-:W-:Y:S05]  /*5c50*/  @!P0 BRA `(.L_x_22374) ;  /* 0x0000000000448947 */ /* 0x000fea0003800000 */
.L_x_22350:
        /* <DEDUP_REMOVED lines=16> */
.L_x_22375:
[----:B------:R-:W-:Y:S05]  /*5d60*/  BRA `(.L_x_22351) ;  /* 0x0000000000a07947 */ /* 0x000fea0003800000 */
.L_x_22374:
        /* <DEDUP_REMOVED lines=13> */
.L_x_22377:
[----:B------:R-:W-:Y:S05]  /*5e40*/  BSYNC.RECONVERGENT B0 ;  /* 0x0000000000007941 */ /* 0x000fea0003800200 */
.L_x_22376:
[----:B------:R-:W-:-:S05]  /*5e50*/  LOP3.LUT R3, R0, 0x80, R3, 0xf8, !PT ;  /* 0x0000008000037812 */ /* 0x000fca00078ef803 */
[----:B------:R0:W-:Y:S01]  /*5e60*/  STG.E.U8 desc[UR36][R8.64], R3 ;  /* 0x0000000308007986 */ /* 0x0001e2000c101124 */
[----:B------:R-:W-:Y:S05]  /*5e70*/  BRA `(.L_x_22351) ;  /* 0x00000000005c7947 */ /* 0x000fea0003800000 */
.L_x_22373:
        /* <DEDUP_REMOVED lines=12> */
.L_x_22379:
[----:B------:R-:W-:Y:S01]  /*5f40*/  IMAD.MOV.U32 R0, RZ, RZ, 0x7f ;  /* 0x0000007fff007424 */ /* 0x000fe200078e00ff */
[----:B------:R-:W-:-:S04]  /*5f50*/  ISETP.GT.U32.AND P0, PT, R3, 0x7f800000, PT ;  /* 0x7f8000000300780c */ /* 0x000fc80003f04070 */
[----:B------:R-:W-:-:S09]  /*5f60*/  SEL R0, R0, 0x7c, P0 ;  /* 0x0000007c00007807 */ /* 0x000fd20000000000 */
.L_x_22380:
[----:B------:R-:W-:Y:S05]  /*5f70*/  BSYNC.RECONVERGENT B0 ;  /* 0x0000000000007941 */ /* 0x000fea0003800200 */
.L_x_22378:
[----:B------:R-:W-:-:S04]  /*5f80*/  SHF.R.U32.HI R3, RZ, 0x18, R5 ;  /* 0x00000018ff037819 */ /* 0x000fc80000011605 */
[----:B------:R-:W-:-:S05]  /*5f90*/  LOP3.LUT R3, R0, 0x80, R3, 0xf8, !PT ;  /* 0x0000008000037812 */ /* 0x000fca00078ef803 */
[----:B------:R0:W-:Y:S01]  /*5fa0*/  STG.E.U8 desc[UR36][R8.64], R3 ;  /* 0x0000000308007986 */ /* 0x0001e2000c101124 */
[----:B------:R-:W-:Y:S05]  /*5fb0*/  BRA `(.L_x_22351) ;  /* 0x00000000000c7947 */ /* 0x000fea0003800000 */
.L_x_22372:
[----:B------:R-:W0:Y:S02]  /*5fc0*/  I2F.S8 R0, R22 ;  /* 0x0000001600007306 */ /* 0x000e240000001400 */
[----:B0-----:R-:W-:-:S05]  /*5fd0*/  F2FP.BF16.F32.PACK_AB R0, RZ, R0 ;  /* 0x00000000ff00723e */ /* 0x001fca00000010ff */
[----:B------:R0:W-:Y:S02]  /*5fe0*/  STG.E.U16 desc[UR36][R8.64], R0 ;  /* 0x0000000008007986 */ /* 0x0001e4000c101524 */
.L_x_22351:
[----:B------:R-:W-:-:S07]  /*5ff0*/  VIADD R25, R25, 0x80 ;  /* 0x0000008019197836 */ /* 0x000fce0000000000 */
.L_x_22308:
[----:B------:R-:W-:-:S13]  /*6000*/  ISETP.GE.AND P0, PT, R25, R16, PT ;  /* 0x000000101900720c */ /* 0x000fda0003f06270 */
[----:B------:R-:W-:Y:S05]  /*6010*/  @P0 BREAK.RELIABLE B6 ;  /* 0x0000000000060942 */ /* 0x000fea0003800100 */
[----:B------:R-:W-:Y:S05]  /*6020*/  @P0 BRA `(.L_x_22345) ;  /* 0x0000000c00e00947 */ /* 0x000fea0003800000 */
[----:B------:R-:W-:Y:S05]  /*6030*/  BSYNC.RELIABLE B6 ;  /* 0x0000000000067941 */ /* 0x000fea0003800100 */
.L_x_22307:
        /* <DEDUP_REMOVED lines=20> */
.L_x_22384:
[----:B------:R0:W-:Y:S01]  /*6180*/  STG.E.U8 desc[UR36][R8.64], R17 ;  /* 0x0000001108007986 */ /* 0x0001e2000c101124 */
[----:B------:R-:W-:Y:S05]  /*6190*/  BRA `(.L_x_22386) ;  /* 0x0000000c00807947 */ /* 0x000fea0003800000 */
.L_x_22383:
        /* <DEDUP_REMOVED lines=12> */
.L_x_22388:
[----:B------:R-:W-:-:S04]  /*6260*/  LOP3.LUT R17, R17, 0xffff, RZ, 0xc0, !PT ;  /* 0x0000ffff11117812 */ /* 0x000fc800078ec0ff */
[----:B------:R-:W-:-:S05]  /*6270*/  PRMT R3, R17, 0x8880, RZ ;  /* 0x0000888011037816 */ /* 0x000fca00000000ff */
[----:B------:R0:W-:Y:S01]  /*6280*/  STG.E desc[UR36][R8.64], R3 ;  /* 0x0000000308007986 */ /* 0x0001e2000c101924 */
[----:B------:R-:W-:Y:S05]  /*6290*/  BRA `(.L_x_22386) ;  /* 0x0000000c00407947 */ /* 0x000fea0003800000 */
.L_x_22387:
[----:B------:R-:W-:-:S04]  /*62a0*/  PRMT R3, R17, 0x8880, RZ ;  /* 0x0000888011037816 */ /* 0x000fc800000000ff */
[----:B------:R-:W-:-:S05]  /*62b0*/  PRMT R3, R3, 0x7710, RZ ;  /* 0x0000771003037816 */ /* 0x000fca00000000ff */
[----:B------:R0:W-:Y:S01]  /*62c0*/  STG.E.U16 desc[UR36][R8.64], R3 ;  /* 0x0000000308007986 */ /* 0x0001e2000c101524 */
[----:B------:R-:W-:Y:S05]  /*62d0*/  BRA `(.L_x_22386) ;  /* 0x0000000c00307947 */ /* 0x000fea0003800000 */
.L_x_22382:
        /* <DEDUP_REMOVED lines=9> */
.L_x_22390:
[----:B------:R-:W0:Y:S02]  /*6370*/  I2F.S8 R0, R17 ;  /* 0x0000001100007306 */ /* 0x000e240000001400 */
[----:B0-----:R-:W-:-:S05]  /*6380*/  F2FP.F16.F32.PACK_AB R0, RZ, R0 ;  /* 0x00000000ff00723e */ /* 0x001fca00000000ff */
[----:B------:R0:W-:Y:S01]  /*6390*/  STG.E.U16 desc[UR36][R8.64], R0 ;  /* 0x0000000008007986 */ /* 0x0001e2000c101524 */
[----:B------:R-:W-:Y:S05]  /*63a0*/  BRA `(.L_x_22386) ;  /* 0x0000000800fc7947 */ /* 0x000fea0003800000 */
.L_x_22389:
        /* <DEDUP_REMOVED lines=10> */
.L_x_22392:
[----:B------:R-:W0:Y:S02]  /*6450*/  I2F.S8 R17, R17 ;  /* 0x0000001100117306 */ /* 0x000e240000001400 */
[----:B0-----:R-:W-:-:S04]  /*6460*/  F2FP.F16.F32.PACK_AB R3, RZ, R17 ;  /* 0x00000011ff03723e */ /* 0x001fc800000000ff */
[----:B------:R-:W-:-:S05]  /*6470*/  PRMT R3, R3, 0x5410, RZ ;  /* 0x0000541003037816 */ /* 0x000fca00000000ff */
[----:B------:R0:W-:Y:S01]  /*6480*/  STG.E desc[UR36][R8.64], R3 ;  /* 0x0000000308007986 */ /* 0x0001e2000c101924 */
[----:B------:R-:W-:Y:S05]  /*6490*/  BRA `(.L_x_22386) ;  /* 0x0000000800c07947 */ /* 0x000fea0003800000 */
.L_x_22391:
[----:B------:R-:W-:-:S04]  /*64a0*/  PRMT R4, R17, 0x8880, RZ ;  /* 0x0000888011047816 */ /* 0x000fc800000000ff */
[----:B------:R-:W-:-:S06]  /*64b0*/  PRMT R4, R4, 0x7710, RZ ;  /* 0x0000771004047816 */ /* 0x000fcc00000000ff */
[----:B------:R-:W0:Y:S02]  /*64c0*/  I2F.F64.S16 R4, R4 ;  /* 0x0000000400047312 */ /* 0x000e240000101c00 */
[----:B0-----:R0:W-:Y:S01]  /*64d0*/  STG.E.64 desc[UR36][R8.64], R4 ;  /* 0x0000000408007986 */ /* 0x0011e2000c101b24 */
[----:B------:R-:W-:Y:S05]  /*64e0*/  BRA `(.L_x_22386) ;  /* 0x0000000800ac7947 */ /* 0x000fea0003800000 */
.L_x_22381:
        /* <DEDUP_REMOVED lines=14> */
.L_x_22396:
        /* <DEDUP_REMOVED lines=17> */
.L_x_22399:
[----:B------:R-:W-:-:S04]  /*66e0*/  SHF.R.U32.HI R3, RZ, 0x18, R17 ;  /* 0x00000018ff037819 */ /* 0x000fc80000011611 */
[----:B------:R-:W-:-:S04]  /*66f0*/  LOP3.LUT R0, R0, 0x80, R3, 0xf8, !PT ;  /* 0x0000008000007812 */ /* 0x000fc800078ef803 */
[----:B------:R-:W-:-:S07]  /*6700*/  PRMT R4, R0, 0x7610, R4 ;  /* 0x0000761000047816 */ /* 0x000fce0000000004 */
.L_x_22398:
[----:B------:R-:W-:Y:S05]  /*6710*/  BSYNC.RECONVERGENT B0 ;  /* 0x0000000000007941 */ /* 0x000fea0003800200 */
.L_x_22397:
[----:B------:R0:W-:Y:S01]  /*6720*/  STG.E.U8 desc[UR36][R8.64], R4 ;  /* 0x0000000408007986 */ /* 0x0001e2000c101124 */
[----:B------:R-:W-:Y:S05]  /*6730*/  BRA `(.L_x_22386) ;  /* 0x0000000800187947 */ /* 0x000fea0003800000 */
.L_x_22395:
        /* <DEDUP_REMOVED lines=17> */
.L_x_22402:
[----:B------:R-:W-:-:S04]  /*6850*/  SHF.R.U32.HI R3, RZ, 0x18, R17 ;  /* 0x00000018ff037819 */ /* 0x000fc80000011611 */
[----:B------:R-:W-:-:S04]  /*6860*/  LOP3.LUT R0, R0, 0x80, R3, 0xf8, !PT ;  /* 0x0000008000007812 */ /* 0x000fc800078ef803 */
[----:B------:R-:W-:-:S07]  /*6870*/  PRMT R4, R0, 0x7610, R4 ;  /* 0x0000761000047816 */ /* 0x000fce0000000004 */
.L_x_22401:
[----:B------:R-:W-:Y:S05]  /*6880*/  BSYNC.RECONVERGENT B0 ;  /* 0x0000000000007941 */ /* 0x000fea0003800200 */
.L_x_22400:
[----:B------:R0:W-:Y:S01]  /*6890*/  STG.E.U8 desc[UR36][R8.64], R4 ;  /* 0x0000000408007986 */ /* 0x0001e2000c101124 */
[----:B------:R-:W-:Y:S05]  /*68a0*/  BRA `(.L_x_22386) ;  /* 0x0000000400bc7947 */ /* 0x000fea0003800000 */
.L_x_22394:
        /* <DEDUP_REMOVED lines=22> */
.L_x_22404:
[----:B------:R-:W-:-:S04]  /*6a10*/  LOP3.LUT R17, R17, 0xffff, RZ, 0xc0, !PT ;  /* 0x0000ffff11117812 */ /* 0x000fc800078ec0ff */
[----:B------:R-:W-:-:S05]  /*6a20*/  PRMT R17, R17, 0x8880, RZ ;  /* 0x0000888011117816 */ /* 0x000fca00000000ff */
[----:B------:R-:W-:-:S05]  /*6a30*/  IMAD.MOV.U32 R4, RZ, RZ, R17 ;  /* 0x000000ffff047224 */ /* 0x000fca00078e0011 */
[----:B------:R-:W-:-:S05]  /*6a40*/  SHF.R.S32.HI R5, RZ, 0x1f, R4 ;  /* 0x0000001fff057819 */ /* 0x000fca0000011404 */
[----:B------:R0:W-:Y:S01]  /*6a50*/  STG.E.64 desc[UR36][R8.64], R4 ;  /* 0x0000000408007986 */ /* 0x0001e2000c101b24 */
[----:B------:R-:W-:Y:S05]  /*6a60*/  BRA `(.L_x_22386) ;  /* 0x00000004004c7947 */ /* 0x000fea0003800000 */
.L_x_22403:
[----:B------:R-:W-:-:S04]  /*6a70*/  LOP3.LUT R17, R17, 0xffff, RZ, 0xc0, !PT ;  /* 0x0000ffff11117812 */ /* 0x000fc800078ec0ff */
[----:B------:R-:W-:-:S05]  /*6a80*/  PRMT R3, R17, 0x8880, RZ ;  /* 0x0000888011037816 */ /* 0x000fca00000000ff */
[----:B------:R0:W-:Y:S01]  /*6a90*/  STG.E desc[UR36][R8.64], R3 ;  /* 0x0000000308007986 */ /* 0x0001e2000c101924 */
[----:B------:R-:W-:Y:S05]  /*6aa0*/  BRA `(.L_x_22386) ;  /* 0x00000004003c7947 */ /* 0x000fea0003800000 */
.L_x_22393:
        /* <DEDUP_REMOVED lines=10> */
.L_x_22406:
[----:B------:R-:W-:Y:S02]  /*6b50*/  PRMT R4, R17, 0x8880, RZ ;  /* 0x0000888011047816 */ /* 0x000fe400000000ff */
[----:B------:R-:W-:Y:S02]  /*6b60*/  CS2R R6, SRZ ;  /* 0x0000000000067805 */ /* 0x000fe4000001ff00 */
[----:B------:R-:W-:-:S06]  /*6b70*/  PRMT R4, R4, 0x7710, RZ ;  /* 0x0000771004047816 */ /* 0x000fcc00000000ff */
[----:B------:R-:W0:Y:S02]  /*6b80*/  I2F.F64.S16 R4, R4 ;  /* 0x0000000400047312 */ /* 0x000e240000101c00 */
[----:B0-----:R0:W-:Y:S01]  /*6b90*/  STG.E.128 desc[UR36][R8.64], R4 ;  /* 0x0000000408007986 */ /* 0x0011e2000c101d24 */
[----:B------:R-:W-:Y:S05]  /*6ba0*/  BRA `(.L_x_22386) ;  /* 0x0000000000fc7947 */ /* 0x000fea0003800000 */
.L_x_22405:
[----:B------:R-:W-:-:S13]  /*6bb0*/  ISETP.NE.AND P0, PT, R0, 0xf, PT ;  /* 0x0000000f0000780c */ /* 0x000fda0003f05270 */
[----:B------:R-:W-:Y:S05]  /*6bc0*/  @!P0 BRA `(.L_x_22407) ;  /* 0x0000000000e88947 */ /* 0x000fea0003800000 */
[----:B------:R-:W-:-:S13]  /*6bd0*/  ISETP.NE.AND P0, PT, R0, 0x17, PT ;  /* 0x000000170000780c */ /* 0x000fda0003f05270 */
[----:B------:R-:W-:Y:S05]  /*6be0*/  @!P0 BRA `(.L_x_22408) ;  /* 0x0000000000908947 */ /* 0x000fea0003800000 */
[----:B------:R-:W-:-:S13]  /*6bf0*/  ISETP.NE.AND P0, PT, R0, 0x18, PT ;  /* 0x000000180000780c */ /* 0x000fda0003f05270 */
[----:B------:R-:W-:Y:S05]  /*6c00*/  @!P0 BRA `(.L_x_22409) ;  /* 0x0000000000448947 */ /* 0x000fea0003800000 */
.L_x_22385:
        /* <DEDUP_REMOVED lines=16> */
.L_x_22410:
[----:B------:R-:W-:Y:S05]  /*6d10*/  BRA `(.L_x_22386) ;  /* 0x0000000000a07947 */ /* 0x000fea0003800000 */
.L_x_22409:
        /* <DEDUP_REMOVED lines=13> */
.L_x_22412:
[----:B------:R-:W-:Y:S05]  /*6df0*/  BSYNC.RECONVERGENT B0 ;  /* 0x0000000000007941 */ /* 0x000fea0003800200 */
.L_x_22411:
[----:B------:R-:W-:-:S05]  /*6e00*/  LOP3.LUT R3, R0, 0x80, R3, 0xf8, !PT ;  /* 0x0000008000037812 */ /* 0x000fca00078ef803 */
[----:B------:R4:W-:Y:S01]  /*6e10*/  STG.E.U8 desc[UR36][R8.64], R3 ;  /* 0x0000000308007986 */ /* 0x0009e2000c101124 */
[----:B------:R-:W-:Y:S05]  /*6e20*/  BRA `(.L_x_22386) ;  /* 0x00000000005c7947 */ /* 0x000fea0003800000 */
.L_x_22408:
        /* <DEDUP_REMOVED lines=12> */
.L_x_22414:
[----:B------:R-:W-:Y:S01]  /*6ef0*/  IMAD.MOV.U32 R0, RZ, RZ, 0x7f ;  /* 0x0000007fff007424 */ /* 0x000fe200078e00ff */
[----:B------:R-:W-:-:S04]  /*6f00*/  ISETP.GT.U32.AND P0, PT, R3, 0x7f800000, PT ;  /* 0x7f8000000300780c */ /* 0x000fc80003f04070 */
[----:B------:R-:W-:-:S09]  /*6f10*/  SEL R0, R0, 0x7c, P0 ;  /* 0x0000007c00007807 */ /* 0x000fd20000000000 */
.L_x_22415:
[----:B------:R-:W-:Y:S05]  /*6f20*/  BSYNC.RECONVERGENT B0 ;  /* 0x0000000000007941 */ /* 0x000fea0003800200 */
.L_x_22413:
[----:B------:R-:W-:-:S04]  /*6f30*/  SHF.R.U32.HI R3, RZ, 0x18, R17 ;  /* 0x00000018ff037819 */ /* 0x000fc80000011611 */
[----:B------:R-:W-:-:S05]  /*6f40*/  LOP3.LUT R3, R0, 0x80, R3, 0xf8, !PT ;  /* 0x0000008000037812 */ /* 0x000fca00078ef803 */
[----:B------:R3:W-:Y:S01]  /*6f50*/  STG.E.U8 desc[UR36][R8.64], R3 ;  /* 0x0000000308007986 */ /* 0x0007e2000c101124 */
[----:B------:R-:W-:Y:S05]  /*6f60*/  BRA `(.L_x_22386) ;  /* 0x00000000000c7947 */ /* 0x000fea0003800000 */
.L_x_22407:
[----:B------:R-:W0:Y:S02]  /*6f70*/  I2F.S8 R0, R17 ;  /* 0x0000001100007306 */ /* 0x000e240000001400 */
[----:B0-----:R-:W-:-:S05]  /*6f80*/  F2FP.BF16.F32.PACK_AB R0, RZ, R0 ;  /* 0x00000000ff00723e */ /* 0x001fca00000010ff */
[----:B------:R0:W-:Y:S02]  /*6f90*/  STG.E.U16 desc[UR36][R8.64], R0 ;  /* 0x0000000008007986 */ /* 0x0001e4000c101524 */
.L_x_22386:
[----:B------:R-:W-:-:S07]  /*6fa0*/  VIADD R25, R25, 0x80 ;  /* 0x0000008019197836 */ /* 0x000fce0000000000 */
.L_x_22345:
[----:B------:R-:W-:Y:S05]  /*6fb0*/  BSYNC.RECONVERGENT B7 ;  /* 0x0000000000077941 */ /* 0x000fea0003800200 */
.L_x_22306:
        /* <DEDUP_REMOVED lines=21> */
.L_x_22419:
[----:B-1----:R-:W-:Y:S01]  /*7110*/  STG.E.U8 desc[UR36][R2.64], R18 ;  /* 0x0000001202007986 */ /* 0x002fe2000c101124 */
[----:B------:R-:W-:Y:S05]  /*7120*/  EXIT ;  /* 0x000000000000794d */ /* 0x000fea0003800000 */
.L_x_22418:
        /* <DEDUP_REMOVED lines=12> */
.L_x_22422:
[----:B-1----:R-:W-:-:S04]  /*71f0*/  LOP3.LUT R18, R18, 0xffff, RZ, 0xc0, !PT ;  /* 0x0000ffff12127812 */ /* 0x002fc800078ec0ff */
[----:B------:R-:W-:-:S05]  /*7200*/  PRMT R5, R18, 0x8880, RZ ;  /* 0x0000888012057816 */ /* 0x000fca00000000ff */
[----:B------:R-:W-:Y:S01]  /*7210*/  STG.E desc[UR36][R2.64], R5 ;  /* 0x0000000502007986 */ /* 0x000fe2000c101924 */
[----:B------:R-:W-:Y:S05]  /*7220*/  EXIT ;  /* 0x000000000000794d */ /* 0x000fea0003800000 */
.L_x_22421:
[----:B-1----:R-:W-:-:S04]  /*7230*/  PRMT R5, R18, 0x8880, RZ ;  /* 0x0000888012057816 */ /* 0x002fc800000000ff */
[----:B------:R-:W-:-:S05]  /*7240*/  PRMT R5, R5, 0x7710, RZ ;  /* 0x0000771005057816 */ /* 0x000fca00000000ff */
[----:B------:R-:W-:Y:S01]  /*7250*/  STG.E.U16 desc[UR36][R2.64], R5 ;  /* 0x0000000502007986 */ /* 0x000fe2000c101524 */
[----:B------:R-:W-:Y:S05]  /*7260*/  EXIT ;  /* 0x000000000000794d */ /* 0x000fea0003800000 */
.L_x_22417:
        /* <DEDUP_REMOVED lines=9> */
.L_x_22424:
[----:B-1----:R-:W0:Y:S02]  /*7300*/  I2F.S8 R0, R18 ;  /* 0x0000001200007306 */ /* 0x002e240000001400 */
[----:B0-----:R-:W-:-:S05]  /*7310*/  F2FP.F16.F32.PACK_AB R0, RZ, R0 ;  /* 0x00000000ff00723e */ /* 0x001fca00000000ff */
[----:B------:R-:W-:Y:S01]  /*7320*/  STG.E.U16 desc[UR36][R2.64], R0 ;  /* 0x0000000002007986 */ /* 0x000fe2000c101524 */
[----:B------:R-:W-:Y:S05]  /*7330*/  EXIT ;  /* 0x000000000000794d */ /* 0x000fea0003800000 */
.L_x_22423:
        /* <DEDUP_REMOVED lines=10> */
.L_x_22426:
[----:B-1----:R-:W0:Y:S02]  /*73e0*/  I2F.S8 R18, R18 ;  /* 0x0000001200127306 */ /* 0x002e240000001400 */
[----:B0-----:R-:W-:-:S04]  /*73f0*/  F2FP.F16.F32.PACK_AB R5, RZ, R18 ;  /* 0x00000012ff05723e */ /* 0x001fc800000000ff */
[----:B------:R-:W-:-:S05]  /*7400*/  PRMT R5, R5, 0x5410, RZ ;  /* 0x0000541005057816 */ /* 0x000fca00000000ff */
[----:B------:R-:W-:Y:S01]  /*7410*/  STG.E desc[UR36][R2.64], R5 ;  /* 0x0000000502007986 */ /* 0x000fe2000c101924 */
[----:B------:R-:W-:Y:S05]  /*7420*/  EXIT ;  /* 0x000000000000794d */ /* 0x000fea0003800000 */
.L_x_22425:
[----:B-1----:R-:W-:-:S04]  /*7430*/  PRMT R4, R18, 0x8880, RZ ;  /* 0x0000888012047816 */ /* 0x002fc800000000ff */
[----:B------:R-:W-:-:S06]  /*7440*/  PRMT R4, R4, 0x7710, RZ ;  /* 0x0000771004047816 */ /* 0x000fcc00000000ff */
[----:B------:R-:W0:Y:S02]  /*7450*/  I2F.F64.S16 R4, R4 ;  /* 0x0000000400047312 */ /* 0x000e240000101c00 */
[----:B0-----:R-:W-:Y:S01]  /*7460*/  STG.E.64 desc[UR36][R2.64], R4 ;  /* 0x0000000402007986 */ /* 0x001fe2000c101b24 */
[----:B------:R-:W-:Y:S05]  /*7470*/  EXIT ;  /* 0x000000000000794d */ /* 0x000fea0003800000 */
.L_x_22416:
        /* <DEDUP_REMOVED lines=14> */
.L_x_22430:
        /* <DEDUP_REMOVED lines=18> */
.L_x_22433:
[----:B------:R-:W-:-:S04]  /*7680*/  SHF.R.U32.HI R5, RZ, 0x18, R5 ;  /* 0x00000018ff057819 */ /* 0x000fc80000011605 */
[----:B------:R-:W-:-:S07]  /*7690*/  LOP3.LUT R0, R0, 0x80, R5, 0xf8, !PT ;  /* 0x0000008000007812 */ /* 0x000fce00078ef805 */
.L_x_22432:
[----:B------:R-:W-:Y:S05]  /*76a0*/  BSYNC.RECONVERGENT B0 ;  /* 0x0000000000007941 */ /* 0x000fea0003800200 */
.L_x_22431:
[----:B------:R-:W-:Y:S01]  /*76b0*/  STG.E.U8 desc[UR36][R2.64], R0 ;  /* 0x0000000002007986 */ /* 0x000fe2000c101124 */
[----:B------:R-:W-:Y:S05]  /*76c0*/  EXIT ;  /* 0x000000000000794d */ /* 0x000fea0003800000 */
.L_x_22429:
        /* <DEDUP_REMOVED lines=18> */
.L_x_22436:
[----:B------:R-:W-:-:S04]  /*77f0*/  SHF.R.U32.HI R5, RZ, 0x18, R5 ;  /* 0x00000018ff057819 */ /* 0x000fc80000011605 */
[----:B------:R-:W-:-:S07]  /*7800*/  LOP3.LUT R0, R0, 0x80, R5, 0xf8, !PT ;  /* 0x0000008000007812 */ /* 0x000fce00078ef805 */
.L_x_22435:
[----:B------:R-:W-:Y:S05]  /*7810*/  BSYNC.RECONVERGENT B0 ;  /* 0x0000000000007941 */ /* 0x000fea0003800200 */
.L_x_22434:
[----:B------:R-:W-:Y:S01]  /*7820*/  STG.E.U8 desc[UR36][R2.64], R0 ;  /* 0x0000000002007986 */ /* 0x000fe2000c101124 */
[----:B------:R-:W-:Y:S05]  /*7830*/  EXIT ;  /* 0x000000000000794d */ /* 0x000fea0003800000 */
.L_x_22428:
        /* <DEDUP_REMOVED lines=22> */
.L_x_22438:
[----:B-1----:R-:W-:-:S04]  /*79a0*/  LOP3.LUT R18, R18, 0xffff, RZ, 0xc0, !PT ;  /* 0x0000ffff12127812 */ /* 0x002fc800078ec0ff */
[----:B------:R-:W-:-:S05]  /*79b0*/  PRMT R18, R18, 0x8880, RZ ;  /* 0x0000888012127816 */ /* 0x000fca00000000ff */
[----:B------:R-:W-:-:S05]  /*79c0*/  IMAD.MOV.U32 R4, RZ, RZ, R18 ;  /* 0x000000ffff047224 */ /* 0x000fca00078e0012 */
[----:B------:R-:W-:-:S05]  /*79d0*/  SHF.R.S32.HI R5, RZ, 0x1f, R4 ;  /* 0x0000001fff057819 */ /* 0x000fca0000011404 */
[----:B------:R-:W-:Y:S01]  /*79e0*/  STG.E.64 desc[UR36][R2.64], R4 ;  /* 0x0000000402007986 */ /* 0x000fe2000c101b24 */
[----:B------:R-:W-:Y:S05]  /*79f0*/  EXIT ;  /* 0x000000000000794d */ /* 0x000fea0003800000 */
.L_x_22437:
[----:B-1----:R-:W-:-:S04]  /*7a00*/  LOP3.LUT R18, R18, 0xffff, RZ, 0xc0, !PT ;  /* 0x0000ffff12127812 */ /* 0x002fc800078ec0ff */
[----:B------:R-:W-:-:S05]  /*7a10*/  PRMT R5, R18, 0x8880, RZ ;  /* 0x0000888012057816 */ /* 0x000fca00000000ff */
[----:B------:R-:W-:Y:S01]  /*7a20*/  STG.E desc[UR36][R2.64], R5 ;  /* 0x0000000502007986 */ /* 0x000fe2000c101924 */
[----:B------:R-:W-:Y:S05]  /*7a30*/  EXIT ;  /* 0x000000000000794d */ /* 0x000fea0003800000 */
.L_x_22427:
        /* <DEDUP_REMOVED lines=10> */
.L_x_22440:
[----:B-1----:R-:W-:Y:S02]  /*7ae0*/  PRMT R4, R18, 0x8880, RZ ;  /* 0x0000888012047816 */ /* 0x002fe400000000ff */
[----:B------:R-:W-:Y:S02]  /*7af0*/  CS2R R6, SRZ ;  /* 0x0000000000067805 */ /* 0x000fe4000001ff00 */
[----:B------:R-:W-:-:S06]  /*7b00*/  PRMT R4, R4, 0x7710, RZ ;  /* 0x0000771004047816 */ /* 0x000fcc00000000ff */
[----:B------:R-:W0:Y:S02]  /*7b10*/  I2F.F64.S16 R4, R4 ;  /* 0x0000000400047312 */ /* 0x000e240000101c00 */
[----:B0-----:R-:W-:Y:S01]  /*7b20*/  STG.E.128 desc[UR36][R2.64], R4 ;  /* 0x0000000402007986 */ /* 0x001fe2000c101d24 */
[----:B------:R-:W-:Y:S05]  /*7b30*/  EXIT ;  /* 0x000000000000794d */ /* 0x000fea0003800000 */
.L_x_22439:
[----:B------:R-:W-:-:S13]  /*7b40*/  ISETP.NE.AND P0, PT, R0, 0xf, PT ;  /* 0x0000000f0000780c */ /* 0x000fda0003f05270 */
[----:B------:R-:W-:Y:S05]  /*7b50*/  @!P0 BRA `(.L_x_22441) ;  /* 0x0000000000e88947 */ /* 0x000fea0003800000 */
[----:B------:R-:W-:-:S13]  /*7b60*/  ISETP.NE.AND P0, PT, R0, 0x17, PT ;  /* 0x000000170000780c */ /* 0x000fda0003f05270 */
[----:B------:R-:W-:Y:S05]  /*7b70*/  @!P0 BRA `(.L_x_22442) ;  /* 0x0000000000908947 */ /* 0x000fea0003800000 */
[----:B------:R-:W-:-:S13]  /*7b80*/  ISETP.NE.AND P0, PT, R0, 0x18, PT ;  /* 0x000000180000780c */ /* 0x000fda0003f05270 */
[----:B------:R-:W-:Y:S05]  /*7b90*/  @!P0 BRA `(.L_x_22443) ;  /* 0x0000000000448947 */ /* 0x000fea0003800000 */
.L_x_22420:
        /* <DEDUP_REMOVED lines=16> */
.L_x_22444:
[----:B------:R-:W-:Y:S05]  /*7ca0*/  EXIT ;  /* 0x000000000000794d */ /* 0x000fea0003800000 */
.L_x_22443:
        /* <DEDUP_REMOVED lines=13> */
.L_x_22446:
[----:B------:R-:W-:Y:S05]  /*7d80*/  BSYNC.RECONVERGENT B0 ;  /* 0x0000000000007941 */ /* 0x000fea0003800200 */
.L_x_22445:
[----:B------:R-:W-:-:S05]  /*7d90*/  LOP3.LUT R5, R0, 0x80, R5, 0xf8, !PT ;  /* 0x0000008000057812 */ /* 0x000fca00078ef805 */
[----:B------:R-:W-:Y:S01]  /*7da0*/  STG.E.U8 desc[UR36][R2.64], R5 ;  /* 0x0000000502007986 */ /* 0x000fe2000c101124 */
[----:B------:R-:W-:Y:S05]  /*7db0*/  EXIT ;  /* 0x000000000000794d */ /* 0x000fea0003800000 */
.L_x_22442:
        /* <DEDUP_REMOVED lines=12> */
.L_x_22448:
[----:B------:R-:W-:Y:S01]  /*7e80*/  IMAD.MOV.U32 R0, RZ, RZ, 0x7f ;  /* 0x0000007fff007424 */ /* 0x000fe200078e00ff */
[----:B------:R-:W-:-:S04]  /*7e90*/  ISETP.GT.U32.AND P0, PT, R4, 0x7f800000, PT ;  /* 0x7f8000000400780c */ /* 0x000fc80003f04070 */
[----:B------:R-:W-:-:S09]  /*7ea0*/  SEL R0, R0, 0x7c, P0 ;  /* 0x0000007c00007807 */ /* 0x000fd20000000000 */
.L_x_22449:
[----:B------:R-:W-:Y:S05]  /*7eb0*/  BSYNC.RECONVERGENT B0 ;  /* 0x0000000000007941 */ /* 0x000fea0003800200 */
.L_x_22447:
[----:B------:R-:W-:-:S04]  /*7ec0*/  SHF.R.U32.HI R5, RZ, 0x18, R5 ;  /* 0x00000018ff057819 */ /* 0x000fc80000011605 */
[----:B------:R-:W-:-:S05]  /*7ed0*/  LOP3.LUT R5, R0, 0x80, R5, 0xf8, !PT ;  /* 0x0000008000057812 */ /* 0x000fca00078ef805 */
[----:B------:R-:W-:Y:S01]  /*7ee0*/  STG.E.U8 desc[UR36][R2.64], R5 ;  /* 0x0000000502007986 */ /* 0x000fe2000c101124 */
[----:B------:R-:W-:Y:S05]  /*7ef0*/  EXIT ;  /* 0x000000000000794d */ /* 0x000fea0003800000 */
.L_x_22441:
[----:B-1----:R-:W0:Y:S02]  /*7f00*/  I2F.S8 R0, R18 ;  /* 0x0000001200007306 */ /* 0x002e240000001400 */
[----:B0-----:R-:W-:-:S05]  /*7f10*/  F2FP.BF16.F32.PACK_AB R0, RZ, R0 ;  /* 0x00000000ff00723e */ /* 0x001fca00000010ff */
[----:B------:R-:W-:Y:S01]  /*7f20*/  STG.E.U16 desc[UR36][R2.64], R0 ;  /* 0x0000000002007986 */ /* 0x000fe2000c101524 */
[----:B------:R-:W-:Y:S05]  /*7f30*/  EXIT ;  /* 0x000000000000794d */ /* 0x000fea0003800000 */
        .weak           $__internal_31_$__cuda_sm20_rem_s16
        .type           $__internal_31_$__cuda_sm20_rem_s16,@function
        .size           $__internal_31_$__cuda_sm20_rem_s16,(.L_x_49892 - $__internal_31_$__cuda_sm20_rem_s16)
$__internal_31_$__cuda_sm20_rem_s16:
        /* <DEDUP_REMOVED lines=26> */
[----:B------:R-:W-:Y:S05]  /*80e0*/  RET.REL.NODEC R4 `(_ZN2at6native27unrolled_elementwise_kernelINS0_13AUnaryFunctorIaaaZZZNS0_16fmod_kernel_cudaERNS_18TensorIteratorBaseEENKUlvE_clEvENKUlvE0_clEvEUlaaE_EESt5arrayIPcLm2EELi4E23TrivialOffsetCalculatorILi1EjESD_NS0_6memory12LoadWithCastILi1EEENSE_13StoreWithCastILi1EEEEEviT_T0_T2_T3_T4_T5_) ;  /* 0xffffff7c04c47950 */ /* 0x000fea0003c3ffff */
.L_x_22450:
        /* <DEDUP_REMOVED lines=9> */
.L_x_49892:


//--------------------- .text._ZN2at6native18elementwise_kernelILi128ELi4EZNS0_22gpu_kernel_impl_nocastINS0_13AUnaryFunctorIaaaZZZNS0_16fmod_kernel_cudaERNS_18TensorIteratorBaseEENKUlvE_clEvENKUlvE0_clEvEUlaaE_EEEEvS5_RKT_EUliE_EEviT1_ --------------------------
	.section	.text._ZN2at6native18elementwise_kernelILi128ELi4EZNS0_22gpu_kernel_impl_nocastINS0_13AUnaryFunctorIaaaZZZNS0_16fmod_kernel_cudaERNS_18TensorIteratorBaseEENKUlvE_clEvENKUlvE0_clEvEUlaaE_EEEEvS5_RKT_EUliE_EEviT1_,"ax",@progbits
	.align	128
        .global         _ZN2at6native18elementwise_kernelILi128ELi4EZNS0_22gpu_kernel_impl_nocastINS0_13AUnaryFunctorIaaaZZZNS0_16fmod_kernel_cudaERNS_18TensorIteratorBaseEENKUlvE_clEvENKUlvE0_clEvEUlaaE_EEEEvS5_RKT_EUliE_EEviT1_
        .type           _ZN2at6native18elementwise_kernelILi128ELi4EZNS0_22gpu_kernel_impl_nocastINS0_13AUnaryFunctorIaaaZZZNS0_16fmod_kernel_cudaERNS_18TensorIteratorBaseEENKUlvE_clEvENKUlvE0_clEvEUlaaE_EEEEvS5_RKT_EUliE_EEviT1_,@function
        .size           _ZN2at6native18elementwise_kernelILi128ELi4EZNS0_22gpu_kernel_impl_nocastINS0_13AUnaryFunctorIaaaZZZNS0_16fmod_kernel_cudaERNS_18TensorIteratorBaseEENKUlvE_clEvENKUlvE0_clEvEUlaaE_EEEEvS5_RKT_EUliE_EEviT1_,(.L_x_49893 - _ZN2at6native18elementwise_kernelILi128ELi4EZNS0_22gpu_kernel_impl_nocastINS0_13AUnaryFunctorIaaaZZZNS0_16fmod_kernel_cudaERNS_18TensorIteratorBaseEENKUlvE_clEvENKUlvE0_clEvEUlaaE_EEEEvS5_RKT_EUliE_EEviT1_)
        .other          _ZN2at6native18elementwise_kernelILi128ELi4EZNS0_22gpu_kernel_impl_nocastINS0_13AUnaryFunctorIaaaZZZNS0_16fmod_kernel_cudaERNS_18TensorIteratorBaseEENKUlvE_clEvENKUlvE0_clEvEUlaaE_EEEEvS5_RKT_EUliE_EEviT1_,@"STO_CUDA_ENTRY STV_DEFAULT"
_ZN2at6native18elementwise_kernelILi128ELi4EZNS0_22gpu_kernel_impl_nocastINS0_13AUnaryFunctorIaaaZZZNS0_16fmod_kernel_cudaERNS_18TensorIteratorBaseEENKUlvE_clEvENKUlvE0_clEvEUlaaE_EEEEvS5_RKT_EUliE_EEviT1_:
.text._ZN2at6native18elementwise_kernelILi128ELi4EZNS0_22gpu_kernel_impl_nocastINS0_13AUnaryFunctorIaaaZZZNS0_16fmod_kernel_cudaERNS_18TensorIteratorBaseEENKUlvE_clEvENKUlvE0_clEvEUlaaE_EEEEvS5_RKT_EUliE_EEviT1_:
        /* <DEDUP_REMOVED lines=18> */
[----:B-----5:R-:W-:Y:S05]  /*0120*/  CALL.REL.NOINC `($__internal_32_$__cuda_sm20_rem_s16) ;  /* 0x0000005000647944 */ /* 0x020fea0003c00000 */
[----:B------:R-:W0:Y:S01]  /*0130*/  LDC.64 R4, c[0x0][0x580] ;  /* 0x00016000ff047b82 */ /* 0x000e220000000a00 */
[----:B------:R-:W-:Y:S01]  /*0140*/  IADD3 R3, PT, PT, R3, 0x80, RZ ;  /* 0x0000008003037810 */ /* 0x000fe20007ffe0ff */
[----:B0-----:R0:W-:Y:S06]  /*0150*/  STG.E.U8 desc[UR6][R4.64], R7 ;  /* 0x0000000704007986 */ /* 0x0011ec000c101106 */
.L_x_22453:
[----:B------:R-:W-:Y:S05]  /*0160*/  BSYNC.RECONVERGENT B0 ;  /* 0x0000000000007941 */ /* 0x000fea0003800200 */
.L_x_22452:
        /* <DEDUP_REMOVED lines=13> */
.L_x_22455:
[----:B------:R-:W-:Y:S05]  /*0240*/  BSYNC.RECONVERGENT B0 ;  /* 0x0000000000007941 */ /* 0x000fea0003800200 */
.L_x_22454:
        /* <DEDUP_REMOVED lines=13> */
.L_x_22457:
[----:B------:R-:W-:Y:S05]  /*0320*/  BSYNC.RECONVERGENT B0 ;  /* 0x0000000000007941 */ /* 0x000fea0003800200 */
.L_x_22456:
[----:B------:R-:W3:Y:S02]  /*0330*/  LDCU UR4, c[0x0][0x380] ;  /* 0x00007000ff0477ac */ /* 0x000ee40008000800 */
[----:B---3--:R-:W-:-:S13]  /*0340*/  ISETP.GE.AND P0, PT, R3, UR4, PT ;  /* 0x0000000403007c0c */ /* 0x008fda000bf06270 */
[----:B------:R-:W-:Y:S05]  /*0350*/  @P0 EXIT ;  /* 0x000000000000094d */ /* 0x000fea0003800000 */
[----:B------:R-:W3:Y:S02]  /*0360*/  LDC.64 R2, c[0x0][0x588] ;  /* 0x00016200ff027b82 */ /* 0x000ee40000000a00 */
[----:B---3--:R3:W5:Y:S01]  /*0370*/  LDG.E.S8 R6, desc[UR6][R2.64] ;  /* 0x0000000602067981 */ /* 0x008762000c1e1300 */
[----:B------:R-:W0:Y:S01]  /*0380*/  LDCU.S8 UR4, c[0x0][0x591] ;  /* 0x0000b220ff0477ac */ /* 0x000e220008000200 */
[----:B------:R-:W-:Y:S01]  /*0390*/  MOV R8, 0x3c0 ;  /* 0x000003c000087802 */ /* 0x000fe20000000f00 */
[----:B0123--:R-:W-:-:S07]  /*03a0*/  IMAD.U32 R7, RZ, RZ, UR4 ;  /* 0x00000004ff077e24 */ /* 0x00ffce000f8e00ff */
[----:B-----5:R-:W-:Y:S05]  /*03b0*/  CALL.REL.NOINC `($__internal_32_$__cuda_sm20_rem_s16) ;  /* 0x0000004c00c07944 */ /* 0x020fea0003c00000 */
[----:B------:R-:W0:Y:S02]  /*03c0*/  LDC.64 R2, c[0x0][0x580] ;  /* 0x00016000ff027b82 */ /* 0x000e240000000a00 */
[----:B0-----:R-:W-:Y:S01]  /*03d0*/  STG.E.U8 desc[UR6][R2.64], R7 ;  /* 0x0000000702007986 */ /* 0x001fe2000c101106 */
[----:B------:R-:W-:Y:S05]  /*03e0*/  EXIT ;  /* 0x000000000000794d */ /* 0x000fea0003800000 */
.L_x_22451:
        /* <DEDUP_REMOVED lines=305> */
.L_x_22460:
        /* <DEDUP_REMOVED lines=9> */
[----:B-----5:R-:W-:Y:S05]  /*1790*/  CALL.REL.NOINC `($__internal_32_$__cuda_sm20_rem_s16) ;  /* 0x0000003800c87944 */ /* 0x020fea0003c00000 */
[----:B------:R0:W-:Y:S01]  /*17a0*/  STG.E.U8 desc[UR6][R4.64], R7 ;  /* 0x0000000704007986 */ /* 0x0001e2000c101106 */
[----:B------:R-:W-:-:S07]  /*17b0*/  IADD3 R3, PT, PT, R3, 0x80, RZ ;  /* 0x0000008003037810 */ /* 0x000fce0007ffe0ff */
.L_x_22459:
[----:B------:R-:W-:Y:S05]  /*17c0*/  BSYNC.RECONVERGENT B0 ;  /* 0x0000000000007941 */ /* 0x000fea0003800200 */
.L_x_22458:
        /* <DEDUP_REMOVED lines=302> */
.L_x_22463:
        /* <DEDUP_REMOVED lines=9> */
[----:B-----5:R-:W-:Y:S05]  /*2b40*/  CALL.REL.NOINC `($__internal_32_$__cuda_sm20_rem_s16) ;  /* 0x0000002400dc7944 */ /* 0x020fea0003c00000 */
[----:B------:R1:W-:Y:S01]  /*2b50*/  STG.E.U8 desc[UR6][R4.64], R7 ;  /* 0x0000000704007986 */ /* 0x0003e2000c101106 */
[----:B------:R-:W-:-:S07]  /*2b60*/  VIADD R3, R3, 0x80 ;  /* 0x0000008003037836 */ /* 0x000fce0000000000 */
.L_x_22462:
[----:B------:R-:W-:Y:S05]  /*2b70*/  BSYNC.RECONVERGENT B0 ;  /* 0x0000000000007941 */ /* 0x000fea0003800200 */
.L_x_22461:
        /* <DEDUP_REMOVED lines=302> */
.L_x_22466:
        /* <DEDUP_REMOVED lines=11> */
[----:B------:R-:W-:-:S07]  /*3f10*/  IADD3 R3, PT, PT, R3, 0x80, RZ ;  /* 0x0000008003037810 */ /* 0x000fce0007ffe0ff */
.L_x_22465:
[----:B------:R-:W-:Y:S05]  /*3f20*/  BSYNC.RECONVERGENT B0 ;  /* 0x0000000000007941 */ /* 0x000fea0003800200 */
.L_x_22464:
        /* <DEDUP_REMOVED lines=301> */
.L_x_22467:
        /* <DEDUP_REMOVED lines=10> */
[----:B------:R-:W-:Y:S01]  /*52a0*/  STG.E.U8 desc[UR6][R2.64], R7 ;  /* 0x0000000702007986 */ /* 0x000fe2000c101106 */
[----:B------:R-:W-:Y:S05]  /*52b0*/  EXIT ;  /* 0x000000000000794d */ /* 0x000fea0003800000 */
        .weak           $__internal_32_$__cuda_sm20_rem_s16
        .type           $__internal_32_$__cuda_sm20_rem_s16,@function
        .size           $__internal_32_$__cuda_sm20_rem_s16,(.L_x_49893 - $__internal_32_$__cuda_sm20_rem_s16)
$__internal_32_$__cuda_sm20_rem_s16:
        /* <DEDUP_REMOVED lines=20> */
[----:B0-----:R-:W-:Y:S01]  /*5400*/  LOP3.LUT R10, R9, 0xffff, RZ, 0xc0, !PT ;  /* 0x0000ffff090a7812 */ /* 0x001fe200078ec0ff */
[----:B------:R-:W-:-:S04]  /*5410*/  HFMA2 R9, -RZ, RZ, 0, 0 ;  /* 0x00000000ff097431 */ /* 0x000fc800000001ff */
[----:B------:R-:W-:-:S05]  /*5420*/  IMAD R10, R10, R12, R13 ;  /* 0x0000000c0a0a7224 */ /* 0x000fca00078e020d */
[----:B------:R-:W-:-:S04]  /*5430*/  LOP3.LUT R10, R11, R10, RZ, 0x3c, !PT ;  /* 0x0000000a0b0a7212 */ /* 0x000fc800078e3cff */
[----:B------:R-:W-:Y:S02]  /*5440*/  IADD3 R7, PT, PT, R7, R10, RZ ;  /* 0x0000000a07077210 */ /* 0x000fe40007ffe0ff */
[----:B------:R-:W-:Y:S01]  /*5450*/  @!P0 MOV R7, 0xffffffff ;  /* 0xffffffff00078802 */ /* 0x000fe20000000f00 */
[----:B------:R-:W-:Y:S06]  /*5460*/  RET.REL.NODEC R8 `(_ZN2at6native18elementwise_kernelILi128ELi4EZNS0_22gpu_kernel_impl_nocastINS0_13AUnaryFunctorIaaaZZZNS0_16fmod_kernel_cudaERNS_18TensorIteratorBaseEENKUlvE_clEvENKUlvE0_clEvEUlaaE_EEEEvS5_RKT_EUliE_EEviT1_) ;  /* 0xffffffa808e47950 */ /* 0x000fec0003c3ffff */
.L_x_22468:
        /* <DEDUP_REMOVED lines=9> */
.L_x_49893:


//--------------------- .text._ZN2at6native27unrolled_elementwise_kernelINS0_13AUnaryFunctorIaaaZZZNS0_16fmod_kernel_cudaERNS_18TensorIteratorBaseEENKUlvE_clEvENKUlvE0_clEvEUlaaE_EESt5arrayIPcLm2EELi4E23TrivialOffsetCalculatorILi1EjESD_NS0_6memory15LoadWithoutCastENSE_16StoreWithoutCastEEEviT_T0_T2_T3_T4_T5_ --------------------------
	.section	.text._ZN2at6native27unrolled_elementwise_kernelINS0_13AUnaryFunctorIaaaZZZNS0_16fmod_kernel_cudaERNS_18TensorIteratorBaseEENKUlvE_clEvENKUlvE0_clEvEUlaaE_EESt5arrayIPcLm2EELi4E23TrivialOffsetCalculatorILi1EjESD_NS0_6memory15LoadWithoutCastENSE_16StoreWithoutCastEEEviT_T0_T2_T3_T4_T5_,"ax",@progbits
	.align	128
        .global         _ZN2at6native27unrolled_elementwise_kernelINS0_13AUnaryFunctorIaaaZZZNS0_16fmod_kernel_cudaERNS_18TensorIteratorBaseEENKUlvE_clEvENKUlvE0_clEvEUlaaE_EESt5arrayIPcLm2EELi4E23TrivialOffsetCalculatorILi1EjESD_NS0_6memory15LoadWithoutCastENSE_16StoreWithoutCastEEEviT_T0_T2_T3_T4_T5_
        .type           _ZN2at6native27unrolled_elementwise_kernelINS0_13AUnaryFunctorIaaaZZZNS0_16fmod_kernel_cudaERNS_18TensorIteratorBaseEENKUlvE_clEvENKUlvE0_clEvEUlaaE_EESt5arrayIPcLm2EELi4E23TrivialOffsetCalculatorILi1EjESD_NS0_6memory15LoadWithoutCastENSE_16StoreWithoutCastEEEviT_T0_T2_T3_T4_T5_,@function
        .size           _ZN2at6native27unrolled_elementwise_kernelINS0_13AUnaryFunctorIaaaZZZNS0_16fmod_kernel_cudaERNS_18TensorIteratorBaseEENKUlvE_clEvENKUlvE0_clEvEUlaaE_EESt5arrayIPcLm2EELi4E23TrivialOffsetCalculatorILi1EjESD_NS0_6memory15LoadWithoutCastENSE_16StoreWithoutCastEEEviT_T0_T2_T3_T4_T5_,(.L_x_49894 - _ZN2at6native27unrolled_elementwise_kernelINS0_13AUnaryFunctorIaaaZZZNS0_16fmod_kernel_cudaERNS_18TensorIteratorBaseEENKUlvE_clEvENKUlvE0_clEvEUlaaE_EESt5arrayIPcLm2EELi4E23TrivialOffsetCalculatorILi1EjESD_NS0_6memory15LoadWithoutCastENSE_16StoreWithoutCastEEEviT_T0_T2_T3_T4_T5_)
        .other          _ZN2at6native27unrolled_elementwise_kernelINS0_13AUnaryFunctorIaaaZZZNS0_16fmod_kernel_cudaERNS_18TensorIteratorBaseEENKUlvE_clEvENKUlvE0_clEvEUlaaE_EESt5arrayIPcLm2EELi4E23TrivialOffsetCalculatorILi1EjESD_NS0_6memory15LoadWithoutCastENSE_16StoreWithoutCastEEEviT_T0_T2_T3_T4_T5_,@"STO_CUDA_ENTRY STV_DEFAULT"
_ZN2at6native27unrolled_elementwise_kernelINS0_13AUnaryFunctorIaaaZZZNS0_16fmod_kernel_cudaERNS_18TensorIteratorBaseEENKUlvE_clEvENKUlvE0_clEvEUlaaE_EESt5arrayIPcLm2EELi4E23TrivialOffsetCalculatorILi1EjESD_NS0_6memory15LoadWithoutCastENSE_16StoreWithoutCastEEEviT_T0_T2_T3_T4_T5_:
.text._ZN2at6native27unrolled_elementwise_kernelINS0_13AUnaryFunctorIaaaZZZNS0_16fmod_kernel_cudaERNS_18TensorIteratorBaseEENKUlvE_clEvENKUlvE0_clEvEUlaaE_EESt5arrayIPcLm2EELi4E23TrivialOffsetCalculatorILi1EjESD_NS0_6memory15LoadWithoutCastENSE_16StoreWithoutCastEEEviT_T0_T2_T3_T4_T5_:
        /* <DEDUP_REMOVED lines=46> */
[----:B------:R-:W-:Y:S05]  /*02e0*/  CALL.REL.NOINC `($__internal_33_$__cuda_sm20_rem_s16) ;  /* 0x00000004001c7944 */ /* 0x000fea0003c00000 */
[----:B------:R-:W-:-:S07]  /*02f0*/  IMAD.MOV.U32 R8, RZ, RZ, R11 ;  /* 0x000000ffff087224 */ /* 0x000fce00078e000b */
.L_x_22470:
[----:B0-----:R-:W-:Y:S05]  /*0300*/  BSYNC.RECONVERGENT B0 ;  /* 0x0000000000007941 */ /* 0x001fea0003800200 */
.L_x_22469:
        /* <DEDUP_REMOVED lines=8> */
[----:B------:R-:W-:Y:S05]  /*0390*/  CALL.REL.NOINC `($__internal_33_$__cuda_sm20_rem_s16) ;  /* 0x0000000000f07944 */ /* 0x000fea0003c00000 */
[----:B------:R-:W-:-:S07]  /*03a0*/  IMAD.MOV.U32 R4, RZ, RZ, R11 ;  /* 0x000000ffff047224 */ /* 0x000fce00078e000b */
.L_x_22472:
[----:B------:R-:W-:Y:S05]  /*03b0*/  BSYNC.RECONVERGENT B0 ;  /* 0x0000000000007941 */ /* 0x000fea0003800200 */
.L_x_22471:
        /* <DEDUP_REMOVED lines=10> */
.L_x_22474:
[----:B------:R-:W-:Y:S05]  /*0460*/  BSYNC.RECONVERGENT B0 ;  /* 0x0000000000007941 */ /* 0x000fea0003800200 */
.L_x_22473:
        /* <DEDUP_REMOVED lines=8> */
[----:B------:R-:W-:Y:S05]  /*04f0*/  CALL.REL.NOINC `($__internal_33_$__cuda_sm20_rem_s16) ;  /* 0x0000000000987944 */ /* 0x000fea0003c00000 */
.L_x_22476:
[----:B------:R-:W-:Y:S05]  /*0500*/  BSYNC.RECONVERGENT B0 ;  /* 0x0000000000007941 */ /* 0x000fea0003800200 */
.L_x_22475:
        /* <DEDUP_REMOVED lines=19> */
.L_x_22479:
[----:B------:R-:W-:Y:S05]  /*0640*/  BSYNC.RELIABLE B1 ;  /* 0x0000000000017941 */ /* 0x000fea0003800100 */
.L_x_22478:
[----:B------:R-:W-:-:S13]  /*0650*/  ISETP.GE.AND P0, PT, R3, R2, PT ;  /* 0x000000020300720c */ /* 0x000fda0003f06270 */
[----:B------:R-:W1:Y:S01]  /*0660*/  @!P0 LDC.64 R8, c[0x0][0x388] ;  /* 0x0000e200ff088b82 */ /* 0x000e620000000a00 */
[----:B0-----:R-:W-:Y:S02]  /*0670*/  @!P0 IMAD R7, R0, 0x200, R3 ;  /* 0x0000020000078824 */ /* 0x001fe400078e0203 */
[----:B------:R-:W-:-:S03]  /*0680*/  @!P0 VIADD R3, R3, 0x80 ;  /* 0x0000008003038836 */ /* 0x000fc60000000000 */
[----:B-1----:R-:W-:-:S05]  /*0690*/  @!P0 IADD3 R6, P1, PT, R7, R8, RZ ;  /* 0x0000000807068210 */ /* 0x002fca0007f3e0ff */
[----:B------:R-:W-:-:S05]  /*06a0*/  @!P0 IMAD.X R7, RZ, RZ, R9, P1 ;  /* 0x000000ffff078224 */ /* 0x000fca00008e0609 */
[----:B------:R1:W-:Y:S03]  /*06b0*/  @!P0 STG.E.U8 desc[UR6][R6.64], R5 ;  /* 0x0000000506008986 */ /* 0x0003e6000c101106 */
.L_x_22480:
[----:B------:R-:W-:Y:S05]  /*06c0*/  BSYNC.RECONVERGENT B0 ;  /* 0x0000000000007941 */ /* 0x000fea0003800200 */
.L_x_22477:
        /* <DEDUP_REMOVED lines=9> */
        .weak           $__internal_33_$__cuda_sm20_rem_s16
        .type           $__internal_33_$__cuda_sm20_rem_s16,@function
        .size           $__internal_33_$__cuda_sm20_rem_s16,(.L_x_49894 - $__internal_33_$__cuda_sm20_rem_s16)
$__internal_33_$__cuda_sm20_rem_s16:
        /* <DEDUP_REMOVED lines=26> */
[----:B------:R-:W-:Y:S05]  /*0900*/  RET.REL.NODEC R12 `(_ZN2at6native27unrolled_elementwise_kernelINS0_13AUnaryFunctorIaaaZZZNS0_16fmod_kernel_cudaERNS_18TensorIteratorBaseEENKUlvE_clEvENKUlvE0_clEvEUlaaE_EESt5arrayIPcLm2EELi4E23TrivialOffsetCalculatorILi1EjESD_NS0_6memory15LoadWithoutCastENSE_16StoreWithoutCastEEEviT_T0_T2_T3_T4_T5_) ;  /* 0xfffffff40cbc7950 */ /* 0x000fea0003c3ffff */
.L_x_22481:
        /* <DEDUP_REMOVED lines=15> */
.L_x_49894:


//--------------------- .text._ZN2at6native29vectorized_elementwise_kernelILi2ENS0_13AUnaryFunctorIaaaZZZNS0_16fmod_kernel_cudaERNS_18TensorIteratorBaseEENKUlvE_clEvENKUlvE0_clEvEUlaaE_EESt5arrayIPcLm2EEEEviT0_T1_ --------------------------
	.section	.text._ZN2at6native29vectorized_elementwise_kernelILi2ENS0_13AUnaryFunctorIaaaZZZNS0_16fmod_kernel_cudaERNS_18TensorIteratorBaseEENKUlvE_clEvENKUlvE0_clEvEUlaaE_EESt5arrayIPcLm2EEEEviT0_T1_,"ax",@progbits
	.align	128
        .global         _ZN2at6native29vectorized_elementwise_kernelILi2ENS0_13AUnaryFunctorIaaaZZZNS0_16fmod_kernel_cudaERNS_18TensorIteratorBaseEENKUlvE_clEvENKUlvE0_clEvEUlaaE_EESt5arrayIPcLm2EEEEviT0_T1_
        .type           _ZN2at6native29vectorized_elementwise_kernelILi2ENS0_13AUnaryFunctorIaaaZZZNS0_16fmod_kernel_cudaERNS_18TensorIteratorBaseEENKUlvE_clEvENKUlvE0_clEvEUlaaE_EESt5arrayIPcLm2EEEEviT0_T1_,@function
        .size           _ZN2at6native29vectorized_elementwise_kernelILi2ENS0_13AUnaryFunctorIaaaZZZNS0_16fmod_kernel_cudaERNS_18TensorIteratorBaseEENKUlvE_clEvENKUlvE0_clEvEUlaaE_EESt5arrayIPcLm2EEEEviT0_T1_,(.L_x_49895 - _ZN2at6native29vectorized_elementwise_kernelILi2ENS0_13AUnaryFunctorIaaaZZZNS0_16fmod_kernel_cudaERNS_18TensorIteratorBaseEENKUlvE_clEvENKUlvE0_clEvEUlaaE_EESt5arrayIPcLm2EEEEviT0_T1_)
        .other          _ZN2at6native29vectorized_elementwise_kernelILi2ENS0_13AUnaryFunctorIaaaZZZNS0_16fmod_kernel_cudaERNS_18TensorIteratorBaseEENKUlvE_clEvENKUlvE0_clEvEUlaaE_EESt5arrayIPcLm2EEEEviT0_T1_,@"STO_CUDA_ENTRY STV_DEFAULT"
_ZN2at6native29vectorized_elementwise_kernelILi2ENS0_13AUnaryFunctorIaaaZZZNS0_16fmod_kernel_cudaERNS_18TensorIteratorBaseEENKUlvE_clEvENKUlvE0_clEvEUlaaE_EESt5arrayIPcLm2EEEEviT0_T1_:
.text._ZN2at6native29vectorized_elementwise_kernelILi2ENS0_13AUnaryFunctorIaaaZZZNS0_16fmod_kernel_cudaERNS_18TensorIteratorBaseEENKUlvE_clEvENKUlvE0_clEvEUlaaE_EESt5arrayIPcLm2EEEEviT0_T1_:
        /* <DEDUP_REMOVED lines=57> */
[----:B------:R-:W-:Y:S02]  /*0390*/  PRMT R13, RZ, 0x7610, R13 ;  /* 0x00007610ff0d7816 */ /* 0x000fe4000000000d */
[----:B------:R-:W-:Y:S02]  /*03a0*/  @!P2 IADD3.X R19, PT, PT, RZ, R19, RZ, P4, !PT ;  /* 0x00000013ff13a210 */ /* 0x000fe400027fe4ff */
        /* <DEDUP_REMOVED lines=22> */
[----:B------:R-:W-:Y:S05]  /*0510*/  CALL.REL.NOINC `($__internal_34_$__cuda_sm20_rem_s16) ;  /* 0x0000000c00707944 */ /* 0x000fea0003c00000 */
[----:B------:R-:W-:-:S07]  /*0520*/  IMAD.MOV.U32 R3, RZ, RZ, R7 ;  /* 0x000000ffff037224 */ /* 0x000fce00078e0007 */
.L_x_22484:
[----:B------:R-:W-:Y:S05]  /*0530*/  BSYNC.RECONVERGENT B0 ;  /* 0x0000000000007941 */ /* 0x000fea0003800200 */
.L_x_22483:
        /* <DEDUP_REMOVED lines=8> */
[----:B------:R-:W-:Y:S05]  /*05c0*/  CALL.REL.NOINC `($__internal_34_$__cuda_sm20_rem_s16) ;  /* 0x0000000c00447944 */ /* 0x000fea0003c00000 */
[----:B------:R-:W-:-:S07]  /*05d0*/  IMAD.MOV.U32 R9, RZ, RZ, R7 ;  /* 0x000000ffff097224 */ /* 0x000fce00078e0007 */
.L_x_22486:
[----:B------:R-:W-:Y:S05]  /*05e0*/  BSYNC.RECONVERGENT B0 ;  /* 0x0000000000007941 */ /* 0x000fea0003800200 */
.L_x_22485:
        /* <DEDUP_REMOVED lines=10> */
.L_x_22488:
[----:B------:R-:W-:Y:S05]  /*0690*/  BSYNC.RECONVERGENT B0 ;  /* 0x0000000000007941 */ /* 0x000fea0003800200 */
.L_x_22487:
        /* <DEDUP_REMOVED lines=10> */
.L_x_22490:
[----:B------:R-:W-:Y:S05]  /*0740*/  BSYNC.RECONVERGENT B0 ;  /* 0x0000000000007941 */ /* 0x000fea0003800200 */
.L_x_22489:
        /* <DEDUP_REMOVED lines=10> */
.L_x_22492:
[----:B------:R-:W-:Y:S05]  /*07f0*/  BSYNC.RECONVERGENT B0 ;  /* 0x0000000000007941 */ /* 0x000fea0003800200 */
.L_x_22491:
        /* <DEDUP_REMOVED lines=10> */
.L_x_22494:
[----:B------:R-:W-:Y:S05]  /*08a0*/  BSYNC.RECONVERGENT B0 ;  /* 0x0000000000007941 */ /* 0x000fea0003800200 */
.L_x_22493:
        /* <DEDUP_REMOVED lines=10> */
.L_x_22496:
[----:B------:R-:W-:Y:S05]  /*0950*/  BSYNC.RECONVERGENT B0 ;  /* 0x0000000000007941 */ /* 0x000fea0003800200 */
.L_x_22495:
        /* <DEDUP_REMOVED lines=9> */
.L_x_22498:
[----:B------:R-:W-:Y:S05]  /*09f0*/  BSYNC.RECONVERGENT B0 ;  /* 0x0000000000007941 */ /* 0x000fea0003800200 */
.L_x_22497:
        /* <DEDUP_REMOVED lines=13> */
[C---:B------:R-:W-:Y:S01]  /*0ad0*/  VIADD R2, R0.reuse, UR4 ;  /* 0x0000000400027c36 */ /* 0x040fe20008000000 */
[----:B------:R-:W-:-:S04]  /*0ae0*/  IADD3 R0, PT, PT, R0, 0x80, RZ ;  /* 0x0000008000007810 */ /* 0x000fc80007ffe0ff */
[----:B-1----:R-:W-:-:S05]  /*0af0*/  IADD3 R2, P0, PT, R2, UR6, RZ ;  /* 0x0000000602027c10 */ /* 0x002fca000ff1e0ff */
[----:B0-----:R-:W-:-:S05]  /*0b00*/  IMAD.X R3, RZ, RZ, UR7, P0 ;  /* 0x00000007ff037e24 */ /* 0x001fca00080e06ff */
[----:B------:R0:W-:Y:S03]  /*0b10*/  STG.E.U8 desc[UR10][R2.64], R9 ;  /* 0x0000000902007986 */ /* 0x0001e6000c10110a */
.L_x_22501:
        /* <DEDUP_REMOVED lines=8> */
.L_x_22502:
        /* <DEDUP_REMOVED lines=8> */
.L_x_22503:
        /* <DEDUP_REMOVED lines=8> */
.L_x_22504:
        /* <DEDUP_REMOVED lines=9> */
.L_x_22505:
[----:B------:R-:W-:Y:S05]  /*0d30*/  BSYNC.RELIABLE B1 ;  /* 0x0000000000017941 */ /* 0x000fea0003800100 */
.L_x_22500:
[----:B------:R-:W-:-:S13]  /*0d40*/  ISETP.GE.U32.AND P0, PT, R0, UR5, PT ;  /* 0x0000000500007c0c */ /* 0x000fda000bf06070 */
[----:B------:R-:W3:Y:S01]  /*0d50*/  @!P0 LDC.64 R4, c[0x0][0x388] ;  /* 0x0000e200ff048b82 */ /* 0x000ee20000000a00 */
[C---:B012--5:R-:W-:Y:S02]  /*0d60*/  @!P0 VIADD R3, R0.reuse, UR4 ;  /* 0x0000000400038c36 */ /* 0x067fe40008000000 */
[----:B------:R-:W-:-:S03]  /*0d70*/  @!P0 VIADD R0, R0, 0x80 ;  /* 0x0000008000008836 */ /* 0x000fc60000000000 */
[----:B---3--:R-:W-:-:S05]  /*0d80*/  @!P0 IADD3 R2, P1, PT, R3, R4, RZ ;  /* 0x0000000403028210 */ /* 0x008fca0007f3e0ff */
[----:B------:R-:W-:-:S05]  /*0d90*/  @!P0 IMAD.X R3, RZ, RZ, R5, P1 ;  /* 0x000000ffff038224 */ /* 0x000fca00008e0605 */
[----:B------:R3:W-:Y:S03]  /*0da0*/  @!P0 STG.E.U8 desc[UR10][R2.64], R8 ;  /* 0x0000000802008986 */ /* 0x0007e6000c10110a */
.L_x_22506:
[----:B------:R-:W-:Y:S05]  /*0db0*/  BSYNC.RECONVERGENT B0 ;  /* 0x0000000000007941 */ /* 0x000fea0003800200 */
.L_x_22499:
[----:B------:R-:W-:Y:S05]  /*0dc0*/  WARPSYNC.ALL ;  /* 0x0000000000007948 */ /* 0x000fea0003800000 */
[----:B------:R-:W-:-:S13]  /*0dd0*/  ISETP.GE.U32.AND P0, PT, R0, UR5, PT ;  /* 0x0000000500007c0c */ /* 0x000fda000bf06070 */
[----:B------:R-:W-:Y:S05]  /*0de0*/  @P0 EXIT ;  /* 0x000000000000094d */ /* 0x000fea0003800000 */
[----:B------:R-:W1:Y:S01]  /*0df0*/  LDCU.64 UR6, c[0x0][0x388] ;  /* 0x00007100ff0677ac */ /* 0x000e620008000a00 */
[----:B------:R-:W-:-:S04]  /*0e00*/  IADD3 R0, PT, PT, R0, UR4, RZ ;  /* 0x0000000400007c10 */ /* 0x000fc8000fffe0ff */
[----:B-123--:R-:W-:-:S05]  /*0e10*/  IADD3 R2, P0, PT, R0, UR6, RZ ;  /* 0x0000000600027c10 */ /* 0x00efca000ff1e0ff */
[----:B0-----:R-:W-:-:S05]  /*0e20*/  IMAD.X R3, RZ, RZ, UR7, P0 ;  /* 0x00000007ff037e24 */ /* 0x001fca00080e06ff */
[----:B------:R-:W-:Y:S01]  /*0e30*/  STG.E.U8 desc[UR10][R2.64], R7 ;  /* 0x0000000702007986 */ /* 0x000fe2000c10110a */
[----:B------:R-:W-:Y:S05]  /*0e40*/  EXIT ;  /* 0x000000000000794d */ /* 0x000fea0003800000 */
.L_x_22482:
        /* <DEDUP_REMOVED lines=15> */
[----:B-----5:R-:W-:Y:S05]  /*0f40*/  CALL.REL.NOINC `($__internal_34_$__cuda_sm20_rem_s16) ;  /* 0x0000000000e47944 */ /* 0x020fea0003c00000 */
[----:B------:R-:W-:Y:S01]  /*0f50*/  UPRMT UR5, UR7, 0x8880, URZ ;  /* 0x0000888007057896 */ /* 0x000fe200080000ff */
[----:B------:R-:W-:Y:S01]  /*0f60*/  IMAD.MOV.U32 R9, RZ, RZ, R7 ;  /* 0x000000ffff097224 */ /* 0x000fe200078e0007 */
[----:B------:R-:W-:Y:S02]  /*0f70*/  PRMT R6, R3, 0x9991, RZ ;  /* 0x0000999103067816 */ /* 0x000fe400000000ff */
[----:B------:R-:W-:Y:S02]  /*0f80*/  MOV R4, 0xfb0 ;  /* 0x00000fb000047802 */ /* 0x000fe40000000f00 */
[----:B------:R-:W-:-:S07]  /*0f90*/  IMAD.U32 R7, RZ, RZ, UR5 ;  /* 0x00000005ff077e24 */ /* 0x000fce000f8e00ff */
[----:B------:R-:W-:Y:S05]  /*0fa0*/  CALL.REL.NOINC `($__internal_34_$__cuda_sm20_rem_s16) ;  /* 0x0000000000cc7944 */ /* 0x000fea0003c00000 */
        /* <DEDUP_REMOVED lines=28> */
[----:B------:R-:W-:-:S07]  /*1170*/  MOV R7, UR5 ;  /* 0x0000000500077c02 */ /* 0x000fce0008000f00 */
[----:B------:R-:W-:Y:S05]  /*1180*/  CALL.REL.NOINC `($__internal_34_$__cuda_sm20_rem_s16) ;  /* 0x0000000000547944 */ /* 0x000fea0003c00000 */
[----:B------:R-:W-:Y:S01]  /*1190*/  UPRMT UR5, UR7, 0x8880, URZ ;  /* 0x0000888007057896 */ /* 0x000fe200080000ff */
[----:B------:R-:W-:Y:S01]  /*11a0*/  PRMT R6, R12, 0x9991, RZ ;  /* 0x000099910c067816 */ /* 0x000fe200000000ff */
[----:B------:R-:W-:Y:S01]  /*11b0*/  IMAD.MOV.U32 R12, RZ, RZ, R7 ;  /* 0x000000ffff0c7224 */ /* 0x000fe200078e0007 */
[----:B------:R-:W-:-:S03]  /*11c0*/  MOV R4, 0x11f0 ;  /* 0x000011f000047802 */ /* 0x000fc60000000f00 */
[----:B------:R-:W-:-:S07]  /*11d0*/  IMAD.U32 R7, RZ, RZ, UR5 ;  /* 0x00000005ff077e24 */ /* 0x000fce000f8e00ff */
[----:B------:R-:W-:Y:S05]  /*11e0*/  CALL.REL.NOINC `($__internal_34_$__cuda_sm20_rem_s16) ;  /* 0x00000000003c7944 */ /* 0x000fea0003c00000 */
        /* <DEDUP_REMOVED lines=15> */
        .weak           $__internal_34_$__cuda_sm20_rem_s16
        .type           $__internal_34_$__cuda_sm20_rem_s16,@function
        .size           $__internal_34_$__cuda_sm20_rem_s16,(.L_x_49895 - $__internal_34_$__cuda_sm20_rem_s16)
$__internal_34_$__cuda_sm20_rem_s16:
        /* <DEDUP_REMOVED lines=28> */
[----:B------:R-:W-:Y:S06]  /*14a0*/  RET.REL.NODEC R16 `(_ZN2at6native29vectorized_elementwise_kernelILi2ENS0_13AUnaryFunctorIaaaZZZNS0_16fmod_kernel_cudaERNS_18TensorIteratorBaseEENKUlvE_clEvENKUlvE0_clEvEUlaaE_EESt5arrayIPcLm2EEEEviT0_T1_) ;  /* 0xffffffe810d47950 */ /* 0x000fec0003c3ffff */
.L_x_22507:
        /* <DEDUP_REMOVED lines=13> */
.L_x_49895:


//--------------------- .text._ZN2at6native29vectorized_elementwise_kernelILi4ENS0_13AUnaryFunctorIaaaZZZNS0_16fmod_kernel_cudaERNS_18TensorIteratorBaseEENKUlvE_clEvENKUlvE0_clEvEUlaaE_EESt5arrayIPcLm2EEEEviT0_T1_ --------------------------
	.section	.text._ZN2at6native29vectorized_elementwise_kernelILi4ENS0_13AUnaryFunctorIaaaZZZNS0_16fmod_kernel_cudaERNS_18TensorIteratorBaseEENKUlvE_clEvENKUlvE0_clEvEUlaaE_EESt5arrayIPcLm2EEEEviT0_T1_,"ax",@progbits
	.align	128
        .global         _ZN2at6native29vectorized_elementwise_kernelILi4ENS0_13AUnaryFunctorIaaaZZZNS0_16fmod_kernel_cudaERNS_18TensorIteratorBaseEENKUlvE_clEvENKUlvE0_clEvEUlaaE_EESt5arrayIPcLm2EEEEviT0_T1_
        .type           _ZN2at6native29vectorized_elementwise_kernelILi4ENS0_13AUnaryFunctorIaaaZZZNS0_16fmod_kernel_cudaERNS_18TensorIteratorBaseEENKUlvE_clEvENKUlvE0_clEvEUlaaE_EESt5arrayIPcLm2EEEEviT0_T1_,@function
        .size           _ZN2at6native29vectorized_elementwise_kernelILi4ENS0_13AUnaryFunctorIaaaZZZNS0_16fmod_kernel_cudaERNS_18TensorIteratorBaseEENKUlvE_clEvENKUlvE0_clEvEUlaaE_EESt5arrayIPcLm2EEEEviT0_T1_,(.L_x_49896 - _ZN2at6native29vectorized_elementwise_kernelILi4ENS0_13AUnaryFunctorIaaaZZZNS0_16fmod_kernel_cudaERNS_18TensorIteratorBaseEENKUlvE_clEvENKUlvE0_clEvEUlaaE_EESt5arrayIPcLm2EEEEviT0_T1_)
        .other          _ZN2at6native29vectorized_elementwise_kernelILi4ENS0_13AUnaryFunctorIaaaZZZNS0_16fmod_kernel_cudaERNS_18TensorIteratorBaseEENKUlvE_clEvENKUlvE0_clEvEUlaaE_EESt5arrayIPcLm2EEEEviT0_T1_,@"STO_CUDA_ENTRY STV_DEFAULT"
_ZN2at6native29vectorized_elementwise_kernelILi4ENS0_13AUnaryFunctorIaaaZZZNS0_16fmod_kernel_cudaERNS_18TensorIteratorBaseEENKUlvE_clEvENKUlvE0_clEvEUlaaE_EESt5arrayIPcLm2EEEEviT0_T1_:
.text._ZN2at6native29vectorized_elementwise_kernelILi4ENS0_13AUnaryFunctorIaaaZZZNS0_16fmod_kernel_cudaERNS_18TensorIteratorBaseEENKUlvE_clEvENKUlvE0_clEvEUlaaE_EESt5arrayIPcLm2EEEEviT0_T1_:
        /* <DEDUP_REMOVED lines=81> */
[----:B------:R-:W-:Y:S05]  /*0510*/  CALL.REL.NOINC `($__internal_35_$__cuda_sm20_rem_s16) ;  /* 0x0000000c00a07944 */ /* 0x000fea0003c00000 */
[----:B------:R-:W-:-:S07]  /*0520*/  IMAD.MOV.U32 R3, RZ, RZ, R7 ;  /* 0x000000ffff037224 */ /* 0x000fce00078e0007 */
.L_x_22510:
[----:B------:R-:W-:Y:S05]  /*0530*/  BSYNC.RECONVERGENT B0 ;  /* 0x0000000000007941 */ /* 0x000fea0003800200 */
.L_x_22509:
        /* <DEDUP_REMOVED lines=8> */
[----:B------:R-:W-:Y:S05]  /*05c0*/  CALL.REL.NOINC `($__internal_35_$__cuda_sm20_rem_s16) ;  /* 0x0000000c00747944 */ /* 0x000fea0003c00000 */
[----:B------:R-:W-:-:S07]  /*05d0*/  IMAD.MOV.U32 R9, RZ, RZ, R7 ;  /* 0x000000ffff097224 */ /* 0x000fce00078e0007 */
.L_x_22512:
[----:B------:R-:W-:Y:S05]  /*05e0*/  BSYNC.RECONVERGENT B0 ;  /* 0x0000000000007941 */ /* 0x000fea0003800200 */
.L_x_22511:
        /* <DEDUP_REMOVED lines=10> */
.L_x_22514:
[----:B------:R-:W-:Y:S05]  /*0690*/  BSYNC.RECONVERGENT B0 ;  /* 0x0000000000007941 */ /* 0x000fea0003800200 */
.L_x_22513:
        /* <DEDUP_REMOVED lines=10> */
.L_x_22516:
[----:B------:R-:W-:Y:S05]  /*0740*/  BSYNC.RECONVERGENT B0 ;  /* 0x0000000000007941 */ /* 0x000fea0003800200 */
.L_x_22515:
        /* <DEDUP_REMOVED lines=10> */
.L_x_22518:
[----:B------:R-:W-:Y:S05]  /*07f0*/  BSYNC.RECONVERGENT B0 ;  /* 0x0000000000007941 */ /* 0x000fea0003800200 */
.L_x_22517:
        /* <DEDUP_REMOVED lines=10> */
.L_x_22520:
[----:B------:R-:W-:Y:S05]  /*08a0*/  BSYNC.RECONVERGENT B0 ;  /* 0x0000000000007941 */ /* 0x000fea0003800200 */
.L_x_22519:
        /* <DEDUP_REMOVED lines=10> */
.L_x_22522:
[----:B------:R-:W-:Y:S05]  /*0950*/  BSYNC.RECONVERGENT B0 ;  /* 0x0000000000007941 */ /* 0x000fea0003800200 */
.L_x_22521:
        /* <DEDUP_REMOVED lines=9> */
.L_x_22524:
[----:B------:R-:W-:Y:S05]  /*09f0*/  BSYNC.RECONVERGENT B0 ;  /* 0x0000000000007941 */ /* 0x000fea0003800200 */
.L_x_22523:
        /* <DEDUP_REMOVED lines=18> */
.L_x_22527:
        /* <DEDUP_REMOVED lines=8> */
.L_x_22528:
        /* <DEDUP_REMOVED lines=8> */
.L_x_22529:
        /* <DEDUP_REMOVED lines=8> */
.L_x_22530:
        /* <DEDUP_REMOVED lines=9> */
.L_x_22531:
[----:B------:R-:W-:Y:S05]  /*0d30*/  BSYNC.RELIABLE B1 ;  /* 0x0000000000017941 */ /* 0x000fea0003800100 */
.L_x_22526:
[----:B------:R-:W-:-:S13]  /*0d40*/  ISETP.GE.U32.AND P0, PT, R0, UR5, PT ;  /* 0x0000000500007c0c */ /* 0x000fda000bf06070 */
[----:B------:R-:W3:Y:S01]  /*0d50*/  @!P0 LDC.64 R4, c[0x0][0x388] ;  /* 0x0000e200ff048b82 */ /* 0x000ee20000000a00 */
[C---:B012--5:R-:W-:Y:S02]  /*0d60*/  @!P0 VIADD R3, R0.reuse, UR4 ;  /* 0x0000000400038c36 */ /* 0x067fe40008000000 */
[----:B------:R-:W-:-:S03]  /*0d70*/  @!P0 VIADD R0, R0, 0x80 ;  /* 0x0000008000008836 */ /* 0x000fc60000000000 */
[----:B---3--:R-:W-:-:S05]  /*0d80*/  @!P0 IADD3 R2, P1, PT, R3, R4, RZ ;  /* 0x0000000403028210 */ /* 0x008fca0007f3e0ff */
[----:B------:R-:W-:-:S05]  /*0d90*/  @!P0 IMAD.X R3, RZ, RZ, R5, P1 ;  /* 0x000000ffff038224 */ /* 0x000fca00008e0605 */
[----:B------:R3:W-:Y:S03]  /*0da0*/  @!P0 STG.E.U8 desc[UR10][R2.64], R8 ;  /* 0x0000000802008986 */ /* 0x0007e6000c10110a */
.L_x_22532:
[----:B------:R-:W-:Y:S05]  /*0db0*/  BSYNC.RECONVERGENT B0 ;  /* 0x0000000000007941 */ /* 0x000fea0003800200 */
.L_x_22525:
        /* <DEDUP_REMOVED lines=9> */
.L_x_22508:
        /* <DEDUP_REMOVED lines=13> */
[----:B-----5:R-:W-:Y:S05]  /*0f20*/  CALL.REL.NOINC `($__internal_35_$__cuda_sm20_rem_s16) ;  /* 0x00000004001c7944 */ /* 0x020fea0003c00000 */
[----:B------:R-:W-:Y:S01]  /*0f30*/  UPRMT UR5, UR7, 0x8880, URZ ;  /* 0x0000888007057896 */ /* 0x000fe200080000ff */
[----:B------:R-:W-:Y:S01]  /*0f40*/  SHF.R.S32.HI R6, RZ, 0x8, R0 ;  /* 0x00000008ff067819 */ /* 0x000fe20000011400 */
[----:B------:R-:W-:Y:S01]  /*0f50*/  IMAD.MOV.U32 R9, RZ, RZ, R7 ;  /* 0x000000ffff097224 */ /* 0x000fe200078e0007 */
[----:B------:R-:W-:Y:S02]  /*0f60*/  MOV R4, 0xfa0 ;  /* 0x00000fa000047802 */ /* 0x000fe40000000f00 */
[----:B------:R-:W-:Y:S01]  /*0f70*/  SGXT R6, R6, 0x8 ;  /* 0x000000080606781a */ /* 0x000fe20000000200 */
[----:B------:R-:W-:-:S07]  /*0f80*/  IMAD.U32 R7, RZ, RZ, UR5 ;  /* 0x00000005ff077e24 */ /* 0x000fce000f8e00ff */
[----:B------:R-:W-:Y:S05]  /*0f90*/  CALL.REL.NOINC `($__internal_35_$__cuda_sm20_rem_s16) ;  /* 0x0000000400007944 */ /* 0x000fea0003c00000 */
        /* <DEDUP_REMOVED lines=15> */
[----:B------:R-:W-:Y:S01]  /*1090*/  IMAD.MOV.U32 R3, RZ, RZ, R7 ;  /* 0x000000ffff037224 */ /* 0x000fe200078e0007 */
[----:B------:R-:W-:Y:S02]  /*10a0*/  SGXT R6, R12, 0x8 ;  /* 0x000000080c06781a */ /* 0x000fe40000000200 */
[----:B------:R-:W-:Y:S02]  /*10b0*/  MOV R4, 0x10e0 ;  /* 0x000010e000047802 */ /* 0x000fe40000000f00 */
        /* <DEDUP_REMOVED lines=46> */
        .weak           $__internal_35_$__cuda_sm20_rem_s16
        .type           $__internal_35_$__cuda_sm20_rem_s16,@function
        .size           $__internal_35_$__cuda_sm20_rem_s16,(.L_x_49896 - $__internal_35_$__cuda_sm20_rem_s16)
$__internal_35_$__cuda_sm20_rem_s16:
        /* <DEDUP_REMOVED lines=28> */
[----:B------:R-:W-:Y:S06]  /*1560*/  RET.REL.NODEC R16 `(_ZN2at6native29vectorized_elementwise_kernelILi4ENS0_13AUnaryFunctorIaaaZZZNS0_16fmod_kernel_cudaERNS_18TensorIteratorBaseEENKUlvE_clEvENKUlvE0_clEvEUlaaE_EESt5arrayIPcLm2EEEEviT0_T1_) ;  /* 0xffffffe810a47950 */ /* 0x000fec0003c3ffff */
.L_x_22533:
        /* <DEDUP_REMOVED lines=9> */
.L_x_49896:


//--------------------- .text._ZN2at6native29vectorized_elementwise_kernelILi8ENS0_13AUnaryFunctorIaaaZZZNS0_16fmod_kernel_cudaERNS_18TensorIteratorBaseEENKUlvE_clEvENKUlvE0_clEvEUlaaE_EESt5arrayIPcLm2EEEEviT0_T1_ --------------------------
	.section	.text._ZN2at6native29vectorized_elementwise_kernelILi8ENS0_13AUnaryFunctorIaaaZZZNS0_16fmod_kernel_cudaERNS_18TensorIteratorBaseEENKUlvE_clEvENKUlvE0_clEvEUlaaE_EESt5arrayIPcLm2EEEEviT0_T1_,"ax",@progbits
	.align	128
        .global         _ZN2at6native29vectorized_elementwise_kernelILi8ENS0_13AUnaryFunctorIaaaZZZNS0_16fmod_kernel_cudaERNS_18TensorIteratorBaseEENKUlvE_clEvENKUlvE0_clEvEUlaaE_EESt5arrayIPcLm2EEEEviT0_T1_
        .type           _ZN2at6native29vectorized_elementwise_kernelILi8ENS0_13AUnaryFunctorIaaaZZZNS0_16fmod_kernel_cudaERNS_18TensorIteratorBaseEENKUlvE_clEvENKUlvE0_clEvEUlaaE_EESt5arrayIPcLm2EEEEviT0_T1_,@function
        .size           _ZN2at6native29vectorized_elementwise_kernelILi8ENS0_13AUnaryFunctorIaaaZZZNS0_16fmod_kernel_cudaERNS_18TensorIteratorBaseEENKUlvE_clEvENKUlvE0_clEvEUlaaE_EESt5arrayIPcLm2EEEEviT0_T1_,(.L_x_50136 - _ZN2at6native29vectorized_elementwise_kernelILi8ENS0_13AUnaryFunctorIaaaZZZNS0_16fmod_kernel_cudaERNS_18TensorIteratorBaseEENKUlvE_clEvENKUlvE0_clEvEUlaaE_EESt5arrayIPcLm2EEEEviT0_T1_)
        .other          _ZN2at6native29vectorized_elementwise_kernelILi8ENS0_13AUnaryFunctorIaaaZZZNS0_16fmod_kernel_cudaERNS_18TensorIteratorBaseEENKUlvE_clEvENKUlvE0_clEvEUlaaE_EESt5arrayIPcLm2EEEEviT0_T1_,@"STO_CUDA_ENTRY STV_DEFAULT"
_ZN2at6native29vectorized_elementwise_kernelILi8ENS0_13AUnaryFunctorIaaaZZZNS0_16fmod_kernel_cudaERNS_18TensorIteratorBaseEENKUlvE_clEvENKUlvE0_clEvEUlaaE_EESt5arrayIPcLm2EEEEviT0_T1_:
.text._ZN2at6native29vectorized_elementwise_kernelILi8ENS0_13AUnaryFunctorIaaaZZZNS0_16fmod_kernel_cudaERNS_18TensorIteratorBaseEENKUlvE_clEvENKUlvE0_clEvEUlaaE_EESt5arrayIPcLm2EEEEviT0_T1_:
[----:B------:R-:W-:Y:S01]  /*0000*/  LDC R1, c[0x0][0x37c] ;  /* 0x0000df00ff017b82 */ /* 0x000fe20000000800 */
[----:B------:R-:W-:Y:S05]  /*0010*/  EXIT ;  /* 0x000000000000794d */ /* 0x000fea0003800000 */
.L_x_22534:
        /* <DEDUP_REMOVED lines=14> */
.L_x_50136:


//--------------------- .text._ZN2at6native18elementwise_kernelILi128ELi4EZNS0_15gpu_kernel_implINS0_13BinaryFunctorIhhhZZZNS0_16fmod_kernel_cudaERNS_18TensorIteratorBaseEENKUlvE_clEvENKUlvE_clEvEUlhhE_EEEEvS5_RKT_EUliE_EEviT1_ --------------------------
	.section	.text._ZN2at6native18elementwise_kernelILi128ELi4EZNS0_15gpu_kernel_implINS0_13BinaryFunctorIhhhZZZNS0_16fmod_kernel_cudaERNS_18TensorIteratorBaseEENKUlvE_clEvENKUlvE_clEvEUlhhE_EEEEvS5_RKT_EUliE_EEviT1_,"ax",@progbits
	.align	128
        .global         _ZN2at6native18elementwise_kernelILi128ELi4EZNS0_15gpu_kernel_implINS0_13BinaryFunctorIhhhZZZNS0_16fmod_kernel_cudaERNS_18TensorIteratorBaseEENKUlvE_clEvENKUlvE_clEvEUlhhE_EEEEvS5_RKT_EUliE_EEviT1_
        .type           _ZN2at6native18elementwise_kernelILi128ELi4EZNS0_15gpu_kernel_implINS0_13BinaryFunctorIhhhZZZNS0_16fmod_kernel_cudaERNS_18TensorIteratorBaseEENKUlvE_clEvENKUlvE_clEvEUlhhE_EEEEvS5_RKT_EUliE_EEviT1_,@function
        .size           _ZN2at6native18elementwise_kernelILi128ELi4EZNS0_15gpu_kernel_implINS0_13BinaryFunctorIhhhZZZNS0_16fmod_kernel_cudaERNS_18TensorIteratorBaseEENKUlvE_clEvENKUlvE_clEvEUlhhE_EEEEvS5_RKT_EUliE_EEviT1_,(.L_x_49897 - _ZN2at6native18elementwise_kernelILi128ELi4EZNS0_15gpu_kernel_implINS0_13BinaryFunctorIhhhZZZNS0_16fmod_kernel_cudaERNS_18TensorIteratorBaseEENKUlvE_clEvENKUlvE_clEvEUlhhE_EEEEvS5_RKT_EUliE_EEviT1_)
        .other          _ZN2at6native18elementwise_kernelILi128ELi4EZNS0_15gpu_kernel_implINS0_13BinaryFunctorIhhhZZZNS0_16fmod_kernel_cudaERNS_18TensorIteratorBaseEENKUlvE_clEvENKUlvE_clEvEUlhhE_EEEEvS5_RKT_EUliE_EEviT1_,@"STO_CUDA_ENTRY STV_DEFAULT"
_ZN2at6native18elementwise_kernelILi128ELi4EZNS0_15gpu_kernel_implINS0_13BinaryFunctorIhhhZZZNS0_16fmod_kernel_cudaERNS_18TensorIteratorBaseEENKUlvE_clEvENKUlvE_clEvEUlhhE_EEEEvS5_RKT_EUliE_EEviT1_:
.text._ZN2at6native18elementwise_kernelILi128ELi4EZNS0_15gpu_kernel_implINS0_13BinaryFunctorIhhhZZZNS0_16fmod_kernel_cudaERNS_18TensorIteratorBaseEENKUlvE_clEvENKUlvE_clEvEUlhhE_EEEEvS5_RKT_EUliE_EEviT1_:
        /* <DEDUP_REMOVED lines=371> */
.L_x_22537:
        /* <DEDUP_REMOVED lines=16> */
.L_x_22541:
[----:B------:R0:W5:Y:S01]  /*1830*/  LDG.E.U8 R22, desc[UR36][R4.64] ;  /* 0x0000002404167981 */ /* 0x000162000c1e1100 */
[----:B------:R-:W-:Y:S05]  /*1840*/  BRA `(.L_x_22543) ;  /* 0x0000000c005c7947 */ /* 0x000fea0003800000 */
.L_x_22540:
        /* <DEDUP_REMOVED lines=8> */
.L_x_22545:
[----:B------:R3:W5:Y:S01]  /*18d0*/  LDG.E.U8 R22, desc[UR36][R4.64] ;  /* 0x0000002404167981 */ /* 0x000762000c1e1100 */
[----:B------:R-:W-:Y:S05]  /*18e0*/  BRA `(.L_x_22543) ;  /* 0x0000000c00347947 */ /* 0x000fea0003800000 */
.L_x_22544:
[----:B------:R0:W5:Y:S01]  /*18f0*/  LDG.E.U16 R22, desc[UR36][R4.64] ;  /* 0x0000002404167981 */ /* 0x000162000c1e1500 */
[----:B------:R-:W-:Y:S05]  /*1900*/  BRA `(.L_x_22543) ;  /* 0x0000000c002c7947 */ /* 0x000fea0003800000 */
.L_x_22539:
        /* <DEDUP_REMOVED lines=8> */
[----:B0-----:R-:W-:Y:S01]  /*1990*/  PRMT R22, R2, 0x7610, R22 ;  /* 0x0000761002167816 */ /* 0x001fe20000000016 */
[----:B------:R-:W-:Y:S06]  /*19a0*/  BRA `(.L_x_22543) ;  /* 0x0000000c00047947 */ /* 0x000fec0003800000 */
.L_x_22547:
[----:B------:R-:W2:Y:S02]  /*19b0*/  LDG.E.U16 R2, desc[UR36][R4.64] ;  /* 0x0000002404027981 */ /* 0x000ea4000c1e1500 */
[----:B--2---:R-:W-:-:S06]  /*19c0*/  HADD2.F32 R2, -RZ, R2.H0_H0 ;  /* 0x20000002ff027230 */ /* 0x004fcc0000004100 */
[----:B------:R-:W0:Y:S02]  /*19d0*/  F2I.S64.TRUNC R2, R2 ;  /* 0x0000000200027311 */ /* 0x000e24000020d900 */
[----:B0-----:R-:W-:Y:S01]  /*19e0*/  PRMT R22, R2, 0x7610, R22 ;  /* 0x0000761002167816 */ /* 0x001fe20000000016 */
[----:B------:R-:W-:Y:S06]  /*19f0*/  BRA `(.L_x_22543) ;  /* 0x0000000800f07947 */ /* 0x000fec0003800000 */
.L_x_22546:
        /* <DEDUP_REMOVED lines=10> */
.L_x_22549:
[----:B------:R-:W2:Y:S02]  /*1aa0*/  LDG.E.U16 R4, desc[UR36][R4.64] ;  /* 0x0000002404047981 */ /* 0x000ea4000c1e1500 */
[----:B--2---:R-:W-:-:S06]  /*1ab0*/  HADD2.F32 R2, -RZ, R4.H0_H0 ;  /* 0x20000004ff027230 */ /* 0x004fcc0000004100 */
[----:B------:R-:W0:Y:S02]  /*1ac0*/  F2I.S64.TRUNC R2, R2 ;  /* 0x0000000200027311 */ /* 0x000e24000020d900 */
[----:B0-----:R-:W-:Y:S01]  /*1ad0*/  PRMT R22, R2, 0x7610, R22 ;  /* 0x0000761002167816 */ /* 0x001fe20000000016 */
[----:B------:R-:W-:Y:S06]  /*1ae0*/  BRA `(.L_x_22543) ;  /* 0x0000000800b47947 */ /* 0x000fec0003800000 */
.L_x_22548:
[----:B------:R-:W2:Y:S02]  /*1af0*/  LDG.E.64 R2, desc[UR36][R4.64] ;  /* 0x0000002404027981 */ /* 0x000ea4000c1e1b00 */
[----:B--2---:R-:W0:Y:S02]  /*1b00*/  F2I.S64.F64.TRUNC R2, R2 ;  /* 0x0000000200027311 */ /* 0x004e24000030d900 */
[----:B0-----:R-:W-:Y:S01]  /*1b10*/  PRMT R22, R2, 0x7610, R22 ;  /* 0x0000761002167816 */ /* 0x001fe20000000016 */
[----:B------:R-:W-:Y:S06]  /*1b20*/  BRA `(.L_x_22543) ;  /* 0x0000000800a47947 */ /* 0x000fec0003800000 */
.L_x_22538:
        /* <DEDUP_REMOVED lines=12> */
.L_x_22552:
[----:B------:R-:W2:Y:S02]  /*1bf0*/  LDG.E.64 R4, desc[UR36][R4.64] ;  /* 0x0000002404047981 */ /* 0x000ea4000c1e1b00 */
[----:B--2---:R-:W0:Y:S02]  /*1c00*/  F2I.S64.F64.TRUNC R2, R4 ;  /* 0x0000000400027311 */ /* 0x004e24000030d900 */
[----:B0-----:R-:W-:Y:S01]  /*1c10*/  PRMT R22, R2, 0x7610, R22 ;  /* 0x0000761002167816 */ /* 0x001fe20000000016 */
[----:B------:R-:W-:Y:S06]  /*1c20*/  BRA `(.L_x_22543) ;  /* 0x0000000800647947 */ /* 0x000fec0003800000 */
.L_x_22551:
        /* <DEDUP_REMOVED lines=24> */
[----:B------:R-:W0:Y:S02]  /*1db0*/  F2I.S64.TRUNC R2, R3 ;  /* 0x0000000300027311 */ /* 0x000e24000020d900 */
[----:B0-----:R-:W-:Y:S01]  /*1dc0*/  PRMT R22, R2, 0x7610, R22 ;  /* 0x0000761002167816 */ /* 0x001fe20000000016 */
[----:B------:R-:W-:Y:S06]  /*1dd0*/  BRA `(.L_x_22543) ;  /* 0x0000000400f87947 */ /* 0x000fec0003800000 */
.L_x_22554:
        /* <DEDUP_REMOVED lines=11> */
[----:B------:R-:W0:Y:S02]  /*1e90*/  F2I.S64.TRUNC R2, R3 ;  /* 0x0000000300027311 */ /* 0x000e24000020d900 */
[----:B0-----:R-:W-:Y:S01]  /*1ea0*/  PRMT R22, R2, 0x7610, R22 ;  /* 0x0000761002167816 */ /* 0x001fe20000000016 */
[----:B------:R-:W-:Y:S06]  /*1eb0*/  BRA `(.L_x_22543) ;  /* 0x0000000400c07947 */ /* 0x000fec0003800000 */
.L_x_22553:
[----:B------:R-:W2:Y:S02]  /*1ec0*/  LDG.E.U16 R2, desc[UR36][R4.64] ;  /* 0x0000002404027981 */ /* 0x000ea4000c1e1500 */
[----:B--2---:R-:W-:-:S06]  /*1ed0*/  SHF.L.U32 R2, R2, 0x10, RZ ;  /* 0x0000001002027819 */ /* 0x004fcc00000006ff */
[----:B------:R-:W0:Y:S02]  /*1ee0*/  F2I.S64.TRUNC R2, R2 ;  /* 0x0000000200027311 */ /* 0x000e24000020d900 */
[----:B0-----:R-:W-:Y:S01]  /*1ef0*/  PRMT R22, R2, 0x7610, R22 ;  /* 0x0000761002167816 */ /* 0x001fe20000000016 */
[----:B------:R-:W-:Y:S06]  /*1f00*/  BRA `(.L_x_22543) ;  /* 0x0000000400ac7947 */ /* 0x000fec0003800000 */
.L_x_22550:
        /* <DEDUP_REMOVED lines=10> */
.L_x_22557:
        /* <DEDUP_REMOVED lines=21> */
.L_x_22561:
[----:B------:R-:W-:Y:S05]  /*2100*/  BSYNC.RECONVERGENT B1 ;  /* 0x0000000000017941 */ /* 0x000fea0003800200 */
.L_x_22560:
[----:B------:R-:W-:Y:S01]  /*2110*/  IMAD.SHL.U32 R0, R0, 0x100000, RZ ;  /* 0x0010000000007824 */ /* 0x000fe200078e00ff */
[----:B------:R-:W-:-:S04]  /*2120*/  LEA R2, R2, 0x3b800000, 0x17 ;  /* 0x3b80000002027811 */ /* 0x000fc800078eb8ff */
[----:B------:R-:W-:-:S07]  /*2130*/  LOP3.LUT R2, R2, R0, R7, 0xfe, !PT ;  /* 0x0000000002027212 */ /* 0x000fce00078efe07 */
.L_x_22559:
[----:B------:R-:W-:Y:S05]  /*2140*/  BSYNC.RECONVERGENT B0 ;  /* 0x0000000000007941 */ /* 0x000fea0003800200 */
.L_x_22558:
[----:B------:R-:W0:Y:S02]  /*2150*/  F2I.S64.TRUNC R2, R2 ;  /* 0x0000000200027311 */ /* 0x000e24000020d900 */
[----:B0-----:R-:W-:Y:S01]  /*2160*/  PRMT R22, R2, 0x7610, R22 ;  /* 0x0000761002167816 */ /* 0x001fe20000000016 */
[----:B------:R-:W-:Y:S06]  /*2170*/  BRA `(.L_x_22543) ;  /* 0x0000000400107947 */ /* 0x000fec0003800000 */
.L_x_22556:
        /* <DEDUP_REMOVED lines=21> */
.L_x_22565:
[----:B------:R-:W-:Y:S05]  /*22d0*/  BSYNC.RECONVERGENT B1 ;  /* 0x0000000000017941 */ /* 0x000fea0003800200 */
.L_x_22564:
[----:B------:R-:W-:Y:S01]  /*22e0*/  IMAD.SHL.U32 R0, R0, 0x200000, RZ ;  /* 0x0020000000007824 */ /* 0x000fe200078e00ff */
[----:B------:R-:W-:-:S04]  /*22f0*/  LEA R2, R2, 0x37800000, 0x17 ;  /* 0x3780000002027811 */ /* 0x000fc800078eb8ff */
[----:B------:R-:W-:-:S07]  /*2300*/  LOP3.LUT R2, R2, R0, R7, 0xfe, !PT ;  /* 0x0000000002027212 */ /* 0x000fce00078efe07 */
.L_x_22563:
[----:B------:R-:W-:Y:S05]  /*2310*/  BSYNC.RECONVERGENT B0 ;  /* 0x0000000000007941 */ /* 0x000fea0003800200 */
.L_x_22562:
[----:B------:R-:W0:Y:S02]  /*2320*/  F2I.S64.TRUNC R2, R2 ;  /* 0x0000000200027311 */ /* 0x000e24000020d900 */
[----:B0-----:R-:W-:Y:S01]  /*2330*/  PRMT R22, R2, 0x7610, R22 ;  /* 0x0000761002167816 */ /* 0x001fe20000000016 */
[----:B------:R-:W-:Y:S06]  /*2340*/  BRA `(.L_x_22543) ;  /* 0x00000000009c7947 */ /* 0x000fec0003800000 */
.L_x_22555:
[----:B------:R-:W-:-:S09]  /*2350*/  UISETP.NE.AND UP0, UPT, UR4, 0x1c, UPT ;  /* 0x0000001c0400788c */ /* 0x000fd2000bf05270 */
[----:B------:R-:W-:Y:S05]  /*2360*/  BRA.U !UP0, `(.L_x_22566) ;  /* 0x0000000108907547 */ /* 0x000fea000b800000 */
[----:B------:R-:W-:-:S09]  /*2370*/  UISETP.NE.AND UP0, UPT, UR4, 0x1d, UPT ;  /* 0x0000001d0400788c */ /* 0x000fd2000bf05270 */
[----:B------:R-:W-:Y:S05]  /*2380*/  BRA.U !UP0, `(.L_x_22567) ;  /* 0x0000000108807547 */ /* 0x000fea000b800000 */
[----:B------:R-:W-:-:S09]  /*2390*/  UISETP.NE.AND UP0, UPT, UR4, 0x2c, UPT ;  /* 0x0000002c0400788c */ /* 0x000fd2000bf05270 */
[----:B------:R-:W-:Y:S05]  /*23a0*/  BRA.U !UP0, `(.L_x_22568) ;  /* 0x0000000108487547 */ /* 0x000fea000b800000 */
.L_x_22542:
        /* <DEDUP_REMOVED lines=16> */
.L_x_22569:
[----:B------:R-:W-:Y:S01]  /*24b0*/  PRMT R22, RZ, 0x7610, R22 ;  /* 0x00007610ff167816 */ /* 0x000fe20000000016 */
[----:B------:R-:W-:Y:S06]  /*24c0*/  BRA `(.L_x_22543) ;  /* 0x00000000003c7947 */ /* 0x000fec0003800000 */
.L_x_22568:
        /* <DEDUP_REMOVED lines=8> */
.L_x_22571:
[----:B------:R-:W-:Y:S05]  /*2550*/  BSYNC.RECONVERGENT B0 ;  /* 0x0000000000007941 */ /* 0x000fea0003800200 */
.L_x_22570:
[----:B------:R-:W0:Y:S02]  /*2560*/  F2I.S64.TRUNC R2, R2 ;  /* 0x0000000200027311 */ /* 0x000e24000020d900 */
[----:B0-----:R-:W-:Y:S01]  /*2570*/  PRMT R22, R2, 0x7610, R22 ;  /* 0x0000761002167816 */ /* 0x001fe20000000016 */
[----:B------:R-:W-:Y:S06]  /*2580*/  BRA `(.L_x_22543) ;  /* 0x00000000000c7947 */ /* 0x000fec0003800000 */
.L_x_22567:
[----:B------:R2:W5:Y:S01]  /*2590*/  LDG.E.U8 R22, desc[UR36][R4.64] ;  /* 0x0000002404167981 */ /* 0x000562000c1e1100 */
[----:B------:R-:W-:Y:S05]  /*25a0*/  BRA `(.L_x_22543) ;  /* 0x0000000000047947 */ /* 0x000fea0003800000 */
.L_x_22566:
[----:B------:R1:W5:Y:S02]  /*25b0*/  LDG.E.U8 R22, desc[UR36][R4.64] ;  /* 0x0000002404167981 */ /* 0x000364000c1e1100 */
.L_x_22543:
        /* <DEDUP_REMOVED lines=14> */
[----:B-1234-:R3:W5:Y:S01]  /*26a0*/  LDG.E.U8 R4, desc[UR36][R18.64] ;  /* 0x0000002412047981 */ /* 0x01e762000c1e1100 */
[----:B------:R-:W-:Y:S05]  /*26b0*/  BRA `(.L_x_22577) ;  /* 0x0000000c005c7947 */ /* 0x000fea0003800000 */
.L_x_22575:
[----:B-1234-:R2:W5:Y:S01]  /*26c0*/  LDG.E.U8 R4, desc[UR36][R18.64] ;  /* 0x0000002412047981 */ /* 0x01e562000c1e1100 */
[----:B------:R-:W-:Y:S05]  /*26d0*/  BRA `(.L_x_22577) ;  /* 0x0000000c00547947 */ /* 0x000fea0003800000 */
.L_x_22574:
[----:B------:R-:W-:-:S09]  /*26e0*/  UISETP.NE.AND UP0, UPT, UR4, 0x2, UPT ;  /* 0x000000020400788c */ /* 0x000fd2000bf05270 */
[----:B------:R-:W-:Y:S05]  /*26f0*/  BRA.U !UP0, `(.L_x_22578) ;  /* 0x0000000d08087547 */ /* 0x000fea000b800000 */
[----:B------:R-:W-:-:S09]  /*2700*/  UISETP.NE.AND UP0, UPT, UR4, 0x3, UPT ;  /* 0x000000030400788c */ /* 0x000fd2000bf05270 */
[----:B------:R-:W-:Y:S05]  /*2710*/  BRA.U !UP0, `(.L_x_22579) ;  /* 0x0000000108107547 */ /* 0x000fea000b800000 */
[----:B------:R-:W-:-:S09]  /*2720*/  UISETP.NE.AND UP0, UPT, UR4, 0x4, UPT ;  /* 0x000000040400788c */ /* 0x000fd2000bf05270 */
[----:B------:R-:W-:Y:S05]  /*2730*/  BRA.U UP0, `(.L_x_22576) ;  /* 0x0000000900b87547 */ /* 0x000fea000b800000 */
[----:B-1234-:R0:W5:Y:S01]  /*2740*/  LDG.E.U8 R4, desc[UR36][R18.64] ;  /* 0x0000002412047981 */ /* 0x01e162000c1e1100 */
[----:B------:R-:W-:Y:S05]  /*2750*/  BRA `(.L_x_22577) ;  /* 0x0000000c00347947 */ /* 0x000fea0003800000 */
.L_x_22579:
[----:B-1234-:R1:W5:Y:S01]  /*2760*/  LDG.E.U8 R4, desc[UR36][R18.64] ;  /* 0x0000002412047981 */ /* 0x01e362000c1e1100 */
[----:B------:R-:W-:Y:S05]  /*2770*/  BRA `(.L_x_22577) ;  /* 0x0000000c002c7947 */ /* 0x000fea0003800000 */
.L_x_22573:
        /* <DEDUP_REMOVED lines=8> */
[----:B-1-34-:R-:W-:Y:S01]  /*2800*/  PRMT R4, R2, 0x7610, R4 ;  /* 0x0000761002047816 */ /* 0x01afe20000000004 */
[----:B------:R-:W-:Y:S06]  /*2810*/  BRA `(.L_x_22577) ;  /* 0x0000000c00047947 */ /* 0x000fec0003800000 */
.L_x_22581:
[----:B------:R-:W2:Y:S02]  /*2820*/  LDG.E.U16 R0, desc[UR36][R18.64] ;  /* 0x0000002412007981 */ /* 0x000ea4000c1e1500 */
[----:B--2---:R-:W-:-:S04]  /*2830*/  HADD2.F32 R0, -RZ, R0.H0_H0 ;  /* 0x20000000ff007230 */ /* 0x004fc80000004100 */
[----:B------:R-:W1:Y:S02]  /*2840*/  F2I.S64.TRUNC R2, R0 ;  /* 0x0000000000027311 */ /* 0x000e64000020d900 */
[----:B-1-34-:R-:W-:Y:S01]  /*2850*/  PRMT R4, R2, 0x7610, R4 ;  /* 0x0000761002047816 */ /* 0x01afe20000000004 */
[----:B------:R-:W-:Y:S06]  /*2860*/  BRA `(.L_x_22577) ;  /* 0x0000000800f07947 */ /* 0x000fec0003800000 */
.L_x_22580:
        /* <DEDUP_REMOVED lines=10> */
.L_x_22583:
[----:B------:R-:W2:Y:S02]  /*2910*/  LDG.E.U16 R0, desc[UR36][R18.64] ;  /* 0x0000002412007981 */ /* 0x000ea4000c1e1500 */
[----:B--2---:R-:W-:-:S04]  /*2920*/  HADD2.F32 R0, -RZ, R0.H0_H0 ;  /* 0x20000000ff007230 */ /* 0x004fc80000004100 */
[----:B------:R-:W1:Y:S02]  /*2930*/  F2I.S64.TRUNC R2, R0 ;  /* 0x0000000000027311 */ /* 0x000e64000020d900 */
[----:B-1-34-:R-:W-:Y:S01]  /*2940*/  PRMT R4, R2, 0x7610, R4 ;  /* 0x0000761002047816 */ /* 0x01afe20000000004 */
[----:B------:R-:W-:Y:S06]  /*2950*/  BRA `(.L_x_22577) ;  /* 0x0000000800b47947 */ /* 0x000fec0003800000 */
.L_x_22582:
[----:B------:R-:W2:Y:S02]  /*2960*/  LDG.E.64 R2, desc[UR36][R18.64] ;  /* 0x0000002412027981 */ /* 0x000ea4000c1e1b00 */
[----:B--2---:R-:W1:Y:S02]  /*2970*/  F2I.S64.F64.TRUNC R2, R2 ;  /* 0x0000000200027311 */ /* 0x004e64000030d900 */
[----:B-1-34-:R-:W-:Y:S01]  /*2980*/  PRMT R4, R2, 0x7610, R4 ;  /* 0x0000761002047816 */ /* 0x01afe20000000004 */
[----:B------:R-:W-:Y:S06]  /*2990*/  BRA `(.L_x_22577) ;  /* 0x0000000800a47947 */ /* 0x000fec0003800000 */
.L_x_22572:
        /* <DEDUP_REMOVED lines=10> */
[----:B-1-34-:R-:W-:Y:S01]  /*2a40*/  SEL R4, RZ, 0x1, !P0 ;  /* 0x00000001ff047807 */ /* 0x01afe20004000000 */
[----:B------:R-:W-:Y:S08]  /*2a50*/  BRA `(.L_x_22577) ;  /* 0x0000000800747947 */ /* 0x000ff00003800000 */
.L_x_22586:
[----:B------:R-:W2:Y:S02]  /*2a60*/  LDG.E.64 R2, desc[UR36][R18.64] ;  /* 0x0000002412027981 */ /* 0x000ea4000c1e1b00 */
[----:B--2---:R-:W1:Y:S02]  /*2a70*/  F2I.S64.F64.TRUNC R2, R2 ;  /* 0x0000000200027311 */ /* 0x004e64000030d900 */
[----:B-1-34-:R-:W-:Y:S01]  /*2a80*/  PRMT R4, R2, 0x7610, R4 ;  /* 0x0000761002047816 */ /* 0x01afe20000000004 */
[----:B------:R-:W-:Y:S06]  /*2a90*/  BRA `(.L_x_22577) ;  /* 0x0000000800647947 */ /* 0x000fec0003800000 */
.L_x_22585:
[----:B------:R-:W-:-:S09]  /*2aa0*/  UISETP.NE.AND UP0, UPT, UR4, 0xf, UPT ;  /* 0x0000000f0400788c */ /* 0x000fd2000bf05270 */
[----:B------:R-:W-:Y:S05]  /*2ab0*/  BRA.U !UP0, `(.L_x_22587) ;  /* 0x00000001089c7547 */ /* 0x000fea000b800000 */
[----:B------:R-:W-:-:S09]  /*2ac0*/  UISETP.NE.AND UP0, UPT, UR4, 0x17, UPT ;  /* 0x000000170400788c */ /* 0x000fd2000bf05270 */
[----:B------:R-:W-:Y:S05]  /*2ad0*/  BRA.U !UP0, `(.L_x_22588) ;  /* 0x00000001085c7547 */ /* 0x000fea000b800000 */
[----:B------:R-:W-:-:S09]  /*2ae0*/  UISETP.NE.AND UP0, UPT, UR4, 0x18, UPT ;  /* 0x000000180400788c */ /* 0x000fd2000bf05270 */
[----:B------:R-:W-:Y:S05]  /*2af0*/  BRA.U UP0, `(.L_x_22576) ;  /* 0x0000000500c87547 */ /* 0x000fea000b800000 */
[----:B------:R-:W2:Y:S02]  /*2b00*/  LDG.E.U8 R0, desc[UR36][R18.64] ;  /* 0x0000002412007981 */ /* 0x000ea4000c1e1100 */
[----:B-1234-:R-:W-:Y:S01]  /*2b10*/  IMAD.MOV.U32 R4, RZ, RZ, 0x1f ;  /* 0x0000001fff047424 */ /* 0x01efe200078e00ff */
[----:B------:R-:W-:-:S04]  /*2b20*/  SHF.L.U32 R0, R0, 0x18, RZ ;  /* 0x0000001800007819 */ /* 0x000fc800000006ff */
        /* <DEDUP_REMOVED lines=18> */
.L_x_22588:
        /* <DEDUP_REMOVED lines=11> */
[----:B------:R-:W1:Y:S02]  /*2d00*/  F2I.S64.TRUNC R2, R3 ;  /* 0x0000000300027311 */ /* 0x000e64000020d900 */
[----:B-1-34-:R-:W-:Y:S01]  /*2d10*/  PRMT R4, R2, 0x7610, R4 ;  /* 0x0000761002047816 */ /* 0x01afe20000000004 */
[----:B------:R-:W-:Y:S06]  /*2d20*/  BRA `(.L_x_22577) ;  /* 0x0000000400c07947 */ /* 0x000fec0003800000 */
.L_x_22587:
[----:B------:R-:W2:Y:S02]  /*2d30*/  LDG.E.U16 R2, desc[UR36][R18.64] ;  /* 0x0000002412027981 */ /* 0x000ea4000c1e1500 */
[----:B--2---:R-:W-:-:S06]  /*2d40*/  IMAD.U32 R2, R2, 0x10000, RZ ;  /* 0x0001000002027824 */ /* 0x004fcc00078e00ff */
[----:B------:R-:W1:Y:S02]  /*2d50*/  F2I.S64.TRUNC R2, R2 ;  /* 0x0000000200027311 */ /* 0x000e64000020d900 */
[----:B-1-34-:R-:W-:Y:S01]  /*2d60*/  PRMT R4, R2, 0x7610, R4 ;  /* 0x0000761002047816 */ /* 0x01afe20000000004 */
[----:B------:R-:W-:Y:S06]  /*2d70*/  BRA `(.L_x_22577) ;  /* 0x0000000400ac7947 */ /* 0x000fec0003800000 */
.L_x_22584:
        /* <DEDUP_REMOVED lines=8> */
[----:B-1234-:R0:W5:Y:S01]  /*2e00*/  LDG.E.U16 R4, desc[UR36][R18.64] ;  /* 0x0000002412047981 */ /* 0x01e162000c1e1500 */
[----:B------:R-:W-:Y:S05]  /*2e10*/  BRA `(.L_x_22577) ;  /* 0x0000000400847947 */ /* 0x000fea0003800000 */
.L_x_22591:
        /* <DEDUP_REMOVED lines=18> */
[----:B-1-34-:R-:W-:-:S05]  /*2f40*/  VIADD R5, R3, 0xffffffe4 ;  /* 0xffffffe403057836 */ /* 0x01afca0000000000 */
[----:B------:R-:W-:-:S04]  /*2f50*/  SHF.L.U32 R5, R0, R5, RZ ;  /* 0x0000000500057219 */ /* 0x000fc800000006ff */
[----:B------:R-:W-:-:S07]  /*2f60*/  LOP3.LUT R0, R5, 0x7, RZ, 0xc0, !PT ;  /* 0x0000000705007812 */ /* 0x000fce00078ec0ff */
.L_x_22595:
[----:B------:R-:W-:Y:S05]  /*2f70*/  BSYNC.RECONVERGENT B1 ;  /* 0x0000000000017941 */ /* 0x000fea0003800200 */
.L_x_22594:
[----:B------:R-:W-:Y:S01]  /*2f80*/  IMAD.SHL.U32 R0, R0, 0x100000, RZ ;  /* 0x0010000000007824 */ /* 0x000fe200078e00ff */
[----:B------:R-:W-:-:S04]  /*2f90*/  LEA R2, R2, 0x3b800000, 0x17 ;  /* 0x3b80000002027811 */ /* 0x000fc800078eb8ff */
[----:B------:R-:W-:-:S07]  /*2fa0*/  LOP3.LUT R2, R2, R0, R7, 0xfe, !PT ;  /* 0x0000000002027212 */ /* 0x000fce00078efe07 */
.L_x_22593:
[----:B------:R-:W-:Y:S05]  /*2fb0*/  BSYNC.RECONVERGENT B0 ;  /* 0x0000000000007941 */ /* 0x000fea0003800200 */
.L_x_22592:
[----:B------:R-:W1:Y:S02]  /*2fc0*/  F2I.S64.TRUNC R2, R2 ;  /* 0x0000000200027311 */ /* 0x000e64000020d900 */
[----:B-1-34-:R-:W-:Y:S01]  /*2fd0*/  PRMT R4, R2, 0x7610, R4 ;  /* 0x0000761002047816 */ /* 0x01afe20000000004 */
[----:B------:R-:W-:Y:S06]  /*2fe0*/  BRA `(.L_x_22577) ;  /* 0x0000000400107947 */ /* 0x000fec0003800000 */
.L_x_22590:
        /* <DEDUP_REMOVED lines=21> */
.L_x_22599:
[----:B------:R-:W-:Y:S05]  /*3140*/  BSYNC.RECONVERGENT B1 ;  /* 0x0000000000017941 */ /* 0x000fea0003800200 */
.L_x_22598:
[----:B------:R-:W-:Y:S01]  /*3150*/  IMAD.SHL.U32 R0, R0, 0x200000, RZ ;  /* 0x0020000000007824 */ /* 0x000fe200078e00ff */
[----:B------:R-:W-:-:S04]  /*3160*/  LEA R2, R2, 0x37800000, 0x17 ;  /* 0x3780000002027811 */ /* 0x000fc800078eb8ff */
[----:B------:R-:W-:-:S07]  /*3170*/  LOP3.LUT R2, R2, R0, R7, 0xfe, !PT ;  /* 0x0000000002027212 */ /* 0x000fce00078efe07 */
.L_x_22597:
[----:B------:R-:W-:Y:S05]  /*3180*/  BSYNC.RECONVERGENT B0 ;  /* 0x0000000000007941 */ /* 0x000fea0003800200 */
.L_x_22596:
[----:B------:R-:W1:Y:S02]  /*3190*/  F2I.S64.TRUNC R2, R2 ;  /* 0x0000000200027311 */ /* 0x000e64000020d900 */
[----:B-1-34-:R-:W-:Y:S01]  /*31a0*/  PRMT R4, R2, 0x7610, R4 ;  /* 0x0000761002047816 */ /* 0x01afe20000000004 */
[----:B------:R-:W-:Y:S06]  /*31b0*/  BRA `(.L_x_22577) ;  /* 0x00000000009c7947 */ /* 0x000fec0003800000 */
.L_x_22589:
[----:B------:R-:W-:-:S09]  /*31c0*/  UISETP.NE.AND UP0, UPT, UR4, 0x1c, UPT ;  /* 0x0000001c0400788c */ /* 0x000fd2000bf05270 */
[----:B------:R-:W-:Y:S05]  /*31d0*/  BRA.U !UP0, `(.L_x_22600) ;  /* 0x0000000108907547 */ /* 0x000fea000b800000 */
[----:B------:R-:W-:-:S09]  /*31e0*/  UISETP.NE.AND UP0, UPT, UR4, 0x1d, UPT ;  /* 0x0000001d0400788c */ /* 0x000fd2000bf05270 */
[----:B------:R-:W-:Y:S05]  /*31f0*/  BRA.U !UP0, `(.L_x_22601) ;  /* 0x0000000108807547 */ /* 0x000fea000b800000 */
[----:B------:R-:W-:-:S09]  /*3200*/  UISETP.NE.AND UP0, UPT, UR4, 0x2c, UPT ;  /* 0x0000002c0400788c */ /* 0x000fd2000bf05270 */
[----:B------:R-:W-:Y:S05]  /*3210*/  BRA.U !UP0, `(.L_x_22602) ;  /* 0x0000000108487547 */ /* 0x000fea000b800000 */
.L_x_22576:
[----:B---3--:R-:W-:Y:S01]  /*3220*/  MOV R2, 0x0 ;  /* 0x0000000000027802 */ /* 0x008fe20000000f00 */
[----:B------:R-:W1:Y:S01]  /*3230*/  LDCU.64 UR4, c[0x4][0x178] ;  /* 0x01002f00ff0477ac */ /* 0x000e620008000a00 */
[----:B------:R-:W-:Y:S02]  /*3240*/  HFMA2 R13, -RZ, RZ, 0, 0 ;  /* 0x00000000ff0d7431 */ /* 0x000fe400000001ff */
[----:B------:R-:W-:Y:S01]  /*3250*/  IMAD.MOV.U32 R8, RZ, RZ, 0x4e ;  /* 0x0000004eff087424 */ /* 0x000fe200078e00ff */
[----:B------:R-:W0:Y:S01]  /*3260*/  LDCU.64 UR6, c[0x4][0x180] ;  /* 0x01003000ff0677ac */ /* 0x000e220008000a00 */
[----:B------:R-:W0:Y:S01]  /*3270*/  LDC.64 R2, c[0x4][R2] ;  /* 0x0100000002027b82 */ /* 0x000e220000000a00 */
[----:B------:R-:W-:Y:S01]  /*3280*/  IMAD.MOV.U32 R12, RZ, RZ, 0x1 ;  /* 0x00000001ff0c7424 */ /* 0x000fe200078e00ff */
[----:B------:R-:W0:Y:S01]  /*3290*/  LDCU.64 UR8, c[0x4][0x8] ;  /* 0x01000100ff0877ac */ /* 0x000e220008000a00 */
[----:B-1234-:R-:W-:Y:S01]  /*32a0*/  MOV R4, UR4 ;  /* 0x0000000400047c02 */ /* 0x01efe20008000f00 */
[----:B------:R-:W-:-:S02]  /*32b0*/  IMAD.U32 R5, RZ, RZ, UR5 ;  /* 0x00000005ff057e24 */ /* 0x000fc4000f8e00ff */
[----:B0-----:R-:W-:Y:S02]  /*32c0*/  IMAD.U32 R6, RZ, RZ, UR6 ;  /* 0x00000006ff067e24 */ /* 0x001fe4000f8e00ff */
[----:B------:R-:W-:Y:S01]  /*32d0*/  IMAD.U32 R7, RZ, RZ, UR7 ;  /* 0x00000007ff077e24 */ /* 0x000fe2000f8e00ff */
[----:B------:R-:W-:Y:S01]  /*32e0*/  MOV R10, UR8 ;  /* 0x00000008000a7c02 */ /* 0x000fe20008000f00 */
[----:B-----5:R-:W-:-:S07]  /*32f0*/  IMAD.U32 R11, RZ, RZ, UR9 ;  /* 0x00000009ff0b7e24 */ /* 0x020fce000f8e00ff */
[----:B------:R-:W-:-:S07]  /*3300*/  LEPC R20, `(.L_x_22578) ;  /* 0x000000001014794e */ /* 0x000fce0000000000 */
[----:B-----5:R-:W-:Y:S05]  /*3310*/  CALL.ABS.NOINC R2 ;  /* 0x0000000002007343 */ /* 0x020fea0003c00000 */
.L_x_22578:
[----:B-1234-:R0:W5:Y:S01]  /*3320*/  LDG.E.U16 R4, desc[UR36][R18.64] ;  /* 0x0000002412047981 */ /* 0x01e162000c1e1500 */
[----:B------:R-:W-:Y:S05]  /*3330*/  BRA `(.L_x_22577) ;  /* 0x00000000003c7947 */ /* 0x000fea0003800000 */
.L_x_22602:
        /* <DEDUP_REMOVED lines=8> */
.L_x_22604:
[----:B------:R-:W-:Y:S05]  /*33c0*/  BSYNC.RECONVERGENT B0 ;  /* 0x0000000000007941 */ /* 0x000fea0003800200 */
.L_x_22603:
[----:B------:R-:W1:Y:S02]  /*33d0*/  F2I.S64.TRUNC R2, R2 ;  /* 0x0000000200027311 */ /* 0x000e64000020d900 */
[----:B-1-34-:R-:W-:Y:S01]  /*33e0*/  PRMT R4, R2, 0x7610, R4 ;  /* 0x0000761002047816 */ /* 0x01afe20000000004 */
[----:B------:R-:W-:Y:S06]  /*33f0*/  BRA `(.L_x_22577) ;  /* 0x00000000000c7947 */ /* 0x000fec0003800000 */
.L_x_22601:
[----:B-1234-:R4:W5:Y:S01]  /*3400*/  LDG.E.U8 R4, desc[UR36][R18.64] ;  /* 0x0000002412047981 */ /* 0x01e962000c1e1100 */
[----:B------:R-:W-:Y:S05]  /*3410*/  BRA `(.L_x_22577) ;  /* 0x0000000000047947 */ /* 0x000fea0003800000 */
.L_x_22600:
[----:B-1234-:R0:W5:Y:S02]  /*3420*/  LDG.E.U8 R4, desc[UR36][R18.64] ;  /* 0x0000002412047981 */ /* 0x01e164000c1e1100 */
.L_x_22577:
[----:B------:R-:W1:Y:S01]  /*3430*/  LDCU.64 UR4, c[0x0][0x5e8] ;  /* 0x0000bd00ff0477ac */ /* 0x000e620008000a00 */
[----:B-----5:R-:W-:Y:S02]  /*3440*/  LOP3.LUT R4, R4, 0xff, RZ, 0xc0, !PT ;  /* 0x000000ff04047812 */ /* 0x020fe400078ec0ff */
[----:B------:R-:W-:Y:S02]  /*3450*/  LOP3.LUT R9, R22, 0xff, RZ, 0xc0, !PT ;  /* 0x000000ff16097812 */ /* 0x000fe400078ec0ff */
[----:B------:R-:W-:Y:S02]  /*3460*/  MOV R0, 0x34a0 ;  /* 0x000034a000007802 */ /* 0x000fe40000000f00 */
[----:B-1----:R-:W-:-:S04]  /*3470*/  IADD3 R2, P0, PT, R23, UR4, RZ ;  /* 0x0000000417027c10 */ /* 0x002fc8000ff1e0ff */
[----:B------:R-:W-:-:S09]  /*3480*/  IADD3.X R3, PT, PT, RZ, UR5, RZ, P0, !PT ;  /* 0x00000005ff037c10 */ /* 0x000fd200087fe4ff */
[----:B0-234-:R-:W-:Y:S05]  /*3490*/  CALL.REL.NOINC `($__internal_36_$__cuda_sm20_rem_u16) ;  /* 0x000000d000b87944 */ /* 0x01dfea0003c00000 */
[----:B------:R-:W-:Y:S01]  /*34a0*/  UPRMT UR4, UR43, 0x9910, URZ ;  /* 0x000099102b047896 */ /* 0x000fe200080000ff */
[----:B------:R-:W-:Y:S03]  /*34b0*/  BSSY.RECONVERGENT B6, `(.L_x_22605) ;  /* 0x00000d6000067945 */ /* 0x000fe60003800200 */
        /* <DEDUP_REMOVED lines=12> */
.L_x_22609:
[----:B------:R0:W-:Y:S01]  /*3580*/  STG.E.U8 desc[UR36][R2.64], R11 ;  /* 0x0000000b02007986 */ /* 0x0001e2000c101124 */
[----:B------:R-:W-:Y:S05]  /*3590*/  BRA `(.L_x_22611) ;  /* 0x0000000c001c7947 */ /* 0x000fea0003800000 */
.L_x_22608:
[----:B------:R-:W-:-:S09]  /*35a0*/  UISETP.NE.AND UP0, UPT, UR4, 0x2, UPT ;  /* 0x000000020400788c */ /* 0x000fd2000bf05270 */
[----:B------:R-:W-:Y:S05]  /*35b0*/  BRA.U !UP0, `(.L_x_22612) ;  /* 0x00000001082c7547 */ /* 0x000fea000b800000 */
[----:B------:R-:W-:-:S09]  /*35c0*/  UISETP.NE.AND UP0, UPT, UR4, 0x3, UPT ;  /* 0x000000030400788c */ /* 0x000fd2000bf05270 */
[----:B------:R-:W-:Y:S05]  /*35d0*/  BRA.U !UP0, `(.L_x_22613) ;  /* 0x0000000108187547 */ /* 0x000fea000b800000 */
[----:B------:R-:W-:-:S09]  /*35e0*/  UISETP.NE.AND UP0, UPT, UR4, 0x4, UPT ;  /* 0x000000040400788c */ /* 0x000fd2000bf05270 */
[----:B------:R-:W-:Y:S05]  /*35f0*/  BRA.U UP0, `(.L_x_22610) ;  /* 0x00000009006c7547 */ /* 0x000fea000b800000 */
[----:B------:R-:W-:Y:S01]  /*3600*/  LOP3.LUT R4, R11, 0xffff, RZ, 0xc0, !PT ;  /* 0x0000ffff0b047812 */ /* 0x000fe200078ec0ff */
[----:B------:R-:W-:-:S05]  /*3610*/  IMAD.MOV.U32 R5, RZ, RZ, RZ ;  /* 0x000000ffff057224 */ /* 0x000fca00078e00ff */
[----:B------:R0:W-:Y:S01]  /*3620*/  STG.E.64 desc[UR36][R2.64], R4 ;  /* 0x0000000402007986 */ /* 0x0001e2000c101b24 */
[----:B------:R-:W-:Y:S05]  /*3630*/  BRA `(.L_x_22611) ;  /* 0x0000000800f47947 */ /* 0x000fea0003800000 */
.L_x_22613:
[----:B------:R-:W-:-:S05]  /*3640*/  LOP3.LUT R11, R11, 0xffff, RZ, 0xc0, !PT ;  /* 0x0000ffff0b0b7812 */ /* 0x000fca00078ec0ff */
[----:B------:R0:W-:Y:S01]  /*3650*/  STG.E desc[UR36][R2.64], R11 ;  /* 0x0000000b02007986 */ /* 0x0001e2000c101924 */
[----:B------:R-:W-:Y:S05]  /*3660*/  BRA `(.L_x_22611) ;  /* 0x0000000800e87947 */ /* 0x000fea0003800000 */
.L_x_22612:
[----:B------:R0:W-:Y:S01]  /*3670*/  STG.E.U16 desc[UR36][R2.64], R11 ;  /* 0x0000000b02007986 */ /* 0x0001e2000c101524 */
[----:B------:R-:W-:Y:S05]  /*3680*/  BRA `(.L_x_22611) ;  /* 0x0000000800e07947 */ /* 0x000fea0003800000 */
.L_x_22607:
[----:B------:R-:W-:-:S09]  /*3690*/  UISETP.GT.AND UP0, UPT, UR4, 0x6, UPT ;  /* 0x000000060400788c */ /* 0x000fd2000bf04270 */
[----:B------:R-:W-:Y:S05]  /*36a0*/  BRA.U UP0, `(.L_x_22614) ;  /* 0x00000001002c7547 */ /* 0x000fea000b800000 */
[----:B------:R-:W-:-:S09]  /*36b0*/  UISETP.NE.AND UP0, UPT, UR4, 0x5, UPT ;  /* 0x000000050400788c */ /* 0x000fd2000bf05270 */
[----:B------:R-:W-:Y:S05]  /*36c0*/  BRA.U !UP0, `(.L_x_22615) ;  /* 0x0000000108147547 */ /* 0x000fea000b800000 */
[----:B------:R-:W-:-:S09]  /*36d0*/  UISETP.NE.AND UP0, UPT, UR4, 0x6, UPT ;  /* 0x000000060400788c */ /* 0x000fd2000bf05270 */
[----:B------:R-:W-:Y:S05]  /*36e0*/  BRA.U UP0, `(.L_x_22610) ;  /* 0x0000000900307547 */ /* 0x000fea000b800000 */
[----:B------:R-:W0:Y:S02]  /*36f0*/  I2F.U16 R5, R11 ;  /* 0x0000000b00057306 */ /* 0x000e240000101000 */
[----:B0-----:R0:W-:Y:S01]  /*3700*/  STG.E desc[UR36][R2.64], R5 ;  /* 0x0000000502007986 */ /* 0x0011e2000c101924 */
[----:B------:R-:W-:Y:S05]  /*3710*/  BRA `(.L_x_22611) ;  /* 0x0000000800bc7947 */ /* 0x000fea0003800000 */
.L_x_22615:
[----:B------:R-:W0:Y:S02]  /*3720*/  I2F.U16 R0, R11 ;  /* 0x0000000b00007306 */ /* 0x000e240000101000 */
[----:B0-----:R-:W-:-:S05]  /*3730*/  F2FP.F16.F32.PACK_AB R0, RZ, R0 ;  /* 0x00000000ff00723e */ /* 0x001fca00000000ff */
[----:B------:R0:W-:Y:S01]  /*3740*/  STG.E.U16 desc[UR36][R2.64], R0 ;  /* 0x0000000002007986 */ /* 0x0001e2000c101524 */
[----:B------:R-:W-:Y:S05]  /*3750*/  BRA `(.L_x_22611) ;  /* 0x0000000800ac7947 */ /* 0x000fea0003800000 */
.L_x_22614:
[----:B------:R-:W-:-:S09]  /*3760*/  UISETP.NE.AND UP0, UPT, UR4, 0x7, UPT ;  /* 0x000000070400788c */ /* 0x000fd2000bf05270 */
[----:B------:R-:W-:Y:S05]  /*3770*/  BRA.U !UP0, `(.L_x_22616) ;  /* 0x0000000108347547 */ /* 0x000fea000b800000 */
[----:B------:R-:W-:-:S09]  /*3780*/  UISETP.NE.AND UP0, UPT, UR4, 0x8, UPT ;  /* 0x000000080400788c */ /* 0x000fd2000bf05270 */
[----:B------:R-:W-:Y:S05]  /*3790*/  BRA.U !UP0, `(.L_x_22617) ;  /* 0x0000000108187547 */ /* 0x000fea000b800000 */
[----:B------:R-:W-:-:S09]  /*37a0*/  UISETP.NE.AND UP0, UPT, UR4, 0x9, UPT ;  /* 0x000000090400788c */ /* 0x000fd2000bf05270 */
[----:B------:R-:W-:Y:S05]  /*37b0*/  BRA.U UP0, `(.L_x_22610) ;  /* 0x0000000500fc7547 */ /* 0x000fea000b800000 */
[----:B------:R-:W0:Y:S01]  /*37c0*/  I2F.U16 R4, R11 ;  /* 0x0000000b00047306 */ /* 0x000e220000101000 */
[----:B------:R-:W-:-:S05]  /*37d0*/  IMAD.MOV.U32 R5, RZ, RZ, RZ ;  /* 0x000000ffff057224 */ /* 0x000fca00078e00ff */
[----:B0-----:R0:W-:Y:S01]  /*37e0*/  STG.E.64 desc[UR36][R2.64], R4 ;  /* 0x0000000402007986 */ /* 0x0011e2000c101b24 */
[----:B------:R-:W-:Y:S05]  /*37f0*/  BRA `(.L_x_22611) ;  /* 0x0000000800847947 */ /* 0x000fea0003800000 */
.L_x_22617:
[----:B------:R-:W0:Y:S02]  /*3800*/  I2F.U16 R11, R11 ;  /* 0x0000000b000b7306 */ /* 0x000e240000101000 */
[----:B0-----:R-:W-:-:S04]  /*3810*/  F2FP.F16.F32.PACK_AB R5, RZ, R11 ;  /* 0x0000000bff05723e */ /* 0x001fc800000000ff */
[----:B------:R-:W-:-:S05]  /*3820*/  PRMT R5, R5, 0x5410, RZ ;  /* 0x0000541005057816 */ /* 0x000fca00000000ff */
[----:B------:R0:W-:Y:S01]  /*3830*/  STG.E desc[UR36][R2.64], R5 ;  /* 0x0000000502007986 */ /* 0x0001e2000c101924 */
[----:B------:R-:W-:Y:S05]  /*3840*/  BRA `(.L_x_22611) ;  /* 0x0000000800707947 */ /* 0x000fea0003800000 */
.L_x_22616:
[----:B------:R-:W0:Y:S02]  /*3850*/  I2F.F64.U16 R4, R11 ;  /* 0x0000000b00047312 */ /* 0x000e240000101800 */
[----:B0-----:R0:W-:Y:S01]  /*3860*/  STG.E.64 desc[UR36][R2.64], R4 ;  /* 0x0000000402007986 */ /* 0x0011e2000c101b24 */
[----:B------:R-:W-:Y:S05]  /*3870*/  BRA `(.L_x_22611) ;  /* 0x0000000800647947 */ /* 0x000fea0003800000 */
.L_x_22606:
        /* <DEDUP_REMOVED lines=13> */
.L_x_22620:
[----:B------:R-:W-:Y:S01]  /*3950*/  CS2R R6, SRZ ;  /* 0x0000000000067805 */ /* 0x000fe2000001ff00 */
[----:B------:R-:W0:Y:S04]  /*3960*/  I2F.F64.U16 R4, R11 ;  /* 0x0000000b00047312 */ /* 0x000e280000101800 */
[----:B0-----:R0:W-:Y:S01]  /*3970*/  STG.E.128 desc[UR36][R2.64], R4 ;  /* 0x0000000402007986 */ /* 0x0011e2000c101d24 */
[----:B------:R-:W-:Y:S05]  /*3980*/  BRA `(.L_x_22611) ;  /* 0x0000000800207947 */ /* 0x000fea0003800000 */
.L_x_22619:
[----:B------:R-:W-:-:S09]  /*3990*/  UISETP.NE.AND UP0, UPT, UR4, 0xf, UPT ;  /* 0x0000000f0400788c */ /* 0x000fd2000bf05270 */
[----:B------:R-:W-:Y:S05]  /*39a0*/  BRA.U !UP0, `(.L_x_22621) ;  /* 0x0000000108887547 */ /* 0x000fea000b800000 */
[----:B------:R-:W-:-:S09]  /*39b0*/  UISETP.NE.AND UP0, UPT, UR4, 0x17, UPT ;  /* 0x000000170400788c */ /* 0x000fd2000bf05270 */
[----:B------:R-:W-:Y:S05]  /*39c0*/  BRA.U !UP0, `(.L_x_22622) ;  /* 0x0000000108407547 */ /* 0x000fea000b800000 */
[----:B------:R-:W-:-:S09]  /*39d0*/  UISETP.NE.AND UP0, UPT, UR4, 0x18, UPT ;  /* 0x000000180400788c */ /* 0x000fd2000bf05270 */
[----:B------:R-:W-:Y:S05]  /*39e0*/  BRA.U UP0, `(.L_x_22610) ;  /* 0x0000000500707547 */ /* 0x000fea000b800000 */
[----:B------:R-:W0:Y:S01]  /*39f0*/  I2F.U16 R11, R11 ;  /* 0x0000000b000b7306 */ /* 0x000e220000101000 */
[----:B------:R-:W-:Y:S01]  /*3a00*/  BSSY.RECONVERGENT B0, `(.L_x_22623) ;  /* 0x000000a000007945 */ /* 0x000fe20003800200 */
[----:B------:R-:W-:Y:S01]  /*3a10*/  IMAD.MOV.U32 R5, RZ, RZ, 0x7f ;  /* 0x0000007fff057424 */ /* 0x000fe200078e00ff */
[----:B0-----:R-:W-:-:S13]  /*3a20*/  ISETP.GT.U32.AND P0, PT, R11, 0x43efffff, PT ;  /* 0x43efffff0b00780c */ /* 0x001fda0003f04070 */
[----:B------:R-:W-:Y:S05]  /*3a30*/  @P0 BRA `(.L_x_22624) ;  /* 0x0000000000180947 */ /* 0x000fea0003800000 */
[----:B------:R-:W-:-:S13]  /*3a40*/  ISETP.GT.U32.AND P0, PT, R11, 0x3c7fffff, PT ;  /* 0x3c7fffff0b00780c */ /* 0x000fda0003f04070 */
[----:B------:R-:W-:Y:S01]  /*3a50*/  @P0 SHF.R.U32.HI R0, RZ, 0x14, R11 ;  /* 0x00000014ff000819 */ /* 0x000fe2000001160b */
[----:B------:R-:W-:-:S03]  /*3a60*/  @!P0 FADD.FTZ R5, R11, 16384 ;  /* 0x468000000b058421 */ /* 0x000fc60000010000 */
[----:B------:R-:W-:-:S04]  /*3a70*/  @P0 LOP3.LUT R0, R0, 0x1, RZ, 0xc0, !PT ;  /* 0x0000000100000812 */ /* 0x000fc800078ec0ff */
[----:B------:R-:W-:-:S04]  /*3a80*/  @P0 IADD3 R0, PT, PT, R11, 0x407ffff, R0 ;  /* 0x0407ffff0b000810 */ /* 0x000fc80007ffe000 */
[----:B------:R-:W-:-:S07]  /*3a90*/  @P0 SHF.R.U32.HI R5, RZ, 0x14, R0 ;  /* 0x00000014ff050819 */ /* 0x000fce0000011600 */
.L_x_22624:
[----:B------:R-:W-:Y:S05]  /*3aa0*/  BSYNC.RECONVERGENT B0 ;  /* 0x0000000000007941 */ /* 0x000fea0003800200 */
.L_x_22623:
[----:B------:R0:W-:Y:S01]  /*3ab0*/  STG.E.U8 desc[UR36][R2.64], R5 ;  /* 0x0000000502007986 */ /* 0x0001e2000c101124 */
[----:B------:R-:W-:Y:S05]  /*3ac0*/  BRA `(.L_x_22611) ;  /* 0x0000000400d07947 */ /* 0x000fea0003800000 */
.L_x_22622:
[----:B------:R-:W0:Y:S02]  /*3ad0*/  I2F.U16 R11, R11 ;  /* 0x0000000b000b7306 */ /* 0x000e240000101000 */
[----:B0-----:R-:W-:-:S13]  /*3ae0*/  ISETP.GE.U32.AND P1, PT, R11, 0x47800000, PT ;  /* 0x478000000b00780c */ /* 0x001fda0003f26070 */
[----:B------:R-:W-:Y:S02]  /*3af0*/  @P1 ISETP.GT.U32.AND P0, PT, R11, 0x7f800000, PT ;  /* 0x7f8000000b00180c */ /* 0x000fe40003f04070 */
[----:B------:R-:W-:-:S04]  /*3b00*/  @P1 MOV R5, 0x7f ;  /* 0x0000007f00051802 */ /* 0x000fc80000000f00 */
[----:B------:R-:W-:-:S05]  /*3b10*/  @P1 SEL R5, R5, 0x7c, P0 ;  /* 0x0000007c05051807 */ /* 0x000fca0000000000 */
[----:B------:R0:W-:Y:S01]  /*3b20*/  @P1 STG.E.U8 desc[UR36][R2.64], R5 ;  /* 0x0000000502001986 */ /* 0x0001e2000c101124 */
[----:B------:R-:W-:Y:S05]  /*3b30*/  @P1 BRA `(.L_x_22611) ;  /* 0x0000000400b41947 */ /* 0x000fea0003800000 */
[----:B------:R-:W-:-:S13]  /*3b40*/  ISETP.GT.U32.AND P0, PT, R11, 0x387fffff, PT ;  /* 0x387fffff0b00780c */ /* 0x000fda0003f04070 */
[----:B------:R-:W-:Y:S01]  /*3b50*/  @P0 SHF.R.U32.HI R0, RZ, 0x15, R11 ;  /* 0x00000015ff000819 */ /* 0x000fe2000001160b */
[----:B0-----:R-:W-:-:S03]  /*3b60*/  @!P0 FADD.FTZ R5, R11, 128 ;  /* 0x430000000b058421 */ /* 0x001fc60000010000 */
[----:B------:R-:W-:Y:S02]  /*3b70*/  @P0 LOP3.LUT R0, R0, 0x1, RZ, 0xc0, !PT ;  /* 0x0000000100000812 */ /* 0x000fe400078ec0ff */
[----:B------:R0:W-:Y:S02]  /*3b80*/  @!P0 STG.E.U8 desc[UR36][R2.64], R5 ;  /* 0x0000000502008986 */ /* 0x0001e4000c101124 */
[----:B------:R-:W-:-:S04]  /*3b90*/  @P0 IADD3 R0, PT, PT, R11, 0x80fffff, R0 ;  /* 0x080fffff0b000810 */ /* 0x000fc80007ffe000 */
[----:B------:R-:W-:-:S05]  /*3ba0*/  @P0 SHF.R.U32.HI R7, RZ, 0x15, R0 ;  /* 0x00000015ff070819 */ /* 0x000fca0000011600 */
[----:B------:R0:W-:Y:S01]  /*3bb0*/  @P0 STG.E.U8 desc[UR36][R2.64], R7 ;  /* 0x0000000702000986 */ /* 0x0001e2000c101124 */
[----:B------:R-:W-:Y:S05]  /*3bc0*/  BRA `(.L_x_22611) ;  /* 0x0000000400907947 */ /* 0x000fea0003800000 */
.L_x_22621:
[----:B------:R-:W0:Y:S02]  /*3bd0*/  I2F.U16 R0, R11 ;  /* 0x0000000b00007306 */ /* 0x000e240000101000 */
[----:B0-----:R-:W-:-:S05]  /*3be0*/  F2FP.BF16.F32.PACK_AB R0, RZ, R0 ;  /* 0x00000000ff00723e */ /* 0x001fca00000010ff */
[----:B------:R0:W-:Y:S01]  /*3bf0*/  STG.E.U16 desc[UR36][R2.64], R0 ;  /* 0x0000000002007986 */ /* 0x0001e2000c101524 */
[----:B------:R-:W-:Y:S05]  /*3c00*/  BRA `(.L_x_22611) ;  /* 0x0000000400807947 */ /* 0x000fea0003800000 */
.L_x_22618:
        /* <DEDUP_REMOVED lines=10> */
.L_x_22627:
[----:B------:R-:W0:Y:S01]  /*3cb0*/  I2F.U16 R11, R11 ;  /* 0x0000000b000b7306 */ /* 0x000e220000101000 */
[----:B------:R-:W-:Y:S01]  /*3cc0*/  BSSY.RECONVERGENT B0, `(.L_x_22628) ;  /* 0x0000011000007945 */ /* 0x000fe20003800200 */
[----:B------:R-:W-:Y:S01]  /*3cd0*/  IMAD.MOV.U32 R0, RZ, RZ, 0x80 ;  /* 0x00000080ff007424 */ /* 0x000fe200078e00ff */
[----:B0-----:R-:W-:-:S13]  /*3ce0*/  ISETP.GT.U32.AND P0, PT, R11, 0x437fffff, PT ;  /* 0x437fffff0b00780c */ /* 0x001fda0003f04070 */
        /* <DEDUP_REMOVED lines=8> */
.L_x_22630:
[----:B------:R-:W-:-:S04]  /*3d70*/  SHF.R.U32.HI R0, RZ, 0x14, R11 ;  /* 0x00000014ff007819 */ /* 0x000fc8000001160b */
[----:B------:R-:W-:-:S04]  /*3d80*/  LOP3.LUT R0, R0, 0x1, RZ, 0xc0, !PT ;  /* 0x0000000100007812 */ /* 0x000fc800078ec0ff */
[----:B------:R-:W-:-:S04]  /*3d90*/  IADD3 R0, PT, PT, R11, 0x487ffff, R0 ;  /* 0x0487ffff0b007810 */ /* 0x000fc80007ffe000 */
[----:B------:R-:W-:-:S04]  /*3da0*/  SHF.R.U32.HI R0, RZ, 0x14, R0 ;  /* 0x00000014ff007819 */ /* 0x000fc80000011600 */
[----:B------:R-:W-:-:S07]  /*3db0*/  LOP3.LUT R4, R0, 0xff, RZ, 0xc0, !PT ;  /* 0x000000ff00047812 */ /* 0x000fce00078ec0ff */
.L_x_22631:
[----:B------:R-:W-:-:S07]  /*3dc0*/  PRMT R0, R4, 0x7610, R0 ;  /* 0x0000761004007816 */ /* 0x000fce0000000000 */
.L_x_22629:
[----:B------:R-:W-:Y:S05]  /*3dd0*/  BSYNC.RECONVERGENT B0 ;  /* 0x0000000000007941 */ /* 0x000fea0003800200 */
.L_x_22628:
[----:B------:R1:W-:Y:S01]  /*3de0*/  STG.E.U8 desc[UR36][R2.64], R0 ;  /* 0x0000000002007986 */ /* 0x0003e2000c101124 */
[----:B------:R-:W-:Y:S05]  /*3df0*/  BRA `(.L_x_22611) ;  /* 0x0000000400047947 */ /* 0x000fea0003800000 */
.L_x_22626:
        /* <DEDUP_REMOVED lines=12> */
.L_x_22634:
[----:B------:R-:W-:-:S04]  /*3ec0*/  SHF.R.U32.HI R0, RZ, 0x15, R11 ;  /* 0x00000015ff007819 */ /* 0x000fc8000001160b */
[----:B------:R-:W-:-:S04]  /*3ed0*/  LOP3.LUT R0, R0, 0x1, RZ, 0xc0, !PT ;  /* 0x0000000100007812 */ /* 0x000fc800078ec0ff */
[----:B------:R-:W-:-:S04]  /*3ee0*/  IADD3 R0, PT, PT, R11, 0x88fffff, R0 ;  /* 0x088fffff0b007810 */ /* 0x000fc80007ffe000 */
[----:B------:R-:W-:-:S04]  /*3ef0*/  SHF.R.U32.HI R0, RZ, 0x15, R0 ;  /* 0x00000015ff007819 */ /* 0x000fc80000011600 */
[----:B------:R-:W-:-:S07]  /*3f00*/  LOP3.LUT R4, R0, 0xff, RZ, 0xc0, !PT ;  /* 0x000000ff00047812 */ /* 0x000fce00078ec0ff */
.L_x_22635:
[----:B------:R-:W-:-:S07]  /*3f10*/  PRMT R0, R4, 0x7610, R0 ;  /* 0x0000761004007816 */ /* 0x000fce0000000000 */
.L_x_22633:
[----:B------:R-:W-:Y:S05]  /*3f20*/  BSYNC.RECONVERGENT B0 ;  /* 0x0000000000007941 */ /* 0x000fea0003800200 */
.L_x_22632:
[----:B------:R2:W-:Y:S01]  /*3f30*/  STG.E.U8 desc[UR36][R2.64], R0 ;  /* 0x0000000002007986 */ /* 0x0005e2000c101124 */
[----:B------:R-:W-:Y:S05]  /*3f40*/  BRA `(.L_x_22611) ;  /* 0x0000000000b07947 */ /* 0x000fea0003800000 */
.L_x_22625:
[----:B------:R-:W-:-:S09]  /*3f50*/  UISETP.NE.AND UP0, UPT, UR4, 0x1c, UPT ;  /* 0x0000001c0400788c */ /* 0x000fd2000bf05270 */
[----:B------:R-:W-:Y:S05]  /*3f60*/  BRA.U !UP0, `(.L_x_22636) ;  /* 0x0000000108a07547 */ /* 0x000fea000b800000 */
[----:B------:R-:W-:-:S09]  /*3f70*/  UISETP.NE.AND UP0, UPT, UR4, 0x1d, UPT ;  /* 0x0000001d0400788c */ /* 0x000fd2000bf05270 */
[----:B------:R-:W-:Y:S05]  /*3f80*/  BRA.U !UP0, `(.L_x_22637) ;  /* 0x0000000108887547 */ /* 0x000fea000b800000 */
[----:B------:R-:W-:-:S09]  /*3f90*/  UISETP.NE.AND UP0, UPT, UR4, 0x2c, UPT ;  /* 0x0000002c0400788c */ /* 0x000fd2000bf05270 */
[----:B------:R-:W-:Y:S05]  /*3fa0*/  BRA.U !UP0, `(.L_x_22638) ;  /* 0x0000000108447547 */ /* 0x000fea000b800000 */
.L_x_22610:
        /* <DEDUP_REMOVED lines=16> */
.L_x_22639:
[----:B------:R-:W-:Y:S05]  /*40b0*/  BRA `(.L_x_22611) ;  /* 0x0000000000547947 */ /* 0x000fea0003800000 */
.L_x_22638:
[----:B------:R-:W0:Y:S01]  /*40c0*/  I2F.U16 R11, R11 ;  /* 0x0000000b000b7306 */ /* 0x000e220000101000 */
[----:B------:R-:W-:Y:S01]  /*40d0*/  HFMA2 R5, -RZ, RZ, 0, 1.5199184417724609375e-05 ;  /* 0x000000ffff057431 */ /* 0x000fe200000001ff */
[----:B0-----:R-:W-:-:S04]  /*40e0*/  SHF.R.U32.HI R4, RZ, 0x17, R11 ;  /* 0x00000017ff047819 */ /* 0x001fc8000001160b */
        /* <DEDUP_REMOVED lines=12> */
.L_x_22637:
[----:B------:R-:W-:Y:S02]  /*41b0*/  LOP3.LUT R4, R11, 0xffff, RZ, 0xc0, !PT ;  /* 0x0000ffff0b047812 */ /* 0x000fe400078ec0ff */
[----:B------:R-:W-:-:S05]  /*41c0*/  MOV R5, RZ ;  /* 0x000000ff00057202 */ /* 0x000fca0000000f00 */
[----:B------:R0:W-:Y:S01]  /*41d0*/  STG.E.64 desc[UR36][R2.64], R4 ;  /* 0x0000000402007986 */ /* 0x0001e2000c101b24 */
[----:B------:R-:W-:Y:S05]  /*41e0*/  BRA `(.L_x_22611) ;  /* 0x0000000000087947 */ /* 0x000fea0003800000 */
.L_x_22636:
[----:B------:R-:W-:-:S05]  /*41f0*/  LOP3.LUT R11, R11, 0xffff, RZ, 0xc0, !PT ;  /* 0x0000ffff0b0b7812 */ /* 0x000fca00078ec0ff */
[----:B------:R3:W-:Y:S02]  /*4200*/  STG.E desc[UR36][R2.64], R11 ;  /* 0x0000000b02007986 */ /* 0x0007e4000c101924 */
.L_x_22611:
[----:B------:R-:W-:Y:S05]  /*4210*/  BSYNC.RECONVERGENT B6 ;  /* 0x0000000000067941 */ /* 0x000fea0003800200 */
.L_x_22605:
[----:B------:R-:W-:-:S07]  /*4220*/  VIADD R25, R25, 0x80 ;  /* 0x0000008019197836 */ /* 0x000fce0000000000 */
.L_x_22536:
        /* <DEDUP_REMOVED lines=380> */
.L_x_22641:
[----:B------:R-:W0:Y:S01]  /*59f0*/  LDCU.64 UR6, c[0x0][0x5f0] ;  /* 0x0000be00ff0677ac */ /* 0x000e220008000a00 */
[----:B------:R-:W-:-:S04]  /*5a00*/  UPRMT UR4, UR39, 0x9910, URZ ;  /* 0x0000991027047896 */ /* 0x000fc800080000ff */
[----:B------:R-:W-:Y:S01]  /*5a10*/  UISETP.GT.AND UP0, UPT, UR4, 0x9, UPT ;  /* 0x000000090400788c */ /* 0x000fe2000bf04270 */
[----:B0-----:R-:W-:-:S05]  /*5a20*/  IADD3 R4, P0, PT, R0, UR6, RZ ;  /* 0x0000000600047c10 */ /* 0x001fca000ff1e0ff */
[----:B----4-:R-:W-:-:S03]  /*5a30*/  IMAD.X R5, RZ, RZ, UR7, P0 ;  /* 0x00000007ff057e24 */ /* 0x010fc600080e06ff */
        /* <DEDUP_REMOVED lines=11> */
.L_x_22645:
[----:B------:R4:W5:Y:S01]  /*5af0*/  LDG.E.U8 R0, desc[UR36][R4.64] ;  /* 0x0000002404007981 */ /* 0x000962000c1e1100 */
[----:B------:R-:W-:Y:S05]  /*5b00*/  BRA `(.L_x_22647) ;  /* 0x0000000c005c7947 */ /* 0x000fea0003800000 */
.L_x_22644:
        /* <DEDUP_REMOVED lines=8> */
.L_x_22649:
[----:B------:R0:W5:Y:S01]  /*5b90*/  LDG.E.U8 R0, desc[UR36][R4.64] ;  /* 0x0000002404007981 */ /* 0x000162000c1e1100 */
[----:B------:R-:W-:Y:S05]  /*5ba0*/  BRA `(.L_x_22647) ;  /* 0x0000000c00347947 */ /* 0x000fea0003800000 */
.L_x_22648:
[----:B------:R0:W5:Y:S01]  /*5bb0*/  LDG.E.U16 R0, desc[UR36][R4.64] ;  /* 0x0000002404007981 */ /* 0x000162000c1e1500 */
[----:B------:R-:W-:Y:S05]  /*5bc0*/  BRA `(.L_x_22647) ;  /* 0x0000000c002c7947 */ /* 0x000fea0003800000 */
.L_x_22643:
[----:B------:R-:W-:-:S09]  /*5bd0*/  UISETP.GT.AND UP0, UPT, UR4, 0x6, UPT ;  /* 0x000000060400788c */ /* 0x000fd2000bf04270 */
[----:B------:R-:W-:Y:S05]  /*5be0*/  BRA.U UP0, `(.L_x_22650) ;  /* 0x0000000100347547 */ /* 0x000fea000b800000 */
[----:B------:R-:W-:-:S09]  /*5bf0*/  UISETP.NE.AND UP0, UPT, UR4, 0x5, UPT ;  /* 0x000000050400788c */ /* 0x000fd2000bf05270 */
[----:B------:R-:W-:Y:S05]  /*5c00*/  BRA.U !UP0, `(.L_x_22651) ;  /* 0x0000000108187547 */ /* 0x000fea000b800000 */
[----:B------:R-:W-:-:S09]  /*5c10*/  UISETP.NE.AND UP0, UPT, UR4, 0x6, UPT ;  /* 0x000000060400788c */ /* 0x000fd2000bf05270 */
[----:B------:R-:W-:Y:S05]  /*5c20*/  BRA.U UP0, `(.L_x_22646) ;  /* 0x0000000900c07547 */ /* 0x000fea000b800000 */
[----:B---3--:R-:W2:Y:S02]  /*5c30*/  LDG.E R2, desc[UR36][R4.64] ;  /* 0x0000002404027981 */ /* 0x008ea4000c1e1900 */
[----:B--2---:R-:W0:Y:S02]  /*5c40*/  F2I.S64.TRUNC R2, R2 ;  /* 0x0000000200027311 */ /* 0x004e24000020d900 */
[----:B0-----:R-:W-:Y:S01]  /*5c50*/  PRMT R0, R2, 0x7610, R0 ;  /* 0x0000761002007816 */ /* 0x001fe20000000000 */
[----:B------:R-:W-:Y:S06]  /*5c60*/  BRA `(.L_x_22647) ;  /* 0x0000000c00047947 */ /* 0x000fec0003800000 */
.L_x_22651:
[----:B---3--:R-:W2:Y:S02]  /*5c70*/  LDG.E.U16 R2, desc[UR36][R4.64] ;  /* 0x0000002404027981 */ /* 0x008ea4000c1e1500 */
[----:B--2---:R-:W-:-:S06]  /*5c80*/  HADD2.F32 R2, -RZ, R2.H0_H0 ;  /* 0x20000002ff027230 */ /* 0x004fcc0000004100 */
[----:B------:R-:W0:Y:S02]  /*5c90*/  F2I.S64.TRUNC R2, R2 ;  /* 0x0000000200027311 */ /* 0x000e24000020d900 */
[----:B0-----:R-:W-:Y:S01]  /*5ca0*/  PRMT R0, R2, 0x7610, R0 ;  /* 0x0000761002007816 */ /* 0x001fe20000000000 */
[----:B------:R-:W-:Y:S06]  /*5cb0*/  BRA `(.L_x_22647) ;  /* 0x0000000800f07947 */ /* 0x000fec0003800000 */
.L_x_22650:
[----:B------:R-:W-:-:S09]  /*5cc0*/  UISETP.NE.AND UP0, UPT, UR4, 0x7, UPT ;  /* 0x000000070400788c */ /* 0x000fd2000bf05270 */
[----:B------:R-:W-:Y:S05]  /*5cd0*/  BRA.U !UP0, `(.L_x_22652) ;  /* 0x0000000108347547 */ /* 0x000fea000b800000 */
        /* <DEDUP_REMOVED lines=8> */
.L_x_22653:
[----:B------:R-:W3:Y:S02]  /*5d60*/  LDG.E.U16 R4, desc[UR36][R4.64] ;  /* 0x0000002404047981 */ /* 0x000ee4000c1e1500 */
[----:B---3--:R-:W-:-:S06]  /*5d70*/  HADD2.F32 R2, -RZ, R4.H0_H0 ;  /* 0x20000004ff027230 */ /* 0x008fcc0000004100 */
[----:B------:R-:W0:Y:S02]  /*5d80*/  F2I.S64.TRUNC R2, R2 ;  /* 0x0000000200027311 */ /* 0x000e24000020d900 */
[----:B0-----:R-:W-:Y:S01]  /*5d90*/  PRMT R0, R2, 0x7610, R0 ;  /* 0x0000761002007816 */ /* 0x001fe20000000000 */
[----:B------:R-:W-:Y:S06]  /*5da0*/  BRA `(.L_x_22647) ;  /* 0x0000000800b47947 */ /* 0x000fec0003800000 */
.L_x_22652:
[----:B---3--:R-:W2:Y:S02]  /*5db0*/  LDG.E.64 R2, desc[UR36][R4.64] ;  /* 0x0000002404027981 */ /* 0x008ea4000c1e1b00 */
[----:B--2---:R-:W0:Y:S02]  /*5dc0*/  F2I.S64.F64.TRUNC R2, R2 ;  /* 0x0000000200027311 */ /* 0x004e24000030d900 */
[----:B0-----:R-:W-:Y:S01]  /*5dd0*/  PRMT R0, R2, 0x7610, R0 ;  /* 0x0000761002007816 */ /* 0x001fe20000000000 */
[----:B------:R-:W-:Y:S06]  /*5de0*/  BRA `(.L_x_22647) ;  /* 0x0000000800a47947 */ /* 0x000fec0003800000 */
.L_x_22642:
        /* <DEDUP_REMOVED lines=12> */
.L_x_22656:
[----:B------:R-:W3:Y:S02]  /*5eb0*/  LDG.E.64 R4, desc[UR36][R4.64] ;  /* 0x0000002404047981 */ /* 0x000ee4000c1e1b00 */
[----:B---3--:R-:W0:Y:S02]  /*5ec0*/  F2I.S64.F64.TRUNC R2, R4 ;  /* 0x0000000400027311 */ /* 0x008e24000030d900 */
[----:B0-----:R-:W-:Y:S01]  /*5ed0*/  PRMT R0, R2, 0x7610, R0 ;  /* 0x0000761002007816 */ /* 0x001fe20000000000 */
[----:B------:R-:W-:Y:S06]  /*5ee0*/  BRA `(.L_x_22647) ;  /* 0x0000000800647947 */ /* 0x000fec0003800000 */
.L_x_22655:
        /* <DEDUP_REMOVED lines=24> */
[----:B------:R-:W0:Y:S02]  /*6070*/  F2I.S64.TRUNC R2, R3 ;  /* 0x0000000300027311 */ /* 0x000e24000020d900 */
[----:B0-----:R-:W-:Y:S01]  /*6080*/  PRMT R0, R2, 0x7610, R0 ;  /* 0x0000761002007816 */ /* 0x001fe20000000000 */
[----:B------:R-:W-:Y:S06]  /*6090*/  BRA `(.L_x_22647) ;  /* 0x0000000400f87947 */ /* 0x000fec0003800000 */
.L_x_22658:
[----:B---3--:R-:W2:Y:S02]  /*60a0*/  LDG.E.U8 R3, desc[UR36][R4.64] ;  /* 0x0000002404037981 */ /* 0x008ea4000c1e1100 */
        /* <DEDUP_REMOVED lines=11> */
[----:B0-----:R-:W-:Y:S01]  /*6160*/  PRMT R0, R2, 0x7610, R0 ;  /* 0x0000761002007816 */ /* 0x001fe20000000000 */
[----:B------:R-:W-:Y:S06]  /*6170*/  BRA `(.L_x_22647) ;  /* 0x0000000400c07947 */ /* 0x000fec0003800000 */
.L_x_22657:
[----:B---3--:R-:W2:Y:S02]  /*6180*/  LDG.E.U16 R2, desc[UR36][R4.64] ;  /* 0x0000002404027981 */ /* 0x008ea4000c1e1500 */
[----:B--2---:R-:W-:-:S06]  /*6190*/  IMAD.U32 R2, R2, 0x10000, RZ ;  /* 0x0001000002027824 */ /* 0x004fcc00078e00ff */
[----:B------:R-:W0:Y:S02]  /*61a0*/  F2I.S64.TRUNC R2, R2 ;  /* 0x0000000200027311 */ /* 0x000e24000020d900 */
[----:B0-----:R-:W-:Y:S01]  /*61b0*/  PRMT R0, R2, 0x7610, R0 ;  /* 0x0000761002007816 */ /* 0x001fe20000000000 */
[----:B------:R-:W-:Y:S06]  /*61c0*/  BRA `(.L_x_22647) ;  /* 0x0000000400ac7947 */ /* 0x000fec0003800000 */
.L_x_22654:
        /* <DEDUP_REMOVED lines=10> */
.L_x_22661:
[----:B------:R-:W2:Y:S01]  /*6270*/  LDG.E.U8 R4, desc[UR36][R4.64] ;  /* 0x0000002404047981 */ /* 0x000ea2000c1e1100 */
[----:B------:R-:W-:Y:S01]  /*6280*/  BSSY.RECONVERGENT B0, `(.L_x_22662) ;  /* 0x0000018000007945 */ /* 0x000fe20003800200 */
[----:B---3--:R-:W-:Y:S01]  /*6290*/  HFMA2 R2, -RZ, RZ, 0, 0 ;  /* 0x00000000ff027431 */ /* 0x008fe200000001ff */
        /* <DEDUP_REMOVED lines=18> */
.L_x_22665:
[----:B------:R-:W-:Y:S05]  /*63c0*/  BSYNC.RECONVERGENT B1 ;  /* 0x0000000000017941 */ /* 0x000fea0003800200 */
.L_x_22664:
[----:B------:R-:W-:Y:S02]  /*63d0*/  SHF.L.U32 R0, R0, 0x14, RZ ;  /* 0x0000001400007819 */ /* 0x000fe400000006ff */
[----:B------:R-:W-:-:S04]  /*63e0*/  LEA R2, R2, 0x3b800000, 0x17 ;  /* 0x3b80000002027811 */ /* 0x000fc800078eb8ff */
[----:B------:R-:W-:-:S07]  /*63f0*/  LOP3.LUT R2, R2, R0, R7, 0xfe, !PT ;  /* 0x0000000002027212 */ /* 0x000fce00078efe07 */
.L_x_22663:
[----:B------:R-:W-:Y:S05]  /*6400*/  BSYNC.RECONVERGENT B0 ;  /* 0x0000000000007941 */ /* 0x000fea0003800200 */
.L_x_22662:
[----:B------:R-:W0:Y:S02]  /*6410*/  F2I.S64.TRUNC R2, R2 ;  /* 0x0000000200027311 */ /* 0x000e24000020d900 */
[----:B0-----:R-:W-:Y:S01]  /*6420*/  PRMT R0, R2, 0x7610, R0 ;  /* 0x0000761002007816 */ /* 0x001fe20000000000 */
[----:B------:R-:W-:Y:S06]  /*6430*/  BRA `(.L_x_22647) ;  /* 0x0000000400107947 */ /* 0x000fec0003800000 */
.L_x_22660:
[----:B------:R-:W2:Y:S01]  /*6440*/  LDG.E.U8 R4, desc[UR36][R4.64] ;  /* 0x0000002404047981 */ /* 0x000ea2000c1e1100 */
[----:B------:R-:W-:Y:S01]  /*6450*/  BSSY.RECONVERGENT B0, `(.L_x_22666) ;  /* 0x0000018000007945 */ /* 0x000fe20003800200 */
[----:B---3--:R-:W-:Y:S01]  /*6460*/  IMAD.MOV.U32 R2, RZ, RZ, RZ ;  /* 0x000000ffff027224 */ /* 0x008fe200078e00ff */
        /* <DEDUP_REMOVED lines=18> */
.L_x_22669:
[----:B------:R-:W-:Y:S05]  /*6590*/  BSYNC.RECONVERGENT B1 ;  /* 0x0000000000017941 */ /* 0x000fea0003800200 */
.L_x_22668:
[----:B------:R-:W-:Y:S01]  /*65a0*/  IMAD.SHL.U32 R0, R0, 0x200000, RZ ;  /* 0x0020000000007824 */ /* 0x000fe200078e00ff */
[----:B------:R-:W-:-:S04]  /*65b0*/  LEA R2, R2, 0x37800000, 0x17 ;  /* 0x3780000002027811 */ /* 0x000fc800078eb8ff */
[----:B------:R-:W-:-:S07]  /*65c0*/  LOP3.LUT R2, R2, R0, R7, 0xfe, !PT ;  /* 0x0000000002027212 */ /* 0x000fce00078efe07 */
.L_x_22667:
[----:B------:R-:W-:Y:S05]  /*65d0*/  BSYNC.RECONVERGENT B0 ;  /* 0x0000000000007941 */ /* 0x000fea0003800200 */
.L_x_22666:
[----:B------:R-:W0:Y:S02]  /*65e0*/  F2I.S64.TRUNC R2, R2 ;  /* 0x0000000200027311 */ /* 0x000e24000020d900 */
[----:B0-----:R-:W-:Y:S01]  /*65f0*/  PRMT R0, R2, 0x7610, R0 ;  /* 0x0000761002007816 */ /* 0x001fe20000000000 */
[----:B------:R-:W-:Y:S06]  /*6600*/  BRA `(.L_x_22647) ;  /* 0x00000000009c7947 */ /* 0x000fec0003800000 */
.L_x_22659:
        /* <DEDUP_REMOVED lines=8> */
[----:B---3--:R-:W-:Y:S01]  /*6690*/  IMAD.MOV.U32 R2, RZ, RZ, 0x400000 ;  /* 0x00400000ff027424 */ /* 0x008fe200078e00ff */
[----:B--2---:R-:W-:-:S13]  /*66a0*/  ISETP.NE.AND P0, PT, R4, RZ, PT ;  /* 0x000000ff0400720c */ /* 0x004fda0003f05270 */
[----:B------:R-:W-:Y:S05]  /*66b0*/  @!P0 BRA `(.L_x_22673) ;  /* 0x00000000000c8947 */ /* 0x000fea0003800000 */
[----:B------:R-:W-:-:S13]  /*66c0*/  ISETP.NE.AND P0, PT, R4, 0xff, PT ;  /* 0x000000ff0400780c */ /* 0x000fda0003f05270 */
[----:B------:R-:W-:Y:S01]  /*66d0*/  @!P0 IMAD.MOV.U32 R2, RZ, RZ, 0x7f800001 ;  /* 0x7f800001ff028424 */ /* 0x000fe200078e00ff */
[----:B------:R-:W-:-:S07]  /*66e0*/  @P0 SHF.L.U32 R2, R4, 0x17, RZ ;  /* 0x0000001704020819 */ /* 0x000fce00000006ff */
.L_x_22673:
[----:B------:R-:W-:Y:S05]  /*66f0*/  BSYNC.RECONVERGENT B0 ;  /* 0x0000000000007941 */ /* 0x000fea0003800200 */
.L_x_22672:
[----:B------:R-:W0:Y:S02]  /*6700*/  F2I.S64.TRUNC R2, R2 ;  /* 0x0000000200027311 */ /* 0x000e24000020d900 */
[----:B0-----:R-:W-:Y:S01]  /*6710*/  PRMT R0, R2, 0x7610, R0 ;  /* 0x0000761002007816 */ /* 0x001fe20000000000 */
[----:B------:R-:W-:Y:S06]  /*6720*/  BRA `(.L_x_22647) ;  /* 0x0000000000547947 */ /* 0x000fec0003800000 */
.L_x_22646:
[----:B---3--:R-:W-:Y:S01]  /*6730*/  MOV R2, 0x0 ;  /* 0x0000000000027802 */ /* 0x008fe20000000f00 */
        /* <DEDUP_REMOVED lines=15> */
.L_x_22674:
[----:B------:R-:W-:Y:S01]  /*6830*/  PRMT R0, RZ, 0x7610, R0 ;  /* 0x00007610ff007816 */ /* 0x000fe20000000000 */
[----:B------:R-:W-:Y:S06]  /*6840*/  BRA `(.L_x_22647) ;  /* 0x00000000000c7947 */ /* 0x000fec0003800000 */
.L_x_22671:
[----:B------:R2:W5:Y:S01]  /*6850*/  LDG.E.U8 R0, desc[UR36][R4.64] ;  /* 0x0000002404007981 */ /* 0x000562000c1e1100 */
[----:B------:R-:W-:Y:S05]  /*6860*/  BRA `(.L_x_22647) ;  /* 0x0000000000047947 */ /* 0x000fea0003800000 */
.L_x_22670:
[----:B------:R1:W5:Y:S02]  /*6870*/  LDG.E.U8 R0, desc[UR36][R4.64] ;  /* 0x0000002404007981 */ /* 0x000364000c1e1100 */
.L_x_22647:
[----:B------:R-:W0:Y:S01]  /*6880*/  LDCU.64 UR6, c[0x0][0x5f8] ;  /* 0x0000bf00ff0677ac */ /* 0x000e220008000a00 */
        /* <DEDUP_REMOVED lines=15> */
.L_x_22678:
[----:B------:R0:W5:Y:S01]  /*6980*/  LDG.E.U8 R6, desc[UR36][R4.64] ;  /* 0x0000002404067981 */ /* 0x000162000c1e1100 */
[----:B------:R-:W-:Y:S05]  /*6990*/  BRA `(.L_x_22679) ;  /* 0x0000000c00187947 */ /* 0x000fea0003800000 */
.L_x_22677:
        /* <DEDUP_REMOVED lines=8> */
.L_x_22681:
[----:B------:R4:W5:Y:S01]  /*6a20*/  LDG.E.U8 R6, desc[UR36][R4.64] ;  /* 0x0000002404067981 */ /* 0x000962000c1e1100 */
[----:B------:R-:W-:Y:S05]  /*6a30*/  BRA `(.L_x_22679) ;  /* 0x0000000800f07947 */ /* 0x000fea0003800000 */
.L_x_22680:
[----:B------:R0:W5:Y:S01]  /*6a40*/  LDG.E.U16 R6, desc[UR36][R4.64] ;  /* 0x0000002404067981 */ /* 0x000162000c1e1500 */
[----:B------:R-:W-:Y:S05]  /*6a50*/  BRA `(.L_x_22679) ;  /* 0x0000000800e87947 */ /* 0x000fea0003800000 */
.L_x_22676:
        /* <DEDUP_REMOVED lines=10> */
.L_x_22683:
[----:B---3--:R-:W2:Y:S02]  /*6b00*/  LDG.E.U16 R2, desc[UR36][R4.64] ;  /* 0x0000002404027981 */ /* 0x008ea4000c1e1500 */
[----:B--2---:R-:W-:-:S06]  /*6b10*/  HADD2.F32 R2, -RZ, R2.H0_H0 ;  /* 0x20000002ff027230 */ /* 0x004fcc0000004100 */
[----:B------:R-:W0:Y:S02]  /*6b20*/  F2I.S64.TRUNC R2, R2 ;  /* 0x0000000200027311 */ /* 0x000e24000020d900 */
[----:B0-----:R-:W-:Y:S01]  /*6b30*/  PRMT R6, R2, 0x7610, R6 ;  /* 0x0000761002067816 */ /* 0x001fe20000000006 */
[----:B------:R-:W-:Y:S06]  /*6b40*/  BRA `(.L_x_22679) ;  /* 0x0000000800ac7947 */ /* 0x000fec0003800000 */
.L_x_22682:
        /* <DEDUP_REMOVED lines=10> */
.L_x_22685:
[----:B------:R-:W3:Y:S02]  /*6bf0*/  LDG.E.U16 R4, desc[UR36][R4.64] ;  /* 0x0000002404047981 */ /* 0x000ee4000c1e1500 */
[----:B---3--:R-:W-:-:S06]  /*6c00*/  HADD2.F32 R2, -RZ, R4.H0_H0 ;  /* 0x20000004ff027230 */ /* 0x008fcc0000004100 */
[----:B------:R-:W0:Y:S02]  /*6c10*/  F2I.S64.TRUNC R2, R2 ;  /* 0x0000000200027311 */ /* 0x000e24000020d900 */
[----:B0-----:R-:W-:Y:S01]  /*6c20*/  PRMT R6, R2, 0x7610, R6 ;  /* 0x0000761002067816 */ /* 0x001fe20000000006 */
[----:B------:R-:W-:Y:S06]  /*6c30*/  BRA `(.L_x_22679) ;  /* 0x0000000800707947 */ /* 0x000fec0003800000 */
.L_x_22684:
[----:B---3--:R-:W2:Y:S02]  /*6c40*/  LDG.E.64 R2, desc[UR36][R4.64] ;  /* 0x0000002404027981 */ /* 0x008ea4000c1e1b00 */
[----:B--2---:R-:W0:Y:S02]  /*6c50*/  F2I.S64.F64.TRUNC R2, R2 ;  /* 0x0000000200027311 */ /* 0x004e24000030d900 */
[----:B0-----:R-:W-:Y:S01]  /*6c60*/  PRMT R6, R2, 0x7610, R6 ;  /* 0x0000761002067816 */ /* 0x001fe20000000006 */
[----:B------:R-:W-:Y:S06]  /*6c70*/  BRA `(.L_x_22679) ;  /* 0x0000000800607947 */ /* 0x000fec0003800000 */
.L_x_22675:
        /* <DEDUP_REMOVED lines=12> */
.L_x_22688:
[----:B------:R-:W3:Y:S02]  /*6d40*/  LDG.E.64 R4, desc[UR36][R4.64] ;  /* 0x0000002404047981 */ /* 0x000ee4000c1e1b00 */
[----:B---3--:R-:W0:Y:S02]  /*6d50*/  F2I.S64.F64.TRUNC R2, R4 ;  /* 0x0000000400027311 */ /* 0x008e24000030d900 */
[----:B0-----:R-:W-:Y:S01]  /*6d60*/  PRMT R6, R2, 0x7610, R6 ;  /* 0x0000761002067816 */ /* 0x001fe20000000006 */
[----:B------:R-:W-:Y:S06]  /*6d70*/  BRA `(.L_x_22679) ;  /* 0x0000000800207947 */ /* 0x000fec0003800000 */
.L_x_22687:
[----:B------:R-:W-:-:S09]  /*6d80*/  UISETP.NE.AND UP0, UPT, UR4, 0xf, UPT ;  /* 0x0000000f0400788c */ /* 0x000fd2000bf05270 */
[----:B------:R-:W-:Y:S05]  /*6d90*/  BRA.U !UP0, `(.L_x_22689) ;  /* 0x0000000108a07547 */ /* 0x000fea000b800000 */
[----:B------:R-:W-:-:S09]  /*6da0*/  UISETP.NE.AND UP0, UPT, UR4, 0x17, UPT ;  /* 0x000000170400788c */ /* 0x000fd2000bf05270 */
[----:B------:R-:W-:Y:S05]  /*6db0*/  BRA.U !UP0, `(.L_x_22690) ;  /* 0x00000001085c7547 */ /* 0x000fea000b800000 */
[----:B------:R-:W-:-:S09]  /*6dc0*/  UISETP.NE.AND UP0, UPT, UR4, 0x18, UPT ;  /* 0x000000180400788c */ /* 0x000fd2000bf05270 */
[----:B------:R-:W-:Y:S05]  /*6dd0*/  BRA.U UP0, `(.L_x_22576) ;  /* 0xffffffc500107547 */ /* 0x000fea000b83ffff */
[----:B---3--:R-:W2:Y:S01]  /*6de0*/  LDG.E.U8 R2, desc[UR36][R4.64] ;  /* 0x0000002404027981 */ /* 0x008ea2000c1e1100 */
        /* <DEDUP_REMOVED lines=20> */
.L_x_22690:
        /* <DEDUP_REMOVED lines=12> */
[----:B------:R-:W0:Y:S02]  /*6ff0*/  F2I.S64.TRUNC R2, R2 ;  /* 0x0000000200027311 */ /* 0x000e24000020d900 */
[----:B0-----:R-:W-:Y:S01]  /*7000*/  PRMT R6, R2, 0x7610, R6 ;  /* 0x0000761002067816 */ /* 0x001fe20000000006 */
[----:B------:R-:W-:Y:S06]  /*7010*/  BRA `(.L_x_22679) ;  /* 0x0000000400787947 */ /* 0x000fec0003800000 */
.L_x_22689:
[----:B---3--:R-:W2:Y:S02]  /*7020*/  LDG.E.U16 R2, desc[UR36][R4.64] ;  /* 0x0000002404027981 */ /* 0x008ea4000c1e1500 */
[----:B--2---:R-:W-:-:S06]  /*7030*/  IMAD.U32 R2, R2, 0x10000, RZ ;  /* 0x0001000002027824 */ /* 0x004fcc00078e00ff */
[----:B------:R-:W0:Y:S02]  /*7040*/  F2I.S64.TRUNC R2, R2 ;  /* 0x0000000200027311 */ /* 0x000e24000020d900 */
[----:B0-----:R-:W-:Y:S01]  /*7050*/  PRMT R6, R2, 0x7610, R6 ;  /* 0x0000761002067816 */ /* 0x001fe20000000006 */
[----:B------:R-:W-:Y:S06]  /*7060*/  BRA `(.L_x_22679) ;  /* 0x0000000400647947 */ /* 0x000fec0003800000 */
.L_x_22686:
        /* <DEDUP_REMOVED lines=10> */
.L_x_22693:
        /* <DEDUP_REMOVED lines=21> */
.L_x_22697:
[----:B------:R-:W-:Y:S05]  /*7260*/  BSYNC.RECONVERGENT B1 ;  /* 0x0000000000017941 */ /* 0x000fea0003800200 */
.L_x_22696:
[----:B------:R-:W-:Y:S01]  /*7270*/  IMAD.SHL.U32 R2, R2, 0x100000, RZ ;  /* 0x0010000002027824 */ /* 0x000fe200078e00ff */
[----:B------:R-:W-:-:S04]  /*7280*/  LEA R3, R3, 0x3b800000, 0x17 ;  /* 0x3b80000003037811 */ /* 0x000fc800078eb8ff */
[----:B------:R-:W-:-:S07]  /*7290*/  LOP3.LUT R2, R3, R2, R7, 0xfe, !PT ;  /* 0x0000000203027212 */ /* 0x000fce00078efe07 */
.L_x_22695:
[----:B------:R-:W-:Y:S05]  /*72a0*/  BSYNC.RECONVERGENT B0 ;  /* 0x0000000000007941 */ /* 0x000fea0003800200 */
.L_x_22694:
[----:B------:R-:W0:Y:S02]  /*72b0*/  F2I.S64.TRUNC R2, R2 ;  /* 0x0000000200027311 */ /* 0x000e24000020d900 */
[----:B0-----:R-:W-:Y:S01]  /*72c0*/  PRMT R6, R2, 0x7610, R6 ;  /* 0x0000761002067816 */ /* 0x001fe20000000006 */
[----:B------:R-:W-:Y:S06]  /*72d0*/  BRA `(.L_x_22679) ;  /* 0x0000000000c87947 */ /* 0x000fec0003800000 */
.L_x_22692:
[----:B------:R-:W2:Y:S01]  /*72e0*/  LDG.E.U8 R4, desc[UR36][R4.64] ;  /* 0x0000002404047981 */ /* 0x000ea2000c1e1100 */
[----:B------:R-:W-:Y:S01]  /*72f0*/  BSSY.RECONVERGENT B0, `(.L_x_22698) ;  /* 0x0000018000007945 */ /* 0x000fe20003800200 */
[----:B---3--:R-:W-:Y:S01]  /*7300*/  IMAD.MOV.U32 R2, RZ, RZ, RZ ;  /* 0x000000ffff027224 */ /* 0x008fe200078e00ff */
        /* <DEDUP_REMOVED lines=18> */
.L_x_22701:
[----:B------:R-:W-:Y:S05]  /*7430*/  BSYNC.RECONVERGENT B1 ;  /* 0x0000000000017941 */ /* 0x000fea0003800200 */
.L_x_22700:
[----:B------:R-:W-:Y:S01]  /*7440*/  IMAD.SHL.U32 R2, R2, 0x200000, RZ ;  /* 0x0020000002027824 */ /* 0x000fe200078e00ff */
[----:B------:R-:W-:-:S04]  /*7450*/  LEA R3, R3, 0x37800000, 0x17 ;  /* 0x3780000003037811 */ /* 0x000fc800078eb8ff */
[----:B------:R-:W-:-:S07]  /*7460*/  LOP3.LUT R2, R3, R2, R7, 0xfe, !PT ;  /* 0x0000000203027212 */ /* 0x000fce00078efe07 */
.L_x_22699:
[----:B------:R-:W-:Y:S05]  /*7470*/  BSYNC.RECONVERGENT B0 ;  /* 0x0000000000007941 */ /* 0x000fea0003800200 */
.L_x_22698:
[----:B------:R-:W0:Y:S02]  /*7480*/  F2I.S64.TRUNC R2, R2 ;  /* 0x0000000200027311 */ /* 0x000e24000020d900 */
[----:B0-----:R-:W-:Y:S01]  /*7490*/  PRMT R6, R2, 0x7610, R6 ;  /* 0x0000761002067816 */ /* 0x001fe20000000006 */
[----:B------:R-:W-:Y:S06]  /*74a0*/  BRA `(.L_x_22679) ;  /* 0x0000000000547947 */ /* 0x000fec0003800000 */
.L_x_22691:
        /* <DEDUP_REMOVED lines=8> */
[----:B---3--:R-:W-:Y:S01]  /*7530*/  HFMA2 R2, -RZ, RZ, 3.814697265625e-06, 0 ;  /* 0x00400000ff027431 */ /* 0x008fe200000001ff */
[----:B--2---:R-:W-:-:S13]  /*7540*/  ISETP.NE.AND P0, PT, R4, RZ, PT ;  /* 0x000000ff0400720c */ /* 0x004fda0003f05270 */
[----:B------:R-:W-:Y:S05]  /*7550*/  @!P0 BRA `(.L_x_22705) ;  /* 0x00000000000c8947 */ /* 0x000fea0003800000 */
[----:B------:R-:W-:-:S13]  /*7560*/  ISETP.NE.AND P0, PT, R4, 0xff, PT ;  /* 0x000000ff0400780c */ /* 0x000fda0003f05270 */
[----:B------:R-:W-:Y:S02]  /*7570*/  @!P0 IMAD.MOV.U32 R2, RZ, RZ, 0x7f800001 ;  /* 0x7f800001ff028424 */ /* 0x000fe400078e00ff */
[----:B------:R-:W-:-:S07]  /*7580*/  @P0 IMAD.SHL.U32 R2, R4, 0x800000, RZ ;  /* 0x0080000004020824 */ /* 0x000fce00078e00ff */
.L_x_22705:
[----:B------:R-:W-:Y:S05]  /*7590*/  BSYNC.RECONVERGENT B0 ;  /* 0x0000000000007941 */ /* 0x000fea0003800200 */
.L_x_22704:
[----:B------:R-:W0:Y:S02]  /*75a0*/  F2I.S64.TRUNC R2, R2 ;  /* 0x0000000200027311 */ /* 0x000e24000020d900 */
[----:B0-----:R-:W-:Y:S01]  /*75b0*/  PRMT R6, R2, 0x7610, R6 ;  /* 0x0000761002067816 */ /* 0x001fe20000000006 */
[----:B------:R-:W-:Y:S06]  /*75c0*/  BRA `(.L_x_22679) ;  /* 0x00000000000c7947 */ /* 0x000fec0003800000 */
.L_x_22703:
[----:B------:R1:W5:Y:S01]  /*75d0*/  LDG.E.U8 R6, desc[UR36][R4.64] ;  /* 0x0000002404067981 */ /* 0x000362000c1e1100 */
[----:B------:R-:W-:Y:S05]  /*75e0*/  BRA `(.L_x_22679) ;  /* 0x0000000000047947 */ /* 0x000fea0003800000 */
.L_x_22702:
[----:B------:R2:W5:Y:S02]  /*75f0*/  LDG.E.U8 R6, desc[UR36][R4.64] ;  /* 0x0000002404067981 */ /* 0x000564000c1e1100 */
.L_x_22679:
[----:B------:R-:W3:Y:S01]  /*7600*/  LDCU.64 UR4, c[0x0][0x5e8] ;  /* 0x0000bd00ff0477ac */ /* 0x000ee20008000a00 */
[----:B-----5:R-:W-:Y:S02]  /*7610*/  LOP3.LUT R9, R0, 0xff, RZ, 0xc0, !PT ;  /* 0x000000ff00097812 */ /* 0x020fe400078ec0ff */
[----:B012-4-:R-:W-:Y:S02]  /*7620*/  LOP3.LUT R4, R6, 0xff, RZ, 0xc0, !PT ;  /* 0x000000ff06047812 */ /* 0x017fe400078ec0ff */
[----:B------:R-:W-:Y:S02]  /*7630*/  MOV R0, 0x7670 ;  /* 0x0000767000007802 */ /* 0x000fe40000000f00 */
[----:B---3--:R-:W-:-:S05]  /*7640*/  IADD3 R2, P0, PT, R17, UR4, RZ ;  /* 0x0000000411027c10 */ /* 0x008fca000ff1e0ff */
[----:B------:R-:W-:-:S08]  /*7650*/  IMAD.X R3, RZ, RZ, UR5, P0 ;  /* 0x00000005ff037e24 */ /* 0x000fd000080e06ff */
[----:B------:R-:W-:Y:S05]  /*7660*/  CALL.REL.NOINC `($__internal_36_$__cuda_sm20_rem_u16) ;  /* 0x0000009000447944 */ /* 0x000fea0003c00000 */
        /* <DEDUP_REMOVED lines=14> */
.L_x_22710:
[----:B------:R0:W-:Y:S01]  /*7750*/  STG.E.U8 desc[UR36][R2.64], R11 ;  /* 0x0000000b02007986 */ /* 0x0001e2000c101124 */
[----:B------:R-:W-:Y:S05]  /*7760*/  BRA `(.L_x_22712) ;  /* 0x0000000c00187947 */ /* 0x000fea0003800000 */
.L_x_22709:
[----:B------:R-:W-:-:S09]  /*7770*/  UISETP.NE.AND UP0, UPT, UR4, 0x2, UPT ;  /* 0x000000020400788c */ /* 0x000fd2000bf05270 */
[----:B------:R-:W-:Y:S05]  /*7780*/  BRA.U !UP0, `(.L_x_22713) ;  /* 0x00000001082c7547 */ /* 0x000fea000b800000 */
[----:B------:R-:W-:-:S09]  /*7790*/  UISETP.NE.AND UP0, UPT, UR4, 0x3, UPT ;  /* 0x000000030400788c */ /* 0x000fd2000bf05270 */
[----:B------:R-:W-:Y:S05]  /*77a0*/  BRA.U !UP0, `(.L_x_22714) ;  /* 0x0000000108187547 */ /* 0x000fea000b800000 */
[----:B------:R-:W-:-:S09]  /*77b0*/  UISETP.NE.AND UP0, UPT, UR4, 0x4, UPT ;  /* 0x000000040400788c */ /* 0x000fd2000bf05270 */
[----:B------:R-:W-:Y:S05]  /*77c0*/  BRA.U UP0, `(.L_x_22711) ;  /* 0x0000000900347547 */ /* 0x000fea000b800000 */
[----:B------:R-:W-:Y:S02]  /*77d0*/  LOP3.LUT R4, R11, 0xffff, RZ, 0xc0, !PT ;  /* 0x0000ffff0b047812 */ /* 0x000fe400078ec0ff */
[----:B------:R-:W-:-:S05]  /*77e0*/  MOV R5, RZ ;  /* 0x000000ff00057202 */ /* 0x000fca0000000f00 */
[----:B------:R4:W-:Y:S01]  /*77f0*/  STG.E.64 desc[UR36][R2.64], R4 ;  /* 0x0000000402007986 */ /* 0x0009e2000c101b24 */
[----:B------:R-:W-:Y:S05]  /*7800*/  BRA `(.L_x_22712) ;  /* 0x0000000800f07947 */ /* 0x000fea0003800000 */
.L_x_22714:
[----:B------:R-:W-:-:S05]  /*7810*/  LOP3.LUT R11, R11, 0xffff, RZ, 0xc0, !PT ;  /* 0x0000ffff0b0b7812 */ /* 0x000fca00078ec0ff */
[----:B------:R3:W-:Y:S01]  /*7820*/  STG.E desc[UR36][R2.64], R11 ;  /* 0x0000000b02007986 */ /* 0x0007e2000c101924 */
[----:B------:R-:W-:Y:S05]  /*7830*/  BRA `(.L_x_22712) ;  /* 0x0000000800e47947 */ /* 0x000fea0003800000 */
.L_x_22713:
[----:B------:R2:W-:Y:S01]  /*7840*/  STG.E.U16 desc[UR36][R2.64], R11 ;  /* 0x0000000b02007986 */ /* 0x0005e2000c101524 */
[----:B------:R-:W-:Y:S05]  /*7850*/  BRA `(.L_x_22712) ;  /* 0x0000000800dc7947 */ /* 0x000fea0003800000 */
.L_x_22708:
        /* <DEDUP_REMOVED lines=9> */
.L_x_22716:
[----:B------:R-:W0:Y:S02]  /*78f0*/  I2F.U16 R0, R11 ;  /* 0x0000000b00007306 */ /* 0x000e240000101000 */
[----:B0-----:R-:W-:-:S05]  /*7900*/  F2FP.F16.F32.PACK_AB R0, RZ, R0 ;  /* 0x00000000ff00723e */ /* 0x001fca00000000ff */
[----:B------:R0:W-:Y:S01]  /*7910*/  STG.E.U16 desc[UR36][R2.64], R0 ;  /* 0x0000000002007986 */ /* 0x0001e2000c101524 */
[----:B------:R-:W-:Y:S05]  /*7920*/  BRA `(.L_x_22712) ;  /* 0x0000000800a87947 */ /* 0x000fea0003800000 */
.L_x_22715:
        /* <DEDUP_REMOVED lines=10> */
.L_x_22718:
[----:B------:R-:W0:Y:S02]  /*79d0*/  I2F.U16 R11, R11 ;  /* 0x0000000b000b7306 */ /* 0x000e240000101000 */
[----:B0-----:R-:W-:-:S04]  /*79e0*/  F2FP.F16.F32.PACK_AB R5, RZ, R11 ;  /* 0x0000000bff05723e */ /* 0x001fc800000000ff */
[----:B------:R-:W-:-:S05]  /*79f0*/  PRMT R5, R5, 0x5410, RZ ;  /* 0x0000541005057816 */ /* 0x000fca00000000ff */
[----:B------:R0:W-:Y:S01]  /*7a00*/  STG.E desc[UR36][R2.64], R5 ;  /* 0x0000000502007986 */ /* 0x0001e2000c101924 */
[----:B------:R-:W-:Y:S05]  /*7a10*/  BRA `(.L_x_22712) ;  /* 0x00000008006c7947 */ /* 0x000fea0003800000 */
.L_x_22717:
[----:B------:R-:W0:Y:S02]  /*7a20*/  I2F.F64.U16 R4, R11 ;  /* 0x0000000b00047312 */ /* 0x000e240000101800 */
[----:B0-----:R0:W-:Y:S01]  /*7a30*/  STG.E.64 desc[UR36][R2.64], R4 ;  /* 0x0000000402007986 */ /* 0x0011e2000c101b24 */
[----:B------:R-:W-:Y:S05]  /*7a40*/  BRA `(.L_x_22712) ;  /* 0x0000000800607947 */ /* 0x000fea0003800000 */
.L_x_22707:
        /* <DEDUP_REMOVED lines=12> */
.L_x_22722:
[----:B------:R-:W0:Y:S01]  /*7b10*/  I2F.U16 R11, R11 ;  /* 0x0000000b000b7306 */ /* 0x000e220000101000 */
[----:B------:R-:W-:Y:S01]  /*7b20*/  BSSY.RECONVERGENT B0, `(.L_x_22723) ;  /* 0x0000010000007945 */ /* 0x000fe20003800200 */
[----:B------:R-:W-:Y:S01]  /*7b30*/  IMAD.MOV.U32 R0, RZ, RZ, 0x80 ;  /* 0x00000080ff007424 */ /* 0x000fe200078e00ff */
[----:B0-----:R-:W-:-:S13]  /*7b40*/  ISETP.GT.U32.AND P0, PT, R11, 0x437fffff, PT ;  /* 0x437fffff0b00780c */ /* 0x001fda0003f04070 */
        /* <DEDUP_REMOVED lines=13> */
.L_x_22724:
[----:B------:R-:W-:Y:S05]  /*7c20*/  BSYNC.RECONVERGENT B0 ;  /* 0x0000000000007941 */ /* 0x000fea0003800200 */
.L_x_22723:
[----:B------:R0:W-:Y:S01]  /*7c30*/  STG.E.U8 desc[UR36][R2.64], R0 ;  /* 0x0000000002007986 */ /* 0x0001e2000c101124 */
[----:B------:R-:W-:Y:S05]  /*7c40*/  BRA `(.L_x_22712) ;  /* 0x0000000400e07947 */ /* 0x000fea0003800000 */
.L_x_22721:
[----:B------:R-:W0:Y:S01]  /*7c50*/  I2F.U16 R11, R11 ;  /* 0x0000000b000b7306 */ /* 0x000e220000101000 */
[----:B------:R-:W-:Y:S01]  /*7c60*/  BSSY.RECONVERGENT B0, `(.L_x_22725) ;  /* 0x0000010000007945 */ /* 0x000fe20003800200 */
[----:B------:R-:W-:Y:S01]  /*7c70*/  HFMA2 R0, -RZ, RZ, 0, 7.62939453125e-06 ;  /* 0x00000080ff007431 */ /* 0x000fe200000001ff */
        /* <DEDUP_REMOVED lines=14> */
.L_x_22726:
[----:B------:R-:W-:Y:S05]  /*7d60*/  BSYNC.RECONVERGENT B0 ;  /* 0x0000000000007941 */ /* 0x000fea0003800200 */
.L_x_22725:
[----:B------:R0:W-:Y:S01]  /*7d70*/  STG.E.U8 desc[UR36][R2.64], R0 ;  /* 0x0000000002007986 */ /* 0x0001e2000c101124 */
[----:B------:R-:W-:Y:S05]  /*7d80*/  BRA `(.L_x_22712) ;  /* 0x0000000400907947 */ /* 0x000fea0003800000 */
.L_x_22720:
[----:B------:R-:W-:-:S09]  /*7d90*/  UISETP.NE.AND UP0, UPT, UR4, 0x1c, UPT ;  /* 0x0000001c0400788c */ /* 0x000fd2000bf05270 */
[----:B------:R-:W-:Y:S05]  /*7da0*/  BRA.U !UP0, `(.L_x_22727) ;  /* 0x00000001085c7547 */ /* 0x000fea000b800000 */
[----:B------:R-:W-:-:S09]  /*7db0*/  UISETP.NE.AND UP0, UPT, UR4, 0x1d, UPT ;  /* 0x0000001d0400788c */ /* 0x000fd2000bf05270 */
[----:B------:R-:W-:Y:S05]  /*7dc0*/  BRA.U !UP0, `(.L_x_22728) ;  /* 0x0000000108447547 */ /* 0x000fea000b800000 */
[----:B------:R-:W-:-:S09]  /*7dd0*/  UISETP.NE.AND UP0, UPT, UR4, 0x2c, UPT ;  /* 0x0000002c0400788c */ /* 0x000fd2000bf05270 */
[----:B------:R-:W-:Y:S05]  /*7de0*/  BRA.U UP0, `(.L_x_22711) ;  /* 0x0000000100ac7547 */ /* 0x000fea000b800000 */
[----:B------:R-:W0:Y:S01]  /*7df0*/  I2F.U16 R11, R11 ;  /* 0x0000000b000b7306 */ /* 0x000e220000101000 */
[----:B------:R-:W-:Y:S01]  /*7e00*/  IMAD.MOV.U32 R5, RZ, RZ, 0xff ;  /* 0x000000ffff057424 */ /* 0x000fe200078e00ff */
        /* <DEDUP_REMOVED lines=13> */
.L_x_22728:
[----:B------:R-:W-:Y:S01]  /*7ee0*/  LOP3.LUT R4, R11, 0xffff, RZ, 0xc0, !PT ;  /* 0x0000ffff0b047812 */ /* 0x000fe200078ec0ff */
[----:B------:R-:W-:-:S05]  /*7ef0*/  IMAD.MOV.U32 R5, RZ, RZ, RZ ;  /* 0x000000ffff057224 */ /* 0x000fca00078e00ff */
[----:B------:R0:W-:Y:S01]  /*7f00*/  STG.E.64 desc[UR36][R2.64], R4 ;  /* 0x0000000402007986 */ /* 0x0001e2000c101b24 */
[----:B------:R-:W-:Y:S05]  /*7f10*/  BRA `(.L_x_22712) ;  /* 0x00000004002c7947 */ /* 0x000fea0003800000 */
.L_x_22727:
[----:B------:R-:W-:-:S05]  /*7f20*/  LOP3.LUT R11, R11, 0xffff, RZ, 0xc0, !PT ;  /* 0x0000ffff0b0b7812 */ /* 0x000fca00078ec0ff */
[----:B------:R0:W-:Y:S01]  /*7f30*/  STG.E desc[UR36][R2.64], R11 ;  /* 0x0000000b02007986 */ /* 0x0001e2000c101924 */
[----:B------:R-:W-:Y:S05]  /*7f40*/  BRA `(.L_x_22712) ;  /* 0x0000000400207947 */ /* 0x000fea0003800000 */
.L_x_22719:
        /* <DEDUP_REMOVED lines=11> */
.L_x_22730:
[----:B------:R-:W-:Y:S01]  /*8000*/  CS2R R6, SRZ ;  /* 0x0000000000067805 */ /* 0x000fe2000001ff00 */
[----:B------:R-:W0:Y:S04]  /*8010*/  I2F.F64.U16 R4, R11 ;  /* 0x0000000b00047312 */ /* 0x000e280000101800 */
[----:B0-----:R0:W-:Y:S01]  /*8020*/  STG.E.128 desc[UR36][R2.64], R4 ;  /* 0x0000000402007986 */ /* 0x0011e2000c101d24 */
[----:B------:R-:W-:Y:S05]  /*8030*/  BRA `(.L_x_22712) ;  /* 0x0000000000e47947 */ /* 0x000fea0003800000 */
.L_x_22729:
[----:B------:R-:W-:-:S09]  /*8040*/  UISETP.NE.AND UP0, UPT, UR4, 0xf, UPT ;  /* 0x0000000f0400788c */ /* 0x000fd2000bf05270 */
[----:B------:R-:W-:Y:S05]  /*8050*/  BRA.U !UP0, `(.L_x_22731) ;  /* 0x0000000108d07547 */ /* 0x000fea000b800000 */
[----:B------:R-:W-:-:S09]  /*8060*/  UISETP.NE.AND UP0, UPT, UR4, 0x17, UPT ;  /* 0x000000170400788c */ /* 0x000fd2000bf05270 */
[----:B------:R-:W-:Y:S05]  /*8070*/  BRA.U !UP0, `(.L_x_22732) ;  /* 0x0000000108847547 */ /* 0x000fea000b800000 */
[----:B------:R-:W-:-:S09]  /*8080*/  UISETP.NE.AND UP0, UPT, UR4, 0x18, UPT ;  /* 0x000000180400788c */ /* 0x000fd2000bf05270 */
[----:B------:R-:W-:Y:S05]  /*8090*/  BRA.U !UP0, `(.L_x_22733) ;  /* 0x0000000108447547 */ /* 0x000fea000b800000 */
.L_x_22711:
        /* <DEDUP_REMOVED lines=16> */
.L_x_22734:
[----:B------:R-:W-:Y:S05]  /*81a0*/  BRA `(.L_x_22712) ;  /* 0x0000000000887947 */ /* 0x000fea0003800000 */
.L_x_22733:
[----:B------:R-:W0:Y:S01]  /*81b0*/  I2F.U16 R11, R11 ;  /* 0x0000000b000b7306 */ /* 0x000e220000101000 */
[----:B------:R-:W-:Y:S01]  /*81c0*/  BSSY.RECONVERGENT B0, `(.L_x_22735) ;  /* 0x000000a000007945 */ /* 0x000fe20003800200 */
[----:B------:R-:W-:Y:S01]  /*81d0*/  HFMA2 R5, -RZ, RZ, 0, 7.569789886474609375e-06 ;  /* 0x0000007fff057431 */ /* 0x000fe200000001ff */
[----:B0-----:R-:W-:-:S13]  /*81e0*/  ISETP.GT.U32.AND P0, PT, R11, 0x43efffff, PT ;  /* 0x43efffff0b00780c */ /* 0x001fda0003f04070 */
[----:B------:R-:W-:Y:S05]  /*81f0*/  @P0 BRA `(.L_x_22736) ;  /* 0x0000000000180947 */ /* 0x000fea0003800000 */
[----:B------:R-:W-:-:S13]  /*8200*/  ISETP.GE.U32.AND P0, PT, R11, 0x3c800000, PT ;  /* 0x3c8000000b00780c */ /* 0x000fda0003f06070 */
[----:B------:R-:W-:-:S04]  /*8210*/  @P0 SHF.R.U32.HI R0, RZ, 0x14, R11 ;  /* 0x00000014ff000819 */ /* 0x000fc8000001160b */
[----:B------:R-:W-:-:S04]  /*8220*/  @P0 LOP3.LUT R0, R0, 0x1, RZ, 0xc0, !PT ;  /* 0x0000000100000812 */ /* 0x000fc800078ec0ff */
[----:B------:R-:W-:-:S04]  /*8230*/  @P0 IADD3 R0, PT, PT, R11, 0x407ffff, R0 ;  /* 0x0407ffff0b000810 */ /* 0x000fc80007ffe000 */
[----:B------:R-:W-:Y:S01]  /*8240*/  @P0 SHF.R.U32.HI R5, RZ, 0x14, R0 ;  /* 0x00000014ff050819 */ /* 0x000fe20000011600 */
[----:B------:R-:W-:-:S07]  /*8250*/  @!P0 FADD.FTZ R5, R11, 16384 ;  /* 0x468000000b058421 */ /* 0x000fce0000010000 */
.L_x_22736:
[----:B------:R-:W-:Y:S05]  /*8260*/  BSYNC.RECONVERGENT B0 ;  /* 0x0000000000007941 */ /* 0x000fea0003800200 */
.L_x_22735:
[----:B------:R0:W-:Y:S01]  /*8270*/  STG.E.U8 desc[UR36][R2.64], R5 ;  /* 0x0000000502007986 */ /* 0x0001e2000c101124 */
[----:B------:R-:W-:Y:S05]  /*8280*/  BRA `(.L_x_22712) ;  /* 0x0000000000507947 */ /* 0x000fea0003800000 */
.L_x_22732:
[----:B------:R-:W0:Y:S02]  /*8290*/  I2F.U16 R7, R11 ;  /* 0x0000000b00077306 */ /* 0x000e240000101000 */
[----:B0-----:R-:W-:-:S13]  /*82a0*/  ISETP.GT.U32.AND P0, PT, R7, 0x477fffff, PT ;  /* 0x477fffff0700780c */ /* 0x001fda0003f04070 */
[----:B------:R-:W-:Y:S05]  /*82b0*/  @P0 BRA `(.L_x_22737) ;  /* 0x0000000000240947 */ /* 0x000fea0003800000 */
[----:B------:R-:W-:-:S13]  /*82c0*/  ISETP.GE.U32.AND P0, PT, R7, 0x38800000, PT ;  /* 0x388000000700780c */ /* 0x000fda0003f06070 */
[----:B------:R-:W-:-:S04]  /*82d0*/  @P0 SHF.R.U32.HI R0, RZ, 0x15, R7 ;  /* 0x00000015ff000819 */ /* 0x000fc80000011607 */
[----:B------:R-:W-:-:S04]  /*82e0*/  @P0 LOP3.LUT R0, R0, 0x1, RZ, 0xc0, !PT ;  /* 0x0000000100000812 */ /* 0x000fc800078ec0ff */
[C---:B------:R-:W-:Y:S01]  /*82f0*/  @P0 IADD3 R0, PT, PT, R7.reuse, 0x80fffff, R0 ;  /* 0x080fffff07000810 */ /* 0x040fe20007ffe000 */
[----:B------:R-:W-:-:S03]  /*8300*/  @!P0 FADD.FTZ R7, R7, 128 ;  /* 0x4300000007078421 */ /* 0x000fc60000010000 */
[----:B------:R-:W-:-:S05]  /*8310*/  @P0 SHF.R.U32.HI R5, RZ, 0x15, R0 ;  /* 0x00000015ff050819 */ /* 0x000fca0000011600 */
[----:B------:R0:W-:Y:S04]  /*8320*/  @P0 STG.E.U8 desc[UR36][R2.64], R5 ;  /* 0x0000000502000986 */ /* 0x0001e8000c101124 */
[----:B------:R0:W-:Y:S01]  /*8330*/  @!P0 STG.E.U8 desc[UR36][R2.64], R7 ;  /* 0x0000000702008986 */ /* 0x0001e2000c101124 */
[----:B------:R-:W-:Y:S05]  /*8340*/  BRA `(.L_x_22712) ;  /* 0x0000000000207947 */ /* 0x000fea0003800000 */
.L_x_22737:
[----:B------:R-:W-:Y:S01]  /*8350*/  IMAD.MOV.U32 R5, RZ, RZ, 0x7f ;  /* 0x0000007fff057424 */ /* 0x000fe200078e00ff */
[----:B------:R-:W-:-:S04]  /*8360*/  ISETP.GT.U32.AND P0, PT, R7, 0x7f800000, PT ;  /* 0x7f8000000700780c */ /* 0x000fc80003f04070 */
[----:B------:R-:W-:-:S05]  /*8370*/  SEL R5, R5, 0x7c, P0 ;  /* 0x0000007c05057807 */ /* 0x000fca0000000000 */
[----:B------:R0:W-:Y:S01]  /*8380*/  STG.E.U8 desc[UR36][R2.64], R5 ;  /* 0x0000000502007986 */ /* 0x0001e2000c101124 */
[----:B------:R-:W-:Y:S05]  /*8390*/  BRA `(.L_x_22712) ;  /* 0x00000000000c7947 */ /* 0x000fea0003800000 */
.L_x_22731:
[----:B------:R-:W0:Y:S02]  /*83a0*/  I2F.U16 R0, R11 ;  /* 0x0000000b00007306 */ /* 0x000e240000101000 */
[----:B0-----:R-:W-:-:S05]  /*83b0*/  F2FP.BF16.F32.PACK_AB R0, RZ, R0 ;  /* 0x00000000ff00723e */ /* 0x001fca00000010ff */
[----:B------:R0:W-:Y:S02]  /*83c0*/  STG.E.U16 desc[UR36][R2.64], R0 ;  /* 0x0000000002007986 */ /* 0x0001e4000c101524 */
.L_x_22712:
[----:B------:R-:W-:Y:S05]  /*83d0*/  BSYNC.RECONVERGENT B6 ;  /* 0x0000000000067941 */ /* 0x000fea0003800200 */
.L_x_22706:
[----:B------:R-:W-:-:S07]  /*83e0*/  VIADD R25, R25, 0x80 ;  /* 0x0000008019197836 */ /* 0x000fce0000000000 */
.L_x_22640:
        /* <DEDUP_REMOVED lines=9> */
[----:B------:R-:W-:Y:S01]  /*8480*/  MOV R24, RZ ;  /* 0x000000ff00187202 */ /* 0x000fe20000000f00 */
[----:B------:R-:W1:Y:S01]  /*8490*/  LDCU UR6, c[0x0][0x38c] ;  /* 0x00007180ff0677ac */ /* 0x000e620008000800 */
[----:B------:R-:W2:Y:S01]  /*84a0*/  LDCU.64 UR8, c[0x0][0x4b8] ;  /* 0x00009700ff0877ac */ /* 0x000ea20008000a00 */
[----:B------:R-:W-:Y:S02]  /*84b0*/  UISETP.NE.AND UP0, UPT, UR41, URZ, UPT ;  /* 0x000000ff2900728c */ /* 0x000fe4000bf05270 */
[----:B0-----:R-:W-:Y:S01]  /*84c0*/  IMAD.HI.U32 R0, R25, UR4, R24 ;  /* 0x0000000419007c27 */ /* 0x001fe2000f8e0018 */
[----:B------:R-:W0:Y:S04]  /*84d0*/  LDCU UR4, c[0x0][0x4c0] ;  /* 0x00009800ff0477ac */ /* 0x000e280008000800 */
[----:B----4-:R-:W-:-:S05]  /*84e0*/  SHF.R.U32.HI R5, RZ, UR5, R0 ;  /* 0x00000005ff057c19 */ /* 0x010fca0008011600 */
[----:B------:R-:W-:-:S04]  /*84f0*/  IMAD.MOV R16, RZ, RZ, -R5 ;  /* 0x000000ffff107224 */ /* 0x000fc800078e0a05 */
        /* <DEDUP_REMOVED lines=363> */
.L_x_22739:
[----:B------:R-:W4:Y:S01]  /*9bb0*/  LDCU.64 UR6, c[0x0][0x5f0] ;  /* 0x0000be00ff0677ac */ /* 0x000f220008000a00 */
        /* <DEDUP_REMOVED lines=15> */
.L_x_22743:
[----:B------:R4:W5:Y:S01]  /*9cb0*/  LDG.E.U8 R0, desc[UR36][R4.64] ;  /* 0x0000002404007981 */ /* 0x000962000c1e1100 */
[----:B------:R-:W-:Y:S05]  /*9cc0*/  BRA `(.L_x_22745) ;  /* 0x0000000c005c7947 */ /* 0x000fea0003800000 */
.L_x_22742:
        /* <DEDUP_REMOVED lines=8> */
.L_x_22747:
[----:B------:R0:W5:Y:S01]  /*9d50*/  LDG.E.U8 R0, desc[UR36][R4.64] ;  /* 0x0000002404007981 */ /* 0x000162000c1e1100 */
[----:B------:R-:W-:Y:S05]  /*9d60*/  BRA `(.L_x_22745) ;  /* 0x0000000c00347947 */ /* 0x000fea0003800000 */
.L_x_22746:
[----:B------:R0:W5:Y:S01]  /*9d70*/  LDG.E.U16 R0, desc[UR36][R4.64] ;  /* 0x0000002404007981 */ /* 0x000162000c1e1500 */
[----:B------:R-:W-:Y:S05]  /*9d80*/  BRA `(.L_x_22745) ;  /* 0x0000000c002c7947 */ /* 0x000fea0003800000 */
.L_x_22741:
        /* <DEDUP_REMOVED lines=10> */
.L_x_22749:
[----:B---3--:R-:W2:Y:S02]  /*9e30*/  LDG.E.U16 R2, desc[UR36][R4.64] ;  /* 0x0000002404027981 */ /* 0x008ea4000c1e1500 */
[----:B--2---:R-:W-:-:S06]  /*9e40*/  HADD2.F32 R2, -RZ, R2.H0_H0 ;  /* 0x20000002ff027230 */ /* 0x004fcc0000004100 */
[----:B------:R-:W0:Y:S02]  /*9e50*/  F2I.S64.TRUNC R2, R2 ;  /* 0x0000000200027311 */ /* 0x000e24000020d900 */
[----:B0-----:R-:W-:Y:S01]  /*9e60*/  PRMT R0, R2, 0x7610, R0 ;  /* 0x0000761002007816 */ /* 0x001fe20000000000 */
[----:B------:R-:W-:Y:S06]  /*9e70*/  BRA `(.L_x_22745) ;  /* 0x0000000800f07947 */ /* 0x000fec0003800000 */
.L_x_22748:
        /* <DEDUP_REMOVED lines=10> */
.L_x_22751:
[----:B------:R-:W3:Y:S02]  /*9f20*/  LDG.E.U16 R4, desc[UR36][R4.64] ;  /* 0x0000002404047981 */ /* 0x000ee4000c1e1500 */
[----:B---3--:R-:W-:-:S06]  /*9f30*/  HADD2.F32 R2, -RZ, R4.H0_H0 ;  /* 0x20000004ff027230 */ /* 0x008fcc0000004100 */
[----:B------:R-:W0:Y:S02]  /*9f40*/  F2I.S64.TRUNC R2, R2 ;  /* 0x0000000200027311 */ /* 0x000e24000020d900 */
[----:B0-----:R-:W-:Y:S01]  /*9f50*/  PRMT R0, R2, 0x7610, R0 ;  /* 0x0000761002007816 */ /* 0x001fe20000000000 */
[----:B------:R-:W-:Y:S06]  /*9f60*/  BRA `(.L_x_22745) ;  /* 0x0000000800b47947 */ /* 0x000fec0003800000 */
.L_x_22750:
[----:B---3--:R-:W2:Y:S02]  /*9f70*/  LDG.E.64 R2, desc[UR36][R4.64] ;  /* 0x0000002404027981 */ /* 0x008ea4000c1e1b00 */
[----:B--2---:R-:W0:Y:S02]  /*9f80*/  F2I.S64.F64.TRUNC R2, R2 ;  /* 0x0000000200027311 */ /* 0x004e24000030d900 */
[----:B0-----:R-:W-:Y:S01]  /*9f90*/  PRMT R0, R2, 0x7610, R0 ;  /* 0x0000761002007816 */ /* 0x001fe20000000000 */
[----:B------:R-:W-:Y:S06]  /*9fa0*/  BRA `(.L_x_22745) ;  /* 0x0000000800a47947 */ /* 0x000fec0003800000 */
.L_x_22740:
        /* <DEDUP_REMOVED lines=12> */
.L_x_22754:
[----:B------:R-:W3:Y:S02]  /*a070*/  LDG.E.64 R4, desc[UR36][R4.64] ;  /* 0x0000002404047981 */ /* 0x000ee4000c1e1b00 */
[----:B---3--:R-:W0:Y:S02]  /*a080*/  F2I.S64.F64.TRUNC R2, R4 ;  /* 0x0000000400027311 */ /* 0x008e24000030d900 */
[----:B0-----:R-:W-:Y:S01]  /*a090*/  PRMT R0, R2, 0x7610, R0 ;  /* 0x0000761002007816 */ /* 0x001fe20000000000 */
[----:B------:R-:W-:Y:S06]  /*a0a0*/  BRA `(.L_x_22745) ;  /* 0x0000000800647947 */ /* 0x000fec0003800000 */
.L_x_22753:
        /* <DEDUP_REMOVED lines=9> */
[C---:B---3--:R-:W-:Y:S02]  /*a140*/  LOP3.LUT R2, R0.reuse, 0x7f000000, RZ, 0xc0, !PT ;  /* 0x7f00000000027812 */ /* 0x048fe400078ec0ff */
        /* <DEDUP_REMOVED lines=17> */
.L_x_22756:
[----:B---3--:R-:W2:Y:S02]  /*a260*/  LDG.E.U8 R3, desc[UR36][R4.64] ;  /* 0x0000002404037981 */ /* 0x008ea4000c1e1100 */
        /* <DEDUP_REMOVED lines=13> */
.L_x_22755:
[----:B---3--:R-:W2:Y:S02]  /*a340*/  LDG.E.U16 R2, desc[UR36][R4.64] ;  /* 0x0000002404027981 */ /* 0x008ea4000c1e1500 */
[----:B--2---:R-:W-:-:S06]  /*a350*/  IMAD.U32 R2, R2, 0x10000, RZ ;  /* 0x0001000002027824 */ /* 0x004fcc00078e00ff */
[----:B------:R-:W0:Y:S02]  /*a360*/  F2I.S64.TRUNC R2, R2 ;  /* 0x0000000200027311 */ /* 0x000e24000020d900 */
[----:B0-----:R-:W-:Y:S01]  /*a370*/  PRMT R0, R2, 0x7610, R0 ;  /* 0x0000761002007816 */ /* 0x001fe20000000000 */
[----:B------:R-:W-:Y:S06]  /*a380*/  BRA `(.L_x_22745) ;  /* 0x0000000400ac7947 */ /* 0x000fec0003800000 */
.L_x_22752:
        /* <DEDUP_REMOVED lines=10> */
.L_x_22759:
[----:B------:R-:W2:Y:S01]  /*a430*/  LDG.E.U8 R4, desc[UR36][R4.64] ;  /* 0x0000002404047981 */ /* 0x000ea2000c1e1100 */
[----:B------:R-:W-:Y:S01]  /*a440*/  BSSY.RECONVERGENT B0, `(.L_x_22760) ;  /* 0x0000018000007945 */ /* 0x000fe20003800200 */
[----:B---3--:R-:W-:Y:S02]  /*a450*/  MOV R2, RZ ;  /* 0x000000ff00027202 */ /* 0x008fe40000000f00 */
        /* <DEDUP_REMOVED lines=18> */
.L_x_22763:
[----:B------:R-:W-:Y:S05]  /*a580*/  BSYNC.RECONVERGENT B1 ;  /* 0x0000000000017941 */ /* 0x000fea0003800200 */
.L_x_22762:
[----:B------:R-:W-:Y:S01]  /*a590*/  IMAD.SHL.U32 R0, R0, 0x100000, RZ ;  /* 0x0010000000007824 */ /* 0x000fe200078e00ff */
[----:B------:R-:W-:-:S04]  /*a5a0*/  LEA R2, R2, 0x3b800000, 0x17 ;  /* 0x3b80000002027811 */ /* 0x000fc800078eb8ff */
[----:B------:R-:W-:-:S07]  /*a5b0*/  LOP3.LUT R2, R2, R0, R7, 0xfe, !PT ;  /* 0x0000000002027212 */ /* 0x000fce00078efe07 */
.L_x_22761:
[----:B------:R-:W-:Y:S05]  /*a5c0*/  BSYNC.RECONVERGENT B0 ;  /* 0x0000000000007941 */ /* 0x000fea0003800200 */
.L_x_22760:
[----:B------:R-:W0:Y:S02]  /*a5d0*/  F2I.S64.TRUNC R2, R2 ;  /* 0x0000000200027311 */ /* 0x000e24000020d900 */
[----:B0-----:R-:W-:Y:S01]  /*a5e0*/  PRMT R0, R2, 0x7610, R0 ;  /* 0x0000761002007816 */ /* 0x001fe20000000000 */
[----:B------:R-:W-:Y:S06]  /*a5f0*/  BRA `(.L_x_22745) ;  /* 0x0000000400107947 */ /* 0x000fec0003800000 */
.L_x_22758:
        /* <DEDUP_REMOVED lines=21> */
.L_x_22767:
[----:B------:R-:W-:Y:S05]  /*a750*/  BSYNC.RECONVERGENT B1 ;  /* 0x0000000000017941 */ /* 0x000fea0003800200 */
.L_x_22766:
[----:B------:R-:W-:Y:S02]  /*a760*/  SHF.L.U32 R0, R0, 0x15, RZ ;  /* 0x0000001500007819 */ /* 0x000fe400000006ff */
[----:B------:R-:W-:-:S04]  /*a770*/  LEA R2, R2, 0x37800000, 0x17 ;  /* 0x3780000002027811 */ /* 0x000fc800078eb8ff */
[----:B------:R-:W-:-:S07]  /*a780*/  LOP3.LUT R2, R2, R0, R7, 0xfe, !PT ;  /* 0x0000000002027212 */ /* 0x000fce00078efe07 */
.L_x_22765:
[----:B------:R-:W-:Y:S05]  /*a790*/  BSYNC.RECONVERGENT B0 ;  /* 0x0000000000007941 */ /* 0x000fea0003800200 */
.L_x_22764:
[----:B------:R-:W0:Y:S02]  /*a7a0*/  F2I.S64.TRUNC R2, R2 ;  /* 0x0000000200027311 */ /* 0x000e24000020d900 */
[----:B0-----:R-:W-:Y:S01]  /*a7b0*/  PRMT R0, R2, 0x7610, R0 ;  /* 0x0000761002007816 */ /* 0x001fe20000000000 */
[----:B------:R-:W-:Y:S06]  /*a7c0*/  BRA `(.L_x_22745) ;  /* 0x00000000009c7947 */ /* 0x000fec0003800000 */
.L_x_22757:
        /* <DEDUP_REMOVED lines=14> */
.L_x_22771:
[----:B------:R-:W-:Y:S05]  /*a8b0*/  BSYNC.RECONVERGENT B0 ;  /* 0x0000000000007941 */ /* 0x000fea0003800200 */
.L_x_22770:
[----:B------:R-:W0:Y:S02]  /*a8c0*/  F2I.S64.TRUNC R2, R2 ;  /* 0x0000000200027311 */ /* 0x000e24000020d900 */
[----:B0-----:R-:W-:Y:S01]  /*a8d0*/  PRMT R0, R2, 0x7610, R0 ;  /* 0x0000761002007816 */ /* 0x001fe20000000000 */
[----:B------:R-:W-:Y:S06]  /*a8e0*/  BRA `(.L_x_22745) ;  /* 0x0000000000547947 */ /* 0x000fec0003800000 */
.L_x_22744:
[----:B---3--:R-:W-:Y:S01]  /*a8f0*/  MOV R2, 0x0 ;  /* 0x0000000000027802 */ /* 0x008fe20000000f00 */
        /* <DEDUP_REMOVED lines=15> */
.L_x_22772:
[----:B------:R-:W-:Y:S01]  /*a9f0*/  PRMT R0, RZ, 0x7610, R0 ;  /* 0x00007610ff007816 */ /* 0x000fe20000000000 */
[----:B------:R-:W-:Y:S06]  /*aa00*/  BRA `(.L_x_22745) ;  /* 0x00000000000c7947 */ /* 0x000fec0003800000 */
.L_x_22769:
[----:B------:R1:W5:Y:S01]  /*aa10*/  LDG.E.U8 R0, desc[UR36][R4.64] ;  /* 0x0000002404007981 */ /* 0x000362000c1e1100 */
[----:B------:R-:W-:Y:S05]  /*aa20*/  BRA `(.L_x_22745) ;  /* 0x0000000000047947 */ /* 0x000fea0003800000 */
.L_x_22768:
[----:B------:R0:W5:Y:S02]  /*aa30*/  LDG.E.U8 R0, desc[UR36][R4.64] ;  /* 0x0000002404007981 */ /* 0x000164000c1e1100 */
.L_x_22745:
        /* <DEDUP_REMOVED lines=16> */
.L_x_22776:
[----:B------:R0:W5:Y:S01]  /*ab40*/  LDG.E.U8 R6, desc[UR36][R4.64] ;  /* 0x0000002404067981 */ /* 0x000162000c1e1100 */
[----:B------:R-:W-:Y:S05]  /*ab50*/  BRA `(.L_x_22777) ;  /* 0x0000000c00187947 */ /* 0x000fea0003800000 */
.L_x_22775:
        /* <DEDUP_REMOVED lines=8> */
.L_x_22779:
[----:B------:R0:W5:Y:S01]  /*abe0*/  LDG.E.U8 R6, desc[UR36][R4.64] ;  /* 0x0000002404067981 */ /* 0x000162000c1e1100 */
[----:B------:R-:W-:Y:S05]  /*abf0*/  BRA `(.L_x_22777) ;  /* 0x0000000800f07947 */ /* 0x000fea0003800000 */
.L_x_22778:
[----:B------:R0:W5:Y:S01]  /*ac00*/  LDG.E.U16 R6, desc[UR36][R4.64] ;  /* 0x0000002404067981 */ /* 0x000162000c1e1500 */
[----:B------:R-:W-:Y:S05]  /*ac10*/  BRA `(.L_x_22777) ;  /* 0x0000000800e87947 */ /* 0x000fea0003800000 */
.L_x_22774:
        /* <DEDUP_REMOVED lines=10> */
.L_x_22781:
[----:B---3--:R-:W2:Y:S02]  /*acc0*/  LDG.E.U16 R2, desc[UR36][R4.64] ;  /* 0x0000002404027981 */ /* 0x008ea4000c1e1500 */
[----:B--2---:R-:W-:-:S06]  /*acd0*/  HADD2.F32 R2, -RZ, R2.H0_H0 ;  /* 0x20000002ff027230 */ /* 0x004fcc0000004100 */
[----:B------:R-:W0:Y:S02]  /*ace0*/  F2I.S64.TRUNC R2, R2 ;  /* 0x0000000200027311 */ /* 0x000e24000020d900 */
[----:B0-----:R-:W-:Y:S01]  /*acf0*/  PRMT R6, R2, 0x7610, R6 ;  /* 0x0000761002067816 */ /* 0x001fe20000000006 */
[----:B------:R-:W-:Y:S06]  /*ad00*/  BRA `(.L_x_22777) ;  /* 0x0000000800ac7947 */ /* 0x000fec0003800000 */
.L_x_22780:
        /* <DEDUP_REMOVED lines=10> */
.L_x_22783:
[----:B------:R-:W3:Y:S02]  /*adb0*/  LDG.E.U16 R4, desc[UR36][R4.64] ;  /* 0x0000002404047981 */ /* 0x000ee4000c1e1500 */
[----:B---3--:R-:W-:-:S06]  /*adc0*/  HADD2.F32 R2, -RZ, R4.H0_H0 ;  /* 0x20000004ff027230 */ /* 0x008fcc0000004100 */
[----:B------:R-:W0:Y:S02]  /*add0*/  F2I.S64.TRUNC R2, R2 ;  /* 0x0000000200027311 */ /* 0x000e24000020d900 */
[----:B0-----:R-:W-:Y:S01]  /*ade0*/  PRMT R6, R2, 0x7610, R6 ;  /* 0x0000761002067816 */ /* 0x001fe20000000006 */
[----:B------:R-:W-:Y:S06]  /*adf0*/  BRA `(.L_x_22777) ;  /* 0x0000000800707947 */ /* 0x000fec0003800000 */
.L_x_22782:
[----:B---3--:R-:W2:Y:S02]  /*ae00*/  LDG.E.64 R2, desc[UR36][R4.64] ;  /* 0x0000002404027981 */ /* 0x008ea4000c1e1b00 */
[----:B--2---:R-:W0:Y:S02]  /*ae10*/  F2I.S64.F64.TRUNC R2, R2 ;  /* 0x0000000200027311 */ /* 0x004e24000030d900 */
[----:B0-----:R-:W-:Y:S01]  /*ae20*/  PRMT R6, R2, 0x7610, R6 ;  /* 0x0000761002067816 */ /* 0x001fe20000000006 */
[----:B------:R-:W-:Y:S06]  /*ae30*/  BRA `(.L_x_22777) ;  /* 0x0000000800607947 */ /* 0x000fec0003800000 */
.L_x_22773:
        /* <DEDUP_REMOVED lines=12> */
.L_x_22786:
[----:B------:R-:W3:Y:S02]  /*af00*/  LDG.E.64 R4, desc[UR36][R4.64] ;  /* 0x0000002404047981 */ /* 0x000ee4000c1e1b00 */
[----:B---3--:R-:W0:Y:S02]  /*af10*/  F2I.S64.F64.TRUNC R2, R4 ;  /* 0x0000000400027311 */ /* 0x008e24000030d900 */
[----:B0-----:R-:W-:Y:S01]  /*af20*/  PRMT R6, R2, 0x7610, R6 ;  /* 0x0000761002067816 */ /* 0x001fe20000000006 */
[----:B------:R-:W-:Y:S06]  /*af30*/  BRA `(.L_x_22777) ;  /* 0x0000000800207947 */ /* 0x000fec0003800000 */
.L_x_22785:
        /* <DEDUP_REMOVED lines=27> */
.L_x_22788:
[----:B------:R-:W3:Y:S02]  /*b0f0*/  LDG.E.U8 R4, desc[UR36][R4.64] ;  /* 0x0000002404047981 */ /* 0x000ee4000c1e1100 */
[C---:B---3--:R-:W-:Y:S01]  /*b100*/  SHF.L.U32 R2, R4.reuse, 0x19, RZ ;  /* 0x0000001904027819 */ /* 0x048fe200000006ff */
        /* <DEDUP_REMOVED lines=10> */
[----:B------:R-:W0:Y:S02]  /*b1b0*/  F2I.S64.TRUNC R2, R2 ;  /* 0x0000000200027311 */ /* 0x000e24000020d900 */
[----:B0-----:R-:W-:Y:S01]  /*b1c0*/  PRMT R6, R2, 0x7610, R6 ;  /* 0x0000761002067816 */ /* 0x001fe20000000006 */
[----:B------:R-:W-:Y:S06]  /*b1d0*/  BRA `(.L_x_22777) ;  /* 0x0000000400787947 */ /* 0x000fec0003800000 */
.L_x_22787:
[----:B---3--:R-:W2:Y:S02]  /*b1e0*/  LDG.E.U16 R2, desc[UR36][R4.64] ;  /* 0x0000002404027981 */ /* 0x008ea4000c1e1500 */
[----:B--2---:R-:W-:-:S06]  /*b1f0*/  SHF.L.U32 R2, R2, 0x10, RZ ;  /* 0x0000001002027819 */ /* 0x004fcc00000006ff */
[----:B------:R-:W0:Y:S02]  /*b200*/  F2I.S64.TRUNC R2, R2 ;  /* 0x0000000200027311 */ /* 0x000e24000020d900 */
[----:B0-----:R-:W-:Y:S01]  /*b210*/  PRMT R6, R2, 0x7610, R6 ;  /* 0x0000761002067816 */ /* 0x001fe20000000006 */
[----:B------:R-:W-:Y:S06]  /*b220*/  BRA `(.L_x_22777) ;  /* 0x0000000400647947 */ /* 0x000fec0003800000 */
.L_x_22784:
        /* <DEDUP_REMOVED lines=10> */
.L_x_22791:
        /* <DEDUP_REMOVED lines=21> */
.L_x_22795:
[----:B------:R-:W-:Y:S05]  /*b420*/  BSYNC.RECONVERGENT B1 ;  /* 0x0000000000017941 */ /* 0x000fea0003800200 */
.L_x_22794:
[----:B------:R-:W-:Y:S01]  /*b430*/  IMAD.SHL.U32 R2, R2, 0x100000, RZ ;  /* 0x0010000002027824 */ /* 0x000fe200078e00ff */
[----:B------:R-:W-:-:S04]  /*b440*/  LEA R3, R3, 0x3b800000, 0x17 ;  /* 0x3b80000003037811 */ /* 0x000fc800078eb8ff */
[----:B------:R-:W-:-:S07]  /*b450*/  LOP3.LUT R2, R3, R2, R7, 0xfe, !PT ;  /* 0x0000000203027212 */ /* 0x000fce00078efe07 */
.L_x_22793:
[----:B------:R-:W-:Y:S05]  /*b460*/  BSYNC.RECONVERGENT B0 ;  /* 0x0000000000007941 */ /* 0x000fea0003800200 */
.L_x_22792:
[----:B------:R-:W0:Y:S02]  /*b470*/  F2I.S64.TRUNC R2, R2 ;  /* 0x0000000200027311 */ /* 0x000e24000020d900 */
[----:B0-----:R-:W-:Y:S01]  /*b480*/  PRMT R6, R2, 0x7610, R6 ;  /* 0x0000761002067816 */ /* 0x001fe20000000006 */
[----:B------:R-:W-:Y:S06]  /*b490*/  BRA `(.L_x_22777) ;  /* 0x0000000000c87947 */ /* 0x000fec0003800000 */
.L_x_22790:
        /* <DEDUP_REMOVED lines=21> */
.L_x_22799:
[----:B------:R-:W-:Y:S05]  /*b5f0*/  BSYNC.RECONVERGENT B1 ;  /* 0x0000000000017941 */ /* 0x000fea0003800200 */
.L_x_22798:
[----:B------:R-:W-:Y:S01]  /*b600*/  IMAD.SHL.U32 R2, R2, 0x200000, RZ ;  /* 0x0020000002027824 */ /* 0x000fe200078e00ff */
[----:B------:R-:W-:-:S04]  /*b610*/  LEA R3, R3, 0x37800000, 0x17 ;  /* 0x3780000003037811 */ /* 0x000fc800078eb8ff */
[----:B------:R-:W-:-:S07]  /*b620*/  LOP3.LUT R2, R3, R2, R7, 0xfe, !PT ;  /* 0x0000000203027212 */ /* 0x000fce00078efe07 */
.L_x_22797:
[----:B------:R-:W-:Y:S05]  /*b630*/  BSYNC.RECONVERGENT B0 ;  /* 0x0000000000007941 */ /* 0x000fea0003800200 */
.L_x_22796:
[----:B------:R-:W0:Y:S02]  /*b640*/  F2I.S64.TRUNC R2, R2 ;  /* 0x0000000200027311 */ /* 0x000e24000020d900 */
[----:B0-----:R-:W-:Y:S01]  /*b650*/  PRMT R6, R2, 0x7610, R6 ;  /* 0x0000761002067816 */ /* 0x001fe20000000006 */
[----:B------:R-:W-:Y:S06]  /*b660*/  BRA `(.L_x_22777) ;  /* 0x0000000000547947 */ /* 0x000fec0003800000 */
.L_x_22789:
        /* <DEDUP_REMOVED lines=12> */
[----:B------:R-:W-:Y:S01]  /*b730*/  @!P0 MOV R2, 0x7f800001 ;  /* 0x7f80000100028802 */ /* 0x000fe20000000f00 */
[----:B------:R-:W-:-:S07]  /*b740*/  @P0 IMAD.SHL.U32 R2, R4, 0x800000, RZ ;  /* 0x0080000004020824 */ /* 0x000fce00078e00ff */
.L_x_22803:
[----:B------:R-:W-:Y:S05]  /*b750*/  BSYNC.RECONVERGENT B0 ;  /* 0x0000000000007941 */ /* 0x000fea0003800200 */
.L_x_22802:
[----:B------:R-:W0:Y:S02]  /*b760*/  F2I.S64.TRUNC R2, R2 ;  /* 0x0000000200027311 */ /* 0x000e24000020d900 */
[----:B0-----:R-:W-:Y:S01]  /*b770*/  PRMT R6, R2, 0x7610, R6 ;  /* 0x0000761002067816 */ /* 0x001fe20000000006 */
[----:B------:R-:W-:Y:S06]  /*b780*/  BRA `(.L_x_22777) ;  /* 0x00000000000c7947 */ /* 0x000fec0003800000 */
.L_x_22801:
[----:B------:R1:W5:Y:S01]  /*b790*/  LDG.E.U8 R6, desc[UR36][R4.64] ;  /* 0x0000002404067981 */ /* 0x000362000c1e1100 */
[----:B------:R-:W-:Y:S05]  /*b7a0*/  BRA `(.L_x_22777) ;  /* 0x0000000000047947 */ /* 0x000fea0003800000 */
.L_x_22800:
[----:B------:R2:W5:Y:S02]  /*b7b0*/  LDG.E.U8 R6, desc[UR36][R4.64] ;  /* 0x0000002404067981 */ /* 0x000564000c1e1100 */
.L_x_22777:
        /* <DEDUP_REMOVED lines=21> */
.L_x_22808:
[----:B------:R0:W-:Y:S01]  /*b910*/  STG.E.U8 desc[UR36][R2.64], R11 ;  /* 0x0000000b02007986 */ /* 0x0001e2000c101124 */
[----:B------:R-:W-:Y:S05]  /*b920*/  BRA `(.L_x_22810) ;  /* 0x0000000c00187947 */ /* 0x000fea0003800000 */
.L_x_22807:
[----:B------:R-:W-:-:S09]  /*b930*/  UISETP.NE.AND UP0, UPT, UR4, 0x2, UPT ;  /* 0x000000020400788c */ /* 0x000fd2000bf05270 */
[----:B------:R-:W-:Y:S05]  /*b940*/  BRA.U !UP0, `(.L_x_22811) ;  /* 0x00000001082c7547 */ /* 0x000fea000b800000 */
[----:B------:R-:W-:-:S09]  /*b950*/  UISETP.NE.AND UP0, UPT, UR4, 0x3, UPT ;  /* 0x000000030400788c */ /* 0x000fd2000bf05270 */
[----:B------:R-:W-:Y:S05]  /*b960*/  BRA.U !UP0, `(.L_x_22812) ;  /* 0x0000000108187547 */ /* 0x000fea000b800000 */
[----:B------:R-:W-:-:S09]  /*b970*/  UISETP.NE.AND UP0, UPT, UR4, 0x4, UPT ;  /* 0x000000040400788c */ /* 0x000fd2000bf05270 */
[----:B------:R-:W-:Y:S05]  /*b980*/  BRA.U UP0, `(.L_x_22809) ;  /* 0x0000000900347547 */ /* 0x000fea000b800000 */
[----:B------:R-:W-:Y:S01]  /*b990*/  LOP3.LUT R4, R11, 0xffff, RZ, 0xc0, !PT ;  /* 0x0000ffff0b047812 */ /* 0x000fe200078ec0ff */
[----:B------:R-:W-:-:S05]  /*b9a0*/  HFMA2 R5, -RZ, RZ, 0, 0 ;  /* 0x00000000ff057431 */ /* 0x000fca00000001ff */
[----:B------:R0:W-:Y:S01]  /*b9b0*/  STG.E.64 desc[UR36][R2.64], R4 ;  /* 0x0000000402007986 */ /* 0x0001e2000c101b24 */
[----:B------:R-:W-:Y:S05]  /*b9c0*/  BRA `(.L_x_22810) ;  /* 0x0000000800f07947 */ /* 0x000fea0003800000 */
.L_x_22812:
[----:B------:R-:W-:-:S05]  /*b9d0*/  LOP3.LUT R11, R11, 0xffff, RZ, 0xc0, !PT ;  /* 0x0000ffff0b0b7812 */ /* 0x000fca00078ec0ff */
[----:B------:R0:W-:Y:S01]  /*b9e0*/  STG.E desc[UR36][R2.64], R11 ;  /* 0x0000000b02007986 */ /* 0x0001e2000c101924 */
[----:B------:R-:W-:Y:S05]  /*b9f0*/  BRA `(.L_x_22810) ;  /* 0x0000000800e47947 */ /* 0x000fea0003800000 */
.L_x_22811:
[----:B------:R0:W-:Y:S01]  /*ba00*/  STG.E.U16 desc[UR36][R2.64], R11 ;  /* 0x0000000b02007986 */ /* 0x0001e2000c101524 */
[----:B------:R-:W-:Y:S05]  /*ba10*/  BRA `(.L_x_22810) ;  /* 0x0000000800dc7947 */ /* 0x000fea0003800000 */
.L_x_22806:
        /* <DEDUP_REMOVED lines=9> */
.L_x_22814:
[----:B------:R-:W0:Y:S02]  /*bab0*/  I2F.U16 R0, R11 ;  /* 0x0000000b00007306 */ /* 0x000e240000101000 */
[----:B0-----:R-:W-:-:S05]  /*bac0*/  F2FP.F16.F32.PACK_AB R0, RZ, R0 ;  /* 0x00000000ff00723e */ /* 0x001fca00000000ff */
[----:B------:R1:W-:Y:S01]  /*bad0*/  STG.E.U16 desc[UR36][R2.64], R0 ;  /* 0x0000000002007986 */ /* 0x0003e2000c101524 */
[----:B------:R-:W-:Y:S05]  /*bae0*/  BRA `(.L_x_22810) ;  /* 0x0000000800a87947 */ /* 0x000fea0003800000 */
.L_x_22813:
        /* <DEDUP_REMOVED lines=10> */
.L_x_22816:
[----:B------:R-:W0:Y:S02]  /*bb90*/  I2F.U16 R11, R11 ;  /* 0x0000000b000b7306 */ /* 0x000e240000101000 */
[----:B0-----:R-:W-:-:S04]  /*bba0*/  F2FP.F16.F32.PACK_AB R5, RZ, R11 ;  /* 0x0000000bff05723e */ /* 0x001fc800000000ff */
[----:B------:R-:W-:-:S05]  /*bbb0*/  PRMT R5, R5, 0x5410, RZ ;  /* 0x0000541005057816 */ /* 0x000fca00000000ff */
[----:B------:R4:W-:Y:S01]  /*bbc0*/  STG.E desc[UR36][R2.64], R5 ;  /* 0x0000000502007986 */ /* 0x0009e2000c101924 */
[----:B------:R-:W-:Y:S05]  /*bbd0*/  BRA `(.L_x_22810) ;  /* 0x00000008006c7947 */ /* 0x000fea0003800000 */
.L_x_22815:
[----:B------:R-:W0:Y:S02]  /*bbe0*/  I2F.F64.U16 R4, R11 ;  /* 0x0000000b00047312 */ /* 0x000e240000101800 */
[----:B0-----:R2:W-:Y:S01]  /*bbf0*/  STG.E.64 desc[UR36][R2.64], R4 ;  /* 0x0000000402007986 */ /* 0x0015e2000c101b24 */
[----:B------:R-:W-:Y:S05]  /*bc00*/  BRA `(.L_x_22810) ;  /* 0x0000000800607947 */ /* 0x000fea0003800000 */
.L_x_22805:
        /* <DEDUP_REMOVED lines=12> */
.L_x_22820:
        /* <DEDUP_REMOVED lines=17> */
.L_x_22822:
[----:B------:R-:W-:Y:S05]  /*bde0*/  BSYNC.RECONVERGENT B0 ;  /* 0x0000000000007941 */ /* 0x000fea0003800200 */
.L_x_22821:
[----:B------:R0:W-:Y:S01]  /*bdf0*/  STG.E.U8 desc[UR36][R2.64], R0 ;  /* 0x0000000002007986 */ /* 0x0001e2000c101124 */
[----:B------:R-:W-:Y:S05]  /*be00*/  BRA `(.L_x_22810) ;  /* 0x0000000400e07947 */ /* 0x000fea0003800000 */
.L_x_22819:
        /* <DEDUP_REMOVED lines=17> */
.L_x_22824:
[----:B------:R-:W-:Y:S05]  /*bf20*/  BSYNC.RECONVERGENT B0 ;  /* 0x0000000000007941 */ /* 0x000fea0003800200 */
.L_x_22823:
[----:B------:R0:W-:Y:S01]  /*bf30*/  STG.E.U8 desc[UR36][R2.64], R0 ;  /* 0x0000000002007986 */ /* 0x0001e2000c101124 */
[----:B------:R-:W-:Y:S05]  /*bf40*/  BRA `(.L_x_22810) ;  /* 0x0000000400907947 */ /* 0x000fea0003800000 */
.L_x_22818:
[----:B------:R-:W-:-:S09]  /*bf50*/  UISETP.NE.AND UP0, UPT, UR4, 0x1c, UPT ;  /* 0x0000001c0400788c */ /* 0x000fd2000bf05270 */
[----:B------:R-:W-:Y:S05]  /*bf60*/  BRA.U !UP0, `(.L_x_22825) ;  /* 0x00000001085c7547 */ /* 0x000fea000b800000 */
[----:B------:R-:W-:-:S09]  /*bf70*/  UISETP.NE.AND UP0, UPT, UR4, 0x1d, UPT ;  /* 0x0000001d0400788c */ /* 0x000fd2000bf05270 */
[----:B------:R-:W-:Y:S05]  /*bf80*/  BRA.U !UP0, `(.L_x_22826) ;  /* 0x0000000108447547 */ /* 0x000fea000b800000 */
[----:B------:R-:W-:-:S09]  /*bf90*/  UISETP.NE.AND UP0, UPT, UR4, 0x2c, UPT ;  /* 0x0000002c0400788c */ /* 0x000fd2000bf05270 */
[----:B------:R-:W-:Y:S05]  /*bfa0*/  BRA.U UP0, `(.L_x_22809) ;  /* 0x0000000100ac7547 */ /* 0x000fea000b800000 */
        /* <DEDUP_REMOVED lines=15> */
.L_x_22826:
[----:B------:R-:W-:Y:S01]  /*c0a0*/  LOP3.LUT R4, R11, 0xffff, RZ, 0xc0, !PT ;  /* 0x0000ffff0b047812 */ /* 0x000fe200078ec0ff */
[----:B------:R-:W-:-:S05]  /*c0b0*/  IMAD.MOV.U32 R5, RZ, RZ, RZ ;  /* 0x000000ffff057224 */ /* 0x000fca00078e00ff */
[----:B------:R0:W-:Y:S01]  /*c0c0*/  STG.E.64 desc[UR36][R2.64], R4 ;  /* 0x0000000402007986 */ /* 0x0001e2000c101b24 */
[----:B------:R-:W-:Y:S05]  /*c0d0*/  BRA `(.L_x_22810) ;  /* 0x00000004002c7947 */ /* 0x000fea0003800000 */
.L_x_22825:
[----:B------:R-:W-:-:S05]  /*c0e0*/  LOP3.LUT R11, R11, 0xffff, RZ, 0xc0, !PT ;  /* 0x0000ffff0b0b7812 */ /* 0x000fca00078ec0ff */
[----:B------:R0:W-:Y:S01]  /*c0f0*/  STG.E desc[UR36][R2.64], R11 ;  /* 0x0000000b02007986 */ /* 0x0001e2000c101924 */
[----:B------:R-:W-:Y:S05]  /*c100*/  BRA `(.L_x_22810) ;  /* 0x0000000400207947 */ /* 0x000fea0003800000 */
.L_x_22817:
        /* <DEDUP_REMOVED lines=11> */
.L_x_22828:
[----:B------:R-:W-:Y:S01]  /*c1c0*/  CS2R R6, SRZ ;  /* 0x0000000000067805 */ /* 0x000fe2000001ff00 */
[----:B------:R-:W0:Y:S04]  /*c1d0*/  I2F.F64.U16 R4, R11 ;  /* 0x0000000b00047312 */ /* 0x000e280000101800 */
[----:B0-----:R0:W-:Y:S01]  /*c1e0*/  STG.E.128 desc[UR36][R2.64], R4 ;  /* 0x0000000402007986 */ /* 0x0011e2000c101d24 */
[----:B------:R-:W-:Y:S05]  /*c1f0*/  BRA `(.L_x_22810) ;  /* 0x0000000000e47947 */ /* 0x000fea0003800000 */
.L_x_22827:
[----:B------:R-:W-:-:S09]  /*c200*/  UISETP.NE.AND UP0, UPT, UR4, 0xf, UPT ;  /* 0x0000000f0400788c */ /* 0x000fd2000bf05270 */
[----:B------:R-:W-:Y:S05]  /*c210*/  BRA.U !UP0, `(.L_x_22829) ;  /* 0x0000000108d07547 */ /* 0x000fea000b800000 */
[----:B------:R-:W-:-:S09]  /*c220*/  UISETP.NE.AND UP0, UPT, UR4, 0x17, UPT ;  /* 0x000000170400788c */ /* 0x000fd2000bf05270 */
[----:B------:R-:W-:Y:S05]  /*c230*/  BRA.U !UP0, `(.L_x_22830) ;  /* 0x0000000108847547 */ /* 0x000fea000b800000 */
[----:B------:R-:W-:-:S09]  /*c240*/  UISETP.NE.AND UP0, UPT, UR4, 0x18, UPT ;  /* 0x000000180400788c */ /* 0x000fd2000bf05270 */
[----:B------:R-:W-:Y:S05]  /*c250*/  BRA.U !UP0, `(.L_x_22831) ;  /* 0x0000000108447547 */ /* 0x000fea000b800000 */
.L_x_22809:
        /* <DEDUP_REMOVED lines=16> */
.L_x_22832:
[----:B------:R-:W-:Y:S05]  /*c360*/  BRA `(.L_x_22810) ;  /* 0x0000000000887947 */ /* 0x000fea0003800000 */
.L_x_22831:
        /* <DEDUP_REMOVED lines=11> */
.L_x_22834:
[----:B------:R-:W-:Y:S05]  /*c420*/  BSYNC.RECONVERGENT B0 ;  /* 0x0000000000007941 */ /* 0x000fea0003800200 */
.L_x_22833:
[----:B------:R0:W-:Y:S01]  /*c430*/  STG.E.U8 desc[UR36][R2.64], R5 ;  /* 0x0000000502007986 */ /* 0x0001e2000c101124 */
[----:B------:R-:W-:Y:S05]  /*c440*/  BRA `(.L_x_22810) ;  /* 0x0000000000507947 */ /* 0x000fea0003800000 */
.L_x_22830:
        /* <DEDUP_REMOVED lines=12> */
.L_x_22835:
[----:B------:R-:W-:Y:S02]  /*c510*/  ISETP.GT.U32.AND P0, PT, R7, 0x7f800000, PT ;  /* 0x7f8000000700780c */ /* 0x000fe40003f04070 */
[----:B------:R-:W-:-:S04]  /*c520*/  MOV R5, 0x7f ;  /* 0x0000007f00057802 */ /* 0x000fc80000000f00 */
[----:B------:R-:W-:-:S05]  /*c530*/  SEL R5, R5, 0x7c, P0 ;  /* 0x0000007c05057807 */ /* 0x000fca0000000000 */
[----:B------:R0:W-:Y:S01]  /*c540*/  STG.E.U8 desc[UR36][R2.64], R5 ;  /* 0x0000000502007986 */ /* 0x0001e2000c101124 */
[----:B------:R-:W-:Y:S05]  /*c550*/  BRA `(.L_x_22810) ;  /* 0x00000000000c7947 */ /* 0x000fea0003800000 */
.L_x_22829:
[----:B------:R-:W0:Y:S02]  /*c560*/  I2F.U16 R0, R11 ;  /* 0x0000000b00007306 */ /* 0x000e240000101000 */
[----:B0-----:R-:W-:-:S05]  /*c570*/  F2FP.BF16.F32.PACK_AB R0, RZ, R0 ;  /* 0x00000000ff00723e */ /* 0x001fca00000010ff */
[----:B------:R0:W-:Y:S02]  /*c580*/  STG.E.U16 desc[UR36][R2.64], R0 ;  /* 0x0000000002007986 */ /* 0x0001e4000c101524 */
.L_x_22810:
[----:B------:R-:W-:Y:S05]  /*c590*/  BSYNC.RECONVERGENT B6 ;  /* 0x0000000000067941 */ /* 0x000fea0003800200 */
.L_x_22804:
[----:B------:R-:W-:-:S07]  /*c5a0*/  VIADD R25, R25, 0x80 ;  /* 0x0000008019197836 */ /* 0x000fce0000000000 */
.L_x_22738:
[----:B------:R-:W5:Y:S02]  /*c5b0*/  LDCU UR4, c[0x0][0x380] ;  /* 0x00007000ff0477ac */ /* 0x000f640008000800 */
[----:B-----5:R-:W-:-:S13]  /*c5c0*/  ISETP.GE.AND P0, PT, R25, UR4, PT ;  /* 0x0000000419007c0c */ /* 0x020fda000bf06270 */
[----:B------:R-:W-:Y:S05]  /*c5d0*/  @P0 EXIT ;  /* 0x000000000000094d */ /* 0x000fea0003800000 */
[----:B------:R-:W5:Y:S01]  /*c5e0*/  LDCU UR4, c[0x0][0x388] ;  /* 0x00007100ff0477ac */ /* 0x000f620008000800 */
[----:B012---:R-:W-:Y:S02]  /*c5f0*/  HFMA2 R0, -RZ, RZ, 0, 0 ;  /* 0x00000000ff007431 */ /* 0x007fe400000001ff */
[----:B------:R-:W-:Y:S02]  /*c600*/  IMAD.MOV.U32 R24, RZ, RZ, RZ ;  /* 0x000000ffff187224 */ /* 0x000fe400078e00ff */
        /* <DEDUP_REMOVED lines=10> */
[----:B---34-:R-:W-:-:S04]  /*c6b0*/  SHF.R.U32.HI R5, RZ, UR5, R0 ;  /* 0x00000005ff057c19 */ /* 0x018fc80008011600 */
        /* <DEDUP_REMOVED lines=364> */
.L_x_22836:
[----:B------:R-:W0:Y:S01]  /*dd80*/  LDCU.64 UR6, c[0x0][0x5e8] ;  /* 0x0000bd00ff0677ac */ /* 0x000e220008000a00 */
[----:B------:R-:W3:Y:S01]  /*dd90*/  LDCU.64 UR8, c[0x0][0x5f0] ;  /* 0x0000be00ff0877ac */ /* 0x000ee20008000a00 */
[----:B------:R-:W-:-:S04]  /*dda0*/  UPRMT UR4, UR39, 0x9910, URZ ;  /* 0x0000991027047896 */ /* 0x000fc800080000ff */
[----:B------:R-:W-:Y:S01]  /*ddb0*/  UISETP.GT.AND UP0, UPT, UR4, 0x9, UPT ;  /* 0x000000090400788c */ /* 0x000fe2000bf04270 */
[----:B0-----:R-:W-:Y:S02]  /*ddc0*/  IADD3 R16, P0, PT, R16, UR6, RZ ;  /* 0x0000000610107c10 */ /* 0x001fe4000ff1e0ff */
[----:B---34-:R-:W-:-:S03]  /*ddd0*/  IADD3 R4, P1, PT, R0, UR8, RZ ;  /* 0x0000000800047c10 */ /* 0x018fc6000ff3e0ff */
        /* <DEDUP_REMOVED lines=13> */
.L_x_22840:
[----:B------:R3:W5:Y:S01]  /*deb0*/  LDG.E.U8 R0, desc[UR36][R4.64] ;  /* 0x0000002404007981 */ /* 0x000762000c1e1100 */
[----:B------:R-:W-:Y:S05]  /*dec0*/  BRA `(.L_x_22842) ;  /* 0x0000000c005c7947 */ /* 0x000fea0003800000 */
.L_x_22839:
        /* <DEDUP_REMOVED lines=8> */
.L_x_22844:
[----:B------:R0:W5:Y:S01]  /*df50*/  LDG.E.U8 R0, desc[UR36][R4.64] ;  /* 0x0000002404007981 */ /* 0x000162000c1e1100 */
[----:B------:R-:W-:Y:S05]  /*df60*/  BRA `(.L_x_22842) ;  /* 0x0000000c00347947 */ /* 0x000fea0003800000 */
.L_x_22843:
[----:B------:R0:W5:Y:S01]  /*df70*/  LDG.E.U16 R0, desc[UR36][R4.64] ;  /* 0x0000002404007981 */ /* 0x000162000c1e1500 */
[----:B------:R-:W-:Y:S05]  /*df80*/  BRA `(.L_x_22842) ;  /* 0x0000000c002c7947 */ /* 0x000fea0003800000 */
.L_x_22838:
        /* <DEDUP_REMOVED lines=10> */
.L_x_22846:
[----:B------:R-:W2:Y:S02]  /*e030*/  LDG.E.U16 R2, desc[UR36][R4.64] ;  /* 0x0000002404027981 */ /* 0x000ea4000c1e1500 */
[----:B--2---:R-:W-:-:S06]  /*e040*/  HADD2.F32 R2, -RZ, R2.H0_H0 ;  /* 0x20000002ff027230 */ /* 0x004fcc0000004100 */
[----:B------:R-:W0:Y:S02]  /*e050*/  F2I.S64.TRUNC R2, R2 ;  /* 0x0000000200027311 */ /* 0x000e24000020d900 */
[----:B0-----:R-:W-:Y:S01]  /*e060*/  PRMT R0, R2, 0x7610, R0 ;  /* 0x0000761002007816 */ /* 0x001fe20000000000 */
[----:B------:R-:W-:Y:S06]  /*e070*/  BRA `(.L_x_22842) ;  /* 0x0000000800f07947 */ /* 0x000fec0003800000 */
.L_x_22845:
        /* <DEDUP_REMOVED lines=10> */
.L_x_22848:
[----:B------:R-:W2:Y:S02]  /*e120*/  LDG.E.U16 R4, desc[UR36][R4.64] ;  /* 0x0000002404047981 */ /* 0x000ea4000c1e1500 */
[----:B--2---:R-:W-:-:S06]  /*e130*/  HADD2.F32 R2, -RZ, R4.H0_H0 ;  /* 0x20000004ff027230 */ /* 0x004fcc0000004100 */
[----:B------:R-:W0:Y:S02]  /*e140*/  F2I.S64.TRUNC R2, R2 ;  /* 0x0000000200027311 */ /* 0x000e24000020d900 */
[----:B0-----:R-:W-:Y:S01]  /*e150*/  PRMT R0, R2, 0x7610, R0 ;  /* 0x0000761002007816 */ /* 0x001fe20000000000 */
[----:B------:R-:W-:Y:S06]  /*e160*/  BRA `(.L_x_22842) ;  /* 0x0000000800b47947 */ /* 0x000fec0003800000 */
.L_x_22847:
[----:B------:R-:W2:Y:S02]  /*e170*/  LDG.E.64 R2, desc[UR36][R4.64] ;  /* 0x0000002404027981 */ /* 0x000ea4000c1e1b00 */
[----:B--2---:R-:W0:Y:S02]  /*e180*/  F2I.S64.F64.TRUNC R2, R2 ;  /* 0x0000000200027311 */ /* 0x004e24000030d900 */
[----:B0-----:R-:W-:Y:S01]  /*e190*/  PRMT R0, R2, 0x7610, R0 ;  /* 0x0000761002007816 */ /* 0x001fe20000000000 */
[----:B------:R-:W-:Y:S06]  /*e1a0*/  BRA `(.L_x_22842) ;  /* 0x0000000800a47947 */ /* 0x000fec0003800000 */
.L_x_22837:
        /* <DEDUP_REMOVED lines=12> */
.L_x_22851:
[----:B------:R-:W2:Y:S02]  /*e270*/  LDG.E.64 R4, desc[UR36][R4.64] ;  /* 0x0000002404047981 */ /* 0x000ea4000c1e1b00 */
[----:B--2---:R-:W0:Y:S02]  /*e280*/  F2I.S64.F64.TRUNC R2, R4 ;  /* 0x0000000400027311 */ /* 0x004e24000030d900 */
[----:B0-----:R-:W-:Y:S01]  /*e290*/  PRMT R0, R2, 0x7610, R0 ;  /* 0x0000761002007816 */ /* 0x001fe20000000000 */
[----:B------:R-:W-:Y:S06]  /*e2a0*/  BRA `(.L_x_22842) ;  /* 0x0000000800647947 */ /* 0x000fec0003800000 */
.L_x_22850:
        /* <DEDUP_REMOVED lines=27> */
.L_x_22853:
        /* <DEDUP_REMOVED lines=14> */
.L_x_22852:
[----:B------:R-:W2:Y:S02]  /*e540*/  LDG.E.U16 R2, desc[UR36][R4.64] ;  /* 0x0000002404027981 */ /* 0x000ea4000c1e1500 */
[----:B--2---:R-:W-:-:S06]  /*e550*/  SHF.L.U32 R2, R2, 0x10, RZ ;  /* 0x0000001002027819 */ /* 0x004fcc00000006ff */
[----:B------:R-:W0:Y:S02]  /*e560*/  F2I.S64.TRUNC R2, R2 ;  /* 0x0000000200027311 */ /* 0x000e24000020d900 */
[----:B0-----:R-:W-:Y:S01]  /*e570*/  PRMT R0, R2, 0x7610, R0 ;  /* 0x0000761002007816 */ /* 0x001fe20000000000 */
[----:B------:R-:W-:Y:S06]  /*e580*/  BRA `(.L_x_22842) ;  /* 0x0000000400ac7947 */ /* 0x000fec0003800000 */
.L_x_22849:
        /* <DEDUP_REMOVED lines=10> */
.L_x_22856:
        /* <DEDUP_REMOVED lines=21> */
.L_x_22860:
[----:B------:R-:W-:Y:S05]  /*e780*/  BSYNC.RECONVERGENT B1 ;  /* 0x0000000000017941 */ /* 0x000fea0003800200 */
.L_x_22859:
[----:B------:R-:W-:Y:S01]  /*e790*/  IMAD.SHL.U32 R0, R0, 0x100000, RZ ;  /* 0x0010000000007824 */ /* 0x000fe200078e00ff */
[----:B------:R-:W-:-:S04]  /*e7a0*/  LEA R2, R2, 0x3b800000, 0x17 ;  /* 0x3b80000002027811 */ /* 0x000fc800078eb8ff */
[----:B------:R-:W-:-:S07]  /*e7b0*/  LOP3.LUT R2, R2, R0, R7, 0xfe, !PT ;  /* 0x0000000002027212 */ /* 0x000fce00078efe07 */
.L_x_22858:
[----:B------:R-:W-:Y:S05]  /*e7c0*/  BSYNC.RECONVERGENT B0 ;  /* 0x0000000000007941 */ /* 0x000fea0003800200 */
.L_x_22857:
[----:B------:R-:W0:Y:S02]  /*e7d0*/  F2I.S64.TRUNC R2, R2 ;  /* 0x0000000200027311 */ /* 0x000e24000020d900 */
[----:B0-----:R-:W-:Y:S01]  /*e7e0*/  PRMT R0, R2, 0x7610, R0 ;  /* 0x0000761002007816 */ /* 0x001fe20000000000 */
[----:B------:R-:W-:Y:S06]  /*e7f0*/  BRA `(.L_x_22842) ;  /* 0x0000000400107947 */ /* 0x000fec0003800000 */
.L_x_22855:
        /* <DEDUP_REMOVED lines=21> */
.L_x_22864:
[----:B------:R-:W-:Y:S05]  /*e950*/  BSYNC.RECONVERGENT B1 ;  /* 0x0000000000017941 */ /* 0x000fea0003800200 */
.L_x_22863:
[----:B------:R-:W-:Y:S01]  /*e960*/  IMAD.SHL.U32 R0, R0, 0x200000, RZ ;  /* 0x0020000000007824 */ /* 0x000fe200078e00ff */
[----:B------:R-:W-:-:S04]  /*e970*/  LEA R2, R2, 0x37800000, 0x17 ;  /* 0x3780000002027811 */ /* 0x000fc800078eb8ff */
[----:B------:R-:W-:-:S07]  /*e980*/  LOP3.LUT R2, R2, R0, R7, 0xfe, !PT ;  /* 0x0000000002027212 */ /* 0x000fce00078efe07 */
.L_x_22862:
[----:B------:R-:W-:Y:S05]  /*e990*/  BSYNC.RECONVERGENT B0 ;  /* 0x0000000000007941 */ /* 0x000fea0003800200 */
.L_x_22861:
[----:B------:R-:W0:Y:S02]  /*e9a0*/  F2I.S64.TRUNC R2, R2 ;  /* 0x0000000200027311 */ /* 0x000e24000020d900 */
[----:B0-----:R-:W-:Y:S01]  /*e9b0*/  PRMT R0, R2, 0x7610, R0 ;  /* 0x0000761002007816 */ /* 0x001fe20000000000 */
[----:B------:R-:W-:Y:S06]  /*e9c0*/  BRA `(.L_x_22842) ;  /* 0x00000000009c7947 */ /* 0x000fec0003800000 */
.L_x_22854:
        /* <DEDUP_REMOVED lines=14> */
.L_x_22868:
[----:B------:R-:W-:Y:S05]  /*eab0*/  BSYNC.RECONVERGENT B0 ;  /* 0x0000000000007941 */ /* 0x000fea0003800200 */
.L_x_22867:
[----:B------:R-:W0:Y:S02]  /*eac0*/  F2I.S64.TRUNC R2, R2 ;  /* 0x0000000200027311 */ /* 0x000e24000020d900 */
[----:B0-----:R-:W-:Y:S01]  /*ead0*/  PRMT R0, R2, 0x7610, R0 ;  /* 0x0000761002007816 */ /* 0x001fe20000000000 */
[----:B------:R-:W-:Y:S06]  /*eae0*/  BRA `(.L_x_22842) ;  /* 0x0000000000547947 */ /* 0x000fec0003800000 */
.L_x_22841:
        /* <DEDUP_REMOVED lines=16> */
.L_x_22869:
[----:B------:R-:W-:Y:S01]  /*ebf0*/  PRMT R0, RZ, 0x7610, R0 ;  /* 0x00007610ff007816 */ /* 0x000fe20000000000 */
[----:B------:R-:W-:Y:S06]  /*ec00*/  BRA `(.L_x_22842) ;  /* 0x00000000000c7947 */ /* 0x000fec0003800000 */
.L_x_22866:
[----:B------:R2:W5:Y:S01]  /*ec10*/  LDG.E.U8 R0, desc[UR36][R4.64] ;  /* 0x0000002404007981 */ /* 0x000562000c1e1100 */
[----:B------:R-:W-:Y:S05]  /*ec20*/  BRA `(.L_x_22842) ;  /* 0x0000000000047947 */ /* 0x000fea0003800000 */
.L_x_22865:
[----:B------:R1:W5:Y:S02]  /*ec30*/  LDG.E.U8 R0, desc[UR36][R4.64] ;  /* 0x0000002404007981 */ /* 0x000364000c1e1100 */
.L_x_22842:
        /* <DEDUP_REMOVED lines=16> */
.L_x_22873:
[----:B------:R3:W5:Y:S01]  /*ed40*/  LDG.E.U8 R6, desc[UR36][R4.64] ;  /* 0x0000002404067981 */ /* 0x000762000c1e1100 */
[----:B------:R-:W-:Y:S05]  /*ed50*/  BRA `(.L_x_22874) ;  /* 0x0000000c00187947 */ /* 0x000fea0003800000 */
.L_x_22872:
        /* <DEDUP_REMOVED lines=8> */
.L_x_22876:
[----:B------:R1:W5:Y:S01]  /*ede0*/  LDG.E.U8 R6, desc[UR36][R4.64] ;  /* 0x0000002404067981 */ /* 0x000362000c1e1100 */
[----:B------:R-:W-:Y:S05]  /*edf0*/  BRA `(.L_x_22874) ;  /* 0x0000000800f07947 */ /* 0x000fea0003800000 */
.L_x_22875:
[----:B------:R2:W5:Y:S01]  /*ee00*/  LDG.E.U16 R6, desc[UR36][R4.64] ;  /* 0x0000002404067981 */ /* 0x000562000c1e1500 */
[----:B------:R-:W-:Y:S05]  /*ee10*/  BRA `(.L_x_22874) ;  /* 0x0000000800e87947 */ /* 0x000fea0003800000 */
.L_x_22871:
        /* <DEDUP_REMOVED lines=10> */
.L_x_22878:
[----:B------:R-:W2:Y:S02]  /*eec0*/  LDG.E.U16 R2, desc[UR36][R4.64] ;  /* 0x0000002404027981 */ /* 0x000ea4000c1e1500 */
[----:B--2---:R-:W-:-:S06]  /*eed0*/  HADD2.F32 R2, -RZ, R2.H0_H0 ;  /* 0x20000002ff027230 */ /* 0x004fcc0000004100 */
[----:B------:R-:W0:Y:S02]  /*eee0*/  F2I.S64.TRUNC R2, R2 ;  /* 0x0000000200027311 */ /* 0x000e24000020d900 */
[----:B0-----:R-:W-:Y:S01]  /*eef0*/  PRMT R6, R2, 0x7610, R6 ;  /* 0x0000761002067816 */ /* 0x001fe20000000006 */
[----:B------:R-:W-:Y:S06]  /*ef00*/  BRA `(.L_x_22874) ;  /* 0x0000000800ac7947 */ /* 0x000fec0003800000 */
.L_x_22877:
        /* <DEDUP_REMOVED lines=10> */
.L_x_22880:
[----:B------:R-:W2:Y:S02]  /*efb0*/  LDG.E.U16 R4, desc[UR36][R4.64] ;  /* 0x0000002404047981 */ /* 0x000ea4000c1e1500 */
[----:B--2---:R-:W-:-:S06]  /*efc0*/  HADD2.F32 R2, -RZ, R4.H0_H0 ;  /* 0x20000004ff027230 */ /* 0x004fcc0000004100 */
[----:B------:R-:W0:Y:S02]  /*efd0*/  F2I.S64.TRUNC R2, R2 ;  /* 0x0000000200027311 */ /* 0x000e24000020d900 */
[----:B0-----:R-:W-:Y:S01]  /*efe0*/  PRMT R6, R2, 0x7610, R6 ;  /* 0x0000761002067816 */ /* 0x001fe20000000006 */
[----:B------:R-:W-:Y:S06]  /*eff0*/  BRA `(.L_x_22874) ;  /* 0x0000000800707947 */ /* 0x000fec0003800000 */
.L_x_22879:
[----:B------:R-:W2:Y:S02]  /*f000*/  LDG.E.64 R2, desc[UR36][R4.64] ;  /* 0x0000002404027981 */ /* 0x000ea4000c1e1b00 */
[----:B--2---:R-:W0:Y:S02]  /*f010*/  F2I.S64.F64.TRUNC R2, R2 ;  /* 0x0000000200027311 */ /* 0x004e24000030d900 */
[----:B0-----:R-:W-:Y:S01]  /*f020*/  PRMT R6, R2, 0x7610, R6 ;  /* 0x0000761002067816 */ /* 0x001fe20000000006 */
[----:B------:R-:W-:Y:S06]  /*f030*/  BRA `(.L_x_22874) ;  /* 0x0000000800607947 */ /* 0x000fec0003800000 */
.L_x_22870:
        /* <DEDUP_REMOVED lines=12> */
.L_x_22883:
[----:B------:R-:W2:Y:S02]  /*f100*/  LDG.E.64 R4, desc[UR36][R4.64] ;  /* 0x0000002404047981 */ /* 0x000ea4000c1e1b00 */
[----:B--2---:R-:W0:Y:S02]  /*f110*/  F2I.S64.F64.TRUNC R2, R4 ;  /* 0x0000000400027311 */ /* 0x004e24000030d900 */
[----:B0-----:R-:W-:Y:S01]  /*f120*/  PRMT R6, R2, 0x7610, R6 ;  /* 0x0000761002067816 */ /* 0x001fe20000000006 */
[----:B------:R-:W-:Y:S06]  /*f130*/  BRA `(.L_x_22874) ;  /* 0x0000000800207947 */ /* 0x000fec0003800000 */
.L_x_22882:
        /* <DEDUP_REMOVED lines=27> */
.L_x_22885:
        /* <DEDUP_REMOVED lines=15> */
.L_x_22884:
[----:B------:R-:W2:Y:S02]  /*f3e0*/  LDG.E.U16 R2, desc[UR36][R4.64] ;  /* 0x0000002404027981 */ /* 0x000ea4000c1e1500 */
[----:B--2---:R-:W-:-:S06]  /*f3f0*/  IMAD.U32 R2, R2, 0x10000, RZ ;  /* 0x0001000002027824 */ /* 0x004fcc00078e00ff */
[----:B------:R-:W0:Y:S02]  /*f400*/  F2I.S64.TRUNC R2, R2 ;  /* 0x0000000200027311 */ /* 0x000e24000020d900 */
[----:B0-----:R-:W-:Y:S01]  /*f410*/  PRMT R6, R2, 0x7610, R6 ;  /* 0x0000761002067816 */ /* 0x001fe20000000006 */
[----:B------:R-:W-:Y:S06]  /*f420*/  BRA `(.L_x_22874) ;  /* 0x0000000400647947 */ /* 0x000fec0003800000 */
.L_x_22881:
        /* <DEDUP_REMOVED lines=10> */
.L_x_22888:
        /* <DEDUP_REMOVED lines=21> */
.L_x_22892:
[----:B------:R-:W-:Y:S05]  /*f620*/  BSYNC.RECONVERGENT B1 ;  /* 0x0000000000017941 */ /* 0x000fea0003800200 */
.L_x_22891:
[----:B------:R-:W-:Y:S02]  /*f630*/  SHF.L.U32 R2, R2, 0x14, RZ ;  /* 0x0000001402027819 */ /* 0x000fe400000006ff */
[----:B------:R-:W-:-:S04]  /*f640*/  LEA R3, R3, 0x3b800000, 0x17 ;  /* 0x3b80000003037811 */ /* 0x000fc800078eb8ff */
[----:B------:R-:W-:-:S07]  /*f650*/  LOP3.LUT R2, R3, R2, R7, 0xfe, !PT ;  /* 0x0000000203027212 */ /* 0x000fce00078efe07 */
.L_x_22890:
[----:B------:R-:W-:Y:S05]  /*f660*/  BSYNC.RECONVERGENT B0 ;  /* 0x0000000000007941 */ /* 0x000fea0003800200 */
.L_x_22889:
[----:B------:R-:W0:Y:S02]  /*f670*/  F2I.S64.TRUNC R2, R2 ;  /* 0x0000000200027311 */ /* 0x000e24000020d900 */
[----:B0-----:R-:W-:Y:S01]  /*f680*/  PRMT R6, R2, 0x7610, R6 ;  /* 0x0000761002067816 */ /* 0x001fe20000000006 */
[----:B------:R-:W-:Y:S06]  /*f690*/  BRA `(.L_x_22874) ;  /* 0x0000000000c87947 */ /* 0x000fec0003800000 */
.L_x_22887:
        /* <DEDUP_REMOVED lines=21> */
.L_x_22896:
[----:B------:R-:W-:Y:S05]  /*f7f0*/  BSYNC.RECONVERGENT B1 ;  /* 0x0000000000017941 */ /* 0x000fea0003800200 */
.L_x_22895:
[----:B------:R-:W-:Y:S01]  /*f800*/  IMAD.SHL.U32 R2, R2, 0x200000, RZ ;  /* 0x0020000002027824 */ /* 0x000fe200078e00ff */
[----:B------:R-:W-:-:S04]  /*f810*/  LEA R3, R3, 0x37800000, 0x17 ;  /* 0x3780000003037811 */ /* 0x000fc800078eb8ff */
[----:B------:R-:W-:-:S07]  /*f820*/  LOP3.LUT R2, R3, R2, R7, 0xfe, !PT ;  /* 0x0000000203027212 */ /* 0x000fce00078efe07 */
.L_x_22894:
[----:B------:R-:W-:Y:S05]  /*f830*/  BSYNC.RECONVERGENT B0 ;  /* 0x0000000000007941 */ /* 0x000fea0003800200 */
.L_x_22893:
[----:B------:R-:W0:Y:S02]  /*f840*/  F2I.S64.TRUNC R2, R2 ;  /* 0x0000000200027311 */ /* 0x000e24000020d900 */
[----:B0-----:R-:W-:Y:S01]  /*f850*/  PRMT R6, R2, 0x7610, R6 ;  /* 0x0000761002067816 */ /* 0x001fe20000000006 */
[----:B------:R-:W-:Y:S06]  /*f860*/  BRA `(.L_x_22874) ;  /* 0x0000000000547947 */ /* 0x000fec0003800000 */
.L_x_22886:
        /* <DEDUP_REMOVED lines=14> */
.L_x_22900:
[----:B------:R-:W-:Y:S05]  /*f950*/  BSYNC.RECONVERGENT B0 ;  /* 0x0000000000007941 */ /* 0x000fea0003800200 */
.L_x_22899:
[----:B------:R-:W0:Y:S02]  /*f960*/  F2I.S64.TRUNC R2, R2 ;  /* 0x0000000200027311 */ /* 0x000e24000020d900 */
[----:B0-----:R-:W-:Y:S01]  /*f970*/  PRMT R6, R2, 0x7610, R6 ;  /* 0x0000761002067816 */ /* 0x001fe20000000006 */
[----:B------:R-:W-:Y:S06]  /*f980*/  BRA `(.L_x_22874) ;  /* 0x00000000000c7947 */ /* 0x000fec0003800000 */
.L_x_22898:
[----:B------:R0:W5:Y:S01]  /*f990*/  LDG.E.U8 R6, desc[UR36][R4.64] ;  /* 0x0000002404067981 */ /* 0x000162000c1e1100 */
[----:B------:R-:W-:Y:S05]  /*f9a0*/  BRA `(.L_x_22874) ;  /* 0x0000000000047947 */ /* 0x000fea0003800000 */
.L_x_22897:
[----:B------:R0:W5:Y:S02]  /*f9b0*/  LDG.E.U8 R6, desc[UR36][R4.64] ;  /* 0x0000002404067981 */ /* 0x000164000c1e1100 */
.L_x_22874:
[----:B------:R-:W-:Y:S05]  /*f9c0*/  BSYNC.RECONVERGENT B7 ;  /* 0x0000000000077941 */ /* 0x000fea0003800200 */
.L_x_22535:
[----:B-----5:R-:W-:Y:S02]  /*f9d0*/  LOP3.LUT R9, R0, 0xff, RZ, 0xc0, !PT ;  /* 0x000000ff00097812 */ /* 0x020fe400078ec0ff */
[----:B01234-:R-:W-:Y:S02]  /*f9e0*/  LOP3.LUT R4, R6, 0xff, RZ, 0xc0, !PT ;  /* 0x000000ff06047812 */ /* 0x01ffe400078ec0ff */
[----:B------:R-:W-:-:S07]  /*f9f0*/  MOV R0, 0xfa10 ;  /* 0x0000fa1000007802 */ /* 0x000fce0000000f00 */
[----:B------:R-:W-:Y:S05]  /*fa00*/  CALL.REL.NOINC `($__internal_36_$__cuda_sm20_rem_u16) ;  /* 0x0000000c005c7944 */ /* 0x000fea0003c00000 */
        /* <DEDUP_REMOVED lines=13> */
.L_x_22904:
[----:B------:R-:W-:Y:S01]  /*fae0*/  STG.E.U8 desc[UR36][R16.64], R11 ;  /* 0x0000000b10007986 */ /* 0x000fe2000c101124 */
[----:B------:R-:W-:Y:S05]  /*faf0*/  EXIT ;  /* 0x000000000000794d */ /* 0x000fea0003800000 */
.L_x_22903:
        /* <DEDUP_REMOVED lines=8> */
[----:B------:R-:W-:Y:S01]  /*fb80*/  STG.E.64 desc[UR36][R16.64], R2 ;  /* 0x0000000210007986 */ /* 0x000fe2000c101b24 */
[----:B------:R-:W-:Y:S05]  /*fb90*/  EXIT ;  /* 0x000000000000794d */ /* 0x000fea0003800000 */
.L_x_22907:
[----:B------:R-:W-:-:S05]  /*fba0*/  LOP3.LUT R11, R11, 0xffff, RZ, 0xc0, !PT ;  /* 0x0000ffff0b0b7812 */ /* 0x000fca00078ec0ff */
[----:B------:R-:W-:Y:S01]  /*fbb0*/  STG.E desc[UR36][R16.64], R11 ;  /* 0x0000000b10007986 */ /* 0x000fe2000c101924 */
[----:B------:R-:W-:Y:S05]  /*fbc0*/  EXIT ;  /* 0x000000000000794d */ /* 0x000fea0003800000 */
.L_x_22906:
[----:B------:R-:W-:Y:S01]  /*fbd0*/  STG.E.U16 desc[UR36][R16.64], R11 ;  /* 0x0000000b10007986 */ /* 0x000fe2000c101524 */
[----:B------:R-:W-:Y:S05]  /*fbe0*/  EXIT ;  /* 0x000000000000794d */ /* 0x000fea0003800000 */
.L_x_22902:
[----:B------:R-:W-:-:S09]  /*fbf0*/  UISETP.GT.AND UP0, UPT, UR4, 0x6, UPT ;  /* 0x000000060400788c */ /* 0x000fd2000bf04270 */
[----:B------:R-:W-:Y:S05]  /*fc00*/  BRA.U UP0, `(.L_x_22908) ;  /* 0x00000001002c7547 */ /* 0x000fea000b800000 */
[----:B------:R-:W-:-:S09]  /*fc10*/  UISETP.NE.AND UP0, UPT, UR4, 0x5, UPT ;  /* 0x000000050400788c */ /* 0x000fd2000bf05270 */
[----:B------:R-:W-:Y:S05]  /*fc20*/  BRA.U !UP0, `(.L_x_22909) ;  /* 0x0000000108147547 */ /* 0x000fea000b800000 */
[----:B------:R-:W-:-:S09]  /*fc30*/  UISETP.NE.AND UP0, UPT, UR4, 0x6, UPT ;  /* 0x000000060400788c */ /* 0x000fd2000bf05270 */
[----:B------:R-:W-:Y:S05]  /*fc40*/  BRA.U UP0, `(.L_x_22905) ;  /* 0x0000000500f87547 */ /* 0x000fea000b800000 */
[----:B------:R-:W0:Y:S02]  /*fc50*/  I2F.U16 R3, R11 ;  /* 0x0000000b00037306 */ /* 0x000e240000101000 */
[----:B0-----:R-:W-:Y:S01]  /*fc60*/  STG.E desc[UR36][R16.64], R3 ;  /* 0x0000000310007986 */ /* 0x001fe2000c101924 */
[----:B------:R-:W-:Y:S05]  /*fc70*/  EXIT ;  /* 0x000000000000794d */ /* 0x000fea0003800000 */
.L_x_22909:
[----:B------:R-:W0:Y:S02]  /*fc80*/  I2F.U16 R0, R11 ;  /* 0x0000000b00007306 */ /* 0x000e240000101000 */
[----:B0-----:R-:W-:-:S05]  /*fc90*/  F2FP.F16.F32.PACK_AB R0, RZ, R0 ;  /* 0x00000000ff00723e */ /* 0x001fca00000000ff */
[----:B------:R-:W-:Y:S01]  /*fca0*/  STG.E.U16 desc[UR36][R16.64], R0 ;  /* 0x0000000010007986 */ /* 0x000fe2000c101524 */
[----:B------:R-:W-:Y:S05]  /*fcb0*/  EXIT ;  /* 0x000000000000794d */ /* 0x000fea0003800000 */
.L_x_22908:
        /* <DEDUP_REMOVED lines=8> */
[----:B0-----:R-:W-:Y:S01]  /*fd40*/  STG.E.64 desc[UR36][R16.64], R2 ;  /* 0x0000000210007986 */ /* 0x001fe2000c101b24 */
[----:B------:R-:W-:Y:S05]  /*fd50*/  EXIT ;  /* 0x000000000000794d */ /* 0x000fea0003800000 */
.L_x_22911:
[----:B------:R-:W0:Y:S02]  /*fd60*/  I2F.U16 R11, R11 ;  /* 0x0000000b000b7306 */ /* 0x000e240000101000 */
[----:B0-----:R-:W-:-:S04]  /*fd70*/  F2FP.F16.F32.PACK_AB R3, RZ, R11 ;  /* 0x0000000bff03723e */ /* 0x001fc800000000ff */
[----:B------:R-:W-:-:S05]  /*fd80*/  PRMT R3, R3, 0x5410, RZ ;  /* 0x0000541003037816 */ /* 0x000fca00000000ff */
[----:B------:R-:W-:Y:S01]  /*fd90*/  STG.E desc[UR36][R16.64], R3 ;  /* 0x0000000310007986 */ /* 0x000fe2000c101924 */
[----:B------:R-:W-:Y:S05]  /*fda0*/  EXIT ;  /* 0x000000000000794d */ /* 0x000fea0003800000 */
.L_x_22910:
[----:B------:R-:W0:Y:S02]  /*fdb0*/  I2F.F64.U16 R2, R11 ;  /* 0x0000000b00027312 */ /* 0x000e240000101800 */
[----:B0-----:R-:W-:Y:S01]  /*fdc0*/  STG.E.64 desc[UR36][R16.64], R2 ;  /* 0x0000000210007986 */ /* 0x001fe2000c101b24 */
[----:B------:R-:W-:Y:S05]  /*fdd0*/  EXIT ;  /* 0x000000000000794d */ /* 0x000fea0003800000 */
.L_x_22901:
        /* <DEDUP_REMOVED lines=12> */
.L_x_22915:
        /* <DEDUP_REMOVED lines=16> */
.L_x_22918:
[----:B------:R-:W-:-:S07]  /*ffa0*/  PRMT R8, R0, 0x7610, R8 ;  /* 0x0000761000087816 */ /* 0x000fce0000000008 */
.L_x_22917:
[----:B------:R-:W-:Y:S05]  /*ffb0*/  BSYNC.RECONVERGENT B0 ;  /* 0x0000000000007941 */ /* 0x000fea0003800200 */
.L_x_22916:
[----:B------:R-:W-:Y:S01]  /*ffc0*/  STG.E.U8 desc[UR36][R16.64], R8 ;  /* 0x0000000810007986 */ /* 0x000fe2000c101124 */
[----:B------:R-:W-:Y:S05]  /*ffd0*/  EXIT ;  /* 0x000000000000794d */ /* 0x000fea0003800000 */
.L_x_22914:
        /* <DEDUP_REMOVED lines=16> */
.L_x_22921:
[----:B------:R-:W-:-:S07]  /*100e0*/  PRMT R8, R0, 0x7610, R8 ;  /* 0x0000761000087816 */ /* 0x000fce0000000008 */
.L_x_22920:
[----:B------:R-:W-:Y:S05]  /*100f0*/  BSYNC.RECONVERGENT B0 ;  /* 0x0000000000007941 */ /* 0x000fea0003800200 */
.L_x_22919:
[----:B------:R-:W-:Y:S01]  /*10100*/  STG.E.U8 desc[UR36][R16.64], R8 ;  /* 0x0000000810007986 */ /* 0x000fe2000c101124 */
[----:B------:R-:W-:Y:S05]  /*10110*/  EXIT ;  /* 0x000000000000794d */ /* 0x000fea0003800000 */
.L_x_22913:
        /* <DEDUP_REMOVED lines=21> */
.L_x_22923:
[----:B------:R-:W-:Y:S01]  /*10270*/  LOP3.LUT R2, R11, 0xffff, RZ, 0xc0, !PT ;  /* 0x0000ffff0b027812 */ /* 0x000fe200078ec0ff */
[----:B------:R-:W-:-:S05]  /*10280*/  IMAD.MOV.U32 R3, RZ, RZ, RZ ;  /* 0x000000ffff037224 */ /* 0x000fca00078e00ff */
[----:B------:R-:W-:Y:S01]  /*10290*/  STG.E.64 desc[UR36][R16.64], R2 ;  /* 0x0000000210007986 */ /* 0x000fe2000c101b24 */
[----:B------:R-:W-:Y:S05]  /*102a0*/  EXIT ;  /* 0x000000000000794d */ /* 0x000fea0003800000 */
.L_x_22922:
[----:B------:R-:W-:-:S05]  /*102b0*/  LOP3.LUT R11, R11, 0xffff, RZ, 0xc0, !PT ;  /* 0x0000ffff0b0b7812 */ /* 0x000fca00078ec0ff */
[----:B------:R-:W-:Y:S01]  /*102c0*/  STG.E desc[UR36][R16.64], R11 ;  /* 0x0000000b10007986 */ /* 0x000fe2000c101924 */
[----:B------:R-:W-:Y:S05]  /*102d0*/  EXIT ;  /* 0x000000000000794d */ /* 0x000fea0003800000 */
.L_x_22912:
        /* <DEDUP_REMOVED lines=11> */
.L_x_22925:
[----:B------:R-:W-:Y:S01]  /*10390*/  CS2R R6, SRZ ;  /* 0x0000000000067805 */ /* 0x000fe2000001ff00 */
[----:B------:R-:W0:Y:S04]  /*103a0*/  I2F.F64.U16 R4, R11 ;  /* 0x0000000b00047312 */ /* 0x000e280000101800 */
[----:B0-----:R-:W-:Y:S01]  /*103b0*/  STG.E.128 desc[UR36][R16.64], R4 ;  /* 0x0000000410007986 */ /* 0x001fe2000c101d24 */
[----:B------:R-:W-:Y:S05]  /*103c0*/  EXIT ;  /* 0x000000000000794d */ /* 0x000fea0003800000 */
.L_x_22924:
[----:B------:R-:W-:-:S09]  /*103d0*/  UISETP.NE.AND UP0, UPT, UR4, 0xf, UPT ;  /* 0x0000000f0400788c */ /* 0x000fd2000bf05270 */
[----:B------:R-:W-:Y:S05]  /*103e0*/  BRA.U !UP0, `(.L_x_22926) ;  /* 0x0000000108d47547 */ /* 0x000fea000b800000 */
[----:B------:R-:W-:-:S09]  /*103f0*/  UISETP.NE.AND UP0, UPT, UR4, 0x17, UPT ;  /* 0x000000170400788c */ /* 0x000fd2000bf05270 */
[----:B------:R-:W-:Y:S05]  /*10400*/  BRA.U !UP0, `(.L_x_22927) ;  /* 0x0000000108847547 */ /* 0x000fea000b800000 */
[----:B------:R-:W-:-:S09]  /*10410*/  UISETP.NE.AND UP0, UPT, UR4, 0x18, UPT ;  /* 0x000000180400788c */ /* 0x000fd2000bf05270 */
[----:B------:R-:W-:Y:S05]  /*10420*/  BRA.U !UP0, `(.L_x_22928) ;  /* 0x0000000108447547 */ /* 0x000fea000b800000 */
.L_x_22905:
        /* <DEDUP_REMOVED lines=16> */
.L_x_22929:
[----:B------:R-:W-:Y:S05]  /*10530*/  EXIT ;  /* 0x000000000000794d */ /* 0x000fea0003800000 */
.L_x_22928:
[----:B------:R-:W0:Y:S01]  /*10540*/  I2F.U16 R11, R11 ;  /* 0x0000000b000b7306 */ /* 0x000e220000101000 */
[----:B------:R-:W-:Y:S01]  /*10550*/  BSSY.RECONVERGENT B0, `(.L_x_22930) ;  /* 0x000000a000007945 */ /* 0x000fe20003800200 */
[----:B------:R-:W-:Y:S02]  /*10560*/  MOV R3, 0x7f ;  /* 0x0000007f00037802 */ /* 0x000fe40000000f00 */
        /* <DEDUP_REMOVED lines=8> */
.L_x_22931:
[----:B------:R-:W-:Y:S05]  /*105f0*/  BSYNC.RECONVERGENT B0 ;  /* 0x0000000000007941 */ /* 0x000fea0003800200 */
.L_x_22930:
[----:B------:R-:W-:Y:S01]  /*10600*/  STG.E.U8 desc[UR36][R16.64], R3 ;  /* 0x0000000310007986 */ /* 0x000fe2000c101124 */
[----:B------:R-:W-:Y:S05]  /*10610*/  EXIT ;  /* 0x000000000000794d */ /* 0x000fea0003800000 */
.L_x_22927:
[----:B------:R-:W0:Y:S02]  /*10620*/  I2F.U16 R11, R11 ;  /* 0x0000000b000b7306 */ /* 0x000e240000101000 */
[----:B0-----:R-:W-:-:S13]  /*10630*/  ISETP.GT.U32.AND P0, PT, R11, 0x477fffff, PT ;  /* 0x477fffff0b00780c */ /* 0x001fda0003f04070 */
[----:B------:R-:W-:Y:S05]  /*10640*/  @P0 BRA `(.L_x_22932) ;  /* 0x0000000000280947 */ /* 0x000fea0003800000 */
[----:B------:R-:W-:-:S13]  /*10650*/  ISETP.GE.U32.AND P0, PT, R11, 0x38800000, PT ;  /* 0x388000000b00780c */ /* 0x000fda0003f06070 */
[----:B------:R-:W-:-:S04]  /*10660*/  @P0 SHF.R.U32.HI R0, RZ, 0x15, R11 ;  /* 0x00000015ff000819 */ /* 0x000fc8000001160b */
[----:B------:R-:W-:-:S04]  /*10670*/  @P0 LOP3.LUT R0, R0, 0x1, RZ, 0xc0, !PT ;  /* 0x0000000100000812 */ /* 0x000fc800078ec0ff */
[----:B------:R-:W-:-:S04]  /*10680*/  @P0 IADD3 R0, PT, PT, R11, 0x80fffff, R0 ;  /* 0x080fffff0b000810 */ /* 0x000fc80007ffe000 */
[----:B------:R-:W-:-:S05]  /*10690*/  @P0 SHF.R.U32.HI R3, RZ, 0x15, R0 ;  /* 0x00000015ff030819 */ /* 0x000fca0000011600 */
[----:B------:R0:W-:Y:S01]  /*106a0*/  @P0 STG.E.U8 desc[UR36][R16.64], R3 ;  /* 0x0000000310000986 */ /* 0x0001e2000c101124 */
[----:B------:R-:W-:Y:S05]  /*106b0*/  @P0 EXIT ;  /* 0x000000000000094d */ /* 0x000fea0003800000 */
[----:B0-----:R-:W-:-:S05]  /*106c0*/  FADD.FTZ R3, R11, 128 ;  /* 0x430000000b037421 */ /* 0x001fca0000010000 */
[----:B------:R-:W-:Y:S01]  /*106d0*/  STG.E.U8 desc[UR36][R16.64], R3 ;  /* 0x0000000310007986 */ /* 0x000fe2000c101124 */
[----:B------:R-:W-:Y:S05]  /*106e0*/  EXIT ;  /* 0x000000000000794d */ /* 0x000fea0003800000 */
.L_x_22932:
[----:B------:R-:W-:Y:S01]  /*106f0*/  IMAD.MOV.U32 R3, RZ, RZ, 0x7f ;  /* 0x0000007fff037424 */ /* 0x000fe200078e00ff */
[----:B------:R-:W-:-:S04]  /*10700*/  ISETP.GT.U32.AND P0, PT, R11, 0x7f800000, PT ;  /* 0x7f8000000b00780c */ /* 0x000fc80003f04070 */
[----:B------:R-:W-:-:S05]  /*10710*/  SEL R3, R3, 0x7c, P0 ;  /* 0x0000007c03037807 */ /* 0x000fca0000000000 */
[----:B------:R-:W-:Y:S01]  /*10720*/  STG.E.U8 desc[UR36][R16.64], R3 ;  /* 0x0000000310007986 */ /* 0x000fe2000c101124 */
[----:B------:R-:W-:Y:S05]  /*10730*/  EXIT ;  /* 0x000000000000794d */ /* 0x000fea0003800000 */
.L_x_22926:
[----:B------:R-:W0:Y:S02]  /*10740*/  I2F.U16 R0, R11 ;  /* 0x0000000b00007306 */ /* 0x000e240000101000 */
[----:B0-----:R-:W-:-:S05]  /*10750*/  F2FP.BF16.F32.PACK_AB R0, RZ, R0 ;  /* 0x00000000ff00723e */ /* 0x001fca00000010ff */
[----:B------:R-:W-:Y:S01]  /*10760*/  STG.E.U16 desc[UR36][R16.64], R0 ;  /* 0x0000000010007986 */ /* 0x000fe2000c101524 */
[----:B------:R-:W-:Y:S05]  /*10770*/  EXIT ;  /* 0x000000000000794d */ /* 0x000fea0003800000 */
        .weak           $__internal_36_$__cuda_sm20_rem_u16
        .type           $__internal_36_$__cuda_sm20_rem_u16,@function
        .size           $__internal_36_$__cuda_sm20_rem_u16,(.L_x_49897 - $__internal_36_$__cuda_sm20_rem_u16)
$__internal_36_$__cuda_sm20_rem_u16:
[----:B------:R-:W0:Y:S01]  /*10780*/  I2F.U16 R5, R4 ;  /* 0x0000000400057306 */ /* 0x000e220000101000 */
[----:B------:R-:W-:Y:S01]  /*10790*/  IMAD.MOV.U32 R6, RZ, RZ, 0x4b800000 ;  /* 0x4b800000ff067424 */ /* 0x000fe200078e00ff */
[C---:B0-----:R-:W-:Y:S02]  /*107a0*/  FSETP.GEU.AND P1, PT, |R5|.reuse, 1.175494350822287508e-38, PT ;  /* 0x008000000500780b */ /* 0x041fe40003f2e200 */
[----:B------:R-:W-:Y:S02]  /*107b0*/  FSETP.GT.AND P0, PT, |R5|, 8.50705917302346158658e+37, PT ;  /* 0x7e8000000500780b */ /* 0x000fe40003f04200 */
[----:B------:R-:W-:-:S04]  /*107c0*/  FSEL R6, R6, 1, !P1 ;  /* 0x3f80000006067808 */ /* 0x000fc80004800000 */
[----:B------:R-:W-:Y:S02]  /*107d0*/  FSEL R6, R6, 0.25, !P0 ;  /* 0x3e80000006067808 */ /* 0x000fe40004000000 */
[----:B------:R-:W-:-:S03]  /*107e0*/  ISETP.NE.U32.AND P0, PT, R4, RZ, PT ;  /* 0x000000ff0400720c */ /* 0x000fc60003f05070 */
        /* <DEDUP_REMOVED lines=8> */
[----:B------:R-:W-:-:S04]  /*10870*/  IMAD.MOV R5, RZ, RZ, -R5 ;  /* 0x000000ffff057224 */ /* 0x000fc800078e0a05 */
[----:B------:R-:W-:Y:S01]  /*10880*/  IMAD R11, R4, R5, R9 ;  /* 0x00000005040b7224 */ /* 0x000fe200078e0209 */
[----:B------:R-:W-:Y:S01]  /*10890*/  MOV R4, R0 ;  /* 0x0000000000047202 */ /* 0x000fe20000000f00 */
[----:B------:R-:W-:Y:S02]  /*108a0*/  IMAD.MOV.U32 R5, RZ, RZ, 0x0 ;  /* 0x00000000ff057424 */ /* 0x000fe400078e00ff */
[----:B------:R-:W-:Y:S02]  /*108b0*/  @!P0 IMAD.MOV.U32 R11, RZ, RZ, -0x1 ;  /* 0xffffffffff0b8424 */ /* 0x000fe400078e00ff */
[----:B------:R-:W-:Y:S05]  /*108c0*/  RET.REL.NODEC R4 `(_ZN2at6native18elementwise_kernelILi128ELi4EZNS0_15gpu_kernel_implINS0_13BinaryFunctorIhhhZZZNS0_16fmod_kernel_cudaERNS_18TensorIteratorBaseEENKUlvE_clEvENKUlvE_clEvEUlhhE_EEEEvS5_RKT_EUliE_EEviT1_) ;  /* 0xfffffef404cc7950 */ /* 0x000fea0003c3ffff */
.L_x_22933:
        /* <DEDUP_REMOVED lines=11> */
.L_x_49897:


//--------------------- .text._ZN2at6native27unrolled_elementwise_kernelINS0_13BinaryFunctorIhhhZZZNS0_16fmod_kernel_cudaERNS_18TensorIteratorBaseEENKUlvE_clEvENKUlvE_clEvEUlhhE_EESt5arrayIPcLm3EELi4E23TrivialOffsetCalculatorILi2EjESC_ILi1EjENS0_6memory12LoadWithCastILi2EEENSF_13StoreWithCastILi1EEEEEviT_T0_T2_T3_T4_T5_ --------------------------
	.section	.text._ZN2at6native27unrolled_elementwise_kernelINS0_13BinaryFunctorIhhhZZZNS0_16fmod_kernel_cudaERNS_18TensorIteratorBaseEENKUlvE_clEvENKUlvE_clEvEUlhhE_EESt5arrayIPcLm3EELi4E23TrivialOffsetCalculatorILi2EjESC_ILi1EjENS0_6memory12LoadWithCastILi2EEENSF_13StoreWithCastILi1EEEEEviT_T0_T2_T3_T4_T5_,"ax",@progbits
	.align	128
        .global         _ZN2at6native27unrolled_elementwise_kernelINS0_13BinaryFunctorIhhhZZZNS0_16fmod_kernel_cudaERNS_18TensorIteratorBaseEENKUlvE_clEvENKUlvE_clEvEUlhhE_EESt5arrayIPcLm3EELi4E23TrivialOffsetCalculatorILi2EjESC_ILi1EjENS0_6memory12LoadWithCastILi2EEENSF_13StoreWithCastILi1EEEEEviT_T0_T2_T3_T4_T5_
        .type           _ZN2at6native27unrolled_elementwise_kernelINS0_13BinaryFunctorIhhhZZZNS0_16fmod_kernel_cudaERNS_18TensorIteratorBaseEENKUlvE_clEvENKUlvE_clEvEUlhhE_EESt5arrayIPcLm3EELi4E23TrivialOffsetCalculatorILi2EjESC_ILi1EjENS0_6memory12LoadWithCastILi2EEENSF_13StoreWithCastILi1EEEEEviT_T0_T2_T3_T4_T5_,@function
        .size           _ZN2at6native27unrolled_elementwise_kernelINS0_13BinaryFunctorIhhhZZZNS0_16fmod_kernel_cudaERNS_18TensorIteratorBaseEENKUlvE_clEvENKUlvE_clEvEUlhhE_EESt5arrayIPcLm3EELi4E23TrivialOffsetCalculatorILi2EjESC_ILi1EjENS0_6memory12LoadWithCastILi2EEENSF_13StoreWithCastILi1EEEEEviT_T0_T2_T3_T4_T5_,(.L_x_49898 - _ZN2at6native27unrolled_elementwise_kernelINS0_13BinaryFunctorIhhhZZZNS0_16fmod_kernel_cudaERNS_18TensorIteratorBaseEENKUlvE_clEvENKUlvE_clEvEUlhhE_EESt5arrayIPcLm3EELi4E23TrivialOffsetCalculatorILi2EjESC_ILi1EjENS0_6memory12LoadWithCastILi2EEENSF_13StoreWithCastILi1EEEEEviT_T0_T2_T3_T4_T5_)
        .other          _ZN2at6native27unrolled_elementwise_kernelINS0_13BinaryFunctorIhhhZZZNS0_16fmod_kernel_cudaERNS_18TensorIteratorBaseEENKUlvE_clEvENKUlvE_clEvEUlhhE_EESt5arrayIPcLm3EELi4E23TrivialOffsetCalculatorILi2EjESC_ILi1EjENS0_6memory12LoadWithCastILi2EEENSF_13StoreWithCastILi1EEEEEviT_T0_T2_T3_T4_T5_,@"STO_CUDA_ENTRY STV_DEFAULT"
_ZN2at6native27unrolled_elementwise_kernelINS0_13BinaryFunctorIhhhZZZNS0_16fmod_kernel_cudaERNS_18TensorIteratorBaseEENKUlvE_clEvENKUlvE_clEvEUlhhE_EESt5arrayIPcLm3EELi4E23TrivialOffsetCalculatorILi2EjESC_ILi1EjENS0_6memory12LoadWithCastILi2EEENSF_13StoreWithCastILi1EEEEEviT_T0_T2_T3_T4_T5_:
.text._ZN2at6native27unrolled_elementwise_kernelINS0_13BinaryFunctorIhhhZZZNS0_16fmod_kernel_cudaERNS_18TensorIteratorBaseEENKUlvE_clEvENKUlvE_clEvEUlhhE_EESt5arrayIPcLm3EELi4E23TrivialOffsetCalculatorILi2EjESC_ILi1EjENS0_6memory12LoadWithCastILi2EEENSF_13StoreWithCastILi1EEEEEviT_T0_T2_T3_T4_T5_:
        /* <DEDUP_REMOVED lines=33> */
.L_x_22939:
[----:B------:R3:W5:Y:S01]  /*0210*/  LDG.E.U8 R28, desc[UR36][R6.64] ;  /* 0x00000024061c7981 */ /* 0x000762000c1e1100 */
[----:B------:R-:W-:Y:S05]  /*0220*/  BRA `(.L_x_22941) ;  /* 0x0000000c00607947 */ /* 0x000fea0003800000 */
.L_x_22938:
        /* <DEDUP_REMOVED lines=8> */
.L_x_22943:
[----:B------:R1:W5:Y:S01]  /*02b0*/  LDG.E.U8 R28, desc[UR36][R6.64] ;  /* 0x00000024061c7981 */ /* 0x000362000c1e1100 */
[----:B------:R-:W-:Y:S05]  /*02c0*/  BRA `(.L_x_22941) ;  /* 0x0000000c00387947 */ /* 0x000fea0003800000 */
.L_x_22942:
[----:B------:R2:W5:Y:S01]  /*02d0*/  LDG.E.U16 R28, desc[UR36][R6.64] ;  /* 0x00000024061c7981 */ /* 0x000562000c1e1500 */
[----:B------:R-:W-:Y:S05]  /*02e0*/  BRA `(.L_x_22941) ;  /* 0x0000000c00307947 */ /* 0x000fea0003800000 */
.L_x_22937:
        /* <DEDUP_REMOVED lines=10> */
.L_x_22945:
[----:B------:R-:W2:Y:S02]  /*0390*/  LDG.E.U16 R4, desc[UR36][R6.64] ;  /* 0x0000002406047981 */ /* 0x000ea4000c1e1500 */
[----:B--2---:R-:W-:-:S06]  /*03a0*/  HADD2.F32 R4, -RZ, R4.H0_H0 ;  /* 0x20000004ff047230 */ /* 0x004fcc0000004100 */
[----:B------:R-:W0:Y:S02]  /*03b0*/  F2I.S64.TRUNC R4, R4 ;  /* 0x0000000400047311 */ /* 0x000e24000020d900 */
[----:B0-----:R-:W-:Y:S01]  /*03c0*/  PRMT R28, R4, 0x7610, R28 ;  /* 0x00007610041c7816 */ /* 0x001fe2000000001c */
[----:B------:R-:W-:Y:S06]  /*03d0*/  BRA `(.L_x_22941) ;  /* 0x0000000800f47947 */ /* 0x000fec0003800000 */
.L_x_22944:
        /* <DEDUP_REMOVED lines=10> */
.L_x_22947:
[----:B------:R-:W2:Y:S02]  /*0480*/  LDG.E.U16 R6, desc[UR36][R6.64] ;  /* 0x0000002406067981 */ /* 0x000ea4000c1e1500 */
[----:B--2---:R-:W-:-:S06]  /*0490*/  HADD2.F32 R4, -RZ, R6.H0_H0 ;  /* 0x20000006ff047230 */ /* 0x004fcc0000004100 */
[----:B------:R-:W0:Y:S02]  /*04a0*/  F2I.S64.TRUNC R4, R4 ;  /* 0x0000000400047311 */ /* 0x000e24000020d900 */
[----:B0-----:R-:W-:Y:S01]  /*04b0*/  PRMT R28, R4, 0x7610, R28 ;  /* 0x00007610041c7816 */ /* 0x001fe2000000001c */
[----:B------:R-:W-:Y:S06]  /*04c0*/  BRA `(.L_x_22941) ;  /* 0x0000000800b87947 */ /* 0x000fec0003800000 */
.L_x_22946:
[----:B------:R-:W2:Y:S02]  /*04d0*/  LDG.E.64 R4, desc[UR36][R6.64] ;  /* 0x0000002406047981 */ /* 0x000ea4000c1e1b00 */
[----:B--2---:R-:W0:Y:S02]  /*04e0*/  F2I.S64.F64.TRUNC R4, R4 ;  /* 0x0000000400047311 */ /* 0x004e24000030d900 */
[----:B0-----:R-:W-:Y:S01]  /*04f0*/  PRMT R28, R4, 0x7610, R28 ;  /* 0x00007610041c7816 */ /* 0x001fe2000000001c */
[----:B------:R-:W-:Y:S06]  /*0500*/  BRA `(.L_x_22941) ;  /* 0x0000000800a87947 */ /* 0x000fec0003800000 */
.L_x_22936:
        /* <DEDUP_REMOVED lines=12> */
.L_x_22950:
[----:B------:R-:W2:Y:S02]  /*05d0*/  LDG.E.64 R6, desc[UR36][R6.64] ;  /* 0x0000002406067981 */ /* 0x000ea4000c1e1b00 */
[----:B--2---:R-:W0:Y:S02]  /*05e0*/  F2I.S64.F64.TRUNC R4, R6 ;  /* 0x0000000600047311 */ /* 0x004e24000030d900 */
[----:B0-----:R-:W-:Y:S01]  /*05f0*/  PRMT R28, R4, 0x7610, R28 ;  /* 0x00007610041c7816 */ /* 0x001fe2000000001c */
[----:B------:R-:W-:Y:S06]  /*0600*/  BRA `(.L_x_22941) ;  /* 0x0000000800687947 */ /* 0x000fec0003800000 */
.L_x_22949:
        /* <DEDUP_REMOVED lines=24> */
[----:B------:R-:W0:Y:S02]  /*0790*/  F2I.S64.TRUNC R4, R3 ;  /* 0x0000000300047311 */ /* 0x000e24000020d900 */
[----:B0-----:R-:W-:Y:S01]  /*07a0*/  PRMT R28, R4, 0x7610, R28 ;  /* 0x00007610041c7816 */ /* 0x001fe2000000001c */
[----:B------:R-:W-:Y:S06]  /*07b0*/  BRA `(.L_x_22941) ;  /* 0x0000000400fc7947 */ /* 0x000fec0003800000 */
.L_x_22952:
        /* <DEDUP_REMOVED lines=12> */
[----:B------:R-:W0:Y:S02]  /*0880*/  F2I.S64.TRUNC R4, R0 ;  /* 0x0000000000047311 */ /* 0x000e24000020d900 */
[----:B0-----:R-:W-:Y:S01]  /*0890*/  PRMT R28, R4, 0x7610, R28 ;  /* 0x00007610041c7816 */ /* 0x001fe2000000001c */
[----:B------:R-:W-:Y:S06]  /*08a0*/  BRA `(.L_x_22941) ;  /* 0x0000000400c07947 */ /* 0x000fec0003800000 */
.L_x_22951:
[----:B------:R-:W2:Y:S02]  /*08b0*/  LDG.E.U16 R4, desc[UR36][R6.64] ;  /* 0x0000002406047981 */ /* 0x000ea4000c1e1500 */
[----:B--2---:R-:W-:-:S06]  /*08c0*/  IMAD.U32 R4, R4, 0x10000, RZ ;  /* 0x0001000004047824 */ /* 0x004fcc00078e00ff */
[----:B------:R-:W0:Y:S02]  /*08d0*/  F2I.S64.TRUNC R4, R4 ;  /* 0x0000000400047311 */ /* 0x000e24000020d900 */
[----:B0-----:R-:W-:Y:S01]  /*08e0*/  PRMT R28, R4, 0x7610, R28 ;  /* 0x00007610041c7816 */ /* 0x001fe2000000001c */
[----:B------:R-:W-:Y:S06]  /*08f0*/  BRA `(.L_x_22941) ;  /* 0x0000000400ac7947 */ /* 0x000fec0003800000 */
.L_x_22948:
        /* <DEDUP_REMOVED lines=10> */
.L_x_22955:
        /* <DEDUP_REMOVED lines=21> */
.L_x_22959:
[----:B------:R-:W-:Y:S05]  /*0af0*/  BSYNC.RECONVERGENT B1 ;  /* 0x0000000000017941 */ /* 0x000fea0003800200 */
.L_x_22958:
[----:B------:R-:W-:Y:S01]  /*0b00*/  IMAD.SHL.U32 R0, R0, 0x100000, RZ ;  /* 0x0010000000007824 */ /* 0x000fe200078e00ff */
[----:B------:R-:W-:-:S04]  /*0b10*/  LEA R3, R3, 0x3b800000, 0x17 ;  /* 0x3b80000003037811 */ /* 0x000fc800078eb8ff */
[----:B------:R-:W-:-:S07]  /*0b20*/  LOP3.LUT R4, R3, R0, R7, 0xfe, !PT ;  /* 0x0000000003047212 */ /* 0x000fce00078efe07 */
.L_x_22957:
[----:B------:R-:W-:Y:S05]  /*0b30*/  BSYNC.RECONVERGENT B0 ;  /* 0x0000000000007941 */ /* 0x000fea0003800200 */
.L_x_22956:
[----:B------:R-:W0:Y:S02]  /*0b40*/  F2I.S64.TRUNC R4, R4 ;  /* 0x0000000400047311 */ /* 0x000e24000020d900 */
[----:B0-----:R-:W-:Y:S01]  /*0b50*/  PRMT R28, R4, 0x7610, R28 ;  /* 0x00007610041c7816 */ /* 0x001fe2000000001c */
[----:B------:R-:W-:Y:S06]  /*0b60*/  BRA `(.L_x_22941) ;  /* 0x0000000400107947 */ /* 0x000fec0003800000 */
.L_x_22954:
        /* <DEDUP_REMOVED lines=21> */
.L_x_22963:
[----:B------:R-:W-:Y:S05]  /*0cc0*/  BSYNC.RECONVERGENT B1 ;  /* 0x0000000000017941 */ /* 0x000fea0003800200 */
.L_x_22962:
[----:B------:R-:W-:Y:S01]  /*0cd0*/  IMAD.SHL.U32 R0, R0, 0x200000, RZ ;  /* 0x0020000000007824 */ /* 0x000fe200078e00ff */
[----:B------:R-:W-:-:S04]  /*0ce0*/  LEA R3, R3, 0x37800000, 0x17 ;  /* 0x3780000003037811 */ /* 0x000fc800078eb8ff */
[----:B------:R-:W-:-:S07]  /*0cf0*/  LOP3.LUT R4, R3, R0, R7, 0xfe, !PT ;  /* 0x0000000003047212 */ /* 0x000fce00078efe07 */
.L_x_22961:
[----:B------:R-:W-:Y:S05]  /*0d00*/  BSYNC.RECONVERGENT B0 ;  /* 0x0000000000007941 */ /* 0x000fea0003800200 */
.L_x_22960:
[----:B------:R-:W0:Y:S02]  /*0d10*/  F2I.S64.TRUNC R4, R4 ;  /* 0x0000000400047311 */ /* 0x000e24000020d900 */
[----:B0-----:R-:W-:Y:S01]  /*0d20*/  PRMT R28, R4, 0x7610, R28 ;  /* 0x00007610041c7816 */ /* 0x001fe2000000001c */
[----:B------:R-:W-:Y:S06]  /*0d30*/  BRA `(.L_x_22941) ;  /* 0x00000000009c7947 */ /* 0x000fec0003800000 */
.L_x_22953:
[----:B------:R-:W-:-:S09]  /*0d40*/  UISETP.NE.AND UP0, UPT, UR4, 0x1c, UPT ;  /* 0x0000001c0400788c */ /* 0x000fd2000bf05270 */
[----:B------:R-:W-:Y:S05]  /*0d50*/  BRA.U !UP0, `(.L_x_22964) ;  /* 0x0000000108907547 */ /* 0x000fea000b800000 */
[----:B------:R-:W-:-:S09]  /*0d60*/  UISETP.NE.AND UP0, UPT, UR4, 0x1d, UPT ;  /* 0x0000001d0400788c */ /* 0x000fd2000bf05270 */
[----:B------:R-:W-:Y:S05]  /*0d70*/  BRA.U !UP0, `(.L_x_22965) ;  /* 0x0000000108807547 */ /* 0x000fea000b800000 */
[----:B------:R-:W-:-:S09]  /*0d80*/  UISETP.NE.AND UP0, UPT, UR4, 0x2c, UPT ;  /* 0x0000002c0400788c */ /* 0x000fd2000bf05270 */
[----:B------:R-:W-:Y:S05]  /*0d90*/  BRA.U !UP0, `(.L_x_22966) ;  /* 0x0000000108487547 */ /* 0x000fea000b800000 */
.L_x_22940:
        /* <DEDUP_REMOVED lines=16> */
.L_x_22967:
[----:B------:R-:W-:Y:S01]  /*0ea0*/  PRMT R28, RZ, 0x7610, R28 ;  /* 0x00007610ff1c7816 */ /* 0x000fe2000000001c */
[----:B------:R-:W-:Y:S06]  /*0eb0*/  BRA `(.L_x_22941) ;  /* 0x00000000003c7947 */ /* 0x000fec0003800000 */
.L_x_22966:
        /* <DEDUP_REMOVED lines=8> */
.L_x_22969:
[----:B------:R-:W-:Y:S05]  /*0f40*/  BSYNC.RECONVERGENT B0 ;  /* 0x0000000000007941 */ /* 0x000fea0003800200 */
.L_x_22968:
[----:B------:R-:W0:Y:S02]  /*0f50*/  F2I.S64.TRUNC R4, R4 ;  /* 0x0000000400047311 */ /* 0x000e24000020d900 */
[----:B0-----:R-:W-:Y:S01]  /*0f60*/  PRMT R28, R4, 0x7610, R28 ;  /* 0x00007610041c7816 */ /* 0x001fe2000000001c */
[----:B------:R-:W-:Y:S06]  /*0f70*/  BRA `(.L_x_22941) ;  /* 0x00000000000c7947 */ /* 0x000fec0003800000 */
.L_x_22965:
[----:B------:R0:W5:Y:S01]  /*0f80*/  LDG.E.U8 R28, desc[UR36][R6.64] ;  /* 0x00000024061c7981 */ /* 0x000162000c1e1100 */
[----:B------:R-:W-:Y:S05]  /*0f90*/  BRA `(.L_x_22941) ;  /* 0x0000000000047947 */ /* 0x000fea0003800000 */
.L_x_22964:
[----:B------:R0:W5:Y:S02]  /*0fa0*/  LDG.E.U8 R28, desc[UR36][R6.64] ;  /* 0x00000024061c7981 */ /* 0x000164000c1e1100 */
.L_x_22941:
        /* <DEDUP_REMOVED lines=18> */
.L_x_22973:
[----:B------:R1:W5:Y:S01]  /*10d0*/  LDG.E.U8 R23, desc[UR36][R6.64] ;  /* 0x0000002406177981 */ /* 0x000362000c1e1100 */
[----:B------:R-:W-:Y:S05]  /*10e0*/  BRA `(.L_x_22975) ;  /* 0x0000000c00607947 */ /* 0x000fea0003800000 */
.L_x_22972:
        /* <DEDUP_REMOVED lines=8> */
.L_x_22977:
[----:B------:R3:W5:Y:S01]  /*1170*/  LDG.E.U8 R23, desc[UR36][R6.64] ;  /* 0x0000002406177981 */ /* 0x000762000c1e1100 */
[----:B------:R-:W-:Y:S05]  /*1180*/  BRA `(.L_x_22975) ;  /* 0x0000000c00387947 */ /* 0x000fea0003800000 */
.L_x_22976:
[----:B------:R2:W5:Y:S01]  /*1190*/  LDG.E.U16 R23, desc[UR36][R6.64] ;  /* 0x0000002406177981 */ /* 0x000562000c1e1500 */
[----:B------:R-:W-:Y:S05]  /*11a0*/  BRA `(.L_x_22975) ;  /* 0x0000000c00307947 */ /* 0x000fea0003800000 */
.L_x_22971:
        /* <DEDUP_REMOVED lines=10> */
.L_x_22979:
[----:B------:R-:W2:Y:S02]  /*1250*/  LDG.E.U16 R4, desc[UR36][R6.64] ;  /* 0x0000002406047981 */ /* 0x000ea4000c1e1500 */
[----:B--2---:R-:W-:-:S06]  /*1260*/  HADD2.F32 R4, -RZ, R4.H0_H0 ;  /* 0x20000004ff047230 */ /* 0x004fcc0000004100 */
[----:B------:R-:W0:Y:S02]  /*1270*/  F2I.S64.TRUNC R4, R4 ;  /* 0x0000000400047311 */ /* 0x000e24000020d900 */
[----:B0-----:R-:W-:Y:S01]  /*1280*/  PRMT R23, R4, 0x7610, R23 ;  /* 0x0000761004177816 */ /* 0x001fe20000000017 */
[----:B------:R-:W-:Y:S06]  /*1290*/  BRA `(.L_x_22975) ;  /* 0x0000000800f47947 */ /* 0x000fec0003800000 */
.L_x_22978:
        /* <DEDUP_REMOVED lines=10> */
.L_x_22981:
[----:B------:R-:W2:Y:S02]  /*1340*/  LDG.E.U16 R6, desc[UR36][R6.64] ;  /* 0x0000002406067981 */ /* 0x000ea4000c1e1500 */
[----:B--2---:R-:W-:-:S06]  /*1350*/  HADD2.F32 R4, -RZ, R6.H0_H0 ;  /* 0x20000006ff047230 */ /* 0x004fcc0000004100 */
[----:B------:R-:W0:Y:S02]  /*1360*/  F2I.S64.TRUNC R4, R4 ;  /* 0x0000000400047311 */ /* 0x000e24000020d900 */
[----:B0-----:R-:W-:Y:S01]  /*1370*/  PRMT R23, R4, 0x7610, R23 ;  /* 0x0000761004177816 */ /* 0x001fe20000000017 */
[----:B------:R-:W-:Y:S06]  /*1380*/  BRA `(.L_x_22975) ;  /* 0x0000000800b87947 */ /* 0x000fec0003800000 */
.L_x_22980:
[----:B------:R-:W2:Y:S02]  /*1390*/  LDG.E.64 R4, desc[UR36][R6.64] ;  /* 0x0000002406047981 */ /* 0x000ea4000c1e1b00 */
[----:B--2---:R-:W0:Y:S02]  /*13a0*/  F2I.S64.F64.TRUNC R4, R4 ;  /* 0x0000000400047311 */ /* 0x004e24000030d900 */
[----:B0-----:R-:W-:Y:S01]  /*13b0*/  PRMT R23, R4, 0x7610, R23 ;  /* 0x0000761004177816 */ /* 0x001fe20000000017 */
[----:B------:R-:W-:Y:S06]  /*13c0*/  BRA `(.L_x_22975) ;  /* 0x0000000800a87947 */ /* 0x000fec0003800000 */
.L_x_22970:
        /* <DEDUP_REMOVED lines=12> */
.L_x_22984:
[----:B------:R-:W2:Y:S02]  /*1490*/  LDG.E.64 R6, desc[UR36][R6.64] ;  /* 0x0000002406067981 */ /* 0x000ea4000c1e1b00 */
[----:B--2---:R-:W0:Y:S02]  /*14a0*/  F2I.S64.F64.TRUNC R4, R6 ;  /* 0x0000000600047311 */ /* 0x004e24000030d900 */
[----:B0-----:R-:W-:Y:S01]  /*14b0*/  PRMT R23, R4, 0x7610, R23 ;  /* 0x0000761004177816 */ /* 0x001fe20000000017 */
[----:B------:R-:W-:Y:S06]  /*14c0*/  BRA `(.L_x_22975) ;  /* 0x0000000800687947 */ /* 0x000fec0003800000 */
.L_x_22983:
        /* <DEDUP_REMOVED lines=27> */
.L_x_22986:
        /* <DEDUP_REMOVED lines=15> */
.L_x_22985:
[----:B------:R-:W2:Y:S02]  /*1770*/  LDG.E.U16 R4, desc[UR36][R6.64] ;  /* 0x0000002406047981 */ /* 0x000ea4000c1e1500 */
[----:B--2---:R-:W-:-:S06]  /*1780*/  IMAD.U32 R4, R4, 0x10000, RZ ;  /* 0x0001000004047824 */ /* 0x004fcc00078e00ff */
[----:B------:R-:W0:Y:S02]  /*1790*/  F2I.S64.TRUNC R4, R4 ;  /* 0x0000000400047311 */ /* 0x000e24000020d900 */
[----:B0-----:R-:W-:Y:S01]  /*17a0*/  PRMT R23, R4, 0x7610, R23 ;  /* 0x0000761004177816 */ /* 0x001fe20000000017 */
[----:B------:R-:W-:Y:S06]  /*17b0*/  BRA `(.L_x_22975) ;  /* 0x0000000400ac7947 */ /* 0x000fec0003800000 */
.L_x_22982:
        /* <DEDUP_REMOVED lines=10> */
.L_x_22989:
        /* <DEDUP_REMOVED lines=21> */
.L_x_22993:
[----:B------:R-:W-:Y:S05]  /*19b0*/  BSYNC.RECONVERGENT B1 ;  /* 0x0000000000017941 */ /* 0x000fea0003800200 */
.L_x_22992:
[----:B------:R-:W-:Y:S01]  /*19c0*/  IMAD.SHL.U32 R0, R0, 0x100000, RZ ;  /* 0x0010000000007824 */ /* 0x000fe200078e00ff */
[----:B------:R-:W-:-:S04]  /*19d0*/  LEA R3, R3, 0x3b800000, 0x17 ;  /* 0x3b80000003037811 */ /* 0x000fc800078eb8ff */
[----:B------:R-:W-:-:S07]  /*19e0*/  LOP3.LUT R4, R3, R0, R7, 0xfe, !PT ;  /* 0x0000000003047212 */ /* 0x000fce00078efe07 */
.L_x_22991:
[----:B------:R-:W-:Y:S05]  /*19f0*/  BSYNC.RECONVERGENT B0 ;  /* 0x0000000000007941 */ /* 0x000fea0003800200 */
.L_x_22990:
[----:B------:R-:W0:Y:S02]  /*1a00*/  F2I.S64.TRUNC R4, R4 ;  /* 0x0000000400047311 */ /* 0x000e24000020d900 */
[----:B0-----:R-:W-:Y:S01]  /*1a10*/  PRMT R23, R4, 0x7610, R23 ;  /* 0x0000761004177816 */ /* 0x001fe20000000017 */
[----:B------:R-:W-:Y:S06]  /*1a20*/  BRA `(.L_x_22975) ;  /* 0x0000000400107947 */ /* 0x000fec0003800000 */
.L_x_22988:
        /* <DEDUP_REMOVED lines=21> */
.L_x_22997:
[----:B------:R-:W-:Y:S05]  /*1b80*/  BSYNC.RECONVERGENT B1 ;  /* 0x0000000000017941 */ /* 0x000fea0003800200 */
.L_x_22996:
[----:B------:R-:W-:Y:S01]  /*1b90*/  IMAD.SHL.U32 R0, R0, 0x200000, RZ ;  /* 0x0020000000007824 */ /* 0x000fe200078e00ff */
[----:B------:R-:W-:-:S04]  /*1ba0*/  LEA R3, R3, 0x37800000, 0x17 ;  /* 0x3780000003037811 */ /* 0x000fc800078eb8ff */
[----:B------:R-:W-:-:S07]  /*1bb0*/  LOP3.LUT R4, R3, R0, R7, 0xfe, !PT ;  /* 0x0000000003047212 */ /* 0x000fce00078efe07 */
.L_x_22995:
[----:B------:R-:W-:Y:S05]  /*1bc0*/  BSYNC.RECONVERGENT B0 ;  /* 0x0000000000007941 */ /* 0x000fea0003800200 */
.L_x_22994:
[----:B------:R-:W0:Y:S02]  /*1bd0*/  F2I.S64.TRUNC R4, R4 ;  /* 0x0000000400047311 */ /* 0x000e24000020d900 */
[----:B0-----:R-:W-:Y:S01]  /*1be0*/  PRMT R23, R4, 0x7610, R23 ;  /* 0x0000761004177816 */ /* 0x001fe20000000017 */
[----:B------:R-:W-:Y:S06]  /*1bf0*/  BRA `(.L_x_22975) ;  /* 0x00000000009c7947 */ /* 0x000fec0003800000 */
.L_x_22987:
[----:B------:R-:W-:-:S09]  /*1c00*/  UISETP.NE.AND UP0, UPT, UR4, 0x1c, UPT ;  /* 0x0000001c0400788c */ /* 0x000fd2000bf05270 */
[----:B------:R-:W-:Y:S05]  /*1c10*/  BRA.U !UP0, `(.L_x_22998) ;  /* 0x0000000108907547 */ /* 0x000fea000b800000 */
[----:B------:R-:W-:-:S09]  /*1c20*/  UISETP.NE.AND UP0, UPT, UR4, 0x1d, UPT ;  /* 0x0000001d0400788c */ /* 0x000fd2000bf05270 */
[----:B------:R-:W-:Y:S05]  /*1c30*/  BRA.U !UP0, `(.L_x_22999) ;  /* 0x0000000108807547 */ /* 0x000fea000b800000 */
[----:B------:R-:W-:-:S09]  /*1c40*/  UISETP.NE.AND UP0, UPT, UR4, 0x2c, UPT ;  /* 0x0000002c0400788c */ /* 0x000fd2000bf05270 */
[----:B------:R-:W-:Y:S05]  /*1c50*/  BRA.U !UP0, `(.L_x_23000) ;  /* 0x0000000108487547 */ /* 0x000fea000b800000 */
.L_x_22974:
        /* <DEDUP_REMOVED lines=16> */
.L_x_23001:
[----:B------:R-:W-:Y:S01]  /*1d60*/  PRMT R23, RZ, 0x7610, R23 ;  /* 0x00007610ff177816 */ /* 0x000fe20000000017 */
[----:B------:R-:W-:Y:S06]  /*1d70*/  BRA `(.L_x_22975) ;  /* 0x00000000003c7947 */ /* 0x000fec0003800000 */
.L_x_23000:
        /* <DEDUP_REMOVED lines=8> */
.L_x_23003:
[----:B------:R-:W-:Y:S05]  /*1e00*/  BSYNC.RECONVERGENT B0 ;  /* 0x0000000000007941 */ /* 0x000fea0003800200 */
.L_x_23002:
[----:B------:R-:W0:Y:S02]  /*1e10*/  F2I.S64.TRUNC R4, R4 ;  /* 0x0000000400047311 */ /* 0x000e24000020d900 */
[----:B0-----:R-:W-:Y:S01]  /*1e20*/  PRMT R23, R4, 0x7610, R23 ;  /* 0x0000761004177816 */ /* 0x001fe20000000017 */
[----:B------:R-:W-:Y:S06]  /*1e30*/  BRA `(.L_x_22975) ;  /* 0x00000000000c7947 */ /* 0x000fec0003800000 */
.L_x_22999:
[----:B------:R0:W5:Y:S01]  /*1e40*/  LDG.E.U8 R23, desc[UR36][R6.64] ;  /* 0x0000002406177981 */ /* 0x000162000c1e1100 */
[----:B------:R-:W-:Y:S05]  /*1e50*/  BRA `(.L_x_22975) ;  /* 0x0000000000047947 */ /* 0x000fea0003800000 */
.L_x_22998:
[----:B------:R0:W5:Y:S02]  /*1e60*/  LDG.E.U8 R23, desc[UR36][R6.64] ;  /* 0x0000002406177981 */ /* 0x000164000c1e1100 */
.L_x_22975:
[----:B------:R-:W-:-:S07]  /*1e70*/  VIADD R27, R25, 0x80 ;  /* 0x00000080191b7836 */ /* 0x000fce0000000000 */
.L_x_22935:
[----:B------:R-:W-:Y:S05]  /*1e80*/  BSYNC.RECONVERGENT B6 ;  /* 0x0000000000067941 */ /* 0x000fea0003800200 */
.L_x_22934:
[----:B------:R-:W-:Y:S01]  /*1e90*/  ISETP.GE.AND P0, PT, R27, R16, PT ;  /* 0x000000101b00720c */ /* 0x000fe20003f06270 */
[----:B------:R-:W-:Y:S01]  /*1ea0*/  BSSY.RECONVERGENT B6, `(.L_x_23004) ;  /* 0x00001de000067945 */ /* 0x000fe20003800200 */
[----:B------:R-:W-:Y:S02]  /*1eb0*/  PRMT R26, RZ, 0x7610, R26 ;  /* 0x00007610ff1a7816 */ /* 0x000fe4000000001a */
[----:B------:R-:W-:-:S09]  /*1ec0*/  PRMT R22, RZ, 0x7610, R22 ;  /* 0x00007610ff167816 */ /* 0x000fd20000000016 */
        /* <DEDUP_REMOVED lines=20> */
.L_x_23009:
[----:B------:R3:W5:Y:S01]  /*2010*/  LDG.E.U8 R26, desc[UR36][R6.64] ;  /* 0x00000024061a7981 */ /* 0x000762000c1e1100 */
[----:B------:R-:W-:Y:S05]  /*2020*/  BRA `(.L_x_23011) ;  /* 0x0000000c00607947 */ /* 0x000fea0003800000 */
.L_x_23008:
        /* <DEDUP_REMOVED lines=8> */
.L_x_23013:
[----:B------:R0:W5:Y:S01]  /*20b0*/  LDG.E.U8 R26, desc[UR36][R6.64] ;  /* 0x00000024061a7981 */ /* 0x000162000c1e1100 */
[----:B------:R-:W-:Y:S05]  /*20c0*/  BRA `(.L_x_23011) ;  /* 0x0000000c00387947 */ /* 0x000fea0003800000 */
.L_x_23012:
[----:B------:R0:W5:Y:S01]  /*20d0*/  LDG.E.U16 R26, desc[UR36][R6.64] ;  /* 0x00000024061a7981 */ /* 0x000162000c1e1500 */
[----:B------:R-:W-:Y:S05]  /*20e0*/  BRA `(.L_x_23011) ;  /* 0x0000000c00307947 */ /* 0x000fea0003800000 */
.L_x_23007:
        /* <DEDUP_REMOVED lines=10> */
.L_x_23015:
[----:B------:R-:W2:Y:S02]  /*2190*/  LDG.E.U16 R4, desc[UR36][R6.64] ;  /* 0x0000002406047981 */ /* 0x000ea4000c1e1500 */
[----:B--2---:R-:W-:-:S06]  /*21a0*/  HADD2.F32 R4, -RZ, R4.H0_H0 ;  /* 0x20000004ff047230 */ /* 0x004fcc0000004100 */
[----:B------:R-:W0:Y:S02]  /*21b0*/  F2I.S64.TRUNC R4, R4 ;  /* 0x0000000400047311 */ /* 0x000e24000020d900 */
[----:B0-----:R-:W-:Y:S01]  /*21c0*/  PRMT R26, R4, 0x7610, R26 ;  /* 0x00007610041a7816 */ /* 0x001fe2000000001a */
[----:B------:R-:W-:Y:S06]  /*21d0*/  BRA `(.L_x_23011) ;  /* 0x0000000800f47947 */ /* 0x000fec0003800000 */
.L_x_23014:
        /* <DEDUP_REMOVED lines=10> */
.L_x_23017:
[----:B------:R-:W2:Y:S02]  /*2280*/  LDG.E.U16 R6, desc[UR36][R6.64] ;  /* 0x0000002406067981 */ /* 0x000ea4000c1e1500 */
[----:B--2---:R-:W-:-:S06]  /*2290*/  HADD2.F32 R4, -RZ, R6.H0_H0 ;  /* 0x20000006ff047230 */ /* 0x004fcc0000004100 */
[----:B------:R-:W0:Y:S02]  /*22a0*/  F2I.S64.TRUNC R4, R4 ;  /* 0x0000000400047311 */ /* 0x000e24000020d900 */
[----:B0-----:R-:W-:Y:S01]  /*22b0*/  PRMT R26, R4, 0x7610, R26 ;  /* 0x00007610041a7816 */ /* 0x001fe2000000001a */
[----:B------:R-:W-:Y:S06]  /*22c0*/  BRA `(.L_x_23011) ;  /* 0x0000000800b87947 */ /* 0x000fec0003800000 */
.L_x_23016:
[----:B------:R-:W2:Y:S02]  /*22d0*/  LDG.E.64 R4, desc[UR36][R6.64] ;  /* 0x0000002406047981 */ /* 0x000ea4000c1e1b00 */
[----:B--2---:R-:W0:Y:S02]  /*22e0*/  F2I.S64.F64.TRUNC R4, R4 ;  /* 0x0000000400047311 */ /* 0x004e24000030d900 */
[----:B0-----:R-:W-:Y:S01]  /*22f0*/  PRMT R26, R4, 0x7610, R26 ;  /* 0x00007610041a7816 */ /* 0x001fe2000000001a */
[----:B------:R-:W-:Y:S06]  /*2300*/  BRA `(.L_x_23011) ;  /* 0x0000000800a87947 */ /* 0x000fec0003800000 */
.L_x_23006:
        /* <DEDUP_REMOVED lines=12> */
.L_x_23020:
[----:B------:R-:W2:Y:S02]  /*23d0*/  LDG.E.64 R6, desc[UR36][R6.64] ;  /* 0x0000002406067981 */ /* 0x000ea4000c1e1b00 */
[----:B--2---:R-:W0:Y:S02]  /*23e0*/  F2I.S64.F64.TRUNC R4, R6 ;  /* 0x0000000600047311 */ /* 0x004e24000030d900 */
[----:B0-----:R-:W-:Y:S01]  /*23f0*/  PRMT R26, R4, 0x7610, R26 ;  /* 0x00007610041a7816 */ /* 0x001fe2000000001a */
[----:B------:R-:W-:Y:S06]  /*2400*/  BRA `(.L_x_23011) ;  /* 0x0000000800687947 */ /* 0x000fec0003800000 */
.L_x_23019:
        /* <DEDUP_REMOVED lines=27> */
.L_x_23022:
        /* <DEDUP_REMOVED lines=12> */
[----:B------:R-:W0:Y:S02]  /*2680*/  F2I.S64.TRUNC R4, R0 ;  /* 0x0000000000047311 */ /* 0x000e24000020d900 */
[----:B0-----:R-:W-:Y:S01]  /*2690*/  PRMT R26, R4, 0x7610, R26 ;  /* 0x00007610041a7816 */ /* 0x001fe2000000001a */
[----:B------:R-:W-:Y:S06]  /*26a0*/  BRA `(.L_x_23011) ;  /* 0x0000000400c07947 */ /* 0x000fec0003800000 */
.L_x_23021:
[----:B------:R-:W2:Y:S02]  /*26b0*/  LDG.E.U16 R4, desc[UR36][R6.64] ;  /* 0x0000002406047981 */ /* 0x000ea4000c1e1500 */
[----:B--2---:R-:W-:-:S06]  /*26c0*/  IMAD.U32 R4, R4, 0x10000, RZ ;  /* 0x0001000004047824 */ /* 0x004fcc00078e00ff */
[----:B------:R-:W0:Y:S02]  /*26d0*/  F2I.S64.TRUNC R4, R4 ;  /* 0x0000000400047311 */ /* 0x000e24000020d900 */
[----:B0-----:R-:W-:Y:S01]  /*26e0*/  PRMT R26, R4, 0x7610, R26 ;  /* 0x00007610041a7816 */ /* 0x001fe2000000001a */
[----:B------:R-:W-:Y:S06]  /*26f0*/  BRA `(.L_x_23011) ;  /* 0x0000000400ac7947 */ /* 0x000fec0003800000 */
.L_x_23018:
        /* <DEDUP_REMOVED lines=10> */
.L_x_23025:
        /* <DEDUP_REMOVED lines=21> */
.L_x_23029:
[----:B------:R-:W-:Y:S05]  /*28f0*/  BSYNC.RECONVERGENT B1 ;  /* 0x0000000000017941 */ /* 0x000fea0003800200 */
.L_x_23028:
[----:B------:R-:W-:Y:S01]  /*2900*/  IMAD.SHL.U32 R0, R0, 0x100000, RZ ;  /* 0x0010000000007824 */ /* 0x000fe200078e00ff */
[----:B------:R-:W-:-:S04]  /*2910*/  LEA R3, R3, 0x3b800000, 0x17 ;  /* 0x3b80000003037811 */ /* 0x000fc800078eb8ff */
[----:B------:R-:W-:-:S07]  /*2920*/  LOP3.LUT R4, R3, R0, R7, 0xfe, !PT ;  /* 0x0000000003047212 */ /* 0x000fce00078efe07 */
.L_x_23027:
[----:B------:R-:W-:Y:S05]  /*2930*/  BSYNC.RECONVERGENT B0 ;  /* 0x0000000000007941 */ /* 0x000fea0003800200 */
.L_x_23026:
[----:B------:R-:W0:Y:S02]  /*2940*/  F2I.S64.TRUNC R4, R4 ;  /* 0x0000000400047311 */ /* 0x000e24000020d900 */
[----:B0-----:R-:W-:Y:S01]  /*2950*/  PRMT R26, R4, 0x7610, R26 ;  /* 0x00007610041a7816 */ /* 0x001fe2000000001a */
[----:B------:R-:W-:Y:S06]  /*2960*/  BRA `(.L_x_23011) ;  /* 0x0000000400107947 */ /* 0x000fec0003800000 */
.L_x_23024:
        /* <DEDUP_REMOVED lines=21> */
.L_x_23033:
[----:B------:R-:W-:Y:S05]  /*2ac0*/  BSYNC.RECONVERGENT B1 ;  /* 0x0000000000017941 */ /* 0x000fea0003800200 */
.L_x_23032:
[----:B------:R-:W-:Y:S01]  /*2ad0*/  IMAD.SHL.U32 R0, R0, 0x200000, RZ ;  /* 0x0020000000007824 */ /* 0x000fe200078e00ff */
[----:B------:R-:W-:-:S04]  /*2ae0*/  LEA R3, R3, 0x37800000, 0x17 ;  /* 0x3780000003037811 */ /* 0x000fc800078eb8ff */
[----:B------:R-:W-:-:S07]  /*2af0*/  LOP3.LUT R4, R3, R0, R7, 0xfe, !PT ;  /* 0x0000000003047212 */ /* 0x000fce00078efe07 */
.L_x_23031:
[----:B------:R-:W-:Y:S05]  /*2b00*/  BSYNC.RECONVERGENT B0 ;  /* 0x0000000000007941 */ /* 0x000fea0003800200 */
.L_x_23030:
[----:B------:R-:W0:Y:S02]  /*2b10*/  F2I.S64.TRUNC R4, R4 ;  /* 0x0000000400047311 */ /* 0x000e24000020d900 */
[----:B0-----:R-:W-:Y:S01]  /*2b20*/  PRMT R26, R4, 0x7610, R26 ;  /* 0x00007610041a7816 */ /* 0x001fe2000000001a */
[----:B------:R-:W-:Y:S06]  /*2b30*/  BRA `(.L_x_23011) ;  /* 0x00000000009c7947 */ /* 0x000fec0003800000 */
.L_x_23023:
        /* <DEDUP_REMOVED lines=14> */
.L_x_23037:
[----:B------:R-:W-:Y:S05]  /*2c20*/  BSYNC.RECONVERGENT B0 ;  /* 0x0000000000007941 */ /* 0x000fea0003800200 */
.L_x_23036:
[----:B------:R-:W0:Y:S02]  /*2c30*/  F2I.S64.TRUNC R4, R4 ;  /* 0x0000000400047311 */ /* 0x000e24000020d900 */
[----:B0-----:R-:W-:Y:S01]  /*2c40*/  PRMT R26, R4, 0x7610, R26 ;  /* 0x00007610041a7816 */ /* 0x001fe2000000001a */
[----:B------:R-:W-:Y:S06]  /*2c50*/  BRA `(.L_x_23011) ;  /* 0x0000000000547947 */ /* 0x000fec0003800000 */
.L_x_23010:
        /* <DEDUP_REMOVED lines=16> */
.L_x_23038:
[----:B------:R-:W-:Y:S01]  /*2d60*/  PRMT R26, RZ, 0x7610, R26 ;  /* 0x00007610ff1a7816 */ /* 0x000fe2000000001a */
[----:B------:R-:W-:Y:S06]  /*2d70*/  BRA `(.L_x_23011) ;  /* 0x00000000000c7947 */ /* 0x000fec0003800000 */
.L_x_23035:
[----:B------:R0:W5:Y:S01]  /*2d80*/  LDG.E.U8 R26, desc[UR36][R6.64] ;  /* 0x00000024061a7981 */ /* 0x000162000c1e1100 */
[----:B------:R-:W-:Y:S05]  /*2d90*/  BRA `(.L_x_23011) ;  /* 0x0000000000047947 */ /* 0x000fea0003800000 */
.L_x_23034:
[----:B------:R1:W5:Y:S02]  /*2da0*/  LDG.E.U8 R26, desc[UR36][R6.64] ;  /* 0x00000024061a7981 */ /* 0x000364000c1e1100 */
.L_x_23011:
        /* <DEDUP_REMOVED lines=18> */
.L_x_23042:
[----:B------:R4:W5:Y:S01]  /*2ed0*/  LDG.E.U8 R22, desc[UR36][R6.64] ;  /* 0x0000002406167981 */ /* 0x000962000c1e1100 */
[----:B------:R-:W-:Y:S05]  /*2ee0*/  BRA `(.L_x_23044) ;  /* 0x0000000c00607947 */ /* 0x000fea0003800000 */
.L_x_23041:
        /* <DEDUP_REMOVED lines=8> */
.L_x_23046:
[----:B------:R0:W5:Y:S01]  /*2f70*/  LDG.E.U8 R22, desc[UR36][R6.64] ;  /* 0x0000002406167981 */ /* 0x000162000c1e1100 */
[----:B------:R-:W-:Y:S05]  /*2f80*/  BRA `(.L_x_23044) ;  /* 0x0000000c00387947 */ /* 0x000fea0003800000 */
.L_x_23045:
[----:B------:R0:W5:Y:S01]  /*2f90*/  LDG.E.U16 R22, desc[UR36][R6.64] ;  /* 0x0000002406167981 */ /* 0x000162000c1e1500 */
[----:B------:R-:W-:Y:S05]  /*2fa0*/  BRA `(.L_x_23044) ;  /* 0x0000000c00307947 */ /* 0x000fea0003800000 */
.L_x_23040:
        /* <DEDUP_REMOVED lines=10> */
.L_x_23048:
[----:B------:R-:W2:Y:S02]  /*3050*/  LDG.E.U16 R4, desc[UR36][R6.64] ;  /* 0x0000002406047981 */ /* 0x000ea4000c1e1500 */
[----:B--2---:R-:W-:-:S06]  /*3060*/  HADD2.F32 R4, -RZ, R4.H0_H0 ;  /* 0x20000004ff047230 */ /* 0x004fcc0000004100 */
[----:B------:R-:W0:Y:S02]  /*3070*/  F2I.S64.TRUNC R4, R4 ;  /* 0x0000000400047311 */ /* 0x000e24000020d900 */
[----:B0-----:R-:W-:Y:S01]  /*3080*/  PRMT R22, R4, 0x7610, R22 ;  /* 0x0000761004167816 */ /* 0x001fe20000000016 */
[----:B------:R-:W-:Y:S06]  /*3090*/  BRA `(.L_x_23044) ;  /* 0x0000000800f47947 */ /* 0x000fec0003800000 */
.L_x_23047:
        /* <DEDUP_REMOVED lines=10> */
.L_x_23050:
[----:B------:R-:W2:Y:S02]  /*3140*/  LDG.E.U16 R6, desc[UR36][R6.64] ;  /* 0x0000002406067981 */ /* 0x000ea4000c1e1500 */
[----:B--2---:R-:W-:-:S06]  /*3150*/  HADD2.F32 R4, -RZ, R6.H0_H0 ;  /* 0x20000006ff047230 */ /* 0x004fcc0000004100 */
[----:B------:R-:W0:Y:S02]  /*3160*/  F2I.S64.TRUNC R4, R4 ;  /* 0x0000000400047311 */ /* 0x000e24000020d900 */
[----:B0-----:R-:W-:Y:S01]  /*3170*/  PRMT R22, R4, 0x7610, R22 ;  /* 0x0000761004167816 */ /* 0x001fe20000000016 */
[----:B------:R-:W-:Y:S06]  /*3180*/  BRA `(.L_x_23044) ;  /* 0x0000000800b87947 */ /* 0x000fec0003800000 */
.L_x_23049:
[----:B------:R-:W2:Y:S02]  /*3190*/  LDG.E.64 R4, desc[UR36][R6.64] ;  /* 0x0000002406047981 */ /* 0x000ea4000c1e1b00 */
[----:B--2---:R-:W0:Y:S02]  /*31a0*/  F2I.S64.F64.TRUNC R4, R4 ;  /* 0x0000000400047311 */ /* 0x004e24000030d900 */
[----:B0-----:R-:W-:Y:S01]  /*31b0*/  PRMT R22, R4, 0x7610, R22 ;  /* 0x0000761004167816 */ /* 0x001fe20000000016 */
[----:B------:R-:W-:Y:S06]  /*31c0*/  BRA `(.L_x_23044) ;  /* 0x0000000800a87947 */ /* 0x000fec0003800000 */
.L_x_23039:
        /* <DEDUP_REMOVED lines=12> */
.L_x_23053:
[----:B------:R-:W2:Y:S02]  /*3290*/  LDG.E.64 R6, desc[UR36][R6.64] ;  /* 0x0000002406067981 */ /* 0x000ea4000c1e1b00 */
[----:B--2---:R-:W0:Y:S02]  /*32a0*/  F2I.S64.F64.TRUNC R4, R6 ;  /* 0x0000000600047311 */ /* 0x004e24000030d900 */
[----:B0-----:R-:W-:Y:S01]  /*32b0*/  PRMT R22, R4, 0x7610, R22 ;  /* 0x0000761004167816 */ /* 0x001fe20000000016 */
[----:B------:R-:W-:Y:S06]  /*32c0*/  BRA `(.L_x_23044) ;  /* 0x0000000800687947 */ /* 0x000fec0003800000 */
.L_x_23052:
        /* <DEDUP_REMOVED lines=27> */
.L_x_23055:
        /* <DEDUP_REMOVED lines=15> */
.L_x_23054:
[----:B------:R-:W2:Y:S02]  /*3570*/  LDG.E.U16 R4, desc[UR36][R6.64] ;  /* 0x0000002406047981 */ /* 0x000ea4000c1e1500 */
[----:B--2---:R-:W-:-:S06]  /*3580*/  IMAD.U32 R4, R4, 0x10000, RZ ;  /* 0x0001000004047824 */ /* 0x004fcc00078e00ff */
[----:B------:R-:W0:Y:S02]  /*3590*/  F2I.S64.TRUNC R4, R4 ;  /* 0x0000000400047311 */ /* 0x000e24000020d900 */
[----:B0-----:R-:W-:Y:S01]  /*35a0*/  PRMT R22, R4, 0x7610, R22 ;  /* 0x0000761004167816 */ /* 0x001fe20000000016 */
[----:B------:R-:W-:Y:S06]  /*35b0*/  BRA `(.L_x_23044) ;  /* 0x0000000400ac7947 */ /* 0x000fec0003800000 */
.L_x_23051:
        /* <DEDUP_REMOVED lines=10> */
.L_x_23058:
        /* <DEDUP_REMOVED lines=21> */
.L_x_23062:
[----:B------:R-:W-:Y:S05]  /*37b0*/  BSYNC.RECONVERGENT B1 ;  /* 0x0000000000017941 */ /* 0x000fea0003800200 */
.L_x_23061:
[----:B------:R-:W-:Y:S01]  /*37c0*/  IMAD.SHL.U32 R0, R0, 0x100000, RZ ;  /* 0x0010000000007824 */ /* 0x000fe200078e00ff */
[----:B------:R-:W-:-:S04]  /*37d0*/  LEA R3, R3, 0x3b800000, 0x17 ;  /* 0x3b80000003037811 */ /* 0x000fc800078eb8ff */
[----:B------:R-:W-:-:S07]  /*37e0*/  LOP3.LUT R4, R3, R0, R7, 0xfe, !PT ;  /* 0x0000000003047212 */ /* 0x000fce00078efe07 */
.L_x_23060:
[----:B------:R-:W-:Y:S05]  /*37f0*/  BSYNC.RECONVERGENT B0 ;  /* 0x0000000000007941 */ /* 0x000fea0003800200 */
.L_x_23059:
[----:B------:R-:W0:Y:S02]  /*3800*/  F2I.S64.TRUNC R4, R4 ;  /* 0x0000000400047311 */ /* 0x000e24000020d900 */
[----:B0-----:R-:W-:Y:S01]  /*3810*/  PRMT R22, R4, 0x7610, R22 ;  /* 0x0000761004167816 */ /* 0x001fe20000000016 */
[----:B------:R-:W-:Y:S06]  /*3820*/  BRA `(.L_x_23044) ;  /* 0x0000000400107947 */ /* 0x000fec0003800000 */
.L_x_23057:
        /* <DEDUP_REMOVED lines=21> */
.L_x_23066:
[----:B------:R-:W-:Y:S05]  /*3980*/  BSYNC.RECONVERGENT B1 ;  /* 0x0000000000017941 */ /* 0x000fea0003800200 */
.L_x_23065:
[----:B------:R-:W-:Y:S01]  /*3990*/  IMAD.SHL.U32 R0, R0, 0x200000, RZ ;  /* 0x0020000000007824 */ /* 0x000fe200078e00ff */
[----:B------:R-:W-:-:S04]  /*39a0*/  LEA R3, R3, 0x37800000, 0x17 ;  /* 0x3780000003037811 */ /* 0x000fc800078eb8ff */
[----:B------:R-:W-:-:S07]  /*39b0*/  LOP3.LUT R4, R3, R0, R7, 0xfe, !PT ;  /* 0x0000000003047212 */ /* 0x000fce00078efe07 */
.L_x_23064:
[----:B------:R-:W-:Y:S05]  /*39c0*/  BSYNC.RECONVERGENT B0 ;  /* 0x0000000000007941 */ /* 0x000fea0003800200 */
.L_x_23063:
[----:B------:R-:W0:Y:S02]  /*39d0*/  F2I.S64.TRUNC R4, R4 ;  /* 0x0000000400047311 */ /* 0x000e24000020d900 */
[----:B0-----:R-:W-:Y:S01]  /*39e0*/  PRMT R22, R4, 0x7610, R22 ;  /* 0x0000761004167816 */ /* 0x001fe20000000016 */
[----:B------:R-:W-:Y:S06]  /*39f0*/  BRA `(.L_x_23044) ;  /* 0x00000000009c7947 */ /* 0x000fec0003800000 */
.L_x_23056:
        /* <DEDUP_REMOVED lines=14> */
.L_x_23070:
[----:B------:R-:W-:Y:S05]  /*3ae0*/  BSYNC.RECONVERGENT B0 ;  /* 0x0000000000007941 */ /* 0x000fea0003800200 */
.L_x_23069:
[----:B------:R-:W0:Y:S02]  /*3af0*/  F2I.S64.TRUNC R4, R4 ;  /* 0x0000000400047311 */ /* 0x000e24000020d900 */
[----:B0-----:R-:W-:Y:S01]  /*3b00*/  PRMT R22, R4, 0x7610, R22 ;  /* 0x0000761004167816 */ /* 0x001fe20000000016 */
[----:B------:R-:W-:Y:S06]  /*3b10*/  BRA `(.L_x_23044) ;  /* 0x0000000000547947 */ /* 0x000fec0003800000 */
.L_x_23043:
        /* <DEDUP_REMOVED lines=16> */
.L_x_23071:
[----:B------:R-:W-:Y:S01]  /*3c20*/  PRMT R22, RZ, 0x7610, R22 ;  /* 0x00007610ff167816 */ /* 0x000fe20000000016 */
[----:B------:R-:W-:Y:S06]  /*3c30*/  BRA `(.L_x_23044) ;  /* 0x00000000000c7947 */ /* 0x000fec0003800000 */
.L_x_23068:
[----:B------:R1:W5:Y:S01]  /*3c40*/  LDG.E.U8 R22, desc[UR36][R6.64] ;  /* 0x0000002406167981 */ /* 0x000362000c1e1100 */
[----:B------:R-:W-:Y:S05]  /*3c50*/  BRA `(.L_x_23044) ;  /* 0x0000000000047947 */ /* 0x000fea0003800000 */
.L_x_23067:
[----:B------:R2:W5:Y:S02]  /*3c60*/  LDG.E.U8 R22, desc[UR36][R6.64] ;  /* 0x0000002406167981 */ /* 0x000564000c1e1100 */
.L_x_23044:
[----:B------:R-:W-:-:S07]  /*3c70*/  VIADD R27, R27, 0x80 ;  /* 0x000000801b1b7836 */ /* 0x000fce0000000000 */
.L_x_23005:
[----:B------:R-:W-:Y:S05]  /*3c80*/  BSYNC.RECONVERGENT B6 ;  /* 0x0000000000067941 */ /* 0x000fea0003800200 */
.L_x_23004:
        /* <DEDUP_REMOVED lines=24> */
.L_x_23077:
[----:B------:R3:W5:Y:S01]  /*3e10*/  LDG.E.U8 R17, desc[UR36][R6.64] ;  /* 0x0000002406117981 */ /* 0x000762000c1e1100 */
[----:B------:R-:W-:Y:S05]  /*3e20*/  BRA `(.L_x_23079) ;  /* 0x0000000c00607947 */ /* 0x000fea0003800000 */
.L_x_23076:
        /* <DEDUP_REMOVED lines=8> */
.L_x_23081:
[----:B------:R0:W5:Y:S01]  /*3eb0*/  LDG.E.U8 R17, desc[UR36][R6.64] ;  /* 0x0000002406117981 */ /* 0x000162000c1e1100 */
[----:B------:R-:W-:Y:S05]  /*3ec0*/  BRA `(.L_x_23079) ;  /* 0x0000000c00387947 */ /* 0x000fea0003800000 */
.L_x_23080:
[----:B------:R0:W5:Y:S01]  /*3ed0*/  LDG.E.U16 R17, desc[UR36][R6.64] ;  /* 0x0000002406117981 */ /* 0x000162000c1e1500 */
[----:B------:R-:W-:Y:S05]  /*3ee0*/  BRA `(.L_x_23079) ;  /* 0x0000000c00307947 */ /* 0x000fea0003800000 */
.L_x_23075:
        /* <DEDUP_REMOVED lines=10> */
.L_x_23083:
[----:B------:R-:W2:Y:S02]  /*3f90*/  LDG.E.U16 R4, desc[UR36][R6.64] ;  /* 0x0000002406047981 */ /* 0x000ea4000c1e1500 */
[----:B--2---:R-:W-:-:S06]  /*3fa0*/  HADD2.F32 R4, -RZ, R4.H0_H0 ;  /* 0x20000004ff047230 */ /* 0x004fcc0000004100 */
[----:B------:R-:W0:Y:S02]  /*3fb0*/  F2I.S64.TRUNC R4, R4 ;  /* 0x0000000400047311 */ /* 0x000e24000020d900 */
[----:B0-----:R-:W-:Y:S01]  /*3fc0*/  PRMT R17, R4, 0x7610, R17 ;  /* 0x0000761004117816 */ /* 0x001fe20000000011 */
[----:B------:R-:W-:Y:S06]  /*3fd0*/  BRA `(.L_x_23079) ;  /* 0x0000000800f47947 */ /* 0x000fec0003800000 */
.L_x_23082:
        /* <DEDUP_REMOVED lines=10> */
.L_x_23085:
[----:B------:R-:W2:Y:S02]  /*4080*/  LDG.E.U16 R6, desc[UR36][R6.64] ;  /* 0x0000002406067981 */ /* 0x000ea4000c1e1500 */
[----:B--2---:R-:W-:-:S06]  /*4090*/  HADD2.F32 R4, -RZ, R6.H0_H0 ;  /* 0x20000006ff047230 */ /* 0x004fcc0000004100 */
[----:B------:R-:W0:Y:S02]  /*40a0*/  F2I.S64.TRUNC R4, R4 ;  /* 0x0000000400047311 */ /* 0x000e24000020d900 */
[----:B0-----:R-:W-:Y:S01]  /*40b0*/  PRMT R17, R4, 0x7610, R17 ;  /* 0x0000761004117816 */ /* 0x001fe20000000011 */
[----:B------:R-:W-:Y:S06]  /*40c0*/  BRA `(.L_x_23079) ;  /* 0x0000000800b87947 */ /* 0x000fec0003800000 */
.L_x_23084:
[----:B------:R-:W2:Y:S02]  /*40d0*/  LDG.E.64 R4, desc[UR36][R6.64] ;  /* 0x0000002406047981 */ /* 0x000ea4000c1e1b00 */
[----:B--2---:R-:W0:Y:S02]  /*40e0*/  F2I.S64.F64.TRUNC R4, R4 ;  /* 0x0000000400047311 */ /* 0x004e24000030d900 */
[----:B0-----:R-:W-:Y:S01]  /*40f0*/  PRMT R17, R4, 0x7610, R17 ;  /* 0x0000761004117816 */ /* 0x001fe20000000011 */
[----:B------:R-:W-:Y:S06]  /*4100*/  BRA `(.L_x_23079) ;  /* 0x0000000800a87947 */ /* 0x000fec0003800000 */
.L_x_23074:
        /* <DEDUP_REMOVED lines=12> */
.L_x_23088:
[----:B------:R-:W2:Y:S02]  /*41d0*/  LDG.E.64 R6, desc[UR36][R6.64] ;  /* 0x0000002406067981 */ /* 0x000ea4000c1e1b00 */
[----:B--2---:R-:W0:Y:S02]  /*41e0*/  F2I.S64.F64.TRUNC R4, R6 ;  /* 0x0000000600047311 */ /* 0x004e24000030d900 */
[----:B0-----:R-:W-:Y:S01]  /*41f0*/  PRMT R17, R4, 0x7610, R17 ;  /* 0x0000761004117816 */ /* 0x001fe20000000011 */
[----:B------:R-:W-:Y:S06]  /*4200*/  BRA `(.L_x_23079) ;  /* 0x0000000800687947 */ /* 0x000fec0003800000 */
.L_x_23087:
        /* <DEDUP_REMOVED lines=27> */
.L_x_23090:
        /* <DEDUP_REMOVED lines=15> */
.L_x_23089:
[----:B------:R-:W2:Y:S02]  /*44b0*/  LDG.E.U16 R4, desc[UR36][R6.64] ;  /* 0x0000002406047981 */ /* 0x000ea4000c1e1500 */
[----:B--2---:R-:W-:-:S06]  /*44c0*/  IMAD.U32 R4, R4, 0x10000, RZ ;  /* 0x0001000004047824 */ /* 0x004fcc00078e00ff */
[----:B------:R-:W0:Y:S02]  /*44d0*/  F2I.S64.TRUNC R4, R4 ;  /* 0x0000000400047311 */ /* 0x000e24000020d900 */
[----:B0-----:R-:W-:Y:S01]  /*44e0*/  PRMT R17, R4, 0x7610, R17 ;  /* 0x0000761004117816 */ /* 0x001fe20000000011 */
[----:B------:R-:W-:Y:S06]  /*44f0*/  BRA `(.L_x_23079) ;  /* 0x0000000400ac7947 */ /* 0x000fec0003800000 */
.L_x_23086:
        /* <DEDUP_REMOVED lines=10> */
.L_x_23093:
        /* <DEDUP_REMOVED lines=21> */
.L_x_23097:
[----:B------:R-:W-:Y:S05]  /*46f0*/  BSYNC.RECONVERGENT B1 ;  /* 0x0000000000017941 */ /* 0x000fea0003800200 */
.L_x_23096:
[----:B------:R-:W-:Y:S01]  /*4700*/  IMAD.SHL.U32 R0, R0, 0x100000, RZ ;  /* 0x0010000000007824 */ /* 0x000fe200078e00ff */
[----:B------:R-:W-:-:S04]  /*4710*/  LEA R3, R3, 0x3b800000, 0x17 ;  /* 0x3b80000003037811 */ /* 0x000fc800078eb8ff */
[----:B------:R-:W-:-:S07]  /*4720*/  LOP3.LUT R4, R3, R0, R7, 0xfe, !PT ;  /* 0x0000000003047212 */ /* 0x000fce00078efe07 */
.L_x_23095:
[----:B------:R-:W-:Y:S05]  /*4730*/  BSYNC.RECONVERGENT B0 ;  /* 0x0000000000007941 */ /* 0x000fea0003800200 */
.L_x_23094:
[----:B------:R-:W0:Y:S02]  /*4740*/  F2I.S64.TRUNC R4, R4 ;  /* 0x0000000400047311 */ /* 0x000e24000020d900 */
[----:B0-----:R-:W-:Y:S01]  /*4750*/  PRMT R17, R4, 0x7610, R17 ;  /* 0x0000761004117816 */ /* 0x001fe20000000011 */
[----:B------:R-:W-:Y:S06]  /*4760*/  BRA `(.L_x_23079) ;  /* 0x0000000400107947 */ /* 0x000fec0003800000 */
.L_x_23092:
        /* <DEDUP_REMOVED lines=21> */
.L_x_23101:
[----:B------:R-:W-:Y:S05]  /*48c0*/  BSYNC.RECONVERGENT B1 ;  /* 0x0000000000017941 */ /* 0x000fea0003800200 */
.L_x_23100:
[----:B------:R-:W-:Y:S01]  /*48d0*/  IMAD.SHL.U32 R0, R0, 0x200000, RZ ;  /* 0x0020000000007824 */ /* 0x000fe200078e00ff */
[----:B------:R-:W-:-:S04]  /*48e0*/  LEA R3, R3, 0x37800000, 0x17 ;  /* 0x3780000003037811 */ /* 0x000fc800078eb8ff */
[----:B------:R-:W-:-:S07]  /*48f0*/  LOP3.LUT R4, R3, R0, R7, 0xfe, !PT ;  /* 0x0000000003047212 */ /* 0x000fce00078efe07 */
.L_x_23099:
[----:B------:R-:W-:Y:S05]  /*4900*/  BSYNC.RECONVERGENT B0 ;  /* 0x0000000000007941 */ /* 0x000fea0003800200 */
.L_x_23098:
[----:B------:R-:W0:Y:S02]  /*4910*/  F2I.S64.TRUNC R4, R4 ;  /* 0x0000000400047311 */ /* 0x000e24000020d900 */
[----:B0-----:R-:W-:Y:S01]  /*4920*/  PRMT R17, R4, 0x7610, R17 ;  /* 0x0000761004117816 */ /* 0x001fe20000000011 */
[----:B------:R-:W-:Y:S06]  /*4930*/  BRA `(.L_x_23079) ;  /* 0x00000000009c7947 */ /* 0x000fec0003800000 */
.L_x_23091:
        /* <DEDUP_REMOVED lines=14> */
.L_x_23105:
[----:B------:R-:W-:Y:S05]  /*4a20*/  BSYNC.RECONVERGENT B0 ;  /* 0x0000000000007941 */ /* 0x000fea0003800200 */
.L_x_23104:
[----:B------:R-:W0:Y:S02]  /*4a30*/  F2I.S64.TRUNC R4, R4 ;  /* 0x0000000400047311 */ /* 0x000e24000020d900 */
[----:B0-----:R-:W-:Y:S01]  /*4a40*/  PRMT R17, R4, 0x7610, R17 ;  /* 0x0000761004117816 */ /* 0x001fe20000000011 */
[----:B------:R-:W-:Y:S06]  /*4a50*/  BRA `(.L_x_23079) ;  /* 0x0000000000547947 */ /* 0x000fec0003800000 */
.L_x_23078:
        /* <DEDUP_REMOVED lines=16> */
.L_x_23106:
[----:B------:R-:W-:Y:S01]  /*4b60*/  PRMT R17, RZ, 0x7610, R17 ;  /* 0x00007610ff117816 */ /* 0x000fe20000000011 */
[----:B------:R-:W-:Y:S06]  /*4b70*/  BRA `(.L_x_23079) ;  /* 0x00000000000c7947 */ /* 0x000fec0003800000 */
.L_x_23103:
[----:B------:R1:W5:Y:S01]  /*4b80*/  LDG.E.U8 R17, desc[UR36][R6.64] ;  /* 0x0000002406117981 */ /* 0x000362000c1e1100 */
[----:B------:R-:W-:Y:S05]  /*4b90*/  BRA `(.L_x_23079) ;  /* 0x0000000000047947 */ /* 0x000fea0003800000 */
.L_x_23102:
[----:B------:R2:W5:Y:S02]  /*4ba0*/  LDG.E.U8 R17, desc[UR36][R6.64] ;  /* 0x0000002406117981 */ /* 0x000564000c1e1100 */
.L_x_23079:
        /* <DEDUP_REMOVED lines=18> */
.L_x_23110:
[----:B------:R0:W5:Y:S01]  /*4cd0*/  LDG.E.U8 R24, desc[UR36][R6.64] ;  /* 0x0000002406187981 */ /* 0x000162000c1e1100 */
[----:B------:R-:W-:Y:S05]  /*4ce0*/  BRA `(.L_x_23112) ;  /* 0x0000000c00607947 */ /* 0x000fea0003800000 */
.L_x_23109:
        /* <DEDUP_REMOVED lines=8> */
.L_x_23114:
[----:B------:R4:W5:Y:S01]  /*4d70*/  LDG.E.U8 R24, desc[UR36][R6.64] ;  /* 0x0000002406187981 */ /* 0x000962000c1e1100 */
[----:B------:R-:W-:Y:S05]  /*4d80*/  BRA `(.L_x_23112) ;  /* 0x0000000c00387947 */ /* 0x000fea0003800000 */
.L_x_23113:
[----:B------:R3:W5:Y:S01]  /*4d90*/  LDG.E.U16 R24, desc[UR36][R6.64] ;  /* 0x0000002406187981 */ /* 0x000762000c1e1500 */
[----:B------:R-:W-:Y:S05]  /*4da0*/  BRA `(.L_x_23112) ;  /* 0x0000000c00307947 */ /* 0x000fea0003800000 */
.L_x_23108:
        /* <DEDUP_REMOVED lines=10> */
.L_x_23116:
[----:B------:R-:W2:Y:S02]  /*4e50*/  LDG.E.U16 R4, desc[UR36][R6.64] ;  /* 0x0000002406047981 */ /* 0x000ea4000c1e1500 */
[----:B--2---:R-:W-:-:S06]  /*4e60*/  HADD2.F32 R4, -RZ, R4.H0_H0 ;  /* 0x20000004ff047230 */ /* 0x004fcc0000004100 */
[----:B------:R-:W0:Y:S02]  /*4e70*/  F2I.S64.TRUNC R4, R4 ;  /* 0x0000000400047311 */ /* 0x000e24000020d900 */
[----:B0-----:R-:W-:Y:S01]  /*4e80*/  PRMT R24, R4, 0x7610, R24 ;  /* 0x0000761004187816 */ /* 0x001fe20000000018 */
[----:B------:R-:W-:Y:S06]  /*4e90*/  BRA `(.L_x_23112) ;  /* 0x0000000800f47947 */ /* 0x000fec0003800000 */
.L_x_23115:
        /* <DEDUP_REMOVED lines=10> */
.L_x_23118:
[----:B------:R-:W2:Y:S02]  /*4f40*/  LDG.E.U16 R6, desc[UR36][R6.64] ;  /* 0x0000002406067981 */ /* 0x000ea4000c1e1500 */
[----:B--2---:R-:W-:-:S06]  /*4f50*/  HADD2.F32 R4, -RZ, R6.H0_H0 ;  /* 0x20000006ff047230 */ /* 0x004fcc0000004100 */
[----:B------:R-:W0:Y:S02]  /*4f60*/  F2I.S64.TRUNC R4, R4 ;  /* 0x0000000400047311 */ /* 0x000e24000020d900 */
[----:B0-----:R-:W-:Y:S01]  /*4f70*/  PRMT R24, R4, 0x7610, R24 ;  /* 0x0000761004187816 */ /* 0x001fe20000000018 */
[----:B------:R-:W-:Y:S06]  /*4f80*/  BRA `(.L_x_23112) ;  /* 0x0000000800b87947 */ /* 0x000fec0003800000 */
.L_x_23117:
[----:B------:R-:W2:Y:S02]  /*4f90*/  LDG.E.64 R4, desc[UR36][R6.64] ;  /* 0x0000002406047981 */ /* 0x000ea4000c1e1b00 */
[----:B--2---:R-:W0:Y:S02]  /*4fa0*/  F2I.S64.F64.TRUNC R4, R4 ;  /* 0x0000000400047311 */ /* 0x004e24000030d900 */
[----:B0-----:R-:W-:Y:S01]  /*4fb0*/  PRMT R24, R4, 0x7610, R24 ;  /* 0x0000761004187816 */ /* 0x001fe20000000018 */
[----:B------:R-:W-:Y:S06]  /*4fc0*/  BRA `(.L_x_23112) ;  /* 0x0000000800a87947 */ /* 0x000fec0003800000 */
.L_x_23107:
        /* <DEDUP_REMOVED lines=12> */
.L_x_23121:
[----:B------:R-:W2:Y:S02]  /*5090*/  LDG.E.64 R6, desc[UR36][R6.64] ;  /* 0x0000002406067981 */ /* 0x000ea4000c1e1b00 */
[----:B--2---:R-:W0:Y:S02]  /*50a0*/  F2I.S64.F64.TRUNC R4, R6 ;  /* 0x0000000600047311 */ /* 0x004e24000030d900 */
[----:B0-----:R-:W-:Y:S01]  /*50b0*/  PRMT R24, R4, 0x7610, R24 ;  /* 0x0000761004187816 */ /* 0x001fe20000000018 */
[----:B------:R-:W-:Y:S06]  /*50c0*/  BRA `(.L_x_23112) ;  /* 0x0000000800687947 */ /* 0x000fec0003800000 */
.L_x_23120:
        /* <DEDUP_REMOVED lines=27> */
.L_x_23123:
        /* <DEDUP_REMOVED lines=15> */
.L_x_23122:
[----:B------:R-:W2:Y:S02]  /*5370*/  LDG.E.U16 R4, desc[UR36][R6.64] ;  /* 0x0000002406047981 */ /* 0x000ea4000c1e1500 */
[----:B--2---:R-:W-:-:S06]  /*5380*/  IMAD.U32 R4, R4, 0x10000, RZ ;  /* 0x0001000004047824 */ /* 0x004fcc00078e00ff */
[----:B------:R-:W0:Y:S02]  /*5390*/  F2I.S64.TRUNC R4, R4 ;  /* 0x0000000400047311 */ /* 0x000e24000020d900 */
[----:B0-----:R-:W-:Y:S01]  /*53a0*/  PRMT R24, R4, 0x7610, R24 ;  /* 0x0000761004187816 */ /* 0x001fe20000000018 */
[----:B------:R-:W-:Y:S06]  /*53b0*/  BRA `(.L_x_23112) ;  /* 0x0000000400ac7947 */ /* 0x000fec0003800000 */
.L_x_23119:
        /* <DEDUP_REMOVED lines=10> */
.L_x_23126:
        /* <DEDUP_REMOVED lines=21> */
.L_x_23130:
[----:B------:R-:W-:Y:S05]  /*55b0*/  BSYNC.RECONVERGENT B1 ;  /* 0x0000000000017941 */ /* 0x000fea0003800200 */
.L_x_23129:
[----:B------:R-:W-:Y:S01]  /*55c0*/  IMAD.SHL.U32 R0, R0, 0x100000, RZ ;  /* 0x0010000000007824 */ /* 0x000fe200078e00ff */
[----:B------:R-:W-:-:S04]  /*55d0*/  LEA R3, R3, 0x3b800000, 0x17 ;  /* 0x3b80000003037811 */ /* 0x000fc800078eb8ff */
[----:B------:R-:W-:-:S07]  /*55e0*/  LOP3.LUT R4, R3, R0, R7, 0xfe, !PT ;  /* 0x0000000003047212 */ /* 0x000fce00078efe07 */
.L_x_23128:
[----:B------:R-:W-:Y:S05]  /*55f0*/  BSYNC.RECONVERGENT B0 ;  /* 0x0000000000007941 */ /* 0x000fea0003800200 */
.L_x_23127:
[----:B------:R-:W0:Y:S02]  /*5600*/  F2I.S64.TRUNC R4, R4 ;  /* 0x0000000400047311 */ /* 0x000e24000020d900 */
[----:B0-----:R-:W-:Y:S01]  /*5610*/  PRMT R24, R4, 0x7610, R24 ;  /* 0x0000761004187816 */ /* 0x001fe20000000018 */
[----:B------:R-:W-:Y:S06]  /*5620*/  BRA `(.L_x_23112) ;  /* 0x0000000400107947 */ /* 0x000fec0003800000 */
.L_x_23125:
        /* <DEDUP_REMOVED lines=21> */
.L_x_23134:
[----:B------:R-:W-:Y:S05]  /*5780*/  BSYNC.RECONVERGENT B1 ;  /* 0x0000000000017941 */ /* 0x000fea0003800200 */
.L_x_23133:
[----:B------:R-:W-:Y:S01]  /*5790*/  IMAD.SHL.U32 R0, R0, 0x200000, RZ ;  /* 0x0020000000007824 */ /* 0x000fe200078e00ff */
[----:B------:R-:W-:-:S04]  /*57a0*/  LEA R3, R3, 0x37800000, 0x17 ;  /* 0x3780000003037811 */ /* 0x000fc800078eb8ff */
[----:B------:R-:W-:-:S07]  /*57b0*/  LOP3.LUT R4, R3, R0, R7, 0xfe, !PT ;  /* 0x0000000003047212 */ /* 0x000fce00078efe07 */
.L_x_23132:
[----:B------:R-:W-:Y:S05]  /*57c0*/  BSYNC.RECONVERGENT B0 ;  /* 0x0000000000007941 */ /* 0x000fea0003800200 */
.L_x_23131:
[----:B------:R-:W0:Y:S02]  /*57d0*/  F2I.S64.TRUNC R4, R4 ;  /* 0x0000000400047311 */ /* 0x000e24000020d900 */
[----:B0-----:R-:W-:Y:S01]  /*57e0*/  PRMT R24, R4, 0x7610, R24 ;  /* 0x0000761004187816 */ /* 0x001fe20000000018 */
[----:B------:R-:W-:Y:S06]  /*57f0*/  BRA `(.L_x_23112) ;  /* 0x00000000009c7947 */ /* 0x000fec0003800000 */
.L_x_23124:
        /* <DEDUP_REMOVED lines=14> */
.L_x_23138:
[----:B------:R-:W-:Y:S05]  /*58e0*/  BSYNC.RECONVERGENT B0 ;  /* 0x0000000000007941 */ /* 0x000fea0003800200 */
.L_x_23137:
[----:B------:R-:W0:Y:S02]  /*58f0*/  F2I.S64.TRUNC R4, R4 ;  /* 0x0000000400047311 */ /* 0x000e24000020d900 */
[----:B0-----:R-:W-:Y:S01]  /*5900*/  PRMT R24, R4, 0x7610, R24 ;  /* 0x0000761004187816 */ /* 0x001fe20000000018 */
[----:B------:R-:W-:Y:S06]  /*5910*/  BRA `(.L_x_23112) ;  /* 0x0000000000547947 */ /* 0x000fec0003800000 */
.L_x_23111:
        /* <DEDUP_REMOVED lines=16> */
.L_x_23139:
[----:B------:R-:W-:Y:S01]  /*5a20*/  PRMT R24, RZ, 0x7610, R24 ;  /* 0x00007610ff187816 */ /* 0x000fe20000000018 */
[----:B------:R-:W-:Y:S06]  /*5a30*/  BRA `(.L_x_23112) ;  /* 0x00000000000c7947 */ /* 0x000fec0003800000 */
.L_x_23136:
[----:B------:R1:W5:Y:S01]  /*5a40*/  LDG.E.U8 R24, desc[UR36][R6.64] ;  /* 0x0000002406187981 */ /* 0x000362000c1e1100 */
[----:B------:R-:W-:Y:S05]  /*5a50*/  BRA `(.L_x_23112) ;  /* 0x0000000000047947 */ /* 0x000fea0003800000 */
.L_x_23135:
[----:B------:R2:W5:Y:S02]  /*5a60*/  LDG.E.U8 R24, desc[UR36][R6.64] ;  /* 0x0000002406187981 */ /* 0x000564000c1e1100 */
.L_x_23112:
[----:B------:R-:W-:-:S07]  /*5a70*/  VIADD R27, R27, 0x80 ;  /* 0x000000801b1b7836 */ /* 0x000fce0000000000 */
.L_x_23073:
[----:B------:R-:W-:Y:S05]  /*5a80*/  BSYNC.RECONVERGENT B6 ;  /* 0x0000000000067941 */ /* 0x000fea0003800200 */
.L_x_23072:
[----:B------:R-:W-:Y:S01]  /*5a90*/  ISETP.GE.AND P0, PT, R27, R16, PT ;  /* 0x000000101b00720c */ /* 0x000fe20003f06270 */
[----:B------:R-:W-:Y:S01]  /*5aa0*/  BSSY.RECONVERGENT B6, `(.L_x_23140) ;  /* 0x00001dd000067945 */ /* 0x000fe20003800200 */
[----:B------:R-:W-:Y:S02]  /*5ab0*/  PRMT R18, RZ, 0x7610, R18 ;  /* 0x00007610ff127816 */ /* 0x000fe40000000012 */
[----:B------:R-:W-:-:S09]  /*5ac0*/  PRMT R19, RZ, 0x7610, R19 ;  /* 0x00007610ff137816 */ /* 0x000fd20000000013 */
[----:B------:R-:W-:Y:S05]  /*5ad0*/  @P0 BRA `(.L_x_23141) ;  /* 0x0000001c00640947 */ /* 0x000fea0003800000 */
[----:B------:R-:W0:Y:S01]  /*5ae0*/  LDC.64 R4, c[0x0][0x390] ;  /* 0x0000e400ff047b82 */ /* 0x000e220000000a00 */
[----:B------:R-:W0:Y:S01]  /*5af0*/  LDCU UR5, c[0x0][0x3a8] ;  /* 0x00007500ff0577ac */ /* 0x000e220008000800 */
[----:B------:R-:W-:Y:S01]  /*5b00*/  IMAD R27, R2, 0x200, R27 ;  /* 0x00000200021b7824 */ /* 0x000fe200078e021b */
[----:B------:R-:W-:-:S04]  /*5b10*/  UPRMT UR4, UR38, 0x9910, URZ ;  /* 0x0000991026047896 */ /* 0x000fc800080000ff */
[----:B------:R-:W-:Y:S01]  /*5b20*/  UISETP.GT.AND UP0, UPT, UR4, 0x9, UPT ;  /* 0x000000090400788c */ /* 0x000fe2000bf04270 */
[----:B01234-:R-:W-:-:S05]  /*5b30*/  IMAD R7, R27, UR5, RZ ;  /* 0x000000051b077c24 */ /* 0x01ffca000f8e02ff */
[----:B------:R-:W-:-:S05]  /*5b40*/  IADD3 R6, P0, PT, R7, R4, RZ ;  /* 0x0000000407067210 */ /* 0x000fca0007f1e0ff */
        /* <DEDUP_REMOVED lines=12> */
.L_x_23145:
[----:B------:R0:W5:Y:S01]  /*5c10*/  LDG.E.U8 R19, desc[UR36][R6.64] ;  /* 0x0000002406137981 */ /* 0x000162000c1e1100 */
[----:B------:R-:W-:Y:S05]  /*5c20*/  BRA `(.L_x_23147) ;  /* 0x0000000c00607947 */ /* 0x000fea0003800000 */
.L_x_23144:
        /* <DEDUP_REMOVED lines=8> */
.L_x_23149:
[----:B------:R3:W5:Y:S01]  /*5cb0*/  LDG.E.U8 R19, desc[UR36][R6.64] ;  /* 0x0000002406137981 */ /* 0x000762000c1e1100 */
[----:B------:R-:W-:Y:S05]  /*5cc0*/  BRA `(.L_x_23147) ;  /* 0x0000000c00387947 */ /* 0x000fea0003800000 */
.L_x_23148:
[----:B------:R2:W5:Y:S01]  /*5cd0*/  LDG.E.U16 R19, desc[UR36][R6.64] ;  /* 0x0000002406137981 */ /* 0x000562000c1e1500 */
[----:B------:R-:W-:Y:S05]  /*5ce0*/  BRA `(.L_x_23147) ;  /* 0x0000000c00307947 */ /* 0x000fea0003800000 */
.L_x_23143:
        /* <DEDUP_REMOVED lines=10> */
.L_x_23151:
[----:B------:R-:W2:Y:S02]  /*5d90*/  LDG.E.U16 R4, desc[UR36][R6.64] ;  /* 0x0000002406047981 */ /* 0x000ea4000c1e1500 */
[----:B--2---:R-:W-:-:S06]  /*5da0*/  HADD2.F32 R4, -RZ, R4.H0_H0 ;  /* 0x20000004ff047230 */ /* 0x004fcc0000004100 */
[----:B------:R-:W0:Y:S02]  /*5db0*/  F2I.S64.TRUNC R4, R4 ;  /* 0x0000000400047311 */ /* 0x000e24000020d900 */
[----:B0-----:R-:W-:Y:S01]  /*5dc0*/  PRMT R19, R4, 0x7610, R19 ;  /* 0x0000761004137816 */ /* 0x001fe20000000013 */
[----:B------:R-:W-:Y:S06]  /*5dd0*/  BRA `(.L_x_23147) ;  /* 0x0000000800f47947 */ /* 0x000fec0003800000 */
.L_x_23150:
        /* <DEDUP_REMOVED lines=10> */
.L_x_23153:
[----:B------:R-:W2:Y:S02]  /*5e80*/  LDG.E.U16 R6, desc[UR36][R6.64] ;  /* 0x0000002406067981 */ /* 0x000ea4000c1e1500 */
[----:B--2---:R-:W-:-:S06]  /*5e90*/  HADD2.F32 R4, -RZ, R6.H0_H0 ;  /* 0x20000006ff047230 */ /* 0x004fcc0000004100 */
[----:B------:R-:W0:Y:S02]  /*5ea0*/  F2I.S64.TRUNC R4, R4 ;  /* 0x0000000400047311 */ /* 0x000e24000020d900 */
[----:B0-----:R-:W-:Y:S01]  /*5eb0*/  PRMT R19, R4, 0x7610, R19 ;  /* 0x0000761004137816 */ /* 0x001fe20000000013 */
[----:B------:R-:W-:Y:S06]  /*5ec0*/  BRA `(.L_x_23147) ;  /* 0x0000000800b87947 */ /* 0x000fec0003800000 */
.L_x_23152:
[----:B------:R-:W2:Y:S02]  /*5ed0*/  LDG.E.64 R4, desc[UR36][R6.64] ;  /* 0x0000002406047981 */ /* 0x000ea4000c1e1b00 */
[----:B--2---:R-:W0:Y:S02]  /*5ee0*/  F2I.S64.F64.TRUNC R4, R4 ;  /* 0x0000000400047311 */ /* 0x004e24000030d900 */
[----:B0-----:R-:W-:Y:S01]  /*5ef0*/  PRMT R19, R4, 0x7610, R19 ;  /* 0x0000761004137816 */ /* 0x001fe20000000013 */
[----:B------:R-:W-:Y:S06]  /*5f00*/  BRA `(.L_x_23147) ;  /* 0x0000000800a87947 */ /* 0x000fec0003800000 */
.L_x_23142:
        /* <DEDUP_REMOVED lines=12> */
.L_x_23156:
[----:B------:R-:W2:Y:S02]  /*5fd0*/  LDG.E.64 R6, desc[UR36][R6.64] ;  /* 0x0000002406067981 */ /* 0x000ea4000c1e1b00 */
[----:B--2---:R-:W0:Y:S02]  /*5fe0*/  F2I.S64.F64.TRUNC R4, R6 ;  /* 0x0000000600047311 */ /* 0x004e24000030d900 */
[----:B0-----:R-:W-:Y:S01]  /*5ff0*/  PRMT R19, R4, 0x7610, R19 ;  /* 0x0000761004137816 */ /* 0x001fe20000000013 */
[----:B------:R-:W-:Y:S06]  /*6000*/  BRA `(.L_x_23147) ;  /* 0x0000000800687947 */ /* 0x000fec0003800000 */
.L_x_23155:
        /* <DEDUP_REMOVED lines=27> */
.L_x_23158:
        /* <DEDUP_REMOVED lines=15> */
.L_x_23157:
[----:B------:R-:W2:Y:S02]  /*62b0*/  LDG.E.U16 R4, desc[UR36][R6.64] ;  /* 0x0000002406047981 */ /* 0x000ea4000c1e1500 */
[----:B--2---:R-:W-:-:S06]  /*62c0*/  IMAD.U32 R4, R4, 0x10000, RZ ;  /* 0x0001000004047824 */ /* 0x004fcc00078e00ff */
[----:B------:R-:W0:Y:S02]  /*62d0*/  F2I.S64.TRUNC R4, R4 ;  /* 0x0000000400047311 */ /* 0x000e24000020d900 */
[----:B0-----:R-:W-:Y:S01]  /*62e0*/  PRMT R19, R4, 0x7610, R19 ;  /* 0x0000761004137816 */ /* 0x001fe20000000013 */
[----:B------:R-:W-:Y:S06]  /*62f0*/  BRA `(.L_x_23147) ;  /* 0x0000000400ac7947 */ /* 0x000fec0003800000 */
.L_x_23154:
        /* <DEDUP_REMOVED lines=10> */
.L_x_23161:
        /* <DEDUP_REMOVED lines=21> */
.L_x_23165:
[----:B------:R-:W-:Y:S05]  /*64f0*/  BSYNC.RECONVERGENT B1 ;  /* 0x0000000000017941 */ /* 0x000fea0003800200 */
.L_x_23164:
[----:B------:R-:W-:Y:S01]  /*6500*/  IMAD.SHL.U32 R0, R0, 0x100000, RZ ;  /* 0x0010000000007824 */ /* 0x000fe200078e00ff */
[----:B------:R-:W-:-:S04]  /*6510*/  LEA R3, R3, 0x3b800000, 0x17 ;  /* 0x3b80000003037811 */ /* 0x000fc800078eb8ff */
[----:B------:R-:W-:-:S07]  /*6520*/  LOP3.LUT R4, R3, R0, R7, 0xfe, !PT ;  /* 0x0000000003047212 */ /* 0x000fce00078efe07 */
.L_x_23163:
[----:B------:R-:W-:Y:S05]  /*6530*/  BSYNC.RECONVERGENT B0 ;  /* 0x0000000000007941 */ /* 0x000fea0003800200 */
.L_x_23162:
[----:B------:R-:W0:Y:S02]  /*6540*/  F2I.S64.TRUNC R4, R4 ;  /* 0x0000000400047311 */ /* 0x000e24000020d900 */
[----:B0-----:R-:W-:Y:S01]  /*6550*/  PRMT R19, R4, 0x7610, R19 ;  /* 0x0000761004137816 */ /* 0x001fe20000000013 */
[----:B------:R-:W-:Y:S06]  /*6560*/  BRA `(.L_x_23147) ;  /* 0x0000000400107947 */ /* 0x000fec0003800000 */
.L_x_23160:
        /* <DEDUP_REMOVED lines=21> */
.L_x_23169:
[----:B------:R-:W-:Y:S05]  /*66c0*/  BSYNC.RECONVERGENT B1 ;  /* 0x0000000000017941 */ /* 0x000fea0003800200 */
.L_x_23168:
[----:B------:R-:W-:Y:S01]  /*66d0*/  IMAD.SHL.U32 R0, R0, 0x200000, RZ ;  /* 0x0020000000007824 */ /* 0x000fe200078e00ff */
[----:B------:R-:W-:-:S04]  /*66e0*/  LEA R3, R3, 0x37800000, 0x17 ;  /* 0x3780000003037811 */ /* 0x000fc800078eb8ff */
[----:B------:R-:W-:-:S07]  /*66f0*/  LOP3.LUT R4, R3, R0, R7, 0xfe, !PT ;  /* 0x0000000003047212 */ /* 0x000fce00078efe07 */
.L_x_23167:
[----:B------:R-:W-:Y:S05]  /*6700*/  BSYNC.RECONVERGENT B0 ;  /* 0x0000000000007941 */ /* 0x000fea0003800200 */
.L_x_23166:
[----:B------:R-:W0:Y:S02]  /*6710*/  F2I.S64.TRUNC R4, R4 ;  /* 0x0000000400047311 */ /* 0x000e24000020d900 */
[----:B0-----:R-:W-:Y:S01]  /*6720*/  PRMT R19, R4, 0x7610, R19 ;  /* 0x0000761004137816 */ /* 0x001fe20000000013 */
[----:B------:R-:W-:Y:S06]  /*6730*/  BRA `(.L_x_23147) ;  /* 0x00000000009c7947 */ /* 0x000fec0003800000 */
.L_x_23159:
        /* <DEDUP_REMOVED lines=14> */
.L_x_23173:
[----:B------:R-:W-:Y:S05]  /*6820*/  BSYNC.RECONVERGENT B0 ;  /* 0x0000000000007941 */ /* 0x000fea0003800200 */
.L_x_23172:
[----:B------:R-:W0:Y:S02]  /*6830*/  F2I.S64.TRUNC R4, R4 ;  /* 0x0000000400047311 */ /* 0x000e24000020d900 */
[----:B0-----:R-:W-:Y:S01]  /*6840*/  PRMT R19, R4, 0x7610, R19 ;  /* 0x0000761004137816 */ /* 0x001fe20000000013 */
[----:B------:R-:W-:Y:S06]  /*6850*/  BRA `(.L_x_23147) ;  /* 0x0000000000547947 */ /* 0x000fec0003800000 */
.L_x_23146:
        /* <DEDUP_REMOVED lines=16> */
.L_x_23174:
[----:B------:R-:W-:Y:S01]  /*6960*/  PRMT R19, RZ, 0x7610, R19 ;  /* 0x00007610ff137816 */ /* 0x000fe20000000013 */
[----:B------:R-:W-:Y:S06]  /*6970*/  BRA `(.L_x_23147) ;  /* 0x00000000000c7947 */ /* 0x000fec0003800000 */
.L_x_23171:
[----:B------:R0:W5:Y:S01]  /*6980*/  LDG.E.U8 R19, desc[UR36][R6.64] ;  /* 0x0000002406137981 */ /* 0x000162000c1e1100 */
[----:B------:R-:W-:Y:S05]  /*6990*/  BRA `(.L_x_23147) ;  /* 0x0000000000047947 */ /* 0x000fea0003800000 */
.L_x_23170:
[----:B------:R0:W5:Y:S02]  /*69a0*/  LDG.E.U8 R19, desc[UR36][R6.64] ;  /* 0x0000002406137981 */ /* 0x000164000c1e1100 */
.L_x_23147:
[----:B------:R-:W1:Y:S01]  /*69b0*/  LDCU.U8 UR6, c[0x0][0x3a5] ;  /* 0x000074a0ff0677ac */ /* 0x000e620008000000 */
[----:B------:R-:W0:Y:S01]  /*69c0*/  LDC.64 R4, c[0x0][0x398] ;  /* 0x0000e600ff047b82 */ /* 0x000e220000000a00 */
[----:B------:R-:W0:Y:S01]  /*69d0*/  LDCU UR5, c[0x0][0x3ac] ;  /* 0x00007580ff0577ac */ /* 0x000e220008000800 */
[----:B-1----:R-:W-:-:S04]  /*69e0*/  UPRMT UR4, UR6, 0x9910, URZ ;  /* 0x0000991006047896 */ /* 0x002fc800080000ff */
[----:B------:R-:W-:Y:S01]  /*69f0*/  UISETP.GT.AND UP0, UPT, UR4, 0x9, UPT ;  /* 0x000000090400788c */ /* 0x000fe2000bf04270 */
[----:B0-234-:R-:W-:-:S05]  /*6a00*/  IMAD R7, R27, UR5, RZ ;  /* 0x000000051b077c24 */ /* 0x01dfca000f8e02ff */
        /* <DEDUP_REMOVED lines=13> */
.L_x_23178:
[----:B------:R0:W5:Y:S01]  /*6ae0*/  LDG.E.U8 R18, desc[UR36][R6.64] ;  /* 0x0000002406127981 */ /* 0x000162000c1e1100 */
[----:B------:R-:W-:Y:S05]  /*6af0*/  BRA `(.L_x_23141) ;  /* 0x0000000c005c7947 */ /* 0x000fea0003800000 */
.L_x_23177:
        /* <DEDUP_REMOVED lines=8> */
.L_x_23181:
[----:B------:R0:W5:Y:S01]  /*6b80*/  LDG.E.U8 R18, desc[UR36][R6.64] ;  /* 0x0000002406127981 */ /* 0x000162000c1e1100 */
[----:B------:R-:W-:Y:S05]  /*6b90*/  BRA `(.L_x_23141) ;  /* 0x0000000c00347947 */ /* 0x000fea0003800000 */
.L_x_23180:
[----:B------:R0:W5:Y:S01]  /*6ba0*/  LDG.E.U16 R18, desc[UR36][R6.64] ;  /* 0x0000002406127981 */ /* 0x000162000c1e1500 */
[----:B------:R-:W-:Y:S05]  /*6bb0*/  BRA `(.L_x_23141) ;  /* 0x0000000c002c7947 */ /* 0x000fea0003800000 */
.L_x_23176:
        /* <DEDUP_REMOVED lines=10> */
.L_x_23183:
[----:B------:R-:W2:Y:S02]  /*6c60*/  LDG.E.U16 R4, desc[UR36][R6.64] ;  /* 0x0000002406047981 */ /* 0x000ea4000c1e1500 */
[----:B--2---:R-:W-:-:S06]  /*6c70*/  HADD2.F32 R4, -RZ, R4.H0_H0 ;  /* 0x20000004ff047230 */ /* 0x004fcc0000004100 */
[----:B------:R-:W0:Y:S02]  /*6c80*/  F2I.S64.TRUNC R4, R4 ;  /* 0x0000000400047311 */ /* 0x000e24000020d900 */
[----:B0-----:R-:W-:Y:S01]  /*6c90*/  PRMT R18, R4, 0x7610, R18 ;  /* 0x0000761004127816 */ /* 0x001fe20000000012 */
[----:B------:R-:W-:Y:S06]  /*6ca0*/  BRA `(.L_x_23141) ;  /* 0x0000000800f07947 */ /* 0x000fec0003800000 */
.L_x_23182:
        /* <DEDUP_REMOVED lines=10> */
.L_x_23185:
[----:B------:R-:W2:Y:S02]  /*6d50*/  LDG.E.U16 R6, desc[UR36][R6.64] ;  /* 0x0000002406067981 */ /* 0x000ea4000c1e1500 */
[----:B--2---:R-:W-:-:S06]  /*6d60*/  HADD2.F32 R4, -RZ, R6.H0_H0 ;  /* 0x20000006ff047230 */ /* 0x004fcc0000004100 */
[----:B------:R-:W0:Y:S02]  /*6d70*/  F2I.S64.TRUNC R4, R4 ;  /* 0x0000000400047311 */ /* 0x000e24000020d900 */
[----:B0-----:R-:W-:Y:S01]  /*6d80*/  PRMT R18, R4, 0x7610, R18 ;  /* 0x0000761004127816 */ /* 0x001fe20000000012 */
[----:B------:R-:W-:Y:S06]  /*6d90*/  BRA `(.L_x_23141) ;  /* 0x0000000800b47947 */ /* 0x000fec0003800000 */
.L_x_23184:
[----:B------:R-:W2:Y:S02]  /*6da0*/  LDG.E.64 R4, desc[UR36][R6.64] ;  /* 0x0000002406047981 */ /* 0x000ea4000c1e1b00 */
[----:B--2---:R-:W0:Y:S02]  /*6db0*/  F2I.S64.F64.TRUNC R4, R4 ;  /* 0x0000000400047311 */ /* 0x004e24000030d900 */
[----:B0-----:R-:W-:Y:S01]  /*6dc0*/  PRMT R18, R4, 0x7610, R18 ;  /* 0x0000761004127816 */ /* 0x001fe20000000012 */
[----:B------:R-:W-:Y:S06]  /*6dd0*/  BRA `(.L_x_23141) ;  /* 0x0000000800a47947 */ /* 0x000fec0003800000 */
.L_x_23175:
        /* <DEDUP_REMOVED lines=12> */
.L_x_23188:
[----:B------:R-:W2:Y:S02]  /*6ea0*/  LDG.E.64 R6, desc[UR36][R6.64] ;  /* 0x0000002406067981 */ /* 0x000ea4000c1e1b00 */
[----:B--2---:R-:W0:Y:S02]  /*6eb0*/  F2I.S64.F64.TRUNC R4, R6 ;  /* 0x0000000600047311 */ /* 0x004e24000030d900 */
[----:B0-----:R-:W-:Y:S01]  /*6ec0*/  PRMT R18, R4, 0x7610, R18 ;  /* 0x0000761004127816 */ /* 0x001fe20000000012 */
[----:B------:R-:W-:Y:S06]  /*6ed0*/  BRA `(.L_x_23141) ;  /* 0x0000000800647947 */ /* 0x000fec0003800000 */
.L_x_23187:
        /* <DEDUP_REMOVED lines=27> */
.L_x_23190:
        /* <DEDUP_REMOVED lines=15> */
.L_x_23189:
[----:B------:R-:W2:Y:S02]  /*7180*/  LDG.E.U16 R4, desc[UR36][R6.64] ;  /* 0x0000002406047981 */ /* 0x000ea4000c1e1500 */
[----:B--2---:R-:W-:-:S06]  /*7190*/  IMAD.U32 R4, R4, 0x10000, RZ ;  /* 0x0001000004047824 */ /* 0x004fcc00078e00ff */
[----:B------:R-:W0:Y:S02]  /*71a0*/  F2I.S64.TRUNC R4, R4 ;  /* 0x0000000400047311 */ /* 0x000e24000020d900 */
[----:B0-----:R-:W-:Y:S01]  /*71b0*/  PRMT R18, R4, 0x7610, R18 ;  /* 0x0000761004127816 */ /* 0x001fe20000000012 */
[----:B------:R-:W-:Y:S06]  /*71c0*/  BRA `(.L_x_23141) ;  /* 0x0000000400a87947 */ /* 0x000fec0003800000 */
.L_x_23186:
        /* <DEDUP_REMOVED lines=10> */
.L_x_23193:
        /* <DEDUP_REMOVED lines=21> */
.L_x_23197:
[----:B------:R-:W-:Y:S05]  /*73c0*/  BSYNC.RECONVERGENT B1 ;  /* 0x0000000000017941 */ /* 0x000fea0003800200 */
.L_x_23196:
[----:B------:R-:W-:Y:S01]  /*73d0*/  IMAD.SHL.U32 R0, R0, 0x100000, RZ ;  /* 0x0010000000007824 */ /* 0x000fe200078e00ff */
[----:B------:R-:W-:-:S04]  /*73e0*/  LEA R3, R3, 0x3b800000, 0x17 ;  /* 0x3b80000003037811 */ /* 0x000fc800078eb8ff */
[----:B------:R-:W-:-:S07]  /*73f0*/  LOP3.LUT R4, R3, R0, R7, 0xfe, !PT ;  /* 0x0000000003047212 */ /* 0x000fce00078efe07 */
.L_x_23195:
[----:B------:R-:W-:Y:S05]  /*7400*/  BSYNC.RECONVERGENT B0 ;  /* 0x0000000000007941 */ /* 0x000fea0003800200 */
.L_x_23194:
[----:B------:R-:W0:Y:S02]  /*7410*/  F2I.S64.TRUNC R4, R4 ;  /* 0x0000000400047311 */ /* 0x000e24000020d900 */
[----:B0-----:R-:W-:Y:S01]  /*7420*/  PRMT R18, R4, 0x7610, R18 ;  /* 0x0000761004127816 */ /* 0x001fe20000000012 */
[----:B------:R-:W-:Y:S06]  /*7430*/  BRA `(.L_x_23141) ;  /* 0x00000004000c7947 */ /* 0x000fec0003800000 */
.L_x_23192:
        /* <DEDUP_REMOVED lines=21> */
.L_x_23201:
[----:B------:R-:W-:Y:S05]  /*7590*/  BSYNC.RECONVERGENT B1 ;  /* 0x0000000000017941 */ /* 0x000fea0003800200 */
.L_x_23200:
[----:B------:R-:W-:Y:S01]  /*75a0*/  IMAD.SHL.U32 R0, R0, 0x200000, RZ ;  /* 0x0020000000007824 */ /* 0x000fe200078e00ff */
[----:B------:R-:W-:-:S04]  /*75b0*/  LEA R3, R3, 0x37800000, 0x17 ;  /* 0x3780000003037811 */ /* 0x000fc800078eb8ff */
[----:B------:R-:W-:-:S07]  /*75c0*/  LOP3.LUT R4, R3, R0, R7, 0xfe, !PT ;  /* 0x0000000003047212 */ /* 0x000fce00078efe07 */
.L_x_23199:
[----:B------:R-:W-:Y:S05]  /*75d0*/  BSYNC.RECONVERGENT B0 ;  /* 0x0000000000007941 */ /* 0x000fea0003800200 */
.L_x_23198:
[----:B------:R-:W0:Y:S02]  /*75e0*/  F2I.S64.TRUNC R4, R4 ;  /* 0x0000000400047311 */ /* 0x000e24000020d900 */
[----:B0-----:R-:W-:Y:S01]  /*75f0*/  PRMT R18, R4, 0x7610, R18 ;  /* 0x0000761004127816 */ /* 0x001fe20000000012 */
[----:B------:R-:W-:Y:S06]  /*7600*/  BRA `(.L_x_23141) ;  /* 0x0000000000987947 */ /* 0x000fec0003800000 */
.L_x_23191:
        /* <DEDUP_REMOVED lines=14> */
.L_x_23205:
[----:B------:R-:W-:Y:S05]  /*76f0*/  BSYNC.RECONVERGENT B0 ;  /* 0x0000000000007941 */ /* 0x000fea0003800200 */
.L_x_23204:
[----:B------:R-:W0:Y:S02]  /*7700*/  F2I.S64.TRUNC R4, R4 ;  /* 0x0000000400047311 */ /* 0x000e24000020d900 */
[----:B0-----:R-:W-:Y:S01]  /*7710*/  PRMT R18, R4, 0x7610, R18 ;  /* 0x0000761004127816 */ /* 0x001fe20000000012 */
[----:B------:R-:W-:Y:S06]  /*7720*/  BRA `(.L_x_23141) ;  /* 0x0000000000507947 */ /* 0x000fec0003800000 */
.L_x_23179:
        /* <DEDUP_REMOVED lines=16> */
.L_x_23206:
[----:B------:R-:W-:Y:S05]  /*7830*/  BRA `(.L_x_23141) ;  /* 0x00000000000c7947 */ /* 0x000fea0003800000 */
.L_x_23203:
[----:B------:R0:W5:Y:S01]  /*7840*/  LDG.E.U8 R18, desc[UR36][R6.64] ;  /* 0x0000002406127981 */ /* 0x000162000c1e1100 */
[----:B------:R-:W-:Y:S05]  /*7850*/  BRA `(.L_x_23141) ;  /* 0x0000000000047947 */ /* 0x000fea0003800000 */
.L_x_23202:
[----:B------:R0:W5:Y:S02]  /*7860*/  LDG.E.U8 R18, desc[UR36][R6.64] ;  /* 0x0000002406127981 */ /* 0x000164000c1e1100 */
.L_x_23141:
[----:B------:R-:W-:Y:S05]  /*7870*/  BSYNC.RECONVERGENT B6 ;  /* 0x0000000000067941 */ /* 0x000fea0003800200 */
.L_x_23140:
[----:B------:R-:W-:Y:S01]  /*7880*/  ISETP.GE.AND P0, PT, R25, R16, PT ;  /* 0x000000101900720c */ /* 0x000fe20003f06270 */
[----:B------:R-:W-:-:S12]  /*7890*/  BSSY.RECONVERGENT B0, `(.L_x_23207) ;  /* 0x0000007000007945 */ /* 0x000fd80003800200 */
[----:B------:R-:W-:Y:S05]  /*78a0*/  @P0 BRA `(.L_x_23208) ;  /* 0x0000000000140947 */ /* 0x000fea0003800000 */
[----:B-----5:R-:W-:Y:S02]  /*78b0*/  LOP3.LUT R0, R23, 0xff, RZ, 0xc0, !PT ;  /* 0x000000ff17007812 */ /* 0x020fe400078ec0ff */
[----:B------:R-:W-:Y:S02]  /*78c0*/  LOP3.LUT R9, R28, 0xff, RZ, 0xc0, !PT ;  /* 0x000000ff1c097812 */ /* 0x000fe400078ec0ff */
[----:B------:R-:W-:-:S07]  /*78d0*/  MOV R4, 0x78f0 ;  /* 0x000078f000047802 */ /* 0x000fce0000000f00 */
[----:B01234-:R-:W-:Y:S05]  /*78e0*/  CALL.REL.NOINC `($__internal_37_$__cuda_sm20_rem_u16) ;  /* 0x0000003c00d87944 */ /* 0x01ffea0003c00000 */
[----:B------:R-:W-:-:S07]  /*78f0*/  IMAD.MOV.U32 R3, RZ, RZ, R0 ;  /* 0x000000ffff037224 */ /* 0x000fce00078e0000 */
.L_x_23208:
[----:B------:R-:W-:Y:S05]  /*7900*/  BSYNC.RECONVERGENT B0 ;  /* 0x0000000000007941 */ /* 0x000fea0003800200 */
.L_x_23207:
[----:B-----5:R-:W-:Y:S01]  /*7910*/  VIADD R23, R25, 0x80 ;  /* 0x0000008019177836 */ /* 0x020fe20000000000 */
[----:B------:R-:W-:Y:S04]  /*7920*/  BSSY.RECONVERGENT B0, `(.L_x_23209) ;  /* 0x0000008000007945 */ /* 0x000fe80003800200 */
[----:B------:R-:W-:-:S13]  /*7930*/  ISETP.GE.AND P0, PT, R23, R16, PT ;  /* 0x000000101700720c */ /* 0x000fda0003f06270 */
[----:B------:R-:W-:Y:S05]  /*7940*/  @P0 BRA `(.L_x_23210) ;  /* 0x0000000000140947 */ /* 0x000fea0003800000 */
[----:B------:R-:W-:Y:S02]  /*7950*/  LOP3.LUT R0, R22, 0xff, RZ, 0xc0, !PT ;  /* 0x000000ff16007812 */ /* 0x000fe400078ec0ff */
[----:B------:R-:W-:Y:S02]  /*7960*/  LOP3.LUT R9, R26, 0xff, RZ, 0xc0, !PT ;  /* 0x000000ff1a097812 */ /* 0x000fe400078ec0ff */
[----:B------:R-:W-:-:S07]  /*7970*/  MOV R4, 0x7990 ;  /* 0x0000799000047802 */ /* 0x000fce0000000f00 */
[----:B01234-:R-:W-:Y:S05]  /*7980*/  CALL.REL.NOINC `($__internal_37_$__cuda_sm20_rem_u16) ;  /* 0x0000003c00b07944 */ /* 0x01ffea0003c00000 */
[----:B------:R-:W-:-:S07]  /*7990*/  IMAD.MOV.U32 R22, RZ, RZ, R0 ;  /* 0x000000ffff167224 */ /* 0x000fce00078e0000 */
.L_x_23210:
[----:B------:R-:W-:Y:S05]  /*79a0*/  BSYNC.RECONVERGENT B0 ;  /* 0x0000000000007941 */ /* 0x000fea0003800200 */
.L_x_23209:
[----:B------:R-:W-:Y:S01]  /*79b0*/  VIADD R5, R25, 0x100 ;  /* 0x0000010019057836 */ /* 0x000fe20000000000 */
        /* <DEDUP_REMOVED lines=8> */
.L_x_23212:
[----:B------:R-:W-:Y:S05]  /*7a40*/  BSYNC.RECONVERGENT B0 ;  /* 0x0000000000007941 */ /* 0x000fea0003800200 */
.L_x_23211:
        /* <DEDUP_REMOVED lines=9> */
.L_x_23214:
[----:B------:R-:W-:Y:S05]  /*7ae0*/  BSYNC.RECONVERGENT B0 ;  /* 0x0000000000007941 */ /* 0x000fea0003800200 */
.L_x_23213:
        /* <DEDUP_REMOVED lines=8> */
[----:B0-----:R-:W-:Y:S01]  /*7b70*/  PRMT R4, R19, 0x9910, RZ ;  /* 0x0000991013047816 */ /* 0x001fe200000000ff */
[----:B------:R-:W-:Y:S02]  /*7b80*/  BSSY.RECONVERGENT B6, `(.L_x_23218) ;  /* 0x0000100000067945 */ /* 0x000fe40003800200 */
        /* <DEDUP_REMOVED lines=17> */
.L_x_23222:
[----:B------:R0:W-:Y:S01]  /*7ca0*/  STG.E.U8 desc[UR36][R8.64], R3 ;  /* 0x0000000308007986 */ /* 0x0001e2000c101124 */
[----:B------:R-:W-:Y:S01]  /*7cb0*/  IMAD.MOV.U32 R25, RZ, RZ, R23 ;  /* 0x000000ffff197224 */ /* 0x000fe200078e0017 */
[----:B------:R-:W-:Y:S06]  /*7cc0*/  BRA `(.L_x_23224) ;  /* 0x0000000c00ac7947 */ /* 0x000fec0003800000 */
.L_x_23221:
[----:B------:R-:W-:-:S13]  /*7cd0*/  ISETP.NE.AND P0, PT, R0, 0x2, PT ;  /* 0x000000020000780c */ /* 0x000fda0003f05270 */
[----:B------:R-:W-:Y:S05]  /*7ce0*/  @!P0 BRA `(.L_x_23225) ;  /* 0x0000000000348947 */ /* 0x000fea0003800000 */
[----:B------:R-:W-:-:S13]  /*7cf0*/  ISETP.NE.AND P0, PT, R0, 0x3, PT ;  /* 0x000000030000780c */ /* 0x000fda0003f05270 */
[----:B------:R-:W-:Y:S05]  /*7d00*/  @!P0 BRA `(.L_x_23226) ;  /* 0x00000000001c8947 */ /* 0x000fea0003800000 */
[----:B------:R-:W-:-:S13]  /*7d10*/  ISETP.NE.AND P0, PT, R0, 0x4, PT ;  /* 0x000000040000780c */ /* 0x000fda0003f05270 */
[----:B------:R-:W-:Y:S05]  /*7d20*/  @P0 BRA `(.L_x_23223) ;  /* 0x0000000800e40947 */ /* 0x000fea0003800000 */
[----:B------:R-:W-:Y:S01]  /*7d30*/  LOP3.LUT R4, R3, 0xff, RZ, 0xc0, !PT ;  /* 0x000000ff03047812 */ /* 0x000fe200078ec0ff */
[----:B------:R-:W-:Y:S02]  /*7d40*/  IMAD.MOV.U32 R5, RZ, RZ, RZ ;  /* 0x000000ffff057224 */ /* 0x000fe400078e00ff */
[----:B------:R-:W-:-:S03]  /*7d50*/  IMAD.MOV.U32 R25, RZ, RZ, R23 ;  /* 0x000000ffff197224 */ /* 0x000fc600078e0017 */
[----:B------:R0:W-:Y:S01]  /*7d60*/  STG.E.64 desc[UR36][R8.64], R4 ;  /* 0x0000000408007986 */ /* 0x0001e2000c101b24 */
[----:B------:R-:W-:Y:S05]  /*7d70*/  BRA `(.L_x_23224) ;  /* 0x0000000c00807947 */ /* 0x000fea0003800000 */
.L_x_23226:
[----:B------:R-:W-:Y:S01]  /*7d80*/  LOP3.LUT R3, R3, 0xff, RZ, 0xc0, !PT ;  /* 0x000000ff03037812 */ /* 0x000fe200078ec0ff */
[----:B------:R-:W-:-:S04]  /*7d90*/  IMAD.MOV.U32 R25, RZ, RZ, R23 ;  /* 0x000000ffff197224 */ /* 0x000fc800078e0017 */
[----:B------:R0:W-:Y:S01]  /*7da0*/  STG.E desc[UR36][R8.64], R3 ;  /* 0x0000000308007986 */ /* 0x0001e2000c101924 */
[----:B------:R-:W-:Y:S05]  /*7db0*/  BRA `(.L_x_23224) ;  /* 0x0000000c00707947 */ /* 0x000fea0003800000 */
.L_x_23225:
[----:B------:R-:W-:Y:S01]  /*7dc0*/  LOP3.LUT R3, R3, 0xff, RZ, 0xc0, !PT ;  /* 0x000000ff03037812 */ /* 0x000fe200078ec0ff */
[----:B------:R-:W-:-:S04]  /*7dd0*/  IMAD.MOV.U32 R25, RZ, RZ, R23 ;  /* 0x000000ffff197224 */ /* 0x000fc800078e0017 */
[----:B------:R0:W-:Y:S01]  /*7de0*/  STG.E.U16 desc[UR36][R8.64], R3 ;  /* 0x0000000308007986 */ /* 0x0001e2000c101524 */
[----:B------:R-:W-:Y:S05]  /*7df0*/  BRA `(.L_x_23224) ;  /* 0x0000000c00607947 */ /* 0x000fea0003800000 */
.L_x_23220:
[----:B------:R-:W-:-:S13]  /*7e00*/  ISETP.GT.AND P0, PT, R0, 0x6, PT ;  /* 0x000000060000780c */ /* 0x000fda0003f04270 */
[----:B------:R-:W-:Y:S05]  /*7e10*/  @P0 BRA `(.L_x_23227) ;  /* 0x00000000003c0947 */ /* 0x000fea0003800000 */
[----:B------:R-:W-:-:S13]  /*7e20*/  ISETP.NE.AND P0, PT, R0, 0x5, PT ;  /* 0x000000050000780c */ /* 0x000fda0003f05270 */
[----:B------:R-:W-:Y:S05]  /*7e30*/  @!P0 BRA `(.L_x_23228) ;  /* 0x00000000001c8947 */ /* 0x000fea0003800000 */
[----:B------:R-:W-:-:S13]  /*7e40*/  ISETP.NE.AND P0, PT, R0, 0x6, PT ;  /* 0x000000060000780c */ /* 0x000fda0003f05270 */
[----:B------:R-:W-:Y:S05]  /*7e50*/  @P0 BRA `(.L_x_23223) ;  /* 0x0000000800980947 */ /* 0x000fea0003800000 */
[----:B------:R-:W-:Y:S01]  /*7e60*/  LOP3.LUT R3, R3, 0xff, RZ, 0xc0, !PT ;  /* 0x000000ff03037812 */ /* 0x000fe200078ec0ff */
[----:B------:R-:W-:-:S05]  /*7e70*/  IMAD.MOV.U32 R25, RZ, RZ, R23 ;  /* 0x000000ffff197224 */ /* 0x000fca00078e0017 */
[----:B------:R-:W0:Y:S02]  /*7e80*/  I2F.U16 R3, R3 ;  /* 0x0000000300037306 */ /* 0x000e240000101000 */
[----:B0-----:R0:W-:Y:S01]  /*7e90*/  STG.E desc[UR36][R8.64], R3 ;  /* 0x0000000308007986 */ /* 0x0011e2000c101924 */
[----:B------:R-:W-:Y:S05]  /*7ea0*/  BRA `(.L_x_23224) ;  /* 0x0000000c00347947 */ /* 0x000fea0003800000 */
.L_x_23228:
[----:B------:R-:W-:Y:S01]  /*7eb0*/  LOP3.LUT R3, R3, 0xff, RZ, 0xc0, !PT ;  /* 0x000000ff03037812 */ /* 0x000fe200078ec0ff */
[----:B------:R-:W-:-:S03]  /*7ec0*/  IMAD.MOV.U32 R25, RZ, RZ, R23 ;  /* 0x000000ffff197224 */ /* 0x000fc600078e0017 */
[----:B------:R-:W0:Y:S02]  /*7ed0*/  I2F.U16 R0, R3 ;  /* 0x0000000300007306 */ /* 0x000e240000101000 */
[----:B0-----:R-:W-:-:S05]  /*7ee0*/  F2FP.F16.F32.PACK_AB R0, RZ, R0 ;  /* 0x00000000ff00723e */ /* 0x001fca00000000ff */
[----:B------:R0:W-:Y:S01]  /*7ef0*/  STG.E.U16 desc[UR36][R8.64], R0 ;  /* 0x0000000008007986 */ /* 0x0001e2000c101524 */
[----:B------:R-:W-:Y:S05]  /*7f00*/  BRA `(.L_x_23224) ;  /* 0x0000000c001c7947 */ /* 0x000fea0003800000 */
.L_x_23227:
        /* <DEDUP_REMOVED lines=8> */
[----:B------:R-:W-:Y:S01]  /*7f90*/  IMAD.MOV.U32 R25, RZ, RZ, R23 ;  /* 0x000000ffff197224 */ /* 0x000fe200078e0017 */
[----:B------:R-:W0:Y:S02]  /*7fa0*/  I2F.U16 R4, R3 ;  /* 0x0000000300047306 */ /* 0x000e240000101000 */
[----:B0-----:R0:W-:Y:S01]  /*7fb0*/  STG.E.64 desc[UR36][R8.64], R4 ;  /* 0x0000000408007986 */ /* 0x0011e2000c101b24 */
[----:B------:R-:W-:Y:S05]  /*7fc0*/  BRA `(.L_x_23224) ;  /* 0x0000000800ec7947 */ /* 0x000fea0003800000 */
.L_x_23230:
[----:B------:R-:W-:Y:S01]  /*7fd0*/  LOP3.LUT R3, R3, 0xff, RZ, 0xc0, !PT ;  /* 0x000000ff03037812 */ /* 0x000fe200078ec0ff */
[----:B------:R-:W-:-:S05]  /*7fe0*/  IMAD.MOV.U32 R25, RZ, RZ, R23 ;  /* 0x000000ffff197224 */ /* 0x000fca00078e0017 */
[----:B------:R-:W0:Y:S02]  /*7ff0*/  I2F.U16 R3, R3 ;  /* 0x0000000300037306 */ /* 0x000e240000101000 */
[----:B0-----:R-:W-:-:S04]  /*8000*/  F2FP.F16.F32.PACK_AB R3, RZ, R3 ;  /* 0x00000003ff03723e */ /* 0x001fc800000000ff */
[----:B------:R-:W-:-:S05]  /*8010*/  PRMT R3, R3, 0x5410, RZ ;  /* 0x0000541003037816 */ /* 0x000fca00000000ff */
[----:B------:R0:W-:Y:S01]  /*8020*/  STG.E desc[UR36][R8.64], R3 ;  /* 0x0000000308007986 */ /* 0x0001e2000c101924 */
[----:B------:R-:W-:Y:S05]  /*8030*/  BRA `(.L_x_23224) ;  /* 0x0000000800d07947 */ /* 0x000fea0003800000 */
.L_x_23229:
[----:B------:R-:W-:Y:S01]  /*8040*/  LOP3.LUT R4, R3, 0xff, RZ, 0xc0, !PT ;  /* 0x000000ff03047812 */ /* 0x000fe200078ec0ff */
[----:B------:R-:W-:-:S05]  /*8050*/  IMAD.MOV.U32 R25, RZ, RZ, R23 ;  /* 0x000000ffff197224 */ /* 0x000fca00078e0017 */
[----:B------:R-:W0:Y:S02]  /*8060*/  I2F.F64.U16 R4, R4 ;  /* 0x0000000400047312 */ /* 0x000e240000101800 */
[----:B0-----:R0:W-:Y:S01]  /*8070*/  STG.E.64 desc[UR36][R8.64], R4 ;  /* 0x0000000408007986 */ /* 0x0011e2000c101b24 */
[----:B------:R-:W-:Y:S05]  /*8080*/  BRA `(.L_x_23224) ;  /* 0x0000000800bc7947 */ /* 0x000fea0003800000 */
.L_x_23219:
        /* <DEDUP_REMOVED lines=13> */
.L_x_23233:
[----:B------:R-:W-:Y:S02]  /*8160*/  LOP3.LUT R4, R3, 0xff, RZ, 0xc0, !PT ;  /* 0x000000ff03047812 */ /* 0x000fe400078ec0ff */
[----:B--234-:R-:W-:Y:S01]  /*8170*/  CS2R R6, SRZ ;  /* 0x0000000000067805 */ /* 0x01cfe2000001ff00 */
[----:B------:R-:W-:-:S03]  /*8180*/  IMAD.MOV.U32 R25, RZ, RZ, R23 ;  /* 0x000000ffff197224 */ /* 0x000fc600078e0017 */
[----:B------:R-:W0:Y:S02]  /*8190*/  I2F.F64.U16 R4, R4 ;  /* 0x0000000400047312 */ /* 0x000e240000101800 */
[----:B0-----:R0:W-:Y:S01]  /*81a0*/  STG.E.128 desc[UR36][R8.64], R4 ;  /* 0x0000000408007986 */ /* 0x0011e2000c101d24 */
[----:B------:R-:W-:Y:S05]  /*81b0*/  BRA `(.L_x_23224) ;  /* 0x0000000800707947 */ /* 0x000fea0003800000 */
.L_x_23232:
        /* <DEDUP_REMOVED lines=8> */
[----:B------:R-:W-:Y:S02]  /*8240*/  IMAD.MOV.U32 R3, RZ, RZ, 0x7f ;  /* 0x0000007fff037424 */ /* 0x000fe400078e00ff */
[----:B------:R-:W0:Y:S02]  /*8250*/  I2F.U16 R5, R0 ;  /* 0x0000000000057306 */ /* 0x000e240000101000 */
        /* <DEDUP_REMOVED lines=8> */
.L_x_23237:
[----:B------:R-:W-:Y:S05]  /*82e0*/  BSYNC.RECONVERGENT B0 ;  /* 0x0000000000007941 */ /* 0x000fea0003800200 */
.L_x_23236:
[----:B------:R0:W-:Y:S01]  /*82f0*/  STG.E.U8 desc[UR36][R8.64], R3 ;  /* 0x0000000308007986 */ /* 0x0001e2000c101124 */
[----:B------:R-:W-:Y:S01]  /*8300*/  IMAD.MOV.U32 R25, RZ, RZ, R23 ;  /* 0x000000ffff197224 */ /* 0x000fe200078e0017 */
[----:B------:R-:W-:Y:S06]  /*8310*/  BRA `(.L_x_23224) ;  /* 0x0000000800187947 */ /* 0x000fec0003800000 */
.L_x_23235:
[----:B------:R-:W-:-:S04]  /*8320*/  LOP3.LUT R0, R3, 0xff, RZ, 0xc0, !PT ;  /* 0x000000ff03007812 */ /* 0x000fc800078ec0ff */
[----:B------:R-:W0:Y:S02]  /*8330*/  I2F.U16 R5, R0 ;  /* 0x0000000000057306 */ /* 0x000e240000101000 */
[----:B0-----:R-:W-:-:S13]  /*8340*/  ISETP.GE.U32.AND P1, PT, R5, 0x47800000, PT ;  /* 0x478000000500780c */ /* 0x001fda0003f26070 */
[----:B------:R-:W-:Y:S01]  /*8350*/  @P1 IMAD.MOV.U32 R3, RZ, RZ, 0x7f ;  /* 0x0000007fff031424 */ /* 0x000fe200078e00ff */
[----:B------:R-:W-:Y:S01]  /*8360*/  @P1 ISETP.GT.U32.AND P0, PT, R5, 0x7f800000, PT ;  /* 0x7f8000000500180c */ /* 0x000fe20003f04070 */
[----:B------:R-:W-:-:S03]  /*8370*/  @P1 IMAD.MOV.U32 R25, RZ, RZ, R23 ;  /* 0x000000ffff191224 */ /* 0x000fc600078e0017 */
[----:B------:R-:W-:-:S05]  /*8380*/  @P1 SEL R3, R3, 0x7c, P0 ;  /* 0x0000007c03031807 */ /* 0x000fca0000000000 */
[----:B------:R0:W-:Y:S01]  /*8390*/  @P1 STG.E.U8 desc[UR36][R8.64], R3 ;  /* 0x0000000308001986 */ /* 0x0001e2000c101124 */
[----:B------:R-:W-:Y:S05]  /*83a0*/  @P1 BRA `(.L_x_23224) ;  /* 0x0000000400f41947 */ /* 0x000fea0003800000 */
[----:B------:R-:W-:-:S13]  /*83b0*/  ISETP.GT.U32.AND P0, PT, R5, 0x387fffff, PT ;  /* 0x387fffff0500780c */ /* 0x000fda0003f04070 */
[----:B------:R-:W-:Y:S01]  /*83c0*/  @P0 SHF.R.U32.HI R0, RZ, 0x15, R5 ;  /* 0x00000015ff000819 */ /* 0x000fe20000011605 */
[C---:B0-----:R-:W-:Y:S01]  /*83d0*/  @!P0 FADD.FTZ R3, R5.reuse, 128 ;  /* 0x4300000005038421 */ /* 0x041fe20000010000 */
[--C-:B------:R-:W-:Y:S02]  /*83e0*/  @!P0 IMAD.MOV.U32 R25, RZ, RZ, R23.reuse ;  /* 0x000000ffff198224 */ /* 0x100fe400078e0017 */
[----:B------:R-:W-:Y:S01]  /*83f0*/  @P0 LOP3.LUT R0, R0, 0x1, RZ, 0xc0, !PT ;  /* 0x0000000100000812 */ /* 0x000fe200078ec0ff */
[----:B------:R-:W-:Y:S01]  /*8400*/  @P0 IMAD.MOV.U32 R25, RZ, RZ, R23 ;  /* 0x000000ffff190224 */ /* 0x000fe200078e0017 */
[----:B------:R0:W-:Y:S02]  /*8410*/  @!P0 STG.E.U8 desc[UR36][R8.64], R3 ;  /* 0x0000000308008986 */ /* 0x0001e4000c101124 */
[----:B------:R-:W-:-:S04]  /*8420*/  @P0 IADD3 R0, PT, PT, R5, 0x80fffff, R0 ;  /* 0x080fffff05000810 */ /* 0x000fc80007ffe000 */
[----:B------:R-:W-:-:S05]  /*8430*/  @P0 SHF.R.U32.HI R5, RZ, 0x15, R0 ;  /* 0x00000015ff050819 */ /* 0x000fca0000011600 */
[----:B------:R0:W-:Y:S01]  /*8440*/  @P0 STG.E.U8 desc[UR36][R8.64], R5 ;  /* 0x0000000508000986 */ /* 0x0001e2000c101124 */
[----:B------:R-:W-:Y:S05]  /*8450*/  BRA `(.L_x_23224) ;  /* 0x0000000400c87947 */ /* 0x000fea0003800000 */
.L_x_23234:
[----:B------:R-:W-:Y:S01]  /*8460*/  LOP3.LUT R3, R3, 0xff, RZ, 0xc0, !PT ;  /* 0x000000ff03037812 */ /* 0x000fe200078ec0ff */
[----:B------:R-:W-:-:S03]  /*8470*/  IMAD.MOV.U32 R25, RZ, RZ, R23 ;  /* 0x000000ffff197224 */ /* 0x000fc600078e0017 */
[----:B------:R-:W0:Y:S02]  /*8480*/  I2F.U16 R0, R3 ;  /* 0x0000000300007306 */ /* 0x000e240000101000 */
[----:B0-----:R-:W-:-:S05]  /*8490*/  F2FP.BF16.F32.PACK_AB R0, RZ, R0 ;  /* 0x00000000ff00723e */ /* 0x001fca00000010ff */
[----:B------:R0:W-:Y:S01]  /*84a0*/  STG.E.U16 desc[UR36][R8.64], R0 ;  /* 0x0000000008007986 */ /* 0x0001e2000c101524 */
[----:B------:R-:W-:Y:S05]  /*84b0*/  BRA `(.L_x_23224) ;  /* 0x0000000400b07947 */ /* 0x000fea0003800000 */
.L_x_23231:
        /* <DEDUP_REMOVED lines=8> */
[----:B------:R-:W-:Y:S01]  /*8540*/  LOP3.LUT R3, R3, 0xff, RZ, 0xc0, !PT ;  /* 0x000000ff03037812 */ /* 0x000fe200078ec0ff */
[----:B------:R-:W-:-:S04]  /*8550*/  IMAD.MOV.U32 R25, RZ, RZ, R23 ;  /* 0x000000ffff197224 */ /* 0x000fc800078e0017 */
[----:B------:R0:W-:Y:S01]  /*8560*/  STG.E.U16 desc[UR36][R8.64], R3 ;  /* 0x0000000308007986 */ /* 0x0001e2000c101524 */
[----:B------:R-:W-:Y:S05]  /*8570*/  BRA `(.L_x_23224) ;  /* 0x0000000400807947 */ /* 0x000fea0003800000 */
.L_x_23240:
[----:B------:R-:W-:Y:S01]  /*8580*/  LOP3.LUT R3, R3, 0xff, RZ, 0xc0, !PT ;  /* 0x000000ff03037812 */ /* 0x000fe200078ec0ff */
[----:B------:R-:W-:Y:S01]  /*8590*/  BSSY.RECONVERGENT B0, `(.L_x_23241) ;  /* 0x0000012000007945 */ /* 0x000fe20003800200 */
[----:B------:R-:W-:-:S04]  /*85a0*/  IMAD.MOV.U32 R4, RZ, RZ, 0x80 ;  /* 0x00000080ff047424 */ /* 0x000fc800078e00ff */
[----:B------:R-:W0:Y:S02]  /*85b0*/  I2F.U16 R3, R3 ;  /* 0x0000000300037306 */ /* 0x000e240000101000 */
[----:B0-----:R-:W-:-:S13]  /*85c0*/  ISETP.GT.U32.AND P0, PT, R3, 0x437fffff, PT ;  /* 0x437fffff0300780c */ /* 0x001fda0003f04070 */
        /* <DEDUP_REMOVED lines=8> */
.L_x_23243:
[----:B------:R-:W-:-:S04]  /*8650*/  SHF.R.U32.HI R0, RZ, 0x14, R3 ;  /* 0x00000014ff007819 */ /* 0x000fc80000011603 */
[----:B------:R-:W-:-:S04]  /*8660*/  LOP3.LUT R0, R0, 0x1, RZ, 0xc0, !PT ;  /* 0x0000000100007812 */ /* 0x000fc800078ec0ff */
[----:B------:R-:W-:-:S04]  /*8670*/  IADD3 R0, PT, PT, R3, 0x487ffff, R0 ;  /* 0x0487ffff03007810 */ /* 0x000fc80007ffe000 */
[----:B------:R-:W-:-:S04]  /*8680*/  SHF.R.U32.HI R0, RZ, 0x14, R0 ;  /* 0x00000014ff007819 */ /* 0x000fc80000011600 */
[----:B------:R-:W-:-:S07]  /*8690*/  LOP3.LUT R0, R0, 0xff, RZ, 0xc0, !PT ;  /* 0x000000ff00007812 */ /* 0x000fce00078ec0ff */
.L_x_23244:
[----:B------:R-:W-:-:S07]  /*86a0*/  PRMT R4, R0, 0x7610, R4 ;  /* 0x0000761000047816 */ /* 0x000fce0000000004 */
.L_x_23242:
[----:B------:R-:W-:Y:S05]  /*86b0*/  BSYNC.RECONVERGENT B0 ;  /* 0x0000000000007941 */ /* 0x000fea0003800200 */
.L_x_23241:
[----:B------:R0:W-:Y:S01]  /*86c0*/  STG.E.U8 desc[UR36][R8.64], R4 ;  /* 0x0000000408007986 */ /* 0x0001e2000c101124 */
[----:B------:R-:W-:Y:S01]  /*86d0*/  IMAD.MOV.U32 R25, RZ, RZ, R23 ;  /* 0x000000ffff197224 */ /* 0x000fe200078e0017 */
[----:B------:R-:W-:Y:S06]  /*86e0*/  BRA `(.L_x_23224) ;  /* 0x0000000400247947 */ /* 0x000fec0003800000 */
.L_x_23239:
        /* <DEDUP_REMOVED lines=13> */
.L_x_23247:
[----:B------:R-:W-:-:S04]  /*87c0*/  SHF.R.U32.HI R0, RZ, 0x15, R3 ;  /* 0x00000015ff007819 */ /* 0x000fc80000011603 */
[----:B------:R-:W-:-:S04]  /*87d0*/  LOP3.LUT R0, R0, 0x1, RZ, 0xc0, !PT ;  /* 0x0000000100007812 */ /* 0x000fc800078ec0ff */
[----:B------:R-:W-:-:S04]  /*87e0*/  IADD3 R0, PT, PT, R3, 0x88fffff, R0 ;  /* 0x088fffff03007810 */ /* 0x000fc80007ffe000 */
[----:B------:R-:W-:-:S04]  /*87f0*/  SHF.R.U32.HI R0, RZ, 0x15, R0 ;  /* 0x00000015ff007819 */ /* 0x000fc80000011600 */
[----:B------:R-:W-:-:S07]  /*8800*/  LOP3.LUT R0, R0, 0xff, RZ, 0xc0, !PT ;  /* 0x000000ff00007812 */ /* 0x000fce00078ec0ff */
.L_x_23248:
[----:B------:R-:W-:-:S07]  /*8810*/  PRMT R4, R0, 0x7610, R4 ;  /* 0x0000761000047816 */ /* 0x000fce0000000004 */
.L_x_23246:
[----:B------:R-:W-:Y:S05]  /*8820*/  BSYNC.RECONVERGENT B0 ;  /* 0x0000000000007941 */ /* 0x000fea0003800200 */
.L_x_23245:
[----:B------:R0:W-:Y:S01]  /*8830*/  STG.E.U8 desc[UR36][R8.64], R4 ;  /* 0x0000000408007986 */ /* 0x0001e2000c101124 */
[----:B------:R-:W-:Y:S01]  /*8840*/  IMAD.MOV.U32 R25, RZ, RZ, R23 ;  /* 0x000000ffff197224 */ /* 0x000fe200078e0017 */
[----:B------:R-:W-:Y:S06]  /*8850*/  BRA `(.L_x_23224) ;  /* 0x0000000000c87947 */ /* 0x000fec0003800000 */
.L_x_23238:
[----:B------:R-:W-:-:S13]  /*8860*/  ISETP.NE.AND P0, PT, R0, 0x1c, PT ;  /* 0x0000001c0000780c */ /* 0x000fda0003f05270 */
[----:B------:R-:W-:Y:S05]  /*8870*/  @!P0 BRA `(.L_x_23249) ;  /* 0x0000000000b48947 */ /* 0x000fea0003800000 */
[----:B------:R-:W-:-:S13]  /*8880*/  ISETP.NE.AND P0, PT, R0, 0x1d, PT ;  /* 0x0000001d0000780c */ /* 0x000fda0003f05270 */
[----:B------:R-:W-:Y:S05]  /*8890*/  @!P0 BRA `(.L_x_23250) ;  /* 0x0000000000988947 */ /* 0x000fea0003800000 */
[----:B------:R-:W-:-:S13]  /*88a0*/  ISETP.NE.AND P0, PT, R0, 0x2c, PT ;  /* 0x0000002c0000780c */ /* 0x000fda0003f05270 */
[----:B------:R-:W-:Y:S05]  /*88b0*/  @!P0 BRA `(.L_x_23251) ;  /* 0x0000000000488947 */ /* 0x000fea0003800000 */
.L_x_23223:
[----:B------:R-:W-:Y:S01]  /*88c0*/  MOV R14, 0x0 ;  /* 0x00000000000e7802 */ /* 0x000fe20000000f00 */
[----:B------:R-:W0:Y:S01]  /*88d0*/  LDCU.64 UR6, c[0x4][0x178] ;  /* 0x01002f00ff0677ac */ /* 0x000e220008000a00 */
[----:B------:R-:W-:Y:S02]  /*88e0*/  IMAD.MOV.U32 R8, RZ, RZ, 0x65 ;  /* 0x00000065ff087424 */ /* 0x000fe400078e00ff */
[----:B------:R-:W-:Y:S01]  /*88f0*/  IMAD.MOV.U32 R12, RZ, RZ, 0x1 ;  /* 0x00000001ff0c7424 */ /* 0x000fe200078e00ff */
[----:B------:R-:W2:Y:S01]  /*8900*/  LDCU.64 UR8, c[0x4][0x180] ;  /* 0x01003000ff0877ac */ /* 0x000ea20008000a00 */
[----:B------:R-:W1:Y:S01]  /*8910*/  LDC.64 R14, c[0x4][R14] ;  /* 0x010000000e0e7b82 */ /* 0x000e620000000a00 */
[----:B------:R-:W-:Y:S01]  /*8920*/  IMAD.MOV.U32 R13, RZ, RZ, RZ ;  /* 0x000000ffff0d7224 */ /* 0x000fe200078e00ff */
[----:B------:R-:W5:Y:S01]  /*8930*/  LDCU.64 UR4, c[0x4][0x10] ;  /* 0x01000200ff0477ac */ /* 0x000f620008000a00 */
[----:B0-----:R-:W-:Y:S02]  /*8940*/  IMAD.U32 R4, RZ, RZ, UR6 ;  /* 0x00000006ff047e24 */ /* 0x001fe4000f8e00ff */
[----:B------:R-:W-:-:S02]  /*8950*/  IMAD.U32 R5, RZ, RZ, UR7 ;  /* 0x00000007ff057e24 */ /* 0x000fc4000f8e00ff */
[----:B--234-:R-:W-:Y:S02]  /*8960*/  IMAD.U32 R6, RZ, RZ, UR8 ;  /* 0x00000008ff067e24 */ /* 0x01cfe4000f8e00ff */
[----:B------:R-:W-:Y:S02]  /*8970*/  IMAD.U32 R7, RZ, RZ, UR9 ;  /* 0x00000009ff077e24 */ /* 0x000fe4000f8e00ff */
[----:B-----5:R-:W-:Y:S02]  /*8980*/  IMAD.U32 R10, RZ, RZ, UR4 ;  /* 0x00000004ff0a7e24 */ /* 0x020fe4000f8e00ff */
[----:B------:R-:W-:-:S07]  /*8990*/  IMAD.U32 R11, RZ, RZ, UR5 ;  /* 0x00000005ff0b7e24 */ /* 0x000fce000f8e00ff */
[----:B------:R-:W-:-:S07]  /*89a0*/  LEPC R20, `(.L_x_23252) ;  /* 0x000000001014794e */ /* 0x000fce0000000000 */
[----:B-1----:R-:W-:Y:S05]  /*89b0*/  CALL.ABS.NOINC R14 ;  /* 0x000000000e007343 */ /* 0x002fea0003c00000 */
.L_x_23252:
[----:B------:R-:W-:Y:S01]  /*89c0*/  IMAD.MOV.U32 R25, RZ, RZ, R23 ;  /* 0x000000ffff197224 */ /* 0x000fe200078e0017 */
[----:B------:R-:W-:Y:S06]  /*89d0*/  BRA `(.L_x_23224) ;  /* 0x0000000000687947 */ /* 0x000fec0003800000 */
.L_x_23251:
[----:B------:R-:W-:Y:S01]  /*89e0*/  LOP3.LUT R3, R3, 0xff, RZ, 0xc0, !PT ;  /* 0x000000ff03037812 */ /* 0x000fe200078ec0ff */
[----:B------:R-:W-:Y:S02]  /*89f0*/  IMAD.MOV.U32 R5, RZ, RZ, 0xff ;  /* 0x000000ffff057424 */ /* 0x000fe400078e00ff */
[----:B------:R-:W-:-:S03]  /*8a00*/  IMAD.MOV.U32 R25, RZ, RZ, R23 ;  /* 0x000000ffff197224 */ /* 0x000fc600078e0017 */
[----:B------:R-:W0:Y:S02]  /*8a10*/  I2F.U16 R3, R3 ;  /* 0x0000000300037306 */ /* 0x000e240000101000 */
[----:B0-----:R-:W-:-:S04]  /*8a20*/  SHF.R.U32.HI R4, RZ, 0x17, R3 ;  /* 0x00000017ff047819 */ /* 0x001fc80000011603 */
[----:B------:R-:W-:-:S13]  /*8a30*/  ISETP.NE.AND P1, PT, R4, 0xff, PT ;  /* 0x000000ff0400780c */ /* 0x000fda0003f25270 */
[--C-:B------:R-:W-:Y:S02]  /*8a40*/  @P1 SHF.R.U32.HI R0, RZ, 0x16, R3.reuse ;  /* 0x00000016ff001819 */ /* 0x100fe40000011603 */
[--C-:B------:R-:W-:Y:S02]  /*8a50*/  @P1 LOP3.LUT P0, RZ, R4, 0x3fffff, R3.reuse, 0xf8, !PT ;  /* 0x003fffff04ff1812 */ /* 0x100fe4000780f803 */
[----:B------:R-:W-:Y:S02]  /*8a60*/  @P1 LOP3.LUT R0, R0, 0x1, RZ, 0xc0, !PT ;  /* 0x0000000100001812 */ /* 0x000fe400078ec0ff */
[----:B------:R-:W-:Y:S02]  /*8a70*/  PRMT R3, R5, 0x7610, R3 ;  /* 0x0000761005037816 */ /* 0x000fe40000000003 */
[----:B------:R-:W-:Y:S01]  /*8a80*/  @P1 ISETP.EQ.U32.AND P2, PT, R0, 0x1, P0 ;  /* 0x000000010000180c */ /* 0x000fe20000742070 */
[----:B------:R-:W-:Y:S01]  /*8a90*/  @P1 VIADD R0, R4, 0x1 ;  /* 0x0000000104001836 */ /* 0x000fe20000000000 */
[----:B------:R-:W-:-:S02]  /*8aa0*/  PLOP3.LUT P0, PT, PT, PT, PT, 0x80, 0x8 ;  /* 0x000000000008781c */ /* 0x000fc40003f0f070 */
[----:B------:R-:W-:-:S13]  /*8ab0*/  @P1 PLOP3.LUT P0, PT, P2, PT, PT, 0x80, 0x8 ;  /* 0x000000000008181c */ /* 0x000fda000170f070 */
[----:B------:R-:W-:-:S04]  /*8ac0*/  @!P0 IMAD.MOV R0, RZ, RZ, R4 ;  /* 0x000000ffff008224 */ /* 0x000fc800078e0204 */
[----:B------:R-:W-:-:S05]  /*8ad0*/  @P1 IMAD.MOV.U32 R3, RZ, RZ, R0 ;  /* 0x000000ffff031224 */ /* 0x000fca00078e0000 */
[----:B------:R0:W-:Y:S01]  /*8ae0*/  STG.E.U8 desc[UR36][R8.64], R3 ;  /* 0x0000000308007986 */ /* 0x0001e2000c101124 */
[----:B------:R-:W-:Y:S05]  /*8af0*/  BRA `(.L_x_23224) ;  /* 0x0000000000207947 */ /* 0x000fea0003800000 */
.L_x_23250:
[----:B------:R-:W-:Y:S01]  /*8b00*/  LOP3.LUT R4, R3, 0xff, RZ, 0xc0, !PT ;  /* 0x000000ff03047812 */ /* 0x000fe200078ec0ff */
[----:B------:R-:W-:Y:S02]  /*8b10*/  IMAD.MOV.U32 R5, RZ, RZ, RZ ;  /* 0x000000ffff057224 */ /* 0x000fe400078e00ff */
[----:B------:R-:W-:-:S03]  /*8b20*/  IMAD.MOV.U32 R25, RZ, RZ, R23 ;  /* 0x000000ffff197224 */ /* 0x000fc600078e0017 */
[----:B------:R1:W-:Y:S01]  /*8b30*/  STG.E.64 desc[UR36][R8.64], R4 ;  /* 0x0000000408007986 */ /* 0x0003e2000c101b24 */
[----:B------:R-:W-:Y:S05]  /*8b40*/  BRA `(.L_x_23224) ;  /* 0x00000000000c7947 */ /* 0x000fea0003800000 */
.L_x_23249:
[----:B------:R-:W-:Y:S01]  /*8b50*/  LOP3.LUT R3, R3, 0xff, RZ, 0xc0, !PT ;  /* 0x000000ff03037812 */ /* 0x000fe200078ec0ff */
[----:B------:R-:W-:-:S04]  /*8b60*/  IMAD.MOV.U32 R25, RZ, RZ, R23 ;  /* 0x000000ffff197224 */ /* 0x000fc800078e0017 */
[----:B------:R0:W-:Y:S03]  /*8b70*/  STG.E desc[UR36][R8.64], R3 ;  /* 0x0000000308007986 */ /* 0x0001e6000c101924 */
.L_x_23224:
[----:B------:R-:W-:Y:S05]  /*8b80*/  BSYNC.RECONVERGENT B6 ;  /* 0x0000000000067941 */ /* 0x000fea0003800200 */
.L_x_23218:
[----:B------:R-:W-:-:S13]  /*8b90*/  ISETP.GE.AND P0, PT, R25, R16, PT ;  /* 0x000000101900720c */ /* 0x000fda0003f06270 */
[----:B------:R-:W-:Y:S05]  /*8ba0*/  @P0 BREAK.RELIABLE B7 ;  /* 0x0000000000070942 */ /* 0x000fea0003800100 */
[----:B------:R-:W-:Y:S05]  /*8bb0*/  @P0 BRA `(.L_x_23253) ;  /* 0x0000001c00700947 */ /* 0x000fea0003800000 */
[----:B------:R-:W5:Y:S01]  /*8bc0*/  LDCU UR4, c[0x0][0x3b4] ;  /* 0x00007680ff0477ac */ /* 0x000f620008000800 */
[----:B01----:R-:W0:Y:S01]  /*8bd0*/  LDC.64 R8, c[0x0][0x388] ;  /* 0x0000e200ff087b82 */ /* 0x003e220000000a00 */
[----:B------:R-:W-:Y:S01]  /*8be0*/  IMAD R0, R2, 0x200, R25 ;  /* 0x0000020002007824 */ /* 0x000fe200078e0219 */
[----:B------:R-:W-:Y:S01]  /*8bf0*/  PRMT R4, R19, 0x9910, RZ ;  /* 0x0000991013047816 */ /* 0x000fe200000000ff */
[----:B------:R-:W-:Y:S02]  /*8c00*/  BSSY.RECONVERGENT B6, `(.L_x_23254) ;  /* 0x00000e6000067945 */ /* 0x000fe40003800200 */
        /* <DEDUP_REMOVED lines=16> */
.L_x_23258:
[----:B------:R0:W-:Y:S01]  /*8d10*/  STG.E.U8 desc[UR36][R8.64], R22 ;  /* 0x0000001608007986 */ /* 0x0001e2000c101124 */
[----:B------:R-:W-:Y:S05]  /*8d20*/  BRA `(.L_x_23260) ;  /* 0x0000000c004c7947 */ /* 0x000fea0003800000 */
.L_x_23257:
[----:B------:R-:W-:-:S13]  /*8d30*/  ISETP.NE.AND P0, PT, R0, 0x2, PT ;  /* 0x000000020000780c */ /* 0x000fda0003f05270 */
[----:B------:R-:W-:Y:S05]  /*8d40*/  @!P0 BRA `(.L_x_23261) ;  /* 0x00000000002c8947 */ /* 0x000fea0003800000 */
[----:B------:R-:W-:-:S13]  /*8d50*/  ISETP.NE.AND P0, PT, R0, 0x3, PT ;  /* 0x000000030000780c */ /* 0x000fda0003f05270 */
[----:B------:R-:W-:Y:S05]  /*8d60*/  @!P0 BRA `(.L_x_23262) ;  /* 0x0000000000188947 */ /* 0x000fea0003800000 */
[----:B------:R-:W-:-:S13]  /*8d70*/  ISETP.NE.AND P0, PT, R0, 0x4, PT ;  /* 0x000000040000780c */ /* 0x000fda0003f05270 */
[----:B------:R-:W-:Y:S05]  /*8d80*/  @P0 BRA `(.L_x_23259) ;  /* 0x00000008005c0947 */ /* 0x000fea0003800000 */
[----:B------:R-:W-:Y:S01]  /*8d90*/  LOP3.LUT R22, R22, 0xff, RZ, 0xc0, !PT ;  /* 0x000000ff16167812 */ /* 0x000fe200078ec0ff */
[----:B------:R-:W-:-:S05]  /*8da0*/  IMAD.MOV.U32 R23, RZ, RZ, RZ ;  /* 0x000000ffff177224 */ /* 0x000fca00078e00ff */
[----:B------:R0:W-:Y:S01]  /*8db0*/  STG.E.64 desc[UR36][R8.64], R22 ;  /* 0x0000001608007986 */ /* 0x0001e2000c101b24 */
[----:B------:R-:W-:Y:S05]  /*8dc0*/  BRA `(.L_x_23260) ;  /* 0x0000000c00247947 */ /* 0x000fea0003800000 */
.L_x_23262:
[----:B------:R-:W-:-:S05]  /*8dd0*/  LOP3.LUT R3, R22, 0xff, RZ, 0xc0, !PT ;  /* 0x000000ff16037812 */ /* 0x000fca00078ec0ff */
[----:B------:R0:W-:Y:S01]  /*8de0*/  STG.E desc[UR36][R8.64], R3 ;  /* 0x0000000308007986 */ /* 0x0001e2000c101924 */
[----:B------:R-:W-:Y:S05]  /*8df0*/  BRA `(.L_x_23260) ;  /* 0x0000000c00187947 */ /* 0x000fea0003800000 */
.L_x_23261:
[----:B------:R-:W-:-:S05]  /*8e00*/  LOP3.LUT R3, R22, 0xff, RZ, 0xc0, !PT ;  /* 0x000000ff16037812 */ /* 0x000fca00078ec0ff */
[----:B------:R0:W-:Y:S01]  /*8e10*/  STG.E.U16 desc[UR36][R8.64], R3 ;  /* 0x0000000308007986 */ /* 0x0001e2000c101524 */
[----:B------:R-:W-:Y:S05]  /*8e20*/  BRA `(.L_x_23260) ;  /* 0x0000000c000c7947 */ /* 0x000fea0003800000 */
.L_x_23256:
[----:B------:R-:W-:-:S13]  /*8e30*/  ISETP.GT.AND P0, PT, R0, 0x6, PT ;  /* 0x000000060000780c */ /* 0x000fda0003f04270 */
[----:B------:R-:W-:Y:S05]  /*8e40*/  @P0 BRA `(.L_x_23263) ;  /* 0x0000000000340947 */ /* 0x000fea0003800000 */
[----:B------:R-:W-:-:S13]  /*8e50*/  ISETP.NE.AND P0, PT, R0, 0x5, PT ;  /* 0x000000050000780c */ /* 0x000fda0003f05270 */
[----:B------:R-:W-:Y:S05]  /*8e60*/  @!P0 BRA `(.L_x_23264) ;  /* 0x0000000000188947 */ /* 0x000fea0003800000 */
[----:B------:R-:W-:-:S13]  /*8e70*/  ISETP.NE.AND P0, PT, R0, 0x6, PT ;  /* 0x000000060000780c */ /* 0x000fda0003f05270 */
[----:B------:R-:W-:Y:S05]  /*8e80*/  @P0 BRA `(.L_x_23259) ;  /* 0x00000008001c0947 */ /* 0x000fea0003800000 */
[----:B------:R-:W-:-:S06]  /*8e90*/  LOP3.LUT R3, R22, 0xff, RZ, 0xc0, !PT ;  /* 0x000000ff16037812 */ /* 0x000fcc00078ec0ff */
[----:B------:R-:W0:Y:S02]  /*8ea0*/  I2F.U16 R3, R3 ;  /* 0x0000000300037306 */ /* 0x000e240000101000 */
[----:B0-----:R0:W-:Y:S01]  /*8eb0*/  STG.E desc[UR36][R8.64], R3 ;  /* 0x0000000308007986 */ /* 0x0011e2000c101924 */
[----:B------:R-:W-:Y:S05]  /*8ec0*/  BRA `(.L_x_23260) ;  /* 0x0000000800e47947 */ /* 0x000fea0003800000 */
.L_x_23264:
[----:B------:R-:W-:-:S04]  /*8ed0*/  LOP3.LUT R22, R22, 0xff, RZ, 0xc0, !PT ;  /* 0x000000ff16167812 */ /* 0x000fc800078ec0ff */
[----:B------:R-:W0:Y:S02]  /*8ee0*/  I2F.U16 R0, R22 ;  /* 0x0000001600007306 */ /* 0x000e240000101000 */
[----:B0-----:R-:W-:-:S05]  /*8ef0*/  F2FP.F16.F32.PACK_AB R0, RZ, R0 ;  /* 0x00000000ff00723e */ /* 0x001fca00000000ff */
[----:B------:R1:W-:Y:S01]  /*8f00*/  STG.E.U16 desc[UR36][R8.64], R0 ;  /* 0x0000000008007986 */ /* 0x0003e2000c101524 */
[----:B------:R-:W-:Y:S05]  /*8f10*/  BRA `(.L_x_23260) ;  /* 0x0000000800d07947 */ /* 0x000fea0003800000 */
.L_x_23263:
        /* <DEDUP_REMOVED lines=8> */
[----:B------:R-:W0:Y:S02]  /*8fa0*/  I2F.U16 R22, R22 ;  /* 0x0000001600167306 */ /* 0x000e240000101000 */
[----:B0-----:R0:W-:Y:S01]  /*8fb0*/  STG.E.64 desc[UR36][R8.64], R22 ;  /* 0x0000001608007986 */ /* 0x0011e2000c101b24 */
[----:B------:R-:W-:Y:S05]  /*8fc0*/  BRA `(.L_x_23260) ;  /* 0x0000000800a47947 */ /* 0x000fea0003800000 */
.L_x_23266:
[----:B------:R-:W-:-:S06]  /*8fd0*/  LOP3.LUT R22, R22, 0xff, RZ, 0xc0, !PT ;  /* 0x000000ff16167812 */ /* 0x000fcc00078ec0ff */
[----:B------:R-:W0:Y:S02]  /*8fe0*/  I2F.U16 R22, R22 ;  /* 0x0000001600167306 */ /* 0x000e240000101000 */
[----:B0-----:R-:W-:-:S04]  /*8ff0*/  F2FP.F16.F32.PACK_AB R3, RZ, R22 ;  /* 0x00000016ff03723e */ /* 0x001fc800000000ff */
[----:B------:R-:W-:-:S05]  /*9000*/  PRMT R3, R3, 0x5410, RZ ;  /* 0x0000541003037816 */ /* 0x000fca00000000ff */
[----:B------:R0:W-:Y:S01]  /*9010*/  STG.E desc[UR36][R8.64], R3 ;  /* 0x0000000308007986 */ /* 0x0001e2000c101924 */
[----:B------:R-:W-:Y:S05]  /*9020*/  BRA `(.L_x_23260) ;  /* 0x00000008008c7947 */ /* 0x000fea0003800000 */
.L_x_23265:
[----:B------:R-:W-:-:S06]  /*9030*/  LOP3.LUT R4, R22, 0xff, RZ, 0xc0, !PT ;  /* 0x000000ff16047812 */ /* 0x000fcc00078ec0ff */
[----:B------:R-:W0:Y:S02]  /*9040*/  I2F.F64.U16 R4, R4 ;  /* 0x0000000400047312 */ /* 0x000e240000101800 */
[----:B0-----:R0:W-:Y:S01]  /*9050*/  STG.E.64 desc[UR36][R8.64], R4 ;  /* 0x0000000408007986 */ /* 0x0011e2000c101b24 */
[----:B------:R-:W-:Y:S05]  /*9060*/  BRA `(.L_x_23260) ;  /* 0x00000008007c7947 */ /* 0x000fea0003800000 */
.L_x_23255:
        /* <DEDUP_REMOVED lines=10> */
[----:B------:R-:W-:-:S05]  /*9110*/  LOP3.LUT R3, R22, 0xff, RZ, 0xc0, !PT ;  /* 0x000000ff16037812 */ /* 0x000fca00078ec0ff */
[----:B------:R0:W-:Y:S01]  /*9120*/  STG.E.U16 desc[UR36][R8.64], R3 ;  /* 0x0000000308007986 */ /* 0x0001e2000c101524 */
[----:B------:R-:W-:Y:S05]  /*9130*/  BRA `(.L_x_23260) ;  /* 0x0000000800487947 */ /* 0x000fea0003800000 */
.L_x_23270:
[----:B------:R-:W-:Y:S01]  /*9140*/  LOP3.LUT R22, R22, 0xff, RZ, 0xc0, !PT ;  /* 0x000000ff16167812 */ /* 0x000fe200078ec0ff */
[----:B------:R-:W-:Y:S01]  /*9150*/  BSSY.RECONVERGENT B0, `(.L_x_23271) ;  /* 0x0000011000007945 */ /* 0x000fe20003800200 */
[----:B------:R-:W-:Y:S02]  /*9160*/  IMAD.MOV.U32 R4, RZ, RZ, 0x80 ;  /* 0x00000080ff047424 */ /* 0x000fe400078e00ff */
[----:B------:R-:W0:Y:S02]  /*9170*/  I2F.U16 R3, R22 ;  /* 0x0000001600037306 */ /* 0x000e240000101000 */
        /* <DEDUP_REMOVED lines=13> */
.L_x_23273:
[----:B------:R-:W-:-:S07]  /*9250*/  PRMT R4, R0, 0x7610, R4 ;  /* 0x0000761000047816 */ /* 0x000fce0000000004 */
.L_x_23272:
[----:B------:R-:W-:Y:S05]  /*9260*/  BSYNC.RECONVERGENT B0 ;  /* 0x0000000000007941 */ /* 0x000fea0003800200 */
.L_x_23271:
[----:B------:R0:W-:Y:S01]  /*9270*/  STG.E.U8 desc[UR36][R8.64], R4 ;  /* 0x0000000408007986 */ /* 0x0001e2000c101124 */
[----:B------:R-:W-:Y:S05]  /*9280*/  BRA `(.L_x_23260) ;  /* 0x0000000400f47947 */ /* 0x000fea0003800000 */
.L_x_23269:
        /* <DEDUP_REMOVED lines=17> */
.L_x_23276:
[----:B------:R-:W-:-:S07]  /*93a0*/  PRMT R4, R0, 0x7610, R4 ;  /* 0x0000761000047816 */ /* 0x000fce0000000004 */
.L_x_23275:
[----:B------:R-:W-:Y:S05]  /*93b0*/  BSYNC.RECONVERGENT B0 ;  /* 0x0000000000007941 */ /* 0x000fea0003800200 */
.L_x_23274:
[----:B------:R0:W-:Y:S01]  /*93c0*/  STG.E.U8 desc[UR36][R8.64], R4 ;  /* 0x0000000408007986 */ /* 0x0001e2000c101124 */
[----:B------:R-:W-:Y:S05]  /*93d0*/  BRA `(.L_x_23260) ;  /* 0x0000000400a07947 */ /* 0x000fea0003800000 */
.L_x_23268:
[----:B------:R-:W-:-:S13]  /*93e0*/  ISETP.NE.AND P0, PT, R0, 0x1c, PT ;  /* 0x0000001c0000780c */ /* 0x000fda0003f05270 */
[----:B------:R-:W-:Y:S05]  /*93f0*/  @!P0 BRA `(.L_x_23277) ;  /* 0x0000000000608947 */ /* 0x000fea0003800000 */
[----:B------:R-:W-:-:S13]  /*9400*/  ISETP.NE.AND P0, PT, R0, 0x1d, PT ;  /* 0x0000001d0000780c */ /* 0x000fda0003f05270 */
[----:B------:R-:W-:Y:S05]  /*9410*/  @!P0 BRA `(.L_x_23278) ;  /* 0x0000000000488947 */ /* 0x000fea0003800000 */
[----:B------:R-:W-:-:S13]  /*9420*/  ISETP.NE.AND P0, PT, R0, 0x2c, PT ;  /* 0x0000002c0000780c */ /* 0x000fda0003f05270 */
[----:B------:R-:W-:Y:S05]  /*9430*/  @P0 BRA `(.L_x_23259) ;  /* 0x0000000000b00947 */ /* 0x000fea0003800000 */
[----:B------:R-:W-:-:S04]  /*9440*/  LOP3.LUT R22, R22, 0xff, RZ, 0xc0, !PT ;  /* 0x000000ff16167812 */ /* 0x000fc800078ec0ff */
[----:B------:R-:W0:Y:S02]  /*9450*/  I2F.U16 R3, R22 ;  /* 0x0000001600037306 */ /* 0x000e240000101000 */
[----:B0-----:R-:W-:-:S04]  /*9460*/  SHF.R.U32.HI R4, RZ, 0x17, R3 ;  /* 0x00000017ff047819 */ /* 0x001fc80000011603 */
        /* <DEDUP_REMOVED lines=13> */
.L_x_23278:
[----:B------:R-:W-:Y:S01]  /*9540*/  LOP3.LUT R22, R22, 0xff, RZ, 0xc0, !PT ;  /* 0x000000ff16167812 */ /* 0x000fe200078ec0ff */
[----:B------:R-:W-:-:S05]  /*9550*/  IMAD.MOV.U32 R23, RZ, RZ, RZ ;  /* 0x000000ffff177224 */ /* 0x000fca00078e00ff */
[----:B------:R0:W-:Y:S01]  /*9560*/  STG.E.64 desc[UR36][R8.64], R22 ;  /* 0x0000001608007986 */ /* 0x0001e2000c101b24 */
[----:B------:R-:W-:Y:S05]  /*9570*/  BRA `(.L_x_23260) ;  /* 0x0000000400387947 */ /* 0x000fea0003800000 */
.L_x_23277:
[----:B------:R-:W-:-:S05]  /*9580*/  LOP3.LUT R3, R22, 0xff, RZ, 0xc0, !PT ;  /* 0x000000ff16037812 */ /* 0x000fca00078ec0ff */
[----:B------:R0:W-:Y:S01]  /*9590*/  STG.E desc[UR36][R8.64], R3 ;  /* 0x0000000308007986 */ /* 0x0001e2000c101924 */
[----:B------:R-:W-:Y:S05]  /*95a0*/  BRA `(.L_x_23260) ;  /* 0x00000004002c7947 */ /* 0x000fea0003800000 */
.L_x_23267:
        /* <DEDUP_REMOVED lines=10> */
.L_x_23280:
[----:B------:R-:W-:Y:S02]  /*9650*/  LOP3.LUT R4, R22, 0xff, RZ, 0xc0, !PT ;  /* 0x000000ff16047812 */ /* 0x000fe400078ec0ff */
[----:B--234-:R-:W-:-:S04]  /*9660*/  CS2R R6, SRZ ;  /* 0x0000000000067805 */ /* 0x01cfc8000001ff00 */
[----:B------:R-:W0:Y:S02]  /*9670*/  I2F.F64.U16 R4, R4 ;  /* 0x0000000400047312 */ /* 0x000e240000101800 */
[----:B0-----:R0:W-:Y:S01]  /*9680*/  STG.E.128 desc[UR36][R8.64], R4 ;  /* 0x0000000408007986 */ /* 0x0011e2000c101d24 */
[----:B------:R-:W-:Y:S05]  /*9690*/  BRA `(.L_x_23260) ;  /* 0x0000000000f07947 */ /* 0x000fea0003800000 */
.L_x_23279:
[----:B------:R-:W-:-:S13]  /*96a0*/  ISETP.NE.AND P0, PT, R0, 0xf, PT ;  /* 0x0000000f0000780c */ /* 0x000fda0003f05270 */
[----:B------:R-:W-:Y:S05]  /*96b0*/  @!P0 BRA `(.L_x_23281) ;  /* 0x0000000000d88947 */ /* 0x000fea0003800000 */
[----:B------:R-:W-:-:S13]  /*96c0*/  ISETP.NE.AND P0, PT, R0, 0x17, PT ;  /* 0x000000170000780c */ /* 0x000fda0003f05270 */
[----:B------:R-:W-:Y:S05]  /*96d0*/  @!P0 BRA `(.L_x_23282) ;  /* 0x0000000000888947 */ /* 0x000fea0003800000 */
[----:B------:R-:W-:-:S13]  /*96e0*/  ISETP.NE.AND P0, PT, R0, 0x18, PT ;  /* 0x000000180000780c */ /* 0x000fda0003f05270 */
[----:B------:R-:W-:Y:S05]  /*96f0*/  @!P0 BRA `(.L_x_23283) ;  /* 0x0000000000448947 */ /* 0x000fea0003800000 */
.L_x_23259:
        /* <DEDUP_REMOVED lines=16> */
.L_x_23284:
[----:B------:R-:W-:Y:S05]  /*9800*/  BRA `(.L_x_23260) ;  /* 0x0000000000947947 */ /* 0x000fea0003800000 */
.L_x_23283:
        /* <DEDUP_REMOVED lines=12> */
.L_x_23286:
[----:B------:R-:W-:Y:S05]  /*98d0*/  BSYNC.RECONVERGENT B0 ;  /* 0x0000000000007941 */ /* 0x000fea0003800200 */
.L_x_23285:
[----:B------:R0:W-:Y:S01]  /*98e0*/  STG.E.U8 desc[UR36][R8.64], R3 ;  /* 0x0000000308007986 */ /* 0x0001e2000c101124 */
[----:B------:R-:W-:Y:S05]  /*98f0*/  BRA `(.L_x_23260) ;  /* 0x0000000000587947 */ /* 0x000fea0003800000 */
.L_x_23282:
[----:B------:R-:W-:-:S04]  /*9900*/  LOP3.LUT R22, R22, 0xff, RZ, 0xc0, !PT ;  /* 0x000000ff16167812 */ /* 0x000fc800078ec0ff */
        /* <DEDUP_REMOVED lines=12> */
.L_x_23287:
[----:B------:R-:W-:Y:S01]  /*99d0*/  IMAD.MOV.U32 R3, RZ, RZ, 0x7f ;  /* 0x0000007fff037424 */ /* 0x000fe200078e00ff */
[----:B------:R-:W-:-:S04]  /*99e0*/  ISETP.GT.U32.AND P0, PT, R5, 0x7f800000, PT ;  /* 0x7f8000000500780c */ /* 0x000fc80003f04070 */
[----:B------:R-:W-:-:S05]  /*99f0*/  SEL R3, R3, 0x7c, P0 ;  /* 0x0000007c03037807 */ /* 0x000fca0000000000 */
[----:B------:R0:W-:Y:S01]  /*9a00*/  STG.E.U8 desc[UR36][R8.64], R3 ;  /* 0x0000000308007986 */ /* 0x0001e2000c101124 */
[----:B------:R-:W-:Y:S05]  /*9a10*/  BRA `(.L_x_23260) ;  /* 0x0000000000107947 */ /* 0x000fea0003800000 */
.L_x_23281:
[----:B------:R-:W-:-:S04]  /*9a20*/  LOP3.LUT R22, R22, 0xff, RZ, 0xc0, !PT ;  /* 0x000000ff16167812 */ /* 0x000fc800078ec0ff */
[----:B------:R-:W0:Y:S02]  /*9a30*/  I2F.U16 R0, R22 ;  /* 0x0000001600007306 */ /* 0x000e240000101000 */
[----:B0-----:R-:W-:-:S05]  /*9a40*/  F2FP.BF16.F32.PACK_AB R0, RZ, R0 ;  /* 0x00000000ff00723e */ /* 0x001fca00000010ff */
[----:B------:R0:W-:Y:S02]  /*9a50*/  STG.E.U16 desc[UR36][R8.64], R0 ;  /* 0x0000000008007986 */ /* 0x0001e4000c101524 */
.L_x_23260:
[----:B------:R-:W-:Y:S05]  /*9a60*/  BSYNC.RECONVERGENT B6 ;  /* 0x0000000000067941 */ /* 0x000fea0003800200 */
.L_x_23254:
[----:B------:R-:W-:-:S07]  /*9a70*/  VIADD R25, R25, 0x80 ;  /* 0x0000008019197836 */ /* 0x000fce0000000000 */
.L_x_23217:
[----:B------:R-:W-:-:S13]  /*9a80*/  ISETP.GE.AND P0, PT, R25, R16, PT ;  /* 0x000000101900720c */ /* 0x000fda0003f06270 */
[----:B------:R-:W-:Y:S05]  /*9a90*/  @P0 BREAK.RELIABLE B7 ;  /* 0x0000000000070942 */ /* 0x000fea0003800100 */
[----:B------:R-:W-:Y:S05]  /*9aa0*/  @P0 BRA `(.L_x_23253) ;  /* 0x0000000c00b40947 */ /* 0x000fea0003800000 */
[----:B------:R-:W-:Y:S05]  /*9ab0*/  BSYNC.RELIABLE B7 ;  /* 0x0000000000077941 */ /* 0x000fea0003800100 */
.L_x_23216:
        /* <DEDUP_REMOVED lines=21> */
.L_x_23292:
[----:B------:R0:W-:Y:S01]  /*9c10*/  STG.E.U8 desc[UR36][R8.64], R17 ;  /* 0x0000001108007986 */ /* 0x0001e2000c101124 */
[----:B------:R-:W-:Y:S05]  /*9c20*/  BRA `(.L_x_23294) ;  /* 0x0000000c004c7947 */ /* 0x000fea0003800000 */
.L_x_23291:
        /* <DEDUP_REMOVED lines=10> */
.L_x_23296:
[----:B------:R-:W-:-:S05]  /*9cd0*/  LOP3.LUT R17, R17, 0xff, RZ, 0xc0, !PT ;  /* 0x000000ff11117812 */ /* 0x000fca00078ec0ff */
[----:B------:R0:W-:Y:S01]  /*9ce0*/  STG.E desc[UR36][R8.64], R17 ;  /* 0x0000001108007986 */ /* 0x0001e2000c101924 */
[----:B------:R-:W-:Y:S05]  /*9cf0*/  BRA `(.L_x_23294) ;  /* 0x0000000c00187947 */ /* 0x000fea0003800000 */
.L_x_23295:
[----:B------:R-:W-:-:S05]  /*9d00*/  LOP3.LUT R17, R17, 0xff, RZ, 0xc0, !PT ;  /* 0x000000ff11117812 */ /* 0x000fca00078ec0ff */
[----:B------:R0:W-:Y:S01]  /*9d10*/  STG.E.U16 desc[UR36][R8.64], R17 ;  /* 0x0000001108007986 */ /* 0x0001e2000c101524 */
[----:B------:R-:W-:Y:S05]  /*9d20*/  BRA `(.L_x_23294) ;  /* 0x0000000c000c7947 */ /* 0x000fea0003800000 */
.L_x_23290:
        /* <DEDUP_REMOVED lines=10> */
.L_x_23298:
[----:B------:R-:W-:-:S04]  /*9dd0*/  LOP3.LUT R17, R17, 0xff, RZ, 0xc0, !PT ;  /* 0x000000ff11117812 */ /* 0x000fc800078ec0ff */
[----:B------:R-:W0:Y:S02]  /*9de0*/  I2F.U16 R0, R17 ;  /* 0x0000001100007306 */ /* 0x000e240000101000 */
[----:B0-----:R-:W-:-:S05]  /*9df0*/  F2FP.F16.F32.PACK_AB R0, RZ, R0 ;  /* 0x00000000ff00723e */ /* 0x001fca00000000ff */
[----:B------:R1:W-:Y:S01]  /*9e00*/  STG.E.U16 desc[UR36][R8.64], R0 ;  /* 0x0000000008007986 */ /* 0x0003e2000c101524 */
[----:B------:R-:W-:Y:S05]  /*9e10*/  BRA `(.L_x_23294) ;  /* 0x0000000800d07947 */ /* 0x000fea0003800000 */
.L_x_23297:
[----:B------:R-:W-:-:S13]  /*9e20*/  ISETP.NE.AND P0, PT, R0, 0x7, PT ;  /* 0x000000070000780c */ /* 0x000fda0003f05270 */
[----:B------:R-:W-:Y:S05]  /*9e30*/  @!P0 BRA `(.L_x_23299) ;  /* 0x00000000003c8947 */ /* 0x000fea0003800000 */
[----:B------:R-:W-:-:S13]  /*9e40*/  ISETP.NE.AND P0, PT, R0, 0x8, PT ;  /* 0x000000080000780c */ /* 0x000fda0003f05270 */
[----:B------:R-:W-:Y:S05]  /*9e50*/  @!P0 BRA `(.L_x_23300) ;  /* 0x00000000001c8947 */ /* 0x000fea0003800000 */
[----:B------:R-:W-:-:S13]  /*9e60*/  ISETP.NE.AND P0, PT, R0, 0x9, PT ;  /* 0x000000090000780c */ /* 0x000fda0003f05270 */
[----:B------:R-:W-:Y:S05]  /*9e70*/  @P0 BRA `(.L_x_23293) ;  /* 0x0000000400e00947 */ /* 0x000fea0003800000 */
[----:B------:R-:W-:Y:S01]  /*9e80*/  LOP3.LUT R17, R17, 0xff, RZ, 0xc0, !PT ;  /* 0x000000ff11117812 */ /* 0x000fe200078ec0ff */
[----:B------:R-:W-:-:S03]  /*9e90*/  IMAD.MOV.U32 R5, RZ, RZ, RZ ;  /* 0x000000ffff057224 */ /* 0x000fc600078e00ff */
[----:B------:R-:W0:Y:S02]  /*9ea0*/  I2F.U16 R4, R17 ;  /* 0x0000001100047306 */ /* 0x000e240000101000 */
[----:B0-----:R0:W-:Y:S01]  /*9eb0*/  STG.E.64 desc[UR36][R8.64], R4 ;  /* 0x0000000408007986 */ /* 0x0011e2000c101b24 */
[----:B------:R-:W-:Y:S05]  /*9ec0*/  BRA `(.L_x_23294) ;  /* 0x0000000800a47947 */ /* 0x000fea0003800000 */
.L_x_23300:
[----:B------:R-:W-:-:S06]  /*9ed0*/  LOP3.LUT R17, R17, 0xff, RZ, 0xc0, !PT ;  /* 0x000000ff11117812 */ /* 0x000fcc00078ec0ff */
[----:B------:R-:W0:Y:S02]  /*9ee0*/  I2F.U16 R17, R17 ;  /* 0x0000001100117306 */ /* 0x000e240000101000 */
[----:B0-----:R-:W-:-:S04]  /*9ef0*/  F2FP.F16.F32.PACK_AB R3, RZ, R17 ;  /* 0x00000011ff03723e */ /* 0x001fc800000000ff */
[----:B------:R-:W-:-:S05]  /*9f00*/  PRMT R3, R3, 0x5410, RZ ;  /* 0x0000541003037816 */ /* 0x000fca00000000ff */
[----:B------:R0:W-:Y:S01]  /*9f10*/  STG.E desc[UR36][R8.64], R3 ;  /* 0x0000000308007986 */ /* 0x0001e2000c101924 */
[----:B------:R-:W-:Y:S05]  /*9f20*/  BRA `(.L_x_23294) ;  /* 0x00000008008c7947 */ /* 0x000fea0003800000 */
.L_x_23299:
[----:B------:R-:W-:-:S06]  /*9f30*/  LOP3.LUT R4, R17, 0xff, RZ, 0xc0, !PT ;  /* 0x000000ff11047812 */ /* 0x000fcc00078ec0ff */
[----:B------:R-:W0:Y:S02]  /*9f40*/  I2F.F64.U16 R4, R4 ;  /* 0x0000000400047312 */ /* 0x000e240000101800 */
[----:B0-----:R0:W-:Y:S01]  /*9f50*/  STG.E.64 desc[UR36][R8.64], R4 ;  /* 0x0000000408007986 */ /* 0x0011e2000c101b24 */
[----:B------:R-:W-:Y:S05]  /*9f60*/  BRA `(.L_x_23294) ;  /* 0x00000008007c7947 */ /* 0x000fea0003800000 */
.L_x_23289:
        /* <DEDUP_REMOVED lines=13> */
.L_x_23304:
[----:B------:R-:W-:Y:S01]  /*a040*/  LOP3.LUT R17, R17, 0xff, RZ, 0xc0, !PT ;  /* 0x000000ff11117812 */ /* 0x000fe200078ec0ff */
[----:B------:R-:W-:Y:S01]  /*a050*/  BSSY.RECONVERGENT B0, `(.L_x_23305) ;  /* 0x0000011000007945 */ /* 0x000fe20003800200 */
[----:B------:R-:W-:-:S04]  /*a060*/  IMAD.MOV.U32 R4, RZ, RZ, 0x80 ;  /* 0x00000080ff047424 */ /* 0x000fc800078e00ff */
        /* <DEDUP_REMOVED lines=14> */
.L_x_23307:
[----:B------:R-:W-:-:S07]  /*a150*/  PRMT R4, R0, 0x7610, R4 ;  /* 0x0000761000047816 */ /* 0x000fce0000000004 */
.L_x_23306:
[----:B------:R-:W-:Y:S05]  /*a160*/  BSYNC.RECONVERGENT B0 ;  /* 0x0000000000007941 */ /* 0x000fea0003800200 */
.L_x_23305:
[----:B------:R0:W-:Y:S01]  /*a170*/  STG.E.U8 desc[UR36][R8.64], R4 ;  /* 0x0000000408007986 */ /* 0x0001e2000c101124 */
[----:B------:R-:W-:Y:S05]  /*a180*/  BRA `(.L_x_23294) ;  /* 0x0000000400f47947 */ /* 0x000fea0003800000 */
.L_x_23303:
        /* <DEDUP_REMOVED lines=17> */
.L_x_23310:
[----:B------:R-:W-:-:S07]  /*a2a0*/  PRMT R4, R0, 0x7610, R4 ;  /* 0x0000761000047816 */ /* 0x000fce0000000004 */
.L_x_23309:
[----:B------:R-:W-:Y:S05]  /*a2b0*/  BSYNC.RECONVERGENT B0 ;  /* 0x0000000000007941 */ /* 0x000fea0003800200 */
.L_x_23308:
[----:B------:R0:W-:Y:S01]  /*a2c0*/  STG.E.U8 desc[UR36][R8.64], R4 ;  /* 0x0000000408007986 */ /* 0x0001e2000c101124 */
[----:B------:R-:W-:Y:S05]  /*a2d0*/  BRA `(.L_x_23294) ;  /* 0x0000000400a07947 */ /* 0x000fea0003800000 */
.L_x_23302:
[----:B------:R-:W-:-:S13]  /*a2e0*/  ISETP.NE.AND P0, PT, R0, 0x1c, PT ;  /* 0x0000001c0000780c */ /* 0x000fda0003f05270 */
[----:B------:R-:W-:Y:S05]  /*a2f0*/  @!P0 BRA `(.L_x_23311) ;  /* 0x0000000000608947 */ /* 0x000fea0003800000 */
[----:B------:R-:W-:-:S13]  /*a300*/  ISETP.NE.AND P0, PT, R0, 0x1d, PT ;  /* 0x0000001d0000780c */ /* 0x000fda0003f05270 */
[----:B------:R-:W-:Y:S05]  /*a310*/  @!P0 BRA `(.L_x_23312) ;  /* 0x0000000000488947 */ /* 0x000fea0003800000 */
[----:B------:R-:W-:-:S13]  /*a320*/  ISETP.NE.AND P0, PT, R0, 0x2c, PT ;  /* 0x0000002c0000780c */ /* 0x000fda0003f05270 */
[----:B------:R-:W-:Y:S05]  /*a330*/  @P0 BRA `(.L_x_23293) ;  /* 0x0000000000b00947 */ /* 0x000fea0003800000 */
[----:B------:R-:W-:Y:S01]  /*a340*/  LOP3.LUT R17, R17, 0xff, RZ, 0xc0, !PT ;  /* 0x000000ff11117812 */ /* 0x000fe200078ec0ff */
[----:B------:R-:W-:-:S05]  /*a350*/  IMAD.MOV.U32 R3, RZ, RZ, 0xff ;  /* 0x000000ffff037424 */ /* 0x000fca00078e00ff */
[----:B------:R-:W0:Y:S02]  /*a360*/  I2F.U16 R17, R17 ;  /* 0x0000001100117306 */ /* 0x000e240000101000 */
        /* <DEDUP_REMOVED lines=13> */
.L_x_23312:
[----:B------:R-:W-:Y:S01]  /*a440*/  LOP3.LUT R4, R17, 0xff, RZ, 0xc0, !PT ;  /* 0x000000ff11047812 */ /* 0x000fe200078ec0ff */
[----:B------:R-:W-:-:S05]  /*a450*/  IMAD.MOV.U32 R5, RZ, RZ, RZ ;  /* 0x000000ffff057224 */ /* 0x000fca00078e00ff */
[----:B------:R0:W-:Y:S01]  /*a460*/  STG.E.64 desc[UR36][R8.64], R4 ;  /* 0x0000000408007986 */ /* 0x0001e2000c101b24 */
[----:B------:R-:W-:Y:S05]  /*a470*/  BRA `(.L_x_23294) ;  /* 0x0000000400387947 */ /* 0x000fea0003800000 */
.L_x_23311:
[----:B------:R-:W-:-:S05]  /*a480*/  LOP3.LUT R17, R17, 0xff, RZ, 0xc0, !PT ;  /* 0x000000ff11117812 */ /* 0x000fca00078ec0ff */
[----:B------:R0:W-:Y:S01]  /*a490*/  STG.E desc[UR36][R8.64], R17 ;  /* 0x0000001108007986 */ /* 0x0001e2000c101924 */
[----:B------:R-:W-:Y:S05]  /*a4a0*/  BRA `(.L_x_23294) ;  /* 0x00000004002c7947 */ /* 0x000fea0003800000 */
.L_x_23301:
        /* <DEDUP_REMOVED lines=10> */
.L_x_23314:
[----:B------:R-:W-:Y:S02]  /*a550*/  LOP3.LUT R4, R17, 0xff, RZ, 0xc0, !PT ;  /* 0x000000ff11047812 */ /* 0x000fe400078ec0ff */
[----:B--234-:R-:W-:-:S04]  /*a560*/  CS2R R6, SRZ ;  /* 0x0000000000067805 */ /* 0x01cfc8000001ff00 */
[----:B------:R-:W0:Y:S02]  /*a570*/  I2F.F64.U16 R4, R4 ;  /* 0x0000000400047312 */ /* 0x000e240000101800 */
[----:B0-----:R0:W-:Y:S01]  /*a580*/  STG.E.128 desc[UR36][R8.64], R4 ;  /* 0x0000000408007986 */ /* 0x0011e2000c101d24 */
[----:B------:R-:W-:Y:S05]  /*a590*/  BRA `(.L_x_23294) ;  /* 0x0000000000f07947 */ /* 0x000fea0003800000 */
.L_x_23313:
[----:B------:R-:W-:-:S13]  /*a5a0*/  ISETP.NE.AND P0, PT, R0, 0xf, PT ;  /* 0x0000000f0000780c */ /* 0x000fda0003f05270 */
[----:B------:R-:W-:Y:S05]  /*a5b0*/  @!P0 BRA `(.L_x_23315) ;  /* 0x0000000000d88947 */ /* 0x000fea0003800000 */
[----:B------:R-:W-:-:S13]  /*a5c0*/  ISETP.NE.AND P0, PT, R0, 0x17, PT ;  /* 0x000000170000780c */ /* 0x000fda0003f05270 */
[----:B------:R-:W-:Y:S05]  /*a5d0*/  @!P0 BRA `(.L_x_23316) ;  /* 0x0000000000888947 */ /* 0x000fea0003800000 */
[----:B------:R-:W-:-:S13]  /*a5e0*/  ISETP.NE.AND P0, PT, R0, 0x18, PT ;  /* 0x000000180000780c */ /* 0x000fda0003f05270 */
[----:B------:R-:W-:Y:S05]  /*a5f0*/  @!P0 BRA `(.L_x_23317) ;  /* 0x0000000000448947 */ /* 0x000fea0003800000 */
.L_x_23293:
        /* <DEDUP_REMOVED lines=16> */
.L_x_23318:
[----:B------:R-:W-:Y:S05]  /*a700*/  BRA `(.L_x_23294) ;  /* 0x0000000000947947 */ /* 0x000fea0003800000 */
.L_x_23317:
        /* <DEDUP_REMOVED lines=12> */
.L_x_23320:
[----:B------:R-:W-:Y:S05]  /*a7d0*/  BSYNC.RECONVERGENT B0 ;  /* 0x0000000000007941 */ /* 0x000fea0003800200 */
.L_x_23319:
[----:B------:R0:W-:Y:S01]  /*a7e0*/  STG.E.U8 desc[UR36][R8.64], R3 ;  /* 0x0000000308007986 */ /* 0x0001e2000c101124 */
[----:B------:R-:W-:Y:S05]  /*a7f0*/  BRA `(.L_x_23294) ;  /* 0x0000000000587947 */ /* 0x000fea0003800000 */
.L_x_23316:
[----:B------:R-:W-:-:S06]  /*a800*/  LOP3.LUT R17, R17, 0xff, RZ, 0xc0, !PT ;  /* 0x000000ff11117812 */ /* 0x000fcc00078ec0ff */
[----:B------:R-:W0:Y:S02]  /*a810*/  I2F.U16 R17, R17 ;  /* 0x0000001100117306 */ /* 0x000e240000101000 */
[----:B0-----:R-:W-:-:S13]  /*a820*/  ISETP.GT.U32.AND P0, PT, R17, 0x477fffff, PT ;  /* 0x477fffff1100780c */ /* 0x001fda0003f04070 */
[----:B------:R-:W-:Y:S05]  /*a830*/  @P0 BRA `(.L_x_23321) ;  /* 0x0000000000240947 */ /* 0x000fea0003800000 */
[----:B------:R-:W-:-:S13]  /*a840*/  ISETP.GE.U32.AND P0, PT, R17, 0x38800000, PT ;  /* 0x388000001100780c */ /* 0x000fda0003f06070 */
[----:B------:R-:W-:Y:S01]  /*a850*/  @P0 SHF.R.U32.HI R0, RZ, 0x15, R17 ;  /* 0x00000015ff000819 */ /* 0x000fe20000011611 */
[----:B------:R-:W-:-:S03]  /*a860*/  @!P0 FADD.FTZ R5, R17, 128 ;  /* 0x4300000011058421 */ /* 0x000fc60000010000 */
[----:B------:R-:W-:-:S04]  /*a870*/  @P0 LOP3.LUT R0, R0, 0x1, RZ, 0xc0, !PT ;  /* 0x0000000100000812 */ /* 0x000fc800078ec0ff */
[----:B------:R-:W-:-:S04]  /*a880*/  @P0 IADD3 R0, PT, PT, R17, 0x80fffff, R0 ;  /* 0x080fffff11000810 */ /* 0x000fc80007ffe000 */
[----:B------:R-:W-:-:S05]  /*a890*/  @P0 SHF.R.U32.HI R3, RZ, 0x15, R0 ;  /* 0x00000015ff030819 */ /* 0x000fca0000011600 */
[----:B------:R0:W-:Y:S04]  /*a8a0*/  @P0 STG.E.U8 desc[UR36][R8.64], R3 ;  /* 0x0000000308000986 */ /* 0x0001e8000c101124 */
[----:B------:R0:W-:Y:S01]  /*a8b0*/  @!P0 STG.E.U8 desc[UR36][R8.64], R5 ;  /* 0x0000000508008986 */ /* 0x0001e2000c101124 */
[----:B------:R-:W-:Y:S05]  /*a8c0*/  BRA `(.L_x_23294) ;  /* 0x0000000000247947 */ /* 0x000fea0003800000 */
.L_x_23321:
[----:B------:R-:W-:Y:S01]  /*a8d0*/  IMAD.MOV.U32 R3, RZ, RZ, 0x7f ;  /* 0x0000007fff037424 */ /* 0x000fe200078e00ff */
[----:B------:R-:W-:-:S04]  /*a8e0*/  ISETP.GT.U32.AND P0, PT, R17, 0x7f800000, PT ;  /* 0x7f8000001100780c */ /* 0x000fc80003f04070 */
[----:B------:R-:W-:-:S05]  /*a8f0*/  SEL R3, R3, 0x7c, P0 ;  /* 0x0000007c03037807 */ /* 0x000fca0000000000 */
[----:B------:R0:W-:Y:S01]  /*a900*/  STG.E.U8 desc[UR36][R8.64], R3 ;  /* 0x0000000308007986 */ /* 0x0001e2000c101124 */
[----:B------:R-:W-:Y:S05]  /*a910*/  BRA `(.L_x_23294) ;  /* 0x0000000000107947 */ /* 0x000fea0003800000 */
.L_x_23315:
[----:B------:R-:W-:-:S04]  /*a920*/  LOP3.LUT R17, R17, 0xff, RZ, 0xc0, !PT ;  /* 0x000000ff11117812 */ /* 0x000fc800078ec0ff */
[----:B------:R-:W0:Y:S02]  /*a930*/  I2F.U16 R0, R17 ;  /* 0x0000001100007306 */ /* 0x000e240000101000 */
[----:B0-----:R-:W-:-:S05]  /*a940*/  F2FP.BF16.F32.PACK_AB R0, RZ, R0 ;  /* 0x00000000ff00723e */ /* 0x001fca00000010ff */
[----:B------:R0:W-:Y:S02]  /*a950*/  STG.E.U16 desc[UR36][R8.64], R0 ;  /* 0x0000000008007986 */ /* 0x0001e4000c101524 */
.L_x_23294:
[----:B------:R-:W-:Y:S05]  /*a960*/  BSYNC.RECONVERGENT B6 ;  /* 0x0000000000067941 */ /* 0x000fea0003800200 */
.L_x_23288:
[----:B------:R-:W-:-:S07]  /*a970*/  VIADD R25, R25, 0x80 ;  /* 0x0000008019197836 */ /* 0x000fce0000000000 */
.L_x_23253:
[----:B------:R-:W-:Y:S05]  /*a980*/  BSYNC.RECONVERGENT B8 ;  /* 0x0000000000087941 */ /* 0x000fea0003800200 */
.L_x_23215:
[----:B------:R-:W-:-:S13]  /*a990*/  ISETP.GE.AND P0, PT, R25, R16, PT ;  /* 0x000000101900720c */ /* 0x000fda0003f06270 */
[----:B------:R-:W-:Y:S05]  /*a9a0*/  @P0 EXIT ;  /* 0x000000000000094d */ /* 0x000fea0003800000 */
[----:B01----:R-:W0:Y:S01]  /*a9b0*/  LDC.64 R4, c[0x0][0x388] ;  /* 0x0000e200ff047b82 */ /* 0x003e220000000a00 */
        /* <DEDUP_REMOVED lines=18> */
.L_x_23325:
[----:B------:R-:W-:Y:S01]  /*aae0*/  STG.E.U8 desc[UR36][R2.64], R18 ;  /* 0x0000001202007986 */ /* 0x000fe2000c101124 */
[----:B------:R-:W-:Y:S05]  /*aaf0*/  EXIT ;  /* 0x000000000000794d */ /* 0x000fea0003800000 */
.L_x_23324:
        /* <DEDUP_REMOVED lines=8> */
[----:B------:R-:W-:Y:S01]  /*ab80*/  STG.E.64 desc[UR36][R2.64], R18 ;  /* 0x0000001202007986 */ /* 0x000fe2000c101b24 */
[----:B------:R-:W-:Y:S05]  /*ab90*/  EXIT ;  /* 0x000000000000794d */ /* 0x000fea0003800000 */
.L_x_23328:
[----:B------:R-:W-:-:S05]  /*aba0*/  LOP3.LUT R5, R18, 0xff, RZ, 0xc0, !PT ;  /* 0x000000ff12057812 */ /* 0x000fca00078ec0ff */
[----:B------:R-:W-:Y:S01]  /*abb0*/  STG.E desc[UR36][R2.64], R5 ;  /* 0x0000000502007986 */ /* 0x000fe2000c101924 */
[----:B------:R-:W-:Y:S05]  /*abc0*/  EXIT ;  /* 0x000000000000794d */ /* 0x000fea0003800000 */
.L_x_23327:
[----:B------:R-:W-:-:S05]  /*abd0*/  LOP3.LUT R5, R18, 0xff, RZ, 0xc0, !PT ;  /* 0x000000ff12057812 */ /* 0x000fca00078ec0ff */
[----:B------:R-:W-:Y:S01]  /*abe0*/  STG.E.U16 desc[UR36][R2.64], R5 ;  /* 0x0000000502007986 */ /* 0x000fe2000c101524 */
[----:B------:R-:W-:Y:S05]  /*abf0*/  EXIT ;  /* 0x000000000000794d */ /* 0x000fea0003800000 */
.L_x_23323:
        /* <DEDUP_REMOVED lines=8> */
[----:B0-----:R-:W-:Y:S01]  /*ac80*/  STG.E desc[UR36][R2.64], R5 ;  /* 0x0000000502007986 */ /* 0x001fe2000c101924 */
[----:B------:R-:W-:Y:S05]  /*ac90*/  EXIT ;  /* 0x000000000000794d */ /* 0x000fea0003800000 */
.L_x_23330:
[----:B------:R-:W-:-:S04]  /*aca0*/  LOP3.LUT R18, R18, 0xff, RZ, 0xc0, !PT ;  /* 0x000000ff12127812 */ /* 0x000fc800078ec0ff */
[----:B------:R-:W0:Y:S02]  /*acb0*/  I2F.U16 R0, R18 ;  /* 0x0000001200007306 */ /* 0x000e240000101000 */
[----:B0-----:R-:W-:-:S05]  /*acc0*/  F2FP.F16.F32.PACK_AB R0, RZ, R0 ;  /* 0x00000000ff00723e */ /* 0x001fca00000000ff */
[----:B------:R-:W-:Y:S01]  /*acd0*/  STG.E.U16 desc[UR36][R2.64], R0 ;  /* 0x0000000002007986 */ /* 0x000fe2000c101524 */
[----:B------:R-:W-:Y:S05]  /*ace0*/  EXIT ;  /* 0x000000000000794d */ /* 0x000fea0003800000 */
.L_x_23329:
        /* <DEDUP_REMOVED lines=9> */
[----:B0-----:R-:W-:Y:S01]  /*ad80*/  STG.E.64 desc[UR36][R2.64], R18 ;  /* 0x0000001202007986 */ /* 0x001fe2000c101b24 */
[----:B------:R-:W-:Y:S05]  /*ad90*/  EXIT ;  /* 0x000000000000794d */ /* 0x000fea0003800000 */
.L_x_23332:
[----:B------:R-:W-:-:S06]  /*ada0*/  LOP3.LUT R18, R18, 0xff, RZ, 0xc0, !PT ;  /* 0x000000ff12127812 */ /* 0x000fcc00078ec0ff */
[----:B------:R-:W0:Y:S02]  /*adb0*/  I2F.U16 R18, R18 ;  /* 0x0000001200127306 */ /* 0x000e240000101000 */
[----:B0-----:R-:W-:-:S04]  /*adc0*/  F2FP.F16.F32.PACK_AB R5, RZ, R18 ;  /* 0x00000012ff05723e */ /* 0x001fc800000000ff */
[----:B------:R-:W-:-:S05]  /*add0*/  PRMT R5, R5, 0x5410, RZ ;  /* 0x0000541005057816 */ /* 0x000fca00000000ff */
[----:B------:R-:W-:Y:S01]  /*ade0*/  STG.E desc[UR36][R2.64], R5 ;  /* 0x0000000502007986 */ /* 0x000fe2000c101924 */
[----:B------:R-:W-:Y:S05]  /*adf0*/  EXIT ;  /* 0x000000000000794d */ /* 0x000fea0003800000 */
.L_x_23331:
[----:B------:R-:W-:-:S06]  /*ae00*/  LOP3.LUT R4, R18, 0xff, RZ, 0xc0, !PT ;  /* 0x000000ff12047812 */ /* 0x000fcc00078ec0ff */
[----:B------:R-:W0:Y:S02]  /*ae10*/  I2F.F64.U16 R4, R4 ;  /* 0x0000000400047312 */ /* 0x000e240000101800 */
[----:B0-----:R-:W-:Y:S01]  /*ae20*/  STG.E.64 desc[UR36][R2.64], R4 ;  /* 0x0000000402007986 */ /* 0x001fe2000c101b24 */
[----:B------:R-:W-:Y:S05]  /*ae30*/  EXIT ;  /* 0x000000000000794d */ /* 0x000fea0003800000 */
.L_x_23322:
        /* <DEDUP_REMOVED lines=11> */
[----:B------:R-:W-:Y:S01]  /*aef0*/  STG.E.U16 desc[UR36][R2.64], R5 ;  /* 0x0000000502007986 */ /* 0x000fe2000c101524 */
[----:B------:R-:W-:Y:S05]  /*af00*/  EXIT ;  /* 0x000000000000794d */ /* 0x000fea0003800000 */
.L_x_23336:
        /* <DEDUP_REMOVED lines=18> */
.L_x_23338:
[----:B------:R-:W-:Y:S05]  /*b030*/  BSYNC.RECONVERGENT B0 ;  /* 0x0000000000007941 */ /* 0x000fea0003800200 */
.L_x_23337:
[----:B------:R-:W-:Y:S01]  /*b040*/  STG.E.U8 desc[UR36][R2.64], R0 ;  /* 0x0000000002007986 */ /* 0x000fe2000c101124 */
[----:B------:R-:W-:Y:S05]  /*b050*/  EXIT ;  /* 0x000000000000794d */ /* 0x000fea0003800000 */
.L_x_23335:
        /* <DEDUP_REMOVED lines=18> */
.L_x_23340:
[----:B------:R-:W-:Y:S05]  /*b180*/  BSYNC.RECONVERGENT B0 ;  /* 0x0000000000007941 */ /* 0x000fea0003800200 */
.L_x_23339:
[----:B------:R-:W-:Y:S01]  /*b190*/  STG.E.U8 desc[UR36][R2.64], R0 ;  /* 0x0000000002007986 */ /* 0x000fe2000c101124 */
[----:B------:R-:W-:Y:S05]  /*b1a0*/  EXIT ;  /* 0x000000000000794d */ /* 0x000fea0003800000 */
.L_x_23334:
        /* <DEDUP_REMOVED lines=22> */
.L_x_23342:
[----:B------:R-:W-:Y:S01]  /*b310*/  LOP3.LUT R18, R18, 0xff, RZ, 0xc0, !PT ;  /* 0x000000ff12127812 */ /* 0x000fe200078ec0ff */
[----:B------:R-:W-:-:S05]  /*b320*/  IMAD.MOV.U32 R19, RZ, RZ, RZ ;  /* 0x000000ffff137224 */ /* 0x000fca00078e00ff */
[----:B------:R-:W-:Y:S01]  /*b330*/  STG.E.64 desc[UR36][R2.64], R18 ;  /* 0x0000001202007986 */ /* 0x000fe2000c101b24 */
[----:B------:R-:W-:Y:S05]  /*b340*/  EXIT ;  /* 0x000000000000794d */ /* 0x000fea0003800000 */
.L_x_23341:
[----:B------:R-:W-:-:S05]  /*b350*/  LOP3.LUT R5, R18, 0xff, RZ, 0xc0, !PT ;  /* 0x000000ff12057812 */ /* 0x000fca00078ec0ff */
[----:B------:R-:W-:Y:S01]  /*b360*/  STG.E desc[UR36][R2.64], R5 ;  /* 0x0000000502007986 */ /* 0x000fe2000c101924 */
[----:B------:R-:W-:Y:S05]  /*b370*/  EXIT ;  /* 0x000000000000794d */ /* 0x000fea0003800000 */
.L_x_23333:
        /* <DEDUP_REMOVED lines=10> */
.L_x_23344:
[----:B------:R-:W-:Y:S02]  /*b420*/  LOP3.LUT R4, R18, 0xff, RZ, 0xc0, !PT ;  /* 0x000000ff12047812 */ /* 0x000fe400078ec0ff */
[----:B--234-:R-:W-:-:S04]  /*b430*/  CS2R R6, SRZ ;  /* 0x0000000000067805 */ /* 0x01cfc8000001ff00 */
[----:B------:R-:W0:Y:S02]  /*b440*/  I2F.F64.U16 R4, R4 ;  /* 0x0000000400047312 */ /* 0x000e240000101800 */
[----:B0-----:R-:W-:Y:S01]  /*b450*/  STG.E.128 desc[UR36][R2.64], R4 ;  /* 0x0000000402007986 */ /* 0x001fe2000c101d24 */
[----:B------:R-:W-:Y:S05]  /*b460*/  EXIT ;  /* 0x000000000000794d */ /* 0x000fea0003800000 */
.L_x_23343:
[----:B------:R-:W-:-:S13]  /*b470*/  ISETP.NE.AND P0, PT, R0, 0xf, PT ;  /* 0x0000000f0000780c */ /* 0x000fda0003f05270 */
[----:B------:R-:W-:Y:S05]  /*b480*/  @!P0 BRA `(.L_x_23345) ;  /* 0x0000000000dc8947 */ /* 0x000fea0003800000 */
[----:B------:R-:W-:-:S13]  /*b490*/  ISETP.NE.AND P0, PT, R0, 0x17, PT ;  /* 0x000000170000780c */ /* 0x000fda0003f05270 */
[----:B------:R-:W-:Y:S05]  /*b4a0*/  @!P0 BRA `(.L_x_23346) ;  /* 0x0000000000888947 */ /* 0x000fea0003800000 */
[----:B------:R-:W-:-:S13]  /*b4b0*/  ISETP.NE.AND P0, PT, R0, 0x18, PT ;  /* 0x000000180000780c */ /* 0x000fda0003f05270 */
[----:B------:R-:W-:Y:S05]  /*b4c0*/  @!P0 BRA `(.L_x_23347) ;  /* 0x0000000000448947 */ /* 0x000fea0003800000 */
.L_x_23326:
[----:B------:R-:W-:Y:S01]  /*b4d0*/  MOV R0, 0x0 ;  /* 0x0000000000007802 */ /* 0x000fe20000000f00 */
[----:B------:R-:W0:Y:S01]  /*b4e0*/  LDCU.64 UR4, c[0x4][0x178] ;  /* 0x01002f00ff0477ac */ /* 0x000e220008000a00 */
[----:B------:R-:W-:Y:S02]  /*b4f0*/  IMAD.MOV.U32 R8, RZ, RZ, 0x65 ;  /* 0x00000065ff087424 */ /* 0x000fe400078e00ff */
[----:B------:R1:W1:Y:S01]  /*b500*/  LDC.64 R2, c[0x4][R0] ;  /* 0x0100000000027b82 */ /* 0x0002620000000a00 */
[----:B------:R-:W2:Y:S01]  /*b510*/  LDCU.64 UR6, c[0x4][0x180] ;  /* 0x01003000ff0677ac */ /* 0x000ea20008000a00 */
[----:B------:R-:W-:Y:S02]  /*b520*/  IMAD.MOV.U32 R12, RZ, RZ, 0x1 ;  /* 0x00000001ff0c7424 */ /* 0x000fe400078e00ff */
[----:B------:R-:W-:Y:S01]  /*b530*/  IMAD.MOV.U32 R13, RZ, RZ, RZ ;  /* 0x000000ffff0d7224 */ /* 0x000fe200078e00ff */
[----:B------:R-:W5:Y:S01]  /*b540*/  LDCU.64 UR8, c[0x4][0x10] ;  /* 0x01000200ff0877ac */ /* 0x000f620008000a00 */
[----:B0-----:R-:W-:-:S02]  /*b550*/  IMAD.U32 R4, RZ, RZ, UR4 ;  /* 0x00000004ff047e24 */ /* 0x001fc4000f8e00ff */
[----:B------:R-:W-:Y:S02]  /*b560*/  IMAD.U32 R5, RZ, RZ, UR5 ;  /* 0x00000005ff057e24 */ /* 0x000fe4000f8e00ff */
[----:B--234-:R-:W-:Y:S02]  /*b570*/  IMAD.U32 R6, RZ, RZ, UR6 ;  /* 0x00000006ff067e24 */ /* 0x01cfe4000f8e00ff */
[----:B------:R-:W-:Y:S02]  /*b580*/  IMAD.U32 R7, RZ, RZ, UR7 ;  /* 0x00000007ff077e24 */ /* 0x000fe4000f8e00ff */
[----:B-----5:R-:W-:Y:S02]  /*b590*/  IMAD.U32 R10, RZ, RZ, UR8 ;  /* 0x00000008ff0a7e24 */ /* 0x020fe4000f8e00ff */
[----:B------:R-:W-:-:S07]  /*b5a0*/  IMAD.U32 R11, RZ, RZ, UR9 ;  /* 0x00000009ff0b7e24 */ /* 0x000fce000f8e00ff */
[----:B------:R-:W-:-:S07]  /*b5b0*/  LEPC R20, `(.L_x_23348) ;  /* 0x000000001014794e */ /* 0x000fce0000000000 */
[----:B-1----:R-:W-:Y:S05]  /*b5c0*/  CALL.ABS.NOINC R2 ;  /* 0x0000000002007343 */ /* 0x002fea0003c00000 */
.L_x_23348:
[----:B------:R-:W-:Y:S05]  /*b5d0*/  EXIT ;  /* 0x000000000000794d */ /* 0x000fea0003800000 */
.L_x_23347:
[----:B------:R-:W-:Y:S01]  /*b5e0*/  LOP3.LUT R18, R18, 0xff, RZ, 0xc0, !PT ;  /* 0x000000ff12127812 */ /* 0x000fe200078ec0ff */
[----:B------:R-:W-:Y:S01]  /*b5f0*/  BSSY.RECONVERGENT B0, `(.L_x_23349) ;  /* 0x000000b000007945 */ /* 0x000fe20003800200 */
[----:B------:R-:W-:Y:S02]  /*b600*/  IMAD.MOV.U32 R5, RZ, RZ, 0x7f ;  /* 0x0000007fff057424 */ /* 0x000fe400078e00ff */
[----:B--234-:R-:W0:Y:S02]  /*b610*/  I2F.U16 R7, R18 ;  /* 0x0000001200077306 */ /* 0x01ce240000101000 */
        /* <DEDUP_REMOVED lines=8> */
.L_x_23350:
[----:B------:R-:W-:Y:S05]  /*b6a0*/  BSYNC.RECONVERGENT B0 ;  /* 0x0000000000007941 */ /* 0x000fea0003800200 */
.L_x_23349:
[----:B------:R-:W-:Y:S01]  /*b6b0*/  STG.E.U8 desc[UR36][R2.64], R5 ;  /* 0x0000000502007986 */ /* 0x000fe2000c101124 */
[----:B------:R-:W-:Y:S05]  /*b6c0*/  EXIT ;  /* 0x000000000000794d */ /* 0x000fea0003800000 */
.L_x_23346:
[----:B------:R-:W-:-:S04]  /*b6d0*/  LOP3.LUT R18, R18, 0xff, RZ, 0xc0, !PT ;  /* 0x000000ff12127812 */ /* 0x000fc800078ec0ff */
[----:B--234-:R-:W0:Y:S02]  /*b6e0*/  I2F.U16 R7, R18 ;  /* 0x0000001200077306 */ /* 0x01ce240000101000 */
        /* <DEDUP_REMOVED lines=12> */
.L_x_23351:
[----:B------:R-:W-:Y:S01]  /*b7b0*/  IMAD.MOV.U32 R5, RZ, RZ, 0x7f ;  /* 0x0000007fff057424 */ /* 0x000fe200078e00ff */
[----:B------:R-:W-:-:S04]  /*b7c0*/  ISETP.GT.U32.AND P0, PT, R7, 0x7f800000, PT ;  /* 0x7f8000000700780c */ /* 0x000fc80003f04070 */
[----:B------:R-:W-:-:S05]  /*b7d0*/  SEL R5, R5, 0x7c, P0 ;  /* 0x0000007c05057807 */ /* 0x000fca0000000000 */
[----:B------:R-:W-:Y:S01]  /*b7e0*/  STG.E.U8 desc[UR36][R2.64], R5 ;  /* 0x0000000502007986 */ /* 0x000fe2000c101124 */
[----:B------:R-:W-:Y:S05]  /*b7f0*/  EXIT ;  /* 0x000000000000794d */ /* 0x000fea0003800000 */
.L_x_23345:
[----:B------:R-:W-:-:S04]  /*b800*/  LOP3.LUT R18, R18, 0xff, RZ, 0xc0, !PT ;  /* 0x000000ff12127812 */ /* 0x000fc800078ec0ff */
[----:B------:R-:W0:Y:S02]  /*b810*/  I2F.U16 R0, R18 ;  /* 0x0000001200007306 */ /* 0x000e240000101000 */
[----:B0-----:R-:W-:-:S05]  /*b820*/  F2FP.BF16.F32.PACK_AB R0, RZ, R0 ;  /* 0x00000000ff00723e */ /* 0x001fca00000010ff */
[----:B------:R-:W-:Y:S01]  /*b830*/  STG.E.U16 desc[UR36][R2.64], R0 ;  /* 0x0000000002007986 */ /* 0x000fe2000c101524 */
[----:B------:R-:W-:Y:S05]  /*b840*/  EXIT ;  /* 0x000000000000794d */ /* 0x000fea0003800000 */
        .weak           $__internal_37_$__cuda_sm20_rem_u16
        .type           $__internal_37_$__cuda_sm20_rem_u16,@function
        .size           $__internal_37_$__cuda_sm20_rem_u16,(.L_x_49898 - $__internal_37_$__cuda_sm20_rem_u16)
$__internal_37_$__cuda_sm20_rem_u16:
        /* <DEDUP_REMOVED lines=10> */
[----:B0-----:R-:W-:-:S04]  /*b8f0*/  FMUL R6, R6, R7 ;  /* 0x0000000706067220 */ /* 0x001fc80000400000 */
[----:B------:R-:W-:-:S04]  /*b900*/  VIADD R6, R6, 0x2 ;  /* 0x0000000206067836 */ /* 0x000fc80000000000 */
[----:B------:R-:W-:-:S06]  /*b910*/  FMUL.RZ R6, R5, R6 ;  /* 0x0000000605067220 */ /* 0x000fcc000040c000 */
[----:B------:R-:W0:Y:S02]  /*b920*/  F2I.U32.TRUNC.NTZ R6, R6 ;  /* 0x0000000600067305 */ /* 0x000e24000020f000 */
[----:B0-----:R-:W-:-:S05]  /*b930*/  LOP3.LUT R5, R6, 0xffff, RZ, 0xc0, !PT ;  /* 0x0000ffff06057812 */ /* 0x001fca00078ec0ff */
[----:B------:R-:W-:-:S04]  /*b940*/  IMAD.MOV R5, RZ, RZ, -R5 ;  /* 0x000000ffff057224 */ /* 0x000fc800078e0a05 */
[----:B------:R-:W-:Y:S02]  /*b950*/  IMAD R0, R0, R5, R9 ;  /* 0x0000000500007224 */ /* 0x000fe400078e0209 */
[----:B------:R-:W-:Y:S02]  /*b960*/  IMAD.MOV.U32 R5, RZ, RZ, 0x0 ;  /* 0x00000000ff057424 */ /* 0x000fe400078e00ff */
[----:B------:R-:W-:Y:S02]  /*b970*/  @!P0 IMAD.MOV.U32 R0, RZ, RZ, -0x1 ;  /* 0xffffffffff008424 */ /* 0x000fe400078e00ff */
[----:B------:R-:W-:Y:S05]  /*b980*/  RET.REL.NODEC R4 `(_ZN2at6native27unrolled_elementwise_kernelINS0_13BinaryFunctorIhhhZZZNS0_16fmod_kernel_cudaERNS_18TensorIteratorBaseEENKUlvE_clEvENKUlvE_clEvEUlhhE_EESt5arrayIPcLm3EELi4E23TrivialOffsetCalculatorILi2EjESC_ILi1EjENS0_6memory12LoadWithCastILi2EEENSF_13StoreWithCastILi1EEEEEviT_T0_T2_T3_T4_T5_) ;  /* 0xffffff44049c7950 */ /* 0x000fea0003c3ffff */
.L_x_23352:
        /* <DEDUP_REMOVED lines=15> */
.L_x_49898:


//--------------------- .text._ZN2at6native18elementwise_kernelILi128ELi4EZNS0_22gpu_kernel_impl_nocastINS0_13BinaryFunctorIhhhZZZNS0_16fmod_kernel_cudaERNS_18TensorIteratorBaseEENKUlvE_clEvENKUlvE_clEvEUlhhE_EEEEvS5_RKT_EUliE_EEviT1_ --------------------------
	.section	.text._ZN2at6native18elementwise_kernelILi128ELi4EZNS0_22gpu_kernel_impl_nocastINS0_13BinaryFunctorIhhhZZZNS0_16fmod_kernel_cudaERNS_18TensorIteratorBaseEENKUlvE_clEvENKUlvE_clEvEUlhhE_EEEEvS5_RKT_EUliE_EEviT1_,"ax",@progbits
	.align	128
        .global         _ZN2at6native18elementwise_kernelILi128ELi4EZNS0_22gpu_kernel_impl_nocastINS0_13BinaryFunctorIhhhZZZNS0_16fmod_kernel_cudaERNS_18TensorIteratorBaseEENKUlvE_clEvENKUlvE_clEvEUlhhE_EEEEvS5_RKT_EUliE_EEviT1_
        .type           _ZN2at6native18elementwise_kernelILi128ELi4EZNS0_22gpu_kernel_impl_nocastINS0_13BinaryFunctorIhhhZZZNS0_16fmod_kernel_cudaERNS_18TensorIteratorBaseEENKUlvE_clEvENKUlvE_clEvEUlhhE_EEEEvS5_RKT_EUliE_EEviT1_,@function
        .size           _ZN2at6native18elementwise_kernelILi128ELi4EZNS0_22gpu_kernel_impl_nocastINS0_13BinaryFunctorIhhhZZZNS0_16fmod_kernel_cudaERNS_18TensorIteratorBaseEENKUlvE_clEvENKUlvE_clEvEUlhhE_EEEEvS5_RKT_EUliE_EEviT1_,(.L_x_49899 - _ZN2at6native18elementwise_kernelILi128ELi4EZNS0_22gpu_kernel_impl_nocastINS0_13BinaryFunctorIhhhZZZNS0_16fmod_kernel_cudaERNS_18TensorIteratorBaseEENKUlvE_clEvENKUlvE_clEvEUlhhE_EEEEvS5_RKT_EUliE_EEviT1_)
        .other          _ZN2at6native18elementwise_kernelILi128ELi4EZNS0_22gpu_kernel_impl_nocastINS0_13BinaryFunctorIhhhZZZNS0_16fmod_kernel_cudaERNS_18TensorIteratorBaseEENKUlvE_clEvENKUlvE_clEvEUlhhE_EEEEvS5_RKT_EUliE_EEviT1_,@"STO_CUDA_ENTRY STV_DEFAULT"
_ZN2at6native18elementwise_kernelILi128ELi4EZNS0_22gpu_kernel_impl_nocastINS0_13BinaryFunctorIhhhZZZNS0_16fmod_kernel_cudaERNS_18TensorIteratorBaseEENKUlvE_clEvENKUlvE_clEvEUlhhE_EEEEvS5_RKT_EUliE_EEviT1_:
.text._ZN2at6native18elementwise_kernelILi128ELi4EZNS0_22gpu_kernel_impl_nocastINS0_13BinaryFunctorIhhhZZZNS0_16fmod_kernel_cudaERNS_18TensorIteratorBaseEENKUlvE_clEvENKUlvE_clEvEUlhhE_EEEEvS5_RKT_EUliE_EEviT1_:
        /* <DEDUP_REMOVED lines=15> */
[----:B0-----:R0:W5:Y:S04]  /*00f0*/  LDG.E.U8 R4, desc[UR6][R4.64] ;  /* 0x0000000604047981 */ /* 0x001168000c1e1100 */
[----:B-1----:R0:W5:Y:S01]  /*0100*/  LDG.E.U8 R9, desc[UR6][R6.64] ;  /* 0x0000000606097981 */ /* 0x002162000c1e1100 */
[----:B------:R-:W-:-:S07]  /*0110*/  MOV R12, 0x130 ;  /* 0x00000130000c7802 */ /* 0x000fce0000000f00 */
[----:B0----5:R-:W-:Y:S05]  /*0120*/  CALL.REL.NOINC `($__internal_38_$__cuda_sm20_rem_u16) ;  /* 0x0000005c00a47944 */ /* 0x021fea0003c00000 */
[----:B------:R-:W0:Y:S01]  /*0130*/  LDC.64 R4, c[0x0][0x5e8] ;  /* 0x00017a00ff047b82 */ /* 0x000e220000000a00 */
[----:B------:R-:W-:Y:S01]  /*0140*/  IADD3 R3, PT, PT, R3, 0x80, RZ ;  /* 0x0000008003037810 */ /* 0x000fe20007ffe0ff */
[----:B0-----:R0:W-:Y:S06]  /*0150*/  STG.E.U8 desc[UR6][R4.64], R11 ;  /* 0x0000000b04007986 */ /* 0x0011ec000c101106 */
.L_x_23355:
[----:B------:R-:W-:Y:S05]  /*0160*/  BSYNC.RECONVERGENT B0 ;  /* 0x0000000000007941 */ /* 0x000fea0003800200 */
.L_x_23354:
[----:B------:R-:W1:Y:S01]  /*0170*/  LDCU UR4, c[0x0][0x380] ;  /* 0x00007000ff0477ac */ /* 0x000e620008000800 */
[----:B------:R-:W-:Y:S01]  /*0180*/  BSSY.RECONVERGENT B0, `(.L_x_23356) ;  /* 0x000000c000007945 */ /* 0x000fe20003800200 */
[----:B-1----:R-:W-:-:S13]  /*0190*/  ISETP.GE.AND P0, PT, R3, UR4, PT ;  /* 0x0000000403007c0c */ /* 0x002fda000bf06270 */
[----:B------:R-:W-:Y:S05]  /*01a0*/  @P0 BRA `(.L_x_23357) ;  /* 0x0000000000240947 */ /* 0x000fea0003800000 */
[----:B0-----:R-:W0:Y:S08]  /*01b0*/  LDC.64 R4, c[0x0][0x5f0] ;  /* 0x00017c00ff047b82 */ /* 0x001e300000000a00 */
        /* <DEDUP_REMOVED lines=8> */
.L_x_23357:
[----:B------:R-:W-:Y:S05]  /*0240*/  BSYNC.RECONVERGENT B0 ;  /* 0x0000000000007941 */ /* 0x000fea0003800200 */
.L_x_23356:
[----:B------:R-:W2:Y:S01]  /*0250*/  LDCU UR4, c[0x0][0x380] ;  /* 0x00007000ff0477ac */ /* 0x000ea20008000800 */
[----:B------:R-:W-:Y:S01]  /*0260*/  BSSY.RECONVERGENT B0, `(.L_x_23358) ;  /* 0x000000c000007945 */ /* 0x000fe20003800200 */
[----:B--2---:R-:W-:-:S13]  /*0270*/  ISETP.GE.AND P0, PT, R3, UR4, PT ;  /* 0x0000000403007c0c */ /* 0x004fda000bf06270 */
[----:B------:R-:W-:Y:S05]  /*0280*/  @P0 BRA `(.L_x_23359) ;  /* 0x0000000000240947 */ /* 0x000fea0003800000 */
[----:B01----:R-:W0:Y:S08]  /*0290*/  LDC.64 R4, c[0x0][0x5f0] ;  /* 0x00017c00ff047b82 */ /* 0x003e300000000a00 */
        /* <DEDUP_REMOVED lines=8> */
.L_x_23359:
[----:B------:R-:W-:Y:S05]  /*0320*/  BSYNC.RECONVERGENT B0 ;  /* 0x0000000000007941 */ /* 0x000fea0003800200 */
.L_x_23358:
[----:B------:R-:W3:Y:S02]  /*0330*/  LDCU UR4, c[0x0][0x380] ;  /* 0x00007000ff0477ac */ /* 0x000ee40008000800 */
[----:B---3--:R-:W-:-:S13]  /*0340*/  ISETP.GE.AND P0, PT, R3, UR4, PT ;  /* 0x0000000403007c0c */ /* 0x008fda000bf06270 */
[----:B------:R-:W-:Y:S05]  /*0350*/  @P0 EXIT ;  /* 0x000000000000094d */ /* 0x000fea0003800000 */
[----:B012---:R-:W0:Y:S08]  /*0360*/  LDC.64 R4, c[0x0][0x5f0] ;  /* 0x00017c00ff047b82 */ /* 0x007e300000000a00 */
[----:B------:R-:W1:Y:S01]  /*0370*/  LDC.64 R2, c[0x0][0x5f8] ;  /* 0x00017e00ff027b82 */ /* 0x000e620000000a00 */
[----:B0-----:R0:W5:Y:S04]  /*0380*/  LDG.E.U8 R4, desc[UR6][R4.64] ;  /* 0x0000000604047981 */ /* 0x001168000c1e1100 */
[----:B-1----:R0:W5:Y:S01]  /*0390*/  LDG.E.U8 R9, desc[UR6][R2.64] ;  /* 0x0000000602097981 */ /* 0x002162000c1e1100 */
[----:B------:R-:W-:-:S07]  /*03a0*/  MOV R12, 0x3c0 ;  /* 0x000003c0000c7802 */ /* 0x000fce0000000f00 */
[----:B0----5:R-:W-:Y:S05]  /*03b0*/  CALL.REL.NOINC `($__internal_38_$__cuda_sm20_rem_u16) ;  /* 0x0000005c00007944 */ /* 0x021fea0003c00000 */
[----:B------:R-:W0:Y:S02]  /*03c0*/  LDC.64 R2, c[0x0][0x5e8] ;  /* 0x00017a00ff027b82 */ /* 0x000e240000000a00 */
[----:B0-----:R-:W-:Y:S01]  /*03d0*/  STG.E.U8 desc[UR6][R2.64], R11 ;  /* 0x0000000b02007986 */ /* 0x001fe2000c101106 */
[----:B------:R-:W-:Y:S05]  /*03e0*/  EXIT ;  /* 0x000000000000794d */ /* 0x000fea0003800000 */
.L_x_23353:
        /* <DEDUP_REMOVED lines=355> */
.L_x_23362:
[----:B------:R-:W0:Y:S01]  /*1a20*/  LDCU.128 UR8, c[0x0][0x5f0] ;  /* 0x0000be00ff0877ac */ /* 0x000e220008000c00 */
[----:B------:R-:W1:Y:S01]  /*1a30*/  LDCU.64 UR4, c[0x0][0x5e8] ;  /* 0x0000bd00ff0477ac */ /* 0x000e620008000a00 */
[----:B0-----:R-:W-:Y:S02]  /*1a40*/  IADD3 R8, P1, PT, R4, UR10, RZ ;  /* 0x0000000a04087c10 */ /* 0x001fe4000ff3e0ff */
[----:B------:R-:W-:Y:S02]  /*1a50*/  IADD3 R10, P0, PT, R6, UR8, RZ ;  /* 0x00000008060a7c10 */ /* 0x000fe4000ff1e0ff */
[----:B------:R-:W-:Y:S02]  /*1a60*/  IADD3.X R9, PT, PT, RZ, UR11, RZ, P1, !PT ;  /* 0x0000000bff097c10 */ /* 0x000fe40008ffe4ff */
[----:B------:R-:W-:-:S04]  /*1a70*/  IADD3.X R11, PT, PT, RZ, UR9, RZ, P0, !PT ;  /* 0x00000009ff0b7c10 */ /* 0x000fc800087fe4ff */
[----:B------:R0:W5:Y:S04]  /*1a80*/  LDG.E.U8 R9, desc[UR6][R8.64] ;  /* 0x0000000608097981 */ /* 0x000168000c1e1100 */
[----:B------:R0:W5:Y:S01]  /*1a90*/  LDG.E.U8 R4, desc[UR6][R10.64] ;  /* 0x000000060a047981 */ /* 0x000162000c1e1100 */
[----:B-1----:R-:W-:Y:S02]  /*1aa0*/  IADD3 R6, P0, PT, R5, UR4, RZ ;  /* 0x0000000405067c10 */ /* 0x002fe4000ff1e0ff */
[----:B------:R-:W-:Y:S02]  /*1ab0*/  MOV R12, 0x1ae0 ;  /* 0x00001ae0000c7802 */ /* 0x000fe40000000f00 */
[----:B------:R-:W-:-:S09]  /*1ac0*/  IADD3.X R7, PT, PT, RZ, UR5, RZ, P0, !PT ;  /* 0x00000005ff077c10 */ /* 0x000fd200087fe4ff */
[----:B0----5:R-:W-:Y:S05]  /*1ad0*/  CALL.REL.NOINC `($__internal_38_$__cuda_sm20_rem_u16) ;  /* 0x0000004400387944 */ /* 0x021fea0003c00000 */
[----:B------:R0:W-:Y:S01]  /*1ae0*/  STG.E.U8 desc[UR6][R6.64], R11 ;  /* 0x0000000b06007986 */ /* 0x0001e2000c101106 */
[----:B------:R-:W-:-:S07]  /*1af0*/  IADD3 R3, PT, PT, R3, 0x80, RZ ;  /* 0x0000008003037810 */ /* 0x000fce0007ffe0ff */
.L_x_23361:
[----:B------:R-:W-:Y:S05]  /*1b00*/  BSYNC.RECONVERGENT B0 ;  /* 0x0000000000007941 */ /* 0x000fea0003800200 */
.L_x_23360:
        /* <DEDUP_REMOVED lines=16> */
[C---:B0-----:R-:W-:Y:S02]  /*1c10*/  IMAD R6, R4.reuse, UR11, RZ ;  /* 0x0000000b04067c24 */ /* 0x041fe4000f8e02ff */
        /* <DEDUP_REMOVED lines=335> */
.L_x_23365:
        /* <DEDUP_REMOVED lines=14> */
.L_x_23364:
[----:B------:R-:W-:Y:S05]  /*31f0*/  BSYNC.RECONVERGENT B0 ;  /* 0x0000000000007941 */ /* 0x000fea0003800200 */
.L_x_23363:
        /* <DEDUP_REMOVED lines=12> */
[----:B------:R-:W-:-:S04]  /*32c0*/  SHF.R.U32.HI R9, RZ, UR5, R8 ;  /* 0x00000005ff097c19 */ /* 0x000fc80008011608 */
[----:B------:R-:W-:-:S05]  /*32d0*/  IADD3 R4, PT, PT, -R9, RZ, RZ ;  /* 0x000000ff09047210 */ /* 0x000fca0007ffe1ff */
[----:B---3--:R-:W-:-:S04]  /*32e0*/  IMAD R4, R4, UR8, R3 ;  /* 0x0000000804047c24 */ /* 0x008fc8000f8e0203 */
[C---:B----4-:R-:W-:Y:S02]  /*32f0*/  IMAD R5, R4.reuse, UR10, RZ ;  /* 0x0000000a04057c24 */ /* 0x050fe4000f8e02ff */
[C---:B01----:R-:W-:Y:S02]  /*3300*/  IMAD R6, R4.reuse, UR11, RZ ;  /* 0x0000000b04067c24 */ /* 0x043fe4000f8e02ff */
        /* <DEDUP_REMOVED lines=335> */
.L_x_23368:
        /* <DEDUP_REMOVED lines=14> */
.L_x_23367:
[----:B------:R-:W-:Y:S05]  /*48e0*/  BSYNC.RECONVERGENT B0 ;  /* 0x0000000000007941 */ /* 0x000fea0003800200 */
.L_x_23366:
        /* <DEDUP_REMOVED lines=351> */
.L_x_23369:
[----:B------:R-:W0:Y:S01]  /*5ee0*/  LDCU.128 UR8, c[0x0][0x5f0] ;  /* 0x0000be00ff0877ac */ /* 0x000e220008000c00 */
[----:B------:R-:W1:Y:S01]  /*5ef0*/  LDCU.64 UR4, c[0x0][0x5e8] ;  /* 0x0000bd00ff0477ac */ /* 0x000e620008000a00 */
[----:B0-----:R-:W-:Y:S02]  /*5f00*/  IADD3 R4, P0, PT, R4, UR8, RZ ;  /* 0x0000000804047c10 */ /* 0x001fe4000ff1e0ff */
[----:B------:R-:W-:Y:S02]  /*5f10*/  IADD3 R6, P1, PT, R2, UR10, RZ ;  /* 0x0000000a02067c10 */ /* 0x000fe4000ff3e0ff */
[----:B------:R-:W-:Y:S02]  /*5f20*/  IADD3.X R5, PT, PT, RZ, UR9, RZ, P0, !PT ;  /* 0x00000009ff057c10 */ /* 0x000fe400087fe4ff */
[----:B------:R-:W-:-:S03]  /*5f30*/  IADD3.X R7, PT, PT, RZ, UR11, RZ, P1, !PT ;  /* 0x0000000bff077c10 */ /* 0x000fc60008ffe4ff */
[----:B------:R0:W5:Y:S04]  /*5f40*/  LDG.E.U8 R4, desc[UR6][R4.64] ;  /* 0x0000000604047981 */ /* 0x000168000c1e1100 */
[----:B------:R0:W5:Y:S01]  /*5f50*/  LDG.E.U8 R9, desc[UR6][R6.64] ;  /* 0x0000000606097981 */ /* 0x000162000c1e1100 */
[----:B-1----:R-:W-:Y:S02]  /*5f60*/  IADD3 R2, P0, PT, R3, UR4, RZ ;  /* 0x0000000403027c10 */ /* 0x002fe4000ff1e0ff */
[----:B------:R-:W-:Y:S02]  /*5f70*/  MOV R12, 0x5fa0 ;  /* 0x00005fa0000c7802 */ /* 0x000fe40000000f00 */
[----:B------:R-:W-:-:S09]  /*5f80*/  IADD3.X R3, PT, PT, RZ, UR5, RZ, P0, !PT ;  /* 0x00000005ff037c10 */ /* 0x000fd200087fe4ff */
[----:B0----5:R-:W-:Y:S05]  /*5f90*/  CALL.REL.NOINC `($__internal_38_$__cuda_sm20_rem_u16) ;  /* 0x0000000000087944 */ /* 0x021fea0003c00000 */
[----:B------:R-:W-:Y:S01]  /*5fa0*/  STG.E.U8 desc[UR6][R2.64], R11 ;  /* 0x0000000b02007986 */ /* 0x000fe2000c101106 */
[----:B------:R-:W-:Y:S05]  /*5fb0*/  EXIT ;  /* 0x000000000000794d */ /* 0x000fea0003800000 */
        .weak           $__internal_38_$__cuda_sm20_rem_u16
        .type           $__internal_38_$__cuda_sm20_rem_u16,@function
        .size           $__internal_38_$__cuda_sm20_rem_u16,(.L_x_49899 - $__internal_38_$__cuda_sm20_rem_u16)
$__internal_38_$__cuda_sm20_rem_u16:
[----:B------:R-:W0:Y:S01]  /*5fc0*/  I2F.U16 R5, R9 ;  /* 0x0000000900057306 */ /* 0x000e220000101000 */
[----:B------:R-:W-:Y:S01]  /*5fd0*/  HFMA2 R8, -RZ, RZ, 15, 0 ;  /* 0x4b800000ff087431 */ /* 0x000fe200000001ff */
        /* <DEDUP_REMOVED lines=12> */
[----:B0-----:R-:W-:-:S04]  /*60a0*/  LOP3.LUT R8, R5, 0xffff, RZ, 0xc0, !PT ;  /* 0x0000ffff05087812 */ /* 0x001fc800078ec0ff */
[----:B------:R-:W-:-:S05]  /*60b0*/  IADD3 R8, PT, PT, -R8, RZ, RZ ;  /* 0x000000ff08087210 */ /* 0x000fca0007ffe1ff */
[----:B------:R-:W-:Y:S01]  /*60c0*/  IMAD R11, R9, R8, R4 ;  /* 0x00000008090b7224 */ /* 0x000fe200078e0204 */
[----:B------:R-:W-:Y:S01]  /*60d0*/  MOV R8, R12 ;  /* 0x0000000c00087202 */ /* 0x000fe20000000f00 */
[----:B------:R-:W-:Y:S01]  /*60e0*/  HFMA2 R9, -RZ, RZ, 0, 0 ;  /* 0x00000000ff097431 */ /* 0x000fe200000001ff */
[----:B------:R-:W-:-:S03]  /*60f0*/  @!P0 MOV R11, 0xffffffff ;  /* 0xffffffff000b8802 */ /* 0x000fc60000000f00 */
[----:B------:R-:W-:Y:S05]  /*6100*/  RET.REL.NODEC R8 `(_ZN2at6native18elementwise_kernelILi128ELi4EZNS0_22gpu_kernel_impl_nocastINS0_13BinaryFunctorIhhhZZZNS0_16fmod_kernel_cudaERNS_18TensorIteratorBaseEENKUlvE_clEvENKUlvE_clEvEUlhhE_EEEEvS5_RKT_EUliE_EEviT1_) ;  /* 0xffffff9c08bc7950 */ /* 0x000fea0003c3ffff */
.L_x_23370:
        /* <DEDUP_REMOVED lines=15> */
.L_x_49899:


//--------------------- .text._ZN2at6native27unrolled_elementwise_kernelINS0_13BinaryFunctorIhhhZZZNS0_16fmod_kernel_cudaERNS_18TensorIteratorBaseEENKUlvE_clEvENKUlvE_clEvEUlhhE_EESt5arrayIPcLm3EELi4E23TrivialOffsetCalculatorILi2EjESC_ILi1EjENS0_6memory15LoadWithoutCastENSF_16StoreWithoutCastEEEviT_T0_T2_T3_T4_T5_ --------------------------
	.section	.text._ZN2at6native27unrolled_elementwise_kernelINS0_13BinaryFunctorIhhhZZZNS0_16fmod_kernel_cudaERNS_18TensorIteratorBaseEENKUlvE_clEvENKUlvE_clEvEUlhhE_EESt5arrayIPcLm3EELi4E23TrivialOffsetCalculatorILi2EjESC_ILi1EjENS0_6memory15LoadWithoutCastENSF_16StoreWithoutCastEEEviT_T0_T2_T3_T4_T5_,"ax",@progbits
	.align	128
        .global         _ZN2at6native27unrolled_elementwise_kernelINS0_13BinaryFunctorIhhhZZZNS0_16fmod_kernel_cudaERNS_18TensorIteratorBaseEENKUlvE_clEvENKUlvE_clEvEUlhhE_EESt5arrayIPcLm3EELi4E23TrivialOffsetCalculatorILi2EjESC_ILi1EjENS0_6memory15LoadWithoutCastENSF_16StoreWithoutCastEEEviT_T0_T2_T3_T4_T5_
        .type           _ZN2at6native27unrolled_elementwise_kernelINS0_13BinaryFunctorIhhhZZZNS0_16fmod_kernel_cudaERNS_18TensorIteratorBaseEENKUlvE_clEvENKUlvE_clEvEUlhhE_EESt5arrayIPcLm3EELi4E23TrivialOffsetCalculatorILi2EjESC_ILi1EjENS0_6memory15LoadWithoutCastENSF_16StoreWithoutCastEEEviT_T0_T2_T3_T4_T5_,@function
        .size           _ZN2at6native27unrolled_elementwise_kernelINS0_13BinaryFunctorIhhhZZZNS0_16fmod_kernel_cudaERNS_18TensorIteratorBaseEENKUlvE_clEvENKUlvE_clEvEUlhhE_EESt5arrayIPcLm3EELi4E23TrivialOffsetCalculatorILi2EjESC_ILi1EjENS0_6memory15LoadWithoutCastENSF_16StoreWithoutCastEEEviT_T0_T2_T3_T4_T5_,(.L_x_49900 - _ZN2at6native27unrolled_elementwise_kernelINS0_13BinaryFunctorIhhhZZZNS0_16fmod_kernel_cudaERNS_18TensorIteratorBaseEENKUlvE_clEvENKUlvE_clEvEUlhhE_EESt5arrayIPcLm3EELi4E23TrivialOffsetCalculatorILi2EjESC_ILi1EjENS0_6memory15LoadWithoutCastENSF_16StoreWithoutCastEEEviT_T0_T2_T3_T4_T5_)
        .other          _ZN2at6native27unrolled_elementwise_kernelINS0_13BinaryFunctorIhhhZZZNS0_16fmod_kernel_cudaERNS_18TensorIteratorBaseEENKUlvE_clEvENKUlvE_clEvEUlhhE_EESt5arrayIPcLm3EELi4E23TrivialOffsetCalculatorILi2EjESC_ILi1EjENS0_6memory15LoadWithoutCastENSF_16StoreWithoutCastEEEviT_T0_T2_T3_T4_T5_,@"STO_CUDA_ENTRY STV_DEFAULT"
_ZN2at6native27unrolled_elementwise_kernelINS0_13BinaryFunctorIhhhZZZNS0_16fmod_kernel_cudaERNS_18TensorIteratorBaseEENKUlvE_clEvENKUlvE_clEvEUlhhE_EESt5arrayIPcLm3EELi4E23TrivialOffsetCalculatorILi2EjESC_ILi1EjENS0_6memory15LoadWithoutCastENSF_16StoreWithoutCastEEEviT_T0_T2_T3_T4_T5_:
.text._ZN2at6native27unrolled_elementwise_kernelINS0_13BinaryFunctorIhhhZZZNS0_16fmod_kernel_cudaERNS_18TensorIteratorBaseEENKUlvE_clEvENKUlvE_clEvEUlhhE_EESt5arrayIPcLm3EELi4E23TrivialOffsetCalculatorILi2EjESC_ILi1EjENS0_6memory15LoadWithoutCastENSF_16StoreWithoutCastEEEviT_T0_T2_T3_T4_T5_:
        /* <DEDUP_REMOVED lines=25> */
[----:B-1----:R1:W5:Y:S01]  /*0190*/  @!P0 LDG.E.U8 R18, desc[UR4][R24.64] ;  /* 0x0000000418128981 */ /* 0x002362000c1e1100 */
[----:B------:R-:W-:-:S05]  /*01a0*/  @!P1 VIADD R0, R0, 0x80 ;  /* 0x0000008000009836 */ /* 0x000fca0000000000 */
[----:B------:R-:W-:Y:S01]  /*01b0*/  ISETP.GE.AND P2, PT, R0, R19, PT ;  /* 0x000000130000720c */ /* 0x000fe20003f46270 */
[----:B------:R-:W-:Y:S01]  /*01c0*/  @!P0 IMAD.X R3, RZ, RZ, R3, P5 ;  /* 0x000000ffff038224 */ /* 0x000fe200028e0603 */
[C---:B----4-:R-:W-:Y:S02]  /*01d0*/  @!P1 IADD3 R4, P3, PT, R21.reuse, R4, RZ ;  /* 0x0000000415049210 */ /* 0x050fe40007f7e0ff */
[----:B------:R-:W-:-:S09]  /*01e0*/  @!P1 IADD3 R6, P4, PT, R21, R6, RZ ;  /* 0x0000000615069210 */ /* 0x000fd20007f9e0ff */
[----:B------:R-:W-:Y:S01]  /*01f0*/  @!P2 IMAD R23, R17, 0x200, R0 ;  /* 0x000002001117a824 */ /* 0x000fe200078e0200 */
[----:B------:R4:W5:Y:S01]  /*0200*/  @!P0 LDG.E.U8 R20, desc[UR4][R2.64] ;  /* 0x0000000402148981 */ /* 0x000962000c1e1100 */
[----:B------:R-:W-:-:S05]  /*0210*/  @!P2 VIADD R0, R0, 0x80 ;  /* 0x000000800000a836 */ /* 0x000fca0000000000 */
[----:B------:R-:W-:Y:S01]  /*0220*/  ISETP.GE.AND P5, PT, R0, R19, PT ;  /* 0x000000130000720c */ /* 0x000fe20003fa6270 */
[----:B------:R-:W-:Y:S01]  /*0230*/  @!P1 IMAD.X R5, RZ, RZ, R5, P3 ;  /* 0x000000ffff059224 */ /* 0x000fe200018e0605 */
[----:B------:R-:W-:Y:S01]  /*0240*/  PRMT R21, RZ, 0x7610, R21 ;  /* 0x00007610ff157816 */ /* 0x000fe20000000015 */
[----:B------:R-:W-:Y:S01]  /*0250*/  @!P1 IMAD.X R7, RZ, RZ, R7, P4 ;  /* 0x000000ffff079224 */ /* 0x000fe200020e0607 */
[----:B------:R-:W-:Y:S02]  /*0260*/  PRMT R22, RZ, 0x7610, R22 ;  /* 0x00007610ff167816 */ /* 0x000fe40000000016 */
[----:B0-----:R-:W-:Y:S02]  /*0270*/  @!P2 IADD3 R8, P0, PT, R23, R8, RZ ;  /* 0x000000081708a210 */ /* 0x001fe40007f1e0ff */
[----:B------:R0:W5:Y:S05]  /*0280*/  @!P1 LDG.E.U8 R21, desc[UR4][R4.64] ;  /* 0x0000000404159981 */ /* 0x00016a000c1e1100 */
[----:B-1----:R-:W-:Y:S01]  /*0290*/  @!P5 IMAD R25, R17, 0x200, R0 ;  /* 0x000002001119d824 */ /* 0x002fe200078e0200 */
[----:B------:R0:W5:Y:S01]  /*02a0*/  @!P1 LDG.E.U8 R22, desc[UR4][R6.64] ;  /* 0x0000000406169981 */ /* 0x000162000c1e1100 */
        /* <DEDUP_REMOVED lines=11> */
[----:B------:R0:W5:Y:S04]  /*0360*/  @!P2 LDG.E.U8 R24, desc[UR4][R8.64] ;  /* 0x000000040818a981 */ /* 0x000168000c1e1100 */
[----:B------:R0:W5:Y:S04]  /*0370*/  @!P2 LDG.E.U8 R3, desc[UR4][R10.64] ;  /* 0x000000040a03a981 */ /* 0x000168000c1e1100 */
[----:B------:R0:W5:Y:S04]  /*0380*/  @!P5 LDG.E.U8 R0, desc[UR4][R12.64] ;  /* 0x000000040c00d981 */ /* 0x000168000c1e1100 */
[----:B------:R0:W5:Y:S01]  /*0390*/  @!P5 LDG.E.U8 R2, desc[UR4][R14.64] ;  /* 0x000000040e02d981 */ /* 0x000162000c1e1100 */
[----:B------:R-:W-:Y:S01]  /*03a0*/  ISETP.GE.AND P0, PT, R16, R19, PT ;  /* 0x000000131000720c */ /* 0x000fe20003f06270 */
[----:B------:R-:W-:-:S12]  /*03b0*/  BSSY.RECONVERGENT B0, `(.L_x_23371) ;  /* 0x0000007000007945 */ /* 0x000fd80003800200 */
[----:B0-----:R-:W-:Y:S05]  /*03c0*/  @P0 BRA `(.L_x_23372) ;  /* 0x0000000000140947 */ /* 0x001fea0003800000 */
[----:B-----5:R-:W-:Y:S02]  /*03d0*/  LOP3.LUT R20, R20, 0xff, RZ, 0xc0, !PT ;  /* 0x000000ff14147812 */ /* 0x020fe400078ec0ff */
[----:B------:R-:W-:Y:S02]  /*03e0*/  LOP3.LUT R11, R18, 0xff, RZ, 0xc0, !PT ;  /* 0x000000ff120b7812 */ /* 0x000fe400078ec0ff */
[----:B------:R-:W-:-:S07]  /*03f0*/  MOV R8, 0x410 ;  /* 0x0000041000087802 */ /* 0x000fce0000000f00 */
[----:B------:R-:W-:Y:S05]  /*0400*/  CALL.REL.NOINC `($__internal_39_$__cuda_sm20_rem_u16) ;  /* 0x0000000400147944 */ /* 0x000fea0003c00000 */
[----:B------:R-:W-:-:S07]  /*0410*/  IMAD.MOV.U32 R4, RZ, RZ, R20 ;  /* 0x000000ffff047224 */ /* 0x000fce00078e0014 */
.L_x_23372:
[----:B------:R-:W-:Y:S05]  /*0420*/  BSYNC.RECONVERGENT B0 ;  /* 0x0000000000007941 */ /* 0x000fea0003800200 */
.L_x_23371:
[----:B------:R-:W-:Y:S01]  /*0430*/  VIADD R6, R16, 0x80 ;  /* 0x0000008010067836 */ /* 0x000fe20000000000 */
[----:B------:R-:W-:Y:S04]  /*0440*/  BSSY.RECONVERGENT B0, `(.L_x_23373) ;  /* 0x0000008000007945 */ /* 0x000fe80003800200 */
[----:B------:R-:W-:-:S13]  /*0450*/  ISETP.GE.AND P0, PT, R6, R19, PT ;  /* 0x000000130600720c */ /* 0x000fda0003f06270 */
[----:B------:R-:W-:Y:S05]  /*0460*/  @P0 BRA `(.L_x_23374) ;  /* 0x0000000000140947 */ /* 0x000fea0003800000 */
[----:B-----5:R-:W-:Y:S02]  /*0470*/  LOP3.LUT R20, R22, 0xff, RZ, 0xc0, !PT ;  /* 0x000000ff16147812 */ /* 0x020fe400078ec0ff */
[----:B------:R-:W-:Y:S02]  /*0480*/  LOP3.LUT R11, R21, 0xff, RZ, 0xc0, !PT ;  /* 0x000000ff150b7812 */ /* 0x000fe400078ec0ff */
[----:B------:R-:W-:-:S07]  /*0490*/  MOV R8, 0x4b0 ;  /* 0x000004b000087802 */ /* 0x000fce0000000f00 */
[----:B------:R-:W-:Y:S05]  /*04a0*/  CALL.REL.NOINC `($__internal_39_$__cuda_sm20_rem_u16) ;  /* 0x0000000000ec7944 */ /* 0x000fea0003c00000 */
[----:B------:R-:W-:-:S07]  /*04b0*/  IMAD.MOV.U32 R5, RZ, RZ, R20 ;  /* 0x000000ffff057224 */ /* 0x000fce00078e0014 */
.L_x_23374:
[----:B------:R-:W-:Y:S05]  /*04c0*/  BSYNC.RECONVERGENT B0 ;  /* 0x0000000000007941 */ /* 0x000fea0003800200 */
.L_x_23373:
        /* <DEDUP_REMOVED lines=9> */
.L_x_23376:
[----:B------:R-:W-:Y:S05]  /*0560*/  BSYNC.RECONVERGENT B0 ;  /* 0x0000000000007941 */ /* 0x000fea0003800200 */
.L_x_23375:
        /* <DEDUP_REMOVED lines=9> */
.L_x_23378:
[----:B------:R-:W-:Y:S05]  /*0600*/  BSYNC.RECONVERGENT B0 ;  /* 0x0000000000007941 */ /* 0x000fea0003800200 */
.L_x_23377:
        /* <DEDUP_REMOVED lines=19> */
.L_x_23381:
[----:B------:R-:W-:Y:S05]  /*0740*/  BSYNC.RELIABLE B1 ;  /* 0x0000000000017941 */ /* 0x000fea0003800100 */
.L_x_23380:
[----:B------:R-:W-:-:S13]  /*0750*/  ISETP.GE.AND P0, PT, R16, R19, PT ;  /* 0x000000131000720c */ /* 0x000fda0003f06270 */
[----:B-1----:R-:W0:Y:S01]  /*0760*/  @!P0 LDC.64 R6, c[0x0][0x388] ;  /* 0x0000e200ff068b82 */ /* 0x002e220000000a00 */
[----:B------:R-:W-:Y:S02]  /*0770*/  @!P0 IMAD R5, R17, 0x200, R16 ;  /* 0x0000020011058824 */ /* 0x000fe400078e0210 */
[----:B------:R-:W-:-:S03]  /*0780*/  @!P0 VIADD R16, R16, 0x80 ;  /* 0x0000008010108836 */ /* 0x000fc60000000000 */
[----:B0-----:R-:W-:-:S05]  /*0790*/  @!P0 IADD3 R4, P1, PT, R5, R6, RZ ;  /* 0x0000000605048210 */ /* 0x001fca0007f3e0ff */
[----:B------:R-:W-:-:S05]  /*07a0*/  @!P0 IMAD.X R5, RZ, RZ, R7, P1 ;  /* 0x000000ffff058224 */ /* 0x000fca00008e0607 */
[----:B-----5:R1:W-:Y:S03]  /*07b0*/  @!P0 STG.E.U8 desc[UR4][R4.64], R3 ;  /* 0x0000000304008986 */ /* 0x0203e6000c101104 */
.L_x_23382:
[----:B------:R-:W-:Y:S05]  /*07c0*/  BSYNC.RECONVERGENT B0 ;  /* 0x0000000000007941 */ /* 0x000fea0003800200 */
.L_x_23379:
        /* <DEDUP_REMOVED lines=9> */
        .weak           $__internal_39_$__cuda_sm20_rem_u16
        .type           $__internal_39_$__cuda_sm20_rem_u16,@function
        .size           $__internal_39_$__cuda_sm20_rem_u16,(.L_x_49900 - $__internal_39_$__cuda_sm20_rem_u16)
$__internal_39_$__cuda_sm20_rem_u16:
        /* <DEDUP_REMOVED lines=10> */
[----:B0-----:R-:W-:Y:S01]  /*0900*/  FMUL R10, R10, R9 ;  /* 0x000000090a0a7220 */ /* 0x001fe20000400000 */
[----:B------:R-:W-:-:S03]  /*0910*/  IMAD.MOV.U32 R9, RZ, RZ, 0x0 ;  /* 0x00000000ff097424 */ /* 0x000fc600078e00ff */
[----:B------:R-:W-:-:S04]  /*0920*/  VIADD R10, R10, 0x2 ;  /* 0x000000020a0a7836 */ /* 0x000fc80000000000 */
[----:B------:R-:W-:-:S06]  /*0930*/  FMUL.RZ R7, R7, R10 ;  /* 0x0000000a07077220 */ /* 0x000fcc000040c000 */
[----:B------:R-:W0:Y:S02]  /*0940*/  F2I.U32.TRUNC.NTZ R7, R7 ;  /* 0x0000000700077305 */ /* 0x000e24000020f000 */
[----:B0-----:R-:W-:-:S05]  /*0950*/  LOP3.LUT R10, R7, 0xffff, RZ, 0xc0, !PT ;  /* 0x0000ffff070a7812 */ /* 0x001fca00078ec0ff */
[----:B------:R-:W-:-:S04]  /*0960*/  IMAD.MOV R10, RZ, RZ, -R10 ;  /* 0x000000ffff0a7224 */ /* 0x000fc800078e0a0a */
[----:B------:R-:W-:Y:S02]  /*0970*/  IMAD R20, R20, R10, R11 ;  /* 0x0000000a14147224 */ /* 0x000fe400078e020b */
[----:B------:R-:W-:Y:S01]  /*0980*/  @!P0 IMAD.MOV.U32 R20, RZ, RZ, -0x1 ;  /* 0xffffffffff148424 */ /* 0x000fe200078e00ff */
[----:B------:R-:W-:Y:S06]  /*0990*/  RET.REL.NODEC R8 `(_ZN2at6native27unrolled_elementwise_kernelINS0_13BinaryFunctorIhhhZZZNS0_16fmod_kernel_cudaERNS_18TensorIteratorBaseEENKUlvE_clEvENKUlvE_clEvEUlhhE_EESt5arrayIPcLm3EELi4E23TrivialOffsetCalculatorILi2EjESC_ILi1EjENS0_6memory15LoadWithoutCastENSF_16StoreWithoutCastEEEviT_T0_T2_T3_T4_T5_) ;  /* 0xfffffff408987950 */ /* 0x000fec0003c3ffff */
.L_x_23383:
        /* <DEDUP_REMOVED lines=14> */
.L_x_49900:


//--------------------- .text._ZN2at6native29vectorized_elementwise_kernelILi2ENS0_13BinaryFunctorIhhhZZZNS0_16fmod_kernel_cudaERNS_18TensorIteratorBaseEENKUlvE_clEvENKUlvE_clEvEUlhhE_EESt5arrayIPcLm3EEEEviT0_T1_ --------------------------
	.section	.text._ZN2at6native29vectorized_elementwise_kernelILi2ENS0_13BinaryFunctorIhhhZZZNS0_16fmod_kernel_cudaERNS_18TensorIteratorBaseEENKUlvE_clEvENKUlvE_clEvEUlhhE_EESt5arrayIPcLm3EEEEviT0_T1_,"ax",@progbits
	.align	128
        .global         _ZN2at6native29vectorized_elementwise_kernelILi2ENS0_13BinaryFunctorIhhhZZZNS0_16fmod_kernel_cudaERNS_18TensorIteratorBaseEENKUlvE_clEvENKUlvE_clEvEUlhhE_EESt5arrayIPcLm3EEEEviT0_T1_
        .type           _ZN2at6native29vectorized_elementwise_kernelILi2ENS0_13BinaryFunctorIhhhZZZNS0_16fmod_kernel_cudaERNS_18TensorIteratorBaseEENKUlvE_clEvENKUlvE_clEvEUlhhE_EESt5arrayIPcLm3EEEEviT0_T1_,@function
        .size           _ZN2at6native29vectorized_elementwise_kernelILi2ENS0_13BinaryFunctorIhhhZZZNS0_16fmod_kernel_cudaERNS_18TensorIteratorBaseEENKUlvE_clEvENKUlvE_clEvEUlhhE_EESt5arrayIPcLm3EEEEviT0_T1_,(.L_x_49901 - _ZN2at6native29vectorized_elementwise_kernelILi2ENS0_13BinaryFunctorIhhhZZZNS0_16fmod_kernel_cudaERNS_18TensorIteratorBaseEENKUlvE_clEvENKUlvE_clEvEUlhhE_EESt5arrayIPcLm3EEEEviT0_T1_)
        .other          _ZN2at6native29vectorized_elementwise_kernelILi2ENS0_13BinaryFunctorIhhhZZZNS0_16fmod_kernel_cudaERNS_18TensorIteratorBaseEENKUlvE_clEvENKUlvE_clEvEUlhhE_EESt5arrayIPcLm3EEEEviT0_T1_,@"STO_CUDA_ENTRY STV_DEFAULT"
_ZN2at6native29vectorized_elementwise_kernelILi2ENS0_13BinaryFunctorIhhhZZZNS0_16fmod_kernel_cudaERNS_18TensorIteratorBaseEENKUlvE_clEvENKUlvE_clEvEUlhhE_EESt5arrayIPcLm3EEEEviT0_T1_:
.text._ZN2at6native29vectorized_elementwise_kernelILi2ENS0_13BinaryFunctorIhhhZZZNS0_16fmod_kernel_cudaERNS_18TensorIteratorBaseEENKUlvE_clEvENKUlvE_clEvEUlhhE_EESt5arrayIPcLm3EEEEviT0_T1_:
        /* <DEDUP_REMOVED lines=27> */
[----:B------:R2:W5:Y:S01]  /*01b0*/  @!P2 LDG.E.U8 R22, desc[UR12][R8.64] ;  /* 0x0000000c0816a981 */ /* 0x000562000c1e1100 */
[C---:B------:R-:W-:Y:S02]  /*01c0*/  @!P3 VIADD R3, R23.reuse, UR4 ;  /* 0x000000041703bc36 */ /* 0x040fe40008000000 */
[----:B------:R-:W-:-:S05]  /*01d0*/  @!P3 VIADD R23, R23, 0x80 ;  /* 0x000000801717b836 */ /* 0x000fca0000000000 */
[C---:B------:R-:W-:Y:S01]  /*01e0*/  ISETP.GE.U32.AND P0, PT, R23.reuse, UR5, PT ;  /* 0x0000000517007c0c */ /* 0x040fe2000bf06070 */
[----:B------:R-:W-:Y:S01]  /*01f0*/  @!P2 IMAD.X R5, RZ, RZ, R7, P1 ;  /* 0x000000ffff05a224 */ /* 0x000fe200008e0607 */
[----:B------:R-:W-:Y:S01]  /*0200*/  PRMT R2, RZ, 0x7610, R2 ;  /* 0x00007610ff027816 */ /* 0x000fe20000000002 */
[----:B------:R-:W1:Y:S03]  /*0210*/  LDC.64 R6, c[0x0][0x390] ;  /* 0x0000e400ff067b82 */ /* 0x000e660000000a00 */
[----:B------:R-:W5:Y:S05]  /*0220*/  @!P2 LDG.E.U8 R21, desc[UR12][R4.64] ;  /* 0x0000000c0415a981 */ /* 0x000f6a000c1e1100 */
[----:B--2---:R-:W2:Y:S02]  /*0230*/  LDC.64 R8, c[0x0][0x390] ;  /* 0x0000e400ff087b82 */ /* 0x004ea40000000a00 */
[----:B------:R-:W-:-:S02]  /*0240*/  @!P0 VIADD R25, R23, UR4 ;  /* 0x0000000417198c36 */ /* 0x000fc40008000000 */
[----:B------:R-:W-:-:S05]  /*0250*/  @!P0 VIADD R23, R23, 0x80 ;  /* 0x0000008017178836 */ /* 0x000fca0000000000 */
[----:B------:R-:W-:Y:S02]  /*0260*/  ISETP.GE.U32.AND P1, PT, R23, UR5, PT ;  /* 0x0000000517007c0c */ /* 0x000fe4000bf26070 */
[C---:B---3--:R-:W-:Y:S02]  /*0270*/  @!P3 IADD3 R28, P2, PT, R3.reuse, R28, RZ ;  /* 0x0000001c031cb210 */ /* 0x048fe40007f5e0ff */
[----:B----4-:R-:W-:Y:S02]  /*0280*/  @!P3 IADD3 R12, P4, PT, R3, R12, RZ ;  /* 0x0000000c030cb210 */ /* 0x010fe40007f9e0ff */
[----:B------:R-:W-:Y:S01]  /*0290*/  PRMT R3, RZ, 0x7610, R3 ;  /* 0x00007610ff037816 */ /* 0x000fe20000000003 */
[----:B------:R-:W-:-:S06]  /*02a0*/  @!P3 IMAD.X R29, RZ, RZ, R29, P2 ;  /* 0x000000ffff1db224 */ /* 0x000fcc00010e061d */
[C---:B------:R-:W-:Y:S01]  /*02b0*/  @!P1 VIADD R15, R23.reuse, UR4 ;  /* 0x00000004170f9c36 */ /* 0x040fe20008000000 */
[----:B------:R-:W5:Y:S01]  /*02c0*/  @!P3 LDG.E.U8 R3, desc[UR12][R28.64] ;  /* 0x0000000c1c03b981 */ /* 0x000f62000c1e1100 */
[----:B------:R-:W-:Y:S02]  /*02d0*/  @!P1 VIADD R23, R23, 0x80 ;  /* 0x0000008017179836 */ /* 0x000fe40000000000 */
[----:B------:R-:W-:-:S03]  /*02e0*/  @!P3 IMAD.X R13, RZ, RZ, R13, P4 ;  /* 0x000000ffff0db224 */ /* 0x000fc600020e060d */
[----:B------:R-:W-:Y:S02]  /*02f0*/  ISETP.GE.U32.AND P2, PT, R23, UR5, PT ;  /* 0x0000000517007c0c */ /* 0x000fe4000bf46070 */
[----:B------:R1:W5:Y:S01]  /*0300*/  @!P3 LDG.E.U8 R2, desc[UR12][R12.64] ;  /* 0x0000000c0c02b981 */ /* 0x000362000c1e1100 */
[C---:B0-----:R-:W-:Y:S02]  /*0310*/  @!P0 IADD3 R24, P3, PT, R25.reuse, R10, RZ ;  /* 0x0000000a19188210 */ /* 0x041fe40007f7e0ff */
[----:B------:R-:W-:-:S03]  /*0320*/  @!P0 IADD3 R16, P4, PT, R25, R16, RZ ;  /* 0x0000001019108210 */ /* 0x000fc60007f9e0ff */
[----:B------:R-:W-:Y:S02]  /*0330*/  @!P0 IMAD.X R25, RZ, RZ, R11, P3 ;  /* 0x000000ffff198224 */ /* 0x000fe400018e060b */
[----:B------:R-:W-:Y:S01]  /*0340*/  @!P0 IMAD.X R17, RZ, RZ, R17, P4 ;  /* 0x000000ffff118224 */ /* 0x000fe200020e0611 */
[----:B------:R-:W-:Y:S02]  /*0350*/  @!P1 IADD3 R18, P4, PT, R15, R18, RZ ;  /* 0x000000120f129210 */ /* 0x000fe40007f9e0ff */
[----:B------:R-:W-:Y:S01]  /*0360*/  @!P2 VIADD R11, R23, UR4 ;  /* 0x00000004170bac36 */ /* 0x000fe20008000000 */
[----:B-1----:R-:W-:Y:S01]  /*0370*/  @!P1 IADD3 R12, P5, PT, R15, R6, RZ ;  /* 0x000000060f0c9210 */ /* 0x002fe20007fbe0ff */
[----:B------:R-:W-:Y:S01]  /*0380*/  @!P2 VIADD R23, R23, 0x80 ;  /* 0x000000801717a836 */ /* 0x000fe20000000000 */
[----:B------:R-:W0:Y:S04]  /*0390*/  LDC.64 R14, c[0x0][0x390] ;  /* 0x0000e400ff0e7b82 */ /* 0x000e280000000a00 */
[----:B------:R-:W-:-:S02]  /*03a0*/  ISETP.GE.U32.AND P3, PT, R23, UR5, PT ;  /* 0x0000000517007c0c */ /* 0x000fc4000bf66070 */
[----:B------:R-:W-:Y:S02]  /*03b0*/  PRMT R4, RZ, 0x7610, R4 ;  /* 0x00007610ff047816 */ /* 0x000fe40000000004 */
[----:B------:R-:W-:Y:S01]  /*03c0*/  PRMT R5, RZ, 0x7610, R5 ;  /* 0x00007610ff057816 */ /* 0x000fe20000000005 */
[----:B------:R-:W-:Y:S01]  /*03d0*/  @!P1 IMAD.X R13, RZ, RZ, R7, P5 ;  /* 0x000000ffff0d9224 */ /* 0x000fe200028e0607 */
[----:B------:R-:W-:Y:S01]  /*03e0*/  PRMT R6, RZ, 0x7610, R6 ;  /* 0x00007610ff067816 */ /* 0x000fe20000000006 */
[----:B------:R-:W-:Y:S01]  /*03f0*/  @!P1 IMAD.X R19, RZ, RZ, R19, P4 ;  /* 0x000000ffff139224 */ /* 0x000fe200020e0613 */
[----:B------:R2:W5:Y:S01]  /*0400*/  @!P0 LDG.E.U8 R4, desc[UR12][R16.64] ;  /* 0x0000000c10048981 */ /* 0x000562000c1e1100 */
[----:B------:R-:W-:-:S03]  /*0410*/  PRMT R7, RZ, 0x7610, R7 ;  /* 0x00007610ff077816 */ /* 0x000fc60000000007 */
[----:B------:R0:W5:Y:S01]  /*0420*/  @!P0 LDG.E.U8 R5, desc[UR12][R24.64] ;  /* 0x0000000c18058981 */ /* 0x000162000c1e1100 */
[----:B------:R-:W-:Y:S01]  /*0430*/  @!P3 VIADD R29, R23, UR4 ;  /* 0x00000004171dbc36 */ /* 0x000fe20008000000 */
[----:B------:R-:W-:Y:S01]  /*0440*/  @!P2 IADD3 R26, P4, PT, R11, R26, RZ ;  /* 0x0000001a0b1aa210 */ /* 0x000fe20007f9e0ff */
[----:B------:R-:W-:Y:S01]  /*0450*/  @!P3 VIADD R23, R23, 0x80 ;  /* 0x000000801717b836 */ /* 0x000fe20000000000 */
[----:B------:R1:W5:Y:S01]  /*0460*/  @!P1 LDG.E.U8 R6, desc[UR12][R12.64] ;  /* 0x0000000c0c069981 */ /* 0x000362000c1e1100 */
[----:B--2---:R-:W-:Y:S02]  /*0470*/  @!P2 IADD3 R16, P0, PT, R11, R8, RZ ;  /* 0x000000080b10a210 */ /* 0x004fe40007f1e0ff */
[----:B------:R-:W2:Y:S01]  /*0480*/  LDC.64 R10, c[0x0][0x398] ;  /* 0x0000e600ff0a7b82 */ /* 0x000ea20000000a00 */
[----:B------:R3:W5:Y:S02]  /*0490*/  @!P1 LDG.E.U8 R7, desc[UR12][R18.64] ;  /* 0x0000000c12079981 */ /* 0x000764000c1e1100 */
[----:B------:R-:W-:Y:S01]  /*04a0*/  @!P2 IMAD.X R17, RZ, RZ, R9, P0 ;  /* 0x000000ffff11a224 */ /* 0x000fe200000e0609 */
[----:B------:R-:W-:-:S02]  /*04b0*/  ISETP.GE.U32.AND P0, PT, R23, UR5, PT ;  /* 0x0000000517007c0c */ /* 0x000fc4000bf06070 */
[----:B0-----:R-:W-:Y:S02]  /*04c0*/  @!P3 IADD3 R24, P1, PT, R29, R14, RZ ;  /* 0x0000000e1d18b210 */ /* 0x001fe40007f3e0ff */
[----:B-1----:R-:W0:Y:S01]  /*04d0*/  LDC.64 R12, c[0x0][0x390] ;  /* 0x0000e400ff0c7b82 */ /* 0x002e220000000a00 */
[----:B------:R-:W-:Y:S02]  /*04e0*/  PRMT R8, RZ, 0x7610, R8 ;  /* 0x00007610ff087816 */ /* 0x000fe40000000008 */
[----:B------:R-:W-:Y:S01]  /*04f0*/  PRMT R20, RZ, 0x7610, R20 ;  /* 0x00007610ff147816 */ /* 0x000fe20000000014 */
[----:B------:R-:W-:Y:S01]  /*0500*/  @!P3 IMAD.X R25, RZ, RZ, R15, P1 ;  /* 0x000000ffff19b224 */ /* 0x000fe200008e060f */
[----:B------:R-:W-:Y:S02]  /*0510*/  PRMT R9, RZ, 0x7610, R9 ;  /* 0x00007610ff097816 */ /* 0x000fe40000000009 */
[----:B------:R-:W5:Y:S01]  /*0520*/  @!P2 LDG.E.U8 R8, desc[UR12][R16.64] ;  /* 0x0000000c1008a981 */ /* 0x000f62000c1e1100 */
[----:B---3--:R-:W1:Y:S01]  /*0530*/  LDC.64 R18, c[0x0][0x398] ;  /* 0x0000e600ff127b82 */ /* 0x008e620000000a00 */
[----:B------:R-:W-:-:S02]  /*0540*/  @!P2 IMAD.X R27, RZ, RZ, R27, P4 ;  /* 0x000000ffff1ba224 */ /* 0x000fc400020e061b */
[----:B------:R3:W5:Y:S04]  /*0550*/  @!P3 LDG.E.U8 R20, desc[UR12][R24.64] ;  /* 0x0000000c1814b981 */ /* 0x000768000c1e1100 */
[----:B------:R0:W5:Y:S01]  /*0560*/  @!P2 LDG.E.U8 R9, desc[UR12][R26.64] ;  /* 0x0000000c1a09a981 */ /* 0x000162000c1e1100 */
[----:B------:R-:W4:Y:S01]  /*0570*/  LDC.64 R14, c[0x0][0x398] ;  /* 0x0000e600ff0e7b82 */ /* 0x000f220000000a00 */
[C---:B---3--:R-:W-:Y:S02]  /*0580*/  @!P0 VIADD R25, R23.reuse, UR4 ;  /* 0x0000000417198c36 */ /* 0x048fe40008000000 */
[----:B------:R-:W-:-:S05]  /*0590*/  @!P0 VIADD R23, R23, 0x80 ;  /* 0x0000008017178836 */ /* 0x000fca0000000000 */
[----:B------:R-:W3:Y:S01]  /*05a0*/  LDC.64 R16, c[0x0][0x390] ;  /* 0x0000e400ff107b82 */ /* 0x000ee20000000a00 */
[----:B--2---:R-:W-:Y:S02]  /*05b0*/  @!P3 IADD3 R28, P2, PT, R29, R10, RZ ;  /* 0x0000000a1d1cb210 */ /* 0x004fe40007f5e0ff */
[----:B------:R-:W-:-:S03]  /*05c0*/  ISETP.GE.U32.AND P1, PT, R23, UR5, PT ;  /* 0x0000000517007c0c */ /* 0x000fc6000bf26070 */
[----:B------:R-:W-:Y:S01]  /*05d0*/  @!P3 IMAD.X R29, RZ, RZ, R11, P2 ;  /* 0x000000ffff1db224 */ /* 0x000fe200010e060b */
[----:B0-----:R-:W-:Y:S02]  /*05e0*/  @!P0 IADD3 R26, P2, PT, R25, R12, RZ ;  /* 0x0000000c191a8210 */ /* 0x001fe40007f5e0ff */
[----:B------:R-:W-:-:S03]  /*05f0*/  PRMT R10, RZ, 0x7610, R10 ;  /* 0x00007610ff0a7816 */ /* 0x000fc6000000000a */
[----:B------:R-:W-:-:S03]  /*0600*/  @!P0 IMAD.X R27, RZ, RZ, R13, P2 ;  /* 0x000000ffff1b8224 */ /* 0x000fc600010e060d */
[----:B------:R0:W5:Y:S01]  /*0610*/  @!P3 LDG.E.U8 R10, desc[UR12][R28.64] ;  /* 0x0000000c1c0ab981 */ /* 0x000162000c1e1100 */
[----:B------:R-:W-:Y:S01]  /*0620*/  @!P1 VIADD R13, R23, UR4 ;  /* 0x00000004170d9c36 */ /* 0x000fe20008000000 */
[----:B----4-:R-:W-:-:S04]  /*0630*/  @!P0 IADD3 R14, P4, PT, R25, R14, RZ ;  /* 0x0000000e190e8210 */ /* 0x010fc80007f9e0ff */
[C---:B-1----:R-:W-:Y:S02]  /*0640*/  @!P1 IADD3 R18, P3, PT, R13.reuse, R18, RZ ;  /* 0x000000120d129210 */ /* 0x042fe40007f7e0ff */
[----:B---3--:R-:W-:Y:S02]  /*0650*/  @!P1 IADD3 R24, P2, PT, R13, R16, RZ ;  /* 0x000000100d189210 */ /* 0x008fe40007f5e0ff */
[----:B------:R-:W-:Y:S01]  /*0660*/  PRMT R13, RZ, 0x7610, R13 ;  /* 0x00007610ff0d7816 */ /* 0x000fe2000000000d */
[----:B------:R-:W-:Y:S01]  /*0670*/  @!P1 IMAD.X R19, RZ, RZ, R19, P3 ;  /* 0x000000ffff139224 */ /* 0x000fe200018e0613 */
[----:B------:R-:W-:Y:S01]  /*0680*/  PRMT R16, RZ, 0x7610, R16 ;  /* 0x00007610ff107816 */ /* 0x000fe20000000010 */
[----:B------:R-:W-:-:S05]  /*0690*/  @!P1 IMAD.X R25, RZ, RZ, R17, P2 ;  /* 0x000000ffff199224 */ /* 0x000fca00010e0611 */
[----:B------:R0:W5:Y:S04]  /*06a0*/  @!P1 LDG.E.U8 R13, desc[UR12][R24.64] ;  /* 0x0000000c180d9981 */ /* 0x000168000c1e1100 */
[----:B------:R0:W5:Y:S01]  /*06b0*/  @!P1 LDG.E.U8 R16, desc[UR12][R18.64] ;  /* 0x0000000c12109981 */ /* 0x000162000c1e1100 */
[----:B------:R-:W-:Y:S01]  /*06c0*/  PRMT R11, RZ, 0x7610, R11 ;  /* 0x00007610ff0b7816 */ /* 0x000fe2000000000b */
[----:B------:R-:W-:Y:S01]  /*06d0*/  @!P0 IMAD.X R15, RZ, RZ, R15, P4 ;  /* 0x000000ffff0f8224 */ /* 0x000fe200020e060f */
[----:B------:R-:W-:-:S04]  /*06e0*/  PRMT R12, RZ, 0x7610, R12 ;  /* 0x00007610ff0c7816 */ /* 0x000fc8000000000c */
[----:B------:R0:W5:Y:S04]  /*06f0*/  @!P0 LDG.E.U8 R11, desc[UR12][R26.64] ;  /* 0x0000000c1a0b8981 */ /* 0x000168000c1e1100 */
[----:B------:R0:W5:Y:S01]  /*0700*/  @!P0 LDG.E.U8 R12, desc[UR12][R14.64] ;  /* 0x0000000c0e0c8981 */ /* 0x000162000c1e1100 */
[----:B------:R-:W-:Y:S01]  /*0710*/  ISETP.GE.U32.AND P0, PT, R0, UR5, PT ;  /* 0x0000000500007c0c */ /* 0x000fe2000bf06070 */
[----:B------:R-:W-:-:S12]  /*0720*/  BSSY.RECONVERGENT B0, `(.L_x_23385) ;  /* 0x0000007000007945 */ /* 0x000fd80003800200 */
[----:B0-----:R-:W-:Y:S05]  /*0730*/  @P0 BRA `(.L_x_23386) ;  /* 0x0000000000140947 */ /* 0x001fea0003800000 */
[----:B-----5:R-:W-:Y:S02]  /*0740*/  LOP3.LUT R15, R21, 0xff, RZ, 0xc0, !PT ;  /* 0x000000ff150f7812 */ /* 0x020fe400078ec0ff */
[----:B------:R-:W-:Y:S02]  /*0750*/  LOP3.LUT R22, R22, 0xff, RZ, 0xc0, !PT ;  /* 0x000000ff16167812 */ /* 0x000fe400078ec0ff */
[----:B------:R-:W-:-:S07]  /*0760*/  MOV R14, 0x780 ;  /* 0x00000780000e7802 */ /* 0x000fce0000000f00 */
[----:B------:R-:W-:Y:S05]  /*0770*/  CALL.REL.NOINC `($__internal_40_$__cuda_sm20_rem_u16) ;  /* 0x0000000c00907944 */ /* 0x000fea0003c00000 */
[----:B------:R-:W-:-:S07]  /*0780*/  IMAD.MOV.U32 R17, RZ, RZ, R19 ;  /* 0x000000ffff117224 */ /* 0x000fce00078e0013 */
.L_x_23386:
[----:B------:R-:W-:Y:S05]  /*0790*/  BSYNC.RECONVERGENT B0 ;  /* 0x0000000000007941 */ /* 0x000fea0003800200 */
.L_x_23385:
[----:B------:R-:W-:Y:S01]  /*07a0*/  VIADD R18, R0, 0x80 ;  /* 0x0000008000127836 */ /* 0x000fe20000000000 */
[----:B------:R-:W-:Y:S04]  /*07b0*/  BSSY.RECONVERGENT B0, `(.L_x_23387) ;  /* 0x0000008000007945 */ /* 0x000fe80003800200 */
[----:B------:R-:W-:-:S13]  /*07c0*/  ISETP.GE.U32.AND P0, PT, R18, UR5, PT ;  /* 0x0000000512007c0c */ /* 0x000fda000bf06070 */
[----:B------:R-:W-:Y:S05]  /*07d0*/  @P0 BRA `(.L_x_23388) ;  /* 0x0000000000140947 */ /* 0x000fea0003800000 */
[----:B-----5:R-:W-:Y:S02]  /*07e0*/  LOP3.LUT R15, R3, 0xff, RZ, 0xc0, !PT ;  /* 0x000000ff030f7812 */ /* 0x020fe400078ec0ff */
[----:B------:R-:W-:Y:S02]  /*07f0*/  LOP3.LUT R22, R2, 0xff, RZ, 0xc0, !PT ;  /* 0x000000ff02167812 */ /* 0x000fe400078ec0ff */
[----:B------:R-:W-:-:S07]  /*0800*/  MOV R14, 0x820 ;  /* 0x00000820000e7802 */ /* 0x000fce0000000f00 */
[----:B------:R-:W-:Y:S05]  /*0810*/  CALL.REL.NOINC `($__internal_40_$__cuda_sm20_rem_u16) ;  /* 0x0000000c00687944 */ /* 0x000fea0003c00000 */
[----:B------:R-:W-:-:S07]  /*0820*/  IMAD.MOV.U32 R2, RZ, RZ, R19 ;  /* 0x000000ffff027224 */ /* 0x000fce00078e0013 */
.L_x_23388:
[----:B------:R-:W-:Y:S05]  /*0830*/  BSYNC.RECONVERGENT B0 ;  /* 0x0000000000007941 */ /* 0x000fea0003800200 */
.L_x_23387:
[----:B-----5:R-:W-:Y:S01]  /*0840*/  VIADD R3, R0, 0x100 ;  /* 0x0000010000037836 */ /* 0x020fe20000000000 */
[----:B------:R-:W-:Y:S04]  /*0850*/  BSSY.RECONVERGENT B0, `(.L_x_23389) ;  /* 0x0000008000007945 */ /* 0x000fe80003800200 */
[----:B------:R-:W-:-:S13]  /*0860*/  ISETP.GE.U32.AND P0, PT, R3, UR5, PT ;  /* 0x0000000503007c0c */ /* 0x000fda000bf06070 */
[----:B------:R-:W-:Y:S05]  /*0870*/  @P0 BRA `(.L_x_23390) ;  /* 0x0000000000140947 */ /* 0x000fea0003800000 */
[----:B------:R-:W-:Y:S02]  /*0880*/  LOP3.LUT R15, R5, 0xff, RZ, 0xc0, !PT ;  /* 0x000000ff050f7812 */ /* 0x000fe400078ec0ff */
[----:B------:R-:W-:Y:S02]  /*0890*/  LOP3.LUT R22, R4, 0xff, RZ, 0xc0, !PT ;  /* 0x000000ff04167812 */ /* 0x000fe400078ec0ff */
[----:B------:R-:W-:-:S07]  /*08a0*/  MOV R14, 0x8c0 ;  /* 0x000008c0000e7802 */ /* 0x000fce0000000f00 */
[----:B------:R-:W-:Y:S05]  /*08b0*/  CALL.REL.NOINC `($__internal_40_$__cuda_sm20_rem_u16) ;  /* 0x0000000c00407944 */ /* 0x000fea0003c00000 */
[----:B------:R-:W-:-:S07]  /*08c0*/  IMAD.MOV.U32 R3, RZ, RZ, R19 ;  /* 0x000000ffff037224 */ /* 0x000fce00078e0013 */
.L_x_23390:
[----:B------:R-:W-:Y:S05]  /*08d0*/  BSYNC.RECONVERGENT B0 ;  /* 0x0000000000007941 */ /* 0x000fea0003800200 */
.L_x_23389:
[----:B------:R-:W-:Y:S01]  /*08e0*/  VIADD R4, R0, 0x180 ;  /* 0x0000018000047836 */ /* 0x000fe20000000000 */
        /* <DEDUP_REMOVED lines=8> */
.L_x_23392:
[----:B------:R-:W-:Y:S05]  /*0970*/  BSYNC.RECONVERGENT B0 ;  /* 0x0000000000007941 */ /* 0x000fea0003800200 */
.L_x_23391:
        /* <DEDUP_REMOVED lines=9> */
.L_x_23394:
[----:B------:R-:W-:Y:S05]  /*0a10*/  BSYNC.RECONVERGENT B0 ;  /* 0x0000000000007941 */ /* 0x000fea0003800200 */
.L_x_23393:
        /* <DEDUP_REMOVED lines=9> */
.L_x_23396:
[----:B------:R-:W-:Y:S05]  /*0ab0*/  BSYNC.RECONVERGENT B0 ;  /* 0x0000000000007941 */ /* 0x000fea0003800200 */
.L_x_23395:
        /* <DEDUP_REMOVED lines=9> */
.L_x_23398:
[----:B------:R-:W-:Y:S05]  /*0b50*/  BSYNC.RECONVERGENT B0 ;  /* 0x0000000000007941 */ /* 0x000fea0003800200 */
.L_x_23397:
        /* <DEDUP_REMOVED lines=8> */
.L_x_23400:
[----:B------:R-:W-:Y:S05]  /*0be0*/  BSYNC.RECONVERGENT B0 ;  /* 0x0000000000007941 */ /* 0x000fea0003800200 */
.L_x_23399:
        /* <DEDUP_REMOVED lines=18> */
.L_x_23403:
        /* <DEDUP_REMOVED lines=8> */
.L_x_23404:
[----:B------:R-:W-:-:S13]  /*0d90*/  ISETP.GE.U32.AND P0, PT, R0, UR5, PT ;  /* 0x0000000500007c0c */ /* 0x000fda000bf06070 */
[----:B------:R-:W-:Y:S05]  /*0da0*/  @P0 BRA `(.L_x_23406) ;  /* 0x0000000000380947 */ /* 0x000fea0003800000 */
[----:B------:R-:W2:Y:S01]  /*0db0*/  LDCU.64 UR6, c[0x0][0x388] ;  /* 0x00007100ff0677ac */ /* 0x000ea20008000a00 */
[C---:B------:R-:W-:Y:S02]  /*0dc0*/  VIADD R2, R0.reuse, UR4 ;  /* 0x0000000400027c36 */ /* 0x040fe40008000000 */
[----:B------:R-:W-:-:S03]  /*0dd0*/  VIADD R0, R0, 0x80 ;  /* 0x0000008000007836 */ /* 0x000fc60000000000 */
[----:B--2---:R-:W-:-:S05]  /*0de0*/  IADD3 R2, P0, PT, R2, UR6, RZ ;  /* 0x0000000602027c10 */ /* 0x004fca000ff1e0ff */
[----:B-1----:R-:W-:-:S05]  /*0df0*/  IMAD.X R3, RZ, RZ, UR7, P0 ;  /* 0x00000007ff037e24 */ /* 0x002fca00080e06ff */
[----:B------:R1:W-:Y:S03]  /*0e00*/  STG.E.U8 desc[UR12][R2.64], R4 ;  /* 0x0000000402007986 */ /* 0x0003e6000c10110c */
.L_x_23405:
[----:B------:R-:W-:-:S13]  /*0e10*/  ISETP.GE.U32.AND P0, PT, R0, UR5, PT ;  /* 0x0000000500007c0c */ /* 0x000fda000bf06070 */
[----:B------:R-:W-:Y:S05]  /*0e20*/  @P0 BRA `(.L_x_23407) ;  /* 0x00000000003c0947 */ /* 0x000fea0003800000 */
[----:B------:R-:W2:Y:S01]  /*0e30*/  LDCU.64 UR6, c[0x0][0x388] ;  /* 0x00007100ff0677ac */ /* 0x000ea20008000a00 */
[C---:B01----:R-:W-:Y:S02]  /*0e40*/  VIADD R2, R0.reuse, UR4 ;  /* 0x0000000400027c36 */ /* 0x043fe40008000000 */
[----:B------:R-:W-:-:S03]  /*0e50*/  VIADD R0, R0, 0x80 ;  /* 0x0000008000007836 */ /* 0x000fc60000000000 */
[----:B--2---:R-:W-:-:S05]  /*0e60*/  IADD3 R2, P0, PT, R2, UR6, RZ ;  /* 0x0000000602027c10 */ /* 0x004fca000ff1e0ff */
[----:B------:R-:W-:-:S05]  /*0e70*/  IMAD.X R3, RZ, RZ, UR7, P0 ;  /* 0x00000007ff037e24 */ /* 0x000fca00080e06ff */
[----:B------:R2:W-:Y:S03]  /*0e80*/  STG.E.U8 desc[UR12][R2.64], R5 ;  /* 0x0000000502007986 */ /* 0x0005e6000c10110c */
.L_x_23406:
[----:B------:R-:W-:-:S13]  /*0e90*/  ISETP.GE.U32.AND P0, PT, R0, UR5, PT ;  /* 0x0000000500007c0c */ /* 0x000fda000bf06070 */
[----:B------:R-:W-:Y:S05]  /*0ea0*/  @P0 BREAK.RELIABLE B1 ;  /* 0x0000000000010942 */ /* 0x000fea0003800100 */
[----:B------:R-:W-:Y:S05]  /*0eb0*/  @P0 BRA `(.L_x_23408) ;  /* 0x0000000000380947 */ /* 0x000fea0003800000 */
[----:B------:R-:W3:Y:S01]  /*0ec0*/  LDCU.64 UR6, c[0x0][0x388] ;  /* 0x00007100ff0677ac */ /* 0x000ee20008000a00 */
[C---:B--2---:R-:W-:Y:S02]  /*0ed0*/  VIADD R2, R0.reuse, UR4 ;  /* 0x0000000400027c36 */ /* 0x044fe40008000000 */
[----:B------:R-:W-:-:S03]  /*0ee0*/  VIADD R0, R0, 0x80 ;  /* 0x0000008000007836 */ /* 0x000fc60000000000 */
[----:B---3--:R-:W-:-:S05]  /*0ef0*/  IADD3 R2, P0, PT, R2, UR6, RZ ;  /* 0x0000000602027c10 */ /* 0x008fca000ff1e0ff */
[----:B-1----:R-:W-:-:S05]  /*0f00*/  IMAD.X R3, RZ, RZ, UR7, P0 ;  /* 0x00000007ff037e24 */ /* 0x002fca00080e06ff */
[----:B------:R2:W-:Y:S03]  /*0f10*/  STG.E.U8 desc[UR12][R2.64], R6 ;  /* 0x0000000602007986 */ /* 0x0005e6000c10110c */
.L_x_23407:
[----:B------:R-:W-:Y:S05]  /*0f20*/  BSYNC.RELIABLE B1 ;  /* 0x0000000000017941 */ /* 0x000fea0003800100 */
.L_x_23402:
[----:B------:R-:W-:-:S13]  /*0f30*/  ISETP.GE.U32.AND P0, PT, R0, UR5, PT ;  /* 0x0000000500007c0c */ /* 0x000fda000bf06070 */
[----:B-1----:R-:W0:Y:S01]  /*0f40*/  @!P0 LDC.64 R4, c[0x0][0x388] ;  /* 0x0000e200ff048b82 */ /* 0x002e220000000a00 */
[C---:B--2---:R-:W-:Y:S02]  /*0f50*/  @!P0 VIADD R3, R0.reuse, UR4 ;  /* 0x0000000400038c36 */ /* 0x044fe40008000000 */
[----:B------:R-:W-:-:S03]  /*0f60*/  @!P0 VIADD R0, R0, 0x80 ;  /* 0x0000008000008836 */ /* 0x000fc60000000000 */
[----:B0-----:R-:W-:-:S05]  /*0f70*/  @!P0 IADD3 R2, P1, PT, R3, R4, RZ ;  /* 0x0000000403028210 */ /* 0x001fca0007f3e0ff */
[----:B------:R-:W-:-:S05]  /*0f80*/  @!P0 IMAD.X R3, RZ, RZ, R5, P1 ;  /* 0x000000ffff038224 */ /* 0x000fca00008e0605 */
[----:B------:R3:W-:Y:S03]  /*0f90*/  @!P0 STG.E.U8 desc[UR12][R2.64], R7 ;  /* 0x0000000702008986 */ /* 0x0007e6000c10110c */
.L_x_23408:
[----:B------:R-:W-:Y:S05]  /*0fa0*/  BSYNC.RECONVERGENT B0 ;  /* 0x0000000000007941 */ /* 0x000fea0003800200 */
.L_x_23401:
[----:B------:R-:W-:Y:S05]  /*0fb0*/  WARPSYNC.ALL ;  /* 0x0000000000007948 */ /* 0x000fea0003800000 */
[----:B------:R-:W-:-:S13]  /*0fc0*/  ISETP.GE.U32.AND P0, PT, R0, UR5, PT ;  /* 0x0000000500007c0c */ /* 0x000fda000bf06070 */
[----:B------:R-:W-:Y:S05]  /*0fd0*/  @P0 EXIT ;  /* 0x000000000000094d */ /* 0x000fea0003800000 */
[----:B------:R-:W2:Y:S01]  /*0fe0*/  LDCU.64 UR6, c[0x0][0x388] ;  /* 0x00007100ff0677ac */ /* 0x000ea20008000a00 */
[----:B------:R-:W-:-:S05]  /*0ff0*/  VIADD R0, R0, UR4 ;  /* 0x0000000400007c36 */ /* 0x000fca0008000000 */
[----:B--23--:R-:W-:-:S05]  /*1000*/  IADD3 R2, P0, PT, R0, UR6, RZ ;  /* 0x0000000600027c10 */ /* 0x00cfca000ff1e0ff */
[----:B-1----:R-:W-:-:S05]  /*1010*/  IMAD.X R3, RZ, RZ, UR7, P0 ;  /* 0x00000007ff037e24 */ /* 0x002fca00080e06ff */
[----:B------:R-:W-:Y:S01]  /*1020*/  STG.E.U8 desc[UR12][R2.64], R19 ;  /* 0x0000001302007986 */ /* 0x000fe2000c10110c */
[----:B------:R-:W-:Y:S05]  /*1030*/  EXIT ;  /* 0x000000000000794d */ /* 0x000fea0003800000 */
.L_x_23384:
[----:B------:R-:W0:Y:S01]  /*1040*/  LDCU.128 UR8, c[0x0][0x390] ;  /* 0x00007200ff0877ac */ /* 0x000e220008000c00 */
[----:B------:R-:W1:Y:S01]  /*1050*/  S2R R0, SR_TID.X ;  /* 0x0000000000007919 */ /* 0x000e620000002100 */
[----:B0-----:R-:W-:-:S04]  /*1060*/  UIADD3 UR6, UP0, UPT, UR4, UR8, URZ ;  /* 0x0000000804067290 */ /* 0x001fc8000ff1e0ff */
[----:B------:R-:W-:Y:S02]  /*1070*/  UIADD3.X UR7, UPT, UPT, URZ, UR9, URZ, UP0, !UPT ;  /* 0x00000009ff077290 */ /* 0x000fe400087fe4ff */
[----:B------:R-:W-:Y:S01]  /*1080*/  UIADD3 UR5, UP0, UPT, UR4, UR10, URZ ;  /* 0x0000000a04057290 */ /* 0x000fe2000ff1e0ff */
[----:B------:R-:W-:-:S03]  /*1090*/  IMAD.U32 R2, RZ, RZ, UR6 ;  /* 0x00000006ff027e24 */ /* 0x000fc6000f8e00ff */
[----:B------:R-:W-:Y:S01]  /*10a0*/  UIADD3.X UR6, UPT, UPT, URZ, UR11, URZ, UP0, !UPT ;  /* 0x0000000bff067290 */ /* 0x000fe200087fe4ff */
[----:B------:R-:W-:Y:S02]  /*10b0*/  IMAD.U32 R3, RZ, RZ, UR7 ;  /* 0x00000007ff037e24 */ /* 0x000fe4000f8e00ff */
[----:B------:R-:W-:Y:S02]  /*10c0*/  IMAD.U32 R4, RZ, RZ, UR5 ;  /* 0x00000005ff047e24 */ /* 0x000fe4000f8e00ff */
[----:B-1----:R-:W-:-:S04]  /*10d0*/  IMAD.WIDE.U32 R2, R0, 0x2, R2 ;  /* 0x0000000200027825 */ /* 0x002fc800078e0002 */
[----:B------:R-:W-:Y:S01]  /*10e0*/  IMAD.U32 R5, RZ, RZ, UR6 ;  /* 0x00000006ff057e24 */ /* 0x000fe2000f8e00ff */
[----:B------:R-:W2:Y:S01]  /*10f0*/  LDG.E.U16 R6, desc[UR12][R2.64+0x300] ;  /* 0x0003000c02067981 */ /* 0x000ea2000c1e1500 */
[----:B------:R-:W-:-:S03]  /*1100*/  IMAD.WIDE.U32 R4, R0, 0x2, R4 ;  /* 0x0000000200047825 */ /* 0x000fc600078e0004 */
[----:B------:R-:W3:Y:S04]  /*1110*/  LDG.E.U16 R18, desc[UR12][R2.64] ;  /* 0x0000000c02127981 */ /* 0x000ee8000c1e1500 */
[----:B------:R-:W4:Y:S04]  /*1120*/  LDG.E.U16 R7, desc[UR12][R4.64] ;  /* 0x0000000c04077981 */ /* 0x000f28000c1e1500 */
[----:B------:R-:W5:Y:S04]  /*1130*/  LDG.E.U16 R16, desc[UR12][R2.64+0x100] ;  /* 0x0001000c02107981 */ /* 0x000f68000c1e1500 */
[----:B------:R0:W5:Y:S04]  /*1140*/  LDG.E.U16 R12, desc[UR12][R2.64+0x200] ;  /* 0x0002000c020c7981 */ /* 0x000168000c1e1500 */
[----:B------:R-:W5:Y:S04]  /*1150*/  LDG.E.U16 R8, desc[UR12][R4.64+0x100] ;  /* 0x0001000c04087981 */ /* 0x000f68000c1e1500 */
[----:B------:R-:W5:Y:S04]  /*1160*/  LDG.E.U16 R9, desc[UR12][R4.64+0x200] ;  /* 0x0002000c04097981 */ /* 0x000f68000c1e1500 */
[----:B------:R1:W5:Y:S01]  /*1170*/  LDG.E.U16 R10, desc[UR12][R4.64+0x300] ;  /* 0x0003000c040a7981 */ /* 0x000362000c1e1500 */
[----:B------:R-:W-:-:S02]  /*1180*/  MOV R14, 0x12a0 ;  /* 0x000012a0000e7802 */ /* 0x000fc40000000f00 */
[C---:B--2---:R-:W-:Y:S02]  /*1190*/  PRMT R11, R6.reuse, 0x7770, RZ ;  /* 0x00007770060b7816 */ /* 0x044fe400000000ff */
[----:B0-----:R-:W-:Y:S02]  /*11a0*/  PRMT R2, R6, 0x7771, RZ ;  /* 0x0000777106027816 */ /* 0x001fe400000000ff */
[C---:B---3--:R-:W-:Y:S02]  /*11b0*/  PRMT R22, R18.reuse, 0x7770, RZ ;  /* 0x0000777012167816 */ /* 0x048fe400000000ff */
[----:B------:R-:W-:Y:S02]  /*11c0*/  PRMT R18, R18, 0x7771, RZ ;  /* 0x0000777112127816 */ /* 0x000fe400000000ff */
[C---:B----4-:R-:W-:Y:S02]  /*11d0*/  PRMT R15, R7.reuse, 0x7770, RZ ;  /* 0x00007770070f7816 */ /* 0x050fe400000000ff */
[----:B------:R-:W-:-:S02]  /*11e0*/  PRMT R3, R7, 0x7771, RZ ;  /* 0x0000777107037816 */ /* 0x000fc400000000ff */
[C---:B-----5:R-:W-:Y:S02]  /*11f0*/  PRMT R17, R16.reuse, 0x7770, RZ ;  /* 0x0000777010117816 */ /* 0x060fe400000000ff */
[----:B------:R-:W-:Y:S02]  /*1200*/  PRMT R16, R16, 0x7771, RZ ;  /* 0x0000777110107816 */ /* 0x000fe400000000ff */
[C---:B------:R-:W-:Y:S02]  /*1210*/  PRMT R13, R12.reuse, 0x7770, RZ ;  /* 0x000077700c0d7816 */ /* 0x040fe400000000ff */
[----:B------:R-:W-:Y:S02]  /*1220*/  PRMT R12, R12, 0x7771, RZ ;  /* 0x000077710c0c7816 */ /* 0x000fe400000000ff */
[C---:B-1----:R-:W-:Y:S02]  /*1230*/  PRMT R4, R8.reuse, 0x7770, RZ ;  /* 0x0000777008047816 */ /* 0x042fe400000000ff */
[----:B------:R-:W-:-:S02]  /*1240*/  PRMT R5, R8, 0x7771, RZ ;  /* 0x0000777108057816 */ /* 0x000fc400000000ff */
[C---:B------:R-:W-:Y:S02]  /*1250*/  PRMT R6, R9.reuse, 0x7770, RZ ;  /* 0x0000777009067816 */ /* 0x040fe400000000ff */
[----:B------:R-:W-:Y:S02]  /*1260*/  PRMT R7, R9, 0x7771, RZ ;  /* 0x0000777109077816 */ /* 0x000fe400000000ff */
[C---:B------:R-:W-:Y:S02]  /*1270*/  PRMT R8, R10.reuse, 0x7770, RZ ;  /* 0x000077700a087816 */ /* 0x040fe400000000ff */
[----:B------:R-:W-:-:S07]  /*1280*/  PRMT R9, R10, 0x7771, RZ ;  /* 0x000077710a097816 */ /* 0x000fce00000000ff */
[----:B------:R-:W-:Y:S05]  /*1290*/  CALL.REL.NOINC `($__internal_40_$__cuda_sm20_rem_u16) ;  /* 0x0000000000c87944 */ /* 0x000fea0003c00000 */
[----:B------:R-:W-:Y:S01]  /*12a0*/  IMAD.MOV.U32 R10, RZ, RZ, R19 ;  /* 0x000000ffff0a7224 */ /* 0x000fe200078e0013 */
[----:B------:R-:W-:Y:S01]  /*12b0*/  MOV R14, 0x12f0 ;  /* 0x000012f0000e7802 */ /* 0x000fe20000000f00 */
[----:B------:R-:W-:Y:S02]  /*12c0*/  IMAD.MOV.U32 R22, RZ, RZ, R18 ;  /* 0x000000ffff167224 */ /* 0x000fe400078e0012 */
[----:B------:R-:W-:-:S07]  /*12d0*/  IMAD.MOV.U32 R15, RZ, RZ, R3 ;  /* 0x000000ffff0f7224 */ /* 0x000fce00078e0003 */
        /* <DEDUP_REMOVED lines=46> */
        .weak           $__internal_40_$__cuda_sm20_rem_u16
        .type           $__internal_40_$__cuda_sm20_rem_u16,@function
        .size           $__internal_40_$__cuda_sm20_rem_u16,(.L_x_49901 - $__internal_40_$__cuda_sm20_rem_u16)
$__internal_40_$__cuda_sm20_rem_u16:
[----:B------:R-:W0:Y:S01]  /*15c0*/  I2F.U16 R24, R15 ;  /* 0x0000000f00187306 */ /* 0x000e220000101000 */
[----:B------:R-:W-:-:S07]  /*15d0*/  IMAD.MOV.U32 R19, RZ, RZ, 0x4b800000 ;  /* 0x4b800000ff137424 */ /* 0x000fce00078e00ff */
[----:B------:R-:W-:Y:S01]  /*15e0*/  I2F.U16.RZ R21, R22 ;  /* 0x0000001600157306 */ /* 0x000fe2000010d000 */
[C---:B0-----:R-:W-:Y:S02]  /*15f0*/  FSETP.GEU.AND P1, PT, |R24|.reuse, 1.175494350822287508e-38, PT ;  /* 0x008000001800780b */ /* 0x041fe40003f2e200 */
[----:B------:R-:W-:Y:S02]  /*1600*/  FSETP.GT.AND P0, PT, |R24|, 8.50705917302346158658e+37, PT ;  /* 0x7e8000001800780b */ /* 0x000fe40003f04200 */
[----:B------:R-:W-:-:S04]  /*1610*/  FSEL R19, R19, 1, !P1 ;  /* 0x3f80000013137808 */ /* 0x000fc80004800000 */
[----:B------:R-:W-:Y:S02]  /*1620*/  FSEL R19, R19, 0.25, !P0 ;  /* 0x3e80000013137808 */ /* 0x000fe40004000000 */
[----:B------:R-:W-:-:S03]  /*1630*/  ISETP.NE.U32.AND P0, PT, R15, RZ, PT ;  /* 0x000000ff0f00720c */ /* 0x000fc60003f05070 */
[----:B------:R-:W-:-:S06]  /*1640*/  FMUL R24, R24, R19 ;  /* 0x0000001318187220 */ /* 0x000fcc0000400000 */
        /* <DEDUP_REMOVED lines=10> */
[----:B------:R-:W-:Y:S05]  /*16f0*/  RET.REL.NODEC R14 `(_ZN2at6native29vectorized_elementwise_kernelILi2ENS0_13BinaryFunctorIhhhZZZNS0_16fmod_kernel_cudaERNS_18TensorIteratorBaseEENKUlvE_clEvENKUlvE_clEvEUlhhE_EESt5arrayIPcLm3EEEEviT0_T1_) ;  /* 0xffffffe80e407950 */ /* 0x000fea0003c3ffff */
.L_x_23409:
        /* <DEDUP_REMOVED lines=16> */
.L_x_49901:


//--------------------- .text._ZN2at6native29vectorized_elementwise_kernelILi4ENS0_13BinaryFunctorIhhhZZZNS0_16fmod_kernel_cudaERNS_18TensorIteratorBaseEENKUlvE_clEvENKUlvE_clEvEUlhhE_EESt5arrayIPcLm3EEEEviT0_T1_ --------------------------
	.section	.text._ZN2at6native29vectorized_elementwise_kernelILi4ENS0_13BinaryFunctorIhhhZZZNS0_16fmod_kernel_cudaERNS_18TensorIteratorBaseEENKUlvE_clEvENKUlvE_clEvEUlhhE_EESt5arrayIPcLm3EEEEviT0_T1_,"ax",@progbits
	.align	128
        .global         _ZN2at6native29vectorized_elementwise_kernelILi4ENS0_13BinaryFunctorIhhhZZZNS0_16fmod_kernel_cudaERNS_18TensorIteratorBaseEENKUlvE_clEvENKUlvE_clEvEUlhhE_EESt5arrayIPcLm3EEEEviT0_T1_
        .type           _ZN2at6native29vectorized_elementwise_kernelILi4ENS0_13BinaryFunctorIhhhZZZNS0_16fmod_kernel_cudaERNS_18TensorIteratorBaseEENKUlvE_clEvENKUlvE_clEvEUlhhE_EESt5arrayIPcLm3EEEEviT0_T1_,@function
        .size           _ZN2at6native29vectorized_elementwise_kernelILi4ENS0_13BinaryFunctorIhhhZZZNS0_16fmod_kernel_cudaERNS_18TensorIteratorBaseEENKUlvE_clEvENKUlvE_clEvEUlhhE_EESt5arrayIPcLm3EEEEviT0_T1_,(.L_x_49902 - _ZN2at6native29vectorized_elementwise_kernelILi4ENS0_13BinaryFunctorIhhhZZZNS0_16fmod_kernel_cudaERNS_18TensorIteratorBaseEENKUlvE_clEvENKUlvE_clEvEUlhhE_EESt5arrayIPcLm3EEEEviT0_T1_)
        .other          _ZN2at6native29vectorized_elementwise_kernelILi4ENS0_13BinaryFunctorIhhhZZZNS0_16fmod_kernel_cudaERNS_18TensorIteratorBaseEENKUlvE_clEvENKUlvE_clEvEUlhhE_EESt5arrayIPcLm3EEEEviT0_T1_,@"STO_CUDA_ENTRY STV_DEFAULT"
_ZN2at6native29vectorized_elementwise_kernelILi4ENS0_13BinaryFunctorIhhhZZZNS0_16fmod_kernel_cudaERNS_18TensorIteratorBaseEENKUlvE_clEvENKUlvE_clEvEUlhhE_EESt5arrayIPcLm3EEEEviT0_T1_:
.text._ZN2at6native29vectorized_elementwise_kernelILi4ENS0_13BinaryFunctorIhhhZZZNS0_16fmod_kernel_cudaERNS_18TensorIteratorBaseEENKUlvE_clEvENKUlvE_clEvEUlhhE_EESt5arrayIPcLm3EEEEviT0_T1_:
        /* <DEDUP_REMOVED lines=119> */
[----:B------:R-:W-:Y:S05]  /*0770*/  CALL.REL.NOINC `($__internal_41_$__cuda_sm20_rem_u16) ;  /* 0x0000000c00a07944 */ /* 0x000fea0003c00000 */
[----:B------:R-:W-:-:S07]  /*0780*/  IMAD.MOV.U32 R17, RZ, RZ, R19 ;  /* 0x000000ffff117224 */ /* 0x000fce00078e0013 */
.L_x_23412:
[----:B------:R-:W-:Y:S05]  /*0790*/  BSYNC.RECONVERGENT B0 ;  /* 0x0000000000007941 */ /* 0x000fea0003800200 */
.L_x_23411:
[----:B------:R-:W-:Y:S01]  /*07a0*/  VIADD R18, R0, 0x80 ;  /* 0x0000008000127836 */ /* 0x000fe20000000000 */
[----:B------:R-:W-:Y:S04]  /*07b0*/  BSSY.RECONVERGENT B0, `(.L_x_23413) ;  /* 0x0000008000007945 */ /* 0x000fe80003800200 */
[----:B------:R-:W-:-:S13]  /*07c0*/  ISETP.GE.U32.AND P0, PT, R18, UR5, PT ;  /* 0x0000000512007c0c */ /* 0x000fda000bf06070 */
[----:B------:R-:W-:Y:S05]  /*07d0*/  @P0 BRA `(.L_x_23414) ;  /* 0x0000000000140947 */ /* 0x000fea0003800000 */
[----:B-----5:R-:W-:Y:S02]  /*07e0*/  LOP3.LUT R15, R3, 0xff, RZ, 0xc0, !PT ;  /* 0x000000ff030f7812 */ /* 0x020fe400078ec0ff */
[----:B------:R-:W-:Y:S02]  /*07f0*/  LOP3.LUT R22, R2, 0xff, RZ, 0xc0, !PT ;  /* 0x000000ff02167812 */ /* 0x000fe400078ec0ff */
[----:B------:R-:W-:-:S07]  /*0800*/  MOV R14, 0x820 ;  /* 0x00000820000e7802 */ /* 0x000fce0000000f00 */
[----:B------:R-:W-:Y:S05]  /*0810*/  CALL.REL.NOINC `($__internal_41_$__cuda_sm20_rem_u16) ;  /* 0x0000000c00787944 */ /* 0x000fea0003c00000 */
[----:B------:R-:W-:-:S07]  /*0820*/  IMAD.MOV.U32 R2, RZ, RZ, R19 ;  /* 0x000000ffff027224 */ /* 0x000fce00078e0013 */
.L_x_23414:
[----:B------:R-:W-:Y:S05]  /*0830*/  BSYNC.RECONVERGENT B0 ;  /* 0x0000000000007941 */ /* 0x000fea0003800200 */
.L_x_23413:
[----:B-----5:R-:W-:Y:S01]  /*0840*/  VIADD R3, R0, 0x100 ;  /* 0x0000010000037836 */ /* 0x020fe20000000000 */
[----:B------:R-:W-:Y:S04]  /*0850*/  BSSY.RECONVERGENT B0, `(.L_x_23415) ;  /* 0x0000008000007945 */ /* 0x000fe80003800200 */
[----:B------:R-:W-:-:S13]  /*0860*/  ISETP.GE.U32.AND P0, PT, R3, UR5, PT ;  /* 0x0000000503007c0c */ /* 0x000fda000bf06070 */
[----:B------:R-:W-:Y:S05]  /*0870*/  @P0 BRA `(.L_x_23416) ;  /* 0x0000000000140947 */ /* 0x000fea0003800000 */
[----:B------:R-:W-:Y:S02]  /*0880*/  LOP3.LUT R15, R5, 0xff, RZ, 0xc0, !PT ;  /* 0x000000ff050f7812 */ /* 0x000fe400078ec0ff */
[----:B------:R-:W-:Y:S02]  /*0890*/  LOP3.LUT R22, R4, 0xff, RZ, 0xc0, !PT ;  /* 0x000000ff04167812 */ /* 0x000fe400078ec0ff */
[----:B------:R-:W-:-:S07]  /*08a0*/  MOV R14, 0x8c0 ;  /* 0x000008c0000e7802 */ /* 0x000fce0000000f00 */
[----:B------:R-:W-:Y:S05]  /*08b0*/  CALL.REL.NOINC `($__internal_41_$__cuda_sm20_rem_u16) ;  /* 0x0000000c00507944 */ /* 0x000fea0003c00000 */
[----:B------:R-:W-:-:S07]  /*08c0*/  IMAD.MOV.U32 R3, RZ, RZ, R19 ;  /* 0x000000ffff037224 */ /* 0x000fce00078e0013 */
.L_x_23416:
[----:B------:R-:W-:Y:S05]  /*08d0*/  BSYNC.RECONVERGENT B0 ;  /* 0x0000000000007941 */ /* 0x000fea0003800200 */
.L_x_23415:
[----:B------:R-:W-:Y:S01]  /*08e0*/  VIADD R4, R0, 0x180 ;  /* 0x0000018000047836 */ /* 0x000fe20000000000 */
        /* <DEDUP_REMOVED lines=8> */
.L_x_23418:
[----:B------:R-:W-:Y:S05]  /*0970*/  BSYNC.RECONVERGENT B0 ;  /* 0x0000000000007941 */ /* 0x000fea0003800200 */
.L_x_23417:
        /* <DEDUP_REMOVED lines=9> */
.L_x_23420:
[----:B------:R-:W-:Y:S05]  /*0a10*/  BSYNC.RECONVERGENT B0 ;  /* 0x0000000000007941 */ /* 0x000fea0003800200 */
.L_x_23419:
        /* <DEDUP_REMOVED lines=9> */
.L_x_23422:
[----:B------:R-:W-:Y:S05]  /*0ab0*/  BSYNC.RECONVERGENT B0 ;  /* 0x0000000000007941 */ /* 0x000fea0003800200 */
.L_x_23421:
        /* <DEDUP_REMOVED lines=9> */
.L_x_23424:
[----:B------:R-:W-:Y:S05]  /*0b50*/  BSYNC.RECONVERGENT B0 ;  /* 0x0000000000007941 */ /* 0x000fea0003800200 */
.L_x_23423:
        /* <DEDUP_REMOVED lines=8> */
.L_x_23426:
[----:B------:R-:W-:Y:S05]  /*0be0*/  BSYNC.RECONVERGENT B0 ;  /* 0x0000000000007941 */ /* 0x000fea0003800200 */
.L_x_23425:
        /* <DEDUP_REMOVED lines=18> */
.L_x_23429:
        /* <DEDUP_REMOVED lines=8> */
.L_x_23430:
        /* <DEDUP_REMOVED lines=8> */
.L_x_23431:
        /* <DEDUP_REMOVED lines=8> */
.L_x_23432:
        /* <DEDUP_REMOVED lines=9> */
.L_x_23433:
[----:B------:R-:W-:Y:S05]  /*0f20*/  BSYNC.RELIABLE B1 ;  /* 0x0000000000017941 */ /* 0x000fea0003800100 */
.L_x_23428:
[----:B------:R-:W-:-:S13]  /*0f30*/  ISETP.GE.U32.AND P0, PT, R0, UR5, PT ;  /* 0x0000000500007c0c */ /* 0x000fda000bf06070 */
[----:B-1----:R-:W0:Y:S01]  /*0f40*/  @!P0 LDC.64 R4, c[0x0][0x388] ;  /* 0x0000e200ff048b82 */ /* 0x002e220000000a00 */
[C---:B--2---:R-:W-:Y:S02]  /*0f50*/  @!P0 VIADD R3, R0.reuse, UR4 ;  /* 0x0000000400038c36 */ /* 0x044fe40008000000 */
[----:B------:R-:W-:-:S03]  /*0f60*/  @!P0 VIADD R0, R0, 0x80 ;  /* 0x0000008000008836 */ /* 0x000fc60000000000 */
[----:B0-----:R-:W-:-:S05]  /*0f70*/  @!P0 IADD3 R2, P1, PT, R3, R4, RZ ;  /* 0x0000000403028210 */ /* 0x001fca0007f3e0ff */
[----:B------:R-:W-:-:S05]  /*0f80*/  @!P0 IMAD.X R3, RZ, RZ, R5, P1 ;  /* 0x000000ffff038224 */ /* 0x000fca00008e0605 */
[----:B------:R3:W-:Y:S03]  /*0f90*/  @!P0 STG.E.U8 desc[UR12][R2.64], R7 ;  /* 0x0000000702008986 */ /* 0x0007e6000c10110c */
.L_x_23434:
[----:B------:R-:W-:Y:S05]  /*0fa0*/  BSYNC.RECONVERGENT B0 ;  /* 0x0000000000007941 */ /* 0x000fea0003800200 */
.L_x_23427:
        /* <DEDUP_REMOVED lines=9> */
.L_x_23410:
        /* <DEDUP_REMOVED lines=11> */
[----:B------:R-:W2:Y:S01]  /*10f0*/  LDG.E R16, desc[UR12][R4.64] ;  /* 0x0000000c04107981 */ /* 0x000ea2000c1e1900 */
[----:B------:R-:W-:-:S03]  /*1100*/  IMAD.WIDE.U32 R6, R0, 0x4, R6 ;  /* 0x0000000400067825 */ /* 0x000fc600078e0006 */
[----:B------:R-:W3:Y:S04]  /*1110*/  LDG.E R2, desc[UR12][R4.64+0x200] ;  /* 0x0002000c04027981 */ /* 0x000ee8000c1e1900 */
[----:B------:R-:W4:Y:S04]  /*1120*/  LDG.E R8, desc[UR12][R6.64] ;  /* 0x0000000c06087981 */ /* 0x000f28000c1e1900 */
[----:B------:R-:W5:Y:S01]  /*1130*/  LDG.E R9, desc[UR12][R6.64+0x200] ;  /* 0x0002000c06097981 */ /* 0x000f62000c1e1900 */
[----:B------:R-:W-:Y:S02]  /*1140*/  MOV R14, 0x1260 ;  /* 0x00001260000e7802 */ /* 0x000fe40000000f00 */
[----:B--2---:R-:W-:-:S02]  /*1150*/  PRMT R22, R16, 0x7770, RZ ;  /* 0x0000777010167816 */ /* 0x004fc400000000ff */
[C---:B------:R-:W-:Y:S02]  /*1160*/  PRMT R18, R16.reuse, 0x7771, RZ ;  /* 0x0000777110127816 */ /* 0x040fe400000000ff */
[----:B------:R-:W-:Y:S02]  /*1170*/  PRMT R17, R16, 0x7772, RZ ;  /* 0x0000777210117816 */ /* 0x000fe400000000ff */
[----:B---3--:R-:W-:Y:S02]  /*1180*/  PRMT R13, R2, 0x7770, RZ ;  /* 0x00007770020d7816 */ /* 0x008fe400000000ff */
[C---:B----4-:R-:W-:Y:S02]  /*1190*/  PRMT R15, R8.reuse, 0x7770, RZ ;  /* 0x00007770080f7816 */ /* 0x050fe400000000ff */
[C---:B------:R-:W-:Y:S02]  /*11a0*/  PRMT R3, R8.reuse, 0x7771, RZ ;  /* 0x0000777108037816 */ /* 0x040fe400000000ff */
[----:B------:R-:W-:-:S02]  /*11b0*/  PRMT R4, R8, 0x7772, RZ ;  /* 0x0000777208047816 */ /* 0x000fc400000000ff */
[----:B------:R-:W-:Y:S02]  /*11c0*/  PRMT R5, R8, 0x7773, RZ ;  /* 0x0000777308057816 */ /* 0x000fe400000000ff */
[C---:B------:R-:W-:Y:S02]  /*11d0*/  PRMT R12, R2.reuse, 0x7771, RZ ;  /* 0x00007771020c7816 */ /* 0x040fe400000000ff */
[----:B------:R-:W-:Y:S02]  /*11e0*/  PRMT R11, R2, 0x7772, RZ ;  /* 0x00007772020b7816 */ /* 0x000fe400000000ff */
[C---:B-----5:R-:W-:Y:S02]  /*11f0*/  PRMT R6, R9.reuse, 0x7770, RZ ;  /* 0x0000777009067816 */ /* 0x060fe400000000ff */
[C---:B------:R-:W-:Y:S02]  /*1200*/  PRMT R7, R9.reuse, 0x7771, RZ ;  /* 0x0000777109077816 */ /* 0x040fe400000000ff */
[----:B------:R-:W-:-:S02]  /*1210*/  PRMT R8, R9, 0x7772, RZ ;  /* 0x0000777209087816 */ /* 0x000fc400000000ff */
[----:B------:R-:W-:Y:S02]  /*1220*/  PRMT R16, R16, 0x7773, RZ ;  /* 0x0000777310107816 */ /* 0x000fe400000000ff */
[----:B------:R-:W-:Y:S02]  /*1230*/  PRMT R2, R2, 0x7773, RZ ;  /* 0x0000777302027816 */ /* 0x000fe400000000ff */
[----:B------:R-:W-:-:S07]  /*1240*/  PRMT R9, R9, 0x7773, RZ ;  /* 0x0000777309097816 */ /* 0x000fce00000000ff */
[----:B------:R-:W-:Y:S05]  /*1250*/  CALL.REL.NOINC `($__internal_41_$__cuda_sm20_rem_u16) ;  /* 0x0000000000e87944 */ /* 0x000fea0003c00000 */
[----:B------:R-:W-:Y:S01]  /*1260*/  IMAD.MOV.U32 R10, RZ, RZ, R19 ;  /* 0x000000ffff0a7224 */ /* 0x000fe200078e0013 */
[----:B------:R-:W-:Y:S01]  /*1270*/  MOV R14, 0x12b0 ;  /* 0x000012b0000e7802 */ /* 0x000fe20000000f00 */
[----:B------:R-:W-:Y:S02]  /*1280*/  IMAD.MOV.U32 R22, RZ, RZ, R18 ;  /* 0x000000ffff167224 */ /* 0x000fe400078e0012 */
[----:B------:R-:W-:-:S07]  /*1290*/  IMAD.MOV.U32 R15, RZ, RZ, R3 ;  /* 0x000000ffff0f7224 */ /* 0x000fce00078e0003 */
        /* <DEDUP_REMOVED lines=31> */
[----:B------:R-:W0:Y:S01]  /*1490*/  LDCU.64 UR6, c[0x0][0x388] ;  /* 0x00007100ff0677ac */ /* 0x000e220008000a00 */
[----:B------:R-:W-:Y:S02]  /*14a0*/  LOP3.LUT R2, R5, 0xffff, RZ, 0xc0, !PT ;  /* 0x0000ffff05027812 */ /* 0x000fe400078ec0ff */
[----:B------:R-:W-:Y:S02]  /*14b0*/  LOP3.LUT R5, R4, 0xffff, RZ, 0xc0, !PT ;  /* 0x0000ffff04057812 */ /* 0x000fe400078ec0ff */
[----:B------:R-:W-:Y:S02]  /*14c0*/  LOP3.LUT R3, R3, 0xffff, RZ, 0xc0, !PT ;  /* 0x0000ffff03037812 */ /* 0x000fe400078ec0ff */
[----:B------:R-:W-:Y:S02]  /*14d0*/  LOP3.LUT R4, R10, 0xffff, RZ, 0xc0, !PT ;  /* 0x0000ffff0a047812 */ /* 0x000fe400078ec0ff */
[----:B------:R-:W-:Y:S02]  /*14e0*/  LOP3.LUT R9, R19, 0xffff, RZ, 0xc0, !PT ;  /* 0x0000ffff13097812 */ /* 0x000fe400078ec0ff */
[----:B------:R-:W-:-:S02]  /*14f0*/  LOP3.LUT R8, R8, 0xffff, RZ, 0xc0, !PT ;  /* 0x0000ffff08087812 */ /* 0x000fc400078ec0ff */
[----:B------:R-:W-:Y:S02]  /*1500*/  LOP3.LUT R7, R7, 0xffff, RZ, 0xc0, !PT ;  /* 0x0000ffff07077812 */ /* 0x000fe400078ec0ff */
[----:B------:R-:W-:Y:S02]  /*1510*/  LOP3.LUT R6, R6, 0xffff, RZ, 0xc0, !PT ;  /* 0x0000ffff06067812 */ /* 0x000fe400078ec0ff */
[----:B------:R-:W-:Y:S01]  /*1520*/  PRMT R5, R5, 0x3340, R2 ;  /* 0x0000334005057816 */ /* 0x000fe20000000002 */
        /* <DEDUP_REMOVED lines=13> */
        .weak           $__internal_41_$__cuda_sm20_rem_u16
        .type           $__internal_41_$__cuda_sm20_rem_u16,@function
        .size           $__internal_41_$__cuda_sm20_rem_u16,(.L_x_49902 - $__internal_41_$__cuda_sm20_rem_u16)
$__internal_41_$__cuda_sm20_rem_u16:
        /* <DEDUP_REMOVED lines=19> */
[----:B------:R-:W-:Y:S05]  /*1730*/  RET.REL.NODEC R14 `(_ZN2at6native29vectorized_elementwise_kernelILi4ENS0_13BinaryFunctorIhhhZZZNS0_16fmod_kernel_cudaERNS_18TensorIteratorBaseEENKUlvE_clEvENKUlvE_clEvEUlhhE_EESt5arrayIPcLm3EEEEviT0_T1_) ;  /* 0xffffffe80e307950 */ /* 0x000fea0003c3ffff */
.L_x_23435:
        /* <DEDUP_REMOVED lines=12> */
.L_x_49902:


//--------------------- .text._ZN2at6native29vectorized_elementwise_kernelILi8ENS0_13BinaryFunctorIhhhZZZNS0_16fmod_kernel_cudaERNS_18TensorIteratorBaseEENKUlvE_clEvENKUlvE_clEvEUlhhE_EESt5arrayIPcLm3EEEEviT0_T1_ --------------------------
	.section	.text._ZN2at6native29vectorized_elementwise_kernelILi8ENS0_13BinaryFunctorIhhhZZZNS0_16fmod_kernel_cudaERNS_18TensorIteratorBaseEENKUlvE_clEvENKUlvE_clEvEUlhhE_EESt5arrayIPcLm3EEEEviT0_T1_,"ax",@progbits
	.align	128
        .global         _ZN2at6native29vectorized_elementwise_kernelILi8ENS0_13BinaryFunctorIhhhZZZNS0_16fmod_kernel_cudaERNS_18TensorIteratorBaseEENKUlvE_clEvENKUlvE_clEvEUlhhE_EESt5arrayIPcLm3EEEEviT0_T1_
        .type           _ZN2at6native29vectorized_elementwise_kernelILi8ENS0_13BinaryFunctorIhhhZZZNS0_16fmod_kernel_cudaERNS_18TensorIteratorBaseEENKUlvE_clEvENKUlvE_clEvEUlhhE_EESt5arrayIPcLm3EEEEviT0_T1_,@function
        .size           _ZN2at6native29vectorized_elementwise_kernelILi8ENS0_13BinaryFunctorIhhhZZZNS0_16fmod_kernel_cudaERNS_18TensorIteratorBaseEENKUlvE_clEvENKUlvE_clEvEUlhhE_EESt5arrayIPcLm3EEEEviT0_T1_,(.L_x_50143 - _ZN2at6native29vectorized_elementwise_kernelILi8ENS0_13BinaryFunctorIhhhZZZNS0_16fmod_kernel_cudaERNS_18TensorIteratorBaseEENKUlvE_clEvENKUlvE_clEvEUlhhE_EESt5arrayIPcLm3EEEEviT0_T1_)
        .other          _ZN2at6native29vectorized_elementwise_kernelILi8ENS0_13BinaryFunctorIhhhZZZNS0_16fmod_kernel_cudaERNS_18TensorIteratorBaseEENKUlvE_clEvENKUlvE_clEvEUlhhE_EESt5arrayIPcLm3EEEEviT0_T1_,@"STO_CUDA_ENTRY STV_DEFAULT"
_ZN2at6native29vectorized_elementwise_kernelILi8ENS0_13BinaryFunctorIhhhZZZNS0_16fmod_kernel_cudaERNS_18TensorIteratorBaseEENKUlvE_clEvENKUlvE_clEvEUlhhE_EESt5arrayIPcLm3EEEEviT0_T1_:
.text._ZN2at6native29vectorized_elementwise_kernelILi8ENS0_13BinaryFunctorIhhhZZZNS0_16fmod_kernel_cudaERNS_18TensorIteratorBaseEENKUlvE_clEvENKUlvE_clEvEUlhhE_EESt5arrayIPcLm3EEEEviT0_T1_:
[----:B------:R-:W-:Y:S01]  /*0000*/  LDC R1, c[0x0][0x37c] ;  /* 0x0000df00ff017b82 */ /* 0x000fe20000000800 */
[----:B------:R-:W-:Y:S05]  /*0010*/  EXIT ;  /* 0x000000000000794d */ /* 0x000fea0003800000 */
.L_x_23436:
        /* <DEDUP_REMOVED lines=14> */
.L_x_50143:


//--------------------- .text._ZN2at6native18elementwise_kernelILi128ELi4EZNS0_15gpu_kernel_implINS0_13BUnaryFunctorIhhhZZZNS0_16fmod_kernel_cudaERNS_18TensorIteratorBaseEENKUlvE_clEvENKUlvE_clEvEUlhhE_EEEEvS5_RKT_EUliE_EEviT1_ --------------------------
	.section	.text._ZN2at6native18elementwise_kernelILi128ELi4EZNS0_15gpu_kernel_implINS0_13BUnaryFunctorIhhhZZZNS0_16fmod_kernel_cudaERNS_18TensorIteratorBaseEENKUlvE_clEvENKUlvE_clEvEUlhhE_EEEEvS5_RKT_EUliE_EEviT1_,"ax",@progbits
	.align	128
        .global         _ZN2at6native18elementwise_kernelILi128ELi4EZNS0_15gpu_kernel_implINS0_13BUnaryFunctorIhhhZZZNS0_16fmod_kernel_cudaERNS_18TensorIteratorBaseEENKUlvE_clEvENKUlvE_clEvEUlhhE_EEEEvS5_RKT_EUliE_EEviT1_
        .type           _ZN2at6native18elementwise_kernelILi128ELi4EZNS0_15gpu_kernel_implINS0_13BUnaryFunctorIhhhZZZNS0_16fmod_kernel_cudaERNS_18TensorIteratorBaseEENKUlvE_clEvENKUlvE_clEvEUlhhE_EEEEvS5_RKT_EUliE_EEviT1_,@function
        .size           _ZN2at6native18elementwise_kernelILi128ELi4EZNS0_15gpu_kernel_implINS0_13BUnaryFunctorIhhhZZZNS0_16fmod_kernel_cudaERNS_18TensorIteratorBaseEENKUlvE_clEvENKUlvE_clEvEUlhhE_EEEEvS5_RKT_EUliE_EEviT1_,(.L_x_49903 - _ZN2at6native18elementwise_kernelILi128ELi4EZNS0_15gpu_kernel_implINS0_13BUnaryFunctorIhhhZZZNS0_16fmod_kernel_cudaERNS_18TensorIteratorBaseEENKUlvE_clEvENKUlvE_clEvEUlhhE_EEEEvS5_RKT_EUliE_EEviT1_)
        .other          _ZN2at6native18elementwise_kernelILi128ELi4EZNS0_15gpu_kernel_implINS0_13BUnaryFunctorIhhhZZZNS0_16fmod_kernel_cudaERNS_18TensorIteratorBaseEENKUlvE_clEvENKUlvE_clEvEUlhhE_EEEEvS5_RKT_EUliE_EEviT1_,@"STO_CUDA_ENTRY STV_DEFAULT"
_ZN2at6native18elementwise_kernelILi128ELi4EZNS0_15gpu_kernel_implINS0_13BUnaryFunctorIhhhZZZNS0_16fmod_kernel_cudaERNS_18TensorIteratorBaseEENKUlvE_clEvENKUlvE_clEvEUlhhE_EEEEvS5_RKT_EUliE_EEviT1_:
.text._ZN2at6native18elementwise_kernelILi128ELi4EZNS0_15gpu_kernel_implINS0_13BUnaryFunctorIhhhZZZNS0_16fmod_kernel_cudaERNS_18TensorIteratorBaseEENKUlvE_clEvENKUlvE_clEvEUlhhE_EEEEvS5_RKT_EUliE_EEviT1_:
        /* <DEDUP_REMOVED lines=320> */
.L_x_23439:
        /* <DEDUP_REMOVED lines=16> */
.L_x_23443:
[----:B------:R0:W5:Y:S01]  /*1500*/  LDG.E.U8 R0, desc[UR36][R4.64] ;  /* 0x0000002404007981 */ /* 0x000162000c1e1100 */
[----:B------:R-:W-:Y:S05]  /*1510*/  BRA `(.L_x_23445) ;  /* 0x0000000c005c7947 */ /* 0x000fea0003800000 */
.L_x_23442:
        /* <DEDUP_REMOVED lines=8> */
.L_x_23447:
[----:B------:R3:W5:Y:S01]  /*15a0*/  LDG.E.U8 R0, desc[UR36][R4.64] ;  /* 0x0000002404007981 */ /* 0x000762000c1e1100 */
[----:B------:R-:W-:Y:S05]  /*15b0*/  BRA `(.L_x_23445) ;  /* 0x0000000c00347947 */ /* 0x000fea0003800000 */
.L_x_23446:
[----:B------:R0:W5:Y:S01]  /*15c0*/  LDG.E.U16 R0, desc[UR36][R4.64] ;  /* 0x0000002404007981 */ /* 0x000162000c1e1500 */
[----:B------:R-:W-:Y:S05]  /*15d0*/  BRA `(.L_x_23445) ;  /* 0x0000000c002c7947 */ /* 0x000fea0003800000 */
.L_x_23441:
        /* <DEDUP_REMOVED lines=10> */
.L_x_23449:
[----:B------:R-:W2:Y:S02]  /*1680*/  LDG.E.U16 R2, desc[UR36][R4.64] ;  /* 0x0000002404027981 */ /* 0x000ea4000c1e1500 */
[----:B--2---:R-:W-:-:S06]  /*1690*/  HADD2.F32 R2, -RZ, R2.H0_H0 ;  /* 0x20000002ff027230 */ /* 0x004fcc0000004100 */
[----:B------:R-:W0:Y:S02]  /*16a0*/  F2I.S64.TRUNC R2, R2 ;  /* 0x0000000200027311 */ /* 0x000e24000020d900 */
[----:B0-----:R-:W-:Y:S01]  /*16b0*/  PRMT R0, R2, 0x7610, R0 ;  /* 0x0000761002007816 */ /* 0x001fe20000000000 */
[----:B------:R-:W-:Y:S06]  /*16c0*/  BRA `(.L_x_23445) ;  /* 0x0000000800f07947 */ /* 0x000fec0003800000 */
.L_x_23448:
        /* <DEDUP_REMOVED lines=10> */
.L_x_23451:
[----:B------:R-:W2:Y:S02]  /*1770*/  LDG.E.U16 R4, desc[UR36][R4.64] ;  /* 0x0000002404047981 */ /* 0x000ea4000c1e1500 */
[----:B--2---:R-:W-:-:S06]  /*1780*/  HADD2.F32 R2, -RZ, R4.H0_H0 ;  /* 0x20000004ff027230 */ /* 0x004fcc0000004100 */
[----:B------:R-:W0:Y:S02]  /*1790*/  F2I.S64.TRUNC R2, R2 ;  /* 0x0000000200027311 */ /* 0x000e24000020d900 */
[----:B0-----:R-:W-:Y:S01]  /*17a0*/  PRMT R0, R2, 0x7610, R0 ;  /* 0x0000761002007816 */ /* 0x001fe20000000000 */
[----:B------:R-:W-:Y:S06]  /*17b0*/  BRA `(.L_x_23445) ;  /* 0x0000000800b47947 */ /* 0x000fec0003800000 */
.L_x_23450:
[----:B------:R-:W2:Y:S02]  /*17c0*/  LDG.E.64 R2, desc[UR36][R4.64] ;  /* 0x0000002404027981 */ /* 0x000ea4000c1e1b00 */
[----:B--2---:R-:W0:Y:S02]  /*17d0*/  F2I.S64.F64.TRUNC R2, R2 ;  /* 0x0000000200027311 */ /* 0x004e24000030d900 */
[----:B0-----:R-:W-:Y:S01]  /*17e0*/  PRMT R0, R2, 0x7610, R0 ;  /* 0x0000761002007816 */ /* 0x001fe20000000000 */
[----:B------:R-:W-:Y:S06]  /*17f0*/  BRA `(.L_x_23445) ;  /* 0x0000000800a47947 */ /* 0x000fec0003800000 */
.L_x_23440:
        /* <DEDUP_REMOVED lines=12> */
.L_x_23454:
[----:B------:R-:W2:Y:S02]  /*18c0*/  LDG.E.64 R4, desc[UR36][R4.64] ;  /* 0x0000002404047981 */ /* 0x000ea4000c1e1b00 */
[----:B--2---:R-:W0:Y:S02]  /*18d0*/  F2I.S64.F64.TRUNC R2, R4 ;  /* 0x0000000400027311 */ /* 0x004e24000030d900 */
[----:B0-----:R-:W-:Y:S01]  /*18e0*/  PRMT R0, R2, 0x7610, R0 ;  /* 0x0000761002007816 */ /* 0x001fe20000000000 */
[----:B------:R-:W-:Y:S06]  /*18f0*/  BRA `(.L_x_23445) ;  /* 0x0000000800647947 */ /* 0x000fec0003800000 */
.L_x_23453:
        /* <DEDUP_REMOVED lines=27> */
.L_x_23456:
        /* <DEDUP_REMOVED lines=14> */
.L_x_23455:
[----:B------:R-:W2:Y:S02]  /*1b90*/  LDG.E.U16 R2, desc[UR36][R4.64] ;  /* 0x0000002404027981 */ /* 0x000ea4000c1e1500 */
[----:B--2---:R-:W-:-:S06]  /*1ba0*/  SHF.L.U32 R2, R2, 0x10, RZ ;  /* 0x0000001002027819 */ /* 0x004fcc00000006ff */
[----:B------:R-:W0:Y:S02]  /*1bb0*/  F2I.S64.TRUNC R2, R2 ;  /* 0x0000000200027311 */ /* 0x000e24000020d900 */
[----:B0-----:R-:W-:Y:S01]  /*1bc0*/  PRMT R0, R2, 0x7610, R0 ;  /* 0x0000761002007816 */ /* 0x001fe20000000000 */
[----:B------:R-:W-:Y:S06]  /*1bd0*/  BRA `(.L_x_23445) ;  /* 0x0000000400ac7947 */ /* 0x000fec0003800000 */
.L_x_23452:
        /* <DEDUP_REMOVED lines=10> */
.L_x_23459:
        /* <DEDUP_REMOVED lines=21> */
.L_x_23463:
[----:B------:R-:W-:Y:S05]  /*1dd0*/  BSYNC.RECONVERGENT B1 ;  /* 0x0000000000017941 */ /* 0x000fea0003800200 */
.L_x_23462:
[----:B------:R-:W-:Y:S01]  /*1de0*/  IMAD.SHL.U32 R0, R0, 0x100000, RZ ;  /* 0x0010000000007824 */ /* 0x000fe200078e00ff */
[----:B------:R-:W-:-:S04]  /*1df0*/  LEA R2, R2, 0x3b800000, 0x17 ;  /* 0x3b80000002027811 */ /* 0x000fc800078eb8ff */
[----:B------:R-:W-:-:S07]  /*1e00*/  LOP3.LUT R2, R2, R0, R7, 0xfe, !PT ;  /* 0x0000000002027212 */ /* 0x000fce00078efe07 */
.L_x_23461:
[----:B------:R-:W-:Y:S05]  /*1e10*/  BSYNC.RECONVERGENT B0 ;  /* 0x0000000000007941 */ /* 0x000fea0003800200 */
.L_x_23460:
[----:B------:R-:W0:Y:S02]  /*1e20*/  F2I.S64.TRUNC R2, R2 ;  /* 0x0000000200027311 */ /* 0x000e24000020d900 */
[----:B0-----:R-:W-:Y:S01]  /*1e30*/  PRMT R0, R2, 0x7610, R0 ;  /* 0x0000761002007816 */ /* 0x001fe20000000000 */
[----:B------:R-:W-:Y:S06]  /*1e40*/  BRA `(.L_x_23445) ;  /* 0x0000000400107947 */ /* 0x000fec0003800000 */
.L_x_23458:
        /* <DEDUP_REMOVED lines=21> */
.L_x_23467:
[----:B------:R-:W-:Y:S05]  /*1fa0*/  BSYNC.RECONVERGENT B1 ;  /* 0x0000000000017941 */ /* 0x000fea0003800200 */
.L_x_23466:
[----:B------:R-:W-:Y:S01]  /*1fb0*/  IMAD.SHL.U32 R0, R0, 0x200000, RZ ;  /* 0x0020000000007824 */ /* 0x000fe200078e00ff */
[----:B------:R-:W-:-:S04]  /*1fc0*/  LEA R2, R2, 0x37800000, 0x17 ;  /* 0x3780000002027811 */ /* 0x000fc800078eb8ff */
[----:B------:R-:W-:-:S07]  /*1fd0*/  LOP3.LUT R2, R2, R0, R7, 0xfe, !PT ;  /* 0x0000000002027212 */ /* 0x000fce00078efe07 */
.L_x_23465:
[----:B------:R-:W-:Y:S05]  /*1fe0*/  BSYNC.RECONVERGENT B0 ;  /* 0x0000000000007941 */ /* 0x000fea0003800200 */
.L_x_23464:
[----:B------:R-:W0:Y:S02]  /*1ff0*/  F2I.S64.TRUNC R2, R2 ;  /* 0x0000000200027311 */ /* 0x000e24000020d900 */
[----:B0-----:R-:W-:Y:S01]  /*2000*/  PRMT R0, R2, 0x7610, R0 ;  /* 0x0000761002007816 */ /* 0x001fe20000000000 */
[----:B------:R-:W-:Y:S06]  /*2010*/  BRA `(.L_x_23445) ;  /* 0x00000000009c7947 */ /* 0x000fec0003800000 */
.L_x_23457:
[----:B------:R-:W-:-:S09]  /*2020*/  UISETP.NE.AND UP0, UPT, UR4, 0x1c, UPT ;  /* 0x0000001c0400788c */ /* 0x000fd2000bf05270 */
[----:B------:R-:W-:Y:S05]  /*2030*/  BRA.U !UP0, `(.L_x_23468) ;  /* 0x0000000108907547 */ /* 0x000fea000b800000 */
[----:B------:R-:W-:-:S09]  /*2040*/  UISETP.NE.AND UP0, UPT, UR4, 0x1d, UPT ;  /* 0x0000001d0400788c */ /* 0x000fd2000bf05270 */
[----:B------:R-:W-:Y:S05]  /*2050*/  BRA.U !UP0, `(.L_x_23469) ;  /* 0x0000000108807547 */ /* 0x000fea000b800000 */
[----:B------:R-:W-:-:S09]  /*2060*/  UISETP.NE.AND UP0, UPT, UR4, 0x2c, UPT ;  /* 0x0000002c0400788c */ /* 0x000fd2000bf05270 */
[----:B------:R-:W-:Y:S05]  /*2070*/  BRA.U !UP0, `(.L_x_23470) ;  /* 0x0000000108487547 */ /* 0x000fea000b800000 */
.L_x_23444:
        /* <DEDUP_REMOVED lines=16> */
.L_x_23471:
[----:B------:R-:W-:Y:S01]  /*2180*/  PRMT R0, RZ, 0x7610, R0 ;  /* 0x00007610ff007816 */ /* 0x000fe20000000000 */
[----:B------:R-:W-:Y:S06]  /*2190*/  BRA `(.L_x_23445) ;  /* 0x00000000003c7947 */ /* 0x000fec0003800000 */
.L_x_23470:
        /* <DEDUP_REMOVED lines=8> */
.L_x_23473:
[----:B------:R-:W-:Y:S05]  /*2220*/  BSYNC.RECONVERGENT B0 ;  /* 0x0000000000007941 */ /* 0x000fea0003800200 */
.L_x_23472:
[----:B------:R-:W0:Y:S02]  /*2230*/  F2I.S64.TRUNC R2, R2 ;  /* 0x0000000200027311 */ /* 0x000e24000020d900 */
[----:B0-----:R-:W-:Y:S01]  /*2240*/  PRMT R0, R2, 0x7610, R0 ;  /* 0x0000761002007816 */ /* 0x001fe20000000000 */
[----:B------:R-:W-:Y:S06]  /*2250*/  BRA `(.L_x_23445) ;  /* 0x00000000000c7947 */ /* 0x000fec0003800000 */
.L_x_23469:
[----:B------:R2:W5:Y:S01]  /*2260*/  LDG.E.U8 R0, desc[UR36][R4.64] ;  /* 0x0000002404007981 */ /* 0x000562000c1e1100 */
[----:B------:R-:W-:Y:S05]  /*2270*/  BRA `(.L_x_23445) ;  /* 0x0000000000047947 */ /* 0x000fea0003800000 */
.L_x_23468:
[----:B------:R1:W5:Y:S02]  /*2280*/  LDG.E.U8 R0, desc[UR36][R4.64] ;  /* 0x0000002404007981 */ /* 0x000364000c1e1100 */
.L_x_23445:
[----:B------:R-:W0:Y:S01]  /*2290*/  LDCU.64 UR4, c[0x0][0x580] ;  /* 0x0000b000ff0477ac */ /* 0x000e220008000a00 */
[----:B-----5:R-:W-:Y:S01]  /*22a0*/  LOP3.LUT R6, R0, 0xff, RZ, 0xc0, !PT ;  /* 0x000000ff00067812 */ /* 0x020fe200078ec0ff */
[----:B------:R-:W-:Y:S01]  /*22b0*/  IMAD.U32 R7, RZ, RZ, UR43 ;  /* 0x0000002bff077e24 */ /* 0x000fe2000f8e00ff */
[----:B------:R-:W-:Y:S02]  /*22c0*/  MOV R8, 0x2300 ;  /* 0x0000230000087802 */ /* 0x000fe40000000f00 */
[----:B0-----:R-:W-:-:S04]  /*22d0*/  IADD3 R2, P0, PT, R16, UR4, RZ ;  /* 0x0000000410027c10 */ /* 0x001fc8000ff1e0ff */
[----:B------:R-:W-:-:S09]  /*22e0*/  IADD3.X R3, PT, PT, RZ, UR5, RZ, P0, !PT ;  /* 0x00000005ff037c10 */ /* 0x000fd200087fe4ff */
[----:B-1234-:R-:W-:Y:S05]  /*22f0*/  CALL.REL.NOINC `($__internal_42_$__cuda_sm20_rem_u16) ;  /* 0x0000009c00287944 */ /* 0x01efea0003c00000 */
        /* <DEDUP_REMOVED lines=14> */
.L_x_23478:
[----:B------:R0:W-:Y:S01]  /*23e0*/  STG.E.U8 desc[UR36][R2.64], R9 ;  /* 0x0000000902007986 */ /* 0x0001e2000c101124 */
[----:B------:R-:W-:Y:S05]  /*23f0*/  BRA `(.L_x_23480) ;  /* 0x0000000c001c7947 */ /* 0x000fea0003800000 */
.L_x_23477:
        /* <DEDUP_REMOVED lines=10> */
.L_x_23482:
[----:B------:R-:W-:-:S05]  /*24a0*/  LOP3.LUT R9, R9, 0xffff, RZ, 0xc0, !PT ;  /* 0x0000ffff09097812 */ /* 0x000fca00078ec0ff */
[----:B------:R0:W-:Y:S01]  /*24b0*/  STG.E desc[UR36][R2.64], R9 ;  /* 0x0000000902007986 */ /* 0x0001e2000c101924 */
[----:B------:R-:W-:Y:S05]  /*24c0*/  BRA `(.L_x_23480) ;  /* 0x0000000800e87947 */ /* 0x000fea0003800000 */
.L_x_23481:
[----:B------:R0:W-:Y:S01]  /*24d0*/  STG.E.U16 desc[UR36][R2.64], R9 ;  /* 0x0000000902007986 */ /* 0x0001e2000c101524 */
[----:B------:R-:W-:Y:S05]  /*24e0*/  BRA `(.L_x_23480) ;  /* 0x0000000800e07947 */ /* 0x000fea0003800000 */
.L_x_23476:
        /* <DEDUP_REMOVED lines=9> */
.L_x_23484:
[----:B------:R-:W0:Y:S02]  /*2580*/  I2F.U16 R0, R9 ;  /* 0x0000000900007306 */ /* 0x000e240000101000 */
[----:B0-----:R-:W-:-:S05]  /*2590*/  F2FP.F16.F32.PACK_AB R0, RZ, R0 ;  /* 0x00000000ff00723e */ /* 0x001fca00000000ff */
[----:B------:R0:W-:Y:S01]  /*25a0*/  STG.E.U16 desc[UR36][R2.64], R0 ;  /* 0x0000000002007986 */ /* 0x0001e2000c101524 */
[----:B------:R-:W-:Y:S05]  /*25b0*/  BRA `(.L_x_23480) ;  /* 0x0000000800ac7947 */ /* 0x000fea0003800000 */
.L_x_23483:
        /* <DEDUP_REMOVED lines=10> */
.L_x_23486:
[----:B------:R-:W0:Y:S02]  /*2660*/  I2F.U16 R9, R9 ;  /* 0x0000000900097306 */ /* 0x000e240000101000 */
[----:B0-----:R-:W-:-:S04]  /*2670*/  F2FP.F16.F32.PACK_AB R5, RZ, R9 ;  /* 0x00000009ff05723e */ /* 0x001fc800000000ff */
[----:B------:R-:W-:-:S05]  /*2680*/  PRMT R5, R5, 0x5410, RZ ;  /* 0x0000541005057816 */ /* 0x000fca00000000ff */
[----:B------:R0:W-:Y:S01]  /*2690*/  STG.E desc[UR36][R2.64], R5 ;  /* 0x0000000502007986 */ /* 0x0001e2000c101924 */
[----:B------:R-:W-:Y:S05]  /*26a0*/  BRA `(.L_x_23480) ;  /* 0x0000000800707947 */ /* 0x000fea0003800000 */
.L_x_23485:
[----:B------:R-:W0:Y:S02]  /*26b0*/  I2F.F64.U16 R4, R9 ;  /* 0x0000000900047312 */ /* 0x000e240000101800 */
[----:B0-----:R0:W-:Y:S01]  /*26c0*/  STG.E.64 desc[UR36][R2.64], R4 ;  /* 0x0000000402007986 */ /* 0x0011e2000c101b24 */
[----:B------:R-:W-:Y:S05]  /*26d0*/  BRA `(.L_x_23480) ;  /* 0x0000000800647947 */ /* 0x000fea0003800000 */
.L_x_23475:
        /* <DEDUP_REMOVED lines=13> */
.L_x_23489:
[----:B------:R-:W-:Y:S01]  /*27b0*/  CS2R R6, SRZ ;  /* 0x0000000000067805 */ /* 0x000fe2000001ff00 */
[----:B------:R-:W0:Y:S04]  /*27c0*/  I2F.F64.U16 R4, R9 ;  /* 0x0000000900047312 */ /* 0x000e280000101800 */
[----:B0-----:R0:W-:Y:S01]  /*27d0*/  STG.E.128 desc[UR36][R2.64], R4 ;  /* 0x0000000402007986 */ /* 0x0011e2000c101d24 */
[----:B------:R-:W-:Y:S05]  /*27e0*/  BRA `(.L_x_23480) ;  /* 0x0000000800207947 */ /* 0x000fea0003800000 */
.L_x_23488:
        /* <DEDUP_REMOVED lines=8> */
[----:B------:R-:W-:Y:S01]  /*2870*/  HFMA2 R5, -RZ, RZ, 0, 7.569789886474609375e-06 ;  /* 0x0000007fff057431 */ /* 0x000fe200000001ff */
        /* <DEDUP_REMOVED lines=8> */
.L_x_23493:
[----:B------:R-:W-:Y:S05]  /*2900*/  BSYNC.RECONVERGENT B0 ;  /* 0x0000000000007941 */ /* 0x000fea0003800200 */
.L_x_23492:
[----:B------:R0:W-:Y:S01]  /*2910*/  STG.E.U8 desc[UR36][R2.64], R5 ;  /* 0x0000000502007986 */ /* 0x0001e2000c101124 */
[----:B------:R-:W-:Y:S05]  /*2920*/  BRA `(.L_x_23480) ;  /* 0x0000000400d07947 */ /* 0x000fea0003800000 */
.L_x_23491:
[----:B------:R-:W0:Y:S02]  /*2930*/  I2F.U16 R9, R9 ;  /* 0x0000000900097306 */ /* 0x000e240000101000 */
[----:B0-----:R-:W-:-:S13]  /*2940*/  ISETP.GE.U32.AND P1, PT, R9, 0x47800000, PT ;  /* 0x478000000900780c */ /* 0x001fda0003f26070 */
[----:B------:R-:W-:Y:S01]  /*2950*/  @P1 IMAD.MOV.U32 R5, RZ, RZ, 0x7f ;  /* 0x0000007fff051424 */ /* 0x000fe200078e00ff */
[----:B------:R-:W-:-:S04]  /*2960*/  @P1 ISETP.GT.U32.AND P0, PT, R9, 0x7f800000, PT ;  /* 0x7f8000000900180c */ /* 0x000fc80003f04070 */
        /* <DEDUP_REMOVED lines=12> */
.L_x_23490:
[----:B------:R-:W0:Y:S02]  /*2a30*/  I2F.U16 R0, R9 ;  /* 0x0000000900007306 */ /* 0x000e240000101000 */
[----:B0-----:R-:W-:-:S05]  /*2a40*/  F2FP.BF16.F32.PACK_AB R0, RZ, R0 ;  /* 0x00000000ff00723e */ /* 0x001fca00000010ff */
[----:B------:R0:W-:Y:S01]  /*2a50*/  STG.E.U16 desc[UR36][R2.64], R0 ;  /* 0x0000000002007986 */ /* 0x0001e2000c101524 */
[----:B------:R-:W-:Y:S05]  /*2a60*/  BRA `(.L_x_23480) ;  /* 0x0000000400807947 */ /* 0x000fea0003800000 */
.L_x_23487:
        /* <DEDUP_REMOVED lines=10> */
.L_x_23496:
        /* <DEDUP_REMOVED lines=12> */
.L_x_23499:
[----:B------:R-:W-:-:S04]  /*2bd0*/  SHF.R.U32.HI R0, RZ, 0x14, R9 ;  /* 0x00000014ff007819 */ /* 0x000fc80000011609 */
[----:B------:R-:W-:-:S04]  /*2be0*/  LOP3.LUT R0, R0, 0x1, RZ, 0xc0, !PT ;  /* 0x0000000100007812 */ /* 0x000fc800078ec0ff */
[----:B------:R-:W-:-:S04]  /*2bf0*/  IADD3 R0, PT, PT, R9, 0x487ffff, R0 ;  /* 0x0487ffff09007810 */ /* 0x000fc80007ffe000 */
[----:B------:R-:W-:-:S04]  /*2c00*/  SHF.R.U32.HI R0, RZ, 0x14, R0 ;  /* 0x00000014ff007819 */ /* 0x000fc80000011600 */
[----:B------:R-:W-:-:S07]  /*2c10*/  LOP3.LUT R4, R0, 0xff, RZ, 0xc0, !PT ;  /* 0x000000ff00047812 */ /* 0x000fce00078ec0ff */
.L_x_23500:
[----:B------:R-:W-:-:S07]  /*2c20*/  PRMT R0, R4, 0x7610, R0 ;  /* 0x0000761004007816 */ /* 0x000fce0000000000 */
.L_x_23498:
[----:B------:R-:W-:Y:S05]  /*2c30*/  BSYNC.RECONVERGENT B0 ;  /* 0x0000000000007941 */ /* 0x000fea0003800200 */
.L_x_23497:
[----:B------:R4:W-:Y:S01]  /*2c40*/  STG.E.U8 desc[UR36][R2.64], R0 ;  /* 0x0000000002007986 */ /* 0x0009e2000c101124 */
[----:B------:R-:W-:Y:S05]  /*2c50*/  BRA `(.L_x_23480) ;  /* 0x0000000400047947 */ /* 0x000fea0003800000 */
.L_x_23495:
[----:B------:R-:W0:Y:S01]  /*2c60*/  I2F.U16 R9, R9 ;  /* 0x0000000900097306 */ /* 0x000e220000101000 */
[----:B------:R-:W-:Y:S01]  /*2c70*/  BSSY.RECONVERGENT B0, `(.L_x_23501) ;  /* 0x0000011000007945 */ /* 0x000fe20003800200 */
[----:B------:R-:W-:Y:S02]  /*2c80*/  MOV R0, 0x80 ;  /* 0x0000008000007802 */ /* 0x000fe40000000f00 */
        /* <DEDUP_REMOVED lines=9> */
.L_x_23503:
[----:B------:R-:W-:-:S04]  /*2d20*/  SHF.R.U32.HI R0, RZ, 0x15, R9 ;  /* 0x00000015ff007819 */ /* 0x000fc80000011609 */
[----:B------:R-:W-:-:S04]  /*2d30*/  LOP3.LUT R0, R0, 0x1, RZ, 0xc0, !PT ;  /* 0x0000000100007812 */ /* 0x000fc800078ec0ff */
[----:B------:R-:W-:-:S04]  /*2d40*/  IADD3 R0, PT, PT, R9, 0x88fffff, R0 ;  /* 0x088fffff09007810 */ /* 0x000fc80007ffe000 */
[----:B------:R-:W-:-:S04]  /*2d50*/  SHF.R.U32.HI R0, RZ, 0x15, R0 ;  /* 0x00000015ff007819 */ /* 0x000fc80000011600 */
[----:B------:R-:W-:-:S07]  /*2d60*/  LOP3.LUT R4, R0, 0xff, RZ, 0xc0, !PT ;  /* 0x000000ff00047812 */ /* 0x000fce00078ec0ff */
.L_x_23504:
[----:B------:R-:W-:-:S07]  /*2d70*/  PRMT R0, R4, 0x7610, R0 ;  /* 0x0000761004007816 */ /* 0x000fce0000000000 */
.L_x_23502:
[----:B------:R-:W-:Y:S05]  /*2d80*/  BSYNC.RECONVERGENT B0 ;  /* 0x0000000000007941 */ /* 0x000fea0003800200 */
.L_x_23501:
[----:B------:R3:W-:Y:S01]  /*2d90*/  STG.E.U8 desc[UR36][R2.64], R0 ;  /* 0x0000000002007986 */ /* 0x0007e2000c101124 */
[----:B------:R-:W-:Y:S05]  /*2da0*/  BRA `(.L_x_23480) ;  /* 0x0000000000b07947 */ /* 0x000fea0003800000 */
.L_x_23494:
[----:B------:R-:W-:-:S09]  /*2db0*/  UISETP.NE.AND UP0, UPT, UR4, 0x1c, UPT ;  /* 0x0000001c0400788c */ /* 0x000fd2000bf05270 */
[----:B------:R-:W-:Y:S05]  /*2dc0*/  BRA.U !UP0, `(.L_x_23505) ;  /* 0x0000000108a07547 */ /* 0x000fea000b800000 */
[----:B------:R-:W-:-:S09]  /*2dd0*/  UISETP.NE.AND UP0, UPT, UR4, 0x1d, UPT ;  /* 0x0000001d0400788c */ /* 0x000fd2000bf05270 */
[----:B------:R-:W-:Y:S05]  /*2de0*/  BRA.U !UP0, `(.L_x_23506) ;  /* 0x0000000108887547 */ /* 0x000fea000b800000 */
[----:B------:R-:W-:-:S09]  /*2df0*/  UISETP.NE.AND UP0, UPT, UR4, 0x2c, UPT ;  /* 0x0000002c0400788c */ /* 0x000fd2000bf05270 */
[----:B------:R-:W-:Y:S05]  /*2e00*/  BRA.U !UP0, `(.L_x_23507) ;  /* 0x0000000108447547 */ /* 0x000fea000b800000 */
.L_x_23479:
        /* <DEDUP_REMOVED lines=16> */
.L_x_23508:
[----:B------:R-:W-:Y:S05]  /*2f10*/  BRA `(.L_x_23480) ;  /* 0x0000000000547947 */ /* 0x000fea0003800000 */
.L_x_23507:
        /* <DEDUP_REMOVED lines=15> */
.L_x_23506:
[----:B------:R-:W-:Y:S01]  /*3010*/  LOP3.LUT R4, R9, 0xffff, RZ, 0xc0, !PT ;  /* 0x0000ffff09047812 */ /* 0x000fe200078ec0ff */
[----:B------:R-:W-:-:S05]  /*3020*/  IMAD.MOV.U32 R5, RZ, RZ, RZ ;  /* 0x000000ffff057224 */ /* 0x000fca00078e00ff */
[----:B------:R2:W-:Y:S01]  /*3030*/  STG.E.64 desc[UR36][R2.64], R4 ;  /* 0x0000000402007986 */ /* 0x0005e2000c101b24 */
[----:B------:R-:W-:Y:S05]  /*3040*/  BRA `(.L_x_23480) ;  /* 0x0000000000087947 */ /* 0x000fea0003800000 */
.L_x_23505:
[----:B------:R-:W-:-:S05]  /*3050*/  LOP3.LUT R9, R9, 0xffff, RZ, 0xc0, !PT ;  /* 0x0000ffff09097812 */ /* 0x000fca00078ec0ff */
[----:B------:R0:W-:Y:S02]  /*3060*/  STG.E desc[UR36][R2.64], R9 ;  /* 0x0000000902007986 */ /* 0x0001e4000c101924 */
.L_x_23480:
[----:B------:R-:W-:Y:S05]  /*3070*/  BSYNC.RECONVERGENT B6 ;  /* 0x0000000000067941 */ /* 0x000fea0003800200 */
.L_x_23474:
[----:B------:R-:W-:-:S07]  /*3080*/  IADD3 R17, PT, PT, R17, 0x80, RZ ;  /* 0x0000008011117810 */ /* 0x000fce0007ffe0ff */
.L_x_23438:
[----:B------:R-:W-:Y:S05]  /*3090*/  BSYNC.RECONVERGENT B7 ;  /* 0x0000000000077941 */ /* 0x000fea0003800200 */
.L_x_23437:
[----:B------:R-:W5:Y:S01]  /*30a0*/  LDCU UR4, c[0x0][0x380] ;  /* 0x00007000ff0477ac */ /* 0x000f620008000800 */
[----:B------:R-:W-:Y:S01]  /*30b0*/  BSSY.RECONVERGENT B7, `(.L_x_23509) ;  /* 0x00002fa000077945 */ /* 0x000fe20003800200 */
[----:B-----5:R-:W-:-:S13]  /*30c0*/  ISETP.GE.AND P0, PT, R17, UR4, PT ;  /* 0x0000000411007c0c */ /* 0x020fda000bf06270 */
[----:B------:R-:W-:Y:S05]  /*30d0*/  @P0 BRA `(.L_x_23510) ;  /* 0x0000002c00dc0947 */ /* 0x000fea0003800000 */
[----:B------:R-:W5:Y:S01]  /*30e0*/  LDCU UR4, c[0x0][0x388] ;  /* 0x00007100ff0477ac */ /* 0x000f620008000800 */
[----:B0--34-:R-:W-:Y:S02]  /*30f0*/  IMAD.MOV.U32 R0, RZ, RZ, RZ ;  /* 0x000000ffff007224 */ /* 0x019fe400078e00ff */
[----:B------:R-:W-:Y:S01]  /*3100*/  IMAD.MOV.U32 R16, RZ, RZ, RZ ;  /* 0x000000ffff107224 */ /* 0x000fe200078e00ff */
[----:B-----5:R-:W-:-:S09]  /*3110*/  UISETP.NE.AND UP0, UPT, UR4, URZ, UPT ;  /* 0x000000ff0400728c */ /* 0x020fd2000bf05270 */
[----:B------:R-:W-:Y:S05]  /*3120*/  BRA.U !UP0, `(.L_x_23511) ;  /* 0x0000001108a87547 */ /* 0x000fea000b800000 */
[----:B------:R-:W1:Y:S01]  /*3130*/  LDCU.64 UR4, c[0x0][0x390] ;  /* 0x00007200ff0477ac */ /* 0x000e620008000a00 */
[----:B------:R-:W-:Y:S01]  /*3140*/  HFMA2 R16, -RZ, RZ, 0, 0 ;  /* 0x00000000ff107431 */ /* 0x000fe200000001ff */
[----:B------:R-:W0:Y:S01]  /*3150*/  LDCU UR6, c[0x0][0x38c] ;  /* 0x00007180ff0677ac */ /* 0x000e220008000800 */
[----:B------:R-:W3:Y:S01]  /*3160*/  LDCU.64 UR8, c[0x0][0x4b8] ;  /* 0x00009700ff0877ac */ /* 0x000ee20008000a00 */
[----:B------:R-:W-:Y:S02]  /*3170*/  UISETP.NE.AND UP0, UPT, UR41, URZ, UPT ;  /* 0x000000ff2900728c */ /* 0x000fe4000bf05270 */
[----:B-12---:R-:W-:-:S05]  /*3180*/  IMAD.HI.U32 R2, R17, UR4, R16 ;  /* 0x0000000411027c27 */ /* 0x006fca000f8e0010 */
[----:B------:R-:W-:-:S05]  /*3190*/  SHF.R.U32.HI R3, RZ, UR5, R2 ;  /* 0x00000005ff037c19 */ /* 0x000fca0008011602 */
[----:B------:R-:W-:-:S04]  /*31a0*/  IMAD.MOV R0, RZ, RZ, -R3 ;  /* 0x000000ffff007224 */ /* 0x000fc800078e0a03 */
[----:B0-----:R-:W-:-:S04]  /*31b0*/  IMAD R0, R0, UR6, R17 ;  /* 0x0000000600007c24 */ /* 0x001fc8000f8e0211 */
[C---:B---3--:R-:W-:Y:S02]  /*31c0*/  IMAD R16, R0.reuse, UR8, RZ ;  /* 0x0000000800107c24 */ /* 0x048fe4000f8e02ff */
        /* <DEDUP_REMOVED lines=288> */
.L_x_23511:
[----:B------:R-:W2:Y:S01]  /*43d0*/  LDCU.64 UR6, c[0x0][0x588] ;  /* 0x0000b100ff0677ac */ /* 0x000ea20008000a00 */
[----:B------:R-:W-:-:S04]  /*43e0*/  UPRMT UR4, UR42, 0x9910, URZ ;  /* 0x000099102a047896 */ /* 0x000fc800080000ff */
[----:B------:R-:W-:Y:S01]  /*43f0*/  UISETP.GT.AND UP0, UPT, UR4, 0x9, UPT ;  /* 0x000000090400788c */ /* 0x000fe2000bf04270 */
[----:B--2---:R-:W-:-:S05]  /*4400*/  IADD3 R4, P0, PT, R0, UR6, RZ ;  /* 0x0000000600047c10 */ /* 0x004fca000ff1e0ff */
[----:B-1----:R-:W-:-:S03]  /*4410*/  IMAD.X R5, RZ, RZ, UR7, P0 ;  /* 0x00000007ff057e24 */ /* 0x002fc600080e06ff */
        /* <DEDUP_REMOVED lines=11> */
.L_x_23515:
[----:B------:R3:W5:Y:S01]  /*44d0*/  LDG.E.U8 R0, desc[UR36][R4.64] ;  /* 0x0000002404007981 */ /* 0x000762000c1e1100 */
[----:B------:R-:W-:Y:S05]  /*44e0*/  BRA `(.L_x_23517) ;  /* 0x0000000c005c7947 */ /* 0x000fea0003800000 */
.L_x_23514:
        /* <DEDUP_REMOVED lines=8> */
.L_x_23519:
[----:B------:R0:W5:Y:S01]  /*4570*/  LDG.E.U8 R0, desc[UR36][R4.64] ;  /* 0x0000002404007981 */ /* 0x000162000c1e1100 */
[----:B------:R-:W-:Y:S05]  /*4580*/  BRA `(.L_x_23517) ;  /* 0x0000000c00347947 */ /* 0x000fea0003800000 */
.L_x_23518:
[----:B------:R0:W5:Y:S01]  /*4590*/  LDG.E.U16 R0, desc[UR36][R4.64] ;  /* 0x0000002404007981 */ /* 0x000162000c1e1500 */
[----:B------:R-:W-:Y:S05]  /*45a0*/  BRA `(.L_x_23517) ;  /* 0x0000000c002c7947 */ /* 0x000fea0003800000 */
.L_x_23513:
        /* <DEDUP_REMOVED lines=10> */
.L_x_23521:
[----:B------:R-:W2:Y:S02]  /*4650*/  LDG.E.U16 R2, desc[UR36][R4.64] ;  /* 0x0000002404027981 */ /* 0x000ea4000c1e1500 */
[----:B--2---:R-:W-:-:S06]  /*4660*/  HADD2.F32 R2, -RZ, R2.H0_H0 ;  /* 0x20000002ff027230 */ /* 0x004fcc0000004100 */
[----:B------:R-:W0:Y:S02]  /*4670*/  F2I.S64.TRUNC R2, R2 ;  /* 0x0000000200027311 */ /* 0x000e24000020d900 */
[----:B0-----:R-:W-:Y:S01]  /*4680*/  PRMT R0, R2, 0x7610, R0 ;  /* 0x0000761002007816 */ /* 0x001fe20000000000 */
[----:B------:R-:W-:Y:S06]  /*4690*/  BRA `(.L_x_23517) ;  /* 0x0000000800f07947 */ /* 0x000fec0003800000 */
.L_x_23520:
        /* <DEDUP_REMOVED lines=10> */
.L_x_23523:
[----:B------:R-:W2:Y:S02]  /*4740*/  LDG.E.U16 R4, desc[UR36][R4.64] ;  /* 0x0000002404047981 */ /* 0x000ea4000c1e1500 */
[----:B--2---:R-:W-:-:S06]  /*4750*/  HADD2.F32 R2, -RZ, R4.H0_H0 ;  /* 0x20000004ff027230 */ /* 0x004fcc0000004100 */
[----:B------:R-:W0:Y:S02]  /*4760*/  F2I.S64.TRUNC R2, R2 ;  /* 0x0000000200027311 */ /* 0x000e24000020d900 */
[----:B0-----:R-:W-:Y:S01]  /*4770*/  PRMT R0, R2, 0x7610, R0 ;  /* 0x0000761002007816 */ /* 0x001fe20000000000 */
[----:B------:R-:W-:Y:S06]  /*4780*/  BRA `(.L_x_23517) ;  /* 0x0000000800b47947 */ /* 0x000fec0003800000 */
.L_x_23522:
[----:B------:R-:W2:Y:S02]  /*4790*/  LDG.E.64 R2, desc[UR36][R4.64] ;  /* 0x0000002404027981 */ /* 0x000ea4000c1e1b00 */
[----:B--2---:R-:W0:Y:S02]  /*47a0*/  F2I.S64.F64.TRUNC R2, R2 ;  /* 0x0000000200027311 */ /* 0x004e24000030d900 */
[----:B0-----:R-:W-:Y:S01]  /*47b0*/  PRMT R0, R2, 0x7610, R0 ;  /* 0x0000761002007816 */ /* 0x001fe20000000000 */
[----:B------:R-:W-:Y:S06]  /*47c0*/  BRA `(.L_x_23517) ;  /* 0x0000000800a47947 */ /* 0x000fec0003800000 */
.L_x_23512:
        /* <DEDUP_REMOVED lines=12> */
.L_x_23526:
[----:B------:R-:W2:Y:S02]  /*4890*/  LDG.E.64 R4, desc[UR36][R4.64] ;  /* 0x0000002404047981 */ /* 0x000ea4000c1e1b00 */
[----:B--2---:R-:W0:Y:S02]  /*48a0*/  F2I.S64.F64.TRUNC R2, R4 ;  /* 0x0000000400027311 */ /* 0x004e24000030d900 */
[----:B0-----:R-:W-:Y:S01]  /*48b0*/  PRMT R0, R2, 0x7610, R0 ;  /* 0x0000761002007816 */ /* 0x001fe20000000000 */
[----:B------:R-:W-:Y:S06]  /*48c0*/  BRA `(.L_x_23517) ;  /* 0x0000000800647947 */ /* 0x000fec0003800000 */
.L_x_23525:
        /* <DEDUP_REMOVED lines=27> */
.L_x_23528:
        /* <DEDUP_REMOVED lines=14> */
.L_x_23527:
[----:B------:R-:W2:Y:S02]  /*4b60*/  LDG.E.U16 R2, desc[UR36][R4.64] ;  /* 0x0000002404027981 */ /* 0x000ea4000c1e1500 */
[----:B--2---:R-:W-:-:S06]  /*4b70*/  SHF.L.U32 R2, R2, 0x10, RZ ;  /* 0x0000001002027819 */ /* 0x004fcc00000006ff */
[----:B------:R-:W0:Y:S02]  /*4b80*/  F2I.S64.TRUNC R2, R2 ;  /* 0x0000000200027311 */ /* 0x000e24000020d900 */
[----:B0-----:R-:W-:Y:S01]  /*4b90*/  PRMT R0, R2, 0x7610, R0 ;  /* 0x0000761002007816 */ /* 0x001fe20000000000 */
[----:B------:R-:W-:Y:S06]  /*4ba0*/  BRA `(.L_x_23517) ;  /* 0x0000000400ac7947 */ /* 0x000fec0003800000 */
.L_x_23524:
        /* <DEDUP_REMOVED lines=10> */
.L_x_23531:
        /* <DEDUP_REMOVED lines=21> */
.L_x_23535:
[----:B------:R-:W-:Y:S05]  /*4da0*/  BSYNC.RECONVERGENT B1 ;  /* 0x0000000000017941 */ /* 0x000fea0003800200 */
.L_x_23534:
[----:B------:R-:W-:Y:S01]  /*4db0*/  IMAD.SHL.U32 R0, R0, 0x100000, RZ ;  /* 0x0010000000007824 */ /* 0x000fe200078e00ff */
[----:B------:R-:W-:-:S04]  /*4dc0*/  LEA R2, R2, 0x3b800000, 0x17 ;  /* 0x3b80000002027811 */ /* 0x000fc800078eb8ff */
[----:B------:R-:W-:-:S07]  /*4dd0*/  LOP3.LUT R2, R2, R0, R7, 0xfe, !PT ;  /* 0x0000000002027212 */ /* 0x000fce00078efe07 */
.L_x_23533:
[----:B------:R-:W-:Y:S05]  /*4de0*/  BSYNC.RECONVERGENT B0 ;  /* 0x0000000000007941 */ /* 0x000fea0003800200 */
.L_x_23532:
[----:B------:R-:W0:Y:S02]  /*4df0*/  F2I.S64.TRUNC R2, R2 ;  /* 0x0000000200027311 */ /* 0x000e24000020d900 */
[----:B0-----:R-:W-:Y:S01]  /*4e00*/  PRMT R0, R2, 0x7610, R0 ;  /* 0x0000761002007816 */ /* 0x001fe20000000000 */
[----:B------:R-:W-:Y:S06]  /*4e10*/  BRA `(.L_x_23517) ;  /* 0x0000000400107947 */ /* 0x000fec0003800000 */
.L_x_23530:
        /* <DEDUP_REMOVED lines=21> */
.L_x_23539:
[----:B------:R-:W-:Y:S05]  /*4f70*/  BSYNC.RECONVERGENT B1 ;  /* 0x0000000000017941 */ /* 0x000fea0003800200 */
.L_x_23538:
[----:B------:R-:W-:Y:S01]  /*4f80*/  IMAD.SHL.U32 R0, R0, 0x200000, RZ ;  /* 0x0020000000007824 */ /* 0x000fe200078e00ff */
[----:B------:R-:W-:-:S04]  /*4f90*/  LEA R2, R2, 0x37800000, 0x17 ;  /* 0x3780000002027811 */ /* 0x000fc800078eb8ff */
[----:B------:R-:W-:-:S07]  /*4fa0*/  LOP3.LUT R2, R2, R0, R7, 0xfe, !PT ;  /* 0x0000000002027212 */ /* 0x000fce00078efe07 */
.L_x_23537:
[----:B------:R-:W-:Y:S05]  /*4fb0*/  BSYNC.RECONVERGENT B0 ;  /* 0x0000000000007941 */ /* 0x000fea0003800200 */
.L_x_23536:
[----:B------:R-:W0:Y:S02]  /*4fc0*/  F2I.S64.TRUNC R2, R2 ;  /* 0x0000000200027311 */ /* 0x000e24000020d900 */
[----:B0-----:R-:W-:Y:S01]  /*4fd0*/  PRMT R0, R2, 0x7610, R0 ;  /* 0x0000761002007816 */ /* 0x001fe20000000000 */
[----:B------:R-:W-:Y:S06]  /*4fe0*/  BRA `(.L_x_23517) ;  /* 0x00000000009c7947 */ /* 0x000fec0003800000 */
.L_x_23529:
        /* <DEDUP_REMOVED lines=14> */
.L_x_23543:
[----:B------:R-:W-:Y:S05]  /*50d0*/  BSYNC.RECONVERGENT B0 ;  /* 0x0000000000007941 */ /* 0x000fea0003800200 */
.L_x_23542:
[----:B------:R-:W0:Y:S02]  /*50e0*/  F2I.S64.TRUNC R2, R2 ;  /* 0x0000000200027311 */ /* 0x000e24000020d900 */
[----:B0-----:R-:W-:Y:S01]  /*50f0*/  PRMT R0, R2, 0x7610, R0 ;  /* 0x0000761002007816 */ /* 0x001fe20000000000 */
[----:B------:R-:W-:Y:S06]  /*5100*/  BRA `(.L_x_23517) ;  /* 0x0000000000547947 */ /* 0x000fec0003800000 */
.L_x_23516:
        /* <DEDUP_REMOVED lines=16> */
.L_x_23544:
[----:B------:R-:W-:Y:S01]  /*5210*/  PRMT R0, RZ, 0x7610, R0 ;  /* 0x00007610ff007816 */ /* 0x000fe20000000000 */
[----:B------:R-:W-:Y:S06]  /*5220*/  BRA `(.L_x_23517) ;  /* 0x00000000000c7947 */ /* 0x000fec0003800000 */
.L_x_23541:
[----:B------:R0:W5:Y:S01]  /*5230*/  LDG.E.U8 R0, desc[UR36][R4.64] ;  /* 0x0000002404007981 */ /* 0x000162000c1e1100 */
[----:B------:R-:W-:Y:S05]  /*5240*/  BRA `(.L_x_23517) ;  /* 0x0000000000047947 */ /* 0x000fea0003800000 */
.L_x_23540:
[----:B------:R1:W5:Y:S02]  /*5250*/  LDG.E.U8 R0, desc[UR36][R4.64] ;  /* 0x0000002404007981 */ /* 0x000364000c1e1100 */
.L_x_23517:
        /* <DEDUP_REMOVED lines=21> */
.L_x_23549:
[----:B------:R4:W-:Y:S01]  /*53b0*/  STG.E.U8 desc[UR36][R2.64], R9 ;  /* 0x0000000902007986 */ /* 0x0009e2000c101124 */
[----:B------:R-:W-:Y:S05]  /*53c0*/  BRA `(.L_x_23551) ;  /* 0x0000000c00187947 */ /* 0x000fea0003800000 */
.L_x_23548:
        /* <DEDUP_REMOVED lines=10> */
.L_x_23553:
[----:B------:R-:W-:-:S05]  /*5470*/  LOP3.LUT R9, R9, 0xffff, RZ, 0xc0, !PT ;  /* 0x0000ffff09097812 */ /* 0x000fca00078ec0ff */
[----:B------:R2:W-:Y:S01]  /*5480*/  STG.E desc[UR36][R2.64], R9 ;  /* 0x0000000902007986 */ /* 0x0005e2000c101924 */
[----:B------:R-:W-:Y:S05]  /*5490*/  BRA `(.L_x_23551) ;  /* 0x0000000800e47947 */ /* 0x000fea0003800000 */
.L_x_23552:
[----:B------:R0:W-:Y:S01]  /*54a0*/  STG.E.U16 desc[UR36][R2.64], R9 ;  /* 0x0000000902007986 */ /* 0x0001e2000c101524 */
[----:B------:R-:W-:Y:S05]  /*54b0*/  BRA `(.L_x_23551) ;  /* 0x0000000800dc7947 */ /* 0x000fea0003800000 */
.L_x_23547:
        /* <DEDUP_REMOVED lines=9> */
.L_x_23555:
[----:B------:R-:W0:Y:S02]  /*5550*/  I2F.U16 R0, R9 ;  /* 0x0000000900007306 */ /* 0x000e240000101000 */
[----:B0-----:R-:W-:-:S05]  /*5560*/  F2FP.F16.F32.PACK_AB R0, RZ, R0 ;  /* 0x00000000ff00723e */ /* 0x001fca00000000ff */
[----:B------:R0:W-:Y:S01]  /*5570*/  STG.E.U16 desc[UR36][R2.64], R0 ;  /* 0x0000000002007986 */ /* 0x0001e2000c101524 */
[----:B------:R-:W-:Y:S05]  /*5580*/  BRA `(.L_x_23551) ;  /* 0x0000000800a87947 */ /* 0x000fea0003800000 */
.L_x_23554:
        /* <DEDUP_REMOVED lines=10> */
.L_x_23557:
[----:B------:R-:W0:Y:S02]  /*5630*/  I2F.U16 R9, R9 ;  /* 0x0000000900097306 */ /* 0x000e240000101000 */
[----:B0-----:R-:W-:-:S04]  /*5640*/  F2FP.F16.F32.PACK_AB R5, RZ, R9 ;  /* 0x00000009ff05723e */ /* 0x001fc800000000ff */
[----:B------:R-:W-:-:S05]  /*5650*/  PRMT R5, R5, 0x5410, RZ ;  /* 0x0000541005057816 */ /* 0x000fca00000000ff */
[----:B------:R0:W-:Y:S01]  /*5660*/  STG.E desc[UR36][R2.64], R5 ;  /* 0x0000000502007986 */ /* 0x0001e2000c101924 */
[----:B------:R-:W-:Y:S05]  /*5670*/  BRA `(.L_x_23551) ;  /* 0x00000008006c7947 */ /* 0x000fea0003800000 */
.L_x_23556:
[----:B------:R-:W0:Y:S02]  /*5680*/  I2F.F64.U16 R4, R9 ;  /* 0x0000000900047312 */ /* 0x000e240000101800 */
[----:B0-----:R0:W-:Y:S01]  /*5690*/  STG.E.64 desc[UR36][R2.64], R4 ;  /* 0x0000000402007986 */ /* 0x0011e2000c101b24 */
[----:B------:R-:W-:Y:S05]  /*56a0*/  BRA `(.L_x_23551) ;  /* 0x0000000800607947 */ /* 0x000fea0003800000 */
.L_x_23546:
        /* <DEDUP_REMOVED lines=12> */
.L_x_23561:
        /* <DEDUP_REMOVED lines=17> */
.L_x_23563:
[----:B------:R-:W-:Y:S05]  /*5880*/  BSYNC.RECONVERGENT B0 ;  /* 0x0000000000007941 */ /* 0x000fea0003800200 */
.L_x_23562:
[----:B------:R0:W-:Y:S01]  /*5890*/  STG.E.U8 desc[UR36][R2.64], R0 ;  /* 0x0000000002007986 */ /* 0x0001e2000c101124 */
[----:B------:R-:W-:Y:S05]  /*58a0*/  BRA `(.L_x_23551) ;  /* 0x0000000400e07947 */ /* 0x000fea0003800000 */
.L_x_23560:
        /* <DEDUP_REMOVED lines=17> */
.L_x_23565:
[----:B------:R-:W-:Y:S05]  /*59c0*/  BSYNC.RECONVERGENT B0 ;  /* 0x0000000000007941 */ /* 0x000fea0003800200 */
.L_x_23564:
[----:B------:R0:W-:Y:S01]  /*59d0*/  STG.E.U8 desc[UR36][R2.64], R0 ;  /* 0x0000000002007986 */ /* 0x0001e2000c101124 */
[----:B------:R-:W-:Y:S05]  /*59e0*/  BRA `(.L_x_23551) ;  /* 0x0000000400907947 */ /* 0x000fea0003800000 */
.L_x_23559:
        /* <DEDUP_REMOVED lines=21> */
.L_x_23567:
[----:B------:R-:W-:Y:S01]  /*5b40*/  LOP3.LUT R4, R9, 0xffff, RZ, 0xc0, !PT ;  /* 0x0000ffff09047812 */ /* 0x000fe200078ec0ff */
[----:B------:R-:W-:-:S05]  /*5b50*/  IMAD.MOV.U32 R5, RZ, RZ, RZ ;  /* 0x000000ffff057224 */ /* 0x000fca00078e00ff */
[----:B------:R0:W-:Y:S01]  /*5b60*/  STG.E.64 desc[UR36][R2.64], R4 ;  /* 0x0000000402007986 */ /* 0x0001e2000c101b24 */
[----:B------:R-:W-:Y:S05]  /*5b70*/  BRA `(.L_x_23551) ;  /* 0x00000004002c7947 */ /* 0x000fea0003800000 */
.L_x_23566:
[----:B------:R-:W-:-:S05]  /*5b80*/  LOP3.LUT R9, R9, 0xffff, RZ, 0xc0, !PT ;  /* 0x0000ffff09097812 */ /* 0x000fca00078ec0ff */
[----:B------:R0:W-:Y:S01]  /*5b90*/  STG.E desc[UR36][R2.64], R9 ;  /* 0x0000000902007986 */ /* 0x0001e2000c101924 */
[----:B------:R-:W-:Y:S05]  /*5ba0*/  BRA `(.L_x_23551) ;  /* 0x0000000400207947 */ /* 0x000fea0003800000 */
.L_x_23558:
        /* <DEDUP_REMOVED lines=11> */
.L_x_23569:
[----:B------:R-:W-:Y:S01]  /*5c60*/  CS2R R6, SRZ ;  /* 0x0000000000067805 */ /* 0x000fe2000001ff00 */
[----:B------:R-:W0:Y:S04]  /*5c70*/  I2F.F64.U16 R4, R9 ;  /* 0x0000000900047312 */ /* 0x000e280000101800 */
[----:B0-----:R0:W-:Y:S01]  /*5c80*/  STG.E.128 desc[UR36][R2.64], R4 ;  /* 0x0000000402007986 */ /* 0x0011e2000c101d24 */
[----:B------:R-:W-:Y:S05]  /*5c90*/  BRA `(.L_x_23551) ;  /* 0x0000000000e47947 */ /* 0x000fea0003800000 */
.L_x_23568:
[----:B------:R-:W-:-:S09]  /*5ca0*/  UISETP.NE.AND UP0, UPT, UR4, 0xf, UPT ;  /* 0x0000000f0400788c */ /* 0x000fd2000bf05270 */
[----:B------:R-:W-:Y:S05]  /*5cb0*/  BRA.U !UP0, `(.L_x_23570) ;  /* 0x0000000108d07547 */ /* 0x000fea000b800000 */
[----:B------:R-:W-:-:S09]  /*5cc0*/  UISETP.NE.AND UP0, UPT, UR4, 0x17, UPT ;  /* 0x000000170400788c */ /* 0x000fd2000bf05270 */
[----:B------:R-:W-:Y:S05]  /*5cd0*/  BRA.U !UP0, `(.L_x_23571) ;  /* 0x0000000108847547 */ /* 0x000fea000b800000 */
[----:B------:R-:W-:-:S09]  /*5ce0*/  UISETP.NE.AND UP0, UPT, UR4, 0x18, UPT ;  /* 0x000000180400788c */ /* 0x000fd2000bf05270 */
[----:B------:R-:W-:Y:S05]  /*5cf0*/  BRA.U !UP0, `(.L_x_23572) ;  /* 0x0000000108447547 */ /* 0x000fea000b800000 */
.L_x_23550:
        /* <DEDUP_REMOVED lines=16> */
.L_x_23573:
[----:B------:R-:W-:Y:S05]  /*5e00*/  BRA `(.L_x_23551) ;  /* 0x0000000000887947 */ /* 0x000fea0003800000 */
.L_x_23572:
        /* <DEDUP_REMOVED lines=11> */
.L_x_23575:
[----:B------:R-:W-:Y:S05]  /*5ec0*/  BSYNC.RECONVERGENT B0 ;  /* 0x0000000000007941 */ /* 0x000fea0003800200 */
.L_x_23574:
[----:B------:R0:W-:Y:S01]  /*5ed0*/  STG.E.U8 desc[UR36][R2.64], R5 ;  /* 0x0000000502007986 */ /* 0x0001e2000c101124 */
[----:B------:R-:W-:Y:S05]  /*5ee0*/  BRA `(.L_x_23551) ;  /* 0x0000000000507947 */ /* 0x000fea0003800000 */
.L_x_23571:
        /* <DEDUP_REMOVED lines=12> */
.L_x_23576:
[----:B------:R-:W-:Y:S01]  /*5fb0*/  IMAD.MOV.U32 R5, RZ, RZ, 0x7f ;  /* 0x0000007fff057424 */ /* 0x000fe200078e00ff */
[----:B------:R-:W-:-:S04]  /*5fc0*/  ISETP.GT.U32.AND P0, PT, R7, 0x7f800000, PT ;  /* 0x7f8000000700780c */ /* 0x000fc80003f04070 */
[----:B------:R-:W-:-:S05]  /*5fd0*/  SEL R5, R5, 0x7c, P0 ;  /* 0x0000007c05057807 */ /* 0x000fca0000000000 */
[----:B------:R0:W-:Y:S01]  /*5fe0*/  STG.E.U8 desc[UR36][R2.64], R5 ;  /* 0x0000000502007986 */ /* 0x0001e2000c101124 */
[----:B------:R-:W-:Y:S05]  /*5ff0*/  BRA `(.L_x_23551) ;  /* 0x00000000000c7947 */ /* 0x000fea0003800000 */
.L_x_23570:
[----:B------:R-:W0:Y:S02]  /*6000*/  I2F.U16 R0, R9 ;  /* 0x0000000900007306 */ /* 0x000e240000101000 */
[----:B0-----:R-:W-:-:S05]  /*6010*/  F2FP.BF16.F32.PACK_AB R0, RZ, R0 ;  /* 0x00000000ff00723e */ /* 0x001fca00000010ff */
[----:B------:R0:W-:Y:S02]  /*6020*/  STG.E.U16 desc[UR36][R2.64], R0 ;  /* 0x0000000002007986 */ /* 0x0001e4000c101524 */
.L_x_23551:
[----:B------:R-:W-:Y:S05]  /*6030*/  BSYNC.RECONVERGENT B6 ;  /* 0x0000000000067941 */ /* 0x000fea0003800200 */
.L_x_23545:
[----:B------:R-:W-:-:S07]  /*6040*/  VIADD R17, R17, 0x80 ;  /* 0x0000008011117836 */ /* 0x000fce0000000000 */
.L_x_23510:
[----:B------:R-:W-:Y:S05]  /*6050*/  BSYNC.RECONVERGENT B7 ;  /* 0x0000000000077941 */ /* 0x000fea0003800200 */
.L_x_23509:
[----:B------:R-:W5:Y:S01]  /*6060*/  LDCU UR4, c[0x0][0x380] ;  /* 0x00007000ff0477ac */ /* 0x000f620008000800 */
[----:B------:R-:W-:Y:S01]  /*6070*/  BSSY.RECONVERGENT B7, `(.L_x_23577) ;  /* 0x00002fa000077945 */ /* 0x000fe20003800200 */
[----:B-----5:R-:W-:-:S13]  /*6080*/  ISETP.GE.AND P0, PT, R17, UR4, PT ;  /* 0x0000000411007c0c */ /* 0x020fda000bf06270 */
[----:B------:R-:W-:Y:S05]  /*6090*/  @P0 BRA `(.L_x_23578) ;  /* 0x0000002c00dc0947 */ /* 0x000fea0003800000 */
[----:B------:R-:W5:Y:S01]  /*60a0*/  LDCU UR4, c[0x0][0x388] ;  /* 0x00007100ff0477ac */ /* 0x000f620008000800 */
[----:B0--34-:R-:W-:Y:S02]  /*60b0*/  HFMA2 R0, -RZ, RZ, 0, 0 ;  /* 0x00000000ff007431 */ /* 0x019fe400000001ff */
        /* <DEDUP_REMOVED lines=8> */
[----:B-12---:R-:W-:-:S05]  /*6140*/  IMAD.HI.U32 R2, R17, UR4, R16 ;  /* 0x0000000411027c27 */ /* 0x006fca000f8e0010 */
[----:B------:R-:W-:-:S04]  /*6150*/  SHF.R.U32.HI R3, RZ, UR5, R2 ;  /* 0x00000005ff037c19 */ /* 0x000fc80008011602 */
[----:B------:R-:W-:-:S05]  /*6160*/  IADD3 R0, PT, PT, -R3, RZ, RZ ;  /* 0x000000ff03007210 */ /* 0x000fca0007ffe1ff */
        /* <DEDUP_REMOVED lines=290> */
.L_x_23579:
        /* <DEDUP_REMOVED lines=16> */
.L_x_23583:
[----:B------:R0:W5:Y:S01]  /*7490*/  LDG.E.U8 R0, desc[UR36][R4.64] ;  /* 0x0000002404007981 */ /* 0x000162000c1e1100 */
[----:B------:R-:W-:Y:S05]  /*74a0*/  BRA `(.L_x_23585) ;  /* 0x0000000c005c7947 */ /* 0x000fea0003800000 */
.L_x_23582:
        /* <DEDUP_REMOVED lines=8> */
.L_x_23587:
[----:B------:R3:W5:Y:S01]  /*7530*/  LDG.E.U8 R0, desc[UR36][R4.64] ;  /* 0x0000002404007981 */ /* 0x000762000c1e1100 */
[----:B------:R-:W-:Y:S05]  /*7540*/  BRA `(.L_x_23585) ;  /* 0x0000000c00347947 */ /* 0x000fea0003800000 */
.L_x_23586:
[----:B------:R0:W5:Y:S01]  /*7550*/  LDG.E.U16 R0, desc[UR36][R4.64] ;  /* 0x0000002404007981 */ /* 0x000162000c1e1500 */
[----:B------:R-:W-:Y:S05]  /*7560*/  BRA `(.L_x_23585) ;  /* 0x0000000c002c7947 */ /* 0x000fea0003800000 */
.L_x_23581:
        /* <DEDUP_REMOVED lines=10> */
.L_x_23589:
[----:B------:R-:W2:Y:S02]  /*7610*/  LDG.E.U16 R2, desc[UR36][R4.64] ;  /* 0x0000002404027981 */ /* 0x000ea4000c1e1500 */
[----:B--2---:R-:W-:-:S06]  /*7620*/  HADD2.F32 R2, -RZ, R2.H0_H0 ;  /* 0x20000002ff027230 */ /* 0x004fcc0000004100 */
[----:B------:R-:W0:Y:S02]  /*7630*/  F2I.S64.TRUNC R2, R2 ;  /* 0x0000000200027311 */ /* 0x000e24000020d900 */
[----:B0-----:R-:W-:Y:S01]  /*7640*/  PRMT R0, R2, 0x7610, R0 ;  /* 0x0000761002007816 */ /* 0x001fe20000000000 */
[----:B------:R-:W-:Y:S06]  /*7650*/  BRA `(.L_x_23585) ;  /* 0x0000000800f07947 */ /* 0x000fec0003800000 */
.L_x_23588:
        /* <DEDUP_REMOVED lines=10> */
.L_x_23591:
[----:B------:R-:W2:Y:S02]  /*7700*/  LDG.E.U16 R4, desc[UR36][R4.64] ;  /* 0x0000002404047981 */ /* 0x000ea4000c1e1500 */
[----:B--2---:R-:W-:-:S06]  /*7710*/  HADD2.F32 R2, -RZ, R4.H0_H0 ;  /* 0x20000004ff027230 */ /* 0x004fcc0000004100 */
[----:B------:R-:W0:Y:S02]  /*7720*/  F2I.S64.TRUNC R2, R2 ;  /* 0x0000000200027311 */ /* 0x000e24000020d900 */
[----:B0-----:R-:W-:Y:S01]  /*7730*/  PRMT R0, R2, 0x7610, R0 ;  /* 0x0000761002007816 */ /* 0x001fe20000000000 */
[----:B------:R-:W-:Y:S06]  /*7740*/  BRA `(.L_x_23585) ;  /* 0x0000000800b47947 */ /* 0x000fec0003800000 */
.L_x_23590:
[----:B------:R-:W2:Y:S02]  /*7750*/  LDG.E.64 R2, desc[UR36][R4.64] ;  /* 0x0000002404027981 */ /* 0x000ea4000c1e1b00 */
[----:B--2---:R-:W0:Y:S02]  /*7760*/  F2I.S64.F64.TRUNC R2, R2 ;  /* 0x0000000200027311 */ /* 0x004e24000030d900 */
[----:B0-----:R-:W-:Y:S01]  /*7770*/  PRMT R0, R2, 0x7610, R0 ;  /* 0x0000761002007816 */ /* 0x001fe20000000000 */
[----:B------:R-:W-:Y:S06]  /*7780*/  BRA `(.L_x_23585) ;  /* 0x0000000800a47947 */ /* 0x000fec0003800000 */
.L_x_23580:
        /* <DEDUP_REMOVED lines=12> */
.L_x_23594:
[----:B------:R-:W2:Y:S02]  /*7850*/  LDG.E.64 R4, desc[UR36][R4.64] ;  /* 0x0000002404047981 */ /* 0x000ea4000c1e1b00 */
[----:B--2---:R-:W0:Y:S02]  /*7860*/  F2I.S64.F64.TRUNC R2, R4 ;  /* 0x0000000400027311 */ /* 0x004e24000030d900 */
[----:B0-----:R-:W-:Y:S01]  /*7870*/  PRMT R0, R2, 0x7610, R0 ;  /* 0x0000761002007816 */ /* 0x001fe20000000000 */
[----:B------:R-:W-:Y:S06]  /*7880*/  BRA `(.L_x_23585) ;  /* 0x0000000800647947 */ /* 0x000fec0003800000 */
.L_x_23593:
        /* <DEDUP_REMOVED lines=27> */
.L_x_23596:
        /* <DEDUP_REMOVED lines=14> */
.L_x_23595:
[----:B------:R-:W2:Y:S02]  /*7b20*/  LDG.E.U16 R2, desc[UR36][R4.64] ;  /* 0x0000002404027981 */ /* 0x000ea4000c1e1500 */
[----:B--2---:R-:W-:-:S06]  /*7b30*/  IMAD.U32 R2, R2, 0x10000, RZ ;  /* 0x0001000002027824 */ /* 0x004fcc00078e00ff */
[----:B------:R-:W0:Y:S02]  /*7b40*/  F2I.S64.TRUNC R2, R2 ;  /* 0x0000000200027311 */ /* 0x000e24000020d900 */
[----:B0-----:R-:W-:Y:S01]  /*7b50*/  PRMT R0, R2, 0x7610, R0 ;  /* 0x0000761002007816 */ /* 0x001fe20000000000 */
[----:B------:R-:W-:Y:S06]  /*7b60*/  BRA `(.L_x_23585) ;  /* 0x0000000400ac7947 */ /* 0x000fec0003800000 */
.L_x_23592:
        /* <DEDUP_REMOVED lines=10> */
.L_x_23599:
        /* <DEDUP_REMOVED lines=21> */
.L_x_23603:
[----:B------:R-:W-:Y:S05]  /*7d60*/  BSYNC.RECONVERGENT B1 ;  /* 0x0000000000017941 */ /* 0x000fea0003800200 */
.L_x_23602:
[----:B------:R-:W-:Y:S01]  /*7d70*/  IMAD.SHL.U32 R0, R0, 0x100000, RZ ;  /* 0x0010000000007824 */ /* 0x000fe200078e00ff */
[----:B------:R-:W-:-:S04]  /*7d80*/  LEA R2, R2, 0x3b800000, 0x17 ;  /* 0x3b80000002027811 */ /* 0x000fc800078eb8ff */
[----:B------:R-:W-:-:S07]  /*7d90*/  LOP3.LUT R2, R2, R0, R7, 0xfe, !PT ;  /* 0x0000000002027212 */ /* 0x000fce00078efe07 */
.L_x_23601:
[----:B------:R-:W-:Y:S05]  /*7da0*/  BSYNC.RECONVERGENT B0 ;  /* 0x0000000000007941 */ /* 0x000fea0003800200 */
.L_x_23600:
[----:B------:R-:W0:Y:S02]  /*7db0*/  F2I.S64.TRUNC R2, R2 ;  /* 0x0000000200027311 */ /* 0x000e24000020d900 */
[----:B0-----:R-:W-:Y:S01]  /*7dc0*/  PRMT R0, R2, 0x7610, R0 ;  /* 0x0000761002007816 */ /* 0x001fe20000000000 */
[----:B------:R-:W-:Y:S06]  /*7dd0*/  BRA `(.L_x_23585) ;  /* 0x0000000400107947 */ /* 0x000fec0003800000 */
.L_x_23598:
        /* <DEDUP_REMOVED lines=21> */
.L_x_23607:
[----:B------:R-:W-:Y:S05]  /*7f30*/  BSYNC.RECONVERGENT B1 ;  /* 0x0000000000017941 */ /* 0x000fea0003800200 */
.L_x_23606:
[----:B------:R-:W-:Y:S02]  /*7f40*/  SHF.L.U32 R0, R0, 0x15, RZ ;  /* 0x0000001500007819 */ /* 0x000fe400000006ff */
[----:B------:R-:W-:-:S04]  /*7f50*/  LEA R2, R2, 0x37800000, 0x17 ;  /* 0x3780000002027811 */ /* 0x000fc800078eb8ff */
[----:B------:R-:W-:-:S07]  /*7f60*/  LOP3.LUT R2, R2, R0, R7, 0xfe, !PT ;  /* 0x0000000002027212 */ /* 0x000fce00078efe07 */
.L_x_23605:
[----:B------:R-:W-:Y:S05]  /*7f70*/  BSYNC.RECONVERGENT B0 ;  /* 0x0000000000007941 */ /* 0x000fea0003800200 */
.L_x_23604:
[----:B------:R-:W0:Y:S02]  /*7f80*/  F2I.S64.TRUNC R2, R2 ;  /* 0x0000000200027311 */ /* 0x000e24000020d900 */
[----:B0-----:R-:W-:Y:S01]  /*7f90*/  PRMT R0, R2, 0x7610, R0 ;  /* 0x0000761002007816 */ /* 0x001fe20000000000 */
[----:B------:R-:W-:Y:S06]  /*7fa0*/  BRA `(.L_x_23585) ;  /* 0x00000000009c7947 */ /* 0x000fec0003800000 */
.L_x_23597:
        /* <DEDUP_REMOVED lines=14> */
.L_x_23611:
[----:B------:R-:W-:Y:S05]  /*8090*/  BSYNC.RECONVERGENT B0 ;  /* 0x0000000000007941 */ /* 0x000fea0003800200 */
.L_x_23610:
[----:B------:R-:W0:Y:S02]  /*80a0*/  F2I.S64.TRUNC R2, R2 ;  /* 0x0000000200027311 */ /* 0x000e24000020d900 */
[----:B0-----:R-:W-:Y:S01]  /*80b0*/  PRMT R0, R2, 0x7610, R0 ;  /* 0x0000761002007816 */ /* 0x001fe20000000000 */
[----:B------:R-:W-:Y:S06]  /*80c0*/  BRA `(.L_x_23585) ;  /* 0x0000000000547947 */ /* 0x000fec0003800000 */
.L_x_23584:
        /* <DEDUP_REMOVED lines=16> */
.L_x_23612:
[----:B------:R-:W-:Y:S01]  /*81d0*/  PRMT R0, RZ, 0x7610, R0 ;  /* 0x00007610ff007816 */ /* 0x000fe20000000000 */
[----:B------:R-:W-:Y:S06]  /*81e0*/  BRA `(.L_x_23585) ;  /* 0x00000000000c7947 */ /* 0x000fec0003800000 */
.L_x_23609:
[----:B------:R1:W5:Y:S01]  /*81f0*/  LDG.E.U8 R0, desc[UR36][R4.64] ;  /* 0x0000002404007981 */ /* 0x000362000c1e1100 */
[----:B------:R-:W-:Y:S05]  /*8200*/  BRA `(.L_x_23585) ;  /* 0x0000000000047947 */ /* 0x000fea0003800000 */
.L_x_23608:
[----:B------:R2:W5:Y:S02]  /*8210*/  LDG.E.U8 R0, desc[UR36][R4.64] ;  /* 0x0000002404007981 */ /* 0x000564000c1e1100 */
.L_x_23585:
[----:B------:R-:W0:Y:S01]  /*8220*/  LDCU.64 UR4, c[0x0][0x580] ;  /* 0x0000b000ff0477ac */ /* 0x000e220008000a00 */
[----:B-----5:R-:W-:Y:S01]  /*8230*/  LOP3.LUT R6, R0, 0xff, RZ, 0xc0, !PT ;  /* 0x000000ff00067812 */ /* 0x020fe200078ec0ff */
[----:B------:R-:W-:Y:S01]  /*8240*/  IMAD.U32 R7, RZ, RZ, UR43 ;  /* 0x0000002bff077e24 */ /* 0x000fe2000f8e00ff */
[----:B------:R-:W-:Y:S02]  /*8250*/  MOV R8, 0x8290 ;  /* 0x0000829000087802 */ /* 0x000fe40000000f00 */
[----:B0-----:R-:W-:-:S05]  /*8260*/  IADD3 R2, P0, PT, R16, UR4, RZ ;  /* 0x0000000410027c10 */ /* 0x001fca000ff1e0ff */
[----:B------:R-:W-:-:S08]  /*8270*/  IMAD.X R3, RZ, RZ, UR5, P0 ;  /* 0x00000005ff037e24 */ /* 0x000fd000080e06ff */
        /* <DEDUP_REMOVED lines=15> */
.L_x_23617:
[----:B------:R0:W-:Y:S01]  /*8370*/  STG.E.U8 desc[UR36][R2.64], R9 ;  /* 0x0000000902007986 */ /* 0x0001e2000c101124 */
[----:B------:R-:W-:Y:S05]  /*8380*/  BRA `(.L_x_23619) ;  /* 0x0000000c00187947 */ /* 0x000fea0003800000 */
.L_x_23616:
        /* <DEDUP_REMOVED lines=10> */
.L_x_23621:
[----:B------:R-:W-:-:S05]  /*8430*/  LOP3.LUT R9, R9, 0xffff, RZ, 0xc0, !PT ;  /* 0x0000ffff09097812 */ /* 0x000fca00078ec0ff */
[----:B------:R0:W-:Y:S01]  /*8440*/  STG.E desc[UR36][R2.64], R9 ;  /* 0x0000000902007986 */ /* 0x0001e2000c101924 */
[----:B------:R-:W-:Y:S05]  /*8450*/  BRA `(.L_x_23619) ;  /* 0x0000000800e47947 */ /* 0x000fea0003800000 */
.L_x_23620:
[----:B------:R0:W-:Y:S01]  /*8460*/  STG.E.U16 desc[UR36][R2.64], R9 ;  /* 0x0000000902007986 */ /* 0x0001e2000c101524 */
[----:B------:R-:W-:Y:S05]  /*8470*/  BRA `(.L_x_23619) ;  /* 0x0000000800dc7947 */ /* 0x000fea0003800000 */
.L_x_23615:
        /* <DEDUP_REMOVED lines=9> */
.L_x_23623:
[----:B------:R-:W0:Y:S02]  /*8510*/  I2F.U16 R0, R9 ;  /* 0x0000000900007306 */ /* 0x000e240000101000 */
[----:B0-----:R-:W-:-:S05]  /*8520*/  F2FP.F16.F32.PACK_AB R0, RZ, R0 ;  /* 0x00000000ff00723e */ /* 0x001fca00000000ff */
[----:B------:R0:W-:Y:S01]  /*8530*/  STG.E.U16 desc[UR36][R2.64], R0 ;  /* 0x0000000002007986 */ /* 0x0001e2000c101524 */
[----:B------:R-:W-:Y:S05]  /*8540*/  BRA `(.L_x_23619) ;  /* 0x0000000800a87947 */ /* 0x000fea0003800000 */
.L_x_23622:
        /* <DEDUP_REMOVED lines=10> */
.L_x_23625:
[----:B------:R-:W0:Y:S02]  /*85f0*/  I2F.U16 R9, R9 ;  /* 0x0000000900097306 */ /* 0x000e240000101000 */
[----:B0-----:R-:W-:-:S04]  /*8600*/  F2FP.F16.F32.PACK_AB R5, RZ, R9 ;  /* 0x00000009ff05723e */ /* 0x001fc800000000ff */
[----:B------:R-:W-:-:S05]  /*8610*/  PRMT R5, R5, 0x5410, RZ ;  /* 0x0000541005057816 */ /* 0x000fca00000000ff */
[----:B------:R0:W-:Y:S01]  /*8620*/  STG.E desc[UR36][R2.64], R5 ;  /* 0x0000000502007986 */ /* 0x0001e2000c101924 */
[----:B------:R-:W-:Y:S05]  /*8630*/  BRA `(.L_x_23619) ;  /* 0x00000008006c7947 */ /* 0x000fea0003800000 */
.L_x_23624:
[----:B------:R-:W0:Y:S02]  /*8640*/  I2F.F64.U16 R4, R9 ;  /* 0x0000000900047312 */ /* 0x000e240000101800 */
[----:B0-----:R0:W-:Y:S01]  /*8650*/  STG.E.64 desc[UR36][R2.64], R4 ;  /* 0x0000000402007986 */ /* 0x0011e2000c101b24 */
[----:B------:R-:W-:Y:S05]  /*8660*/  BRA `(.L_x_23619) ;  /* 0x0000000800607947 */ /* 0x000fea0003800000 */
.L_x_23614:
        /* <DEDUP_REMOVED lines=12> */
.L_x_23629:
        /* <DEDUP_REMOVED lines=17> */
.L_x_23631:
[----:B------:R-:W-:Y:S05]  /*8840*/  BSYNC.RECONVERGENT B0 ;  /* 0x0000000000007941 */ /* 0x000fea0003800200 */
.L_x_23630:
[----:B------:R0:W-:Y:S01]  /*8850*/  STG.E.U8 desc[UR36][R2.64], R0 ;  /* 0x0000000002007986 */ /* 0x0001e2000c101124 */
[----:B------:R-:W-:Y:S05]  /*8860*/  BRA `(.L_x_23619) ;  /* 0x0000000400e07947 */ /* 0x000fea0003800000 */
.L_x_23628:
        /* <DEDUP_REMOVED lines=17> */
.L_x_23633:
[----:B------:R-:W-:Y:S05]  /*8980*/  BSYNC.RECONVERGENT B0 ;  /* 0x0000000000007941 */ /* 0x000fea0003800200 */
.L_x_23632:
[----:B------:R0:W-:Y:S01]  /*8990*/  STG.E.U8 desc[UR36][R2.64], R0 ;  /* 0x0000000002007986 */ /* 0x0001e2000c101124 */
[----:B------:R-:W-:Y:S05]  /*89a0*/  BRA `(.L_x_23619) ;  /* 0x0000000400907947 */ /* 0x000fea0003800000 */
.L_x_23627:
        /* <DEDUP_REMOVED lines=21> */
.L_x_23635:
[----:B------:R-:W-:Y:S01]  /*8b00*/  LOP3.LUT R4, R9, 0xffff, RZ, 0xc0, !PT ;  /* 0x0000ffff09047812 */ /* 0x000fe200078ec0ff */
[----:B------:R-:W-:-:S05]  /*8b10*/  IMAD.MOV.U32 R5, RZ, RZ, RZ ;  /* 0x000000ffff057224 */ /* 0x000fca00078e00ff */
[----:B------:R0:W-:Y:S01]  /*8b20*/  STG.E.64 desc[UR36][R2.64], R4 ;  /* 0x0000000402007986 */ /* 0x0001e2000c101b24 */
[----:B------:R-:W-:Y:S05]  /*8b30*/  BRA `(.L_x_23619) ;  /* 0x00000004002c7947 */ /* 0x000fea0003800000 */
.L_x_23634:
[----:B------:R-:W-:-:S05]  /*8b40*/  LOP3.LUT R9, R9, 0xffff, RZ, 0xc0, !PT ;  /* 0x0000ffff09097812 */ /* 0x000fca00078ec0ff */
[----:B------:R0:W-:Y:S01]  /*8b50*/  STG.E desc[UR36][R2.64], R9 ;  /* 0x0000000902007986 */ /* 0x0001e2000c101924 */
[----:B------:R-:W-:Y:S05]  /*8b60*/  BRA `(.L_x_23619) ;  /* 0x0000000400207947 */ /* 0x000fea0003800000 */
.L_x_23626:
        /* <DEDUP_REMOVED lines=11> */
.L_x_23637:
[----:B------:R-:W-:Y:S01]  /*8c20*/  CS2R R6, SRZ ;  /* 0x0000000000067805 */ /* 0x000fe2000001ff00 */
[----:B------:R-:W0:Y:S04]  /*8c30*/  I2F.F64.U16 R4, R9 ;  /* 0x0000000900047312 */ /* 0x000e280000101800 */
[----:B0-----:R0:W-:Y:S01]  /*8c40*/  STG.E.128 desc[UR36][R2.64], R4 ;  /* 0x0000000402007986 */ /* 0x0011e2000c101d24 */
[----:B------:R-:W-:Y:S05]  /*8c50*/  BRA `(.L_x_23619) ;  /* 0x0000000000e47947 */ /* 0x000fea0003800000 */
.L_x_23636:
[----:B------:R-:W-:-:S09]  /*8c60*/  UISETP.NE.AND UP0, UPT, UR4, 0xf, UPT ;  /* 0x0000000f0400788c */ /* 0x000fd2000bf05270 */
[----:B------:R-:W-:Y:S05]  /*8c70*/  BRA.U !UP0, `(.L_x_23638) ;  /* 0x0000000108d07547 */ /* 0x000fea000b800000 */
[----:B------:R-:W-:-:S09]  /*8c80*/  UISETP.NE.AND UP0, UPT, UR4, 0x17, UPT ;  /* 0x000000170400788c */ /* 0x000fd2000bf05270 */
[----:B------:R-:W-:Y:S05]  /*8c90*/  BRA.U !UP0, `(.L_x_23639) ;  /* 0x0000000108847547 */ /* 0x000fea000b800000 */
[----:B------:R-:W-:-:S09]  /*8ca0*/  UISETP.NE.AND UP0, UPT, UR4, 0x18, UPT ;  /* 0x000000180400788c */ /* 0x000fd2000bf05270 */
[----:B------:R-:W-:Y:S05]  /*8cb0*/  BRA.U !UP0, `(.L_x_23640) ;  /* 0x0000000108447547 */ /* 0x000fea000b800000 */
.L_x_23618:
        /* <DEDUP_REMOVED lines=16> */
.L_x_23641:
[----:B------:R-:W-:Y:S05]  /*8dc0*/  BRA `(.L_x_23619) ;  /* 0x0000000000887947 */ /* 0x000fea0003800000 */
.L_x_23640:
        /* <DEDUP_REMOVED lines=11> */
.L_x_23643:
[----:B------:R-:W-:Y:S05]  /*8e80*/  BSYNC.RECONVERGENT B0 ;  /* 0x0000000000007941 */ /* 0x000fea0003800200 */
.L_x_23642:
[----:B------:R1:W-:Y:S01]  /*8e90*/  STG.E.U8 desc[UR36][R2.64], R5 ;  /* 0x0000000502007986 */ /* 0x0003e2000c101124 */
[----:B------:R-:W-:Y:S05]  /*8ea0*/  BRA `(.L_x_23619) ;  /* 0x0000000000507947 */ /* 0x000fea0003800000 */
.L_x_23639:
        /* <DEDUP_REMOVED lines=12> */
.L_x_23644:
[----:B------:R-:W-:Y:S02]  /*8f70*/  ISETP.GT.U32.AND P0, PT, R7, 0x7f800000, PT ;  /* 0x7f8000000700780c */ /* 0x000fe40003f04070 */
[----:B------:R-:W-:-:S04]  /*8f80*/  MOV R5, 0x7f ;  /* 0x0000007f00057802 */ /* 0x000fc80000000f00 */
[----:B------:R-:W-:-:S05]  /*8f90*/  SEL R5, R5, 0x7c, P0 ;  /* 0x0000007c05057807 */ /* 0x000fca0000000000 */
[----:B------:R2:W-:Y:S01]  /*8fa0*/  STG.E.U8 desc[UR36][R2.64], R5 ;  /* 0x0000000502007986 */ /* 0x0005e2000c101124 */
[----:B------:R-:W-:Y:S05]  /*8fb0*/  BRA `(.L_x_23619) ;  /* 0x00000000000c7947 */ /* 0x000fea0003800000 */
.L_x_23638:
[----:B------:R-:W0:Y:S02]  /*8fc0*/  I2F.U16 R0, R9 ;  /* 0x0000000900007306 */ /* 0x000e240000101000 */
[----:B0-----:R-:W-:-:S05]  /*8fd0*/  F2FP.BF16.F32.PACK_AB R0, RZ, R0 ;  /* 0x00000000ff00723e */ /* 0x001fca00000010ff */
[----:B------:R0:W-:Y:S02]  /*8fe0*/  STG.E.U16 desc[UR36][R2.64], R0 ;  /* 0x0000000002007986 */ /* 0x0001e4000c101524 */
.L_x_23619:
[----:B------:R-:W-:Y:S05]  /*8ff0*/  BSYNC.RECONVERGENT B6 ;  /* 0x0000000000067941 */ /* 0x000fea0003800200 */
.L_x_23613:
[----:B------:R-:W-:-:S07]  /*9000*/  VIADD R17, R17, 0x80 ;  /* 0x0000008011117836 */ /* 0x000fce0000000000 */
.L_x_23578:
[----:B------:R-:W-:Y:S05]  /*9010*/  BSYNC.RECONVERGENT B7 ;  /* 0x0000000000077941 */ /* 0x000fea0003800200 */
.L_x_23577:
[----:B------:R-:W5:Y:S02]  /*9020*/  LDCU UR4, c[0x0][0x380] ;  /* 0x00007000ff0477ac */ /* 0x000f640008000800 */
[----:B-----5:R-:W-:-:S13]  /*9030*/  ISETP.GE.AND P0, PT, R17, UR4, PT ;  /* 0x0000000411007c0c */ /* 0x020fda000bf06270 */
[----:B------:R-:W-:Y:S05]  /*9040*/  @P0 EXIT ;  /* 0x000000000000094d */ /* 0x000fea0003800000 */
[----:B------:R-:W5:Y:S01]  /*9050*/  LDCU UR4, c[0x0][0x388] ;  /* 0x00007100ff0477ac */ /* 0x000f620008000800 */
[----:B------:R-:W-:Y:S02]  /*9060*/  HFMA2 R16, -RZ, RZ, 0, 0 ;  /* 0x00000000ff107431 */ /* 0x000fe400000001ff */
[----:B0--34-:R-:W-:Y:S01]  /*9070*/  IMAD.MOV.U32 R0, RZ, RZ, RZ ;  /* 0x000000ffff007224 */ /* 0x019fe200078e00ff */
        /* <DEDUP_REMOVED lines=300> */
.L_x_23645:
[----:B------:R-:W1:Y:S01]  /*a340*/  LDCU.128 UR8, c[0x0][0x580] ;  /* 0x0000b000ff0877ac */ /* 0x000e620008000c00 */
[----:B------:R-:W-:-:S04]  /*a350*/  UPRMT UR4, UR42, 0x9910, URZ ;  /* 0x000099102a047896 */ /* 0x000fc800080000ff */
[----:B------:R-:W-:Y:S01]  /*a360*/  UISETP.GT.AND UP0, UPT, UR4, 0x9, UPT ;  /* 0x000000090400788c */ /* 0x000fe2000bf04270 */
[----:B-12---:R-:W-:Y:S02]  /*a370*/  IADD3 R4, P1, PT, R0, UR10, RZ ;  /* 0x0000000a00047c10 */ /* 0x006fe4000ff3e0ff */
        /* <DEDUP_REMOVED lines=14> */
.L_x_23649:
[----:B------:R1:W5:Y:S01]  /*a460*/  LDG.E.U8 R0, desc[UR36][R4.64] ;  /* 0x0000002404007981 */ /* 0x000362000c1e1100 */
[----:B------:R-:W-:Y:S05]  /*a470*/  BRA `(.L_x_23651) ;  /* 0x0000000c005c7947 */ /* 0x000fea0003800000 */
.L_x_23648:
        /* <DEDUP_REMOVED lines=8> */
.L_x_23653:
[----:B------:R4:W5:Y:S01]  /*a500*/  LDG.E.U8 R0, desc[UR36][R4.64] ;  /* 0x0000002404007981 */ /* 0x000962000c1e1100 */
[----:B------:R-:W-:Y:S05]  /*a510*/  BRA `(.L_x_23651) ;  /* 0x0000000c00347947 */ /* 0x000fea0003800000 */
.L_x_23652:
[----:B------:R2:W5:Y:S01]  /*a520*/  LDG.E.U16 R0, desc[UR36][R4.64] ;  /* 0x0000002404007981 */ /* 0x000562000c1e1500 */
[----:B------:R-:W-:Y:S05]  /*a530*/  BRA `(.L_x_23651) ;  /* 0x0000000c002c7947 */ /* 0x000fea0003800000 */
.L_x_23647:
        /* <DEDUP_REMOVED lines=10> */
.L_x_23655:
[----:B------:R-:W2:Y:S02]  /*a5e0*/  LDG.E.U16 R2, desc[UR36][R4.64] ;  /* 0x0000002404027981 */ /* 0x000ea4000c1e1500 */
[----:B--2---:R-:W-:-:S06]  /*a5f0*/  HADD2.F32 R2, -RZ, R2.H0_H0 ;  /* 0x20000002ff027230 */ /* 0x004fcc0000004100 */
[----:B------:R-:W0:Y:S02]  /*a600*/  F2I.S64.TRUNC R2, R2 ;  /* 0x0000000200027311 */ /* 0x000e24000020d900 */
[----:B0-----:R-:W-:Y:S01]  /*a610*/  PRMT R0, R2, 0x7610, R0 ;  /* 0x0000761002007816 */ /* 0x001fe20000000000 */
[----:B------:R-:W-:Y:S06]  /*a620*/  BRA `(.L_x_23651) ;  /* 0x0000000800f07947 */ /* 0x000fec0003800000 */
.L_x_23654:
        /* <DEDUP_REMOVED lines=10> */
.L_x_23657:
[----:B------:R-:W2:Y:S02]  /*a6d0*/  LDG.E.U16 R4, desc[UR36][R4.64] ;  /* 0x0000002404047981 */ /* 0x000ea4000c1e1500 */
[----:B--2---:R-:W-:-:S06]  /*a6e0*/  HADD2.F32 R2, -RZ, R4.H0_H0 ;  /* 0x20000004ff027230 */ /* 0x004fcc0000004100 */
[----:B------:R-:W0:Y:S02]  /*a6f0*/  F2I.S64.TRUNC R2, R2 ;  /* 0x0000000200027311 */ /* 0x000e24000020d900 */
[----:B0-----:R-:W-:Y:S01]  /*a700*/  PRMT R0, R2, 0x7610, R0 ;  /* 0x0000761002007816 */ /* 0x001fe20000000000 */
[----:B------:R-:W-:Y:S06]  /*a710*/  BRA `(.L_x_23651) ;  /* 0x0000000800b47947 */ /* 0x000fec0003800000 */
.L_x_23656:
[----:B------:R-:W2:Y:S02]  /*a720*/  LDG.E.64 R2, desc[UR36][R4.64] ;  /* 0x0000002404027981 */ /* 0x000ea4000c1e1b00 */
[----:B--2---:R-:W0:Y:S02]  /*a730*/  F2I.S64.F64.TRUNC R2, R2 ;  /* 0x0000000200027311 */ /* 0x004e24000030d900 */
[----:B0-----:R-:W-:Y:S01]  /*a740*/  PRMT R0, R2, 0x7610, R0 ;  /* 0x0000761002007816 */ /* 0x001fe20000000000 */
[----:B------:R-:W-:Y:S06]  /*a750*/  BRA `(.L_x_23651) ;  /* 0x0000000800a47947 */ /* 0x000fec0003800000 */
.L_x_23646:
        /* <DEDUP_REMOVED lines=12> */
.L_x_23660:
[----:B------:R-:W2:Y:S02]  /*a820*/  LDG.E.64 R4, desc[UR36][R4.64] ;  /* 0x0000002404047981 */ /* 0x000ea4000c1e1b00 */
[----:B--2---:R-:W0:Y:S02]  /*a830*/  F2I.S64.F64.TRUNC R2, R4 ;  /* 0x0000000400027311 */ /* 0x004e24000030d900 */
[----:B0-----:R-:W-:Y:S01]  /*a840*/  PRMT R0, R2, 0x7610, R0 ;  /* 0x0000761002007816 */ /* 0x001fe20000000000 */
[----:B------:R-:W-:Y:S06]  /*a850*/  BRA `(.L_x_23651) ;  /* 0x0000000800647947 */ /* 0x000fec0003800000 */
.L_x_23659:
        /* <DEDUP_REMOVED lines=27> */
.L_x_23662:
        /* <DEDUP_REMOVED lines=14> */
.L_x_23661:
[----:B------:R-:W2:Y:S02]  /*aaf0*/  LDG.E.U16 R2, desc[UR36][R4.64] ;  /* 0x0000002404027981 */ /* 0x000ea4000c1e1500 */
[----:B--2---:R-:W-:-:S06]  /*ab00*/  IMAD.U32 R2, R2, 0x10000, RZ ;  /* 0x0001000002027824 */ /* 0x004fcc00078e00ff */
[----:B------:R-:W0:Y:S02]  /*ab10*/  F2I.S64.TRUNC R2, R2 ;  /* 0x0000000200027311 */ /* 0x000e24000020d900 */
[----:B0-----:R-:W-:Y:S01]  /*ab20*/  PRMT R0, R2, 0x7610, R0 ;  /* 0x0000761002007816 */ /* 0x001fe20000000000 */
[----:B------:R-:W-:Y:S06]  /*ab30*/  BRA `(.L_x_23651) ;  /* 0x0000000400ac7947 */ /* 0x000fec0003800000 */
.L_x_23658:
        /* <DEDUP_REMOVED lines=10> */
.L_x_23665:
        /* <DEDUP_REMOVED lines=21> */
.L_x_23669:
[----:B------:R-:W-:Y:S05]  /*ad30*/  BSYNC.RECONVERGENT B1 ;  /* 0x0000000000017941 */ /* 0x000fea0003800200 */
.L_x_23668:
[----:B------:R-:W-:Y:S01]  /*ad40*/  IMAD.SHL.U32 R0, R0, 0x100000, RZ ;  /* 0x0010000000007824 */ /* 0x000fe200078e00ff */
[----:B------:R-:W-:-:S04]  /*ad50*/  LEA R2, R2, 0x3b800000, 0x17 ;  /* 0x3b80000002027811 */ /* 0x000fc800078eb8ff */
[----:B------:R-:W-:-:S07]  /*ad60*/  LOP3.LUT R2, R2, R0, R7, 0xfe, !PT ;  /* 0x0000000002027212 */ /* 0x000fce00078efe07 */
.L_x_23667:
[----:B------:R-:W-:Y:S05]  /*ad70*/  BSYNC.RECONVERGENT B0 ;  /* 0x0000000000007941 */ /* 0x000fea0003800200 */
.L_x_23666:
[----:B------:R-:W0:Y:S02]  /*ad80*/  F2I.S64.TRUNC R2, R2 ;  /* 0x0000000200027311 */ /* 0x000e24000020d900 */
[----:B0-----:R-:W-:Y:S01]  /*ad90*/  PRMT R0, R2, 0x7610, R0 ;  /* 0x0000761002007816 */ /* 0x001fe20000000000 */
[----:B------:R-:W-:Y:S06]  /*ada0*/  BRA `(.L_x_23651) ;  /* 0x0000000400107947 */ /* 0x000fec0003800000 */
.L_x_23664:
        /* <DEDUP_REMOVED lines=21> */
.L_x_23673:
[----:B------:R-:W-:Y:S05]  /*af00*/  BSYNC.RECONVERGENT B1 ;  /* 0x0000000000017941 */ /* 0x000fea0003800200 */
.L_x_23672:
[----:B------:R-:W-:Y:S02]  /*af10*/  SHF.L.U32 R0, R0, 0x15, RZ ;  /* 0x0000001500007819 */ /* 0x000fe400000006ff */
[----:B------:R-:W-:-:S04]  /*af20*/  LEA R2, R2, 0x37800000, 0x17 ;  /* 0x3780000002027811 */ /* 0x000fc800078eb8ff */
[----:B------:R-:W-:-:S07]  /*af30*/  LOP3.LUT R2, R2, R0, R7, 0xfe, !PT ;  /* 0x0000000002027212 */ /* 0x000fce00078efe07 */
.L_x_23671:
[----:B------:R-:W-:Y:S05]  /*af40*/  BSYNC.RECONVERGENT B0 ;  /* 0x0000000000007941 */ /* 0x000fea0003800200 */
.L_x_23670:
[----:B------:R-:W0:Y:S02]  /*af50*/  F2I.S64.TRUNC R2, R2 ;  /* 0x0000000200027311 */ /* 0x000e24000020d900 */
[----:B0-----:R-:W-:Y:S01]  /*af60*/  PRMT R0, R2, 0x7610, R0 ;  /* 0x0000761002007816 */ /* 0x001fe20000000000 */
[----:B------:R-:W-:Y:S06]  /*af70*/  BRA `(.L_x_23651) ;  /* 0x00000000009c7947 */ /* 0x000fec0003800000 */
.L_x_23663:
        /* <DEDUP_REMOVED lines=14> */
.L_x_23677:
[----:B------:R-:W-:Y:S05]  /*b060*/  BSYNC.RECONVERGENT B0 ;  /* 0x0000000000007941 */ /* 0x000fea0003800200 */
.L_x_23676:
[----:B------:R-:W0:Y:S02]  /*b070*/  F2I.S64.TRUNC R2, R2 ;  /* 0x0000000200027311 */ /* 0x000e24000020d900 */
[----:B0-----:R-:W-:Y:S01]  /*b080*/  PRMT R0, R2, 0x7610, R0 ;  /* 0x0000761002007816 */ /* 0x001fe20000000000 */
[----:B------:R-:W-:Y:S06]  /*b090*/  BRA `(.L_x_23651) ;  /* 0x0000000000547947 */ /* 0x000fec0003800000 */
.L_x_23650:
        /* <DEDUP_REMOVED lines=16> */
.L_x_23678:
[----:B------:R-:W-:Y:S01]  /*b1a0*/  PRMT R0, RZ, 0x7610, R0 ;  /* 0x00007610ff007816 */ /* 0x000fe20000000000 */
[----:B------:R-:W-:Y:S06]  /*b1b0*/  BRA `(.L_x_23651) ;  /* 0x00000000000c7947 */ /* 0x000fec0003800000 */
.L_x_23675:
[----:B------:R0:W5:Y:S01]  /*b1c0*/  LDG.E.U8 R0, desc[UR36][R4.64] ;  /* 0x0000002404007981 */ /* 0x000162000c1e1100 */
[----:B------:R-:W-:Y:S05]  /*b1d0*/  BRA `(.L_x_23651) ;  /* 0x0000000000047947 */ /* 0x000fea0003800000 */
.L_x_23674:
[----:B------:R0:W5:Y:S02]  /*b1e0*/  LDG.E.U8 R0, desc[UR36][R4.64] ;  /* 0x0000002404007981 */ /* 0x000164000c1e1100 */
.L_x_23651:
[----:B-----5:R-:W-:Y:S01]  /*b1f0*/  LOP3.LUT R6, R0, 0xff, RZ, 0xc0, !PT ;  /* 0x000000ff00067812 */ /* 0x020fe200078ec0ff */
[----:B------:R-:W-:Y:S01]  /*b200*/  IMAD.U32 R7, RZ, RZ, UR43 ;  /* 0x0000002bff077e24 */ /* 0x000fe2000f8e00ff */
[----:B------:R-:W-:-:S07]  /*b210*/  MOV R8, 0xb230 ;  /* 0x0000b23000087802 */ /* 0x000fce0000000f00 */
[----:B01234-:R-:W-:Y:S05]  /*b220*/  CALL.REL.NOINC `($__internal_42_$__cuda_sm20_rem_u16) ;  /* 0x0000000c005c7944 */ /* 0x01ffea0003c00000 */
        /* <DEDUP_REMOVED lines=13> */
.L_x_23682:
[----:B------:R-:W-:Y:S01]  /*b300*/  STG.E.U8 desc[UR36][R16.64], R9 ;  /* 0x0000000910007986 */ /* 0x000fe2000c101124 */
[----:B------:R-:W-:Y:S05]  /*b310*/  EXIT ;  /* 0x000000000000794d */ /* 0x000fea0003800000 */
.L_x_23681:
        /* <DEDUP_REMOVED lines=8> */
[----:B------:R-:W-:Y:S01]  /*b3a0*/  STG.E.64 desc[UR36][R16.64], R2 ;  /* 0x0000000210007986 */ /* 0x000fe2000c101b24 */
[----:B------:R-:W-:Y:S05]  /*b3b0*/  EXIT ;  /* 0x000000000000794d */ /* 0x000fea0003800000 */
.L_x_23685:
[----:B------:R-:W-:-:S05]  /*b3c0*/  LOP3.LUT R9, R9, 0xffff, RZ, 0xc0, !PT ;  /* 0x0000ffff09097812 */ /* 0x000fca00078ec0ff */
[----:B------:R-:W-:Y:S01]  /*b3d0*/  STG.E desc[UR36][R16.64], R9 ;  /* 0x0000000910007986 */ /* 0x000fe2000c101924 */
[----:B------:R-:W-:Y:S05]  /*b3e0*/  EXIT ;  /* 0x000000000000794d */ /* 0x000fea0003800000 */
.L_x_23684:
[----:B------:R-:W-:Y:S01]  /*b3f0*/  STG.E.U16 desc[UR36][R16.64], R9 ;  /* 0x0000000910007986 */ /* 0x000fe2000c101524 */
[----:B------:R-:W-:Y:S05]  /*b400*/  EXIT ;  /* 0x000000000000794d */ /* 0x000fea0003800000 */
.L_x_23680:
        /* <DEDUP_REMOVED lines=9> */
.L_x_23687:
[----:B------:R-:W0:Y:S02]  /*b4a0*/  I2F.U16 R0, R9 ;  /* 0x0000000900007306 */ /* 0x000e240000101000 */
[----:B0-----:R-:W-:-:S05]  /*b4b0*/  F2FP.F16.F32.PACK_AB R0, RZ, R0 ;  /* 0x00000000ff00723e */ /* 0x001fca00000000ff */
[----:B------:R-:W-:Y:S01]  /*b4c0*/  STG.E.U16 desc[UR36][R16.64], R0 ;  /* 0x0000000010007986 */ /* 0x000fe2000c101524 */
[----:B------:R-:W-:Y:S05]  /*b4d0*/  EXIT ;  /* 0x000000000000794d */ /* 0x000fea0003800000 */
.L_x_23686:
[----:B------:R-:W-:-:S09]  /*b4e0*/  UISETP.NE.AND UP0, UPT, UR4, 0x7, UPT ;  /* 0x000000070400788c */ /* 0x000fd2000bf05270 */
[----:B------:R-:W-:Y:S05]  /*b4f0*/  BRA.U !UP0, `(.L_x_23688) ;  /* 0x0000000108347547 */ /* 0x000fea000b800000 */
[----:B------:R-:W-:-:S09]  /*b500*/  UISETP.NE.AND UP0, UPT, UR4, 0x8, UPT ;  /* 0x000000080400788c */ /* 0x000fd2000bf05270 */
[----:B------:R-:W-:Y:S05]  /*b510*/  BRA.U !UP0, `(.L_x_23689) ;  /* 0x0000000108187547 */ /* 0x000fea000b800000 */
[----:B------:R-:W-:-:S09]  /*b520*/  UISETP.NE.AND UP0, UPT, UR4, 0x9, UPT ;  /* 0x000000090400788c */ /* 0x000fd2000bf05270 */
[----:B------:R-:W-:Y:S05]  /*b530*/  BRA.U UP0, `(.L_x_23683) ;  /* 0x0000000500c47547 */ /* 0x000fea000b800000 */
[----:B------:R-:W0:Y:S01]  /*b540*/  I2F.U16 R2, R9 ;  /* 0x0000000900027306 */ /* 0x000e220000101000 */
[----:B------:R-:W-:-:S05]  /*b550*/  MOV R3, RZ ;  /* 0x000000ff00037202 */ /* 0x000fca0000000f00 */
[----:B0-----:R-:W-:Y:S01]  /*b560*/  STG.E.64 desc[UR36][R16.64], R2 ;  /* 0x0000000210007986 */ /* 0x001fe2000c101b24 */
[----:B------:R-:W-:Y:S05]  /*b570*/  EXIT ;  /* 0x000000000000794d */ /* 0x000fea0003800000 */
.L_x_23689:
[----:B------:R-:W0:Y:S02]  /*b580*/  I2F.U16 R9, R9 ;  /* 0x0000000900097306 */ /* 0x000e240000101000 */
[----:B0-----:R-:W-:-:S04]  /*b590*/  F2FP.F16.F32.PACK_AB R3, RZ, R9 ;  /* 0x00000009ff03723e */ /* 0x001fc800000000ff */
[----:B------:R-:W-:-:S05]  /*b5a0*/  PRMT R3, R3, 0x5410, RZ ;  /* 0x0000541003037816 */ /* 0x000fca00000000ff */
[----:B------:R-:W-:Y:S01]  /*b5b0*/  STG.E desc[UR36][R16.64], R3 ;  /* 0x0000000310007986 */ /* 0x000fe2000c101924 */
[----:B------:R-:W-:Y:S05]  /*b5c0*/  EXIT ;  /* 0x000000000000794d */ /* 0x000fea0003800000 */
.L_x_23688:
[----:B------:R-:W0:Y:S02]  /*b5d0*/  I2F.F64.U16 R2, R9 ;  /* 0x0000000900027312 */ /* 0x000e240000101800 */
[----:B0-----:R-:W-:Y:S01]  /*b5e0*/  STG.E.64 desc[UR36][R16.64], R2 ;  /* 0x0000000210007986 */ /* 0x001fe2000c101b24 */
[----:B------:R-:W-:Y:S05]  /*b5f0*/  EXIT ;  /* 0x000000000000794d */ /* 0x000fea0003800000 */
.L_x_23679:
        /* <DEDUP_REMOVED lines=12> */
.L_x_23693:
        /* <DEDUP_REMOVED lines=16> */
.L_x_23696:
[----:B------:R-:W-:-:S07]  /*b7c0*/  PRMT R8, R0, 0x7610, R8 ;  /* 0x0000761000087816 */ /* 0x000fce0000000008 */
.L_x_23695:
[----:B------:R-:W-:Y:S05]  /*b7d0*/  BSYNC.RECONVERGENT B0 ;  /* 0x0000000000007941 */ /* 0x000fea0003800200 */
.L_x_23694:
[----:B------:R-:W-:Y:S01]  /*b7e0*/  STG.E.U8 desc[UR36][R16.64], R8 ;  /* 0x0000000810007986 */ /* 0x000fe2000c101124 */
[----:B------:R-:W-:Y:S05]  /*b7f0*/  EXIT ;  /* 0x000000000000794d */ /* 0x000fea0003800000 */
.L_x_23692:
        /* <DEDUP_REMOVED lines=16> */
.L_x_23699:
[----:B------:R-:W-:-:S07]  /*b900*/  PRMT R8, R0, 0x7610, R8 ;  /* 0x0000761000087816 */ /* 0x000fce0000000008 */
.L_x_23698:
[----:B------:R-:W-:Y:S05]  /*b910*/  BSYNC.RECONVERGENT B0 ;  /* 0x0000000000007941 */ /* 0x000fea0003800200 */
.L_x_23697:
[----:B------:R-:W-:Y:S01]  /*b920*/  STG.E.U8 desc[UR36][R16.64], R8 ;  /* 0x0000000810007986 */ /* 0x000fe2000c101124 */
[----:B------:R-:W-:Y:S05]  /*b930*/  EXIT ;  /* 0x000000000000794d */ /* 0x000fea0003800000 */
.L_x_23691:
        /* <DEDUP_REMOVED lines=21> */
.L_x_23701:
[----:B------:R-:W-:Y:S01]  /*ba90*/  LOP3.LUT R2, R9, 0xffff, RZ, 0xc0, !PT ;  /* 0x0000ffff09027812 */ /* 0x000fe200078ec0ff */
[----:B------:R-:W-:-:S05]  /*baa0*/  IMAD.MOV.U32 R3, RZ, RZ, RZ ;  /* 0x000000ffff037224 */ /* 0x000fca00078e00ff */
[----:B------:R-:W-:Y:S01]  /*bab0*/  STG.E.64 desc[UR36][R16.64], R2 ;  /* 0x0000000210007986 */ /* 0x000fe2000c101b24 */
[----:B------:R-:W-:Y:S05]  /*bac0*/  EXIT ;  /* 0x000000000000794d */ /* 0x000fea0003800000 */
.L_x_23700:
[----:B------:R-:W-:-:S05]  /*bad0*/  LOP3.LUT R9, R9, 0xffff, RZ, 0xc0, !PT ;  /* 0x0000ffff09097812 */ /* 0x000fca00078ec0ff */
[----:B------:R-:W-:Y:S01]  /*bae0*/  STG.E desc[UR36][R16.64], R9 ;  /* 0x0000000910007986 */ /* 0x000fe2000c101924 */
[----:B------:R-:W-:Y:S05]  /*baf0*/  EXIT ;  /* 0x000000000000794d */ /* 0x000fea0003800000 */
.L_x_23690:
        /* <DEDUP_REMOVED lines=11> */
.L_x_23703:
[----:B------:R-:W-:Y:S01]  /*bbb0*/  CS2R R6, SRZ ;  /* 0x0000000000067805 */ /* 0x000fe2000001ff00 */
[----:B------:R-:W0:Y:S04]  /*bbc0*/  I2F.F64.U16 R4, R9 ;  /* 0x0000000900047312 */ /* 0x000e280000101800 */
[----:B0-----:R-:W-:Y:S01]  /*bbd0*/  STG.E.128 desc[UR36][R16.64], R4 ;  /* 0x0000000410007986 */ /* 0x001fe2000c101d24 */
[----:B------:R-:W-:Y:S05]  /*bbe0*/  EXIT ;  /* 0x000000000000794d */ /* 0x000fea0003800000 */
.L_x_23702:
[----:B------:R-:W-:-:S09]  /*bbf0*/  UISETP.NE.AND UP0, UPT, UR4, 0xf, UPT ;  /* 0x0000000f0400788c */ /* 0x000fd2000bf05270 */
[----:B------:R-:W-:Y:S05]  /*bc00*/  BRA.U !UP0, `(.L_x_23704) ;  /* 0x0000000108d47547 */ /* 0x000fea000b800000 */
[----:B------:R-:W-:-:S09]  /*bc10*/  UISETP.NE.AND UP0, UPT, UR4, 0x17, UPT ;  /* 0x000000170400788c */ /* 0x000fd2000bf05270 */
[----:B------:R-:W-:Y:S05]  /*bc20*/  BRA.U !UP0, `(.L_x_23705) ;  /* 0x0000000108847547 */ /* 0x000fea000b800000 */
[----:B------:R-:W-:-:S09]  /*bc30*/  UISETP.NE.AND UP0, UPT, UR4, 0x18, UPT ;  /* 0x000000180400788c */ /* 0x000fd2000bf05270 */
[----:B------:R-:W-:Y:S05]  /*bc40*/  BRA.U !UP0, `(.L_x_23706) ;  /* 0x0000000108447547 */ /* 0x000fea000b800000 */
.L_x_23683:
        /* <DEDUP_REMOVED lines=16> */
.L_x_23707:
[----:B------:R-:W-:Y:S05]  /*bd50*/  EXIT ;  /* 0x000000000000794d */ /* 0x000fea0003800000 */
.L_x_23706:
        /* <DEDUP_REMOVED lines=11> */
.L_x_23709:
[----:B------:R-:W-:Y:S05]  /*be10*/  BSYNC.RECONVERGENT B0 ;  /* 0x0000000000007941 */ /* 0x000fea0003800200 */
.L_x_23708:
[----:B------:R-:W-:Y:S01]  /*be20*/  STG.E.U8 desc[UR36][R16.64], R3 ;  /* 0x0000000310007986 */ /* 0x000fe2000c101124 */
[----:B------:R-:W-:Y:S05]  /*be30*/  EXIT ;  /* 0x000000000000794d */ /* 0x000fea0003800000 */
.L_x_23705:
        /* <DEDUP_REMOVED lines=13> */
.L_x_23710:
[----:B------:R-:W-:Y:S01]  /*bf10*/  HFMA2 R3, -RZ, RZ, 0, 7.569789886474609375e-06 ;  /* 0x0000007fff037431 */ /* 0x000fe200000001ff */
[----:B------:R-:W-:-:S04]  /*bf20*/  ISETP.GT.U32.AND P0, PT, R9, 0x7f800000, PT ;  /* 0x7f8000000900780c */ /* 0x000fc80003f04070 */
[----:B------:R-:W-:-:S05]  /*bf30*/  SEL R3, R3, 0x7c, P0 ;  /* 0x0000007c03037807 */ /* 0x000fca0000000000 */
[----:B------:R-:W-:Y:S01]  /*bf40*/  STG.E.U8 desc[UR36][R16.64], R3 ;  /* 0x0000000310007986 */ /* 0x000fe2000c101124 */
[----:B------:R-:W-:Y:S05]  /*bf50*/  EXIT ;  /* 0x000000000000794d */ /* 0x000fea0003800000 */
.L_x_23704:
[----:B------:R-:W0:Y:S02]  /*bf60*/  I2F.U16 R0, R9 ;  /* 0x0000000900007306 */ /* 0x000e240000101000 */
[----:B0-----:R-:W-:-:S05]  /*bf70*/  F2FP.BF16.F32.PACK_AB R0, RZ, R0 ;  /* 0x00000000ff00723e */ /* 0x001fca00000010ff */
[----:B------:R-:W-:Y:S01]  /*bf80*/  STG.E.U16 desc[UR36][R16.64], R0 ;  /* 0x0000000010007986 */ /* 0x000fe2000c101524 */
[----:B------:R-:W-:Y:S05]  /*bf90*/  EXIT ;  /* 0x000000000000794d */ /* 0x000fea0003800000 */
        .weak           $__internal_42_$__cuda_sm20_rem_u16
        .type           $__internal_42_$__cuda_sm20_rem_u16,@function
        .size           $__internal_42_$__cuda_sm20_rem_u16,(.L_x_49903 - $__internal_42_$__cuda_sm20_rem_u16)
$__internal_42_$__cuda_sm20_rem_u16:
        /* <DEDUP_REMOVED lines=11> */
[----:B------:R-:W-:-:S04]  /*c050*/  IMAD.MOV.U32 R4, RZ, RZ, R8 ;  /* 0x000000ffff047224 */ /* 0x000fc800078e0008 */
[----:B------:R-:W-:-:S05]  /*c060*/  IADD3 R5, PT, PT, R5, 0x2, RZ ;  /* 0x0000000205057810 */ /* 0x000fca0007ffe0ff */
[----:B------:R-:W-:-:S06]  /*c070*/  FMUL.RZ R0, R0, R5 ;  /* 0x0000000500007220 */ /* 0x000fcc000040c000 */
[----:B------:R-:W0:Y:S02]  /*c080*/  F2I.U32.TRUNC.NTZ R0, R0 ;  /* 0x0000000000007305 */ /* 0x000e24000020f000 */
[----:B0-----:R-:W-:-:S05]  /*c090*/  LOP3.LUT R5, R0, 0xffff, RZ, 0xc0, !PT ;  /* 0x0000ffff00057812 */ /* 0x001fca00078ec0ff */
[----:B------:R-:W-:-:S04]  /*c0a0*/  IMAD.MOV R5, RZ, RZ, -R5 ;  /* 0x000000ffff057224 */ /* 0x000fc800078e0a05 */
[----:B------:R-:W-:Y:S02]  /*c0b0*/  IMAD R9, R7, R5, R6 ;  /* 0x0000000507097224 */ /* 0x000fe400078e0206 */
[----:B------:R-:W-:Y:S01]  /*c0c0*/  HFMA2 R5, -RZ, RZ, 0, 0 ;  /* 0x00000000ff057431 */ /* 0x000fe200000001ff */
[----:B------:R-:W-:-:S03]  /*c0d0*/  @!P0 MOV R9, 0xffffffff ;  /* 0xffffffff00098802 */ /* 0x000fc60000000f00 */
[----:B------:R-:W-:Y:S05]  /*c0e0*/  RET.REL.NODEC R4 `(_ZN2at6native18elementwise_kernelILi128ELi4EZNS0_15gpu_kernel_implINS0_13BUnaryFunctorIhhhZZZNS0_16fmod_kernel_cudaERNS_18TensorIteratorBaseEENKUlvE_clEvENKUlvE_clEvEUlhhE_EEEEvS5_RKT_EUliE_EEviT1_) ;  /* 0xffffff3c04c47950 */ /* 0x000fea0003c3ffff */
.L_x_23711:
        /* <DEDUP_REMOVED lines=9> */
.L_x_49903:


//--------------------- .text._ZN2at6native27unrolled_elementwise_kernelINS0_13BUnaryFunctorIhhhZZZNS0_16fmod_kernel_cudaERNS_18TensorIteratorBaseEENKUlvE_clEvENKUlvE_clEvEUlhhE_EESt5arrayIPcLm2EELi4E23TrivialOffsetCalculatorILi1EjESD_NS0_6memory12LoadWithCastILi1EEENSE_13StoreWithCastILi1EEEEEviT_T0_T2_T3_T4_T5_ --------------------------
	.section	.text._ZN2at6native27unrolled_elementwise_kernelINS0_13BUnaryFunctorIhhhZZZNS0_16fmod_kernel_cudaERNS_18TensorIteratorBaseEENKUlvE_clEvENKUlvE_clEvEUlhhE_EESt5arrayIPcLm2EELi4E23TrivialOffsetCalculatorILi1EjESD_NS0_6memory12LoadWithCastILi1EEENSE_13StoreWithCastILi1EEEEEviT_T0_T2_T3_T4_T5_,"ax",@progbits
	.align	128
        .global         _ZN2at6native27unrolled_elementwise_kernelINS0_13BUnaryFunctorIhhhZZZNS0_16fmod_kernel_cudaERNS_18TensorIteratorBaseEENKUlvE_clEvENKUlvE_clEvEUlhhE_EESt5arrayIPcLm2EELi4E23TrivialOffsetCalculatorILi1EjESD_NS0_6memory12LoadWithCastILi1EEENSE_13StoreWithCastILi1EEEEEviT_T0_T2_T3_T4_T5_
        .type           _ZN2at6native27unrolled_elementwise_kernelINS0_13BUnaryFunctorIhhhZZZNS0_16fmod_kernel_cudaERNS_18TensorIteratorBaseEENKUlvE_clEvENKUlvE_clEvEUlhhE_EESt5arrayIPcLm2EELi4E23TrivialOffsetCalculatorILi1EjESD_NS0_6memory12LoadWithCastILi1EEENSE_13StoreWithCastILi1EEEEEviT_T0_T2_T3_T4_T5_,@function
        .size           _ZN2at6native27unrolled_elementwise_kernelINS0_13BUnaryFunctorIhhhZZZNS0_16fmod_kernel_cudaERNS_18TensorIteratorBaseEENKUlvE_clEvENKUlvE_clEvEUlhhE_EESt5arrayIPcLm2EELi4E23TrivialOffsetCalculatorILi1EjESD_NS0_6memory12LoadWithCastILi1EEENSE_13StoreWithCastILi1EEEEEviT_T0_T2_T3_T4_T5_,(.L_x_49904 - _ZN2at6native27unrolled_elementwise_kernelINS0_13BUnaryFunctorIhhhZZZNS0_16fmod_kernel_cudaERNS_18TensorIteratorBaseEENKUlvE_clEvENKUlvE_clEvEUlhhE_EESt5arrayIPcLm2EELi4E23TrivialOffsetCalculatorILi1EjESD_NS0_6memory12LoadWithCastILi1EEENSE_13StoreWithCastILi1EEEEEviT_T0_T2_T3_T4_T5_)
        .other          _ZN2at6native27unrolled_elementwise_kernelINS0_13BUnaryFunctorIhhhZZZNS0_16fmod_kernel_cudaERNS_18TensorIteratorBaseEENKUlvE_clEvENKUlvE_clEvEUlhhE_EESt5arrayIPcLm2EELi4E23TrivialOffsetCalculatorILi1EjESD_NS0_6memory12LoadWithCastILi1EEENSE_13StoreWithCastILi1EEEEEviT_T0_T2_T3_T4_T5_,@"STO_CUDA_ENTRY STV_DEFAULT"
_ZN2at6native27unrolled_elementwise_kernelINS0_13BUnaryFunctorIhhhZZZNS0_16fmod_kernel_cudaERNS_18TensorIteratorBaseEENKUlvE_clEvENKUlvE_clEvEUlhhE_EESt5arrayIPcLm2EELi4E23TrivialOffsetCalculatorILi1EjESD_NS0_6memory12LoadWithCastILi1EEENSE_13StoreWithCastILi1EEEEEviT_T0_T2_T3_T4_T5_:
.text._ZN2at6native27unrolled_elementwise_kernelINS0_13BUnaryFunctorIhhhZZZNS0_16fmod_kernel_cudaERNS_18TensorIteratorBaseEENKUlvE_clEvENKUlvE_clEvEUlhhE_EESt5arrayIPcLm2EELi4E23TrivialOffsetCalculatorILi1EjESD_NS0_6memory12LoadWithCastILi1EEENSE_13StoreWithCastILi1EEEEEviT_T0_T2_T3_T4_T5_:
        /* <DEDUP_REMOVED lines=31> */
.L_x_23717:
[----:B------:R3:W5:Y:S01]  /*01f0*/  LDG.E.U8 R22, desc[UR36][R6.64] ;  /* 0x0000002406167981 */ /* 0x000762000c1e1100 */
[----:B------:R-:W-:Y:S05]  /*0200*/  BRA `(.L_x_23719) ;  /* 0x0000000c00607947 */ /* 0x000fea0003800000 */
.L_x_23716:
        /* <DEDUP_REMOVED lines=8> */
.L_x_23721:
[----:B------:R1:W5:Y:S01]  /*0290*/  LDG.E.U8 R22, desc[UR36][R6.64] ;  /* 0x0000002406167981 */ /* 0x000362000c1e1100 */
[----:B------:R-:W-:Y:S05]  /*02a0*/  BRA `(.L_x_23719) ;  /* 0x0000000c00387947 */ /* 0x000fea0003800000 */
.L_x_23720:
[----:B------:R2:W5:Y:S01]  /*02b0*/  LDG.E.U16 R22, desc[UR36][R6.64] ;  /* 0x0000002406167981 */ /* 0x000562000c1e1500 */
[----:B------:R-:W-:Y:S05]  /*02c0*/  BRA `(.L_x_23719) ;  /* 0x0000000c00307947 */ /* 0x000fea0003800000 */
.L_x_23715:
        /* <DEDUP_REMOVED lines=10> */
.L_x_23723:
[----:B------:R-:W2:Y:S02]  /*0370*/  LDG.E.U16 R4, desc[UR36][R6.64] ;  /* 0x0000002406047981 */ /* 0x000ea4000c1e1500 */
[----:B--2---:R-:W-:-:S06]  /*0380*/  HADD2.F32 R4, -RZ, R4.H0_H0 ;  /* 0x20000004ff047230 */ /* 0x004fcc0000004100 */
[----:B------:R-:W0:Y:S02]  /*0390*/  F2I.S64.TRUNC R4, R4 ;  /* 0x0000000400047311 */ /* 0x000e24000020d900 */
[----:B0-----:R-:W-:Y:S01]  /*03a0*/  PRMT R22, R4, 0x7610, R22 ;  /* 0x0000761004167816 */ /* 0x001fe20000000016 */
[----:B------:R-:W-:Y:S06]  /*03b0*/  BRA `(.L_x_23719) ;  /* 0x0000000800f47947 */ /* 0x000fec0003800000 */
.L_x_23722:
        /* <DEDUP_REMOVED lines=10> */
.L_x_23725:
[----:B------:R-:W2:Y:S02]  /*0460*/  LDG.E.U16 R6, desc[UR36][R6.64] ;  /* 0x0000002406067981 */ /* 0x000ea4000c1e1500 */
[----:B--2---:R-:W-:-:S06]  /*0470*/  HADD2.F32 R4, -RZ, R6.H0_H0 ;  /* 0x20000006ff047230 */ /* 0x004fcc0000004100 */
[----:B------:R-:W0:Y:S02]  /*0480*/  F2I.S64.TRUNC R4, R4 ;  /* 0x0000000400047311 */ /* 0x000e24000020d900 */
[----:B0-----:R-:W-:Y:S01]  /*0490*/  PRMT R22, R4, 0x7610, R22 ;  /* 0x0000761004167816 */ /* 0x001fe20000000016 */
[----:B------:R-:W-:Y:S06]  /*04a0*/  BRA `(.L_x_23719) ;  /* 0x0000000800b87947 */ /* 0x000fec0003800000 */
.L_x_23724:
[----:B------:R-:W2:Y:S02]  /*04b0*/  LDG.E.64 R4, desc[UR36][R6.64] ;  /* 0x0000002406047981 */ /* 0x000ea4000c1e1b00 */
[----:B--2---:R-:W0:Y:S02]  /*04c0*/  F2I.S64.F64.TRUNC R4, R4 ;  /* 0x0000000400047311 */ /* 0x004e24000030d900 */
[----:B0-----:R-:W-:Y:S01]  /*04d0*/  PRMT R22, R4, 0x7610, R22 ;  /* 0x0000761004167816 */ /* 0x001fe20000000016 */
[----:B------:R-:W-:Y:S06]  /*04e0*/  BRA `(.L_x_23719) ;  /* 0x0000000800a87947 */ /* 0x000fec0003800000 */
.L_x_23714:
        /* <DEDUP_REMOVED lines=12> */
.L_x_23728:
[----:B------:R-:W2:Y:S02]  /*05b0*/  LDG.E.64 R6, desc[UR36][R6.64] ;  /* 0x0000002406067981 */ /* 0x000ea4000c1e1b00 */
[----:B--2---:R-:W0:Y:S02]  /*05c0*/  F2I.S64.F64.TRUNC R4, R6 ;  /* 0x0000000600047311 */ /* 0x004e24000030d900 */
[----:B0-----:R-:W-:Y:S01]  /*05d0*/  PRMT R22, R4, 0x7610, R22 ;  /* 0x0000761004167816 */ /* 0x001fe20000000016 */
[----:B------:R-:W-:Y:S06]  /*05e0*/  BRA `(.L_x_23719) ;  /* 0x0000000800687947 */ /* 0x000fec0003800000 */
.L_x_23727:
        /* <DEDUP_REMOVED lines=27> */
.L_x_23730:
        /* <DEDUP_REMOVED lines=15> */
.L_x_23729:
[----:B------:R-:W2:Y:S02]  /*0890*/  LDG.E.U16 R4, desc[UR36][R6.64] ;  /* 0x0000002406047981 */ /* 0x000ea4000c1e1500 */
[----:B--2---:R-:W-:-:S06]  /*08a0*/  IMAD.U32 R4, R4, 0x10000, RZ ;  /* 0x0001000004047824 */ /* 0x004fcc00078e00ff */
[----:B------:R-:W0:Y:S02]  /*08b0*/  F2I.S64.TRUNC R4, R4 ;  /* 0x0000000400047311 */ /* 0x000e24000020d900 */
[----:B0-----:R-:W-:Y:S01]  /*08c0*/  PRMT R22, R4, 0x7610, R22 ;  /* 0x0000761004167816 */ /* 0x001fe20000000016 */
[----:B------:R-:W-:Y:S06]  /*08d0*/  BRA `(.L_x_23719) ;  /* 0x0000000400ac7947 */ /* 0x000fec0003800000 */
.L_x_23726:
        /* <DEDUP_REMOVED lines=10> */
.L_x_23733:
        /* <DEDUP_REMOVED lines=21> */
.L_x_23737:
[----:B------:R-:W-:Y:S05]  /*0ad0*/  BSYNC.RECONVERGENT B1 ;  /* 0x0000000000017941 */ /* 0x000fea0003800200 */
.L_x_23736:
[----:B------:R-:W-:Y:S01]  /*0ae0*/  IMAD.SHL.U32 R0, R0, 0x100000, RZ ;  /* 0x0010000000007824 */ /* 0x000fe200078e00ff */
[----:B------:R-:W-:-:S04]  /*0af0*/  LEA R3, R3, 0x3b800000, 0x17 ;  /* 0x3b80000003037811 */ /* 0x000fc800078eb8ff */
[----:B------:R-:W-:-:S07]  /*0b00*/  LOP3.LUT R4, R3, R0, R7, 0xfe, !PT ;  /* 0x0000000003047212 */ /* 0x000fce00078efe07 */
.L_x_23735:
[----:B------:R-:W-:Y:S05]  /*0b10*/  BSYNC.RECONVERGENT B0 ;  /* 0x0000000000007941 */ /* 0x000fea0003800200 */
.L_x_23734:
[----:B------:R-:W0:Y:S02]  /*0b20*/  F2I.S64.TRUNC R4, R4 ;  /* 0x0000000400047311 */ /* 0x000e24000020d900 */
[----:B0-----:R-:W-:Y:S01]  /*0b30*/  PRMT R22, R4, 0x7610, R22 ;  /* 0x0000761004167816 */ /* 0x001fe20000000016 */
[----:B------:R-:W-:Y:S06]  /*0b40*/  BRA `(.L_x_23719) ;  /* 0x0000000400107947 */ /* 0x000fec0003800000 */
.L_x_23732:
        /* <DEDUP_REMOVED lines=21> */
.L_x_23741:
[----:B------:R-:W-:Y:S05]  /*0ca0*/  BSYNC.RECONVERGENT B1 ;  /* 0x0000000000017941 */ /* 0x000fea0003800200 */
.L_x_23740:
[----:B------:R-:W-:Y:S01]  /*0cb0*/  IMAD.SHL.U32 R0, R0, 0x200000, RZ ;  /* 0x0020000000007824 */ /* 0x000fe200078e00ff */
[----:B------:R-:W-:-:S04]  /*0cc0*/  LEA R3, R3, 0x37800000, 0x17 ;  /* 0x3780000003037811 */ /* 0x000fc800078eb8ff */
[----:B------:R-:W-:-:S07]  /*0cd0*/  LOP3.LUT R4, R3, R0, R7, 0xfe, !PT ;  /* 0x0000000003047212 */ /* 0x000fce00078efe07 */
.L_x_23739:
[----:B------:R-:W-:Y:S05]  /*0ce0*/  BSYNC.RECONVERGENT B0 ;  /* 0x0000000000007941 */ /* 0x000fea0003800200 */
.L_x_23738:
[----:B------:R-:W0:Y:S02]  /*0cf0*/  F2I.S64.TRUNC R4, R4 ;  /* 0x0000000400047311 */ /* 0x000e24000020d900 */
[----:B0-----:R-:W-:Y:S01]  /*0d00*/  PRMT R22, R4, 0x7610, R22 ;  /* 0x0000761004167816 */ /* 0x001fe20000000016 */
[----:B------:R-:W-:Y:S06]  /*0d10*/  BRA `(.L_x_23719) ;  /* 0x00000000009c7947 */ /* 0x000fec0003800000 */
.L_x_23731:
[----:B------:R-:W-:-:S09]  /*0d20*/  UISETP.NE.AND UP0, UPT, UR4, 0x1c, UPT ;  /* 0x0000001c0400788c */ /* 0x000fd2000bf05270 */
[----:B------:R-:W-:Y:S05]  /*0d30*/  BRA.U !UP0, `(.L_x_23742) ;  /* 0x0000000108907547 */ /* 0x000fea000b800000 */
[----:B------:R-:W-:-:S09]  /*0d40*/  UISETP.NE.AND UP0, UPT, UR4, 0x1d, UPT ;  /* 0x0000001d0400788c */ /* 0x000fd2000bf05270 */
[----:B------:R-:W-:Y:S05]  /*0d50*/  BRA.U !UP0, `(.L_x_23743) ;  /* 0x0000000108807547 */ /* 0x000fea000b800000 */
[----:B------:R-:W-:-:S09]  /*0d60*/  UISETP.NE.AND UP0, UPT, UR4, 0x2c, UPT ;  /* 0x0000002c0400788c */ /* 0x000fd2000bf05270 */
[----:B------:R-:W-:Y:S05]  /*0d70*/  BRA.U !UP0, `(.L_x_23744) ;  /* 0x0000000108487547 */ /* 0x000fea000b800000 */
.L_x_23718:
        /* <DEDUP_REMOVED lines=16> */
.L_x_23745:
[----:B------:R-:W-:Y:S01]  /*0e80*/  PRMT R22, RZ, 0x7610, R22 ;  /* 0x00007610ff167816 */ /* 0x000fe20000000016 */
[----:B------:R-:W-:Y:S06]  /*0e90*/  BRA `(.L_x_23719) ;  /* 0x00000000003c7947 */ /* 0x000fec0003800000 */
.L_x_23744:
        /* <DEDUP_REMOVED lines=8> */
.L_x_23747:
[----:B------:R-:W-:Y:S05]  /*0f20*/  BSYNC.RECONVERGENT B0 ;  /* 0x0000000000007941 */ /* 0x000fea0003800200 */
.L_x_23746:
[----:B------:R-:W0:Y:S02]  /*0f30*/  F2I.S64.TRUNC R4, R4 ;  /* 0x0000000400047311 */ /* 0x000e24000020d900 */
[----:B0-----:R-:W-:Y:S01]  /*0f40*/  PRMT R22, R4, 0x7610, R22 ;  /* 0x0000761004167816 */ /* 0x001fe20000000016 */
[----:B------:R-:W-:Y:S06]  /*0f50*/  BRA `(.L_x_23719) ;  /* 0x00000000000c7947 */ /* 0x000fec0003800000 */
.L_x_23743:
[----:B------:R0:W5:Y:S01]  /*0f60*/  LDG.E.U8 R22, desc[UR36][R6.64] ;  /* 0x0000002406167981 */ /* 0x000162000c1e1100 */
[----:B------:R-:W-:Y:S05]  /*0f70*/  BRA `(.L_x_23719) ;  /* 0x0000000000047947 */ /* 0x000fea0003800000 */
.L_x_23742:
[----:B------:R0:W5:Y:S02]  /*0f80*/  LDG.E.U8 R22, desc[UR36][R6.64] ;  /* 0x0000002406167981 */ /* 0x000164000c1e1100 */
.L_x_23719:
[----:B------:R-:W-:-:S07]  /*0f90*/  VIADD R23, R25, 0x80 ;  /* 0x0000008019177836 */ /* 0x000fce0000000000 */
.L_x_23713:
[----:B------:R-:W-:Y:S05]  /*0fa0*/  BSYNC.RECONVERGENT B6 ;  /* 0x0000000000067941 */ /* 0x000fea0003800200 */
.L_x_23712:
[----:B------:R-:W-:Y:S01]  /*0fb0*/  ISETP.GE.AND P0, PT, R23, R16, PT ;  /* 0x000000101700720c */ /* 0x000fe20003f06270 */
[----:B------:R-:W-:Y:S01]  /*0fc0*/  BSSY.RECONVERGENT B6, `(.L_x_23748) ;  /* 0x00000f1000067945 */ /* 0x000fe20003800200 */
[----:B------:R-:W-:-:S11]  /*0fd0*/  PRMT R19, RZ, 0x7610, R19 ;  /* 0x00007610ff137816 */ /* 0x000fd60000000013 */
        /* <DEDUP_REMOVED lines=20> */
.L_x_23753:
[----:B------:R0:W5:Y:S01]  /*1120*/  LDG.E.U8 R19, desc[UR36][R6.64] ;  /* 0x0000002406137981 */ /* 0x000162000c1e1100 */
[----:B------:R-:W-:Y:S05]  /*1130*/  BRA `(.L_x_23755) ;  /* 0x0000000c00607947 */ /* 0x000fea0003800000 */
.L_x_23752:
        /* <DEDUP_REMOVED lines=8> */
.L_x_23757:
[----:B------:R4:W5:Y:S01]  /*11c0*/  LDG.E.U8 R19, desc[UR36][R6.64] ;  /* 0x0000002406137981 */ /* 0x000962000c1e1100 */
[----:B------:R-:W-:Y:S05]  /*11d0*/  BRA `(.L_x_23755) ;  /* 0x0000000c00387947 */ /* 0x000fea0003800000 */
.L_x_23756:
[----:B------:R0:W5:Y:S01]  /*11e0*/  LDG.E.U16 R19, desc[UR36][R6.64] ;  /* 0x0000002406137981 */ /* 0x000162000c1e1500 */
[----:B------:R-:W-:Y:S05]  /*11f0*/  BRA `(.L_x_23755) ;  /* 0x0000000c00307947 */ /* 0x000fea0003800000 */
.L_x_23751:
        /* <DEDUP_REMOVED lines=10> */
.L_x_23759:
[----:B------:R-:W2:Y:S02]  /*12a0*/  LDG.E.U16 R4, desc[UR36][R6.64] ;  /* 0x0000002406047981 */ /* 0x000ea4000c1e1500 */
[----:B--2---:R-:W-:-:S06]  /*12b0*/  HADD2.F32 R4, -RZ, R4.H0_H0 ;  /* 0x20000004ff047230 */ /* 0x004fcc0000004100 */
[----:B------:R-:W0:Y:S02]  /*12c0*/  F2I.S64.TRUNC R4, R4 ;  /* 0x0000000400047311 */ /* 0x000e24000020d900 */
[----:B0-----:R-:W-:Y:S01]  /*12d0*/  PRMT R19, R4, 0x7610, R19 ;  /* 0x0000761004137816 */ /* 0x001fe20000000013 */
[----:B------:R-:W-:Y:S06]  /*12e0*/  BRA `(.L_x_23755) ;  /* 0x0000000800f47947 */ /* 0x000fec0003800000 */
.L_x_23758:
        /* <DEDUP_REMOVED lines=10> */
.L_x_23761:
[----:B------:R-:W2:Y:S02]  /*1390*/  LDG.E.U16 R6, desc[UR36][R6.64] ;  /* 0x0000002406067981 */ /* 0x000ea4000c1e1500 */
[----:B--2---:R-:W-:-:S06]  /*13a0*/  HADD2.F32 R4, -RZ, R6.H0_H0 ;  /* 0x20000006ff047230 */ /* 0x004fcc0000004100 */
[----:B------:R-:W0:Y:S02]  /*13b0*/  F2I.S64.TRUNC R4, R4 ;  /* 0x0000000400047311 */ /* 0x000e24000020d900 */
[----:B0-----:R-:W-:Y:S01]  /*13c0*/  PRMT R19, R4, 0x7610, R19 ;  /* 0x0000761004137816 */ /* 0x001fe20000000013 */
[----:B------:R-:W-:Y:S06]  /*13d0*/  BRA `(.L_x_23755) ;  /* 0x0000000800b87947 */ /* 0x000fec0003800000 */
.L_x_23760:
[----:B------:R-:W2:Y:S02]  /*13e0*/  LDG.E.64 R4, desc[UR36][R6.64] ;  /* 0x0000002406047981 */ /* 0x000ea4000c1e1b00 */
[----:B--2---:R-:W0:Y:S02]  /*13f0*/  F2I.S64.F64.TRUNC R4, R4 ;  /* 0x0000000400047311 */ /* 0x004e24000030d900 */
[----:B0-----:R-:W-:Y:S01]  /*1400*/  PRMT R19, R4, 0x7610, R19 ;  /* 0x0000761004137816 */ /* 0x001fe20000000013 */
[----:B------:R-:W-:Y:S06]  /*1410*/  BRA `(.L_x_23755) ;  /* 0x0000000800a87947 */ /* 0x000fec0003800000 */
.L_x_23750:
        /* <DEDUP_REMOVED lines=12> */
.L_x_23764:
[----:B------:R-:W2:Y:S02]  /*14e0*/  LDG.E.64 R6, desc[UR36][R6.64] ;  /* 0x0000002406067981 */ /* 0x000ea4000c1e1b00 */
[----:B--2---:R-:W0:Y:S02]  /*14f0*/  F2I.S64.F64.TRUNC R4, R6 ;  /* 0x0000000600047311 */ /* 0x004e24000030d900 */
[----:B0-----:R-:W-:Y:S01]  /*1500*/  PRMT R19, R4, 0x7610, R19 ;  /* 0x0000761004137816 */ /* 0x001fe20000000013 */
[----:B------:R-:W-:Y:S06]  /*1510*/  BRA `(.L_x_23755) ;  /* 0x0000000800687947 */ /* 0x000fec0003800000 */
.L_x_23763:
        /* <DEDUP_REMOVED lines=27> */
.L_x_23766:
        /* <DEDUP_REMOVED lines=15> */
.L_x_23765:
[----:B------:R-:W2:Y:S02]  /*17c0*/  LDG.E.U16 R4, desc[UR36][R6.64] ;  /* 0x0000002406047981 */ /* 0x000ea4000c1e1500 */
[----:B--2---:R-:W-:-:S06]  /*17d0*/  IMAD.U32 R4, R4, 0x10000, RZ ;  /* 0x0001000004047824 */ /* 0x004fcc00078e00ff */
[----:B------:R-:W0:Y:S02]  /*17e0*/  F2I.S64.TRUNC R4, R4 ;  /* 0x0000000400047311 */ /* 0x000e24000020d900 */
[----:B0-----:R-:W-:Y:S01]  /*17f0*/  PRMT R19, R4, 0x7610, R19 ;  /* 0x0000761004137816 */ /* 0x001fe20000000013 */
[----:B------:R-:W-:Y:S06]  /*1800*/  BRA `(.L_x_23755) ;  /* 0x0000000400ac7947 */ /* 0x000fec0003800000 */
.L_x_23762:
        /* <DEDUP_REMOVED lines=10> */
.L_x_23769:
        /* <DEDUP_REMOVED lines=21> */
.L_x_23773:
[----:B------:R-:W-:Y:S05]  /*1a00*/  BSYNC.RECONVERGENT B1 ;  /* 0x0000000000017941 */ /* 0x000fea0003800200 */
.L_x_23772:
[----:B------:R-:W-:Y:S01]  /*1a10*/  IMAD.SHL.U32 R0, R0, 0x100000, RZ ;  /* 0x0010000000007824 */ /* 0x000fe200078e00ff */
[----:B------:R-:W-:-:S04]  /*1a20*/  LEA R3, R3, 0x3b800000, 0x17 ;  /* 0x3b80000003037811 */ /* 0x000fc800078eb8ff */
[----:B------:R-:W-:-:S07]  /*1a30*/  LOP3.LUT R4, R3, R0, R7, 0xfe, !PT ;  /* 0x0000000003047212 */ /* 0x000fce00078efe07 */
.L_x_23771:
[----:B------:R-:W-:Y:S05]  /*1a40*/  BSYNC.RECONVERGENT B0 ;  /* 0x0000000000007941 */ /* 0x000fea0003800200 */
.L_x_23770:
[----:B------:R-:W0:Y:S02]  /*1a50*/  F2I.S64.TRUNC R4, R4 ;  /* 0x0000000400047311 */ /* 0x000e24000020d900 */
[----:B0-----:R-:W-:Y:S01]  /*1a60*/  PRMT R19, R4, 0x7610, R19 ;  /* 0x0000761004137816 */ /* 0x001fe20000000013 */
[----:B------:R-:W-:Y:S06]  /*1a70*/  BRA `(.L_x_23755) ;  /* 0x0000000400107947 */ /* 0x000fec0003800000 */
.L_x_23768:
        /* <DEDUP_REMOVED lines=21> */
.L_x_23777:
[----:B------:R-:W-:Y:S05]  /*1bd0*/  BSYNC.RECONVERGENT B1 ;  /* 0x0000000000017941 */ /* 0x000fea0003800200 */
.L_x_23776:
[----:B------:R-:W-:Y:S01]  /*1be0*/  IMAD.SHL.U32 R0, R0, 0x200000, RZ ;  /* 0x0020000000007824 */ /* 0x000fe200078e00ff */
[----:B------:R-:W-:-:S04]  /*1bf0*/  LEA R3, R3, 0x37800000, 0x17 ;  /* 0x3780000003037811 */ /* 0x000fc800078eb8ff */
[----:B------:R-:W-:-:S07]  /*1c00*/  LOP3.LUT R4, R3, R0, R7, 0xfe, !PT ;  /* 0x0000000003047212 */ /* 0x000fce00078efe07 */
.L_x_23775:
[----:B------:R-:W-:Y:S05]  /*1c10*/  BSYNC.RECONVERGENT B0 ;  /* 0x0000000000007941 */ /* 0x000fea0003800200 */
.L_x_23774:
[----:B------:R-:W0:Y:S02]  /*1c20*/  F2I.S64.TRUNC R4, R4 ;  /* 0x0000000400047311 */ /* 0x000e24000020d900 */
[----:B0-----:R-:W-:Y:S01]  /*1c30*/  PRMT R19, R4, 0x7610, R19 ;  /* 0x0000761004137816 */ /* 0x001fe20000000013 */
[----:B------:R-:W-:Y:S06]  /*1c40*/  BRA `(.L_x_23755) ;  /* 0x00000000009c7947 */ /* 0x000fec0003800000 */
.L_x_23767:
        /* <DEDUP_REMOVED lines=14> */
.L_x_23781:
[----:B------:R-:W-:Y:S05]  /*1d30*/  BSYNC.RECONVERGENT B0 ;  /* 0x0000000000007941 */ /* 0x000fea0003800200 */
.L_x_23780:
[----:B------:R-:W0:Y:S02]  /*1d40*/  F2I.S64.TRUNC R4, R4 ;  /* 0x0000000400047311 */ /* 0x000e24000020d900 */
[----:B0-----:R-:W-:Y:S01]  /*1d50*/  PRMT R19, R4, 0x7610, R19 ;  /* 0x0000761004137816 */ /* 0x001fe20000000013 */
[----:B------:R-:W-:Y:S06]  /*1d60*/  BRA `(.L_x_23755) ;  /* 0x0000000000547947 */ /* 0x000fec0003800000 */
.L_x_23754:
        /* <DEDUP_REMOVED lines=16> */
.L_x_23782:
[----:B------:R-:W-:Y:S01]  /*1e70*/  PRMT R19, RZ, 0x7610, R19 ;  /* 0x00007610ff137816 */ /* 0x000fe20000000013 */
[----:B------:R-:W-:Y:S06]  /*1e80*/  BRA `(.L_x_23755) ;  /* 0x00000000000c7947 */ /* 0x000fec0003800000 */
.L_x_23779:
[----:B------:R1:W5:Y:S01]  /*1e90*/  LDG.E.U8 R19, desc[UR36][R6.64] ;  /* 0x0000002406137981 */ /* 0x000362000c1e1100 */
[----:B------:R-:W-:Y:S05]  /*1ea0*/  BRA `(.L_x_23755) ;  /* 0x0000000000047947 */ /* 0x000fea0003800000 */
.L_x_23778:
[----:B------:R0:W5:Y:S02]  /*1eb0*/  LDG.E.U8 R19, desc[UR36][R6.64] ;  /* 0x0000002406137981 */ /* 0x000164000c1e1100 */
.L_x_23755:
[----:B------:R-:W-:-:S07]  /*1ec0*/  VIADD R23, R23, 0x80 ;  /* 0x0000008017177836 */ /* 0x000fce0000000000 */
.L_x_23749:
[----:B------:R-:W-:Y:S05]  /*1ed0*/  BSYNC.RECONVERGENT B6 ;  /* 0x0000000000067941 */ /* 0x000fea0003800200 */
.L_x_23748:
        /* <DEDUP_REMOVED lines=23> */
.L_x_23788:
[----:B------:R0:W5:Y:S01]  /*2050*/  LDG.E.U8 R17, desc[UR36][R6.64] ;  /* 0x0000002406117981 */ /* 0x000162000c1e1100 */
[----:B------:R-:W-:Y:S05]  /*2060*/  BRA `(.L_x_23790) ;  /* 0x0000000c00607947 */ /* 0x000fea0003800000 */
.L_x_23787:
        /* <DEDUP_REMOVED lines=8> */
.L_x_23792:
[----:B------:R3:W5:Y:S01]  /*20f0*/  LDG.E.U8 R17, desc[UR36][R6.64] ;  /* 0x0000002406117981 */ /* 0x000762000c1e1100 */
[----:B------:R-:W-:Y:S05]  /*2100*/  BRA `(.L_x_23790) ;  /* 0x0000000c00387947 */ /* 0x000fea0003800000 */
.L_x_23791:
[----:B------:R0:W5:Y:S01]  /*2110*/  LDG.E.U16 R17, desc[UR36][R6.64] ;  /* 0x0000002406117981 */ /* 0x000162000c1e1500 */
[----:B------:R-:W-:Y:S05]  /*2120*/  BRA `(.L_x_23790) ;  /* 0x0000000c00307947 */ /* 0x000fea0003800000 */
.L_x_23786:
        /* <DEDUP_REMOVED lines=10> */
.L_x_23794:
[----:B------:R-:W2:Y:S02]  /*21d0*/  LDG.E.U16 R4, desc[UR36][R6.64] ;  /* 0x0000002406047981 */ /* 0x000ea4000c1e1500 */
[----:B--2---:R-:W-:-:S06]  /*21e0*/  HADD2.F32 R4, -RZ, R4.H0_H0 ;  /* 0x20000004ff047230 */ /* 0x004fcc0000004100 */
[----:B------:R-:W0:Y:S02]  /*21f0*/  F2I.S64.TRUNC R4, R4 ;  /* 0x0000000400047311 */ /* 0x000e24000020d900 */
[----:B0-----:R-:W-:Y:S01]  /*2200*/  PRMT R17, R4, 0x7610, R17 ;  /* 0x0000761004117816 */ /* 0x001fe20000000011 */
[----:B------:R-:W-:Y:S06]  /*2210*/  BRA `(.L_x_23790) ;  /* 0x0000000800f47947 */ /* 0x000fec0003800000 */
.L_x_23793:
        /* <DEDUP_REMOVED lines=10> */
.L_x_23796:
[----:B------:R-:W2:Y:S02]  /*22c0*/  LDG.E.U16 R6, desc[UR36][R6.64] ;  /* 0x0000002406067981 */ /* 0x000ea4000c1e1500 */
[----:B--2---:R-:W-:-:S06]  /*22d0*/  HADD2.F32 R4, -RZ, R6.H0_H0 ;  /* 0x20000006ff047230 */ /* 0x004fcc0000004100 */
[----:B------:R-:W0:Y:S02]  /*22e0*/  F2I.S64.TRUNC R4, R4 ;  /* 0x0000000400047311 */ /* 0x000e24000020d900 */
[----:B0-----:R-:W-:Y:S01]  /*22f0*/  PRMT R17, R4, 0x7610, R17 ;  /* 0x0000761004117816 */ /* 0x001fe20000000011 */
[----:B------:R-:W-:Y:S06]  /*2300*/  BRA `(.L_x_23790) ;  /* 0x0000000800b87947 */ /* 0x000fec0003800000 */
.L_x_23795:
[----:B------:R-:W2:Y:S02]  /*2310*/  LDG.E.64 R4, desc[UR36][R6.64] ;  /* 0x0000002406047981 */ /* 0x000ea4000c1e1b00 */
[----:B--2---:R-:W0:Y:S02]  /*2320*/  F2I.S64.F64.TRUNC R4, R4 ;  /* 0x0000000400047311 */ /* 0x004e24000030d900 */
[----:B0-----:R-:W-:Y:S01]  /*2330*/  PRMT R17, R4, 0x7610, R17 ;  /* 0x0000761004117816 */ /* 0x001fe20000000011 */
[----:B------:R-:W-:Y:S06]  /*2340*/  BRA `(.L_x_23790) ;  /* 0x0000000800a87947 */ /* 0x000fec0003800000 */
.L_x_23785:
        /* <DEDUP_REMOVED lines=12> */
.L_x_23799:
[----:B------:R-:W2:Y:S02]  /*2410*/  LDG.E.64 R6, desc[UR36][R6.64] ;  /* 0x0000002406067981 */ /* 0x000ea4000c1e1b00 */
[----:B--2---:R-:W0:Y:S02]  /*2420*/  F2I.S64.F64.TRUNC R4, R6 ;  /* 0x0000000600047311 */ /* 0x004e24000030d900 */
[----:B0-----:R-:W-:Y:S01]  /*2430*/  PRMT R17, R4, 0x7610, R17 ;  /* 0x0000761004117816 */ /* 0x001fe20000000011 */
[----:B------:R-:W-:Y:S06]  /*2440*/  BRA `(.L_x_23790) ;  /* 0x0000000800687947 */ /* 0x000fec0003800000 */
.L_x_23798:
        /* <DEDUP_REMOVED lines=27> */
.L_x_23801:
        /* <DEDUP_REMOVED lines=15> */
.L_x_23800:
[----:B------:R-:W2:Y:S02]  /*26f0*/  LDG.E.U16 R4, desc[UR36][R6.64] ;  /* 0x0000002406047981 */ /* 0x000ea4000c1e1500 */
[----:B--2---:R-:W-:-:S06]  /*2700*/  IMAD.U32 R4, R4, 0x10000, RZ ;  /* 0x0001000004047824 */ /* 0x004fcc00078e00ff */
[----:B------:R-:W0:Y:S02]  /*2710*/  F2I.S64.TRUNC R4, R4 ;  /* 0x0000000400047311 */ /* 0x000e24000020d900 */
[----:B0-----:R-:W-:Y:S01]  /*2720*/  PRMT R17, R4, 0x7610, R17 ;  /* 0x0000761004117816 */ /* 0x001fe20000000011 */
[----:B------:R-:W-:Y:S06]  /*2730*/  BRA `(.L_x_23790) ;  /* 0x0000000400ac7947 */ /* 0x000fec0003800000 */
.L_x_23797:
        /* <DEDUP_REMOVED lines=10> */
.L_x_23804:
        /* <DEDUP_REMOVED lines=21> */
.L_x_23808:
[----:B------:R-:W-:Y:S05]  /*2930*/  BSYNC.RECONVERGENT B1 ;  /* 0x0000000000017941 */ /* 0x000fea0003800200 */
.L_x_23807:
[----:B------:R-:W-:Y:S01]  /*2940*/  IMAD.SHL.U32 R0, R0, 0x100000, RZ ;  /* 0x0010000000007824 */ /* 0x000fe200078e00ff */
[----:B------:R-:W-:-:S04]  /*2950*/  LEA R3, R3, 0x3b800000, 0x17 ;  /* 0x3b80000003037811 */ /* 0x000fc800078eb8ff */
[----:B------:R-:W-:-:S07]  /*2960*/  LOP3.LUT R4, R3, R0, R7, 0xfe, !PT ;  /* 0x0000000003047212 */ /* 0x000fce00078efe07 */
.L_x_23806:
[----:B------:R-:W-:Y:S05]  /*2970*/  BSYNC.RECONVERGENT B0 ;  /* 0x0000000000007941 */ /* 0x000fea0003800200 */
.L_x_23805:
[----:B------:R-:W0:Y:S02]  /*2980*/  F2I.S64.TRUNC R4, R4 ;  /* 0x0000000400047311 */ /* 0x000e24000020d900 */
[----:B0-----:R-:W-:Y:S01]  /*2990*/  PRMT R17, R4, 0x7610, R17 ;  /* 0x0000761004117816 */ /* 0x001fe20000000011 */
[----:B------:R-:W-:Y:S06]  /*29a0*/  BRA `(.L_x_23790) ;  /* 0x0000000400107947 */ /* 0x000fec0003800000 */
.L_x_23803:
        /* <DEDUP_REMOVED lines=21> */
.L_x_23812:
[----:B------:R-:W-:Y:S05]  /*2b00*/  BSYNC.RECONVERGENT B1 ;  /* 0x0000000000017941 */ /* 0x000fea0003800200 */
.L_x_23811:
[----:B------:R-:W-:Y:S01]  /*2b10*/  IMAD.SHL.U32 R0, R0, 0x200000, RZ ;  /* 0x0020000000007824 */ /* 0x000fe200078e00ff */
[----:B------:R-:W-:-:S04]  /*2b20*/  LEA R3, R3, 0x37800000, 0x17 ;  /* 0x3780000003037811 */ /* 0x000fc800078eb8ff */
[----:B------:R-:W-:-:S07]  /*2b30*/  LOP3.LUT R4, R3, R0, R7, 0xfe, !PT ;  /* 0x0000000003047212 */ /* 0x000fce00078efe07 */
.L_x_23810:
[----:B------:R-:W-:Y:S05]  /*2b40*/  BSYNC.RECONVERGENT B0 ;  /* 0x0000000000007941 */ /* 0x000fea0003800200 */
.L_x_23809:
[----:B------:R-:W0:Y:S02]  /*2b50*/  F2I.S64.TRUNC R4, R4 ;  /* 0x0000000400047311 */ /* 0x000e24000020d900 */
[----:B0-----:R-:W-:Y:S01]  /*2b60*/  PRMT R17, R4, 0x7610, R17 ;  /* 0x0000761004117816 */ /* 0x001fe20000000011 */
[----:B------:R-:W-:Y:S06]  /*2b70*/  BRA `(.L_x_23790) ;  /* 0x00000000009c7947 */ /* 0x000fec0003800000 */
.L_x_23802:
        /* <DEDUP_REMOVED lines=14> */
.L_x_23816:
[----:B------:R-:W-:Y:S05]  /*2c60*/  BSYNC.RECONVERGENT B0 ;  /* 0x0000000000007941 */ /* 0x000fea0003800200 */
.L_x_23815:
[----:B------:R-:W0:Y:S02]  /*2c70*/  F2I.S64.TRUNC R4, R4 ;  /* 0x0000000400047311 */ /* 0x000e24000020d900 */
[----:B0-----:R-:W-:Y:S01]  /*2c80*/  PRMT R17, R4, 0x7610, R17 ;  /* 0x0000761004117816 */ /* 0x001fe20000000011 */
[----:B------:R-:W-:Y:S06]  /*2c90*/  BRA `(.L_x_23790) ;  /* 0x0000000000547947 */ /* 0x000fec0003800000 */
.L_x_23789:
        /* <DEDUP_REMOVED lines=16> */
.L_x_23817:
[----:B------:R-:W-:Y:S01]  /*2da0*/  PRMT R17, RZ, 0x7610, R17 ;  /* 0x00007610ff117816 */ /* 0x000fe20000000011 */
[----:B------:R-:W-:Y:S06]  /*2db0*/  BRA `(.L_x_23790) ;  /* 0x00000000000c7947 */ /* 0x000fec0003800000 */
.L_x_23814:
[----:B------:R2:W5:Y:S01]  /*2dc0*/  LDG.E.U8 R17, desc[UR36][R6.64] ;  /* 0x0000002406117981 */ /* 0x000562000c1e1100 */
[----:B------:R-:W-:Y:S05]  /*2dd0*/  BRA `(.L_x_23790) ;  /* 0x0000000000047947 */ /* 0x000fea0003800000 */
.L_x_23813:
[----:B------:R1:W5:Y:S02]  /*2de0*/  LDG.E.U8 R17, desc[UR36][R6.64] ;  /* 0x0000002406117981 */ /* 0x000364000c1e1100 */
.L_x_23790:
[----:B------:R-:W-:-:S07]  /*2df0*/  VIADD R23, R23, 0x80 ;  /* 0x0000008017177836 */ /* 0x000fce0000000000 */
.L_x_23784:
[----:B------:R-:W-:Y:S05]  /*2e00*/  BSYNC.RECONVERGENT B6 ;  /* 0x0000000000067941 */ /* 0x000fea0003800200 */
.L_x_23783:
        /* <DEDUP_REMOVED lines=23> */
.L_x_23823:
[----:B------:R0:W5:Y:S01]  /*2f80*/  LDG.E.U8 R18, desc[UR36][R6.64] ;  /* 0x0000002406127981 */ /* 0x000162000c1e1100 */
[----:B------:R-:W-:Y:S05]  /*2f90*/  BRA `(.L_x_23819) ;  /* 0x0000000c005c7947 */ /* 0x000fea0003800000 */
.L_x_23822:
        /* <DEDUP_REMOVED lines=8> */
.L_x_23826:
[----:B------:R0:W5:Y:S01]  /*3020*/  LDG.E.U8 R18, desc[UR36][R6.64] ;  /* 0x0000002406127981 */ /* 0x000162000c1e1100 */
[----:B------:R-:W-:Y:S05]  /*3030*/  BRA `(.L_x_23819) ;  /* 0x0000000c00347947 */ /* 0x000fea0003800000 */
.L_x_23825:
[----:B------:R0:W5:Y:S01]  /*3040*/  LDG.E.U16 R18, desc[UR36][R6.64] ;  /* 0x0000002406127981 */ /* 0x000162000c1e1500 */
[----:B------:R-:W-:Y:S05]  /*3050*/  BRA `(.L_x_23819) ;  /* 0x0000000c002c7947 */ /* 0x000fea0003800000 */
.L_x_23821:
        /* <DEDUP_REMOVED lines=10> */
.L_x_23828:
[----:B------:R-:W2:Y:S02]  /*3100*/  LDG.E.U16 R4, desc[UR36][R6.64] ;  /* 0x0000002406047981 */ /* 0x000ea4000c1e1500 */
[----:B--2---:R-:W-:-:S06]  /*3110*/  HADD2.F32 R4, -RZ, R4.H0_H0 ;  /* 0x20000004ff047230 */ /* 0x004fcc0000004100 */
[----:B------:R-:W0:Y:S02]  /*3120*/  F2I.S64.TRUNC R4, R4 ;  /* 0x0000000400047311 */ /* 0x000e24000020d900 */
[----:B0-----:R-:W-:Y:S01]  /*3130*/  PRMT R18, R4, 0x7610, R18 ;  /* 0x0000761004127816 */ /* 0x001fe20000000012 */
[----:B------:R-:W-:Y:S06]  /*3140*/  BRA `(.L_x_23819) ;  /* 0x0000000800f07947 */ /* 0x000fec0003800000 */
.L_x_23827:
        /* <DEDUP_REMOVED lines=10> */
.L_x_23830:
[----:B------:R-:W2:Y:S02]  /*31f0*/  LDG.E.U16 R6, desc[UR36][R6.64] ;  /* 0x0000002406067981 */ /* 0x000ea4000c1e1500 */
[----:B--2---:R-:W-:-:S06]  /*3200*/  HADD2.F32 R4, -RZ, R6.H0_H0 ;  /* 0x20000006ff047230 */ /* 0x004fcc0000004100 */
[----:B------:R-:W0:Y:S02]  /*3210*/  F2I.S64.TRUNC R4, R4 ;  /* 0x0000000400047311 */ /* 0x000e24000020d900 */
[----:B0-----:R-:W-:Y:S01]  /*3220*/  PRMT R18, R4, 0x7610, R18 ;  /* 0x0000761004127816 */ /* 0x001fe20000000012 */
[----:B------:R-:W-:Y:S06]  /*3230*/  BRA `(.L_x_23819) ;  /* 0x0000000800b47947 */ /* 0x000fec0003800000 */
.L_x_23829:
[----:B------:R-:W2:Y:S02]  /*3240*/  LDG.E.64 R4, desc[UR36][R6.64] ;  /* 0x0000002406047981 */ /* 0x000ea4000c1e1b00 */
[----:B--2---:R-:W0:Y:S02]  /*3250*/  F2I.S64.F64.TRUNC R4, R4 ;  /* 0x0000000400047311 */ /* 0x004e24000030d900 */
[----:B0-----:R-:W-:Y:S01]  /*3260*/  PRMT R18, R4, 0x7610, R18 ;  /* 0x0000761004127816 */ /* 0x001fe20000000012 */
[----:B------:R-:W-:Y:S06]  /*3270*/  BRA `(.L_x_23819) ;  /* 0x0000000800a47947 */ /* 0x000fec0003800000 */
.L_x_23820:
        /* <DEDUP_REMOVED lines=12> */
.L_x_23833:
[----:B------:R-:W2:Y:S02]  /*3340*/  LDG.E.64 R6, desc[UR36][R6.64] ;  /* 0x0000002406067981 */ /* 0x000ea4000c1e1b00 */
[----:B--2---:R-:W0:Y:S02]  /*3350*/  F2I.S64.F64.TRUNC R4, R6 ;  /* 0x0000000600047311 */ /* 0x004e24000030d900 */
[----:B0-----:R-:W-:Y:S01]  /*3360*/  PRMT R18, R4, 0x7610, R18 ;  /* 0x0000761004127816 */ /* 0x001fe20000000012 */
[----:B------:R-:W-:Y:S06]  /*3370*/  BRA `(.L_x_23819) ;  /* 0x0000000800647947 */ /* 0x000fec0003800000 */
.L_x_23832:
        /* <DEDUP_REMOVED lines=27> */
.L_x_23835:
        /* <DEDUP_REMOVED lines=15> */
.L_x_23834:
[----:B------:R-:W2:Y:S02]  /*3620*/  LDG.E.U16 R4, desc[UR36][R6.64] ;  /* 0x0000002406047981 */ /* 0x000ea4000c1e1500 */
[----:B--2---:R-:W-:-:S06]  /*3630*/  IMAD.U32 R4, R4, 0x10000, RZ ;  /* 0x0001000004047824 */ /* 0x004fcc00078e00ff */
[----:B------:R-:W0:Y:S02]  /*3640*/  F2I.S64.TRUNC R4, R4 ;  /* 0x0000000400047311 */ /* 0x000e24000020d900 */
[----:B0-----:R-:W-:Y:S01]  /*3650*/  PRMT R18, R4, 0x7610, R18 ;  /* 0x0000761004127816 */ /* 0x001fe20000000012 */
[----:B------:R-:W-:Y:S06]  /*3660*/  BRA `(.L_x_23819) ;  /* 0x0000000400a87947 */ /* 0x000fec0003800000 */
.L_x_23831:
        /* <DEDUP_REMOVED lines=10> */
.L_x_23838:
        /* <DEDUP_REMOVED lines=21> */
.L_x_23842:
[----:B------:R-:W-:Y:S05]  /*3860*/  BSYNC.RECONVERGENT B1 ;  /* 0x0000000000017941 */ /* 0x000fea0003800200 */
.L_x_23841:
[----:B------:R-:W-:Y:S01]  /*3870*/  IMAD.SHL.U32 R0, R0, 0x100000, RZ ;  /* 0x0010000000007824 */ /* 0x000fe200078e00ff */
[----:B------:R-:W-:-:S04]  /*3880*/  LEA R3, R3, 0x3b800000, 0x17 ;  /* 0x3b80000003037811 */ /* 0x000fc800078eb8ff */
[----:B------:R-:W-:-:S07]  /*3890*/  LOP3.LUT R4, R3, R0, R7, 0xfe, !PT ;  /* 0x0000000003047212 */ /* 0x000fce00078efe07 */
.L_x_23840:
[----:B------:R-:W-:Y:S05]  /*38a0*/  BSYNC.RECONVERGENT B0 ;  /* 0x0000000000007941 */ /* 0x000fea0003800200 */
.L_x_23839:
[----:B------:R-:W0:Y:S02]  /*38b0*/  F2I.S64.TRUNC R4, R4 ;  /* 0x0000000400047311 */ /* 0x000e24000020d900 */
[----:B0-----:R-:W-:Y:S01]  /*38c0*/  PRMT R18, R4, 0x7610, R18 ;  /* 0x0000761004127816 */ /* 0x001fe20000000012 */
[----:B------:R-:W-:Y:S06]  /*38d0*/  BRA `(.L_x_23819) ;  /* 0x00000004000c7947 */ /* 0x000fec0003800000 */
.L_x_23837:
        /* <DEDUP_REMOVED lines=21> */
.L_x_23846:
[----:B------:R-:W-:Y:S05]  /*3a30*/  BSYNC.RECONVERGENT B1 ;  /* 0x0000000000017941 */ /* 0x000fea0003800200 */
.L_x_23845:
[----:B------:R-:W-:Y:S01]  /*3a40*/  IMAD.SHL.U32 R0, R0, 0x200000, RZ ;  /* 0x0020000000007824 */ /* 0x000fe200078e00ff */
[----:B------:R-:W-:-:S04]  /*3a50*/  LEA R3, R3, 0x37800000, 0x17 ;  /* 0x3780000003037811 */ /* 0x000fc800078eb8ff */
[----:B------:R-:W-:-:S07]  /*3a60*/  LOP3.LUT R4, R3, R0, R7, 0xfe, !PT ;  /* 0x0000000003047212 */ /* 0x000fce00078efe07 */
.L_x_23844:
[----:B------:R-:W-:Y:S05]  /*3a70*/  BSYNC.RECONVERGENT B0 ;  /* 0x0000000000007941 */ /* 0x000fea0003800200 */
.L_x_23843:
[----:B------:R-:W0:Y:S02]  /*3a80*/  F2I.S64.TRUNC R4, R4 ;  /* 0x0000000400047311 */ /* 0x000e24000020d900 */
[----:B0-----:R-:W-:Y:S01]  /*3a90*/  PRMT R18, R4, 0x7610, R18 ;  /* 0x0000761004127816 */ /* 0x001fe20000000012 */
[----:B------:R-:W-:Y:S06]  /*3aa0*/  BRA `(.L_x_23819) ;  /* 0x0000000000987947 */ /* 0x000fec0003800000 */
.L_x_23836:
        /* <DEDUP_REMOVED lines=14> */
.L_x_23850:
[----:B------:R-:W-:Y:S05]  /*3b90*/  BSYNC.RECONVERGENT B0 ;  /* 0x0000000000007941 */ /* 0x000fea0003800200 */
.L_x_23849:
[----:B------:R-:W0:Y:S02]  /*3ba0*/  F2I.S64.TRUNC R4, R4 ;  /* 0x0000000400047311 */ /* 0x000e24000020d900 */
[----:B0-----:R-:W-:Y:S01]  /*3bb0*/  PRMT R18, R4, 0x7610, R18 ;  /* 0x0000761004127816 */ /* 0x001fe20000000012 */
[----:B------:R-:W-:Y:S06]  /*3bc0*/  BRA `(.L_x_23819) ;  /* 0x0000000000507947 */ /* 0x000fec0003800000 */
.L_x_23824:
        /* <DEDUP_REMOVED lines=16> */
.L_x_23851:
[----:B------:R-:W-:Y:S05]  /*3cd0*/  BRA `(.L_x_23819) ;  /* 0x00000000000c7947 */ /* 0x000fea0003800000 */
.L_x_23848:
[----:B------:R0:W5:Y:S01]  /*3ce0*/  LDG.E.U8 R18, desc[UR36][R6.64] ;  /* 0x0000002406127981 */ /* 0x000162000c1e1100 */
[----:B------:R-:W-:Y:S05]  /*3cf0*/  BRA `(.L_x_23819) ;  /* 0x0000000000047947 */ /* 0x000fea0003800000 */
.L_x_23847:
[----:B------:R0:W5:Y:S02]  /*3d00*/  LDG.E.U8 R18, desc[UR36][R6.64] ;  /* 0x0000002406127981 */ /* 0x000164000c1e1100 */
.L_x_23819:
[----:B------:R-:W-:Y:S05]  /*3d10*/  BSYNC.RECONVERGENT B6 ;  /* 0x0000000000067941 */ /* 0x000fea0003800200 */
.L_x_23818:
[----:B------:R-:W0:Y:S01]  /*3d20*/  LDC.U8 R0, c[0x0][0x385] ;  /* 0x0000e140ff007b82 */ /* 0x000e220000000000 */
[----:B------:R-:W-:Y:S01]  /*3d30*/  ISETP.GE.AND P0, PT, R25, R16, PT ;  /* 0x000000101900720c */ /* 0x000fe20003f06270 */
[----:B------:R-:W-:-:S12]  /*3d40*/  BSSY.RECONVERGENT B0, `(.L_x_23852) ;  /* 0x0000006000007945 */ /* 0x000fd80003800200 */
[----:B------:R-:W-:Y:S05]  /*3d50*/  @P0 BRA `(.L_x_23853) ;  /* 0x0000000000100947 */ /* 0x000fea0003800000 */
[----:B-----5:R-:W-:Y:S02]  /*3d60*/  LOP3.LUT R8, R22, 0xff, RZ, 0xc0, !PT ;  /* 0x000000ff16087812 */ /* 0x020fe400078ec0ff */
[----:B------:R-:W-:-:S07]  /*3d70*/  MOV R10, 0x3d90 ;  /* 0x00003d90000a7802 */ /* 0x000fce0000000f00 */
[----:B01234-:R-:W-:Y:S05]  /*3d80*/  CALL.REL.NOINC `($__internal_43_$__cuda_sm20_rem_u16) ;  /* 0x0000003c00cc7944 */ /* 0x01ffea0003c00000 */
[----:B------:R-:W-:-:S07]  /*3d90*/  IMAD.MOV.U32 R3, RZ, RZ, R9 ;  /* 0x000000ffff037224 */ /* 0x000fce00078e0009 */
.L_x_23853:
[----:B------:R-:W-:Y:S05]  /*3da0*/  BSYNC.RECONVERGENT B0 ;  /* 0x0000000000007941 */ /* 0x000fea0003800200 */
.L_x_23852:
[----:B------:R-:W-:Y:S01]  /*3db0*/  VIADD R23, R25, 0x80 ;  /* 0x0000008019177836 */ /* 0x000fe20000000000 */
[----:B------:R-:W-:Y:S04]  /*3dc0*/  BSSY.RECONVERGENT B0, `(.L_x_23854) ;  /* 0x0000007000007945 */ /* 0x000fe80003800200 */
[----:B------:R-:W-:-:S13]  /*3dd0*/  ISETP.GE.AND P0, PT, R23, R16, PT ;  /* 0x000000101700720c */ /* 0x000fda0003f06270 */
[----:B------:R-:W-:Y:S05]  /*3de0*/  @P0 BRA `(.L_x_23855) ;  /* 0x0000000000100947 */ /* 0x000fea0003800000 */
[----:B-----5:R-:W-:Y:S02]  /*3df0*/  LOP3.LUT R8, R19, 0xff, RZ, 0xc0, !PT ;  /* 0x000000ff13087812 */ /* 0x020fe400078ec0ff */
[----:B------:R-:W-:-:S07]  /*3e00*/  MOV R10, 0x3e20 ;  /* 0x00003e20000a7802 */ /* 0x000fce0000000f00 */
[----:B01234-:R-:W-:Y:S05]  /*3e10*/  CALL.REL.NOINC `($__internal_43_$__cuda_sm20_rem_u16) ;  /* 0x0000003c00a87944 */ /* 0x01ffea0003c00000 */
[----:B------:R-:W-:-:S07]  /*3e20*/  IMAD.MOV.U32 R22, RZ, RZ, R9 ;  /* 0x000000ffff167224 */ /* 0x000fce00078e0009 */
.L_x_23855:
[----:B------:R-:W-:Y:S05]  /*3e30*/  BSYNC.RECONVERGENT B0 ;  /* 0x0000000000007941 */ /* 0x000fea0003800200 */
.L_x_23854:
        /* <DEDUP_REMOVED lines=8> */
.L_x_23857:
[----:B------:R-:W-:Y:S05]  /*3ec0*/  BSYNC.RECONVERGENT B0 ;  /* 0x0000000000007941 */ /* 0x000fea0003800200 */
.L_x_23856:
        /* <DEDUP_REMOVED lines=8> */
.L_x_23859:
[----:B------:R-:W-:Y:S05]  /*3f50*/  BSYNC.RECONVERGENT B0 ;  /* 0x0000000000007941 */ /* 0x000fea0003800200 */
.L_x_23858:
[----:B-----5:R-:W0:Y:S01]  /*3f60*/  LDC.U8 R19, c[0x0][0x3a4] ;  /* 0x0000e900ff137b82 */ /* 0x020e220000000000 */
[----:B------:R-:W-:Y:S01]  /*3f70*/  ISETP.GE.AND P0, PT, R25, R16, PT ;  /* 0x000000101900720c */ /* 0x000fe20003f06270 */
[----:B------:R-:W-:Y:S04]  /*3f80*/  BSSY.RECONVERGENT B8, `(.L_x_23860) ;  /* 0x00002e7000087945 */ /* 0x000fe80003800200 */
[----:B------:R-:W-:Y:S08]  /*3f90*/  BSSY.RELIABLE B7, `(.L_x_23861) ;  /* 0x00001f9000077945 */ /* 0x000ff00003800100 */
[----:B------:R-:W-:Y:S05]  /*3fa0*/  @P0 BRA `(.L_x_23862) ;  /* 0x0000001c00d00947 */ /* 0x000fea0003800000 */
[----:B------:R-:W5:Y:S01]  /*3fb0*/  LDCU UR4, c[0x0][0x3a8] ;  /* 0x00007500ff0477ac */ /* 0x000f620008000800 */
[----:B------:R-:W1:Y:S01]  /*3fc0*/  LDC.64 R8, c[0x0][0x388] ;  /* 0x0000e200ff087b82 */ /* 0x000e620000000a00 */
[----:B0-----:R-:W-:Y:S01]  /*3fd0*/  IMAD R0, R2, 0x200, R25 ;  /* 0x0000020002007824 */ /* 0x001fe200078e0219 */
[----:B------:R-:W-:Y:S01]  /*3fe0*/  PRMT R4, R19, 0x9910, RZ ;  /* 0x0000991013047816 */ /* 0x000fe200000000ff */
        /* <DEDUP_REMOVED lines=18> */
.L_x_23867:
[----:B------:R0:W-:Y:S01]  /*4110*/  STG.E.U8 desc[UR36][R8.64], R3 ;  /* 0x0000000308007986 */ /* 0x0001e2000c101124 */
[----:B------:R-:W-:Y:S01]  /*4120*/  IMAD.MOV.U32 R25, RZ, RZ, R23 ;  /* 0x000000ffff197224 */ /* 0x000fe200078e0017 */
[----:B------:R-:W-:Y:S06]  /*4130*/  BRA `(.L_x_23869) ;  /* 0x0000000c00ac7947 */ /* 0x000fec0003800000 */
.L_x_23866:
        /* <DEDUP_REMOVED lines=11> */
.L_x_23871:
[----:B------:R-:W-:Y:S01]  /*41f0*/  LOP3.LUT R3, R3, 0xff, RZ, 0xc0, !PT ;  /* 0x000000ff03037812 */ /* 0x000fe200078ec0ff */
[----:B------:R-:W-:-:S04]  /*4200*/  IMAD.MOV.U32 R25, RZ, RZ, R23 ;  /* 0x000000ffff197224 */ /* 0x000fc800078e0017 */
[----:B------:R0:W-:Y:S01]  /*4210*/  STG.E desc[UR36][R8.64], R3 ;  /* 0x0000000308007986 */ /* 0x0001e2000c101924 */
[----:B------:R-:W-:Y:S05]  /*4220*/  BRA `(.L_x_23869) ;  /* 0x0000000c00707947 */ /* 0x000fea0003800000 */
.L_x_23870:
[----:B------:R-:W-:Y:S01]  /*4230*/  LOP3.LUT R3, R3, 0xff, RZ, 0xc0, !PT ;  /* 0x000000ff03037812 */ /* 0x000fe200078ec0ff */
[----:B------:R-:W-:-:S04]  /*4240*/  IMAD.MOV.U32 R25, RZ, RZ, R23 ;  /* 0x000000ffff197224 */ /* 0x000fc800078e0017 */
[----:B------:R0:W-:Y:S01]  /*4250*/  STG.E.U16 desc[UR36][R8.64], R3 ;  /* 0x0000000308007986 */ /* 0x0001e2000c101524 */
[----:B------:R-:W-:Y:S05]  /*4260*/  BRA `(.L_x_23869) ;  /* 0x0000000c00607947 */ /* 0x000fea0003800000 */
.L_x_23865:
        /* <DEDUP_REMOVED lines=11> */
.L_x_23873:
[----:B------:R-:W-:Y:S01]  /*4320*/  LOP3.LUT R3, R3, 0xff, RZ, 0xc0, !PT ;  /* 0x000000ff03037812 */ /* 0x000fe200078ec0ff */
[----:B------:R-:W-:-:S03]  /*4330*/  IMAD.MOV.U32 R25, RZ, RZ, R23 ;  /* 0x000000ffff197224 */ /* 0x000fc600078e0017 */
[----:B------:R-:W0:Y:S02]  /*4340*/  I2F.U16 R0, R3 ;  /* 0x0000000300007306 */ /* 0x000e240000101000 */
[----:B0-----:R-:W-:-:S05]  /*4350*/  F2FP.F16.F32.PACK_AB R0, RZ, R0 ;  /* 0x00000000ff00723e */ /* 0x001fca00000000ff */
[----:B------:R0:W-:Y:S01]  /*4360*/  STG.E.U16 desc[UR36][R8.64], R0 ;  /* 0x0000000008007986 */ /* 0x0001e2000c101524 */
[----:B------:R-:W-:Y:S05]  /*4370*/  BRA `(.L_x_23869) ;  /* 0x0000000c001c7947 */ /* 0x000fea0003800000 */
.L_x_23872:
        /* <DEDUP_REMOVED lines=12> */
.L_x_23875:
[----:B------:R-:W-:Y:S01]  /*4440*/  LOP3.LUT R3, R3, 0xff, RZ, 0xc0, !PT ;  /* 0x000000ff03037812 */ /* 0x000fe200078ec0ff */
[----:B------:R-:W-:-:S05]  /*4450*/  IMAD.MOV.U32 R25, RZ, RZ, R23 ;  /* 0x000000ffff197224 */ /* 0x000fca00078e0017 */
[----:B------:R-:W0:Y:S02]  /*4460*/  I2F.U16 R3, R3 ;  /* 0x0000000300037306 */ /* 0x000e240000101000 */
[----:B0-----:R-:W-:-:S04]  /*4470*/  F2FP.F16.F32.PACK_AB R3, RZ, R3 ;  /* 0x00000003ff03723e */ /* 0x001fc800000000ff */
[----:B------:R-:W-:-:S05]  /*4480*/  PRMT R3, R3, 0x5410, RZ ;  /* 0x0000541003037816 */ /* 0x000fca00000000ff */
[----:B------:R0:W-:Y:S01]  /*4490*/  STG.E desc[UR36][R8.64], R3 ;  /* 0x0000000308007986 */ /* 0x0001e2000c101924 */
[----:B------:R-:W-:Y:S05]  /*44a0*/  BRA `(.L_x_23869) ;  /* 0x0000000800d07947 */ /* 0x000fea0003800000 */
.L_x_23874:
[----:B------:R-:W-:Y:S01]  /*44b0*/  LOP3.LUT R4, R3, 0xff, RZ, 0xc0, !PT ;  /* 0x000000ff03047812 */ /* 0x000fe200078ec0ff */
[----:B------:R-:W-:-:S05]  /*44c0*/  IMAD.MOV.U32 R25, RZ, RZ, R23 ;  /* 0x000000ffff197224 */ /* 0x000fca00078e0017 */
[----:B------:R-:W0:Y:S02]  /*44d0*/  I2F.F64.U16 R4, R4 ;  /* 0x0000000400047312 */ /* 0x000e240000101800 */
[----:B0-----:R0:W-:Y:S01]  /*44e0*/  STG.E.64 desc[UR36][R8.64], R4 ;  /* 0x0000000408007986 */ /* 0x0011e2000c101b24 */
[----:B------:R-:W-:Y:S05]  /*44f0*/  BRA `(.L_x_23869) ;  /* 0x0000000800bc7947 */ /* 0x000fea0003800000 */
.L_x_23864:
        /* <DEDUP_REMOVED lines=13> */
.L_x_23878:
[----:B------:R-:W-:Y:S02]  /*45d0*/  LOP3.LUT R4, R3, 0xff, RZ, 0xc0, !PT ;  /* 0x000000ff03047812 */ /* 0x000fe400078ec0ff */
[----:B--234-:R-:W-:Y:S01]  /*45e0*/  CS2R R6, SRZ ;  /* 0x0000000000067805 */ /* 0x01cfe2000001ff00 */
[----:B------:R-:W-:-:S03]  /*45f0*/  IMAD.MOV.U32 R25, RZ, RZ, R23 ;  /* 0x000000ffff197224 */ /* 0x000fc600078e0017 */
[----:B------:R-:W0:Y:S02]  /*4600*/  I2F.F64.U16 R4, R4 ;  /* 0x0000000400047312 */ /* 0x000e240000101800 */
[----:B0-----:R0:W-:Y:S01]  /*4610*/  STG.E.128 desc[UR36][R8.64], R4 ;  /* 0x0000000408007986 */ /* 0x0011e2000c101d24 */
[----:B------:R-:W-:Y:S05]  /*4620*/  BRA `(.L_x_23869) ;  /* 0x0000000800707947 */ /* 0x000fea0003800000 */
.L_x_23877:
        /* <DEDUP_REMOVED lines=18> */
.L_x_23882:
[----:B------:R-:W-:Y:S05]  /*4750*/  BSYNC.RECONVERGENT B0 ;  /* 0x0000000000007941 */ /* 0x000fea0003800200 */
.L_x_23881:
[----:B------:R0:W-:Y:S01]  /*4760*/  STG.E.U8 desc[UR36][R8.64], R3 ;  /* 0x0000000308007986 */ /* 0x0001e2000c101124 */
[----:B------:R-:W-:Y:S01]  /*4770*/  IMAD.MOV.U32 R25, RZ, RZ, R23 ;  /* 0x000000ffff197224 */ /* 0x000fe200078e0017 */
[----:B------:R-:W-:Y:S06]  /*4780*/  BRA `(.L_x_23869) ;  /* 0x0000000800187947 */ /* 0x000fec0003800000 */
.L_x_23880:
        /* <DEDUP_REMOVED lines=20> */
.L_x_23879:
[----:B------:R-:W-:Y:S01]  /*48d0*/  LOP3.LUT R3, R3, 0xff, RZ, 0xc0, !PT ;  /* 0x000000ff03037812 */ /* 0x000fe200078ec0ff */
[----:B------:R-:W-:-:S03]  /*48e0*/  IMAD.MOV.U32 R25, RZ, RZ, R23 ;  /* 0x000000ffff197224 */ /* 0x000fc600078e0017 */
[----:B------:R-:W0:Y:S02]  /*48f0*/  I2F.U16 R0, R3 ;  /* 0x0000000300007306 */ /* 0x000e240000101000 */
[----:B0-----:R-:W-:-:S05]  /*4900*/  F2FP.BF16.F32.PACK_AB R0, RZ, R0 ;  /* 0x00000000ff00723e */ /* 0x001fca00000010ff */
[----:B------:R0:W-:Y:S01]  /*4910*/  STG.E.U16 desc[UR36][R8.64], R0 ;  /* 0x0000000008007986 */ /* 0x0001e2000c101524 */
[----:B------:R-:W-:Y:S05]  /*4920*/  BRA `(.L_x_23869) ;  /* 0x0000000400b07947 */ /* 0x000fea0003800000 */
.L_x_23876:
        /* <DEDUP_REMOVED lines=12> */
.L_x_23885:
        /* <DEDUP_REMOVED lines=13> */
.L_x_23888:
[----:B------:R-:W-:-:S04]  /*4ac0*/  SHF.R.U32.HI R0, RZ, 0x14, R3 ;  /* 0x00000014ff007819 */ /* 0x000fc80000011603 */
[----:B------:R-:W-:-:S04]  /*4ad0*/  LOP3.LUT R0, R0, 0x1, RZ, 0xc0, !PT ;  /* 0x0000000100007812 */ /* 0x000fc800078ec0ff */
[----:B------:R-:W-:-:S04]  /*4ae0*/  IADD3 R0, PT, PT, R3, 0x487ffff, R0 ;  /* 0x0487ffff03007810 */ /* 0x000fc80007ffe000 */
[----:B------:R-:W-:-:S04]  /*4af0*/  SHF.R.U32.HI R0, RZ, 0x14, R0 ;  /* 0x00000014ff007819 */ /* 0x000fc80000011600 */
[----:B------:R-:W-:-:S07]  /*4b00*/  LOP3.LUT R0, R0, 0xff, RZ, 0xc0, !PT ;  /* 0x000000ff00007812 */ /* 0x000fce00078ec0ff */
.L_x_23889:
[----:B------:R-:W-:-:S07]  /*4b10*/  PRMT R4, R0, 0x7610, R4 ;  /* 0x0000761000047816 */ /* 0x000fce0000000004 */
.L_x_23887:
[----:B------:R-:W-:Y:S05]  /*4b20*/  BSYNC.RECONVERGENT B0 ;  /* 0x0000000000007941 */ /* 0x000fea0003800200 */
.L_x_23886:
[----:B------:R0:W-:Y:S01]  /*4b30*/  STG.E.U8 desc[UR36][R8.64], R4 ;  /* 0x0000000408007986 */ /* 0x0001e2000c101124 */
[----:B------:R-:W-:Y:S01]  /*4b40*/  IMAD.MOV.U32 R25, RZ, RZ, R23 ;  /* 0x000000ffff197224 */ /* 0x000fe200078e0017 */
[----:B------:R-:W-:Y:S06]  /*4b50*/  BRA `(.L_x_23869) ;  /* 0x0000000400247947 */ /* 0x000fec0003800000 */
.L_x_23884:
        /* <DEDUP_REMOVED lines=13> */
.L_x_23892:
[----:B------:R-:W-:-:S04]  /*4c30*/  SHF.R.U32.HI R0, RZ, 0x15, R3 ;  /* 0x00000015ff007819 */ /* 0x000fc80000011603 */
[----:B------:R-:W-:-:S04]  /*4c40*/  LOP3.LUT R0, R0, 0x1, RZ, 0xc0, !PT ;  /* 0x0000000100007812 */ /* 0x000fc800078ec0ff */
[----:B------:R-:W-:-:S04]  /*4c50*/  IADD3 R0, PT, PT, R3, 0x88fffff, R0 ;  /* 0x088fffff03007810 */ /* 0x000fc80007ffe000 */
[----:B------:R-:W-:-:S04]  /*4c60*/  SHF.R.U32.HI R0, RZ, 0x15, R0 ;  /* 0x00000015ff007819 */ /* 0x000fc80000011600 */
[----:B------:R-:W-:-:S07]  /*4c70*/  LOP3.LUT R0, R0, 0xff, RZ, 0xc0, !PT ;  /* 0x000000ff00007812 */ /* 0x000fce00078ec0ff */
.L_x_23893:
[----:B------:R-:W-:-:S07]  /*4c80*/  PRMT R4, R0, 0x7610, R4 ;  /* 0x0000761000047816 */ /* 0x000fce0000000004 */
.L_x_23891:
[----:B------:R-:W-:Y:S05]  /*4c90*/  BSYNC.RECONVERGENT B0 ;  /* 0x0000000000007941 */ /* 0x000fea0003800200 */
.L_x_23890:
[----:B------:R0:W-:Y:S01]  /*4ca0*/  STG.E.U8 desc[UR36][R8.64], R4 ;  /* 0x0000000408007986 */ /* 0x0001e2000c101124 */
[----:B------:R-:W-:Y:S01]  /*4cb0*/  IMAD.MOV.U32 R25, RZ, RZ, R23 ;  /* 0x000000ffff197224 */ /* 0x000fe200078e0017 */
[----:B------:R-:W-:Y:S06]  /*4cc0*/  BRA `(.L_x_23869) ;  /* 0x0000000000c87947 */ /* 0x000fec0003800000 */
.L_x_23883:
[----:B------:R-:W-:-:S13]  /*4cd0*/  ISETP.NE.AND P0, PT, R0, 0x1c, PT ;  /* 0x0000001c0000780c */ /* 0x000fda0003f05270 */
[----:B------:R-:W-:Y:S05]  /*4ce0*/  @!P0 BRA `(.L_x_23894) ;  /* 0x0000000000b48947 */ /* 0x000fea0003800000 */
[----:B------:R-:W-:-:S13]  /*4cf0*/  ISETP.NE.AND P0, PT, R0, 0x1d, PT ;  /* 0x0000001d0000780c */ /* 0x000fda0003f05270 */
[----:B------:R-:W-:Y:S05]  /*4d00*/  @!P0 BRA `(.L_x_23895) ;  /* 0x0000000000988947 */ /* 0x000fea0003800000 */
[----:B------:R-:W-:-:S13]  /*4d10*/  ISETP.NE.AND P0, PT, R0, 0x2c, PT ;  /* 0x0000002c0000780c */ /* 0x000fda0003f05270 */
[----:B------:R-:W-:Y:S05]  /*4d20*/  @!P0 BRA `(.L_x_23896) ;  /* 0x0000000000488947 */ /* 0x000fea0003800000 */
.L_x_23868:
        /* <DEDUP_REMOVED lines=16> */
.L_x_23897:
[----:B------:R-:W-:Y:S01]  /*4e30*/  IMAD.MOV.U32 R25, RZ, RZ, R23 ;  /* 0x000000ffff197224 */ /* 0x000fe200078e0017 */
[----:B------:R-:W-:Y:S06]  /*4e40*/  BRA `(.L_x_23869) ;  /* 0x0000000000687947 */ /* 0x000fec0003800000 */
.L_x_23896:
        /* <DEDUP_REMOVED lines=18> */
.L_x_23895:
[----:B------:R-:W-:Y:S01]  /*4f70*/  LOP3.LUT R4, R3, 0xff, RZ, 0xc0, !PT ;  /* 0x000000ff03047812 */ /* 0x000fe200078ec0ff */
[----:B------:R-:W-:Y:S02]  /*4f80*/  IMAD.MOV.U32 R5, RZ, RZ, RZ ;  /* 0x000000ffff057224 */ /* 0x000fe400078e00ff */
[----:B------:R-:W-:-:S03]  /*4f90*/  IMAD.MOV.U32 R25, RZ, RZ, R23 ;  /* 0x000000ffff197224 */ /* 0x000fc600078e0017 */
[----:B------:R0:W-:Y:S01]  /*4fa0*/  STG.E.64 desc[UR36][R8.64], R4 ;  /* 0x0000000408007986 */ /* 0x0001e2000c101b24 */
[----:B------:R-:W-:Y:S05]  /*4fb0*/  BRA `(.L_x_23869) ;  /* 0x00000000000c7947 */ /* 0x000fea0003800000 */
.L_x_23894:
[----:B------:R-:W-:Y:S01]  /*4fc0*/  LOP3.LUT R3, R3, 0xff, RZ, 0xc0, !PT ;  /* 0x000000ff03037812 */ /* 0x000fe200078ec0ff */
[----:B------:R-:W-:-:S04]  /*4fd0*/  IMAD.MOV.U32 R25, RZ, RZ, R23 ;  /* 0x000000ffff197224 */ /* 0x000fc800078e0017 */
[----:B------:R0:W-:Y:S03]  /*4fe0*/  STG.E desc[UR36][R8.64], R3 ;  /* 0x0000000308007986 */ /* 0x0001e6000c101924 */
.L_x_23869:
[----:B------:R-:W-:Y:S05]  /*4ff0*/  BSYNC.RECONVERGENT B6 ;  /* 0x0000000000067941 */ /* 0x000fea0003800200 */
.L_x_23863:
        /* <DEDUP_REMOVED lines=24> */
.L_x_23903:
[----:B------:R0:W-:Y:S01]  /*5180*/  STG.E.U8 desc[UR36][R8.64], R22 ;  /* 0x0000001608007986 */ /* 0x0001e2000c101124 */
[----:B------:R-:W-:Y:S05]  /*5190*/  BRA `(.L_x_23905) ;  /* 0x0000000c004c7947 */ /* 0x000fea0003800000 */
.L_x_23902:
        /* <DEDUP_REMOVED lines=10> */
.L_x_23907:
[----:B------:R-:W-:-:S05]  /*5240*/  LOP3.LUT R3, R22, 0xff, RZ, 0xc0, !PT ;  /* 0x000000ff16037812 */ /* 0x000fca00078ec0ff */
[----:B------:R0:W-:Y:S01]  /*5250*/  STG.E desc[UR36][R8.64], R3 ;  /* 0x0000000308007986 */ /* 0x0001e2000c101924 */
[----:B------:R-:W-:Y:S05]  /*5260*/  BRA `(.L_x_23905) ;  /* 0x0000000c00187947 */ /* 0x000fea0003800000 */
.L_x_23906:
[----:B------:R-:W-:-:S05]  /*5270*/  LOP3.LUT R3, R22, 0xff, RZ, 0xc0, !PT ;  /* 0x000000ff16037812 */ /* 0x000fca00078ec0ff */
[----:B------:R0:W-:Y:S01]  /*5280*/  STG.E.U16 desc[UR36][R8.64], R3 ;  /* 0x0000000308007986 */ /* 0x0001e2000c101524 */
[----:B------:R-:W-:Y:S05]  /*5290*/  BRA `(.L_x_23905) ;  /* 0x0000000c000c7947 */ /* 0x000fea0003800000 */
.L_x_23901:
        /* <DEDUP_REMOVED lines=10> */
.L_x_23909:
[----:B------:R-:W-:-:S04]  /*5340*/  LOP3.LUT R22, R22, 0xff, RZ, 0xc0, !PT ;  /* 0x000000ff16167812 */ /* 0x000fc800078ec0ff */
[----:B------:R-:W0:Y:S02]  /*5350*/  I2F.U16 R0, R22 ;  /* 0x0000001600007306 */ /* 0x000e240000101000 */
[----:B0-----:R-:W-:-:S05]  /*5360*/  F2FP.F16.F32.PACK_AB R0, RZ, R0 ;  /* 0x00000000ff00723e */ /* 0x001fca00000000ff */
[----:B------:R0:W-:Y:S01]  /*5370*/  STG.E.U16 desc[UR36][R8.64], R0 ;  /* 0x0000000008007986 */ /* 0x0001e2000c101524 */
[----:B------:R-:W-:Y:S05]  /*5380*/  BRA `(.L_x_23905) ;  /* 0x0000000800d07947 */ /* 0x000fea0003800000 */
.L_x_23908:
        /* <DEDUP_REMOVED lines=11> */
.L_x_23911:
[----:B------:R-:W-:-:S06]  /*5440*/  LOP3.LUT R22, R22, 0xff, RZ, 0xc0, !PT ;  /* 0x000000ff16167812 */ /* 0x000fcc00078ec0ff */
[----:B------:R-:W0:Y:S02]  /*5450*/  I2F.U16 R22, R22 ;  /* 0x0000001600167306 */ /* 0x000e240000101000 */
[----:B0-----:R-:W-:-:S04]  /*5460*/  F2FP.F16.F32.PACK_AB R3, RZ, R22 ;  /* 0x00000016ff03723e */ /* 0x001fc800000000ff */
[----:B------:R-:W-:-:S05]  /*5470*/  PRMT R3, R3, 0x5410, RZ ;  /* 0x0000541003037816 */ /* 0x000fca00000000ff */
[----:B------:R0:W-:Y:S01]  /*5480*/  STG.E desc[UR36][R8.64], R3 ;  /* 0x0000000308007986 */ /* 0x0001e2000c101924 */
[----:B------:R-:W-:Y:S05]  /*5490*/  BRA `(.L_x_23905) ;  /* 0x00000008008c7947 */ /* 0x000fea0003800000 */
.L_x_23910:
[----:B------:R-:W-:-:S06]  /*54a0*/  LOP3.LUT R4, R22, 0xff, RZ, 0xc0, !PT ;  /* 0x000000ff16047812 */ /* 0x000fcc00078ec0ff */
[----:B------:R-:W0:Y:S02]  /*54b0*/  I2F.F64.U16 R4, R4 ;  /* 0x0000000400047312 */ /* 0x000e240000101800 */
[----:B0-----:R0:W-:Y:S01]  /*54c0*/  STG.E.64 desc[UR36][R8.64], R4 ;  /* 0x0000000408007986 */ /* 0x0011e2000c101b24 */
[----:B------:R-:W-:Y:S05]  /*54d0*/  BRA `(.L_x_23905) ;  /* 0x00000008007c7947 */ /* 0x000fea0003800000 */
.L_x_23900:
        /* <DEDUP_REMOVED lines=13> */
.L_x_23915:
        /* <DEDUP_REMOVED lines=17> */
.L_x_23918:
[----:B------:R-:W-:-:S07]  /*56c0*/  PRMT R4, R0, 0x7610, R4 ;  /* 0x0000761000047816 */ /* 0x000fce0000000004 */
.L_x_23917:
[----:B------:R-:W-:Y:S05]  /*56d0*/  BSYNC.RECONVERGENT B0 ;  /* 0x0000000000007941 */ /* 0x000fea0003800200 */
.L_x_23916:
[----:B------:R0:W-:Y:S01]  /*56e0*/  STG.E.U8 desc[UR36][R8.64], R4 ;  /* 0x0000000408007986 */ /* 0x0001e2000c101124 */
[----:B------:R-:W-:Y:S05]  /*56f0*/  BRA `(.L_x_23905) ;  /* 0x0000000400f47947 */ /* 0x000fea0003800000 */
.L_x_23914:
        /* <DEDUP_REMOVED lines=17> */
.L_x_23921:
[----:B------:R-:W-:-:S07]  /*5810*/  PRMT R4, R0, 0x7610, R4 ;  /* 0x0000761000047816 */ /* 0x000fce0000000004 */
.L_x_23920:
[----:B------:R-:W-:Y:S05]  /*5820*/  BSYNC.RECONVERGENT B0 ;  /* 0x0000000000007941 */ /* 0x000fea0003800200 */
.L_x_23919:
[----:B------:R0:W-:Y:S01]  /*5830*/  STG.E.U8 desc[UR36][R8.64], R4 ;  /* 0x0000000408007986 */ /* 0x0001e2000c101124 */
[----:B------:R-:W-:Y:S05]  /*5840*/  BRA `(.L_x_23905) ;  /* 0x0000000400a07947 */ /* 0x000fea0003800000 */
.L_x_23913:
        /* <DEDUP_REMOVED lines=22> */
.L_x_23923:
[----:B------:R-:W-:Y:S01]  /*59b0*/  LOP3.LUT R22, R22, 0xff, RZ, 0xc0, !PT ;  /* 0x000000ff16167812 */ /* 0x000fe200078ec0ff */
[----:B------:R-:W-:-:S05]  /*59c0*/  IMAD.MOV.U32 R23, RZ, RZ, RZ ;  /* 0x000000ffff177224 */ /* 0x000fca00078e00ff */
[----:B------:R0:W-:Y:S01]  /*59d0*/  STG.E.64 desc[UR36][R8.64], R22 ;  /* 0x0000001608007986 */ /* 0x0001e2000c101b24 */
[----:B------:R-:W-:Y:S05]  /*59e0*/  BRA `(.L_x_23905) ;  /* 0x0000000400387947 */ /* 0x000fea0003800000 */
.L_x_23922:
[----:B------:R-:W-:-:S05]  /*59f0*/  LOP3.LUT R3, R22, 0xff, RZ, 0xc0, !PT ;  /* 0x000000ff16037812 */ /* 0x000fca00078ec0ff */
[----:B------:R0:W-:Y:S01]  /*5a00*/  STG.E desc[UR36][R8.64], R3 ;  /* 0x0000000308007986 */ /* 0x0001e2000c101924 */
[----:B------:R-:W-:Y:S05]  /*5a10*/  BRA `(.L_x_23905) ;  /* 0x00000004002c7947 */ /* 0x000fea0003800000 */
.L_x_23912:
        /* <DEDUP_REMOVED lines=10> */
.L_x_23925:
[----:B------:R-:W-:Y:S02]  /*5ac0*/  LOP3.LUT R4, R22, 0xff, RZ, 0xc0, !PT ;  /* 0x000000ff16047812 */ /* 0x000fe400078ec0ff */
[----:B--234-:R-:W-:-:S04]  /*5ad0*/  CS2R R6, SRZ ;  /* 0x0000000000067805 */ /* 0x01cfc8000001ff00 */
[----:B------:R-:W0:Y:S02]  /*5ae0*/  I2F.F64.U16 R4, R4 ;  /* 0x0000000400047312 */ /* 0x000e240000101800 */
[----:B0-----:R0:W-:Y:S01]  /*5af0*/  STG.E.128 desc[UR36][R8.64], R4 ;  /* 0x0000000408007986 */ /* 0x0011e2000c101d24 */
[----:B------:R-:W-:Y:S05]  /*5b00*/  BRA `(.L_x_23905) ;  /* 0x0000000000f07947 */ /* 0x000fea0003800000 */
.L_x_23924:
[----:B------:R-:W-:-:S13]  /*5b10*/  ISETP.NE.AND P0, PT, R0, 0xf, PT ;  /* 0x0000000f0000780c */ /* 0x000fda0003f05270 */
[----:B------:R-:W-:Y:S05]  /*5b20*/  @!P0 BRA `(.L_x_23926) ;  /* 0x0000000000d88947 */ /* 0x000fea0003800000 */
[----:B------:R-:W-:-:S13]  /*5b30*/  ISETP.NE.AND P0, PT, R0, 0x17, PT ;  /* 0x000000170000780c */ /* 0x000fda0003f05270 */
[----:B------:R-:W-:Y:S05]  /*5b40*/  @!P0 BRA `(.L_x_23927) ;  /* 0x0000000000888947 */ /* 0x000fea0003800000 */
[----:B------:R-:W-:-:S13]  /*5b50*/  ISETP.NE.AND P0, PT, R0, 0x18, PT ;  /* 0x000000180000780c */ /* 0x000fda0003f05270 */
[----:B------:R-:W-:Y:S05]  /*5b60*/  @!P0 BRA `(.L_x_23928) ;  /* 0x0000000000448947 */ /* 0x000fea0003800000 */
.L_x_23904:
        /* <DEDUP_REMOVED lines=16> */
.L_x_23929:
[----:B------:R-:W-:Y:S05]  /*5c70*/  BRA `(.L_x_23905) ;  /* 0x0000000000947947 */ /* 0x000fea0003800000 */
.L_x_23928:
        /* <DEDUP_REMOVED lines=12> */
.L_x_23931:
[----:B------:R-:W-:Y:S05]  /*5d40*/  BSYNC.RECONVERGENT B0 ;  /* 0x0000000000007941 */ /* 0x000fea0003800200 */
.L_x_23930:
[----:B------:R0:W-:Y:S01]  /*5d50*/  STG.E.U8 desc[UR36][R8.64], R3 ;  /* 0x0000000308007986 */ /* 0x0001e2000c101124 */
[----:B------:R-:W-:Y:S05]  /*5d60*/  BRA `(.L_x_23905) ;  /* 0x0000000000587947 */ /* 0x000fea0003800000 */
.L_x_23927:
        /* <DEDUP_REMOVED lines=13> */
.L_x_23932:
[----:B------:R-:W-:Y:S01]  /*5e40*/  IMAD.MOV.U32 R3, RZ, RZ, 0x7f ;  /* 0x0000007fff037424 */ /* 0x000fe200078e00ff */
[----:B------:R-:W-:-:S04]  /*5e50*/  ISETP.GT.U32.AND P0, PT, R5, 0x7f800000, PT ;  /* 0x7f8000000500780c */ /* 0x000fc80003f04070 */
[----:B------:R-:W-:-:S05]  /*5e60*/  SEL R3, R3, 0x7c, P0 ;  /* 0x0000007c03037807 */ /* 0x000fca0000000000 */
[----:B------:R0:W-:Y:S01]  /*5e70*/  STG.E.U8 desc[UR36][R8.64], R3 ;  /* 0x0000000308007986 */ /* 0x0001e2000c101124 */
[----:B------:R-:W-:Y:S05]  /*5e80*/  BRA `(.L_x_23905) ;  /* 0x0000000000107947 */ /* 0x000fea0003800000 */
.L_x_23926:
[----:B------:R-:W-:-:S04]  /*5e90*/  LOP3.LUT R22, R22, 0xff, RZ, 0xc0, !PT ;  /* 0x000000ff16167812 */ /* 0x000fc800078ec0ff */
[----:B------:R-:W0:Y:S02]  /*5ea0*/  I2F.U16 R0, R22 ;  /* 0x0000001600007306 */ /* 0x000e240000101000 */
[----:B0-----:R-:W-:-:S05]  /*5eb0*/  F2FP.BF16.F32.PACK_AB R0, RZ, R0 ;  /* 0x00000000ff00723e */ /* 0x001fca00000010ff */
[----:B------:R0:W-:Y:S02]  /*5ec0*/  STG.E.U16 desc[UR36][R8.64], R0 ;  /* 0x0000000008007986 */ /* 0x0001e4000c101524 */
.L_x_23905:
[----:B------:R-:W-:Y:S05]  /*5ed0*/  BSYNC.RECONVERGENT B6 ;  /* 0x0000000000067941 */ /* 0x000fea0003800200 */
.L_x_23899:
[----:B------:R-:W-:-:S07]  /*5ee0*/  VIADD R25, R25, 0x80 ;  /* 0x0000008019197836 */ /* 0x000fce0000000000 */
.L_x_23862:
[----:B------:R-:W-:-:S13]  /*5ef0*/  ISETP.GE.AND P0, PT, R25, R16, PT ;  /* 0x000000101900720c */ /* 0x000fda0003f06270 */
[----:B------:R-:W-:Y:S05]  /*5f00*/  @P0 BREAK.RELIABLE B7 ;  /* 0x0000000000070942 */ /* 0x000fea0003800100 */
[----:B------:R-:W-:Y:S05]  /*5f10*/  @P0 BRA `(.L_x_23898) ;  /* 0x0000000c00b40947 */ /* 0x000fea0003800000 */
[----:B------:R-:W-:Y:S05]  /*5f20*/  BSYNC.RELIABLE B7 ;  /* 0x0000000000077941 */ /* 0x000fea0003800100 */
.L_x_23861:
        /* <DEDUP_REMOVED lines=21> */
.L_x_23937:
[----:B------:R0:W-:Y:S01]  /*6080*/  STG.E.U8 desc[UR36][R8.64], R17 ;  /* 0x0000001108007986 */ /* 0x0001e2000c101124 */
[----:B------:R-:W-:Y:S05]  /*6090*/  BRA `(.L_x_23939) ;  /* 0x0000000c004c7947 */ /* 0x000fea0003800000 */
.L_x_23936:
        /* <DEDUP_REMOVED lines=10> */
.L_x_23941:
[----:B------:R-:W-:-:S05]  /*6140*/  LOP3.LUT R17, R17, 0xff, RZ, 0xc0, !PT ;  /* 0x000000ff11117812 */ /* 0x000fca00078ec0ff */
[----:B------:R0:W-:Y:S01]  /*6150*/  STG.E desc[UR36][R8.64], R17 ;  /* 0x0000001108007986 */ /* 0x0001e2000c101924 */
[----:B------:R-:W-:Y:S05]  /*6160*/  BRA `(.L_x_23939) ;  /* 0x0000000c00187947 */ /* 0x000fea0003800000 */
.L_x_23940:
[----:B------:R-:W-:-:S05]  /*6170*/  LOP3.LUT R17, R17, 0xff, RZ, 0xc0, !PT ;  /* 0x000000ff11117812 */ /* 0x000fca00078ec0ff */
[----:B------:R0:W-:Y:S01]  /*6180*/  STG.E.U16 desc[UR36][R8.64], R17 ;  /* 0x0000001108007986 */ /* 0x0001e2000c101524 */
[----:B------:R-:W-:Y:S05]  /*6190*/  BRA `(.L_x_23939) ;  /* 0x0000000c000c7947 */ /* 0x000fea0003800000 */
.L_x_23935:
        /* <DEDUP_REMOVED lines=10> */
.L_x_23943:
[----:B------:R-:W-:-:S04]  /*6240*/  LOP3.LUT R17, R17, 0xff, RZ, 0xc0, !PT ;  /* 0x000000ff11117812 */ /* 0x000fc800078ec0ff */
[----:B------:R-:W0:Y:S02]  /*6250*/  I2F.U16 R0, R17 ;  /* 0x0000001100007306 */ /* 0x000e240000101000 */
[----:B0-----:R-:W-:-:S05]  /*6260*/  F2FP.F16.F32.PACK_AB R0, RZ, R0 ;  /* 0x00000000ff00723e */ /* 0x001fca00000000ff */
[----:B------:R0:W-:Y:S01]  /*6270*/  STG.E.U16 desc[UR36][R8.64], R0 ;  /* 0x0000000008007986 */ /* 0x0001e2000c101524 */
[----:B------:R-:W-:Y:S05]  /*6280*/  BRA `(.L_x_23939) ;  /* 0x0000000800d07947 */ /* 0x000fea0003800000 */
.L_x_23942:
        /* <DEDUP_REMOVED lines=11> */
.L_x_23945:
[----:B------:R-:W-:-:S06]  /*6340*/  LOP3.LUT R17, R17, 0xff, RZ, 0xc0, !PT ;  /* 0x000000ff11117812 */ /* 0x000fcc00078ec0ff */
[----:B------:R-:W0:Y:S02]  /*6350*/  I2F.U16 R17, R17 ;  /* 0x0000001100117306 */ /* 0x000e240000101000 */
[----:B0-----:R-:W-:-:S04]  /*6360*/  F2FP.F16.F32.PACK_AB R3, RZ, R17 ;  /* 0x00000011ff03723e */ /* 0x001fc800000000ff */
[----:B------:R-:W-:-:S05]  /*6370*/  PRMT R3, R3, 0x5410, RZ ;  /* 0x0000541003037816 */ /* 0x000fca00000000ff */
[----:B------:R0:W-:Y:S01]  /*6380*/  STG.E desc[UR36][R8.64], R3 ;  /* 0x0000000308007986 */ /* 0x0001e2000c101924 */
[----:B------:R-:W-:Y:S05]  /*6390*/  BRA `(.L_x_23939) ;  /* 0x00000008008c7947 */ /* 0x000fea0003800000 */
.L_x_23944:
[----:B------:R-:W-:-:S06]  /*63a0*/  LOP3.LUT R4, R17, 0xff, RZ, 0xc0, !PT ;  /* 0x000000ff11047812 */ /* 0x000fcc00078ec0ff */
[----:B------:R-:W0:Y:S02]  /*63b0*/  I2F.F64.U16 R4, R4 ;  /* 0x0000000400047312 */ /* 0x000e240000101800 */
[----:B0-----:R0:W-:Y:S01]  /*63c0*/  STG.E.64 desc[UR36][R8.64], R4 ;  /* 0x0000000408007986 */ /* 0x0011e2000c101b24 */
[----:B------:R-:W-:Y:S05]  /*63d0*/  BRA `(.L_x_23939) ;  /* 0x00000008007c7947 */ /* 0x000fea0003800000 */
.L_x_23934:
        /* <DEDUP_REMOVED lines=13> */
.L_x_23949:
        /* <DEDUP_REMOVED lines=17> */
.L_x_23952:
[----:B------:R-:W-:-:S07]  /*65c0*/  PRMT R4, R0, 0x7610, R4 ;  /* 0x0000761000047816 */ /* 0x000fce0000000004 */
.L_x_23951:
[----:B------:R-:W-:Y:S05]  /*65d0*/  BSYNC.RECONVERGENT B0 ;  /* 0x0000000000007941 */ /* 0x000fea0003800200 */
.L_x_23950:
[----:B------:R0:W-:Y:S01]  /*65e0*/  STG.E.U8 desc[UR36][R8.64], R4 ;  /* 0x0000000408007986 */ /* 0x0001e2000c101124 */
[----:B------:R-:W-:Y:S05]  /*65f0*/  BRA `(.L_x_23939) ;  /* 0x0000000400f47947 */ /* 0x000fea0003800000 */
.L_x_23948:
        /* <DEDUP_REMOVED lines=17> */
.L_x_23955:
[----:B------:R-:W-:-:S07]  /*6710*/  PRMT R4, R0, 0x7610, R4 ;  /* 0x0000761000047816 */ /* 0x000fce0000000004 */
.L_x_23954:
[----:B------:R-:W-:Y:S05]  /*6720*/  BSYNC.RECONVERGENT B0 ;  /* 0x0000000000007941 */ /* 0x000fea0003800200 */
.L_x_23953:
[----:B------:R0:W-:Y:S01]  /*6730*/  STG.E.U8 desc[UR36][R8.64], R4 ;  /* 0x0000000408007986 */ /* 0x0001e2000c101124 */
[----:B------:R-:W-:Y:S05]  /*6740*/  BRA `(.L_x_23939) ;  /* 0x0000000400a07947 */ /* 0x000fea0003800000 */
.L_x_23947:
        /* <DEDUP_REMOVED lines=22> */
.L_x_23957:
[----:B------:R-:W-:Y:S01]  /*68b0*/  LOP3.LUT R4, R17, 0xff, RZ, 0xc0, !PT ;  /* 0x000000ff11047812 */ /* 0x000fe200078ec0ff */
[----:B------:R-:W-:-:S05]  /*68c0*/  IMAD.MOV.U32 R5, RZ, RZ, RZ ;  /* 0x000000ffff057224 */ /* 0x000fca00078e00ff */
[----:B------:R0:W-:Y:S01]  /*68d0*/  STG.E.64 desc[UR36][R8.64], R4 ;  /* 0x0000000408007986 */ /* 0x0001e2000c101b24 */
[----:B------:R-:W-:Y:S05]  /*68e0*/  BRA `(.L_x_23939) ;  /* 0x0000000400387947 */ /* 0x000fea0003800000 */
.L_x_23956:
[----:B------:R-:W-:-:S05]  /*68f0*/  LOP3.LUT R17, R17, 0xff, RZ, 0xc0, !PT ;  /* 0x000000ff11117812 */ /* 0x000fca00078ec0ff */
[----:B------:R0:W-:Y:S01]  /*6900*/  STG.E desc[UR36][R8.64], R17 ;  /* 0x0000001108007986 */ /* 0x0001e2000c101924 */
[----:B------:R-:W-:Y:S05]  /*6910*/  BRA `(.L_x_23939) ;  /* 0x00000004002c7947 */ /* 0x000fea0003800000 */
.L_x_23946:
        /* <DEDUP_REMOVED lines=10> */
.L_x_23959:
[----:B------:R-:W-:Y:S02]  /*69c0*/  LOP3.LUT R4, R17, 0xff, RZ, 0xc0, !PT ;  /* 0x000000ff11047812 */ /* 0x000fe400078ec0ff */
[----:B--234-:R-:W-:-:S04]  /*69d0*/  CS2R R6, SRZ ;  /* 0x0000000000067805 */ /* 0x01cfc8000001ff00 */
[----:B------:R-:W0:Y:S02]  /*69e0*/  I2F.F64.U16 R4, R4 ;  /* 0x0000000400047312 */ /* 0x000e240000101800 */
[----:B0-----:R0:W-:Y:S01]  /*69f0*/  STG.E.128 desc[UR36][R8.64], R4 ;  /* 0x0000000408007986 */ /* 0x0011e2000c101d24 */
[----:B------:R-:W-:Y:S05]  /*6a00*/  BRA `(.L_x_23939) ;  /* 0x0000000000f07947 */ /* 0x000fea0003800000 */
.L_x_23958:
[----:B------:R-:W-:-:S13]  /*6a10*/  ISETP.NE.AND P0, PT, R0, 0xf, PT ;  /* 0x0000000f0000780c */ /* 0x000fda0003f05270 */
[----:B------:R-:W-:Y:S05]  /*6a20*/  @!P0 BRA `(.L_x_23960) ;  /* 0x0000000000d88947 */ /* 0x000fea0003800000 */
[----:B------:R-:W-:-:S13]  /*6a30*/  ISETP.NE.AND P0, PT, R0, 0x17, PT ;  /* 0x000000170000780c */ /* 0x000fda0003f05270 */
[----:B------:R-:W-:Y:S05]  /*6a40*/  @!P0 BRA `(.L_x_23961) ;  /* 0x0000000000888947 */ /* 0x000fea0003800000 */
[----:B------:R-:W-:-:S13]  /*6a50*/  ISETP.NE.AND P0, PT, R0, 0x18, PT ;  /* 0x000000180000780c */ /* 0x000fda0003f05270 */
[----:B------:R-:W-:Y:S05]  /*6a60*/  @!P0 BRA `(.L_x_23962) ;  /* 0x0000000000448947 */ /* 0x000fea0003800000 */
.L_x_23938:
        /* <DEDUP_REMOVED lines=16> */
.L_x_23963:
[----:B------:R-:W-:Y:S05]  /*6b70*/  BRA `(.L_x_23939) ;  /* 0x0000000000947947 */ /* 0x000fea0003800000 */
.L_x_23962:
        /* <DEDUP_REMOVED lines=12> */
.L_x_23965:
[----:B------:R-:W-:Y:S05]  /*6c40*/  BSYNC.RECONVERGENT B0 ;  /* 0x0000000000007941 */ /* 0x000fea0003800200 */
.L_x_23964:
[----:B------:R0:W-:Y:S01]  /*6c50*/  STG.E.U8 desc[UR36][R8.64], R3 ;  /* 0x0000000308007986 */ /* 0x0001e2000c101124 */
[----:B------:R-:W-:Y:S05]  /*6c60*/  BRA `(.L_x_23939) ;  /* 0x0000000000587947 */ /* 0x000fea0003800000 */
.L_x_23961:
        /* <DEDUP_REMOVED lines=13> */
.L_x_23966:
[----:B------:R-:W-:Y:S01]  /*6d40*/  IMAD.MOV.U32 R3, RZ, RZ, 0x7f ;  /* 0x0000007fff037424 */ /* 0x000fe200078e00ff */
[----:B------:R-:W-:-:S04]  /*6d50*/  ISETP.GT.U32.AND P0, PT, R17, 0x7f800000, PT ;  /* 0x7f8000001100780c */ /* 0x000fc80003f04070 */
[----:B------:R-:W-:-:S05]  /*6d60*/  SEL R3, R3, 0x7c, P0 ;  /* 0x0000007c03037807 */ /* 0x000fca0000000000 */
[----:B------:R0:W-:Y:S01]  /*6d70*/  STG.E.U8 desc[UR36][R8.64], R3 ;  /* 0x0000000308007986 */ /* 0x0001e2000c101124 */
[----:B------:R-:W-:Y:S05]  /*6d80*/  BRA `(.L_x_23939) ;  /* 0x0000000000107947 */ /* 0x000fea0003800000 */
.L_x_23960:
[----:B------:R-:W-:-:S04]  /*6d90*/  LOP3.LUT R17, R17, 0xff, RZ, 0xc0, !PT ;  /* 0x000000ff11117812 */ /* 0x000fc800078ec0ff */
[----:B------:R-:W0:Y:S02]  /*6da0*/  I2F.U16 R0, R17 ;  /* 0x0000001100007306 */ /* 0x000e240000101000 */
[----:B0-----:R-:W-:-:S05]  /*6db0*/  F2FP.BF16.F32.PACK_AB R0, RZ, R0 ;  /* 0x00000000ff00723e */ /* 0x001fca00000010ff */
[----:B------:R0:W-:Y:S02]  /*6dc0*/  STG.E.U16 desc[UR36][R8.64], R0 ;  /* 0x0000000008007986 */ /* 0x0001e4000c101524 */
.L_x_23939:
[----:B------:R-:W-:Y:S05]  /*6dd0*/  BSYNC.RECONVERGENT B6 ;  /* 0x0000000000067941 */ /* 0x000fea0003800200 */
.L_x_23933:
[----:B------:R-:W-:-:S07]  /*6de0*/  VIADD R25, R25, 0x80 ;  /* 0x0000008019197836 */ /* 0x000fce0000000000 */
.L_x_23898:
[----:B------:R-:W-:Y:S05]  /*6df0*/  BSYNC.RECONVERGENT B8 ;  /* 0x0000000000087941 */ /* 0x000fea0003800200 */
.L_x_23860:
        /* <DEDUP_REMOVED lines=21> */
.L_x_23970:
[----:B------:R-:W-:Y:S01]  /*6f50*/  STG.E.U8 desc[UR36][R2.64], R18 ;  /* 0x0000001202007986 */ /* 0x000fe2000c101124 */
[----:B------:R-:W-:Y:S05]  /*6f60*/  EXIT ;  /* 0x000000000000794d */ /* 0x000fea0003800000 */
.L_x_23969:
        /* <DEDUP_REMOVED lines=10> */
.L_x_23973:
[----:B------:R-:W-:-:S05]  /*7010*/  LOP3.LUT R5, R18, 0xff, RZ, 0xc0, !PT ;  /* 0x000000ff12057812 */ /* 0x000fca00078ec0ff */
[----:B------:R-:W-:Y:S01]  /*7020*/  STG.E desc[UR36][R2.64], R5 ;  /* 0x0000000502007986 */ /* 0x000fe2000c101924 */
[----:B------:R-:W-:Y:S05]  /*7030*/  EXIT ;  /* 0x000000000000794d */ /* 0x000fea0003800000 */
.L_x_23972:
[----:B------:R-:W-:-:S05]  /*7040*/  LOP3.LUT R5, R18, 0xff, RZ, 0xc0, !PT ;  /* 0x000000ff12057812 */ /* 0x000fca00078ec0ff */
[----:B------:R-:W-:Y:S01]  /*7050*/  STG.E.U16 desc[UR36][R2.64], R5 ;  /* 0x0000000502007986 */ /* 0x000fe2000c101524 */
[----:B------:R-:W-:Y:S05]  /*7060*/  EXIT ;  /* 0x000000000000794d */ /* 0x000fea0003800000 */
.L_x_23968:
        /* <DEDUP_REMOVED lines=10> */
.L_x_23975:
[----:B------:R-:W-:-:S04]  /*7110*/  LOP3.LUT R18, R18, 0xff, RZ, 0xc0, !PT ;  /* 0x000000ff12127812 */ /* 0x000fc800078ec0ff */
[----:B------:R-:W0:Y:S02]  /*7120*/  I2F.U16 R0, R18 ;  /* 0x0000001200007306 */ /* 0x000e240000101000 */
[----:B0-----:R-:W-:-:S05]  /*7130*/  F2FP.F16.F32.PACK_AB R0, RZ, R0 ;  /* 0x00000000ff00723e */ /* 0x001fca00000000ff */
[----:B------:R-:W-:Y:S01]  /*7140*/  STG.E.U16 desc[UR36][R2.64], R0 ;  /* 0x0000000002007986 */ /* 0x000fe2000c101524 */
[----:B------:R-:W-:Y:S05]  /*7150*/  EXIT ;  /* 0x000000000000794d */ /* 0x000fea0003800000 */
.L_x_23974:
        /* <DEDUP_REMOVED lines=11> */
.L_x_23977:
[----:B------:R-:W-:-:S06]  /*7210*/  LOP3.LUT R18, R18, 0xff, RZ, 0xc0, !PT ;  /* 0x000000ff12127812 */ /* 0x000fcc00078ec0ff */
[----:B------:R-:W0:Y:S02]  /*7220*/  I2F.U16 R18, R18 ;  /* 0x0000001200127306 */ /* 0x000e240000101000 */
[----:B0-----:R-:W-:-:S04]  /*7230*/  F2FP.F16.F32.PACK_AB R5, RZ, R18 ;  /* 0x00000012ff05723e */ /* 0x001fc800000000ff */
[----:B------:R-:W-:-:S05]  /*7240*/  PRMT R5, R5, 0x5410, RZ ;  /* 0x0000541005057816 */ /* 0x000fca00000000ff */
[----:B------:R-:W-:Y:S01]  /*7250*/  STG.E desc[UR36][R2.64], R5 ;  /* 0x0000000502007986 */ /* 0x000fe2000c101924 */
[----:B------:R-:W-:Y:S05]  /*7260*/  EXIT ;  /* 0x000000000000794d */ /* 0x000fea0003800000 */
.L_x_23976:
[----:B------:R-:W-:-:S06]  /*7270*/  LOP3.LUT R4, R18, 0xff, RZ, 0xc0, !PT ;  /* 0x000000ff12047812 */ /* 0x000fcc00078ec0ff */
[----:B------:R-:W0:Y:S02]  /*7280*/  I2F.F64.U16 R4, R4 ;  /* 0x0000000400047312 */ /* 0x000e240000101800 */
[----:B0-----:R-:W-:Y:S01]  /*7290*/  STG.E.64 desc[UR36][R2.64], R4 ;  /* 0x0000000402007986 */ /* 0x001fe2000c101b24 */
[----:B------:R-:W-:Y:S05]  /*72a0*/  EXIT ;  /* 0x000000000000794d */ /* 0x000fea0003800000 */
.L_x_23967:
        /* <DEDUP_REMOVED lines=13> */
.L_x_23981:
        /* <DEDUP_REMOVED lines=18> */
.L_x_23983:
[----:B------:R-:W-:Y:S05]  /*74a0*/  BSYNC.RECONVERGENT B0 ;  /* 0x0000000000007941 */ /* 0x000fea0003800200 */
.L_x_23982:
[----:B------:R-:W-:Y:S01]  /*74b0*/  STG.E.U8 desc[UR36][R2.64], R0 ;  /* 0x0000000002007986 */ /* 0x000fe2000c101124 */
[----:B------:R-:W-:Y:S05]  /*74c0*/  EXIT ;  /* 0x000000000000794d */ /* 0x000fea0003800000 */
.L_x_23980:
        /* <DEDUP_REMOVED lines=18> */
.L_x_23985:
[----:B------:R-:W-:Y:S05]  /*75f0*/  BSYNC.RECONVERGENT B0 ;  /* 0x0000000000007941 */ /* 0x000fea0003800200 */
.L_x_23984:
[----:B------:R-:W-:Y:S01]  /*7600*/  STG.E.U8 desc[UR36][R2.64], R0 ;  /* 0x0000000002007986 */ /* 0x000fe2000c101124 */
[----:B------:R-:W-:Y:S05]  /*7610*/  EXIT ;  /* 0x000000000000794d */ /* 0x000fea0003800000 */
.L_x_23979:
        /* <DEDUP_REMOVED lines=22> */
.L_x_23987:
[----:B------:R-:W-:Y:S01]  /*7780*/  LOP3.LUT R18, R18, 0xff, RZ, 0xc0, !PT ;  /* 0x000000ff12127812 */ /* 0x000fe200078ec0ff */
[----:B------:R-:W-:-:S05]  /*7790*/  IMAD.MOV.U32 R19, RZ, RZ, RZ ;  /* 0x000000ffff137224 */ /* 0x000fca00078e00ff */
[----:B------:R-:W-:Y:S01]  /*77a0*/  STG.E.64 desc[UR36][R2.64], R18 ;  /* 0x0000001202007986 */ /* 0x000fe2000c101b24 */
[----:B------:R-:W-:Y:S05]  /*77b0*/  EXIT ;  /* 0x000000000000794d */ /* 0x000fea0003800000 */
.L_x_23986:
[----:B------:R-:W-:-:S05]  /*77c0*/  LOP3.LUT R5, R18, 0xff, RZ, 0xc0, !PT ;  /* 0x000000ff12057812 */ /* 0x000fca00078ec0ff */
[----:B------:R-:W-:Y:S01]  /*77d0*/  STG.E desc[UR36][R2.64], R5 ;  /* 0x0000000502007986 */ /* 0x000fe2000c101924 */
[----:B------:R-:W-:Y:S05]  /*77e0*/  EXIT ;  /* 0x000000000000794d */ /* 0x000fea0003800000 */
.L_x_23978:
        /* <DEDUP_REMOVED lines=10> */
.L_x_23989:
[----:B------:R-:W-:Y:S02]  /*7890*/  LOP3.LUT R4, R18, 0xff, RZ, 0xc0, !PT ;  /* 0x000000ff12047812 */ /* 0x000fe400078ec0ff */
[----:B--234-:R-:W-:-:S04]  /*78a0*/  CS2R R6, SRZ ;  /* 0x0000000000067805 */ /* 0x01cfc8000001ff00 */
[----:B------:R-:W0:Y:S02]  /*78b0*/  I2F.F64.U16 R4, R4 ;  /* 0x0000000400047312 */ /* 0x000e240000101800 */
[----:B0-----:R-:W-:Y:S01]  /*78c0*/  STG.E.128 desc[UR36][R2.64], R4 ;  /* 0x0000000402007986 */ /* 0x001fe2000c101d24 */
[----:B------:R-:W-:Y:S05]  /*78d0*/  EXIT ;  /* 0x000000000000794d */ /* 0x000fea0003800000 */
.L_x_23988:
[----:B------:R-:W-:-:S13]  /*78e0*/  ISETP.NE.AND P0, PT, R0, 0xf, PT ;  /* 0x0000000f0000780c */ /* 0x000fda0003f05270 */
[----:B------:R-:W-:Y:S05]  /*78f0*/  @!P0 BRA `(.L_x_23990) ;  /* 0x0000000000dc8947 */ /* 0x000fea0003800000 */
[----:B------:R-:W-:-:S13]  /*7900*/  ISETP.NE.AND P0, PT, R0, 0x17, PT ;  /* 0x000000170000780c */ /* 0x000fda0003f05270 */
[----:B------:R-:W-:Y:S05]  /*7910*/  @!P0 BRA `(.L_x_23991) ;  /* 0x0000000000888947 */ /* 0x000fea0003800000 */
[----:B------:R-:W-:-:S13]  /*7920*/  ISETP.NE.AND P0, PT, R0, 0x18, PT ;  /* 0x000000180000780c */ /* 0x000fda0003f05270 */
[----:B------:R-:W-:Y:S05]  /*7930*/  @!P0 BRA `(.L_x_23992) ;  /* 0x0000000000448947 */ /* 0x000fea0003800000 */
.L_x_23971:
        /* <DEDUP_REMOVED lines=16> */
.L_x_23993:
[----:B------:R-:W-:Y:S05]  /*7a40*/  EXIT ;  /* 0x000000000000794d */ /* 0x000fea0003800000 */
.L_x_23992:
        /* <DEDUP_REMOVED lines=12> */
.L_x_23995:
[----:B------:R-:W-:Y:S05]  /*7b10*/  BSYNC.RECONVERGENT B0 ;  /* 0x0000000000007941 */ /* 0x000fea0003800200 */
.L_x_23994:
[----:B------:R-:W-:Y:S01]  /*7b20*/  STG.E.U8 desc[UR36][R2.64], R5 ;  /* 0x0000000502007986 */ /* 0x000fe2000c101124 */
[----:B------:R-:W-:Y:S05]  /*7b30*/  EXIT ;  /* 0x000000000000794d */ /* 0x000fea0003800000 */
.L_x_23991:
        /* <DEDUP_REMOVED lines=14> */
.L_x_23996:
[----:B------:R-:W-:Y:S01]  /*7c20*/  IMAD.MOV.U32 R5, RZ, RZ, 0x7f ;  /* 0x0000007fff057424 */ /* 0x000fe200078e00ff */
[----:B------:R-:W-:-:S04]  /*7c30*/  ISETP.GT.U32.AND P0, PT, R7, 0x7f800000, PT ;  /* 0x7f8000000700780c */ /* 0x000fc80003f04070 */
[----:B------:R-:W-:-:S05]  /*7c40*/  SEL R5, R5, 0x7c, P0 ;  /* 0x0000007c05057807 */ /* 0x000fca0000000000 */
[----:B------:R-:W-:Y:S01]  /*7c50*/  STG.E.U8 desc[UR36][R2.64], R5 ;  /* 0x0000000502007986 */ /* 0x000fe2000c101124 */
[----:B------:R-:W-:Y:S05]  /*7c60*/  EXIT ;  /* 0x000000000000794d */ /* 0x000fea0003800000 */
.L_x_23990:
[----:B------:R-:W-:-:S04]  /*7c70*/  LOP3.LUT R18, R18, 0xff, RZ, 0xc0, !PT ;  /* 0x000000ff12127812 */ /* 0x000fc800078ec0ff */
[----:B------:R-:W0:Y:S02]  /*7c80*/  I2F.U16 R0, R18 ;  /* 0x0000001200007306 */ /* 0x000e240000101000 */
[----:B0-----:R-:W-:-:S05]  /*7c90*/  F2FP.BF16.F32.PACK_AB R0, RZ, R0 ;  /* 0x00000000ff00723e */ /* 0x001fca00000010ff */
[----:B------:R-:W-:Y:S01]  /*7ca0*/  STG.E.U16 desc[UR36][R2.64], R0 ;  /* 0x0000000002007986 */ /* 0x000fe2000c101524 */
[----:B------:R-:W-:Y:S05]  /*7cb0*/  EXIT ;  /* 0x000000000000794d */ /* 0x000fea0003800000 */
        .weak           $__internal_43_$__cuda_sm20_rem_u16
        .type           $__internal_43_$__cuda_sm20_rem_u16,@function
        .size           $__internal_43_$__cuda_sm20_rem_u16,(.L_x_49904 - $__internal_43_$__cuda_sm20_rem_u16)
$__internal_43_$__cuda_sm20_rem_u16:
        /* <DEDUP_REMOVED lines=12> */
[----:B------:R-:W-:Y:S01]  /*7d80*/  FMUL.RZ R7, R4, R5 ;  /* 0x0000000504077220 */ /* 0x000fe2000040c000 */
[----:B------:R-:W-:-:S05]  /*7d90*/  IMAD.MOV.U32 R5, RZ, RZ, 0x0 ;  /* 0x00000000ff057424 */ /* 0x000fca00078e00ff */
[----:B------:R-:W0:Y:S02]  /*7da0*/  F2I.U32.TRUNC.NTZ R7, R7 ;  /* 0x0000000700077305 */ /* 0x000e24000020f000 */
[----:B0-----:R-:W-:-:S05]  /*7db0*/  LOP3.LUT R4, R7, 0xffff, RZ, 0xc0, !PT ;  /* 0x0000ffff07047812 */ /* 0x001fca00078ec0ff */
[----:B------:R-:W-:Y:S02]  /*7dc0*/  IMAD.MOV R9, RZ, RZ, -R4 ;  /* 0x000000ffff097224 */ /* 0x000fe400078e0a04 */
[----:B------:R-:W-:Y:S02]  /*7dd0*/  IMAD.MOV.U32 R4, RZ, RZ, R10 ;  /* 0x000000ffff047224 */ /* 0x000fe400078e000a */
[----:B------:R-:W-:Y:S02]  /*7de0*/  IMAD R9, R0, R9, R8 ;  /* 0x0000000900097224 */ /* 0x000fe400078e0208 */
[----:B------:R-:W-:Y:S01]  /*7df0*/  @!P0 IMAD.MOV.U32 R9, RZ, RZ, -0x1 ;  /* 0xffffffffff098424 */ /* 0x000fe200078e00ff */
[----:B------:R-:W-:Y:S06]  /*7e00*/  RET.REL.NODEC R4 `(_ZN2at6native27unrolled_elementwise_kernelINS0_13BUnaryFunctorIhhhZZZNS0_16fmod_kernel_cudaERNS_18TensorIteratorBaseEENKUlvE_clEvENKUlvE_clEvEUlhhE_EESt5arrayIPcLm2EELi4E23TrivialOffsetCalculatorILi1EjESD_NS0_6memory12LoadWithCastILi1EEENSE_13StoreWithCastILi1EEEEEviT_T0_T2_T3_T4_T5_) ;  /* 0xffffff80047c7950 */ /* 0x000fec0003c3ffff */
.L_x_23997:
        /* <DEDUP_REMOVED lines=15> */
.L_x_49904:


//--------------------- .text._ZN2at6native18elementwise_kernelILi128ELi4EZNS0_22gpu_kernel_impl_nocastINS0_13BUnaryFunctorIhhhZZZNS0_16fmod_kernel_cudaERNS_18TensorIteratorBaseEENKUlvE_clEvENKUlvE_clEvEUlhhE_EEEEvS5_RKT_EUliE_EEviT1_ --------------------------
	.section	.text._ZN2at6native18elementwise_kernelILi128ELi4EZNS0_22gpu_kernel_impl_nocastINS0_13BUnaryFunctorIhhhZZZNS0_16fmod_kernel_cudaERNS_18TensorIteratorBaseEENKUlvE_clEvENKUlvE_clEvEUlhhE_EEEEvS5_RKT_EUliE_EEviT1_,"ax",@progbits
	.align	128
        .global         _ZN2at6native18elementwise_kernelILi128ELi4EZNS0_22gpu_kernel_impl_nocastINS0_13BUnaryFunctorIhhhZZZNS0_16fmod_kernel_cudaERNS_18TensorIteratorBaseEENKUlvE_clEvENKUlvE_clEvEUlhhE_EEEEvS5_RKT_EUliE_EEviT1_
        .type           _ZN2at6native18elementwise_kernelILi128ELi4EZNS0_22gpu_kernel_impl_nocastINS0_13BUnaryFunctorIhhhZZZNS0_16fmod_kernel_cudaERNS_18TensorIteratorBaseEENKUlvE_clEvENKUlvE_clEvEUlhhE_EEEEvS5_RKT_EUliE_EEviT1_,@function
        .size           _ZN2at6native18elementwise_kernelILi128ELi4EZNS0_22gpu_kernel_impl_nocastINS0_13BUnaryFunctorIhhhZZZNS0_16fmod_kernel_cudaERNS_18TensorIteratorBaseEENKUlvE_clEvENKUlvE_clEvEUlhhE_EEEEvS5_RKT_EUliE_EEviT1_,(.L_x_49905 - _ZN2at6native18elementwise_kernelILi128ELi4EZNS0_22gpu_kernel_impl_nocastINS0_13BUnaryFunctorIhhhZZZNS0_16fmod_kernel_cudaERNS_18TensorIteratorBaseEENKUlvE_clEvENKUlvE_clEvEUlhhE_EEEEvS5_RKT_EUliE_EEviT1_)
        .other          _ZN2at6native18elementwise_kernelILi128ELi4EZNS0_22gpu_kernel_impl_nocastINS0_13BUnaryFunctorIhhhZZZNS0_16fmod_kernel_cudaERNS_18TensorIteratorBaseEENKUlvE_clEvENKUlvE_clEvEUlhhE_EEEEvS5_RKT_EUliE_EEviT1_,@"STO_CUDA_ENTRY STV_DEFAULT"
_ZN2at6native18elementwise_kernelILi128ELi4EZNS0_22gpu_kernel_impl_nocastINS0_13BUnaryFunctorIhhhZZZNS0_16fmod_kernel_cudaERNS_18TensorIteratorBaseEENKUlvE_clEvENKUlvE_clEvEUlhhE_EEEEvS5_RKT_EUliE_EEviT1_:
.text._ZN2at6native18elementwise_kernelILi128ELi4EZNS0_22gpu_kernel_impl_nocastINS0_13BUnaryFunctorIhhhZZZNS0_16fmod_kernel_cudaERNS_18TensorIteratorBaseEENKUlvE_clEvENKUlvE_clEvEUlhhE_EEEEvS5_RKT_EUliE_EEviT1_:
[----:B------:R-:W-:Y:S08]  /*0000*/  LDC R1, c[0x0][0x37c] ;  /* 0x0000df00ff017b82 */ /* 0x000ff00000000800 */
[----:B------:R-:W0:Y:S01]  /*0010*/  LDC R2, c[0x0][0x388] ;  /* 0x0000e200ff027b82 */ /* 0x000e220000000800 */
[----:B------:R-:W1:Y:S01]  /*0020*/  S2R R3, SR_TID.X ;  /* 0x0000000000037919 */ /* 0x000e620000002100 */
[----:B------:R-:W2:Y:S01]  /*0030*/  LDCU.64 UR6, c[0x0][0x358] ;  /* 0x00006b00ff0677ac */ /* 0x000ea20008000a00 */
[----:B------:R-:W3:Y:S05]  /*0040*/  LDCU.U8 UR5, c[0x0][0x591] ;  /* 0x0000b220ff0577ac */ /* 0x000eea0008000000 */
        /* <DEDUP_REMOVED lines=9> */
[----:B------:R-:W0:Y:S02]  /*00e0*/  LDC.64 R6, c[0x0][0x588] ;  /* 0x00016200ff067b82 */ /* 0x000e240000000a00 */
[----:B0-----:R0:W5:Y:S01]  /*00f0*/  LDG.E.U8 R6, desc[UR6][R6.64] ;  /* 0x0000000606067981 */ /* 0x001162000c1e1100 */
[----:B------:R-:W-:Y:S02]  /*0100*/  MOV R11, UR5 ;  /* 0x00000005000b7c02 */ /* 0x000fe40008000f00 */
[----:B------:R-:W-:-:S07]  /*0110*/  MOV R10, 0x130 ;  /* 0x00000130000a7802 */ /* 0x000fce0000000f00 */
[----:B0----5:R-:W-:Y:S05]  /*0120*/  CALL.REL.NOINC `($__internal_44_$__cuda_sm20_rem_u16) ;  /* 0x0000005000487944 */ /* 0x021fea0003c00000 */
[----:B------:R-:W0:Y:S01]  /*0130*/  LDC.64 R4, c[0x0][0x580] ;  /* 0x00016000ff047b82 */ /* 0x000e220000000a00 */
[----:B------:R-:W-:Y:S01]  /*0140*/  IADD3 R3, PT, PT, R3, 0x80, RZ ;  /* 0x0000008003037810 */ /* 0x000fe20007ffe0ff */
[----:B0-----:R0:W-:Y:S06]  /*0150*/  STG.E.U8 desc[UR6][R4.64], R11 ;  /* 0x0000000b04007986 */ /* 0x0011ec000c101106 */
.L_x_24000:
[----:B------:R-:W-:Y:S05]  /*0160*/  BSYNC.RECONVERGENT B0 ;  /* 0x0000000000007941 */ /* 0x000fea0003800200 */
.L_x_23999:
[----:B------:R-:W1:Y:S01]  /*0170*/  LDCU UR4, c[0x0][0x380] ;  /* 0x00007000ff0477ac */ /* 0x000e620008000800 */
[----:B------:R-:W-:Y:S01]  /*0180*/  BSSY.RECONVERGENT B0, `(.L_x_24001) ;  /* 0x000000b000007945 */ /* 0x000fe20003800200 */
[----:B-1----:R-:W-:-:S13]  /*0190*/  ISETP.GE.AND P0, PT, R3, UR4, PT ;  /* 0x0000000403007c0c */ /* 0x002fda000bf06270 */
[----:B------:R-:W-:Y:S05]  /*01a0*/  @P0 BRA `(.L_x_24002) ;  /* 0x0000000000200947 */ /* 0x000fea0003800000 */
[----:B------:R-:W1:Y:S02]  /*01b0*/  LDC.64 R6, c[0x0][0x588] ;  /* 0x00016200ff067b82 */ /* 0x000e640000000a00 */
[----:B-1----:R1:W5:Y:S01]  /*01c0*/  LDG.E.U8 R6, desc[UR6][R6.64] ;  /* 0x0000000606067981 */ /* 0x002362000c1e1100 */
[----:B0-----:R-:W-:Y:S02]  /*01d0*/  MOV R11, UR5 ;  /* 0x00000005000b7c02 */ /* 0x001fe40008000f00 */
[----:B------:R-:W-:-:S07]  /*01e0*/  MOV R10, 0x200 ;  /* 0x00000200000a7802 */ /* 0x000fce0000000f00 */
[----:B-1---5:R-:W-:Y:S05]  /*01f0*/  CALL.REL.NOINC `($__internal_44_$__cuda_sm20_rem_u16) ;  /* 0x0000005000147944 */ /* 0x022fea0003c00000 */
[----:B------:R-:W0:Y:S01]  /*0200*/  LDC.64 R4, c[0x0][0x580] ;  /* 0x00016000ff047b82 */ /* 0x000e220000000a00 */
[----:B------:R-:W-:Y:S01]  /*0210*/  IADD3 R3, PT, PT, R3, 0x80, RZ ;  /* 0x0000008003037810 */ /* 0x000fe20007ffe0ff */
[----:B0-----:R1:W-:Y:S06]  /*0220*/  STG.E.U8 desc[UR6][R4.64], R11 ;  /* 0x0000000b04007986 */ /* 0x0013ec000c101106 */
.L_x_24002:
[----:B------:R-:W-:Y:S05]  /*0230*/  BSYNC.RECONVERGENT B0 ;  /* 0x0000000000007941 */ /* 0x000fea0003800200 */
.L_x_24001:
[----:B------:R-:W2:Y:S01]  /*0240*/  LDCU UR4, c[0x0][0x380] ;  /* 0x00007000ff0477ac */ /* 0x000ea20008000800 */
[----:B------:R-:W-:Y:S01]  /*0250*/  BSSY.RECONVERGENT B0, `(.L_x_24003) ;  /* 0x000000b000007945 */ /* 0x000fe20003800200 */
[----:B--2---:R-:W-:-:S13]  /*0260*/  ISETP.GE.AND P0, PT, R3, UR4, PT ;  /* 0x0000000403007c0c */ /* 0x004fda000bf06270 */
[----:B------:R-:W-:Y:S05]  /*0270*/  @P0 BRA `(.L_x_24004) ;  /* 0x0000000000200947 */ /* 0x000fea0003800000 */
[----:B------:R-:W2:Y:S02]  /*0280*/  LDC.64 R6, c[0x0][0x588] ;  /* 0x00016200ff067b82 */ /* 0x000ea40000000a00 */
[----:B--2---:R2:W5:Y:S01]  /*0290*/  LDG.E.U8 R6, desc[UR6][R6.64] ;  /* 0x0000000606067981 */ /* 0x004562000c1e1100 */
[----:B01----:R-:W-:Y:S02]  /*02a0*/  MOV R11, UR5 ;  /* 0x00000005000b7c02 */ /* 0x003fe40008000f00 */
[----:B------:R-:W-:-:S07]  /*02b0*/  MOV R10, 0x2d0 ;  /* 0x000002d0000a7802 */ /* 0x000fce0000000f00 */
[----:B--2--5:R-:W-:Y:S05]  /*02c0*/  CALL.REL.NOINC `($__internal_44_$__cuda_sm20_rem_u16) ;  /* 0x0000004c00e07944 */ /* 0x024fea0003c00000 */
[----:B------:R-:W0:Y:S01]  /*02d0*/  LDC.64 R4, c[0x0][0x580] ;  /* 0x00016000ff047b82 */ /* 0x000e220000000a00 */
[----:B------:R-:W-:Y:S01]  /*02e0*/  IADD3 R3, PT, PT, R3, 0x80, RZ ;  /* 0x0000008003037810 */ /* 0x000fe20007ffe0ff */
[----:B0-----:R2:W-:Y:S06]  /*02f0*/  STG.E.U8 desc[UR6][R4.64], R11 ;  /* 0x0000000b04007986 */ /* 0x0015ec000c101106 */
.L_x_24004:
[----:B------:R-:W-:Y:S05]  /*0300*/  BSYNC.RECONVERGENT B0 ;  /* 0x0000000000007941 */ /* 0x000fea0003800200 */
.L_x_24003:
[----:B------:R-:W3:Y:S02]  /*0310*/  LDCU UR4, c[0x0][0x380] ;  /* 0x00007000ff0477ac */ /* 0x000ee40008000800 */
[----:B---3--:R-:W-:-:S13]  /*0320*/  ISETP.GE.AND P0, PT, R3, UR4, PT ;  /* 0x0000000403007c0c */ /* 0x008fda000bf06270 */
[----:B------:R-:W-:Y:S05]  /*0330*/  @P0 EXIT ;  /* 0x000000000000094d */ /* 0x000fea0003800000 */
[----:B------:R-:W3:Y:S02]  /*0340*/  LDC.64 R6, c[0x0][0x588] ;  /* 0x00016200ff067b82 */ /* 0x000ee40000000a00 */
[----:B---3--:R3:W5:Y:S01]  /*0350*/  LDG.E.U8 R6, desc[UR6][R6.64] ;  /* 0x0000000606067981 */ /* 0x008762000c1e1100 */
[----:B012---:R-:W-:Y:S02]  /*0360*/  MOV R11, UR5 ;  /* 0x00000005000b7c02 */ /* 0x007fe40008000f00 */
[----:B------:R-:W-:-:S07]  /*0370*/  MOV R10, 0x390 ;  /* 0x00000390000a7802 */ /* 0x000fce0000000f00 */
[----:B---3-5:R-:W-:Y:S05]  /*0380*/  CALL.REL.NOINC `($__internal_44_$__cuda_sm20_rem_u16) ;  /* 0x0000004c00b07944 */ /* 0x028fea0003c00000 */
[----:B------:R-:W0:Y:S02]  /*0390*/  LDC.64 R2, c[0x0][0x580] ;  /* 0x00016000ff027b82 */ /* 0x000e240000000a00 */
[----:B0-----:R-:W-:Y:S01]  /*03a0*/  STG.E.U8 desc[UR6][R2.64], R11 ;  /* 0x0000000b02007986 */ /* 0x001fe2000c101106 */
[----:B------:R-:W-:Y:S05]  /*03b0*/  EXIT ;  /* 0x000000000000794d */ /* 0x000fea0003800000 */
.L_x_23998:
        /* <DEDUP_REMOVED lines=305> */
.L_x_24007:
[----:B------:R-:W0:Y:S02]  /*16d0*/  LDCU.128 UR8, c[0x0][0x580] ;  /* 0x0000b000ff0877ac */ /* 0x000e240008000c00 */
[----:B0-----:R-:W-:-:S04]  /*16e0*/  IADD3 R6, P0, PT, R4, UR10, RZ ;  /* 0x0000000a04067c10 */ /* 0x001fc8000ff1e0ff */
[----:B------:R-:W-:-:S05]  /*16f0*/  IADD3.X R7, PT, PT, RZ, UR11, RZ, P0, !PT ;  /* 0x0000000bff077c10 */ /* 0x000fca00087fe4ff */
[----:B------:R0:W5:Y:S01]  /*1700*/  LDG.E.U8 R6, desc[UR6][R6.64] ;  /* 0x0000000606067981 */ /* 0x000162000c1e1100 */
[----:B------:R-:W-:Y:S02]  /*1710*/  IADD3 R4, P0, PT, R5, UR8, RZ ;  /* 0x0000000805047c10 */ /* 0x000fe4000ff1e0ff */
[----:B------:R-:W-:Y:S02]  /*1720*/  MOV R11, UR5 ;  /* 0x00000005000b7c02 */ /* 0x000fe40008000f00 */
[----:B------:R-:W-:Y:S02]  /*1730*/  IADD3.X R5, PT, PT, RZ, UR9, RZ, P0, !PT ;  /* 0x00000009ff057c10 */ /* 0x000fe400087fe4ff */
[----:B------:R-:W-:-:S07]  /*1740*/  MOV R10, 0x1760 ;  /* 0x00001760000a7802 */ /* 0x000fce0000000f00 */
[----:B0----5:R-:W-:Y:S05]  /*1750*/  CALL.REL.NOINC `($__internal_44_$__cuda_sm20_rem_u16) ;  /* 0x0000003800bc7944 */ /* 0x021fea0003c00000 */
[----:B------:R0:W-:Y:S01]  /*1760*/  STG.E.U8 desc[UR6][R4.64], R11 ;  /* 0x0000000b04007986 */ /* 0x0001e2000c101106 */
[----:B------:R-:W-:-:S07]  /*1770*/  IADD3 R3, PT, PT, R3, 0x80, RZ ;  /* 0x0000008003037810 */ /* 0x000fce0007ffe0ff */
.L_x_24006:
[----:B------:R-:W-:Y:S05]  /*1780*/  BSYNC.RECONVERGENT B0 ;  /* 0x0000000000007941 */ /* 0x000fea0003800200 */
.L_x_24005:
        /* <DEDUP_REMOVED lines=302> */
.L_x_24010:
        /* <DEDUP_REMOVED lines=11> */
.L_x_24009:
[----:B------:R-:W-:Y:S05]  /*2b20*/  BSYNC.RECONVERGENT B0 ;  /* 0x0000000000007941 */ /* 0x000fea0003800200 */
.L_x_24008:
        /* <DEDUP_REMOVED lines=302> */
.L_x_24013:
[----:B------:R-:W0:Y:S02]  /*3e10*/  LDCU.128 UR8, c[0x0][0x580] ;  /* 0x0000b000ff0877ac */ /* 0x000e240008000c00 */
[----:B0-----:R-:W-:-:S05]  /*3e20*/  IADD3 R6, P0, PT, R4, UR10, RZ ;  /* 0x0000000a04067c10 */ /* 0x001fca000ff1e0ff */
[----:B------:R-:W-:-:S05]  /*3e30*/  IMAD.X R7, RZ, RZ, UR11, P0 ;  /* 0x0000000bff077e24 */ /* 0x000fca00080e06ff */
        /* <DEDUP_REMOVED lines=8> */
.L_x_24012:
[----:B------:R-:W-:Y:S05]  /*3ec0*/  BSYNC.RECONVERGENT B0 ;  /* 0x0000000000007941 */ /* 0x000fea0003800200 */
.L_x_24011:
[----:B------:R-:W3:Y:S02]  /*3ed0*/  LDCU UR4, c[0x0][0x380] ;  /* 0x00007000ff0477ac */ /* 0x000ee40008000800 */
[----:B---3--:R-:W-:-:S13]  /*3ee0*/  ISETP.GE.AND P0, PT, R3, UR4, PT ;  /* 0x0000000403007c0c */ /* 0x008fda000bf06270 */
[----:B------:R-:W-:Y:S05]  /*3ef0*/  @P0 EXIT ;  /* 0x000000000000094d */ /* 0x000fea0003800000 */
[----:B------:R-:W3:Y:S01]  /*3f00*/  LDCU.64 UR8, c[0x0][0x390] ;  /* 0x00007200ff0877ac */ /* 0x000ee20008000a00 */
[----:B012---:R-:W-:Y:S02]  /*3f10*/  MOV R4, RZ ;  /* 0x000000ff00047202 */ /* 0x007fe40000000f00 */
[----:B------:R-:W-:Y:S01]  /*3f20*/  MOV R5, R3 ;  /* 0x0000000300057202 */ /* 0x000fe20000000f00 */
[----:B------:R-:W0:Y:S01]  /*3f30*/  LDCU UR4, c[0x0][0x38c] ;  /* 0x00007180ff0477ac */ /* 0x000e220008000800 */
[----:B------:R-:W-:Y:S01]  /*3f40*/  ISETP.NE.AND P0, PT, R2, RZ, PT ;  /* 0x000000ff0200720c */ /* 0x000fe20003f05270 */
        /* <DEDUP_REMOVED lines=293> */
.L_x_24014:
[----:B------:R-:W0:Y:S02]  /*51a0*/  LDCU.128 UR8, c[0x0][0x580] ;  /* 0x0000b000ff0877ac */ /* 0x000e240008000c00 */
[----:B0-----:R-:W-:-:S04]  /*51b0*/  IADD3 R6, P0, PT, R2, UR10, RZ ;  /* 0x0000000a02067c10 */ /* 0x001fc8000ff1e0ff */
[----:B------:R-:W-:-:S05]  /*51c0*/  IADD3.X R7, PT, PT, RZ, UR11, RZ, P0, !PT ;  /* 0x0000000bff077c10 */ /* 0x000fca00087fe4ff */
[----:B------:R0:W5:Y:S01]  /*51d0*/  LDG.E.U8 R6, desc[UR6][R6.64] ;  /* 0x0000000606067981 */ /* 0x000162000c1e1100 */
[----:B------:R-:W-:Y:S01]  /*51e0*/  IADD3 R2, P0, PT, R3, UR8, RZ ;  /* 0x0000000803027c10 */ /* 0x000fe2000ff1e0ff */
[----:B------:R-:W-:Y:S01]  /*51f0*/  IMAD.U32 R11, RZ, RZ, UR5 ;  /* 0x00000005ff0b7e24 */ /* 0x000fe2000f8e00ff */
[----:B------:R-:W-:Y:S02]  /*5200*/  MOV R10, 0x5230 ;  /* 0x00005230000a7802 */ /* 0x000fe40000000f00 */
[----:B------:R-:W-:-:S09]  /*5210*/  IADD3.X R3, PT, PT, RZ, UR9, RZ, P0, !PT ;  /* 0x00000009ff037c10 */ /* 0x000fd200087fe4ff */
[----:B0----5:R-:W-:Y:S05]  /*5220*/  CALL.REL.NOINC `($__internal_44_$__cuda_sm20_rem_u16) ;  /* 0x0000000000087944 */ /* 0x021fea0003c00000 */
[----:B------:R-:W-:Y:S01]  /*5230*/  STG.E.U8 desc[UR6][R2.64], R11 ;  /* 0x0000000b02007986 */ /* 0x000fe2000c101106 */
[----:B------:R-:W-:Y:S05]  /*5240*/  EXIT ;  /* 0x000000000000794d */ /* 0x000fea0003800000 */
        .weak           $__internal_44_$__cuda_sm20_rem_u16
        .type           $__internal_44_$__cuda_sm20_rem_u16,@function
        .size           $__internal_44_$__cuda_sm20_rem_u16,(.L_x_49905 - $__internal_44_$__cuda_sm20_rem_u16)
$__internal_44_$__cuda_sm20_rem_u16:
[----:B------:R-:W0:Y:S01]  /*5250*/  I2F.U16 R7, R11 ;  /* 0x0000000b00077306 */ /* 0x000e220000101000 */
[----:B------:R-:W-:Y:S02]  /*5260*/  MOV R8, 0x4b800000 ;  /* 0x4b80000000087802 */ /* 0x000fe40000000f00 */
        /* <DEDUP_REMOVED lines=9> */
[----:B------:R-:W-:-:S04]  /*5300*/  HFMA2 R9, -RZ, RZ, 0, 0 ;  /* 0x00000000ff097431 */ /* 0x000fc800000001ff */
[----:B------:R-:W-:-:S05]  /*5310*/  IADD3 R8, PT, PT, R8, 0x2, RZ ;  /* 0x0000000208087810 */ /* 0x000fca0007ffe0ff */
[----:B------:R-:W-:-:S06]  /*5320*/  FMUL.RZ R7, R7, R8 ;  /* 0x0000000807077220 */ /* 0x000fcc000040c000 */
[----:B------:R-:W0:Y:S02]  /*5330*/  F2I.U32.TRUNC.NTZ R7, R7 ;  /* 0x0000000700077305 */ /* 0x000e24000020f000 */
[----:B0-----:R-:W-:-:S04]  /*5340*/  LOP3.LUT R8, R7, 0xffff, RZ, 0xc0, !PT ;  /* 0x0000ffff07087812 */ /* 0x001fc800078ec0ff */
[----:B------:R-:W-:-:S05]  /*5350*/  IADD3 R8, PT, PT, -R8, RZ, RZ ;  /* 0x000000ff08087210 */ /* 0x000fca0007ffe1ff */
[----:B------:R-:W-:Y:S01]  /*5360*/  IMAD R11, R11, R8, R6 ;  /* 0x000000080b0b7224 */ /* 0x000fe200078e0206 */
[----:B------:R-:W-:Y:S02]  /*5370*/  MOV R8, R10 ;  /* 0x0000000a00087202 */ /* 0x000fe40000000f00 */
[----:B------:R-:W-:Y:S02]  /*5380*/  @!P0 MOV R11, 0xffffffff ;  /* 0xffffffff000b8802 */ /* 0x000fe40000000f00 */
[----:B------:R-:W-:Y:S05]  /*5390*/  RET.REL.NODEC R8 `(_ZN2at6native18elementwise_kernelILi128ELi4EZNS0_22gpu_kernel_impl_nocastINS0_13BUnaryFunctorIhhhZZZNS0_16fmod_kernel_cudaERNS_18TensorIteratorBaseEENKUlvE_clEvENKUlvE_clEvEUlhhE_EEEEvS5_RKT_EUliE_EEviT1_) ;  /* 0xffffffac08187950 */ /* 0x000fea0003c3ffff */
.L_x_24015:
        /* <DEDUP_REMOVED lines=14> */
.L_x_49905:


//--------------------- .text._ZN2at6native27unrolled_elementwise_kernelINS0_13BUnaryFunctorIhhhZZZNS0_16fmod_kernel_cudaERNS_18TensorIteratorBaseEENKUlvE_clEvENKUlvE_clEvEUlhhE_EESt5arrayIPcLm2EELi4E23TrivialOffsetCalculatorILi1EjESD_NS0_6memory15LoadWithoutCastENSE_16StoreWithoutCastEEEviT_T0_T2_T3_T4_T5_ --------------------------
	.section	.text._ZN2at6native27unrolled_elementwise_kernelINS0_13BUnaryFunctorIhhhZZZNS0_16fmod_kernel_cudaERNS_18TensorIteratorBaseEENKUlvE_clEvENKUlvE_clEvEUlhhE_EESt5arrayIPcLm2EELi4E23TrivialOffsetCalculatorILi1EjESD_NS0_6memory15LoadWithoutCastENSE_16StoreWithoutCastEEEviT_T0_T2_T3_T4_T5_,"ax",@progbits
	.align	128
        .global         _ZN2at6native27unrolled_elementwise_kernelINS0_13BUnaryFunctorIhhhZZZNS0_16fmod_kernel_cudaERNS_18TensorIteratorBaseEENKUlvE_clEvENKUlvE_clEvEUlhhE_EESt5arrayIPcLm2EELi4E23TrivialOffsetCalculatorILi1EjESD_NS0_6memory15LoadWithoutCastENSE_16StoreWithoutCastEEEviT_T0_T2_T3_T4_T5_
        .type           _ZN2at6native27unrolled_elementwise_kernelINS0_13BUnaryFunctorIhhhZZZNS0_16fmod_kernel_cudaERNS_18TensorIteratorBaseEENKUlvE_clEvENKUlvE_clEvEUlhhE_EESt5arrayIPcLm2EELi4E23TrivialOffsetCalculatorILi1EjESD_NS0_6memory15LoadWithoutCastENSE_16StoreWithoutCastEEEviT_T0_T2_T3_T4_T5_,@function
        .size           _ZN2at6native27unrolled_elementwise_kernelINS0_13BUnaryFunctorIhhhZZZNS0_16fmod_kernel_cudaERNS_18TensorIteratorBaseEENKUlvE_clEvENKUlvE_clEvEUlhhE_EESt5arrayIPcLm2EELi4E23TrivialOffsetCalculatorILi1EjESD_NS0_6memory15LoadWithoutCastENSE_16StoreWithoutCastEEEviT_T0_T2_T3_T4_T5_,(.L_x_49906 - _ZN2at6native27unrolled_elementwise_kernelINS0_13BUnaryFunctorIhhhZZZNS0_16fmod_kernel_cudaERNS_18TensorIteratorBaseEENKUlvE_clEvENKUlvE_clEvEUlhhE_EESt5arrayIPcLm2EELi4E23TrivialOffsetCalculatorILi1EjESD_NS0_6memory15LoadWithoutCastENSE_16StoreWithoutCastEEEviT_T0_T2_T3_T4_T5_)
        .other          _ZN2at6native27unrolled_elementwise_kernelINS0_13BUnaryFunctorIhhhZZZNS0_16fmod_kernel_cudaERNS_18TensorIteratorBaseEENKUlvE_clEvENKUlvE_clEvEUlhhE_EESt5arrayIPcLm2EELi4E23TrivialOffsetCalculatorILi1EjESD_NS0_6memory15LoadWithoutCastENSE_16StoreWithoutCastEEEviT_T0_T2_T3_T4_T5_,@"STO_CUDA_ENTRY STV_DEFAULT"
_ZN2at6native27unrolled_elementwise_kernelINS0_13BUnaryFunctorIhhhZZZNS0_16fmod_kernel_cudaERNS_18TensorIteratorBaseEENKUlvE_clEvENKUlvE_clEvEUlhhE_EESt5arrayIPcLm2EELi4E23TrivialOffsetCalculatorILi1EjESD_NS0_6memory15LoadWithoutCastENSE_16StoreWithoutCastEEEviT_T0_T2_T3_T4_T5_:
.text._ZN2at6native27unrolled_elementwise_kernelINS0_13BUnaryFunctorIhhhZZZNS0_16fmod_kernel_cudaERNS_18TensorIteratorBaseEENKUlvE_clEvENKUlvE_clEvEUlhhE_EESt5arrayIPcLm2EELi4E23TrivialOffsetCalculatorILi1EjESD_NS0_6memory15LoadWithoutCastENSE_16StoreWithoutCastEEEviT_T0_T2_T3_T4_T5_:
        /* <DEDUP_REMOVED lines=22> */
[----:B-1----:R1:W5:Y:S01]  /*0160*/  @!P3 LDG.E.U8 R11, desc[UR4][R12.64] ;  /* 0x000000040c0bb981 */ /* 0x002362000c1e1100 */
[----:B--2---:R-:W-:-:S03]  /*0170*/  @!P2 IADD3 R4, P5, PT, R17, R4, RZ ;  /* 0x000000041104a210 */ /* 0x004fc60007fbe0ff */
[----:B------:R-:W-:-:S13]  /*0180*/  ISETP.GE.AND P0, PT, R15, R2, PT ;  /* 0x000000020f00720c */ /* 0x000fda0003f06270 */
[----:B------:R-:W2:Y:S01]  /*0190*/  @!P0 LDC.64 R6, c[0x0][0x390] ;  /* 0x0000e400ff068b82 */ /* 0x000ea20000000a00 */
[----:B------:R-:W-:Y:S02]  /*01a0*/  @!P0 LEA R15, R0, R15, 0x9 ;  /* 0x0000000f000f8211 */ /* 0x000fe400078e48ff */
[----:B0-----:R-:W-:Y:S01]  /*01b0*/  @!P1 IADD3 R8, P4, PT, R19, R8, RZ ;  /* 0x0000000813089210 */ /* 0x001fe20007f9e0ff */
[----:B------:R-:W-:Y:S01]  /*01c0*/  @!P2 IMAD.X R5, RZ, RZ, R5, P5 ;  /* 0x000000ffff05a224 */ /* 0x000fe200028e0605 */
[----:B------:R-:W-:-:S03]  /*01d0*/  PRMT R10, RZ, 0x7610, R10 ;  /* 0x00007610ff0a7816 */ /* 0x000fc6000000000a */
[----:B------:R-:W-:-:S03]  /*01e0*/  @!P1 IMAD.X R9, RZ, RZ, R9, P4 ;  /* 0x000000ffff099224 */ /* 0x000fc600020e0609 */
[----:B------:R1:W5:Y:S01]  /*01f0*/  @!P2 LDG.E.U8 R10, desc[UR4][R4.64] ;  /* 0x00000004040aa981 */ /* 0x000362000c1e1100 */
[----:B--2---:R-:W-:-:S05]  /*0200*/  @!P0 IADD3 R14, P3, PT, R15, R6, RZ ;  /* 0x000000060f0e8210 */ /* 0x004fca0007f7e0ff */
[--C-:B------:R-:W-:Y:S01]  /*0210*/  @!P0 IMAD.X R15, RZ, RZ, R7.reuse, P3 ;  /* 0x000000ffff0f8224 */ /* 0x100fe200018e0607 */
[----:B------:R-:W-:-:S06]  /*0220*/  PRMT R7, RZ, 0x7610, R7 ;  /* 0x00007610ff077816 */ /* 0x000fcc0000000007 */
[----:B------:R1:W5:Y:S01]  /*0230*/  @!P1 LDG.E.U8 R7, desc[UR4][R8.64] ;  /* 0x0000000408079981 */ /* 0x000362000c1e1100 */
[----:B------:R-:W-:-:S06]  /*0240*/  PRMT R6, RZ, 0x7610, R6 ;  /* 0x00007610ff067816 */ /* 0x000fcc0000000006 */
[----:B------:R1:W5:Y:S01]  /*0250*/  @!P0 LDG.E.U8 R6, desc[UR4][R14.64] ;  /* 0x000000040e068981 */ /* 0x000362000c1e1100 */
[----:B------:R-:W-:Y:S01]  /*0260*/  ISETP.GE.AND P0, PT, R3, R2, PT ;  /* 0x000000020300720c */ /* 0x000fe20003f06270 */
[----:B------:R-:W0:Y:S01]  /*0270*/  LDCU.U8 UR6, c[0x0][0x385] ;  /* 0x000070a0ff0677ac */ /* 0x000e220008000000 */
[----:B------:R-:W-:Y:S11]  /*0280*/  BSSY.RECONVERGENT B0, `(.L_x_24016) ;  /* 0x0000007000007945 */ /* 0x000ff60003800200 */
[----:B-1----:R-:W-:Y:S05]  /*0290*/  @P0 BRA `(.L_x_24017) ;  /* 0x0000000000140947 */ /* 0x002fea0003800000 */
[----:B-----5:R-:W-:Y:S01]  /*02a0*/  LOP3.LUT R14, R11, 0xff, RZ, 0xc0, !PT ;  /* 0x000000ff0b0e7812 */ /* 0x020fe200078ec0ff */
[----:B0-----:R-:W-:Y:S01]  /*02b0*/  IMAD.U32 R15, RZ, RZ, UR6 ;  /* 0x00000006ff0f7e24 */ /* 0x001fe2000f8e00ff */
[----:B------:R-:W-:-:S07]  /*02c0*/  MOV R16, 0x2e0 ;  /* 0x000002e000107802 */ /* 0x000fce0000000f00 */
[----:B------:R-:W-:Y:S05]  /*02d0*/  CALL.REL.NOINC `($__internal_45_$__cuda_sm20_rem_u16) ;  /* 0x0000000400147944 */ /* 0x000fea0003c00000 */
[----:B------:R-:W-:-:S07]  /*02e0*/  IMAD.MOV.U32 R8, RZ, RZ, R15 ;  /* 0x000000ffff087224 */ /* 0x000fce00078e000f */
.L_x_24017:
[----:B0-----:R-:W-:Y:S05]  /*02f0*/  BSYNC.RECONVERGENT B0 ;  /* 0x0000000000007941 */ /* 0x001fea0003800200 */
.L_x_24016:
[----:B------:R-:W-:Y:S01]  /*0300*/  VIADD R9, R3, 0x80 ;  /* 0x0000008003097836 */ /* 0x000fe20000000000 */
[----:B------:R-:W-:Y:S04]  /*0310*/  BSSY.RECONVERGENT B0, `(.L_x_24018) ;  /* 0x0000008000007945 */ /* 0x000fe80003800200 */
[----:B------:R-:W-:-:S13]  /*0320*/  ISETP.GE.AND P0, PT, R9, R2, PT ;  /* 0x000000020900720c */ /* 0x000fda0003f06270 */
[----:B------:R-:W-:Y:S05]  /*0330*/  @P0 BRA `(.L_x_24019) ;  /* 0x0000000000140947 */ /* 0x000fea0003800000 */
[----:B-----5:R-:W-:Y:S02]  /*0340*/  LOP3.LUT R14, R10, 0xff, RZ, 0xc0, !PT ;  /* 0x000000ff0a0e7812 */ /* 0x020fe400078ec0ff */
[----:B------:R-:W-:Y:S02]  /*0350*/  MOV R15, UR6 ;  /* 0x00000006000f7c02 */ /* 0x000fe40008000f00 */
[----:B------:R-:W-:-:S07]  /*0360*/  MOV R16, 0x380 ;  /* 0x0000038000107802 */ /* 0x000fce0000000f00 */
[----:B------:R-:W-:Y:S05]  /*0370*/  CALL.REL.NOINC `($__internal_45_$__cuda_sm20_rem_u16) ;  /* 0x0000000000ec7944 */ /* 0x000fea0003c00000 */
[----:B------:R-:W-:-:S07]  /*0380*/  IMAD.MOV.U32 R4, RZ, RZ, R15 ;  /* 0x000000ffff047224 */ /* 0x000fce00078e000f */
.L_x_24019:
[----:B------:R-:W-:Y:S05]  /*0390*/  BSYNC.RECONVERGENT B0 ;  /* 0x0000000000007941 */ /* 0x000fea0003800200 */
.L_x_24018:
[----:B------:R-:W-:Y:S01]  /*03a0*/  VIADD R5, R3, 0x100 ;  /* 0x0000010003057836 */ /* 0x000fe20000000000 */
[----:B------:R-:W-:Y:S04]  /*03b0*/  BSSY.RECONVERGENT B0, `(.L_x_24020) ;  /* 0x0000008000007945 */ /* 0x000fe80003800200 */
[----:B------:R-:W-:-:S13]  /*03c0*/  ISETP.GE.AND P0, PT, R5, R2, PT ;  /* 0x000000020500720c */ /* 0x000fda0003f06270 */
[----:B------:R-:W-:Y:S05]  /*03d0*/  @P0 BRA `(.L_x_24021) ;  /* 0x0000000000140947 */ /* 0x000fea0003800000 */
[----:B-----5:R-:W-:Y:S01]  /*03e0*/  LOP3.LUT R14, R7, 0xff, RZ, 0xc0, !PT ;  /* 0x000000ff070e7812 */ /* 0x020fe200078ec0ff */
[----:B------:R-:W-:Y:S01]  /*03f0*/  IMAD.U32 R15, RZ, RZ, UR6 ;  /* 0x00000006ff0f7e24 */ /* 0x000fe2000f8e00ff */
[----:B------:R-:W-:-:S07]  /*0400*/  MOV R16, 0x420 ;  /* 0x0000042000107802 */ /* 0x000fce0000000f00 */
[----:B------:R-:W-:Y:S05]  /*0410*/  CALL.REL.NOINC `($__internal_45_$__cuda_sm20_rem_u16) ;  /* 0x0000000000c47944 */ /* 0x000fea0003c00000 */
[----:B------:R-:W-:-:S07]  /*0420*/  IMAD.MOV.U32 R5, RZ, RZ, R15 ;  /* 0x000000ffff057224 */ /* 0x000fce00078e000f */
.L_x_24021:
[----:B------:R-:W-:Y:S05]  /*0430*/  BSYNC.RECONVERGENT B0 ;  /* 0x0000000000007941 */ /* 0x000fea0003800200 */
.L_x_24020:
[----:B-----5:R-:W-:Y:S01]  /*0440*/  VIADD R7, R3, 0x180 ;  /* 0x0000018003077836 */ /* 0x020fe20000000000 */
[----:B------:R-:W-:Y:S04]  /*0450*/  BSSY.RECONVERGENT B0, `(.L_x_24022) ;  /* 0x0000008000007945 */ /* 0x000fe80003800200 */
[----:B------:R-:W-:-:S13]  /*0460*/  ISETP.GE.AND P0, PT, R7, R2, PT ;  /* 0x000000020700720c */ /* 0x000fda0003f06270 */
[----:B------:R-:W-:Y:S05]  /*0470*/  @P0 BRA `(.L_x_24023) ;  /* 0x0000000000140947 */ /* 0x000fea0003800000 */
[----:B------:R-:W-:Y:S01]  /*0480*/  LOP3.LUT R14, R6, 0xff, RZ, 0xc0, !PT ;  /* 0x000000ff060e7812 */ /* 0x000fe200078ec0ff */
[----:B------:R-:W-:Y:S01]  /*0490*/  IMAD.U32 R15, RZ, RZ, UR6 ;  /* 0x00000006ff0f7e24 */ /* 0x000fe2000f8e00ff */
[----:B------:R-:W-:-:S07]  /*04a0*/  MOV R16, 0x4c0 ;  /* 0x000004c000107802 */ /* 0x000fce0000000f00 */
[----:B------:R-:W-:Y:S05]  /*04b0*/  CALL.REL.NOINC `($__internal_45_$__cuda_sm20_rem_u16) ;  /* 0x00000000009c7944 */ /* 0x000fea0003c00000 */
[----:B------:R-:W-:-:S07]  /*04c0*/  MOV R11, R15 ;  /* 0x0000000f000b7202 */ /* 0x000fce0000000f00 */
.L_x_24023:
[----:B------:R-:W-:Y:S05]  /*04d0*/  BSYNC.RECONVERGENT B0 ;  /* 0x0000000000007941 */ /* 0x000fea0003800200 */
.L_x_24022:
        /* <DEDUP_REMOVED lines=19> */
.L_x_24026:
[----:B------:R-:W-:Y:S05]  /*0610*/  BSYNC.RELIABLE B1 ;  /* 0x0000000000017941 */ /* 0x000fea0003800100 */
.L_x_24025:
[----:B------:R-:W-:-:S13]  /*0620*/  ISETP.GE.AND P0, PT, R3, R2, PT ;  /* 0x000000020300720c */ /* 0x000fda0003f06270 */
[----:B------:R-:W1:Y:S01]  /*0630*/  @!P0 LDC.64 R8, c[0x0][0x388] ;  /* 0x0000e200ff088b82 */ /* 0x000e620000000a00 */
[----:B0-----:R-:W-:Y:S01]  /*0640*/  @!P0 LEA R7, R0, R3, 0x9 ;  /* 0x0000000300078211 */ /* 0x001fe200078e48ff */
[----:B------:R-:W-:-:S03]  /*0650*/  @!P0 VIADD R3, R3, 0x80 ;  /* 0x0000008003038836 */ /* 0x000fc60000000000 */
[----:B-1----:R-:W-:-:S05]  /*0660*/  @!P0 IADD3 R6, P1, PT, R7, R8, RZ ;  /* 0x0000000807068210 */ /* 0x002fca0007f3e0ff */
[----:B------:R-:W-:-:S05]  /*0670*/  @!P0 IMAD.X R7, RZ, RZ, R9, P1 ;  /* 0x000000ffff078224 */ /* 0x000fca00008e0609 */
[----:B------:R1:W-:Y:S03]  /*0680*/  @!P0 STG.E.U8 desc[UR4][R6.64], R5 ;  /* 0x0000000506008986 */ /* 0x0003e6000c101104 */
.L_x_24027:
[----:B------:R-:W-:Y:S05]  /*0690*/  BSYNC.RECONVERGENT B0 ;  /* 0x0000000000007941 */ /* 0x000fea0003800200 */
.L_x_24024:
[----:B------:R-:W-:Y:S05]  /*06a0*/  WARPSYNC.ALL ;  /* 0x0000000000007948 */ /* 0x000fea0003800000 */
[----:B------:R-:W-:-:S13]  /*06b0*/  ISETP.GE.AND P0, PT, R3, R2, PT ;  /* 0x000000020300720c */ /* 0x000fda0003f06270 */
[----:B------:R-:W-:Y:S05]  /*06c0*/  @P0 EXIT ;  /* 0x000000000000094d */ /* 0x000fea0003800000 */
[----:B------:R-:W2:Y:S01]  /*06d0*/  LDCU.64 UR6, c[0x0][0x388] ;  /* 0x00007100ff0677ac */ /* 0x000ea20008000a00 */
[----:B------:R-:W-:-:S05]  /*06e0*/  IMAD R3, R0, 0x200, R3 ;  /* 0x0000020000037824 */ /* 0x000fca00078e0203 */
[----:B--2---:R-:W-:-:S05]  /*06f0*/  IADD3 R2, P0, PT, R3, UR6, RZ ;  /* 0x0000000603027c10 */ /* 0x004fca000ff1e0ff */
[----:B------:R-:W-:-:S05]  /*0700*/  IMAD.X R3, RZ, RZ, UR7, P0 ;  /* 0x00000007ff037e24 */ /* 0x000fca00080e06ff */
[----:B------:R-:W-:Y:S01]  /*0710*/  STG.E.U8 desc[UR4][R2.64], R11 ;  /* 0x0000000b02007986 */ /* 0x000fe2000c101104 */
[----:B------:R-:W-:Y:S05]  /*0720*/  EXIT ;  /* 0x000000000000794d */ /* 0x000fea0003800000 */
        .weak           $__internal_45_$__cuda_sm20_rem_u16
        .type           $__internal_45_$__cuda_sm20_rem_u16,@function
        .size           $__internal_45_$__cuda_sm20_rem_u16,(.L_x_49906 - $__internal_45_$__cuda_sm20_rem_u16)
$__internal_45_$__cuda_sm20_rem_u16:
        /* <DEDUP_REMOVED lines=11> */
[----:B------:R-:W-:-:S04]  /*07e0*/  IMAD.MOV.U32 R13, RZ, RZ, 0x0 ;  /* 0x00000000ff0d7424 */ /* 0x000fc800078e00ff */
[----:B------:R-:W-:-:S05]  /*07f0*/  IADD3 R12, PT, PT, R12, 0x2, RZ ;  /* 0x000000020c0c7810 */ /* 0x000fca0007ffe0ff */
[----:B------:R-:W-:-:S06]  /*0800*/  FMUL.RZ R11, R11, R12 ;  /* 0x0000000c0b0b7220 */ /* 0x000fcc000040c000 */
[----:B------:R-:W0:Y:S02]  /*0810*/  F2I.U32.TRUNC.NTZ R11, R11 ;  /* 0x0000000b000b7305 */ /* 0x000e24000020f000 */
[----:B0-----:R-:W-:-:S05]  /*0820*/  LOP3.LUT R12, R11, 0xffff, RZ, 0xc0, !PT ;  /* 0x0000ffff0b0c7812 */ /* 0x001fca00078ec0ff */
[----:B------:R-:W-:-:S04]  /*0830*/  IMAD.MOV R12, RZ, RZ, -R12 ;  /* 0x000000ffff0c7224 */ /* 0x000fc800078e0a0c */
[----:B------:R-:W-:Y:S02]  /*0840*/  IMAD R15, R15, R12, R14 ;  /* 0x0000000c0f0f7224 */ /* 0x000fe400078e020e */
[----:B------:R-:W-:Y:S02]  /*0850*/  IMAD.MOV.U32 R12, RZ, RZ, R16 ;  /* 0x000000ffff0c7224 */ /* 0x000fe400078e0010 */
[----:B------:R-:W-:Y:S02]  /*0860*/  @!P0 IMAD.MOV.U32 R15, RZ, RZ, -0x1 ;  /* 0xffffffffff0f8424 */ /* 0x000fe400078e00ff */
[----:B------:R-:W-:Y:S05]  /*0870*/  RET.REL.NODEC R12 `(_ZN2at6native27unrolled_elementwise_kernelINS0_13BUnaryFunctorIhhhZZZNS0_16fmod_kernel_cudaERNS_18TensorIteratorBaseEENKUlvE_clEvENKUlvE_clEvEUlhhE_EESt5arrayIPcLm2EELi4E23TrivialOffsetCalculatorILi1EjESD_NS0_6memory15LoadWithoutCastENSE_16StoreWithoutCastEEEviT_T0_T2_T3_T4_T5_) ;  /* 0xfffffff40ce07950 */ /* 0x000fea0003c3ffff */
.L_x_24028:
        /* <DEDUP_REMOVED lines=16> */
.L_x_49906:


//--------------------- .text._ZN2at6native29vectorized_elementwise_kernelILi2ENS0_13BUnaryFunctorIhhhZZZNS0_16fmod_kernel_cudaERNS_18TensorIteratorBaseEENKUlvE_clEvENKUlvE_clEvEUlhhE_EESt5arrayIPcLm2EEEEviT0_T1_ --------------------------
	.section	.text._ZN2at6native29vectorized_elementwise_kernelILi2ENS0_13BUnaryFunctorIhhhZZZNS0_16fmod_kernel_cudaERNS_18TensorIteratorBaseEENKUlvE_clEvENKUlvE_clEvEUlhhE_EESt5arrayIPcLm2EEEEviT0_T1_,"ax",@progbits
	.align	128
        .global         _ZN2at6native29vectorized_elementwise_kernelILi2ENS0_13BUnaryFunctorIhhhZZZNS0_16fmod_kernel_cudaERNS_18TensorIteratorBaseEENKUlvE_clEvENKUlvE_clEvEUlhhE_EESt5arrayIPcLm2EEEEviT0_T1_
        .type           _ZN2at6native29vectorized_elementwise_kernelILi2ENS0_13BUnaryFunctorIhhhZZZNS0_16fmod_kernel_cudaERNS_18TensorIteratorBaseEENKUlvE_clEvENKUlvE_clEvEUlhhE_EESt5arrayIPcLm2EEEEviT0_T1_,@function
        .size           _ZN2at6native29vectorized_elementwise_kernelILi2ENS0_13BUnaryFunctorIhhhZZZNS0_16fmod_kernel_cudaERNS_18TensorIteratorBaseEENKUlvE_clEvENKUlvE_clEvEUlhhE_EESt5arrayIPcLm2EEEEviT0_T1_,(.L_x_49907 - _ZN2at6native29vectorized_elementwise_kernelILi2ENS0_13BUnaryFunctorIhhhZZZNS0_16fmod_kernel_cudaERNS_18TensorIteratorBaseEENKUlvE_clEvENKUlvE_clEvEUlhhE_EESt5arrayIPcLm2EEEEviT0_T1_)
        .other          _ZN2at6native29vectorized_elementwise_kernelILi2ENS0_13BUnaryFunctorIhhhZZZNS0_16fmod_kernel_cudaERNS_18TensorIteratorBaseEENKUlvE_clEvENKUlvE_clEvEUlhhE_EESt5arrayIPcLm2EEEEviT0_T1_,@"STO_CUDA_ENTRY STV_DEFAULT"
_ZN2at6native29vectorized_elementwise_kernelILi2ENS0_13BUnaryFunctorIhhhZZZNS0_16fmod_kernel_cudaERNS_18TensorIteratorBaseEENKUlvE_clEvENKUlvE_clEvEUlhhE_EESt5arrayIPcLm2EEEEviT0_T1_:
.text._ZN2at6native29vectorized_elementwise_kernelILi2ENS0_13BUnaryFunctorIhhhZZZNS0_16fmod_kernel_cudaERNS_18TensorIteratorBaseEENKUlvE_clEvENKUlvE_clEvEUlhhE_EESt5arrayIPcLm2EEEEviT0_T1_:
        /* <DEDUP_REMOVED lines=15> */
[----:B------:R-:W-:-:S03]  /*00f0*/  @!P6 IADD3 R11, PT, PT, R0, UR4, RZ ;  /* 0x00000004000bec10 */ /* 0x000fc6000fffe0ff */
[----:B------:R-:W-:-:S13]  /*0100*/  ISETP.GE.U32.AND P5, PT, R2, UR5, PT ;  /* 0x0000000502007c0c */ /* 0x000fda000bfa6070 */
[C---:B------:R-:W-:Y:S01]  /*0110*/  @!P5 VIADD R5, R2.reuse, UR4 ;  /* 0x000000040205dc36 */ /* 0x040fe20008000000 */
[----:B------:R-:W1:Y:S01]  /*0120*/  @!P5 LDC.64 R24, c[0x0][0x390] ;  /* 0x0000e400ff18db82 */ /* 0x000e620000000a00 */
[----:B------:R-:W-:-:S05]  /*0130*/  @!P5 VIADD R2, R2, 0x80 ;  /* 0x000000800202d836 */ /* 0x000fca0000000000 */
[----:B------:R-:W-:Y:S02]  /*0140*/  ISETP.GE.U32.AND P4, PT, R2, UR5, PT ;  /* 0x0000000502007c0c */ /* 0x000fe4000bf86070 */
[----:B0-----:R-:W-:-:S05]  /*0150*/  @!P6 IADD3 R10, P0, PT, R11, R6, RZ ;  /* 0x000000060b0ae210 */ /* 0x001fca0007f1e0ff */
[----:B------:R-:W-:-:S05]  /*0160*/  @!P6 IMAD.X R11, RZ, RZ, R7, P0 ;  /* 0x000000ffff0be224 */ /* 0x000fca00000e0607 */
[----:B------:R0:W5:Y:S01]  /*0170*/  @!P6 LDG.E.U8 R3, desc[UR8][R10.64] ;  /* 0x000000080a03e981 */ /* 0x000162000c1e1100 */
[C---:B------:R-:W-:Y:S01]  /*0180*/  @!P4 VIADD R17, R2.reuse, UR4 ;  /* 0x000000040211cc36 */ /* 0x040fe20008000000 */
[----:B------:R-:W2:Y:S01]  /*0190*/  @!P4 LDC.64 R20, c[0x0][0x390] ;  /* 0x0000e400ff14cb82 */ /* 0x000ea20000000a00 */
[----:B------:R-:W-:-:S05]  /*01a0*/  @!P4 VIADD R2, R2, 0x80 ;  /* 0x000000800202c836 */ /* 0x000fca0000000000 */
[----:B------:R-:W-:-:S13]  /*01b0*/  ISETP.GE.U32.AND P3, PT, R2, UR5, PT ;  /* 0x0000000502007c0c */ /* 0x000fda000bf66070 */
[C---:B------:R-:W-:Y:S02]  /*01c0*/  @!P3 VIADD R9, R2.reuse, UR4 ;  /* 0x000000040209bc36 */ /* 0x040fe40008000000 */
[----:B------:R-:W-:-:S05]  /*01d0*/  @!P3 VIADD R2, R2, 0x80 ;  /* 0x000000800202b836 */ /* 0x000fca0000000000 */
[----:B------:R-:W-:-:S13]  /*01e0*/  ISETP.GE.U32.AND P2, PT, R2, UR5, PT ;  /* 0x0000000502007c0c */ /* 0x000fda000bf46070 */
[C---:B------:R-:W-:Y:S01]  /*01f0*/  @!P2 VIADD R27, R2.reuse, UR4 ;  /* 0x00000004021bac36 */ /* 0x040fe20008000000 */
[----:B-1----:R-:W-:Y:S01]  /*0200*/  @!P5 IADD3 R24, P6, PT, R5, R24, RZ ;  /* 0x000000180518d210 */ /* 0x002fe20007fde0ff */
[----:B------:R-:W-:Y:S01]  /*0210*/  @!P2 VIADD R2, R2, 0x80 ;  /* 0x000000800202a836 */ /* 0x000fe20000000000 */
[----:B------:R-:W1:Y:S04]  /*0220*/  @!P3 LDC.64 R4, c[0x0][0x390] ;  /* 0x0000e400ff04bb82 */ /* 0x000e680000000a00 */
[----:B------:R-:W-:-:S04]  /*0230*/  ISETP.GE.U32.AND P1, PT, R2, UR5, PT ;  /* 0x0000000502007c0c */ /* 0x000fc8000bf26070 */
[----:B------:R-:W3:Y:S09]  /*0240*/  @!P2 LDC.64 R18, c[0x0][0x390] ;  /* 0x0000e400ff12ab82 */ /* 0x000ef20000000a00 */
[C---:B------:R-:W-:Y:S01]  /*0250*/  @!P1 VIADD R23, R2.reuse, UR4 ;  /* 0x0000000402179c36 */ /* 0x040fe20008000000 */
[----:B------:R-:W-:Y:S01]  /*0260*/  PRMT R6, RZ, 0x7610, R6 ;  /* 0x00007610ff067816 */ /* 0x000fe20000000006 */
[----:B------:R-:W-:Y:S01]  /*0270*/  @!P1 VIADD R2, R2, 0x80 ;  /* 0x0000008002029836 */ /* 0x000fe20000000000 */
[----:B------:R-:W4:Y:S04]  /*0280*/  @!P1 LDC.64 R12, c[0x0][0x390] ;  /* 0x0000e400ff0c9b82 */ /* 0x000f280000000a00 */
[----:B------:R-:W-:Y:S01]  /*0290*/  ISETP.GE.U32.AND P0, PT, R2, UR5, PT ;  /* 0x0000000502007c0c */ /* 0x000fe2000bf06070 */
[----:B------:R-:W-:-:S05]  /*02a0*/  @!P5 IMAD.X R25, RZ, RZ, R25, P6 ;  /* 0x000000ffff19d224 */ /* 0x000fca00030e0619 */
[----:B------:R-:W5:Y:S07]  /*02b0*/  @!P5 LDG.E.U8 R6, desc[UR8][R24.64] ;  /* 0x000000081806d981 */ /* 0x000f6e000c1e1100 */
[C---:B------:R-:W-:Y:S01]  /*02c0*/  @!P0 VIADD R7, R2.reuse, UR4 ;  /* 0x0000000402078c36 */ /* 0x040fe20008000000 */
[----:B------:R-:W4:Y:S01]  /*02d0*/  @!P0 LDC.64 R14, c[0x0][0x390] ;  /* 0x0000e400ff0e8b82 */ /* 0x000f220000000a00 */
[----:B------:R-:W-:-:S05]  /*02e0*/  @!P0 VIADD R2, R2, 0x80 ;  /* 0x0000008002028836 */ /* 0x000fca0000000000 */
[----:B------:R-:W-:Y:S02]  /*02f0*/  ISETP.GE.U32.AND P6, PT, R2, UR5, PT ;  /* 0x0000000502007c0c */ /* 0x000fe4000bfc6070 */
[----:B--2---:R-:W-:-:S05]  /*0300*/  @!P4 IADD3 R20, P5, PT, R17, R20, RZ ;  /* 0x000000141114c210 */ /* 0x004fca0007fbe0ff */
[----:B------:R-:W-:Y:S01]  /*0310*/  @!P4 IMAD.X R21, RZ, RZ, R21, P5 ;  /* 0x000000ffff15c224 */ /* 0x000fe200028e0615 */
[----:B-1----:R-:W-:-:S05]  /*0320*/  @!P3 IADD3 R4, P5, PT, R9, R4, RZ ;  /* 0x000000040904b210 */ /* 0x002fca0007fbe0ff */
[----:B------:R-:W1:Y:S01]  /*0330*/  @!P6 LDC.64 R16, c[0x0][0x390] ;  /* 0x0000e400ff10eb82 */ /* 0x000e620000000a00 */
[----:B------:R-:W-:Y:S01]  /*0340*/  PRMT R9, RZ, 0x7610, R9 ;  /* 0x00007610ff097816 */ /* 0x000fe20000000009 */
[----:B------:R-:W-:Y:S01]  /*0350*/  @!P3 IMAD.X R5, RZ, RZ, R5, P5 ;  /* 0x000000ffff05b224 */ /* 0x000fe200028e0605 */
[----:B0-----:R-:W-:-:S04]  /*0360*/  PRMT R11, RZ, 0x7610, R11 ;  /* 0x00007610ff0b7816 */ /* 0x001fc8000000000b */
[----:B------:R-:W5:Y:S01]  /*0370*/  @!P4 LDG.E.U8 R9, desc[UR8][R20.64] ;  /* 0x000000081409c981 */ /* 0x000f62000c1e1100 */
[----:B---3--:R-:W-:Y:S02]  /*0380*/  @!P2 IADD3 R18, P4, PT, R27, R18, RZ ;  /* 0x000000121b12a210 */ /* 0x008fe40007f9e0ff */
[----:B------:R-:W-:Y:S01]  /*0390*/  PRMT R10, RZ, 0x7610, R10 ;  /* 0x00007610ff0a7816 */ /* 0x000fe2000000000a */
[----:B------:R0:W5:Y:S01]  /*03a0*/  @!P3 LDG.E.U8 R11, desc[UR8][R4.64] ;  /* 0x00000008040bb981 */ /* 0x000162000c1e1100 */
[----:B----4-:R-:W-:Y:S01]  /*03b0*/  @!P1 IADD3 R12, P3, PT, R23, R12, RZ ;  /* 0x0000000c170c9210 */ /* 0x010fe20007f7e0ff */
[----:B------:R-:W-:Y:S01]  /*03c0*/  @!P2 IMAD.X R19, RZ, RZ, R19, P4 ;  /* 0x000000ffff13a224 */ /* 0x000fe200020e0613 */
[----:B------:R-:W-:-:S04]  /*03d0*/  @!P6 IADD3 R23, PT, PT, R2, UR4, RZ ;  /* 0x000000040217ec10 */ /* 0x000fc8000fffe0ff */
[----:B------:R2:W5:Y:S01]  /*03e0*/  @!P2 LDG.E.U8 R10, desc[UR8][R18.64] ;  /* 0x00000008120aa981 */ /* 0x000562000c1e1100 */
[----:B------:R-:W-:Y:S02]  /*03f0*/  @!P0 IADD3 R14, P4, PT, R7, R14, RZ ;  /* 0x0000000e070e8210 */ /* 0x000fe40007f9e0ff */
[----:B-1----:R-:W-:Y:S01]  /*0400*/  @!P6 IADD3 R16, P2, PT, R23, R16, RZ ;  /* 0x000000101710e210 */ /* 0x002fe20007f5e0ff */
[----:B------:R-:W-:Y:S01]  /*0410*/  @!P1 IMAD.X R13, RZ, RZ, R13, P3 ;  /* 0x000000ffff0d9224 */ /* 0x000fe200018e060d */
[----:B------:R-:W-:Y:S02]  /*0420*/  PRMT R7, RZ, 0x7610, R7 ;  /* 0x00007610ff077816 */ /* 0x000fe40000000007 */
[----:B------:R-:W-:Y:S01]  /*0430*/  PRMT R2, RZ, 0x7610, R2 ;  /* 0x00007610ff027816 */ /* 0x000fe20000000002 */
[----:B------:R-:W-:-:S03]  /*0440*/  @!P6 IMAD.X R17, RZ, RZ, R17, P2 ;  /* 0x000000ffff11e224 */ /* 0x000fc600010e0611 */
[----:B------:R2:W5:Y:S04]  /*0450*/  @!P1 LDG.E.U8 R7, desc[UR8][R12.64] ;  /* 0x000000080c079981 */ /* 0x000568000c1e1100 */
[----:B------:R2:W5:Y:S01]  /*0460*/  @!P6 LDG.E.U8 R2, desc[UR8][R16.64] ;  /* 0x000000081002e981 */ /* 0x000562000c1e1100 */
[----:B0-----:R-:W-:Y:S01]  /*0470*/  PRMT R5, RZ, 0x7610, R5 ;  /* 0x00007610ff057816 */ /* 0x001fe20000000005 */
[----:B------:R-:W-:-:S05]  /*0480*/  @!P0 IMAD.X R15, RZ, RZ, R15, P4 ;  /* 0x000000ffff0f8224 */ /* 0x000fca00020e060f */
[----:B------:R2:W5:Y:S01]  /*0490*/  @!P0 LDG.E.U8 R5, desc[UR8][R14.64] ;  /* 0x000000080e058981 */ /* 0x000562000c1e1100 */
[----:B------:R-:W-:Y:S01]  /*04a0*/  ISETP.GE.U32.AND P0, PT, R0, UR5, PT ;  /* 0x0000000500007c0c */ /* 0x000fe2000bf06070 */
[----:B------:R-:W-:-:S12]  /*04b0*/  BSSY.RECONVERGENT B0, `(.L_x_24030) ;  /* 0x0000007000007945 */ /* 0x000fd80003800200 */
[----:B--2---:R-:W-:Y:S05]  /*04c0*/  @P0 BRA `(.L_x_24031) ;  /* 0x0000000000140947 */ /* 0x004fea0003800000 */
[----:B-----5:R-:W-:Y:S01]  /*04d0*/  LOP3.LUT R13, R3, 0xff, RZ, 0xc0, !PT ;  /* 0x000000ff030d7812 */ /* 0x020fe200078ec0ff */
[----:B------:R-:W-:Y:S01]  /*04e0*/  IMAD.U32 R12, RZ, RZ, UR10 ;  /* 0x0000000aff0c7e24 */ /* 0x000fe2000f8e00ff */
[----:B------:R-:W-:-:S07]  /*04f0*/  MOV R8, 0x510 ;  /* 0x0000051000087802 */ /* 0x000fce0000000f00 */
[----:B------:R-:W-:Y:S05]  /*0500*/  CALL.REL.NOINC `($__internal_46_$__cuda_sm20_rem_u16) ;  /* 0x0000000c00507944 */ /* 0x000fea0003c00000 */
[----:B------:R-:W-:-:S07]  /*0510*/  IMAD.MOV.U32 R3, RZ, RZ, R12 ;  /* 0x000000ffff037224 */ /* 0x000fce00078e000c */
.L_x_24031:
[----:B------:R-:W-:Y:S05]  /*0520*/  BSYNC.RECONVERGENT B0 ;  /* 0x0000000000007941 */ /* 0x000fea0003800200 */
.L_x_24030:
[----:B------:R-:W-:Y:S01]  /*0530*/  VIADD R4, R0, 0x80 ;  /* 0x0000008000047836 */ /* 0x000fe20000000000 */
[----:B------:R-:W-:Y:S04]  /*0540*/  BSSY.RECONVERGENT B0, `(.L_x_24032) ;  /* 0x0000008000007945 */ /* 0x000fe80003800200 */
[----:B------:R-:W-:-:S13]  /*0550*/  ISETP.GE.U32.AND P0, PT, R4, UR5, PT ;  /* 0x0000000504007c0c */ /* 0x000fda000bf06070 */
[----:B------:R-:W-:Y:S05]  /*0560*/  @P0 BRA `(.L_x_24033) ;  /* 0x0000000000140947 */ /* 0x000fea0003800000 */
[----:B-----5:R-:W-:Y:S01]  /*0570*/  LOP3.LUT R13, R6, 0xff, RZ, 0xc0, !PT ;  /* 0x000000ff060d7812 */ /* 0x020fe200078ec0ff */
[----:B------:R-:W-:Y:S01]  /*0580*/  IMAD.U32 R12, RZ, RZ, UR10 ;  /* 0x0000000aff0c7e24 */ /* 0x000fe2000f8e00ff */
[----:B------:R-:W-:-:S07]  /*0590*/  MOV R8, 0x5b0 ;  /* 0x000005b000087802 */ /* 0x000fce0000000f00 */
[----:B------:R-:W-:Y:S05]  /*05a0*/  CALL.REL.NOINC `($__internal_46_$__cuda_sm20_rem_u16) ;  /* 0x0000000c00287944 */ /* 0x000fea0003c00000 */
[----:B------:R-:W-:-:S07]  /*05b0*/  IMAD.MOV.U32 R6, RZ, RZ, R12 ;  /* 0x000000ffff067224 */ /* 0x000fce00078e000c */
.L_x_24033:
[----:B------:R-:W-:Y:S05]  /*05c0*/  BSYNC.RECONVERGENT B0 ;  /* 0x0000000000007941 */ /* 0x000fea0003800200 */
.L_x_24032:
[----:B------:R-:W-:Y:S01]  /*05d0*/  VIADD R8, R0, 0x100 ;  /* 0x0000010000087836 */ /* 0x000fe20000000000 */
[----:B------:R-:W-:Y:S04]  /*05e0*/  BSSY.RECONVERGENT B0, `(.L_x_24034) ;  /* 0x0000008000007945 */ /* 0x000fe80003800200 */
[----:B------:R-:W-:-:S13]  /*05f0*/  ISETP.GE.U32.AND P0, PT, R8, UR5, PT ;  /* 0x0000000508007c0c */ /* 0x000fda000bf06070 */
[----:B------:R-:W-:Y:S05]  /*0600*/  @P0 BRA `(.L_x_24035) ;  /* 0x0000000000140947 */ /* 0x000fea0003800000 */
[----:B-----5:R-:W-:Y:S02]  /*0610*/  LOP3.LUT R13, R9, 0xff, RZ, 0xc0, !PT ;  /* 0x000000ff090d7812 */ /* 0x020fe400078ec0ff */
[----:B------:R-:W-:Y:S02]  /*0620*/  MOV R12, UR10 ;  /* 0x0000000a000c7c02 */ /* 0x000fe40008000f00 */
[----:B------:R-:W-:-:S07]  /*0630*/  MOV R8, 0x650 ;  /* 0x0000065000087802 */ /* 0x000fce0000000f00 */
[----:B------:R-:W-:Y:S05]  /*0640*/  CALL.REL.NOINC `($__internal_46_$__cuda_sm20_rem_u16) ;  /* 0x0000000c00007944 */ /* 0x000fea0003c00000 */
[----:B------:R-:W-:-:S07]  /*0650*/  IMAD.MOV.U32 R9, RZ, RZ, R12 ;  /* 0x000000ffff097224 */ /* 0x000fce00078e000c */
.L_x_24035:
[----:B------:R-:W-:Y:S05]  /*0660*/  BSYNC.RECONVERGENT B0 ;  /* 0x0000000000007941 */ /* 0x000fea0003800200 */
.L_x_24034:
        /* <DEDUP_REMOVED lines=9> */
.L_x_24037:
[----:B------:R-:W-:Y:S05]  /*0700*/  BSYNC.RECONVERGENT B0 ;  /* 0x0000000000007941 */ /* 0x000fea0003800200 */
.L_x_24036:
        /* <DEDUP_REMOVED lines=9> */
.L_x_24039:
[----:B------:R-:W-:Y:S05]  /*07a0*/  BSYNC.RECONVERGENT B0 ;  /* 0x0000000000007941 */ /* 0x000fea0003800200 */
.L_x_24038:
        /* <DEDUP_REMOVED lines=9> */
.L_x_24041:
[----:B------:R-:W-:Y:S05]  /*0840*/  BSYNC.RECONVERGENT B0 ;  /* 0x0000000000007941 */ /* 0x000fea0003800200 */
.L_x_24040:
        /* <DEDUP_REMOVED lines=9> */
.L_x_24043:
[----:B------:R-:W-:Y:S05]  /*08e0*/  BSYNC.RECONVERGENT B0 ;  /* 0x0000000000007941 */ /* 0x000fea0003800200 */
.L_x_24042:
        /* <DEDUP_REMOVED lines=8> */
.L_x_24045:
[----:B------:R-:W-:Y:S05]  /*0970*/  BSYNC.RECONVERGENT B0 ;  /* 0x0000000000007941 */ /* 0x000fea0003800200 */
.L_x_24044:
[----:B------:R-:W-:Y:S01]  /*0980*/  ISETP.GE.U32.AND P0, PT, R0, UR5, PT ;  /* 0x0000000500007c0c */ /* 0x000fe2000bf06070 */
[----:B------:R-:W-:Y:S04]  /*0990*/  BSSY.RECONVERGENT B0, `(.L_x_24046) ;  /* 0x000003a000007945 */ /* 0x000fe80003800200 */
[----:B------:R-:W-:Y:S08]  /*09a0*/  BSSY.RELIABLE B1, `(.L_x_24047) ;  /* 0x0000031000017945 */ /* 0x000ff00003800100 */
[----:B------:R-:W-:Y:S05]  /*09b0*/  @P0 BRA `(.L_x_24048) ;  /* 0x0000000000380947 */ /* 0x000fea0003800000 */
[----:B------:R-:W0:Y:S01]  /*09c0*/  LDCU.64 UR6, c[0x0][0x388] ;  /* 0x00007100ff0677ac */ /* 0x000e220008000a00 */
[----:B------:R-:W-:Y:S01]  /*09d0*/  VIADD R14, R0, UR4 ;  /* 0x00000004000e7c36 */ /* 0x000fe20008000000 */
[----:B------:R-:W-:-:S04]  /*09e0*/  MOV R0, R4 ;  /* 0x0000000400007202 */ /* 0x000fc80000000f00 */
        /* <DEDUP_REMOVED lines=11> */
.L_x_24048:
        /* <DEDUP_REMOVED lines=8> */
.L_x_24049:
[----:B------:R-:W-:-:S13]  /*0b20*/  ISETP.GE.U32.AND P0, PT, R0, UR5, PT ;  /* 0x0000000500007c0c */ /* 0x000fda000bf06070 */
[----:B------:R-:W-:Y:S05]  /*0b30*/  @P0 BRA `(.L_x_24051) ;  /* 0x0000000000380947 */ /* 0x000fea0003800000 */
[----:B------:R-:W2:Y:S01]  /*0b40*/  LDCU.64 UR6, c[0x0][0x388] ;  /* 0x00007100ff0677ac */ /* 0x000ea20008000a00 */
[C---:B-1----:R-:W-:Y:S01]  /*0b50*/  VIADD R2, R0.reuse, UR4 ;  /* 0x0000000400027c36 */ /* 0x042fe20008000000 */
[----:B------:R-:W-:-:S04]  /*0b60*/  IADD3 R0, PT, PT, R0, 0x80, RZ ;  /* 0x0000008000007810 */ /* 0x000fc80007ffe0ff */
[----:B--2---:R-:W-:-:S05]  /*0b70*/  IADD3 R2, P0, PT, R2, UR6, RZ ;  /* 0x0000000602027c10 */ /* 0x004fca000ff1e0ff */
[----:B0-----:R-:W-:-:S05]  /*0b80*/  IMAD.X R3, RZ, RZ, UR7, P0 ;  /* 0x00000007ff037e24 */ /* 0x001fca00080e06ff */
[----:B------:R1:W-:Y:S03]  /*0b90*/  STG.E.U8 desc[UR8][R2.64], R11 ;  /* 0x0000000b02007986 */ /* 0x0003e6000c101108 */
.L_x_24050:
        /* <DEDUP_REMOVED lines=8> */
.L_x_24051:
        /* <DEDUP_REMOVED lines=9> */
.L_x_24052:
[----:B------:R-:W-:Y:S05]  /*0cb0*/  BSYNC.RELIABLE B1 ;  /* 0x0000000000017941 */ /* 0x000fea0003800100 */
.L_x_24047:
[----:B------:R-:W-:-:S13]  /*0cc0*/  ISETP.GE.U32.AND P0, PT, R0, UR5, PT ;  /* 0x0000000500007c0c */ /* 0x000fda000bf06070 */
[----:B0-2--5:R-:W0:Y:S01]  /*0cd0*/  @!P0 LDC.64 R6, c[0x0][0x388] ;  /* 0x0000e200ff068b82 */ /* 0x025e220000000a00 */
[C---:B-1----:R-:W-:Y:S01]  /*0ce0*/  @!P0 VIADD R3, R0.reuse, UR4 ;  /* 0x0000000400038c36 */ /* 0x042fe20008000000 */
[----:B------:R-:W-:-:S04]  /*0cf0*/  @!P0 IADD3 R0, PT, PT, R0, 0x80, RZ ;  /* 0x0000008000008810 */ /* 0x000fc80007ffe0ff */
[----:B0-----:R-:W-:-:S05]  /*0d00*/  @!P0 IADD3 R2, P1, PT, R3, R6, RZ ;  /* 0x0000000603028210 */ /* 0x001fca0007f3e0ff */
[----:B------:R-:W-:-:S05]  /*0d10*/  @!P0 IMAD.X R3, RZ, RZ, R7, P1 ;  /* 0x000000ffff038224 */ /* 0x000fca00008e0607 */
[----:B------:R3:W-:Y:S03]  /*0d20*/  @!P0 STG.E.U8 desc[UR8][R2.64], R5 ;  /* 0x0000000502008986 */ /* 0x0007e6000c101108 */
.L_x_24053:
[----:B------:R-:W-:Y:S05]  /*0d30*/  BSYNC.RECONVERGENT B0 ;  /* 0x0000000000007941 */ /* 0x000fea0003800200 */
.L_x_24046:
        /* <DEDUP_REMOVED lines=9> */
.L_x_24029:
        /* <DEDUP_REMOVED lines=8> */
[----:B------:R-:W3:Y:S04]  /*0e50*/  LDG.E.U16 R0, desc[UR8][R14.64+0x100] ;  /* 0x000100080e007981 */ /* 0x000ee8000c1e1500 */
[----:B------:R-:W4:Y:S04]  /*0e60*/  LDG.E.U16 R10, desc[UR8][R14.64+0x200] ;  /* 0x000200080e0a7981 */ /* 0x000f28000c1e1500 */
[----:B------:R-:W5:Y:S01]  /*0e70*/  LDG.E.U16 R4, desc[UR8][R14.64+0x300] ;  /* 0x000300080e047981 */ /* 0x000f62000c1e1500 */
[----:B------:R-:W-:Y:S01]  /*0e80*/  IMAD.U32 R12, RZ, RZ, UR10 ;  /* 0x0000000aff0c7e24 */ /* 0x000fe2000f8e00ff */
[----:B------:R-:W-:-:S02]  /*0e90*/  MOV R8, 0xf30 ;  /* 0x00000f3000087802 */ /* 0x000fc40000000f00 */
[C---:B--2---:R-:W-:Y:S02]  /*0ea0*/  PRMT R13, R2.reuse, 0x7770, RZ ;  /* 0x00007770020d7816 */ /* 0x044fe400000000ff */
[----:B------:R-:W-:Y:S02]  /*0eb0*/  PRMT R2, R2, 0x7771, RZ ;  /* 0x0000777102027816 */ /* 0x000fe400000000ff */
[C---:B---3--:R-:W-:Y:S02]  /*0ec0*/  PRMT R3, R0.reuse, 0x7770, RZ ;  /* 0x0000777000037816 */ /* 0x048fe400000000ff */
[----:B------:R-:W-:Y:S02]  /*0ed0*/  PRMT R0, R0, 0x7771, RZ ;  /* 0x0000777100007816 */ /* 0x000fe400000000ff */
[C---:B----4-:R-:W-:Y:S02]  /*0ee0*/  PRMT R9, R10.reuse, 0x7770, RZ ;  /* 0x000077700a097816 */ /* 0x050fe400000000ff */
[----:B------:R-:W-:-:S02]  /*0ef0*/  PRMT R10, R10, 0x7771, RZ ;  /* 0x000077710a0a7816 */ /* 0x000fc400000000ff */
[C---:B-----5:R-:W-:Y:S02]  /*0f00*/  PRMT R6, R4.reuse, 0x7770, RZ ;  /* 0x0000777004067816 */ /* 0x060fe400000000ff */
[----:B------:R-:W-:-:S07]  /*0f10*/  PRMT R4, R4, 0x7771, RZ ;  /* 0x0000777104047816 */ /* 0x000fce00000000ff */
[----:B------:R-:W-:Y:S05]  /*0f20*/  CALL.REL.NOINC `($__internal_46_$__cuda_sm20_rem_u16) ;  /* 0x0000000000c87944 */ /* 0x000fea0003c00000 */
[----:B------:R-:W-:Y:S01]  /*0f30*/  IMAD.MOV.U32 R5, RZ, RZ, R12 ;  /* 0x000000ffff057224 */ /* 0x000fe200078e000c */
[----:B------:R-:W-:Y:S01]  /*0f40*/  MOV R8, 0xf80 ;  /* 0x00000f8000087802 */ /* 0x000fe20000000f00 */
[----:B------:R-:W-:Y:S02]  /*0f50*/  IMAD.MOV.U32 R13, RZ, RZ, R2 ;  /* 0x000000ffff0d7224 */ /* 0x000fe400078e0002 */
[----:B------:R-:W-:-:S07]  /*0f60*/  IMAD.U32 R12, RZ, RZ, UR10 ;  /* 0x0000000aff0c7e24 */ /* 0x000fce000f8e00ff */
[----:B------:R-:W-:Y:S05]  /*0f70*/  CALL.REL.NOINC `($__internal_46_$__cuda_sm20_rem_u16) ;  /* 0x0000000000b47944 */ /* 0x000fea0003c00000 */
[----:B------:R-:W-:Y:S01]  /*0f80*/  MOV R2, R12 ;  /* 0x0000000c00027202 */ /* 0x000fe20000000f00 */
[----:B------:R-:W-:Y:S01]  /*0f90*/  IMAD.MOV.U32 R13, RZ, RZ, R3 ;  /* 0x000000ffff0d7224 */ /* 0x000fe200078e0003 */
[----:B------:R-:W-:Y:S01]  /*0fa0*/  MOV R8, 0xfd0 ;  /* 0x00000fd000087802 */ /* 0x000fe20000000f00 */
[----:B------:R-:W-:-:S07]  /*0fb0*/  IMAD.U32 R12, RZ, RZ, UR10 ;  /* 0x0000000aff0c7e24 */ /* 0x000fce000f8e00ff */
[----:B------:R-:W-:Y:S05]  /*0fc0*/  CALL.REL.NOINC `($__internal_46_$__cuda_sm20_rem_u16) ;  /* 0x0000000000a07944 */ /* 0x000fea0003c00000 */
[----:B------:R-:W-:Y:S01]  /*0fd0*/  IMAD.MOV.U32 R3, RZ, RZ, R12 ;  /* 0x000000ffff037224 */ /* 0x000fe200078e000c */
[----:B------:R-:W-:Y:S01]  /*0fe0*/  MOV R8, 0x1020 ;  /* 0x0000102000087802 */ /* 0x000fe20000000f00 */
[----:B------:R-:W-:Y:S02]  /*0ff0*/  IMAD.MOV.U32 R13, RZ, RZ, R0 ;  /* 0x000000ffff0d7224 */ /* 0x000fe400078e0000 */
[----:B------:R-:W-:-:S07]  /*1000*/  IMAD.U32 R12, RZ, RZ, UR10 ;  /* 0x0000000aff0c7e24 */ /* 0x000fce000f8e00ff */
        /* <DEDUP_REMOVED lines=21> */
[----:B------:R-:W0:Y:S01]  /*1160*/  LDCU.64 UR6, c[0x0][0x388] ;  /* 0x00007100ff0677ac */ /* 0x000e220008000a00 */
[----:B------:R-:W-:Y:S02]  /*1170*/  PRMT R13, R2, 0x7604, R5 ;  /* 0x00007604020d7816 */ /* 0x000fe40000000005 */
[----:B------:R-:W-:Y:S01]  /*1180*/  PRMT R3, R0, 0x7604, R3 ;  /* 0x0000760400037816 */ /* 0x000fe20000000003 */
[----:B0-----:R-:W-:-:S04]  /*1190*/  UIADD3 UR5, UP0, UPT, UR4, UR6, URZ ;  /* 0x0000000604057290 */ /* 0x001fc8000ff1e0ff */
[----:B------:R-:W-:Y:S02]  /*11a0*/  UIADD3.X UR6, UPT, UPT, URZ, UR7, URZ, UP0, !UPT ;  /* 0x00000007ff067290 */ /* 0x000fe400087fe4ff */
[----:B------:R-:W-:-:S04]  /*11b0*/  MOV R14, UR5 ;  /* 0x00000005000e7c02 */ /* 0x000fc80008000f00 */
[----:B------:R-:W-:Y:S02]  /*11c0*/  IMAD.U32 R15, RZ, RZ, UR6 ;  /* 0x00000006ff0f7e24 */ /* 0x000fe4000f8e00ff */
[----:B------:R-:W-:Y:S01]  /*11d0*/  IMAD.WIDE.U32 R4, R7, 0x2, R14 ;  /* 0x0000000207047825 */ /* 0x000fe200078e000e */
[----:B------:R-:W-:Y:S02]  /*11e0*/  PRMT R7, R10, 0x7604, R9 ;  /* 0x000076040a077816 */ /* 0x000fe40000000009 */
[----:B------:R-:W-:Y:S02]  /*11f0*/  PRMT R9, R12, 0x7604, R11 ;  /* 0x000076040c097816 */ /* 0x000fe4000000000b */
[----:B------:R-:W-:Y:S04]  /*1200*/  STG.E.U16 desc[UR8][R4.64], R13 ;  /* 0x0000000d04007986 */ /* 0x000fe8000c101508 */
[----:B------:R-:W-:Y:S04]  /*1210*/  STG.E.U16 desc[UR8][R4.64+0x100], R3 ;  /* 0x0001000304007986 */ /* 0x000fe8000c101508 */
[----:B------:R-:W-:Y:S04]  /*1220*/  STG.E.U16 desc[UR8][R4.64+0x200], R7 ;  /* 0x0002000704007986 */ /* 0x000fe8000c101508 */
[----:B------:R-:W-:Y:S01]  /*1230*/  STG.E.U16 desc[UR8][R4.64+0x300], R9 ;  /* 0x0003000904007986 */ /* 0x000fe2000c101508 */
[----:B------:R-:W-:Y:S05]  /*1240*/  EXIT ;  /* 0x000000000000794d */ /* 0x000fea0003800000 */
        .weak           $__internal_46_$__cuda_sm20_rem_u16
        .type           $__internal_46_$__cuda_sm20_rem_u16,@function
        .size           $__internal_46_$__cuda_sm20_rem_u16,(.L_x_49907 - $__internal_46_$__cuda_sm20_rem_u16)
$__internal_46_$__cuda_sm20_rem_u16:
        /* <DEDUP_REMOVED lines=16> */
[----:B------:R-:W-:-:S04]  /*1350*/  IMAD.MOV R14, RZ, RZ, -R14 ;  /* 0x000000ffff0e7224 */ /* 0x000fc800078e0a0e */
[----:B------:R-:W-:Y:S02]  /*1360*/  IMAD R12, R12, R14, R13 ;  /* 0x0000000e0c0c7224 */ /* 0x000fe400078e020d */
[----:B------:R-:W-:Y:S02]  /*1370*/  IMAD.MOV.U32 R14, RZ, RZ, R8 ;  /* 0x000000ffff0e7224 */ /* 0x000fe400078e0008 */
[----:B------:R-:W-:Y:S02]  /*1380*/  @!P0 IMAD.MOV.U32 R12, RZ, RZ, -0x1 ;  /* 0xffffffffff0c8424 */ /* 0x000fe400078e00ff */
[----:B------:R-:W-:Y:S05]  /*1390*/  RET.REL.NODEC R14 `(_ZN2at6native29vectorized_elementwise_kernelILi2ENS0_13BUnaryFunctorIhhhZZZNS0_16fmod_kernel_cudaERNS_18TensorIteratorBaseEENKUlvE_clEvENKUlvE_clEvEUlhhE_EESt5arrayIPcLm2EEEEviT0_T1_) ;  /* 0xffffffec0e187950 */ /* 0x000fea0003c3ffff */
.L_x_24054:
        /* <DEDUP_REMOVED lines=14> */
.L_x_49907:


//--------------------- .text._ZN2at6native29vectorized_elementwise_kernelILi4ENS0_13BUnaryFunctorIhhhZZZNS0_16fmod_kernel_cudaERNS_18TensorIteratorBaseEENKUlvE_clEvENKUlvE_clEvEUlhhE_EESt5arrayIPcLm2EEEEviT0_T1_ --------------------------
	.section	.text._ZN2at6native29vectorized_elementwise_kernelILi4ENS0_13BUnaryFunctorIhhhZZZNS0_16fmod_kernel_cudaERNS_18TensorIteratorBaseEENKUlvE_clEvENKUlvE_clEvEUlhhE_EESt5arrayIPcLm2EEEEviT0_T1_,"ax",@progbits
	.align	128
        .global         _ZN2at6native29vectorized_elementwise_kernelILi4ENS0_13BUnaryFunctorIhhhZZZNS0_16fmod_kernel_cudaERNS_18TensorIteratorBaseEENKUlvE_clEvENKUlvE_clEvEUlhhE_EESt5arrayIPcLm2EEEEviT0_T1_
        .type           _ZN2at6native29vectorized_elementwise_kernelILi4ENS0_13BUnaryFunctorIhhhZZZNS0_16fmod_kernel_cudaERNS_18TensorIteratorBaseEENKUlvE_clEvENKUlvE_clEvEUlhhE_EESt5arrayIPcLm2EEEEviT0_T1_,@function
        .size           _ZN2at6native29vectorized_elementwise_kernelILi4ENS0_13BUnaryFunctorIhhhZZZNS0_16fmod_kernel_cudaERNS_18TensorIteratorBaseEENKUlvE_clEvENKUlvE_clEvEUlhhE_EESt5arrayIPcLm2EEEEviT0_T1_,(.L_x_49908 - _ZN2at6native29vectorized_elementwise_kernelILi4ENS0_13BUnaryFunctorIhhhZZZNS0_16fmod_kernel_cudaERNS_18TensorIteratorBaseEENKUlvE_clEvENKUlvE_clEvEUlhhE_EESt5arrayIPcLm2EEEEviT0_T1_)
        .other          _ZN2at6native29vectorized_elementwise_kernelILi4ENS0_13BUnaryFunctorIhhhZZZNS0_16fmod_kernel_cudaERNS_18TensorIteratorBaseEENKUlvE_clEvENKUlvE_clEvEUlhhE_EESt5arrayIPcLm2EEEEviT0_T1_,@"STO_CUDA_ENTRY STV_DEFAULT"
_ZN2at6native29vectorized_elementwise_kernelILi4ENS0_13BUnaryFunctorIhhhZZZNS0_16fmod_kernel_cudaERNS_18TensorIteratorBaseEENKUlvE_clEvENKUlvE_clEvEUlhhE_EESt5arrayIPcLm2EEEEviT0_T1_:
.text._ZN2at6native29vectorized_elementwise_kernelILi4ENS0_13BUnaryFunctorIhhhZZZNS0_16fmod_kernel_cudaERNS_18TensorIteratorBaseEENKUlvE_clEvENKUlvE_clEvEUlhhE_EESt5arrayIPcLm2EEEEviT0_T1_:
        /* <DEDUP_REMOVED lines=80> */
[----:B------:R-:W-:Y:S05]  /*0500*/  CALL.REL.NOINC `($__internal_47_$__cuda_sm20_rem_u16) ;  /* 0x0000000c00687944 */ /* 0x000fea0003c00000 */
[----:B------:R-:W-:-:S07]  /*0510*/  IMAD.MOV.U32 R3, RZ, RZ, R12 ;  /* 0x000000ffff037224 */ /* 0x000fce00078e000c */
.L_x_24057:
[----:B------:R-:W-:Y:S05]  /*0520*/  BSYNC.RECONVERGENT B0 ;  /* 0x0000000000007941 */ /* 0x000fea0003800200 */
.L_x_24056:
[----:B------:R-:W-:Y:S01]  /*0530*/  VIADD R4, R0, 0x80 ;  /* 0x0000008000047836 */ /* 0x000fe20000000000 */
[----:B------:R-:W-:Y:S04]  /*0540*/  BSSY.RECONVERGENT B0, `(.L_x_24058) ;  /* 0x0000008000007945 */ /* 0x000fe80003800200 */
[----:B------:R-:W-:-:S13]  /*0550*/  ISETP.GE.U32.AND P0, PT, R4, UR5, PT ;  /* 0x0000000504007c0c */ /* 0x000fda000bf06070 */
[----:B------:R-:W-:Y:S05]  /*0560*/  @P0 BRA `(.L_x_24059) ;  /* 0x0000000000140947 */ /* 0x000fea0003800000 */
[----:B-----5:R-:W-:Y:S01]  /*0570*/  LOP3.LUT R13, R6, 0xff, RZ, 0xc0, !PT ;  /* 0x000000ff060d7812 */ /* 0x020fe200078ec0ff */
[----:B------:R-:W-:Y:S01]  /*0580*/  IMAD.U32 R12, RZ, RZ, UR10 ;  /* 0x0000000aff0c7e24 */ /* 0x000fe2000f8e00ff */
[----:B------:R-:W-:-:S07]  /*0590*/  MOV R8, 0x5b0 ;  /* 0x000005b000087802 */ /* 0x000fce0000000f00 */
[----:B------:R-:W-:Y:S05]  /*05a0*/  CALL.REL.NOINC `($__internal_47_$__cuda_sm20_rem_u16) ;  /* 0x0000000c00407944 */ /* 0x000fea0003c00000 */
[----:B------:R-:W-:-:S07]  /*05b0*/  IMAD.MOV.U32 R6, RZ, RZ, R12 ;  /* 0x000000ffff067224 */ /* 0x000fce00078e000c */
.L_x_24059:
[----:B------:R-:W-:Y:S05]  /*05c0*/  BSYNC.RECONVERGENT B0 ;  /* 0x0000000000007941 */ /* 0x000fea0003800200 */
.L_x_24058:
        /* <DEDUP_REMOVED lines=9> */
.L_x_24061:
[----:B------:R-:W-:Y:S05]  /*0660*/  BSYNC.RECONVERGENT B0 ;  /* 0x0000000000007941 */ /* 0x000fea0003800200 */
.L_x_24060:
        /* <DEDUP_REMOVED lines=9> */
.L_x_24063:
[----:B------:R-:W-:Y:S05]  /*0700*/  BSYNC.RECONVERGENT B0 ;  /* 0x0000000000007941 */ /* 0x000fea0003800200 */
.L_x_24062:
        /* <DEDUP_REMOVED lines=8> */
[----:B------:R-:W-:-:S07]  /*0790*/  MOV R10, R12 ;  /* 0x0000000c000a7202 */ /* 0x000fce0000000f00 */
.L_x_24065:
[----:B------:R-:W-:Y:S05]  /*07a0*/  BSYNC.RECONVERGENT B0 ;  /* 0x0000000000007941 */ /* 0x000fea0003800200 */
.L_x_24064:
        /* <DEDUP_REMOVED lines=9> */
.L_x_24067:
[----:B------:R-:W-:Y:S05]  /*0840*/  BSYNC.RECONVERGENT B0 ;  /* 0x0000000000007941 */ /* 0x000fea0003800200 */
.L_x_24066:
        /* <DEDUP_REMOVED lines=9> */
.L_x_24069:
[----:B------:R-:W-:Y:S05]  /*08e0*/  BSYNC.RECONVERGENT B0 ;  /* 0x0000000000007941 */ /* 0x000fea0003800200 */
.L_x_24068:
        /* <DEDUP_REMOVED lines=8> */
.L_x_24071:
[----:B------:R-:W-:Y:S05]  /*0970*/  BSYNC.RECONVERGENT B0 ;  /* 0x0000000000007941 */ /* 0x000fea0003800200 */
.L_x_24070:
        /* <DEDUP_REMOVED lines=18> */
.L_x_24074:
[----:B------:R-:W-:-:S13]  /*0aa0*/  ISETP.GE.U32.AND P0, PT, R0, UR5, PT ;  /* 0x0000000500007c0c */ /* 0x000fda000bf06070 */
[----:B------:R-:W-:Y:S05]  /*0ab0*/  @P0 BRA `(.L_x_24076) ;  /* 0x0000000000380947 */ /* 0x000fea0003800000 */
[----:B------:R-:W1:Y:S01]  /*0ac0*/  LDCU.64 UR6, c[0x0][0x388] ;  /* 0x00007100ff0677ac */ /* 0x000e620008000a00 */
[C---:B0----5:R-:W-:Y:S01]  /*0ad0*/  VIADD R2, R0.reuse, UR4 ;  /* 0x0000000400027c36 */ /* 0x061fe20008000000 */
[----:B------:R-:W-:-:S04]  /*0ae0*/  IADD3 R0, PT, PT, R0, 0x80, RZ ;  /* 0x0000008000007810 */ /* 0x000fc80007ffe0ff */
[----:B-1----:R-:W-:-:S05]  /*0af0*/  IADD3 R2, P0, PT, R2, UR6, RZ ;  /* 0x0000000602027c10 */ /* 0x002fca000ff1e0ff */
[----:B------:R-:W-:-:S05]  /*0b00*/  IMAD.X R3, RZ, RZ, UR7, P0 ;  /* 0x00000007ff037e24 */ /* 0x000fca00080e06ff */
[----:B------:R1:W-:Y:S03]  /*0b10*/  STG.E.U8 desc[UR8][R2.64], R9 ;  /* 0x0000000902007986 */ /* 0x0003e6000c101108 */
.L_x_24075:
        /* <DEDUP_REMOVED lines=8> */
.L_x_24076:
        /* <DEDUP_REMOVED lines=8> */
.L_x_24077:
        /* <DEDUP_REMOVED lines=9> */
.L_x_24078:
[----:B------:R-:W-:Y:S05]  /*0cb0*/  BSYNC.RELIABLE B1 ;  /* 0x0000000000017941 */ /* 0x000fea0003800100 */
.L_x_24073:
[----:B------:R-:W-:-:S13]  /*0cc0*/  ISETP.GE.U32.AND P0, PT, R0, UR5, PT ;  /* 0x0000000500007c0c */ /* 0x000fda000bf06070 */
[----:B0-2--5:R-:W0:Y:S01]  /*0cd0*/  @!P0 LDC.64 R6, c[0x0][0x388] ;  /* 0x0000e200ff068b82 */ /* 0x025e220000000a00 */
[C---:B-1----:R-:W-:Y:S02]  /*0ce0*/  @!P0 VIADD R3, R0.reuse, UR4 ;  /* 0x0000000400038c36 */ /* 0x042fe40008000000 */
[----:B------:R-:W-:-:S03]  /*0cf0*/  @!P0 VIADD R0, R0, 0x80 ;  /* 0x0000008000008836 */ /* 0x000fc60000000000 */
[----:B0-----:R-:W-:-:S05]  /*0d00*/  @!P0 IADD3 R2, P1, PT, R3, R6, RZ ;  /* 0x0000000603028210 */ /* 0x001fca0007f3e0ff */
[----:B------:R-:W-:-:S05]  /*0d10*/  @!P0 IMAD.X R3, RZ, RZ, R7, P1 ;  /* 0x000000ffff038224 */ /* 0x000fca00008e0607 */
[----:B------:R3:W-:Y:S03]  /*0d20*/  @!P0 STG.E.U8 desc[UR8][R2.64], R5 ;  /* 0x0000000502008986 */ /* 0x0007e6000c101108 */
.L_x_24079:
[----:B------:R-:W-:Y:S05]  /*0d30*/  BSYNC.RECONVERGENT B0 ;  /* 0x0000000000007941 */ /* 0x000fea0003800200 */
.L_x_24072:
        /* <DEDUP_REMOVED lines=9> */
.L_x_24055:
[----:B------:R-:W0:Y:S01]  /*0dd0*/  LDCU.64 UR6, c[0x0][0x390] ;  /* 0x00007200ff0677ac */ /* 0x000e220008000a00 */
[----:B------:R-:W1:Y:S01]  /*0de0*/  S2R R7, SR_TID.X ;  /* 0x0000000000077919 */ /* 0x000e620000002100 */
[----:B0-----:R-:W-:-:S04]  /*0df0*/  UIADD3 UR5, UP0, UPT, UR4, UR6, URZ ;  /* 0x0000000604057290 */ /* 0x001fc8000ff1e0ff */
[----:B------:R-:W-:Y:S02]  /*0e00*/  UIADD3.X UR6, UPT, UPT, URZ, UR7, URZ, UP0, !UPT ;  /* 0x00000007ff067290 */ /* 0x000fe400087fe4ff */
[----:B------:R-:W-:-:S04]  /*0e10*/  IMAD.U32 R14, RZ, RZ, UR5 ;  /* 0x00000005ff0e7e24 */ /* 0x000fc8000f8e00ff */
[----:B------:R-:W-:-:S03]  /*0e20*/  MOV R15, UR6 ;  /* 0x00000006000f7c02 */ /* 0x000fc60008000f00 */
[----:B-1----:R-:W-:-:S05]  /*0e30*/  IMAD.WIDE.U32 R14, R7, 0x4, R14 ;  /* 0x00000004070e7825 */ /* 0x002fca00078e000e */
[----:B------:R-:W2:Y:S04]  /*0e40*/  LDG.E R0, desc[UR8][R14.64] ;  /* 0x000000080e007981 */ /* 0x000ea8000c1e1900 */
[----:B------:R-:W3:Y:S01]  /*0e50*/  LDG.E R5, desc[UR8][R14.64+0x200] ;  /* 0x000200080e057981 */ /* 0x000ee2000c1e1900 */
[----:B------:R-:W-:Y:S01]  /*0e60*/  IMAD.U32 R12, RZ, RZ, UR10 ;  /* 0x0000000aff0c7e24 */ /* 0x000fe2000f8e00ff */
[----:B------:R-:W-:Y:S02]  /*0e70*/  MOV R8, 0xf10 ;  /* 0x00000f1000087802 */ /* 0x000fe40000000f00 */
[C---:B--2---:R-:W-:Y:S02]  /*0e80*/  PRMT R13, R0.reuse, 0x7770, RZ ;  /* 0x00007770000d7816 */ /* 0x044fe400000000ff */
[----:B------:R-:W-:-:S02]  /*0e90*/  PRMT R3, R0, 0x7771, RZ ;  /* 0x0000777100037816 */ /* 0x000fc400000000ff */
[C---:B------:R-:W-:Y:S02]  /*0ea0*/  PRMT R2, R0.reuse, 0x7772, RZ ;  /* 0x0000777200027816 */ /* 0x040fe400000000ff */
[C---:B---3--:R-:W-:Y:S02]  /*0eb0*/  PRMT R9, R5.reuse, 0x7770, RZ ;  /* 0x0000777005097816 */ /* 0x048fe400000000ff */
[C---:B------:R-:W-:Y:S02]  /*0ec0*/  PRMT R10, R5.reuse, 0x7771, RZ ;  /* 0x00007771050a7816 */ /* 0x040fe400000000ff */
[C---:B------:R-:W-:Y:S02]  /*0ed0*/  PRMT R6, R5.reuse, 0x7772, RZ ;  /* 0x0000777205067816 */ /* 0x040fe400000000ff */
[----:B------:R-:W-:Y:S02]  /*0ee0*/  PRMT R0, R0, 0x7773, RZ ;  /* 0x0000777300007816 */ /* 0x000fe400000000ff */
[----:B------:R-:W-:-:S07]  /*0ef0*/  PRMT R5, R5, 0x7773, RZ ;  /* 0x0000777305057816 */ /* 0x000fce00000000ff */
[----:B------:R-:W-:Y:S05]  /*0f00*/  CALL.REL.NOINC `($__internal_47_$__cuda_sm20_rem_u16) ;  /* 0x0000000000e87944 */ /* 0x000fea0003c00000 */
[----:B------:R-:W-:Y:S01]  /*0f10*/  IMAD.MOV.U32 R4, RZ, RZ, R12 ;  /* 0x000000ffff047224 */ /* 0x000fe200078e000c */
[----:B------:R-:W-:Y:S01]  /*0f20*/  MOV R8, 0xf60 ;  /* 0x00000f6000087802 */ /* 0x000fe20000000f00 */
[----:B------:R-:W-:Y:S02]  /*0f30*/  IMAD.MOV.U32 R13, RZ, RZ, R3 ;  /* 0x000000ffff0d7224 */ /* 0x000fe400078e0003 */
[----:B------:R-:W-:-:S07]  /*0f40*/  IMAD.U32 R12, RZ, RZ, UR10 ;  /* 0x0000000aff0c7e24 */ /* 0x000fce000f8e00ff */
        /* <DEDUP_REMOVED lines=17> */
[----:B------:R-:W-:Y:S01]  /*1060*/  MOV R12, UR10 ;  /* 0x0000000a000c7c02 */ /* 0x000fe20008000f00 */
[----:B------:R-:W-:Y:S01]  /*1070*/  IMAD.MOV.U32 R13, RZ, RZ, R10 ;  /* 0x000000ffff0d7224 */ /* 0x000fe200078e000a */
[----:B------:R-:W-:-:S07]  /*1080*/  MOV R8, 0x10a0 ;  /* 0x000010a000087802 */ /* 0x000fce0000000f00 */
        /* <DEDUP_REMOVED lines=34> */
        .weak           $__internal_47_$__cuda_sm20_rem_u16
        .type           $__internal_47_$__cuda_sm20_rem_u16,@function
        .size           $__internal_47_$__cuda_sm20_rem_u16,(.L_x_49908 - $__internal_47_$__cuda_sm20_rem_u16)
$__internal_47_$__cuda_sm20_rem_u16:
        /* <DEDUP_REMOVED lines=20> */
[----:B------:R-:W-:Y:S05]  /*13f0*/  RET.REL.NODEC R14 `(_ZN2at6native29vectorized_elementwise_kernelILi4ENS0_13BUnaryFunctorIhhhZZZNS0_16fmod_kernel_cudaERNS_18TensorIteratorBaseEENKUlvE_clEvENKUlvE_clEvEUlhhE_EESt5arrayIPcLm2EEEEviT0_T1_) ;  /* 0xffffffec0e007950 */ /* 0x000fea0003c3ffff */
.L_x_24080:
        /* <DEDUP_REMOVED lines=16> */
.L_x_49908:


//--------------------- .text._ZN2at6native29vectorized_elementwise_kernelILi8ENS0_13BUnaryFunctorIhhhZZZNS0_16fmod_kernel_cudaERNS_18TensorIteratorBaseEENKUlvE_clEvENKUlvE_clEvEUlhhE_EESt5arrayIPcLm2EEEEviT0_T1_ --------------------------
	.section	.text._ZN2at6native29vectorized_elementwise_kernelILi8ENS0_13BUnaryFunctorIhhhZZZNS0_16fmod_kernel_cudaERNS_18TensorIteratorBaseEENKUlvE_clEvENKUlvE_clEvEUlhhE_EESt5arrayIPcLm2EEEEviT0_T1_,"ax",@progbits
	.align	128
        .global         _ZN2at6native29vectorized_elementwise_kernelILi8ENS0_13BUnaryFunctorIhhhZZZNS0_16fmod_kernel_cudaERNS_18TensorIteratorBaseEENKUlvE_clEvENKUlvE_clEvEUlhhE_EESt5arrayIPcLm2EEEEviT0_T1_
        .type           _ZN2at6native29vectorized_elementwise_kernelILi8ENS0_13BUnaryFunctorIhhhZZZNS0_16fmod_kernel_cudaERNS_18TensorIteratorBaseEENKUlvE_clEvENKUlvE_clEvEUlhhE_EESt5arrayIPcLm2EEEEviT0_T1_,@function
        .size           _ZN2at6native29vectorized_elementwise_kernelILi8ENS0_13BUnaryFunctorIhhhZZZNS0_16fmod_kernel_cudaERNS_18TensorIteratorBaseEENKUlvE_clEvENKUlvE_clEvEUlhhE_EESt5arrayIPcLm2EEEEviT0_T1_,(.L_x_50150 - _ZN2at6native29vectorized_elementwise_kernelILi8ENS0_13BUnaryFunctorIhhhZZZNS0_16fmod_kernel_cudaERNS_18TensorIteratorBaseEENKUlvE_clEvENKUlvE_clEvEUlhhE_EESt5arrayIPcLm2EEEEviT0_T1_)
        .other          _ZN2at6native29vectorized_elementwise_kernelILi8ENS0_13BUnaryFunctorIhhhZZZNS0_16fmod_kernel_cudaERNS_18TensorIteratorBaseEENKUlvE_clEvENKUlvE_clEvEUlhhE_EESt5arrayIPcLm2EEEEviT0_T1_,@"STO_CUDA_ENTRY STV_DEFAULT"
_ZN2at6native29vectorized_elementwise_kernelILi8ENS0_13BUnaryFunctorIhhhZZZNS0_16fmod_kernel_cudaERNS_18TensorIteratorBaseEENKUlvE_clEvENKUlvE_clEvEUlhhE_EESt5arrayIPcLm2EEEEviT0_T1_:
.text._ZN2at6native29vectorized_elementwise_kernelILi8ENS0_13BUnaryFunctorIhhhZZZNS0_16fmod_kernel_cudaERNS_18TensorIteratorBaseEENKUlvE_clEvENKUlvE_clEvEUlhhE_EESt5arrayIPcLm2EEEEviT0_T1_:
[----:B------:R-:W-:Y:S01]  /*0000*/  LDC R1, c[0x0][0x37c] ;  /* 0x0000df00ff017b82 */ /* 0x000fe20000000800 */
[----:B------:R-:W-:Y:S05]  /*0010*/  EXIT ;  /* 0x000000000000794d */ /* 0x000fea0003800000 */
.L_x_24081:
        /* <DEDUP_REMOVED lines=14> */
.L_x_50150:


//--------------------- .text._ZN2at6native18elementwise_kernelILi128ELi4EZNS0_15gpu_kernel_implINS0_13AUnaryFunctorIhhhZZZNS0_16fmod_kernel_cudaERNS_18TensorIteratorBaseEENKUlvE_clEvENKUlvE_clEvEUlhhE_EEEEvS5_RKT_EUliE_EEviT1_ --------------------------
	.section	.text._ZN2at6native18elementwise_kernelILi128ELi4EZNS0_15gpu_kernel_implINS0_13AUnaryFunctorIhhhZZZNS0_16fmod_kernel_cudaERNS_18TensorIteratorBaseEENKUlvE_clEvENKUlvE_clEvEUlhhE_EEEEvS5_RKT_EUliE_EEviT1_,"ax",@progbits
	.align	128
        .global         _ZN2at6native18elementwise_kernelILi128ELi4EZNS0_15gpu_kernel_implINS0_13AUnaryFunctorIhhhZZZNS0_16fmod_kernel_cudaERNS_18TensorIteratorBaseEENKUlvE_clEvENKUlvE_clEvEUlhhE_EEEEvS5_RKT_EUliE_EEviT1_
        .type           _ZN2at6native18elementwise_kernelILi128ELi4EZNS0_15gpu_kernel_implINS0_13AUnaryFunctorIhhhZZZNS0_16fmod_kernel_cudaERNS_18TensorIteratorBaseEENKUlvE_clEvENKUlvE_clEvEUlhhE_EEEEvS5_RKT_EUliE_EEviT1_,@function
        .size           _ZN2at6native18elementwise_kernelILi128ELi4EZNS0_15gpu_kernel_implINS0_13AUnaryFunctorIhhhZZZNS0_16fmod_kernel_cudaERNS_18TensorIteratorBaseEENKUlvE_clEvENKUlvE_clEvEUlhhE_EEEEvS5_RKT_EUliE_EEviT1_,(.L_x_49909 - _ZN2at6native18elementwise_kernelILi128ELi4EZNS0_15gpu_kernel_implINS0_13AUnaryFunctorIhhhZZZNS0_16fmod_kernel_cudaERNS_18TensorIteratorBaseEENKUlvE_clEvENKUlvE_clEvEUlhhE_EEEEvS5_RKT_EUliE_EEviT1_)
        .other          _ZN2at6native18elementwise_kernelILi128ELi4EZNS0_15gpu_kernel_implINS0_13AUnaryFunctorIhhhZZZNS0_16fmod_kernel_cudaERNS_18TensorIteratorBaseEENKUlvE_clEvENKUlvE_clEvEUlhhE_EEEEvS5_RKT_EUliE_EEviT1_,@"STO_CUDA_ENTRY STV_DEFAULT"
_ZN2at6native18elementwise_kernelILi128ELi4EZNS0_15gpu_kernel_implINS0_13AUnaryFunctorIhhhZZZNS0_16fmod_kernel_cudaERNS_18TensorIteratorBaseEENKUlvE_clEvENKUlvE_clEvEUlhhE_EEEEvS5_RKT_EUliE_EEviT1_:
.text._ZN2at6native18elementwise_kernelILi128ELi4EZNS0_15gpu_kernel_implINS0_13AUnaryFunctorIhhhZZZNS0_16fmod_kernel_cudaERNS_18TensorIteratorBaseEENKUlvE_clEvENKUlvE_clEvEUlhhE_EEEEvS5_RKT_EUliE_EEviT1_:
        /* <DEDUP_REMOVED lines=320> */
.L_x_24084:
        /* <DEDUP_REMOVED lines=16> */
.L_x_24088:
[----:B------:R0:W5:Y:S01]  /*1500*/  LDG.E.U8 R0, desc[UR36][R16.64] ;  /* 0x0000002410007981 */ /* 0x000162000c1e1100 */
[----:B------:R-:W-:Y:S05]  /*1510*/  BRA `(.L_x_24090) ;  /* 0x0000000c00547947 */ /* 0x000fea0003800000 */
.L_x_24087:
        /* <DEDUP_REMOVED lines=8> */
.L_x_24092:
[----:B------:R3:W5:Y:S01]  /*15a0*/  LDG.E.U8 R0, desc[UR36][R16.64] ;  /* 0x0000002410007981 */ /* 0x000762000c1e1100 */
[----:B------:R-:W-:Y:S05]  /*15b0*/  BRA `(.L_x_24090) ;  /* 0x0000000c002c7947 */ /* 0x000fea0003800000 */
.L_x_24086:
        /* <DEDUP_REMOVED lines=10> */
.L_x_24094:
[----:B------:R-:W2:Y:S02]  /*1660*/  LDG.E.U16 R0, desc[UR36][R16.64] ;  /* 0x0000002410007981 */ /* 0x000ea4000c1e1500 */
[----:B--2---:R-:W-:-:S06]  /*1670*/  HADD2.F32 R2, -RZ, R0.H0_H0 ;  /* 0x20000000ff027230 */ /* 0x004fcc0000004100 */
[----:B------:R-:W0:Y:S02]  /*1680*/  F2I.S64.TRUNC R2, R2 ;  /* 0x0000000200027311 */ /* 0x000e24000020d900 */
[----:B0-----:R-:W-:Y:S01]  /*1690*/  PRMT R0, R2, 0x7610, R0 ;  /* 0x0000761002007816 */ /* 0x001fe20000000000 */
[----:B------:R-:W-:Y:S06]  /*16a0*/  BRA `(.L_x_24090) ;  /* 0x0000000800f07947 */ /* 0x000fec0003800000 */
.L_x_24093:
        /* <DEDUP_REMOVED lines=10> */
.L_x_24096:
[----:B------:R-:W2:Y:S02]  /*1750*/  LDG.E.U16 R0, desc[UR36][R16.64] ;  /* 0x0000002410007981 */ /* 0x000ea4000c1e1500 */
[----:B--2---:R-:W-:-:S06]  /*1760*/  HADD2.F32 R2, -RZ, R0.H0_H0 ;  /* 0x20000000ff027230 */ /* 0x004fcc0000004100 */
[----:B------:R-:W0:Y:S02]  /*1770*/  F2I.S64.TRUNC R2, R2 ;  /* 0x0000000200027311 */ /* 0x000e24000020d900 */
[----:B0-----:R-:W-:Y:S01]  /*1780*/  PRMT R0, R2, 0x7610, R0 ;  /* 0x0000761002007816 */ /* 0x001fe20000000000 */
[----:B------:R-:W-:Y:S06]  /*1790*/  BRA `(.L_x_24090) ;  /* 0x0000000800b47947 */ /* 0x000fec0003800000 */
.L_x_24095:
[----:B------:R-:W2:Y:S02]  /*17a0*/  LDG.E.64 R2, desc[UR36][R16.64] ;  /* 0x0000002410027981 */ /* 0x000ea4000c1e1b00 */
[----:B--2---:R-:W0:Y:S02]  /*17b0*/  F2I.S64.F64.TRUNC R2, R2 ;  /* 0x0000000200027311 */ /* 0x004e24000030d900 */
[----:B0-----:R-:W-:Y:S01]  /*17c0*/  PRMT R0, R2, 0x7610, R0 ;  /* 0x0000761002007816 */ /* 0x001fe20000000000 */
[----:B------:R-:W-:Y:S06]  /*17d0*/  BRA `(.L_x_24090) ;  /* 0x0000000800a47947 */ /* 0x000fec0003800000 */
.L_x_24085:
        /* <DEDUP_REMOVED lines=12> */
.L_x_24099:
[----:B------:R-:W2:Y:S02]  /*18a0*/  LDG.E.64 R2, desc[UR36][R16.64] ;  /* 0x0000002410027981 */ /* 0x000ea4000c1e1b00 */
[----:B--2---:R-:W0:Y:S02]  /*18b0*/  F2I.S64.F64.TRUNC R2, R2 ;  /* 0x0000000200027311 */ /* 0x004e24000030d900 */
[----:B0-----:R-:W-:Y:S01]  /*18c0*/  PRMT R0, R2, 0x7610, R0 ;  /* 0x0000761002007816 */ /* 0x001fe20000000000 */
[----:B------:R-:W-:Y:S06]  /*18d0*/  BRA `(.L_x_24090) ;  /* 0x0000000800647947 */ /* 0x000fec0003800000 */
.L_x_24098:
        /* <DEDUP_REMOVED lines=27> */
.L_x_24101:
        /* <DEDUP_REMOVED lines=14> */
.L_x_24100:
[----:B------:R-:W2:Y:S02]  /*1b70*/  LDG.E.U16 R2, desc[UR36][R16.64] ;  /* 0x0000002410027981 */ /* 0x000ea4000c1e1500 */
[----:B--2---:R-:W-:-:S06]  /*1b80*/  SHF.L.U32 R2, R2, 0x10, RZ ;  /* 0x0000001002027819 */ /* 0x004fcc00000006ff */
[----:B------:R-:W0:Y:S02]  /*1b90*/  F2I.S64.TRUNC R2, R2 ;  /* 0x0000000200027311 */ /* 0x000e24000020d900 */
[----:B0-----:R-:W-:Y:S01]  /*1ba0*/  PRMT R0, R2, 0x7610, R0 ;  /* 0x0000761002007816 */ /* 0x001fe20000000000 */
[----:B------:R-:W-:Y:S06]  /*1bb0*/  BRA `(.L_x_24090) ;  /* 0x0000000400ac7947 */ /* 0x000fec0003800000 */
.L_x_24097:
        /* <DEDUP_REMOVED lines=10> */
.L_x_24104:
        /* <DEDUP_REMOVED lines=21> */
.L_x_24108:
[----:B------:R-:W-:Y:S05]  /*1db0*/  BSYNC.RECONVERGENT B1 ;  /* 0x0000000000017941 */ /* 0x000fea0003800200 */
.L_x_24107:
[----:B------:R-:W-:Y:S01]  /*1dc0*/  IMAD.SHL.U32 R0, R0, 0x100000, RZ ;  /* 0x0010000000007824 */ /* 0x000fe200078e00ff */
[----:B------:R-:W-:-:S04]  /*1dd0*/  LEA R2, R2, 0x3b800000, 0x17 ;  /* 0x3b80000002027811 */ /* 0x000fc800078eb8ff */
[----:B------:R-:W-:-:S07]  /*1de0*/  LOP3.LUT R2, R2, R0, R7, 0xfe, !PT ;  /* 0x0000000002027212 */ /* 0x000fce00078efe07 */
.L_x_24106:
[----:B------:R-:W-:Y:S05]  /*1df0*/  BSYNC.RECONVERGENT B0 ;  /* 0x0000000000007941 */ /* 0x000fea0003800200 */
.L_x_24105:
[----:B------:R-:W0:Y:S02]  /*1e00*/  F2I.S64.TRUNC R2, R2 ;  /* 0x0000000200027311 */ /* 0x000e24000020d900 */
[----:B0-----:R-:W-:Y:S01]  /*1e10*/  PRMT R0, R2, 0x7610, R0 ;  /* 0x0000761002007816 */ /* 0x001fe20000000000 */
[----:B------:R-:W-:Y:S06]  /*1e20*/  BRA `(.L_x_24090) ;  /* 0x0000000400107947 */ /* 0x000fec0003800000 */
.L_x_24103:
        /* <DEDUP_REMOVED lines=21> */
.L_x_24112:
[----:B------:R-:W-:Y:S05]  /*1f80*/  BSYNC.RECONVERGENT B1 ;  /* 0x0000000000017941 */ /* 0x000fea0003800200 */
.L_x_24111:
[----:B------:R-:W-:Y:S01]  /*1f90*/  IMAD.SHL.U32 R0, R0, 0x200000, RZ ;  /* 0x0020000000007824 */ /* 0x000fe200078e00ff */
[----:B------:R-:W-:-:S04]  /*1fa0*/  LEA R2, R2, 0x37800000, 0x17 ;  /* 0x3780000002027811 */ /* 0x000fc800078eb8ff */
[----:B------:R-:W-:-:S07]  /*1fb0*/  LOP3.LUT R2, R2, R0, R7, 0xfe, !PT ;  /* 0x0000000002027212 */ /* 0x000fce00078efe07 */
.L_x_24110:
[----:B------:R-:W-:Y:S05]  /*1fc0*/  BSYNC.RECONVERGENT B0 ;  /* 0x0000000000007941 */ /* 0x000fea0003800200 */
.L_x_24109:
[----:B------:R-:W0:Y:S02]  /*1fd0*/  F2I.S64.TRUNC R2, R2 ;  /* 0x0000000200027311 */ /* 0x000e24000020d900 */
[----:B0-----:R-:W-:Y:S01]  /*1fe0*/  PRMT R0, R2, 0x7610, R0 ;  /* 0x0000761002007816 */ /* 0x001fe20000000000 */
[----:B------:R-:W-:Y:S06]  /*1ff0*/  BRA `(.L_x_24090) ;  /* 0x00000000009c7947 */ /* 0x000fec0003800000 */
.L_x_24102:
[----:B------:R-:W-:-:S09]  /*2000*/  UISETP.NE.AND UP0, UPT, UR4, 0x1c, UPT ;  /* 0x0000001c0400788c */ /* 0x000fd2000bf05270 */
[----:B------:R-:W-:Y:S05]  /*2010*/  BRA.U !UP0, `(.L_x_24113) ;  /* 0x0000000108907547 */ /* 0x000fea000b800000 */
[----:B------:R-:W-:-:S09]  /*2020*/  UISETP.NE.AND UP0, UPT, UR4, 0x1d, UPT ;  /* 0x0000001d0400788c */ /* 0x000fd2000bf05270 */
[----:B------:R-:W-:Y:S05]  /*2030*/  BRA.U !UP0, `(.L_x_24114) ;  /* 0x0000000108807547 */ /* 0x000fea000b800000 */
[----:B------:R-:W-:-:S09]  /*2040*/  UISETP.NE.AND UP0, UPT, UR4, 0x2c, UPT ;  /* 0x0000002c0400788c */ /* 0x000fd2000bf05270 */
[----:B------:R-:W-:Y:S05]  /*2050*/  BRA.U !UP0, `(.L_x_24115) ;  /* 0x0000000108487547 */ /* 0x000fea000b800000 */
.L_x_24089:
        /* <DEDUP_REMOVED lines=16> */
.L_x_24091:
[----:B------:R0:W5:Y:S01]  /*2160*/  LDG.E.U16 R0, desc[UR36][R16.64] ;  /* 0x0000002410007981 */ /* 0x000162000c1e1500 */
[----:B------:R-:W-:Y:S05]  /*2170*/  BRA `(.L_x_24090) ;  /* 0x00000000003c7947 */ /* 0x000fea0003800000 */
.L_x_24115:
        /* <DEDUP_REMOVED lines=8> */
.L_x_24117:
[----:B------:R-:W-:Y:S05]  /*2200*/  BSYNC.RECONVERGENT B0 ;  /* 0x0000000000007941 */ /* 0x000fea0003800200 */
.L_x_24116:
[----:B------:R-:W0:Y:S02]  /*2210*/  F2I.S64.TRUNC R2, R2 ;  /* 0x0000000200027311 */ /* 0x000e24000020d900 */
[----:B0-----:R-:W-:Y:S01]  /*2220*/  PRMT R0, R2, 0x7610, R0 ;  /* 0x0000761002007816 */ /* 0x001fe20000000000 */
[----:B------:R-:W-:Y:S06]  /*2230*/  BRA `(.L_x_24090) ;  /* 0x00000000000c7947 */ /* 0x000fec0003800000 */
.L_x_24114:
[----:B------:R1:W5:Y:S01]  /*2240*/  LDG.E.U8 R0, desc[UR36][R16.64] ;  /* 0x0000002410007981 */ /* 0x000362000c1e1100 */
[----:B------:R-:W-:Y:S05]  /*2250*/  BRA `(.L_x_24090) ;  /* 0x0000000000047947 */ /* 0x000fea0003800000 */
.L_x_24113:
[----:B------:R0:W5:Y:S02]  /*2260*/  LDG.E.U8 R0, desc[UR36][R16.64] ;  /* 0x0000002410007981 */ /* 0x000164000c1e1100 */
.L_x_24090:
[----:B------:R-:W1:Y:S01]  /*2270*/  LDCU.64 UR4, c[0x0][0x580] ;  /* 0x0000b000ff0477ac */ /* 0x000e620008000a00 */
[----:B-----5:R-:W-:Y:S01]  /*2280*/  LOP3.LUT R7, R0, 0xff, RZ, 0xc0, !PT ;  /* 0x000000ff00077812 */ /* 0x020fe200078ec0ff */
[----:B------:R-:W-:Y:S01]  /*2290*/  IMAD.U32 R6, RZ, RZ, UR43 ;  /* 0x0000002bff067e24 */ /* 0x000fe2000f8e00ff */
[----:B------:R-:W-:Y:S02]  /*22a0*/  MOV R8, 0x22e0 ;  /* 0x000022e000087802 */ /* 0x000fe40000000f00 */
[----:B-1----:R-:W-:-:S04]  /*22b0*/  IADD3 R2, P0, PT, R18, UR4, RZ ;  /* 0x0000000412027c10 */ /* 0x002fc8000ff1e0ff */
[----:B------:R-:W-:-:S09]  /*22c0*/  IADD3.X R3, PT, PT, RZ, UR5, RZ, P0, !PT ;  /* 0x00000005ff037c10 */ /* 0x000fd200087fe4ff */
[----:B0-234-:R-:W-:Y:S05]  /*22d0*/  CALL.REL.NOINC `($__internal_48_$__cuda_sm20_rem_u16) ;  /* 0x0000009800e47944 */ /* 0x01dfea0003c00000 */
        /* <DEDUP_REMOVED lines=14> */
.L_x_24122:
[----:B------:R0:W-:Y:S01]  /*23c0*/  STG.E.U8 desc[UR36][R2.64], R9 ;  /* 0x0000000902007986 */ /* 0x0001e2000c101124 */
[----:B------:R-:W-:Y:S05]  /*23d0*/  BRA `(.L_x_24124) ;  /* 0x0000000c001c7947 */ /* 0x000fea0003800000 */
.L_x_24121:
        /* <DEDUP_REMOVED lines=10> */
.L_x_24126:
[----:B------:R-:W-:-:S05]  /*2480*/  LOP3.LUT R9, R9, 0xffff, RZ, 0xc0, !PT ;  /* 0x0000ffff09097812 */ /* 0x000fca00078ec0ff */
[----:B------:R0:W-:Y:S01]  /*2490*/  STG.E desc[UR36][R2.64], R9 ;  /* 0x0000000902007986 */ /* 0x0001e2000c101924 */
[----:B------:R-:W-:Y:S05]  /*24a0*/  BRA `(.L_x_24124) ;  /* 0x0000000800e87947 */ /* 0x000fea0003800000 */
.L_x_24125:
[----:B------:R0:W-:Y:S01]  /*24b0*/  STG.E.U16 desc[UR36][R2.64], R9 ;  /* 0x0000000902007986 */ /* 0x0001e2000c101524 */
[----:B------:R-:W-:Y:S05]  /*24c0*/  BRA `(.L_x_24124) ;  /* 0x0000000800e07947 */ /* 0x000fea0003800000 */
.L_x_24120:
        /* <DEDUP_REMOVED lines=9> */
.L_x_24128:
[----:B------:R-:W0:Y:S02]  /*2560*/  I2F.U16 R0, R9 ;  /* 0x0000000900007306 */ /* 0x000e240000101000 */
[----:B0-----:R-:W-:-:S05]  /*2570*/  F2FP.F16.F32.PACK_AB R0, RZ, R0 ;  /* 0x00000000ff00723e */ /* 0x001fca00000000ff */
[----:B------:R0:W-:Y:S01]  /*2580*/  STG.E.U16 desc[UR36][R2.64], R0 ;  /* 0x0000000002007986 */ /* 0x0001e2000c101524 */
[----:B------:R-:W-:Y:S05]  /*2590*/  BRA `(.L_x_24124) ;  /* 0x0000000800ac7947 */ /* 0x000fea0003800000 */
.L_x_24127:
        /* <DEDUP_REMOVED lines=10> */
.L_x_24130:
[----:B------:R-:W0:Y:S02]  /*2640*/  I2F.U16 R9, R9 ;  /* 0x0000000900097306 */ /* 0x000e240000101000 */
[----:B0-----:R-:W-:-:S04]  /*2650*/  F2FP.F16.F32.PACK_AB R5, RZ, R9 ;  /* 0x00000009ff05723e */ /* 0x001fc800000000ff */
[----:B------:R-:W-:-:S05]  /*2660*/  PRMT R5, R5, 0x5410, RZ ;  /* 0x0000541005057816 */ /* 0x000fca00000000ff */
[----:B------:R0:W-:Y:S01]  /*2670*/  STG.E desc[UR36][R2.64], R5 ;  /* 0x0000000502007986 */ /* 0x0001e2000c101924 */
[----:B------:R-:W-:Y:S05]  /*2680*/  BRA `(.L_x_24124) ;  /* 0x0000000800707947 */ /* 0x000fea0003800000 */
.L_x_24129:
[----:B------:R-:W0:Y:S02]  /*2690*/  I2F.F64.U16 R4, R9 ;  /* 0x0000000900047312 */ /* 0x000e240000101800 */
[----:B0-----:R0:W-:Y:S01]  /*26a0*/  STG.E.64 desc[UR36][R2.64], R4 ;  /* 0x0000000402007986 */ /* 0x0011e2000c101b24 */
[----:B------:R-:W-:Y:S05]  /*26b0*/  BRA `(.L_x_24124) ;  /* 0x0000000800647947 */ /* 0x000fea0003800000 */
.L_x_24119:
        /* <DEDUP_REMOVED lines=13> */
.L_x_24133:
[----:B------:R-:W-:Y:S01]  /*2790*/  CS2R R6, SRZ ;  /* 0x0000000000067805 */ /* 0x000fe2000001ff00 */
[----:B------:R-:W0:Y:S04]  /*27a0*/  I2F.F64.U16 R4, R9 ;  /* 0x0000000900047312 */ /* 0x000e280000101800 */
[----:B0-----:R0:W-:Y:S01]  /*27b0*/  STG.E.128 desc[UR36][R2.64], R4 ;  /* 0x0000000402007986 */ /* 0x0011e2000c101d24 */
[----:B------:R-:W-:Y:S05]  /*27c0*/  BRA `(.L_x_24124) ;  /* 0x0000000800207947 */ /* 0x000fea0003800000 */
.L_x_24132:
        /* <DEDUP_REMOVED lines=17> */
.L_x_24137:
[----:B------:R-:W-:Y:S05]  /*28e0*/  BSYNC.RECONVERGENT B0 ;  /* 0x0000000000007941 */ /* 0x000fea0003800200 */
.L_x_24136:
[----:B------:R0:W-:Y:S01]  /*28f0*/  STG.E.U8 desc[UR36][R2.64], R5 ;  /* 0x0000000502007986 */ /* 0x0001e2000c101124 */
[----:B------:R-:W-:Y:S05]  /*2900*/  BRA `(.L_x_24124) ;  /* 0x0000000400d07947 */ /* 0x000fea0003800000 */
.L_x_24135:
        /* <DEDUP_REMOVED lines=16> */
.L_x_24134:
[----:B------:R-:W0:Y:S02]  /*2a10*/  I2F.U16 R0, R9 ;  /* 0x0000000900007306 */ /* 0x000e240000101000 */
[----:B0-----:R-:W-:-:S05]  /*2a20*/  F2FP.BF16.F32.PACK_AB R0, RZ, R0 ;  /* 0x00000000ff00723e */ /* 0x001fca00000010ff */
[----:B------:R0:W-:Y:S01]  /*2a30*/  STG.E.U16 desc[UR36][R2.64], R0 ;  /* 0x0000000002007986 */ /* 0x0001e2000c101524 */
[----:B------:R-:W-:Y:S05]  /*2a40*/  BRA `(.L_x_24124) ;  /* 0x0000000400807947 */ /* 0x000fea0003800000 */
.L_x_24131:
        /* <DEDUP_REMOVED lines=10> */
.L_x_24140:
        /* <DEDUP_REMOVED lines=12> */
.L_x_24143:
[----:B------:R-:W-:-:S04]  /*2bb0*/  SHF.R.U32.HI R0, RZ, 0x14, R9 ;  /* 0x00000014ff007819 */ /* 0x000fc80000011609 */
[----:B------:R-:W-:-:S04]  /*2bc0*/  LOP3.LUT R0, R0, 0x1, RZ, 0xc0, !PT ;  /* 0x0000000100007812 */ /* 0x000fc800078ec0ff */
[----:B------:R-:W-:-:S04]  /*2bd0*/  IADD3 R0, PT, PT, R9, 0x487ffff, R0 ;  /* 0x0487ffff09007810 */ /* 0x000fc80007ffe000 */
[----:B------:R-:W-:-:S04]  /*2be0*/  SHF.R.U32.HI R0, RZ, 0x14, R0 ;  /* 0x00000014ff007819 */ /* 0x000fc80000011600 */
[----:B------:R-:W-:-:S07]  /*2bf0*/  LOP3.LUT R4, R0, 0xff, RZ, 0xc0, !PT ;  /* 0x000000ff00047812 */ /* 0x000fce00078ec0ff */
.L_x_24144:
[----:B------:R-:W-:-:S07]  /*2c00*/  PRMT R0, R4, 0x7610, R0 ;  /* 0x0000761004007816 */ /* 0x000fce0000000000 */
.L_x_24142:
[----:B------:R-:W-:Y:S05]  /*2c10*/  BSYNC.RECONVERGENT B0 ;  /* 0x0000000000007941 */ /* 0x000fea0003800200 */
.L_x_24141:
[----:B------:R1:W-:Y:S01]  /*2c20*/  STG.E.U8 desc[UR36][R2.64], R0 ;  /* 0x0000000002007986 */ /* 0x0003e2000c101124 */
[----:B------:R-:W-:Y:S05]  /*2c30*/  BRA `(.L_x_24124) ;  /* 0x0000000400047947 */ /* 0x000fea0003800000 */
.L_x_24139:
        /* <DEDUP_REMOVED lines=12> */
.L_x_24147:
[----:B------:R-:W-:-:S04]  /*2d00*/  SHF.R.U32.HI R0, RZ, 0x15, R9 ;  /* 0x00000015ff007819 */ /* 0x000fc80000011609 */
[----:B------:R-:W-:-:S04]  /*2d10*/  LOP3.LUT R0, R0, 0x1, RZ, 0xc0, !PT ;  /* 0x0000000100007812 */ /* 0x000fc800078ec0ff */
[----:B------:R-:W-:-:S04]  /*2d20*/  IADD3 R0, PT, PT, R9, 0x88fffff, R0 ;  /* 0x088fffff09007810 */ /* 0x000fc80007ffe000 */
[----:B------:R-:W-:-:S04]  /*2d30*/  SHF.R.U32.HI R0, RZ, 0x15, R0 ;  /* 0x00000015ff007819 */ /* 0x000fc80000011600 */
[----:B------:R-:W-:-:S07]  /*2d40*/  LOP3.LUT R4, R0, 0xff, RZ, 0xc0, !PT ;  /* 0x000000ff00047812 */ /* 0x000fce00078ec0ff */
.L_x_24148:
[----:B------:R-:W-:-:S07]  /*2d50*/  PRMT R0, R4, 0x7610, R0 ;  /* 0x0000761004007816 */ /* 0x000fce0000000000 */
.L_x_24146:
[----:B------:R-:W-:Y:S05]  /*2d60*/  BSYNC.RECONVERGENT B0 ;  /* 0x0000000000007941 */ /* 0x000fea0003800200 */
.L_x_24145:
[----:B------:R0:W-:Y:S01]  /*2d70*/  STG.E.U8 desc[UR36][R2.64], R0 ;  /* 0x0000000002007986 */ /* 0x0001e2000c101124 */
[----:B------:R-:W-:Y:S05]  /*2d80*/  BRA `(.L_x_24124) ;  /* 0x0000000000b07947 */ /* 0x000fea0003800000 */
.L_x_24138:
[----:B------:R-:W-:-:S09]  /*2d90*/  UISETP.NE.AND UP0, UPT, UR4, 0x1c, UPT ;  /* 0x0000001c0400788c */ /* 0x000fd2000bf05270 */
[----:B------:R-:W-:Y:S05]  /*2da0*/  BRA.U !UP0, `(.L_x_24149) ;  /* 0x0000000108a07547 */ /* 0x000fea000b800000 */
[----:B------:R-:W-:-:S09]  /*2db0*/  UISETP.NE.AND UP0, UPT, UR4, 0x1d, UPT ;  /* 0x0000001d0400788c */ /* 0x000fd2000bf05270 */
[----:B------:R-:W-:Y:S05]  /*2dc0*/  BRA.U !UP0, `(.L_x_24150) ;  /* 0x0000000108887547 */ /* 0x000fea000b800000 */
[----:B------:R-:W-:-:S09]  /*2dd0*/  UISETP.NE.AND UP0, UPT, UR4, 0x2c, UPT ;  /* 0x0000002c0400788c */ /* 0x000fd2000bf05270 */
[----:B------:R-:W-:Y:S05]  /*2de0*/  BRA.U !UP0, `(.L_x_24151) ;  /* 0x0000000108447547 */ /* 0x000fea000b800000 */
.L_x_24123:
        /* <DEDUP_REMOVED lines=16> */
.L_x_24152:
[----:B------:R-:W-:Y:S05]  /*2ef0*/  BRA `(.L_x_24124) ;  /* 0x0000000000547947 */ /* 0x000fea0003800000 */
.L_x_24151:
        /* <DEDUP_REMOVED lines=15> */
.L_x_24150:
[----:B------:R-:W-:Y:S01]  /*2ff0*/  LOP3.LUT R4, R9, 0xffff, RZ, 0xc0, !PT ;  /* 0x0000ffff09047812 */ /* 0x000fe200078ec0ff */
[----:B------:R-:W-:-:S05]  /*3000*/  IMAD.MOV.U32 R5, RZ, RZ, RZ ;  /* 0x000000ffff057224 */ /* 0x000fca00078e00ff */
[----:B------:R0:W-:Y:S01]  /*3010*/  STG.E.64 desc[UR36][R2.64], R4 ;  /* 0x0000000402007986 */ /* 0x0001e2000c101b24 */
[----:B------:R-:W-:Y:S05]  /*3020*/  BRA `(.L_x_24124) ;  /* 0x0000000000087947 */ /* 0x000fea0003800000 */
.L_x_24149:
[----:B------:R-:W-:-:S05]  /*3030*/  LOP3.LUT R9, R9, 0xffff, RZ, 0xc0, !PT ;  /* 0x0000ffff09097812 */ /* 0x000fca00078ec0ff */
[----:B------:R3:W-:Y:S02]  /*3040*/  STG.E desc[UR36][R2.64], R9 ;  /* 0x0000000902007986 */ /* 0x0007e4000c101924 */
.L_x_24124:
[----:B------:R-:W-:Y:S05]  /*3050*/  BSYNC.RECONVERGENT B6 ;  /* 0x0000000000067941 */ /* 0x000fea0003800200 */
.L_x_24118:
[----:B------:R-:W-:-:S07]  /*3060*/  IADD3 R19, PT, PT, R19, 0x80, RZ ;  /* 0x0000008013137810 */ /* 0x000fce0007ffe0ff */
.L_x_24083:
[----:B------:R-:W5:Y:S02]  /*3070*/  LDCU UR4, c[0x0][0x380] ;  /* 0x00007000ff0477ac */ /* 0x000f640008000800 */
[----:B-----5:R-:W-:-:S13]  /*3080*/  ISETP.GE.AND P0, PT, R19, UR4, PT ;  /* 0x0000000413007c0c */ /* 0x020fda000bf06270 */
[----:B------:R-:W-:Y:S05]  /*3090*/  @P0 BRA `(.L_x_24153) ;  /* 0x0000002c00cc0947 */ /* 0x000fea0003800000 */
[----:B------:R-:W5:Y:S01]  /*30a0*/  LDCU UR4, c[0x0][0x388] ;  /* 0x00007100ff0477ac */ /* 0x000f620008000800 */
[----:B01234-:R-:W-:Y:S02]  /*30b0*/  IMAD.MOV.U32 R2, RZ, RZ, RZ ;  /* 0x000000ffff027224 */ /* 0x01ffe400078e00ff */
        /* <DEDUP_REMOVED lines=314> */
.L_x_24154:
        /* <DEDUP_REMOVED lines=16> */
.L_x_24158:
[----:B------:R4:W5:Y:S01]  /*4560*/  LDG.E.U8 R6, desc[UR36][R4.64] ;  /* 0x0000002404067981 */ /* 0x000962000c1e1100 */
[----:B------:R-:W-:Y:S05]  /*4570*/  BRA `(.L_x_24159) ;  /* 0x0000000c00187947 */ /* 0x000fea0003800000 */
.L_x_24157:
        /* <DEDUP_REMOVED lines=8> */
.L_x_24161:
[----:B------:R0:W5:Y:S01]  /*4600*/  LDG.E.U8 R6, desc[UR36][R4.64] ;  /* 0x0000002404067981 */ /* 0x000162000c1e1100 */
[----:B------:R-:W-:Y:S05]  /*4610*/  BRA `(.L_x_24159) ;  /* 0x0000000800f07947 */ /* 0x000fea0003800000 */
.L_x_24160:
[----:B------:R0:W5:Y:S01]  /*4620*/  LDG.E.U16 R6, desc[UR36][R4.64] ;  /* 0x0000002404067981 */ /* 0x000162000c1e1500 */
[----:B------:R-:W-:Y:S05]  /*4630*/  BRA `(.L_x_24159) ;  /* 0x0000000800e87947 */ /* 0x000fea0003800000 */
.L_x_24156:
        /* <DEDUP_REMOVED lines=10> */
.L_x_24163:
[----:B------:R-:W2:Y:S02]  /*46e0*/  LDG.E.U16 R2, desc[UR36][R4.64] ;  /* 0x0000002404027981 */ /* 0x000ea4000c1e1500 */
[----:B--2---:R-:W-:-:S06]  /*46f0*/  HADD2.F32 R2, -RZ, R2.H0_H0 ;  /* 0x20000002ff027230 */ /* 0x004fcc0000004100 */
[----:B------:R-:W0:Y:S02]  /*4700*/  F2I.S64.TRUNC R2, R2 ;  /* 0x0000000200027311 */ /* 0x000e24000020d900 */
[----:B0-----:R-:W-:Y:S01]  /*4710*/  PRMT R6, R2, 0x7610, R6 ;  /* 0x0000761002067816 */ /* 0x001fe20000000006 */
[----:B------:R-:W-:Y:S06]  /*4720*/  BRA `(.L_x_24159) ;  /* 0x0000000800ac7947 */ /* 0x000fec0003800000 */
.L_x_24162:
        /* <DEDUP_REMOVED lines=10> */
.L_x_24165:
[----:B------:R-:W2:Y:S02]  /*47d0*/  LDG.E.U16 R4, desc[UR36][R4.64] ;  /* 0x0000002404047981 */ /* 0x000ea4000c1e1500 */
[----:B--2---:R-:W-:-:S06]  /*47e0*/  HADD2.F32 R2, -RZ, R4.H0_H0 ;  /* 0x20000004ff027230 */ /* 0x004fcc0000004100 */
[----:B------:R-:W0:Y:S02]  /*47f0*/  F2I.S64.TRUNC R2, R2 ;  /* 0x0000000200027311 */ /* 0x000e24000020d900 */
[----:B0-----:R-:W-:Y:S01]  /*4800*/  PRMT R6, R2, 0x7610, R6 ;  /* 0x0000761002067816 */ /* 0x001fe20000000006 */
[----:B------:R-:W-:Y:S06]  /*4810*/  BRA `(.L_x_24159) ;  /* 0x0000000800707947 */ /* 0x000fec0003800000 */
.L_x_24164:
[----:B------:R-:W2:Y:S02]  /*4820*/  LDG.E.64 R2, desc[UR36][R4.64] ;  /* 0x0000002404027981 */ /* 0x000ea4000c1e1b00 */
[----:B--2---:R-:W0:Y:S02]  /*4830*/  F2I.S64.F64.TRUNC R2, R2 ;  /* 0x0000000200027311 */ /* 0x004e24000030d900 */
[----:B0-----:R-:W-:Y:S01]  /*4840*/  PRMT R6, R2, 0x7610, R6 ;  /* 0x0000761002067816 */ /* 0x001fe20000000006 */
[----:B------:R-:W-:Y:S06]  /*4850*/  BRA `(.L_x_24159) ;  /* 0x0000000800607947 */ /* 0x000fec0003800000 */
.L_x_24155:
        /* <DEDUP_REMOVED lines=12> */
.L_x_24168:
[----:B------:R-:W2:Y:S02]  /*4920*/  LDG.E.64 R4, desc[UR36][R4.64] ;  /* 0x0000002404047981 */ /* 0x000ea4000c1e1b00 */
[----:B--2---:R-:W0:Y:S02]  /*4930*/  F2I.S64.F64.TRUNC R2, R4 ;  /* 0x0000000400027311 */ /* 0x004e24000030d900 */
[----:B0-----:R-:W-:Y:S01]  /*4940*/  PRMT R6, R2, 0x7610, R6 ;  /* 0x0000761002067816 */ /* 0x001fe20000000006 */
[----:B------:R-:W-:Y:S06]  /*4950*/  BRA `(.L_x_24159) ;  /* 0x0000000800207947 */ /* 0x000fec0003800000 */
.L_x_24167:
        /* <DEDUP_REMOVED lines=27> */
.L_x_24170:
        /* <DEDUP_REMOVED lines=15> */
.L_x_24169:
[----:B------:R-:W2:Y:S02]  /*4c00*/  LDG.E.U16 R2, desc[UR36][R4.64] ;  /* 0x0000002404027981 */ /* 0x000ea4000c1e1500 */
[----:B--2---:R-:W-:-:S06]  /*4c10*/  IMAD.U32 R2, R2, 0x10000, RZ ;  /* 0x0001000002027824 */ /* 0x004fcc00078e00ff */
[----:B------:R-:W0:Y:S02]  /*4c20*/  F2I.S64.TRUNC R2, R2 ;  /* 0x0000000200027311 */ /* 0x000e24000020d900 */
[----:B0-----:R-:W-:Y:S01]  /*4c30*/  PRMT R6, R2, 0x7610, R6 ;  /* 0x0000761002067816 */ /* 0x001fe20000000006 */
[----:B------:R-:W-:Y:S06]  /*4c40*/  BRA `(.L_x_24159) ;  /* 0x0000000400647947 */ /* 0x000fec0003800000 */
.L_x_24166:
        /* <DEDUP_REMOVED lines=10> */
.L_x_24173:
        /* <DEDUP_REMOVED lines=21> */
.L_x_24177:
[----:B------:R-:W-:Y:S05]  /*4e40*/  BSYNC.RECONVERGENT B1 ;  /* 0x0000000000017941 */ /* 0x000fea0003800200 */
.L_x_24176:
[----:B------:R-:W-:Y:S01]  /*4e50*/  IMAD.SHL.U32 R2, R2, 0x100000, RZ ;  /* 0x0010000002027824 */ /* 0x000fe200078e00ff */
[----:B------:R-:W-:-:S04]  /*4e60*/  LEA R3, R3, 0x3b800000, 0x17 ;  /* 0x3b80000003037811 */ /* 0x000fc800078eb8ff */
[----:B------:R-:W-:-:S07]  /*4e70*/  LOP3.LUT R2, R3, R2, R7, 0xfe, !PT ;  /* 0x0000000203027212 */ /* 0x000fce00078efe07 */
.L_x_24175:
[----:B------:R-:W-:Y:S05]  /*4e80*/  BSYNC.RECONVERGENT B0 ;  /* 0x0000000000007941 */ /* 0x000fea0003800200 */
.L_x_24174:
[----:B------:R-:W0:Y:S02]  /*4e90*/  F2I.S64.TRUNC R2, R2 ;  /* 0x0000000200027311 */ /* 0x000e24000020d900 */
[----:B0-----:R-:W-:Y:S01]  /*4ea0*/  PRMT R6, R2, 0x7610, R6 ;  /* 0x0000761002067816 */ /* 0x001fe20000000006 */
[----:B------:R-:W-:Y:S06]  /*4eb0*/  BRA `(.L_x_24159) ;  /* 0x0000000000c87947 */ /* 0x000fec0003800000 */
.L_x_24172:
        /* <DEDUP_REMOVED lines=21> */
.L_x_24181:
[----:B------:R-:W-:Y:S05]  /*5010*/  BSYNC.RECONVERGENT B1 ;  /* 0x0000000000017941 */ /* 0x000fea0003800200 */
.L_x_24180:
[----:B------:R-:W-:Y:S02]  /*5020*/  SHF.L.U32 R2, R2, 0x15, RZ ;  /* 0x0000001502027819 */ /* 0x000fe400000006ff */
[----:B------:R-:W-:-:S04]  /*5030*/  LEA R3, R3, 0x37800000, 0x17 ;  /* 0x3780000003037811 */ /* 0x000fc800078eb8ff */
[----:B------:R-:W-:-:S07]  /*5040*/  LOP3.LUT R2, R3, R2, R7, 0xfe, !PT ;  /* 0x0000000203027212 */ /* 0x000fce00078efe07 */
.L_x_24179:
[----:B------:R-:W-:Y:S05]  /*5050*/  BSYNC.RECONVERGENT B0 ;  /* 0x0000000000007941 */ /* 0x000fea0003800200 */
.L_x_24178:
[----:B------:R-:W0:Y:S02]  /*5060*/  F2I.S64.TRUNC R2, R2 ;  /* 0x0000000200027311 */ /* 0x000e24000020d900 */
[----:B0-----:R-:W-:Y:S01]  /*5070*/  PRMT R6, R2, 0x7610, R6 ;  /* 0x0000761002067816 */ /* 0x001fe20000000006 */
[----:B------:R-:W-:Y:S06]  /*5080*/  BRA `(.L_x_24159) ;  /* 0x0000000000547947 */ /* 0x000fec0003800000 */
.L_x_24171:
        /* <DEDUP_REMOVED lines=14> */
.L_x_24185:
[----:B------:R-:W-:Y:S05]  /*5170*/  BSYNC.RECONVERGENT B0 ;  /* 0x0000000000007941 */ /* 0x000fea0003800200 */
.L_x_24184:
[----:B------:R-:W0:Y:S02]  /*5180*/  F2I.S64.TRUNC R2, R2 ;  /* 0x0000000200027311 */ /* 0x000e24000020d900 */
[----:B0-----:R-:W-:Y:S01]  /*5190*/  PRMT R6, R2, 0x7610, R6 ;  /* 0x0000761002067816 */ /* 0x001fe20000000006 */
[----:B------:R-:W-:Y:S06]  /*51a0*/  BRA `(.L_x_24159) ;  /* 0x00000000000c7947 */ /* 0x000fec0003800000 */
.L_x_24183:
[----:B------:R2:W5:Y:S01]  /*51b0*/  LDG.E.U8 R6, desc[UR36][R4.64] ;  /* 0x0000002404067981 */ /* 0x000562000c1e1100 */
[----:B------:R-:W-:Y:S05]  /*51c0*/  BRA `(.L_x_24159) ;  /* 0x0000000000047947 */ /* 0x000fea0003800000 */
.L_x_24182:
[----:B------:R1:W5:Y:S02]  /*51d0*/  LDG.E.U8 R6, desc[UR36][R4.64] ;  /* 0x0000002404067981 */ /* 0x000364000c1e1100 */
.L_x_24159:
[----:B------:R-:W0:Y:S01]  /*51e0*/  LDCU.64 UR4, c[0x0][0x580] ;  /* 0x0000b000ff0477ac */ /* 0x000e220008000a00 */
[----:B-----5:R-:W-:Y:S01]  /*51f0*/  LOP3.LUT R7, R6, 0xff, RZ, 0xc0, !PT ;  /* 0x000000ff06077812 */ /* 0x020fe200078ec0ff */
[----:B------:R-:W-:Y:S01]  /*5200*/  IMAD.U32 R6, RZ, RZ, UR43 ;  /* 0x0000002bff067e24 */ /* 0x000fe2000f8e00ff */
[----:B------:R-:W-:Y:S02]  /*5210*/  MOV R8, 0x5250 ;  /* 0x0000525000087802 */ /* 0x000fe40000000f00 */
[----:B0-----:R-:W-:-:S05]  /*5220*/  IADD3 R2, P0, PT, R0, UR4, RZ ;  /* 0x0000000400027c10 */ /* 0x001fca000ff1e0ff */
[----:B------:R-:W-:-:S08]  /*5230*/  IMAD.X R3, RZ, RZ, UR5, P0 ;  /* 0x00000005ff037e24 */ /* 0x000fd000080e06ff */
[----:B-1234-:R-:W-:Y:S05]  /*5240*/  CALL.REL.NOINC `($__internal_48_$__cuda_sm20_rem_u16) ;  /* 0x0000006c00087944 */ /* 0x01efea0003c00000 */
        /* <DEDUP_REMOVED lines=14> */
.L_x_24190:
[----:B------:R0:W-:Y:S01]  /*5330*/  STG.E.U8 desc[UR36][R2.64], R9 ;  /* 0x0000000902007986 */ /* 0x0001e2000c101124 */
[----:B------:R-:W-:Y:S05]  /*5340*/  BRA `(.L_x_24192) ;  /* 0x0000000c00187947 */ /* 0x000fea0003800000 */
.L_x_24189:
        /* <DEDUP_REMOVED lines=10> */
.L_x_24194:
[----:B------:R-:W-:-:S05]  /*53f0*/  LOP3.LUT R9, R9, 0xffff, RZ, 0xc0, !PT ;  /* 0x0000ffff09097812 */ /* 0x000fca00078ec0ff */
[----:B------:R0:W-:Y:S01]  /*5400*/  STG.E desc[UR36][R2.64], R9 ;  /* 0x0000000902007986 */ /* 0x0001e2000c101924 */
[----:B------:R-:W-:Y:S05]  /*5410*/  BRA `(.L_x_24192) ;  /* 0x0000000800e47947 */ /* 0x000fea0003800000 */
.L_x_24193:
[----:B------:R0:W-:Y:S01]  /*5420*/  STG.E.U16 desc[UR36][R2.64], R9 ;  /* 0x0000000902007986 */ /* 0x0001e2000c101524 */
[----:B------:R-:W-:Y:S05]  /*5430*/  BRA `(.L_x_24192) ;  /* 0x0000000800dc7947 */ /* 0x000fea0003800000 */
.L_x_24188:
        /* <DEDUP_REMOVED lines=9> */
.L_x_24196:
[----:B------:R-:W0:Y:S02]  /*54d0*/  I2F.U16 R0, R9 ;  /* 0x0000000900007306 */ /* 0x000e240000101000 */
[----:B0-----:R-:W-:-:S05]  /*54e0*/  F2FP.F16.F32.PACK_AB R0, RZ, R0 ;  /* 0x00000000ff00723e */ /* 0x001fca00000000ff */
[----:B------:R0:W-:Y:S01]  /*54f0*/  STG.E.U16 desc[UR36][R2.64], R0 ;  /* 0x0000000002007986 */ /* 0x0001e2000c101524 */
[----:B------:R-:W-:Y:S05]  /*5500*/  BRA `(.L_x_24192) ;  /* 0x0000000800a87947 */ /* 0x000fea0003800000 */
.L_x_24195:
        /* <DEDUP_REMOVED lines=10> */
.L_x_24198:
[----:B------:R-:W0:Y:S02]  /*55b0*/  I2F.U16 R9, R9 ;  /* 0x0000000900097306 */ /* 0x000e240000101000 */
[----:B0-----:R-:W-:-:S04]  /*55c0*/  F2FP.F16.F32.PACK_AB R5, RZ, R9 ;  /* 0x00000009ff05723e */ /* 0x001fc800000000ff */
[----:B------:R-:W-:-:S05]  /*55d0*/  PRMT R5, R5, 0x5410, RZ ;  /* 0x0000541005057816 */ /* 0x000fca00000000ff */
[----:B------:R0:W-:Y:S01]  /*55e0*/  STG.E desc[UR36][R2.64], R5 ;  /* 0x0000000502007986 */ /* 0x0001e2000c101924 */
[----:B------:R-:W-:Y:S05]  /*55f0*/  BRA `(.L_x_24192) ;  /* 0x00000008006c7947 */ /* 0x000fea0003800000 */
.L_x_24197:
[----:B------:R-:W0:Y:S02]  /*5600*/  I2F.F64.U16 R4, R9 ;  /* 0x0000000900047312 */ /* 0x000e240000101800 */
[----:B0-----:R0:W-:Y:S01]  /*5610*/  STG.E.64 desc[UR36][R2.64], R4 ;  /* 0x0000000402007986 */ /* 0x0011e2000c101b24 */
[----:B------:R-:W-:Y:S05]  /*5620*/  BRA `(.L_x_24192) ;  /* 0x0000000800607947 */ /* 0x000fea0003800000 */
.L_x_24187:
        /* <DEDUP_REMOVED lines=12> */
.L_x_24202:
        /* <DEDUP_REMOVED lines=17> */
.L_x_24204:
[----:B------:R-:W-:Y:S05]  /*5800*/  BSYNC.RECONVERGENT B0 ;  /* 0x0000000000007941 */ /* 0x000fea0003800200 */
.L_x_24203:
[----:B------:R0:W-:Y:S01]  /*5810*/  STG.E.U8 desc[UR36][R2.64], R0 ;  /* 0x0000000002007986 */ /* 0x0001e2000c101124 */
[----:B------:R-:W-:Y:S05]  /*5820*/  BRA `(.L_x_24192) ;  /* 0x0000000400e07947 */ /* 0x000fea0003800000 */
.L_x_24201:
        /* <DEDUP_REMOVED lines=17> */
.L_x_24206:
[----:B------:R-:W-:Y:S05]  /*5940*/  BSYNC.RECONVERGENT B0 ;  /* 0x0000000000007941 */ /* 0x000fea0003800200 */
.L_x_24205:
[----:B------:R0:W-:Y:S01]  /*5950*/  STG.E.U8 desc[UR36][R2.64], R0 ;  /* 0x0000000002007986 */ /* 0x0001e2000c101124 */
[----:B------:R-:W-:Y:S05]  /*5960*/  BRA `(.L_x_24192) ;  /* 0x0000000400907947 */ /* 0x000fea0003800000 */
.L_x_24200:
        /* <DEDUP_REMOVED lines=21> */
.L_x_24208:
[----:B------:R-:W-:Y:S01]  /*5ac0*/  LOP3.LUT R4, R9, 0xffff, RZ, 0xc0, !PT ;  /* 0x0000ffff09047812 */ /* 0x000fe200078ec0ff */
[----:B------:R-:W-:-:S05]  /*5ad0*/  IMAD.MOV.U32 R5, RZ, RZ, RZ ;  /* 0x000000ffff057224 */ /* 0x000fca00078e00ff */
[----:B------:R0:W-:Y:S01]  /*5ae0*/  STG.E.64 desc[UR36][R2.64], R4 ;  /* 0x0000000402007986 */ /* 0x0001e2000c101b24 */
[----:B------:R-:W-:Y:S05]  /*5af0*/  BRA `(.L_x_24192) ;  /* 0x00000004002c7947 */ /* 0x000fea0003800000 */
.L_x_24207:
[----:B------:R-:W-:-:S05]  /*5b00*/  LOP3.LUT R9, R9, 0xffff, RZ, 0xc0, !PT ;  /* 0x0000ffff09097812 */ /* 0x000fca00078ec0ff */
[----:B------:R0:W-:Y:S01]  /*5b10*/  STG.E desc[UR36][R2.64], R9 ;  /* 0x0000000902007986 */ /* 0x0001e2000c101924 */
[----:B------:R-:W-:Y:S05]  /*5b20*/  BRA `(.L_x_24192) ;  /* 0x0000000400207947 */ /* 0x000fea0003800000 */
.L_x_24199:
        /* <DEDUP_REMOVED lines=11> */
.L_x_24210:
[----:B------:R-:W-:Y:S01]  /*5be0*/  CS2R R6, SRZ ;  /* 0x0000000000067805 */ /* 0x000fe2000001ff00 */
[----:B------:R-:W0:Y:S04]  /*5bf0*/  I2F.F64.U16 R4, R9 ;  /* 0x0000000900047312 */ /* 0x000e280000101800 */
[----:B0-----:R0:W-:Y:S01]  /*5c00*/  STG.E.128 desc[UR36][R2.64], R4 ;  /* 0x0000000402007986 */ /* 0x0011e2000c101d24 */
[----:B------:R-:W-:Y:S05]  /*5c10*/  BRA `(.L_x_24192) ;  /* 0x0000000000e47947 */ /* 0x000fea0003800000 */
.L_x_24209:
[----:B------:R-:W-:-:S09]  /*5c20*/  UISETP.NE.AND UP0, UPT, UR4, 0xf, UPT ;  /* 0x0000000f0400788c */ /* 0x000fd2000bf05270 */
[----:B------:R-:W-:Y:S05]  /*5c30*/  BRA.U !UP0, `(.L_x_24211) ;  /* 0x0000000108d07547 */ /* 0x000fea000b800000 */
[----:B------:R-:W-:-:S09]  /*5c40*/  UISETP.NE.AND UP0, UPT, UR4, 0x17, UPT ;  /* 0x000000170400788c */ /* 0x000fd2000bf05270 */
[----:B------:R-:W-:Y:S05]  /*5c50*/  BRA.U !UP0, `(.L_x_24212) ;  /* 0x0000000108847547 */ /* 0x000fea000b800000 */
[----:B------:R-:W-:-:S09]  /*5c60*/  UISETP.NE.AND UP0, UPT, UR4, 0x18, UPT ;  /* 0x000000180400788c */ /* 0x000fd2000bf05270 */
[----:B------:R-:W-:Y:S05]  /*5c70*/  BRA.U !UP0, `(.L_x_24213) ;  /* 0x0000000108447547 */ /* 0x000fea000b800000 */
.L_x_24191:
        /* <DEDUP_REMOVED lines=16> */
.L_x_24214:
[----:B------:R-:W-:Y:S05]  /*5d80*/  BRA `(.L_x_24192) ;  /* 0x0000000000887947 */ /* 0x000fea0003800000 */
.L_x_24213:
        /* <DEDUP_REMOVED lines=11> */
.L_x_24216:
[----:B------:R-:W-:Y:S05]  /*5e40*/  BSYNC.RECONVERGENT B0 ;  /* 0x0000000000007941 */ /* 0x000fea0003800200 */
.L_x_24215:
[----:B------:R1:W-:Y:S01]  /*5e50*/  STG.E.U8 desc[UR36][R2.64], R5 ;  /* 0x0000000502007986 */ /* 0x0003e2000c101124 */
[----:B------:R-:W-:Y:S05]  /*5e60*/  BRA `(.L_x_24192) ;  /* 0x0000000000507947 */ /* 0x000fea0003800000 */
.L_x_24212:
        /* <DEDUP_REMOVED lines=12> */
.L_x_24217:
[----:B------:R-:W-:Y:S02]  /*5f30*/  ISETP.GT.U32.AND P0, PT, R7, 0x7f800000, PT ;  /* 0x7f8000000700780c */ /* 0x000fe40003f04070 */
[----:B------:R-:W-:-:S04]  /*5f40*/  MOV R5, 0x7f ;  /* 0x0000007f00057802 */ /* 0x000fc80000000f00 */
[----:B------:R-:W-:-:S05]  /*5f50*/  SEL R5, R5, 0x7c, P0 ;  /* 0x0000007c05057807 */ /* 0x000fca0000000000 */
[----:B------:R2:W-:Y:S01]  /*5f60*/  STG.E.U8 desc[UR36][R2.64], R5 ;  /* 0x0000000502007986 */ /* 0x0005e2000c101124 */
[----:B------:R-:W-:Y:S05]  /*5f70*/  BRA `(.L_x_24192) ;  /* 0x00000000000c7947 */ /* 0x000fea0003800000 */
.L_x_24211:
[----:B------:R-:W0:Y:S02]  /*5f80*/  I2F.U16 R0, R9 ;  /* 0x0000000900007306 */ /* 0x000e240000101000 */
[----:B0-----:R-:W-:-:S05]  /*5f90*/  F2FP.BF16.F32.PACK_AB R0, RZ, R0 ;  /* 0x00000000ff00723e */ /* 0x001fca00000010ff */
[----:B------:R0:W-:Y:S02]  /*5fa0*/  STG.E.U16 desc[UR36][R2.64], R0 ;  /* 0x0000000002007986 */ /* 0x0001e4000c101524 */
.L_x_24192:
[----:B------:R-:W-:Y:S05]  /*5fb0*/  BSYNC.RECONVERGENT B6 ;  /* 0x0000000000067941 */ /* 0x000fea0003800200 */
.L_x_24186:
[----:B------:R-:W-:-:S07]  /*5fc0*/  VIADD R19, R19, 0x80 ;  /* 0x0000008013137836 */ /* 0x000fce0000000000 */
.L_x_24153:
[----:B------:R-:W5:Y:S02]  /*5fd0*/  LDCU UR4, c[0x0][0x380] ;  /* 0x00007000ff0477ac */ /* 0x000f640008000800 */
[----:B-----5:R-:W-:-:S13]  /*5fe0*/  ISETP.GE.AND P0, PT, R19, UR4, PT ;  /* 0x0000000413007c0c */ /* 0x020fda000bf06270 */
[----:B------:R-:W-:Y:S05]  /*5ff0*/  @P0 BRA `(.L_x_24218) ;  /* 0x0000002c00cc0947 */ /* 0x000fea0003800000 */
[----:B------:R-:W5:Y:S01]  /*6000*/  LDCU UR4, c[0x0][0x388] ;  /* 0x00007100ff0477ac */ /* 0x000f620008000800 */
[----:B01----:R-:W-:Y:S02]  /*6010*/  HFMA2 R0, -RZ, RZ, 0, 0 ;  /* 0x00000000ff007431 */ /* 0x003fe400000001ff */
[----:B--234-:R-:W-:Y:S01]  /*6020*/  IMAD.MOV.U32 R2, RZ, RZ, RZ ;  /* 0x000000ffff027224 */ /* 0x01cfe200078e00ff */
        /* <DEDUP_REMOVED lines=313> */
.L_x_24219:
        /* <DEDUP_REMOVED lines=16> */
.L_x_24223:
[----:B------:R3:W5:Y:S01]  /*74c0*/  LDG.E.U8 R6, desc[UR36][R4.64] ;  /* 0x0000002404067981 */ /* 0x000762000c1e1100 */
[----:B------:R-:W-:Y:S05]  /*74d0*/  BRA `(.L_x_24224) ;  /* 0x0000000c00187947 */ /* 0x000fea0003800000 */
.L_x_24222:
        /* <DEDUP_REMOVED lines=8> */
.L_x_24226:
[----:B------:R2:W5:Y:S01]  /*7560*/  LDG.E.U8 R6, desc[UR36][R4.64] ;  /* 0x0000002404067981 */ /* 0x000562000c1e1100 */
[----:B------:R-:W-:Y:S05]  /*7570*/  BRA `(.L_x_24224) ;  /* 0x0000000800f07947 */ /* 0x000fea0003800000 */
.L_x_24225:
[----:B------:R0:W5:Y:S01]  /*7580*/  LDG.E.U16 R6, desc[UR36][R4.64] ;  /* 0x0000002404067981 */ /* 0x000162000c1e1500 */
[----:B------:R-:W-:Y:S05]  /*7590*/  BRA `(.L_x_24224) ;  /* 0x0000000800e87947 */ /* 0x000fea0003800000 */
.L_x_24221:
        /* <DEDUP_REMOVED lines=10> */
.L_x_24228:
[----:B------:R-:W2:Y:S02]  /*7640*/  LDG.E.U16 R2, desc[UR36][R4.64] ;  /* 0x0000002404027981 */ /* 0x000ea4000c1e1500 */
[----:B--2---:R-:W-:-:S06]  /*7650*/  HADD2.F32 R2, -RZ, R2.H0_H0 ;  /* 0x20000002ff027230 */ /* 0x004fcc0000004100 */
[----:B------:R-:W0:Y:S02]  /*7660*/  F2I.S64.TRUNC R2, R2 ;  /* 0x0000000200027311 */ /* 0x000e24000020d900 */
[----:B0-----:R-:W-:Y:S01]  /*7670*/  PRMT R6, R2, 0x7610, R6 ;  /* 0x0000761002067816 */ /* 0x001fe20000000006 */
[----:B------:R-:W-:Y:S06]  /*7680*/  BRA `(.L_x_24224) ;  /* 0x0000000800ac7947 */ /* 0x000fec0003800000 */
.L_x_24227:
        /* <DEDUP_REMOVED lines=10> */
.L_x_24230:
[----:B------:R-:W2:Y:S02]  /*7730*/  LDG.E.U16 R4, desc[UR36][R4.64] ;  /* 0x0000002404047981 */ /* 0x000ea4000c1e1500 */
[----:B--2---:R-:W-:-:S06]  /*7740*/  HADD2.F32 R2, -RZ, R4.H0_H0 ;  /* 0x20000004ff027230 */ /* 0x004fcc0000004100 */
[----:B------:R-:W0:Y:S02]  /*7750*/  F2I.S64.TRUNC R2, R2 ;  /* 0x0000000200027311 */ /* 0x000e24000020d900 */
[----:B0-----:R-:W-:Y:S01]  /*7760*/  PRMT R6, R2, 0x7610, R6 ;  /* 0x0000761002067816 */ /* 0x001fe20000000006 */
[----:B------:R-:W-:Y:S06]  /*7770*/  BRA `(.L_x_24224) ;  /* 0x0000000800707947 */ /* 0x000fec0003800000 */
.L_x_24229:
[----:B------:R-:W2:Y:S02]  /*7780*/  LDG.E.64 R2, desc[UR36][R4.64] ;  /* 0x0000002404027981 */ /* 0x000ea4000c1e1b00 */
[----:B--2---:R-:W0:Y:S02]  /*7790*/  F2I.S64.F64.TRUNC R2, R2 ;  /* 0x0000000200027311 */ /* 0x004e24000030d900 */
[----:B0-----:R-:W-:Y:S01]  /*77a0*/  PRMT R6, R2, 0x7610, R6 ;  /* 0x0000761002067816 */ /* 0x001fe20000000006 */
[----:B------:R-:W-:Y:S06]  /*77b0*/  BRA `(.L_x_24224) ;  /* 0x0000000800607947 */ /* 0x000fec0003800000 */
.L_x_24220:
        /* <DEDUP_REMOVED lines=12> */
.L_x_24233:
[----:B------:R-:W2:Y:S02]  /*7880*/  LDG.E.64 R4, desc[UR36][R4.64] ;  /* 0x0000002404047981 */ /* 0x000ea4000c1e1b00 */
[----:B--2---:R-:W0:Y:S02]  /*7890*/  F2I.S64.F64.TRUNC R2, R4 ;  /* 0x0000000400027311 */ /* 0x004e24000030d900 */
[----:B0-----:R-:W-:Y:S01]  /*78a0*/  PRMT R6, R2, 0x7610, R6 ;  /* 0x0000761002067816 */ /* 0x001fe20000000006 */
[----:B------:R-:W-:Y:S06]  /*78b0*/  BRA `(.L_x_24224) ;  /* 0x0000000800207947 */ /* 0x000fec0003800000 */
.L_x_24232:
        /* <DEDUP_REMOVED lines=27> */
.L_x_24235:
        /* <DEDUP_REMOVED lines=15> */
.L_x_24234:
[----:B------:R-:W2:Y:S02]  /*7b60*/  LDG.E.U16 R2, desc[UR36][R4.64] ;  /* 0x0000002404027981 */ /* 0x000ea4000c1e1500 */
[----:B--2---:R-:W-:-:S06]  /*7b70*/  SHF.L.U32 R2, R2, 0x10, RZ ;  /* 0x0000001002027819 */ /* 0x004fcc00000006ff */
[----:B------:R-:W0:Y:S02]  /*7b80*/  F2I.S64.TRUNC R2, R2 ;  /* 0x0000000200027311 */ /* 0x000e24000020d900 */
[----:B0-----:R-:W-:Y:S01]  /*7b90*/  PRMT R6, R2, 0x7610, R6 ;  /* 0x0000761002067816 */ /* 0x001fe20000000006 */
[----:B------:R-:W-:Y:S06]  /*7ba0*/  BRA `(.L_x_24224) ;  /* 0x0000000400647947 */ /* 0x000fec0003800000 */
.L_x_24231:
        /* <DEDUP_REMOVED lines=10> */
.L_x_24238:
        /* <DEDUP_REMOVED lines=21> */
.L_x_24242:
[----:B------:R-:W-:Y:S05]  /*7da0*/  BSYNC.RECONVERGENT B1 ;  /* 0x0000000000017941 */ /* 0x000fea0003800200 */
.L_x_24241:
[----:B------:R-:W-:Y:S01]  /*7db0*/  IMAD.SHL.U32 R2, R2, 0x100000, RZ ;  /* 0x0010000002027824 */ /* 0x000fe200078e00ff */
[----:B------:R-:W-:-:S04]  /*7dc0*/  LEA R3, R3, 0x3b800000, 0x17 ;  /* 0x3b80000003037811 */ /* 0x000fc800078eb8ff */
[----:B------:R-:W-:-:S07]  /*7dd0*/  LOP3.LUT R2, R3, R2, R7, 0xfe, !PT ;  /* 0x0000000203027212 */ /* 0x000fce00078efe07 */
.L_x_24240:
[----:B------:R-:W-:Y:S05]  /*7de0*/  BSYNC.RECONVERGENT B0 ;  /* 0x0000000000007941 */ /* 0x000fea0003800200 */
.L_x_24239:
[----:B------:R-:W0:Y:S02]  /*7df0*/  F2I.S64.TRUNC R2, R2 ;  /* 0x0000000200027311 */ /* 0x000e24000020d900 */
[----:B0-----:R-:W-:Y:S01]  /*7e00*/  PRMT R6, R2, 0x7610, R6 ;  /* 0x0000761002067816 */ /* 0x001fe20000000006 */
[----:B------:R-:W-:Y:S06]  /*7e10*/  BRA `(.L_x_24224) ;  /* 0x0000000000c87947 */ /* 0x000fec0003800000 */
.L_x_24237:
        /* <DEDUP_REMOVED lines=21> */
.L_x_24246:
[----:B------:R-:W-:Y:S05]  /*7f70*/  BSYNC.RECONVERGENT B1 ;  /* 0x0000000000017941 */ /* 0x000fea0003800200 */
.L_x_24245:
[----:B------:R-:W-:Y:S01]  /*7f80*/  IMAD.SHL.U32 R2, R2, 0x200000, RZ ;  /* 0x0020000002027824 */ /* 0x000fe200078e00ff */
[----:B------:R-:W-:-:S04]  /*7f90*/  LEA R3, R3, 0x37800000, 0x17 ;  /* 0x3780000003037811 */ /* 0x000fc800078eb8ff */
[----:B------:R-:W-:-:S07]  /*7fa0*/  LOP3.LUT R2, R3, R2, R7, 0xfe, !PT ;  /* 0x0000000203027212 */ /* 0x000fce00078efe07 */
.L_x_24244:
[----:B------:R-:W-:Y:S05]  /*7fb0*/  BSYNC.RECONVERGENT B0 ;  /* 0x0000000000007941 */ /* 0x000fea0003800200 */
.L_x_24243:
[----:B------:R-:W0:Y:S02]  /*7fc0*/  F2I.S64.TRUNC R2, R2 ;  /* 0x0000000200027311 */ /* 0x000e24000020d900 */
[----:B0-----:R-:W-:Y:S01]  /*7fd0*/  PRMT R6, R2, 0x7610, R6 ;  /* 0x0000761002067816 */ /* 0x001fe20000000006 */
[----:B------:R-:W-:Y:S06]  /*7fe0*/  BRA `(.L_x_24224) ;  /* 0x0000000000547947 */ /* 0x000fec0003800000 */
.L_x_24236:
        /* <DEDUP_REMOVED lines=14> */
.L_x_24250:
[----:B------:R-:W-:Y:S05]  /*80d0*/  BSYNC.RECONVERGENT B0 ;  /* 0x0000000000007941 */ /* 0x000fea0003800200 */
.L_x_24249:
[----:B------:R-:W0:Y:S02]  /*80e0*/  F2I.S64.TRUNC R2, R2 ;  /* 0x0000000200027311 */ /* 0x000e24000020d900 */
[----:B0-----:R-:W-:Y:S01]  /*80f0*/  PRMT R6, R2, 0x7610, R6 ;  /* 0x0000761002067816 */ /* 0x001fe20000000006 */
[----:B------:R-:W-:Y:S06]  /*8100*/  BRA `(.L_x_24224) ;  /* 0x00000000000c7947 */ /* 0x000fec0003800000 */
.L_x_24248:
[----:B------:R0:W5:Y:S01]  /*8110*/  LDG.E.U8 R6, desc[UR36][R4.64] ;  /* 0x0000002404067981 */ /* 0x000162000c1e1100 */
[----:B------:R-:W-:Y:S05]  /*8120*/  BRA `(.L_x_24224) ;  /* 0x0000000000047947 */ /* 0x000fea0003800000 */
.L_x_24247:
[----:B------:R0:W5:Y:S02]  /*8130*/  LDG.E.U8 R6, desc[UR36][R4.64] ;  /* 0x0000002404067981 */ /* 0x000164000c1e1100 */
.L_x_24224:
        /* <DEDUP_REMOVED lines=21> */
.L_x_24255:
[----:B------:R0:W-:Y:S01]  /*8290*/  STG.E.U8 desc[UR36][R2.64], R9 ;  /* 0x0000000902007986 */ /* 0x0001e2000c101124 */
[----:B------:R-:W-:Y:S05]  /*82a0*/  BRA `(.L_x_24257) ;  /* 0x0000000c00187947 */ /* 0x000fea0003800000 */
.L_x_24254:
        /* <DEDUP_REMOVED lines=10> */
.L_x_24259:
[----:B------:R-:W-:-:S05]  /*8350*/  LOP3.LUT R9, R9, 0xffff, RZ, 0xc0, !PT ;  /* 0x0000ffff09097812 */ /* 0x000fca00078ec0ff */
[----:B------:R0:W-:Y:S01]  /*8360*/  STG.E desc[UR36][R2.64], R9 ;  /* 0x0000000902007986 */ /* 0x0001e2000c101924 */
[----:B------:R-:W-:Y:S05]  /*8370*/  BRA `(.L_x_24257) ;  /* 0x0000000800e47947 */ /* 0x000fea0003800000 */
.L_x_24258:
[----:B------:R0:W-:Y:S01]  /*8380*/  STG.E.U16 desc[UR36][R2.64], R9 ;  /* 0x0000000902007986 */ /* 0x0001e2000c101524 */
[----:B------:R-:W-:Y:S05]  /*8390*/  BRA `(.L_x_24257) ;  /* 0x0000000800dc7947 */ /* 0x000fea0003800000 */
.L_x_24253:
        /* <DEDUP_REMOVED lines=9> */
.L_x_24261:
[----:B------:R-:W0:Y:S02]  /*8430*/  I2F.U16 R0, R9 ;  /* 0x0000000900007306 */ /* 0x000e240000101000 */
[----:B0-----:R-:W-:-:S05]  /*8440*/  F2FP.F16.F32.PACK_AB R0, RZ, R0 ;  /* 0x00000000ff00723e */ /* 0x001fca00000000ff */
[----:B------:R0:W-:Y:S01]  /*8450*/  STG.E.U16 desc[UR36][R2.64], R0 ;  /* 0x0000000002007986 */ /* 0x0001e2000c101524 */
[----:B------:R-:W-:Y:S05]  /*8460*/  BRA `(.L_x_24257) ;  /* 0x0000000800a87947 */ /* 0x000fea0003800000 */
.L_x_24260:
        /* <DEDUP_REMOVED lines=10> */
.L_x_24263:
[----:B------:R-:W0:Y:S02]  /*8510*/  I2F.U16 R9, R9 ;  /* 0x0000000900097306 */ /* 0x000e240000101000 */
[----:B0-----:R-:W-:-:S04]  /*8520*/  F2FP.F16.F32.PACK_AB R5, RZ, R9 ;  /* 0x00000009ff05723e */ /* 0x001fc800000000ff */
[----:B------:R-:W-:-:S05]  /*8530*/  PRMT R5, R5, 0x5410, RZ ;  /* 0x0000541005057816 */ /* 0x000fca00000000ff */
[----:B------:R0:W-:Y:S01]  /*8540*/  STG.E desc[UR36][R2.64], R5 ;  /* 0x0000000502007986 */ /* 0x0001e2000c101924 */
[----:B------:R-:W-:Y:S05]  /*8550*/  BRA `(.L_x_24257) ;  /* 0x00000008006c7947 */ /* 0x000fea0003800000 */
.L_x_24262:
[----:B------:R-:W0:Y:S02]  /*8560*/  I2F.F64.U16 R4, R9 ;  /* 0x0000000900047312 */ /* 0x000e240000101800 */
[----:B0-----:R0:W-:Y:S01]  /*8570*/  STG.E.64 desc[UR36][R2.64], R4 ;  /* 0x0000000402007986 */ /* 0x0011e2000c101b24 */
[----:B------:R-:W-:Y:S05]  /*8580*/  BRA `(.L_x_24257) ;  /* 0x0000000800607947 */ /* 0x000fea0003800000 */
.L_x_24252:
        /* <DEDUP_REMOVED lines=12> */
.L_x_24267:
        /* <DEDUP_REMOVED lines=17> */
.L_x_24269:
[----:B------:R-:W-:Y:S05]  /*8760*/  BSYNC.RECONVERGENT B0 ;  /* 0x0000000000007941 */ /* 0x000fea0003800200 */
.L_x_24268:
[----:B------:R0:W-:Y:S01]  /*8770*/  STG.E.U8 desc[UR36][R2.64], R0 ;  /* 0x0000000002007986 */ /* 0x0001e2000c101124 */
[----:B------:R-:W-:Y:S05]  /*8780*/  BRA `(.L_x_24257) ;  /* 0x0000000400e07947 */ /* 0x000fea0003800000 */
.L_x_24266:
        /* <DEDUP_REMOVED lines=17> */
.L_x_24271:
[----:B------:R-:W-:Y:S05]  /*88a0*/  BSYNC.RECONVERGENT B0 ;  /* 0x0000000000007941 */ /* 0x000fea0003800200 */
.L_x_24270:
[----:B------:R0:W-:Y:S01]  /*88b0*/  STG.E.U8 desc[UR36][R2.64], R0 ;  /* 0x0000000002007986 */ /* 0x0001e2000c101124 */
[----:B------:R-:W-:Y:S05]  /*88c0*/  BRA `(.L_x_24257) ;  /* 0x0000000400907947 */ /* 0x000fea0003800000 */
.L_x_24265:
        /* <DEDUP_REMOVED lines=21> */
.L_x_24273:
[----:B------:R-:W-:Y:S01]  /*8a20*/  LOP3.LUT R4, R9, 0xffff, RZ, 0xc0, !PT ;  /* 0x0000ffff09047812 */ /* 0x000fe200078ec0ff */
[----:B------:R-:W-:-:S05]  /*8a30*/  IMAD.MOV.U32 R5, RZ, RZ, RZ ;  /* 0x000000ffff057224 */ /* 0x000fca00078e00ff */
[----:B------:R0:W-:Y:S01]  /*8a40*/  STG.E.64 desc[UR36][R2.64], R4 ;  /* 0x0000000402007986 */ /* 0x0001e2000c101b24 */
[----:B------:R-:W-:Y:S05]  /*8a50*/  BRA `(.L_x_24257) ;  /* 0x00000004002c7947 */ /* 0x000fea0003800000 */
.L_x_24272:
[----:B------:R-:W-:-:S05]  /*8a60*/  LOP3.LUT R9, R9, 0xffff, RZ, 0xc0, !PT ;  /* 0x0000ffff09097812 */ /* 0x000fca00078ec0ff */
[----:B------:R0:W-:Y:S01]  /*8a70*/  STG.E desc[UR36][R2.64], R9 ;  /* 0x0000000902007986 */ /* 0x0001e2000c101924 */
[----:B------:R-:W-:Y:S05]  /*8a80*/  BRA `(.L_x_24257) ;  /* 0x0000000400207947 */ /* 0x000fea0003800000 */
.L_x_24264:
        /* <DEDUP_REMOVED lines=11> */
.L_x_24275:
[----:B------:R-:W-:Y:S01]  /*8b40*/  CS2R R6, SRZ ;  /* 0x0000000000067805 */ /* 0x000fe2000001ff00 */
[----:B------:R-:W0:Y:S04]  /*8b50*/  I2F.F64.U16 R4, R9 ;  /* 0x0000000900047312 */ /* 0x000e280000101800 */
[----:B0-----:R0:W-:Y:S01]  /*8b60*/  STG.E.128 desc[UR36][R2.64], R4 ;  /* 0x0000000402007986 */ /* 0x0011e2000c101d24 */
[----:B------:R-:W-:Y:S05]  /*8b70*/  BRA `(.L_x_24257) ;  /* 0x0000000000e47947 */ /* 0x000fea0003800000 */
.L_x_24274:
[----:B------:R-:W-:-:S09]  /*8b80*/  UISETP.NE.AND UP0, UPT, UR4, 0xf, UPT ;  /* 0x0000000f0400788c */ /* 0x000fd2000bf05270 */
[----:B------:R-:W-:Y:S05]  /*8b90*/  BRA.U !UP0, `(.L_x_24276) ;  /* 0x0000000108d07547 */ /* 0x000fea000b800000 */
[----:B------:R-:W-:-:S09]  /*8ba0*/  UISETP.NE.AND UP0, UPT, UR4, 0x17, UPT ;  /* 0x000000170400788c */ /* 0x000fd2000bf05270 */
[----:B------:R-:W-:Y:S05]  /*8bb0*/  BRA.U !UP0, `(.L_x_24277) ;  /* 0x0000000108847547 */ /* 0x000fea000b800000 */
[----:B------:R-:W-:-:S09]  /*8bc0*/  UISETP.NE.AND UP0, UPT, UR4, 0x18, UPT ;  /* 0x000000180400788c */ /* 0x000fd2000bf05270 */
[----:B------:R-:W-:Y:S05]  /*8bd0*/  BRA.U !UP0, `(.L_x_24278) ;  /* 0x0000000108447547 */ /* 0x000fea000b800000 */
.L_x_24256:
        /* <DEDUP_REMOVED lines=16> */
.L_x_24279:
[----:B------:R-:W-:Y:S05]  /*8ce0*/  BRA `(.L_x_24257) ;  /* 0x0000000000887947 */ /* 0x000fea0003800000 */
.L_x_24278:
        /* <DEDUP_REMOVED lines=11> */
.L_x_24281:
[----:B------:R-:W-:Y:S05]  /*8da0*/  BSYNC.RECONVERGENT B0 ;  /* 0x0000000000007941 */ /* 0x000fea0003800200 */
.L_x_24280:
[----:B------:R3:W-:Y:S01]  /*8db0*/  STG.E.U8 desc[UR36][R2.64], R5 ;  /* 0x0000000502007986 */ /* 0x0007e2000c101124 */
[----:B------:R-:W-:Y:S05]  /*8dc0*/  BRA `(.L_x_24257) ;  /* 0x0000000000507947 */ /* 0x000fea0003800000 */
.L_x_24277:
        /* <DEDUP_REMOVED lines=12> */
.L_x_24282:
[----:B------:R-:W-:Y:S01]  /*8e90*/  IMAD.MOV.U32 R5, RZ, RZ, 0x7f ;  /* 0x0000007fff057424 */ /* 0x000fe200078e00ff */
[----:B------:R-:W-:-:S04]  /*8ea0*/  ISETP.GT.U32.AND P0, PT, R7, 0x7f800000, PT ;  /* 0x7f8000000700780c */ /* 0x000fc80003f04070 */
[----:B------:R-:W-:-:S05]  /*8eb0*/  SEL R5, R5, 0x7c, P0 ;  /* 0x0000007c05057807 */ /* 0x000fca0000000000 */
[----:B------:R1:W-:Y:S01]  /*8ec0*/  STG.E.U8 desc[UR36][R2.64], R5 ;  /* 0x0000000502007986 */ /* 0x0003e2000c101124 */
[----:B------:R-:W-:Y:S05]  /*8ed0*/  BRA `(.L_x_24257) ;  /* 0x00000000000c7947 */ /* 0x000fea0003800000 */
.L_x_24276:
[----:B------:R-:W0:Y:S02]  /*8ee0*/  I2F.U16 R0, R9 ;  /* 0x0000000900007306 */ /* 0x000e240000101000 */
[----:B0-----:R-:W-:-:S05]  /*8ef0*/  F2FP.BF16.F32.PACK_AB R0, RZ, R0 ;  /* 0x00000000ff00723e */ /* 0x001fca00000010ff */
[----:B------:R0:W-:Y:S02]  /*8f00*/  STG.E.U16 desc[UR36][R2.64], R0 ;  /* 0x0000000002007986 */ /* 0x0001e4000c101524 */
.L_x_24257:
[----:B------:R-:W-:Y:S05]  /*8f10*/  BSYNC.RECONVERGENT B6 ;  /* 0x0000000000067941 */ /* 0x000fea0003800200 */
.L_x_24251:
[----:B------:R-:W-:-:S07]  /*8f20*/  VIADD R19, R19, 0x80 ;  /* 0x0000008013137836 */ /* 0x000fce0000000000 */
.L_x_24218:
[----:B------:R-:W5:Y:S02]  /*8f30*/  LDCU UR4, c[0x0][0x380] ;  /* 0x00007000ff0477ac */ /* 0x000f640008000800 */
[----:B-----5:R-:W-:-:S13]  /*8f40*/  ISETP.GE.AND P0, PT, R19, UR4, PT ;  /* 0x0000000413007c0c */ /* 0x020fda000bf06270 */
[----:B------:R-:W-:Y:S05]  /*8f50*/  @P0 EXIT ;  /* 0x000000000000094d */ /* 0x000fea0003800000 */
[----:B------:R-:W5:Y:S01]  /*8f60*/  LDCU UR4, c[0x0][0x388] ;  /* 0x00007100ff0477ac */ /* 0x000f620008000800 */
[----:B01----:R-:W-:Y:S02]  /*8f70*/  HFMA2 R0, -RZ, RZ, 0, 0 ;  /* 0x00000000ff007431 */ /* 0x003fe400000001ff */
[----:B--234-:R-:W-:Y:S01]  /*8f80*/  IMAD.MOV.U32 R2, RZ, RZ, RZ ;  /* 0x000000ffff027224 */ /* 0x01cfe200078e00ff */
        /* <DEDUP_REMOVED lines=313> */
.L_x_24283:
        /* <DEDUP_REMOVED lines=18> */
.L_x_24287:
[----:B------:R0:W5:Y:S01]  /*a440*/  LDG.E.U8 R0, desc[UR36][R6.64] ;  /* 0x0000002406007981 */ /* 0x000162000c1e1100 */
[----:B------:R-:W-:Y:S05]  /*a450*/  BRA `(.L_x_24288) ;  /* 0x0000000c00147947 */ /* 0x000fea0003800000 */
.L_x_24286:
        /* <DEDUP_REMOVED lines=8> */
.L_x_24290:
[----:B------:R4:W5:Y:S01]  /*a4e0*/  LDG.E.U8 R0, desc[UR36][R6.64] ;  /* 0x0000002406007981 */ /* 0x000962000c1e1100 */
[----:B------:R-:W-:Y:S05]  /*a4f0*/  BRA `(.L_x_24288) ;  /* 0x0000000800ec7947 */ /* 0x000fea0003800000 */
.L_x_24289:
[----:B------:R0:W5:Y:S01]  /*a500*/  LDG.E.U16 R0, desc[UR36][R6.64] ;  /* 0x0000002406007981 */ /* 0x000162000c1e1500 */
[----:B------:R-:W-:Y:S05]  /*a510*/  BRA `(.L_x_24288) ;  /* 0x0000000800e47947 */ /* 0x000fea0003800000 */
.L_x_24285:
        /* <DEDUP_REMOVED lines=10> */
.L_x_24292:
[----:B------:R-:W2:Y:S02]  /*a5c0*/  LDG.E.U16 R4, desc[UR36][R6.64] ;  /* 0x0000002406047981 */ /* 0x000ea4000c1e1500 */
[----:B--2---:R-:W-:-:S06]  /*a5d0*/  HADD2.F32 R4, -RZ, R4.H0_H0 ;  /* 0x20000004ff047230 */ /* 0x004fcc0000004100 */
[----:B------:R-:W0:Y:S02]  /*a5e0*/  F2I.S64.TRUNC R4, R4 ;  /* 0x0000000400047311 */ /* 0x000e24000020d900 */
[----:B0-----:R-:W-:Y:S01]  /*a5f0*/  PRMT R0, R4, 0x7610, R0 ;  /* 0x0000761004007816 */ /* 0x001fe20000000000 */
[----:B------:R-:W-:Y:S06]  /*a600*/  BRA `(.L_x_24288) ;  /* 0x0000000800a87947 */ /* 0x000fec0003800000 */
.L_x_24291:
        /* <DEDUP_REMOVED lines=10> */
.L_x_24294:
[----:B------:R-:W2:Y:S02]  /*a6b0*/  LDG.E.U16 R6, desc[UR36][R6.64] ;  /* 0x0000002406067981 */ /* 0x000ea4000c1e1500 */
[----:B--2---:R-:W-:-:S06]  /*a6c0*/  HADD2.F32 R4, -RZ, R6.H0_H0 ;  /* 0x20000006ff047230 */ /* 0x004fcc0000004100 */
[----:B------:R-:W0:Y:S02]  /*a6d0*/  F2I.S64.TRUNC R4, R4 ;  /* 0x0000000400047311 */ /* 0x000e24000020d900 */
[----:B0-----:R-:W-:Y:S01]  /*a6e0*/  PRMT R0, R4, 0x7610, R0 ;  /* 0x0000761004007816 */ /* 0x001fe20000000000 */
[----:B------:R-:W-:Y:S06]  /*a6f0*/  BRA `(.L_x_24288) ;  /* 0x00000008006c7947 */ /* 0x000fec0003800000 */
.L_x_24293:
[----:B------:R-:W2:Y:S02]  /*a700*/  LDG.E.64 R4, desc[UR36][R6.64] ;  /* 0x0000002406047981 */ /* 0x000ea4000c1e1b00 */
[----:B--2---:R-:W0:Y:S02]  /*a710*/  F2I.S64.F64.TRUNC R4, R4 ;  /* 0x0000000400047311 */ /* 0x004e24000030d900 */
[----:B0-----:R-:W-:Y:S01]  /*a720*/  PRMT R0, R4, 0x7610, R0 ;  /* 0x0000761004007816 */ /* 0x001fe20000000000 */
[----:B------:R-:W-:Y:S06]  /*a730*/  BRA `(.L_x_24288) ;  /* 0x00000008005c7947 */ /* 0x000fec0003800000 */
.L_x_24284:
        /* <DEDUP_REMOVED lines=12> */
.L_x_24297:
[----:B------:R-:W2:Y:S02]  /*a800*/  LDG.E.64 R6, desc[UR36][R6.64] ;  /* 0x0000002406067981 */ /* 0x000ea4000c1e1b00 */
[----:B--2---:R-:W0:Y:S02]  /*a810*/  F2I.S64.F64.TRUNC R4, R6 ;  /* 0x0000000600047311 */ /* 0x004e24000030d900 */
[----:B0-----:R-:W-:Y:S01]  /*a820*/  PRMT R0, R4, 0x7610, R0 ;  /* 0x0000761004007816 */ /* 0x001fe20000000000 */
[----:B------:R-:W-:Y:S06]  /*a830*/  BRA `(.L_x_24288) ;  /* 0x00000008001c7947 */ /* 0x000fec0003800000 */
.L_x_24296:
        /* <DEDUP_REMOVED lines=27> */
.L_x_24299:
        /* <DEDUP_REMOVED lines=14> */
.L_x_24298:
[----:B------:R-:W2:Y:S02]  /*aad0*/  LDG.E.U16 R4, desc[UR36][R6.64] ;  /* 0x0000002406047981 */ /* 0x000ea4000c1e1500 */
[----:B--2---:R-:W-:-:S06]  /*aae0*/  SHF.L.U32 R4, R4, 0x10, RZ ;  /* 0x0000001004047819 */ /* 0x004fcc00000006ff */
[----:B------:R-:W0:Y:S02]  /*aaf0*/  F2I.S64.TRUNC R4, R4 ;  /* 0x0000000400047311 */ /* 0x000e24000020d900 */
[----:B0-----:R-:W-:Y:S01]  /*ab00*/  PRMT R0, R4, 0x7610, R0 ;  /* 0x0000761004007816 */ /* 0x001fe20000000000 */
[----:B------:R-:W-:Y:S06]  /*ab10*/  BRA `(.L_x_24288) ;  /* 0x0000000400647947 */ /* 0x000fec0003800000 */
.L_x_24295:
        /* <DEDUP_REMOVED lines=10> */
.L_x_24302:
        /* <DEDUP_REMOVED lines=21> */
.L_x_24306:
[----:B------:R-:W-:Y:S05]  /*ad10*/  BSYNC.RECONVERGENT B1 ;  /* 0x0000000000017941 */ /* 0x000fea0003800200 */
.L_x_24305:
[----:B------:R-:W-:Y:S01]  /*ad20*/  IMAD.SHL.U32 R0, R0, 0x100000, RZ ;  /* 0x0010000000007824 */ /* 0x000fe200078e00ff */
[----:B------:R-:W-:-:S04]  /*ad30*/  LEA R4, R4, 0x3b800000, 0x17 ;  /* 0x3b80000004047811 */ /* 0x000fc800078eb8ff */
[----:B------:R-:W-:-:S07]  /*ad40*/  LOP3.LUT R4, R4, R0, R9, 0xfe, !PT ;  /* 0x0000000004047212 */ /* 0x000fce00078efe09 */
.L_x_24304:
[----:B------:R-:W-:Y:S05]  /*ad50*/  BSYNC.RECONVERGENT B0 ;  /* 0x0000000000007941 */ /* 0x000fea0003800200 */
.L_x_24303:
[----:B------:R-:W0:Y:S02]  /*ad60*/  F2I.S64.TRUNC R4, R4 ;  /* 0x0000000400047311 */ /* 0x000e24000020d900 */
[----:B0-----:R-:W-:Y:S01]  /*ad70*/  PRMT R0, R4, 0x7610, R0 ;  /* 0x0000761004007816 */ /* 0x001fe20000000000 */
[----:B------:R-:W-:Y:S06]  /*ad80*/  BRA `(.L_x_24288) ;  /* 0x0000000000c87947 */ /* 0x000fec0003800000 */
.L_x_24301:
        /* <DEDUP_REMOVED lines=21> */
.L_x_24310:
[----:B------:R-:W-:Y:S05]  /*aee0*/  BSYNC.RECONVERGENT B1 ;  /* 0x0000000000017941 */ /* 0x000fea0003800200 */
.L_x_24309:
[----:B------:R-:W-:Y:S02]  /*aef0*/  SHF.L.U32 R0, R0, 0x15, RZ ;  /* 0x0000001500007819 */ /* 0x000fe400000006ff */
[----:B------:R-:W-:-:S04]  /*af00*/  LEA R4, R4, 0x37800000, 0x17 ;  /* 0x3780000004047811 */ /* 0x000fc800078eb8ff */
[----:B------:R-:W-:-:S07]  /*af10*/  LOP3.LUT R4, R4, R0, R9, 0xfe, !PT ;  /* 0x0000000004047212 */ /* 0x000fce00078efe09 */
.L_x_24308:
[----:B------:R-:W-:Y:S05]  /*af20*/  BSYNC.RECONVERGENT B0 ;  /* 0x0000000000007941 */ /* 0x000fea0003800200 */
.L_x_24307:
[----:B------:R-:W0:Y:S02]  /*af30*/  F2I.S64.TRUNC R4, R4 ;  /* 0x0000000400047311 */ /* 0x000e24000020d900 */
[----:B0-----:R-:W-:Y:S01]  /*af40*/  PRMT R0, R4, 0x7610, R0 ;  /* 0x0000761004007816 */ /* 0x001fe20000000000 */
[----:B------:R-:W-:Y:S06]  /*af50*/  BRA `(.L_x_24288) ;  /* 0x0000000000547947 */ /* 0x000fec0003800000 */
.L_x_24300:
        /* <DEDUP_REMOVED lines=14> */
.L_x_24314:
[----:B------:R-:W-:Y:S05]  /*b040*/  BSYNC.RECONVERGENT B0 ;  /* 0x0000000000007941 */ /* 0x000fea0003800200 */
.L_x_24313:
[----:B------:R-:W0:Y:S02]  /*b050*/  F2I.S64.TRUNC R4, R4 ;  /* 0x0000000400047311 */ /* 0x000e24000020d900 */
[----:B0-----:R-:W-:Y:S01]  /*b060*/  PRMT R0, R4, 0x7610, R0 ;  /* 0x0000761004007816 */ /* 0x001fe20000000000 */
[----:B------:R-:W-:Y:S06]  /*b070*/  BRA `(.L_x_24288) ;  /* 0x00000000000c7947 */ /* 0x000fec0003800000 */
.L_x_24312:
[----:B------:R1:W5:Y:S01]  /*b080*/  LDG.E.U8 R0, desc[UR36][R6.64] ;  /* 0x0000002406007981 */ /* 0x000362000c1e1100 */
[----:B------:R-:W-:Y:S05]  /*b090*/  BRA `(.L_x_24288) ;  /* 0x0000000000047947 */ /* 0x000fea0003800000 */
.L_x_24311:
[----:B------:R2:W5:Y:S02]  /*b0a0*/  LDG.E.U8 R0, desc[UR36][R6.64] ;  /* 0x0000002406007981 */ /* 0x000564000c1e1100 */
.L_x_24288:
[----:B------:R-:W-:Y:S05]  /*b0b0*/  BSYNC.RECONVERGENT B7 ;  /* 0x0000000000077941 */ /* 0x000fea0003800200 */
.L_x_24082:
[----:B012345:R-:W-:Y:S02]  /*b0c0*/  LOP3.LUT R7, R0, 0xff, RZ, 0xc0, !PT ;  /* 0x000000ff00077812 */ /* 0x03ffe400078ec0ff */
[----:B------:R-:W-:Y:S02]  /*b0d0*/  MOV R6, UR43 ;  /* 0x0000002b00067c02 */ /* 0x000fe40008000f00 */
[----:B------:R-:W-:-:S07]  /*b0e0*/  MOV R8, 0xb100 ;  /* 0x0000b10000087802 */ /* 0x000fce0000000f00 */
[----:B------:R-:W-:Y:S05]  /*b0f0*/  CALL.REL.NOINC `($__internal_48_$__cuda_sm20_rem_u16) ;  /* 0x0000000c005c7944 */ /* 0x000fea0003c00000 */
        /* <DEDUP_REMOVED lines=13> */
.L_x_24318:
[----:B------:R-:W-:Y:S01]  /*b1d0*/  STG.E.U8 desc[UR36][R2.64], R9 ;  /* 0x0000000902007986 */ /* 0x000fe2000c101124 */
[----:B------:R-:W-:Y:S05]  /*b1e0*/  EXIT ;  /* 0x000000000000794d */ /* 0x000fea0003800000 */
.L_x_24317:
        /* <DEDUP_REMOVED lines=10> */
.L_x_24321:
[----:B------:R-:W-:-:S05]  /*b290*/  LOP3.LUT R9, R9, 0xffff, RZ, 0xc0, !PT ;  /* 0x0000ffff09097812 */ /* 0x000fca00078ec0ff */
[----:B------:R-:W-:Y:S01]  /*b2a0*/  STG.E desc[UR36][R2.64], R9 ;  /* 0x0000000902007986 */ /* 0x000fe2000c101924 */
[----:B------:R-:W-:Y:S05]  /*b2b0*/  EXIT ;  /* 0x000000000000794d */ /* 0x000fea0003800000 */
.L_x_24320:
[----:B------:R-:W-:Y:S01]  /*b2c0*/  STG.E.U16 desc[UR36][R2.64], R9 ;  /* 0x0000000902007986 */ /* 0x000fe2000c101524 */
[----:B------:R-:W-:Y:S05]  /*b2d0*/  EXIT ;  /* 0x000000000000794d */ /* 0x000fea0003800000 */
.L_x_24316:
        /* <DEDUP_REMOVED lines=9> */
.L_x_24323:
[----:B------:R-:W0:Y:S02]  /*b370*/  I2F.U16 R0, R9 ;  /* 0x0000000900007306 */ /* 0x000e240000101000 */
[----:B0-----:R-:W-:-:S05]  /*b380*/  F2FP.F16.F32.PACK_AB R0, RZ, R0 ;  /* 0x00000000ff00723e */ /* 0x001fca00000000ff */
[----:B------:R-:W-:Y:S01]  /*b390*/  STG.E.U16 desc[UR36][R2.64], R0 ;  /* 0x0000000002007986 */ /* 0x000fe2000c101524 */
[----:B------:R-:W-:Y:S05]  /*b3a0*/  EXIT ;  /* 0x000000000000794d */ /* 0x000fea0003800000 */
.L_x_24322:
[----:B------:R-:W-:-:S09]  /*b3b0*/  UISETP.NE.AND UP0, UPT, UR4, 0x7, UPT ;  /* 0x000000070400788c */ /* 0x000fd2000bf05270 */
[----:B------:R-:W-:Y:S05]  /*b3c0*/  BRA.U !UP0, `(.L_x_24324) ;  /* 0x0000000108347547 */ /* 0x000fea000b800000 */
[----:B------:R-:W-:-:S09]  /*b3d0*/  UISETP.NE.AND UP0, UPT, UR4, 0x8, UPT ;  /* 0x000000080400788c */ /* 0x000fd2000bf05270 */
[----:B------:R-:W-:Y:S05]  /*b3e0*/  BRA.U !UP0, `(.L_x_24325) ;  /* 0x0000000108187547 */ /* 0x000fea000b800000 */
[----:B------:R-:W-:-:S09]  /*b3f0*/  UISETP.NE.AND UP0, UPT, UR4, 0x9, UPT ;  /* 0x000000090400788c */ /* 0x000fd2000bf05270 */
[----:B------:R-:W-:Y:S05]  /*b400*/  BRA.U UP0, `(.L_x_24319) ;  /* 0x0000000500c47547 */ /* 0x000fea000b800000 */
[----:B------:R-:W0:Y:S01]  /*b410*/  I2F.U16 R4, R9 ;  /* 0x0000000900047306 */ /* 0x000e220000101000 */
[----:B------:R-:W-:-:S05]  /*b420*/  HFMA2 R5, -RZ, RZ, 0, 0 ;  /* 0x00000000ff057431 */ /* 0x000fca00000001ff */
[----:B0-----:R-:W-:Y:S01]  /*b430*/  STG.E.64 desc[UR36][R2.64], R4 ;  /* 0x0000000402007986 */ /* 0x001fe2000c101b24 */
[----:B------:R-:W-:Y:S05]  /*b440*/  EXIT ;  /* 0x000000000000794d */ /* 0x000fea0003800000 */
.L_x_24325:
[----:B------:R-:W0:Y:S02]  /*b450*/  I2F.U16 R9, R9 ;  /* 0x0000000900097306 */ /* 0x000e240000101000 */
[----:B0-----:R-:W-:-:S04]  /*b460*/  F2FP.F16.F32.PACK_AB R5, RZ, R9 ;  /* 0x00000009ff05723e */ /* 0x001fc800000000ff */
[----:B------:R-:W-:-:S05]  /*b470*/  PRMT R5, R5, 0x5410, RZ ;  /* 0x0000541005057816 */ /* 0x000fca00000000ff */
[----:B------:R-:W-:Y:S01]  /*b480*/  STG.E desc[UR36][R2.64], R5 ;  /* 0x0000000502007986 */ /* 0x000fe2000c101924 */
[----:B------:R-:W-:Y:S05]  /*b490*/  EXIT ;  /* 0x000000000000794d */ /* 0x000fea0003800000 */
.L_x_24324:
[----:B------:R-:W0:Y:S02]  /*b4a0*/  I2F.F64.U16 R4, R9 ;  /* 0x0000000900047312 */ /* 0x000e240000101800 */
[----:B0-----:R-:W-:Y:S01]  /*b4b0*/  STG.E.64 desc[UR36][R2.64], R4 ;  /* 0x0000000402007986 */ /* 0x001fe2000c101b24 */
[----:B------:R-:W-:Y:S05]  /*b4c0*/  EXIT ;  /* 0x000000000000794d */ /* 0x000fea0003800000 */
.L_x_24315:
        /* <DEDUP_REMOVED lines=12> */
.L_x_24329:
        /* <DEDUP_REMOVED lines=17> */
.L_x_24331:
[----:B------:R-:W-:Y:S05]  /*b6a0*/  BSYNC.RECONVERGENT B0 ;  /* 0x0000000000007941 */ /* 0x000fea0003800200 */
.L_x_24330:
[----:B------:R-:W-:Y:S01]  /*b6b0*/  STG.E.U8 desc[UR36][R2.64], R0 ;  /* 0x0000000002007986 */ /* 0x000fe2000c101124 */
[----:B------:R-:W-:Y:S05]  /*b6c0*/  EXIT ;  /* 0x000000000000794d */ /* 0x000fea0003800000 */
.L_x_24328:
        /* <DEDUP_REMOVED lines=17> */
.L_x_24333:
[----:B------:R-:W-:Y:S05]  /*b7e0*/  BSYNC.RECONVERGENT B0 ;  /* 0x0000000000007941 */ /* 0x000fea0003800200 */
.L_x_24332:
[----:B------:R-:W-:Y:S01]  /*b7f0*/  STG.E.U8 desc[UR36][R2.64], R0 ;  /* 0x0000000002007986 */ /* 0x000fe2000c101124 */
[----:B------:R-:W-:Y:S05]  /*b800*/  EXIT ;  /* 0x000000000000794d */ /* 0x000fea0003800000 */
.L_x_24327:
        /* <DEDUP_REMOVED lines=17> */
[----:B------:R-:W-:-:S05]  /*b920*/  @!P0 IMAD.MOV R0, RZ, RZ, R4 ;  /* 0x000000ffff008224 */ /* 0x000fca00078e0204 */
[----:B------:R-:W-:-:S05]  /*b930*/  @P1 MOV R5, R0 ;  /* 0x0000000000051202 */ /* 0x000fca0000000f00 */
[----:B------:R-:W-:Y:S01]  /*b940*/  STG.E.U8 desc[UR36][R2.64], R5 ;  /* 0x0000000502007986 */ /* 0x000fe2000c101124 */
[----:B------:R-:W-:Y:S05]  /*b950*/  EXIT ;  /* 0x000000000000794d */ /* 0x000fea0003800000 */
.L_x_24335:
[----:B------:R-:W-:Y:S01]  /*b960*/  LOP3.LUT R4, R9, 0xffff, RZ, 0xc0, !PT ;  /* 0x0000ffff09047812 */ /* 0x000fe200078ec0ff */
[----:B------:R-:W-:-:S05]  /*b970*/  IMAD.MOV.U32 R5, RZ, RZ, RZ ;  /* 0x000000ffff057224 */ /* 0x000fca00078e00ff */
[----:B------:R-:W-:Y:S01]  /*b980*/  STG.E.64 desc[UR36][R2.64], R4 ;  /* 0x0000000402007986 */ /* 0x000fe2000c101b24 */
[----:B------:R-:W-:Y:S05]  /*b990*/  EXIT ;  /* 0x000000000000794d */ /* 0x000fea0003800000 */
.L_x_24334:
[----:B------:R-:W-:-:S05]  /*b9a0*/  LOP3.LUT R9, R9, 0xffff, RZ, 0xc0, !PT ;  /* 0x0000ffff09097812 */ /* 0x000fca00078ec0ff */
[----:B------:R-:W-:Y:S01]  /*b9b0*/  STG.E desc[UR36][R2.64], R9 ;  /* 0x0000000902007986 */ /* 0x000fe2000c101924 */
[----:B------:R-:W-:Y:S05]  /*b9c0*/  EXIT ;  /* 0x000000000000794d */ /* 0x000fea0003800000 */
.L_x_24326:
        /* <DEDUP_REMOVED lines=11> */
.L_x_24337:
[----:B------:R-:W-:Y:S01]  /*ba80*/  CS2R R6, SRZ ;  /* 0x0000000000067805 */ /* 0x000fe2000001ff00 */
[----:B------:R-:W0:Y:S04]  /*ba90*/  I2F.F64.U16 R4, R9 ;  /* 0x0000000900047312 */ /* 0x000e280000101800 */
[----:B0-----:R-:W-:Y:S01]  /*baa0*/  STG.E.128 desc[UR36][R2.64], R4 ;  /* 0x0000000402007986 */ /* 0x001fe2000c101d24 */
[----:B------:R-:W-:Y:S05]  /*bab0*/  EXIT ;  /* 0x000000000000794d */ /* 0x000fea0003800000 */
.L_x_24336:
[----:B------:R-:W-:-:S09]  /*bac0*/  UISETP.NE.AND UP0, UPT, UR4, 0xf, UPT ;  /* 0x0000000f0400788c */ /* 0x000fd2000bf05270 */
[----:B------:R-:W-:Y:S05]  /*bad0*/  BRA.U !UP0, `(.L_x_24338) ;  /* 0x0000000108d47547 */ /* 0x000fea000b800000 */
[----:B------:R-:W-:-:S09]  /*bae0*/  UISETP.NE.AND UP0, UPT, UR4, 0x17, UPT ;  /* 0x000000170400788c */ /* 0x000fd2000bf05270 */
[----:B------:R-:W-:Y:S05]  /*baf0*/  BRA.U !UP0, `(.L_x_24339) ;  /* 0x0000000108847547 */ /* 0x000fea000b800000 */
[----:B------:R-:W-:-:S09]  /*bb00*/  UISETP.NE.AND UP0, UPT, UR4, 0x18, UPT ;  /* 0x000000180400788c */ /* 0x000fd2000bf05270 */
[----:B------:R-:W-:Y:S05]  /*bb10*/  BRA.U !UP0, `(.L_x_24340) ;  /* 0x0000000108447547 */ /* 0x000fea000b800000 */
.L_x_24319:
        /* <DEDUP_REMOVED lines=16> */
.L_x_24341:
[----:B------:R-:W-:Y:S05]  /*bc20*/  EXIT ;  /* 0x000000000000794d */ /* 0x000fea0003800000 */
.L_x_24340:
        /* <DEDUP_REMOVED lines=11> */
.L_x_24343:
[----:B------:R-:W-:Y:S05]  /*bce0*/  BSYNC.RECONVERGENT B0 ;  /* 0x0000000000007941 */ /* 0x000fea0003800200 */
.L_x_24342:
[----:B------:R-:W-:Y:S01]  /*bcf0*/  STG.E.U8 desc[UR36][R2.64], R5 ;  /* 0x0000000502007986 */ /* 0x000fe2000c101124 */
[----:B------:R-:W-:Y:S05]  /*bd00*/  EXIT ;  /* 0x000000000000794d */ /* 0x000fea0003800000 */
.L_x_24339:
        /* <DEDUP_REMOVED lines=13> */
.L_x_24344:
[----:B------:R-:W-:Y:S01]  /*bde0*/  HFMA2 R5, -RZ, RZ, 0, 7.569789886474609375e-06 ;  /* 0x0000007fff057431 */ /* 0x000fe200000001ff */
[----:B------:R-:W-:-:S04]  /*bdf0*/  ISETP.GT.U32.AND P0, PT, R9, 0x7f800000, PT ;  /* 0x7f8000000900780c */ /* 0x000fc80003f04070 */
[----:B------:R-:W-:-:S05]  /*be00*/  SEL R5, R5, 0x7c, P0 ;  /* 0x0000007c05057807 */ /* 0x000fca0000000000 */
[----:B------:R-:W-:Y:S01]  /*be10*/  STG.E.U8 desc[UR36][R2.64], R5 ;  /* 0x0000000502007986 */ /* 0x000fe2000c101124 */
[----:B------:R-:W-:Y:S05]  /*be20*/  EXIT ;  /* 0x000000000000794d */ /* 0x000fea0003800000 */
.L_x_24338:
[----:B------:R-:W0:Y:S02]  /*be30*/  I2F.U16 R0, R9 ;  /* 0x0000000900007306 */ /* 0x000e240000101000 */
[----:B0-----:R-:W-:-:S05]  /*be40*/  F2FP.BF16.F32.PACK_AB R0, RZ, R0 ;  /* 0x00000000ff00723e */ /* 0x001fca00000010ff */
[----:B------:R-:W-:Y:S01]  /*be50*/  STG.E.U16 desc[UR36][R2.64], R0 ;  /* 0x0000000002007986 */ /* 0x000fe2000c101524 */
[----:B------:R-:W-:Y:S05]  /*be60*/  EXIT ;  /* 0x000000000000794d */ /* 0x000fea0003800000 */
        .weak           $__internal_48_$__cuda_sm20_rem_u16
        .type           $__internal_48_$__cuda_sm20_rem_u16,@function
        .size           $__internal_48_$__cuda_sm20_rem_u16,(.L_x_49909 - $__internal_48_$__cuda_sm20_rem_u16)
$__internal_48_$__cuda_sm20_rem_u16:
        /* <DEDUP_REMOVED lines=20> */
[----:B------:R-:W-:Y:S05]  /*bfb0*/  RET.REL.NODEC R4 `(_ZN2at6native18elementwise_kernelILi128ELi4EZNS0_15gpu_kernel_implINS0_13AUnaryFunctorIhhhZZZNS0_16fmod_kernel_cudaERNS_18TensorIteratorBaseEENKUlvE_clEvENKUlvE_clEvEUlhhE_EEEEvS5_RKT_EUliE_EEviT1_) ;  /* 0xffffff4004107950 */ /* 0x000fea0003c3ffff */
.L_x_24345:
        /* <DEDUP_REMOVED lines=12> */
.L_x_49909:


//--------------------- .text._ZN2at6native27unrolled_elementwise_kernelINS0_13AUnaryFunctorIhhhZZZNS0_16fmod_kernel_cudaERNS_18TensorIteratorBaseEENKUlvE_clEvENKUlvE_clEvEUlhhE_EESt5arrayIPcLm2EELi4E23TrivialOffsetCalculatorILi1EjESD_NS0_6memory12LoadWithCastILi1EEENSE_13StoreWithCastILi1EEEEEviT_T0_T2_T3_T4_T5_ --------------------------
	.section	.text._ZN2at6native27unrolled_elementwise_kernelINS0_13AUnaryFunctorIhhhZZZNS0_16fmod_kernel_cudaERNS_18TensorIteratorBaseEENKUlvE_clEvENKUlvE_clEvEUlhhE_EESt5arrayIPcLm2EELi4E23TrivialOffsetCalculatorILi1EjESD_NS0_6memory12LoadWithCastILi1EEENSE_13StoreWithCastILi1EEEEEviT_T0_T2_T3_T4_T5_,"ax",@progbits
	.align	128
        .global         _ZN2at6native27unrolled_elementwise_kernelINS0_13AUnaryFunctorIhhhZZZNS0_16fmod_kernel_cudaERNS_18TensorIteratorBaseEENKUlvE_clEvENKUlvE_clEvEUlhhE_EESt5arrayIPcLm2EELi4E23TrivialOffsetCalculatorILi1EjESD_NS0_6memory12LoadWithCastILi1EEENSE_13StoreWithCastILi1EEEEEviT_T0_T2_T3_T4_T5_
        .type           _ZN2at6native27unrolled_elementwise_kernelINS0_13AUnaryFunctorIhhhZZZNS0_16fmod_kernel_cudaERNS_18TensorIteratorBaseEENKUlvE_clEvENKUlvE_clEvEUlhhE_EESt5arrayIPcLm2EELi4E23TrivialOffsetCalculatorILi1EjESD_NS0_6memory12LoadWithCastILi1EEENSE_13StoreWithCastILi1EEEEEviT_T0_T2_T3_T4_T5_,@function
        .size           _ZN2at6native27unrolled_elementwise_kernelINS0_13AUnaryFunctorIhhhZZZNS0_16fmod_kernel_cudaERNS_18TensorIteratorBaseEENKUlvE_clEvENKUlvE_clEvEUlhhE_EESt5arrayIPcLm2EELi4E23TrivialOffsetCalculatorILi1EjESD_NS0_6memory12LoadWithCastILi1EEENSE_13StoreWithCastILi1EEEEEviT_T0_T2_T3_T4_T5_,(.L_x_49910 - _ZN2at6native27unrolled_elementwise_kernelINS0_13AUnaryFunctorIhhhZZZNS0_16fmod_kernel_cudaERNS_18TensorIteratorBaseEENKUlvE_clEvENKUlvE_clEvEUlhhE_EESt5arrayIPcLm2EELi4E23TrivialOffsetCalculatorILi1EjESD_NS0_6memory12LoadWithCastILi1EEENSE_13StoreWithCastILi1EEEEEviT_T0_T2_T3_T4_T5_)
        .other          _ZN2at6native27unrolled_elementwise_kernelINS0_13AUnaryFunctorIhhhZZZNS0_16fmod_kernel_cudaERNS_18TensorIteratorBaseEENKUlvE_clEvENKUlvE_clEvEUlhhE_EESt5arrayIPcLm2EELi4E23TrivialOffsetCalculatorILi1EjESD_NS0_6memory12LoadWithCastILi1EEENSE_13StoreWithCastILi1EEEEEviT_T0_T2_T3_T4_T5_,@"STO_CUDA_ENTRY STV_DEFAULT"
_ZN2at6native27unrolled_elementwise_kernelINS0_13AUnaryFunctorIhhhZZZNS0_16fmod_kernel_cudaERNS_18TensorIteratorBaseEENKUlvE_clEvENKUlvE_clEvEUlhhE_EESt5arrayIPcLm2EELi4E23TrivialOffsetCalculatorILi1EjESD_NS0_6memory12LoadWithCastILi1EEENSE_13StoreWithCastILi1EEEEEviT_T0_T2_T3_T4_T5_:
.text._ZN2at6native27unrolled_elementwise_kernelINS0_13AUnaryFunctorIhhhZZZNS0_16fmod_kernel_cudaERNS_18TensorIteratorBaseEENKUlvE_clEvENKUlvE_clEvEUlhhE_EESt5arrayIPcLm2EELi4E23TrivialOffsetCalculatorILi1EjESD_NS0_6memory12LoadWithCastILi1EEENSE_13StoreWithCastILi1EEEEEviT_T0_T2_T3_T4_T5_:
        /* <DEDUP_REMOVED lines=31> */
.L_x_24351:
[----:B------:R3:W5:Y:S01]  /*01f0*/  LDG.E.U8 R22, desc[UR36][R6.64] ;  /* 0x0000002406167981 */ /* 0x000762000c1e1100 */
[----:B------:R-:W-:Y:S05]  /*0200*/  BRA `(.L_x_24353) ;  /* 0x0000000c00607947 */ /* 0x000fea0003800000 */
.L_x_24350:
        /* <DEDUP_REMOVED lines=8> */
.L_x_24355:
[----:B------:R1:W5:Y:S01]  /*0290*/  LDG.E.U8 R22, desc[UR36][R6.64] ;  /* 0x0000002406167981 */ /* 0x000362000c1e1100 */
[----:B------:R-:W-:Y:S05]  /*02a0*/  BRA `(.L_x_24353) ;  /* 0x0000000c00387947 */ /* 0x000fea0003800000 */
.L_x_24354:
[----:B------:R2:W5:Y:S01]  /*02b0*/  LDG.E.U16 R22, desc[UR36][R6.64] ;  /* 0x0000002406167981 */ /* 0x000562000c1e1500 */
[----:B------:R-:W-:Y:S05]  /*02c0*/  BRA `(.L_x_24353) ;  /* 0x0000000c00307947 */ /* 0x000fea0003800000 */
.L_x_24349:
        /* <DEDUP_REMOVED lines=10> */
.L_x_24357:
[----:B------:R-:W2:Y:S02]  /*0370*/  LDG.E.U16 R4, desc[UR36][R6.64] ;  /* 0x0000002406047981 */ /* 0x000ea4000c1e1500 */
[----:B--2---:R-:W-:-:S06]  /*0380*/  HADD2.F32 R4, -RZ, R4.H0_H0 ;  /* 0x20000004ff047230 */ /* 0x004fcc0000004100 */
[----:B------:R-:W0:Y:S02]  /*0390*/  F2I.S64.TRUNC R4, R4 ;  /* 0x0000000400047311 */ /* 0x000e24000020d900 */
[----:B0-----:R-:W-:Y:S01]  /*03a0*/  PRMT R22, R4, 0x7610, R22 ;  /* 0x0000761004167816 */ /* 0x001fe20000000016 */
[----:B------:R-:W-:Y:S06]  /*03b0*/  BRA `(.L_x_24353) ;  /* 0x0000000800f47947 */ /* 0x000fec0003800000 */
.L_x_24356:
        /* <DEDUP_REMOVED lines=10> */
.L_x_24359:
[----:B------:R-:W2:Y:S02]  /*0460*/  LDG.E.U16 R6, desc[UR36][R6.64] ;  /* 0x0000002406067981 */ /* 0x000ea4000c1e1500 */
[----:B--2---:R-:W-:-:S06]  /*0470*/  HADD2.F32 R4, -RZ, R6.H0_H0 ;  /* 0x20000006ff047230 */ /* 0x004fcc0000004100 */
[----:B------:R-:W0:Y:S02]  /*0480*/  F2I.S64.TRUNC R4, R4 ;  /* 0x0000000400047311 */ /* 0x000e24000020d900 */
[----:B0-----:R-:W-:Y:S01]  /*0490*/  PRMT R22, R4, 0x7610, R22 ;  /* 0x0000761004167816 */ /* 0x001fe20000000016 */
[----:B------:R-:W-:Y:S06]  /*04a0*/  BRA `(.L_x_24353) ;  /* 0x0000000800b87947 */ /* 0x000fec0003800000 */
.L_x_24358:
[----:B------:R-:W2:Y:S02]  /*04b0*/  LDG.E.64 R4, desc[UR36][R6.64] ;  /* 0x0000002406047981 */ /* 0x000ea4000c1e1b00 */
[----:B--2---:R-:W0:Y:S02]  /*04c0*/  F2I.S64.F64.TRUNC R4, R4 ;  /* 0x0000000400047311 */ /* 0x004e24000030d900 */
[----:B0-----:R-:W-:Y:S01]  /*04d0*/  PRMT R22, R4, 0x7610, R22 ;  /* 0x0000761004167816 */ /* 0x001fe20000000016 */
[----:B------:R-:W-:Y:S06]  /*04e0*/  BRA `(.L_x_24353) ;  /* 0x0000000800a87947 */ /* 0x000fec0003800000 */
.L_x_24348:
        /* <DEDUP_REMOVED lines=12> */
.L_x_24362:
[----:B------:R-:W2:Y:S02]  /*05b0*/  LDG.E.64 R6, desc[UR36][R6.64] ;  /* 0x0000002406067981 */ /* 0x000ea4000c1e1b00 */
[----:B--2---:R-:W0:Y:S02]  /*05c0*/  F2I.S64.F64.TRUNC R4, R6 ;  /* 0x0000000600047311 */ /* 0x004e24000030d900 */
[----:B0-----:R-:W-:Y:S01]  /*05d0*/  PRMT R22, R4, 0x7610, R22 ;  /* 0x0000761004167816 */ /* 0x001fe20000000016 */
[----:B------:R-:W-:Y:S06]  /*05e0*/  BRA `(.L_x_24353) ;  /* 0x0000000800687947 */ /* 0x000fec0003800000 */
.L_x_24361:
        /* <DEDUP_REMOVED lines=27> */
.L_x_24364:
        /* <DEDUP_REMOVED lines=15> */
.L_x_24363:
[----:B------:R-:W2:Y:S02]  /*0890*/  LDG.E.U16 R4, desc[UR36][R6.64] ;  /* 0x0000002406047981 */ /* 0x000ea4000c1e1500 */
[----:B--2---:R-:W-:-:S06]  /*08a0*/  IMAD.U32 R4, R4, 0x10000, RZ ;  /* 0x0001000004047824 */ /* 0x004fcc00078e00ff */
[----:B------:R-:W0:Y:S02]  /*08b0*/  F2I.S64.TRUNC R4, R4 ;  /* 0x0000000400047311 */ /* 0x000e24000020d900 */
[----:B0-----:R-:W-:Y:S01]  /*08c0*/  PRMT R22, R4, 0x7610, R22 ;  /* 0x0000761004167816 */ /* 0x001fe20000000016 */
[----:B------:R-:W-:Y:S06]  /*08d0*/  BRA `(.L_x_24353) ;  /* 0x0000000400ac7947 */ /* 0x000fec0003800000 */
.L_x_24360:
        /* <DEDUP_REMOVED lines=10> */
.L_x_24367:
        /* <DEDUP_REMOVED lines=21> */
.L_x_24371:
[----:B------:R-:W-:Y:S05]  /*0ad0*/  BSYNC.RECONVERGENT B1 ;  /* 0x0000000000017941 */ /* 0x000fea0003800200 */
.L_x_24370:
[----:B------:R-:W-:Y:S01]  /*0ae0*/  IMAD.SHL.U32 R0, R0, 0x100000, RZ ;  /* 0x0010000000007824 */ /* 0x000fe200078e00ff */
[----:B------:R-:W-:-:S04]  /*0af0*/  LEA R3, R3, 0x3b800000, 0x17 ;  /* 0x3b80000003037811 */ /* 0x000fc800078eb8ff */
[----:B------:R-:W-:-:S07]  /*0b00*/  LOP3.LUT R4, R3, R0, R7, 0xfe, !PT ;  /* 0x0000000003047212 */ /* 0x000fce00078efe07 */
.L_x_24369:
[----:B------:R-:W-:Y:S05]  /*0b10*/  BSYNC.RECONVERGENT B0 ;  /* 0x0000000000007941 */ /* 0x000fea0003800200 */
.L_x_24368:
[----:B------:R-:W0:Y:S02]  /*0b20*/  F2I.S64.TRUNC R4, R4 ;  /* 0x0000000400047311 */ /* 0x000e24000020d900 */
[----:B0-----:R-:W-:Y:S01]  /*0b30*/  PRMT R22, R4, 0x7610, R22 ;  /* 0x0000761004167816 */ /* 0x001fe20000000016 */
[----:B------:R-:W-:Y:S06]  /*0b40*/  BRA `(.L_x_24353) ;  /* 0x0000000400107947 */ /* 0x000fec0003800000 */
.L_x_24366:
        /* <DEDUP_REMOVED lines=21> */
.L_x_24375:
[----:B------:R-:W-:Y:S05]  /*0ca0*/  BSYNC.RECONVERGENT B1 ;  /* 0x0000000000017941 */ /* 0x000fea0003800200 */
.L_x_24374:
[----:B------:R-:W-:Y:S01]  /*0cb0*/  IMAD.SHL.U32 R0, R0, 0x200000, RZ ;  /* 0x0020000000007824 */ /* 0x000fe200078e00ff */
[----:B------:R-:W-:-:S04]  /*0cc0*/  LEA R3, R3, 0x37800000, 0x17 ;  /* 0x3780000003037811 */ /* 0x000fc800078eb8ff */
[----:B------:R-:W-:-:S07]  /*0cd0*/  LOP3.LUT R4, R3, R0, R7, 0xfe, !PT ;  /* 0x0000000003047212 */ /* 0x000fce00078efe07 */
.L_x_24373:
[----:B------:R-:W-:Y:S05]  /*0ce0*/  BSYNC.RECONVERGENT B0 ;  /* 0x0000000000007941 */ /* 0x000fea0003800200 */
.L_x_24372:
[----:B------:R-:W0:Y:S02]  /*0cf0*/  F2I.S64.TRUNC R4, R4 ;  /* 0x0000000400047311 */ /* 0x000e24000020d900 */
[----:B0-----:R-:W-:Y:S01]  /*0d00*/  PRMT R22, R4, 0x7610, R22 ;  /* 0x0000761004167816 */ /* 0x001fe20000000016 */
[----:B------:R-:W-:Y:S06]  /*0d10*/  BRA `(.L_x_24353) ;  /* 0x00000000009c7947 */ /* 0x000fec0003800000 */
.L_x_24365:
[----:B------:R-:W-:-:S09]  /*0d20*/  UISETP.NE.AND UP0, UPT, UR4, 0x1c, UPT ;  /* 0x0000001c0400788c */ /* 0x000fd2000bf05270 */
[----:B------:R-:W-:Y:S05]  /*0d30*/  BRA.U !UP0, `(.L_x_24376) ;  /* 0x0000000108907547 */ /* 0x000fea000b800000 */
[----:B------:R-:W-:-:S09]  /*0d40*/  UISETP.NE.AND UP0, UPT, UR4, 0x1d, UPT ;  /* 0x0000001d0400788c */ /* 0x000fd2000bf05270 */
[----:B------:R-:W-:Y:S05]  /*0d50*/  BRA.U !UP0, `(.L_x_24377) ;  /* 0x0000000108807547 */ /* 0x000fea000b800000 */
[----:B------:R-:W-:-:S09]  /*0d60*/  UISETP.NE.AND UP0, UPT, UR4, 0x2c, UPT ;  /* 0x0000002c0400788c */ /* 0x000fd2000bf05270 */
[----:B------:R-:W-:Y:S05]  /*0d70*/  BRA.U !UP0, `(.L_x_24378) ;  /* 0x0000000108487547 */ /* 0x000fea000b800000 */
.L_x_24352:
        /* <DEDUP_REMOVED lines=16> */
.L_x_24379:
[----:B------:R-:W-:Y:S01]  /*0e80*/  PRMT R22, RZ, 0x7610, R22 ;  /* 0x00007610ff167816 */ /* 0x000fe20000000016 */
[----:B------:R-:W-:Y:S06]  /*0e90*/  BRA `(.L_x_24353) ;  /* 0x00000000003c7947 */ /* 0x000fec0003800000 */
.L_x_24378:
        /* <DEDUP_REMOVED lines=8> */
.L_x_24381:
[----:B------:R-:W-:Y:S05]  /*0f20*/  BSYNC.RECONVERGENT B0 ;  /* 0x0000000000007941 */ /* 0x000fea0003800200 */
.L_x_24380:
[----:B------:R-:W0:Y:S02]  /*0f30*/  F2I.S64.TRUNC R4, R4 ;  /* 0x0000000400047311 */ /* 0x000e24000020d900 */
[----:B0-----:R-:W-:Y:S01]  /*0f40*/  PRMT R22, R4, 0x7610, R22 ;  /* 0x0000761004167816 */ /* 0x001fe20000000016 */
[----:B------:R-:W-:Y:S06]  /*0f50*/  BRA `(.L_x_24353) ;  /* 0x00000000000c7947 */ /* 0x000fec0003800000 */
.L_x_24377:
[----:B------:R0:W5:Y:S01]  /*0f60*/  LDG.E.U8 R22, desc[UR36][R6.64] ;  /* 0x0000002406167981 */ /* 0x000162000c1e1100 */
[----:B------:R-:W-:Y:S05]  /*0f70*/  BRA `(.L_x_24353) ;  /* 0x0000000000047947 */ /* 0x000fea0003800000 */
.L_x_24376:
[----:B------:R0:W5:Y:S02]  /*0f80*/  LDG.E.U8 R22, desc[UR36][R6.64] ;  /* 0x0000002406167981 */ /* 0x000164000c1e1100 */
.L_x_24353:
[----:B------:R-:W-:-:S07]  /*0f90*/  VIADD R23, R25, 0x80 ;  /* 0x0000008019177836 */ /* 0x000fce0000000000 */
.L_x_24347:
[----:B------:R-:W-:Y:S05]  /*0fa0*/  BSYNC.RECONVERGENT B6 ;  /* 0x0000000000067941 */ /* 0x000fea0003800200 */
.L_x_24346:
        /* <DEDUP_REMOVED lines=23> */
.L_x_24387:
[----:B------:R0:W5:Y:S01]  /*1120*/  LDG.E.U8 R19, desc[UR36][R6.64] ;  /* 0x0000002406137981 */ /* 0x000162000c1e1100 */
[----:B------:R-:W-:Y:S05]  /*1130*/  BRA `(.L_x_24389) ;  /* 0x0000000c00607947 */ /* 0x000fea0003800000 */
.L_x_24386:
        /* <DEDUP_REMOVED lines=8> */
.L_x_24391:
[----:B------:R4:W5:Y:S01]  /*11c0*/  LDG.E.U8 R19, desc[UR36][R6.64] ;  /* 0x0000002406137981 */ /* 0x000962000c1e1100 */
[----:B------:R-:W-:Y:S05]  /*11d0*/  BRA `(.L_x_24389) ;  /* 0x0000000c00387947 */ /* 0x000fea0003800000 */
.L_x_24390:
[----:B------:R0:W5:Y:S01]  /*11e0*/  LDG.E.U16 R19, desc[UR36][R6.64] ;  /* 0x0000002406137981 */ /* 0x000162000c1e1500 */
[----:B------:R-:W-:Y:S05]  /*11f0*/  BRA `(.L_x_24389) ;  /* 0x0000000c00307947 */ /* 0x000fea0003800000 */
.L_x_24385:
        /* <DEDUP_REMOVED lines=10> */
.L_x_24393:
[----:B------:R-:W2:Y:S02]  /*12a0*/  LDG.E.U16 R4, desc[UR36][R6.64] ;  /* 0x0000002406047981 */ /* 0x000ea4000c1e1500 */
[----:B--2---:R-:W-:-:S06]  /*12b0*/  HADD2.F32 R4, -RZ, R4.H0_H0 ;  /* 0x20000004ff047230 */ /* 0x004fcc0000004100 */
[----:B------:R-:W0:Y:S02]  /*12c0*/  F2I.S64.TRUNC R4, R4 ;  /* 0x0000000400047311 */ /* 0x000e24000020d900 */
[----:B0-----:R-:W-:Y:S01]  /*12d0*/  PRMT R19, R4, 0x7610, R19 ;  /* 0x0000761004137816 */ /* 0x001fe20000000013 */
[----:B------:R-:W-:Y:S06]  /*12e0*/  BRA `(.L_x_24389) ;  /* 0x0000000800f47947 */ /* 0x000fec0003800000 */
.L_x_24392:
        /* <DEDUP_REMOVED lines=10> */
.L_x_24395:
[----:B------:R-:W2:Y:S02]  /*1390*/  LDG.E.U16 R6, desc[UR36][R6.64] ;  /* 0x0000002406067981 */ /* 0x000ea4000c1e1500 */
[----:B--2---:R-:W-:-:S06]  /*13a0*/  HADD2.F32 R4, -RZ, R6.H0_H0 ;  /* 0x20000006ff047230 */ /* 0x004fcc0000004100 */
[----:B------:R-:W0:Y:S02]  /*13b0*/  F2I.S64.TRUNC R4, R4 ;  /* 0x0000000400047311 */ /* 0x000e24000020d900 */
[----:B0-----:R-:W-:Y:S01]  /*13c0*/  PRMT R19, R4, 0x7610, R19 ;  /* 0x0000761004137816 */ /* 0x001fe20000000013 */
[----:B------:R-:W-:Y:S06]  /*13d0*/  BRA `(.L_x_24389) ;  /* 0x0000000800b87947 */ /* 0x000fec0003800000 */
.L_x_24394:
[----:B------:R-:W2:Y:S02]  /*13e0*/  LDG.E.64 R4, desc[UR36][R6.64] ;  /* 0x0000002406047981 */ /* 0x000ea4000c1e1b00 */
[----:B--2---:R-:W0:Y:S02]  /*13f0*/  F2I.S64.F64.TRUNC R4, R4 ;  /* 0x0000000400047311 */ /* 0x004e24000030d900 */
[----:B0-----:R-:W-:Y:S01]  /*1400*/  PRMT R19, R4, 0x7610, R19 ;  /* 0x0000761004137816 */ /* 0x001fe20000000013 */
[----:B------:R-:W-:Y:S06]  /*1410*/  BRA `(.L_x_24389) ;  /* 0x0000000800a87947 */ /* 0x000fec0003800000 */
.L_x_24384:
        /* <DEDUP_REMOVED lines=12> */
.L_x_24398:
[----:B------:R-:W2:Y:S02]  /*14e0*/  LDG.E.64 R6, desc[UR36][R6.64] ;  /* 0x0000002406067981 */ /* 0x000ea4000c1e1b00 */
[----:B--2---:R-:W0:Y:S02]  /*14f0*/  F2I.S64.F64.TRUNC R4, R6 ;  /* 0x0000000600047311 */ /* 0x004e24000030d900 */
[----:B0-----:R-:W-:Y:S01]  /*1500*/  PRMT R19, R4, 0x7610, R19 ;  /* 0x0000761004137816 */ /* 0x001fe20000000013 */
[----:B------:R-:W-:Y:S06]  /*1510*/  BRA `(.L_x_24389) ;  /* 0x0000000800687947 */ /* 0x000fec0003800000 */
.L_x_24397:
        /* <DEDUP_REMOVED lines=27> */
.L_x_24400:
        /* <DEDUP_REMOVED lines=15> */
.L_x_24399:
[----:B------:R-:W2:Y:S02]  /*17c0*/  LDG.E.U16 R4, desc[UR36][R6.64] ;  /* 0x0000002406047981 */ /* 0x000ea4000c1e1500 */
[----:B--2---:R-:W-:-:S06]  /*17d0*/  IMAD.U32 R4, R4, 0x10000, RZ ;  /* 0x0001000004047824 */ /* 0x004fcc00078e00ff */
[----:B------:R-:W0:Y:S02]  /*17e0*/  F2I.S64.TRUNC R4, R4 ;  /* 0x0000000400047311 */ /* 0x000e24000020d900 */
[----:B0-----:R-:W-:Y:S01]  /*17f0*/  PRMT R19, R4, 0x7610, R19 ;  /* 0x0000761004137816 */ /* 0x001fe20000000013 */
[----:B------:R-:W-:Y:S06]  /*1800*/  BRA `(.L_x_24389) ;  /* 0x0000000400ac7947 */ /* 0x000fec0003800000 */
.L_x_24396:
        /* <DEDUP_REMOVED lines=10> */
.L_x_24403:
        /* <DEDUP_REMOVED lines=21> */
.L_x_24407:
[----:B------:R-:W-:Y:S05]  /*1a00*/  BSYNC.RECONVERGENT B1 ;  /* 0x0000000000017941 */ /* 0x000fea0003800200 */
.L_x_24406:
[----:B------:R-:W-:Y:S01]  /*1a10*/  IMAD.SHL.U32 R0, R0, 0x100000, RZ ;  /* 0x0010000000007824 */ /* 0x000fe200078e00ff */
[----:B------:R-:W-:-:S04]  /*1a20*/  LEA R3, R3, 0x3b800000, 0x17 ;  /* 0x3b80000003037811 */ /* 0x000fc800078eb8ff */
[----:B------:R-:W-:-:S07]  /*1a30*/  LOP3.LUT R4, R3, R0, R7, 0xfe, !PT ;  /* 0x0000000003047212 */ /* 0x000fce00078efe07 */
.L_x_24405:
[----:B------:R-:W-:Y:S05]  /*1a40*/  BSYNC.RECONVERGENT B0 ;  /* 0x0000000000007941 */ /* 0x000fea0003800200 */
.L_x_24404:
[----:B------:R-:W0:Y:S02]  /*1a50*/  F2I.S64.TRUNC R4, R4 ;  /* 0x0000000400047311 */ /* 0x000e24000020d900 */
[----:B0-----:R-:W-:Y:S01]  /*1a60*/  PRMT R19, R4, 0x7610, R19 ;  /* 0x0000761004137816 */ /* 0x001fe20000000013 */
[----:B------:R-:W-:Y:S06]  /*1a70*/  BRA `(.L_x_24389) ;  /* 0x0000000400107947 */ /* 0x000fec0003800000 */
.L_x_24402:
        /* <DEDUP_REMOVED lines=21> */
.L_x_24411:
[----:B------:R-:W-:Y:S05]  /*1bd0*/  BSYNC.RECONVERGENT B1 ;  /* 0x0000000000017941 */ /* 0x000fea0003800200 */
.L_x_24410:
[----:B------:R-:W-:Y:S01]  /*1be0*/  IMAD.SHL.U32 R0, R0, 0x200000, RZ ;  /* 0x0020000000007824 */ /* 0x000fe200078e00ff */
[----:B------:R-:W-:-:S04]  /*1bf0*/  LEA R3, R3, 0x37800000, 0x17 ;  /* 0x3780000003037811 */ /* 0x000fc800078eb8ff */
[----:B------:R-:W-:-:S07]  /*1c00*/  LOP3.LUT R4, R3, R0, R7, 0xfe, !PT ;  /* 0x0000000003047212 */ /* 0x000fce00078efe07 */
.L_x_24409:
[----:B------:R-:W-:Y:S05]  /*1c10*/  BSYNC.RECONVERGENT B0 ;  /* 0x0000000000007941 */ /* 0x000fea0003800200 */
.L_x_24408:
[----:B------:R-:W0:Y:S02]  /*1c20*/  F2I.S64.TRUNC R4, R4 ;  /* 0x0000000400047311 */ /* 0x000e24000020d900 */
[----:B0-----:R-:W-:Y:S01]  /*1c30*/  PRMT R19, R4, 0x7610, R19 ;  /* 0x0000761004137816 */ /* 0x001fe20000000013 */
[----:B------:R-:W-:Y:S06]  /*1c40*/  BRA `(.L_x_24389) ;  /* 0x00000000009c7947 */ /* 0x000fec0003800000 */
.L_x_24401:
        /* <DEDUP_REMOVED lines=14> */
.L_x_24415:
[----:B------:R-:W-:Y:S05]  /*1d30*/  BSYNC.RECONVERGENT B0 ;  /* 0x0000000000007941 */ /* 0x000fea0003800200 */
.L_x_24414:
[----:B------:R-:W0:Y:S02]  /*1d40*/  F2I.S64.TRUNC R4, R4 ;  /* 0x0000000400047311 */ /* 0x000e24000020d900 */
[----:B0-----:R-:W-:Y:S01]  /*1d50*/  PRMT R19, R4, 0x7610, R19 ;  /* 0x0000761004137816 */ /* 0x001fe20000000013 */
[----:B------:R-:W-:Y:S06]  /*1d60*/  BRA `(.L_x_24389) ;  /* 0x0000000000547947 */ /* 0x000fec0003800000 */
.L_x_24388:
        /* <DEDUP_REMOVED lines=16> */
.L_x_24416:
[----:B------:R-:W-:Y:S01]  /*1e70*/  PRMT R19, RZ, 0x7610, R19 ;  /* 0x00007610ff137816 */ /* 0x000fe20000000013 */
[----:B------:R-:W-:Y:S06]  /*1e80*/  BRA `(.L_x_24389) ;  /* 0x00000000000c7947 */ /* 0x000fec0003800000 */
.L_x_24413:
[----:B------:R1:W5:Y:S01]  /*1e90*/  LDG.E.U8 R19, desc[UR36][R6.64] ;  /* 0x0000002406137981 */ /* 0x000362000c1e1100 */
[----:B------:R-:W-:Y:S05]  /*1ea0*/  BRA `(.L_x_24389) ;  /* 0x0000000000047947 */ /* 0x000fea0003800000 */
.L_x_24412:
[----:B------:R0:W5:Y:S02]  /*1eb0*/  LDG.E.U8 R19, desc[UR36][R6.64] ;  /* 0x0000002406137981 */ /* 0x000164000c1e1100 */
.L_x_24389:
[----:B------:R-:W-:-:S07]  /*1ec0*/  VIADD R23, R23, 0x80 ;  /* 0x0000008017177836 */ /* 0x000fce0000000000 */
.L_x_24383:
[----:B------:R-:W-:Y:S05]  /*1ed0*/  BSYNC.RECONVERGENT B6 ;  /* 0x0000000000067941 */ /* 0x000fea0003800200 */
.L_x_24382:
        /* <DEDUP_REMOVED lines=23> */
.L_x_24422:
[----:B------:R0:W5:Y:S01]  /*2050*/  LDG.E.U8 R17, desc[UR36][R6.64] ;  /* 0x0000002406117981 */ /* 0x000162000c1e1100 */
[----:B------:R-:W-:Y:S05]  /*2060*/  BRA `(.L_x_24424) ;  /* 0x0000000c00607947 */ /* 0x000fea0003800000 */
.L_x_24421:
        /* <DEDUP_REMOVED lines=8> */
.L_x_24426:
[----:B------:R3:W5:Y:S01]  /*20f0*/  LDG.E.U8 R17, desc[UR36][R6.64] ;  /* 0x0000002406117981 */ /* 0x000762000c1e1100 */
[----:B------:R-:W-:Y:S05]  /*2100*/  BRA `(.L_x_24424) ;  /* 0x0000000c00387947 */ /* 0x000fea0003800000 */
.L_x_24425:
[----:B------:R0:W5:Y:S01]  /*2110*/  LDG.E.U16 R17, desc[UR36][R6.64] ;  /* 0x0000002406117981 */ /* 0x000162000c1e1500 */
[----:B------:R-:W-:Y:S05]  /*2120*/  BRA `(.L_x_24424) ;  /* 0x0000000c00307947 */ /* 0x000fea0003800000 */
.L_x_24420:
        /* <DEDUP_REMOVED lines=10> */
.L_x_24428:
[----:B------:R-:W2:Y:S02]  /*21d0*/  LDG.E.U16 R4, desc[UR36][R6.64] ;  /* 0x0000002406047981 */ /* 0x000ea4000c1e1500 */
[----:B--2---:R-:W-:-:S06]  /*21e0*/  HADD2.F32 R4, -RZ, R4.H0_H0 ;  /* 0x20000004ff047230 */ /* 0x004fcc0000004100 */
[----:B------:R-:W0:Y:S02]  /*21f0*/  F2I.S64.TRUNC R4, R4 ;  /* 0x0000000400047311 */ /* 0x000e24000020d900 */
[----:B0-----:R-:W-:Y:S01]  /*2200*/  PRMT R17, R4, 0x7610, R17 ;  /* 0x0000761004117816 */ /* 0x001fe20000000011 */
[----:B------:R-:W-:Y:S06]  /*2210*/  BRA `(.L_x_24424) ;  /* 0x0000000800f47947 */ /* 0x000fec0003800000 */
.L_x_24427:
        /* <DEDUP_REMOVED lines=10> */
.L_x_24430:
[----:B------:R-:W2:Y:S02]  /*22c0*/  LDG.E.U16 R6, desc[UR36][R6.64] ;  /* 0x0000002406067981 */ /* 0x000ea4000c1e1500 */
[----:B--2---:R-:W-:-:S06]  /*22d0*/  HADD2.F32 R4, -RZ, R6.H0_H0 ;  /* 0x20000006ff047230 */ /* 0x004fcc0000004100 */
[----:B------:R-:W0:Y:S02]  /*22e0*/  F2I.S64.TRUNC R4, R4 ;  /* 0x0000000400047311 */ /* 0x000e24000020d900 */
[----:B0-----:R-:W-:Y:S01]  /*22f0*/  PRMT R17, R4, 0x7610, R17 ;  /* 0x0000761004117816 */ /* 0x001fe20000000011 */
[----:B------:R-:W-:Y:S06]  /*2300*/  BRA `(.L_x_24424) ;  /* 0x0000000800b87947 */ /* 0x000fec0003800000 */
.L_x_24429:
[----:B------:R-:W2:Y:S02]  /*2310*/  LDG.E.64 R4, desc[UR36][R6.64] ;  /* 0x0000002406047981 */ /* 0x000ea4000c1e1b00 */
[----:B--2---:R-:W0:Y:S02]  /*2320*/  F2I.S64.F64.TRUNC R4, R4 ;  /* 0x0000000400047311 */ /* 0x004e24000030d900 */
[----:B0-----:R-:W-:Y:S01]  /*2330*/  PRMT R17, R4, 0x7610, R17 ;  /* 0x0000761004117816 */ /* 0x001fe20000000011 */
[----:B------:R-:W-:Y:S06]  /*2340*/  BRA `(.L_x_24424) ;  /* 0x0000000800a87947 */ /* 0x000fec0003800000 */
.L_x_24419:
        /* <DEDUP_REMOVED lines=12> */
.L_x_24433:
[----:B------:R-:W2:Y:S02]  /*2410*/  LDG.E.64 R6, desc[UR36][R6.64] ;  /* 0x0000002406067981 */ /* 0x000ea4000c1e1b00 */
[----:B--2---:R-:W0:Y:S02]  /*2420*/  F2I.S64.F64.TRUNC R4, R6 ;  /* 0x0000000600047311 */ /* 0x004e24000030d900 */
[----:B0-----:R-:W-:Y:S01]  /*2430*/  PRMT R17, R4, 0x7610, R17 ;  /* 0x0000761004117816 */ /* 0x001fe20000000011 */
[----:B------:R-:W-:Y:S06]  /*2440*/  BRA `(.L_x_24424) ;  /* 0x0000000800687947 */ /* 0x000fec0003800000 */
.L_x_24432:
        /* <DEDUP_REMOVED lines=27> */
.L_x_24435:
        /* <DEDUP_REMOVED lines=15> */
.L_x_24434:
[----:B------:R-:W2:Y:S02]  /*26f0*/  LDG.E.U16 R4, desc[UR36][R6.64] ;  /* 0x0000002406047981 */ /* 0x000ea4000c1e1500 */
[----:B--2---:R-:W-:-:S06]  /*2700*/  IMAD.U32 R4, R4, 0x10000, RZ ;  /* 0x0001000004047824 */ /* 0x004fcc00078e00ff */
[----:B------:R-:W0:Y:S02]  /*2710*/  F2I.S64.TRUNC R4, R4 ;  /* 0x0000000400047311 */ /* 0x000e24000020d900 */
[----:B0-----:R-:W-:Y:S01]  /*2720*/  PRMT R17, R4, 0x7610, R17 ;  /* 0x0000761004117816 */ /* 0x001fe20000000011 */
[----:B------:R-:W-:Y:S06]  /*2730*/  BRA `(.L_x_24424) ;  /* 0x0000000400ac7947 */ /* 0x000fec0003800000 */
.L_x_24431:
        /* <DEDUP_REMOVED lines=10> */
.L_x_24438:
        /* <DEDUP_REMOVED lines=21> */
.L_x_24442:
[----:B------:R-:W-:Y:S05]  /*2930*/  BSYNC.RECONVERGENT B1 ;  /* 0x0000000000017941 */ /* 0x000fea0003800200 */
.L_x_24441:
[----:B------:R-:W-:Y:S01]  /*2940*/  IMAD.SHL.U32 R0, R0, 0x100000, RZ ;  /* 0x0010000000007824 */ /* 0x000fe200078e00ff */
[----:B------:R-:W-:-:S04]  /*2950*/  LEA R3, R3, 0x3b800000, 0x17 ;  /* 0x3b80000003037811 */ /* 0x000fc800078eb8ff */
[----:B------:R-:W-:-:S07]  /*2960*/  LOP3.LUT R4, R3, R0, R7, 0xfe, !PT ;  /* 0x0000000003047212 */ /* 0x000fce00078efe07 */
.L_x_24440:
[----:B------:R-:W-:Y:S05]  /*2970*/  BSYNC.RECONVERGENT B0 ;  /* 0x0000000000007941 */ /* 0x000fea0003800200 */
.L_x_24439:
[----:B------:R-:W0:Y:S02]  /*2980*/  F2I.S64.TRUNC R4, R4 ;  /* 0x0000000400047311 */ /* 0x000e24000020d900 */
[----:B0-----:R-:W-:Y:S01]  /*2990*/  PRMT R17, R4, 0x7610, R17 ;  /* 0x0000761004117816 */ /* 0x001fe20000000011 */
[----:B------:R-:W-:Y:S06]  /*29a0*/  BRA `(.L_x_24424) ;  /* 0x0000000400107947 */ /* 0x000fec0003800000 */
.L_x_24437:
        /* <DEDUP_REMOVED lines=21> */
.L_x_24446:
[----:B------:R-:W-:Y:S05]  /*2b00*/  BSYNC.RECONVERGENT B1 ;  /* 0x0000000000017941 */ /* 0x000fea0003800200 */
.L_x_24445:
[----:B------:R-:W-:Y:S01]  /*2b10*/  IMAD.SHL.U32 R0, R0, 0x200000, RZ ;  /* 0x0020000000007824 */ /* 0x000fe200078e00ff */
[----:B------:R-:W-:-:S04]  /*2b20*/  LEA R3, R3, 0x37800000, 0x17 ;  /* 0x3780000003037811 */ /* 0x000fc800078eb8ff */
[----:B------:R-:W-:-:S07]  /*2b30*/  LOP3.LUT R4, R3, R0, R7, 0xfe, !PT ;  /* 0x0000000003047212 */ /* 0x000fce00078efe07 */
.L_x_24444:
[----:B------:R-:W-:Y:S05]  /*2b40*/  BSYNC.RECONVERGENT B0 ;  /* 0x0000000000007941 */ /* 0x000fea0003800200 */
.L_x_24443:
[----:B------:R-:W0:Y:S02]  /*2b50*/  F2I.S64.TRUNC R4, R4 ;  /* 0x0000000400047311 */ /* 0x000e24000020d900 */
[----:B0-----:R-:W-:Y:S01]  /*2b60*/  PRMT R17, R4, 0x7610, R17 ;  /* 0x0000761004117816 */ /* 0x001fe20000000011 */
[----:B------:R-:W-:Y:S06]  /*2b70*/  BRA `(.L_x_24424) ;  /* 0x00000000009c7947 */ /* 0x000fec0003800000 */
.L_x_24436:
        /* <DEDUP_REMOVED lines=14> */
.L_x_24450:
[----:B------:R-:W-:Y:S05]  /*2c60*/  BSYNC.RECONVERGENT B0 ;  /* 0x0000000000007941 */ /* 0x000fea0003800200 */
.L_x_24449:
[----:B------:R-:W0:Y:S02]  /*2c70*/  F2I.S64.TRUNC R4, R4 ;  /* 0x0000000400047311 */ /* 0x000e24000020d900 */
[----:B0-----:R-:W-:Y:S01]  /*2c80*/  PRMT R17, R4, 0x7610, R17 ;  /* 0x0000761004117816 */ /* 0x001fe20000000011 */
[----:B------:R-:W-:Y:S06]  /*2c90*/  BRA `(.L_x_24424) ;  /* 0x0000000000547947 */ /* 0x000fec0003800000 */
.L_x_24423:
        /* <DEDUP_REMOVED lines=16> */
.L_x_24451:
[----:B------:R-:W-:Y:S01]  /*2da0*/  PRMT R17, RZ, 0x7610, R17 ;  /* 0x00007610ff117816 */ /* 0x000fe20000000011 */
[----:B------:R-:W-:Y:S06]  /*2db0*/  BRA `(.L_x_24424) ;  /* 0x00000000000c7947 */ /* 0x000fec0003800000 */
.L_x_24448:
[----:B------:R2:W5:Y:S01]  /*2dc0*/  LDG.E.U8 R17, desc[UR36][R6.64] ;  /* 0x0000002406117981 */ /* 0x000562000c1e1100 */
[----:B------:R-:W-:Y:S05]  /*2dd0*/  BRA `(.L_x_24424) ;  /* 0x0000000000047947 */ /* 0x000fea0003800000 */
.L_x_24447:
[----:B------:R1:W5:Y:S02]  /*2de0*/  LDG.E.U8 R17, desc[UR36][R6.64] ;  /* 0x0000002406117981 */ /* 0x000364000c1e1100 */
.L_x_24424:
[----:B------:R-:W-:-:S07]  /*2df0*/  VIADD R23, R23, 0x80 ;  /* 0x0000008017177836 */ /* 0x000fce0000000000 */
.L_x_24418:
[----:B------:R-:W-:Y:S05]  /*2e00*/  BSYNC.RECONVERGENT B6 ;  /* 0x0000000000067941 */ /* 0x000fea0003800200 */
.L_x_24417:
        /* <DEDUP_REMOVED lines=23> */
.L_x_24457:
[----:B------:R0:W5:Y:S01]  /*2f80*/  LDG.E.U8 R18, desc[UR36][R6.64] ;  /* 0x0000002406127981 */ /* 0x000162000c1e1100 */
[----:B------:R-:W-:Y:S05]  /*2f90*/  BRA `(.L_x_24453) ;  /* 0x0000000c005c7947 */ /* 0x000fea0003800000 */
.L_x_24456:
        /* <DEDUP_REMOVED lines=8> */
.L_x_24460:
[----:B------:R0:W5:Y:S01]  /*3020*/  LDG.E.U8 R18, desc[UR36][R6.64] ;  /* 0x0000002406127981 */ /* 0x000162000c1e1100 */
[----:B------:R-:W-:Y:S05]  /*3030*/  BRA `(.L_x_24453) ;  /* 0x0000000c00347947 */ /* 0x000fea0003800000 */
.L_x_24459:
[----:B------:R0:W5:Y:S01]  /*3040*/  LDG.E.U16 R18, desc[UR36][R6.64] ;  /* 0x0000002406127981 */ /* 0x000162000c1e1500 */
[----:B------:R-:W-:Y:S05]  /*3050*/  BRA `(.L_x_24453) ;  /* 0x0000000c002c7947 */ /* 0x000fea0003800000 */
.L_x_24455:
        /* <DEDUP_REMOVED lines=10> */
.L_x_24462:
[----:B------:R-:W2:Y:S02]  /*3100*/  LDG.E.U16 R4, desc[UR36][R6.64] ;  /* 0x0000002406047981 */ /* 0x000ea4000c1e1500 */
[----:B--2---:R-:W-:-:S06]  /*3110*/  HADD2.F32 R4, -RZ, R4.H0_H0 ;  /* 0x20000004ff047230 */ /* 0x004fcc0000004100 */
[----:B------:R-:W0:Y:S02]  /*3120*/  F2I.S64.TRUNC R4, R4 ;  /* 0x0000000400047311 */ /* 0x000e24000020d900 */
[----:B0-----:R-:W-:Y:S01]  /*3130*/  PRMT R18, R4, 0x7610, R18 ;  /* 0x0000761004127816 */ /* 0x001fe20000000012 */
[----:B------:R-:W-:Y:S06]  /*3140*/  BRA `(.L_x_24453) ;  /* 0x0000000800f07947 */ /* 0x000fec0003800000 */
.L_x_24461:
        /* <DEDUP_REMOVED lines=10> */
.L_x_24464:
[----:B------:R-:W2:Y:S02]  /*31f0*/  LDG.E.U16 R6, desc[UR36][R6.64] ;  /* 0x0000002406067981 */ /* 0x000ea4000c1e1500 */
[----:B--2---:R-:W-:-:S06]  /*3200*/  HADD2.F32 R4, -RZ, R6.H0_H0 ;  /* 0x20000006ff047230 */ /* 0x004fcc0000004100 */
[----:B------:R-:W0:Y:S02]  /*3210*/  F2I.S64.TRUNC R4, R4 ;  /* 0x0000000400047311 */ /* 0x000e24000020d900 */
[----:B0-----:R-:W-:Y:S01]  /*3220*/  PRMT R18, R4, 0x7610, R18 ;  /* 0x0000761004127816 */ /* 0x001fe20000000012 */
[----:B------:R-:W-:Y:S06]  /*3230*/  BRA `(.L_x_24453) ;  /* 0x0000000800b47947 */ /* 0x000fec0003800000 */
.L_x_24463:
[----:B------:R-:W2:Y:S02]  /*3240*/  LDG.E.64 R4, desc[UR36][R6.64] ;  /* 0x0000002406047981 */ /* 0x000ea4000c1e1b00 */
[----:B--2---:R-:W0:Y:S02]  /*3250*/  F2I.S64.F64.TRUNC R4, R4 ;  /* 0x0000000400047311 */ /* 0x004e24000030d900 */
[----:B0-----:R-:W-:Y:S01]  /*3260*/  PRMT R18, R4, 0x7610, R18 ;  /* 0x0000761004127816 */ /* 0x001fe20000000012 */
[----:B------:R-:W-:Y:S06]  /*3270*/  BRA `(.L_x_24453) ;  /* 0x0000000800a47947 */ /* 0x000fec0003800000 */
.L_x_24454:
        /* <DEDUP_REMOVED lines=12> */
.L_x_24467:
[----:B------:R-:W2:Y:S02]  /*3340*/  LDG.E.64 R6, desc[UR36][R6.64] ;  /* 0x0000002406067981 */ /* 0x000ea4000c1e1b00 */
[----:B--2---:R-:W0:Y:S02]  /*3350*/  F2I.S64.F64.TRUNC R4, R6 ;  /* 0x0000000600047311 */ /* 0x004e24000030d900 */
[----:B0-----:R-:W-:Y:S01]  /*3360*/  PRMT R18, R4, 0x7610, R18 ;  /* 0x0000761004127816 */ /* 0x001fe20000000012 */
[----:B------:R-:W-:Y:S06]  /*3370*/  BRA `(.L_x_24453) ;  /* 0x0000000800647947 */ /* 0x000fec0003800000 */
.L_x_24466:
        /* <DEDUP_REMOVED lines=27> */
.L_x_24469:
        /* <DEDUP_REMOVED lines=15> */
.L_x_24468:
[----:B------:R-:W2:Y:S02]  /*3620*/  LDG.E.U16 R4, desc[UR36][R6.64] ;  /* 0x0000002406047981 */ /* 0x000ea4000c1e1500 */
[----:B--2---:R-:W-:-:S06]  /*3630*/  IMAD.U32 R4, R4, 0x10000, RZ ;  /* 0x0001000004047824 */ /* 0x004fcc00078e00ff */
[----:B------:R-:W0:Y:S02]  /*3640*/  F2I.S64.TRUNC R4, R4 ;  /* 0x0000000400047311 */ /* 0x000e24000020d900 */
[----:B0-----:R-:W-:Y:S01]  /*3650*/  PRMT R18, R4, 0x7610, R18 ;  /* 0x0000761004127816 */ /* 0x001fe20000000012 */
[----:B------:R-:W-:Y:S06]  /*3660*/  BRA `(.L_x_24453) ;  /* 0x0000000400a87947 */ /* 0x000fec0003800000 */
.L_x_24465:
        /* <DEDUP_REMOVED lines=10> */
.L_x_24472:
        /* <DEDUP_REMOVED lines=21> */
.L_x_24476:
[----:B------:R-:W-:Y:S05]  /*3860*/  BSYNC.RECONVERGENT B1 ;  /* 0x0000000000017941 */ /* 0x000fea0003800200 */
.L_x_24475:
[----:B------:R-:W-:Y:S01]  /*3870*/  IMAD.SHL.U32 R0, R0, 0x100000, RZ ;  /* 0x0010000000007824 */ /* 0x000fe200078e00ff */
[----:B------:R-:W-:-:S04]  /*3880*/  LEA R3, R3, 0x3b800000, 0x17 ;  /* 0x3b80000003037811 */ /* 0x000fc800078eb8ff */
[----:B------:R-:W-:-:S07]  /*3890*/  LOP3.LUT R4, R3, R0, R7, 0xfe, !PT ;  /* 0x0000000003047212 */ /* 0x000fce00078efe07 */
.L_x_24474:
[----:B------:R-:W-:Y:S05]  /*38a0*/  BSYNC.RECONVERGENT B0 ;  /* 0x0000000000007941 */ /* 0x000fea0003800200 */
.L_x_24473:
[----:B------:R-:W0:Y:S02]  /*38b0*/  F2I.S64.TRUNC R4, R4 ;  /* 0x0000000400047311 */ /* 0x000e24000020d900 */
[----:B0-----:R-:W-:Y:S01]  /*38c0*/  PRMT R18, R4, 0x7610, R18 ;  /* 0x0000761004127816 */ /* 0x001fe20000000012 */
[----:B------:R-:W-:Y:S06]  /*38d0*/  BRA `(.L_x_24453) ;  /* 0x00000004000c7947 */ /* 0x000fec0003800000 */
.L_x_24471:
        /* <DEDUP_REMOVED lines=21> */
.L_x_24480:
[----:B------:R-:W-:Y:S05]  /*3a30*/  BSYNC.RECONVERGENT B1 ;  /* 0x0000000000017941 */ /* 0x000fea0003800200 */
.L_x_24479:
[----:B------:R-:W-:Y:S01]  /*3a40*/  IMAD.SHL.U32 R0, R0, 0x200000, RZ ;  /* 0x0020000000007824 */ /* 0x000fe200078e00ff */
[----:B------:R-:W-:-:S04]  /*3a50*/  LEA R3, R3, 0x37800000, 0x17 ;  /* 0x3780000003037811 */ /* 0x000fc800078eb8ff */
[----:B------:R-:W-:-:S07]  /*3a60*/  LOP3.LUT R4, R3, R0, R7, 0xfe, !PT ;  /* 0x0000000003047212 */ /* 0x000fce00078efe07 */
.L_x_24478:
[----:B------:R-:W-:Y:S05]  /*3a70*/  BSYNC.RECONVERGENT B0 ;  /* 0x0000000000007941 */ /* 0x000fea0003800200 */
.L_x_24477:
[----:B------:R-:W0:Y:S02]  /*3a80*/  F2I.S64.TRUNC R4, R4 ;  /* 0x0000000400047311 */ /* 0x000e24000020d900 */
[----:B0-----:R-:W-:Y:S01]  /*3a90*/  PRMT R18, R4, 0x7610, R18 ;  /* 0x0000761004127816 */ /* 0x001fe20000000012 */
[----:B------:R-:W-:Y:S06]  /*3aa0*/  BRA `(.L_x_24453) ;  /* 0x0000000000987947 */ /* 0x000fec0003800000 */
.L_x_24470:
        /* <DEDUP_REMOVED lines=14> */
.L_x_24484:
[----:B------:R-:W-:Y:S05]  /*3b90*/  BSYNC.RECONVERGENT B0 ;  /* 0x0000000000007941 */ /* 0x000fea0003800200 */
.L_x_24483:
[----:B------:R-:W0:Y:S02]  /*3ba0*/  F2I.S64.TRUNC R4, R4 ;  /* 0x0000000400047311 */ /* 0x000e24000020d900 */
[----:B0-----:R-:W-:Y:S01]  /*3bb0*/  PRMT R18, R4, 0x7610, R18 ;  /* 0x0000761004127816 */ /* 0x001fe20000000012 */
[----:B------:R-:W-:Y:S06]  /*3bc0*/  BRA `(.L_x_24453) ;  /* 0x0000000000507947 */ /* 0x000fec0003800000 */
.L_x_24458:
        /* <DEDUP_REMOVED lines=16> */
.L_x_24485:
[----:B------:R-:W-:Y:S05]  /*3cd0*/  BRA `(.L_x_24453) ;  /* 0x00000000000c7947 */ /* 0x000fea0003800000 */
.L_x_24482:
[----:B------:R0:W5:Y:S01]  /*3ce0*/  LDG.E.U8 R18, desc[UR36][R6.64] ;  /* 0x0000002406127981 */ /* 0x000162000c1e1100 */
[----:B------:R-:W-:Y:S05]  /*3cf0*/  BRA `(.L_x_24453) ;  /* 0x0000000000047947 */ /* 0x000fea0003800000 */
.L_x_24481:
[----:B------:R0:W5:Y:S02]  /*3d00*/  LDG.E.U8 R18, desc[UR36][R6.64] ;  /* 0x0000002406127981 */ /* 0x000164000c1e1100 */
.L_x_24453:
[----:B------:R-:W-:Y:S05]  /*3d10*/  BSYNC.RECONVERGENT B6 ;  /* 0x0000000000067941 */ /* 0x000fea0003800200 */
.L_x_24452:
[----:B------:R-:W0:Y:S01]  /*3d20*/  LDC.U8 R0, c[0x0][0x385] ;  /* 0x0000e140ff007b82 */ /* 0x000e220000000000 */
[----:B------:R-:W-:Y:S01]  /*3d30*/  ISETP.GE.AND P0, PT, R25, R16, PT ;  /* 0x000000101900720c */ /* 0x000fe20003f06270 */
[----:B------:R-:W-:-:S12]  /*3d40*/  BSSY.RECONVERGENT B0, `(.L_x_24486) ;  /* 0x0000006000007945 */ /* 0x000fd80003800200 */
[----:B------:R-:W-:Y:S05]  /*3d50*/  @P0 BRA `(.L_x_24487) ;  /* 0x0000000000100947 */ /* 0x000fea0003800000 */
[----:B-----5:R-:W-:Y:S02]  /*3d60*/  LOP3.LUT R9, R22, 0xff, RZ, 0xc0, !PT ;  /* 0x000000ff16097812 */ /* 0x020fe400078ec0ff */
[----:B------:R-:W-:-:S07]  /*3d70*/  MOV R8, 0x3d90 ;  /* 0x00003d9000087802 */ /* 0x000fce0000000f00 */
[----:B01234-:R-:W-:Y:S05]  /*3d80*/  CALL.REL.NOINC `($__internal_49_$__cuda_sm20_rem_u16) ;  /* 0x0000003c00cc7944 */ /* 0x01ffea0003c00000 */
[----:B------:R-:W-:-:S07]  /*3d90*/  IMAD.MOV.U32 R3, RZ, RZ, R9 ;  /* 0x000000ffff037224 */ /* 0x000fce00078e0009 */
.L_x_24487:
[----:B------:R-:W-:Y:S05]  /*3da0*/  BSYNC.RECONVERGENT B0 ;  /* 0x0000000000007941 */ /* 0x000fea0003800200 */
.L_x_24486:
[----:B------:R-:W-:Y:S01]  /*3db0*/  VIADD R23, R25, 0x80 ;  /* 0x0000008019177836 */ /* 0x000fe20000000000 */
[----:B------:R-:W-:Y:S04]  /*3dc0*/  BSSY.RECONVERGENT B0, `(.L_x_24488) ;  /* 0x0000007000007945 */ /* 0x000fe80003800200 */
[----:B------:R-:W-:-:S13]  /*3dd0*/  ISETP.GE.AND P0, PT, R23, R16, PT ;  /* 0x000000101700720c */ /* 0x000fda0003f06270 */
[----:B------:R-:W-:Y:S05]  /*3de0*/  @P0 BRA `(.L_x_24489) ;  /* 0x0000000000100947 */ /* 0x000fea0003800000 */
[----:B-----5:R-:W-:Y:S02]  /*3df0*/  LOP3.LUT R9, R19, 0xff, RZ, 0xc0, !PT ;  /* 0x000000ff13097812 */ /* 0x020fe400078ec0ff */
[----:B------:R-:W-:-:S07]  /*3e00*/  MOV R8, 0x3e20 ;  /* 0x00003e2000087802 */ /* 0x000fce0000000f00 */
[----:B01234-:R-:W-:Y:S05]  /*3e10*/  CALL.REL.NOINC `($__internal_49_$__cuda_sm20_rem_u16) ;  /* 0x0000003c00a87944 */ /* 0x01ffea0003c00000 */
[----:B------:R-:W-:-:S07]  /*3e20*/  IMAD.MOV.U32 R22, RZ, RZ, R9 ;  /* 0x000000ffff167224 */ /* 0x000fce00078e0009 */
.L_x_24489:
[----:B------:R-:W-:Y:S05]  /*3e30*/  BSYNC.RECONVERGENT B0 ;  /* 0x0000000000007941 */ /* 0x000fea0003800200 */
.L_x_24488:
        /* <DEDUP_REMOVED lines=8> */
.L_x_24491:
[----:B------:R-:W-:Y:S05]  /*3ec0*/  BSYNC.RECONVERGENT B0 ;  /* 0x0000000000007941 */ /* 0x000fea0003800200 */
.L_x_24490:
        /* <DEDUP_REMOVED lines=8> */
.L_x_24493:
[----:B------:R-:W-:Y:S05]  /*3f50*/  BSYNC.RECONVERGENT B0 ;  /* 0x0000000000007941 */ /* 0x000fea0003800200 */
.L_x_24492:
        /* <DEDUP_REMOVED lines=27> */
.L_x_24501:
[----:B------:R0:W-:Y:S01]  /*4110*/  STG.E.U8 desc[UR36][R8.64], R3 ;  /* 0x0000000308007986 */ /* 0x0001e2000c101124 */
[----:B------:R-:W-:Y:S01]  /*4120*/  IMAD.MOV.U32 R25, RZ, RZ, R23 ;  /* 0x000000ffff197224 */ /* 0x000fe200078e0017 */
[----:B------:R-:W-:Y:S06]  /*4130*/  BRA `(.L_x_24503) ;  /* 0x0000000c00ac7947 */ /* 0x000fec0003800000 */
.L_x_24500:
        /* <DEDUP_REMOVED lines=11> */
.L_x_24505:
[----:B------:R-:W-:Y:S01]  /*41f0*/  LOP3.LUT R3, R3, 0xff, RZ, 0xc0, !PT ;  /* 0x000000ff03037812 */ /* 0x000fe200078ec0ff */
[----:B------:R-:W-:-:S04]  /*4200*/  IMAD.MOV.U32 R25, RZ, RZ, R23 ;  /* 0x000000ffff197224 */ /* 0x000fc800078e0017 */
[----:B------:R0:W-:Y:S01]  /*4210*/  STG.E desc[UR36][R8.64], R3 ;  /* 0x0000000308007986 */ /* 0x0001e2000c101924 */
[----:B------:R-:W-:Y:S05]  /*4220*/  BRA `(.L_x_24503) ;  /* 0x0000000c00707947 */ /* 0x000fea0003800000 */
.L_x_24504:
[----:B------:R-:W-:Y:S01]  /*4230*/  LOP3.LUT R3, R3, 0xff, RZ, 0xc0, !PT ;  /* 0x000000ff03037812 */ /* 0x000fe200078ec0ff */
[----:B------:R-:W-:-:S04]  /*4240*/  IMAD.MOV.U32 R25, RZ, RZ, R23 ;  /* 0x000000ffff197224 */ /* 0x000fc800078e0017 */
[----:B------:R0:W-:Y:S01]  /*4250*/  STG.E.U16 desc[UR36][R8.64], R3 ;  /* 0x0000000308007986 */ /* 0x0001e2000c101524 */
[----:B------:R-:W-:Y:S05]  /*4260*/  BRA `(.L_x_24503) ;  /* 0x0000000c00607947 */ /* 0x000fea0003800000 */
.L_x_24499:
        /* <DEDUP_REMOVED lines=11> */
.L_x_24507:
[----:B------:R-:W-:Y:S01]  /*4320*/  LOP3.LUT R3, R3, 0xff, RZ, 0xc0, !PT ;  /* 0x000000ff03037812 */ /* 0x000fe200078ec0ff */
[----:B------:R-:W-:-:S03]  /*4330*/  IMAD.MOV.U32 R25, RZ, RZ, R23 ;  /* 0x000000ffff197224 */ /* 0x000fc600078e0017 */
[----:B------:R-:W0:Y:S02]  /*4340*/  I2F.U16 R0, R3 ;  /* 0x0000000300007306 */ /* 0x000e240000101000 */
[----:B0-----:R-:W-:-:S05]  /*4350*/  F2FP.F16.F32.PACK_AB R0, RZ, R0 ;  /* 0x00000000ff00723e */ /* 0x001fca00000000ff */
[----:B------:R0:W-:Y:S01]  /*4360*/  STG.E.U16 desc[UR36][R8.64], R0 ;  /* 0x0000000008007986 */ /* 0x0001e2000c101524 */
[----:B------:R-:W-:Y:S05]  /*4370*/  BRA `(.L_x_24503) ;  /* 0x0000000c001c7947 */ /* 0x000fea0003800000 */
.L_x_24506:
        /* <DEDUP_REMOVED lines=12> */
.L_x_24509:
[----:B------:R-:W-:Y:S01]  /*4440*/  LOP3.LUT R3, R3, 0xff, RZ, 0xc0, !PT ;  /* 0x000000ff03037812 */ /* 0x000fe200078ec0ff */
[----:B------:R-:W-:-:S05]  /*4450*/  IMAD.MOV.U32 R25, RZ, RZ, R23 ;  /* 0x000000ffff197224 */ /* 0x000fca00078e0017 */
[----:B------:R-:W0:Y:S02]  /*4460*/  I2F.U16 R3, R3 ;  /* 0x0000000300037306 */ /* 0x000e240000101000 */
[----:B0-----:R-:W-:-:S04]  /*4470*/  F2FP.F16.F32.PACK_AB R3, RZ, R3 ;  /* 0x00000003ff03723e */ /* 0x001fc800000000ff */
[----:B------:R-:W-:-:S05]  /*4480*/  PRMT R3, R3, 0x5410, RZ ;  /* 0x0000541003037816 */ /* 0x000fca00000000ff */
[----:B------:R0:W-:Y:S01]  /*4490*/  STG.E desc[UR36][R8.64], R3 ;  /* 0x0000000308007986 */ /* 0x0001e2000c101924 */
[----:B------:R-:W-:Y:S05]  /*44a0*/  BRA `(.L_x_24503) ;  /* 0x0000000800d07947 */ /* 0x000fea0003800000 */
.L_x_24508:
[----:B------:R-:W-:Y:S01]  /*44b0*/  LOP3.LUT R4, R3, 0xff, RZ, 0xc0, !PT ;  /* 0x000000ff03047812 */ /* 0x000fe200078ec0ff */
[----:B------:R-:W-:-:S05]  /*44c0*/  IMAD.MOV.U32 R25, RZ, RZ, R23 ;  /* 0x000000ffff197224 */ /* 0x000fca00078e0017 */
[----:B------:R-:W0:Y:S02]  /*44d0*/  I2F.F64.U16 R4, R4 ;  /* 0x0000000400047312 */ /* 0x000e240000101800 */
[----:B0-----:R0:W-:Y:S01]  /*44e0*/  STG.E.64 desc[UR36][R8.64], R4 ;  /* 0x0000000408007986 */ /* 0x0011e2000c101b24 */
[----:B------:R-:W-:Y:S05]  /*44f0*/  BRA `(.L_x_24503) ;  /* 0x0000000800bc7947 */ /* 0x000fea0003800000 */
.L_x_24498:
        /* <DEDUP_REMOVED lines=13> */
.L_x_24512:
[----:B------:R-:W-:Y:S02]  /*45d0*/  LOP3.LUT R4, R3, 0xff, RZ, 0xc0, !PT ;  /* 0x000000ff03047812 */ /* 0x000fe400078ec0ff */
[----:B--234-:R-:W-:Y:S01]  /*45e0*/  CS2R R6, SRZ ;  /* 0x0000000000067805 */ /* 0x01cfe2000001ff00 */
[----:B------:R-:W-:-:S03]  /*45f0*/  IMAD.MOV.U32 R25, RZ, RZ, R23 ;  /* 0x000000ffff197224 */ /* 0x000fc600078e0017 */
[----:B------:R-:W0:Y:S02]  /*4600*/  I2F.F64.U16 R4, R4 ;  /* 0x0000000400047312 */ /* 0x000e240000101800 */
[----:B0-----:R0:W-:Y:S01]  /*4610*/  STG.E.128 desc[UR36][R8.64], R4 ;  /* 0x0000000408007986 */ /* 0x0011e2000c101d24 */
[----:B------:R-:W-:Y:S05]  /*4620*/  BRA `(.L_x_24503) ;  /* 0x0000000800707947 */ /* 0x000fea0003800000 */
.L_x_24511:
        /* <DEDUP_REMOVED lines=18> */
.L_x_24516:
[----:B------:R-:W-:Y:S05]  /*4750*/  BSYNC.RECONVERGENT B0 ;  /* 0x0000000000007941 */ /* 0x000fea0003800200 */
.L_x_24515:
[----:B------:R0:W-:Y:S01]  /*4760*/  STG.E.U8 desc[UR36][R8.64], R3 ;  /* 0x0000000308007986 */ /* 0x0001e2000c101124 */
[----:B------:R-:W-:Y:S01]  /*4770*/  IMAD.MOV.U32 R25, RZ, RZ, R23 ;  /* 0x000000ffff197224 */ /* 0x000fe200078e0017 */
[----:B------:R-:W-:Y:S06]  /*4780*/  BRA `(.L_x_24503) ;  /* 0x0000000800187947 */ /* 0x000fec0003800000 */
.L_x_24514:
        /* <DEDUP_REMOVED lines=20> */
.L_x_24513:
[----:B------:R-:W-:Y:S01]  /*48d0*/  LOP3.LUT R3, R3, 0xff, RZ, 0xc0, !PT ;  /* 0x000000ff03037812 */ /* 0x000fe200078ec0ff */
[----:B------:R-:W-:-:S03]  /*48e0*/  IMAD.MOV.U32 R25, RZ, RZ, R23 ;  /* 0x000000ffff197224 */ /* 0x000fc600078e0017 */
[----:B------:R-:W0:Y:S02]  /*48f0*/  I2F.U16 R0, R3 ;  /* 0x0000000300007306 */ /* 0x000e240000101000 */
[----:B0-----:R-:W-:-:S05]  /*4900*/  F2FP.BF16.F32.PACK_AB R0, RZ, R0 ;  /* 0x00000000ff00723e */ /* 0x001fca00000010ff */
[----:B------:R0:W-:Y:S01]  /*4910*/  STG.E.U16 desc[UR36][R8.64], R0 ;  /* 0x0000000008007986 */ /* 0x0001e2000c101524 */
[----:B------:R-:W-:Y:S05]  /*4920*/  BRA `(.L_x_24503) ;  /* 0x0000000400b07947 */ /* 0x000fea0003800000 */
.L_x_24510:
        /* <DEDUP_REMOVED lines=12> */
.L_x_24519:
        /* <DEDUP_REMOVED lines=13> */
.L_x_24522:
[----:B------:R-:W-:-:S04]  /*4ac0*/  SHF.R.U32.HI R0, RZ, 0x14, R3 ;  /* 0x00000014ff007819 */ /* 0x000fc80000011603 */
[----:B------:R-:W-:-:S04]  /*4ad0*/  LOP3.LUT R0, R0, 0x1, RZ, 0xc0, !PT ;  /* 0x0000000100007812 */ /* 0x000fc800078ec0ff */
[----:B------:R-:W-:-:S04]  /*4ae0*/  IADD3 R0, PT, PT, R3, 0x487ffff, R0 ;  /* 0x0487ffff03007810 */ /* 0x000fc80007ffe000 */
[----:B------:R-:W-:-:S04]  /*4af0*/  SHF.R.U32.HI R0, RZ, 0x14, R0 ;  /* 0x00000014ff007819 */ /* 0x000fc80000011600 */
[----:B------:R-:W-:-:S07]  /*4b00*/  LOP3.LUT R0, R0, 0xff, RZ, 0xc0, !PT ;  /* 0x000000ff00007812 */ /* 0x000fce00078ec0ff */
.L_x_24523:
[----:B------:R-:W-:-:S07]  /*4b10*/  PRMT R4, R0, 0x7610, R4 ;  /* 0x0000761000047816 */ /* 0x000fce0000000004 */
.L_x_24521:
[----:B------:R-:W-:Y:S05]  /*4b20*/  BSYNC.RECONVERGENT B0 ;  /* 0x0000000000007941 */ /* 0x000fea0003800200 */
.L_x_24520:
[----:B------:R0:W-:Y:S01]  /*4b30*/  STG.E.U8 desc[UR36][R8.64], R4 ;  /* 0x0000000408007986 */ /* 0x0001e2000c101124 */
[----:B------:R-:W-:Y:S01]  /*4b40*/  IMAD.MOV.U32 R25, RZ, RZ, R23 ;  /* 0x000000ffff197224 */ /* 0x000fe200078e0017 */
[----:B------:R-:W-:Y:S06]  /*4b50*/  BRA `(.L_x_24503) ;  /* 0x0000000400247947 */ /* 0x000fec0003800000 */
.L_x_24518:
        /* <DEDUP_REMOVED lines=13> */
.L_x_24526:
[----:B------:R-:W-:-:S04]  /*4c30*/  SHF.R.U32.HI R0, RZ, 0x15, R3 ;  /* 0x00000015ff007819 */ /* 0x000fc80000011603 */
[----:B------:R-:W-:-:S04]  /*4c40*/  LOP3.LUT R0, R0, 0x1, RZ, 0xc0, !PT ;  /* 0x0000000100007812 */ /* 0x000fc800078ec0ff */
[----:B------:R-:W-:-:S04]  /*4c50*/  IADD3 R0, PT, PT, R3, 0x88fffff, R0 ;  /* 0x088fffff03007810 */ /* 0x000fc80007ffe000 */
[----:B------:R-:W-:-:S04]  /*4c60*/  SHF.R.U32.HI R0, RZ, 0x15, R0 ;  /* 0x00000015ff007819 */ /* 0x000fc80000011600 */
[----:B------:R-:W-:-:S07]  /*4c70*/  LOP3.LUT R0, R0, 0xff, RZ, 0xc0, !PT ;  /* 0x000000ff00007812 */ /* 0x000fce00078ec0ff */
.L_x_24527:
[----:B------:R-:W-:-:S07]  /*4c80*/  PRMT R4, R0, 0x7610, R4 ;  /* 0x0000761000047816 */ /* 0x000fce0000000004 */
.L_x_24525:
[----:B------:R-:W-:Y:S05]  /*4c90*/  BSYNC.RECONVERGENT B0 ;  /* 0x0000000000007941 */ /* 0x000fea0003800200 */
.L_x_24524:
[----:B------:R0:W-:Y:S01]  /*4ca0*/  STG.E.U8 desc[UR36][R8.64], R4 ;  /* 0x0000000408007986 */ /* 0x0001e2000c101124 */
[----:B------:R-:W-:Y:S01]  /*4cb0*/  IMAD.MOV.U32 R25, RZ, RZ, R23 ;  /* 0x000000ffff197224 */ /* 0x000fe200078e0017 */
[----:B------:R-:W-:Y:S06]  /*4cc0*/  BRA `(.L_x_24503) ;  /* 0x0000000000c87947 */ /* 0x000fec0003800000 */
.L_x_24517:
[----:B------:R-:W-:-:S13]  /*4cd0*/  ISETP.NE.AND P0, PT, R0, 0x1c, PT ;  /* 0x0000001c0000780c */ /* 0x000fda0003f05270 */
[----:B------:R-:W-:Y:S05]  /*4ce0*/  @!P0 BRA `(.L_x_24528) ;  /* 0x0000000000b48947 */ /* 0x000fea0003800000 */
[----:B------:R-:W-:-:S13]  /*4cf0*/  ISETP.NE.AND P0, PT, R0, 0x1d, PT ;  /* 0x0000001d0000780c */ /* 0x000fda0003f05270 */
[----:B------:R-:W-:Y:S05]  /*4d00*/  @!P0 BRA `(.L_x_24529) ;  /* 0x0000000000988947 */ /* 0x000fea0003800000 */
[----:B------:R-:W-:-:S13]  /*4d10*/  ISETP.NE.AND P0, PT, R0, 0x2c, PT ;  /* 0x0000002c0000780c */ /* 0x000fda0003f05270 */
[----:B------:R-:W-:Y:S05]  /*4d20*/  @!P0 BRA `(.L_x_24530) ;  /* 0x0000000000488947 */ /* 0x000fea0003800000 */
.L_x_24502:
        /* <DEDUP_REMOVED lines=16> */
.L_x_24531:
[----:B------:R-:W-:Y:S01]  /*4e30*/  IMAD.MOV.U32 R25, RZ, RZ, R23 ;  /* 0x000000ffff197224 */ /* 0x000fe200078e0017 */
[----:B------:R-:W-:Y:S06]  /*4e40*/  BRA `(.L_x_24503) ;  /* 0x0000000000687947 */ /* 0x000fec0003800000 */
.L_x_24530:
        /* <DEDUP_REMOVED lines=18> */
.L_x_24529:
[----:B------:R-:W-:Y:S01]  /*4f70*/  LOP3.LUT R4, R3, 0xff, RZ, 0xc0, !PT ;  /* 0x000000ff03047812 */ /* 0x000fe200078ec0ff */
[----:B------:R-:W-:Y:S02]  /*4f80*/  IMAD.MOV.U32 R5, RZ, RZ, RZ ;  /* 0x000000ffff057224 */ /* 0x000fe400078e00ff */
[----:B------:R-:W-:-:S03]  /*4f90*/  IMAD.MOV.U32 R25, RZ, RZ, R23 ;  /* 0x000000ffff197224 */ /* 0x000fc600078e0017 */
[----:B------:R0:W-:Y:S01]  /*4fa0*/  STG.E.64 desc[UR36][R8.64], R4 ;  /* 0x0000000408007986 */ /* 0x0001e2000c101b24 */
[----:B------:R-:W-:Y:S05]  /*4fb0*/  BRA `(.L_x_24503) ;  /* 0x00000000000c7947 */ /* 0x000fea0003800000 */
.L_x_24528:
[----:B------:R-:W-:Y:S01]  /*4fc0*/  LOP3.LUT R3, R3, 0xff, RZ, 0xc0, !PT ;  /* 0x000000ff03037812 */ /* 0x000fe200078ec0ff */
[----:B------:R-:W-:-:S04]  /*4fd0*/  IMAD.MOV.U32 R25, RZ, RZ, R23 ;  /* 0x000000ffff197224 */ /* 0x000fc800078e0017 */
[----:B------:R0:W-:Y:S03]  /*4fe0*/  STG.E desc[UR36][R8.64], R3 ;  /* 0x0000000308007986 */ /* 0x0001e6000c101924 */
.L_x_24503:
[----:B------:R-:W-:Y:S05]  /*4ff0*/  BSYNC.RECONVERGENT B6 ;  /* 0x0000000000067941 */ /* 0x000fea0003800200 */
.L_x_24497:
        /* <DEDUP_REMOVED lines=24> */
.L_x_24537:
[----:B------:R0:W-:Y:S01]  /*5180*/  STG.E.U8 desc[UR36][R8.64], R22 ;  /* 0x0000001608007986 */ /* 0x0001e2000c101124 */
[----:B------:R-:W-:Y:S05]  /*5190*/  BRA `(.L_x_24539) ;  /* 0x0000000c004c7947 */ /* 0x000fea0003800000 */
.L_x_24536:
        /* <DEDUP_REMOVED lines=10> */
.L_x_24541:
[----:B------:R-:W-:-:S05]  /*5240*/  LOP3.LUT R3, R22, 0xff, RZ, 0xc0, !PT ;  /* 0x000000ff16037812 */ /* 0x000fca00078ec0ff */
[----:B------:R0:W-:Y:S01]  /*5250*/  STG.E desc[UR36][R8.64], R3 ;  /* 0x0000000308007986 */ /* 0x0001e2000c101924 */
[----:B------:R-:W-:Y:S05]  /*5260*/  BRA `(.L_x_24539) ;  /* 0x0000000c00187947 */ /* 0x000fea0003800000 */
.L_x_24540:
[----:B------:R-:W-:-:S05]  /*5270*/  LOP3.LUT R3, R22, 0xff, RZ, 0xc0, !PT ;  /* 0x000000ff16037812 */ /* 0x000fca00078ec0ff */
[----:B------:R0:W-:Y:S01]  /*5280*/  STG.E.U16 desc[UR36][R8.64], R3 ;  /* 0x0000000308007986 */ /* 0x0001e2000c101524 */
[----:B------:R-:W-:Y:S05]  /*5290*/  BRA `(.L_x_24539) ;  /* 0x0000000c000c7947 */ /* 0x000fea0003800000 */
.L_x_24535:
        /* <DEDUP_REMOVED lines=10> */
.L_x_24543:
[----:B------:R-:W-:-:S04]  /*5340*/  LOP3.LUT R22, R22, 0xff, RZ, 0xc0, !PT ;  /* 0x000000ff16167812 */ /* 0x000fc800078ec0ff */
[----:B------:R-:W0:Y:S02]  /*5350*/  I2F.U16 R0, R22 ;  /* 0x0000001600007306 */ /* 0x000e240000101000 */
[----:B0-----:R-:W-:-:S05]  /*5360*/  F2FP.F16.F32.PACK_AB R0, RZ, R0 ;  /* 0x00000000ff00723e */ /* 0x001fca00000000ff */
[----:B------:R0:W-:Y:S01]  /*5370*/  STG.E.U16 desc[UR36][R8.64], R0 ;  /* 0x0000000008007986 */ /* 0x0001e2000c101524 */
[----:B------:R-:W-:Y:S05]  /*5380*/  BRA `(.L_x_24539) ;  /* 0x0000000800d07947 */ /* 0x000fea0003800000 */
.L_x_24542:
        /* <DEDUP_REMOVED lines=11> */
.L_x_24545:
[----:B------:R-:W-:-:S06]  /*5440*/  LOP3.LUT R22, R22, 0xff, RZ, 0xc0, !PT ;  /* 0x000000ff16167812 */ /* 0x000fcc00078ec0ff */
[----:B------:R-:W0:Y:S02]  /*5450*/  I2F.U16 R22, R22 ;  /* 0x0000001600167306 */ /* 0x000e240000101000 */
[----:B0-----:R-:W-:-:S04]  /*5460*/  F2FP.F16.F32.PACK_AB R3, RZ, R22 ;  /* 0x00000016ff03723e */ /* 0x001fc800000000ff */
[----:B------:R-:W-:-:S05]  /*5470*/  PRMT R3, R3, 0x5410, RZ ;  /* 0x0000541003037816 */ /* 0x000fca00000000ff */
[----:B------:R0:W-:Y:S01]  /*5480*/  STG.E desc[UR36][R8.64], R3 ;  /* 0x0000000308007986 */ /* 0x0001e2000c101924 */
[----:B------:R-:W-:Y:S05]  /*5490*/  BRA `(.L_x_24539) ;  /* 0x00000008008c7947 */ /* 0x000fea0003800000 */
.L_x_24544:
[----:B------:R-:W-:-:S06]  /*54a0*/  LOP3.LUT R4, R22, 0xff, RZ, 0xc0, !PT ;  /* 0x000000ff16047812 */ /* 0x000fcc00078ec0ff */
[----:B------:R-:W0:Y:S02]  /*54b0*/  I2F.F64.U16 R4, R4 ;  /* 0x0000000400047312 */ /* 0x000e240000101800 */
[----:B0-----:R0:W-:Y:S01]  /*54c0*/  STG.E.64 desc[UR36][R8.64], R4 ;  /* 0x0000000408007986 */ /* 0x0011e2000c101b24 */
[----:B------:R-:W-:Y:S05]  /*54d0*/  BRA `(.L_x_24539) ;  /* 0x00000008007c7947 */ /* 0x000fea0003800000 */
.L_x_24534:
        /* <DEDUP_REMOVED lines=13> */
.L_x_24549:
        /* <DEDUP_REMOVED lines=17> */
.L_x_24552:
[----:B------:R-:W-:-:S07]  /*56c0*/  PRMT R4, R0, 0x7610, R4 ;  /* 0x0000761000047816 */ /* 0x000fce0000000004 */
.L_x_24551:
[----:B------:R-:W-:Y:S05]  /*56d0*/  BSYNC.RECONVERGENT B0 ;  /* 0x0000000000007941 */ /* 0x000fea0003800200 */
.L_x_24550:
[----:B------:R0:W-:Y:S01]  /*56e0*/  STG.E.U8 desc[UR36][R8.64], R4 ;  /* 0x0000000408007986 */ /* 0x0001e2000c101124 */
[----:B------:R-:W-:Y:S05]  /*56f0*/  BRA `(.L_x_24539) ;  /* 0x0000000400f47947 */ /* 0x000fea0003800000 */
.L_x_24548:
        /* <DEDUP_REMOVED lines=17> */
.L_x_24555:
[----:B------:R-:W-:-:S07]  /*5810*/  PRMT R4, R0, 0x7610, R4 ;  /* 0x0000761000047816 */ /* 0x000fce0000000004 */
.L_x_24554:
[----:B------:R-:W-:Y:S05]  /*5820*/  BSYNC.RECONVERGENT B0 ;  /* 0x0000000000007941 */ /* 0x000fea0003800200 */
.L_x_24553:
[----:B------:R0:W-:Y:S01]  /*5830*/  STG.E.U8 desc[UR36][R8.64], R4 ;  /* 0x0000000408007986 */ /* 0x0001e2000c101124 */
[----:B------:R-:W-:Y:S05]  /*5840*/  BRA `(.L_x_24539) ;  /* 0x0000000400a07947 */ /* 0x000fea0003800000 */
.L_x_24547:
        /* <DEDUP_REMOVED lines=22> */
.L_x_24557:
[----:B------:R-:W-:Y:S01]  /*59b0*/  LOP3.LUT R22, R22, 0xff, RZ, 0xc0, !PT ;  /* 0x000000ff16167812 */ /* 0x000fe200078ec0ff */
[----:B------:R-:W-:-:S05]  /*59c0*/  IMAD.MOV.U32 R23, RZ, RZ, RZ ;  /* 0x000000ffff177224 */ /* 0x000fca00078e00ff */
[----:B------:R0:W-:Y:S01]  /*59d0*/  STG.E.64 desc[UR36][R8.64], R22 ;  /* 0x0000001608007986 */ /* 0x0001e2000c101b24 */
[----:B------:R-:W-:Y:S05]  /*59e0*/  BRA `(.L_x_24539) ;  /* 0x0000000400387947 */ /* 0x000fea0003800000 */
.L_x_24556:
[----:B------:R-:W-:-:S05]  /*59f0*/  LOP3.LUT R3, R22, 0xff, RZ, 0xc0, !PT ;  /* 0x000000ff16037812 */ /* 0x000fca00078ec0ff */
[----:B------:R0:W-:Y:S01]  /*5a00*/  STG.E desc[UR36][R8.64], R3 ;  /* 0x0000000308007986 */ /* 0x0001e2000c101924 */
[----:B------:R-:W-:Y:S05]  /*5a10*/  BRA `(.L_x_24539) ;  /* 0x00000004002c7947 */ /* 0x000fea0003800000 */
.L_x_24546:
        /* <DEDUP_REMOVED lines=10> */
.L_x_24559:
[----:B------:R-:W-:Y:S02]  /*5ac0*/  LOP3.LUT R4, R22, 0xff, RZ, 0xc0, !PT ;  /* 0x000000ff16047812 */ /* 0x000fe400078ec0ff */
[----:B--234-:R-:W-:-:S04]  /*5ad0*/  CS2R R6, SRZ ;  /* 0x0000000000067805 */ /* 0x01cfc8000001ff00 */
[----:B------:R-:W0:Y:S02]  /*5ae0*/  I2F.F64.U16 R4, R4 ;  /* 0x0000000400047312 */ /* 0x000e240000101800 */
[----:B0-----:R0:W-:Y:S01]  /*5af0*/  STG.E.128 desc[UR36][R8.64], R4 ;  /* 0x0000000408007986 */ /* 0x0011e2000c101d24 */
[----:B------:R-:W-:Y:S05]  /*5b00*/  BRA `(.L_x_24539) ;  /* 0x0000000000f07947 */ /* 0x000fea0003800000 */
.L_x_24558:
[----:B------:R-:W-:-:S13]  /*5b10*/  ISETP.NE.AND P0, PT, R0, 0xf, PT ;  /* 0x0000000f0000780c */ /* 0x000fda0003f05270 */
[----:B------:R-:W-:Y:S05]  /*5b20*/  @!P0 BRA `(.L_x_24560) ;  /* 0x0000000000d88947 */ /* 0x000fea0003800000 */
[----:B------:R-:W-:-:S13]  /*5b30*/  ISETP.NE.AND P0, PT, R0, 0x17, PT ;  /* 0x000000170000780c */ /* 0x000fda0003f05270 */
[----:B------:R-:W-:Y:S05]  /*5b40*/  @!P0 BRA `(.L_x_24561) ;  /* 0x0000000000888947 */ /* 0x000fea0003800000 */
[----:B------:R-:W-:-:S13]  /*5b50*/  ISETP.NE.AND P0, PT, R0, 0x18, PT ;  /* 0x000000180000780c */ /* 0x000fda0003f05270 */
[----:B------:R-:W-:Y:S05]  /*5b60*/  @!P0 BRA `(.L_x_24562) ;  /* 0x0000000000448947 */ /* 0x000fea0003800000 */
.L_x_24538:
        /* <DEDUP_REMOVED lines=16> */
.L_x_24563:
[----:B------:R-:W-:Y:S05]  /*5c70*/  BRA `(.L_x_24539) ;  /* 0x0000000000947947 */ /* 0x000fea0003800000 */
.L_x_24562:
        /* <DEDUP_REMOVED lines=12> */
.L_x_24565:
[----:B------:R-:W-:Y:S05]  /*5d40*/  BSYNC.RECONVERGENT B0 ;  /* 0x0000000000007941 */ /* 0x000fea0003800200 */
.L_x_24564:
[----:B------:R0:W-:Y:S01]  /*5d50*/  STG.E.U8 desc[UR36][R8.64], R3 ;  /* 0x0000000308007986 */ /* 0x0001e2000c101124 */
[----:B------:R-:W-:Y:S05]  /*5d60*/  BRA `(.L_x_24539) ;  /* 0x0000000000587947 */ /* 0x000fea0003800000 */
.L_x_24561:
        /* <DEDUP_REMOVED lines=13> */
.L_x_24566:
[----:B------:R-:W-:Y:S01]  /*5e40*/  IMAD.MOV.U32 R3, RZ, RZ, 0x7f ;  /* 0x0000007fff037424 */ /* 0x000fe200078e00ff */
[----:B------:R-:W-:-:S04]  /*5e50*/  ISETP.GT.U32.AND P0, PT, R5, 0x7f800000, PT ;  /* 0x7f8000000500780c */ /* 0x000fc80003f04070 */
[----:B------:R-:W-:-:S05]  /*5e60*/  SEL R3, R3, 0x7c, P0 ;  /* 0x0000007c03037807 */ /* 0x000fca0000000000 */
[----:B------:R0:W-:Y:S01]  /*5e70*/  STG.E.U8 desc[UR36][R8.64], R3 ;  /* 0x0000000308007986 */ /* 0x0001e2000c101124 */
[----:B------:R-:W-:Y:S05]  /*5e80*/  BRA `(.L_x_24539) ;  /* 0x0000000000107947 */ /* 0x000fea0003800000 */
.L_x_24560:
[----:B------:R-:W-:-:S04]  /*5e90*/  LOP3.LUT R22, R22, 0xff, RZ, 0xc0, !PT ;  /* 0x000000ff16167812 */ /* 0x000fc800078ec0ff */
[----:B------:R-:W0:Y:S02]  /*5ea0*/  I2F.U16 R0, R22 ;  /* 0x0000001600007306 */ /* 0x000e240000101000 */
[----:B0-----:R-:W-:-:S05]  /*5eb0*/  F2FP.BF16.F32.PACK_AB R0, RZ, R0 ;  /* 0x00000000ff00723e */ /* 0x001fca00000010ff */
[----:B------:R0:W-:Y:S02]  /*5ec0*/  STG.E.U16 desc[UR36][R8.64], R0 ;  /* 0x0000000008007986 */ /* 0x0001e4000c101524 */
.L_x_24539:
[----:B------:R-:W-:Y:S05]  /*5ed0*/  BSYNC.RECONVERGENT B6 ;  /* 0x0000000000067941 */ /* 0x000fea0003800200 */
.L_x_24533:
[----:B------:R-:W-:-:S07]  /*5ee0*/  VIADD R25, R25, 0x80 ;  /* 0x0000008019197836 */ /* 0x000fce0000000000 */
.L_x_24496:
[----:B------:R-:W-:-:S13]  /*5ef0*/  ISETP.GE.AND P0, PT, R25, R16, PT ;  /* 0x000000101900720c */ /* 0x000fda0003f06270 */
[----:B------:R-:W-:Y:S05]  /*5f00*/  @P0 BREAK.RELIABLE B7 ;  /* 0x0000000000070942 */ /* 0x000fea0003800100 */
[----:B------:R-:W-:Y:S05]  /*5f10*/  @P0 BRA `(.L_x_24532) ;  /* 0x0000000c00b40947 */ /* 0x000fea0003800000 */
[----:B------:R-:W-:Y:S05]  /*5f20*/  BSYNC.RELIABLE B7 ;  /* 0x0000000000077941 */ /* 0x000fea0003800100 */
.L_x_24495:
        /* <DEDUP_REMOVED lines=21> */
.L_x_24571:
[----:B------:R0:W-:Y:S01]  /*6080*/  STG.E.U8 desc[UR36][R8.64], R17 ;  /* 0x0000001108007986 */ /* 0x0001e2000c101124 */
[----:B------:R-:W-:Y:S05]  /*6090*/  BRA `(.L_x_24573) ;  /* 0x0000000c004c7947 */ /* 0x000fea0003800000 */
.L_x_24570:
        /* <DEDUP_REMOVED lines=10> */
.L_x_24575:
[----:B------:R-:W-:-:S05]  /*6140*/  LOP3.LUT R17, R17, 0xff, RZ, 0xc0, !PT ;  /* 0x000000ff11117812 */ /* 0x000fca00078ec0ff */
[----:B------:R0:W-:Y:S01]  /*6150*/  STG.E desc[UR36][R8.64], R17 ;  /* 0x0000001108007986 */ /* 0x0001e2000c101924 */
[----:B------:R-:W-:Y:S05]  /*6160*/  BRA `(.L_x_24573) ;  /* 0x0000000c00187947 */ /* 0x000fea0003800000 */
.L_x_24574:
[----:B------:R-:W-:-:S05]  /*6170*/  LOP3.LUT R17, R17, 0xff, RZ, 0xc0, !PT ;  /* 0x000000ff11117812 */ /* 0x000fca00078ec0ff */
[----:B------:R0:W-:Y:S01]  /*6180*/  STG.E.U16 desc[UR36][R8.64], R17 ;  /* 0x0000001108007986 */ /* 0x0001e2000c101524 */
[----:B------:R-:W-:Y:S05]  /*6190*/  BRA `(.L_x_24573) ;  /* 0x0000000c000c7947 */ /* 0x000fea0003800000 */
.L_x_24569:
        /* <DEDUP_REMOVED lines=10> */
.L_x_24577:
[----:B------:R-:W-:-:S04]  /*6240*/  LOP3.LUT R17, R17, 0xff, RZ, 0xc0, !PT ;  /* 0x000000ff11117812 */ /* 0x000fc800078ec0ff */
[----:B------:R-:W0:Y:S02]  /*6250*/  I2F.U16 R0, R17 ;  /* 0x0000001100007306 */ /* 0x000e240000101000 */
[----:B0-----:R-:W-:-:S05]  /*6260*/  F2FP.F16.F32.PACK_AB R0, RZ, R0 ;  /* 0x00000000ff00723e */ /* 0x001fca00000000ff */
[----:B------:R0:W-:Y:S01]  /*6270*/  STG.E.U16 desc[UR36][R8.64], R0 ;  /* 0x0000000008007986 */ /* 0x0001e2000c101524 */
[----:B------:R-:W-:Y:S05]  /*6280*/  BRA `(.L_x_24573) ;  /* 0x0000000800d07947 */ /* 0x000fea0003800000 */
.L_x_24576:
        /* <DEDUP_REMOVED lines=11> */
.L_x_24579:
[----:B------:R-:W-:-:S06]  /*6340*/  LOP3.LUT R17, R17, 0xff, RZ, 0xc0, !PT ;  /* 0x000000ff11117812 */ /* 0x000fcc00078ec0ff */
[----:B------:R-:W0:Y:S02]  /*6350*/  I2F.U16 R17, R17 ;  /* 0x0000001100117306 */ /* 0x000e240000101000 */
[----:B0-----:R-:W-:-:S04]  /*6360*/  F2FP.F16.F32.PACK_AB R3, RZ, R17 ;  /* 0x00000011ff03723e */ /* 0x001fc800000000ff */
[----:B------:R-:W-:-:S05]  /*6370*/  PRMT R3, R3, 0x5410, RZ ;  /* 0x0000541003037816 */ /* 0x000fca00000000ff */
[----:B------:R0:W-:Y:S01]  /*6380*/  STG.E desc[UR36][R8.64], R3 ;  /* 0x0000000308007986 */ /* 0x0001e2000c101924 */
[----:B------:R-:W-:Y:S05]  /*6390*/  BRA `(.L_x_24573) ;  /* 0x00000008008c7947 */ /* 0x000fea0003800000 */
.L_x_24578:
[----:B------:R-:W-:-:S06]  /*63a0*/  LOP3.LUT R4, R17, 0xff, RZ, 0xc0, !PT ;  /* 0x000000ff11047812 */ /* 0x000fcc00078ec0ff */
[----:B------:R-:W0:Y:S02]  /*63b0*/  I2F.F64.U16 R4, R4 ;  /* 0x0000000400047312 */ /* 0x000e240000101800 */
[----:B0-----:R0:W-:Y:S01]  /*63c0*/  STG.E.64 desc[UR36][R8.64], R4 ;  /* 0x0000000408007986 */ /* 0x0011e2000c101b24 */
[----:B------:R-:W-:Y:S05]  /*63d0*/  BRA `(.L_x_24573) ;  /* 0x00000008007c7947 */ /* 0x000fea0003800000 */
.L_x_24568:
        /* <DEDUP_REMOVED lines=13> */
.L_x_24583:
        /* <DEDUP_REMOVED lines=17> */
.L_x_24586:
[----:B------:R-:W-:-:S07]  /*65c0*/  PRMT R4, R0, 0x7610, R4 ;  /* 0x0000761000047816 */ /* 0x000fce0000000004 */
.L_x_24585:
[----:B------:R-:W-:Y:S05]  /*65d0*/  BSYNC.RECONVERGENT B0 ;  /* 0x0000000000007941 */ /* 0x000fea0003800200 */
.L_x_24584:
[----:B------:R0:W-:Y:S01]  /*65e0*/  STG.E.U8 desc[UR36][R8.64], R4 ;  /* 0x0000000408007986 */ /* 0x0001e2000c101124 */
[----:B------:R-:W-:Y:S05]  /*65f0*/  BRA `(.L_x_24573) ;  /* 0x0000000400f47947 */ /* 0x000fea0003800000 */
.L_x_24582:
        /* <DEDUP_REMOVED lines=17> */
.L_x_24589:
[----:B------:R-:W-:-:S07]  /*6710*/  PRMT R4, R0, 0x7610, R4 ;  /* 0x0000761000047816 */ /* 0x000fce0000000004 */
.L_x_24588:
[----:B------:R-:W-:Y:S05]  /*6720*/  BSYNC.RECONVERGENT B0 ;  /* 0x0000000000007941 */ /* 0x000fea0003800200 */
.L_x_24587:
[----:B------:R0:W-:Y:S01]  /*6730*/  STG.E.U8 desc[UR36][R8.64], R4 ;  /* 0x0000000408007986 */ /* 0x0001e2000c101124 */
[----:B------:R-:W-:Y:S05]  /*6740*/  BRA `(.L_x_24573) ;  /* 0x0000000400a07947 */ /* 0x000fea0003800000 */
.L_x_24581:
        /* <DEDUP_REMOVED lines=22> */
.L_x_24591:
[----:B------:R-:W-:Y:S01]  /*68b0*/  LOP3.LUT R4, R17, 0xff, RZ, 0xc0, !PT ;  /* 0x000000ff11047812 */ /* 0x000fe200078ec0ff */
[----:B------:R-:W-:-:S05]  /*68c0*/  IMAD.MOV.U32 R5, RZ, RZ, RZ ;  /* 0x000000ffff057224 */ /* 0x000fca00078e00ff */
[----:B------:R0:W-:Y:S01]  /*68d0*/  STG.E.64 desc[UR36][R8.64], R4 ;  /* 0x0000000408007986 */ /* 0x0001e2000c101b24 */
[----:B------:R-:W-:Y:S05]  /*68e0*/  BRA `(.L_x_24573) ;  /* 0x0000000400387947 */ /* 0x000fea0003800000 */
.L_x_24590:
[----:B------:R-:W-:-:S05]  /*68f0*/  LOP3.LUT R17, R17, 0xff, RZ, 0xc0, !PT ;  /* 0x000000ff11117812 */ /* 0x000fca00078ec0ff */
[----:B------:R0:W-:Y:S01]  /*6900*/  STG.E desc[UR36][R8.64], R17 ;  /* 0x0000001108007986 */ /* 0x0001e2000c101924 */
[----:B------:R-:W-:Y:S05]  /*6910*/  BRA `(.L_x_24573) ;  /* 0x00000004002c7947 */ /* 0x000fea0003800000 */
.L_x_24580:
        /* <DEDUP_REMOVED lines=10> */
.L_x_24593:
[----:B------:R-:W-:Y:S02]  /*69c0*/  LOP3.LUT R4, R17, 0xff, RZ, 0xc0, !PT ;  /* 0x000000ff11047812 */ /* 0x000fe400078ec0ff */
[----:B--234-:R-:W-:-:S04]  /*69d0*/  CS2R R6, SRZ ;  /* 0x0000000000067805 */ /* 0x01cfc8000001ff00 */
[----:B------:R-:W0:Y:S02]  /*69e0*/  I2F.F64.U16 R4, R4 ;  /* 0x0000000400047312 */ /* 0x000e240000101800 */
[----:B0-----:R0:W-:Y:S01]  /*69f0*/  STG.E.128 desc[UR36][R8.64], R4 ;  /* 0x0000000408007986 */ /* 0x0011e2000c101d24 */
[----:B------:R-:W-:Y:S05]  /*6a00*/  BRA `(.L_x_24573) ;  /* 0x0000000000f07947 */ /* 0x000fea0003800000 */
.L_x_24592:
[----:B------:R-:W-:-:S13]  /*6a10*/  ISETP.NE.AND P0, PT, R0, 0xf, PT ;  /* 0x0000000f0000780c */ /* 0x000fda0003f05270 */
[----:B------:R-:W-:Y:S05]  /*6a20*/  @!P0 BRA `(.L_x_24594) ;  /* 0x0000000000d88947 */ /* 0x000fea0003800000 */
[----:B------:R-:W-:-:S13]  /*6a30*/  ISETP.NE.AND P0, PT, R0, 0x17, PT ;  /* 0x000000170000780c */ /* 0x000fda0003f05270 */
[----:B------:R-:W-:Y:S05]  /*6a40*/  @!P0 BRA `(.L_x_24595) ;  /* 0x0000000000888947 */ /* 0x000fea0003800000 */
[----:B------:R-:W-:-:S13]  /*6a50*/  ISETP.NE.AND P0, PT, R0, 0x18, PT ;  /* 0x000000180000780c */ /* 0x000fda0003f05270 */
[----:B------:R-:W-:Y:S05]  /*6a60*/  @!P0 BRA `(.L_x_24596) ;  /* 0x0000000000448947 */ /* 0x000fea0003800000 */
.L_x_24572:
        /* <DEDUP_REMOVED lines=16> */
.L_x_24597:
[----:B------:R-:W-:Y:S05]  /*6b70*/  BRA `(.L_x_24573) ;  /* 0x0000000000947947 */ /* 0x000fea0003800000 */
.L_x_24596:
        /* <DEDUP_REMOVED lines=12> */
.L_x_24599:
[----:B------:R-:W-:Y:S05]  /*6c40*/  BSYNC.RECONVERGENT B0 ;  /* 0x0000000000007941 */ /* 0x000fea0003800200 */
.L_x_24598:
[----:B------:R0:W-:Y:S01]  /*6c50*/  STG.E.U8 desc[UR36][R8.64], R3 ;  /* 0x0000000308007986 */ /* 0x0001e2000c101124 */
[----:B------:R-:W-:Y:S05]  /*6c60*/  BRA `(.L_x_24573) ;  /* 0x0000000000587947 */ /* 0x000fea0003800000 */
.L_x_24595:
        /* <DEDUP_REMOVED lines=13> */
.L_x_24600:
[----:B------:R-:W-:Y:S01]  /*6d40*/  IMAD.MOV.U32 R3, RZ, RZ, 0x7f ;  /* 0x0000007fff037424 */ /* 0x000fe200078e00ff */
[----:B------:R-:W-:-:S04]  /*6d50*/  ISETP.GT.U32.AND P0, PT, R17, 0x7f800000, PT ;  /* 0x7f8000001100780c */ /* 0x000fc80003f04070 */
[----:B------:R-:W-:-:S05]  /*6d60*/  SEL R3, R3, 0x7c, P0 ;  /* 0x0000007c03037807 */ /* 0x000fca0000000000 */
[----:B------:R0:W-:Y:S01]  /*6d70*/  STG.E.U8 desc[UR36][R8.64], R3 ;  /* 0x0000000308007986 */ /* 0x0001e2000c101124 */
[----:B------:R-:W-:Y:S05]  /*6d80*/  BRA `(.L_x_24573) ;  /* 0x0000000000107947 */ /* 0x000fea0003800000 */
.L_x_24594:
[----:B------:R-:W-:-:S04]  /*6d90*/  LOP3.LUT R17, R17, 0xff, RZ, 0xc0, !PT ;  /* 0x000000ff11117812 */ /* 0x000fc800078ec0ff */
[----:B------:R-:W0:Y:S02]  /*6da0*/  I2F.U16 R0, R17 ;  /* 0x0000001100007306 */ /* 0x000e240000101000 */
[----:B0-----:R-:W-:-:S05]  /*6db0*/  F2FP.BF16.F32.PACK_AB R0, RZ, R0 ;  /* 0x00000000ff00723e */ /* 0x001fca00000010ff */
[----:B------:R0:W-:Y:S02]  /*6dc0*/  STG.E.U16 desc[UR36][R8.64], R0 ;  /* 0x0000000008007986 */ /* 0x0001e4000c101524 */
.L_x_24573:
[----:B------:R-:W-:Y:S05]  /*6dd0*/  BSYNC.RECONVERGENT B6 ;  /* 0x0000000000067941 */ /* 0x000fea0003800200 */
.L_x_24567:
[----:B------:R-:W-:-:S07]  /*6de0*/  VIADD R25, R25, 0x80 ;  /* 0x0000008019197836 */ /* 0x000fce0000000000 */
.L_x_24532:
[----:B------:R-:W-:Y:S05]  /*6df0*/  BSYNC.RECONVERGENT B8 ;  /* 0x0000000000087941 */ /* 0x000fea0003800200 */
.L_x_24494:
        /* <DEDUP_REMOVED lines=21> */
.L_x_24604:
[----:B------:R-:W-:Y:S01]  /*6f50*/  STG.E.U8 desc[UR36][R2.64], R18 ;  /* 0x0000001202007986 */ /* 0x000fe2000c101124 */
[----:B------:R-:W-:Y:S05]  /*6f60*/  EXIT ;  /* 0x000000000000794d */ /* 0x000fea0003800000 */
.L_x_24603:
        /* <DEDUP_REMOVED lines=10> */
.L_x_24607:
[----:B------:R-:W-:-:S05]  /*7010*/  LOP3.LUT R5, R18, 0xff, RZ, 0xc0, !PT ;  /* 0x000000ff12057812 */ /* 0x000fca00078ec0ff */
[----:B------:R-:W-:Y:S01]  /*7020*/  STG.E desc[UR36][R2.64], R5 ;  /* 0x0000000502007986 */ /* 0x000fe2000c101924 */
[----:B------:R-:W-:Y:S05]  /*7030*/  EXIT ;  /* 0x000000000000794d */ /* 0x000fea0003800000 */
.L_x_24606:
[----:B------:R-:W-:-:S05]  /*7040*/  LOP3.LUT R5, R18, 0xff, RZ, 0xc0, !PT ;  /* 0x000000ff12057812 */ /* 0x000fca00078ec0ff */
[----:B------:R-:W-:Y:S01]  /*7050*/  STG.E.U16 desc[UR36][R2.64], R5 ;  /* 0x0000000502007986 */ /* 0x000fe2000c101524 */
[----:B------:R-:W-:Y:S05]  /*7060*/  EXIT ;  /* 0x000000000000794d */ /* 0x000fea0003800000 */
.L_x_24602:
        /* <DEDUP_REMOVED lines=10> */
.L_x_24609:
[----:B------:R-:W-:-:S04]  /*7110*/  LOP3.LUT R18, R18, 0xff, RZ, 0xc0, !PT ;  /* 0x000000ff12127812 */ /* 0x000fc800078ec0ff */
[----:B------:R-:W0:Y:S02]  /*7120*/  I2F.U16 R0, R18 ;  /* 0x0000001200007306 */ /* 0x000e240000101000 */
[----:B0-----:R-:W-:-:S05]  /*7130*/  F2FP.F16.F32.PACK_AB R0, RZ, R0 ;  /* 0x00000000ff00723e */ /* 0x001fca00000000ff */
[----:B------:R-:W-:Y:S01]  /*7140*/  STG.E.U16 desc[UR36][R2.64], R0 ;  /* 0x0000000002007986 */ /* 0x000fe2000c101524 */
[----:B------:R-:W-:Y:S05]  /*7150*/  EXIT ;  /* 0x000000000000794d */ /* 0x000fea0003800000 */
.L_x_24608:
        /* <DEDUP_REMOVED lines=11> */
.L_x_24611:
[----:B------:R-:W-:-:S06]  /*7210*/  LOP3.LUT R18, R18, 0xff, RZ, 0xc0, !PT ;  /* 0x000000ff12127812 */ /* 0x000fcc00078ec0ff */
[----:B------:R-:W0:Y:S02]  /*7220*/  I2F.U16 R18, R18 ;  /* 0x0000001200127306 */ /* 0x000e240000101000 */
[----:B0-----:R-:W-:-:S04]  /*7230*/  F2FP.F16.F32.PACK_AB R5, RZ, R18 ;  /* 0x00000012ff05723e */ /* 0x001fc800000000ff */
[----:B------:R-:W-:-:S05]  /*7240*/  PRMT R5, R5, 0x5410, RZ ;  /* 0x0000541005057816 */ /* 0x000fca00000000ff */
[----:B------:R-:W-:Y:S01]  /*7250*/  STG.E desc[UR36][R2.64], R5 ;  /* 0x0000000502007986 */ /* 0x000fe2000c101924 */
[----:B------:R-:W-:Y:S05]  /*7260*/  EXIT ;  /* 0x000000000000794d */ /* 0x000fea0003800000 */
.L_x_24610:
[----:B------:R-:W-:-:S06]  /*7270*/  LOP3.LUT R4, R18, 0xff, RZ, 0xc0, !PT ;  /* 0x000000ff12047812 */ /* 0x000fcc00078ec0ff */
[----:B------:R-:W0:Y:S02]  /*7280*/  I2F.F64.U16 R4, R4 ;  /* 0x0000000400047312 */ /* 0x000e240000101800 */
[----:B0-----:R-:W-:Y:S01]  /*7290*/  STG.E.64 desc[UR36][R2.64], R4 ;  /* 0x0000000402007986 */ /* 0x001fe2000c101b24 */
[----:B------:R-:W-:Y:S05]  /*72a0*/  EXIT ;  /* 0x000000000000794d */ /* 0x000fea0003800000 */
.L_x_24601:
        /* <DEDUP_REMOVED lines=13> */
.L_x_24615:
        /* <DEDUP_REMOVED lines=18> */
.L_x_24617:
[----:B------:R-:W-:Y:S05]  /*74a0*/  BSYNC.RECONVERGENT B0 ;  /* 0x0000000000007941 */ /* 0x000fea0003800200 */
.L_x_24616:
[----:B------:R-:W-:Y:S01]  /*74b0*/  STG.E.U8 desc[UR36][R2.64], R0 ;  /* 0x0000000002007986 */ /* 0x000fe2000c101124 */
[----:B------:R-:W-:Y:S05]  /*74c0*/  EXIT ;  /* 0x000000000000794d */ /* 0x000fea0003800000 */
.L_x_24614:
        /* <DEDUP_REMOVED lines=18> */
.L_x_24619:
[----:B------:R-:W-:Y:S05]  /*75f0*/  BSYNC.RECONVERGENT B0 ;  /* 0x0000000000007941 */ /* 0x000fea0003800200 */
.L_x_24618:
[----:B------:R-:W-:Y:S01]  /*7600*/  STG.E.U8 desc[UR36][R2.64], R0 ;  /* 0x0000000002007986 */ /* 0x000fe2000c101124 */
[----:B------:R-:W-:Y:S05]  /*7610*/  EXIT ;  /* 0x000000000000794d */ /* 0x000fea0003800000 */
.L_x_24613:
        /* <DEDUP_REMOVED lines=22> */
.L_x_24621:
[----:B------:R-:W-:Y:S01]  /*7780*/  LOP3.LUT R18, R18, 0xff, RZ, 0xc0, !PT ;  /* 0x000000ff12127812 */ /* 0x000fe200078ec0ff */
[----:B------:R-:W-:-:S05]  /*7790*/  IMAD.MOV.U32 R19, RZ, RZ, RZ ;  /* 0x000000ffff137224 */ /* 0x000fca00078e00ff */
[----:B------:R-:W-:Y:S01]  /*77a0*/  STG.E.64 desc[UR36][R2.64], R18 ;  /* 0x0000001202007986 */ /* 0x000fe2000c101b24 */
[----:B------:R-:W-:Y:S05]  /*77b0*/  EXIT ;  /* 0x000000000000794d */ /* 0x000fea0003800000 */
.L_x_24620:
[----:B------:R-:W-:-:S05]  /*77c0*/  LOP3.LUT R5, R18, 0xff, RZ, 0xc0, !PT ;  /* 0x000000ff12057812 */ /* 0x000fca00078ec0ff */
[----:B------:R-:W-:Y:S01]  /*77d0*/  STG.E desc[UR36][R2.64], R5 ;  /* 0x0000000502007986 */ /* 0x000fe2000c101924 */
[----:B------:R-:W-:Y:S05]  /*77e0*/  EXIT ;  /* 0x000000000000794d */ /* 0x000fea0003800000 */
.L_x_24612:
        /* <DEDUP_REMOVED lines=10> */
.L_x_24623:
[----:B------:R-:W-:Y:S02]  /*7890*/  LOP3.LUT R4, R18, 0xff, RZ, 0xc0, !PT ;  /* 0x000000ff12047812 */ /* 0x000fe400078ec0ff */
[----:B--234-:R-:W-:-:S04]  /*78a0*/  CS2R R6, SRZ ;  /* 0x0000000000067805 */ /* 0x01cfc8000001ff00 */
[----:B------:R-:W0:Y:S02]  /*78b0*/  I2F.F64.U16 R4, R4 ;  /* 0x0000000400047312 */ /* 0x000e240000101800 */
[----:B0-----:R-:W-:Y:S01]  /*78c0*/  STG.E.128 desc[UR36][R2.64], R4 ;  /* 0x0000000402007986 */ /* 0x001fe2000c101d24 */
[----:B------:R-:W-:Y:S05]  /*78d0*/  EXIT ;  /* 0x000000000000794d */ /* 0x000fea0003800000 */
.L_x_24622:
[----:B------:R-:W-:-:S13]  /*78e0*/  ISETP.NE.AND P0, PT, R0, 0xf, PT ;  /* 0x0000000f0000780c */ /* 0x000fda0003f05270 */
[----:B------:R-:W-:Y:S05]  /*78f0*/  @!P0 BRA `(.L_x_24624) ;  /* 0x0000000000dc8947 */ /* 0x000fea0003800000 */
[----:B------:R-:W-:-:S13]  /*7900*/  ISETP.NE.AND P0, PT, R0, 0x17, PT ;  /* 0x000000170000780c */ /* 0x000fda0003f05270 */
[----:B------:R-:W-:Y:S05]  /*7910*/  @!P0 BRA `(.L_x_24625) ;  /* 0x0000000000888947 */ /* 0x000fea0003800000 */
[----:B------:R-:W-:-:S13]  /*7920*/  ISETP.NE.AND P0, PT, R0, 0x18, PT ;  /* 0x000000180000780c */ /* 0x000fda0003f05270 */
[----:B------:R-:W-:Y:S05]  /*7930*/  @!P0 BRA `(.L_x_24626) ;  /* 0x0000000000448947 */ /* 0x000fea0003800000 */
.L_x_24605:
        /* <DEDUP_REMOVED lines=16> */
.L_x_24627:
[----:B------:R-:W-:Y:S05]  /*7a40*/  EXIT ;  /* 0x000000000000794d */ /* 0x000fea0003800000 */
.L_x_24626:
        /* <DEDUP_REMOVED lines=12> */
.L_x_24629:
[----:B------:R-:W-:Y:S05]  /*7b10*/  BSYNC.RECONVERGENT B0 ;  /* 0x0000000000007941 */ /* 0x000fea0003800200 */
.L_x_24628:
[----:B------:R-:W-:Y:S01]  /*7b20*/  STG.E.U8 desc[UR36][R2.64], R5 ;  /* 0x0000000502007986 */ /* 0x000fe2000c101124 */
[----:B------:R-:W-:Y:S05]  /*7b30*/  EXIT ;  /* 0x000000000000794d */ /* 0x000fea0003800000 */
.L_x_24625:
        /* <DEDUP_REMOVED lines=14> */
.L_x_24630:
[----:B------:R-:W-:Y:S01]  /*7c20*/  IMAD.MOV.U32 R5, RZ, RZ, 0x7f ;  /* 0x0000007fff057424 */ /* 0x000fe200078e00ff */
[----:B------:R-:W-:-:S04]  /*7c30*/  ISETP.GT.U32.AND P0, PT, R7, 0x7f800000, PT ;  /* 0x7f8000000700780c */ /* 0x000fc80003f04070 */
[----:B------:R-:W-:-:S05]  /*7c40*/  SEL R5, R5, 0x7c, P0 ;  /* 0x0000007c05057807 */ /* 0x000fca0000000000 */
[----:B------:R-:W-:Y:S01]  /*7c50*/  STG.E.U8 desc[UR36][R2.64], R5 ;  /* 0x0000000502007986 */ /* 0x000fe2000c101124 */
[----:B------:R-:W-:Y:S05]  /*7c60*/  EXIT ;  /* 0x000000000000794d */ /* 0x000fea0003800000 */
.L_x_24624:
[----:B------:R-:W-:-:S04]  /*7c70*/  LOP3.LUT R18, R18, 0xff, RZ, 0xc0, !PT ;  /* 0x000000ff12127812 */ /* 0x000fc800078ec0ff */
[----:B------:R-:W0:Y:S02]  /*7c80*/  I2F.U16 R0, R18 ;  /* 0x0000001200007306 */ /* 0x000e240000101000 */
[----:B0-----:R-:W-:-:S05]  /*7c90*/  F2FP.BF16.F32.PACK_AB R0, RZ, R0 ;  /* 0x00000000ff00723e */ /* 0x001fca00000010ff */
[----:B------:R-:W-:Y:S01]  /*7ca0*/  STG.E.U16 desc[UR36][R2.64], R0 ;  /* 0x0000000002007986 */ /* 0x000fe2000c101524 */
[----:B------:R-:W-:Y:S05]  /*7cb0*/  EXIT ;  /* 0x000000000000794d */ /* 0x000fea0003800000 */
        .weak           $__internal_49_$__cuda_sm20_rem_u16
        .type           $__internal_49_$__cuda_sm20_rem_u16,@function
        .size           $__internal_49_$__cuda_sm20_rem_u16,(.L_x_49910 - $__internal_49_$__cuda_sm20_rem_u16)
$__internal_49_$__cuda_sm20_rem_u16:
        /* <DEDUP_REMOVED lines=20> */
[----:B------:R-:W-:Y:S05]  /*7e00*/  RET.REL.NODEC R4 `(_ZN2at6native27unrolled_elementwise_kernelINS0_13AUnaryFunctorIhhhZZZNS0_16fmod_kernel_cudaERNS_18TensorIteratorBaseEENKUlvE_clEvENKUlvE_clEvEUlhhE_EESt5arrayIPcLm2EELi4E23TrivialOffsetCalculatorILi1EjESD_NS0_6memory12LoadWithCastILi1EEENSE_13StoreWithCastILi1EEEEEviT_T0_T2_T3_T4_T5_) ;  /* 0xffffff80047c7950 */ /* 0x000fea0003c3ffff */
.L_x_24631:
        /* <DEDUP_REMOVED lines=15> */
.L_x_49910:


//--------------------- .text._ZN2at6native18elementwise_kernelILi128ELi4EZNS0_22gpu_kernel_impl_nocastINS0_13AUnaryFunctorIhhhZZZNS0_16fmod_kernel_cudaERNS_18TensorIteratorBaseEENKUlvE_clEvENKUlvE_clEvEUlhhE_EEEEvS5_RKT_EUliE_EEviT1_ --------------------------
	.section	.text._ZN2at6native18elementwise_kernelILi128ELi4EZNS0_22gpu_kernel_impl_nocastINS0_13AUnaryFunctorIhhhZZZNS0_16fmod_kernel_cudaERNS_18TensorIteratorBaseEENKUlvE_clEvENKUlvE_clEvEUlhhE_EEEEvS5_RKT_EUliE_EEviT1_,"ax",@progbits
	.align	128
        .global         _ZN2at6native18elementwise_kernelILi128ELi4EZNS0_22gpu_kernel_impl_nocastINS0_13AUnaryFunctorIhhhZZZNS0_16fmod_kernel_cudaERNS_18TensorIteratorBaseEENKUlvE_clEvENKUlvE_clEvEUlhhE_EEEEvS5_RKT_EUliE_EEviT1_
        .type           _ZN2at6native18elementwise_kernelILi128ELi4EZNS0_22gpu_kernel_impl_nocastINS0_13AUnaryFunctorIhhhZZZNS0_16fmod_kernel_cudaERNS_18TensorIteratorBaseEENKUlvE_clEvENKUlvE_clEvEUlhhE_EEEEvS5_RKT_EUliE_EEviT1_,@function
        .size           _ZN2at6native18elementwise_kernelILi128ELi4EZNS0_22gpu_kernel_impl_nocastINS0_13AUnaryFunctorIhhhZZZNS0_16fmod_kernel_cudaERNS_18TensorIteratorBaseEENKUlvE_clEvENKUlvE_clEvEUlhhE_EEEEvS5_RKT_EUliE_EEviT1_,(.L_x_49911 - _ZN2at6native18elementwise_kernelILi128ELi4EZNS0_22gpu_kernel_impl_nocastINS0_13AUnaryFunctorIhhhZZZNS0_16fmod_kernel_cudaERNS_18TensorIteratorBaseEENKUlvE_clEvENKUlvE_clEvEUlhhE_EEEEvS5_RKT_EUliE_EEviT1_)
        .other          _ZN2at6native18elementwise_kernelILi128ELi4EZNS0_22gpu_kernel_impl_nocastINS0_13AUnaryFunctorIhhhZZZNS0_16fmod_kernel_cudaERNS_18TensorIteratorBaseEENKUlvE_clEvENKUlvE_clEvEUlhhE_EEEEvS5_RKT_EUliE_EEviT1_,@"STO_CUDA_ENTRY STV_DEFAULT"
_ZN2at6native18elementwise_kernelILi128ELi4EZNS0_22gpu_kernel_impl_nocastINS0_13AUnaryFunctorIhhhZZZNS0_16fmod_kernel_cudaERNS_18TensorIteratorBaseEENKUlvE_clEvENKUlvE_clEvEUlhhE_EEEEvS5_RKT_EUliE_EEviT1_:
.text._ZN2at6native18elementwise_kernelILi128ELi4EZNS0_22gpu_kernel_impl_nocastINS0_13AUnaryFunctorIhhhZZZNS0_16fmod_kernel_cudaERNS_18TensorIteratorBaseEENKUlvE_clEvENKUlvE_clEvEUlhhE_EEEEvS5_RKT_EUliE_EEviT1_:
        /* <DEDUP_REMOVED lines=18> */
[----:B0----5:R-:W-:Y:S05]  /*0120*/  CALL.REL.NOINC `($__internal_50_$__cuda_sm20_rem_u16) ;  /* 0x0000005000487944 */ /* 0x021fea0003c00000 */
[----:B------:R-:W0:Y:S01]  /*0130*/  LDC.64 R4, c[0x0][0x580] ;  /* 0x00016000ff047b82 */ /* 0x000e220000000a00 */
[----:B------:R-:W-:Y:S01]  /*0140*/  IADD3 R3, PT, PT, R3, 0x80, RZ ;  /* 0x0000008003037810 */ /* 0x000fe20007ffe0ff */
[----:B0-----:R0:W-:Y:S06]  /*0150*/  STG.E.U8 desc[UR6][R4.64], R13 ;  /* 0x0000000d04007986 */ /* 0x0011ec000c101106 */
.L_x_24634:
[----:B------:R-:W-:Y:S05]  /*0160*/  BSYNC.RECONVERGENT B0 ;  /* 0x0000000000007941 */ /* 0x000fea0003800200 */
.L_x_24633:
[----:B------:R-:W1:Y:S01]  /*0170*/  LDCU UR4, c[0x0][0x380] ;  /* 0x00007000ff0477ac */ /* 0x000e620008000800 */
[----:B------:R-:W-:Y:S01]  /*0180*/  BSSY.RECONVERGENT B0, `(.L_x_24635) ;  /* 0x000000b000007945 */ /* 0x000fe20003800200 */
[----:B-1----:R-:W-:-:S13]  /*0190*/  ISETP.GE.AND P0, PT, R3, UR4, PT ;  /* 0x0000000403007c0c */ /* 0x002fda000bf06270 */
[----:B------:R-:W-:Y:S05]  /*01a0*/  @P0 BRA `(.L_x_24636) ;  /* 0x0000000000200947 */ /* 0x000fea0003800000 */
[----:B------:R-:W1:Y:S02]  /*01b0*/  LDC.64 R6, c[0x0][0x588] ;  /* 0x00016200ff067b82 */ /* 0x000e640000000a00 */
[----:B-1----:R1:W5:Y:S01]  /*01c0*/  LDG.E.U8 R6, desc[UR6][R6.64] ;  /* 0x0000000606067981 */ /* 0x002362000c1e1100 */
[----:B------:R-:W-:Y:S02]  /*01d0*/  MOV R11, UR5 ;  /* 0x00000005000b7c02 */ /* 0x000fe40008000f00 */
[----:B------:R-:W-:-:S07]  /*01e0*/  MOV R10, 0x200 ;  /* 0x00000200000a7802 */ /* 0x000fce0000000f00 */
[----:B01---5:R-:W-:Y:S05]  /*01f0*/  CALL.REL.NOINC `($__internal_50_$__cuda_sm20_rem_u16) ;  /* 0x0000005000147944 */ /* 0x023fea0003c00000 */
[----:B------:R-:W0:Y:S01]  /*0200*/  LDC.64 R4, c[0x0][0x580] ;  /* 0x00016000ff047b82 */ /* 0x000e220000000a00 */
[----:B------:R-:W-:Y:S01]  /*0210*/  IADD3 R3, PT, PT, R3, 0x80, RZ ;  /* 0x0000008003037810 */ /* 0x000fe20007ffe0ff */
[----:B0-----:R1:W-:Y:S06]  /*0220*/  STG.E.U8 desc[UR6][R4.64], R13 ;  /* 0x0000000d04007986 */ /* 0x0013ec000c101106 */
.L_x_24636:
[----:B------:R-:W-:Y:S05]  /*0230*/  BSYNC.RECONVERGENT B0 ;  /* 0x0000000000007941 */ /* 0x000fea0003800200 */
.L_x_24635:
[----:B------:R-:W2:Y:S01]  /*0240*/  LDCU UR4, c[0x0][0x380] ;  /* 0x00007000ff0477ac */ /* 0x000ea20008000800 */
[----:B------:R-:W-:Y:S01]  /*0250*/  BSSY.RECONVERGENT B0, `(.L_x_24637) ;  /* 0x000000b000007945 */ /* 0x000fe20003800200 */
[----:B--2---:R-:W-:-:S13]  /*0260*/  ISETP.GE.AND P0, PT, R3, UR4, PT ;  /* 0x0000000403007c0c */ /* 0x004fda000bf06270 */
[----:B------:R-:W-:Y:S05]  /*0270*/  @P0 BRA `(.L_x_24638) ;  /* 0x0000000000200947 */ /* 0x000fea0003800000 */
[----:B------:R-:W2:Y:S02]  /*0280*/  LDC.64 R6, c[0x0][0x588] ;  /* 0x00016200ff067b82 */ /* 0x000ea40000000a00 */
[----:B--2---:R2:W5:Y:S01]  /*0290*/  LDG.E.U8 R6, desc[UR6][R6.64] ;  /* 0x0000000606067981 */ /* 0x004562000c1e1100 */
[----:B------:R-:W-:Y:S02]  /*02a0*/  MOV R11, UR5 ;  /* 0x00000005000b7c02 */ /* 0x000fe40008000f00 */
[----:B------:R-:W-:-:S07]  /*02b0*/  MOV R10, 0x2d0 ;  /* 0x000002d0000a7802 */ /* 0x000fce0000000f00 */
[----:B012--5:R-:W-:Y:S05]  /*02c0*/  CALL.REL.NOINC `($__internal_50_$__cuda_sm20_rem_u16) ;  /* 0x0000004c00e07944 */ /* 0x027fea0003c00000 */
[----:B------:R-:W0:Y:S01]  /*02d0*/  LDC.64 R4, c[0x0][0x580] ;  /* 0x00016000ff047b82 */ /* 0x000e220000000a00 */
[----:B------:R-:W-:Y:S01]  /*02e0*/  IADD3 R3, PT, PT, R3, 0x80, RZ ;  /* 0x0000008003037810 */ /* 0x000fe20007ffe0ff */
[----:B0-----:R2:W-:Y:S06]  /*02f0*/  STG.E.U8 desc[UR6][R4.64], R13 ;  /* 0x0000000d04007986 */ /* 0x0015ec000c101106 */
.L_x_24638:
[----:B------:R-:W-:Y:S05]  /*0300*/  BSYNC.RECONVERGENT B0 ;  /* 0x0000000000007941 */ /* 0x000fea0003800200 */
.L_x_24637:
[----:B------:R-:W3:Y:S02]  /*0310*/  LDCU UR4, c[0x0][0x380] ;  /* 0x00007000ff0477ac */ /* 0x000ee40008000800 */
[----:B---3--:R-:W-:-:S13]  /*0320*/  ISETP.GE.AND P0, PT, R3, UR4, PT ;  /* 0x0000000403007c0c */ /* 0x008fda000bf06270 */
[----:B------:R-:W-:Y:S05]  /*0330*/  @P0 EXIT ;  /* 0x000000000000094d */ /* 0x000fea0003800000 */
[----:B------:R-:W3:Y:S02]  /*0340*/  LDC.64 R6, c[0x0][0x588] ;  /* 0x00016200ff067b82 */ /* 0x000ee40000000a00 */
[----:B---3--:R3:W5:Y:S01]  /*0350*/  LDG.E.U8 R6, desc[UR6][R6.64] ;  /* 0x0000000606067981 */ /* 0x008762000c1e1100 */
[----:B------:R-:W-:Y:S02]  /*0360*/  MOV R11, UR5 ;  /* 0x00000005000b7c02 */ /* 0x000fe40008000f00 */
[----:B------:R-:W-:-:S07]  /*0370*/  MOV R10, 0x390 ;  /* 0x00000390000a7802 */ /* 0x000fce0000000f00 */
[----:B0123-5:R-:W-:Y:S05]  /*0380*/  CALL.REL.NOINC `($__internal_50_$__cuda_sm20_rem_u16) ;  /* 0x0000004c00b07944 */ /* 0x02ffea0003c00000 */
[----:B------:R-:W0:Y:S02]  /*0390*/  LDC.64 R2, c[0x0][0x580] ;  /* 0x00016000ff027b82 */ /* 0x000e240000000a00 */
[----:B0-----:R-:W-:Y:S01]  /*03a0*/  STG.E.U8 desc[UR6][R2.64], R13 ;  /* 0x0000000d02007986 */ /* 0x001fe2000c101106 */
[----:B------:R-:W-:Y:S05]  /*03b0*/  EXIT ;  /* 0x000000000000794d */ /* 0x000fea0003800000 */
.L_x_24632:
        /* <DEDUP_REMOVED lines=305> */
.L_x_24641:
        /* <DEDUP_REMOVED lines=8> */
[----:B0----5:R-:W-:Y:S05]  /*1750*/  CALL.REL.NOINC `($__internal_50_$__cuda_sm20_rem_u16) ;  /* 0x0000003800bc7944 */ /* 0x021fea0003c00000 */
[----:B------:R0:W-:Y:S01]  /*1760*/  STG.E.U8 desc[UR6][R4.64], R13 ;  /* 0x0000000d04007986 */ /* 0x0001e2000c101106 */
[----:B------:R-:W-:-:S07]  /*1770*/  IADD3 R3, PT, PT, R3, 0x80, RZ ;  /* 0x0000008003037810 */ /* 0x000fce0007ffe0ff */
.L_x_24640:
[----:B------:R-:W-:Y:S05]  /*1780*/  BSYNC.RECONVERGENT B0 ;  /* 0x0000000000007941 */ /* 0x000fea0003800200 */
.L_x_24639:
        /* <DEDUP_REMOVED lines=302> */
.L_x_24644:
        /* <DEDUP_REMOVED lines=11> */
.L_x_24643:
[----:B------:R-:W-:Y:S05]  /*2b20*/  BSYNC.RECONVERGENT B0 ;  /* 0x0000000000007941 */ /* 0x000fea0003800200 */
.L_x_24642:
        /* <DEDUP_REMOVED lines=302> */
.L_x_24647:
        /* <DEDUP_REMOVED lines=11> */
.L_x_24646:
[----:B------:R-:W-:Y:S05]  /*3ec0*/  BSYNC.RECONVERGENT B0 ;  /* 0x0000000000007941 */ /* 0x000fea0003800200 */
.L_x_24645:
        /* <DEDUP_REMOVED lines=301> */
.L_x_24648:
        /* <DEDUP_REMOVED lines=8> */
[----:B0----5:R-:W-:Y:S05]  /*5220*/  CALL.REL.NOINC `($__internal_50_$__cuda_sm20_rem_u16) ;  /* 0x0000000000087944 */ /* 0x021fea0003c00000 */
[----:B------:R-:W-:Y:S01]  /*5230*/  STG.E.U8 desc[UR6][R2.64], R13 ;  /* 0x0000000d02007986 */ /* 0x000fe2000c101106 */
[----:B------:R-:W-:Y:S05]  /*5240*/  EXIT ;  /* 0x000000000000794d */ /* 0x000fea0003800000 */
        .weak           $__internal_50_$__cuda_sm20_rem_u16
        .type           $__internal_50_$__cuda_sm20_rem_u16,@function
        .size           $__internal_50_$__cuda_sm20_rem_u16,(.L_x_49911 - $__internal_50_$__cuda_sm20_rem_u16)
$__internal_50_$__cuda_sm20_rem_u16:
        /* <DEDUP_REMOVED lines=20> */
[----:B------:R-:W-:Y:S05]  /*5390*/  RET.REL.NODEC R6 `(_ZN2at6native18elementwise_kernelILi128ELi4EZNS0_22gpu_kernel_impl_nocastINS0_13AUnaryFunctorIhhhZZZNS0_16fmod_kernel_cudaERNS_18TensorIteratorBaseEENKUlvE_clEvENKUlvE_clEvEUlhhE_EEEEvS5_RKT_EUliE_EEviT1_) ;  /* 0xffffffac06187950 */ /* 0x000fea0003c3ffff */
.L_x_24649:
        /* <DEDUP_REMOVED lines=14> */
.L_x_49911:


//--------------------- .text._ZN2at6native27unrolled_elementwise_kernelINS0_13AUnaryFunctorIhhhZZZNS0_16fmod_kernel_cudaERNS_18TensorIteratorBaseEENKUlvE_clEvENKUlvE_clEvEUlhhE_EESt5arrayIPcLm2EELi4E23TrivialOffsetCalculatorILi1EjESD_NS0_6memory15LoadWithoutCastENSE_16StoreWithoutCastEEEviT_T0_T2_T3_T4_T5_ --------------------------
	.section	.text._ZN2at6native27unrolled_elementwise_kernelINS0_13AUnaryFunctorIhhhZZZNS0_16fmod_kernel_cudaERNS_18TensorIteratorBaseEENKUlvE_clEvENKUlvE_clEvEUlhhE_EESt5arrayIPcLm2EELi4E23TrivialOffsetCalculatorILi1EjESD_NS0_6memory15LoadWithoutCastENSE_16StoreWithoutCastEEEviT_T0_T2_T3_T4_T5_,"ax",@progbits
	.align	128
        .global         _ZN2at6native27unrolled_elementwise_kernelINS0_13AUnaryFunctorIhhhZZZNS0_16fmod_kernel_cudaERNS_18TensorIteratorBaseEENKUlvE_clEvENKUlvE_clEvEUlhhE_EESt5arrayIPcLm2EELi4E23TrivialOffsetCalculatorILi1EjESD_NS0_6memory15LoadWithoutCastENSE_16StoreWithoutCastEEEviT_T0_T2_T3_T4_T5_
        .type           _ZN2at6native27unrolled_elementwise_kernelINS0_13AUnaryFunctorIhhhZZZNS0_16fmod_kernel_cudaERNS_18TensorIteratorBaseEENKUlvE_clEvENKUlvE_clEvEUlhhE_EESt5arrayIPcLm2EELi4E23TrivialOffsetCalculatorILi1EjESD_NS0_6memory15LoadWithoutCastENSE_16StoreWithoutCastEEEviT_T0_T2_T3_T4_T5_,@function
        .size           _ZN2at6native27unrolled_elementwise_kernelINS0_13AUnaryFunctorIhhhZZZNS0_16fmod_kernel_cudaERNS_18TensorIteratorBaseEENKUlvE_clEvENKUlvE_clEvEUlhhE_EESt5arrayIPcLm2EELi4E23TrivialOffsetCalculatorILi1EjESD_NS0_6memory15LoadWithoutCastENSE_16StoreWithoutCastEEEviT_T0_T2_T3_T4_T5_,(.L_x_49912 - _ZN2at6native27unrolled_elementwise_kernelINS0_13AUnaryFunctorIhhhZZZNS0_16fmod_kernel_cudaERNS_18TensorIteratorBaseEENKUlvE_clEvENKUlvE_clEvEUlhhE_EESt5arrayIPcLm2EELi4E23TrivialOffsetCalculatorILi1EjESD_NS0_6memory15LoadWithoutCastENSE_16StoreWithoutCastEEEviT_T0_T2_T3_T4_T5_)
        .other          _ZN2at6native27unrolled_elementwise_kernelINS0_13AUnaryFunctorIhhhZZZNS0_16fmod_kernel_cudaERNS_18TensorIteratorBaseEENKUlvE_clEvENKUlvE_clEvEUlhhE_EESt5arrayIPcLm2EELi4E23TrivialOffsetCalculatorILi1EjESD_NS0_6memory15LoadWithoutCastENSE_16StoreWithoutCastEEEviT_T0_T2_T3_T4_T5_,@"STO_CUDA_ENTRY STV_DEFAULT"
_ZN2at6native27unrolled_elementwise_kernelINS0_13AUnaryFunctorIhhhZZZNS0_16fmod_kernel_cudaERNS_18TensorIteratorBaseEENKUlvE_clEvENKUlvE_clEvEUlhhE_EESt5arrayIPcLm2EELi4E23TrivialOffsetCalculatorILi1EjESD_NS0_6memory15LoadWithoutCastENSE_16StoreWithoutCastEEEviT_T0_T2_T3_T4_T5_:
.text._ZN2at6native27unrolled_elementwise_kernelINS0_13AUnaryFunctorIhhhZZZNS0_16fmod_kernel_cudaERNS_18TensorIteratorBaseEENKUlvE_clEvENKUlvE_clEvEUlhhE_EESt5arrayIPcLm2EELi4E23TrivialOffsetCalculatorILi1EjESD_NS0_6memory15LoadWithoutCastENSE_16StoreWithoutCastEEEviT_T0_T2_T3_T4_T5_:
        /* <DEDUP_REMOVED lines=45> */
[----:B------:R-:W-:Y:S05]  /*02d0*/  CALL.REL.NOINC `($__internal_51_$__cuda_sm20_rem_u16) ;  /* 0x0000000400147944 */ /* 0x000fea0003c00000 */
[----:B------:R-:W-:-:S07]  /*02e0*/  IMAD.MOV.U32 R8, RZ, RZ, R15 ;  /* 0x000000ffff087224 */ /* 0x000fce00078e000f */
.L_x_24651:
[----:B0-----:R-:W-:Y:S05]  /*02f0*/  BSYNC.RECONVERGENT B0 ;  /* 0x0000000000007941 */ /* 0x001fea0003800200 */
.L_x_24650:
[----:B------:R-:W-:Y:S01]  /*0300*/  VIADD R9, R3, 0x80 ;  /* 0x0000008003097836 */ /* 0x000fe20000000000 */
[----:B------:R-:W-:Y:S04]  /*0310*/  BSSY.RECONVERGENT B0, `(.L_x_24652) ;  /* 0x0000008000007945 */ /* 0x000fe80003800200 */
[----:B------:R-:W-:-:S13]  /*0320*/  ISETP.GE.AND P0, PT, R9, R2, PT ;  /* 0x000000020900720c */ /* 0x000fda0003f06270 */
[----:B------:R-:W-:Y:S05]  /*0330*/  @P0 BRA `(.L_x_24653) ;  /* 0x0000000000140947 */ /* 0x000fea0003800000 */
[----:B-----5:R-:W-:Y:S02]  /*0340*/  LOP3.LUT R15, R10, 0xff, RZ, 0xc0, !PT ;  /* 0x000000ff0a0f7812 */ /* 0x020fe400078ec0ff */
[----:B------:R-:W-:Y:S02]  /*0350*/  MOV R14, UR6 ;  /* 0x00000006000e7c02 */ /* 0x000fe40008000f00 */
[----:B------:R-:W-:-:S07]  /*0360*/  MOV R16, 0x380 ;  /* 0x0000038000107802 */ /* 0x000fce0000000f00 */
[----:B------:R-:W-:Y:S05]  /*0370*/  CALL.REL.NOINC `($__internal_51_$__cuda_sm20_rem_u16) ;  /* 0x0000000000ec7944 */ /* 0x000fea0003c00000 */
[----:B------:R-:W-:-:S07]  /*0380*/  IMAD.MOV.U32 R4, RZ, RZ, R15 ;  /* 0x000000ffff047224 */ /* 0x000fce00078e000f */
.L_x_24653:
[----:B------:R-:W-:Y:S05]  /*0390*/  BSYNC.RECONVERGENT B0 ;  /* 0x0000000000007941 */ /* 0x000fea0003800200 */
.L_x_24652:
[----:B------:R-:W-:Y:S01]  /*03a0*/  VIADD R5, R3, 0x100 ;  /* 0x0000010003057836 */ /* 0x000fe20000000000 */
[----:B------:R-:W-:Y:S04]  /*03b0*/  BSSY.RECONVERGENT B0, `(.L_x_24654) ;  /* 0x0000008000007945 */ /* 0x000fe80003800200 */
[----:B------:R-:W-:-:S13]  /*03c0*/  ISETP.GE.AND P0, PT, R5, R2, PT ;  /* 0x000000020500720c */ /* 0x000fda0003f06270 */
[----:B------:R-:W-:Y:S05]  /*03d0*/  @P0 BRA `(.L_x_24655) ;  /* 0x0000000000140947 */ /* 0x000fea0003800000 */
[----:B-----5:R-:W-:Y:S01]  /*03e0*/  LOP3.LUT R15, R7, 0xff, RZ, 0xc0, !PT ;  /* 0x000000ff070f7812 */ /* 0x020fe200078ec0ff */
[----:B------:R-:W-:Y:S01]  /*03f0*/  IMAD.U32 R14, RZ, RZ, UR6 ;  /* 0x00000006ff0e7e24 */ /* 0x000fe2000f8e00ff */
[----:B------:R-:W-:-:S07]  /*0400*/  MOV R16, 0x420 ;  /* 0x0000042000107802 */ /* 0x000fce0000000f00 */
[----:B------:R-:W-:Y:S05]  /*0410*/  CALL.REL.NOINC `($__internal_51_$__cuda_sm20_rem_u16) ;  /* 0x0000000000c47944 */ /* 0x000fea0003c00000 */
[----:B------:R-:W-:-:S07]  /*0420*/  IMAD.MOV.U32 R5, RZ, RZ, R15 ;  /* 0x000000ffff057224 */ /* 0x000fce00078e000f */
.L_x_24655:
[----:B------:R-:W-:Y:S05]  /*0430*/  BSYNC.RECONVERGENT B0 ;  /* 0x0000000000007941 */ /* 0x000fea0003800200 */
.L_x_24654:
[----:B-----5:R-:W-:Y:S01]  /*0440*/  VIADD R7, R3, 0x180 ;  /* 0x0000018003077836 */ /* 0x020fe20000000000 */
[----:B------:R-:W-:Y:S04]  /*0450*/  BSSY.RECONVERGENT B0, `(.L_x_24656) ;  /* 0x0000008000007945 */ /* 0x000fe80003800200 */
[----:B------:R-:W-:-:S13]  /*0460*/  ISETP.GE.AND P0, PT, R7, R2, PT ;  /* 0x000000020700720c */ /* 0x000fda0003f06270 */
[----:B------:R-:W-:Y:S05]  /*0470*/  @P0 BRA `(.L_x_24657) ;  /* 0x0000000000140947 */ /* 0x000fea0003800000 */
[----:B------:R-:W-:Y:S01]  /*0480*/  LOP3.LUT R15, R6, 0xff, RZ, 0xc0, !PT ;  /* 0x000000ff060f7812 */ /* 0x000fe200078ec0ff */
[----:B------:R-:W-:Y:S01]  /*0490*/  IMAD.U32 R14, RZ, RZ, UR6 ;  /* 0x00000006ff0e7e24 */ /* 0x000fe2000f8e00ff */
[----:B------:R-:W-:-:S07]  /*04a0*/  MOV R16, 0x4c0 ;  /* 0x000004c000107802 */ /* 0x000fce0000000f00 */
[----:B------:R-:W-:Y:S05]  /*04b0*/  CALL.REL.NOINC `($__internal_51_$__cuda_sm20_rem_u16) ;  /* 0x00000000009c7944 */ /* 0x000fea0003c00000 */
[----:B------:R-:W-:-:S07]  /*04c0*/  MOV R11, R15 ;  /* 0x0000000f000b7202 */ /* 0x000fce0000000f00 */
.L_x_24657:
[----:B------:R-:W-:Y:S05]  /*04d0*/  BSYNC.RECONVERGENT B0 ;  /* 0x0000000000007941 */ /* 0x000fea0003800200 */
.L_x_24656:
        /* <DEDUP_REMOVED lines=19> */
.L_x_24660:
[----:B------:R-:W-:Y:S05]  /*0610*/  BSYNC.RELIABLE B1 ;  /* 0x0000000000017941 */ /* 0x000fea0003800100 */
.L_x_24659:
[----:B------:R-:W-:-:S13]  /*0620*/  ISETP.GE.AND P0, PT, R3, R2, PT ;  /* 0x000000020300720c */ /* 0x000fda0003f06270 */
[----:B------:R-:W1:Y:S01]  /*0630*/  @!P0 LDC.64 R8, c[0x0][0x388] ;  /* 0x0000e200ff088b82 */ /* 0x000e620000000a00 */
[----:B0-----:R-:W-:Y:S01]  /*0640*/  @!P0 LEA R7, R0, R3, 0x9 ;  /* 0x0000000300078211 */ /* 0x001fe200078e48ff */
[----:B------:R-:W-:-:S03]  /*0650*/  @!P0 VIADD R3, R3, 0x80 ;  /* 0x0000008003038836 */ /* 0x000fc60000000000 */
[----:B-1----:R-:W-:-:S05]  /*0660*/  @!P0 IADD3 R6, P1, PT, R7, R8, RZ ;  /* 0x0000000807068210 */ /* 0x002fca0007f3e0ff */
[----:B------:R-:W-:-:S05]  /*0670*/  @!P0 IMAD.X R7, RZ, RZ, R9, P1 ;  /* 0x000000ffff078224 */ /* 0x000fca00008e0609 */
[----:B------:R1:W-:Y:S03]  /*0680*/  @!P0 STG.E.U8 desc[UR4][R6.64], R5 ;  /* 0x0000000506008986 */ /* 0x0003e6000c101104 */
.L_x_24661:
[----:B------:R-:W-:Y:S05]  /*0690*/  BSYNC.RECONVERGENT B0 ;  /* 0x0000000000007941 */ /* 0x000fea0003800200 */
.L_x_24658:
        /* <DEDUP_REMOVED lines=9> */
        .weak           $__internal_51_$__cuda_sm20_rem_u16
        .type           $__internal_51_$__cuda_sm20_rem_u16,@function
        .size           $__internal_51_$__cuda_sm20_rem_u16,(.L_x_49912 - $__internal_51_$__cuda_sm20_rem_u16)
$__internal_51_$__cuda_sm20_rem_u16:
        /* <DEDUP_REMOVED lines=20> */
[----:B------:R-:W-:Y:S05]  /*0870*/  RET.REL.NODEC R12 `(_ZN2at6native27unrolled_elementwise_kernelINS0_13AUnaryFunctorIhhhZZZNS0_16fmod_kernel_cudaERNS_18TensorIteratorBaseEENKUlvE_clEvENKUlvE_clEvEUlhhE_EESt5arrayIPcLm2EELi4E23TrivialOffsetCalculatorILi1EjESD_NS0_6memory15LoadWithoutCastENSE_16StoreWithoutCastEEEviT_T0_T2_T3_T4_T5_) ;  /* 0xfffffff40ce07950 */ /* 0x000fea0003c3ffff */
.L_x_24662:
        /* <DEDUP_REMOVED lines=16> */
.L_x_49912:


//--------------------- .text._ZN2at6native29vectorized_elementwise_kernelILi2ENS0_13AUnaryFunctorIhhhZZZNS0_16fmod_kernel_cudaERNS_18TensorIteratorBaseEENKUlvE_clEvENKUlvE_clEvEUlhhE_EESt5arrayIPcLm2EEEEviT0_T1_ --------------------------
	.section	.text._ZN2at6native29vectorized_elementwise_kernelILi2ENS0_13AUnaryFunctorIhhhZZZNS0_16fmod_kernel_cudaERNS_18TensorIteratorBaseEENKUlvE_clEvENKUlvE_clEvEUlhhE_EESt5arrayIPcLm2EEEEviT0_T1_,"ax",@progbits
	.align	128
        .global         _ZN2at6native29vectorized_elementwise_kernelILi2ENS0_13AUnaryFunctorIhhhZZZNS0_16fmod_kernel_cudaERNS_18TensorIteratorBaseEENKUlvE_clEvENKUlvE_clEvEUlhhE_EESt5arrayIPcLm2EEEEviT0_T1_
        .type           _ZN2at6native29vectorized_elementwise_kernelILi2ENS0_13AUnaryFunctorIhhhZZZNS0_16fmod_kernel_cudaERNS_18TensorIteratorBaseEENKUlvE_clEvENKUlvE_clEvEUlhhE_EESt5arrayIPcLm2EEEEviT0_T1_,@function
        .size           _ZN2at6native29vectorized_elementwise_kernelILi2ENS0_13AUnaryFunctorIhhhZZZNS0_16fmod_kernel_cudaERNS_18TensorIteratorBaseEENKUlvE_clEvENKUlvE_clEvEUlhhE_EESt5arrayIPcLm2EEEEviT0_T1_,(.L_x_49913 - _ZN2at6native29vectorized_elementwise_kernelILi2ENS0_13AUnaryFunctorIhhhZZZNS0_16fmod_kernel_cudaERNS_18TensorIteratorBaseEENKUlvE_clEvENKUlvE_clEvEUlhhE_EESt5arrayIPcLm2EEEEviT0_T1_)
        .other          _ZN2at6native29vectorized_elementwise_kernelILi2ENS0_13AUnaryFunctorIhhhZZZNS0_16fmod_kernel_cudaERNS_18TensorIteratorBaseEENKUlvE_clEvENKUlvE_clEvEUlhhE_EESt5arrayIPcLm2EEEEviT0_T1_,@"STO_CUDA_ENTRY STV_DEFAULT"
_ZN2at6native29vectorized_elementwise_kernelILi2ENS0_13AUnaryFunctorIhhhZZZNS0_16fmod_kernel_cudaERNS_18TensorIteratorBaseEENKUlvE_clEvENKUlvE_clEvEUlhhE_EESt5arrayIPcLm2EEEEviT0_T1_:
.text._ZN2at6native29vectorized_elementwise_kernelILi2ENS0_13AUnaryFunctorIhhhZZZNS0_16fmod_kernel_cudaERNS_18TensorIteratorBaseEENKUlvE_clEvENKUlvE_clEvEUlhhE_EESt5arrayIPcLm2EEEEviT0_T1_:
        /* <DEDUP_REMOVED lines=80> */
[----:B------:R-:W-:Y:S05]  /*0500*/  CALL.REL.NOINC `($__internal_52_$__cuda_sm20_rem_u16) ;  /* 0x0000000c00507944 */ /* 0x000fea0003c00000 */
[----:B------:R-:W-:-:S07]  /*0510*/  IMAD.MOV.U32 R3, RZ, RZ, R12 ;  /* 0x000000ffff037224 */ /* 0x000fce00078e000c */
.L_x_24665:
[----:B------:R-:W-:Y:S05]  /*0520*/  BSYNC.RECONVERGENT B0 ;  /* 0x0000000000007941 */ /* 0x000fea0003800200 */
.L_x_24664:
[----:B------:R-:W-:Y:S01]  /*0530*/  VIADD R4, R0, 0x80 ;  /* 0x0000008000047836 */ /* 0x000fe20000000000 */
[----:B------:R-:W-:Y:S04]  /*0540*/  BSSY.RECONVERGENT B0, `(.L_x_24666) ;  /* 0x0000008000007945 */ /* 0x000fe80003800200 */
[----:B------:R-:W-:-:S13]  /*0550*/  ISETP.GE.U32.AND P0, PT, R4, UR5, PT ;  /* 0x0000000504007c0c */ /* 0x000fda000bf06070 */
[----:B------:R-:W-:Y:S05]  /*0560*/  @P0 BRA `(.L_x_24667) ;  /* 0x0000000000140947 */ /* 0x000fea0003800000 */
[----:B-----5:R-:W-:Y:S01]  /*0570*/  LOP3.LUT R12, R6, 0xff, RZ, 0xc0, !PT ;  /* 0x000000ff060c7812 */ /* 0x020fe200078ec0ff */
[----:B------:R-:W-:Y:S01]  /*0580*/  IMAD.U32 R13, RZ, RZ, UR10 ;  /* 0x0000000aff0d7e24 */ /* 0x000fe2000f8e00ff */
[----:B------:R-:W-:-:S07]  /*0590*/  MOV R8, 0x5b0 ;  /* 0x000005b000087802 */ /* 0x000fce0000000f00 */
[----:B------:R-:W-:Y:S05]  /*05a0*/  CALL.REL.NOINC `($__internal_52_$__cuda_sm20_rem_u16) ;  /* 0x0000000c00287944 */ /* 0x000fea0003c00000 */
[----:B------:R-:W-:-:S07]  /*05b0*/  IMAD.MOV.U32 R6, RZ, RZ, R12 ;  /* 0x000000ffff067224 */ /* 0x000fce00078e000c */
.L_x_24667:
[----:B------:R-:W-:Y:S05]  /*05c0*/  BSYNC.RECONVERGENT B0 ;  /* 0x0000000000007941 */ /* 0x000fea0003800200 */
.L_x_24666:
[----:B------:R-:W-:Y:S01]  /*05d0*/  VIADD R8, R0, 0x100 ;  /* 0x0000010000087836 */ /* 0x000fe20000000000 */
[----:B------:R-:W-:Y:S04]  /*05e0*/  BSSY.RECONVERGENT B0, `(.L_x_24668) ;  /* 0x0000008000007945 */ /* 0x000fe80003800200 */
[----:B------:R-:W-:-:S13]  /*05f0*/  ISETP.GE.U32.AND P0, PT, R8, UR5, PT ;  /* 0x0000000508007c0c */ /* 0x000fda000bf06070 */
[----:B------:R-:W-:Y:S05]  /*0600*/  @P0 BRA `(.L_x_24669) ;  /* 0x0000000000140947 */ /* 0x000fea0003800000 */
[----:B-----5:R-:W-:Y:S02]  /*0610*/  LOP3.LUT R12, R9, 0xff, RZ, 0xc0, !PT ;  /* 0x000000ff090c7812 */ /* 0x020fe400078ec0ff */
[----:B------:R-:W-:Y:S02]  /*0620*/  MOV R13, UR10 ;  /* 0x0000000a000d7c02 */ /* 0x000fe40008000f00 */
[----:B------:R-:W-:-:S07]  /*0630*/  MOV R8, 0x650 ;  /* 0x0000065000087802 */ /* 0x000fce0000000f00 */
[----:B------:R-:W-:Y:S05]  /*0640*/  CALL.REL.NOINC `($__internal_52_$__cuda_sm20_rem_u16) ;  /* 0x0000000c00007944 */ /* 0x000fea0003c00000 */
[----:B------:R-:W-:-:S07]  /*0650*/  IMAD.MOV.U32 R9, RZ, RZ, R12 ;  /* 0x000000ffff097224 */ /* 0x000fce00078e000c */
.L_x_24669:
[----:B------:R-:W-:Y:S05]  /*0660*/  BSYNC.RECONVERGENT B0 ;  /* 0x0000000000007941 */ /* 0x000fea0003800200 */
.L_x_24668:
        /* <DEDUP_REMOVED lines=9> */
.L_x_24671:
[----:B------:R-:W-:Y:S05]  /*0700*/  BSYNC.RECONVERGENT B0 ;  /* 0x0000000000007941 */ /* 0x000fea0003800200 */
.L_x_24670:
        /* <DEDUP_REMOVED lines=9> */
.L_x_24673:
[----:B------:R-:W-:Y:S05]  /*07a0*/  BSYNC.RECONVERGENT B0 ;  /* 0x0000000000007941 */ /* 0x000fea0003800200 */
.L_x_24672:
        /* <DEDUP_REMOVED lines=9> */
.L_x_24675:
[----:B------:R-:W-:Y:S05]  /*0840*/  BSYNC.RECONVERGENT B0 ;  /* 0x0000000000007941 */ /* 0x000fea0003800200 */
.L_x_24674:
        /* <DEDUP_REMOVED lines=9> */
.L_x_24677:
[----:B------:R-:W-:Y:S05]  /*08e0*/  BSYNC.RECONVERGENT B0 ;  /* 0x0000000000007941 */ /* 0x000fea0003800200 */
.L_x_24676:
        /* <DEDUP_REMOVED lines=8> */
.L_x_24679:
[----:B------:R-:W-:Y:S05]  /*0970*/  BSYNC.RECONVERGENT B0 ;  /* 0x0000000000007941 */ /* 0x000fea0003800200 */
.L_x_24678:
        /* <DEDUP_REMOVED lines=18> */
.L_x_24682:
        /* <DEDUP_REMOVED lines=8> */
.L_x_24683:
        /* <DEDUP_REMOVED lines=8> */
.L_x_24684:
        /* <DEDUP_REMOVED lines=8> */
.L_x_24685:
        /* <DEDUP_REMOVED lines=9> */
.L_x_24686:
[----:B------:R-:W-:Y:S05]  /*0cb0*/  BSYNC.RELIABLE B1 ;  /* 0x0000000000017941 */ /* 0x000fea0003800100 */
.L_x_24681:
[----:B------:R-:W-:-:S13]  /*0cc0*/  ISETP.GE.U32.AND P0, PT, R0, UR5, PT ;  /* 0x0000000500007c0c */ /* 0x000fda000bf06070 */
[----:B0-2--5:R-:W0:Y:S01]  /*0cd0*/  @!P0 LDC.64 R6, c[0x0][0x388] ;  /* 0x0000e200ff068b82 */ /* 0x025e220000000a00 */
[C---:B-1----:R-:W-:Y:S01]  /*0ce0*/  @!P0 VIADD R3, R0.reuse, UR4 ;  /* 0x0000000400038c36 */ /* 0x042fe20008000000 */
[----:B------:R-:W-:-:S04]  /*0cf0*/  @!P0 IADD3 R0, PT, PT, R0, 0x80, RZ ;  /* 0x0000008000008810 */ /* 0x000fc80007ffe0ff */
[----:B0-----:R-:W-:-:S05]  /*0d00*/  @!P0 IADD3 R2, P1, PT, R3, R6, RZ ;  /* 0x0000000603028210 */ /* 0x001fca0007f3e0ff */
[----:B------:R-:W-:-:S05]  /*0d10*/  @!P0 IMAD.X R3, RZ, RZ, R7, P1 ;  /* 0x000000ffff038224 */ /* 0x000fca00008e0607 */
[----:B------:R3:W-:Y:S03]  /*0d20*/  @!P0 STG.E.U8 desc[UR8][R2.64], R5 ;  /* 0x0000000502008986 */ /* 0x0007e6000c101108 */
.L_x_24687:
[----:B------:R-:W-:Y:S05]  /*0d30*/  BSYNC.RECONVERGENT B0 ;  /* 0x0000000000007941 */ /* 0x000fea0003800200 */
.L_x_24680:
        /* <DEDUP_REMOVED lines=9> */
.L_x_24663:
        /* <DEDUP_REMOVED lines=21> */
[----:B------:R-:W-:Y:S05]  /*0f20*/  CALL.REL.NOINC `($__internal_52_$__cuda_sm20_rem_u16) ;  /* 0x0000000000c87944 */ /* 0x000fea0003c00000 */
[----:B------:R-:W-:Y:S01]  /*0f30*/  IMAD.MOV.U32 R5, RZ, RZ, R12 ;  /* 0x000000ffff057224 */ /* 0x000fe200078e000c */
[----:B------:R-:W-:Y:S01]  /*0f40*/  MOV R8, 0xf80 ;  /* 0x00000f8000087802 */ /* 0x000fe20000000f00 */
[----:B------:R-:W-:Y:S02]  /*0f50*/  IMAD.MOV.U32 R12, RZ, RZ, R2 ;  /* 0x000000ffff0c7224 */ /* 0x000fe400078e0002 */
[----:B------:R-:W-:-:S07]  /*0f60*/  IMAD.U32 R13, RZ, RZ, UR10 ;  /* 0x0000000aff0d7e24 */ /* 0x000fce000f8e00ff */
[----:B------:R-:W-:Y:S05]  /*0f70*/  CALL.REL.NOINC `($__internal_52_$__cuda_sm20_rem_u16) ;  /* 0x0000000000b47944 */ /* 0x000fea0003c00000 */
[----:B------:R-:W-:Y:S01]  /*0f80*/  MOV R2, R12 ;  /* 0x0000000c00027202 */ /* 0x000fe20000000f00 */
[----:B------:R-:W-:Y:S01]  /*0f90*/  IMAD.MOV.U32 R12, RZ, RZ, R3 ;  /* 0x000000ffff0c7224 */ /* 0x000fe200078e0003 */
[----:B------:R-:W-:Y:S01]  /*0fa0*/  MOV R8, 0xfd0 ;  /* 0x00000fd000087802 */ /* 0x000fe20000000f00 */
[----:B------:R-:W-:-:S07]  /*0fb0*/  IMAD.U32 R13, RZ, RZ, UR10 ;  /* 0x0000000aff0d7e24 */ /* 0x000fce000f8e00ff */
[----:B------:R-:W-:Y:S05]  /*0fc0*/  CALL.REL.NOINC `($__internal_52_$__cuda_sm20_rem_u16) ;  /* 0x0000000000a07944 */ /* 0x000fea0003c00000 */
[----:B------:R-:W-:Y:S01]  /*0fd0*/  IMAD.MOV.U32 R3, RZ, RZ, R12 ;  /* 0x000000ffff037224 */ /* 0x000fe200078e000c */
[----:B------:R-:W-:Y:S01]  /*0fe0*/  MOV R8, 0x1020 ;  /* 0x0000102000087802 */ /* 0x000fe20000000f00 */
[----:B------:R-:W-:Y:S02]  /*0ff0*/  IMAD.MOV.U32 R12, RZ, RZ, R0 ;  /* 0x000000ffff0c7224 */ /* 0x000fe400078e0000 */
[----:B------:R-:W-:-:S07]  /*1000*/  IMAD.U32 R13, RZ, RZ, UR10 ;  /* 0x0000000aff0d7e24 */ /* 0x000fce000f8e00ff */
        /* <DEDUP_REMOVED lines=36> */
        .weak           $__internal_52_$__cuda_sm20_rem_u16
        .type           $__internal_52_$__cuda_sm20_rem_u16,@function
        .size           $__internal_52_$__cuda_sm20_rem_u16,(.L_x_49913 - $__internal_52_$__cuda_sm20_rem_u16)
$__internal_52_$__cuda_sm20_rem_u16:
        /* <DEDUP_REMOVED lines=20> */
[----:B------:R-:W-:Y:S05]  /*1390*/  RET.REL.NODEC R14 `(_ZN2at6native29vectorized_elementwise_kernelILi2ENS0_13AUnaryFunctorIhhhZZZNS0_16fmod_kernel_cudaERNS_18TensorIteratorBaseEENKUlvE_clEvENKUlvE_clEvEUlhhE_EESt5arrayIPcLm2EEEEviT0_T1_) ;  /* 0xffffffec0e187950 */ /* 0x000fea0003c3ffff */
.L_x_24688:
        /* <DEDUP_REMOVED lines=14> */
.L_x_49913:


//--------------------- .text._ZN2at6native29vectorized_elementwise_kernelILi4ENS0_13AUnaryFunctorIhhhZZZNS0_16fmod_kernel_cudaERNS_18TensorIteratorBaseEENKUlvE_clEvENKUlvE_clEvEUlhhE_EESt5arrayIPcLm2EEEEviT0_T1_ --------------------------
	.section	.text._ZN2at6native29vectorized_elementwise_kernelILi4ENS0_13AUnaryFunctorIhhhZZZNS0_16fmod_kernel_cudaERNS_18TensorIteratorBaseEENKUlvE_clEvENKUlvE_clEvEUlhhE_EESt5arrayIPcLm2EEEEviT0_T1_,"ax",@progbits
	.align	128
        .global         _ZN2at6native29vectorized_elementwise_kernelILi4ENS0_13AUnaryFunctorIhhhZZZNS0_16fmod_kernel_cudaERNS_18TensorIteratorBaseEENKUlvE_clEvENKUlvE_clEvEUlhhE_EESt5arrayIPcLm2EEEEviT0_T1_
        .type           _ZN2at6native29vectorized_elementwise_kernelILi4ENS0_13AUnaryFunctorIhhhZZZNS0_16fmod_kernel_cudaERNS_18TensorIteratorBaseEENKUlvE_clEvENKUlvE_clEvEUlhhE_EESt5arrayIPcLm2EEEEviT0_T1_,@function
        .size           _ZN2at6native29vectorized_elementwise_kernelILi4ENS0_13AUnaryFunctorIhhhZZZNS0_16fmod_kernel_cudaERNS_18TensorIteratorBaseEENKUlvE_clEvENKUlvE_clEvEUlhhE_EESt5arrayIPcLm2EEEEviT0_T1_,(.L_x_49914 - _ZN2at6native29vectorized_elementwise_kernelILi4ENS0_13AUnaryFunctorIhhhZZZNS0_16fmod_kernel_cudaERNS_18TensorIteratorBaseEENKUlvE_clEvENKUlvE_clEvEUlhhE_EESt5arrayIPcLm2EEEEviT0_T1_)
        .other          _ZN2at6native29vectorized_elementwise_kernelILi4ENS0_13AUnaryFunctorIhhhZZZNS0_16fmod_kernel_cudaERNS_18TensorIteratorBaseEENKUlvE_clEvENKUlvE_clEvEUlhhE_EESt5arrayIPcLm2EEEEviT0_T1_,@"STO_CUDA_ENTRY STV_DEFAULT"
_ZN2at6native29vectorized_elementwise_kernelILi4ENS0_13AUnaryFunctorIhhhZZZNS0_16fmod_kernel_cudaERNS_18TensorIteratorBaseEENKUlvE_clEvENKUlvE_clEvEUlhhE_EESt5arrayIPcLm2EEEEviT0_T1_:
.text._ZN2at6native29vectorized_elementwise_kernelILi4ENS0_13AUnaryFunctorIhhhZZZNS0_16fmod_kernel_cudaERNS_18TensorIteratorBaseEENKUlvE_clEvENKUlvE_clEvEUlhhE_EESt5arrayIPcLm2EEEEviT0_T1_:
        /* <DEDUP_REMOVED lines=80> */
[----:B------:R-:W-:Y:S05]  /*0500*/  CALL.REL.NOINC `($__internal_53_$__cuda_sm20_rem_u16) ;  /* 0x0000000c00687944 */ /* 0x000fea0003c00000 */
[----:B------:R-:W-:-:S07]  /*0510*/  IMAD.MOV.U32 R3, RZ, RZ, R12 ;  /* 0x000000ffff037224 */ /* 0x000fce00078e000c */
.L_x_24691:
[----:B------:R-:W-:Y:S05]  /*0520*/  BSYNC.RECONVERGENT B0 ;  /* 0x0000000000007941 */ /* 0x000fea0003800200 */
.L_x_24690:
[----:B------:R-:W-:Y:S01]  /*0530*/  VIADD R4, R0, 0x80 ;  /* 0x0000008000047836 */ /* 0x000fe20000000000 */
[----:B------:R-:W-:Y:S04]  /*0540*/  BSSY.RECONVERGENT B0, `(.L_x_24692) ;  /* 0x0000008000007945 */ /* 0x000fe80003800200 */
[----:B------:R-:W-:-:S13]  /*0550*/  ISETP.GE.U32.AND P0, PT, R4, UR5, PT ;  /* 0x0000000504007c0c */ /* 0x000fda000bf06070 */
[----:B------:R-:W-:Y:S05]  /*0560*/  @P0 BRA `(.L_x_24693) ;  /* 0x0000000000140947 */ /* 0x000fea0003800000 */
[----:B-----5:R-:W-:Y:S01]  /*0570*/  LOP3.LUT R12, R6, 0xff, RZ, 0xc0, !PT ;  /* 0x000000ff060c7812 */ /* 0x020fe200078ec0ff */
[----:B------:R-:W-:Y:S01]  /*0580*/  IMAD.U32 R13, RZ, RZ, UR10 ;  /* 0x0000000aff0d7e24 */ /* 0x000fe2000f8e00ff */
[----:B------:R-:W-:-:S07]  /*0590*/  MOV R8, 0x5b0 ;  /* 0x000005b000087802 */ /* 0x000fce0000000f00 */
[----:B------:R-:W-:Y:S05]  /*05a0*/  CALL.REL.NOINC `($__internal_53_$__cuda_sm20_rem_u16) ;  /* 0x0000000c00407944 */ /* 0x000fea0003c00000 */
[----:B------:R-:W-:-:S07]  /*05b0*/  IMAD.MOV.U32 R6, RZ, RZ, R12 ;  /* 0x000000ffff067224 */ /* 0x000fce00078e000c */
.L_x_24693:
[----:B------:R-:W-:Y:S05]  /*05c0*/  BSYNC.RECONVERGENT B0 ;  /* 0x0000000000007941 */ /* 0x000fea0003800200 */
.L_x_24692:
        /* <DEDUP_REMOVED lines=9> */
.L_x_24695:
[----:B------:R-:W-:Y:S05]  /*0660*/  BSYNC.RECONVERGENT B0 ;  /* 0x0000000000007941 */ /* 0x000fea0003800200 */
.L_x_24694:
        /* <DEDUP_REMOVED lines=9> */
.L_x_24697:
[----:B------:R-:W-:Y:S05]  /*0700*/  BSYNC.RECONVERGENT B0 ;  /* 0x0000000000007941 */ /* 0x000fea0003800200 */
.L_x_24696:
        /* <DEDUP_REMOVED lines=8> */
[----:B------:R-:W-:-:S07]  /*0790*/  MOV R10, R12 ;  /* 0x0000000c000a7202 */ /* 0x000fce0000000f00 */
.L_x_24699:
[----:B------:R-:W-:Y:S05]  /*07a0*/  BSYNC.RECONVERGENT B0 ;  /* 0x0000000000007941 */ /* 0x000fea0003800200 */
.L_x_24698:
        /* <DEDUP_REMOVED lines=9> */
.L_x_24701:
[----:B------:R-:W-:Y:S05]  /*0840*/  BSYNC.RECONVERGENT B0 ;  /* 0x0000000000007941 */ /* 0x000fea0003800200 */
.L_x_24700:
        /* <DEDUP_REMOVED lines=9> */
.L_x_24703:
[----:B------:R-:W-:Y:S05]  /*08e0*/  BSYNC.RECONVERGENT B0 ;  /* 0x0000000000007941 */ /* 0x000fea0003800200 */
.L_x_24702:
        /* <DEDUP_REMOVED lines=8> */
.L_x_24705:
[----:B------:R-:W-:Y:S05]  /*0970*/  BSYNC.RECONVERGENT B0 ;  /* 0x0000000000007941 */ /* 0x000fea0003800200 */
.L_x_24704:
        /* <DEDUP_REMOVED lines=18> */
.L_x_24708:
        /* <DEDUP_REMOVED lines=8> */
.L_x_24709:
        /* <DEDUP_REMOVED lines=8> */
.L_x_24710:
        /* <DEDUP_REMOVED lines=8> */
.L_x_24711:
        /* <DEDUP_REMOVED lines=9> */
.L_x_24712:
[----:B------:R-:W-:Y:S05]  /*0cb0*/  BSYNC.RELIABLE B1 ;  /* 0x0000000000017941 */ /* 0x000fea0003800100 */
.L_x_24707:
[----:B------:R-:W-:-:S13]  /*0cc0*/  ISETP.GE.U32.AND P0, PT, R0, UR5, PT ;  /* 0x0000000500007c0c */ /* 0x000fda000bf06070 */
[----:B0-2--5:R-:W0:Y:S01]  /*0cd0*/  @!P0 LDC.64 R6, c[0x0][0x388] ;  /* 0x0000e200ff068b82 */ /* 0x025e220000000a00 */
[C---:B-1----:R-:W-:Y:S02]  /*0ce0*/  @!P0 VIADD R3, R0.reuse, UR4 ;  /* 0x0000000400038c36 */ /* 0x042fe40008000000 */
[----:B------:R-:W-:-:S03]  /*0cf0*/  @!P0 VIADD R0, R0, 0x80 ;  /* 0x0000008000008836 */ /* 0x000fc60000000000 */
[----:B0-----:R-:W-:-:S05]  /*0d00*/  @!P0 IADD3 R2, P1, PT, R3, R6, RZ ;  /* 0x0000000603028210 */ /* 0x001fca0007f3e0ff */
[----:B------:R-:W-:-:S05]  /*0d10*/  @!P0 IMAD.X R3, RZ, RZ, R7, P1 ;  /* 0x000000ffff038224 */ /* 0x000fca00008e0607 */
[----:B------:R3:W-:Y:S03]  /*0d20*/  @!P0 STG.E.U8 desc[UR8][R2.64], R5 ;  /* 0x0000000502008986 */ /* 0x0007e6000c101108 */
.L_x_24713:
[----:B------:R-:W-:Y:S05]  /*0d30*/  BSYNC.RECONVERGENT B0 ;  /* 0x0000000000007941 */ /* 0x000fea0003800200 */
.L_x_24706:
        /* <DEDUP_REMOVED lines=9> */
.L_x_24689:
        /* <DEDUP_REMOVED lines=19> */
[----:B------:R-:W-:Y:S05]  /*0f00*/  CALL.REL.NOINC `($__internal_53_$__cuda_sm20_rem_u16) ;  /* 0x0000000000e87944 */ /* 0x000fea0003c00000 */
[----:B------:R-:W-:Y:S01]  /*0f10*/  IMAD.MOV.U32 R4, RZ, RZ, R12 ;  /* 0x000000ffff047224 */ /* 0x000fe200078e000c */
[----:B------:R-:W-:Y:S01]  /*0f20*/  MOV R8, 0xf60 ;  /* 0x00000f6000087802 */ /* 0x000fe20000000f00 */
[----:B------:R-:W-:Y:S02]  /*0f30*/  IMAD.MOV.U32 R12, RZ, RZ, R3 ;  /* 0x000000ffff0c7224 */ /* 0x000fe400078e0003 */
[----:B------:R-:W-:-:S07]  /*0f40*/  IMAD.U32 R13, RZ, RZ, UR10 ;  /* 0x0000000aff0d7e24 */ /* 0x000fce000f8e00ff */
        /* <DEDUP_REMOVED lines=17> */
[----:B------:R-:W-:Y:S01]  /*1060*/  MOV R13, UR10 ;  /* 0x0000000a000d7c02 */ /* 0x000fe20008000f00 */
[----:B------:R-:W-:Y:S01]  /*1070*/  IMAD.MOV.U32 R12, RZ, RZ, R10 ;  /* 0x000000ffff0c7224 */ /* 0x000fe200078e000a */
[----:B------:R-:W-:-:S07]  /*1080*/  MOV R8, 0x10a0 ;  /* 0x000010a000087802 */ /* 0x000fce0000000f00 */
        /* <DEDUP_REMOVED lines=34> */
        .weak           $__internal_53_$__cuda_sm20_rem_u16
        .type           $__internal_53_$__cuda_sm20_rem_u16,@function
        .size           $__internal_53_$__cuda_sm20_rem_u16,(.L_x_49914 - $__internal_53_$__cuda_sm20_rem_u16)
$__internal_53_$__cuda_sm20_rem_u16:
        /* <DEDUP_REMOVED lines=20> */
[----:B------:R-:W-:Y:S05]  /*13f0*/  RET.REL.NODEC R14 `(_ZN2at6native29vectorized_elementwise_kernelILi4ENS0_13AUnaryFunctorIhhhZZZNS0_16fmod_kernel_cudaERNS_18TensorIteratorBaseEENKUlvE_clEvENKUlvE_clEvEUlhhE_EESt5arrayIPcLm2EEEEviT0_T1_) ;  /* 0xffffffec0e007950 */ /* 0x000fea0003c3ffff */
.L_x_24714:
        /* <DEDUP_REMOVED lines=16> */
.L_x_49914:


//--------------------- .text._ZN2at6native29vectorized_elementwise_kernelILi8ENS0_13AUnaryFunctorIhhhZZZNS0_16fmod_kernel_cudaERNS_18TensorIteratorBaseEENKUlvE_clEvENKUlvE_clEvEUlhhE_EESt5arrayIPcLm2EEEEviT0_T1_ --------------------------
	.section	.text._ZN2at6native29vectorized_elementwise_kernelILi8ENS0_13AUnaryFunctorIhhhZZZNS0_16fmod_kernel_cudaERNS_18TensorIteratorBaseEENKUlvE_clEvENKUlvE_clEvEUlhhE_EESt5arrayIPcLm2EEEEviT0_T1_,"ax",@progbits
	.align	128
        .global         _ZN2at6native29vectorized_elementwise_kernelILi8ENS0_13AUnaryFunctorIhhhZZZNS0_16fmod_kernel_cudaERNS_18TensorIteratorBaseEENKUlvE_clEvENKUlvE_clEvEUlhhE_EESt5arrayIPcLm2EEEEviT0_T1_
        .type           _ZN2at6native29vectorized_elementwise_kernelILi8ENS0_13AUnaryFunctorIhhhZZZNS0_16fmod_kernel_cudaERNS_18TensorIteratorBaseEENKUlvE_clEvENKUlvE_clEvEUlhhE_EESt5arrayIPcLm2EEEEviT0_T1_,@function
        .size           _ZN2at6native29vectorized_elementwise_kernelILi8ENS0_13AUnaryFunctorIhhhZZZNS0_16fmod_kernel_cudaERNS_18TensorIteratorBaseEENKUlvE_clEvENKUlvE_clEvEUlhhE_EESt5arrayIPcLm2EEEEviT0_T1_,(.L_x_50157 - _ZN2at6native29vectorized_elementwise_kernelILi8ENS0_13AUnaryFunctorIhhhZZZNS0_16fmod_kernel_cudaERNS_18TensorIteratorBaseEENKUlvE_clEvENKUlvE_clEvEUlhhE_EESt5arrayIPcLm2EEEEviT0_T1_)
        .other          _ZN2at6native29vectorized_elementwise_kernelILi8ENS0_13AUnaryFunctorIhhhZZZNS0_16fmod_kernel_cudaERNS_18TensorIteratorBaseEENKUlvE_clEvENKUlvE_clEvEUlhhE_EESt5arrayIPcLm2EEEEviT0_T1_,@"STO_CUDA_ENTRY STV_DEFAULT"
_ZN2at6native29vectorized_elementwise_kernelILi8ENS0_13AUnaryFunctorIhhhZZZNS0_16fmod_kernel_cudaERNS_18TensorIteratorBaseEENKUlvE_clEvENKUlvE_clEvEUlhhE_EESt5arrayIPcLm2EEEEviT0_T1_:
.text._ZN2at6native29vectorized_elementwise_kernelILi8ENS0_13AUnaryFunctorIhhhZZZNS0_16fmod_kernel_cudaERNS_18TensorIteratorBaseEENKUlvE_clEvENKUlvE_clEvEUlhhE_EESt5arrayIPcLm2EEEEviT0_T1_:
[----:B------:R-:W-:Y:S01]  /*0000*/  LDC R1, c[0x0][0x37c] ;  /* 0x0000df00ff017b82 */ /* 0x000fe20000000800 */
[----:B------:R-:W-:Y:S05]  /*0010*/  EXIT ;  /* 0x000000000000794d */ /* 0x000fea0003800000 */
.L_x_24715:
        /* <DEDUP_REMOVED lines=14> */
.L_x_50157:


//--------------------- .text._ZN2at6native18elementwise_kernelILi128ELi4EZNS0_15gpu_kernel_implINS0_13BinaryFunctorIN3c108BFloat16ES5_S5_ZZZNS0_21remainder_kernel_cudaERNS_18TensorIteratorBaseEENKUlvE0_clEvENKUlvE2_clEvEUlS5_S5_E_EEEEvS7_RKT_EUliE_EEviT1_ --------------------------
	.section	.text._ZN2at6native18elementwise_kernelILi128ELi4EZNS0_15gpu_kernel_implINS0_13BinaryFunctorIN3c108BFloat16ES5_S5_ZZZNS0_21remainder_kernel_cudaERNS_18TensorIteratorBaseEENKUlvE0_clEvENKUlvE2_clEvEUlS5_S5_E_EEEEvS7_RKT_EUliE_EEviT1_,"ax",@progbits
	.align	128
        .global         _ZN2at6native18elementwise_kernelILi128ELi4EZNS0_15gpu_kernel_implINS0_13BinaryFunctorIN3c108BFloat16ES5_S5_ZZZNS0_21remainder_kernel_cudaERNS_18TensorIteratorBaseEENKUlvE0_clEvENKUlvE2_clEvEUlS5_S5_E_EEEEvS7_RKT_EUliE_EEviT1_
        .type           _ZN2at6native18elementwise_kernelILi128ELi4EZNS0_15gpu_kernel_implINS0_13BinaryFunctorIN3c108BFloat16ES5_S5_ZZZNS0_21remainder_kernel_cudaERNS_18TensorIteratorBaseEENKUlvE0_clEvENKUlvE2_clEvEUlS5_S5_E_EEEEvS7_RKT_EUliE_EEviT1_,@function
        .size           _ZN2at6native18elementwise_kernelILi128ELi4EZNS0_15gpu_kernel_implINS0_13BinaryFunctorIN3c108BFloat16ES5_S5_ZZZNS0_21remainder_kernel_cudaERNS_18TensorIteratorBaseEENKUlvE0_clEvENKUlvE2_clEvEUlS5_S5_E_EEEEvS7_RKT_EUliE_EEviT1_,(.L_x_50158 - _ZN2at6native18elementwise_kernelILi128ELi4EZNS0_15gpu_kernel_implINS0_13BinaryFunctorIN3c108BFloat16ES5_S5_ZZZNS0_21remainder_kernel_cudaERNS_18TensorIteratorBaseEENKUlvE0_clEvENKUlvE2_clEvEUlS5_S5_E_EEEEvS7_RKT_EUliE_EEviT1_)
        .other          _ZN2at6native18elementwise_kernelILi128ELi4EZNS0_15gpu_kernel_implINS0_13BinaryFunctorIN3c108BFloat16ES5_S5_ZZZNS0_21remainder_kernel_cudaERNS_18TensorIteratorBaseEENKUlvE0_clEvENKUlvE2_clEvEUlS5_S5_E_EEEEvS7_RKT_EUliE_EEviT1_,@"STO_CUDA_ENTRY STV_DEFAULT"
_ZN2at6native18elementwise_kernelILi128ELi4EZNS0_15gpu_kernel_implINS0_13BinaryFunctorIN3c108BFloat16ES5_S5_ZZZNS0_21remainder_kernel_cudaERNS_18TensorIteratorBaseEENKUlvE0_clEvENKUlvE2_clEvEUlS5_S5_E_EEEEvS7_RKT_EUliE_EEviT1_:
.text._ZN2at6native18elementwise_kernelILi128ELi4EZNS0_15gpu_kernel_implINS0_13BinaryFunctorIN3c108BFloat16ES5_S5_ZZZNS0_21remainder_kernel_cudaERNS_18TensorIteratorBaseEENKUlvE0_clEvENKUlvE2_clEvEUlS5_S5_E_EEEEvS7_RKT_EUliE_EEviT1_:
        /* <DEDUP_REMOVED lines=371> */
.L_x_24718:
        /* <DEDUP_REMOVED lines=19> */
.L_x_24722:
[----:B------:R-:W2:Y:S02]  /*1860*/  LDG.E.U8 R2, desc[UR36][R2.64] ;  /* 0x0000002402027981 */ /* 0x000ea4000c1e1100 */
[----:B--2---:R-:W-:-:S04]  /*1870*/  I2FP.F32.U32 R0, R2 ;  /* 0x0000000200007245 */ /* 0x004fc80000201000 */
[----:B------:R-:W-:-:S04]  /*1880*/  F2FP.BF16.F32.PACK_AB R0, RZ, R0 ;  /* 0x00000000ff00723e */ /* 0x000fc800000010ff */
[----:B------:R-:W-:Y:S01]  /*1890*/  PRMT R19, R0, 0x7610, R19 ;  /* 0x0000761000137816 */ /* 0x000fe20000000013 */
[----:B------:R-:W-:Y:S06]  /*18a0*/  BRA `(.L_x_24724) ;  /* 0x0000000c00e07947 */ /* 0x000fec0003800000 */
.L_x_24721:
        /* <DEDUP_REMOVED lines=11> */
.L_x_24726:
[----:B------:R-:W2:Y:S02]  /*1960*/  LDG.E R2, desc[UR36][R2.64] ;  /* 0x0000002402027981 */ /* 0x000ea4000c1e1900 */
[----:B--2---:R-:W-:-:S04]  /*1970*/  I2FP.F32.S32 R0, R2 ;  /* 0x0000000200007245 */ /* 0x004fc80000201400 */
[----:B------:R-:W-:-:S04]  /*1980*/  F2FP.BF16.F32.PACK_AB R0, RZ, R0 ;  /* 0x00000000ff00723e */ /* 0x000fc800000010ff */
[----:B------:R-:W-:Y:S01]  /*1990*/  PRMT R19, R0, 0x7610, R19 ;  /* 0x0000761000137816 */ /* 0x000fe20000000013 */
[----:B------:R-:W-:Y:S06]  /*19a0*/  BRA `(.L_x_24724) ;  /* 0x0000000c00a07947 */ /* 0x000fec0003800000 */
.L_x_24725:
[----:B------:R-:W2:Y:S02]  /*19b0*/  LDG.E.U16 R2, desc[UR36][R2.64] ;  /* 0x0000002402027981 */ /* 0x000ea4000c1e1500 */
[----:B--2---:R-:W0:Y:S02]  /*19c0*/  I2F.S16 R0, R2 ;  /* 0x0000000200007306 */ /* 0x004e240000101400 */
[----:B0-----:R-:W-:-:S04]  /*19d0*/  F2FP.BF16.F32.PACK_AB R0, RZ, R0 ;  /* 0x00000000ff00723e */ /* 0x001fc800000010ff */
[----:B------:R-:W-:Y:S01]  /*19e0*/  PRMT R19, R0, 0x7610, R19 ;  /* 0x0000761000137816 */ /* 0x000fe20000000013 */
[----:B------:R-:W-:Y:S06]  /*19f0*/  BRA `(.L_x_24724) ;  /* 0x0000000c008c7947 */ /* 0x000fec0003800000 */
.L_x_24720:
        /* <DEDUP_REMOVED lines=9> */
.L_x_24728:
[----:B------:R-:W2:Y:S02]  /*1a90*/  LDG.E.U16 R0, desc[UR36][R2.64] ;  /* 0x0000002402007981 */ /* 0x000ea4000c1e1500 */
[----:B--2---:R-:W-:-:S05]  /*1aa0*/  HADD2.F32 R0, -RZ, R0.H0_H0 ;  /* 0x20000000ff007230 */ /* 0x004fca0000004100 */
[----:B------:R-:W-:-:S04]  /*1ab0*/  F2FP.BF16.F32.PACK_AB R0, RZ, R0 ;  /* 0x00000000ff00723e */ /* 0x000fc800000010ff */
[----:B------:R-:W-:Y:S01]  /*1ac0*/  PRMT R19, R0, 0x7610, R19 ;  /* 0x0000761000137816 */ /* 0x000fe20000000013 */
[----:B------:R-:W-:Y:S06]  /*1ad0*/  BRA `(.L_x_24724) ;  /* 0x0000000c00547947 */ /* 0x000fec0003800000 */
.L_x_24727:
        /* <DEDUP_REMOVED lines=9> */
.L_x_24730:
[----:B------:R-:W2:Y:S02]  /*1b70*/  LDG.E.U16 R2, desc[UR36][R2.64] ;  /* 0x0000002402027981 */ /* 0x000ea4000c1e1500 */
[----:B--2---:R-:W-:-:S05]  /*1b80*/  HADD2.F32 R0, -RZ, R2.H0_H0 ;  /* 0x20000002ff007230 */ /* 0x004fca0000004100 */
[----:B------:R-:W-:-:S04]  /*1b90*/  F2FP.BF16.F32.PACK_AB R0, RZ, R0 ;  /* 0x00000000ff00723e */ /* 0x000fc800000010ff */
[----:B------:R-:W-:Y:S01]  /*1ba0*/  PRMT R19, R0, 0x7610, R19 ;  /* 0x0000761000137816 */ /* 0x000fe20000000013 */
[----:B------:R-:W-:Y:S06]  /*1bb0*/  BRA `(.L_x_24724) ;  /* 0x0000000c001c7947 */ /* 0x000fec0003800000 */
.L_x_24729:
        /* <DEDUP_REMOVED lines=13> */
.L_x_24719:
        /* <DEDUP_REMOVED lines=14> */
.L_x_24733:
        /* <DEDUP_REMOVED lines=13> */
.L_x_24732:
        /* <DEDUP_REMOVED lines=27> */
.L_x_24735:
        /* <DEDUP_REMOVED lines=14> */
.L_x_24734:
[----:B------:R0:W5:Y:S01]  /*20d0*/  LDG.E.U16 R19, desc[UR36][R2.64] ;  /* 0x0000002402137981 */ /* 0x000162000c1e1500 */
[----:B------:R-:W-:Y:S05]  /*20e0*/  BRA `(.L_x_24724) ;  /* 0x0000000400d07947 */ /* 0x000fea0003800000 */
.L_x_24731:
        /* <DEDUP_REMOVED lines=13> */
.L_x_24738:
        /* <DEDUP_REMOVED lines=21> */
.L_x_24742:
[----:B------:R-:W-:Y:S05]  /*2310*/  BSYNC.RECONVERGENT B1 ;  /* 0x0000000000017941 */ /* 0x000fea0003800200 */
.L_x_24741:
[----:B------:R-:W-:Y:S01]  /*2320*/  IMAD.SHL.U32 R0, R0, 0x100000, RZ ;  /* 0x0010000000007824 */ /* 0x000fe200078e00ff */
[----:B------:R-:W-:-:S04]  /*2330*/  LEA R2, R2, 0x3b800000, 0x17 ;  /* 0x3b80000002027811 */ /* 0x000fc800078eb8ff */
[----:B------:R-:W-:-:S07]  /*2340*/  LOP3.LUT R0, R2, R0, R7, 0xfe, !PT ;  /* 0x0000000002007212 */ /* 0x000fce00078efe07 */
.L_x_24740:
[----:B------:R-:W-:Y:S05]  /*2350*/  BSYNC.RECONVERGENT B0 ;  /* 0x0000000000007941 */ /* 0x000fea0003800200 */
.L_x_24739:
[----:B------:R-:W-:-:S04]  /*2360*/  F2FP.BF16.F32.PACK_AB R0, RZ, R0 ;  /* 0x00000000ff00723e */ /* 0x000fc800000010ff */
[----:B------:R-:W-:Y:S01]  /*2370*/  PRMT R19, R0, 0x7610, R19 ;  /* 0x0000761000137816 */ /* 0x000fe20000000013 */
[----:B------:R-:W-:Y:S06]  /*2380*/  BRA `(.L_x_24724) ;  /* 0x0000000400287947 */ /* 0x000fec0003800000 */
.L_x_24737:
        /* <DEDUP_REMOVED lines=21> */
.L_x_24746:
[----:B------:R-:W-:Y:S05]  /*24e0*/  BSYNC.RECONVERGENT B1 ;  /* 0x0000000000017941 */ /* 0x000fea0003800200 */
.L_x_24745:
[----:B------:R-:W-:Y:S01]  /*24f0*/  IMAD.SHL.U32 R0, R0, 0x200000, RZ ;  /* 0x0020000000007824 */ /* 0x000fe200078e00ff */
[----:B------:R-:W-:-:S04]  /*2500*/  LEA R2, R2, 0x37800000, 0x17 ;  /* 0x3780000002027811 */ /* 0x000fc800078eb8ff */
[----:B------:R-:W-:-:S07]  /*2510*/  LOP3.LUT R0, R2, R0, R7, 0xfe, !PT ;  /* 0x0000000002007212 */ /* 0x000fce00078efe07 */
.L_x_24744:
[----:B------:R-:W-:Y:S05]  /*2520*/  BSYNC.RECONVERGENT B0 ;  /* 0x0000000000007941 */ /* 0x000fea0003800200 */
.L_x_24743:
[----:B------:R-:W-:-:S04]  /*2530*/  F2FP.BF16.F32.PACK_AB R0, RZ, R0 ;  /* 0x00000000ff00723e */ /* 0x000fc800000010ff */
[----:B------:R-:W-:Y:S01]  /*2540*/  PRMT R19, R0, 0x7610, R19 ;  /* 0x0000761000137816 */ /* 0x000fe20000000013 */
[----:B------:R-:W-:Y:S06]  /*2550*/  BRA `(.L_x_24724) ;  /* 0x0000000000b47947 */ /* 0x000fec0003800000 */
.L_x_24736:
[----:B------:R-:W-:-:S09]  /*2560*/  UISETP.NE.AND UP0, UPT, UR4, 0x1c, UPT ;  /* 0x0000001c0400788c */ /* 0x000fd2000bf05270 */
[----:B------:R-:W-:Y:S05]  /*2570*/  BRA.U !UP0, `(.L_x_24747) ;  /* 0x00000001089c7547 */ /* 0x000fea000b800000 */
[----:B------:R-:W-:-:S09]  /*2580*/  UISETP.NE.AND UP0, UPT, UR4, 0x1d, UPT ;  /* 0x0000001d0400788c */ /* 0x000fd2000bf05270 */
[----:B------:R-:W-:Y:S05]  /*2590*/  BRA.U !UP0, `(.L_x_24748) ;  /* 0x0000000108807547 */ /* 0x000fea000b800000 */
[----:B------:R-:W-:-:S09]  /*25a0*/  UISETP.NE.AND UP0, UPT, UR4, 0x2c, UPT ;  /* 0x0000002c0400788c */ /* 0x000fd2000bf05270 */
[----:B------:R-:W-:Y:S05]  /*25b0*/  BRA.U !UP0, `(.L_x_24749) ;  /* 0x0000000108487547 */ /* 0x000fea000b800000 */
.L_x_24723:
        /* <DEDUP_REMOVED lines=16> */
.L_x_24750:
[----:B------:R-:W-:Y:S01]  /*26c0*/  PRMT R19, RZ, 0x7610, R19 ;  /* 0x00007610ff137816 */ /* 0x000fe20000000013 */
[----:B------:R-:W-:Y:S06]  /*26d0*/  BRA `(.L_x_24724) ;  /* 0x0000000000547947 */ /* 0x000fec0003800000 */
.L_x_24749:
        /* <DEDUP_REMOVED lines=8> */
.L_x_24752:
[----:B------:R-:W-:Y:S05]  /*2760*/  BSYNC.RECONVERGENT B0 ;  /* 0x0000000000007941 */ /* 0x000fea0003800200 */
.L_x_24751:
[----:B------:R-:W-:-:S04]  /*2770*/  F2FP.BF16.F32.PACK_AB R0, RZ, R0 ;  /* 0x00000000ff00723e */ /* 0x000fc800000010ff */
[----:B------:R-:W-:Y:S01]  /*2780*/  PRMT R19, R0, 0x7610, R19 ;  /* 0x0000761000137816 */ /* 0x000fe20000000013 */
[----:B------:R-:W-:Y:S06]  /*2790*/  BRA `(.L_x_24724) ;  /* 0x0000000000247947 */ /* 0x000fec0003800000 */
.L_x_24748:
[----:B------:R-:W2:Y:S02]  /*27a0*/  LDG.E.64 R2, desc[UR36][R2.64] ;  /* 0x0000002402027981 */ /* 0x000ea4000c1e1b00 */
[----:B--2---:R-:W0:Y:S02]  /*27b0*/  I2F.U64 R0, R2 ;  /* 0x0000000200007312 */ /* 0x004e240000301000 */
[----:B0-----:R-:W-:-:S04]  /*27c0*/  F2FP.BF16.F32.PACK_AB R0, RZ, R0 ;  /* 0x00000000ff00723e */ /* 0x001fc800000010ff */
[----:B------:R-:W-:Y:S01]  /*27d0*/  PRMT R19, R0, 0x7610, R19 ;  /* 0x0000761000137816 */ /* 0x000fe20000000013 */
[----:B------:R-:W-:Y:S06]  /*27e0*/  BRA `(.L_x_24724) ;  /* 0x0000000000107947 */ /* 0x000fec0003800000 */
.L_x_24747:
[----:B------:R-:W2:Y:S02]  /*27f0*/  LDG.E R2, desc[UR36][R2.64] ;  /* 0x0000002402027981 */ /* 0x000ea4000c1e1900 */
[----:B--2---:R-:W-:-:S04]  /*2800*/  I2FP.F32.U32 R0, R2 ;  /* 0x0000000200007245 */ /* 0x004fc80000201000 */
[----:B------:R-:W-:-:S04]  /*2810*/  F2FP.BF16.F32.PACK_AB R0, RZ, R0 ;  /* 0x00000000ff00723e */ /* 0x000fc800000010ff */
[----:B------:R-:W-:-:S07]  /*2820*/  PRMT R19, R0, 0x7610, R19 ;  /* 0x0000761000137816 */ /* 0x000fce0000000013 */
.L_x_24724:
        /* <DEDUP_REMOVED lines=18> */
.L_x_24756:
[----:B------:R-:W2:Y:S02]  /*2950*/  LDG.E.U8 R2, desc[UR36][R2.64] ;  /* 0x0000002402027981 */ /* 0x000ea4000c1e1100 */
[----:B--2---:R-:W-:-:S04]  /*2960*/  I2FP.F32.U32 R0, R2 ;  /* 0x0000000200007245 */ /* 0x004fc80000201000 */
[----:B------:R-:W-:Y:S01]  /*2970*/  F2FP.BF16.F32.PACK_AB R0, RZ, R0 ;  /* 0x00000000ff00723e */ /* 0x000fe200000010ff */
[----:B------:R-:W-:Y:S06]  /*2980*/  BRA `(.L_x_24758) ;  /* 0x0000000c00a47947 */ /* 0x000fec0003800000 */
.L_x_24755:
        /* <DEDUP_REMOVED lines=10> */
.L_x_24760:
[----:B------:R-:W2:Y:S02]  /*2a30*/  LDG.E R2, desc[UR36][R2.64] ;  /* 0x0000002402027981 */ /* 0x000ea4000c1e1900 */
[----:B--2---:R-:W-:-:S04]  /*2a40*/  I2FP.F32.S32 R0, R2 ;  /* 0x0000000200007245 */ /* 0x004fc80000201400 */
[----:B------:R-:W-:Y:S01]  /*2a50*/  F2FP.BF16.F32.PACK_AB R0, RZ, R0 ;  /* 0x00000000ff00723e */ /* 0x000fe200000010ff */
[----:B------:R-:W-:Y:S06]  /*2a60*/  BRA `(.L_x_24758) ;  /* 0x0000000c006c7947 */ /* 0x000fec0003800000 */
.L_x_24759:
[----:B------:R-:W2:Y:S02]  /*2a70*/  LDG.E.U16 R2, desc[UR36][R2.64] ;  /* 0x0000002402027981 */ /* 0x000ea4000c1e1500 */
[----:B--2---:R-:W0:Y:S02]  /*2a80*/  I2F.S16 R0, R2 ;  /* 0x0000000200007306 */ /* 0x004e240000101400 */
[----:B0-----:R-:W-:Y:S01]  /*2a90*/  F2FP.BF16.F32.PACK_AB R0, RZ, R0 ;  /* 0x00000000ff00723e */ /* 0x001fe200000010ff */
[----:B------:R-:W-:Y:S06]  /*2aa0*/  BRA `(.L_x_24758) ;  /* 0x0000000c005c7947 */ /* 0x000fec0003800000 */
.L_x_24754:
        /* <DEDUP_REMOVED lines=9> */
.L_x_24762:
[----:B------:R-:W2:Y:S02]  /*2b40*/  LDG.E.U16 R0, desc[UR36][R2.64] ;  /* 0x0000002402007981 */ /* 0x000ea4000c1e1500 */
[----:B--2---:R-:W-:-:S05]  /*2b50*/  HADD2.F32 R0, -RZ, R0.H0_H0 ;  /* 0x20000000ff007230 */ /* 0x004fca0000004100 */
[----:B------:R-:W-:Y:S01]  /*2b60*/  F2FP.BF16.F32.PACK_AB R0, RZ, R0 ;  /* 0x00000000ff00723e */ /* 0x000fe200000010ff */
[----:B------:R-:W-:Y:S06]  /*2b70*/  BRA `(.L_x_24758) ;  /* 0x0000000c00287947 */ /* 0x000fec0003800000 */
.L_x_24761:
        /* <DEDUP_REMOVED lines=9> */
.L_x_24764:
[----:B------:R-:W2:Y:S02]  /*2c10*/  LDG.E.U16 R2, desc[UR36][R2.64] ;  /* 0x0000002402027981 */ /* 0x000ea4000c1e1500 */
[----:B--2---:R-:W-:-:S05]  /*2c20*/  HADD2.F32 R0, -RZ, R2.H0_H0 ;  /* 0x20000002ff007230 */ /* 0x004fca0000004100 */
[----:B------:R-:W-:Y:S01]  /*2c30*/  F2FP.BF16.F32.PACK_AB R0, RZ, R0 ;  /* 0x00000000ff00723e */ /* 0x000fe200000010ff */
[----:B------:R-:W-:Y:S06]  /*2c40*/  BRA `(.L_x_24758) ;  /* 0x0000000800f47947 */ /* 0x000fec0003800000 */
.L_x_24763:
        /* <DEDUP_REMOVED lines=12> */
.L_x_24753:
        /* <DEDUP_REMOVED lines=13> */
.L_x_24767:
        /* <DEDUP_REMOVED lines=12> */
.L_x_24766:
        /* <DEDUP_REMOVED lines=27> */
.L_x_24769:
        /* <DEDUP_REMOVED lines=13> */
.L_x_24768:
[----:B------:R0:W5:Y:S01]  /*3120*/  LDG.E.U16 R0, desc[UR36][R2.64] ;  /* 0x0000002402007981 */ /* 0x000162000c1e1500 */
[----:B------:R-:W-:Y:S05]  /*3130*/  BRA `(.L_x_24758) ;  /* 0x0000000400b87947 */ /* 0x000fea0003800000 */
.L_x_24765:
        /* <DEDUP_REMOVED lines=12> */
.L_x_24772:
        /* <DEDUP_REMOVED lines=21> */
.L_x_24776:
[----:B------:R-:W-:Y:S05]  /*3350*/  BSYNC.RECONVERGENT B1 ;  /* 0x0000000000017941 */ /* 0x000fea0003800200 */
.L_x_24775:
[----:B------:R-:W-:Y:S01]  /*3360*/  IMAD.SHL.U32 R0, R0, 0x100000, RZ ;  /* 0x0010000000007824 */ /* 0x000fe200078e00ff */
[----:B------:R-:W-:-:S04]  /*3370*/  LEA R2, R2, 0x3b800000, 0x17 ;  /* 0x3b80000002027811 */ /* 0x000fc800078eb8ff */
[----:B------:R-:W-:-:S07]  /*3380*/  LOP3.LUT R0, R2, R0, R7, 0xfe, !PT ;  /* 0x0000000002007212 */ /* 0x000fce00078efe07 */
.L_x_24774:
[----:B------:R-:W-:Y:S05]  /*3390*/  BSYNC.RECONVERGENT B0 ;  /* 0x0000000000007941 */ /* 0x000fea0003800200 */
.L_x_24773:
[----:B------:R-:W-:Y:S01]  /*33a0*/  F2FP.BF16.F32.PACK_AB R0, RZ, R0 ;  /* 0x00000000ff00723e */ /* 0x000fe200000010ff */
[----:B------:R-:W-:Y:S06]  /*33b0*/  BRA `(.L_x_24758) ;  /* 0x0000000400187947 */ /* 0x000fec0003800000 */
.L_x_24771:
        /* <DEDUP_REMOVED lines=21> */
.L_x_24780:
[----:B------:R-:W-:Y:S05]  /*3510*/  BSYNC.RECONVERGENT B1 ;  /* 0x0000000000017941 */ /* 0x000fea0003800200 */
.L_x_24779:
[----:B------:R-:W-:Y:S02]  /*3520*/  SHF.L.U32 R0, R0, 0x15, RZ ;  /* 0x0000001500007819 */ /* 0x000fe400000006ff */
[----:B------:R-:W-:-:S04]  /*3530*/  LEA R2, R2, 0x37800000, 0x17 ;  /* 0x3780000002027811 */ /* 0x000fc800078eb8ff */
[----:B------:R-:W-:-:S07]  /*3540*/  LOP3.LUT R0, R2, R0, R7, 0xfe, !PT ;  /* 0x0000000002007212 */ /* 0x000fce00078efe07 */
.L_x_24778:
[----:B------:R-:W-:Y:S05]  /*3550*/  BSYNC.RECONVERGENT B0 ;  /* 0x0000000000007941 */ /* 0x000fea0003800200 */
.L_x_24777:
[----:B------:R-:W-:Y:S01]  /*3560*/  F2FP.BF16.F32.PACK_AB R0, RZ, R0 ;  /* 0x00000000ff00723e */ /* 0x000fe200000010ff */
[----:B------:R-:W-:Y:S06]  /*3570*/  BRA `(.L_x_24758) ;  /* 0x0000000000a87947 */ /* 0x000fec0003800000 */
.L_x_24770:
[----:B------:R-:W-:-:S09]  /*3580*/  UISETP.NE.AND UP0, UPT, UR4, 0x1c, UPT ;  /* 0x0000001c0400788c */ /* 0x000fd2000bf05270 */
[----:B------:R-:W-:Y:S05]  /*3590*/  BRA.U !UP0, `(.L_x_24781) ;  /* 0x0000000108947547 */ /* 0x000fea000b800000 */
[----:B------:R-:W-:-:S09]  /*35a0*/  UISETP.NE.AND UP0, UPT, UR4, 0x1d, UPT ;  /* 0x0000001d0400788c */ /* 0x000fd2000bf05270 */
[----:B------:R-:W-:Y:S05]  /*35b0*/  BRA.U !UP0, `(.L_x_24782) ;  /* 0x00000001087c7547 */ /* 0x000fea000b800000 */
[----:B------:R-:W-:-:S09]  /*35c0*/  UISETP.NE.AND UP0, UPT, UR4, 0x2c, UPT ;  /* 0x0000002c0400788c */ /* 0x000fd2000bf05270 */
[----:B------:R-:W-:Y:S05]  /*35d0*/  BRA.U !UP0, `(.L_x_24783) ;  /* 0x0000000108487547 */ /* 0x000fea000b800000 */
.L_x_24757:
        /* <DEDUP_REMOVED lines=16> */
.L_x_24784:
[----:B------:R-:W-:Y:S01]  /*36e0*/  PRMT R0, RZ, 0x7610, R0 ;  /* 0x00007610ff007816 */ /* 0x000fe20000000000 */
[----:B------:R-:W-:Y:S06]  /*36f0*/  BRA `(.L_x_24758) ;  /* 0x0000000000487947 */ /* 0x000fec0003800000 */
.L_x_24783:
        /* <DEDUP_REMOVED lines=8> */
.L_x_24786:
[----:B------:R-:W-:Y:S05]  /*3780*/  BSYNC.RECONVERGENT B0 ;  /* 0x0000000000007941 */ /* 0x000fea0003800200 */
.L_x_24785:
[----:B------:R-:W-:Y:S01]  /*3790*/  F2FP.BF16.F32.PACK_AB R0, RZ, R0 ;  /* 0x00000000ff00723e */ /* 0x000fe200000010ff */
[----:B------:R-:W-:Y:S06]  /*37a0*/  BRA `(.L_x_24758) ;  /* 0x00000000001c7947 */ /* 0x000fec0003800000 */
.L_x_24782:
[----:B------:R-:W2:Y:S02]  /*37b0*/  LDG.E.64 R2, desc[UR36][R2.64] ;  /* 0x0000002402027981 */ /* 0x000ea4000c1e1b00 */
[----:B--2---:R-:W0:Y:S02]  /*37c0*/  I2F.U64 R0, R2 ;  /* 0x0000000200007312 */ /* 0x004e240000301000 */
[----:B0-----:R-:W-:Y:S01]  /*37d0*/  F2FP.BF16.F32.PACK_AB R0, RZ, R0 ;  /* 0x00000000ff00723e */ /* 0x001fe200000010ff */
[----:B------:R-:W-:Y:S06]  /*37e0*/  BRA `(.L_x_24758) ;  /* 0x00000000000c7947 */ /* 0x000fec0003800000 */
.L_x_24781:
[----:B------:R-:W2:Y:S02]  /*37f0*/  LDG.E R2, desc[UR36][R2.64] ;  /* 0x0000002402027981 */ /* 0x000ea4000c1e1900 */
[----:B--2---:R-:W-:-:S04]  /*3800*/  I2FP.F32.U32 R0, R2 ;  /* 0x0000000200007245 */ /* 0x004fc80000201000 */
[----:B------:R-:W-:-:S07]  /*3810*/  F2FP.BF16.F32.PACK_AB R0, RZ, R0 ;  /* 0x00000000ff00723e */ /* 0x000fce00000010ff */
.L_x_24758:
        /* <DEDUP_REMOVED lines=32> */
.L_x_24791:
[----:B------:R-:W-:Y:S05]  /*3a20*/  BSYNC.RECONVERGENT B1 ;  /* 0x0000000000017941 */ /* 0x000fea0003800200 */
.L_x_24790:
[----:B------:R-:W-:Y:S01]  /*3a30*/  FFMA.FTZ R2, -R7, R3, R2 ;  /* 0x0000000307027223 */ /* 0x000fe20000010102 */
[----:B------:R-:W-:Y:S06]  /*3a40*/  BRA `(.L_x_24788) ;  /* 0x0000000000787947 */ /* 0x000fec0003800000 */
.L_x_24789:
        /* <DEDUP_REMOVED lines=14> */
.L_x_24794:
        /* <DEDUP_REMOVED lines=13> */
.L_x_24793:
[----:B------:R-:W-:Y:S05]  /*3c00*/  BSYNC.RECONVERGENT B1 ;  /* 0x0000000000017941 */ /* 0x000fea0003800200 */
.L_x_24792:
[----:B------:R-:W-:-:S04]  /*3c10*/  FMUL.FTZ R2, R2, 1.1920928955078125e-07 ;  /* 0x3400000002027820 */ /* 0x000fc80000410000 */
[----:B------:R-:W-:-:S07]  /*3c20*/  FMUL.FTZ R2, R7, R2 ;  /* 0x0000000207027220 */ /* 0x000fce0000410000 */
.L_x_24788:
[----:B------:R-:W-:Y:S05]  /*3c30*/  BSYNC.RECONVERGENT B0 ;  /* 0x0000000000007941 */ /* 0x000fea0003800200 */
.L_x_24787:
[C---:B------:R-:W-:Y:S01]  /*3c40*/  LOP3.LUT R19, R2.reuse, 0x80000000, R19, 0xb8, !PT ;  /* 0x8000000002137812 */ /* 0x040fe200078eb813 */
[----:B------:R-:W1:Y:S01]  /*3c50*/  LDCU.64 UR6, c[0x0][0x5e8] ;  /* 0x0000bd00ff0677ac */ /* 0x000e620008000a00 */
[----:B------:R-:W-:Y:S01]  /*3c60*/  FSETP.NAN.FTZ.AND P0, PT, |R2|, |R2|, PT ;  /* 0x400000020200720b */ /* 0x000fe20003f18200 */
[----:B------:R-:W-:-:S03]  /*3c70*/  UPRMT UR4, UR43, 0x9910, URZ ;  /* 0x000099102b047896 */ /* 0x000fc600080000ff */
[----:B------:R-:W-:Y:S01]  /*3c80*/  FSEL R19, R2, R19, P0 ;  /* 0x0000001302137208 */ /* 0x000fe20000000000 */
[----:B------:R-:W-:-:S03]  /*3c90*/  UISETP.GT.AND UP0, UPT, UR4, 0x9, UPT ;  /* 0x000000090400788c */ /* 0x000fc6000bf04270 */
[----:B------:R-:W-:-:S13]  /*3ca0*/  FSETP.NEU.FTZ.AND P1, PT, R19, RZ, PT ;  /* 0x000000ff1300720b */ /* 0x000fda0003f3d000 */
[----:B------:R-:W-:Y:S02]  /*3cb0*/  @P1 FSETP.GEU.FTZ.AND P2, PT, R0, RZ, PT ;  /* 0x000000ff0000120b */ /* 0x000fe40003f5e000 */
[----:B------:R-:W-:-:S04]  /*3cc0*/  @P1 FSETP.GEU.FTZ.AND P0, PT, R19, RZ, PT ;  /* 0x000000ff1300120b */ /* 0x000fc80003f1e000 */
[----:B------:R-:W-:Y:S02]  /*3cd0*/  @P1 PLOP3.LUT P2, PT, P0, P2, PT, 0x82, 0x28 ;  /* 0x000000000028181c */ /* 0x000fe40000745072 */
[----:B------:R-:W-:Y:S02]  /*3ce0*/  PLOP3.LUT P0, PT, PT, PT, PT, 0x80, 0x8 ;  /* 0x000000000008781c */ /* 0x000fe40003f0f070 */
[----:B------:R-:W-:-:S13]  /*3cf0*/  @P1 PLOP3.LUT P0, PT, P2, PT, PT, 0x80, 0x8 ;  /* 0x000000000008181c */ /* 0x000fda000170f070 */
[----:B------:R-:W-:Y:S01]  /*3d00*/  @!P0 FADD.FTZ R19, R0, R19 ;  /* 0x0000001300138221 */ /* 0x000fe20000010000 */
[----:B-1----:R-:W-:-:S05]  /*3d10*/  IADD3 R2, P0, PT, R16, UR6, RZ ;  /* 0x0000000610027c10 */ /* 0x002fca000ff1e0ff */
[----:B------:R-:W1:Y:S01]  /*3d20*/  F2F.BF16.F32 R19, R19 ;  /* 0x0000001300137304 */ /* 0x000e620000202000 */
[----:B------:R-:W-:Y:S01]  /*3d30*/  IMAD.X R3, RZ, RZ, UR7, P0 ;  /* 0x00000007ff037e24 */ /* 0x000fe200080e06ff */
        /* <DEDUP_REMOVED lines=10> */
[----:B------:R-:W1:Y:S02]  /*3de0*/  F2I.FTZ.TRUNC.NTZ R5, R0 ;  /* 0x0000000000057305 */ /* 0x000e64000021f100 */
[----:B-1----:R1:W-:Y:S01]  /*3df0*/  STG.E.U8 desc[UR36][R2.64], R5 ;  /* 0x0000000502007986 */ /* 0x0023e2000c101124 */
[----:B------:R-:W-:Y:S05]  /*3e00*/  BRA `(.L_x_24800) ;  /* 0x0000000c00807947 */ /* 0x000fea0003800000 */
.L_x_24798:
[----:B-1----:R-:W-:-:S06]  /*3e10*/  SHF.L.U32 R5, R19, 0x10, RZ ;  /* 0x0000001013057819 */ /* 0x002fcc00000006ff */
[----:B------:R-:W1:Y:S02]  /*3e20*/  F2I.S64.TRUNC R4, R5 ;  /* 0x0000000500047311 */ /* 0x000e64000020d900 */
[----:B-1----:R1:W-:Y:S01]  /*3e30*/  STG.E.U8 desc[UR36][R2.64], R4 ;  /* 0x0000000402007986 */ /* 0x0023e2000c101124 */
[----:B------:R-:W-:Y:S05]  /*3e40*/  BRA `(.L_x_24800) ;  /* 0x0000000c00707947 */ /* 0x000fea0003800000 */
.L_x_24797:
[----:B------:R-:W-:-:S09]  /*3e50*/  UISETP.NE.AND UP0, UPT, UR4, 0x2, UPT ;  /* 0x000000020400788c */ /* 0x000fd2000bf05270 */
[----:B------:R-:W-:Y:S05]  /*3e60*/  BRA.U !UP0, `(.L_x_24801) ;  /* 0x0000000108307547 */ /* 0x000fea000b800000 */
[----:B------:R-:W-:-:S09]  /*3e70*/  UISETP.NE.AND UP0, UPT, UR4, 0x3, UPT ;  /* 0x000000030400788c */ /* 0x000fd2000bf05270 */
[----:B------:R-:W-:Y:S05]  /*3e80*/  BRA.U !UP0, `(.L_x_24802) ;  /* 0x0000000108187547 */ /* 0x000fea000b800000 */
[----:B------:R-:W-:-:S09]  /*3e90*/  UISETP.NE.AND UP0, UPT, UR4, 0x4, UPT ;  /* 0x000000040400788c */ /* 0x000fd2000bf05270 */
[----:B------:R-:W-:Y:S05]  /*3ea0*/  BRA.U UP0, `(.L_x_24799) ;  /* 0x0000000900b87547 */ /* 0x000fea000b800000 */
[----:B-1----:R-:W-:-:S06]  /*3eb0*/  IMAD.U32 R4, R19, 0x10000, RZ ;  /* 0x0001000013047824 */ /* 0x002fcc00078e00ff */
[----:B------:R-:W1:Y:S02]  /*3ec0*/  F2I.S64.TRUNC R4, R4 ;  /* 0x0000000400047311 */ /* 0x000e64000020d900 */
[----:B-1----:R1:W-:Y:S01]  /*3ed0*/  STG.E.64 desc[UR36][R2.64], R4 ;  /* 0x0000000402007986 */ /* 0x0023e2000c101b24 */
[----:B------:R-:W-:Y:S05]  /*3ee0*/  BRA `(.L_x_24800) ;  /* 0x0000000c00487947 */ /* 0x000fea0003800000 */
.L_x_24802:
[----:B-1----:R-:W-:-:S06]  /*3ef0*/  IMAD.U32 R19, R19, 0x10000, RZ ;  /* 0x0001000013137824 */ /* 0x002fcc00078e00ff */
[----:B------:R-:W1:Y:S02]  /*3f00*/  F2I.FTZ.TRUNC.NTZ R19, R19 ;  /* 0x0000001300137305 */ /* 0x000e64000021f100 */
[----:B-1----:R1:W-:Y:S01]  /*3f10*/  STG.E desc[UR36][R2.64], R19 ;  /* 0x0000001302007986 */ /* 0x0023e2000c101924 */
[----:B------:R-:W-:Y:S05]  /*3f20*/  BRA `(.L_x_24800) ;  /* 0x0000000c00387947 */ /* 0x000fea0003800000 */
.L_x_24801:
[----:B-1----:R-:W-:-:S06]  /*3f30*/  IMAD.U32 R19, R19, 0x10000, RZ ;  /* 0x0001000013137824 */ /* 0x002fcc00078e00ff */
[----:B------:R-:W1:Y:S02]  /*3f40*/  F2I.FTZ.TRUNC.NTZ R19, R19 ;  /* 0x0000001300137305 */ /* 0x000e64000021f100 */
[----:B-1----:R1:W-:Y:S01]  /*3f50*/  STG.E.U16 desc[UR36][R2.64], R19 ;  /* 0x0000001302007986 */ /* 0x0023e2000c101524 */
[----:B------:R-:W-:Y:S05]  /*3f60*/  BRA `(.L_x_24800) ;  /* 0x0000000c00287947 */ /* 0x000fea0003800000 */
.L_x_24796:
        /* <DEDUP_REMOVED lines=9> */
.L_x_24804:
[----:B-1----:R-:W-:-:S05]  /*4000*/  IMAD.U32 R0, R19, 0x10000, RZ ;  /* 0x0001000013007824 */ /* 0x002fca00078e00ff */
[----:B------:R-:W-:-:S05]  /*4010*/  F2FP.F16.F32.PACK_AB R0, RZ, R0 ;  /* 0x00000000ff00723e */ /* 0x000fca00000000ff */
[----:B------:R1:W-:Y:S01]  /*4020*/  STG.E.U16 desc[UR36][R2.64], R0 ;  /* 0x0000000002007986 */ /* 0x0003e2000c101524 */
[----:B------:R-:W-:Y:S05]  /*4030*/  BRA `(.L_x_24800) ;  /* 0x0000000800f47947 */ /* 0x000fea0003800000 */
.L_x_24803:
[----:B------:R-:W-:-:S09]  /*4040*/  UISETP.NE.AND UP0, UPT, UR4, 0x7, UPT ;  /* 0x000000070400788c */ /* 0x000fd2000bf05270 */
[----:B------:R-:W-:Y:S05]  /*4050*/  BRA.U !UP0, `(.L_x_24805) ;  /* 0x0000000108347547 */ /* 0x000fea000b800000 */
[----:B------:R-:W-:-:S09]  /*4060*/  UISETP.NE.AND UP0, UPT, UR4, 0x8, UPT ;  /* 0x000000080400788c */ /* 0x000fd2000bf05270 */
[----:B------:R-:W-:Y:S05]  /*4070*/  BRA.U !UP0, `(.L_x_24806) ;  /* 0x0000000108187547 */ /* 0x000fea000b800000 */
[----:B------:R-:W-:-:S09]  /*4080*/  UISETP.NE.AND UP0, UPT, UR4, 0x9, UPT ;  /* 0x000000090400788c */ /* 0x000fd2000bf05270 */
[----:B------:R-:W-:Y:S05]  /*4090*/  BRA.U UP0, `(.L_x_24799) ;  /* 0x00000009003c7547 */ /* 0x000fea000b800000 */
[----:B-1----:R-:W-:Y:S02]  /*40a0*/  IMAD.U32 R4, R19, 0x10000, RZ ;  /* 0x0001000013047824 */ /* 0x002fe400078e00ff */
[----:B------:R-:W-:-:S05]  /*40b0*/  HFMA2 R5, -RZ, RZ, 0, 0 ;  /* 0x00000000ff057431 */ /* 0x000fca00000001ff */
[----:B------:R1:W-:Y:S01]  /*40c0*/  STG.E.64 desc[UR36][R2.64], R4 ;  /* 0x0000000402007986 */ /* 0x0003e2000c101b24 */
[----:B------:R-:W-:Y:S05]  /*40d0*/  BRA `(.L_x_24800) ;  /* 0x0000000800cc7947 */ /* 0x000fea0003800000 */
.L_x_24806:
[----:B-1----:R-:W-:-:S05]  /*40e0*/  IMAD.U32 R19, R19, 0x10000, RZ ;  /* 0x0001000013137824 */ /* 0x002fca00078e00ff */
[----:B------:R-:W-:-:S04]  /*40f0*/  F2FP.F16.F32.PACK_AB R5, RZ, R19 ;  /* 0x00000013ff05723e */ /* 0x000fc800000000ff */
[----:B------:R-:W-:-:S05]  /*4100*/  PRMT R5, R5, 0x5410, RZ ;  /* 0x0000541005057816 */ /* 0x000fca00000000ff */
[----:B------:R1:W-:Y:S01]  /*4110*/  STG.E desc[UR36][R2.64], R5 ;  /* 0x0000000502007986 */ /* 0x0003e2000c101924 */
[----:B------:R-:W-:Y:S05]  /*4120*/  BRA `(.L_x_24800) ;  /* 0x0000000800b87947 */ /* 0x000fea0003800000 */
.L_x_24805:
[----:B-1----:R-:W-:-:S04]  /*4130*/  IMAD.U32 R4, R19, 0x10000, RZ ;  /* 0x0001000013047824 */ /* 0x002fc800078e00ff */
[----:B------:R-:W-:-:S06]  /*4140*/  FMUL.FTZ R4, R4, 1 ;  /* 0x3f80000004047820 */ /* 0x000fcc0000410000 */
[----:B------:R-:W1:Y:S02]  /*4150*/  F2F.F64.F32 R4, R4 ;  /* 0x0000000400047310 */ /* 0x000e640000201800 */
[----:B-1----:R1:W-:Y:S01]  /*4160*/  STG.E.64 desc[UR36][R2.64], R4 ;  /* 0x0000000402007986 */ /* 0x0023e2000c101b24 */
[----:B------:R-:W-:Y:S05]  /*4170*/  BRA `(.L_x_24800) ;  /* 0x0000000800a47947 */ /* 0x000fea0003800000 */
.L_x_24795:
        /* <DEDUP_REMOVED lines=13> */
.L_x_24809:
[----:B-1----:R-:W-:Y:S01]  /*4250*/  IMAD.U32 R19, R19, 0x10000, RZ ;  /* 0x0001000013137824 */ /* 0x002fe200078e00ff */
[----:B------:R-:W-:-:S03]  /*4260*/  CS2R R6, SRZ ;  /* 0x0000000000067805 */ /* 0x000fc6000001ff00 */
[----:B------:R-:W-:-:S06]  /*4270*/  FMUL.FTZ R4, R19, 1 ;  /* 0x3f80000013047820 */ /* 0x000fcc0000410000 */
[----:B------:R-:W1:Y:S02]  /*4280*/  F2F.F64.F32 R4, R4 ;  /* 0x0000000400047310 */ /* 0x000e640000201800 */
[----:B-1----:R1:W-:Y:S01]  /*4290*/  STG.E.128 desc[UR36][R2.64], R4 ;  /* 0x0000000402007986 */ /* 0x0023e2000c101d24 */
[----:B------:R-:W-:Y:S05]  /*42a0*/  BRA `(.L_x_24800) ;  /* 0x0000000800587947 */ /* 0x000fea0003800000 */
.L_x_24808:
        /* <DEDUP_REMOVED lines=19> */
.L_x_24813:
[----:B------:R-:W-:Y:S05]  /*43e0*/  BSYNC.RECONVERGENT B0 ;  /* 0x0000000000007941 */ /* 0x000fea0003800200 */
.L_x_24812:
[----:B------:R-:W-:-:S05]  /*43f0*/  LOP3.LUT R5, R0, 0x80, R5, 0xf8, !PT ;  /* 0x0000008000057812 */ /* 0x000fca00078ef805 */
[----:B------:R1:W-:Y:S01]  /*4400*/  STG.E.U8 desc[UR36][R2.64], R5 ;  /* 0x0000000502007986 */ /* 0x0003e2000c101124 */
[----:B------:R-:W-:Y:S05]  /*4410*/  BRA `(.L_x_24800) ;  /* 0x0000000400fc7947 */ /* 0x000fea0003800000 */
.L_x_24811:
[----:B-1----:R-:W-:Y:S01]  /*4420*/  SHF.L.U32 R19, R19, 0x10, RZ ;  /* 0x0000001013137819 */ /* 0x002fe200000006ff */
        /* <DEDUP_REMOVED lines=14> */
.L_x_24815:
[----:B------:R-:W-:Y:S05]  /*4510*/  BSYNC.RECONVERGENT B0 ;  /* 0x0000000000007941 */ /* 0x000fea0003800200 */
.L_x_24814:
[----:B------:R-:W-:-:S05]  /*4520*/  LOP3.LUT R5, R0, 0x80, R5, 0xf8, !PT ;  /* 0x0000008000057812 */ /* 0x000fca00078ef805 */
[----:B------:R1:W-:Y:S01]  /*4530*/  STG.E.U8 desc[UR36][R2.64], R5 ;  /* 0x0000000502007986 */ /* 0x0003e2000c101124 */
[----:B------:R-:W-:Y:S05]  /*4540*/  BRA `(.L_x_24800) ;  /* 0x0000000400b07947 */ /* 0x000fea0003800000 */
.L_x_24810:
[----:B-1----:R1:W-:Y:S01]  /*4550*/  STG.E.U16 desc[UR36][R2.64], R19 ;  /* 0x0000001302007986 */ /* 0x0023e2000c101524 */
[----:B------:R-:W-:Y:S05]  /*4560*/  BRA `(.L_x_24800) ;  /* 0x0000000400a87947 */ /* 0x000fea0003800000 */
.L_x_24807:
        /* <DEDUP_REMOVED lines=9> */
[----:B------:R-:W1:Y:S02]  /*4600*/  F2I.FTZ.U32.TRUNC.NTZ R5, R5 ;  /* 0x0000000500057305 */ /* 0x000e64000021f000 */
[----:B-1----:R1:W-:Y:S01]  /*4610*/  STG.E.U16 desc[UR36][R2.64], R5 ;  /* 0x0000000502007986 */ /* 0x0023e2000c101524 */
[----:B------:R-:W-:Y:S05]  /*4620*/  BRA `(.L_x_24800) ;  /* 0x0000000400787947 */ /* 0x000fea0003800000 */
.L_x_24818:
        /* <DEDUP_REMOVED lines=13> */
.L_x_24821:
[----:B------:R-:W-:-:S04]  /*4700*/  SHF.R.U32.HI R0, RZ, 0x14, R5 ;  /* 0x00000014ff007819 */ /* 0x000fc80000011605 */
[----:B------:R-:W-:-:S04]  /*4710*/  LOP3.LUT R0, R0, 0x1, RZ, 0xc0, !PT ;  /* 0x0000000100007812 */ /* 0x000fc800078ec0ff */
[----:B------:R-:W-:-:S04]  /*4720*/  IADD3 R0, PT, PT, R5, 0x487ffff, R0 ;  /* 0x0487ffff05007810 */ /* 0x000fc80007ffe000 */
[----:B------:R-:W-:-:S04]  /*4730*/  SHF.R.U32.HI R0, RZ, 0x14, R0 ;  /* 0x00000014ff007819 */ /* 0x000fc80000011600 */
[----:B------:R-:W-:-:S07]  /*4740*/  LOP3.LUT R4, R0, 0xff, RZ, 0xc0, !PT ;  /* 0x000000ff00047812 */ /* 0x000fce00078ec0ff */
.L_x_24822:
[----:B------:R-:W-:-:S04]  /*4750*/  SHF.R.U32.HI R5, RZ, 0x18, R5 ;  /* 0x00000018ff057819 */ /* 0x000fc80000011605 */
[----:B------:R-:W-:-:S04]  /*4760*/  LOP3.LUT R4, R4, 0x80, R5, 0xf8, !PT ;  /* 0x0000008004047812 */ /* 0x000fc800078ef805 */
[----:B------:R-:W-:-:S07]  /*4770*/  PRMT R0, R4, 0x7610, R0 ;  /* 0x0000761004007816 */ /* 0x000fce0000000000 */
.L_x_24820:
[----:B------:R-:W-:Y:S05]  /*4780*/  BSYNC.RECONVERGENT B0 ;  /* 0x0000000000007941 */ /* 0x000fea0003800200 */
.L_x_24819:
[----:B------:R1:W-:Y:S01]  /*4790*/  STG.E.U8 desc[UR36][R2.64], R0 ;  /* 0x0000000002007986 */ /* 0x0003e2000c101124 */
[----:B------:R-:W-:Y:S05]  /*47a0*/  BRA `(.L_x_24800) ;  /* 0x0000000400187947 */ /* 0x000fea0003800000 */
.L_x_24817:
        /* <DEDUP_REMOVED lines=13> */
.L_x_24825:
[----:B------:R-:W-:-:S04]  /*4880*/  SHF.R.U32.HI R0, RZ, 0x15, R5 ;  /* 0x00000015ff007819 */ /* 0x000fc80000011605 */
[----:B------:R-:W-:-:S04]  /*4890*/  LOP3.LUT R0, R0, 0x1, RZ, 0xc0, !PT ;  /* 0x0000000100007812 */ /* 0x000fc800078ec0ff */
[----:B------:R-:W-:-:S04]  /*48a0*/  IADD3 R0, PT, PT, R5, 0x88fffff, R0 ;  /* 0x088fffff05007810 */ /* 0x000fc80007ffe000 */
[----:B------:R-:W-:-:S04]  /*48b0*/  SHF.R.U32.HI R0, RZ, 0x15, R0 ;  /* 0x00000015ff007819 */ /* 0x000fc80000011600 */
[----:B------:R-:W-:-:S07]  /*48c0*/  LOP3.LUT R4, R0, 0xff, RZ, 0xc0, !PT ;  /* 0x000000ff00047812 */ /* 0x000fce00078ec0ff */
.L_x_24826:
[----:B------:R-:W-:-:S04]  /*48d0*/  SHF.R.U32.HI R5, RZ, 0x18, R5 ;  /* 0x00000018ff057819 */ /* 0x000fc80000011605 */
[----:B------:R-:W-:-:S04]  /*48e0*/  LOP3.LUT R4, R4, 0x80, R5, 0xf8, !PT ;  /* 0x0000008004047812 */ /* 0x000fc800078ef805 */
[----:B------:R-:W-:-:S07]  /*48f0*/  PRMT R0, R4, 0x7610, R0 ;  /* 0x0000761004007816 */ /* 0x000fce0000000000 */
.L_x_24824:
[----:B------:R-:W-:Y:S05]  /*4900*/  BSYNC.RECONVERGENT B0 ;  /* 0x0000000000007941 */ /* 0x000fea0003800200 */
.L_x_24823:
[----:B------:R4:W-:Y:S01]  /*4910*/  STG.E.U8 desc[UR36][R2.64], R0 ;  /* 0x0000000002007986 */ /* 0x0009e2000c101124 */
[----:B------:R-:W-:Y:S05]  /*4920*/  BRA `(.L_x_24800) ;  /* 0x0000000000b87947 */ /* 0x000fea0003800000 */
.L_x_24816:
[----:B------:R-:W-:-:S09]  /*4930*/  UISETP.NE.AND UP0, UPT, UR4, 0x1c, UPT ;  /* 0x0000001c0400788c */ /* 0x000fd2000bf05270 */
[----:B------:R-:W-:Y:S05]  /*4940*/  BRA.U !UP0, `(.L_x_24827) ;  /* 0x0000000108a47547 */ /* 0x000fea000b800000 */
[----:B------:R-:W-:-:S09]  /*4950*/  UISETP.NE.AND UP0, UPT, UR4, 0x1d, UPT ;  /* 0x0000001d0400788c */ /* 0x000fd2000bf05270 */
[----:B------:R-:W-:Y:S05]  /*4960*/  BRA.U !UP0, `(.L_x_24828) ;  /* 0x00000001088c7547 */ /* 0x000fea000b800000 */
[----:B------:R-:W-:-:S09]  /*4970*/  UISETP.NE.AND UP0, UPT, UR4, 0x2c, UPT ;  /* 0x0000002c0400788c */ /* 0x000fd2000bf05270 */
[----:B------:R-:W-:Y:S05]  /*4980*/  BRA.U !UP0, `(.L_x_24829) ;  /* 0x0000000108447547 */ /* 0x000fea000b800000 */
.L_x_24799:
[----:B------:R-:W-:Y:S01]  /*4990*/  MOV R0, 0x0 ;  /* 0x0000000000007802 */ /* 0x000fe20000000f00 */
[----:B------:R-:W2:Y:S01]  /*49a0*/  LDCU.64 UR6, c[0x4][0x178] ;  /* 0x01002f00ff0677ac */ /* 0x000ea20008000a00 */
[----:B------:R-:W-:Y:S02]  /*49b0*/  HFMA2 R12, -RZ, RZ, 0, 5.9604644775390625e-08 ;  /* 0x00000001ff0c7431 */ /* 0x000fe400000001ff */
[----:B------:R-:W-:Y:S01]  /*49c0*/  IMAD.MOV.U32 R8, RZ, RZ, 0x65 ;  /* 0x00000065ff087424 */ /* 0x000fe200078e00ff */
[----:B------:R3:W4:Y:S01]  /*49d0*/  LDC.64 R2, c[0x4][R0] ;  /* 0x0100000000027b82 */ /* 0x0007220000000a00 */
[----:B------:R-:W5:Y:S01]  /*49e0*/  LDCU.64 UR8, c[0x4][0x180] ;  /* 0x01003000ff0877ac */ /* 0x000f620008000a00 */
[----:B------:R-:W-:Y:S01]  /*49f0*/  IMAD.MOV.U32 R13, RZ, RZ, RZ ;  /* 0x000000ffff0d7224 */ /* 0x000fe200078e00ff */
[----:B------:R-:W0:Y:S01]  /*4a00*/  LDCU.64 UR4, c[0x4][0x90] ;  /* 0x01001200ff0477ac */ /* 0x000e220008000a00 */
[----:B--2---:R-:W-:Y:S01]  /*4a10*/  MOV R4, UR6 ;  /* 0x0000000600047c02 */ /* 0x004fe20008000f00 */
[----:B------:R-:W-:-:S02]  /*4a20*/  IMAD.U32 R5, RZ, RZ, UR7 ;  /* 0x00000007ff057e24 */ /* 0x000fc4000f8e00ff */
[----:B-----5:R-:W-:Y:S02]  /*4a30*/  IMAD.U32 R6, RZ, RZ, UR8 ;  /* 0x00000008ff067e24 */ /* 0x020fe4000f8e00ff */
[----:B------:R-:W-:Y:S02]  /*4a40*/  IMAD.U32 R7, RZ, RZ, UR9 ;  /* 0x00000009ff077e24 */ /* 0x000fe4000f8e00ff */
[----:B0-----:R-:W-:Y:S02]  /*4a50*/  IMAD.U32 R10, RZ, RZ, UR4 ;  /* 0x00000004ff0a7e24 */ /* 0x001fe4000f8e00ff */
[----:B---3--:R-:W-:-:S07]  /*4a60*/  IMAD.U32 R11, RZ, RZ, UR5 ;  /* 0x00000005ff0b7e24 */ /* 0x008fce000f8e00ff */
[----:B------:R-:W-:-:S07]  /*4a70*/  LEPC R20, `(.L_x_24830) ;  /* 0x000000001014794e */ /* 0x000fce0000000000 */
[----:B-1--4-:R-:W-:Y:S05]  /*4a80*/  CALL.ABS.NOINC R2 ;  /* 0x0000000002007343 */ /* 0x012fea0003c00000 */
.L_x_24830:
[----:B------:R-:W-:Y:S05]  /*4a90*/  BRA `(.L_x_24800) ;  /* 0x00000000005c7947 */ /* 0x000fea0003800000 */
.L_x_24829:
        /* <DEDUP_REMOVED lines=16> */
.L_x_24828:
[----:B-1----:R-:W-:-:S06]  /*4ba0*/  SHF.L.U32 R4, R19, 0x10, RZ ;  /* 0x0000001013047819 */ /* 0x002fcc00000006ff */
[----:B------:R-:W1:Y:S02]  /*4bb0*/  F2I.U64.TRUNC R4, R4 ;  /* 0x0000000400047311 */ /* 0x000e64000020d800 */
[----:B-1----:R2:W-:Y:S01]  /*4bc0*/  STG.E.64 desc[UR36][R2.64], R4 ;  /* 0x0000000402007986 */ /* 0x0025e2000c101b24 */
[----:B------:R-:W-:Y:S05]  /*4bd0*/  BRA `(.L_x_24800) ;  /* 0x00000000000c7947 */ /* 0x000fea0003800000 */
.L_x_24827:
[----:B-1----:R-:W-:-:S06]  /*4be0*/  IMAD.U32 R19, R19, 0x10000, RZ ;  /* 0x0001000013137824 */ /* 0x002fcc00078e00ff */
[----:B------:R-:W1:Y:S02]  /*4bf0*/  F2I.FTZ.U32.TRUNC.NTZ R19, R19 ;  /* 0x0000001300137305 */ /* 0x000e64000021f000 */
[----:B-1----:R1:W-:Y:S02]  /*4c00*/  STG.E desc[UR36][R2.64], R19 ;  /* 0x0000001302007986 */ /* 0x0023e4000c101924 */
.L_x_24800:
[----:B------:R-:W-:-:S07]  /*4c10*/  VIADD R17, R17, 0x80 ;  /* 0x0000008011117836 */ /* 0x000fce0000000000 */
.L_x_24717:
[----:B------:R-:W-:Y:S05]  /*4c20*/  BSYNC.RECONVERGENT B6 ;  /* 0x0000000000067941 */ /* 0x000fea0003800200 */
.L_x_24716:
[----:B------:R-:W5:Y:S01]  /*4c30*/  LDCU UR4, c[0x0][0x380] ;  /* 0x00007000ff0477ac */ /* 0x000f620008000800 */
[----:B------:R-:W-:Y:S01]  /*4c40*/  BSSY.RECONVERGENT B6, `(.L_x_24831) ;  /* 0x00004b3000067945 */ /* 0x000fe20003800200 */
[----:B-----5:R-:W-:-:S13]  /*4c50*/  ISETP.GE.AND P0, PT, R17, UR4, PT ;  /* 0x0000000411007c0c */ /* 0x020fda000bf06270 */
[----:B------:R-:W-:Y:S05]  /*4c60*/  @P0 BRA `(.L_x_24832) ;  /* 0x0000004800c00947 */ /* 0x000fea0003800000 */
[----:B------:R-:W5:Y:S01]  /*4c70*/  LDCU UR4, c[0x0][0x388] ;  /* 0x00007100ff0477ac */ /* 0x000f620008000800 */
[----:B------:R-:W-:Y:S02]  /*4c80*/  IMAD.MOV.U32 R18, RZ, RZ, RZ ;  /* 0x000000ffff127224 */ /* 0x000fe400078e00ff */
[----:B-1--4-:R-:W-:Y:S02]  /*4c90*/  IMAD.MOV.U32 R0, RZ, RZ, RZ ;  /* 0x000000ffff007224 */ /* 0x012fe400078e00ff */
[----:B------:R-:W-:Y:S01]  /*4ca0*/  IMAD.MOV.U32 R16, RZ, RZ, RZ ;  /* 0x000000ffff107224 */ /* 0x000fe200078e00ff */
[----:B-----5:R-:W-:-:S09]  /*4cb0*/  UISETP.NE.AND UP0, UPT, UR4, URZ, UPT ;  /* 0x000000ff0400728c */ /* 0x020fd2000bf05270 */
[----:B------:R-:W-:Y:S05]  /*4cc0*/  BRA.U !UP0, `(.L_x_24833) ;  /* 0x0000001508707547 */ /* 0x000fea000b800000 */
[----:B------:R-:W2:Y:S01]  /*4cd0*/  LDCU.64 UR4, c[0x0][0x390] ;  /* 0x00007200ff0477ac */ /* 0x000ea20008000a00 */
[----:B------:R-:W-:Y:S01]  /*4ce0*/  IMAD.MOV.U32 R16, RZ, RZ, RZ ;  /* 0x000000ffff107224 */ /* 0x000fe200078e00ff */
[----:B------:R-:W1:Y:S01]  /*4cf0*/  LDCU UR6, c[0x0][0x38c] ;  /* 0x00007180ff0677ac */ /* 0x000e620008000800 */
[----:B------:R-:W4:Y:S01]  /*4d00*/  LDCU.64 UR8, c[0x0][0x4b8] ;  /* 0x00009700ff0877ac */ /* 0x000f220008000a00 */
[----:B------:R-:W-:Y:S01]  /*4d10*/  UISETP.NE.AND UP0, UPT, UR41, URZ, UPT ;  /* 0x000000ff2900728c */ /* 0x000fe2000bf05270 */
[----:B--23--:R-:W-:Y:S01]  /*4d20*/  IMAD.HI.U32 R2, R17, UR4, R16 ;  /* 0x0000000411027c27 */ /* 0x00cfe2000f8e0010 */
[----:B------:R-:W2:Y:S04]  /*4d30*/  LDCU UR4, c[0x0][0x4c0] ;  /* 0x00009800ff0477ac */ /* 0x000ea80008000800 */
[----:B------:R-:W-:-:S04]  /*4d40*/  SHF.R.U32.HI R3, RZ, UR5, R2 ;  /* 0x00000005ff037c19 */ /* 0x000fc80008011602 */
[----:B------:R-:W-:-:S05]  /*4d50*/  IADD3 R18, PT, PT, -R3, RZ, RZ ;  /* 0x000000ff03127210 */ /* 0x000fca0007ffe1ff */
[----:B-1----:R-:W-:-:S04]  /*4d60*/  IMAD R18, R18, UR6, R17 ;  /* 0x0000000612127c24 */ /* 0x002fc8000f8e0211 */
[C---:B----4-:R-:W-:Y:S02]  /*4d70*/  IMAD R16, R18.reuse, UR8, RZ ;  /* 0x0000000812107c24 */ /* 0x050fe4000f8e02ff */
[C---:B------:R-:W-:Y:S02]  /*4d80*/  IMAD R0, R18.reuse, UR9, RZ ;  /* 0x0000000912007c24 */ /* 0x040fe4000f8e02ff */
[----:B--2---:R-:W-:Y:S01]  /*4d90*/  IMAD R18, R18, UR4, RZ ;  /* 0x0000000412127c24 */ /* 0x004fe2000f8e02ff */
[----:B------:R-:W-:Y:S06]  /*4da0*/  BRA.U !UP0, `(.L_x_24833) ;  /* 0x0000001508387547 */ /* 0x000fec000b800000 */
[----:B------:R-:W1:Y:S01]  /*4db0*/  LDCU.64 UR6, c[0x0][0x398] ;  /* 0x00007300ff0677ac */ /* 0x000e620008000a00 */
[----:B------:R-:W-:Y:S01]  /*4dc0*/  IMAD.MOV.U32 R2, RZ, RZ, RZ ;  /* 0x000000ffff027224 */ /* 0x000fe200078e00ff */
[----:B------:R-:W2:Y:S01]  /*4dd0*/  LDCU UR4, c[0x0][0x3a0] ;  /* 0x00007400ff0477ac */ /* 0x000ea20008000800 */
[----:B------:R-:W3:Y:S01]  /*4de0*/  LDCU UR5, c[0x0][0x4c4] ;  /* 0x00009880ff0577ac */ /* 0x000ee20008000800 */
[----:B------:R-:W4:Y:S01]  /*4df0*/  LDCU.64 UR8, c[0x0][0x4c8] ;  /* 0x00009900ff0877ac */ /* 0x000f220008000a00 */
[----:B------:R-:W-:Y:S01]  /*4e00*/  UISETP.NE.AND UP0, UPT, UR38, 0x2, UPT ;  /* 0x000000022600788c */ /* 0x000fe2000bf05270 */
[----:B-1----:R-:W-:-:S05]  /*4e10*/  IMAD.HI.U32 R4, R3, UR7, R2 ;  /* 0x0000000703047c27 */ /* 0x002fca000f8e0002 */
[----:B--2---:R-:W-:-:S05]  /*4e20*/  SHF.R.U32.HI R5, RZ, UR4, R4 ;  /* 0x00000004ff057c19 */ /* 0x004fca0008011604 */
[----:B------:R-:W-:-:S04]  /*4e30*/  IMAD.MOV R2, RZ, RZ, -R5 ;  /* 0x000000ffff027224 */ /* 0x000fc800078e0a05 */
[----:B------:R-:W-:-:S04]  /*4e40*/  IMAD R3, R2, UR6, R3 ;  /* 0x0000000602037c24 */ /* 0x000fc8000f8e0203 */
[C---:B---3--:R-:W-:Y:S02]  /*4e50*/  IMAD R16, R3.reuse, UR5, R16 ;  /* 0x0000000503107c24 */ /* 0x048fe4000f8e0210 */
[C---:B----4-:R-:W-:Y:S02]  /*4e60*/  IMAD R0, R3.reuse, UR8, R0 ;  /* 0x0000000803007c24 */ /* 0x050fe4000f8e0200 */
[----:B------:R-:W-:Y:S01]  /*4e70*/  IMAD R18, R3, UR9, R18 ;  /* 0x0000000903127c24 */ /* 0x000fe2000f8e0212 */
[----:B------:R-:W-:Y:S06]  /*4e80*/  BRA.U !UP0, `(.L_x_24833) ;  /* 0x0000001508007547 */ /* 0x000fec000b800000 */
[----:B------:R-:W1:Y:S01]  /*4e90*/  LDCU.64 UR4, c[0x0][0x3a8] ;  /* 0x00007500ff0477ac */ /* 0x000e620008000a00 */
[----:B------:R-:W-:Y:S01]  /*4ea0*/  IMAD.MOV.U32 R4, RZ, RZ, RZ ;  /* 0x000000ffff047224 */ /* 0x000fe200078e00ff */
[----:B------:R-:W2:Y:S01]  /*4eb0*/  LDCU UR6, c[0x0][0x3a4] ;  /* 0x00007480ff0677ac */ /* 0x000ea20008000800 */
[----:B------:R-:W3:Y:S01]  /*4ec0*/  LDCU.64 UR8, c[0x0][0x4d0] ;  /* 0x00009a00ff0877ac */ /* 0x000ee20008000a00 */
[----:B------:R-:W-:Y:S01]  /*4ed0*/  UISETP.NE.AND UP0, UPT, UR38, 0x3, UPT ;  /* 0x000000032600788c */ /* 0x000fe2000bf05270 */
[----:B-1----:R-:W-:Y:S01]  /*4ee0*/  IMAD.HI.U32 R2, R5, UR4, R4 ;  /* 0x0000000405027c27 */ /* 0x002fe2000f8e0004 */
[----:B------:R-:W1:Y:S04]  /*4ef0*/  LDCU UR4, c[0x0][0x4d8] ;  /* 0x00009b00ff0477ac */ /* 0x000e680008000800 */
[----:B------:R-:W-:-:S05]  /*4f00*/  SHF.R.U32.HI R3, RZ, UR5, R2 ;  /* 0x00000005ff037c19 */ /* 0x000fca0008011602 */
[----:B------:R-:W-:-:S04]  /*4f10*/  IMAD.MOV R4, RZ, RZ, -R3 ;  /* 0x000000ffff047224 */ /* 0x000fc800078e0a03 */
[----:B--2---:R-:W-:-:S04]  /*4f20*/  IMAD R5, R4, UR6, R5 ;  /* 0x0000000604057c24 */ /* 0x004fc8000f8e0205 */
[C---:B---3--:R-:W-:Y:S02]  /*4f30*/  IMAD R16, R5.reuse, UR8, R16 ;  /* 0x0000000805107c24 */ /* 0x048fe4000f8e0210 */
[C---:B------:R-:W-:Y:S02]  /*4f40*/  IMAD R0, R5.reuse, UR9, R0 ;  /* 0x0000000905007c24 */ /* 0x040fe4000f8e0200 */
[----:B-1----:R-:W-:Y:S01]  /*4f50*/  IMAD R18, R5, UR4, R18 ;  /* 0x0000000405127c24 */ /* 0x002fe2000f8e0212 */
        /* <DEDUP_REMOVED lines=16> */
[----:B------:R-:W-:Y:S01]  /*5060*/  HFMA2 R4, -RZ, RZ, 0, 0 ;  /* 0x00000000ff047431 */ /* 0x000fe200000001ff */
[----:B------:R-:W2:Y:S01]  /*5070*/  LDCU UR6, c[0x0][0x3bc] ;  /* 0x00007780ff0677ac */ /* 0x000ea20008000800 */
[----:B------:R-:W3:Y:S01]  /*5080*/  LDCU.64 UR8, c[0x0][0x4e8] ;  /* 0x00009d00ff0877ac */ /* 0x000ee20008000a00 */
[----:B------:R-:W-:Y:S02]  /*5090*/  UISETP.NE.AND UP0, UPT, UR38, 0x5, UPT ;  /* 0x000000052600788c */ /* 0x000fe4000bf05270 */
        /* <DEDUP_REMOVED lines=44> */
[----:B--2---:R-:W-:-:S04]  /*5360*/  SHF.R.U32.HI R5, RZ, UR4, R4 ;  /* 0x00000004ff057c19 */ /* 0x004fc80008011604 */
[----:B------:R-:W-:-:S05]  /*5370*/  IADD3 R2, PT, PT, -R5, RZ, RZ ;  /* 0x000000ff05027210 */ /* 0x000fca0007ffe1ff */
        /* <DEDUP_REMOVED lines=48> */
[----:B------:R-:W-:Y:S01]  /*5680*/  MOV R2, RZ ;  /* 0x000000ff00027202 */ /* 0x000fe20000000f00 */
        /* <DEDUP_REMOVED lines=183> */
[----:B------:R-:W3:Y:S02]  /*6200*/  LDCU.64 UR8, c[0x0][0x5d8] ;  /* 0x0000bb00ff0877ac */ /* 0x000ee40008000a00 */
[----:B-1----:R-:W-:Y:S01]  /*6210*/  IMAD.HI.U32 R2, R5, UR4, R4 ;  /* 0x0000000405027c27 */ /* 0x002fe2000f8e0004 */
[----:B------:R-:W1:Y:S04]  /*6220*/  LDCU UR4, c[0x0][0x5e0] ;  /* 0x0000bc00ff0477ac */ /* 0x000e680008000800 */
[----:B------:R-:W-:-:S05]  /*6230*/  SHF.R.U32.HI R2, RZ, UR5, R2 ;  /* 0x00000005ff027c19 */ /* 0x000fca0008011602 */
[----:B------:R-:W-:-:S04]  /*6240*/  IMAD.MOV R3, RZ, RZ, -R2 ;  /* 0x000000ffff037224 */ /* 0x000fc800078e0a02 */
[----:B--2---:R-:W-:-:S04]  /*6250*/  IMAD R5, R3, UR6, R5 ;  /* 0x0000000603057c24 */ /* 0x004fc8000f8e0205 */
[C---:B---3--:R-:W-:Y:S02]  /*6260*/  IMAD R16, R5.reuse, UR8, R16 ;  /* 0x0000000805107c24 */ /* 0x048fe4000f8e0210 */
[C---:B------:R-:W-:Y:S02]  /*6270*/  IMAD R0, R5.reuse, UR9, R0 ;  /* 0x0000000905007c24 */ /* 0x040fe4000f8e0200 */
[----:B-1----:R-:W-:-:S07]  /*6280*/  IMAD R18, R5, UR4, R18 ;  /* 0x0000000405127c24 */ /* 0x002fce000f8e0212 */
.L_x_24833:
[----:B------:R-:W2:Y:S01]  /*6290*/  LDCU.64 UR6, c[0x0][0x5f0] ;  /* 0x0000be00ff0677ac */ /* 0x000ea20008000a00 */
[----:B------:R-:W-:-:S04]  /*62a0*/  UPRMT UR4, UR39, 0x9910, URZ ;  /* 0x0000991027047896 */ /* 0x000fc800080000ff */
[----:B------:R-:W-:Y:S01]  /*62b0*/  UISETP.GT.AND UP0, UPT, UR4, 0x9, UPT ;  /* 0x000000090400788c */ /* 0x000fe2000bf04270 */
[----:B--23--:R-:W-:-:S04]  /*62c0*/  IADD3 R2, P0, PT, R0, UR6, RZ ;  /* 0x0000000600027c10 */ /* 0x00cfc8000ff1e0ff */
        /* <DEDUP_REMOVED lines=12> */
[----:B-1----:R-:W-:-:S04]  /*6390*/  F2FP.BF16.F32.PACK_AB R0, RZ, R0 ;  /* 0x00000000ff00723e */ /* 0x002fc800000010ff */
[----:B------:R-:W-:Y:S01]  /*63a0*/  PRMT R19, R0, 0x7610, R19 ;  /* 0x0000761000137816 */ /* 0x000fe20000000013 */
[----:B------:R-:W-:Y:S06]  /*63b0*/  BRA `(.L_x_24839) ;  /* 0x0000000c00f47947 */ /* 0x000fec0003800000 */
.L_x_24837:
[----:B------:R-:W2:Y:S02]  /*63c0*/  LDG.E.U8 R2, desc[UR36][R2.64] ;  /* 0x0000002402027981 */ /* 0x000ea4000c1e1100 */
[----:B--2---:R-:W-:-:S04]  /*63d0*/  I2FP.F32.U32 R0, R2 ;  /* 0x0000000200007245 */ /* 0x004fc80000201000 */
[----:B------:R-:W-:-:S04]  /*63e0*/  F2FP.BF16.F32.PACK_AB R0, RZ, R0 ;  /* 0x00000000ff00723e */ /* 0x000fc800000010ff */
[----:B------:R-:W-:Y:S01]  /*63f0*/  PRMT R19, R0, 0x7610, R19 ;  /* 0x0000761000137816 */ /* 0x000fe20000000013 */
[----:B------:R-:W-:Y:S06]  /*6400*/  BRA `(.L_x_24839) ;  /* 0x0000000c00e07947 */ /* 0x000fec0003800000 */
.L_x_24836:
        /* <DEDUP_REMOVED lines=8> */
[----:B-1----:R-:W-:-:S04]  /*6490*/  F2FP.BF16.F32.PACK_AB R0, RZ, R0 ;  /* 0x00000000ff00723e */ /* 0x002fc800000010ff */
[----:B------:R-:W-:Y:S01]  /*64a0*/  PRMT R19, R0, 0x7610, R19 ;  /* 0x0000761000137816 */ /* 0x000fe20000000013 */
[----:B------:R-:W-:Y:S06]  /*64b0*/  BRA `(.L_x_24839) ;  /* 0x0000000c00b47947 */ /* 0x000fec0003800000 */
.L_x_24841:
[----:B------:R-:W2:Y:S02]  /*64c0*/  LDG.E R2, desc[UR36][R2.64] ;  /* 0x0000002402027981 */ /* 0x000ea4000c1e1900 */
[----:B--2---:R-:W-:-:S04]  /*64d0*/  I2FP.F32.S32 R0, R2 ;  /* 0x0000000200007245 */ /* 0x004fc80000201400 */
[----:B------:R-:W-:-:S04]  /*64e0*/  F2FP.BF16.F32.PACK_AB R0, RZ, R0 ;  /* 0x00000000ff00723e */ /* 0x000fc800000010ff */
[----:B------:R-:W-:Y:S01]  /*64f0*/  PRMT R19, R0, 0x7610, R19 ;  /* 0x0000761000137816 */ /* 0x000fe20000000013 */
[----:B------:R-:W-:Y:S06]  /*6500*/  BRA `(.L_x_24839) ;  /* 0x0000000c00a07947 */ /* 0x000fec0003800000 */
.L_x_24840:
[----:B------:R-:W2:Y:S02]  /*6510*/  LDG.E.U16 R2, desc[UR36][R2.64] ;  /* 0x0000002402027981 */ /* 0x000ea4000c1e1500 */
[----:B--2---:R-:W1:Y:S02]  /*6520*/  I2F.S16 R0, R2 ;  /* 0x0000000200007306 */ /* 0x004e640000101400 */
[----:B-1----:R-:W-:-:S04]  /*6530*/  F2FP.BF16.F32.PACK_AB R0, RZ, R0 ;  /* 0x00000000ff00723e */ /* 0x002fc800000010ff */
[----:B------:R-:W-:Y:S01]  /*6540*/  PRMT R19, R0, 0x7610, R19 ;  /* 0x0000761000137816 */ /* 0x000fe20000000013 */
[----:B------:R-:W-:Y:S06]  /*6550*/  BRA `(.L_x_24839) ;  /* 0x0000000c008c7947 */ /* 0x000fec0003800000 */
.L_x_24835:
        /* <DEDUP_REMOVED lines=9> */
.L_x_24843:
[----:B------:R-:W2:Y:S02]  /*65f0*/  LDG.E.U16 R0, desc[UR36][R2.64] ;  /* 0x0000002402007981 */ /* 0x000ea4000c1e1500 */
[----:B--2---:R-:W-:-:S05]  /*6600*/  HADD2.F32 R0, -RZ, R0.H0_H0 ;  /* 0x20000000ff007230 */ /* 0x004fca0000004100 */
[----:B------:R-:W-:-:S04]  /*6610*/  F2FP.BF16.F32.PACK_AB R0, RZ, R0 ;  /* 0x00000000ff00723e */ /* 0x000fc800000010ff */
[----:B------:R-:W-:Y:S01]  /*6620*/  PRMT R19, R0, 0x7610, R19 ;  /* 0x0000761000137816 */ /* 0x000fe20000000013 */
[----:B------:R-:W-:Y:S06]  /*6630*/  BRA `(.L_x_24839) ;  /* 0x0000000c00547947 */ /* 0x000fec0003800000 */
.L_x_24842:
        /* <DEDUP_REMOVED lines=9> */
.L_x_24845:
[----:B------:R-:W2:Y:S02]  /*66d0*/  LDG.E.U16 R2, desc[UR36][R2.64] ;  /* 0x0000002402027981 */ /* 0x000ea4000c1e1500 */
[----:B--2---:R-:W-:-:S05]  /*66e0*/  HADD2.F32 R0, -RZ, R2.H0_H0 ;  /* 0x20000002ff007230 */ /* 0x004fca0000004100 */
[----:B------:R-:W-:-:S04]  /*66f0*/  F2FP.BF16.F32.PACK_AB R0, RZ, R0 ;  /* 0x00000000ff00723e */ /* 0x000fc800000010ff */
[----:B------:R-:W-:Y:S01]  /*6700*/  PRMT R19, R0, 0x7610, R19 ;  /* 0x0000761000137816 */ /* 0x000fe20000000013 */
[----:B------:R-:W-:Y:S06]  /*6710*/  BRA `(.L_x_24839) ;  /* 0x0000000c001c7947 */ /* 0x000fec0003800000 */
.L_x_24844:
        /* <DEDUP_REMOVED lines=10> */
[----:B------:R-:W-:-:S04]  /*67c0*/  F2FP.BF16.F32.PACK_AB R0, RZ, R0 ;  /* 0x00000000ff00723e */ /* 0x000fc800000010ff */
[----:B------:R-:W-:Y:S01]  /*67d0*/  PRMT R19, R0, 0x7610, R19 ;  /* 0x0000761000137816 */ /* 0x000fe20000000013 */
[----:B------:R-:W-:Y:S06]  /*67e0*/  BRA `(.L_x_24839) ;  /* 0x0000000800e87947 */ /* 0x000fec0003800000 */
.L_x_24834:
        /* <DEDUP_REMOVED lines=14> */
.L_x_24848:
        /* <DEDUP_REMOVED lines=13> */
.L_x_24847:
        /* <DEDUP_REMOVED lines=12> */
[----:B-1----:R-:W-:-:S05]  /*6a60*/  IMAD.MOV R5, RZ, RZ, -R5 ;  /* 0x000000ffff057224 */ /* 0x002fca00078e0a05 */
        /* <DEDUP_REMOVED lines=14> */
.L_x_24850:
        /* <DEDUP_REMOVED lines=14> */
.L_x_24849:
[----:B------:R1:W5:Y:S01]  /*6c30*/  LDG.E.U16 R19, desc[UR36][R2.64] ;  /* 0x0000002402137981 */ /* 0x000362000c1e1500 */
[----:B------:R-:W-:Y:S05]  /*6c40*/  BRA `(.L_x_24839) ;  /* 0x0000000400d07947 */ /* 0x000fea0003800000 */
.L_x_24846:
        /* <DEDUP_REMOVED lines=13> */
.L_x_24853:
        /* <DEDUP_REMOVED lines=21> */
.L_x_24857:
[----:B------:R-:W-:Y:S05]  /*6e70*/  BSYNC.RECONVERGENT B1 ;  /* 0x0000000000017941 */ /* 0x000fea0003800200 */
.L_x_24856:
[----:B------:R-:W-:Y:S02]  /*6e80*/  SHF.L.U32 R0, R0, 0x14, RZ ;  /* 0x0000001400007819 */ /* 0x000fe400000006ff */
[----:B------:R-:W-:-:S04]  /*6e90*/  LEA R2, R2, 0x3b800000, 0x17 ;  /* 0x3b80000002027811 */ /* 0x000fc800078eb8ff */
[----:B------:R-:W-:-:S07]  /*6ea0*/  LOP3.LUT R0, R2, R0, R7, 0xfe, !PT ;  /* 0x0000000002007212 */ /* 0x000fce00078efe07 */
.L_x_24855:
[----:B------:R-:W-:Y:S05]  /*6eb0*/  BSYNC.RECONVERGENT B0 ;  /* 0x0000000000007941 */ /* 0x000fea0003800200 */
.L_x_24854:
[----:B------:R-:W-:-:S04]  /*6ec0*/  F2FP.BF16.F32.PACK_AB R0, RZ, R0 ;  /* 0x00000000ff00723e */ /* 0x000fc800000010ff */
[----:B------:R-:W-:Y:S01]  /*6ed0*/  PRMT R19, R0, 0x7610, R19 ;  /* 0x0000761000137816 */ /* 0x000fe20000000013 */
[----:B------:R-:W-:Y:S06]  /*6ee0*/  BRA `(.L_x_24839) ;  /* 0x0000000400287947 */ /* 0x000fec0003800000 */
.L_x_24852:
        /* <DEDUP_REMOVED lines=21> */
.L_x_24861:
[----:B------:R-:W-:Y:S05]  /*7040*/  BSYNC.RECONVERGENT B1 ;  /* 0x0000000000017941 */ /* 0x000fea0003800200 */
.L_x_24860:
[----:B------:R-:W-:Y:S01]  /*7050*/  IMAD.SHL.U32 R0, R0, 0x200000, RZ ;  /* 0x0020000000007824 */ /* 0x000fe200078e00ff */
[----:B------:R-:W-:-:S04]  /*7060*/  LEA R2, R2, 0x37800000, 0x17 ;  /* 0x3780000002027811 */ /* 0x000fc800078eb8ff */
[----:B------:R-:W-:-:S07]  /*7070*/  LOP3.LUT R0, R2, R0, R7, 0xfe, !PT ;  /* 0x0000000002007212 */ /* 0x000fce00078efe07 */
.L_x_24859:
[----:B------:R-:W-:Y:S05]  /*7080*/  BSYNC.RECONVERGENT B0 ;  /* 0x0000000000007941 */ /* 0x000fea0003800200 */
.L_x_24858:
[----:B------:R-:W-:-:S04]  /*7090*/  F2FP.BF16.F32.PACK_AB R0, RZ, R0 ;  /* 0x00000000ff00723e */ /* 0x000fc800000010ff */
[----:B------:R-:W-:Y:S01]  /*70a0*/  PRMT R19, R0, 0x7610, R19 ;  /* 0x0000761000137816 */ /* 0x000fe20000000013 */
[----:B------:R-:W-:Y:S06]  /*70b0*/  BRA `(.L_x_24839) ;  /* 0x0000000000b47947 */ /* 0x000fec0003800000 */
.L_x_24851:
        /* <DEDUP_REMOVED lines=14> */
.L_x_24865:
[----:B------:R-:W-:Y:S05]  /*71a0*/  BSYNC.RECONVERGENT B0 ;  /* 0x0000000000007941 */ /* 0x000fea0003800200 */
.L_x_24864:
[----:B------:R-:W-:-:S04]  /*71b0*/  F2FP.BF16.F32.PACK_AB R0, RZ, R0 ;  /* 0x00000000ff00723e */ /* 0x000fc800000010ff */
[----:B------:R-:W-:Y:S01]  /*71c0*/  PRMT R19, R0, 0x7610, R19 ;  /* 0x0000761000137816 */ /* 0x000fe20000000013 */
[----:B------:R-:W-:Y:S06]  /*71d0*/  BRA `(.L_x_24839) ;  /* 0x00000000006c7947 */ /* 0x000fec0003800000 */
.L_x_24838:
[----:B------:R-:W-:Y:S01]  /*71e0*/  MOV R2, 0x0 ;  /* 0x0000000000027802 */ /* 0x000fe20000000f00 */
[----:B------:R-:W1:Y:S01]  /*71f0*/  LDCU.64 UR4, c[0x4][0x178] ;  /* 0x01002f00ff0477ac */ /* 0x000e620008000a00 */
[----:B------:R-:W-:Y:S02]  /*7200*/  IMAD.MOV.U32 R8, RZ, RZ, 0x4e ;  /* 0x0000004eff087424 */ /* 0x000fe400078e00ff */
[----:B------:R-:W-:Y:S01]  /*7210*/  IMAD.MOV.U32 R12, RZ, RZ, 0x1 ;  /* 0x00000001ff0c7424 */ /* 0x000fe200078e00ff */
[----:B------:R-:W2:Y:S01]  /*7220*/  LDCU.64 UR6, c[0x4][0x180] ;  /* 0x01003000ff0677ac */ /* 0x000ea20008000a00 */
[----:B------:R-:W3:Y:S01]  /*7230*/  LDC.64 R2, c[0x4][R2] ;  /* 0x0100000002027b82 */ /* 0x000ee20000000a00 */
[----:B------:R-:W-:Y:S01]  /*7240*/  IMAD.MOV.U32 R13, RZ, RZ, RZ ;  /* 0x000000ffff0d7224 */ /* 0x000fe200078e00ff */
[----:B------:R-:W4:Y:S01]  /*7250*/  LDCU.64 UR8, c[0x4][0x88] ;  /* 0x01001100ff0877ac */ /* 0x000f220008000a00 */
[----:B-1----:R-:W-:Y:S02]  /*7260*/  IMAD.U32 R4, RZ, RZ, UR4 ;  /* 0x00000004ff047e24 */ /* 0x002fe4000f8e00ff */
[----:B------:R-:W-:-:S02]  /*7270*/  IMAD.U32 R5, RZ, RZ, UR5 ;  /* 0x00000005ff057e24 */ /* 0x000fc4000f8e00ff */
[----:B--2---:R-:W-:Y:S02]  /*7280*/  IMAD.U32 R6, RZ, RZ, UR6 ;  /* 0x00000006ff067e24 */ /* 0x004fe4000f8e00ff */
[----:B------:R-:W-:Y:S02]  /*7290*/  IMAD.U32 R7, RZ, RZ, UR7 ;  /* 0x00000007ff077e24 */ /* 0x000fe4000f8e00ff */
[----:B----4-:R-:W-:Y:S01]  /*72a0*/  IMAD.U32 R10, RZ, RZ, UR8 ;  /* 0x00000008ff0a7e24 */ /* 0x010fe2000f8e00ff */
[----:B------:R-:W-:-:S07]  /*72b0*/  MOV R11, UR9 ;  /* 0x00000009000b7c02 */ /* 0x000fce0008000f00 */
[----:B------:R-:W-:-:S07]  /*72c0*/  LEPC R20, `(.L_x_24866) ;  /* 0x000000001014794e */ /* 0x000fce0000000000 */
[----:B0--3--:R-:W-:Y:S05]  /*72d0*/  CALL.ABS.NOINC R2 ;  /* 0x0000000002007343 */ /* 0x009fea0003c00000 */
.L_x_24866:
[----:B------:R-:W-:Y:S01]  /*72e0*/  PRMT R19, RZ, 0x7610, R19 ;  /* 0x00007610ff137816 */ /* 0x000fe20000000013 */
[----:B------:R-:W-:Y:S06]  /*72f0*/  BRA `(.L_x_24839) ;  /* 0x0000000000247947 */ /* 0x000fec0003800000 */
.L_x_24863:
[----:B------:R-:W2:Y:S02]  /*7300*/  LDG.E.64 R2, desc[UR36][R2.64] ;  /* 0x0000002402027981 */ /* 0x000ea4000c1e1b00 */
[----:B--2---:R-:W1:Y:S02]  /*7310*/  I2F.U64 R0, R2 ;  /* 0x0000000200007312 */ /* 0x004e640000301000 */
[----:B-1----:R-:W-:-:S04]  /*7320*/  F2FP.BF16.F32.PACK_AB R0, RZ, R0 ;  /* 0x00000000ff00723e */ /* 0x002fc800000010ff */
[----:B------:R-:W-:Y:S01]  /*7330*/  PRMT R19, R0, 0x7610, R19 ;  /* 0x0000761000137816 */ /* 0x000fe20000000013 */
[----:B------:R-:W-:Y:S06]  /*7340*/  BRA `(.L_x_24839) ;  /* 0x0000000000107947 */ /* 0x000fec0003800000 */
.L_x_24862:
[----:B------:R-:W2:Y:S02]  /*7350*/  LDG.E R2, desc[UR36][R2.64] ;  /* 0x0000002402027981 */ /* 0x000ea4000c1e1900 */
[----:B--2---:R-:W-:-:S04]  /*7360*/  I2FP.F32.U32 R0, R2 ;  /* 0x0000000200007245 */ /* 0x004fc80000201000 */
[----:B------:R-:W-:-:S04]  /*7370*/  F2FP.BF16.F32.PACK_AB R0, RZ, R0 ;  /* 0x00000000ff00723e */ /* 0x000fc800000010ff */
[----:B------:R-:W-:-:S07]  /*7380*/  PRMT R19, R0, 0x7610, R19 ;  /* 0x0000761000137816 */ /* 0x000fce0000000013 */
.L_x_24839:
        /* <DEDUP_REMOVED lines=18> */
.L_x_24870:
[----:B------:R-:W2:Y:S02]  /*74b0*/  LDG.E.U8 R2, desc[UR36][R2.64] ;  /* 0x0000002402027981 */ /* 0x000ea4000c1e1100 */
[----:B--2---:R-:W-:-:S04]  /*74c0*/  I2FP.F32.U32 R0, R2 ;  /* 0x0000000200007245 */ /* 0x004fc80000201000 */
[----:B------:R-:W-:Y:S01]  /*74d0*/  F2FP.BF16.F32.PACK_AB R0, RZ, R0 ;  /* 0x00000000ff00723e */ /* 0x000fe200000010ff */
[----:B------:R-:W-:Y:S06]  /*74e0*/  BRA `(.L_x_24872) ;  /* 0x0000000c00a47947 */ /* 0x000fec0003800000 */
.L_x_24869:
        /* <DEDUP_REMOVED lines=10> */
.L_x_24874:
[----:B------:R-:W2:Y:S02]  /*7590*/  LDG.E R2, desc[UR36][R2.64] ;  /* 0x0000002402027981 */ /* 0x000ea4000c1e1900 */
[----:B--2---:R-:W-:-:S04]  /*75a0*/  I2FP.F32.S32 R0, R2 ;  /* 0x0000000200007245 */ /* 0x004fc80000201400 */
[----:B------:R-:W-:Y:S01]  /*75b0*/  F2FP.BF16.F32.PACK_AB R0, RZ, R0 ;  /* 0x00000000ff00723e */ /* 0x000fe200000010ff */
[----:B------:R-:W-:Y:S06]  /*75c0*/  BRA `(.L_x_24872) ;  /* 0x0000000c006c7947 */ /* 0x000fec0003800000 */
.L_x_24873:
[----:B------:R-:W2:Y:S02]  /*75d0*/  LDG.E.U16 R2, desc[UR36][R2.64] ;  /* 0x0000002402027981 */ /* 0x000ea4000c1e1500 */
[----:B--2---:R-:W1:Y:S02]  /*75e0*/  I2F.S16 R0, R2 ;  /* 0x0000000200007306 */ /* 0x004e640000101400 */
[----:B-1----:R-:W-:Y:S01]  /*75f0*/  F2FP.BF16.F32.PACK_AB R0, RZ, R0 ;  /* 0x00000000ff00723e */ /* 0x002fe200000010ff */
[----:B------:R-:W-:Y:S06]  /*7600*/  BRA `(.L_x_24872) ;  /* 0x0000000c005c7947 */ /* 0x000fec0003800000 */
.L_x_24868:
        /* <DEDUP_REMOVED lines=9> */
.L_x_24876:
[----:B------:R-:W2:Y:S02]  /*76a0*/  LDG.E.U16 R0, desc[UR36][R2.64] ;  /* 0x0000002402007981 */ /* 0x000ea4000c1e1500 */
[----:B--2---:R-:W-:-:S05]  /*76b0*/  HADD2.F32 R0, -RZ, R0.H0_H0 ;  /* 0x20000000ff007230 */ /* 0x004fca0000004100 */
[----:B------:R-:W-:Y:S01]  /*76c0*/  F2FP.BF16.F32.PACK_AB R0, RZ, R0 ;  /* 0x00000000ff00723e */ /* 0x000fe200000010ff */
[----:B------:R-:W-:Y:S06]  /*76d0*/  BRA `(.L_x_24872) ;  /* 0x0000000c00287947 */ /* 0x000fec0003800000 */
.L_x_24875:
        /* <DEDUP_REMOVED lines=9> */
.L_x_24878:
[----:B------:R-:W2:Y:S02]  /*7770*/  LDG.E.U16 R2, desc[UR36][R2.64] ;  /* 0x0000002402027981 */ /* 0x000ea4000c1e1500 */
[----:B--2---:R-:W-:-:S05]  /*7780*/  HADD2.F32 R0, -RZ, R2.H0_H0 ;  /* 0x20000002ff007230 */ /* 0x004fca0000004100 */
[----:B------:R-:W-:Y:S01]  /*7790*/  F2FP.BF16.F32.PACK_AB R0, RZ, R0 ;  /* 0x00000000ff00723e */ /* 0x000fe200000010ff */
[----:B------:R-:W-:Y:S06]  /*77a0*/  BRA `(.L_x_24872) ;  /* 0x0000000800f47947 */ /* 0x000fec0003800000 */
.L_x_24877:
        /* <DEDUP_REMOVED lines=12> */
.L_x_24867:
        /* <DEDUP_REMOVED lines=13> */
.L_x_24881:
        /* <DEDUP_REMOVED lines=12> */
.L_x_24880:
        /* <DEDUP_REMOVED lines=27> */
.L_x_24883:
        /* <DEDUP_REMOVED lines=13> */
.L_x_24882:
[----:B------:R1:W5:Y:S01]  /*7c80*/  LDG.E.U16 R0, desc[UR36][R2.64] ;  /* 0x0000002402007981 */ /* 0x000362000c1e1500 */
[----:B------:R-:W-:Y:S05]  /*7c90*/  BRA `(.L_x_24872) ;  /* 0x0000000400b87947 */ /* 0x000fea0003800000 */
.L_x_24879:
        /* <DEDUP_REMOVED lines=12> */
.L_x_24886:
        /* <DEDUP_REMOVED lines=21> */
.L_x_24890:
[----:B------:R-:W-:Y:S05]  /*7eb0*/  BSYNC.RECONVERGENT B1 ;  /* 0x0000000000017941 */ /* 0x000fea0003800200 */
.L_x_24889:
[----:B------:R-:W-:Y:S01]  /*7ec0*/  IMAD.SHL.U32 R0, R0, 0x100000, RZ ;  /* 0x0010000000007824 */ /* 0x000fe200078e00ff */
[----:B------:R-:W-:-:S04]  /*7ed0*/  LEA R2, R2, 0x3b800000, 0x17 ;  /* 0x3b80000002027811 */ /* 0x000fc800078eb8ff */
[----:B------:R-:W-:-:S07]  /*7ee0*/  LOP3.LUT R0, R2, R0, R7, 0xfe, !PT ;  /* 0x0000000002007212 */ /* 0x000fce00078efe07 */
.L_x_24888:
[----:B------:R-:W-:Y:S05]  /*7ef0*/  BSYNC.RECONVERGENT B0 ;  /* 0x0000000000007941 */ /* 0x000fea0003800200 */
.L_x_24887:
[----:B------:R-:W-:Y:S01]  /*7f00*/  F2FP.BF16.F32.PACK_AB R0, RZ, R0 ;  /* 0x00000000ff00723e */ /* 0x000fe200000010ff */
[----:B------:R-:W-:Y:S06]  /*7f10*/  BRA `(.L_x_24872) ;  /* 0x0000000400187947 */ /* 0x000fec0003800000 */
.L_x_24885:
        /* <DEDUP_REMOVED lines=21> */
.L_x_24894:
[----:B------:R-:W-:Y:S05]  /*8070*/  BSYNC.RECONVERGENT B1 ;  /* 0x0000000000017941 */ /* 0x000fea0003800200 */
.L_x_24893:
[----:B------:R-:W-:Y:S01]  /*8080*/  IMAD.SHL.U32 R0, R0, 0x200000, RZ ;  /* 0x0020000000007824 */ /* 0x000fe200078e00ff */
[----:B------:R-:W-:-:S04]  /*8090*/  LEA R2, R2, 0x37800000, 0x17 ;  /* 0x3780000002027811 */ /* 0x000fc800078eb8ff */
[----:B------:R-:W-:-:S07]  /*80a0*/  LOP3.LUT R0, R2, R0, R7, 0xfe, !PT ;  /* 0x0000000002007212 */ /* 0x000fce00078efe07 */
.L_x_24892:
[----:B------:R-:W-:Y:S05]  /*80b0*/  BSYNC.RECONVERGENT B0 ;  /* 0x0000000000007941 */ /* 0x000fea0003800200 */
.L_x_24891:
[----:B------:R-:W-:Y:S01]  /*80c0*/  F2FP.BF16.F32.PACK_AB R0, RZ, R0 ;  /* 0x00000000ff00723e */ /* 0x000fe200000010ff */
[----:B------:R-:W-:Y:S06]  /*80d0*/  BRA `(.L_x_24872) ;  /* 0x0000000000a87947 */ /* 0x000fec0003800000 */
.L_x_24884:
        /* <DEDUP_REMOVED lines=14> */
.L_x_24898:
[----:B------:R-:W-:Y:S05]  /*81c0*/  BSYNC.RECONVERGENT B0 ;  /* 0x0000000000007941 */ /* 0x000fea0003800200 */
.L_x_24897:
[----:B------:R-:W-:Y:S01]  /*81d0*/  F2FP.BF16.F32.PACK_AB R0, RZ, R0 ;  /* 0x00000000ff00723e */ /* 0x000fe200000010ff */
[----:B------:R-:W-:Y:S06]  /*81e0*/  BRA `(.L_x_24872) ;  /* 0x0000000000647947 */ /* 0x000fec0003800000 */
.L_x_24871:
[----:B------:R-:W-:Y:S01]  /*81f0*/  MOV R2, 0x0 ;  /* 0x0000000000027802 */ /* 0x000fe20000000f00 */
[----:B------:R-:W1:Y:S01]  /*8200*/  LDCU.64 UR4, c[0x4][0x178] ;  /* 0x01002f00ff0477ac */ /* 0x000e620008000a00 */
[----:B------:R-:W-:Y:S02]  /*8210*/  HFMA2 R13, -RZ, RZ, 0, 0 ;  /* 0x00000000ff0d7431 */ /* 0x000fe400000001ff */
[----:B------:R-:W-:Y:S01]  /*8220*/  IMAD.MOV.U32 R8, RZ, RZ, 0x4e ;  /* 0x0000004eff087424 */ /* 0x000fe200078e00ff */
[----:B------:R-:W2:Y:S01]  /*8230*/  LDCU.64 UR6, c[0x4][0x180] ;  /* 0x01003000ff0677ac */ /* 0x000ea20008000a00 */
[----:B------:R-:W3:Y:S01]  /*8240*/  LDC.64 R2, c[0x4][R2] ;  /* 0x0100000002027b82 */ /* 0x000ee20000000a00 */
[----:B------:R-:W-:Y:S01]  /*8250*/  IMAD.MOV.U32 R12, RZ, RZ, 0x1 ;  /* 0x00000001ff0c7424 */ /* 0x000fe200078e00ff */
[----:B------:R-:W4:Y:S01]  /*8260*/  LDCU.64 UR8, c[0x4][0x88] ;  /* 0x01001100ff0877ac */ /* 0x000f220008000a00 */
[----:B-1----:R-:W-:Y:S01]  /*8270*/  IMAD.U32 R4, RZ, RZ, UR4 ;  /* 0x00000004ff047e24 */ /* 0x002fe2000f8e00ff */
[----:B------:R-:W-:Y:S01]  /*8280*/  MOV R5, UR5 ;  /* 0x0000000500057c02 */ /* 0x000fe20008000f00 */
[----:B--2---:R-:W-:-:S02]  /*8290*/  IMAD.U32 R6, RZ, RZ, UR6 ;  /* 0x00000006ff067e24 */ /* 0x004fc4000f8e00ff */
[----:B------:R-:W-:Y:S02]  /*82a0*/  IMAD.U32 R7, RZ, RZ, UR7 ;  /* 0x00000007ff077e24 */ /* 0x000fe4000f8e00ff */
[----:B----4-:R-:W-:Y:S02]  /*82b0*/  IMAD.U32 R10, RZ, RZ, UR8 ;  /* 0x00000008ff0a7e24 */ /* 0x010fe4000f8e00ff */
[----:B------:R-:W-:-:S07]  /*82c0*/  IMAD.U32 R11, RZ, RZ, UR9 ;  /* 0x00000009ff0b7e24 */ /* 0x000fce000f8e00ff */
[----:B------:R-:W-:-:S07]  /*82d0*/  LEPC R20, `(.L_x_24899) ;  /* 0x000000001014794e */ /* 0x000fce0000000000 */
[----:B0--3-5:R-:W-:Y:S05]  /*82e0*/  CALL.ABS.NOINC R2 ;  /* 0x0000000002007343 */ /* 0x029fea0003c00000 */
.L_x_24899:
[----:B------:R-:W-:Y:S01]  /*82f0*/  PRMT R0, RZ, 0x7610, R0 ;  /* 0x00007610ff007816 */ /* 0x000fe20000000000 */
[----:B------:R-:W-:Y:S06]  /*8300*/  BRA `(.L_x_24872) ;  /* 0x00000000001c7947 */ /* 0x000fec0003800000 */
.L_x_24896:
[----:B------:R-:W2:Y:S02]  /*8310*/  LDG.E.64 R2, desc[UR36][R2.64] ;  /* 0x0000002402027981 */ /* 0x000ea4000c1e1b00 */
[----:B--2---:R-:W1:Y:S02]  /*8320*/  I2F.U64 R0, R2 ;  /* 0x0000000200007312 */ /* 0x004e640000301000 */
[----:B-1----:R-:W-:Y:S01]  /*8330*/  F2FP.BF16.F32.PACK_AB R0, RZ, R0 ;  /* 0x00000000ff00723e */ /* 0x002fe200000010ff */
[----:B------:R-:W-:Y:S06]  /*8340*/  BRA `(.L_x_24872) ;  /* 0x00000000000c7947 */ /* 0x000fec0003800000 */
.L_x_24895:
[----:B------:R-:W2:Y:S02]  /*8350*/  LDG.E R2, desc[UR36][R2.64] ;  /* 0x0000002402027981 */ /* 0x000ea4000c1e1900 */
[----:B--2---:R-:W-:-:S04]  /*8360*/  I2FP.F32.U32 R0, R2 ;  /* 0x0000000200007245 */ /* 0x004fc80000201000 */
[----:B------:R-:W-:-:S07]  /*8370*/  F2FP.BF16.F32.PACK_AB R0, RZ, R0 ;  /* 0x00000000ff00723e */ /* 0x000fce00000010ff */
.L_x_24872:
[----:B-----5:R-:W-:Y:S01]  /*8380*/  IMAD.U32 R19, R19, 0x10000, RZ ;  /* 0x0001000013137824 */ /* 0x020fe200078e00ff */
[----:B------:R-:W-:Y:S01]  /*8390*/  BSSY.RECONVERGENT B0, `(.L_x_24900) ;  /* 0x0000040000007945 */ /* 0x000fe20003800200 */
[----:B------:R-:W-:Y:S02]  /*83a0*/  IMAD.U32 R0, R0, 0x10000, RZ ;  /* 0x0001000000007824 */ /* 0x000fe400078e00ff */
[----:B-1----:R-:W-:-:S03]  /*83b0*/  FADD.FTZ R2, |R19|, -RZ ;  /* 0x800000ff13027221 */ /* 0x002fc60000010200 */
        /* <DEDUP_REMOVED lines=25> */
.L_x_24905:
[----:B------:R-:W-:Y:S01]  /*8550*/  FSETP.GEU.FTZ.AND P0, PT, R5, -R7, PT ;  /* 0x800000070500720b */ /* 0x000fe20003f1e000 */
[----:B------:R-:W-:-:S12]  /*8560*/  FADD.FTZ R3, R3, -1 ;  /* 0xbf80000003037421 */ /* 0x000fd80000010000 */
[----:B------:R-:W-:-:S07]  /*8570*/  @!P0 FADD.FTZ R3, R3, -1 ;  /* 0xbf80000003038421 */ /* 0x000fce0000010000 */
.L_x_24904:
[----:B------:R-:W-:Y:S05]  /*8580*/  BSYNC.RECONVERGENT B1 ;  /* 0x0000000000017941 */ /* 0x000fea0003800200 */
.L_x_24903:
[----:B------:R-:W-:Y:S01]  /*8590*/  FFMA.FTZ R2, -R7, R3, R2 ;  /* 0x0000000307027223 */ /* 0x000fe20000010102 */
[----:B------:R-:W-:Y:S06]  /*85a0*/  BRA `(.L_x_24901) ;  /* 0x0000000000787947 */ /* 0x000fec0003800000 */
.L_x_24902:
        /* <DEDUP_REMOVED lines=14> */
.L_x_24908:
        /* <DEDUP_REMOVED lines=13> */
.L_x_24907:
[----:B------:R-:W-:Y:S05]  /*8760*/  BSYNC.RECONVERGENT B1 ;  /* 0x0000000000017941 */ /* 0x000fea0003800200 */
.L_x_24906:
[----:B------:R-:W-:-:S04]  /*8770*/  FMUL.FTZ R2, R2, 1.1920928955078125e-07 ;  /* 0x3400000002027820 */ /* 0x000fc80000410000 */
[----:B------:R-:W-:-:S07]  /*8780*/  FMUL.FTZ R2, R7, R2 ;  /* 0x0000000207027220 */ /* 0x000fce0000410000 */
.L_x_24901:
[----:B------:R-:W-:Y:S05]  /*8790*/  BSYNC.RECONVERGENT B0 ;  /* 0x0000000000007941 */ /* 0x000fea0003800200 */
.L_x_24900:
        /* <DEDUP_REMOVED lines=29> */
.L_x_24912:
[----:B-1----:R-:W-:-:S06]  /*8970*/  SHF.L.U32 R5, R19, 0x10, RZ ;  /* 0x0000001013057819 */ /* 0x002fcc00000006ff */
[----:B------:R-:W1:Y:S02]  /*8980*/  F2I.S64.TRUNC R4, R5 ;  /* 0x0000000500047311 */ /* 0x000e64000020d900 */
[----:B-1----:R1:W-:Y:S01]  /*8990*/  STG.E.U8 desc[UR36][R2.64], R4 ;  /* 0x0000000402007986 */ /* 0x0023e2000c101124 */
[----:B------:R-:W-:Y:S05]  /*89a0*/  BRA `(.L_x_24914) ;  /* 0x0000000c006c7947 */ /* 0x000fea0003800000 */
.L_x_24911:
        /* <DEDUP_REMOVED lines=10> */
.L_x_24916:
[----:B-1----:R-:W-:-:S06]  /*8a50*/  IMAD.U32 R19, R19, 0x10000, RZ ;  /* 0x0001000013137824 */ /* 0x002fcc00078e00ff */
[----:B------:R-:W1:Y:S02]  /*8a60*/  F2I.FTZ.TRUNC.NTZ R19, R19 ;  /* 0x0000001300137305 */ /* 0x000e64000021f100 */
[----:B-1----:R1:W-:Y:S01]  /*8a70*/  STG.E desc[UR36][R2.64], R19 ;  /* 0x0000001302007986 */ /* 0x0023e2000c101924 */
[----:B------:R-:W-:Y:S05]  /*8a80*/  BRA `(.L_x_24914) ;  /* 0x0000000c00347947 */ /* 0x000fea0003800000 */
.L_x_24915:
[----:B-1----:R-:W-:-:S06]  /*8a90*/  IMAD.U32 R19, R19, 0x10000, RZ ;  /* 0x0001000013137824 */ /* 0x002fcc00078e00ff */
[----:B------:R-:W1:Y:S02]  /*8aa0*/  F2I.FTZ.TRUNC.NTZ R19, R19 ;  /* 0x0000001300137305 */ /* 0x000e64000021f100 */
[----:B-1----:R1:W-:Y:S01]  /*8ab0*/  STG.E.U16 desc[UR36][R2.64], R19 ;  /* 0x0000001302007986 */ /* 0x0023e2000c101524 */
[----:B------:R-:W-:Y:S05]  /*8ac0*/  BRA `(.L_x_24914) ;  /* 0x0000000c00247947 */ /* 0x000fea0003800000 */
.L_x_24910:
        /* <DEDUP_REMOVED lines=9> */
.L_x_24918:
[----:B-1----:R-:W-:-:S05]  /*8b60*/  IMAD.U32 R0, R19, 0x10000, RZ ;  /* 0x0001000013007824 */ /* 0x002fca00078e00ff */
[----:B------:R-:W-:-:S05]  /*8b70*/  F2FP.F16.F32.PACK_AB R0, RZ, R0 ;  /* 0x00000000ff00723e */ /* 0x000fca00000000ff */
[----:B------:R1:W-:Y:S01]  /*8b80*/  STG.E.U16 desc[UR36][R2.64], R0 ;  /* 0x0000000002007986 */ /* 0x0003e2000c101524 */
[----:B------:R-:W-:Y:S05]  /*8b90*/  BRA `(.L_x_24914) ;  /* 0x0000000800f07947 */ /* 0x000fea0003800000 */
.L_x_24917:
        /* <DEDUP_REMOVED lines=10> */
.L_x_24920:
[----:B-1----:R-:W-:-:S05]  /*8c40*/  IMAD.U32 R19, R19, 0x10000, RZ ;  /* 0x0001000013137824 */ /* 0x002fca00078e00ff */
[----:B------:R-:W-:-:S04]  /*8c50*/  F2FP.F16.F32.PACK_AB R5, RZ, R19 ;  /* 0x00000013ff05723e */ /* 0x000fc800000000ff */
[----:B------:R-:W-:-:S05]  /*8c60*/  PRMT R5, R5, 0x5410, RZ ;  /* 0x0000541005057816 */ /* 0x000fca00000000ff */
[----:B------:R1:W-:Y:S01]  /*8c70*/  STG.E desc[UR36][R2.64], R5 ;  /* 0x0000000502007986 */ /* 0x0003e2000c101924 */
[----:B------:R-:W-:Y:S05]  /*8c80*/  BRA `(.L_x_24914) ;  /* 0x0000000800b47947 */ /* 0x000fea0003800000 */
.L_x_24919:
[----:B-1----:R-:W-:-:S04]  /*8c90*/  IMAD.U32 R4, R19, 0x10000, RZ ;  /* 0x0001000013047824 */ /* 0x002fc800078e00ff */
[----:B------:R-:W-:-:S06]  /*8ca0*/  FMUL.FTZ R4, R4, 1 ;  /* 0x3f80000004047820 */ /* 0x000fcc0000410000 */
[----:B------:R-:W1:Y:S02]  /*8cb0*/  F2F.F64.F32 R4, R4 ;  /* 0x0000000400047310 */ /* 0x000e640000201800 */
[----:B-1----:R1:W-:Y:S01]  /*8cc0*/  STG.E.64 desc[UR36][R2.64], R4 ;  /* 0x0000000402007986 */ /* 0x0023e2000c101b24 */
[----:B------:R-:W-:Y:S05]  /*8cd0*/  BRA `(.L_x_24914) ;  /* 0x0000000800a07947 */ /* 0x000fea0003800000 */
.L_x_24909:
        /* <DEDUP_REMOVED lines=14> */
.L_x_24924:
        /* <DEDUP_REMOVED lines=18> */
.L_x_24927:
[----:B------:R-:W-:-:S04]  /*8ee0*/  SHF.R.U32.HI R5, RZ, 0x18, R5 ;  /* 0x00000018ff057819 */ /* 0x000fc80000011605 */
[----:B------:R-:W-:-:S07]  /*8ef0*/  LOP3.LUT R0, R0, 0x80, R5, 0xf8, !PT ;  /* 0x0000008000007812 */ /* 0x000fce00078ef805 */
.L_x_24926:
[----:B------:R-:W-:Y:S05]  /*8f00*/  BSYNC.RECONVERGENT B0 ;  /* 0x0000000000007941 */ /* 0x000fea0003800200 */
.L_x_24925:
[----:B------:R1:W-:Y:S01]  /*8f10*/  STG.E.U8 desc[UR36][R2.64], R0 ;  /* 0x0000000002007986 */ /* 0x0003e2000c101124 */
[----:B------:R-:W-:Y:S05]  /*8f20*/  BRA `(.L_x_24914) ;  /* 0x00000008000c7947 */ /* 0x000fea0003800000 */
.L_x_24923:
[----:B-1----:R-:W-:Y:S01]  /*8f30*/  SHF.L.U32 R5, R19, 0x10, RZ ;  /* 0x0000001013057819 */ /* 0x002fe200000006ff */
        /* <DEDUP_REMOVED lines=17> */
.L_x_24930:
[----:B------:R-:W-:-:S04]  /*9050*/  SHF.R.U32.HI R5, RZ, 0x18, R5 ;  /* 0x00000018ff057819 */ /* 0x000fc80000011605 */
[----:B------:R-:W-:-:S07]  /*9060*/  LOP3.LUT R0, R0, 0x80, R5, 0xf8, !PT ;  /* 0x0000008000007812 */ /* 0x000fce00078ef805 */
.L_x_24929:
[----:B------:R-:W-:Y:S05]  /*9070*/  BSYNC.RECONVERGENT B0 ;  /* 0x0000000000007941 */ /* 0x000fea0003800200 */
.L_x_24928:
[----:B------:R1:W-:Y:S01]  /*9080*/  STG.E.U8 desc[UR36][R2.64], R0 ;  /* 0x0000000002007986 */ /* 0x0003e2000c101124 */
[----:B------:R-:W-:Y:S05]  /*9090*/  BRA `(.L_x_24914) ;  /* 0x0000000400b07947 */ /* 0x000fea0003800000 */
.L_x_24922:
        /* <DEDUP_REMOVED lines=22> */
.L_x_24932:
[----:B-1----:R-:W-:-:S06]  /*9200*/  IMAD.U32 R4, R19, 0x10000, RZ ;  /* 0x0001000013047824 */ /* 0x002fcc00078e00ff */
[----:B------:R-:W1:Y:S02]  /*9210*/  F2I.U64.TRUNC R4, R4 ;  /* 0x0000000400047311 */ /* 0x000e64000020d800 */
[----:B-1----:R1:W-:Y:S01]  /*9220*/  STG.E.64 desc[UR36][R2.64], R4 ;  /* 0x0000000402007986 */ /* 0x0023e2000c101b24 */
[----:B------:R-:W-:Y:S05]  /*9230*/  BRA `(.L_x_24914) ;  /* 0x0000000400487947 */ /* 0x000fea0003800000 */
.L_x_24931:
[----:B-1----:R-:W-:-:S06]  /*9240*/  IMAD.U32 R19, R19, 0x10000, RZ ;  /* 0x0001000013137824 */ /* 0x002fcc00078e00ff */
[----:B------:R-:W1:Y:S02]  /*9250*/  F2I.FTZ.U32.TRUNC.NTZ R19, R19 ;  /* 0x0000001300137305 */ /* 0x000e64000021f000 */
[----:B-1----:R1:W-:Y:S01]  /*9260*/  STG.E desc[UR36][R2.64], R19 ;  /* 0x0000001302007986 */ /* 0x0023e2000c101924 */
[----:B------:R-:W-:Y:S05]  /*9270*/  BRA `(.L_x_24914) ;  /* 0x0000000400387947 */ /* 0x000fea0003800000 */
.L_x_24921:
        /* <DEDUP_REMOVED lines=11> */
.L_x_24934:
[----:B-1----:R-:W-:Y:S01]  /*9330*/  IMAD.U32 R19, R19, 0x10000, RZ ;  /* 0x0001000013137824 */ /* 0x002fe200078e00ff */
[----:B------:R-:W-:-:S03]  /*9340*/  CS2R R6, SRZ ;  /* 0x0000000000067805 */ /* 0x000fc6000001ff00 */
[----:B------:R-:W-:-:S06]  /*9350*/  FMUL.FTZ R4, R19, 1 ;  /* 0x3f80000013047820 */ /* 0x000fcc0000410000 */
[----:B------:R-:W1:Y:S02]  /*9360*/  F2F.F64.F32 R4, R4 ;  /* 0x0000000400047310 */ /* 0x000e640000201800 */
[----:B-1----:R1:W-:Y:S01]  /*9370*/  STG.E.128 desc[UR36][R2.64], R4 ;  /* 0x0000000402007986 */ /* 0x0023e2000c101d24 */
[----:B------:R-:W-:Y:S05]  /*9380*/  BRA `(.L_x_24914) ;  /* 0x0000000000f47947 */ /* 0x000fea0003800000 */
.L_x_24933:
[----:B------:R-:W-:-:S09]  /*9390*/  UISETP.NE.AND UP0, UPT, UR4, 0xf, UPT ;  /* 0x0000000f0400788c */ /* 0x000fd2000bf05270 */
[----:B------:R-:W-:Y:S05]  /*93a0*/  BRA.U !UP0, `(.L_x_24935) ;  /* 0x0000000108e87547 */ /* 0x000fea000b800000 */
[----:B------:R-:W-:-:S09]  /*93b0*/  UISETP.NE.AND UP0, UPT, UR4, 0x17, UPT ;  /* 0x000000170400788c */ /* 0x000fd2000bf05270 */
[----:B------:R-:W-:Y:S05]  /*93c0*/  BRA.U !UP0, `(.L_x_24936) ;  /* 0x0000000108907547 */ /* 0x000fea000b800000 */
[----:B------:R-:W-:-:S09]  /*93d0*/  UISETP.NE.AND UP0, UPT, UR4, 0x18, UPT ;  /* 0x000000180400788c */ /* 0x000fd2000bf05270 */
[----:B------:R-:W-:Y:S05]  /*93e0*/  BRA.U !UP0, `(.L_x_24937) ;  /* 0x0000000108447547 */ /* 0x000fea000b800000 */
.L_x_24913:
[----:B------:R-:W-:Y:S01]  /*93f0*/  MOV R0, 0x0 ;  /* 0x0000000000007802 */ /* 0x000fe20000000f00 */
[----:B------:R-:W2:Y:S01]  /*9400*/  LDCU.64 UR4, c[0x4][0x178] ;  /* 0x01002f00ff0477ac */ /* 0x000ea20008000a00 */
[----:B------:R-:W-:Y:S02]  /*9410*/  IMAD.MOV.U32 R8, RZ, RZ, 0x65 ;  /* 0x00000065ff087424 */ /* 0x000fe400078e00ff */
[----:B------:R3:W4:Y:S01]  /*9420*/  LDC.64 R2, c[0x4][R0] ;  /* 0x0100000000027b82 */ /* 0x0007220000000a00 */
[----:B------:R-:W5:Y:S01]  /*9430*/  LDCU.64 UR6, c[0x4][0x180] ;  /* 0x01003000ff0677ac */ /* 0x000f620008000a00 */
[----:B------:R-:W-:Y:S02]  /*9440*/  IMAD.MOV.U32 R12, RZ, RZ, 0x1 ;  /* 0x00000001ff0c7424 */ /* 0x000fe400078e00ff */
[----:B------:R-:W-:Y:S01]  /*9450*/  IMAD.MOV.U32 R13, RZ, RZ, RZ ;  /* 0x000000ffff0d7224 */ /* 0x000fe200078e00ff */
[----:B------:R-:W0:Y:S01]  /*9460*/  LDCU.64 UR8, c[0x4][0x90] ;  /* 0x01001200ff0877ac */ /* 0x000e220008000a00 */
[----:B--2---:R-:W-:-:S02]  /*9470*/  IMAD.U32 R4, RZ, RZ, UR4 ;  /* 0x00000004ff047e24 */ /* 0x004fc4000f8e00ff */
[----:B------:R-:W-:Y:S01]  /*9480*/  IMAD.U32 R5, RZ, RZ, UR5 ;  /* 0x00000005ff057e24 */ /* 0x000fe2000f8e00ff */
[----:B-----5:R-:W-:Y:S01]  /*9490*/  MOV R6, UR6 ;  /* 0x0000000600067c02 */ /* 0x020fe20008000f00 */
[----:B------:R-:W-:Y:S02]  /*94a0*/  IMAD.U32 R7, RZ, RZ, UR7 ;  /* 0x00000007ff077e24 */ /* 0x000fe4000f8e00ff */
[----:B0-----:R-:W-:Y:S02]  /*94b0*/  IMAD.U32 R10, RZ, RZ, UR8 ;  /* 0x00000008ff0a7e24 */ /* 0x001fe4000f8e00ff */
[----:B---3--:R-:W-:-:S07]  /*94c0*/  IMAD.U32 R11, RZ, RZ, UR9 ;  /* 0x00000009ff0b7e24 */ /* 0x008fce000f8e00ff */
[----:B------:R-:W-:-:S07]  /*94d0*/  LEPC R20, `(.L_x_24938) ;  /* 0x000000001014794e */ /* 0x000fce0000000000 */
[----:B-1--4-:R-:W-:Y:S05]  /*94e0*/  CALL.ABS.NOINC R2 ;  /* 0x0000000002007343 */ /* 0x012fea0003c00000 */
.L_x_24938:
[----:B------:R-:W-:Y:S05]  /*94f0*/  BRA `(.L_x_24914) ;  /* 0x0000000000987947 */ /* 0x000fea0003800000 */
.L_x_24937:
[----:B-1----:R-:W-:Y:S01]  /*9500*/  SHF.L.U32 R19, R19, 0x10, RZ ;  /* 0x0000001013137819 */ /* 0x002fe200000006ff */
        /* <DEDUP_REMOVED lines=12> */
.L_x_24940:
[----:B------:R-:W-:Y:S05]  /*95d0*/  BSYNC.RECONVERGENT B0 ;  /* 0x0000000000007941 */ /* 0x000fea0003800200 */
.L_x_24939:
[----:B------:R-:W-:-:S05]  /*95e0*/  LOP3.LUT R5, R0, 0x80, R5, 0xf8, !PT ;  /* 0x0000008000057812 */ /* 0x000fca00078ef805 */
[----:B------:R3:W-:Y:S01]  /*95f0*/  STG.E.U8 desc[UR36][R2.64], R5 ;  /* 0x0000000502007986 */ /* 0x0007e2000c101124 */
[----:B------:R-:W-:Y:S05]  /*9600*/  BRA `(.L_x_24914) ;  /* 0x0000000000547947 */ /* 0x000fea0003800000 */
.L_x_24936:
        /* <DEDUP_REMOVED lines=12> */
.L_x_24942:
[----:B------:R-:W-:Y:S01]  /*96d0*/  IMAD.MOV.U32 R0, RZ, RZ, 0x7f ;  /* 0x0000007fff007424 */ /* 0x000fe200078e00ff */
[----:B------:R-:W-:-:S04]  /*96e0*/  ISETP.GT.U32.AND P0, PT, R4, 0x7f800000, PT ;  /* 0x7f8000000400780c */ /* 0x000fc80003f04070 */
[----:B------:R-:W-:-:S09]  /*96f0*/  SEL R0, R0, 0x7c, P0 ;  /* 0x0000007c00007807 */ /* 0x000fd20000000000 */
.L_x_24943:
[----:B------:R-:W-:Y:S05]  /*9700*/  BSYNC.RECONVERGENT B0 ;  /* 0x0000000000007941 */ /* 0x000fea0003800200 */
.L_x_24941:
[----:B------:R-:W-:-:S04]  /*9710*/  SHF.R.U32.HI R5, RZ, 0x18, R5 ;  /* 0x00000018ff057819 */ /* 0x000fc80000011605 */
[----:B------:R-:W-:-:S05]  /*9720*/  LOP3.LUT R5, R0, 0x80, R5, 0xf8, !PT ;  /* 0x0000008000057812 */ /* 0x000fca00078ef805 */
[----:B------:R2:W-:Y:S01]  /*9730*/  STG.E.U8 desc[UR36][R2.64], R5 ;  /* 0x0000000502007986 */ /* 0x0005e2000c101124 */
[----:B------:R-:W-:Y:S05]  /*9740*/  BRA `(.L_x_24914) ;  /* 0x0000000000047947 */ /* 0x000fea0003800000 */
.L_x_24935:
[----:B-1----:R1:W-:Y:S02]  /*9750*/  STG.E.U16 desc[UR36][R2.64], R19 ;  /* 0x0000001302007986 */ /* 0x0023e4000c101524 */
.L_x_24914:
[----:B------:R-:W-:-:S07]  /*9760*/  VIADD R17, R17, 0x80 ;  /* 0x0000008011117836 */ /* 0x000fce0000000000 */
.L_x_24832:
[----:B------:R-:W-:Y:S05]  /*9770*/  BSYNC.RECONVERGENT B6 ;  /* 0x0000000000067941 */ /* 0x000fea0003800200 */
.L_x_24831:
[----:B------:R-:W5:Y:S01]  /*9780*/  LDCU UR4, c[0x0][0x380] ;  /* 0x00007000ff0477ac */ /* 0x000f620008000800 */
[----:B------:R-:W-:Y:S01]  /*9790*/  BSSY.RECONVERGENT B6, `(.L_x_24944) ;  /* 0x00004b3000067945 */ /* 0x000fe20003800200 */
[----:B-----5:R-:W-:-:S13]  /*97a0*/  ISETP.GE.AND P0, PT, R17, UR4, PT ;  /* 0x0000000411007c0c */ /* 0x020fda000bf06270 */
[----:B------:R-:W-:Y:S05]  /*97b0*/  @P0 BRA `(.L_x_24945) ;  /* 0x0000004800c00947 */ /* 0x000fea0003800000 */
[----:B------:R-:W5:Y:S01]  /*97c0*/  LDCU UR4, c[0x0][0x388] ;  /* 0x00007100ff0477ac */ /* 0x000f620008000800 */
[----:B------:R-:W-:Y:S02]  /*97d0*/  HFMA2 R16, -RZ, RZ, 0, 0 ;  /* 0x00000000ff107431 */ /* 0x000fe400000001ff */
[----:B------:R-:W-:Y:S02]  /*97e0*/  IMAD.MOV.U32 R18, RZ, RZ, RZ ;  /* 0x000000ffff127224 */ /* 0x000fe400078e00ff */
[----:B-1--4-:R-:W-:Y:S01]  /*97f0*/  IMAD.MOV.U32 R0, RZ, RZ, RZ ;  /* 0x000000ffff007224 */ /* 0x012fe200078e00ff */
        /* <DEDUP_REMOVED lines=9> */
[----:B------:R-:W-:-:S05]  /*9890*/  SHF.R.U32.HI R3, RZ, UR5, R2 ;  /* 0x00000005ff037c19 */ /* 0x000fca0008011602 */
[----:B------:R-:W-:-:S04]  /*98a0*/  IMAD.MOV R18, RZ, RZ, -R3 ;  /* 0x000000ffff127224 */ /* 0x000fc800078e0a03 */
        /* <DEDUP_REMOVED lines=330> */
[----:B------:R-:W3:Y:S03]  /*ad50*/  LDCU.64 UR8, c[0x0][0x5d8] ;  /* 0x0000bb00ff0877ac */ /* 0x000ee60008000a00 */
        /* <DEDUP_REMOVED lines=8> */
.L_x_24946:
[----:B------:R-:W2:Y:S01]  /*ade0*/  LDCU.64 UR6, c[0x0][0x5f0] ;  /* 0x0000be00ff0677ac */ /* 0x000ea20008000a00 */
[----:B------:R-:W-:-:S04]  /*adf0*/  UPRMT UR4, UR39, 0x9910, URZ ;  /* 0x0000991027047896 */ /* 0x000fc800080000ff */
[----:B------:R-:W-:Y:S01]  /*ae00*/  UISETP.GT.AND UP0, UPT, UR4, 0x9, UPT ;  /* 0x000000090400788c */ /* 0x000fe2000bf04270 */
[----:B--23--:R-:W-:-:S05]  /*ae10*/  IADD3 R2, P0, PT, R0, UR6, RZ ;  /* 0x0000000600027c10 */ /* 0x00cfca000ff1e0ff */
        /* <DEDUP_REMOVED lines=15> */
.L_x_24950:
[----:B------:R-:W2:Y:S02]  /*af10*/  LDG.E.U8 R2, desc[UR36][R2.64] ;  /* 0x0000002402027981 */ /* 0x000ea4000c1e1100 */
[----:B--2---:R-:W-:-:S04]  /*af20*/  I2FP.F32.U32 R0, R2 ;  /* 0x0000000200007245 */ /* 0x004fc80000201000 */
[----:B------:R-:W-:-:S04]  /*af30*/  F2FP.BF16.F32.PACK_AB R0, RZ, R0 ;  /* 0x00000000ff00723e */ /* 0x000fc800000010ff */
[----:B------:R-:W-:Y:S01]  /*af40*/  PRMT R19, R0, 0x7610, R19 ;  /* 0x0000761000137816 */ /* 0x000fe20000000013 */
[----:B------:R-:W-:Y:S06]  /*af50*/  BRA `(.L_x_24952) ;  /* 0x0000000c00e07947 */ /* 0x000fec0003800000 */
.L_x_24949:
        /* <DEDUP_REMOVED lines=11> */
.L_x_24954:
[----:B------:R-:W2:Y:S02]  /*b010*/  LDG.E R2, desc[UR36][R2.64] ;  /* 0x0000002402027981 */ /* 0x000ea4000c1e1900 */
[----:B--2---:R-:W-:-:S04]  /*b020*/  I2FP.F32.S32 R0, R2 ;  /* 0x0000000200007245 */ /* 0x004fc80000201400 */
[----:B------:R-:W-:-:S04]  /*b030*/  F2FP.BF16.F32.PACK_AB R0, RZ, R0 ;  /* 0x00000000ff00723e */ /* 0x000fc800000010ff */
[----:B------:R-:W-:Y:S01]  /*b040*/  PRMT R19, R0, 0x7610, R19 ;  /* 0x0000761000137816 */ /* 0x000fe20000000013 */
[----:B------:R-:W-:Y:S06]  /*b050*/  BRA `(.L_x_24952) ;  /* 0x0000000c00a07947 */ /* 0x000fec0003800000 */
.L_x_24953:
[----:B------:R-:W2:Y:S02]  /*b060*/  LDG.E.U16 R2, desc[UR36][R2.64] ;  /* 0x0000002402027981 */ /* 0x000ea4000c1e1500 */
[----:B--2---:R-:W1:Y:S02]  /*b070*/  I2F.S16 R0, R2 ;  /* 0x0000000200007306 */ /* 0x004e640000101400 */
[----:B-1----:R-:W-:-:S04]  /*b080*/  F2FP.BF16.F32.PACK_AB R0, RZ, R0 ;  /* 0x00000000ff00723e */ /* 0x002fc800000010ff */
[----:B------:R-:W-:Y:S01]  /*b090*/  PRMT R19, R0, 0x7610, R19 ;  /* 0x0000761000137816 */ /* 0x000fe20000000013 */
[----:B------:R-:W-:Y:S06]  /*b0a0*/  BRA `(.L_x_24952) ;  /* 0x0000000c008c7947 */ /* 0x000fec0003800000 */
.L_x_24948:
        /* <DEDUP_REMOVED lines=9> */
.L_x_24956:
[----:B------:R-:W2:Y:S02]  /*b140*/  LDG.E.U16 R0, desc[UR36][R2.64] ;  /* 0x0000002402007981 */ /* 0x000ea4000c1e1500 */
[----:B--2---:R-:W-:-:S05]  /*b150*/  HADD2.F32 R0, -RZ, R0.H0_H0 ;  /* 0x20000000ff007230 */ /* 0x004fca0000004100 */
[----:B------:R-:W-:-:S04]  /*b160*/  F2FP.BF16.F32.PACK_AB R0, RZ, R0 ;  /* 0x00000000ff00723e */ /* 0x000fc800000010ff */
[----:B------:R-:W-:Y:S01]  /*b170*/  PRMT R19, R0, 0x7610, R19 ;  /* 0x0000761000137816 */ /* 0x000fe20000000013 */
[----:B------:R-:W-:Y:S06]  /*b180*/  BRA `(.L_x_24952) ;  /* 0x0000000c00547947 */ /* 0x000fec0003800000 */
.L_x_24955:
        /* <DEDUP_REMOVED lines=9> */
.L_x_24958:
[----:B------:R-:W2:Y:S02]  /*b220*/  LDG.E.U16 R2, desc[UR36][R2.64] ;  /* 0x0000002402027981 */ /* 0x000ea4000c1e1500 */
[----:B--2---:R-:W-:-:S05]  /*b230*/  HADD2.F32 R0, -RZ, R2.H0_H0 ;  /* 0x20000002ff007230 */ /* 0x004fca0000004100 */
[----:B------:R-:W-:-:S04]  /*b240*/  F2FP.BF16.F32.PACK_AB R0, RZ, R0 ;  /* 0x00000000ff00723e */ /* 0x000fc800000010ff */
[----:B------:R-:W-:Y:S01]  /*b250*/  PRMT R19, R0, 0x7610, R19 ;  /* 0x0000761000137816 */ /* 0x000fe20000000013 */
[----:B------:R-:W-:Y:S06]  /*b260*/  BRA `(.L_x_24952) ;  /* 0x0000000c001c7947 */ /* 0x000fec0003800000 */
.L_x_24957:
        /* <DEDUP_REMOVED lines=13> */
.L_x_24947:
        /* <DEDUP_REMOVED lines=14> */
.L_x_24961:
        /* <DEDUP_REMOVED lines=13> */
.L_x_24960:
        /* <DEDUP_REMOVED lines=27> */
.L_x_24963:
        /* <DEDUP_REMOVED lines=14> */
.L_x_24962:
[----:B------:R1:W5:Y:S01]  /*b780*/  LDG.E.U16 R19, desc[UR36][R2.64] ;  /* 0x0000002402137981 */ /* 0x000362000c1e1500 */
[----:B------:R-:W-:Y:S05]  /*b790*/  BRA `(.L_x_24952) ;  /* 0x0000000400d07947 */ /* 0x000fea0003800000 */
.L_x_24959:
        /* <DEDUP_REMOVED lines=13> */
.L_x_24966:
        /* <DEDUP_REMOVED lines=21> */
.L_x_24970:
[----:B------:R-:W-:Y:S05]  /*b9c0*/  BSYNC.RECONVERGENT B1 ;  /* 0x0000000000017941 */ /* 0x000fea0003800200 */
.L_x_24969:
[----:B------:R-:W-:Y:S01]  /*b9d0*/  IMAD.SHL.U32 R0, R0, 0x100000, RZ ;  /* 0x0010000000007824 */ /* 0x000fe200078e00ff */
[----:B------:R-:W-:-:S04]  /*b9e0*/  LEA R2, R2, 0x3b800000, 0x17 ;  /* 0x3b80000002027811 */ /* 0x000fc800078eb8ff */
[----:B------:R-:W-:-:S07]  /*b9f0*/  LOP3.LUT R0, R2, R0, R7, 0xfe, !PT ;  /* 0x0000000002007212 */ /* 0x000fce00078efe07 */
.L_x_24968:
[----:B------:R-:W-:Y:S05]  /*ba00*/  BSYNC.RECONVERGENT B0 ;  /* 0x0000000000007941 */ /* 0x000fea0003800200 */
.L_x_24967:
[----:B------:R-:W-:-:S04]  /*ba10*/  F2FP.BF16.F32.PACK_AB R0, RZ, R0 ;  /* 0x00000000ff00723e */ /* 0x000fc800000010ff */
[----:B------:R-:W-:Y:S01]  /*ba20*/  PRMT R19, R0, 0x7610, R19 ;  /* 0x0000761000137816 */ /* 0x000fe20000000013 */
[----:B------:R-:W-:Y:S06]  /*ba30*/  BRA `(.L_x_24952) ;  /* 0x0000000400287947 */ /* 0x000fec0003800000 */
.L_x_24965:
        /* <DEDUP_REMOVED lines=21> */
.L_x_24974:
[----:B------:R-:W-:Y:S05]  /*bb90*/  BSYNC.RECONVERGENT B1 ;  /* 0x0000000000017941 */ /* 0x000fea0003800200 */
.L_x_24973:
[----:B------:R-:W-:Y:S02]  /*bba0*/  SHF.L.U32 R0, R0, 0x15, RZ ;  /* 0x0000001500007819 */ /* 0x000fe400000006ff */
[----:B------:R-:W-:-:S04]  /*bbb0*/  LEA R2, R2, 0x37800000, 0x17 ;  /* 0x3780000002027811 */ /* 0x000fc800078eb8ff */
[----:B------:R-:W-:-:S07]  /*bbc0*/  LOP3.LUT R0, R2, R0, R7, 0xfe, !PT ;  /* 0x0000000002007212 */ /* 0x000fce00078efe07 */
.L_x_24972:
[----:B------:R-:W-:Y:S05]  /*bbd0*/  BSYNC.RECONVERGENT B0 ;  /* 0x0000000000007941 */ /* 0x000fea0003800200 */
.L_x_24971:
[----:B------:R-:W-:-:S04]  /*bbe0*/  F2FP.BF16.F32.PACK_AB R0, RZ, R0 ;  /* 0x00000000ff00723e */ /* 0x000fc800000010ff */
[----:B------:R-:W-:Y:S01]  /*bbf0*/  PRMT R19, R0, 0x7610, R19 ;  /* 0x0000761000137816 */ /* 0x000fe20000000013 */
[----:B------:R-:W-:Y:S06]  /*bc00*/  BRA `(.L_x_24952) ;  /* 0x0000000000b47947 */ /* 0x000fec0003800000 */
.L_x_24964:
        /* <DEDUP_REMOVED lines=14> */
.L_x_24978:
[----:B------:R-:W-:Y:S05]  /*bcf0*/  BSYNC.RECONVERGENT B0 ;  /* 0x0000000000007941 */ /* 0x000fea0003800200 */
.L_x_24977:
[----:B------:R-:W-:-:S04]  /*bd00*/  F2FP.BF16.F32.PACK_AB R0, RZ, R0 ;  /* 0x00000000ff00723e */ /* 0x000fc800000010ff */
[----:B------:R-:W-:Y:S01]  /*bd10*/  PRMT R19, R0, 0x7610, R19 ;  /* 0x0000761000137816 */ /* 0x000fe20000000013 */
[----:B------:R-:W-:Y:S06]  /*bd20*/  BRA `(.L_x_24952) ;  /* 0x00000000006c7947 */ /* 0x000fec0003800000 */
.L_x_24951:
        /* <DEDUP_REMOVED lines=10> */
[----:B--2---:R-:W-:Y:S01]  /*bdd0*/  IMAD.U32 R6, RZ, RZ, UR6 ;  /* 0x00000006ff067e24 */ /* 0x004fe2000f8e00ff */
[----:B------:R-:W-:Y:S01]  /*bde0*/  MOV R7, UR7 ;  /* 0x0000000700077c02 */ /* 0x000fe20008000f00 */
[----:B----4-:R-:W-:Y:S02]  /*bdf0*/  IMAD.U32 R10, RZ, RZ, UR8 ;  /* 0x00000008ff0a7e24 */ /* 0x010fe4000f8e00ff */
[----:B------:R-:W-:-:S07]  /*be00*/  IMAD.U32 R11, RZ, RZ, UR9 ;  /* 0x00000009ff0b7e24 */ /* 0x000fce000f8e00ff */
[----:B------:R-:W-:-:S07]  /*be10*/  LEPC R20, `(.L_x_24979) ;  /* 0x000000001014794e */ /* 0x000fce0000000000 */
[----:B0--3--:R-:W-:Y:S05]  /*be20*/  CALL.ABS.NOINC R2 ;  /* 0x0000000002007343 */ /* 0x009fea0003c00000 */
.L_x_24979:
[----:B------:R-:W-:Y:S01]  /*be30*/  PRMT R19, RZ, 0x7610, R19 ;  /* 0x00007610ff137816 */ /* 0x000fe20000000013 */
[----:B------:R-:W-:Y:S06]  /*be40*/  BRA `(.L_x_24952) ;  /* 0x0000000000247947 */ /* 0x000fec0003800000 */
.L_x_24976:
[----:B------:R-:W2:Y:S02]  /*be50*/  LDG.E.64 R2, desc[UR36][R2.64] ;  /* 0x0000002402027981 */ /* 0x000ea4000c1e1b00 */
[----:B--2---:R-:W1:Y:S02]  /*be60*/  I2F.U64 R0, R2 ;  /* 0x0000000200007312 */ /* 0x004e640000301000 */
[----:B-1----:R-:W-:-:S04]  /*be70*/  F2FP.BF16.F32.PACK_AB R0, RZ, R0 ;  /* 0x00000000ff00723e */ /* 0x002fc800000010ff */
[----:B------:R-:W-:Y:S01]  /*be80*/  PRMT R19, R0, 0x7610, R19 ;  /* 0x0000761000137816 */ /* 0x000fe20000000013 */
[----:B------:R-:W-:Y:S06]  /*be90*/  BRA `(.L_x_24952) ;  /* 0x0000000000107947 */ /* 0x000fec0003800000 */
.L_x_24975:
[----:B------:R-:W2:Y:S02]  /*bea0*/  LDG.E R2, desc[UR36][R2.64] ;  /* 0x0000002402027981 */ /* 0x000ea4000c1e1900 */
[----:B--2---:R-:W-:-:S04]  /*beb0*/  I2FP.F32.U32 R0, R2 ;  /* 0x0000000200007245 */ /* 0x004fc80000201000 */
[----:B------:R-:W-:-:S04]  /*bec0*/  F2FP.BF16.F32.PACK_AB R0, RZ, R0 ;  /* 0x00000000ff00723e */ /* 0x000fc800000010ff */
[----:B------:R-:W-:-:S07]  /*bed0*/  PRMT R19, R0, 0x7610, R19 ;  /* 0x0000761000137816 */ /* 0x000fce0000000013 */
.L_x_24952:
        /* <DEDUP_REMOVED lines=18> */
.L_x_24983:
[----:B------:R-:W2:Y:S02]  /*c000*/  LDG.E.U8 R2, desc[UR36][R2.64] ;  /* 0x0000002402027981 */ /* 0x000ea4000c1e1100 */
[----:B--2---:R-:W-:-:S04]  /*c010*/  I2FP.F32.U32 R0, R2 ;  /* 0x0000000200007245 */ /* 0x004fc80000201000 */
[----:B------:R-:W-:Y:S01]  /*c020*/  F2FP.BF16.F32.PACK_AB R0, RZ, R0 ;  /* 0x00000000ff00723e */ /* 0x000fe200000010ff */
[----:B------:R-:W-:Y:S06]  /*c030*/  BRA `(.L_x_24985) ;  /* 0x0000000c00a47947 */ /* 0x000fec0003800000 */
.L_x_24982:
        /* <DEDUP_REMOVED lines=10> */
.L_x_24987:
[----:B------:R-:W2:Y:S02]  /*c0e0*/  LDG.E R2, desc[UR36][R2.64] ;  /* 0x0000002402027981 */ /* 0x000ea4000c1e1900 */
[----:B--2---:R-:W-:-:S04]  /*c0f0*/  I2FP.F32.S32 R0, R2 ;  /* 0x0000000200007245 */ /* 0x004fc80000201400 */
[----:B------:R-:W-:Y:S01]  /*c100*/  F2FP.BF16.F32.PACK_AB R0, RZ, R0 ;  /* 0x00000000ff00723e */ /* 0x000fe200000010ff */
[----:B------:R-:W-:Y:S06]  /*c110*/  BRA `(.L_x_24985) ;  /* 0x0000000c006c7947 */ /* 0x000fec0003800000 */
.L_x_24986:
[----:B------:R-:W2:Y:S02]  /*c120*/  LDG.E.U16 R2, desc[UR36][R2.64] ;  /* 0x0000002402027981 */ /* 0x000ea4000c1e1500 */
[----:B--2---:R-:W1:Y:S02]  /*c130*/  I2F.S16 R0, R2 ;  /* 0x0000000200007306 */ /* 0x004e640000101400 */
[----:B-1----:R-:W-:Y:S01]  /*c140*/  F2FP.BF16.F32.PACK_AB R0, RZ, R0 ;  /* 0x00000000ff00723e */ /* 0x002fe200000010ff */
[----:B------:R-:W-:Y:S06]  /*c150*/  BRA `(.L_x_24985) ;  /* 0x0000000c005c7947 */ /* 0x000fec0003800000 */
.L_x_24981:
        /* <DEDUP_REMOVED lines=9> */
.L_x_24989:
[----:B------:R-:W2:Y:S02]  /*c1f0*/  LDG.E.U16 R0, desc[UR36][R2.64] ;  /* 0x0000002402007981 */ /* 0x000ea4000c1e1500 */
[----:B--2---:R-:W-:-:S05]  /*c200*/  HADD2.F32 R0, -RZ, R0.H0_H0 ;  /* 0x20000000ff007230 */ /* 0x004fca0000004100 */
[----:B------:R-:W-:Y:S01]  /*c210*/  F2FP.BF16.F32.PACK_AB R0, RZ, R0 ;  /* 0x00000000ff00723e */ /* 0x000fe200000010ff */
[----:B------:R-:W-:Y:S06]  /*c220*/  BRA `(.L_x_24985) ;  /* 0x0000000c00287947 */ /* 0x000fec0003800000 */
.L_x_24988:
        /* <DEDUP_REMOVED lines=9> */
.L_x_24991:
[----:B------:R-:W2:Y:S02]  /*c2c0*/  LDG.E.U16 R2, desc[UR36][R2.64] ;  /* 0x0000002402027981 */ /* 0x000ea4000c1e1500 */
[----:B--2---:R-:W-:-:S05]  /*c2d0*/  HADD2.F32 R0, -RZ, R2.H0_H0 ;  /* 0x20000002ff007230 */ /* 0x004fca0000004100 */
[----:B------:R-:W-:Y:S01]  /*c2e0*/  F2FP.BF16.F32.PACK_AB R0, RZ, R0 ;  /* 0x00000000ff00723e */ /* 0x000fe200000010ff */
[----:B------:R-:W-:Y:S06]  /*c2f0*/  BRA `(.L_x_24985) ;  /* 0x0000000800f47947 */ /* 0x000fec0003800000 */
.L_x_24990:
        /* <DEDUP_REMOVED lines=12> */
.L_x_24980:
        /* <DEDUP_REMOVED lines=13> */
.L_x_24994:
        /* <DEDUP_REMOVED lines=12> */
.L_x_24993:
        /* <DEDUP_REMOVED lines=27> */
.L_x_24996:
        /* <DEDUP_REMOVED lines=13> */
.L_x_24995:
[----:B------:R1:W5:Y:S01]  /*c7d0*/  LDG.E.U16 R0, desc[UR36][R2.64] ;  /* 0x0000002402007981 */ /* 0x000362000c1e1500 */
[----:B------:R-:W-:Y:S05]  /*c7e0*/  BRA `(.L_x_24985) ;  /* 0x0000000400b87947 */ /* 0x000fea0003800000 */
.L_x_24992:
        /* <DEDUP_REMOVED lines=12> */
.L_x_24999:
        /* <DEDUP_REMOVED lines=21> */
.L_x_25003:
[----:B------:R-:W-:Y:S05]  /*ca00*/  BSYNC.RECONVERGENT B1 ;  /* 0x0000000000017941 */ /* 0x000fea0003800200 */
.L_x_25002:
[----:B------:R-:W-:Y:S01]  /*ca10*/  IMAD.SHL.U32 R0, R0, 0x100000, RZ ;  /* 0x0010000000007824 */ /* 0x000fe200078e00ff */
[----:B------:R-:W-:-:S04]  /*ca20*/  LEA R2, R2, 0x3b800000, 0x17 ;  /* 0x3b80000002027811 */ /* 0x000fc800078eb8ff */
[----:B------:R-:W-:-:S07]  /*ca30*/  LOP3.LUT R0, R2, R0, R7, 0xfe, !PT ;  /* 0x0000000002007212 */ /* 0x000fce00078efe07 */
.L_x_25001:
[----:B------:R-:W-:Y:S05]  /*ca40*/  BSYNC.RECONVERGENT B0 ;  /* 0x0000000000007941 */ /* 0x000fea0003800200 */
.L_x_25000:
[----:B------:R-:W-:Y:S01]  /*ca50*/  F2FP.BF16.F32.PACK_AB R0, RZ, R0 ;  /* 0x00000000ff00723e */ /* 0x000fe200000010ff */
[----:B------:R-:W-:Y:S06]  /*ca60*/  BRA `(.L_x_24985) ;  /* 0x0000000400187947 */ /* 0x000fec0003800000 */
.L_x_24998:
        /* <DEDUP_REMOVED lines=21> */
.L_x_25007:
[----:B------:R-:W-:Y:S05]  /*cbc0*/  BSYNC.RECONVERGENT B1 ;  /* 0x0000000000017941 */ /* 0x000fea0003800200 */
.L_x_25006:
[----:B------:R-:W-:Y:S01]  /*cbd0*/  IMAD.SHL.U32 R0, R0, 0x200000, RZ ;  /* 0x0020000000007824 */ /* 0x000fe200078e00ff */
[----:B------:R-:W-:-:S04]  /*cbe0*/  LEA R2, R2, 0x37800000, 0x17 ;  /* 0x3780000002027811 */ /* 0x000fc800078eb8ff */
[----:B------:R-:W-:-:S07]  /*cbf0*/  LOP3.LUT R0, R2, R0, R7, 0xfe, !PT ;  /* 0x0000000002007212 */ /* 0x000fce00078efe07 */
.L_x_25005:
[----:B------:R-:W-:Y:S05]  /*cc00*/  BSYNC.RECONVERGENT B0 ;  /* 0x0000000000007941 */ /* 0x000fea0003800200 */
.L_x_25004:
[----:B------:R-:W-:Y:S01]  /*cc10*/  F2FP.BF16.F32.PACK_AB R0, RZ, R0 ;  /* 0x00000000ff00723e */ /* 0x000fe200000010ff */
[----:B------:R-:W-:Y:S06]  /*cc20*/  BRA `(.L_x_24985) ;  /* 0x0000000000a87947 */ /* 0x000fec0003800000 */
.L_x_24997:
        /* <DEDUP_REMOVED lines=14> */
.L_x_25011:
[----:B------:R-:W-:Y:S05]  /*cd10*/  BSYNC.RECONVERGENT B0 ;  /* 0x0000000000007941 */ /* 0x000fea0003800200 */
.L_x_25010:
[----:B------:R-:W-:Y:S01]  /*cd20*/  F2FP.BF16.F32.PACK_AB R0, RZ, R0 ;  /* 0x00000000ff00723e */ /* 0x000fe200000010ff */
[----:B------:R-:W-:Y:S06]  /*cd30*/  BRA `(.L_x_24985) ;  /* 0x0000000000647947 */ /* 0x000fec0003800000 */
.L_x_24984:
[----:B------:R-:W-:Y:S01]  /*cd40*/  MOV R2, 0x0 ;  /* 0x0000000000027802 */ /* 0x000fe20000000f00 */
[----:B------:R-:W1:Y:S01]  /*cd50*/  LDCU.64 UR4, c[0x4][0x178] ;  /* 0x01002f00ff0477ac */ /* 0x000e620008000a00 */
[----:B------:R-:W-:Y:S02]  /*cd60*/  HFMA2 R8, -RZ, RZ, 0, 4.64916229248046875e-06 ;  /* 0x0000004eff087431 */ /* 0x000fe400000001ff */
        /* <DEDUP_REMOVED lines=9> */
[----:B----4-:R-:W-:Y:S02]  /*ce00*/  IMAD.U32 R10, RZ, RZ, UR8 ;  /* 0x00000008ff0a7e24 */ /* 0x010fe4000f8e00ff */
[----:B------:R-:W-:-:S07]  /*ce10*/  IMAD.U32 R11, RZ, RZ, UR9 ;  /* 0x00000009ff0b7e24 */ /* 0x000fce000f8e00ff */
[----:B------:R-:W-:-:S07]  /*ce20*/  LEPC R20, `(.L_x_25012) ;  /* 0x000000001014794e */ /* 0x000fce0000000000 */
[----:B0--3-5:R-:W-:Y:S05]  /*ce30*/  CALL.ABS.NOINC R2 ;  /* 0x0000000002007343 */ /* 0x029fea0003c00000 */
.L_x_25012:
[----:B------:R-:W-:Y:S01]  /*ce40*/  PRMT R0, RZ, 0x7610, R0 ;  /* 0x00007610ff007816 */ /* 0x000fe20000000000 */
[----:B------:R-:W-:Y:S06]  /*ce50*/  BRA `(.L_x_24985) ;  /* 0x00000000001c7947 */ /* 0x000fec0003800000 */
.L_x_25009:
[----:B------:R-:W2:Y:S02]  /*ce60*/  LDG.E.64 R2, desc[UR36][R2.64] ;  /* 0x0000002402027981 */ /* 0x000ea4000c1e1b00 */
[----:B--2---:R-:W1:Y:S02]  /*ce70*/  I2F.U64 R0, R2 ;  /* 0x0000000200007312 */ /* 0x004e640000301000 */
[----:B-1----:R-:W-:Y:S01]  /*ce80*/  F2FP.BF16.F32.PACK_AB R0, RZ, R0 ;  /* 0x00000000ff00723e */ /* 0x002fe200000010ff */
[----:B------:R-:W-:Y:S06]  /*ce90*/  BRA `(.L_x_24985) ;  /* 0x00000000000c7947 */ /* 0x000fec0003800000 */
.L_x_25008:
[----:B------:R-:W2:Y:S02]  /*cea0*/  LDG.E R2, desc[UR36][R2.64] ;  /* 0x0000002402027981 */ /* 0x000ea4000c1e1900 */
[----:B--2---:R-:W-:-:S04]  /*ceb0*/  I2FP.F32.U32 R0, R2 ;  /* 0x0000000200007245 */ /* 0x004fc80000201000 */
[----:B------:R-:W-:-:S07]  /*cec0*/  F2FP.BF16.F32.PACK_AB R0, RZ, R0 ;  /* 0x00000000ff00723e */ /* 0x000fce00000010ff */
.L_x_24985:
        /* <DEDUP_REMOVED lines=29> */
.L_x_25018:
[----:B------:R-:W-:Y:S01]  /*d0a0*/  FSETP.GEU.FTZ.AND P0, PT, R5, -R7, PT ;  /* 0x800000070500720b */ /* 0x000fe20003f1e000 */
[----:B------:R-:W-:-:S12]  /*d0b0*/  FADD.FTZ R3, R3, -1 ;  /* 0xbf80000003037421 */ /* 0x000fd80000010000 */
[----:B------:R-:W-:-:S07]  /*d0c0*/  @!P0 FADD.FTZ R3, R3, -1 ;  /* 0xbf80000003038421 */ /* 0x000fce0000010000 */
.L_x_25017:
[----:B------:R-:W-:Y:S05]  /*d0d0*/  BSYNC.RECONVERGENT B1 ;  /* 0x0000000000017941 */ /* 0x000fea0003800200 */
.L_x_25016:
[----:B------:R-:W-:Y:S01]  /*d0e0*/  FFMA.FTZ R2, -R7, R3, R2 ;  /* 0x0000000307027223 */ /* 0x000fe20000010102 */
[----:B------:R-:W-:Y:S06]  /*d0f0*/  BRA `(.L_x_25014) ;  /* 0x0000000000787947 */ /* 0x000fec0003800000 */
.L_x_25015:
        /* <DEDUP_REMOVED lines=14> */
.L_x_25021:
        /* <DEDUP_REMOVED lines=13> */
.L_x_25020:
[----:B------:R-:W-:Y:S05]  /*d2b0*/  BSYNC.RECONVERGENT B1 ;  /* 0x0000000000017941 */ /* 0x000fea0003800200 */
.L_x_25019:
[----:B------:R-:W-:-:S04]  /*d2c0*/  FMUL.FTZ R2, R2, 1.1920928955078125e-07 ;  /* 0x3400000002027820 */ /* 0x000fc80000410000 */
[----:B------:R-:W-:-:S07]  /*d2d0*/  FMUL.FTZ R2, R7, R2 ;  /* 0x0000000207027220 */ /* 0x000fce0000410000 */
.L_x_25014:
[----:B------:R-:W-:Y:S05]  /*d2e0*/  BSYNC.RECONVERGENT B0 ;  /* 0x0000000000007941 */ /* 0x000fea0003800200 */
.L_x_25013:
        /* <DEDUP_REMOVED lines=29> */
.L_x_25025:
[----:B-1----:R-:W-:-:S06]  /*d4c0*/  IMAD.U32 R5, R19, 0x10000, RZ ;  /* 0x0001000013057824 */ /* 0x002fcc00078e00ff */
[----:B------:R-:W1:Y:S02]  /*d4d0*/  F2I.S64.TRUNC R4, R5 ;  /* 0x0000000500047311 */ /* 0x000e64000020d900 */
[----:B-1----:R1:W-:Y:S01]  /*d4e0*/  STG.E.U8 desc[UR36][R2.64], R4 ;  /* 0x0000000402007986 */ /* 0x0023e2000c101124 */
[----:B------:R-:W-:Y:S05]  /*d4f0*/  BRA `(.L_x_25027) ;  /* 0x0000000c006c7947 */ /* 0x000fea0003800000 */
.L_x_25024:
        /* <DEDUP_REMOVED lines=10> */
.L_x_25029:
[----:B-1----:R-:W-:-:S06]  /*d5a0*/  IMAD.U32 R19, R19, 0x10000, RZ ;  /* 0x0001000013137824 */ /* 0x002fcc00078e00ff */
[----:B------:R-:W1:Y:S02]  /*d5b0*/  F2I.FTZ.TRUNC.NTZ R19, R19 ;  /* 0x0000001300137305 */ /* 0x000e64000021f100 */
[----:B-1----:R1:W-:Y:S01]  /*d5c0*/  STG.E desc[UR36][R2.64], R19 ;  /* 0x0000001302007986 */ /* 0x0023e2000c101924 */
[----:B------:R-:W-:Y:S05]  /*d5d0*/  BRA `(.L_x_25027) ;  /* 0x0000000c00347947 */ /* 0x000fea0003800000 */
.L_x_25028:
[----:B-1----:R-:W-:-:S06]  /*d5e0*/  SHF.L.U32 R19, R19, 0x10, RZ ;  /* 0x0000001013137819 */ /* 0x002fcc00000006ff */
[----:B------:R-:W1:Y:S02]  /*d5f0*/  F2I.FTZ.TRUNC.NTZ R19, R19 ;  /* 0x0000001300137305 */ /* 0x000e64000021f100 */
[----:B-1----:R1:W-:Y:S01]  /*d600*/  STG.E.U16 desc[UR36][R2.64], R19 ;  /* 0x0000001302007986 */ /* 0x0023e2000c101524 */
[----:B------:R-:W-:Y:S05]  /*d610*/  BRA `(.L_x_25027) ;  /* 0x0000000c00247947 */ /* 0x000fea0003800000 */
.L_x_25023:
        /* <DEDUP_REMOVED lines=9> */
.L_x_25031:
[----:B-1----:R-:W-:-:S05]  /*d6b0*/  IMAD.U32 R0, R19, 0x10000, RZ ;  /* 0x0001000013007824 */ /* 0x002fca00078e00ff */
[----:B------:R-:W-:-:S05]  /*d6c0*/  F2FP.F16.F32.PACK_AB R0, RZ, R0 ;  /* 0x00000000ff00723e */ /* 0x000fca00000000ff */
[----:B------:R1:W-:Y:S01]  /*d6d0*/  STG.E.U16 desc[UR36][R2.64], R0 ;  /* 0x0000000002007986 */ /* 0x0003e2000c101524 */
[----:B------:R-:W-:Y:S05]  /*d6e0*/  BRA `(.L_x_25027) ;  /* 0x0000000800f07947 */ /* 0x000fea0003800000 */
.L_x_25030:
        /* <DEDUP_REMOVED lines=10> */
.L_x_25033:
[----:B-1----:R-:W-:-:S05]  /*d790*/  IMAD.U32 R19, R19, 0x10000, RZ ;  /* 0x0001000013137824 */ /* 0x002fca00078e00ff */
[----:B------:R-:W-:-:S04]  /*d7a0*/  F2FP.F16.F32.PACK_AB R5, RZ, R19 ;  /* 0x00000013ff05723e */ /* 0x000fc800000000ff */
[----:B------:R-:W-:-:S05]  /*d7b0*/  PRMT R5, R5, 0x5410, RZ ;  /* 0x0000541005057816 */ /* 0x000fca00000000ff */
[----:B------:R1:W-:Y:S01]  /*d7c0*/  STG.E desc[UR36][R2.64], R5 ;  /* 0x0000000502007986 */ /* 0x0003e2000c101924 */
[----:B------:R-:W-:Y:S05]  /*d7d0*/  BRA `(.L_x_25027) ;  /* 0x0000000800b47947 */ /* 0x000fea0003800000 */
.L_x_25032:
[----:B-1----:R-:W-:-:S05]  /*d7e0*/  SHF.L.U32 R4, R19, 0x10, RZ ;  /* 0x0000001013047819 */ /* 0x002fca00000006ff */
[----:B------:R-:W-:-:S06]  /*d7f0*/  FMUL.FTZ R4, R4, 1 ;  /* 0x3f80000004047820 */ /* 0x000fcc0000410000 */
[----:B------:R-:W1:Y:S02]  /*d800*/  F2F.F64.F32 R4, R4 ;  /* 0x0000000400047310 */ /* 0x000e640000201800 */
[----:B-1----:R1:W-:Y:S01]  /*d810*/  STG.E.64 desc[UR36][R2.64], R4 ;  /* 0x0000000402007986 */ /* 0x0023e2000c101b24 */
[----:B------:R-:W-:Y:S05]  /*d820*/  BRA `(.L_x_25027) ;  /* 0x0000000800a07947 */ /* 0x000fea0003800000 */
.L_x_25022:
        /* <DEDUP_REMOVED lines=14> */
.L_x_25037:
        /* <DEDUP_REMOVED lines=18> */
.L_x_25040:
[----:B------:R-:W-:-:S04]  /*da30*/  SHF.R.U32.HI R5, RZ, 0x18, R5 ;  /* 0x00000018ff057819 */ /* 0x000fc80000011605 */
[----:B------:R-:W-:-:S07]  /*da40*/  LOP3.LUT R0, R0, 0x80, R5, 0xf8, !PT ;  /* 0x0000008000007812 */ /* 0x000fce00078ef805 */
.L_x_25039:
[----:B------:R-:W-:Y:S05]  /*da50*/  BSYNC.RECONVERGENT B0 ;  /* 0x0000000000007941 */ /* 0x000fea0003800200 */
.L_x_25038:
[----:B------:R1:W-:Y:S01]  /*da60*/  STG.E.U8 desc[UR36][R2.64], R0 ;  /* 0x0000000002007986 */ /* 0x0003e2000c101124 */
[----:B------:R-:W-:Y:S05]  /*da70*/  BRA `(.L_x_25027) ;  /* 0x00000008000c7947 */ /* 0x000fea0003800000 */
.L_x_25036:
[----:B-1----:R-:W-:Y:S01]  /*da80*/  IMAD.U32 R5, R19, 0x10000, RZ ;  /* 0x0001000013057824 */ /* 0x002fe200078e00ff */
        /* <DEDUP_REMOVED lines=17> */
.L_x_25043:
[----:B------:R-:W-:-:S04]  /*dba0*/  SHF.R.U32.HI R5, RZ, 0x18, R5 ;  /* 0x00000018ff057819 */ /* 0x000fc80000011605 */
[----:B------:R-:W-:-:S07]  /*dbb0*/  LOP3.LUT R0, R0, 0x80, R5, 0xf8, !PT ;  /* 0x0000008000007812 */ /* 0x000fce00078ef805 */
.L_x_25042:
[----:B------:R-:W-:Y:S05]  /*dbc0*/  BSYNC.RECONVERGENT B0 ;  /* 0x0000000000007941 */ /* 0x000fea0003800200 */
.L_x_25041:
[----:B------:R1:W-:Y:S01]  /*dbd0*/  STG.E.U8 desc[UR36][R2.64], R0 ;  /* 0x0000000002007986 */ /* 0x0003e2000c101124 */
[----:B------:R-:W-:Y:S05]  /*dbe0*/  BRA `(.L_x_25027) ;  /* 0x0000000400b07947 */ /* 0x000fea0003800000 */
.L_x_25035:
        /* <DEDUP_REMOVED lines=22> */
.L_x_25045:
[----:B-1----:R-:W-:-:S06]  /*dd50*/  IMAD.U32 R4, R19, 0x10000, RZ ;  /* 0x0001000013047824 */ /* 0x002fcc00078e00ff */
[----:B------:R-:W1:Y:S02]  /*dd60*/  F2I.U64.TRUNC R4, R4 ;  /* 0x0000000400047311 */ /* 0x000e64000020d800 */
[----:B-1----:R1:W-:Y:S01]  /*dd70*/  STG.E.64 desc[UR36][R2.64], R4 ;  /* 0x0000000402007986 */ /* 0x0023e2000c101b24 */
[----:B------:R-:W-:Y:S05]  /*dd80*/  BRA `(.L_x_25027) ;  /* 0x0000000400487947 */ /* 0x000fea0003800000 */
.L_x_25044:
[----:B-1----:R-:W-:-:S06]  /*dd90*/  IMAD.U32 R19, R19, 0x10000, RZ ;  /* 0x0001000013137824 */ /* 0x002fcc00078e00ff */
[----:B------:R-:W1:Y:S02]  /*dda0*/  F2I.FTZ.U32.TRUNC.NTZ R19, R19 ;  /* 0x0000001300137305 */ /* 0x000e64000021f000 */
[----:B-1----:R1:W-:Y:S01]  /*ddb0*/  STG.E desc[UR36][R2.64], R19 ;  /* 0x0000001302007986 */ /* 0x0023e2000c101924 */
[----:B------:R-:W-:Y:S05]  /*ddc0*/  BRA `(.L_x_25027) ;  /* 0x0000000400387947 */ /* 0x000fea0003800000 */
.L_x_25034:
        /* <DEDUP_REMOVED lines=11> */
.L_x_25047:
[----:B-1----:R-:W-:Y:S01]  /*de80*/  IMAD.U32 R19, R19, 0x10000, RZ ;  /* 0x0001000013137824 */ /* 0x002fe200078e00ff */
[----:B------:R-:W-:-:S03]  /*de90*/  CS2R R6, SRZ ;  /* 0x0000000000067805 */ /* 0x000fc6000001ff00 */
[----:B------:R-:W-:-:S06]  /*dea0*/  FMUL.FTZ R4, R19, 1 ;  /* 0x3f80000013047820 */ /* 0x000fcc0000410000 */
[----:B------:R-:W1:Y:S02]  /*deb0*/  F2F.F64.F32 R4, R4 ;  /* 0x0000000400047310 */ /* 0x000e640000201800 */
[----:B-1----:R2:W-:Y:S01]  /*dec0*/  STG.E.128 desc[UR36][R2.64], R4 ;  /* 0x0000000402007986 */ /* 0x0025e2000c101d24 */
[----:B------:R-:W-:Y:S05]  /*ded0*/  BRA `(.L_x_25027) ;  /* 0x0000000000f47947 */ /* 0x000fea0003800000 */
.L_x_25046:
[----:B------:R-:W-:-:S09]  /*dee0*/  UISETP.NE.AND UP0, UPT, UR4, 0xf, UPT ;  /* 0x0000000f0400788c */ /* 0x000fd2000bf05270 */
[----:B------:R-:W-:Y:S05]  /*def0*/  BRA.U !UP0, `(.L_x_25048) ;  /* 0x0000000108e87547 */ /* 0x000fea000b800000 */
[----:B------:R-:W-:-:S09]  /*df00*/  UISETP.NE.AND UP0, UPT, UR4, 0x17, UPT ;  /* 0x000000170400788c */ /* 0x000fd2000bf05270 */
[----:B------:R-:W-:Y:S05]  /*df10*/  BRA.U !UP0, `(.L_x_25049) ;  /* 0x0000000108907547 */ /* 0x000fea000b800000 */
[----:B------:R-:W-:-:S09]  /*df20*/  UISETP.NE.AND UP0, UPT, UR4, 0x18, UPT ;  /* 0x000000180400788c */ /* 0x000fd2000bf05270 */
[----:B------:R-:W-:Y:S05]  /*df30*/  BRA.U !UP0, `(.L_x_25050) ;  /* 0x0000000108447547 */ /* 0x000fea000b800000 */
.L_x_25026:
        /* <DEDUP_REMOVED lines=8> */
[----:B--2---:R-:W-:Y:S01]  /*dfc0*/  IMAD.U32 R4, RZ, RZ, UR4 ;  /* 0x00000004ff047e24 */ /* 0x004fe2000f8e00ff */
[----:B------:R-:W-:Y:S01]  /*dfd0*/  MOV R5, UR5 ;  /* 0x0000000500057c02 */ /* 0x000fe20008000f00 */
[----:B-----5:R-:W-:-:S02]  /*dfe0*/  IMAD.U32 R6, RZ, RZ, UR6 ;  /* 0x00000006ff067e24 */ /* 0x020fc4000f8e00ff */
[----:B------:R-:W-:Y:S02]  /*dff0*/  IMAD.U32 R7, RZ, RZ, UR7 ;  /* 0x00000007ff077e24 */ /* 0x000fe4000f8e00ff */
[----:B0-----:R-:W-:Y:S02]  /*e000*/  IMAD.U32 R10, RZ, RZ, UR8 ;  /* 0x00000008ff0a7e24 */ /* 0x001fe4000f8e00ff */
[----:B---3--:R-:W-:-:S07]  /*e010*/  IMAD.U32 R11, RZ, RZ, UR9 ;  /* 0x00000009ff0b7e24 */ /* 0x008fce000f8e00ff */
[----:B------:R-:W-:-:S07]  /*e020*/  LEPC R20, `(.L_x_25051) ;  /* 0x000000001014794e */ /* 0x000fce0000000000 */
[----:B-1--4-:R-:W-:Y:S05]  /*e030*/  CALL.ABS.NOINC R2 ;  /* 0x0000000002007343 */ /* 0x012fea0003c00000 */
.L_x_25051:
[----:B------:R-:W-:Y:S05]  /*e040*/  BRA `(.L_x_25027) ;  /* 0x0000000000987947 */ /* 0x000fea0003800000 */
.L_x_25050:
        /* <DEDUP_REMOVED lines=13> */
.L_x_25053:
[----:B------:R-:W-:Y:S05]  /*e120*/  BSYNC.RECONVERGENT B0 ;  /* 0x0000000000007941 */ /* 0x000fea0003800200 */
.L_x_25052:
[----:B------:R-:W-:-:S05]  /*e130*/  LOP3.LUT R5, R0, 0x80, R5, 0xf8, !PT ;  /* 0x0000008000057812 */ /* 0x000fca00078ef805 */
[----:B------:R4:W-:Y:S01]  /*e140*/  STG.E.U8 desc[UR36][R2.64], R5 ;  /* 0x0000000502007986 */ /* 0x0009e2000c101124 */
[----:B------:R-:W-:Y:S05]  /*e150*/  BRA `(.L_x_25027) ;  /* 0x0000000000547947 */ /* 0x000fea0003800000 */
.L_x_25049:
        /* <DEDUP_REMOVED lines=12> */
.L_x_25055:
[----:B------:R-:W-:Y:S01]  /*e220*/  IMAD.MOV.U32 R0, RZ, RZ, 0x7f ;  /* 0x0000007fff007424 */ /* 0x000fe200078e00ff */
[----:B------:R-:W-:-:S04]  /*e230*/  ISETP.GT.U32.AND P0, PT, R4, 0x7f800000, PT ;  /* 0x7f8000000400780c */ /* 0x000fc80003f04070 */
[----:B------:R-:W-:-:S09]  /*e240*/  SEL R0, R0, 0x7c, P0 ;  /* 0x0000007c00007807 */ /* 0x000fd20000000000 */
.L_x_25056:
[----:B------:R-:W-:Y:S05]  /*e250*/  BSYNC.RECONVERGENT B0 ;  /* 0x0000000000007941 */ /* 0x000fea0003800200 */
.L_x_25054:
[----:B------:R-:W-:-:S04]  /*e260*/  SHF.R.U32.HI R5, RZ, 0x18, R5 ;  /* 0x00000018ff057819 */ /* 0x000fc80000011605 */
[----:B------:R-:W-:-:S05]  /*e270*/  LOP3.LUT R5, R0, 0x80, R5, 0xf8, !PT ;  /* 0x0000008000057812 */ /* 0x000fca00078ef805 */
[----:B------:R3:W-:Y:S01]  /*e280*/  STG.E.U8 desc[UR36][R2.64], R5 ;  /* 0x0000000502007986 */ /* 0x0007e2000c101124 */
[----:B------:R-:W-:Y:S05]  /*e290*/  BRA `(.L_x_25027) ;  /* 0x0000000000047947 */ /* 0x000fea0003800000 */
.L_x_25048:
[----:B-1----:R1:W-:Y:S02]  /*e2a0*/  STG.E.U16 desc[UR36][R2.64], R19 ;  /* 0x0000001302007986 */ /* 0x0023e4000c101524 */
.L_x_25027:
[----:B------:R-:W-:-:S07]  /*e2b0*/  IADD3 R17, PT, PT, R17, 0x80, RZ ;  /* 0x0000008011117810 */ /* 0x000fce0007ffe0ff */
.L_x_24945:
[----:B------:R-:W-:Y:S05]  /*e2c0*/  BSYNC.RECONVERGENT B6 ;  /* 0x0000000000067941 */ /* 0x000fea0003800200 */
.L_x_24944:
[----:B------:R-:W5:Y:S02]  /*e2d0*/  LDCU UR4, c[0x0][0x380] ;  /* 0x00007000ff0477ac */ /* 0x000f640008000800 */
[----:B-----5:R-:W-:-:S13]  /*e2e0*/  ISETP.GE.AND P0, PT, R17, UR4, PT ;  /* 0x0000000411007c0c */ /* 0x020fda000bf06270 */
[----:B------:R-:W-:Y:S05]  /*e2f0*/  @P0 EXIT ;  /* 0x000000000000094d */ /* 0x000fea0003800000 */
        /* <DEDUP_REMOVED lines=354> */
.L_x_25057:
[----:B------:R-:W2:Y:S01]  /*f920*/  LDCU.64 UR8, c[0x0][0x5f0] ;  /* 0x0000be00ff0877ac */ /* 0x000ea20008000a00 */
[----:B------:R-:W1:Y:S01]  /*f930*/  LDCU.64 UR6, c[0x0][0x5e8] ;  /* 0x0000bd00ff0677ac */ /* 0x000e620008000a00 */
[----:B------:R-:W-:-:S04]  /*f940*/  UPRMT UR4, UR39, 0x9910, URZ ;  /* 0x0000991027047896 */ /* 0x000fc800080000ff */
[----:B------:R-:W-:Y:S01]  /*f950*/  UISETP.GT.AND UP0, UPT, UR4, 0x9, UPT ;  /* 0x000000090400788c */ /* 0x000fe2000bf04270 */
[----:B--23--:R-:W-:Y:S02]  /*f960*/  IADD3 R2, P1, PT, R0, UR8, RZ ;  /* 0x0000000800027c10 */ /* 0x00cfe4000ff3e0ff */
        /* <DEDUP_REMOVED lines=17> */
.L_x_25061:
[----:B------:R-:W2:Y:S02]  /*fa80*/  LDG.E.U8 R2, desc[UR36][R2.64] ;  /* 0x0000002402027981 */ /* 0x000ea4000c1e1100 */
[----:B--2---:R-:W-:-:S04]  /*fa90*/  I2FP.F32.U32 R0, R2 ;  /* 0x0000000200007245 */ /* 0x004fc80000201000 */
[----:B------:R-:W-:-:S04]  /*faa0*/  F2FP.BF16.F32.PACK_AB R0, RZ, R0 ;  /* 0x00000000ff00723e */ /* 0x000fc800000010ff */
[----:B------:R-:W-:Y:S01]  /*fab0*/  PRMT R19, R0, 0x7610, R19 ;  /* 0x0000761000137816 */ /* 0x000fe20000000013 */
[----:B------:R-:W-:Y:S06]  /*fac0*/  BRA `(.L_x_25063) ;  /* 0x0000000c00e07947 */ /* 0x000fec0003800000 */
.L_x_25060:
        /* <DEDUP_REMOVED lines=11> */
.L_x_25065:
[----:B------:R-:W2:Y:S02]  /*fb80*/  LDG.E R2, desc[UR36][R2.64] ;  /* 0x0000002402027981 */ /* 0x000ea4000c1e1900 */
[----:B--2---:R-:W-:-:S04]  /*fb90*/  I2FP.F32.S32 R0, R2 ;  /* 0x0000000200007245 */ /* 0x004fc80000201400 */
[----:B------:R-:W-:-:S04]  /*fba0*/  F2FP.BF16.F32.PACK_AB R0, RZ, R0 ;  /* 0x00000000ff00723e */ /* 0x000fc800000010ff */
[----:B------:R-:W-:Y:S01]  /*fbb0*/  PRMT R19, R0, 0x7610, R19 ;  /* 0x0000761000137816 */ /* 0x000fe20000000013 */
[----:B------:R-:W-:Y:S06]  /*fbc0*/  BRA `(.L_x_25063) ;  /* 0x0000000c00a07947 */ /* 0x000fec0003800000 */
.L_x_25064:
[----:B------:R-:W2:Y:S02]  /*fbd0*/  LDG.E.U16 R2, desc[UR36][R2.64] ;  /* 0x0000002402027981 */ /* 0x000ea4000c1e1500 */
[----:B--2---:R-:W1:Y:S02]  /*fbe0*/  I2F.S16 R0, R2 ;  /* 0x0000000200007306 */ /* 0x004e640000101400 */
[----:B-1----:R-:W-:-:S04]  /*fbf0*/  F2FP.BF16.F32.PACK_AB R0, RZ, R0 ;  /* 0x00000000ff00723e */ /* 0x002fc800000010ff */
[----:B------:R-:W-:Y:S01]  /*fc00*/  PRMT R19, R0, 0x7610, R19 ;  /* 0x0000761000137816 */ /* 0x000fe20000000013 */
[----:B------:R-:W-:Y:S06]  /*fc10*/  BRA `(.L_x_25063) ;  /* 0x0000000c008c7947 */ /* 0x000fec0003800000 */
.L_x_25059:
        /* <DEDUP_REMOVED lines=9> */
.L_x_25067:
[----:B------:R-:W2:Y:S02]  /*fcb0*/  LDG.E.U16 R0, desc[UR36][R2.64] ;  /* 0x0000002402007981 */ /* 0x000ea4000c1e1500 */
[----:B--2---:R-:W-:-:S05]  /*fcc0*/  HADD2.F32 R0, -RZ, R0.H0_H0 ;  /* 0x20000000ff007230 */ /* 0x004fca0000004100 */
[----:B------:R-:W-:-:S04]  /*fcd0*/  F2FP.BF16.F32.PACK_AB R0, RZ, R0 ;  /* 0x00000000ff00723e */ /* 0x000fc800000010ff */
[----:B------:R-:W-:Y:S01]  /*fce0*/  PRMT R19, R0, 0x7610, R19 ;  /* 0x0000761000137816 */ /* 0x000fe20000000013 */
[----:B------:R-:W-:Y:S06]  /*fcf0*/  BRA `(.L_x_25063) ;  /* 0x0000000c00547947 */ /* 0x000fec0003800000 */
.L_x_25066:
        /* <DEDUP_REMOVED lines=9> */
.L_x_25069:
[----:B------:R-:W2:Y:S02]  /*fd90*/  LDG.E.U16 R2, desc[UR36][R2.64] ;  /* 0x0000002402027981 */ /* 0x000ea4000c1e1500 */
[----:B--2---:R-:W-:-:S05]  /*fda0*/  HADD2.F32 R0, -RZ, R2.H0_H0 ;  /* 0x20000002ff007230 */ /* 0x004fca0000004100 */
[----:B------:R-:W-:-:S04]  /*fdb0*/  F2FP.BF16.F32.PACK_AB R0, RZ, R0 ;  /* 0x00000000ff00723e */ /* 0x000fc800000010ff */
[----:B------:R-:W-:Y:S01]  /*fdc0*/  PRMT R19, R0, 0x7610, R19 ;  /* 0x0000761000137816 */ /* 0x000fe20000000013 */
[----:B------:R-:W-:Y:S06]  /*fdd0*/  BRA `(.L_x_25063) ;  /* 0x0000000c001c7947 */ /* 0x000fec0003800000 */
.L_x_25068:
        /* <DEDUP_REMOVED lines=13> */
.L_x_25058:
        /* <DEDUP_REMOVED lines=14> */
.L_x_25072:
        /* <DEDUP_REMOVED lines=13> */
.L_x_25071:
        /* <DEDUP_REMOVED lines=27> */
.L_x_25074:
        /* <DEDUP_REMOVED lines=14> */
.L_x_25073:
[----:B------:R1:W5:Y:S01]  /*102f0*/  LDG.E.U16 R19, desc[UR36][R2.64] ;  /* 0x0000002402137981 */ /* 0x000362000c1e1500 */
[----:B------:R-:W-:Y:S05]  /*10300*/  BRA `(.L_x_25063) ;  /* 0x0000000400d07947 */ /* 0x000fea0003800000 */
.L_x_25070:
        /* <DEDUP_REMOVED lines=13> */
.L_x_25077:
        /* <DEDUP_REMOVED lines=21> */
.L_x_25081:
[----:B------:R-:W-:Y:S05]  /*10530*/  BSYNC.RECONVERGENT B1 ;  /* 0x0000000000017941 */ /* 0x000fea0003800200 */
.L_x_25080:
[----:B------:R-:W-:Y:S01]  /*10540*/  IMAD.SHL.U32 R0, R0, 0x100000, RZ ;  /* 0x0010000000007824 */ /* 0x000fe200078e00ff */
[----:B------:R-:W-:-:S04]  /*10550*/  LEA R2, R2, 0x3b800000, 0x17 ;  /* 0x3b80000002027811 */ /* 0x000fc800078eb8ff */
[----:B------:R-:W-:-:S07]  /*10560*/  LOP3.LUT R0, R2, R0, R7, 0xfe, !PT ;  /* 0x0000000002007212 */ /* 0x000fce00078efe07 */
.L_x_25079:
[----:B------:R-:W-:Y:S05]  /*10570*/  BSYNC.RECONVERGENT B0 ;  /* 0x0000000000007941 */ /* 0x000fea0003800200 */
.L_x_25078:
[----:B------:R-:W-:-:S04]  /*10580*/  F2FP.BF16.F32.PACK_AB R0, RZ, R0 ;  /* 0x00000000ff00723e */ /* 0x000fc800000010ff */
[----:B------:R-:W-:Y:S01]  /*10590*/  PRMT R19, R0, 0x7610, R19 ;  /* 0x0000761000137816 */ /* 0x000fe20000000013 */
[----:B------:R-:W-:Y:S06]  /*105a0*/  BRA `(.L_x_25063) ;  /* 0x0000000400287947 */ /* 0x000fec0003800000 */
.L_x_25076:
        /* <DEDUP_REMOVED lines=21> */
.L_x_25085:
[----:B------:R-:W-:Y:S05]  /*10700*/  BSYNC.RECONVERGENT B1 ;  /* 0x0000000000017941 */ /* 0x000fea0003800200 */
.L_x_25084:
[----:B------:R-:W-:Y:S01]  /*10710*/  IMAD.SHL.U32 R0, R0, 0x200000, RZ ;  /* 0x0020000000007824 */ /* 0x000fe200078e00ff */
[----:B------:R-:W-:-:S04]  /*10720*/  LEA R2, R2, 0x37800000, 0x17 ;  /* 0x3780000002027811 */ /* 0x000fc800078eb8ff */
[----:B------:R-:W-:-:S07]  /*10730*/  LOP3.LUT R0, R2, R0, R7, 0xfe, !PT ;  /* 0x0000000002007212 */ /* 0x000fce00078efe07 */
.L_x_25083:
[----:B------:R-:W-:Y:S05]  /*10740*/  BSYNC.RECONVERGENT B0 ;  /* 0x0000000000007941 */ /* 0x000fea0003800200 */
.L_x_25082:
[----:B------:R-:W-:-:S04]  /*10750*/  F2FP.BF16.F32.PACK_AB R0, RZ, R0 ;  /* 0x00000000ff00723e */ /* 0x000fc800000010ff */
[----:B------:R-:W-:Y:S01]  /*10760*/  PRMT R19, R0, 0x7610, R19 ;  /* 0x0000761000137816 */ /* 0x000fe20000000013 */
[----:B------:R-:W-:Y:S06]  /*10770*/  BRA `(.L_x_25063) ;  /* 0x0000000000b47947 */ /* 0x000fec0003800000 */
.L_x_25075:
        /* <DEDUP_REMOVED lines=14> */
.L_x_25089:
[----:B------:R-:W-:Y:S05]  /*10860*/  BSYNC.RECONVERGENT B0 ;  /* 0x0000000000007941 */ /* 0x000fea0003800200 */
.L_x_25088:
[----:B------:R-:W-:-:S04]  /*10870*/  F2FP.BF16.F32.PACK_AB R0, RZ, R0 ;  /* 0x00000000ff00723e */ /* 0x000fc800000010ff */
[----:B------:R-:W-:Y:S01]  /*10880*/  PRMT R19, R0, 0x7610, R19 ;  /* 0x0000761000137816 */ /* 0x000fe20000000013 */
[----:B------:R-:W-:Y:S06]  /*10890*/  BRA `(.L_x_25063) ;  /* 0x00000000006c7947 */ /* 0x000fec0003800000 */
.L_x_25062:
        /* <DEDUP_REMOVED lines=8> */
[----:B-1----:R-:W-:Y:S01]  /*10920*/  MOV R4, UR4 ;  /* 0x0000000400047c02 */ /* 0x002fe20008000f00 */
[----:B------:R-:W-:-:S02]  /*10930*/  IMAD.U32 R5, RZ, RZ, UR5 ;  /* 0x00000005ff057e24 */ /* 0x000fc4000f8e00ff */
[----:B--2---:R-:W-:Y:S02]  /*10940*/  IMAD.U32 R6, RZ, RZ, UR6 ;  /* 0x00000006ff067e24 */ /* 0x004fe4000f8e00ff */
[----:B------:R-:W-:Y:S02]  /*10950*/  IMAD.U32 R7, RZ, RZ, UR7 ;  /* 0x00000007ff077e24 */ /* 0x000fe4000f8e00ff */
[----:B----4-:R-:W-:Y:S02]  /*10960*/  IMAD.U32 R10, RZ, RZ, UR8 ;  /* 0x00000008ff0a7e24 */ /* 0x010fe4000f8e00ff */
[----:B------:R-:W-:-:S07]  /*10970*/  IMAD.U32 R11, RZ, RZ, UR9 ;  /* 0x00000009ff0b7e24 */ /* 0x000fce000f8e00ff */
[----:B------:R-:W-:-:S07]  /*10980*/  LEPC R20, `(.L_x_25090) ;  /* 0x000000001014794e */ /* 0x000fce0000000000 */
[----:B0--3--:R-:W-:Y:S05]  /*10990*/  CALL.ABS.NOINC R2 ;  /* 0x0000000002007343 */ /* 0x009fea0003c00000 */
.L_x_25090:
[----:B------:R-:W-:Y:S01]  /*109a0*/  PRMT R19, RZ, 0x7610, R19 ;  /* 0x00007610ff137816 */ /* 0x000fe20000000013 */
[----:B------:R-:W-:Y:S06]  /*109b0*/  BRA `(.L_x_25063) ;  /* 0x0000000000247947 */ /* 0x000fec0003800000 */
.L_x_25087:
[----:B------:R-:W2:Y:S02]  /*109c0*/  LDG.E.64 R2, desc[UR36][R2.64] ;  /* 0x0000002402027981 */ /* 0x000ea4000c1e1b00 */
[----:B--2---:R-:W1:Y:S02]  /*109d0*/  I2F.U64 R0, R2 ;  /* 0x0000000200007312 */ /* 0x004e640000301000 */
[----:B-1----:R-:W-:-:S04]  /*109e0*/  F2FP.BF16.F32.PACK_AB R0, RZ, R0 ;  /* 0x00000000ff00723e */ /* 0x002fc800000010ff */
[----:B------:R-:W-:Y:S01]  /*109f0*/  PRMT R19, R0, 0x7610, R19 ;  /* 0x0000761000137816 */ /* 0x000fe20000000013 */
[----:B------:R-:W-:Y:S06]  /*10a00*/  BRA `(.L_x_25063) ;  /* 0x0000000000107947 */ /* 0x000fec0003800000 */
.L_x_25086:
[----:B------:R-:W2:Y:S02]  /*10a10*/  LDG.E R2, desc[UR36][R2.64] ;  /* 0x0000002402027981 */ /* 0x000ea4000c1e1900 */
[----:B--2---:R-:W-:-:S04]  /*10a20*/  I2FP.F32.U32 R0, R2 ;  /* 0x0000000200007245 */ /* 0x004fc80000201000 */
[----:B------:R-:W-:-:S04]  /*10a30*/  F2FP.BF16.F32.PACK_AB R0, RZ, R0 ;  /* 0x00000000ff00723e */ /* 0x000fc800000010ff */
[----:B------:R-:W-:-:S07]  /*10a40*/  PRMT R19, R0, 0x7610, R19 ;  /* 0x0000761000137816 */ /* 0x000fce0000000013 */
.L_x_25063:
        /* <DEDUP_REMOVED lines=18> */
.L_x_25094:
[----:B------:R-:W2:Y:S02]  /*10b70*/  LDG.E.U8 R2, desc[UR36][R2.64] ;  /* 0x0000002402027981 */ /* 0x000ea4000c1e1100 */
[----:B--2---:R-:W-:-:S04]  /*10b80*/  I2FP.F32.U32 R0, R2 ;  /* 0x0000000200007245 */ /* 0x004fc80000201000 */
[----:B------:R-:W-:Y:S01]  /*10b90*/  F2FP.BF16.F32.PACK_AB R0, RZ, R0 ;  /* 0x00000000ff00723e */ /* 0x000fe200000010ff */
[----:B------:R-:W-:Y:S06]  /*10ba0*/  BRA `(.L_x_25096) ;  /* 0x0000000c00a47947 */ /* 0x000fec0003800000 */
.L_x_25093:
        /* <DEDUP_REMOVED lines=10> */
.L_x_25098:
[----:B------:R-:W2:Y:S02]  /*10c50*/  LDG.E R2, desc[UR36][R2.64] ;  /* 0x0000002402027981 */ /* 0x000ea4000c1e1900 */
[----:B--2---:R-:W-:-:S04]  /*10c60*/  I2FP.F32.S32 R0, R2 ;  /* 0x0000000200007245 */ /* 0x004fc80000201400 */
[----:B------:R-:W-:Y:S01]  /*10c70*/  F2FP.BF16.F32.PACK_AB R0, RZ, R0 ;  /* 0x00000000ff00723e */ /* 0x000fe200000010ff */
[----:B------:R-:W-:Y:S06]  /*10c80*/  BRA `(.L_x_25096) ;  /* 0x0000000c006c7947 */ /* 0x000fec0003800000 */
.L_x_25097:
[----:B------:R-:W2:Y:S02]  /*10c90*/  LDG.E.U16 R2, desc[UR36][R2.64] ;  /* 0x0000002402027981 */ /* 0x000ea4000c1e1500 */
[----:B--2---:R-:W1:Y:S02]  /*10ca0*/  I2F.S16 R0, R2 ;  /* 0x0000000200007306 */ /* 0x004e640000101400 */
[----:B-1----:R-:W-:Y:S01]  /*10cb0*/  F2FP.BF16.F32.PACK_AB R0, RZ, R0 ;  /* 0x00000000ff00723e */ /* 0x002fe200000010ff */
[----:B------:R-:W-:Y:S06]  /*10cc0*/  BRA `(.L_x_25096) ;  /* 0x0000000c005c7947 */ /* 0x000fec0003800000 */
.L_x_25092:
        /* <DEDUP_REMOVED lines=9> */
.L_x_25100:
[----:B------:R-:W2:Y:S02]  /*10d60*/  LDG.E.U16 R0, desc[UR36][R2.64] ;  /* 0x0000002402007981 */ /* 0x000ea4000c1e1500 */
[----:B--2---:R-:W-:-:S05]  /*10d70*/  HADD2.F32 R0, -RZ, R0.H0_H0 ;  /* 0x20000000ff007230 */ /* 0x004fca0000004100 */
[----:B------:R-:W-:Y:S01]  /*10d80*/  F2FP.BF16.F32.PACK_AB R0, RZ, R0 ;  /* 0x00000000ff00723e */ /* 0x000fe200000010ff */
[----:B------:R-:W-:Y:S06]  /*10d90*/  BRA `(.L_x_25096) ;  /* 0x0000000c00287947 */ /* 0x000fec0003800000 */
.L_x_25099:
        /* <DEDUP_REMOVED lines=9> */
.L_x_25102:
[----:B------:R-:W2:Y:S02]  /*10e30*/  LDG.E.U16 R2, desc[UR36][R2.64] ;  /* 0x0000002402027981 */ /* 0x000ea4000c1e1500 */
[----:B--2---:R-:W-:-:S05]  /*10e40*/  HADD2.F32 R0, -RZ, R2.H0_H0 ;  /* 0x20000002ff007230 */ /* 0x004fca0000004100 */
[----:B------:R-:W-:Y:S01]  /*10e50*/  F2FP.BF16.F32.PACK_AB R0, RZ, R0 ;  /* 0x00000000ff00723e */ /* 0x000fe200000010ff */
[----:B------:R-:W-:Y:S06]  /*10e60*/  BRA `(.L_x_25096) ;  /* 0x0000000800f47947 */ /* 0x000fec0003800000 */
.L_x_25101:
        /* <DEDUP_REMOVED lines=12> */
.L_x_25091:
        /* <DEDUP_REMOVED lines=13> */
.L_x_25105:
        /* <DEDUP_REMOVED lines=12> */
.L_x_25104:
        /* <DEDUP_REMOVED lines=27> */
.L_x_25107:
        /* <DEDUP_REMOVED lines=13> */
.L_x_25106:
[----:B------:R1:W5:Y:S01]  /*11340*/  LDG.E.U16 R0, desc[UR36][R2.64] ;  /* 0x0000002402007981 */ /* 0x000362000c1e1500 */
[----:B------:R-:W-:Y:S05]  /*11350*/  BRA `(.L_x_25096) ;  /* 0x0000000400b87947 */ /* 0x000fea0003800000 */
.L_x_25103:
        /* <DEDUP_REMOVED lines=12> */
.L_x_25110:
        /* <DEDUP_REMOVED lines=21> */
.L_x_25114:
[----:B------:R-:W-:Y:S05]  /*11570*/  BSYNC.RECONVERGENT B1 ;  /* 0x0000000000017941 */ /* 0x000fea0003800200 */
.L_x_25113:
[----:B------:R-:W-:Y:S01]  /*11580*/  IMAD.SHL.U32 R0, R0, 0x100000, RZ ;  /* 0x0010000000007824 */ /* 0x000fe200078e00ff */
[----:B------:R-:W-:-:S04]  /*11590*/  LEA R2, R2, 0x3b800000, 0x17 ;  /* 0x3b80000002027811 */ /* 0x000fc800078eb8ff */
[----:B------:R-:W-:-:S07]  /*115a0*/  LOP3.LUT R0, R2, R0, R7, 0xfe, !PT ;  /* 0x0000000002007212 */ /* 0x000fce00078efe07 */
.L_x_25112:
[----:B------:R-:W-:Y:S05]  /*115b0*/  BSYNC.RECONVERGENT B0 ;  /* 0x0000000000007941 */ /* 0x000fea0003800200 */
.L_x_25111:
[----:B------:R-:W-:Y:S01]  /*115c0*/  F2FP.BF16.F32.PACK_AB R0, RZ, R0 ;  /* 0x00000000ff00723e */ /* 0x000fe200000010ff */
[----:B------:R-:W-:Y:S06]  /*115d0*/  BRA `(.L_x_25096) ;  /* 0x0000000400187947 */ /* 0x000fec0003800000 */
.L_x_25109:
        /* <DEDUP_REMOVED lines=21> */
.L_x_25118:
[----:B------:R-:W-:Y:S05]  /*11730*/  BSYNC.RECONVERGENT B1 ;  /* 0x0000000000017941 */ /* 0x000fea0003800200 */
.L_x_25117:
[----:B------:R-:W-:Y:S01]  /*11740*/  IMAD.SHL.U32 R0, R0, 0x200000, RZ ;  /* 0x0020000000007824 */ /* 0x000fe200078e00ff */
[----:B------:R-:W-:-:S04]  /*11750*/  LEA R2, R2, 0x37800000, 0x17 ;  /* 0x3780000002027811 */ /* 0x000fc800078eb8ff */
[----:B------:R-:W-:-:S07]  /*11760*/  LOP3.LUT R0, R2, R0, R7, 0xfe, !PT ;  /* 0x0000000002007212 */ /* 0x000fce00078efe07 */
.L_x_25116:
[----:B------:R-:W-:Y:S05]  /*11770*/  BSYNC.RECONVERGENT B0 ;  /* 0x0000000000007941 */ /* 0x000fea0003800200 */
.L_x_25115:
[----:B------:R-:W-:Y:S01]  /*11780*/  F2FP.BF16.F32.PACK_AB R0, RZ, R0 ;  /* 0x00000000ff00723e */ /* 0x000fe200000010ff */
[----:B------:R-:W-:Y:S06]  /*11790*/  BRA `(.L_x_25096) ;  /* 0x0000000000a87947 */ /* 0x000fec0003800000 */
.L_x_25108:
        /* <DEDUP_REMOVED lines=14> */
.L_x_25122:
[----:B------:R-:W-:Y:S05]  /*11880*/  BSYNC.RECONVERGENT B0 ;  /* 0x0000000000007941 */ /* 0x000fea0003800200 */
.L_x_25121:
[----:B------:R-:W-:Y:S01]  /*11890*/  F2FP.BF16.F32.PACK_AB R0, RZ, R0 ;  /* 0x00000000ff00723e */ /* 0x000fe200000010ff */
[----:B------:R-:W-:Y:S06]  /*118a0*/  BRA `(.L_x_25096) ;  /* 0x0000000000647947 */ /* 0x000fec0003800000 */
.L_x_25095:
        /* <DEDUP_REMOVED lines=11> */
[----:B------:R-:W-:Y:S01]  /*11960*/  IMAD.U32 R7, RZ, RZ, UR7 ;  /* 0x00000007ff077e24 */ /* 0x000fe2000f8e00ff */
[----:B----4-:R-:W-:Y:S01]  /*11970*/  MOV R10, UR8 ;  /* 0x00000008000a7c02 */ /* 0x010fe20008000f00 */
[----:B------:R-:W-:-:S07]  /*11980*/  IMAD.U32 R11, RZ, RZ, UR9 ;  /* 0x00000009ff0b7e24 */ /* 0x000fce000f8e00ff */
[----:B------:R-:W-:-:S07]  /*11990*/  LEPC R20, `(.L_x_25123) ;  /* 0x000000001014794e */ /* 0x000fce0000000000 */
[----:B0--3-5:R-:W-:Y:S05]  /*119a0*/  CALL.ABS.NOINC R2 ;  /* 0x0000000002007343 */ /* 0x029fea0003c00000 */
.L_x_25123:
[----:B------:R-:W-:Y:S01]  /*119b0*/  PRMT R0, RZ, 0x7610, R0 ;  /* 0x00007610ff007816 */ /* 0x000fe20000000000 */
[----:B------:R-:W-:Y:S06]  /*119c0*/  BRA `(.L_x_25096) ;  /* 0x00000000001c7947 */ /* 0x000fec0003800000 */
.L_x_25120:
[----:B------:R-:W2:Y:S02]  /*119d0*/  LDG.E.64 R2, desc[UR36][R2.64] ;  /* 0x0000002402027981 */ /* 0x000ea4000c1e1b00 */
[----:B--2---:R-:W1:Y:S02]  /*119e0*/  I2F.U64 R0, R2 ;  /* 0x0000000200007312 */ /* 0x004e640000301000 */
[----:B-1----:R-:W-:Y:S01]  /*119f0*/  F2FP.BF16.F32.PACK_AB R0, RZ, R0 ;  /* 0x00000000ff00723e */ /* 0x002fe200000010ff */
[----:B------:R-:W-:Y:S06]  /*11a00*/  BRA `(.L_x_25096) ;  /* 0x00000000000c7947 */ /* 0x000fec0003800000 */
.L_x_25119:
[----:B------:R-:W2:Y:S02]  /*11a10*/  LDG.E R2, desc[UR36][R2.64] ;  /* 0x0000002402027981 */ /* 0x000ea4000c1e1900 */
[----:B--2---:R-:W-:-:S04]  /*11a20*/  I2FP.F32.U32 R0, R2 ;  /* 0x0000000200007245 */ /* 0x004fc80000201000 */
[----:B------:R-:W-:-:S07]  /*11a30*/  F2FP.BF16.F32.PACK_AB R0, RZ, R0 ;  /* 0x00000000ff00723e */ /* 0x000fce00000010ff */
.L_x_25096:
        /* <DEDUP_REMOVED lines=29> */
.L_x_25129:
[----:B------:R-:W-:Y:S01]  /*11c10*/  FSETP.GEU.FTZ.AND P0, PT, R5, -R7, PT ;  /* 0x800000070500720b */ /* 0x000fe20003f1e000 */
[----:B------:R-:W-:-:S12]  /*11c20*/  FADD.FTZ R3, R3, -1 ;  /* 0xbf80000003037421 */ /* 0x000fd80000010000 */
[----:B------:R-:W-:-:S07]  /*11c30*/  @!P0 FADD.FTZ R3, R3, -1 ;  /* 0xbf80000003038421 */ /* 0x000fce0000010000 */
.L_x_25128:
[----:B------:R-:W-:Y:S05]  /*11c40*/  BSYNC.RECONVERGENT B1 ;  /* 0x0000000000017941 */ /* 0x000fea0003800200 */
.L_x_25127:
[----:B------:R-:W-:Y:S01]  /*11c50*/  FFMA.FTZ R2, -R7, R3, R2 ;  /* 0x0000000307027223 */ /* 0x000fe20000010102 */
[----:B------:R-:W-:Y:S06]  /*11c60*/  BRA `(.L_x_25125) ;  /* 0x0000000000787947 */ /* 0x000fec0003800000 */
.L_x_25126:
        /* <DEDUP_REMOVED lines=14> */
.L_x_25132:
        /* <DEDUP_REMOVED lines=13> */
.L_x_25131:
[----:B------:R-:W-:Y:S05]  /*11e20*/  BSYNC.RECONVERGENT B1 ;  /* 0x0000000000017941 */ /* 0x000fea0003800200 */
.L_x_25130:
[----:B------:R-:W-:-:S04]  /*11e30*/  FMUL.FTZ R2, R2, 1.1920928955078125e-07 ;  /* 0x3400000002027820 */ /* 0x000fc80000410000 */
[----:B------:R-:W-:-:S07]  /*11e40*/  FMUL.FTZ R2, R7, R2 ;  /* 0x0000000207027220 */ /* 0x000fce0000410000 */
.L_x_25125:
[----:B------:R-:W-:Y:S05]  /*11e50*/  BSYNC.RECONVERGENT B0 ;  /* 0x0000000000007941 */ /* 0x000fea0003800200 */
.L_x_25124:
[C---:B------:R-:W-:Y:S01]  /*11e60*/  FSETP.NAN.FTZ.AND P0, PT, |R2|.reuse, |R2|, PT ;  /* 0x400000020200720b */ /* 0x040fe20003f18200 */
[----:B------:R-:W-:Y:S01]  /*11e70*/  UPRMT UR4, UR43, 0x9910, URZ ;  /* 0x000099102b047896 */ /* 0x000fe200080000ff */
[----:B------:R-:W-:-:S03]  /*11e80*/  LOP3.LUT R19, R2, 0x80000000, R19, 0xb8, !PT ;  /* 0x8000000002137812 */ /* 0x000fc600078eb813 */
[----:B------:R-:W-:Y:S01]  /*11e90*/  UISETP.GT.AND UP0, UPT, UR4, 0x9, UPT ;  /* 0x000000090400788c */ /* 0x000fe2000bf04270 */
[----:B------:R-:W-:-:S04]  /*11ea0*/  FSEL R19, R2, R19, P0 ;  /* 0x0000001302137208 */ /* 0x000fc80000000000 */
[----:B------:R-:W-:-:S13]  /*11eb0*/  FSETP.NEU.FTZ.AND P1, PT, R19, RZ, PT ;  /* 0x000000ff1300720b */ /* 0x000fda0003f3d000 */
[----:B------:R-:W-:Y:S02]  /*11ec0*/  @P1 FSETP.GEU.FTZ.AND P2, PT, R0, RZ, PT ;  /* 0x000000ff0000120b */ /* 0x000fe40003f5e000 */
[----:B------:R-:W-:-:S04]  /*11ed0*/  @P1 FSETP.GEU.FTZ.AND P0, PT, R19, RZ, PT ;  /* 0x000000ff1300120b */ /* 0x000fc80003f1e000 */
[----:B------:R-:W-:Y:S02]  /*11ee0*/  @P1 PLOP3.LUT P2, PT, P0, P2, PT, 0x82, 0x28 ;  /* 0x000000000028181c */ /* 0x000fe40000745072 */
[----:B------:R-:W-:Y:S02]  /*11ef0*/  PLOP3.LUT P0, PT, PT, PT, PT, 0x80, 0x8 ;  /* 0x000000000008781c */ /* 0x000fe40003f0f070 */
[----:B------:R-:W-:-:S13]  /*11f00*/  @P1 PLOP3.LUT P0, PT, P2, PT, PT, 0x80, 0x8 ;  /* 0x000000000008181c */ /* 0x000fda000170f070 */
[----:B------:R-:W-:-:S06]  /*11f10*/  @!P0 FADD.FTZ R19, R0, R19 ;  /* 0x0000001300138221 */ /* 0x000fcc0000010000 */
[----:B------:R-:W1:Y:S01]  /*11f20*/  F2F.BF16.F32 R19, R19 ;  /* 0x0000001300137304 */ /* 0x000e620000202000 */
        /* <DEDUP_REMOVED lines=11> */
[----:B-1----:R-:W-:Y:S01]  /*11fe0*/  STG.E.U8 desc[UR36][R16.64], R3 ;  /* 0x0000000310007986 */ /* 0x002fe2000c101124 */
[----:B------:R-:W-:Y:S05]  /*11ff0*/  EXIT ;  /* 0x000000000000794d */ /* 0x000fea0003800000 */
.L_x_25136:
[----:B-1----:R-:W-:-:S06]  /*12000*/  IMAD.U32 R3, R19, 0x10000, RZ ;  /* 0x0001000013037824 */ /* 0x002fcc00078e00ff */
[----:B------:R-:W1:Y:S02]  /*12010*/  F2I.S64.TRUNC R2, R3 ;  /* 0x0000000300027311 */ /* 0x000e64000020d900 */
[----:B-1----:R-:W-:Y:S01]  /*12020*/  STG.E.U8 desc[UR36][R16.64], R2 ;  /* 0x0000000210007986 */ /* 0x002fe2000c101124 */
[----:B------:R-:W-:Y:S05]  /*12030*/  EXIT ;  /* 0x000000000000794d */ /* 0x000fea0003800000 */
.L_x_25135:
        /* <DEDUP_REMOVED lines=8> */
[----:B-1----:R-:W-:Y:S01]  /*120c0*/  STG.E.64 desc[UR36][R16.64], R2 ;  /* 0x0000000210007986 */ /* 0x002fe2000c101b24 */
[----:B------:R-:W-:Y:S05]  /*120d0*/  EXIT ;  /* 0x000000000000794d */ /* 0x000fea0003800000 */
.L_x_25139:
[----:B-1----:R-:W-:-:S06]  /*120e0*/  SHF.L.U32 R19, R19, 0x10, RZ ;  /* 0x0000001013137819 */ /* 0x002fcc00000006ff */
[----:B------:R-:W1:Y:S02]  /*120f0*/  F2I.FTZ.TRUNC.NTZ R19, R19 ;  /* 0x0000001300137305 */ /* 0x000e64000021f100 */
[----:B-1----:R-:W-:Y:S01]  /*12100*/  STG.E desc[UR36][R16.64], R19 ;  /* 0x0000001310007986 */ /* 0x002fe2000c101924 */
[----:B------:R-:W-:Y:S05]  /*12110*/  EXIT ;  /* 0x000000000000794d */ /* 0x000fea0003800000 */
.L_x_25138:
[----:B-1----:R-:W-:-:S06]  /*12120*/  IMAD.U32 R19, R19, 0x10000, RZ ;  /* 0x0001000013137824 */ /* 0x002fcc00078e00ff */
[----:B------:R-:W1:Y:S02]  /*12130*/  F2I.FTZ.TRUNC.NTZ R19, R19 ;  /* 0x0000001300137305 */ /* 0x000e64000021f100 */
[----:B-1----:R-:W-:Y:S01]  /*12140*/  STG.E.U16 desc[UR36][R16.64], R19 ;  /* 0x0000001310007986 */ /* 0x002fe2000c101524 */
[----:B------:R-:W-:Y:S05]  /*12150*/  EXIT ;  /* 0x000000000000794d */ /* 0x000fea0003800000 */
.L_x_25134:
        /* <DEDUP_REMOVED lines=9> */
.L_x_25141:
[----:B-1----:R-:W-:-:S05]  /*121f0*/  IMAD.U32 R0, R19, 0x10000, RZ ;  /* 0x0001000013007824 */ /* 0x002fca00078e00ff */
[----:B------:R-:W-:-:S05]  /*12200*/  F2FP.F16.F32.PACK_AB R0, RZ, R0 ;  /* 0x00000000ff00723e */ /* 0x000fca00000000ff */
[----:B------:R-:W-:Y:S01]  /*12210*/  STG.E.U16 desc[UR36][R16.64], R0 ;  /* 0x0000000010007986 */ /* 0x000fe2000c101524 */
[----:B------:R-:W-:Y:S05]  /*12220*/  EXIT ;  /* 0x000000000000794d */ /* 0x000fea0003800000 */
.L_x_25140:
        /* <DEDUP_REMOVED lines=8> */
[----:B------:R-:W-:Y:S01]  /*122b0*/  STG.E.64 desc[UR36][R16.64], R2 ;  /* 0x0000000210007986 */ /* 0x000fe2000c101b24 */
[----:B------:R-:W-:Y:S05]  /*122c0*/  EXIT ;  /* 0x000000000000794d */ /* 0x000fea0003800000 */
.L_x_25143:
[----:B-1----:R-:W-:-:S04]  /*122d0*/  SHF.L.U32 R19, R19, 0x10, RZ ;  /* 0x0000001013137819 */ /* 0x002fc800000006ff */
[----:B------:R-:W-:-:S04]  /*122e0*/  F2FP.F16.F32.PACK_AB R3, RZ, R19 ;  /* 0x00000013ff03723e */ /* 0x000fc800000000ff */
[----:B------:R-:W-:-:S05]  /*122f0*/  PRMT R3, R3, 0x5410, RZ ;  /* 0x0000541003037816 */ /* 0x000fca00000000ff */
[----:B------:R-:W-:Y:S01]  /*12300*/  STG.E desc[UR36][R16.64], R3 ;  /* 0x0000000310007986 */ /* 0x000fe2000c101924 */
[----:B------:R-:W-:Y:S05]  /*12310*/  EXIT ;  /* 0x000000000000794d */ /* 0x000fea0003800000 */
.L_x_25142:
[----:B-1----:R-:W-:-:S04]  /*12320*/  IMAD.U32 R2, R19, 0x10000, RZ ;  /* 0x0001000013027824 */ /* 0x002fc800078e00ff */
[----:B------:R-:W-:-:S06]  /*12330*/  FMUL.FTZ R2, R2, 1 ;  /* 0x3f80000002027820 */ /* 0x000fcc0000410000 */
[----:B------:R-:W1:Y:S02]  /*12340*/  F2F.F64.F32 R2, R2 ;  /* 0x0000000200027310 */ /* 0x000e640000201800 */
[----:B-1----:R-:W-:Y:S01]  /*12350*/  STG.E.64 desc[UR36][R16.64], R2 ;  /* 0x0000000210007986 */ /* 0x002fe2000c101b24 */
[----:B------:R-:W-:Y:S05]  /*12360*/  EXIT ;  /* 0x000000000000794d */ /* 0x000fea0003800000 */
.L_x_25133:
        /* <DEDUP_REMOVED lines=12> */
[----:B-1----:R-:W-:Y:S01]  /*12430*/  STG.E.U16 desc[UR36][R16.64], R3 ;  /* 0x0000000310007986 */ /* 0x002fe2000c101524 */
[----:B------:R-:W-:Y:S05]  /*12440*/  EXIT ;  /* 0x000000000000794d */ /* 0x000fea0003800000 */
.L_x_25147:
        /* <DEDUP_REMOVED lines=17> */
.L_x_25150:
[----:B------:R-:W-:-:S04]  /*12560*/  SHF.R.U32.HI R3, RZ, 0x18, R3 ;  /* 0x00000018ff037819 */ /* 0x000fc80000011603 */
[----:B------:R-:W-:-:S04]  /*12570*/  LOP3.LUT R0, R0, 0x80, R3, 0xf8, !PT ;  /* 0x0000008000007812 */ /* 0x000fc800078ef803 */
[----:B------:R-:W-:-:S07]  /*12580*/  PRMT R8, R0, 0x7610, R8 ;  /* 0x0000761000087816 */ /* 0x000fce0000000008 */
.L_x_25149:
[----:B------:R-:W-:Y:S05]  /*12590*/  BSYNC.RECONVERGENT B0 ;  /* 0x0000000000007941 */ /* 0x000fea0003800200 */
.L_x_25148:
[----:B------:R-:W-:Y:S01]  /*125a0*/  STG.E.U8 desc[UR36][R16.64], R8 ;  /* 0x0000000810007986 */ /* 0x000fe2000c101124 */
[----:B------:R-:W-:Y:S05]  /*125b0*/  EXIT ;  /* 0x000000000000794d */ /* 0x000fea0003800000 */
.L_x_25146:
        /* <DEDUP_REMOVED lines=17> */
.L_x_25153:
[----:B------:R-:W-:-:S04]  /*126d0*/  SHF.R.U32.HI R3, RZ, 0x18, R3 ;  /* 0x00000018ff037819 */ /* 0x000fc80000011603 */
[----:B------:R-:W-:-:S04]  /*126e0*/  LOP3.LUT R0, R0, 0x80, R3, 0xf8, !PT ;  /* 0x0000008000007812 */ /* 0x000fc800078ef803 */
[----:B------:R-:W-:-:S07]  /*126f0*/  PRMT R8, R0, 0x7610, R8 ;  /* 0x0000761000087816 */ /* 0x000fce0000000008 */
.L_x_25152:
[----:B------:R-:W-:Y:S05]  /*12700*/  BSYNC.RECONVERGENT B0 ;  /* 0x0000000000007941 */ /* 0x000fea0003800200 */
.L_x_25151:
[----:B------:R-:W-:Y:S01]  /*12710*/  STG.E.U8 desc[UR36][R16.64], R8 ;  /* 0x0000000810007986 */ /* 0x000fe2000c101124 */
[----:B------:R-:W-:Y:S05]  /*12720*/  EXIT ;  /* 0x000000000000794d */ /* 0x000fea0003800000 */
.L_x_25145:
        /* <DEDUP_REMOVED lines=22> */
.L_x_25155:
[----:B-1----:R-:W-:-:S06]  /*12890*/  SHF.L.U32 R2, R19, 0x10, RZ ;  /* 0x0000001013027819 */ /* 0x002fcc00000006ff */
[----:B------:R-:W1:Y:S02]  /*128a0*/  F2I.U64.TRUNC R2, R2 ;  /* 0x0000000200027311 */ /* 0x000e64000020d800 */
[----:B-1----:R-:W-:Y:S01]  /*128b0*/  STG.E.64 desc[UR36][R16.64], R2 ;  /* 0x0000000210007986 */ /* 0x002fe2000c101b24 */
[----:B------:R-:W-:Y:S05]  /*128c0*/  EXIT ;  /* 0x000000000000794d */ /* 0x000fea0003800000 */
.L_x_25154:
[----:B-1----:R-:W-:-:S06]  /*128d0*/  IMAD.U32 R19, R19, 0x10000, RZ ;  /* 0x0001000013137824 */ /* 0x002fcc00078e00ff */
[----:B------:R-:W1:Y:S02]  /*128e0*/  F2I.FTZ.U32.TRUNC.NTZ R19, R19 ;  /* 0x0000001300137305 */ /* 0x000e64000021f000 */
[----:B-1----:R-:W-:Y:S01]  /*128f0*/  STG.E desc[UR36][R16.64], R19 ;  /* 0x0000001310007986 */ /* 0x002fe2000c101924 */
[----:B------:R-:W-:Y:S05]  /*12900*/  EXIT ;  /* 0x000000000000794d */ /* 0x000fea0003800000 */
.L_x_25144:
        /* <DEDUP_REMOVED lines=9> */
[----:B------:R-:W-:Y:S01]  /*129a0*/  STG.E.U8 desc[UR36][R16.64], R3 ;  /* 0x0000000310007986 */ /* 0x000fe2000c101124 */
[----:B------:R-:W-:Y:S05]  /*129b0*/  EXIT ;  /* 0x000000000000794d */ /* 0x000fea0003800000 */
.L_x_25157:
[----:B-1----:R-:W-:Y:S01]  /*129c0*/  IMAD.U32 R19, R19, 0x10000, RZ ;  /* 0x0001000013137824 */ /* 0x002fe200078e00ff */
[----:B------:R-:W-:-:S03]  /*129d0*/  CS2R R6, SRZ ;  /* 0x0000000000067805 */ /* 0x000fc6000001ff00 */
[----:B------:R-:W-:-:S06]  /*129e0*/  FMUL.FTZ R4, R19, 1 ;  /* 0x3f80000013047820 */ /* 0x000fcc0000410000 */
[----:B------:R-:W1:Y:S02]  /*129f0*/  F2F.F64.F32 R4, R4 ;  /* 0x0000000400047310 */ /* 0x000e640000201800 */
[----:B-1----:R-:W-:Y:S01]  /*12a00*/  STG.E.128 desc[UR36][R16.64], R4 ;  /* 0x0000000410007986 */ /* 0x002fe2000c101d24 */
[----:B------:R-:W-:Y:S05]  /*12a10*/  EXIT ;  /* 0x000000000000794d */ /* 0x000fea0003800000 */
.L_x_25156:
[----:B------:R-:W-:-:S09]  /*12a20*/  UISETP.NE.AND UP0, UPT, UR4, 0xf, UPT ;  /* 0x0000000f0400788c */ /* 0x000fd2000bf05270 */
[----:B------:R-:W-:Y:S05]  /*12a30*/  BRA.U !UP0, `(.L_x_25158) ;  /* 0x0000000108e87547 */ /* 0x000fea000b800000 */
[----:B------:R-:W-:-:S09]  /*12a40*/  UISETP.NE.AND UP0, UPT, UR4, 0x17, UPT ;  /* 0x000000170400788c */ /* 0x000fd2000bf05270 */
[----:B------:R-:W-:Y:S05]  /*12a50*/  BRA.U !UP0, `(.L_x_25159) ;  /* 0x0000000108907547 */ /* 0x000fea000b800000 */
[----:B------:R-:W-:-:S09]  /*12a60*/  UISETP.NE.AND UP0, UPT, UR4, 0x18, UPT ;  /* 0x000000180400788c */ /* 0x000fd2000bf05270 */
[----:B------:R-:W-:Y:S05]  /*12a70*/  BRA.U !UP0, `(.L_x_25160) ;  /* 0x0000000108447547 */ /* 0x000fea000b800000 */
.L_x_25137:
[----:B------:R-:W-:Y:S01]  /*12a80*/  MOV R0, 0x0 ;  /* 0x0000000000007802 */ /* 0x000fe20000000f00 */
[----:B------:R-:W2:Y:S01]  /*12a90*/  LDCU.64 UR4, c[0x4][0x178] ;  /* 0x01002f00ff0477ac */ /* 0x000ea20008000a00 */
[----:B------:R-:W-:Y:S02]  /*12aa0*/  HFMA2 R13, -RZ, RZ, 0, 0 ;  /* 0x00000000ff0d7431 */ /* 0x000fe400000001ff */
[----:B------:R-:W-:Y:S01]  /*12ab0*/  IMAD.MOV.U32 R8, RZ, RZ, 0x65 ;  /* 0x00000065ff087424 */ /* 0x000fe200078e00ff */
[----:B------:R3:W4:Y:S01]  /*12ac0*/  LDC.64 R2, c[0x4][R0] ;  /* 0x0100000000027b82 */ /* 0x0007220000000a00 */
[----:B------:R-:W5:Y:S01]  /*12ad0*/  LDCU.64 UR6, c[0x4][0x180] ;  /* 0x01003000ff0677ac */ /* 0x000f620008000a00 */
[----:B------:R-:W-:Y:S01]  /*12ae0*/  IMAD.MOV.U32 R12, RZ, RZ, 0x1 ;  /* 0x00000001ff0c7424 */ /* 0x000fe200078e00ff */
[----:B------:R-:W0:Y:S01]  /*12af0*/  LDCU.64 UR8, c[0x4][0x90] ;  /* 0x01001200ff0877ac */ /* 0x000e220008000a00 */
[----:B--2---:R-:W-:Y:S02]  /*12b00*/  IMAD.U32 R4, RZ, RZ, UR4 ;  /* 0x00000004ff047e24 */ /* 0x004fe4000f8e00ff */
[----:B------:R-:W-:Y:S01]  /*12b10*/  IMAD.U32 R5, RZ, RZ, UR5 ;  /* 0x00000005ff057e24 */ /* 0x000fe2000f8e00ff */
[----:B-----5:R-:W-:Y:S01]  /*12b20*/  MOV R6, UR6 ;  /* 0x0000000600067c02 */ /* 0x020fe20008000f00 */
[----:B------:R-:W-:-:S02]  /*12b30*/  IMAD.U32 R7, RZ, RZ, UR7 ;  /* 0x00000007ff077e24 */ /* 0x000fc4000f8e00ff */
[----:B0-----:R-:W-:Y:S02]  /*12b40*/  IMAD.U32 R10, RZ, RZ, UR8 ;  /* 0x00000008ff0a7e24 */ /* 0x001fe4000f8e00ff */
[----:B---3--:R-:W-:-:S07]  /*12b50*/  IMAD.U32 R11, RZ, RZ, UR9 ;  /* 0x00000009ff0b7e24 */ /* 0x008fce000f8e00ff */
[----:B------:R-:W-:-:S07]  /*12b60*/  LEPC R20, `(.L_x_25161) ;  /* 0x000000001014794e */ /* 0x000fce0000000000 */
[----:B-1--4-:R-:W-:Y:S05]  /*12b70*/  CALL.ABS.NOINC R2 ;  /* 0x0000000002007343 */ /* 0x012fea0003c00000 */
.L_x_25161:
[----:B------:R-:W-:Y:S05]  /*12b80*/  EXIT ;  /* 0x000000000000794d */ /* 0x000fea0003800000 */
.L_x_25160:
        /* <DEDUP_REMOVED lines=13> */
.L_x_25163:
[----:B------:R-:W-:Y:S05]  /*12c60*/  BSYNC.RECONVERGENT B0 ;  /* 0x0000000000007941 */ /* 0x000fea0003800200 */
.L_x_25162:
[----:B------:R-:W-:-:S05]  /*12c70*/  LOP3.LUT R3, R0, 0x80, R3, 0xf8, !PT ;  /* 0x0000008000037812 */ /* 0x000fca00078ef803 */
[----:B------:R-:W-:Y:S01]  /*12c80*/  STG.E.U8 desc[UR36][R16.64], R3 ;  /* 0x0000000310007986 */ /* 0x000fe2000c101124 */
[----:B------:R-:W-:Y:S05]  /*12c90*/  EXIT ;  /* 0x000000000000794d */ /* 0x000fea0003800000 */
.L_x_25159:
        /* <DEDUP_REMOVED lines=12> */
.L_x_25165:
[----:B------:R-:W-:Y:S01]  /*12d60*/  IMAD.MOV.U32 R0, RZ, RZ, 0x7f ;  /* 0x0000007fff007424 */ /* 0x000fe200078e00ff */
[----:B------:R-:W-:-:S04]  /*12d70*/  ISETP.GT.U32.AND P0, PT, R2, 0x7f800000, PT ;  /* 0x7f8000000200780c */ /* 0x000fc80003f04070 */
[----:B------:R-:W-:-:S09]  /*12d80*/  SEL R0, R0, 0x7c, P0 ;  /* 0x0000007c00007807 */ /* 0x000fd20000000000 */
.L_x_25166:
[----:B------:R-:W-:Y:S05]  /*12d90*/  BSYNC.RECONVERGENT B0 ;  /* 0x0000000000007941 */ /* 0x000fea0003800200 */
.L_x_25164:
[----:B------:R-:W-:-:S04]  /*12da0*/  SHF.R.U32.HI R3, RZ, 0x18, R3 ;  /* 0x00000018ff037819 */ /* 0x000fc80000011603 */
[----:B------:R-:W-:-:S05]  /*12db0*/  LOP3.LUT R3, R0, 0x80, R3, 0xf8, !PT ;  /* 0x0000008000037812 */ /* 0x000fca00078ef803 */
[----:B------:R-:W-:Y:S01]  /*12dc0*/  STG.E.U8 desc[UR36][R16.64], R3 ;  /* 0x0000000310007986 */ /* 0x000fe2000c101124 */
[----:B------:R-:W-:Y:S05]  /*12dd0*/  EXIT ;  /* 0x000000000000794d */ /* 0x000fea0003800000 */
.L_x_25158:
[----:B-1----:R-:W-:Y:S01]  /*12de0*/  STG.E.U16 desc[UR36][R16.64], R19 ;  /* 0x0000001310007986 */ /* 0x002fe2000c101524 */
[----:B------:R-:W-:Y:S05]  /*12df0*/  EXIT ;  /* 0x000000000000794d */ /* 0x000fea0003800000 */
.L_x_25167:
        /* <DEDUP_REMOVED lines=16> */
.L_x_50158:


//--------------------- .text._ZN2at6native27unrolled_elementwise_kernelINS0_13BinaryFunctorIN3c108BFloat16ES4_S4_ZZZNS0_21remainder_kernel_cudaERNS_18TensorIteratorBaseEENKUlvE0_clEvENKUlvE2_clEvEUlS4_S4_E_EESt5arrayIPcLm3EELi4E23TrivialOffsetCalculatorILi2EjESE_ILi1EjENS0_6memory12LoadWithCastILi2EEENSH_13StoreWithCastILi1EEEEEviT_T0_T2_T3_T4_T5_ --------------------------
	.section	.text._ZN2at6native27unrolled_elementwise_kernelINS0_13BinaryFunctorIN3c108BFloat16ES4_S4_ZZZNS0_21remainder_kernel_cudaERNS_18TensorIteratorBaseEENKUlvE0_clEvENKUlvE2_clEvEUlS4_S4_E_EESt5arrayIPcLm3EELi4E23TrivialOffsetCalculatorILi2EjESE_ILi1EjENS0_6memory12LoadWithCastILi2EEENSH_13StoreWithCastILi1EEEEEviT_T0_T2_T3_T4_T5_,"ax",@progbits
	.align	128
        .global         _ZN2at6native27unrolled_elementwise_kernelINS0_13BinaryFunctorIN3c108BFloat16ES4_S4_ZZZNS0_21remainder_kernel_cudaERNS_18TensorIteratorBaseEENKUlvE0_clEvENKUlvE2_clEvEUlS4_S4_E_EESt5arrayIPcLm3EELi4E23TrivialOffsetCalculatorILi2EjESE_ILi1EjENS0_6memory12LoadWithCastILi2EEENSH_13StoreWithCastILi1EEEEEviT_T0_T2_T3_T4_T5_
        .type           _ZN2at6native27unrolled_elementwise_kernelINS0_13BinaryFunctorIN3c108BFloat16ES4_S4_ZZZNS0_21remainder_kernel_cudaERNS_18TensorIteratorBaseEENKUlvE0_clEvENKUlvE2_clEvEUlS4_S4_E_EESt5arrayIPcLm3EELi4E23TrivialOffsetCalculatorILi2EjESE_ILi1EjENS0_6memory12LoadWithCastILi2EEENSH_13StoreWithCastILi1EEEEEviT_T0_T2_T3_T4_T5_,@function
        .size           _ZN2at6native27unrolled_elementwise_kernelINS0_13BinaryFunctorIN3c108BFloat16ES4_S4_ZZZNS0_21remainder_kernel_cudaERNS_18TensorIteratorBaseEENKUlvE0_clEvENKUlvE2_clEvEUlS4_S4_E_EESt5arrayIPcLm3EELi4E23TrivialOffsetCalculatorILi2EjESE_ILi1EjENS0_6memory12LoadWithCastILi2EEENSH_13StoreWithCastILi1EEEEEviT_T0_T2_T3_T4_T5_,(.L_x_50159 - _ZN2at6native27unrolled_elementwise_kernelINS0_13BinaryFunctorIN3c108BFloat16ES4_S4_ZZZNS0_21remainder_kernel_cudaERNS_18TensorIteratorBaseEENKUlvE0_clEvENKUlvE2_clEvEUlS4_S4_E_EESt5arrayIPcLm3EELi4E23TrivialOffsetCalculatorILi2EjESE_ILi1EjENS0_6memory12LoadWithCastILi2EEENSH_13StoreWithCastILi1EEEEEviT_T0_T2_T3_T4_T5_)
        .other          _ZN2at6native27unrolled_elementwise_kernelINS0_13BinaryFunctorIN3c108BFloat16ES4_S4_ZZZNS0_21remainder_kernel_cudaERNS_18TensorIteratorBaseEENKUlvE0_clEvENKUlvE2_clEvEUlS4_S4_E_EESt5arrayIPcLm3EELi4E23TrivialOffsetCalculatorILi2EjESE_ILi1EjENS0_6memory12LoadWithCastILi2EEENSH_13StoreWithCastILi1EEEEEviT_T0_T2_T3_T4_T5_,@"STO_CUDA_ENTRY STV_DEFAULT"
_ZN2at6native27unrolled_elementwise_kernelINS0_13BinaryFunctorIN3c108BFloat16ES4_S4_ZZZNS0_21remainder_kernel_cudaERNS_18TensorIteratorBaseEENKUlvE0_clEvENKUlvE2_clEvEUlS4_S4_E_EESt5arrayIPcLm3EELi4E23TrivialOffsetCalculatorILi2EjESE_ILi1EjENS0_6memory12LoadWithCastILi2EEENSH_13StoreWithCastILi1EEEEEviT_T0_T2_T3_T4_T5_:
.text._ZN2at6native27unrolled_elementwise_kernelINS0_13BinaryFunctorIN3c108BFloat16ES4_S4_ZZZNS0_21remainder_kernel_cudaERNS_18TensorIteratorBaseEENKUlvE0_clEvENKUlvE2_clEvEUlS4_S4_E_EESt5arrayIPcLm3EELi4E23TrivialOffsetCalculatorILi2EjESE_ILi1EjENS0_6memory12LoadWithCastILi2EEENSH_13StoreWithCastILi1EEEEEviT_T0_T2_T3_T4_T5_:
        /* <DEDUP_REMOVED lines=36> */
.L_x_25173:
[----:B------:R-:W2:Y:S02]  /*0240*/  LDG.E.U8 R4, desc[UR36][R4.64] ;  /* 0x0000002404047981 */ /* 0x000ea4000c1e1100 */
[----:B--2---:R-:W-:-:S04]  /*0250*/  I2FP.F32.U32 R0, R4 ;  /* 0x0000000400007245 */ /* 0x004fc80000201000 */
[----:B------:R-:W-:-:S04]  /*0260*/  F2FP.BF16.F32.PACK_AB R0, RZ, R0 ;  /* 0x00000000ff00723e */ /* 0x000fc800000010ff */
[----:B------:R-:W-:Y:S01]  /*0270*/  PRMT R26, R0, 0x7610, R26 ;  /* 0x00007610001a7816 */ /* 0x000fe2000000001a */
[----:B------:R-:W-:Y:S06]  /*0280*/  BRA `(.L_x_25175) ;  /* 0x0000000c00e47947 */ /* 0x000fec0003800000 */
.L_x_25172:
        /* <DEDUP_REMOVED lines=11> */
.L_x_25177:
[----:B------:R-:W2:Y:S02]  /*0340*/  LDG.E R4, desc[UR36][R4.64] ;  /* 0x0000002404047981 */ /* 0x000ea4000c1e1900 */
[----:B--2---:R-:W-:-:S04]  /*0350*/  I2FP.F32.S32 R0, R4 ;  /* 0x0000000400007245 */ /* 0x004fc80000201400 */
[----:B------:R-:W-:-:S04]  /*0360*/  F2FP.BF16.F32.PACK_AB R0, RZ, R0 ;  /* 0x00000000ff00723e */ /* 0x000fc800000010ff */
[----:B------:R-:W-:Y:S01]  /*0370*/  PRMT R26, R0, 0x7610, R26 ;  /* 0x00007610001a7816 */ /* 0x000fe2000000001a */
[----:B------:R-:W-:Y:S06]  /*0380*/  BRA `(.L_x_25175) ;  /* 0x0000000c00a47947 */ /* 0x000fec0003800000 */
.L_x_25176:
[----:B------:R-:W2:Y:S02]  /*0390*/  LDG.E.U16 R4, desc[UR36][R4.64] ;  /* 0x0000002404047981 */ /* 0x000ea4000c1e1500 */
[----:B--2---:R-:W0:Y:S02]  /*03a0*/  I2F.S16 R0, R4 ;  /* 0x0000000400007306 */ /* 0x004e240000101400 */
[----:B0-----:R-:W-:-:S04]  /*03b0*/  F2FP.BF16.F32.PACK_AB R0, RZ, R0 ;  /* 0x00000000ff00723e */ /* 0x001fc800000010ff */
[----:B------:R-:W-:Y:S01]  /*03c0*/  PRMT R26, R0, 0x7610, R26 ;  /* 0x00007610001a7816 */ /* 0x000fe2000000001a */
[----:B------:R-:W-:Y:S06]  /*03d0*/  BRA `(.L_x_25175) ;  /* 0x0000000c00907947 */ /* 0x000fec0003800000 */
.L_x_25171:
        /* <DEDUP_REMOVED lines=9> */
.L_x_25179:
[----:B------:R-:W2:Y:S02]  /*0470*/  LDG.E.U16 R0, desc[UR36][R4.64] ;  /* 0x0000002404007981 */ /* 0x000ea4000c1e1500 */
[----:B--2---:R-:W-:-:S05]  /*0480*/  HADD2.F32 R0, -RZ, R0.H0_H0 ;  /* 0x20000000ff007230 */ /* 0x004fca0000004100 */
[----:B------:R-:W-:-:S04]  /*0490*/  F2FP.BF16.F32.PACK_AB R0, RZ, R0 ;  /* 0x00000000ff00723e */ /* 0x000fc800000010ff */
[----:B------:R-:W-:Y:S01]  /*04a0*/  PRMT R26, R0, 0x7610, R26 ;  /* 0x00007610001a7816 */ /* 0x000fe2000000001a */
[----:B------:R-:W-:Y:S06]  /*04b0*/  BRA `(.L_x_25175) ;  /* 0x0000000c00587947 */ /* 0x000fec0003800000 */
.L_x_25178:
        /* <DEDUP_REMOVED lines=9> */
.L_x_25181:
[----:B------:R-:W2:Y:S02]  /*0550*/  LDG.E.U16 R4, desc[UR36][R4.64] ;  /* 0x0000002404047981 */ /* 0x000ea4000c1e1500 */
[----:B--2---:R-:W-:-:S05]  /*0560*/  HADD2.F32 R0, -RZ, R4.H0_H0 ;  /* 0x20000004ff007230 */ /* 0x004fca0000004100 */
[----:B------:R-:W-:-:S04]  /*0570*/  F2FP.BF16.F32.PACK_AB R0, RZ, R0 ;  /* 0x00000000ff00723e */ /* 0x000fc800000010ff */
[----:B------:R-:W-:Y:S01]  /*0580*/  PRMT R26, R0, 0x7610, R26 ;  /* 0x00007610001a7816 */ /* 0x000fe2000000001a */
[----:B------:R-:W-:Y:S06]  /*0590*/  BRA `(.L_x_25175) ;  /* 0x0000000c00207947 */ /* 0x000fec0003800000 */
.L_x_25180:
        /* <DEDUP_REMOVED lines=13> */
.L_x_25170:
        /* <DEDUP_REMOVED lines=14> */
.L_x_25184:
        /* <DEDUP_REMOVED lines=13> */
.L_x_25183:
        /* <DEDUP_REMOVED lines=27> */
.L_x_25186:
        /* <DEDUP_REMOVED lines=15> */
.L_x_25185:
[----:B------:R0:W5:Y:S01]  /*0ac0*/  LDG.E.U16 R26, desc[UR36][R4.64] ;  /* 0x00000024041a7981 */ /* 0x000162000c1e1500 */
[----:B------:R-:W-:Y:S05]  /*0ad0*/  BRA `(.L_x_25175) ;  /* 0x0000000400d07947 */ /* 0x000fea0003800000 */
.L_x_25182:
        /* <DEDUP_REMOVED lines=13> */
.L_x_25189:
        /* <DEDUP_REMOVED lines=21> */
.L_x_25193:
[----:B------:R-:W-:Y:S05]  /*0d00*/  BSYNC.RECONVERGENT B1 ;  /* 0x0000000000017941 */ /* 0x000fea0003800200 */
.L_x_25192:
[----:B------:R-:W-:Y:S01]  /*0d10*/  IMAD.SHL.U32 R0, R0, 0x100000, RZ ;  /* 0x0010000000007824 */ /* 0x000fe200078e00ff */
[----:B------:R-:W-:-:S04]  /*0d20*/  LEA R3, R3, 0x3b800000, 0x17 ;  /* 0x3b80000003037811 */ /* 0x000fc800078eb8ff */
[----:B------:R-:W-:-:S07]  /*0d30*/  LOP3.LUT R0, R3, R0, R7, 0xfe, !PT ;  /* 0x0000000003007212 */ /* 0x000fce00078efe07 */
.L_x_25191:
[----:B------:R-:W-:Y:S05]  /*0d40*/  BSYNC.RECONVERGENT B0 ;  /* 0x0000000000007941 */ /* 0x000fea0003800200 */
.L_x_25190:
[----:B------:R-:W-:-:S04]  /*0d50*/  F2FP.BF16.F32.PACK_AB R0, RZ, R0 ;  /* 0x00000000ff00723e */ /* 0x000fc800000010ff */
[----:B------:R-:W-:Y:S01]  /*0d60*/  PRMT R26, R0, 0x7610, R26 ;  /* 0x00007610001a7816 */ /* 0x000fe2000000001a */
[----:B------:R-:W-:Y:S06]  /*0d70*/  BRA `(.L_x_25175) ;  /* 0x0000000400287947 */ /* 0x000fec0003800000 */
.L_x_25188:
        /* <DEDUP_REMOVED lines=21> */
.L_x_25197:
[----:B------:R-:W-:Y:S05]  /*0ed0*/  BSYNC.RECONVERGENT B1 ;  /* 0x0000000000017941 */ /* 0x000fea0003800200 */
.L_x_25196:
[----:B------:R-:W-:Y:S01]  /*0ee0*/  IMAD.SHL.U32 R0, R0, 0x200000, RZ ;  /* 0x0020000000007824 */ /* 0x000fe200078e00ff */
[----:B------:R-:W-:-:S04]  /*0ef0*/  LEA R3, R3, 0x37800000, 0x17 ;  /* 0x3780000003037811 */ /* 0x000fc800078eb8ff */
[----:B------:R-:W-:-:S07]  /*0f00*/  LOP3.LUT R0, R3, R0, R7, 0xfe, !PT ;  /* 0x0000000003007212 */ /* 0x000fce00078efe07 */
.L_x_25195:
[----:B------:R-:W-:Y:S05]  /*0f10*/  BSYNC.RECONVERGENT B0 ;  /* 0x0000000000007941 */ /* 0x000fea0003800200 */
.L_x_25194:
[----:B------:R-:W-:-:S04]  /*0f20*/  F2FP.BF16.F32.PACK_AB R0, RZ, R0 ;  /* 0x00000000ff00723e */ /* 0x000fc800000010ff */
[----:B------:R-:W-:Y:S01]  /*0f30*/  PRMT R26, R0, 0x7610, R26 ;  /* 0x00007610001a7816 */ /* 0x000fe2000000001a */
[----:B------:R-:W-:Y:S06]  /*0f40*/  BRA `(.L_x_25175) ;  /* 0x0000000000b47947 */ /* 0x000fec0003800000 */
.L_x_25187:
[----:B------:R-:W-:-:S09]  /*0f50*/  UISETP.NE.AND UP0, UPT, UR4, 0x1c, UPT ;  /* 0x0000001c0400788c */ /* 0x000fd2000bf05270 */
[----:B------:R-:W-:Y:S05]  /*0f60*/  BRA.U !UP0, `(.L_x_25198) ;  /* 0x00000001089c7547 */ /* 0x000fea000b800000 */
[----:B------:R-:W-:-:S09]  /*0f70*/  UISETP.NE.AND UP0, UPT, UR4, 0x1d, UPT ;  /* 0x0000001d0400788c */ /* 0x000fd2000bf05270 */
[----:B------:R-:W-:Y:S05]  /*0f80*/  BRA.U !UP0, `(.L_x_25199) ;  /* 0x0000000108807547 */ /* 0x000fea000b800000 */
[----:B------:R-:W-:-:S09]  /*0f90*/  UISETP.NE.AND UP0, UPT, UR4, 0x2c, UPT ;  /* 0x0000002c0400788c */ /* 0x000fd2000bf05270 */
[----:B------:R-:W-:Y:S05]  /*0fa0*/  BRA.U !UP0, `(.L_x_25200) ;  /* 0x0000000108487547 */ /* 0x000fea000b800000 */
.L_x_25174:
        /* <DEDUP_REMOVED lines=16> */
.L_x_25201:
[----:B------:R-:W-:Y:S01]  /*10b0*/  PRMT R26, RZ, 0x7610, R26 ;  /* 0x00007610ff1a7816 */ /* 0x000fe2000000001a */
[----:B------:R-:W-:Y:S06]  /*10c0*/  BRA `(.L_x_25175) ;  /* 0x0000000000547947 */ /* 0x000fec0003800000 */
.L_x_25200:
        /* <DEDUP_REMOVED lines=8> */
.L_x_25203:
[----:B------:R-:W-:Y:S05]  /*1150*/  BSYNC.RECONVERGENT B0 ;  /* 0x0000000000007941 */ /* 0x000fea0003800200 */
.L_x_25202:
[----:B------:R-:W-:-:S04]  /*1160*/  F2FP.BF16.F32.PACK_AB R0, RZ, R0 ;  /* 0x00000000ff00723e */ /* 0x000fc800000010ff */
[----:B------:R-:W-:Y:S01]  /*1170*/  PRMT R26, R0, 0x7610, R26 ;  /* 0x00007610001a7816 */ /* 0x000fe2000000001a */
[----:B------:R-:W-:Y:S06]  /*1180*/  BRA `(.L_x_25175) ;  /* 0x0000000000247947 */ /* 0x000fec0003800000 */
.L_x_25199:
[----:B------:R-:W2:Y:S02]  /*1190*/  LDG.E.64 R4, desc[UR36][R4.64] ;  /* 0x0000002404047981 */ /* 0x000ea4000c1e1b00 */
[----:B--2---:R-:W0:Y:S02]  /*11a0*/  I2F.U64 R0, R4 ;  /* 0x0000000400007312 */ /* 0x004e240000301000 */
[----:B0-----:R-:W-:-:S04]  /*11b0*/  F2FP.BF16.F32.PACK_AB R0, RZ, R0 ;  /* 0x00000000ff00723e */ /* 0x001fc800000010ff */
[----:B------:R-:W-:Y:S01]  /*11c0*/  PRMT R26, R0, 0x7610, R26 ;  /* 0x00007610001a7816 */ /* 0x000fe2000000001a */
[----:B------:R-:W-:Y:S06]  /*11d0*/  BRA `(.L_x_25175) ;  /* 0x0000000000107947 */ /* 0x000fec0003800000 */
.L_x_25198:
[----:B------:R-:W2:Y:S02]  /*11e0*/  LDG.E R4, desc[UR36][R4.64] ;  /* 0x0000002404047981 */ /* 0x000ea4000c1e1900 */
[----:B--2---:R-:W-:-:S04]  /*11f0*/  I2FP.F32.U32 R0, R4 ;  /* 0x0000000400007245 */ /* 0x004fc80000201000 */
[----:B------:R-:W-:-:S04]  /*1200*/  F2FP.BF16.F32.PACK_AB R0, RZ, R0 ;  /* 0x00000000ff00723e */ /* 0x000fc800000010ff */
[----:B------:R-:W-:-:S07]  /*1210*/  PRMT R26, R0, 0x7610, R26 ;  /* 0x00007610001a7816 */ /* 0x000fce000000001a */
.L_x_25175:
        /* <DEDUP_REMOVED lines=21> */
.L_x_25207:
[----:B------:R-:W2:Y:S02]  /*1370*/  LDG.E.U8 R4, desc[UR36][R4.64] ;  /* 0x0000002404047981 */ /* 0x000ea4000c1e1100 */
[----:B--2---:R-:W-:-:S04]  /*1380*/  I2FP.F32.U32 R0, R4 ;  /* 0x0000000400007245 */ /* 0x004fc80000201000 */
[----:B------:R-:W-:-:S04]  /*1390*/  F2FP.BF16.F32.PACK_AB R0, RZ, R0 ;  /* 0x00000000ff00723e */ /* 0x000fc800000010ff */
[----:B------:R-:W-:Y:S01]  /*13a0*/  PRMT R23, R0, 0x7610, R23 ;  /* 0x0000761000177816 */ /* 0x000fe20000000017 */
[----:B------:R-:W-:Y:S06]  /*13b0*/  BRA `(.L_x_25209) ;  /* 0x0000000c00e47947 */ /* 0x000fec0003800000 */
.L_x_25206:
        /* <DEDUP_REMOVED lines=11> */
.L_x_25211:
[----:B------:R-:W2:Y:S02]  /*1470*/  LDG.E R4, desc[UR36][R4.64] ;  /* 0x0000002404047981 */ /* 0x000ea4000c1e1900 */
[----:B--2---:R-:W-:-:S04]  /*1480*/  I2FP.F32.S32 R0, R4 ;  /* 0x0000000400007245 */ /* 0x004fc80000201400 */
[----:B------:R-:W-:-:S04]  /*1490*/  F2FP.BF16.F32.PACK_AB R0, RZ, R0 ;  /* 0x00000000ff00723e */ /* 0x000fc800000010ff */
[----:B------:R-:W-:Y:S01]  /*14a0*/  PRMT R23, R0, 0x7610, R23 ;  /* 0x0000761000177816 */ /* 0x000fe20000000017 */
[----:B------:R-:W-:Y:S06]  /*14b0*/  BRA `(.L_x_25209) ;  /* 0x0000000c00a47947 */ /* 0x000fec0003800000 */
.L_x_25210:
[----:B------:R-:W2:Y:S02]  /*14c0*/  LDG.E.U16 R4, desc[UR36][R4.64] ;  /* 0x0000002404047981 */ /* 0x000ea4000c1e1500 */
[----:B--2---:R-:W0:Y:S02]  /*14d0*/  I2F.S16 R0, R4 ;  /* 0x0000000400007306 */ /* 0x004e240000101400 */
[----:B0-----:R-:W-:-:S04]  /*14e0*/  F2FP.BF16.F32.PACK_AB R0, RZ, R0 ;  /* 0x00000000ff00723e */ /* 0x001fc800000010ff */
[----:B------:R-:W-:Y:S01]  /*14f0*/  PRMT R23, R0, 0x7610, R23 ;  /* 0x0000761000177816 */ /* 0x000fe20000000017 */
[----:B------:R-:W-:Y:S06]  /*1500*/  BRA `(.L_x_25209) ;  /* 0x0000000c00907947 */ /* 0x000fec0003800000 */
.L_x_25205:
        /* <DEDUP_REMOVED lines=9> */
.L_x_25213:
[----:B------:R-:W2:Y:S02]  /*15a0*/  LDG.E.U16 R0, desc[UR36][R4.64] ;  /* 0x0000002404007981 */ /* 0x000ea4000c1e1500 */
[----:B--2---:R-:W-:-:S05]  /*15b0*/  HADD2.F32 R0, -RZ, R0.H0_H0 ;  /* 0x20000000ff007230 */ /* 0x004fca0000004100 */
[----:B------:R-:W-:-:S04]  /*15c0*/  F2FP.BF16.F32.PACK_AB R0, RZ, R0 ;  /* 0x00000000ff00723e */ /* 0x000fc800000010ff */
[----:B------:R-:W-:Y:S01]  /*15d0*/  PRMT R23, R0, 0x7610, R23 ;  /* 0x0000761000177816 */ /* 0x000fe20000000017 */
[----:B------:R-:W-:Y:S06]  /*15e0*/  BRA `(.L_x_25209) ;  /* 0x0000000c00587947 */ /* 0x000fec0003800000 */
.L_x_25212:
        /* <DEDUP_REMOVED lines=9> */
.L_x_25215:
[----:B------:R-:W2:Y:S02]  /*1680*/  LDG.E.U16 R4, desc[UR36][R4.64] ;  /* 0x0000002404047981 */ /* 0x000ea4000c1e1500 */
[----:B--2---:R-:W-:-:S05]  /*1690*/  HADD2.F32 R0, -RZ, R4.H0_H0 ;  /* 0x20000004ff007230 */ /* 0x004fca0000004100 */
[----:B------:R-:W-:-:S04]  /*16a0*/  F2FP.BF16.F32.PACK_AB R0, RZ, R0 ;  /* 0x00000000ff00723e */ /* 0x000fc800000010ff */
[----:B------:R-:W-:Y:S01]  /*16b0*/  PRMT R23, R0, 0x7610, R23 ;  /* 0x0000761000177816 */ /* 0x000fe20000000017 */
[----:B------:R-:W-:Y:S06]  /*16c0*/  BRA `(.L_x_25209) ;  /* 0x0000000c00207947 */ /* 0x000fec0003800000 */
.L_x_25214:
        /* <DEDUP_REMOVED lines=13> */
.L_x_25204:
        /* <DEDUP_REMOVED lines=14> */
.L_x_25218:
        /* <DEDUP_REMOVED lines=13> */
.L_x_25217:
        /* <DEDUP_REMOVED lines=27> */
.L_x_25220:
        /* <DEDUP_REMOVED lines=15> */
.L_x_25219:
[----:B------:R0:W5:Y:S01]  /*1bf0*/  LDG.E.U16 R23, desc[UR36][R4.64] ;  /* 0x0000002404177981 */ /* 0x000162000c1e1500 */
[----:B------:R-:W-:Y:S05]  /*1c00*/  BRA `(.L_x_25209) ;  /* 0x0000000400d07947 */ /* 0x000fea0003800000 */
.L_x_25216:
        /* <DEDUP_REMOVED lines=13> */
.L_x_25223:
        /* <DEDUP_REMOVED lines=21> */
.L_x_25227:
[----:B------:R-:W-:Y:S05]  /*1e30*/  BSYNC.RECONVERGENT B1 ;  /* 0x0000000000017941 */ /* 0x000fea0003800200 */
.L_x_25226:
[----:B------:R-:W-:Y:S01]  /*1e40*/  IMAD.SHL.U32 R0, R0, 0x100000, RZ ;  /* 0x0010000000007824 */ /* 0x000fe200078e00ff */
[----:B------:R-:W-:-:S04]  /*1e50*/  LEA R3, R3, 0x3b800000, 0x17 ;  /* 0x3b80000003037811 */ /* 0x000fc800078eb8ff */
[----:B------:R-:W-:-:S07]  /*1e60*/  LOP3.LUT R0, R3, R0, R7, 0xfe, !PT ;  /* 0x0000000003007212 */ /* 0x000fce00078efe07 */
.L_x_25225:
[----:B------:R-:W-:Y:S05]  /*1e70*/  BSYNC.RECONVERGENT B0 ;  /* 0x0000000000007941 */ /* 0x000fea0003800200 */
.L_x_25224:
[----:B------:R-:W-:-:S04]  /*1e80*/  F2FP.BF16.F32.PACK_AB R0, RZ, R0 ;  /* 0x00000000ff00723e */ /* 0x000fc800000010ff */
[----:B------:R-:W-:Y:S01]  /*1e90*/  PRMT R23, R0, 0x7610, R23 ;  /* 0x0000761000177816 */ /* 0x000fe20000000017 */
[----:B------:R-:W-:Y:S06]  /*1ea0*/  BRA `(.L_x_25209) ;  /* 0x0000000400287947 */ /* 0x000fec0003800000 */
.L_x_25222:
        /* <DEDUP_REMOVED lines=21> */
.L_x_25231:
[----:B------:R-:W-:Y:S05]  /*2000*/  BSYNC.RECONVERGENT B1 ;  /* 0x0000000000017941 */ /* 0x000fea0003800200 */
.L_x_25230:
[----:B------:R-:W-:Y:S01]  /*2010*/  IMAD.SHL.U32 R0, R0, 0x200000, RZ ;  /* 0x0020000000007824 */ /* 0x000fe200078e00ff */
[----:B------:R-:W-:-:S04]  /*2020*/  LEA R3, R3, 0x37800000, 0x17 ;  /* 0x3780000003037811 */ /* 0x000fc800078eb8ff */
[----:B------:R-:W-:-:S07]  /*2030*/  LOP3.LUT R0, R3, R0, R7, 0xfe, !PT ;  /* 0x0000000003007212 */ /* 0x000fce00078efe07 */
.L_x_25229:
[----:B------:R-:W-:Y:S05]  /*2040*/  BSYNC.RECONVERGENT B0 ;  /* 0x0000000000007941 */ /* 0x000fea0003800200 */
.L_x_25228:
[----:B------:R-:W-:-:S04]  /*2050*/  F2FP.BF16.F32.PACK_AB R0, RZ, R0 ;  /* 0x00000000ff00723e */ /* 0x000fc800000010ff */
[----:B------:R-:W-:Y:S01]  /*2060*/  PRMT R23, R0, 0x7610, R23 ;  /* 0x0000761000177816 */ /* 0x000fe20000000017 */
[----:B------:R-:W-:Y:S06]  /*2070*/  BRA `(.L_x_25209) ;  /* 0x0000000000b47947 */ /* 0x000fec0003800000 */
.L_x_25221:
[----:B------:R-:W-:-:S09]  /*2080*/  UISETP.NE.AND UP0, UPT, UR4, 0x1c, UPT ;  /* 0x0000001c0400788c */ /* 0x000fd2000bf05270 */
[----:B------:R-:W-:Y:S05]  /*2090*/  BRA.U !UP0, `(.L_x_25232) ;  /* 0x00000001089c7547 */ /* 0x000fea000b800000 */
[----:B------:R-:W-:-:S09]  /*20a0*/  UISETP.NE.AND UP0, UPT, UR4, 0x1d, UPT ;  /* 0x0000001d0400788c */ /* 0x000fd2000bf05270 */
[----:B------:R-:W-:Y:S05]  /*20b0*/  BRA.U !UP0, `(.L_x_25233) ;  /* 0x0000000108807547 */ /* 0x000fea000b800000 */
[----:B------:R-:W-:-:S09]  /*20c0*/  UISETP.NE.AND UP0, UPT, UR4, 0x2c, UPT ;  /* 0x0000002c0400788c */ /* 0x000fd2000bf05270 */
[----:B------:R-:W-:Y:S05]  /*20d0*/  BRA.U !UP0, `(.L_x_25234) ;  /* 0x0000000108487547 */ /* 0x000fea000b800000 */
.L_x_25208:
        /* <DEDUP_REMOVED lines=16> */
.L_x_25235:
[----:B------:R-:W-:Y:S01]  /*21e0*/  PRMT R23, RZ, 0x7610, R23 ;  /* 0x00007610ff177816 */ /* 0x000fe20000000017 */
[----:B------:R-:W-:Y:S06]  /*21f0*/  BRA `(.L_x_25209) ;  /* 0x0000000000547947 */ /* 0x000fec0003800000 */
.L_x_25234:
        /* <DEDUP_REMOVED lines=8> */
.L_x_25237:
[----:B------:R-:W-:Y:S05]  /*2280*/  BSYNC.RECONVERGENT B0 ;  /* 0x0000000000007941 */ /* 0x000fea0003800200 */
.L_x_25236:
[----:B------:R-:W-:-:S04]  /*2290*/  F2FP.BF16.F32.PACK_AB R0, RZ, R0 ;  /* 0x00000000ff00723e */ /* 0x000fc800000010ff */
[----:B------:R-:W-:Y:S01]  /*22a0*/  PRMT R23, R0, 0x7610, R23 ;  /* 0x0000761000177816 */ /* 0x000fe20000000017 */
[----:B------:R-:W-:Y:S06]  /*22b0*/  BRA `(.L_x_25209) ;  /* 0x0000000000247947 */ /* 0x000fec0003800000 */
.L_x_25233:
[----:B------:R-:W2:Y:S02]  /*22c0*/  LDG.E.64 R4, desc[UR36][R4.64] ;  /* 0x0000002404047981 */ /* 0x000ea4000c1e1b00 */
[----:B--2---:R-:W0:Y:S02]  /*22d0*/  I2F.U64 R0, R4 ;  /* 0x0000000400007312 */ /* 0x004e240000301000 */
[----:B0-----:R-:W-:-:S04]  /*22e0*/  F2FP.BF16.F32.PACK_AB R0, RZ, R0 ;  /* 0x00000000ff00723e */ /* 0x001fc800000010ff */
[----:B------:R-:W-:Y:S01]  /*22f0*/  PRMT R23, R0, 0x7610, R23 ;  /* 0x0000761000177816 */ /* 0x000fe20000000017 */
[----:B------:R-:W-:Y:S06]  /*2300*/  BRA `(.L_x_25209) ;  /* 0x0000000000107947 */ /* 0x000fec0003800000 */
.L_x_25232:
[----:B------:R-:W2:Y:S02]  /*2310*/  LDG.E R4, desc[UR36][R4.64] ;  /* 0x0000002404047981 */ /* 0x000ea4000c1e1900 */
[----:B--2---:R-:W-:-:S04]  /*2320*/  I2FP.F32.U32 R0, R4 ;  /* 0x0000000400007245 */ /* 0x004fc80000201000 */
[----:B------:R-:W-:-:S04]  /*2330*/  F2FP.BF16.F32.PACK_AB R0, RZ, R0 ;  /* 0x00000000ff00723e */ /* 0x000fc800000010ff */
[----:B------:R-:W-:-:S07]  /*2340*/  PRMT R23, R0, 0x7610, R23 ;  /* 0x0000761000177816 */ /* 0x000fce0000000017 */
.L_x_25209:
[----:B------:R-:W-:-:S07]  /*2350*/  VIADD R27, R25, 0x80 ;  /* 0x00000080191b7836 */ /* 0x000fce0000000000 */
.L_x_25169:
[----:B------:R-:W-:Y:S05]  /*2360*/  BSYNC.RECONVERGENT B6 ;  /* 0x0000000000067941 */ /* 0x000fea0003800200 */
.L_x_25168:
        /* <DEDUP_REMOVED lines=27> */
.L_x_25243:
[----:B------:R-:W2:Y:S02]  /*2520*/  LDG.E.U8 R4, desc[UR36][R4.64] ;  /* 0x0000002404047981 */ /* 0x000ea4000c1e1100 */
[----:B--2---:R-:W-:-:S04]  /*2530*/  I2FP.F32.U32 R0, R4 ;  /* 0x0000000400007245 */ /* 0x004fc80000201000 */
[----:B------:R-:W-:-:S04]  /*2540*/  F2FP.BF16.F32.PACK_AB R0, RZ, R0 ;  /* 0x00000000ff00723e */ /* 0x000fc800000010ff */
[----:B------:R-:W-:Y:S01]  /*2550*/  PRMT R24, R0, 0x7610, R24 ;  /* 0x0000761000187816 */ /* 0x000fe20000000018 */
[----:B------:R-:W-:Y:S06]  /*2560*/  BRA `(.L_x_25245) ;  /* 0x0000000c00e47947 */ /* 0x000fec0003800000 */
.L_x_25242:
        /* <DEDUP_REMOVED lines=11> */
.L_x_25247:
[----:B------:R-:W2:Y:S02]  /*2620*/  LDG.E R4, desc[UR36][R4.64] ;  /* 0x0000002404047981 */ /* 0x000ea4000c1e1900 */
[----:B--2---:R-:W-:-:S04]  /*2630*/  I2FP.F32.S32 R0, R4 ;  /* 0x0000000400007245 */ /* 0x004fc80000201400 */
[----:B------:R-:W-:-:S04]  /*2640*/  F2FP.BF16.F32.PACK_AB R0, RZ, R0 ;  /* 0x00000000ff00723e */ /* 0x000fc800000010ff */
[----:B------:R-:W-:Y:S01]  /*2650*/  PRMT R24, R0, 0x7610, R24 ;  /* 0x0000761000187816 */ /* 0x000fe20000000018 */
[----:B------:R-:W-:Y:S06]  /*2660*/  BRA `(.L_x_25245) ;  /* 0x0000000c00a47947 */ /* 0x000fec0003800000 */
.L_x_25246:
[----:B------:R-:W2:Y:S02]  /*2670*/  LDG.E.U16 R4, desc[UR36][R4.64] ;  /* 0x0000002404047981 */ /* 0x000ea4000c1e1500 */
[----:B--2---:R-:W0:Y:S02]  /*2680*/  I2F.S16 R0, R4 ;  /* 0x0000000400007306 */ /* 0x004e240000101400 */
[----:B0-----:R-:W-:-:S04]  /*2690*/  F2FP.BF16.F32.PACK_AB R0, RZ, R0 ;  /* 0x00000000ff00723e */ /* 0x001fc800000010ff */
[----:B------:R-:W-:Y:S01]  /*26a0*/  PRMT R24, R0, 0x7610, R24 ;  /* 0x0000761000187816 */ /* 0x000fe20000000018 */
[----:B------:R-:W-:Y:S06]  /*26b0*/  BRA `(.L_x_25245) ;  /* 0x0000000c00907947 */ /* 0x000fec0003800000 */
.L_x_25241:
        /* <DEDUP_REMOVED lines=9> */
.L_x_25249:
[----:B------:R-:W2:Y:S02]  /*2750*/  LDG.E.U16 R0, desc[UR36][R4.64] ;  /* 0x0000002404007981 */ /* 0x000ea4000c1e1500 */
[----:B--2---:R-:W-:-:S05]  /*2760*/  HADD2.F32 R0, -RZ, R0.H0_H0 ;  /* 0x20000000ff007230 */ /* 0x004fca0000004100 */
[----:B------:R-:W-:-:S04]  /*2770*/  F2FP.BF16.F32.PACK_AB R0, RZ, R0 ;  /* 0x00000000ff00723e */ /* 0x000fc800000010ff */
[----:B------:R-:W-:Y:S01]  /*2780*/  PRMT R24, R0, 0x7610, R24 ;  /* 0x0000761000187816 */ /* 0x000fe20000000018 */
[----:B------:R-:W-:Y:S06]  /*2790*/  BRA `(.L_x_25245) ;  /* 0x0000000c00587947 */ /* 0x000fec0003800000 */
.L_x_25248:
        /* <DEDUP_REMOVED lines=9> */
.L_x_25251:
[----:B------:R-:W2:Y:S02]  /*2830*/  LDG.E.U16 R4, desc[UR36][R4.64] ;  /* 0x0000002404047981 */ /* 0x000ea4000c1e1500 */
[----:B--2---:R-:W-:-:S05]  /*2840*/  HADD2.F32 R0, -RZ, R4.H0_H0 ;  /* 0x20000004ff007230 */ /* 0x004fca0000004100 */
[----:B------:R-:W-:-:S04]  /*2850*/  F2FP.BF16.F32.PACK_AB R0, RZ, R0 ;  /* 0x00000000ff00723e */ /* 0x000fc800000010ff */
[----:B------:R-:W-:Y:S01]  /*2860*/  PRMT R24, R0, 0x7610, R24 ;  /* 0x0000761000187816 */ /* 0x000fe20000000018 */
[----:B------:R-:W-:Y:S06]  /*2870*/  BRA `(.L_x_25245) ;  /* 0x0000000c00207947 */ /* 0x000fec0003800000 */
.L_x_25250:
        /* <DEDUP_REMOVED lines=13> */
.L_x_25240:
        /* <DEDUP_REMOVED lines=14> */
.L_x_25254:
        /* <DEDUP_REMOVED lines=13> */
.L_x_25253:
        /* <DEDUP_REMOVED lines=27> */
.L_x_25256:
        /* <DEDUP_REMOVED lines=15> */
.L_x_25255:
[----:B------:R0:W5:Y:S01]  /*2da0*/  LDG.E.U16 R24, desc[UR36][R4.64] ;  /* 0x0000002404187981 */ /* 0x000162000c1e1500 */
[----:B------:R-:W-:Y:S05]  /*2db0*/  BRA `(.L_x_25245) ;  /* 0x0000000400d07947 */ /* 0x000fea0003800000 */
.L_x_25252:
        /* <DEDUP_REMOVED lines=13> */
.L_x_25259:
        /* <DEDUP_REMOVED lines=21> */
.L_x_25263:
[----:B------:R-:W-:Y:S05]  /*2fe0*/  BSYNC.RECONVERGENT B1 ;  /* 0x0000000000017941 */ /* 0x000fea0003800200 */
.L_x_25262:
[----:B------:R-:W-:Y:S01]  /*2ff0*/  IMAD.SHL.U32 R0, R0, 0x100000, RZ ;  /* 0x0010000000007824 */ /* 0x000fe200078e00ff */
[----:B------:R-:W-:-:S04]  /*3000*/  LEA R3, R3, 0x3b800000, 0x17 ;  /* 0x3b80000003037811 */ /* 0x000fc800078eb8ff */
[----:B------:R-:W-:-:S07]  /*3010*/  LOP3.LUT R0, R3, R0, R7, 0xfe, !PT ;  /* 0x0000000003007212 */ /* 0x000fce00078efe07 */
.L_x_25261:
[----:B------:R-:W-:Y:S05]  /*3020*/  BSYNC.RECONVERGENT B0 ;  /* 0x0000000000007941 */ /* 0x000fea0003800200 */
.L_x_25260:
[----:B------:R-:W-:-:S04]  /*3030*/  F2FP.BF16.F32.PACK_AB R0, RZ, R0 ;  /* 0x00000000ff00723e */ /* 0x000fc800000010ff */
[----:B------:R-:W-:Y:S01]  /*3040*/  PRMT R24, R0, 0x7610, R24 ;  /* 0x0000761000187816 */ /* 0x000fe20000000018 */
[----:B------:R-:W-:Y:S06]  /*3050*/  BRA `(.L_x_25245) ;  /* 0x0000000400287947 */ /* 0x000fec0003800000 */
.L_x_25258:
        /* <DEDUP_REMOVED lines=21> */
.L_x_25267:
[----:B------:R-:W-:Y:S05]  /*31b0*/  BSYNC.RECONVERGENT B1 ;  /* 0x0000000000017941 */ /* 0x000fea0003800200 */
.L_x_25266:
[----:B------:R-:W-:Y:S01]  /*31c0*/  IMAD.SHL.U32 R0, R0, 0x200000, RZ ;  /* 0x0020000000007824 */ /* 0x000fe200078e00ff */
[----:B------:R-:W-:-:S04]  /*31d0*/  LEA R3, R3, 0x37800000, 0x17 ;  /* 0x3780000003037811 */ /* 0x000fc800078eb8ff */
[----:B------:R-:W-:-:S07]  /*31e0*/  LOP3.LUT R0, R3, R0, R7, 0xfe, !PT ;  /* 0x0000000003007212 */ /* 0x000fce00078efe07 */
.L_x_25265:
[----:B------:R-:W-:Y:S05]  /*31f0*/  BSYNC.RECONVERGENT B0 ;  /* 0x0000000000007941 */ /* 0x000fea0003800200 */
.L_x_25264:
[----:B------:R-:W-:-:S04]  /*3200*/  F2FP.BF16.F32.PACK_AB R0, RZ, R0 ;  /* 0x00000000ff00723e */ /* 0x000fc800000010ff */
[----:B------:R-:W-:Y:S01]  /*3210*/  PRMT R24, R0, 0x7610, R24 ;  /* 0x0000761000187816 */ /* 0x000fe20000000018 */
[----:B------:R-:W-:Y:S06]  /*3220*/  BRA `(.L_x_25245) ;  /* 0x0000000000b47947 */ /* 0x000fec0003800000 */
.L_x_25257:
        /* <DEDUP_REMOVED lines=14> */
.L_x_25271:
[----:B------:R-:W-:Y:S05]  /*3310*/  BSYNC.RECONVERGENT B0 ;  /* 0x0000000000007941 */ /* 0x000fea0003800200 */
.L_x_25270:
[----:B------:R-:W-:-:S04]  /*3320*/  F2FP.BF16.F32.PACK_AB R0, RZ, R0 ;  /* 0x00000000ff00723e */ /* 0x000fc800000010ff */
[----:B------:R-:W-:Y:S01]  /*3330*/  PRMT R24, R0, 0x7610, R24 ;  /* 0x0000761000187816 */ /* 0x000fe20000000018 */
[----:B------:R-:W-:Y:S06]  /*3340*/  BRA `(.L_x_25245) ;  /* 0x00000000006c7947 */ /* 0x000fec0003800000 */
.L_x_25244:
        /* <DEDUP_REMOVED lines=16> */
.L_x_25272:
[----:B------:R-:W-:Y:S01]  /*3450*/  PRMT R24, RZ, 0x7610, R24 ;  /* 0x00007610ff187816 */ /* 0x000fe20000000018 */
[----:B------:R-:W-:Y:S06]  /*3460*/  BRA `(.L_x_25245) ;  /* 0x0000000000247947 */ /* 0x000fec0003800000 */
.L_x_25269:
[----:B------:R-:W2:Y:S02]  /*3470*/  LDG.E.64 R4, desc[UR36][R4.64] ;  /* 0x0000002404047981 */ /* 0x000ea4000c1e1b00 */
[----:B--2---:R-:W0:Y:S02]  /*3480*/  I2F.U64 R0, R4 ;  /* 0x0000000400007312 */ /* 0x004e240000301000 */
[----:B0-----:R-:W-:-:S04]  /*3490*/  F2FP.BF16.F32.PACK_AB R0, RZ, R0 ;  /* 0x00000000ff00723e */ /* 0x001fc800000010ff */
[----:B------:R-:W-:Y:S01]  /*34a0*/  PRMT R24, R0, 0x7610, R24 ;  /* 0x0000761000187816 */ /* 0x000fe20000000018 */
[----:B------:R-:W-:Y:S06]  /*34b0*/  BRA `(.L_x_25245) ;  /* 0x0000000000107947 */ /* 0x000fec0003800000 */
.L_x_25268:
[----:B------:R-:W2:Y:S02]  /*34c0*/  LDG.E R4, desc[UR36][R4.64] ;  /* 0x0000002404047981 */ /* 0x000ea4000c1e1900 */
[----:B--2---:R-:W-:-:S04]  /*34d0*/  I2FP.F32.U32 R0, R4 ;  /* 0x0000000400007245 */ /* 0x004fc80000201000 */
[----:B------:R-:W-:-:S04]  /*34e0*/  F2FP.BF16.F32.PACK_AB R0, RZ, R0 ;  /* 0x00000000ff00723e */ /* 0x000fc800000010ff */
[----:B------:R-:W-:-:S07]  /*34f0*/  PRMT R24, R0, 0x7610, R24 ;  /* 0x0000761000187816 */ /* 0x000fce0000000018 */
.L_x_25245:
        /* <DEDUP_REMOVED lines=21> */
.L_x_25276:
[----:B------:R-:W2:Y:S02]  /*3650*/  LDG.E.U8 R4, desc[UR36][R4.64] ;  /* 0x0000002404047981 */ /* 0x000ea4000c1e1100 */
[----:B--2---:R-:W-:-:S04]  /*3660*/  I2FP.F32.U32 R0, R4 ;  /* 0x0000000400007245 */ /* 0x004fc80000201000 */
[----:B------:R-:W-:-:S04]  /*3670*/  F2FP.BF16.F32.PACK_AB R0, RZ, R0 ;  /* 0x00000000ff00723e */ /* 0x000fc800000010ff */
[----:B------:R-:W-:Y:S01]  /*3680*/  PRMT R22, R0, 0x7610, R22 ;  /* 0x0000761000167816 */ /* 0x000fe20000000016 */
[----:B------:R-:W-:Y:S06]  /*3690*/  BRA `(.L_x_25278) ;  /* 0x0000000c00e47947 */ /* 0x000fec0003800000 */
.L_x_25275:
        /* <DEDUP_REMOVED lines=11> */
.L_x_25280:
[----:B------:R-:W2:Y:S02]  /*3750*/  LDG.E R4, desc[UR36][R4.64] ;  /* 0x0000002404047981 */ /* 0x000ea4000c1e1900 */
[----:B--2---:R-:W-:-:S04]  /*3760*/  I2FP.F32.S32 R0, R4 ;  /* 0x0000000400007245 */ /* 0x004fc80000201400 */
[----:B------:R-:W-:-:S04]  /*3770*/  F2FP.BF16.F32.PACK_AB R0, RZ, R0 ;  /* 0x00000000ff00723e */ /* 0x000fc800000010ff */
[----:B------:R-:W-:Y:S01]  /*3780*/  PRMT R22, R0, 0x7610, R22 ;  /* 0x0000761000167816 */ /* 0x000fe20000000016 */
[----:B------:R-:W-:Y:S06]  /*3790*/  BRA `(.L_x_25278) ;  /* 0x0000000c00a47947 */ /* 0x000fec0003800000 */
.L_x_25279:
[----:B------:R-:W2:Y:S02]  /*37a0*/  LDG.E.U16 R4, desc[UR36][R4.64] ;  /* 0x0000002404047981 */ /* 0x000ea4000c1e1500 */
[----:B--2---:R-:W0:Y:S02]  /*37b0*/  I2F.S16 R0, R4 ;  /* 0x0000000400007306 */ /* 0x004e240000101400 */
[----:B0-----:R-:W-:-:S04]  /*37c0*/  F2FP.BF16.F32.PACK_AB R0, RZ, R0 ;  /* 0x00000000ff00723e */ /* 0x001fc800000010ff */
[----:B------:R-:W-:Y:S01]  /*37d0*/  PRMT R22, R0, 0x7610, R22 ;  /* 0x0000761000167816 */ /* 0x000fe20000000016 */
[----:B------:R-:W-:Y:S06]  /*37e0*/  BRA `(.L_x_25278) ;  /* 0x0000000c00907947 */ /* 0x000fec0003800000 */
.L_x_25274:
        /* <DEDUP_REMOVED lines=9> */
.L_x_25282:
[----:B------:R-:W2:Y:S02]  /*3880*/  LDG.E.U16 R0, desc[UR36][R4.64] ;  /* 0x0000002404007981 */ /* 0x000ea4000c1e1500 */
[----:B--2---:R-:W-:-:S05]  /*3890*/  HADD2.F32 R0, -RZ, R0.H0_H0 ;  /* 0x20000000ff007230 */ /* 0x004fca0000004100 */
[----:B------:R-:W-:-:S04]  /*38a0*/  F2FP.BF16.F32.PACK_AB R0, RZ, R0 ;  /* 0x00000000ff00723e */ /* 0x000fc800000010ff */
[----:B------:R-:W-:Y:S01]  /*38b0*/  PRMT R22, R0, 0x7610, R22 ;  /* 0x0000761000167816 */ /* 0x000fe20000000016 */
[----:B------:R-:W-:Y:S06]  /*38c0*/  BRA `(.L_x_25278) ;  /* 0x0000000c00587947 */ /* 0x000fec0003800000 */
.L_x_25281:
        /* <DEDUP_REMOVED lines=9> */
.L_x_25284:
[----:B------:R-:W2:Y:S02]  /*3960*/  LDG.E.U16 R4, desc[UR36][R4.64] ;  /* 0x0000002404047981 */ /* 0x000ea4000c1e1500 */
[----:B--2---:R-:W-:-:S05]  /*3970*/  HADD2.F32 R0, -RZ, R4.H0_H0 ;  /* 0x20000004ff007230 */ /* 0x004fca0000004100 */
[----:B------:R-:W-:-:S04]  /*3980*/  F2FP.BF16.F32.PACK_AB R0, RZ, R0 ;  /* 0x00000000ff00723e */ /* 0x000fc800000010ff */
[----:B------:R-:W-:Y:S01]  /*3990*/  PRMT R22, R0, 0x7610, R22 ;  /* 0x0000761000167816 */ /* 0x000fe20000000016 */
[----:B------:R-:W-:Y:S06]  /*39a0*/  BRA `(.L_x_25278) ;  /* 0x0000000c00207947 */ /* 0x000fec0003800000 */
.L_x_25283:
        /* <DEDUP_REMOVED lines=13> */
.L_x_25273:
        /* <DEDUP_REMOVED lines=14> */
.L_x_25287:
        /* <DEDUP_REMOVED lines=13> */
.L_x_25286:
        /* <DEDUP_REMOVED lines=27> */
.L_x_25289:
        /* <DEDUP_REMOVED lines=15> */
.L_x_25288:
[----:B------:R0:W5:Y:S01]  /*3ed0*/  LDG.E.U16 R22, desc[UR36][R4.64] ;  /* 0x0000002404167981 */ /* 0x000162000c1e1500 */
[----:B------:R-:W-:Y:S05]  /*3ee0*/  BRA `(.L_x_25278) ;  /* 0x0000000400d07947 */ /* 0x000fea0003800000 */
.L_x_25285:
        /* <DEDUP_REMOVED lines=13> */
.L_x_25292:
        /* <DEDUP_REMOVED lines=21> */
.L_x_25296:
[----:B------:R-:W-:Y:S05]  /*4110*/  BSYNC.RECONVERGENT B1 ;  /* 0x0000000000017941 */ /* 0x000fea0003800200 */
.L_x_25295:
[----:B------:R-:W-:Y:S01]  /*4120*/  IMAD.SHL.U32 R0, R0, 0x100000, RZ ;  /* 0x0010000000007824 */ /* 0x000fe200078e00ff */
[----:B------:R-:W-:-:S04]  /*4130*/  LEA R3, R3, 0x3b800000, 0x17 ;  /* 0x3b80000003037811 */ /* 0x000fc800078eb8ff */
[----:B------:R-:W-:-:S07]  /*4140*/  LOP3.LUT R0, R3, R0, R7, 0xfe, !PT ;  /* 0x0000000003007212 */ /* 0x000fce00078efe07 */
.L_x_25294:
[----:B------:R-:W-:Y:S05]  /*4150*/  BSYNC.RECONVERGENT B0 ;  /* 0x0000000000007941 */ /* 0x000fea0003800200 */
.L_x_25293:
[----:B------:R-:W-:-:S04]  /*4160*/  F2FP.BF16.F32.PACK_AB R0, RZ, R0 ;  /* 0x00000000ff00723e */ /* 0x000fc800000010ff */
[----:B------:R-:W-:Y:S01]  /*4170*/  PRMT R22, R0, 0x7610, R22 ;  /* 0x0000761000167816 */ /* 0x000fe20000000016 */
[----:B------:R-:W-:Y:S06]  /*4180*/  BRA `(.L_x_25278) ;  /* 0x0000000400287947 */ /* 0x000fec0003800000 */
.L_x_25291:
        /* <DEDUP_REMOVED lines=21> */
.L_x_25300:
[----:B------:R-:W-:Y:S05]  /*42e0*/  BSYNC.RECONVERGENT B1 ;  /* 0x0000000000017941 */ /* 0x000fea0003800200 */
.L_x_25299:
[----:B------:R-:W-:Y:S01]  /*42f0*/  IMAD.SHL.U32 R0, R0, 0x200000, RZ ;  /* 0x0020000000007824 */ /* 0x000fe200078e00ff */
[----:B------:R-:W-:-:S04]  /*4300*/  LEA R3, R3, 0x37800000, 0x17 ;  /* 0x3780000003037811 */ /* 0x000fc800078eb8ff */
[----:B------:R-:W-:-:S07]  /*4310*/  LOP3.LUT R0, R3, R0, R7, 0xfe, !PT ;  /* 0x0000000003007212 */ /* 0x000fce00078efe07 */
.L_x_25298:
[----:B------:R-:W-:Y:S05]  /*4320*/  BSYNC.RECONVERGENT B0 ;  /* 0x0000000000007941 */ /* 0x000fea0003800200 */
.L_x_25297:
[----:B------:R-:W-:-:S04]  /*4330*/  F2FP.BF16.F32.PACK_AB R0, RZ, R0 ;  /* 0x00000000ff00723e */ /* 0x000fc800000010ff */
[----:B------:R-:W-:Y:S01]  /*4340*/  PRMT R22, R0, 0x7610, R22 ;  /* 0x0000761000167816 */ /* 0x000fe20000000016 */
[----:B------:R-:W-:Y:S06]  /*4350*/  BRA `(.L_x_25278) ;  /* 0x0000000000b47947 */ /* 0x000fec0003800000 */
.L_x_25290:
        /* <DEDUP_REMOVED lines=14> */
.L_x_25304:
[----:B------:R-:W-:Y:S05]  /*4440*/  BSYNC.RECONVERGENT B0 ;  /* 0x0000000000007941 */ /* 0x000fea0003800200 */
.L_x_25303:
[----:B------:R-:W-:-:S04]  /*4450*/  F2FP.BF16.F32.PACK_AB R0, RZ, R0 ;  /* 0x00000000ff00723e */ /* 0x000fc800000010ff */
[----:B------:R-:W-:Y:S01]  /*4460*/  PRMT R22, R0, 0x7610, R22 ;  /* 0x0000761000167816 */ /* 0x000fe20000000016 */
[----:B------:R-:W-:Y:S06]  /*4470*/  BRA `(.L_x_25278) ;  /* 0x00000000006c7947 */ /* 0x000fec0003800000 */
.L_x_25277:
        /* <DEDUP_REMOVED lines=16> */
.L_x_25305:
[----:B------:R-:W-:Y:S01]  /*4580*/  PRMT R22, RZ, 0x7610, R22 ;  /* 0x00007610ff167816 */ /* 0x000fe20000000016 */
[----:B------:R-:W-:Y:S06]  /*4590*/  BRA `(.L_x_25278) ;  /* 0x0000000000247947 */ /* 0x000fec0003800000 */
.L_x_25302:
[----:B------:R-:W2:Y:S02]  /*45a0*/  LDG.E.64 R4, desc[UR36][R4.64] ;  /* 0x0000002404047981 */ /* 0x000ea4000c1e1b00 */
[----:B--2---:R-:W0:Y:S02]  /*45b0*/  I2F.U64 R0, R4 ;  /* 0x0000000400007312 */ /* 0x004e240000301000 */
[----:B0-----:R-:W-:-:S04]  /*45c0*/  F2FP.BF16.F32.PACK_AB R0, RZ, R0 ;  /* 0x00000000ff00723e */ /* 0x001fc800000010ff */
[----:B------:R-:W-:Y:S01]  /*45d0*/  PRMT R22, R0, 0x7610, R22 ;  /* 0x0000761000167816 */ /* 0x000fe20000000016 */
[----:B------:R-:W-:Y:S06]  /*45e0*/  BRA `(.L_x_25278) ;  /* 0x0000000000107947 */ /* 0x000fec0003800000 */
.L_x_25301:
[----:B------:R-:W2:Y:S02]  /*45f0*/  LDG.E R4, desc[UR36][R4.64] ;  /* 0x0000002404047981 */ /* 0x000ea4000c1e1900 */
[----:B--2---:R-:W-:-:S04]  /*4600*/  I2FP.F32.U32 R0, R4 ;  /* 0x0000000400007245 */ /* 0x004fc80000201000 */
[----:B------:R-:W-:-:S04]  /*4610*/  F2FP.BF16.F32.PACK_AB R0, RZ, R0 ;  /* 0x00000000ff00723e */ /* 0x000fc800000010ff */
[----:B------:R-:W-:-:S07]  /*4620*/  PRMT R22, R0, 0x7610, R22 ;  /* 0x0000761000167816 */ /* 0x000fce0000000016 */
.L_x_25278:
[----:B------:R-:W-:-:S07]  /*4630*/  VIADD R27, R27, 0x80 ;  /* 0x000000801b1b7836 */ /* 0x000fce0000000000 */
.L_x_25239:
[----:B------:R-:W-:Y:S05]  /*4640*/  BSYNC.RECONVERGENT B6 ;  /* 0x0000000000067941 */ /* 0x000fea0003800200 */
.L_x_25238:
        /* <DEDUP_REMOVED lines=27> */
.L_x_25311:
[----:B------:R-:W2:Y:S02]  /*4800*/  LDG.E.U8 R4, desc[UR36][R4.64] ;  /* 0x0000002404047981 */ /* 0x000ea4000c1e1100 */
[----:B--2---:R-:W-:-:S04]  /*4810*/  I2FP.F32.U32 R0, R4 ;  /* 0x0000000400007245 */ /* 0x004fc80000201000 */
[----:B------:R-:W-:-:S04]  /*4820*/  F2FP.BF16.F32.PACK_AB R0, RZ, R0 ;  /* 0x00000000ff00723e */ /* 0x000fc800000010ff */
[----:B------:R-:W-:Y:S01]  /*4830*/  PRMT R17, R0, 0x7610, R17 ;  /* 0x0000761000117816 */ /* 0x000fe20000000011 */
[----:B------:R-:W-:Y:S06]  /*4840*/  BRA `(.L_x_25313) ;  /* 0x0000000c00e47947 */ /* 0x000fec0003800000 */
.L_x_25310:
        /* <DEDUP_REMOVED lines=11> */
.L_x_25315:
[----:B------:R-:W2:Y:S02]  /*4900*/  LDG.E R4, desc[UR36][R4.64] ;  /* 0x0000002404047981 */ /* 0x000ea4000c1e1900 */
[----:B--2---:R-:W-:-:S04]  /*4910*/  I2FP.F32.S32 R0, R4 ;  /* 0x0000000400007245 */ /* 0x004fc80000201400 */
[----:B------:R-:W-:-:S04]  /*4920*/  F2FP.BF16.F32.PACK_AB R0, RZ, R0 ;  /* 0x00000000ff00723e */ /* 0x000fc800000010ff */
[----:B------:R-:W-:Y:S01]  /*4930*/  PRMT R17, R0, 0x7610, R17 ;  /* 0x0000761000117816 */ /* 0x000fe20000000011 */
[----:B------:R-:W-:Y:S06]  /*4940*/  BRA `(.L_x_25313) ;  /* 0x0000000c00a47947 */ /* 0x000fec0003800000 */
.L_x_25314:
[----:B------:R-:W2:Y:S02]  /*4950*/  LDG.E.U16 R4, desc[UR36][R4.64] ;  /* 0x0000002404047981 */ /* 0x000ea4000c1e1500 */
[----:B--2---:R-:W0:Y:S02]  /*4960*/  I2F.S16 R0, R4 ;  /* 0x0000000400007306 */ /* 0x004e240000101400 */
[----:B0-----:R-:W-:-:S04]  /*4970*/  F2FP.BF16.F32.PACK_AB R0, RZ, R0 ;  /* 0x00000000ff00723e */ /* 0x001fc800000010ff */
[----:B------:R-:W-:Y:S01]  /*4980*/  PRMT R17, R0, 0x7610, R17 ;  /* 0x0000761000117816 */ /* 0x000fe20000000011 */
[----:B------:R-:W-:Y:S06]  /*4990*/  BRA `(.L_x_25313) ;  /* 0x0000000c00907947 */ /* 0x000fec0003800000 */
.L_x_25309:
        /* <DEDUP_REMOVED lines=9> */
.L_x_25317:
[----:B------:R-:W2:Y:S02]  /*4a30*/  LDG.E.U16 R0, desc[UR36][R4.64] ;  /* 0x0000002404007981 */ /* 0x000ea4000c1e1500 */
[----:B--2---:R-:W-:-:S05]  /*4a40*/  HADD2.F32 R0, -RZ, R0.H0_H0 ;  /* 0x20000000ff007230 */ /* 0x004fca0000004100 */
[----:B------:R-:W-:-:S04]  /*4a50*/  F2FP.BF16.F32.PACK_AB R0, RZ, R0 ;  /* 0x00000000ff00723e */ /* 0x000fc800000010ff */
[----:B------:R-:W-:Y:S01]  /*4a60*/  PRMT R17, R0, 0x7610, R17 ;  /* 0x0000761000117816 */ /* 0x000fe20000000011 */
[----:B------:R-:W-:Y:S06]  /*4a70*/  BRA `(.L_x_25313) ;  /* 0x0000000c00587947 */ /* 0x000fec0003800000 */
.L_x_25316:
        /* <DEDUP_REMOVED lines=9> */
.L_x_25319:
[----:B------:R-:W2:Y:S02]  /*4b10*/  LDG.E.U16 R4, desc[UR36][R4.64] ;  /* 0x0000002404047981 */ /* 0x000ea4000c1e1500 */
[----:B--2---:R-:W-:-:S05]  /*4b20*/  HADD2.F32 R0, -RZ, R4.H0_H0 ;  /* 0x20000004ff007230 */ /* 0x004fca0000004100 */
[----:B------:R-:W-:-:S04]  /*4b30*/  F2FP.BF16.F32.PACK_AB R0, RZ, R0 ;  /* 0x00000000ff00723e */ /* 0x000fc800000010ff */
[----:B------:R-:W-:Y:S01]  /*4b40*/  PRMT R17, R0, 0x7610, R17 ;  /* 0x0000761000117816 */ /* 0x000fe20000000011 */
[----:B------:R-:W-:Y:S06]  /*4b50*/  BRA `(.L_x_25313) ;  /* 0x0000000c00207947 */ /* 0x000fec0003800000 */
.L_x_25318:
        /* <DEDUP_REMOVED lines=13> */
.L_x_25308:
        /* <DEDUP_REMOVED lines=14> */
.L_x_25322:
        /* <DEDUP_REMOVED lines=13> */
.L_x_25321:
        /* <DEDUP_REMOVED lines=27> */
.L_x_25324:
        /* <DEDUP_REMOVED lines=15> */
.L_x_25323:
[----:B------:R0:W5:Y:S01]  /*5080*/  LDG.E.U16 R17, desc[UR36][R4.64] ;  /* 0x0000002404117981 */ /* 0x000162000c1e1500 */
[----:B------:R-:W-:Y:S05]  /*5090*/  BRA `(.L_x_25313) ;  /* 0x0000000400d07947 */ /* 0x000fea0003800000 */
.L_x_25320:
        /* <DEDUP_REMOVED lines=13> */
.L_x_25327:
        /* <DEDUP_REMOVED lines=21> */
.L_x_25331:
[----:B------:R-:W-:Y:S05]  /*52c0*/  BSYNC.RECONVERGENT B1 ;  /* 0x0000000000017941 */ /* 0x000fea0003800200 */
.L_x_25330:
[----:B------:R-:W-:Y:S01]  /*52d0*/  IMAD.SHL.U32 R0, R0, 0x100000, RZ ;  /* 0x0010000000007824 */ /* 0x000fe200078e00ff */
[----:B------:R-:W-:-:S04]  /*52e0*/  LEA R3, R3, 0x3b800000, 0x17 ;  /* 0x3b80000003037811 */ /* 0x000fc800078eb8ff */
[----:B------:R-:W-:-:S07]  /*52f0*/  LOP3.LUT R0, R3, R0, R7, 0xfe, !PT ;  /* 0x0000000003007212 */ /* 0x000fce00078efe07 */
.L_x_25329:
[----:B------:R-:W-:Y:S05]  /*5300*/  BSYNC.RECONVERGENT B0 ;  /* 0x0000000000007941 */ /* 0x000fea0003800200 */
.L_x_25328:
[----:B------:R-:W-:-:S04]  /*5310*/  F2FP.BF16.F32.PACK_AB R0, RZ, R0 ;  /* 0x00000000ff00723e */ /* 0x000fc800000010ff */
[----:B------:R-:W-:Y:S01]  /*5320*/  PRMT R17, R0, 0x7610, R17 ;  /* 0x0000761000117816 */ /* 0x000fe20000000011 */
[----:B------:R-:W-:Y:S06]  /*5330*/  BRA `(.L_x_25313) ;  /* 0x0000000400287947 */ /* 0x000fec0003800000 */
.L_x_25326:
        /* <DEDUP_REMOVED lines=21> */
.L_x_25335:
[----:B------:R-:W-:Y:S05]  /*5490*/  BSYNC.RECONVERGENT B1 ;  /* 0x0000000000017941 */ /* 0x000fea0003800200 */
.L_x_25334:
[----:B------:R-:W-:Y:S01]  /*54a0*/  IMAD.SHL.U32 R0, R0, 0x200000, RZ ;  /* 0x0020000000007824 */ /* 0x000fe200078e00ff */
[----:B------:R-:W-:-:S04]  /*54b0*/  LEA R3, R3, 0x37800000, 0x17 ;  /* 0x3780000003037811 */ /* 0x000fc800078eb8ff */
[----:B------:R-:W-:-:S07]  /*54c0*/  LOP3.LUT R0, R3, R0, R7, 0xfe, !PT ;  /* 0x0000000003007212 */ /* 0x000fce00078efe07 */
.L_x_25333:
[----:B------:R-:W-:Y:S05]  /*54d0*/  BSYNC.RECONVERGENT B0 ;  /* 0x0000000000007941 */ /* 0x000fea0003800200 */
.L_x_25332:
[----:B------:R-:W-:-:S04]  /*54e0*/  F2FP.BF16.F32.PACK_AB R0, RZ, R0 ;  /* 0x00000000ff00723e */ /* 0x000fc800000010ff */
[----:B------:R-:W-:Y:S01]  /*54f0*/  PRMT R17, R0, 0x7610, R17 ;  /* 0x0000761000117816 */ /* 0x000fe20000000011 */
[----:B------:R-:W-:Y:S06]  /*5500*/  BRA `(.L_x_25313) ;  /* 0x0000000000b47947 */ /* 0x000fec0003800000 */
.L_x_25325:
        /* <DEDUP_REMOVED lines=14> */
.L_x_25339:
[----:B------:R-:W-:Y:S05]  /*55f0*/  BSYNC.RECONVERGENT B0 ;  /* 0x0000000000007941 */ /* 0x000fea0003800200 */
.L_x_25338:
[----:B------:R-:W-:-:S04]  /*5600*/  F2FP.BF16.F32.PACK_AB R0, RZ, R0 ;  /* 0x00000000ff00723e */ /* 0x000fc800000010ff */
[----:B------:R-:W-:Y:S01]  /*5610*/  PRMT R17, R0, 0x7610, R17 ;  /* 0x0000761000117816 */ /* 0x000fe20000000011 */
[----:B------:R-:W-:Y:S06]  /*5620*/  BRA `(.L_x_25313) ;  /* 0x00000000006c7947 */ /* 0x000fec0003800000 */
.L_x_25312:
        /* <DEDUP_REMOVED lines=16> */
.L_x_25340:
[----:B------:R-:W-:Y:S01]  /*5730*/  PRMT R17, RZ, 0x7610, R17 ;  /* 0x00007610ff117816 */ /* 0x000fe20000000011 */
[----:B------:R-:W-:Y:S06]  /*5740*/  BRA `(.L_x_25313) ;  /* 0x0000000000247947 */ /* 0x000fec0003800000 */
.L_x_25337:
[----:B------:R-:W2:Y:S02]  /*5750*/  LDG.E.64 R4, desc[UR36][R4.64] ;  /* 0x0000002404047981 */ /* 0x000ea4000c1e1b00 */
[----:B--2---:R-:W0:Y:S02]  /*5760*/  I2F.U64 R0, R4 ;  /* 0x0000000400007312 */ /* 0x004e240000301000 */
[----:B0-----:R-:W-:-:S04]  /*5770*/  F2FP.BF16.F32.PACK_AB R0, RZ, R0 ;  /* 0x00000000ff00723e */ /* 0x001fc800000010ff */
[----:B------:R-:W-:Y:S01]  /*5780*/  PRMT R17, R0, 0x7610, R17 ;  /* 0x0000761000117816 */ /* 0x000fe20000000011 */
[----:B------:R-:W-:Y:S06]  /*5790*/  BRA `(.L_x_25313) ;  /* 0x0000000000107947 */ /* 0x000fec0003800000 */
.L_x_25336:
[----:B------:R-:W2:Y:S02]  /*57a0*/  LDG.E R4, desc[UR36][R4.64] ;  /* 0x0000002404047981 */ /* 0x000ea4000c1e1900 */
[----:B--2---:R-:W-:-:S04]  /*57b0*/  I2FP.F32.U32 R0, R4 ;  /* 0x0000000400007245 */ /* 0x004fc80000201000 */
[----:B------:R-:W-:-:S04]  /*57c0*/  F2FP.BF16.F32.PACK_AB R0, RZ, R0 ;  /* 0x00000000ff00723e */ /* 0x000fc800000010ff */
[----:B------:R-:W-:-:S07]  /*57d0*/  PRMT R17, R0, 0x7610, R17 ;  /* 0x0000761000117816 */ /* 0x000fce0000000011 */
.L_x_25313:
        /* <DEDUP_REMOVED lines=22> */
.L_x_25344:
[----:B------:R-:W2:Y:S02]  /*5940*/  LDG.E.U8 R4, desc[UR36][R4.64] ;  /* 0x0000002404047981 */ /* 0x000ea4000c1e1100 */
[----:B--2---:R-:W-:-:S04]  /*5950*/  I2FP.F32.U32 R0, R4 ;  /* 0x0000000400007245 */ /* 0x004fc80000201000 */
[----:B------:R-:W-:-:S04]  /*5960*/  F2FP.BF16.F32.PACK_AB R0, RZ, R0 ;  /* 0x00000000ff00723e */ /* 0x000fc800000010ff */
[----:B------:R-:W-:Y:S01]  /*5970*/  PRMT R19, R0, 0x7610, R19 ;  /* 0x0000761000137816 */ /* 0x000fe20000000013 */
[----:B------:R-:W-:Y:S06]  /*5980*/  BRA `(.L_x_25346) ;  /* 0x0000000c00e47947 */ /* 0x000fec0003800000 */
.L_x_25343:
        /* <DEDUP_REMOVED lines=11> */
.L_x_25348:
[----:B------:R-:W2:Y:S02]  /*5a40*/  LDG.E R4, desc[UR36][R4.64] ;  /* 0x0000002404047981 */ /* 0x000ea4000c1e1900 */
[----:B--2---:R-:W-:-:S04]  /*5a50*/  I2FP.F32.S32 R0, R4 ;  /* 0x0000000400007245 */ /* 0x004fc80000201400 */
[----:B------:R-:W-:-:S04]  /*5a60*/  F2FP.BF16.F32.PACK_AB R0, RZ, R0 ;  /* 0x00000000ff00723e */ /* 0x000fc800000010ff */
[----:B------:R-:W-:Y:S01]  /*5a70*/  PRMT R19, R0, 0x7610, R19 ;  /* 0x0000761000137816 */ /* 0x000fe20000000013 */
[----:B------:R-:W-:Y:S06]  /*5a80*/  BRA `(.L_x_25346) ;  /* 0x0000000c00a47947 */ /* 0x000fec0003800000 */
.L_x_25347:
[----:B------:R-:W2:Y:S02]  /*5a90*/  LDG.E.U16 R4, desc[UR36][R4.64] ;  /* 0x0000002404047981 */ /* 0x000ea4000c1e1500 */
[----:B--2---:R-:W0:Y:S02]  /*5aa0*/  I2F.S16 R0, R4 ;  /* 0x0000000400007306 */ /* 0x004e240000101400 */
[----:B0-----:R-:W-:-:S04]  /*5ab0*/  F2FP.BF16.F32.PACK_AB R0, RZ, R0 ;  /* 0x00000000ff00723e */ /* 0x001fc800000010ff */
[----:B------:R-:W-:Y:S01]  /*5ac0*/  PRMT R19, R0, 0x7610, R19 ;  /* 0x0000761000137816 */ /* 0x000fe20000000013 */
[----:B------:R-:W-:Y:S06]  /*5ad0*/  BRA `(.L_x_25346) ;  /* 0x0000000c00907947 */ /* 0x000fec0003800000 */
.L_x_25342:
        /* <DEDUP_REMOVED lines=9> */
.L_x_25350:
[----:B------:R-:W2:Y:S02]  /*5b70*/  LDG.E.U16 R0, desc[UR36][R4.64] ;  /* 0x0000002404007981 */ /* 0x000ea4000c1e1500 */
[----:B--2---:R-:W-:-:S05]  /*5b80*/  HADD2.F32 R0, -RZ, R0.H0_H0 ;  /* 0x20000000ff007230 */ /* 0x004fca0000004100 */
[----:B------:R-:W-:-:S04]  /*5b90*/  F2FP.BF16.F32.PACK_AB R0, RZ, R0 ;  /* 0x00000000ff00723e */ /* 0x000fc800000010ff */
[----:B------:R-:W-:Y:S01]  /*5ba0*/  PRMT R19, R0, 0x7610, R19 ;  /* 0x0000761000137816 */ /* 0x000fe20000000013 */
[----:B------:R-:W-:Y:S06]  /*5bb0*/  BRA `(.L_x_25346) ;  /* 0x0000000c00587947 */ /* 0x000fec0003800000 */
.L_x_25349:
        /* <DEDUP_REMOVED lines=9> */
.L_x_25352:
[----:B------:R-:W2:Y:S02]  /*5c50*/  LDG.E.U16 R4, desc[UR36][R4.64] ;  /* 0x0000002404047981 */ /* 0x000ea4000c1e1500 */
[----:B--2---:R-:W-:-:S05]  /*5c60*/  HADD2.F32 R0, -RZ, R4.H0_H0 ;  /* 0x20000004ff007230 */ /* 0x004fca0000004100 */
[----:B------:R-:W-:-:S04]  /*5c70*/  F2FP.BF16.F32.PACK_AB R0, RZ, R0 ;  /* 0x00000000ff00723e */ /* 0x000fc800000010ff */
[----:B------:R-:W-:Y:S01]  /*5c80*/  PRMT R19, R0, 0x7610, R19 ;  /* 0x0000761000137816 */ /* 0x000fe20000000013 */
[----:B------:R-:W-:Y:S06]  /*5c90*/  BRA `(.L_x_25346) ;  /* 0x0000000c00207947 */ /* 0x000fec0003800000 */
.L_x_25351:
        /* <DEDUP_REMOVED lines=13> */
.L_x_25341:
        /* <DEDUP_REMOVED lines=14> */
.L_x_25355:
        /* <DEDUP_REMOVED lines=13> */
.L_x_25354:
        /* <DEDUP_REMOVED lines=27> */
.L_x_25357:
        /* <DEDUP_REMOVED lines=15> */
.L_x_25356:
[----:B------:R0:W5:Y:S01]  /*61c0*/  LDG.E.U16 R19, desc[UR36][R4.64] ;  /* 0x0000002404137981 */ /* 0x000162000c1e1500 */
[----:B------:R-:W-:Y:S05]  /*61d0*/  BRA `(.L_x_25346) ;  /* 0x0000000400d07947 */ /* 0x000fea0003800000 */
.L_x_25353:
        /* <DEDUP_REMOVED lines=13> */
.L_x_25360:
        /* <DEDUP_REMOVED lines=21> */
.L_x_25364:
[----:B------:R-:W-:Y:S05]  /*6400*/  BSYNC.RECONVERGENT B1 ;  /* 0x0000000000017941 */ /* 0x000fea0003800200 */
.L_x_25363:
[----:B------:R-:W-:Y:S01]  /*6410*/  IMAD.SHL.U32 R0, R0, 0x100000, RZ ;  /* 0x0010000000007824 */ /* 0x000fe200078e00ff */
[----:B------:R-:W-:-:S04]  /*6420*/  LEA R3, R3, 0x3b800000, 0x17 ;  /* 0x3b80000003037811 */ /* 0x000fc800078eb8ff */
[----:B------:R-:W-:-:S07]  /*6430*/  LOP3.LUT R0, R3, R0, R7, 0xfe, !PT ;  /* 0x0000000003007212 */ /* 0x000fce00078efe07 */
.L_x_25362:
[----:B------:R-:W-:Y:S05]  /*6440*/  BSYNC.RECONVERGENT B0 ;  /* 0x0000000000007941 */ /* 0x000fea0003800200 */
.L_x_25361:
[----:B------:R-:W-:-:S04]  /*6450*/  F2FP.BF16.F32.PACK_AB R0, RZ, R0 ;  /* 0x00000000ff00723e */ /* 0x000fc800000010ff */
[----:B------:R-:W-:Y:S01]  /*6460*/  PRMT R19, R0, 0x7610, R19 ;  /* 0x0000761000137816 */ /* 0x000fe20000000013 */
[----:B------:R-:W-:Y:S06]  /*6470*/  BRA `(.L_x_25346) ;  /* 0x0000000400287947 */ /* 0x000fec0003800000 */
.L_x_25359:
        /* <DEDUP_REMOVED lines=21> */
.L_x_25368:
[----:B------:R-:W-:Y:S05]  /*65d0*/  BSYNC.RECONVERGENT B1 ;  /* 0x0000000000017941 */ /* 0x000fea0003800200 */
.L_x_25367:
[----:B------:R-:W-:Y:S01]  /*65e0*/  IMAD.SHL.U32 R0, R0, 0x200000, RZ ;  /* 0x0020000000007824 */ /* 0x000fe200078e00ff */
[----:B------:R-:W-:-:S04]  /*65f0*/  LEA R3, R3, 0x37800000, 0x17 ;  /* 0x3780000003037811 */ /* 0x000fc800078eb8ff */
[----:B------:R-:W-:-:S07]  /*6600*/  LOP3.LUT R0, R3, R0, R7, 0xfe, !PT ;  /* 0x0000000003007212 */ /* 0x000fce00078efe07 */
.L_x_25366:
[----:B------:R-:W-:Y:S05]  /*6610*/  BSYNC.RECONVERGENT B0 ;  /* 0x0000000000007941 */ /* 0x000fea0003800200 */
.L_x_25365:
[----:B------:R-:W-:-:S04]  /*6620*/  F2FP.BF16.F32.PACK_AB R0, RZ, R0 ;  /* 0x00000000ff00723e */ /* 0x000fc800000010ff */
[----:B------:R-:W-:Y:S01]  /*6630*/  PRMT R19, R0, 0x7610, R19 ;  /* 0x0000761000137816 */ /* 0x000fe20000000013 */
[----:B------:R-:W-:Y:S06]  /*6640*/  BRA `(.L_x_25346) ;  /* 0x0000000000b47947 */ /* 0x000fec0003800000 */
.L_x_25358:
        /* <DEDUP_REMOVED lines=14> */
.L_x_25372:
[----:B------:R-:W-:Y:S05]  /*6730*/  BSYNC.RECONVERGENT B0 ;  /* 0x0000000000007941 */ /* 0x000fea0003800200 */
.L_x_25371:
[----:B------:R-:W-:-:S04]  /*6740*/  F2FP.BF16.F32.PACK_AB R0, RZ, R0 ;  /* 0x00000000ff00723e */ /* 0x000fc800000010ff */
[----:B------:R-:W-:Y:S01]  /*6750*/  PRMT R19, R0, 0x7610, R19 ;  /* 0x0000761000137816 */ /* 0x000fe20000000013 */
[----:B------:R-:W-:Y:S06]  /*6760*/  BRA `(.L_x_25346) ;  /* 0x00000000006c7947 */ /* 0x000fec0003800000 */
.L_x_25345:
        /* <DEDUP_REMOVED lines=16> */
.L_x_25373:
[----:B------:R-:W-:Y:S01]  /*6870*/  PRMT R19, RZ, 0x7610, R19 ;  /* 0x00007610ff137816 */ /* 0x000fe20000000013 */
[----:B------:R-:W-:Y:S06]  /*6880*/  BRA `(.L_x_25346) ;  /* 0x0000000000247947 */ /* 0x000fec0003800000 */
.L_x_25370:
[----:B------:R-:W2:Y:S02]  /*6890*/  LDG.E.64 R4, desc[UR36][R4.64] ;  /* 0x0000002404047981 */ /* 0x000ea4000c1e1b00 */
[----:B--2---:R-:W0:Y:S02]  /*68a0*/  I2F.U64 R0, R4 ;  /* 0x0000000400007312 */ /* 0x004e240000301000 */
[----:B0-----:R-:W-:-:S04]  /*68b0*/  F2FP.BF16.F32.PACK_AB R0, RZ, R0 ;  /* 0x00000000ff00723e */ /* 0x001fc800000010ff */
[----:B------:R-:W-:Y:S01]  /*68c0*/  PRMT R19, R0, 0x7610, R19 ;  /* 0x0000761000137816 */ /* 0x000fe20000000013 */
[----:B------:R-:W-:Y:S06]  /*68d0*/  BRA `(.L_x_25346) ;  /* 0x0000000000107947 */ /* 0x000fec0003800000 */
.L_x_25369:
[----:B------:R-:W2:Y:S02]  /*68e0*/  LDG.E R4, desc[UR36][R4.64] ;  /* 0x0000002404047981 */ /* 0x000ea4000c1e1900 */
[----:B--2---:R-:W-:-:S04]  /*68f0*/  I2FP.F32.U32 R0, R4 ;  /* 0x0000000400007245 */ /* 0x004fc80000201000 */
[----:B------:R-:W-:-:S04]  /*6900*/  F2FP.BF16.F32.PACK_AB R0, RZ, R0 ;  /* 0x00000000ff00723e */ /* 0x000fc800000010ff */
[----:B------:R-:W-:-:S07]  /*6910*/  PRMT R19, R0, 0x7610, R19 ;  /* 0x0000761000137816 */ /* 0x000fce0000000013 */
.L_x_25346:
[----:B------:R-:W-:-:S07]  /*6920*/  VIADD R27, R27, 0x80 ;  /* 0x000000801b1b7836 */ /* 0x000fce0000000000 */
.L_x_25307:
[----:B------:R-:W-:Y:S05]  /*6930*/  BSYNC.RECONVERGENT B6 ;  /* 0x0000000000067941 */ /* 0x000fea0003800200 */
.L_x_25306:
        /* <DEDUP_REMOVED lines=27> */
.L_x_25379:
[----:B------:R-:W2:Y:S02]  /*6af0*/  LDG.E.U8 R4, desc[UR36][R4.64] ;  /* 0x0000002404047981 */ /* 0x000ea4000c1e1100 */
[----:B--2---:R-:W-:-:S04]  /*6b00*/  I2FP.F32.U32 R0, R4 ;  /* 0x0000000400007245 */ /* 0x004fc80000201000 */
[----:B------:R-:W-:-:S04]  /*6b10*/  F2FP.BF16.F32.PACK_AB R0, RZ, R0 ;  /* 0x00000000ff00723e */ /* 0x000fc800000010ff */
[----:B------:R-:W-:Y:S01]  /*6b20*/  PRMT R18, R0, 0x7610, R18 ;  /* 0x0000761000127816 */ /* 0x000fe20000000012 */
[----:B------:R-:W-:Y:S06]  /*6b30*/  BRA `(.L_x_25381) ;  /* 0x0000000c00e47947 */ /* 0x000fec0003800000 */
.L_x_25378:
        /* <DEDUP_REMOVED lines=11> */
.L_x_25383:
[----:B------:R-:W2:Y:S02]  /*6bf0*/  LDG.E R4, desc[UR36][R4.64] ;  /* 0x0000002404047981 */ /* 0x000ea4000c1e1900 */
[----:B--2---:R-:W-:-:S04]  /*6c00*/  I2FP.F32.S32 R0, R4 ;  /* 0x0000000400007245 */ /* 0x004fc80000201400 */
[----:B------:R-:W-:-:S04]  /*6c10*/  F2FP.BF16.F32.PACK_AB R0, RZ, R0 ;  /* 0x00000000ff00723e */ /* 0x000fc800000010ff */
[----:B------:R-:W-:Y:S01]  /*6c20*/  PRMT R18, R0, 0x7610, R18 ;  /* 0x0000761000127816 */ /* 0x000fe20000000012 */
[----:B------:R-:W-:Y:S06]  /*6c30*/  BRA `(.L_x_25381) ;  /* 0x0000000c00a47947 */ /* 0x000fec0003800000 */
.L_x_25382:
[----:B------:R-:W2:Y:S02]  /*6c40*/  LDG.E.U16 R4, desc[UR36][R4.64] ;  /* 0x0000002404047981 */ /* 0x000ea4000c1e1500 */
[----:B--2---:R-:W0:Y:S02]  /*6c50*/  I2F.S16 R0, R4 ;  /* 0x0000000400007306 */ /* 0x004e240000101400 */
[----:B0-----:R-:W-:-:S04]  /*6c60*/  F2FP.BF16.F32.PACK_AB R0, RZ, R0 ;  /* 0x00000000ff00723e */ /* 0x001fc800000010ff */
[----:B------:R-:W-:Y:S01]  /*6c70*/  PRMT R18, R0, 0x7610, R18 ;  /* 0x0000761000127816 */ /* 0x000fe20000000012 */
[----:B------:R-:W-:Y:S06]  /*6c80*/  BRA `(.L_x_25381) ;  /* 0x0000000c00907947 */ /* 0x000fec0003800000 */
.L_x_25377:
        /* <DEDUP_REMOVED lines=9> */
.L_x_25385:
[----:B------:R-:W2:Y:S02]  /*6d20*/  LDG.E.U16 R0, desc[UR36][R4.64] ;  /* 0x0000002404007981 */ /* 0x000ea4000c1e1500 */
[----:B--2---:R-:W-:-:S05]  /*6d30*/  HADD2.F32 R0, -RZ, R0.H0_H0 ;  /* 0x20000000ff007230 */ /* 0x004fca0000004100 */
[----:B------:R-:W-:-:S04]  /*6d40*/  F2FP.BF16.F32.PACK_AB R0, RZ, R0 ;  /* 0x00000000ff00723e */ /* 0x000fc800000010ff */
[----:B------:R-:W-:Y:S01]  /*6d50*/  PRMT R18, R0, 0x7610, R18 ;  /* 0x0000761000127816 */ /* 0x000fe20000000012 */
[----:B------:R-:W-:Y:S06]  /*6d60*/  BRA `(.L_x_25381) ;  /* 0x0000000c00587947 */ /* 0x000fec0003800000 */
.L_x_25384:
        /* <DEDUP_REMOVED lines=9> */
.L_x_25387:
[----:B------:R-:W2:Y:S02]  /*6e00*/  LDG.E.U16 R4, desc[UR36][R4.64] ;  /* 0x0000002404047981 */ /* 0x000ea4000c1e1500 */
[----:B--2---:R-:W-:-:S05]  /*6e10*/  HADD2.F32 R0, -RZ, R4.H0_H0 ;  /* 0x20000004ff007230 */ /* 0x004fca0000004100 */
[----:B------:R-:W-:-:S04]  /*6e20*/  F2FP.BF16.F32.PACK_AB R0, RZ, R0 ;  /* 0x00000000ff00723e */ /* 0x000fc800000010ff */
[----:B------:R-:W-:Y:S01]  /*6e30*/  PRMT R18, R0, 0x7610, R18 ;  /* 0x0000761000127816 */ /* 0x000fe20000000012 */
[----:B------:R-:W-:Y:S06]  /*6e40*/  BRA `(.L_x_25381) ;  /* 0x0000000c00207947 */ /* 0x000fec0003800000 */
.L_x_25386:
        /* <DEDUP_REMOVED lines=13> */
.L_x_25376:
        /* <DEDUP_REMOVED lines=14> */
.L_x_25390:
        /* <DEDUP_REMOVED lines=13> */
.L_x_25389:
        /* <DEDUP_REMOVED lines=27> */
.L_x_25392:
        /* <DEDUP_REMOVED lines=15> */
.L_x_25391:
[----:B------:R0:W5:Y:S01]  /*7370*/  LDG.E.U16 R18, desc[UR36][R4.64] ;  /* 0x0000002404127981 */ /* 0x000162000c1e1500 */
[----:B------:R-:W-:Y:S05]  /*7380*/  BRA `(.L_x_25381) ;  /* 0x0000000400d07947 */ /* 0x000fea0003800000 */
.L_x_25388:
        /* <DEDUP_REMOVED lines=13> */
.L_x_25395:
        /* <DEDUP_REMOVED lines=21> */
.L_x_25399:
[----:B------:R-:W-:Y:S05]  /*75b0*/  BSYNC.RECONVERGENT B1 ;  /* 0x0000000000017941 */ /* 0x000fea0003800200 */
.L_x_25398:
[----:B------:R-:W-:Y:S01]  /*75c0*/  IMAD.SHL.U32 R0, R0, 0x100000, RZ ;  /* 0x0010000000007824 */ /* 0x000fe200078e00ff */
[----:B------:R-:W-:-:S04]  /*75d0*/  LEA R3, R3, 0x3b800000, 0x17 ;  /* 0x3b80000003037811 */ /* 0x000fc800078eb8ff */
[----:B------:R-:W-:-:S07]  /*75e0*/  LOP3.LUT R0, R3, R0, R7, 0xfe, !PT ;  /* 0x0000000003007212 */ /* 0x000fce00078efe07 */
.L_x_25397:
[----:B------:R-:W-:Y:S05]  /*75f0*/  BSYNC.RECONVERGENT B0 ;  /* 0x0000000000007941 */ /* 0x000fea0003800200 */
.L_x_25396:
[----:B------:R-:W-:-:S04]  /*7600*/  F2FP.BF16.F32.PACK_AB R0, RZ, R0 ;  /* 0x00000000ff00723e */ /* 0x000fc800000010ff */
[----:B------:R-:W-:Y:S01]  /*7610*/  PRMT R18, R0, 0x7610, R18 ;  /* 0x0000761000127816 */ /* 0x000fe20000000012 */
[----:B------:R-:W-:Y:S06]  /*7620*/  BRA `(.L_x_25381) ;  /* 0x0000000400287947 */ /* 0x000fec0003800000 */
.L_x_25394:
        /* <DEDUP_REMOVED lines=21> */
.L_x_25403:
[----:B------:R-:W-:Y:S05]  /*7780*/  BSYNC.RECONVERGENT B1 ;  /* 0x0000000000017941 */ /* 0x000fea0003800200 */
.L_x_25402:
[----:B------:R-:W-:Y:S01]  /*7790*/  IMAD.SHL.U32 R0, R0, 0x200000, RZ ;  /* 0x0020000000007824 */ /* 0x000fe200078e00ff */
[----:B------:R-:W-:-:S04]  /*77a0*/  LEA R3, R3, 0x37800000, 0x17 ;  /* 0x3780000003037811 */ /* 0x000fc800078eb8ff */
[----:B------:R-:W-:-:S07]  /*77b0*/  LOP3.LUT R0, R3, R0, R7, 0xfe, !PT ;  /* 0x0000000003007212 */ /* 0x000fce00078efe07 */
.L_x_25401:
[----:B------:R-:W-:Y:S05]  /*77c0*/  BSYNC.RECONVERGENT B0 ;  /* 0x0000000000007941 */ /* 0x000fea0003800200 */
.L_x_25400:
[----:B------:R-:W-:-:S04]  /*77d0*/  F2FP.BF16.F32.PACK_AB R0, RZ, R0 ;  /* 0x00000000ff00723e */ /* 0x000fc800000010ff */
[----:B------:R-:W-:Y:S01]  /*77e0*/  PRMT R18, R0, 0x7610, R18 ;  /* 0x0000761000127816 */ /* 0x000fe20000000012 */
[----:B------:R-:W-:Y:S06]  /*77f0*/  BRA `(.L_x_25381) ;  /* 0x0000000000b47947 */ /* 0x000fec0003800000 */
.L_x_25393:
        /* <DEDUP_REMOVED lines=14> */
.L_x_25407:
[----:B------:R-:W-:Y:S05]  /*78e0*/  BSYNC.RECONVERGENT B0 ;  /* 0x0000000000007941 */ /* 0x000fea0003800200 */
.L_x_25406:
[----:B------:R-:W-:-:S04]  /*78f0*/  F2FP.BF16.F32.PACK_AB R0, RZ, R0 ;  /* 0x00000000ff00723e */ /* 0x000fc800000010ff */
[----:B------:R-:W-:Y:S01]  /*7900*/  PRMT R18, R0, 0x7610, R18 ;  /* 0x0000761000127816 */ /* 0x000fe20000000012 */
[----:B------:R-:W-:Y:S06]  /*7910*/  BRA `(.L_x_25381) ;  /* 0x00000000006c7947 */ /* 0x000fec0003800000 */
.L_x_25380:
        /* <DEDUP_REMOVED lines=16> */
.L_x_25408:
[----:B------:R-:W-:Y:S01]  /*7a20*/  PRMT R18, RZ, 0x7610, R18 ;  /* 0x00007610ff127816 */ /* 0x000fe20000000012 */
[----:B------:R-:W-:Y:S06]  /*7a30*/  BRA `(.L_x_25381) ;  /* 0x0000000000247947 */ /* 0x000fec0003800000 */
.L_x_25405:
[----:B------:R-:W2:Y:S02]  /*7a40*/  LDG.E.64 R4, desc[UR36][R4.64] ;  /* 0x0000002404047981 */ /* 0x000ea4000c1e1b00 */
[----:B--2---:R-:W0:Y:S02]  /*7a50*/  I2F.U64 R0, R4 ;  /* 0x0000000400007312 */ /* 0x004e240000301000 */
[----:B0-----:R-:W-:-:S04]  /*7a60*/  F2FP.BF16.F32.PACK_AB R0, RZ, R0 ;  /* 0x00000000ff00723e */ /* 0x001fc800000010ff */
[----:B------:R-:W-:Y:S01]  /*7a70*/  PRMT R18, R0, 0x7610, R18 ;  /* 0x0000761000127816 */ /* 0x000fe20000000012 */
[----:B------:R-:W-:Y:S06]  /*7a80*/  BRA `(.L_x_25381) ;  /* 0x0000000000107947 */ /* 0x000fec0003800000 */
.L_x_25404:
[----:B------:R-:W2:Y:S02]  /*7a90*/  LDG.E R4, desc[UR36][R4.64] ;  /* 0x0000002404047981 */ /* 0x000ea4000c1e1900 */
[----:B--2---:R-:W-:-:S04]  /*7aa0*/  I2FP.F32.U32 R0, R4 ;  /* 0x0000000400007245 */ /* 0x004fc80000201000 */
[----:B------:R-:W-:-:S04]  /*7ab0*/  F2FP.BF16.F32.PACK_AB R0, RZ, R0 ;  /* 0x00000000ff00723e */ /* 0x000fc800000010ff */
[----:B------:R-:W-:-:S07]  /*7ac0*/  PRMT R18, R0, 0x7610, R18 ;  /* 0x0000761000127816 */ /* 0x000fce0000000012 */
.L_x_25381:
        /* <DEDUP_REMOVED lines=21> */
.L_x_25412:
[----:B------:R-:W2:Y:S02]  /*7c20*/  LDG.E.U8 R4, desc[UR36][R4.64] ;  /* 0x0000002404047981 */ /* 0x000ea4000c1e1100 */
[----:B--2---:R-:W-:-:S04]  /*7c30*/  I2FP.F32.U32 R0, R4 ;  /* 0x0000000400007245 */ /* 0x004fc80000201000 */
[----:B------:R-:W-:Y:S01]  /*7c40*/  F2FP.BF16.F32.PACK_AB R0, RZ, R0 ;  /* 0x00000000ff00723e */ /* 0x000fe200000010ff */
[----:B------:R-:W-:Y:S06]  /*7c50*/  BRA `(.L_x_25375) ;  /* 0x0000000c00a87947 */ /* 0x000fec0003800000 */
.L_x_25411:
        /* <DEDUP_REMOVED lines=10> */
.L_x_25415:
[----:B------:R-:W2:Y:S02]  /*7d00*/  LDG.E R4, desc[UR36][R4.64] ;  /* 0x0000002404047981 */ /* 0x000ea4000c1e1900 */
[----:B--2---:R-:W-:-:S04]  /*7d10*/  I2FP.F32.S32 R0, R4 ;  /* 0x0000000400007245 */ /* 0x004fc80000201400 */
[----:B------:R-:W-:Y:S01]  /*7d20*/  F2FP.BF16.F32.PACK_AB R0, RZ, R0 ;  /* 0x00000000ff00723e */ /* 0x000fe200000010ff */
[----:B------:R-:W-:Y:S06]  /*7d30*/  BRA `(.L_x_25375) ;  /* 0x0000000c00707947 */ /* 0x000fec0003800000 */
.L_x_25414:
[----:B------:R-:W2:Y:S02]  /*7d40*/  LDG.E.U16 R4, desc[UR36][R4.64] ;  /* 0x0000002404047981 */ /* 0x000ea4000c1e1500 */
[----:B--2---:R-:W0:Y:S02]  /*7d50*/  I2F.S16 R0, R4 ;  /* 0x0000000400007306 */ /* 0x004e240000101400 */
[----:B0-----:R-:W-:Y:S01]  /*7d60*/  F2FP.BF16.F32.PACK_AB R0, RZ, R0 ;  /* 0x00000000ff00723e */ /* 0x001fe200000010ff */
[----:B------:R-:W-:Y:S06]  /*7d70*/  BRA `(.L_x_25375) ;  /* 0x0000000c00607947 */ /* 0x000fec0003800000 */
.L_x_25410:
        /* <DEDUP_REMOVED lines=9> */
.L_x_25417:
[----:B------:R-:W2:Y:S02]  /*7e10*/  LDG.E.U16 R0, desc[UR36][R4.64] ;  /* 0x0000002404007981 */ /* 0x000ea4000c1e1500 */
[----:B--2---:R-:W-:-:S05]  /*7e20*/  HADD2.F32 R0, -RZ, R0.H0_H0 ;  /* 0x20000000ff007230 */ /* 0x004fca0000004100 */
[----:B------:R-:W-:Y:S01]  /*7e30*/  F2FP.BF16.F32.PACK_AB R0, RZ, R0 ;  /* 0x00000000ff00723e */ /* 0x000fe200000010ff */
[----:B------:R-:W-:Y:S06]  /*7e40*/  BRA `(.L_x_25375) ;  /* 0x0000000c002c7947 */ /* 0x000fec0003800000 */
.L_x_25416:
        /* <DEDUP_REMOVED lines=9> */
.L_x_25419:
[----:B------:R-:W2:Y:S02]  /*7ee0*/  LDG.E.U16 R4, desc[UR36][R4.64] ;  /* 0x0000002404047981 */ /* 0x000ea4000c1e1500 */
[----:B--2---:R-:W-:-:S05]  /*7ef0*/  HADD2.F32 R0, -RZ, R4.H0_H0 ;  /* 0x20000004ff007230 */ /* 0x004fca0000004100 */
[----:B------:R-:W-:Y:S01]  /*7f00*/  F2FP.BF16.F32.PACK_AB R0, RZ, R0 ;  /* 0x00000000ff00723e */ /* 0x000fe200000010ff */
[----:B------:R-:W-:Y:S06]  /*7f10*/  BRA `(.L_x_25375) ;  /* 0x0000000800f87947 */ /* 0x000fec0003800000 */
.L_x_25418:
        /* <DEDUP_REMOVED lines=12> */
.L_x_25409:
        /* <DEDUP_REMOVED lines=13> */
.L_x_25422:
        /* <DEDUP_REMOVED lines=12> */
.L_x_25421:
        /* <DEDUP_REMOVED lines=27> */
.L_x_25424:
        /* <DEDUP_REMOVED lines=14> */
.L_x_25423:
[----:B------:R1:W5:Y:S01]  /*8400*/  LDG.E.U16 R0, desc[UR36][R4.64] ;  /* 0x0000002404007981 */ /* 0x000362000c1e1500 */
[----:B------:R-:W-:Y:S05]  /*8410*/  BRA `(.L_x_25375) ;  /* 0x0000000400b87947 */ /* 0x000fea0003800000 */
.L_x_25420:
        /* <DEDUP_REMOVED lines=12> */
.L_x_25427:
        /* <DEDUP_REMOVED lines=21> */
.L_x_25431:
[----:B------:R-:W-:Y:S05]  /*8630*/  BSYNC.RECONVERGENT B1 ;  /* 0x0000000000017941 */ /* 0x000fea0003800200 */
.L_x_25430:
[----:B------:R-:W-:Y:S01]  /*8640*/  IMAD.SHL.U32 R0, R0, 0x100000, RZ ;  /* 0x0010000000007824 */ /* 0x000fe200078e00ff */
[----:B------:R-:W-:-:S04]  /*8650*/  LEA R3, R3, 0x3b800000, 0x17 ;  /* 0x3b80000003037811 */ /* 0x000fc800078eb8ff */
[----:B------:R-:W-:-:S07]  /*8660*/  LOP3.LUT R0, R3, R0, R7, 0xfe, !PT ;  /* 0x0000000003007212 */ /* 0x000fce00078efe07 */
.L_x_25429:
[----:B------:R-:W-:Y:S05]  /*8670*/  BSYNC.RECONVERGENT B0 ;  /* 0x0000000000007941 */ /* 0x000fea0003800200 */
.L_x_25428:
[----:B------:R-:W-:Y:S01]  /*8680*/  F2FP.BF16.F32.PACK_AB R0, RZ, R0 ;  /* 0x00000000ff00723e */ /* 0x000fe200000010ff */
[----:B------:R-:W-:Y:S06]  /*8690*/  BRA `(.L_x_25375) ;  /* 0x0000000400187947 */ /* 0x000fec0003800000 */
.L_x_25426:
        /* <DEDUP_REMOVED lines=21> */
.L_x_25435:
[----:B------:R-:W-:Y:S05]  /*87f0*/  BSYNC.RECONVERGENT B1 ;  /* 0x0000000000017941 */ /* 0x000fea0003800200 */
.L_x_25434:
[----:B------:R-:W-:Y:S01]  /*8800*/  IMAD.SHL.U32 R0, R0, 0x200000, RZ ;  /* 0x0020000000007824 */ /* 0x000fe200078e00ff */
[----:B------:R-:W-:-:S04]  /*8810*/  LEA R3, R3, 0x37800000, 0x17 ;  /* 0x3780000003037811 */ /* 0x000fc800078eb8ff */
[----:B------:R-:W-:-:S07]  /*8820*/  LOP3.LUT R0, R3, R0, R7, 0xfe, !PT ;  /* 0x0000000003007212 */ /* 0x000fce00078efe07 */
.L_x_25433:
[----:B------:R-:W-:Y:S05]  /*8830*/  BSYNC.RECONVERGENT B0 ;  /* 0x0000000000007941 */ /* 0x000fea0003800200 */
.L_x_25432:
[----:B------:R-:W-:Y:S01]  /*8840*/  F2FP.BF16.F32.PACK_AB R0, RZ, R0 ;  /* 0x00000000ff00723e */ /* 0x000fe200000010ff */
[----:B------:R-:W-:Y:S06]  /*8850*/  BRA `(.L_x_25375) ;  /* 0x0000000000a87947 */ /* 0x000fec0003800000 */
.L_x_25425:
        /* <DEDUP_REMOVED lines=14> */
.L_x_25439:
[----:B------:R-:W-:Y:S05]  /*8940*/  BSYNC.RECONVERGENT B0 ;  /* 0x0000000000007941 */ /* 0x000fea0003800200 */
.L_x_25438:
[----:B------:R-:W-:Y:S01]  /*8950*/  F2FP.BF16.F32.PACK_AB R0, RZ, R0 ;  /* 0x00000000ff00723e */ /* 0x000fe200000010ff */
[----:B------:R-:W-:Y:S06]  /*8960*/  BRA `(.L_x_25375) ;  /* 0x0000000000647947 */ /* 0x000fec0003800000 */
.L_x_25413:
        /* <DEDUP_REMOVED lines=16> */
.L_x_25440:
[----:B------:R-:W-:Y:S01]  /*8a70*/  PRMT R0, RZ, 0x7610, R0 ;  /* 0x00007610ff007816 */ /* 0x000fe20000000000 */
[----:B------:R-:W-:Y:S06]  /*8a80*/  BRA `(.L_x_25375) ;  /* 0x00000000001c7947 */ /* 0x000fec0003800000 */
.L_x_25437:
[----:B------:R-:W2:Y:S02]  /*8a90*/  LDG.E.64 R4, desc[UR36][R4.64] ;  /* 0x0000002404047981 */ /* 0x000ea4000c1e1b00 */
[----:B--2---:R-:W0:Y:S02]  /*8aa0*/  I2F.U64 R0, R4 ;  /* 0x0000000400007312 */ /* 0x004e240000301000 */
[----:B0-----:R-:W-:Y:S01]  /*8ab0*/  F2FP.BF16.F32.PACK_AB R0, RZ, R0 ;  /* 0x00000000ff00723e */ /* 0x001fe200000010ff */
[----:B------:R-:W-:Y:S06]  /*8ac0*/  BRA `(.L_x_25375) ;  /* 0x00000000000c7947 */ /* 0x000fec0003800000 */
.L_x_25436:
[----:B------:R-:W2:Y:S02]  /*8ad0*/  LDG.E R4, desc[UR36][R4.64] ;  /* 0x0000002404047981 */ /* 0x000ea4000c1e1900 */
[----:B--2---:R-:W-:-:S04]  /*8ae0*/  I2FP.F32.U32 R0, R4 ;  /* 0x0000000400007245 */ /* 0x004fc80000201000 */
[----:B------:R-:W-:-:S07]  /*8af0*/  F2FP.BF16.F32.PACK_AB R0, RZ, R0 ;  /* 0x00000000ff00723e */ /* 0x000fce00000010ff */
.L_x_25375:
[----:B------:R-:W-:Y:S05]  /*8b00*/  BSYNC.RECONVERGENT B6 ;  /* 0x0000000000067941 */ /* 0x000fea0003800200 */
.L_x_25374:
        /* <DEDUP_REMOVED lines=35> */
.L_x_25447:
[----:B------:R-:W-:Y:S05]  /*8d40*/  BSYNC.RECONVERGENT B2 ;  /* 0x0000000000027941 */ /* 0x000fea0003800200 */
.L_x_25446:
[----:B------:R-:W-:Y:S01]  /*8d50*/  FFMA.FTZ R3, -R8, R4, R3 ;  /* 0x0000000408037223 */ /* 0x000fe20000010103 */
[----:B------:R-:W-:Y:S06]  /*8d60*/  BRA `(.L_x_25444) ;  /* 0x0000000000787947 */ /* 0x000fec0003800000 */
.L_x_25445:
        /* <DEDUP_REMOVED lines=14> */
.L_x_25450:
        /* <DEDUP_REMOVED lines=13> */
.L_x_25449:
[----:B------:R-:W-:Y:S05]  /*8f20*/  BSYNC.RECONVERGENT B2 ;  /* 0x0000000000027941 */ /* 0x000fea0003800200 */
.L_x_25448:
[----:B------:R-:W-:-:S04]  /*8f30*/  FMUL.FTZ R4, R4, 1.1920928955078125e-07 ;  /* 0x3400000004047820 */ /* 0x000fc80000410000 */
[----:B------:R-:W-:-:S07]  /*8f40*/  FMUL.FTZ R3, R3, R4 ;  /* 0x0000000403037220 */ /* 0x000fce0000410000 */
.L_x_25444:
[----:B------:R-:W-:Y:S05]  /*8f50*/  BSYNC.RECONVERGENT B0 ;  /* 0x0000000000007941 */ /* 0x000fea0003800200 */
.L_x_25443:
[C---:B------:R-:W-:Y:S02]  /*8f60*/  FSETP.NAN.FTZ.AND P0, PT, |R3|.reuse, |R3|, PT ;  /* 0x400000030300720b */ /* 0x040fe40003f18200 */
[----:B------:R-:W-:-:S04]  /*8f70*/  LOP3.LUT R26, R3, 0x80000000, R26, 0xb8, !PT ;  /* 0x80000000031a7812 */ /* 0x000fc800078eb81a */
[----:B------:R-:W-:-:S04]  /*8f80*/  FSEL R26, R3, R26, P0 ;  /* 0x0000001a031a7208 */ /* 0x000fc80000000000 */
[----:B------:R-:W-:-:S13]  /*8f90*/  FSETP.NEU.FTZ.AND P1, PT, R26, RZ, PT ;  /* 0x000000ff1a00720b */ /* 0x000fda0003f3d000 */
[----:B------:R-:W-:Y:S02]  /*8fa0*/  @P1 FSETP.GEU.FTZ.AND P2, PT, R23, RZ, PT ;  /* 0x000000ff1700120b */ /* 0x000fe40003f5e000 */
[----:B------:R-:W-:-:S04]  /*8fb0*/  @P1 FSETP.GEU.FTZ.AND P0, PT, R26, RZ, PT ;  /* 0x000000ff1a00120b */ /* 0x000fc80003f1e000 */
[----:B------:R-:W-:Y:S02]  /*8fc0*/  @P1 PLOP3.LUT P2, PT, P0, P2, PT, 0x82, 0x28 ;  /* 0x000000000028181c */ /* 0x000fe40000745072 */
[----:B------:R-:W-:Y:S02]  /*8fd0*/  PLOP3.LUT P0, PT, PT, PT, PT, 0x80, 0x8 ;  /* 0x000000000008781c */ /* 0x000fe40003f0f070 */
[----:B------:R-:W-:-:S13]  /*8fe0*/  @P1 PLOP3.LUT P0, PT, P2, PT, PT, 0x80, 0x8 ;  /* 0x000000000008181c */ /* 0x000fda000170f070 */
[----:B------:R-:W-:-:S04]  /*8ff0*/  @!P0 FADD.FTZ R26, R23, R26 ;  /* 0x0000001a171a8221 */ /* 0x000fc80000010000 */
[----:B------:R2:W3:Y:S03]  /*9000*/  F2F.BF16.F32 R3, R26 ;  /* 0x0000001a00037304 */ /* 0x0004e60000202000 */
.L_x_25442:
[----:B------:R-:W-:Y:S05]  /*9010*/  BSYNC.RECONVERGENT B1 ;  /* 0x0000000000017941 */ /* 0x000fea0003800200 */
.L_x_25441:
[----:B-----5:R-:W-:Y:S01]  /*9020*/  VIADD R23, R25, 0x80 ;  /* 0x0000008019177836 */ /* 0x020fe20000000000 */
[----:B------:R-:W-:Y:S04]  /*9030*/  BSSY.RECONVERGENT B1, `(.L_x_25451) ;  /* 0x0000050000017945 */ /* 0x000fe80003800200 */
[----:B------:R-:W-:-:S13]  /*9040*/  ISETP.GE.AND P0, PT, R23, R16, PT ;  /* 0x000000101700720c */ /* 0x000fda0003f06270 */
[----:B------:R-:W-:Y:S05]  /*9050*/  @P0 BRA `(.L_x_25452) ;  /* 0x0000000400340947 */ /* 0x000fea0003800000 */
[----:B------:R-:W-:Y:S01]  /*9060*/  IMAD.U32 R24, R24, 0x10000, RZ ;  /* 0x0001000018187824 */ /* 0x000fe200078e00ff */
[----:B------:R-:W-:Y:S01]  /*9070*/  BSSY.RECONVERGENT B0, `(.L_x_25453) ;  /* 0x0000040000007945 */ /* 0x000fe20003800200 */
[----:B01----:R-:W-:Y:S02]  /*9080*/  IMAD.U32 R5, R22, 0x10000, RZ ;  /* 0x0001000016057824 */ /* 0x003fe400078e00ff */
        /* <DEDUP_REMOVED lines=26> */
.L_x_25458:
[----:B------:R-:W-:Y:S01]  /*9230*/  FSETP.GEU.FTZ.AND P0, PT, R9, -R8, PT ;  /* 0x800000080900720b */ /* 0x000fe20003f1e000 */
[----:B------:R-:W-:-:S12]  /*9240*/  FADD.FTZ R4, R4, -1 ;  /* 0xbf80000004047421 */ /* 0x000fd80000010000 */
[----:B------:R-:W-:-:S07]  /*9250*/  @!P0 FADD.FTZ R4, R4, -1 ;  /* 0xbf80000004048421 */ /* 0x000fce0000010000 */
.L_x_25457:
[----:B------:R-:W-:Y:S05]  /*9260*/  BSYNC.RECONVERGENT B2 ;  /* 0x0000000000027941 */ /* 0x000fea0003800200 */
.L_x_25456:
[----:B------:R-:W-:Y:S01]  /*9270*/  FFMA.FTZ R7, -R8, R4, R7 ;  /* 0x0000000408077223 */ /* 0x000fe20000010107 */
[----:B------:R-:W-:Y:S06]  /*9280*/  BRA `(.L_x_25454) ;  /* 0x0000000000787947 */ /* 0x000fec0003800000 */
.L_x_25455:
        /* <DEDUP_REMOVED lines=14> */
.L_x_25461:
        /* <DEDUP_REMOVED lines=13> */
.L_x_25460:
[----:B------:R-:W-:Y:S05]  /*9440*/  BSYNC.RECONVERGENT B2 ;  /* 0x0000000000027941 */ /* 0x000fea0003800200 */
.L_x_25459:
[----:B------:R-:W-:-:S04]  /*9450*/  FMUL.FTZ R7, R7, 1.1920928955078125e-07 ;  /* 0x3400000007077820 */ /* 0x000fc80000410000 */
[----:B------:R-:W-:-:S07]  /*9460*/  FMUL.FTZ R7, R4, R7 ;  /* 0x0000000704077220 */ /* 0x000fce0000410000 */
.L_x_25454:
[----:B------:R-:W-:Y:S05]  /*9470*/  BSYNC.RECONVERGENT B0 ;  /* 0x0000000000007941 */ /* 0x000fea0003800200 */
.L_x_25453:
        /* <DEDUP_REMOVED lines=10> */
[----:B------:R-:W4:Y:S02]  /*9520*/  F2F.BF16.F32 R22, R22 ;  /* 0x0000001600167304 */ /* 0x000f240000202000 */
.L_x_25452:
[----:B------:R-:W-:Y:S05]  /*9530*/  BSYNC.RECONVERGENT B1 ;  /* 0x0000000000017941 */ /* 0x000fea0003800200 */
.L_x_25451:
        /* <DEDUP_REMOVED lines=33> */
.L_x_25469:
[----:B------:R-:W-:Y:S01]  /*9750*/  FSETP.GEU.FTZ.AND P0, PT, R8, -R9, PT ;  /* 0x800000090800720b */ /* 0x000fe20003f1e000 */
[----:B------:R-:W-:-:S12]  /*9760*/  FADD.FTZ R5, R5, -1 ;  /* 0xbf80000005057421 */ /* 0x000fd80000010000 */
[----:B------:R-:W-:-:S07]  /*9770*/  @!P0 FADD.FTZ R5, R5, -1 ;  /* 0xbf80000005058421 */ /* 0x000fce0000010000 */
.L_x_25468:
[----:B------:R-:W-:Y:S05]  /*9780*/  BSYNC.RECONVERGENT B2 ;  /* 0x0000000000027941 */ /* 0x000fea0003800200 */
.L_x_25467:
[----:B------:R-:W-:Y:S01]  /*9790*/  FFMA.FTZ R6, -R9, R5, R6 ;  /* 0x0000000509067223 */ /* 0x000fe20000010106 */
[----:B------:R-:W-:Y:S06]  /*97a0*/  BRA `(.L_x_25465) ;  /* 0x0000000000787947 */ /* 0x000fec0003800000 */
.L_x_25466:
        /* <DEDUP_REMOVED lines=14> */
.L_x_25472:
        /* <DEDUP_REMOVED lines=13> */
.L_x_25471:
[----:B------:R-:W-:Y:S05]  /*9960*/  BSYNC.RECONVERGENT B2 ;  /* 0x0000000000027941 */ /* 0x000fea0003800200 */
.L_x_25470:
[----:B------:R-:W-:-:S04]  /*9970*/  FMUL.FTZ R5, R6, 1.1920928955078125e-07 ;  /* 0x3400000006057820 */ /* 0x000fc80000410000 */
[----:B------:R-:W-:-:S07]  /*9980*/  FMUL.FTZ R6, R10, R5 ;  /* 0x000000050a067220 */ /* 0x000fce0000410000 */
.L_x_25465:
[----:B------:R-:W-:Y:S05]  /*9990*/  BSYNC.RECONVERGENT B0 ;  /* 0x0000000000007941 */ /* 0x000fea0003800200 */
.L_x_25464:
        /* <DEDUP_REMOVED lines=10> */
[----:B------:R-:W1:Y:S02]  /*9a40*/  F2F.BF16.F32 R17, R17 ;  /* 0x0000001100117304 */ /* 0x000e640000202000 */
.L_x_25463:
[----:B------:R-:W-:Y:S05]  /*9a50*/  BSYNC.RECONVERGENT B1 ;  /* 0x0000000000017941 */ /* 0x000fea0003800200 */
.L_x_25462:
        /* <DEDUP_REMOVED lines=15> */
[----:B------:R-:W5:Y:S01]  /*9b50*/  MUFU.RCP R0, R6 ;  /* 0x0000000600007308 */ /* 0x000f620000001000 */
[----:B------:R-:W-:Y:S01]  /*9b60*/  FADD.FTZ R4, -R6, -RZ ;  /* 0x800000ff06047221 */ /* 0x000fe20000010100 */
[----:B-----5:R-:W-:-:S06]  /*9b70*/  FMUL.FTZ R0, R7, R0 ;  /* 0x0000000007007220 */ /* 0x020fcc0000410000 */
[----:B------:R-:W5:Y:S02]  /*9b80*/  FRND.TRUNC R0, R0 ;  /* 0x0000000000007307 */ /* 0x000f64000020d000 */
[----:B-----5:R-:W-:-:S05]  /*9b90*/  FFMA R8, R0, R4, R7 ;  /* 0x0000000400087223 */ /* 0x020fca0000000007 */
        /* <DEDUP_REMOVED lines=13> */
.L_x_25480:
[----:B------:R-:W-:Y:S01]  /*9c70*/  FSETP.GEU.FTZ.AND P0, PT, R8, -R6, PT ;  /* 0x800000060800720b */ /* 0x000fe20003f1e000 */
[----:B------:R-:W-:-:S12]  /*9c80*/  FADD.FTZ R0, R0, -1 ;  /* 0xbf80000000007421 */ /* 0x000fd80000010000 */
[----:B------:R-:W-:-:S07]  /*9c90*/  @!P0 FADD.FTZ R0, R0, -1 ;  /* 0xbf80000000008421 */ /* 0x000fce0000010000 */
.L_x_25479:
[----:B------:R-:W-:Y:S05]  /*9ca0*/  BSYNC.RECONVERGENT B2 ;  /* 0x0000000000027941 */ /* 0x000fea0003800200 */
.L_x_25478:
[----:B------:R-:W-:Y:S01]  /*9cb0*/  FFMA.FTZ R7, -R6, R0, R7 ;  /* 0x0000000006077223 */ /* 0x000fe20000010107 */
[----:B------:R-:W-:Y:S06]  /*9cc0*/  BRA `(.L_x_25476) ;  /* 0x0000000000787947 */ /* 0x000fec0003800000 */
.L_x_25477:
        /* <DEDUP_REMOVED lines=13> */
[----:B0-----:R0:W0:Y:S03]  /*9da0*/  MUFU.RCP R11, R10 ;  /* 0x0000000a000b7308 */ /* 0x0010260000001000 */
.L_x_25483:
        /* <DEDUP_REMOVED lines=13> */
.L_x_25482:
[----:B------:R-:W-:Y:S05]  /*9e80*/  BSYNC.RECONVERGENT B2 ;  /* 0x0000000000027941 */ /* 0x000fea0003800200 */
.L_x_25481:
[----:B------:R-:W-:-:S04]  /*9e90*/  FMUL.FTZ R7, R7, 1.1920928955078125e-07 ;  /* 0x3400000007077820 */ /* 0x000fc80000410000 */
[----:B------:R-:W-:-:S07]  /*9ea0*/  FMUL.FTZ R7, R8, R7 ;  /* 0x0000000708077220 */ /* 0x000fce0000410000 */
.L_x_25476:
[----:B------:R-:W-:Y:S05]  /*9eb0*/  BSYNC.RECONVERGENT B0 ;  /* 0x0000000000007941 */ /* 0x000fea0003800200 */
.L_x_25475:
        /* <DEDUP_REMOVED lines=10> */
[----:B------:R-:W0:Y:S02]  /*9f60*/  F2F.BF16.F32 R18, R18 ;  /* 0x0000001200127304 */ /* 0x000e240000202000 */
.L_x_25474:
[----:B------:R-:W-:Y:S05]  /*9f70*/  BSYNC.RECONVERGENT B1 ;  /* 0x0000000000017941 */ /* 0x000fea0003800200 */
.L_x_25473:
        /* <DEDUP_REMOVED lines=28> */
.L_x_25490:
[----:B---3--:R-:W-:Y:S02]  /*a140*/  IMAD.U32 R5, R3, 0x10000, RZ ;  /* 0x0001000003057824 */ /* 0x008fe400078e00ff */
[----:B------:R-:W-:-:S04]  /*a150*/  IMAD.MOV.U32 R25, RZ, RZ, R23 ;  /* 0x000000ffff197224 */ /* 0x000fc800078e0017 */
[----:B------:R-:W0:Y:S02]  /*a160*/  F2I.S64.TRUNC R4, R5 ;  /* 0x0000000500047311 */ /* 0x000e24000020d900 */
[----:B0-----:R0:W-:Y:S01]  /*a170*/  STG.E.U8 desc[UR36][R8.64], R4 ;  /* 0x0000000408007986 */ /* 0x0011e2000c101124 */
[----:B------:R-:W-:Y:S05]  /*a180*/  BRA `(.L_x_25492) ;  /* 0x0000000c00c07947 */ /* 0x000fea0003800000 */
.L_x_25489:
        /* <DEDUP_REMOVED lines=11> */
.L_x_25494:
[----:B---3--:R-:W-:Y:S02]  /*a240*/  IMAD.U32 R3, R3, 0x10000, RZ ;  /* 0x0001000003037824 */ /* 0x008fe400078e00ff */
[----:B------:R-:W-:-:S04]  /*a250*/  IMAD.MOV.U32 R25, RZ, RZ, R23 ;  /* 0x000000ffff197224 */ /* 0x000fc800078e0017 */
[----:B------:R-:W0:Y:S02]  /*a260*/  F2I.FTZ.TRUNC.NTZ R3, R3 ;  /* 0x0000000300037305 */ /* 0x000e24000021f100 */
[----:B0-----:R0:W-:Y:S01]  /*a270*/  STG.E desc[UR36][R8.64], R3 ;  /* 0x0000000308007986 */ /* 0x0011e2000c101924 */
[----:B------:R-:W-:Y:S05]  /*a280*/  BRA `(.L_x_25492) ;  /* 0x0000000c00807947 */ /* 0x000fea0003800000 */
.L_x_25493:
[----:B---3--:R-:W-:Y:S02]  /*a290*/  IMAD.U32 R3, R3, 0x10000, RZ ;  /* 0x0001000003037824 */ /* 0x008fe400078e00ff */
[----:B------:R-:W-:-:S04]  /*a2a0*/  IMAD.MOV.U32 R25, RZ, RZ, R23 ;  /* 0x000000ffff197224 */ /* 0x000fc800078e0017 */
[----:B------:R-:W0:Y:S02]  /*a2b0*/  F2I.FTZ.TRUNC.NTZ R3, R3 ;  /* 0x0000000300037305 */ /* 0x000e24000021f100 */
[----:B0-----:R0:W-:Y:S01]  /*a2c0*/  STG.E.U16 desc[UR36][R8.64], R3 ;  /* 0x0000000308007986 */ /* 0x0011e2000c101524 */
[----:B------:R-:W-:Y:S05]  /*a2d0*/  BRA `(.L_x_25492) ;  /* 0x0000000c006c7947 */ /* 0x000fea0003800000 */
.L_x_25488:
        /* <DEDUP_REMOVED lines=10> */
.L_x_25496:
[----:B---3--:R-:W-:Y:S02]  /*a380*/  IMAD.U32 R0, R3, 0x10000, RZ ;  /* 0x0001000003007824 */ /* 0x008fe400078e00ff */
[----:B------:R-:W-:-:S03]  /*a390*/  IMAD.MOV.U32 R25, RZ, RZ, R23 ;  /* 0x000000ffff197224 */ /* 0x000fc600078e0017 */
[----:B------:R-:W-:-:S05]  /*a3a0*/  F2FP.F16.F32.PACK_AB R0, RZ, R0 ;  /* 0x00000000ff00723e */ /* 0x000fca00000000ff */
[----:B------:R0:W-:Y:S01]  /*a3b0*/  STG.E.U16 desc[UR36][R8.64], R0 ;  /* 0x0000000008007986 */ /* 0x0001e2000c101524 */
[----:B------:R-:W-:Y:S05]  /*a3c0*/  BRA `(.L_x_25492) ;  /* 0x0000000c00307947 */ /* 0x000fea0003800000 */
.L_x_25495:
        /* <DEDUP_REMOVED lines=11> */
.L_x_25498:
[----:B---3--:R-:W-:Y:S02]  /*a480*/  IMAD.U32 R3, R3, 0x10000, RZ ;  /* 0x0001000003037824 */ /* 0x008fe400078e00ff */
[----:B------:R-:W-:-:S03]  /*a490*/  IMAD.MOV.U32 R25, RZ, RZ, R23 ;  /* 0x000000ffff197224 */ /* 0x000fc600078e0017 */
[----:B------:R-:W-:-:S04]  /*a4a0*/  F2FP.F16.F32.PACK_AB R3, RZ, R3 ;  /* 0x00000003ff03723e */ /* 0x000fc800000000ff */
[----:B------:R-:W-:-:S05]  /*a4b0*/  PRMT R3, R3, 0x5410, RZ ;  /* 0x0000541003037816 */ /* 0x000fca00000000ff */
[----:B------:R0:W-:Y:S01]  /*a4c0*/  STG.E desc[UR36][R8.64], R3 ;  /* 0x0000000308007986 */ /* 0x0001e2000c101924 */
[----:B------:R-:W-:Y:S05]  /*a4d0*/  BRA `(.L_x_25492) ;  /* 0x0000000800ec7947 */ /* 0x000fea0003800000 */
.L_x_25497:
[----:B---3--:R-:W-:Y:S02]  /*a4e0*/  IMAD.U32 R4, R3, 0x10000, RZ ;  /* 0x0001000003047824 */ /* 0x008fe400078e00ff */
[----:B------:R-:W-:Y:S02]  /*a4f0*/  IMAD.MOV.U32 R25, RZ, RZ, R23 ;  /* 0x000000ffff197224 */ /* 0x000fe400078e0017 */
[----:B------:R-:W-:-:S06]  /*a500*/  FMUL.FTZ R4, R4, 1 ;  /* 0x3f80000004047820 */ /* 0x000fcc0000410000 */
[----:B------:R-:W0:Y:S02]  /*a510*/  F2F.F64.F32 R4, R4 ;  /* 0x0000000400047310 */ /* 0x000e240000201800 */
[----:B0-----:R0:W-:Y:S01]  /*a520*/  STG.E.64 desc[UR36][R8.64], R4 ;  /* 0x0000000408007986 */ /* 0x0011e2000c101b24 */
[----:B------:R-:W-:Y:S05]  /*a530*/  BRA `(.L_x_25492) ;  /* 0x0000000800d47947 */ /* 0x000fea0003800000 */
.L_x_25487:
        /* <DEDUP_REMOVED lines=14> */
.L_x_25501:
[----:B---3--:R-:W-:Y:S01]  /*a620*/  IMAD.U32 R3, R3, 0x10000, RZ ;  /* 0x0001000003037824 */ /* 0x008fe200078e00ff */
[----:B------:R-:W-:Y:S01]  /*a630*/  CS2R R6, SRZ ;  /* 0x0000000000067805 */ /* 0x000fe2000001ff00 */
[----:B------:R-:W-:Y:S02]  /*a640*/  IMAD.MOV.U32 R25, RZ, RZ, R23 ;  /* 0x000000ffff197224 */ /* 0x000fe400078e0017 */
[----:B------:R-:W-:-:S04]  /*a650*/  FMUL.FTZ R3, R3, 1 ;  /* 0x3f80000003037820 */ /* 0x000fc80000410000 */
[----:B------:R-:W0:Y:S02]  /*a660*/  F2F.F64.F32 R4, R3 ;  /* 0x0000000300047310 */ /* 0x000e240000201800 */
[----:B0-----:R0:W-:Y:S01]  /*a670*/  STG.E.128 desc[UR36][R8.64], R4 ;  /* 0x0000000408007986 */ /* 0x0011e2000c101d24 */
[----:B------:R-:W-:Y:S05]  /*a680*/  BRA `(.L_x_25492) ;  /* 0x0000000800807947 */ /* 0x000fea0003800000 */
.L_x_25500:
        /* <DEDUP_REMOVED lines=19> */
.L_x_25505:
[----:B------:R-:W-:Y:S05]  /*a7c0*/  BSYNC.RECONVERGENT B0 ;  /* 0x0000000000007941 */ /* 0x000fea0003800200 */
.L_x_25504:
[----:B------:R-:W-:Y:S01]  /*a7d0*/  LOP3.LUT R5, R0, 0x80, R5, 0xf8, !PT ;  /* 0x0000008000057812 */ /* 0x000fe200078ef805 */
[----:B------:R-:W-:-:S04]  /*a7e0*/  IMAD.MOV.U32 R25, RZ, RZ, R23 ;  /* 0x000000ffff197224 */ /* 0x000fc800078e0017 */
[----:B------:R0:W-:Y:S01]  /*a7f0*/  STG.E.U8 desc[UR36][R8.64], R5 ;  /* 0x0000000508007986 */ /* 0x0001e2000c101124 */
[----:B------:R-:W-:Y:S05]  /*a800*/  BRA `(.L_x_25492) ;  /* 0x0000000800207947 */ /* 0x000fea0003800000 */
.L_x_25503:
        /* <DEDUP_REMOVED lines=15> */
.L_x_25507:
[----:B------:R-:W-:Y:S05]  /*a900*/  BSYNC.RECONVERGENT B0 ;  /* 0x0000000000007941 */ /* 0x000fea0003800200 */
.L_x_25506:
[----:B------:R-:W-:Y:S01]  /*a910*/  LOP3.LUT R5, R0, 0x80, R5, 0xf8, !PT ;  /* 0x0000008000057812 */ /* 0x000fe200078ef805 */
[----:B------:R-:W-:-:S04]  /*a920*/  IMAD.MOV.U32 R25, RZ, RZ, R23 ;  /* 0x000000ffff197224 */ /* 0x000fc800078e0017 */
[----:B------:R0:W-:Y:S01]  /*a930*/  STG.E.U8 desc[UR36][R8.64], R5 ;  /* 0x0000000508007986 */ /* 0x0001e2000c101124 */
[----:B------:R-:W-:Y:S05]  /*a940*/  BRA `(.L_x_25492) ;  /* 0x0000000400d07947 */ /* 0x000fea0003800000 */
.L_x_25502:
[----:B---3--:R0:W-:Y:S01]  /*a950*/  STG.E.U16 desc[UR36][R8.64], R3 ;  /* 0x0000000308007986 */ /* 0x0081e2000c101524 */
[----:B------:R-:W-:Y:S01]  /*a960*/  IMAD.MOV.U32 R25, RZ, RZ, R23 ;  /* 0x000000ffff197224 */ /* 0x000fe200078e0017 */
[----:B------:R-:W-:Y:S06]  /*a970*/  BRA `(.L_x_25492) ;  /* 0x0000000400c47947 */ /* 0x000fec0003800000 */
.L_x_25499:
        /* <DEDUP_REMOVED lines=13> */
.L_x_25510:
        /* <DEDUP_REMOVED lines=13> */
.L_x_25513:
[----:B------:R-:W-:-:S04]  /*ab20*/  SHF.R.U32.HI R0, RZ, 0x14, R3 ;  /* 0x00000014ff007819 */ /* 0x000fc80000011603 */
[----:B------:R-:W-:-:S04]  /*ab30*/  LOP3.LUT R0, R0, 0x1, RZ, 0xc0, !PT ;  /* 0x0000000100007812 */ /* 0x000fc800078ec0ff */
[----:B------:R-:W-:-:S04]  /*ab40*/  IADD3 R0, PT, PT, R3, 0x487ffff, R0 ;  /* 0x0487ffff03007810 */ /* 0x000fc80007ffe000 */
[----:B------:R-:W-:-:S04]  /*ab50*/  SHF.R.U32.HI R0, RZ, 0x14, R0 ;  /* 0x00000014ff007819 */ /* 0x000fc80000011600 */
[----:B------:R-:W-:-:S07]  /*ab60*/  LOP3.LUT R0, R0, 0xff, RZ, 0xc0, !PT ;  /* 0x000000ff00007812 */ /* 0x000fce00078ec0ff */
.L_x_25514:
[----:B------:R-:W-:-:S04]  /*ab70*/  SHF.R.U32.HI R3, RZ, 0x18, R3 ;  /* 0x00000018ff037819 */ /* 0x000fc80000011603 */
[----:B------:R-:W-:-:S04]  /*ab80*/  LOP3.LUT R0, R0, 0x80, R3, 0xf8, !PT ;  /* 0x0000008000007812 */ /* 0x000fc800078ef803 */
[----:B------:R-:W-:-:S07]  /*ab90*/  PRMT R4, R0, 0x7610, R4 ;  /* 0x0000761000047816 */ /* 0x000fce0000000004 */
.L_x_25512:
[----:B------:R-:W-:Y:S05]  /*aba0*/  BSYNC.RECONVERGENT B0 ;  /* 0x0000000000007941 */ /* 0x000fea0003800200 */
.L_x_25511:
[----:B------:R3:W-:Y:S01]  /*abb0*/  STG.E.U8 desc[UR36][R8.64], R4 ;  /* 0x0000000408007986 */ /* 0x0007e2000c101124 */
[----:B------:R-:W-:Y:S01]  /*abc0*/  IMAD.MOV.U32 R25, RZ, RZ, R23 ;  /* 0x000000ffff197224 */ /* 0x000fe200078e0017 */
[----:B------:R-:W-:Y:S06]  /*abd0*/  BRA `(.L_x_25492) ;  /* 0x00000004002c7947 */ /* 0x000fec0003800000 */
.L_x_25509:
        /* <DEDUP_REMOVED lines=13> */
.L_x_25517:
[----:B------:R-:W-:-:S04]  /*acb0*/  SHF.R.U32.HI R0, RZ, 0x15, R3 ;  /* 0x00000015ff007819 */ /* 0x000fc80000011603 */
[----:B------:R-:W-:-:S04]  /*acc0*/  LOP3.LUT R0, R0, 0x1, RZ, 0xc0, !PT ;  /* 0x0000000100007812 */ /* 0x000fc800078ec0ff */
[----:B------:R-:W-:-:S04]  /*acd0*/  IADD3 R0, PT, PT, R3, 0x88fffff, R0 ;  /* 0x088fffff03007810 */ /* 0x000fc80007ffe000 */
[----:B------:R-:W-:-:S04]  /*ace0*/  SHF.R.U32.HI R0, RZ, 0x15, R0 ;  /* 0x00000015ff007819 */ /* 0x000fc80000011600 */
[----:B------:R-:W-:-:S07]  /*acf0*/  LOP3.LUT R0, R0, 0xff, RZ, 0xc0, !PT ;  /* 0x000000ff00007812 */ /* 0x000fce00078ec0ff */
.L_x_25518:
[----:B------:R-:W-:-:S04]  /*ad00*/  SHF.R.U32.HI R3, RZ, 0x18, R3 ;  /* 0x00000018ff037819 */ /* 0x000fc80000011603 */
[----:B------:R-:W-:-:S04]  /*ad10*/  LOP3.LUT R0, R0, 0x80, R3, 0xf8, !PT ;  /* 0x0000008000007812 */ /* 0x000fc800078ef803 */
[----:B------:R-:W-:-:S07]  /*ad20*/  PRMT R4, R0, 0x7610, R4 ;  /* 0x0000761000047816 */ /* 0x000fce0000000004 */
.L_x_25516:
[----:B------:R-:W-:Y:S05]  /*ad30*/  BSYNC.RECONVERGENT B0 ;  /* 0x0000000000007941 */ /* 0x000fea0003800200 */
.L_x_25515:
[----:B------:R0:W-:Y:S01]  /*ad40*/  STG.E.U8 desc[UR36][R8.64], R4 ;  /* 0x0000000408007986 */ /* 0x0001e2000c101124 */
[----:B------:R-:W-:Y:S01]  /*ad50*/  IMAD.MOV.U32 R25, RZ, RZ, R23 ;  /* 0x000000ffff197224 */ /* 0x000fe200078e0017 */
[----:B------:R-:W-:Y:S06]  /*ad60*/  BRA `(.L_x_25492) ;  /* 0x0000000000c87947 */ /* 0x000fec0003800000 */
.L_x_25508:
[----:B------:R-:W-:-:S13]  /*ad70*/  ISETP.NE.AND P0, PT, R0, 0x1c, PT ;  /* 0x0000001c0000780c */ /* 0x000fda0003f05270 */
[----:B------:R-:W-:Y:S05]  /*ad80*/  @!P0 BRA `(.L_x_25519) ;  /* 0x0000000000b08947 */ /* 0x000fea0003800000 */
[----:B------:R-:W-:-:S13]  /*ad90*/  ISETP.NE.AND P0, PT, R0, 0x1d, PT ;  /* 0x0000001d0000780c */ /* 0x000fda0003f05270 */
[----:B------:R-:W-:Y:S05]  /*ada0*/  @!P0 BRA `(.L_x_25520) ;  /* 0x0000000000948947 */ /* 0x000fea0003800000 */
[----:B------:R-:W-:-:S13]  /*adb0*/  ISETP.NE.AND P0, PT, R0, 0x2c, PT ;  /* 0x0000002c0000780c */ /* 0x000fda0003f05270 */
[----:B------:R-:W-:Y:S05]  /*adc0*/  @!P0 BRA `(.L_x_25521) ;  /* 0x0000000000488947 */ /* 0x000fea0003800000 */
.L_x_25491:
[----:B------:R-:W-:Y:S01]  /*add0*/  MOV R14, 0x0 ;  /* 0x00000000000e7802 */ /* 0x000fe20000000f00 */
[----:B------:R-:W0:Y:S01]  /*ade0*/  LDCU.64 UR6, c[0x4][0x178] ;  /* 0x01002f00ff0677ac */ /* 0x000e220008000a00 */
[----:B------:R-:W-:Y:S02]  /*adf0*/  IMAD.MOV.U32 R8, RZ, RZ, 0x65 ;  /* 0x00000065ff087424 */ /* 0x000fe400078e00ff */
[----:B------:R-:W-:Y:S01]  /*ae00*/  IMAD.MOV.U32 R12, RZ, RZ, 0x1 ;  /* 0x00000001ff0c7424 */ /* 0x000fe200078e00ff */
[----:B------:R-:W1:Y:S01]  /*ae10*/  LDCU.64 UR8, c[0x4][0x180] ;  /* 0x01003000ff0877ac */ /* 0x000e620008000a00 */
[----:B------:R-:W2:Y:S01]  /*ae20*/  LDC.64 R14, c[0x4][R14] ;  /* 0x010000000e0e7b82 */ /* 0x000ea20000000a00 */
[----:B------:R-:W-:Y:S01]  /*ae30*/  IMAD.MOV.U32 R13, RZ, RZ, RZ ;  /* 0x000000ffff0d7224 */ /* 0x000fe200078e00ff */
[----:B------:R-:W5:Y:S01]  /*ae40*/  LDCU.64 UR4, c[0x4][0x90] ;  /* 0x01001200ff0477ac */ /* 0x000f620008000a00 */
[----:B0-----:R-:W-:Y:S02]  /*ae50*/  IMAD.U32 R4, RZ, RZ, UR6 ;  /* 0x00000006ff047e24 */ /* 0x001fe4000f8e00ff */
[----:B------:R-:W-:-:S02]  /*ae60*/  IMAD.U32 R5, RZ, RZ, UR7 ;  /* 0x00000007ff057e24 */ /* 0x000fc4000f8e00ff */
[----:B-1----:R-:W-:Y:S02]  /*ae70*/  IMAD.U32 R6, RZ, RZ, UR8 ;  /* 0x00000008ff067e24 */ /* 0x002fe4000f8e00ff */
[----:B------:R-:W-:Y:S02]  /*ae80*/  IMAD.U32 R7, RZ, RZ, UR9 ;  /* 0x00000009ff077e24 */ /* 0x000fe4000f8e00ff */
[----:B-----5:R-:W-:Y:S02]  /*ae90*/  IMAD.U32 R10, RZ, RZ, UR4 ;  /* 0x00000004ff0a7e24 */ /* 0x020fe4000f8e00ff */
[----:B------:R-:W-:-:S07]  /*aea0*/  IMAD.U32 R11, RZ, RZ, UR5 ;  /* 0x00000005ff0b7e24 */ /* 0x000fce000f8e00ff */
[----:B------:R-:W-:-:S07]  /*aeb0*/  LEPC R20, `(.L_x_25522) ;  /* 0x000000001014794e */ /* 0x000fce0000000000 */
[----:B--234-:R-:W-:Y:S05]  /*aec0*/  CALL.ABS.NOINC R14 ;  /* 0x000000000e007343 */ /* 0x01cfea0003c00000 */
.L_x_25522:
[----:B------:R-:W-:Y:S01]  /*aed0*/  IMAD.MOV.U32 R25, RZ, RZ, R23 ;  /* 0x000000ffff197224 */ /* 0x000fe200078e0017 */
[----:B------:R-:W-:Y:S06]  /*aee0*/  BRA `(.L_x_25492) ;  /* 0x0000000000687947 */ /* 0x000fec0003800000 */
.L_x_25521:
        /* <DEDUP_REMOVED lines=17> */
.L_x_25520:
[----:B---3--:R-:W-:Y:S02]  /*b000*/  IMAD.U32 R4, R3, 0x10000, RZ ;  /* 0x0001000003047824 */ /* 0x008fe400078e00ff */
[----:B------:R-:W-:-:S04]  /*b010*/  IMAD.MOV.U32 R25, RZ, RZ, R23 ;  /* 0x000000ffff197224 */ /* 0x000fc800078e0017 */
[----:B------:R-:W0:Y:S02]  /*b020*/  F2I.U64.TRUNC R4, R4 ;  /* 0x0000000400047311 */ /* 0x000e24000020d800 */
[----:B0-----:R0:W-:Y:S01]  /*b030*/  STG.E.64 desc[UR36][R8.64], R4 ;  /* 0x0000000408007986 */ /* 0x0011e2000c101b24 */
[----:B------:R-:W-:Y:S05]  /*b040*/  BRA `(.L_x_25492) ;  /* 0x0000000000107947 */ /* 0x000fea0003800000 */
.L_x_25519:
[----:B---3--:R-:W-:Y:S02]  /*b050*/  IMAD.U32 R3, R3, 0x10000, RZ ;  /* 0x0001000003037824 */ /* 0x008fe400078e00ff */
[----:B------:R-:W-:-:S04]  /*b060*/  IMAD.MOV.U32 R25, RZ, RZ, R23 ;  /* 0x000000ffff197224 */ /* 0x000fc800078e0017 */
[----:B------:R-:W0:Y:S02]  /*b070*/  F2I.FTZ.U32.TRUNC.NTZ R3, R3 ;  /* 0x0000000300037305 */ /* 0x000e24000021f000 */
[----:B0-----:R0:W-:Y:S02]  /*b080*/  STG.E desc[UR36][R8.64], R3 ;  /* 0x0000000308007986 */ /* 0x0011e4000c101924 */
.L_x_25492:
[----:B------:R-:W-:-:S13]  /*b090*/  ISETP.GE.AND P0, PT, R25, R16, PT ;  /* 0x000000101900720c */ /* 0x000fda0003f06270 */
[----:B------:R-:W-:Y:S05]  /*b0a0*/  @P0 BREAK.RELIABLE B6 ;  /* 0x0000000000060942 */ /* 0x000fea0003800100 */
[----:B------:R-:W-:Y:S05]  /*b0b0*/  @P0 BRA `(.L_x_25523) ;  /* 0x0000001c00c00947 */ /* 0x000fea0003800000 */
[----:B------:R-:W5:Y:S01]  /*b0c0*/  LDCU UR4, c[0x0][0x3b4] ;  /* 0x00007680ff0477ac */ /* 0x000f620008000800 */
[----:B01-3--:R-:W0:Y:S01]  /*b0d0*/  LDC.64 R8, c[0x0][0x388] ;  /* 0x0000e200ff087b82 */ /* 0x00be220000000a00 */
        /* <DEDUP_REMOVED lines=16> */
[----:B----4-:R-:W-:-:S04]  /*b1e0*/  IMAD.U32 R22, R22, 0x10000, RZ ;  /* 0x0001000016167824 */ /* 0x010fc800078e00ff */
[----:B------:R-:W0:Y:S02]  /*b1f0*/  F2I.FTZ.TRUNC.NTZ R3, R22 ;  /* 0x0000001600037305 */ /* 0x000e24000021f100 */
[----:B0-----:R0:W-:Y:S01]  /*b200*/  STG.E.U8 desc[UR36][R8.64], R3 ;  /* 0x0000000308007986 */ /* 0x0011e2000c101124 */
[----:B------:R-:W-:Y:S05]  /*b210*/  BRA `(.L_x_25529) ;  /* 0x0000000c007c7947 */ /* 0x000fea0003800000 */
.L_x_25527:
[----:B----4-:R-:W-:-:S06]  /*b220*/  IMAD.U32 R5, R22, 0x10000, RZ ;  /* 0x0001000016057824 */ /* 0x010fcc00078e00ff */
[----:B------:R-:W0:Y:S02]  /*b230*/  F2I.S64.TRUNC R4, R5 ;  /* 0x0000000500047311 */ /* 0x000e24000020d900 */
[----:B0-----:R0:W-:Y:S01]  /*b240*/  STG.E.U8 desc[UR36][R8.64], R4 ;  /* 0x0000000408007986 */ /* 0x0011e2000c101124 */
[----:B------:R-:W-:Y:S05]  /*b250*/  BRA `(.L_x_25529) ;  /* 0x0000000c006c7947 */ /* 0x000fea0003800000 */
.L_x_25526:
[----:B------:R-:W-:-:S13]  /*b260*/  ISETP.NE.AND P0, PT, R0, 0x2, PT ;  /* 0x000000020000780c */ /* 0x000fda0003f05270 */
[----:B------:R-:W-:Y:S05]  /*b270*/  @!P0 BRA `(.L_x_25530) ;  /* 0x0000000000308947 */ /* 0x000fea0003800000 */
[----:B------:R-:W-:-:S13]  /*b280*/  ISETP.NE.AND P0, PT, R0, 0x3, PT ;  /* 0x000000030000780c */ /* 0x000fda0003f05270 */
[----:B------:R-:W-:Y:S05]  /*b290*/  @!P0 BRA `(.L_x_25531) ;  /* 0x0000000000188947 */ /* 0x000fea0003800000 */
[----:B------:R-:W-:-:S13]  /*b2a0*/  ISETP.NE.AND P0, PT, R0, 0x4, PT ;  /* 0x000000040000780c */ /* 0x000fda0003f05270 */
[----:B------:R-:W-:Y:S05]  /*b2b0*/  @P0 BRA `(.L_x_25528) ;  /* 0x0000000800780947 */ /* 0x000fea0003800000 */
[----:B----4-:R-:W-:-:S06]  /*b2c0*/  IMAD.U32 R4, R22, 0x10000, RZ ;  /* 0x0001000016047824 */ /* 0x010fcc00078e00ff */
[----:B------:R-:W0:Y:S02]  /*b2d0*/  F2I.S64.TRUNC R4, R4 ;  /* 0x0000000400047311 */ /* 0x000e24000020d900 */
[----:B0-----:R0:W-:Y:S01]  /*b2e0*/  STG.E.64 desc[UR36][R8.64], R4 ;  /* 0x0000000408007986 */ /* 0x0011e2000c101b24 */
[----:B------:R-:W-:Y:S05]  /*b2f0*/  BRA `(.L_x_25529) ;  /* 0x0000000c00447947 */ /* 0x000fea0003800000 */
.L_x_25531:
[----:B----4-:R-:W-:-:S04]  /*b300*/  IMAD.U32 R22, R22, 0x10000, RZ ;  /* 0x0001000016167824 */ /* 0x010fc800078e00ff */
[----:B------:R-:W0:Y:S02]  /*b310*/  F2I.FTZ.TRUNC.NTZ R3, R22 ;  /* 0x0000001600037305 */ /* 0x000e24000021f100 */
[----:B0-----:R0:W-:Y:S01]  /*b320*/  STG.E desc[UR36][R8.64], R3 ;  /* 0x0000000308007986 */ /* 0x0011e2000c101924 */
[----:B------:R-:W-:Y:S05]  /*b330*/  BRA `(.L_x_25529) ;  /* 0x0000000c00347947 */ /* 0x000fea0003800000 */
.L_x_25530:
[----:B----4-:R-:W-:-:S04]  /*b340*/  IMAD.U32 R22, R22, 0x10000, RZ ;  /* 0x0001000016167824 */ /* 0x010fc800078e00ff */
[----:B------:R-:W0:Y:S02]  /*b350*/  F2I.FTZ.TRUNC.NTZ R3, R22 ;  /* 0x0000001600037305 */ /* 0x000e24000021f100 */
[----:B0-----:R0:W-:Y:S01]  /*b360*/  STG.E.U16 desc[UR36][R8.64], R3 ;  /* 0x0000000308007986 */ /* 0x0011e2000c101524 */
[----:B------:R-:W-:Y:S05]  /*b370*/  BRA `(.L_x_25529) ;  /* 0x0000000c00247947 */ /* 0x000fea0003800000 */
.L_x_25525:
        /* <DEDUP_REMOVED lines=9> */
.L_x_25533:
[----:B----4-:R-:W-:-:S05]  /*b410*/  IMAD.U32 R0, R22, 0x10000, RZ ;  /* 0x0001000016007824 */ /* 0x010fca00078e00ff */
[----:B------:R-:W-:-:S05]  /*b420*/  F2FP.F16.F32.PACK_AB R0, RZ, R0 ;  /* 0x00000000ff00723e */ /* 0x000fca00000000ff */
[----:B------:R0:W-:Y:S01]  /*b430*/  STG.E.U16 desc[UR36][R8.64], R0 ;  /* 0x0000000008007986 */ /* 0x0001e2000c101524 */
[----:B------:R-:W-:Y:S05]  /*b440*/  BRA `(.L_x_25529) ;  /* 0x0000000800f07947 */ /* 0x000fea0003800000 */
.L_x_25532:
[----:B------:R-:W-:-:S13]  /*b450*/  ISETP.NE.AND P0, PT, R0, 0x7, PT ;  /* 0x000000070000780c */ /* 0x000fda0003f05270 */
[----:B------:R-:W-:Y:S05]  /*b460*/  @!P0 BRA `(.L_x_25534) ;  /* 0x0000000000348947 */ /* 0x000fea0003800000 */
[----:B------:R-:W-:-:S13]  /*b470*/  ISETP.NE.AND P0, PT, R0, 0x8, PT ;  /* 0x000000080000780c */ /* 0x000fda0003f05270 */
[----:B------:R-:W-:Y:S05]  /*b480*/  @!P0 BRA `(.L_x_25535) ;  /* 0x0000000000188947 */ /* 0x000fea0003800000 */
[----:B------:R-:W-:-:S13]  /*b490*/  ISETP.NE.AND P0, PT, R0, 0x9, PT ;  /* 0x000000090000780c */ /* 0x000fda0003f05270 */
[----:B------:R-:W-:Y:S05]  /*b4a0*/  @P0 BRA `(.L_x_25528) ;  /* 0x0000000400fc0947 */ /* 0x000fea0003800000 */
[----:B----4-:R-:W-:Y:S02]  /*b4b0*/  IMAD.U32 R22, R22, 0x10000, RZ ;  /* 0x0001000016167824 */ /* 0x010fe400078e00ff */
[----:B------:R-:W-:-:S05]  /*b4c0*/  IMAD.MOV.U32 R23, RZ, RZ, RZ ;  /* 0x000000ffff177224 */ /* 0x000fca00078e00ff */
[----:B------:R3:W-:Y:S01]  /*b4d0*/  STG.E.64 desc[UR36][R8.64], R22 ;  /* 0x0000001608007986 */ /* 0x0007e2000c101b24 */
[----:B------:R-:W-:Y:S05]  /*b4e0*/  BRA `(.L_x_25529) ;  /* 0x0000000800c87947 */ /* 0x000fea0003800000 */
.L_x_25535:
[----:B----4-:R-:W-:-:S05]  /*b4f0*/  IMAD.U32 R22, R22, 0x10000, RZ ;  /* 0x0001000016167824 */ /* 0x010fca00078e00ff */
[----:B------:R-:W-:-:S04]  /*b500*/  F2FP.F16.F32.PACK_AB R3, RZ, R22 ;  /* 0x00000016ff03723e */ /* 0x000fc800000000ff */
[----:B------:R-:W-:-:S05]  /*b510*/  PRMT R3, R3, 0x5410, RZ ;  /* 0x0000541003037816 */ /* 0x000fca00000000ff */
[----:B------:R4:W-:Y:S01]  /*b520*/  STG.E desc[UR36][R8.64], R3 ;  /* 0x0000000308007986 */ /* 0x0009e2000c101924 */
[----:B------:R-:W-:Y:S05]  /*b530*/  BRA `(.L_x_25529) ;  /* 0x0000000800b47947 */ /* 0x000fea0003800000 */
.L_x_25534:
[----:B----4-:R-:W-:-:S04]  /*b540*/  IMAD.U32 R4, R22, 0x10000, RZ ;  /* 0x0001000016047824 */ /* 0x010fc800078e00ff */
[----:B------:R-:W-:-:S06]  /*b550*/  FMUL.FTZ R4, R4, 1 ;  /* 0x3f80000004047820 */ /* 0x000fcc0000410000 */
[----:B------:R-:W0:Y:S02]  /*b560*/  F2F.F64.F32 R4, R4 ;  /* 0x0000000400047310 */ /* 0x000e240000201800 */
[----:B0-----:R0:W-:Y:S01]  /*b570*/  STG.E.64 desc[UR36][R8.64], R4 ;  /* 0x0000000408007986 */ /* 0x0011e2000c101b24 */
[----:B------:R-:W-:Y:S05]  /*b580*/  BRA `(.L_x_25529) ;  /* 0x0000000800a07947 */ /* 0x000fea0003800000 */
.L_x_25524:
        /* <DEDUP_REMOVED lines=10> */
[----:B----4-:R-:W-:-:S06]  /*b630*/  IMAD.U32 R3, R22, 0x10000, RZ ;  /* 0x0001000016037824 */ /* 0x010fcc00078e00ff */
[----:B------:R-:W0:Y:S02]  /*b640*/  F2I.FTZ.U32.TRUNC.NTZ R3, R3 ;  /* 0x0000000300037305 */ /* 0x000e24000021f000 */
[----:B0-----:R0:W-:Y:S01]  /*b650*/  STG.E.U16 desc[UR36][R8.64], R3 ;  /* 0x0000000308007986 */ /* 0x0011e2000c101524 */
[----:B------:R-:W-:Y:S05]  /*b660*/  BRA `(.L_x_25529) ;  /* 0x0000000800687947 */ /* 0x000fea0003800000 */
.L_x_25539:
        /* <DEDUP_REMOVED lines=17> */
.L_x_25542:
[----:B------:R-:W-:-:S04]  /*b780*/  SHF.R.U32.HI R3, RZ, 0x18, R5 ;  /* 0x00000018ff037819 */ /* 0x000fc80000011605 */
[----:B------:R-:W-:-:S04]  /*b790*/  LOP3.LUT R0, R0, 0x80, R3, 0xf8, !PT ;  /* 0x0000008000007812 */ /* 0x000fc800078ef803 */
[----:B------:R-:W-:-:S07]  /*b7a0*/  PRMT R4, R0, 0x7610, R4 ;  /* 0x0000761000047816 */ /* 0x000fce0000000004 */
.L_x_25541:
[----:B------:R-:W-:Y:S05]  /*b7b0*/  BSYNC.RECONVERGENT B0 ;  /* 0x0000000000007941 */ /* 0x000fea0003800200 */
.L_x_25540:
[----:B------:R0:W-:Y:S01]  /*b7c0*/  STG.E.U8 desc[UR36][R8.64], R4 ;  /* 0x0000000408007986 */ /* 0x0001e2000c101124 */
[----:B------:R-:W-:Y:S05]  /*b7d0*/  BRA `(.L_x_25529) ;  /* 0x00000008000c7947 */ /* 0x000fea0003800000 */
.L_x_25538:
        /* <DEDUP_REMOVED lines=17> */
.L_x_25545:
[----:B------:R-:W-:-:S04]  /*b8f0*/  SHF.R.U32.HI R3, RZ, 0x18, R5 ;  /* 0x00000018ff037819 */ /* 0x000fc80000011605 */
[----:B------:R-:W-:-:S04]  /*b900*/  LOP3.LUT R0, R0, 0x80, R3, 0xf8, !PT ;  /* 0x0000008000007812 */ /* 0x000fc800078ef803 */
[----:B------:R-:W-:-:S07]  /*b910*/  PRMT R4, R0, 0x7610, R4 ;  /* 0x0000761000047816 */ /* 0x000fce0000000004 */
.L_x_25544:
[----:B------:R-:W-:Y:S05]  /*b920*/  BSYNC.RECONVERGENT B0 ;  /* 0x0000000000007941 */ /* 0x000fea0003800200 */
.L_x_25543:
[----:B------:R0:W-:Y:S01]  /*b930*/  STG.E.U8 desc[UR36][R8.64], R4 ;  /* 0x0000000408007986 */ /* 0x0001e2000c101124 */
[----:B------:R-:W-:Y:S05]  /*b940*/  BRA `(.L_x_25529) ;  /* 0x0000000400b07947 */ /* 0x000fea0003800000 */
.L_x_25537:
[----:B------:R-:W-:-:S13]  /*b950*/  ISETP.NE.AND P0, PT, R0, 0x1c, PT ;  /* 0x0000001c0000780c */ /* 0x000fda0003f05270 */
[----:B------:R-:W-:Y:S05]  /*b960*/  @!P0 BRA `(.L_x_25546) ;  /* 0x0000000000608947 */ /* 0x000fea0003800000 */
[----:B------:R-:W-:-:S13]  /*b970*/  ISETP.NE.AND P0, PT, R0, 0x1d, PT ;  /* 0x0000001d0000780c */ /* 0x000fda0003f05270 */
[----:B------:R-:W-:Y:S05]  /*b980*/  @!P0 BRA `(.L_x_25547) ;  /* 0x0000000000488947 */ /* 0x000fea0003800000 */
[----:B------:R-:W-:-:S13]  /*b990*/  ISETP.NE.AND P0, PT, R0, 0x2c, PT ;  /* 0x0000002c0000780c */ /* 0x000fda0003f05270 */
[----:B------:R-:W-:Y:S05]  /*b9a0*/  @P0 BRA `(.L_x_25528) ;  /* 0x0000000000bc0947 */ /* 0x000fea0003800000 */
[----:B----4-:R-:W-:-:S05]  /*b9b0*/  IMAD.U32 R22, R22, 0x10000, RZ ;  /* 0x0001000016167824 */ /* 0x010fca00078e00ff */
        /* <DEDUP_REMOVED lines=15> */
.L_x_25547:
[----:B----4-:R-:W-:-:S06]  /*bab0*/  IMAD.U32 R4, R22, 0x10000, RZ ;  /* 0x0001000016047824 */ /* 0x010fcc00078e00ff */
[----:B------:R-:W0:Y:S02]  /*bac0*/  F2I.U64.TRUNC R4, R4 ;  /* 0x0000000400047311 */ /* 0x000e24000020d800 */
[----:B0-----:R0:W-:Y:S01]  /*bad0*/  STG.E.64 desc[UR36][R8.64], R4 ;  /* 0x0000000408007986 */ /* 0x0011e2000c101b24 */
[----:B------:R-:W-:Y:S05]  /*bae0*/  BRA `(.L_x_25529) ;  /* 0x0000000400487947 */ /* 0x000fea0003800000 */
.L_x_25546:
[----:B----4-:R-:W-:-:S04]  /*baf0*/  IMAD.U32 R22, R22, 0x10000, RZ ;  /* 0x0001000016167824 */ /* 0x010fc800078e00ff */
[----:B------:R-:W0:Y:S02]  /*bb00*/  F2I.FTZ.U32.TRUNC.NTZ R3, R22 ;  /* 0x0000001600037305 */ /* 0x000e24000021f000 */
[----:B0-----:R0:W-:Y:S01]  /*bb10*/  STG.E desc[UR36][R8.64], R3 ;  /* 0x0000000308007986 */ /* 0x0011e2000c101924 */
[----:B------:R-:W-:Y:S05]  /*bb20*/  BRA `(.L_x_25529) ;  /* 0x0000000400387947 */ /* 0x000fea0003800000 */
.L_x_25536:
        /* <DEDUP_REMOVED lines=11> */
.L_x_25549:
[----:B----4-:R-:W-:Y:S01]  /*bbe0*/  IMAD.U32 R22, R22, 0x10000, RZ ;  /* 0x0001000016167824 */ /* 0x010fe200078e00ff */
[----:B------:R-:W-:-:S03]  /*bbf0*/  CS2R R6, SRZ ;  /* 0x0000000000067805 */ /* 0x000fc6000001ff00 */
[----:B------:R-:W-:-:S06]  /*bc00*/  FMUL.FTZ R4, R22, 1 ;  /* 0x3f80000016047820 */ /* 0x000fcc0000410000 */
[----:B------:R-:W0:Y:S02]  /*bc10*/  F2F.F64.F32 R4, R4 ;  /* 0x0000000400047310 */ /* 0x000e240000201800 */
[----:B0-----:R0:W-:Y:S01]  /*bc20*/  STG.E.128 desc[UR36][R8.64], R4 ;  /* 0x0000000408007986 */ /* 0x0011e2000c101d24 */
[----:B------:R-:W-:Y:S05]  /*bc30*/  BRA `(.L_x_25529) ;  /* 0x0000000000f47947 */ /* 0x000fea0003800000 */
.L_x_25548:
[----:B------:R-:W-:-:S13]  /*bc40*/  ISETP.NE.AND P0, PT, R0, 0xf, PT ;  /* 0x0000000f0000780c */ /* 0x000fda0003f05270 */
[----:B------:R-:W-:Y:S05]  /*bc50*/  @!P0 BRA `(.L_x_25550) ;  /* 0x0000000000e88947 */ /* 0x000fea0003800000 */
[----:B------:R-:W-:-:S13]  /*bc60*/  ISETP.NE.AND P0, PT, R0, 0x17, PT ;  /* 0x000000170000780c */ /* 0x000fda0003f05270 */
[----:B------:R-:W-:Y:S05]  /*bc70*/  @!P0 BRA `(.L_x_25551) ;  /* 0x0000000000908947 */ /* 0x000fea0003800000 */
[----:B------:R-:W-:-:S13]  /*bc80*/  ISETP.NE.AND P0, PT, R0, 0x18, PT ;  /* 0x000000180000780c */ /* 0x000fda0003f05270 */
[----:B------:R-:W-:Y:S05]  /*bc90*/  @!P0 BRA `(.L_x_25552) ;  /* 0x0000000000448947 */ /* 0x000fea0003800000 */
.L_x_25528:
[----:B------:R-:W-:Y:S01]  /*bca0*/  MOV R14, 0x0 ;  /* 0x00000000000e7802 */ /* 0x000fe20000000f00 */
[----:B------:R-:W0:Y:S01]  /*bcb0*/  LDCU.64 UR4, c[0x4][0x178] ;  /* 0x01002f00ff0477ac */ /* 0x000e220008000a00 */
[----:B------:R-:W-:Y:S02]  /*bcc0*/  IMAD.MOV.U32 R8, RZ, RZ, 0x65 ;  /* 0x00000065ff087424 */ /* 0x000fe400078e00ff */
[----:B------:R-:W-:Y:S01]  /*bcd0*/  IMAD.MOV.U32 R12, RZ, RZ, 0x1 ;  /* 0x00000001ff0c7424 */ /* 0x000fe200078e00ff */
[----:B------:R-:W1:Y:S01]  /*bce0*/  LDCU.64 UR6, c[0x4][0x180] ;  /* 0x01003000ff0677ac */ /* 0x000e620008000a00 */
[----:B------:R-:W3:Y:S01]  /*bcf0*/  LDC.64 R14, c[0x4][R14] ;  /* 0x010000000e0e7b82 */ /* 0x000ee20000000a00 */
        /* <DEDUP_REMOVED lines=10> */
.L_x_25553:
[----:B------:R-:W-:Y:S05]  /*bda0*/  BRA `(.L_x_25529) ;  /* 0x0000000000987947 */ /* 0x000fea0003800000 */
.L_x_25552:
        /* <DEDUP_REMOVED lines=13> */
.L_x_25555:
[----:B------:R-:W-:Y:S05]  /*be80*/  BSYNC.RECONVERGENT B0 ;  /* 0x0000000000007941 */ /* 0x000fea0003800200 */
.L_x_25554:
[----:B------:R-:W-:-:S05]  /*be90*/  LOP3.LUT R3, R0, 0x80, R3, 0xf8, !PT ;  /* 0x0000008000037812 */ /* 0x000fca00078ef803 */
[----:B------:R0:W-:Y:S01]  /*bea0*/  STG.E.U8 desc[UR36][R8.64], R3 ;  /* 0x0000000308007986 */ /* 0x0001e2000c101124 */
[----:B------:R-:W-:Y:S05]  /*beb0*/  BRA `(.L_x_25529) ;  /* 0x0000000000547947 */ /* 0x000fea0003800000 */
.L_x_25551:
[----:B----4-:R-:W-:Y:S01]  /*bec0*/  IMAD.U32 R3, R22, 0x10000, RZ ;  /* 0x0001000016037824 */ /* 0x010fe200078e00ff */
        /* <DEDUP_REMOVED lines=11> */
.L_x_25557:
[----:B------:R-:W-:Y:S01]  /*bf80*/  IMAD.MOV.U32 R0, RZ, RZ, 0x7f ;  /* 0x0000007fff007424 */ /* 0x000fe200078e00ff */
[----:B------:R-:W-:-:S04]  /*bf90*/  ISETP.GT.U32.AND P0, PT, R4, 0x7f800000, PT ;  /* 0x7f8000000400780c */ /* 0x000fc80003f04070 */
[----:B------:R-:W-:-:S09]  /*bfa0*/  SEL R0, R0, 0x7c, P0 ;  /* 0x0000007c00007807 */ /* 0x000fd20000000000 */
.L_x_25558:
[----:B------:R-:W-:Y:S05]  /*bfb0*/  BSYNC.RECONVERGENT B0 ;  /* 0x0000000000007941 */ /* 0x000fea0003800200 */
.L_x_25556:
[----:B------:R-:W-:-:S04]  /*bfc0*/  SHF.R.U32.HI R3, RZ, 0x18, R3 ;  /* 0x00000018ff037819 */ /* 0x000fc80000011603 */
[----:B------:R-:W-:-:S05]  /*bfd0*/  LOP3.LUT R3, R0, 0x80, R3, 0xf8, !PT ;  /* 0x0000008000037812 */ /* 0x000fca00078ef803 */
[----:B------:R0:W-:Y:S01]  /*bfe0*/  STG.E.U8 desc[UR36][R8.64], R3 ;  /* 0x0000000308007986 */ /* 0x0001e2000c101124 */
[----:B------:R-:W-:Y:S05]  /*bff0*/  BRA `(.L_x_25529) ;  /* 0x0000000000047947 */ /* 0x000fea0003800000 */
.L_x_25550:
[----:B----4-:R0:W-:Y:S02]  /*c000*/  STG.E.U16 desc[UR36][R8.64], R22 ;  /* 0x0000001608007986 */ /* 0x0101e4000c101524 */
.L_x_25529:
[----:B------:R-:W-:-:S07]  /*c010*/  VIADD R25, R25, 0x80 ;  /* 0x0000008019197836 */ /* 0x000fce0000000000 */
.L_x_25486:
[----:B------:R-:W-:-:S13]  /*c020*/  ISETP.GE.AND P0, PT, R25, R16, PT ;  /* 0x000000101900720c */ /* 0x000fda0003f06270 */
[----:B------:R-:W-:Y:S05]  /*c030*/  @P0 BREAK.RELIABLE B6 ;  /* 0x0000000000060942 */ /* 0x000fea0003800100 */
[----:B------:R-:W-:Y:S05]  /*c040*/  @P0 BRA `(.L_x_25523) ;  /* 0x0000000c00dc0947 */ /* 0x000fea0003800000 */
[----:B------:R-:W-:Y:S05]  /*c050*/  BSYNC.RELIABLE B6 ;  /* 0x0000000000067941 */ /* 0x000fea0003800100 */
.L_x_25485:
        /* <DEDUP_REMOVED lines=22> */
.L_x_25562:
[----:B------:R-:W-:-:S06]  /*c1c0*/  IMAD.U32 R5, R17, 0x10000, RZ ;  /* 0x0001000011057824 */ /* 0x000fcc00078e00ff */
[----:B------:R-:W0:Y:S02]  /*c1d0*/  F2I.S64.TRUNC R4, R5 ;  /* 0x0000000500047311 */ /* 0x000e24000020d900 */
[----:B0-----:R1:W-:Y:S01]  /*c1e0*/  STG.E.U8 desc[UR36][R8.64], R4 ;  /* 0x0000000408007986 */ /* 0x0013e2000c101124 */
[----:B------:R-:W-:Y:S05]  /*c1f0*/  BRA `(.L_x_25564) ;  /* 0x0000000c006c7947 */ /* 0x000fea0003800000 */
.L_x_25561:
        /* <DEDUP_REMOVED lines=10> */
.L_x_25566:
[----:B------:R-:W-:-:S06]  /*c2a0*/  IMAD.U32 R17, R17, 0x10000, RZ ;  /* 0x0001000011117824 */ /* 0x000fcc00078e00ff */
[----:B------:R-:W0:Y:S02]  /*c2b0*/  F2I.FTZ.TRUNC.NTZ R17, R17 ;  /* 0x0000001100117305 */ /* 0x000e24000021f100 */
[----:B0-----:R0:W-:Y:S01]  /*c2c0*/  STG.E desc[UR36][R8.64], R17 ;  /* 0x0000001108007986 */ /* 0x0011e2000c101924 */
[----:B------:R-:W-:Y:S05]  /*c2d0*/  BRA `(.L_x_25564) ;  /* 0x0000000c00347947 */ /* 0x000fea0003800000 */
.L_x_25565:
[----:B------:R-:W-:-:S06]  /*c2e0*/  IMAD.U32 R17, R17, 0x10000, RZ ;  /* 0x0001000011117824 */ /* 0x000fcc00078e00ff */
[----:B------:R-:W0:Y:S02]  /*c2f0*/  F2I.FTZ.TRUNC.NTZ R17, R17 ;  /* 0x0000001100117305 */ /* 0x000e24000021f100 */
[----:B0-----:R3:W-:Y:S01]  /*c300*/  STG.E.U16 desc[UR36][R8.64], R17 ;  /* 0x0000001108007986 */ /* 0x0017e2000c101524 */
[----:B------:R-:W-:Y:S05]  /*c310*/  BRA `(.L_x_25564) ;  /* 0x0000000c00247947 */ /* 0x000fea0003800000 */
.L_x_25560:
        /* <DEDUP_REMOVED lines=9> */
.L_x_25568:
[----:B------:R-:W-:-:S05]  /*c3b0*/  IMAD.U32 R0, R17, 0x10000, RZ ;  /* 0x0001000011007824 */ /* 0x000fca00078e00ff */
[----:B------:R-:W-:-:S05]  /*c3c0*/  F2FP.F16.F32.PACK_AB R0, RZ, R0 ;  /* 0x00000000ff00723e */ /* 0x000fca00000000ff */
[----:B------:R0:W-:Y:S01]  /*c3d0*/  STG.E.U16 desc[UR36][R8.64], R0 ;  /* 0x0000000008007986 */ /* 0x0001e2000c101524 */
[----:B------:R-:W-:Y:S05]  /*c3e0*/  BRA `(.L_x_25564) ;  /* 0x0000000800f07947 */ /* 0x000fea0003800000 */
.L_x_25567:
        /* <DEDUP_REMOVED lines=10> */
.L_x_25570:
[----:B------:R-:W-:-:S05]  /*c490*/  IMAD.U32 R17, R17, 0x10000, RZ ;  /* 0x0001000011117824 */ /* 0x000fca00078e00ff */
[----:B------:R-:W-:-:S04]  /*c4a0*/  F2FP.F16.F32.PACK_AB R3, RZ, R17 ;  /* 0x00000011ff03723e */ /* 0x000fc800000000ff */
[----:B------:R-:W-:-:S05]  /*c4b0*/  PRMT R3, R3, 0x5410, RZ ;  /* 0x0000541003037816 */ /* 0x000fca00000000ff */
[----:B------:R0:W-:Y:S01]  /*c4c0*/  STG.E desc[UR36][R8.64], R3 ;  /* 0x0000000308007986 */ /* 0x0001e2000c101924 */
[----:B------:R-:W-:Y:S05]  /*c4d0*/  BRA `(.L_x_25564) ;  /* 0x0000000800b47947 */ /* 0x000fea0003800000 */
.L_x_25569:
[----:B------:R-:W-:-:S04]  /*c4e0*/  IMAD.U32 R4, R17, 0x10000, RZ ;  /* 0x0001000011047824 */ /* 0x000fc800078e00ff */
[----:B------:R-:W-:-:S06]  /*c4f0*/  FMUL.FTZ R4, R4, 1 ;  /* 0x3f80000004047820 */ /* 0x000fcc0000410000 */
[----:B------:R-:W0:Y:S02]  /*c500*/  F2F.F64.F32 R4, R4 ;  /* 0x0000000400047310 */ /* 0x000e240000201800 */
[----:B0-----:R0:W-:Y:S01]  /*c510*/  STG.E.64 desc[UR36][R8.64], R4 ;  /* 0x0000000408007986 */ /* 0x0011e2000c101b24 */
[----:B------:R-:W-:Y:S05]  /*c520*/  BRA `(.L_x_25564) ;  /* 0x0000000800a07947 */ /* 0x000fea0003800000 */
.L_x_25559:
        /* <DEDUP_REMOVED lines=14> */
.L_x_25574:
        /* <DEDUP_REMOVED lines=17> */
.L_x_25577:
[----:B------:R-:W-:-:S04]  /*c720*/  SHF.R.U32.HI R3, RZ, 0x18, R17 ;  /* 0x00000018ff037819 */ /* 0x000fc80000011611 */
[----:B------:R-:W-:-:S04]  /*c730*/  LOP3.LUT R0, R0, 0x80, R3, 0xf8, !PT ;  /* 0x0000008000007812 */ /* 0x000fc800078ef803 */
[----:B------:R-:W-:-:S07]  /*c740*/  PRMT R4, R0, 0x7610, R4 ;  /* 0x0000761000047816 */ /* 0x000fce0000000004 */
.L_x_25576:
[----:B------:R-:W-:Y:S05]  /*c750*/  BSYNC.RECONVERGENT B0 ;  /* 0x0000000000007941 */ /* 0x000fea0003800200 */
.L_x_25575:
[----:B------:R0:W-:Y:S01]  /*c760*/  STG.E.U8 desc[UR36][R8.64], R4 ;  /* 0x0000000408007986 */ /* 0x0001e2000c101124 */
[----:B------:R-:W-:Y:S05]  /*c770*/  BRA `(.L_x_25564) ;  /* 0x00000008000c7947 */ /* 0x000fea0003800000 */
.L_x_25573:
        /* <DEDUP_REMOVED lines=17> */
.L_x_25580:
[----:B------:R-:W-:-:S04]  /*c890*/  SHF.R.U32.HI R3, RZ, 0x18, R17 ;  /* 0x00000018ff037819 */ /* 0x000fc80000011611 */
[----:B------:R-:W-:-:S04]  /*c8a0*/  LOP3.LUT R0, R0, 0x80, R3, 0xf8, !PT ;  /* 0x0000008000007812 */ /* 0x000fc800078ef803 */
[----:B------:R-:W-:-:S07]  /*c8b0*/  PRMT R4, R0, 0x7610, R4 ;  /* 0x0000761000047816 */ /* 0x000fce0000000004 */
.L_x_25579:
[----:B------:R-:W-:Y:S05]  /*c8c0*/  BSYNC.RECONVERGENT B0 ;  /* 0x0000000000007941 */ /* 0x000fea0003800200 */
.L_x_25578:
[----:B------:R0:W-:Y:S01]  /*c8d0*/  STG.E.U8 desc[UR36][R8.64], R4 ;  /* 0x0000000408007986 */ /* 0x0001e2000c101124 */
[----:B------:R-:W-:Y:S05]  /*c8e0*/  BRA `(.L_x_25564) ;  /* 0x0000000400b07947 */ /* 0x000fea0003800000 */
.L_x_25572:
        /* <DEDUP_REMOVED lines=22> */
.L_x_25582:
[----:B------:R-:W-:-:S06]  /*ca50*/  IMAD.U32 R4, R17, 0x10000, RZ ;  /* 0x0001000011047824 */ /* 0x000fcc00078e00ff */
[----:B------:R-:W0:Y:S02]  /*ca60*/  F2I.U64.TRUNC R4, R4 ;  /* 0x0000000400047311 */ /* 0x000e24000020d800 */
[----:B0-----:R0:W-:Y:S01]  /*ca70*/  STG.E.64 desc[UR36][R8.64], R4 ;  /* 0x0000000408007986 */ /* 0x0011e2000c101b24 */
[----:B------:R-:W-:Y:S05]  /*ca80*/  BRA `(.L_x_25564) ;  /* 0x0000000400487947 */ /* 0x000fea0003800000 */
.L_x_25581:
[----:B------:R-:W-:-:S06]  /*ca90*/  IMAD.U32 R17, R17, 0x10000, RZ ;  /* 0x0001000011117824 */ /* 0x000fcc00078e00ff */
[----:B------:R-:W0:Y:S02]  /*caa0*/  F2I.FTZ.U32.TRUNC.NTZ R17, R17 ;  /* 0x0000001100117305 */ /* 0x000e24000021f000 */
[----:B0-----:R0:W-:Y:S01]  /*cab0*/  STG.E desc[UR36][R8.64], R17 ;  /* 0x0000001108007986 */ /* 0x0011e2000c101924 */
[----:B------:R-:W-:Y:S05]  /*cac0*/  BRA `(.L_x_25564) ;  /* 0x0000000400387947 */ /* 0x000fea0003800000 */
.L_x_25571:
        /* <DEDUP_REMOVED lines=11> */
.L_x_25584:
[----:B------:R-:W-:Y:S01]  /*cb80*/  IMAD.U32 R17, R17, 0x10000, RZ ;  /* 0x0001000011117824 */ /* 0x000fe200078e00ff */
[----:B------:R-:W-:-:S03]  /*cb90*/  CS2R R6, SRZ ;  /* 0x0000000000067805 */ /* 0x000fc6000001ff00 */
[----:B------:R-:W-:-:S06]  /*cba0*/  FMUL.FTZ R4, R17, 1 ;  /* 0x3f80000011047820 */ /* 0x000fcc0000410000 */
[----:B------:R-:W0:Y:S02]  /*cbb0*/  F2F.F64.F32 R4, R4 ;  /* 0x0000000400047310 */ /* 0x000e240000201800 */
[----:B0-----:R0:W-:Y:S01]  /*cbc0*/  STG.E.128 desc[UR36][R8.64], R4 ;  /* 0x0000000408007986 */ /* 0x0011e2000c101d24 */
[----:B------:R-:W-:Y:S05]  /*cbd0*/  BRA `(.L_x_25564) ;  /* 0x0000000000f47947 */ /* 0x000fea0003800000 */
.L_x_25583:
[----:B------:R-:W-:-:S13]  /*cbe0*/  ISETP.NE.AND P0, PT, R0, 0xf, PT ;  /* 0x0000000f0000780c */ /* 0x000fda0003f05270 */
[----:B------:R-:W-:Y:S05]  /*cbf0*/  @!P0 BRA `(.L_x_25585) ;  /* 0x0000000000e88947 */ /* 0x000fea0003800000 */
[----:B------:R-:W-:-:S13]  /*cc00*/  ISETP.NE.AND P0, PT, R0, 0x17, PT ;  /* 0x000000170000780c */ /* 0x000fda0003f05270 */
[----:B------:R-:W-:Y:S05]  /*cc10*/  @!P0 BRA `(.L_x_25586) ;  /* 0x0000000000908947 */ /* 0x000fea0003800000 */
[----:B------:R-:W-:-:S13]  /*cc20*/  ISETP.NE.AND P0, PT, R0, 0x18, PT ;  /* 0x000000180000780c */ /* 0x000fda0003f05270 */
[----:B------:R-:W-:Y:S05]  /*cc30*/  @!P0 BRA `(.L_x_25587) ;  /* 0x0000000000448947 */ /* 0x000fea0003800000 */
.L_x_25563:
        /* <DEDUP_REMOVED lines=16> */
.L_x_25588:
[----:B------:R-:W-:Y:S05]  /*cd40*/  BRA `(.L_x_25564) ;  /* 0x0000000000987947 */ /* 0x000fea0003800000 */
.L_x_25587:
        /* <DEDUP_REMOVED lines=13> */
.L_x_25590:
[----:B------:R-:W-:Y:S05]  /*ce20*/  BSYNC.RECONVERGENT B0 ;  /* 0x0000000000007941 */ /* 0x000fea0003800200 */
.L_x_25589:
[----:B------:R-:W-:-:S05]  /*ce30*/  LOP3.LUT R3, R0, 0x80, R3, 0xf8, !PT ;  /* 0x0000008000037812 */ /* 0x000fca00078ef803 */
[----:B------:R0:W-:Y:S01]  /*ce40*/  STG.E.U8 desc[UR36][R8.64], R3 ;  /* 0x0000000308007986 */ /* 0x0001e2000c101124 */
[----:B------:R-:W-:Y:S05]  /*ce50*/  BRA `(.L_x_25564) ;  /* 0x0000000000547947 */ /* 0x000fea0003800000 */
.L_x_25586:
        /* <DEDUP_REMOVED lines=12> */
.L_x_25592:
[----:B------:R-:W-:Y:S01]  /*cf20*/  IMAD.MOV.U32 R0, RZ, RZ, 0x7f ;  /* 0x0000007fff007424 */ /* 0x000fe200078e00ff */
[----:B------:R-:W-:-:S04]  /*cf30*/  ISETP.GT.U32.AND P0, PT, R4, 0x7f800000, PT ;  /* 0x7f8000000400780c */ /* 0x000fc80003f04070 */
[----:B------:R-:W-:-:S09]  /*cf40*/  SEL R0, R0, 0x7c, P0 ;  /* 0x0000007c00007807 */ /* 0x000fd20000000000 */
.L_x_25593:
[----:B------:R-:W-:Y:S05]  /*cf50*/  BSYNC.RECONVERGENT B0 ;  /* 0x0000000000007941 */ /* 0x000fea0003800200 */
.L_x_25591:
[----:B------:R-:W-:-:S04]  /*cf60*/  SHF.R.U32.HI R3, RZ, 0x18, R3 ;  /* 0x00000018ff037819 */ /* 0x000fc80000011603 */
[----:B------:R-:W-:-:S05]  /*cf70*/  LOP3.LUT R3, R0, 0x80, R3, 0xf8, !PT ;  /* 0x0000008000037812 */ /* 0x000fca00078ef803 */
[----:B------:R0:W-:Y:S01]  /*cf80*/  STG.E.U8 desc[UR36][R8.64], R3 ;  /* 0x0000000308007986 */ /* 0x0001e2000c101124 */
[----:B------:R-:W-:Y:S05]  /*cf90*/  BRA `(.L_x_25564) ;  /* 0x0000000000047947 */ /* 0x000fea0003800000 */
.L_x_25585:
[----:B------:R0:W-:Y:S02]  /*cfa0*/  STG.E.U16 desc[UR36][R8.64], R17 ;  /* 0x0000001108007986 */ /* 0x0001e4000c101524 */
.L_x_25564:
[----:B------:R-:W-:-:S07]  /*cfb0*/  VIADD R25, R25, 0x80 ;  /* 0x0000008019197836 */ /* 0x000fce0000000000 */
.L_x_25523:
[----:B------:R-:W-:Y:S05]  /*cfc0*/  BSYNC.RECONVERGENT B7 ;  /* 0x0000000000077941 */ /* 0x000fea0003800200 */
.L_x_25484:
        /* <DEDUP_REMOVED lines=23> */
.L_x_25597:
[----:B------:R-:W-:-:S06]  /*d140*/  IMAD.U32 R5, R18, 0x10000, RZ ;  /* 0x0001000012057824 */ /* 0x000fcc00078e00ff */
[----:B------:R-:W0:Y:S02]  /*d150*/  F2I.S64.TRUNC R4, R5 ;  /* 0x0000000500047311 */ /* 0x000e24000020d900 */
[----:B0-----:R-:W-:Y:S01]  /*d160*/  STG.E.U8 desc[UR36][R2.64], R4 ;  /* 0x0000000402007986 */ /* 0x001fe2000c101124 */
[----:B------:R-:W-:Y:S05]  /*d170*/  EXIT ;  /* 0x000000000000794d */ /* 0x000fea0003800000 */
.L_x_25596:
        /* <DEDUP_REMOVED lines=10> */
.L_x_25600:
[----:B------:R-:W-:-:S04]  /*d220*/  IMAD.U32 R18, R18, 0x10000, RZ ;  /* 0x0001000012127824 */ /* 0x000fc800078e00ff */
[----:B------:R-:W0:Y:S02]  /*d230*/  F2I.FTZ.TRUNC.NTZ R5, R18 ;  /* 0x0000001200057305 */ /* 0x000e24000021f100 */
[----:B0-----:R-:W-:Y:S01]  /*d240*/  STG.E desc[UR36][R2.64], R5 ;  /* 0x0000000502007986 */ /* 0x001fe2000c101924 */
[----:B------:R-:W-:Y:S05]  /*d250*/  EXIT ;  /* 0x000000000000794d */ /* 0x000fea0003800000 */
.L_x_25599:
[----:B------:R-:W-:-:S04]  /*d260*/  IMAD.U32 R18, R18, 0x10000, RZ ;  /* 0x0001000012127824 */ /* 0x000fc800078e00ff */
[----:B------:R-:W0:Y:S02]  /*d270*/  F2I.FTZ.TRUNC.NTZ R5, R18 ;  /* 0x0000001200057305 */ /* 0x000e24000021f100 */
[----:B0-----:R-:W-:Y:S01]  /*d280*/  STG.E.U16 desc[UR36][R2.64], R5 ;  /* 0x0000000502007986 */ /* 0x001fe2000c101524 */
[----:B------:R-:W-:Y:S05]  /*d290*/  EXIT ;  /* 0x000000000000794d */ /* 0x000fea0003800000 */
.L_x_25595:
        /* <DEDUP_REMOVED lines=9> */
.L_x_25602:
[----:B------:R-:W-:-:S05]  /*d330*/  IMAD.U32 R0, R18, 0x10000, RZ ;  /* 0x0001000012007824 */ /* 0x000fca00078e00ff */
[----:B------:R-:W-:-:S05]  /*d340*/  F2FP.F16.F32.PACK_AB R0, RZ, R0 ;  /* 0x00000000ff00723e */ /* 0x000fca00000000ff */
[----:B------:R-:W-:Y:S01]  /*d350*/  STG.E.U16 desc[UR36][R2.64], R0 ;  /* 0x0000000002007986 */ /* 0x000fe2000c101524 */
[----:B------:R-:W-:Y:S05]  /*d360*/  EXIT ;  /* 0x000000000000794d */ /* 0x000fea0003800000 */
.L_x_25601:
        /* <DEDUP_REMOVED lines=10> */
.L_x_25604:
[----:B------:R-:W-:-:S05]  /*d410*/  IMAD.U32 R18, R18, 0x10000, RZ ;  /* 0x0001000012127824 */ /* 0x000fca00078e00ff */
[----:B------:R-:W-:-:S04]  /*d420*/  F2FP.F16.F32.PACK_AB R5, RZ, R18 ;  /* 0x00000012ff05723e */ /* 0x000fc800000000ff */
[----:B------:R-:W-:-:S05]  /*d430*/  PRMT R5, R5, 0x5410, RZ ;  /* 0x0000541005057816 */ /* 0x000fca00000000ff */
[----:B------:R-:W-:Y:S01]  /*d440*/  STG.E desc[UR36][R2.64], R5 ;  /* 0x0000000502007986 */ /* 0x000fe2000c101924 */
[----:B------:R-:W-:Y:S05]  /*d450*/  EXIT ;  /* 0x000000000000794d */ /* 0x000fea0003800000 */
.L_x_25603:
[----:B------:R-:W-:-:S04]  /*d460*/  IMAD.U32 R4, R18, 0x10000, RZ ;  /* 0x0001000012047824 */ /* 0x000fc800078e00ff */
[----:B------:R-:W-:-:S06]  /*d470*/  FMUL.FTZ R4, R4, 1 ;  /* 0x3f80000004047820 */ /* 0x000fcc0000410000 */
[----:B------:R-:W0:Y:S02]  /*d480*/  F2F.F64.F32 R4, R4 ;  /* 0x0000000400047310 */ /* 0x000e240000201800 */
[----:B0-----:R-:W-:Y:S01]  /*d490*/  STG.E.64 desc[UR36][R2.64], R4 ;  /* 0x0000000402007986 */ /* 0x001fe2000c101b24 */
[----:B------:R-:W-:Y:S05]  /*d4a0*/  EXIT ;  /* 0x000000000000794d */ /* 0x000fea0003800000 */
.L_x_25594:
        /* <DEDUP_REMOVED lines=14> */
.L_x_25608:
        /* <DEDUP_REMOVED lines=18> */
.L_x_25611:
[----:B------:R-:W-:-:S04]  /*d6b0*/  SHF.R.U32.HI R5, RZ, 0x18, R5 ;  /* 0x00000018ff057819 */ /* 0x000fc80000011605 */
[----:B------:R-:W-:-:S07]  /*d6c0*/  LOP3.LUT R0, R0, 0x80, R5, 0xf8, !PT ;  /* 0x0000008000007812 */ /* 0x000fce00078ef805 */
.L_x_25610:
[----:B------:R-:W-:Y:S05]  /*d6d0*/  BSYNC.RECONVERGENT B0 ;  /* 0x0000000000007941 */ /* 0x000fea0003800200 */
.L_x_25609:
[----:B------:R-:W-:Y:S01]  /*d6e0*/  STG.E.U8 desc[UR36][R2.64], R0 ;  /* 0x0000000002007986 */ /* 0x000fe2000c101124 */
[----:B------:R-:W-:Y:S05]  /*d6f0*/  EXIT ;  /* 0x000000000000794d */ /* 0x000fea0003800000 */
.L_x_25607:
        /* <DEDUP_REMOVED lines=18> */
.L_x_25614:
[----:B------:R-:W-:-:S04]  /*d820*/  SHF.R.U32.HI R5, RZ, 0x18, R5 ;  /* 0x00000018ff057819 */ /* 0x000fc80000011605 */
[----:B------:R-:W-:-:S07]  /*d830*/  LOP3.LUT R0, R0, 0x80, R5, 0xf8, !PT ;  /* 0x0000008000007812 */ /* 0x000fce00078ef805 */
.L_x_25613:
[----:B------:R-:W-:Y:S05]  /*d840*/  BSYNC.RECONVERGENT B0 ;  /* 0x0000000000007941 */ /* 0x000fea0003800200 */
.L_x_25612:
[----:B------:R-:W-:Y:S01]  /*d850*/  STG.E.U8 desc[UR36][R2.64], R0 ;  /* 0x0000000002007986 */ /* 0x000fe2000c101124 */
[----:B------:R-:W-:Y:S05]  /*d860*/  EXIT ;  /* 0x000000000000794d */ /* 0x000fea0003800000 */
.L_x_25606:
        /* <DEDUP_REMOVED lines=22> */
.L_x_25616:
[----:B------:R-:W-:-:S06]  /*d9d0*/  IMAD.U32 R4, R18, 0x10000, RZ ;  /* 0x0001000012047824 */ /* 0x000fcc00078e00ff */
[----:B------:R-:W0:Y:S02]  /*d9e0*/  F2I.U64.TRUNC R4, R4 ;  /* 0x0000000400047311 */ /* 0x000e24000020d800 */
[----:B0-----:R-:W-:Y:S01]  /*d9f0*/  STG.E.64 desc[UR36][R2.64], R4 ;  /* 0x0000000402007986 */ /* 0x001fe2000c101b24 */
[----:B------:R-:W-:Y:S05]  /*da00*/  EXIT ;  /* 0x000000000000794d */ /* 0x000fea0003800000 */
.L_x_25615:
[----:B------:R-:W-:-:S04]  /*da10*/  IMAD.U32 R18, R18, 0x10000, RZ ;  /* 0x0001000012127824 */ /* 0x000fc800078e00ff */
[----:B------:R-:W0:Y:S02]  /*da20*/  F2I.FTZ.U32.TRUNC.NTZ R5, R18 ;  /* 0x0000001200057305 */ /* 0x000e24000021f000 */
[----:B0-----:R-:W-:Y:S01]  /*da30*/  STG.E desc[UR36][R2.64], R5 ;  /* 0x0000000502007986 */ /* 0x001fe2000c101924 */
[----:B------:R-:W-:Y:S05]  /*da40*/  EXIT ;  /* 0x000000000000794d */ /* 0x000fea0003800000 */
.L_x_25605:
        /* <DEDUP_REMOVED lines=11> */
.L_x_25618:
[----:B------:R-:W-:Y:S01]  /*db00*/  IMAD.U32 R18, R18, 0x10000, RZ ;  /* 0x0001000012127824 */ /* 0x000fe200078e00ff */
[----:B------:R-:W-:-:S03]  /*db10*/  CS2R R6, SRZ ;  /* 0x0000000000067805 */ /* 0x000fc6000001ff00 */
[----:B------:R-:W-:-:S06]  /*db20*/  FMUL.FTZ R4, R18, 1 ;  /* 0x3f80000012047820 */ /* 0x000fcc0000410000 */
[----:B------:R-:W0:Y:S02]  /*db30*/  F2F.F64.F32 R4, R4 ;  /* 0x0000000400047310 */ /* 0x000e240000201800 */
[----:B0-----:R-:W-:Y:S01]  /*db40*/  STG.E.128 desc[UR36][R2.64], R4 ;  /* 0x0000000402007986 */ /* 0x001fe2000c101d24 */
[----:B------:R-:W-:Y:S05]  /*db50*/  EXIT ;  /* 0x000000000000794d */ /* 0x000fea0003800000 */
.L_x_25617:
[----:B------:R-:W-:-:S13]  /*db60*/  ISETP.NE.AND P0, PT, R0, 0xf, PT ;  /* 0x0000000f0000780c */ /* 0x000fda0003f05270 */
[----:B------:R-:W-:Y:S05]  /*db70*/  @!P0 BRA `(.L_x_25619) ;  /* 0x0000000000e88947 */ /* 0x000fea0003800000 */
[----:B------:R-:W-:-:S13]  /*db80*/  ISETP.NE.AND P0, PT, R0, 0x17, PT ;  /* 0x000000170000780c */ /* 0x000fda0003f05270 */
[----:B------:R-:W-:Y:S05]  /*db90*/  @!P0 BRA `(.L_x_25620) ;  /* 0x0000000000908947 */ /* 0x000fea0003800000 */
[----:B------:R-:W-:-:S13]  /*dba0*/  ISETP.NE.AND P0, PT, R0, 0x18, PT ;  /* 0x000000180000780c */ /* 0x000fda0003f05270 */
[----:B------:R-:W-:Y:S05]  /*dbb0*/  @!P0 BRA `(.L_x_25621) ;  /* 0x0000000000448947 */ /* 0x000fea0003800000 */
.L_x_25598:
        /* <DEDUP_REMOVED lines=16> */
.L_x_25622:
[----:B------:R-:W-:Y:S05]  /*dcc0*/  EXIT ;  /* 0x000000000000794d */ /* 0x000fea0003800000 */
.L_x_25621:
        /* <DEDUP_REMOVED lines=13> */
.L_x_25624:
[----:B------:R-:W-:Y:S05]  /*dda0*/  BSYNC.RECONVERGENT B0 ;  /* 0x0000000000007941 */ /* 0x000fea0003800200 */
.L_x_25623:
[----:B------:R-:W-:-:S05]  /*ddb0*/  LOP3.LUT R5, R0, 0x80, R5, 0xf8, !PT ;  /* 0x0000008000057812 */ /* 0x000fca00078ef805 */
[----:B------:R-:W-:Y:S01]  /*ddc0*/  STG.E.U8 desc[UR36][R2.64], R5 ;  /* 0x0000000502007986 */ /* 0x000fe2000c101124 */
[----:B------:R-:W-:Y:S05]  /*ddd0*/  EXIT ;  /* 0x000000000000794d */ /* 0x000fea0003800000 */
.L_x_25620:
        /* <DEDUP_REMOVED lines=12> */
.L_x_25626:
[----:B------:R-:W-:Y:S01]  /*dea0*/  IMAD.MOV.U32 R0, RZ, RZ, 0x7f ;  /* 0x0000007fff007424 */ /* 0x000fe200078e00ff */
[----:B------:R-:W-:-:S04]  /*deb0*/  ISETP.GT.U32.AND P0, PT, R4, 0x7f800000, PT ;  /* 0x7f8000000400780c */ /* 0x000fc80003f04070 */
[----:B------:R-:W-:-:S09]  /*dec0*/  SEL R0, R0, 0x7c, P0 ;  /* 0x0000007c00007807 */ /* 0x000fd20000000000 */
.L_x_25627:
[----:B------:R-:W-:Y:S05]  /*ded0*/  BSYNC.RECONVERGENT B0 ;  /* 0x0000000000007941 */ /* 0x000fea0003800200 */
.L_x_25625:
[----:B------:R-:W-:-:S04]  /*dee0*/  SHF.R.U32.HI R5, RZ, 0x18, R5 ;  /* 0x00000018ff057819 */ /* 0x000fc80000011605 */
[----:B------:R-:W-:-:S05]  /*def0*/  LOP3.LUT R5, R0, 0x80, R5, 0xf8, !PT ;  /* 0x0000008000057812 */ /* 0x000fca00078ef805 */
[----:B------:R-:W-:Y:S01]  /*df00*/  STG.E.U8 desc[UR36][R2.64], R5 ;  /* 0x0000000502007986 */ /* 0x000fe2000c101124 */
[----:B------:R-:W-:Y:S05]  /*df10*/  EXIT ;  /* 0x000000000000794d */ /* 0x000fea0003800000 */
.L_x_25619:
[----:B------:R-:W-:Y:S01]  /*df20*/  STG.E.U16 desc[UR36][R2.64], R18 ;  /* 0x0000001202007986 */ /* 0x000fe2000c101524 */
[----:B------:R-:W-:Y:S05]  /*df30*/  EXIT ;  /* 0x000000000000794d */ /* 0x000fea0003800000 */
.L_x_25628:
        /* <DEDUP_REMOVED lines=12> */
.L_x_50159:


//--------------------- .text._ZN2at6native18elementwise_kernelILi128ELi4EZNS0_22gpu_kernel_impl_nocastINS0_13BinaryFunctorIN3c108BFloat16ES5_S5_ZZZNS0_21remainder_kernel_cudaERNS_18TensorIteratorBaseEENKUlvE0_clEvENKUlvE2_clEvEUlS5_S5_E_EEEEvS7_RKT_EUliE_EEviT1_ --------------------------
	.section	.text._ZN2at6native18elementwise_kernelILi128ELi4EZNS0_22gpu_kernel_impl_nocastINS0_13BinaryFunctorIN3c108BFloat16ES5_S5_ZZZNS0_21remainder_kernel_cudaERNS_18TensorIteratorBaseEENKUlvE0_clEvENKUlvE2_clEvEUlS5_S5_E_EEEEvS7_RKT_EUliE_EEviT1_,"ax",@progbits
	.align	128
        .global         _ZN2at6native18elementwise_kernelILi128ELi4EZNS0_22gpu_kernel_impl_nocastINS0_13BinaryFunctorIN3c108BFloat16ES5_S5_ZZZNS0_21remainder_kernel_cudaERNS_18TensorIteratorBaseEENKUlvE0_clEvENKUlvE2_clEvEUlS5_S5_E_EEEEvS7_RKT_EUliE_EEviT1_
        .type           _ZN2at6native18elementwise_kernelILi128ELi4EZNS0_22gpu_kernel_impl_nocastINS0_13BinaryFunctorIN3c108BFloat16ES5_S5_ZZZNS0_21remainder_kernel_cudaERNS_18TensorIteratorBaseEENKUlvE0_clEvENKUlvE2_clEvEUlS5_S5_E_EEEEvS7_RKT_EUliE_EEviT1_,@function
        .size           _ZN2at6native18elementwise_kernelILi128ELi4EZNS0_22gpu_kernel_impl_nocastINS0_13BinaryFunctorIN3c108BFloat16ES5_S5_ZZZNS0_21remainder_kernel_cudaERNS_18TensorIteratorBaseEENKUlvE0_clEvENKUlvE2_clEvEUlS5_S5_E_EEEEvS7_RKT_EUliE_EEviT1_,(.L_x_50160 - _ZN2at6native18elementwise_kernelILi128ELi4EZNS0_22gpu_kernel_impl_nocastINS0_13BinaryFunctorIN3c108BFloat16ES5_S5_ZZZNS0_21remainder_kernel_cudaERNS_18TensorIteratorBaseEENKUlvE0_clEvENKUlvE2_clEvEUlS5_S5_E_EEEEvS7_RKT_EUliE_EEviT1_)
        .other          _ZN2at6native18elementwise_kernelILi128ELi4EZNS0_22gpu_kernel_impl_nocastINS0_13BinaryFunctorIN3c108BFloat16ES5_S5_ZZZNS0_21remainder_kernel_cudaERNS_18TensorIteratorBaseEENKUlvE0_clEvENKUlvE2_clEvEUlS5_S5_E_EEEEvS7_RKT_EUliE_EEviT1_,@"STO_CUDA_ENTRY STV_DEFAULT"
_ZN2at6native18elementwise_kernelILi128ELi4EZNS0_22gpu_kernel_impl_nocastINS0_13BinaryFunctorIN3c108BFloat16ES5_S5_ZZZNS0_21remainder_kernel_cudaERNS_18TensorIteratorBaseEENKUlvE0_clEvENKUlvE2_clEvEUlS5_S5_E_EEEEvS7_RKT_EUliE_EEviT1_:
.text._ZN2at6native18elementwise_kernelILi128ELi4EZNS0_22gpu_kernel_impl_nocastINS0_13BinaryFunctorIN3c108BFloat16ES5_S5_ZZZNS0_21remainder_kernel_cudaERNS_18TensorIteratorBaseEENKUlvE0_clEvENKUlvE2_clEvEUlS5_S5_E_EEEEvS7_RKT_EUliE_EEviT1_:
        /* <DEDUP_REMOVED lines=45> */
.L_x_25636:
[----:B------:R-:W-:Y:S01]  /*02d0*/  FSETP.GEU.FTZ.AND P0, PT, R7, -R2, PT ;  /* 0x800000020700720b */ /* 0x000fe20003f1e000 */
[----:B------:R-:W-:-:S12]  /*02e0*/  FADD.FTZ R4, R4, -1 ;  /* 0xbf80000004047421 */ /* 0x000fd80000010000 */
[----:B------:R-:W-:-:S07]  /*02f0*/  @!P0 FADD.FTZ R4, R4, -1 ;  /* 0xbf80000004048421 */ /* 0x000fce0000010000 */
.L_x_25635:
[----:B------:R-:W-:Y:S01]  /*0300*/  FFMA.FTZ R11, -R2, R4, R11 ;  /* 0x00000004020b7223 */ /* 0x000fe2000001010b */
[----:B------:R-:W-:Y:S06]  /*0310*/  BRA `(.L_x_25633) ;  /* 0x0000000000707947 */ /* 0x000fec0003800000 */
.L_x_25634:
        /* <DEDUP_REMOVED lines=13> */
.L_x_25638:
        /* <DEDUP_REMOVED lines=13> */
.L_x_25637:
[----:B------:R-:W-:-:S04]  /*04c0*/  FMUL.FTZ R11, R11, 1.1920928955078125e-07 ;  /* 0x340000000b0b7820 */ /* 0x000fc80000410000 */
[----:B------:R-:W-:-:S07]  /*04d0*/  FMUL.FTZ R11, R10, R11 ;  /* 0x0000000b0a0b7220 */ /* 0x000fce0000410000 */
.L_x_25633:
[C---:B0-----:R-:W-:Y:S02]  /*04e0*/  LOP3.LUT R2, R11.reuse, 0x80000000, R5, 0xb8, !PT ;  /* 0x800000000b027812 */ /* 0x041fe400078eb805 */
[----:B------:R-:W-:Y:S01]  /*04f0*/  FSETP.NAN.FTZ.AND P0, PT, |R11|, |R11|, PT ;  /* 0x4000000b0b00720b */ /* 0x000fe20003f18200 */
[----:B------:R-:W0:Y:S01]  /*0500*/  LDC.64 R4, c[0x0][0x5e8] ;  /* 0x00017a00ff047b82 */ /* 0x000e220000000a00 */
[----:B------:R-:W-:Y:S02]  /*0510*/  IADD3 R3, PT, PT, R3, 0x80, RZ ;  /* 0x0000008003037810 */ /* 0x000fe40007ffe0ff */
[----:B------:R-:W-:-:S04]  /*0520*/  FSEL R11, R11, R2, P0 ;  /* 0x000000020b0b7208 */ /* 0x000fc80000000000 */
[----:B------:R-:W-:-:S13]  /*0530*/  FSETP.NEU.FTZ.AND P1, PT, R11, RZ, PT ;  /* 0x000000ff0b00720b */ /* 0x000fda0003f3d000 */
[----:B------:R-:W-:Y:S02]  /*0540*/  @P1 FSETP.GEU.FTZ.AND P2, PT, R0, RZ, PT ;  /* 0x000000ff0000120b */ /* 0x000fe40003f5e000 */
[----:B------:R-:W-:-:S04]  /*0550*/  @P1 FSETP.GEU.FTZ.AND P0, PT, R11, RZ, PT ;  /* 0x000000ff0b00120b */ /* 0x000fc80003f1e000 */
[----:B------:R-:W-:Y:S02]  /*0560*/  @P1 PLOP3.LUT P2, PT, P0, P2, PT, 0x82, 0x28 ;  /* 0x000000000028181c */ /* 0x000fe40000745072 */
[----:B------:R-:W-:Y:S02]  /*0570*/  PLOP3.LUT P0, PT, PT, PT, PT, 0x80, 0x8 ;  /* 0x000000000008781c */ /* 0x000fe40003f0f070 */
[----:B------:R-:W-:-:S13]  /*0580*/  @P1 PLOP3.LUT P0, PT, P2, PT, PT, 0x80, 0x8 ;  /* 0x000000000008181c */ /* 0x000fda000170f070 */
[----:B------:R-:W-:Y:S01]  /*0590*/  @!P0 FADD.FTZ R11, R0, R11 ;  /* 0x0000000b000b8221 */ /* 0x000fe20000010000 */
[----:B------:R-:W-:-:S04]  /*05a0*/  ISETP.GE.AND P0, PT, R3, UR4, PT ;  /* 0x0000000403007c0c */ /* 0x000fc8000bf06270 */
[----:B------:R-:W-:-:S05]  /*05b0*/  F2FP.BF16.F32.PACK_AB R11, RZ, R11 ;  /* 0x0000000bff0b723e */ /* 0x000fca00000010ff */
[----:B0-----:R0:W-:Y:S04]  /*05c0*/  STG.E.U16 desc[UR6][R4.64], R11 ;  /* 0x0000000b04007986 */ /* 0x0011e8000c101506 */
[----:B------:R-:W-:Y:S05]  /*05d0*/  @P0 BREAK.RELIABLE B1 ;  /* 0x0000000000010942 */ /* 0x000fea0003800100 */
        /* <DEDUP_REMOVED lines=32> */
.L_x_25643:
[----:B------:R-:W-:Y:S01]  /*07e0*/  FSETP.GEU.FTZ.AND P0, PT, R7, -R2, PT ;  /* 0x800000020700720b */ /* 0x000fe20003f1e000 */
[----:B------:R-:W-:-:S12]  /*07f0*/  FADD.FTZ R4, R4, -1 ;  /* 0xbf80000004047421 */ /* 0x000fd80000010000 */
[----:B------:R-:W-:-:S07]  /*0800*/  @!P0 FADD.FTZ R4, R4, -1 ;  /* 0xbf80000004048421 */ /* 0x000fce0000010000 */
.L_x_25642:
[----:B------:R-:W-:Y:S01]  /*0810*/  FFMA.FTZ R11, -R2, R4, R11 ;  /* 0x00000004020b7223 */ /* 0x000fe2000001010b */
[----:B------:R-:W-:Y:S06]  /*0820*/  BRA `(.L_x_25640) ;  /* 0x0000000000707947 */ /* 0x000fec0003800000 */
.L_x_25641:
        /* <DEDUP_REMOVED lines=13> */
.L_x_25645:
        /* <DEDUP_REMOVED lines=13> */
.L_x_25644:
[----:B------:R-:W-:-:S04]  /*09d0*/  FMUL.FTZ R11, R11, 1.1920928955078125e-07 ;  /* 0x340000000b0b7820 */ /* 0x000fc80000410000 */
[----:B------:R-:W-:-:S07]  /*09e0*/  FMUL.FTZ R11, R10, R11 ;  /* 0x0000000b0a0b7220 */ /* 0x000fce0000410000 */
.L_x_25640:
[C---:B------:R-:W-:Y:S02]  /*09f0*/  FSETP.NAN.FTZ.AND P0, PT, |R11|.reuse, |R11|, PT ;  /* 0x4000000b0b00720b */ /* 0x040fe40003f18200 */
[----:B0-----:R-:W-:Y:S02]  /*0a00*/  LOP3.LUT R2, R11, 0x80000000, R5, 0xb8, !PT ;  /* 0x800000000b027812 */ /* 0x001fe400078eb805 */
        /* <DEDUP_REMOVED lines=9> */
[----:B------:R-:W-:-:S05]  /*0aa0*/  @!P0 FADD.FTZ R11, R0, R11 ;  /* 0x0000000b000b8221 */ /* 0x000fca0000010000 */
[----:B------:R-:W-:-:S05]  /*0ab0*/  F2FP.BF16.F32.PACK_AB R11, RZ, R11 ;  /* 0x0000000bff0b723e */ /* 0x000fca00000010ff */
[----:B0-----:R0:W-:Y:S02]  /*0ac0*/  STG.E.U16 desc[UR6][R4.64], R11 ;  /* 0x0000000b04007986 */ /* 0x0011e4000c101506 */
.L_x_25632:
[----:B------:R-:W-:-:S13]  /*0ad0*/  ISETP.GE.AND P0, PT, R3, UR4, PT ;  /* 0x0000000403007c0c */ /* 0x000fda000bf06270 */
[----:B------:R-:W-:Y:S05]  /*0ae0*/  @P0 BREAK.RELIABLE B1 ;  /* 0x0000000000010942 */ /* 0x000fea0003800100 */
[----:B------:R-:W-:Y:S05]  /*0af0*/  @P0 BRA `(.L_x_25639) ;  /* 0x0000000400540947 */ /* 0x000fea0003800000 */
[----:B------:R-:W-:Y:S05]  /*0b00*/  BSYNC.RELIABLE B1 ;  /* 0x0000000000017941 */ /* 0x000fea0003800100 */
.L_x_25631:
[----:B------:R-:W1:Y:S08]  /*0b10*/  LDC.64 R8, c[0x0][0x5f8] ;  /* 0x00017e00ff087b82 */ /* 0x000e700000000a00 */
[----:B------:R-:W0:Y:S01]  /*0b20*/  LDC.64 R6, c[0x0][0x5f0] ;  /* 0x00017c00ff067b82 */ /* 0x000e220000000a00 */
[----:B-1----:R-:W2:Y:S04]  /*0b30*/  LDG.E.U16 R0, desc[UR6][R8.64] ;  /* 0x0000000608007981 */ /* 0x002ea8000c1e1500 */
[----:B0-----:R-:W3:Y:S01]  /*0b40*/  LDG.E.U16 R5, desc[UR6][R6.64] ;  /* 0x0000000606057981 */ /* 0x001ee2000c1e1500 */
[----:B--2---:R-:W-:Y:S01]  /*0b50*/  IMAD.U32 R0, R0, 0x10000, RZ ;  /* 0x0001000000007824 */ /* 0x004fe200078e00ff */
[----:B---3--:R-:W-:-:S04]  /*0b60*/  SHF.L.U32 R5, R5, 0x10, RZ ;  /* 0x0000001005057819 */ /* 0x008fc800000006ff */
        /* <DEDUP_REMOVED lines=27> */
.L_x_25650:
[----:B------:R-:W-:Y:S01]  /*0d20*/  FSETP.GEU.FTZ.AND P0, PT, R7, -R2, PT ;  /* 0x800000020700720b */ /* 0x000fe20003f1e000 */
[----:B------:R-:W-:-:S12]  /*0d30*/  FADD.FTZ R4, R4, -1 ;  /* 0xbf80000004047421 */ /* 0x000fd80000010000 */
[----:B------:R-:W-:-:S07]  /*0d40*/  @!P0 FADD.FTZ R4, R4, -1 ;  /* 0xbf80000004048421 */ /* 0x000fce0000010000 */
.L_x_25649:
[----:B------:R-:W-:Y:S05]  /*0d50*/  BSYNC.RECONVERGENT B3 ;  /* 0x0000000000037941 */ /* 0x000fea0003800200 */
.L_x_25648:
[----:B------:R-:W-:Y:S01]  /*0d60*/  FFMA.FTZ R11, -R2, R4, R11 ;  /* 0x00000004020b7223 */ /* 0x000fe2000001010b */
[----:B------:R-:W-:Y:S06]  /*0d70*/  BRA `(.L_x_25651) ;  /* 0x0000000000787947 */ /* 0x000fec0003800000 */
.L_x_25647:
        /* <DEDUP_REMOVED lines=14> */
.L_x_25654:
        /* <DEDUP_REMOVED lines=13> */
.L_x_25653:
[----:B------:R-:W-:Y:S05]  /*0f30*/  BSYNC.RECONVERGENT B3 ;  /* 0x0000000000037941 */ /* 0x000fea0003800200 */
.L_x_25652:
[----:B------:R-:W-:-:S04]  /*0f40*/  FMUL.FTZ R11, R11, 1.1920928955078125e-07 ;  /* 0x340000000b0b7820 */ /* 0x000fc80000410000 */
[----:B------:R-:W-:-:S07]  /*0f50*/  FMUL.FTZ R11, R10, R11 ;  /* 0x0000000b0a0b7220 */ /* 0x000fce0000410000 */
.L_x_25651:
[----:B------:R-:W-:Y:S05]  /*0f60*/  BSYNC.RECONVERGENT B0 ;  /* 0x0000000000007941 */ /* 0x000fea0003800200 */
.L_x_25646:
        /* <DEDUP_REMOVED lines=14> */
.L_x_25639:
[----:B------:R-:W-:Y:S05]  /*1050*/  BSYNC.RECONVERGENT B2 ;  /* 0x0000000000027941 */ /* 0x000fea0003800200 */
.L_x_25630:
[----:B------:R-:W-:Y:S05]  /*1060*/  WARPSYNC.ALL ;  /* 0x0000000000007948 */ /* 0x000fea0003800000 */
[----:B------:R-:W-:-:S13]  /*1070*/  ISETP.GE.AND P0, PT, R3, UR4, PT ;  /* 0x0000000403007c0c */ /* 0x000fda000bf06270 */
[----:B------:R-:W-:Y:S05]  /*1080*/  @P0 EXIT ;  /* 0x000000000000094d */ /* 0x000fea0003800000 */
[----:B01----:R-:W0:Y:S08]  /*1090*/  LDC.64 R4, c[0x0][0x5f0] ;  /* 0x00017c00ff047b82 */ /* 0x003e300000000a00 */
        /* <DEDUP_REMOVED lines=30> */
.L_x_25658:
[----:B------:R-:W-:Y:S01]  /*1280*/  FSETP.GEU.FTZ.AND P0, PT, R7, -R2, PT ;  /* 0x800000020700720b */ /* 0x000fe20003f1e000 */
[----:B------:R-:W-:-:S12]  /*1290*/  FADD.FTZ R4, R4, -1 ;  /* 0xbf80000004047421 */ /* 0x000fd80000010000 */
[----:B------:R-:W-:-:S07]  /*12a0*/  @!P0 FADD.FTZ R4, R4, -1 ;  /* 0xbf80000004048421 */ /* 0x000fce0000010000 */
.L_x_25657:
[----:B------:R-:W-:Y:S01]  /*12b0*/  FFMA.FTZ R9, -R2, R4, R9 ;  /* 0x0000000402097223 */ /* 0x000fe20000010109 */
[----:B------:R-:W-:Y:S06]  /*12c0*/  BRA `(.L_x_25655) ;  /* 0x0000000000707947 */ /* 0x000fec0003800000 */
.L_x_25656:
        /* <DEDUP_REMOVED lines=13> */
.L_x_25660:
        /* <DEDUP_REMOVED lines=13> */
.L_x_25659:
[----:B------:R-:W-:-:S04]  /*1470*/  FMUL.FTZ R9, R9, 1.1920928955078125e-07 ;  /* 0x3400000009097820 */ /* 0x000fc80000410000 */
[----:B------:R-:W-:-:S07]  /*1480*/  FMUL.FTZ R9, R10, R9 ;  /* 0x000000090a097220 */ /* 0x000fce0000410000 */
.L_x_25655:
[C---:B------:R-:W-:Y:S02]  /*1490*/  FSETP.NAN.FTZ.AND P0, PT, |R9|.reuse, |R9|, PT ;  /* 0x400000090900720b */ /* 0x040fe40003f18200 */
[----:B0-----:R-:W-:-:S04]  /*14a0*/  LOP3.LUT R2, R9, 0x80000000, R3, 0xb8, !PT ;  /* 0x8000000009027812 */ /* 0x001fc800078eb803 */
[----:B------:R-:W-:Y:S02]  /*14b0*/  FSEL R9, R9, R2, P0 ;  /* 0x0000000209097208 */ /* 0x000fe40000000000 */
[----:B------:R-:W0:Y:S02]  /*14c0*/  LDC.64 R2, c[0x0][0x5e8] ;  /* 0x00017a00ff027b82 */ /* 0x000e240000000a00 */
        /* <DEDUP_REMOVED lines=8> */
[----:B0-----:R-:W-:Y:S01]  /*1550*/  STG.E.U16 desc[UR6][R2.64], R9 ;  /* 0x0000000902007986 */ /* 0x001fe2000c101506 */
[----:B------:R-:W-:Y:S05]  /*1560*/  EXIT ;  /* 0x000000000000794d */ /* 0x000fea0003800000 */
.L_x_25629:
        /* <DEDUP_REMOVED lines=356> */
.L_x_25664:
        /* <DEDUP_REMOVED lines=39> */
.L_x_25669:
[----:B------:R-:W-:Y:S05]  /*2e20*/  BSYNC.RECONVERGENT B3 ;  /* 0x0000000000037941 */ /* 0x000fea0003800200 */
.L_x_25668:
[----:B------:R-:W-:Y:S01]  /*2e30*/  FFMA.FTZ R13, -R10, R6, R13 ;  /* 0x000000060a0d7223 */ /* 0x000fe2000001010d */
[----:B------:R-:W-:Y:S06]  /*2e40*/  BRA `(.L_x_25666) ;  /* 0x0000000000787947 */ /* 0x000fec0003800000 */
.L_x_25667:
        /* <DEDUP_REMOVED lines=14> */
.L_x_25672:
        /* <DEDUP_REMOVED lines=13> */
.L_x_25671:
[----:B------:R-:W-:Y:S05]  /*3000*/  BSYNC.RECONVERGENT B3 ;  /* 0x0000000000037941 */ /* 0x000fea0003800200 */
.L_x_25670:
[----:B------:R-:W-:-:S04]  /*3010*/  FMUL.FTZ R6, R13, 1.1920928955078125e-07 ;  /* 0x340000000d067820 */ /* 0x000fc80000410000 */
[----:B------:R-:W-:-:S07]  /*3020*/  FMUL.FTZ R13, R11, R6 ;  /* 0x000000060b0d7220 */ /* 0x000fce0000410000 */
.L_x_25666:
[----:B------:R-:W-:Y:S05]  /*3030*/  BSYNC.RECONVERGENT B2 ;  /* 0x0000000000027941 */ /* 0x000fea0003800200 */
.L_x_25665:
[C---:B------:R-:W-:Y:S01]  /*3040*/  LOP3.LUT R4, R13.reuse, 0x80000000, R4, 0xb8, !PT ;  /* 0x800000000d047812 */ /* 0x040fe200078eb804 */
[----:B------:R-:W1:Y:S01]  /*3050*/  LDCU.64 UR8, c[0x0][0x5e8] ;  /* 0x0000bd00ff0877ac */ /* 0x000e620008000a00 */
[----:B------:R-:W-:Y:S02]  /*3060*/  FSETP.NAN.FTZ.AND P0, PT, |R13|, |R13|, PT ;  /* 0x4000000d0d00720b */ /* 0x000fe40003f18200 */
        /* <DEDUP_REMOVED lines=9> */
[----:B-1----:R-:W-:-:S04]  /*3100*/  IADD3 R4, P0, PT, R5, UR8, RZ ;  /* 0x0000000805047c10 */ /* 0x002fc8000ff1e0ff */
[----:B------:R-:W-:Y:S02]  /*3110*/  F2FP.BF16.F32.PACK_AB R6, RZ, R6 ;  /* 0x00000006ff06723e */ /* 0x000fe400000010ff */
[----:B------:R-:W-:Y:S02]  /*3120*/  IADD3.X R5, PT, PT, RZ, UR9, RZ, P0, !PT ;  /* 0x00000009ff057c10 */ /* 0x000fe400087fe4ff */
[----:B------:R-:W-:-:S03]  /*3130*/  ISETP.GE.AND P0, PT, R3, UR4, PT ;  /* 0x0000000403007c0c */ /* 0x000fc6000bf06270 */
[----:B------:R1:W-:Y:S10]  /*3140*/  STG.E.U16 desc[UR6][R4.64], R6 ;  /* 0x0000000604007986 */ /* 0x0003f4000c101506 */
[----:B------:R-:W-:Y:S05]  /*3150*/  @P0 BREAK.RELIABLE B0 ;  /* 0x0000000000000942 */ /* 0x000fea0003800100 */
[----:B-1----:R-:W-:Y:S05]  /*3160*/  @P0 BRA `(.L_x_25673) ;  /* 0x0000003400b80947 */ /* 0x002fea0003800000 */
[----:B------:R-:W1:Y:S01]  /*3170*/  LDCU.64 UR8, c[0x0][0x390] ;  /* 0x00007200ff0877ac */ /* 0x000e620008000a00 */
[----:B------:R-:W-:Y:S02]  /*3180*/  HFMA2 R4, -RZ, RZ, 0, 0 ;  /* 0x00000000ff047431 */ /* 0x000fe400000001ff */
[----:B------:R-:W-:Y:S01]  /*3190*/  IMAD.MOV.U32 R5, RZ, RZ, R3 ;  /* 0x000000ffff057224 */ /* 0x000fe200078e0003 */
[----:B------:R-:W-:Y:S01]  /*31a0*/  ISETP.NE.AND P0, PT, R2, RZ, PT ;  /* 0x000000ff0200720c */ /* 0x000fe20003f05270 */
[----:B------:R-:W2:Y:S01]  /*31b0*/  LDCU UR5, c[0x0][0x38c] ;  /* 0x00007180ff0577ac */ /* 0x000ea20008000800 */
        /* <DEDUP_REMOVED lines=81> */
[----:B------:R-:W-:Y:S01]  /*36d0*/  IMAD.MOV.U32 R10, RZ, RZ, RZ ;  /* 0x000000ffff0a7224 */ /* 0x000fe200078e00ff */
        /* <DEDUP_REMOVED lines=246> */
[----:B------:R-:W-:-:S05]  /*4640*/  @P0 MOV R12, RZ ;  /* 0x000000ff000c0202 */ /* 0x000fca0000000f00 */
[----:B------:R-:W1:Y:S01]  /*4650*/  @P0 LDC.64 R10, c[0x0][0x5d8] ;  /* 0x00017600ff0a0b82 */ /* 0x000e620000000a00 */
[----:B------:R-:W-:-:S04]  /*4660*/  IMAD.MOV R7, RZ, RZ, -R13 ;  /* 0x000000ffff077224 */ /* 0x000fc800078e0a0d */
[----:B------:R-:W-:-:S03]  /*4670*/  IMAD R9, R7, UR8, R9 ;  /* 0x0000000807097c24 */ /* 0x000fc6000f8e0209 */
        /* <DEDUP_REMOVED lines=11> */
.L_x_25674:
        /* <DEDUP_REMOVED lines=36> */
.L_x_25680:
[----:B------:R-:W-:Y:S01]  /*4970*/  FSETP.GEU.FTZ.AND P0, PT, R9, -R10, PT ;  /* 0x8000000a0900720b */ /* 0x000fe20003f1e000 */
[----:B------:R-:W-:-:S12]  /*4980*/  FADD.FTZ R6, R6, -1 ;  /* 0xbf80000006067421 */ /* 0x000fd80000010000 */
[----:B------:R-:W-:-:S07]  /*4990*/  @!P0 FADD.FTZ R6, R6, -1 ;  /* 0xbf80000006068421 */ /* 0x000fce0000010000 */
.L_x_25679:
[----:B------:R-:W-:Y:S05]  /*49a0*/  BSYNC.RECONVERGENT B3 ;  /* 0x0000000000037941 */ /* 0x000fea0003800200 */
.L_x_25678:
[----:B------:R-:W-:Y:S01]  /*49b0*/  FFMA.FTZ R13, -R10, R6, R13 ;  /* 0x000000060a0d7223 */ /* 0x000fe2000001010d */
[----:B------:R-:W-:Y:S06]  /*49c0*/  BRA `(.L_x_25676) ;  /* 0x0000000000787947 */ /* 0x000fec0003800000 */
.L_x_25677:
        /* <DEDUP_REMOVED lines=14> */
.L_x_25683:
        /* <DEDUP_REMOVED lines=13> */
.L_x_25682:
[----:B------:R-:W-:Y:S05]  /*4b80*/  BSYNC.RECONVERGENT B3 ;  /* 0x0000000000037941 */ /* 0x000fea0003800200 */
.L_x_25681:
[----:B------:R-:W-:-:S04]  /*4b90*/  FMUL.FTZ R6, R13, 1.1920928955078125e-07 ;  /* 0x340000000d067820 */ /* 0x000fc80000410000 */
[----:B------:R-:W-:-:S07]  /*4ba0*/  FMUL.FTZ R13, R11, R6 ;  /* 0x000000060b0d7220 */ /* 0x000fce0000410000 */
.L_x_25676:
[----:B------:R-:W-:Y:S05]  /*4bb0*/  BSYNC.RECONVERGENT B2 ;  /* 0x0000000000027941 */ /* 0x000fea0003800200 */
.L_x_25675:
        /* <DEDUP_REMOVED lines=14> */
[----:B------:R-:W-:-:S05]  /*4ca0*/  IADD3.X R5, PT, PT, RZ, UR9, RZ, P0, !PT ;  /* 0x00000009ff057c10 */ /* 0x000fca00087fe4ff */
[----:B------:R1:W-:Y:S02]  /*4cb0*/  STG.E.U16 desc[UR6][R4.64], R6 ;  /* 0x0000000604007986 */ /* 0x0003e4000c101506 */
.L_x_25663:
[----:B------:R-:W-:-:S13]  /*4cc0*/  ISETP.GE.AND P0, PT, R3, UR4, PT ;  /* 0x0000000403007c0c */ /* 0x000fda000bf06270 */
[----:B------:R-:W-:Y:S05]  /*4cd0*/  @P0 BREAK.RELIABLE B0 ;  /* 0x0000000000000942 */ /* 0x000fea0003800100 */
[----:B------:R-:W-:Y:S05]  /*4ce0*/  @P0 BRA `(.L_x_25673) ;  /* 0x0000001800d80947 */ /* 0x000fea0003800000 */
[----:B------:R-:W-:Y:S05]  /*4cf0*/  BSYNC.RELIABLE B0 ;  /* 0x0000000000007941 */ /* 0x000fea0003800100 */
.L_x_25662:
        /* <DEDUP_REMOVED lines=8> */
[----:B------:R-:W-:-:S05]  /*4d80*/  SHF.R.U32.HI R9, RZ, UR9, R8 ;  /* 0x00000009ff097c19 */ /* 0x000fca0008011608 */
[----:B------:R-:W-:-:S04]  /*4d90*/  IMAD.MOV R4, RZ, RZ, -R9 ;  /* 0x000000ffff047224 */ /* 0x000fc800078e0a09 */
        /* <DEDUP_REMOVED lines=258> */
[----:B------:R-:W-:Y:S01]  /*5dc0*/  IMAD.MOV.U32 R8, RZ, RZ, RZ ;  /* 0x000000ffff087224 */ /* 0x000fe200078e00ff */
        /* <DEDUP_REMOVED lines=79> */
.L_x_25684:
[----:B------:R-:W1:Y:S02]  /*62c0*/  LDCU.128 UR8, c[0x0][0x5f0] ;  /* 0x0000be00ff0877ac */ /* 0x000e640008000c00 */
[----:B-1----:R-:W-:Y:S02]  /*62d0*/  IADD3 R10, P1, PT, R4, UR10, RZ ;  /* 0x0000000a040a7c10 */ /* 0x002fe4000ff3e0ff */
[----:B------:R-:W-:-:S03]  /*62e0*/  IADD3 R8, P0, PT, R6, UR8, RZ ;  /* 0x0000000806087c10 */ /* 0x000fc6000ff1e0ff */
[----:B------:R-:W-:Y:S01]  /*62f0*/  IMAD.X R11, RZ, RZ, UR11, P1 ;  /* 0x0000000bff0b7e24 */ /* 0x000fe200088e06ff */
[----:B------:R-:W-:-:S04]  /*6300*/  IADD3.X R9, PT, PT, RZ, UR9, RZ, P0, !PT ;  /* 0x00000009ff097c10 */ /* 0x000fc800087fe4ff */
[----:B------:R-:W2:Y:S04]  /*6310*/  LDG.E.U16 R7, desc[UR6][R10.64] ;  /* 0x000000060a077981 */ /* 0x000ea8000c1e1500 */
[----:B------:R-:W3:Y:S01]  /*6320*/  LDG.E.U16 R4, desc[UR6][R8.64] ;  /* 0x0000000608047981 */ /* 0x000ee2000c1e1500 */
[----:B------:R-:W-:Y:S01]  /*6330*/  BSSY.RECONVERGENT B2, `(.L_x_25685) ;  /* 0x0000041000027945 */ /* 0x000fe20003800200 */
[----:B--2---:R-:W-:Y:S02]  /*6340*/  SHF.L.U32 R7, R7, 0x10, RZ ;  /* 0x0000001007077819 */ /* 0x004fe400000006ff */
[----:B---3--:R-:W-:-:S04]  /*6350*/  SHF.L.U32 R4, R4, 0x10, RZ ;  /* 0x0000001004047819 */ /* 0x008fc800000006ff */
        /* <DEDUP_REMOVED lines=26> */
.L_x_25690:
[----:B------:R-:W-:Y:S01]  /*6500*/  FSETP.GEU.FTZ.AND P0, PT, R9, -R10, PT ;  /* 0x8000000a0900720b */ /* 0x000fe20003f1e000 */
[----:B------:R-:W-:-:S12]  /*6510*/  FADD.FTZ R6, R6, -1 ;  /* 0xbf80000006067421 */ /* 0x000fd80000010000 */
[----:B------:R-:W-:-:S07]  /*6520*/  @!P0 FADD.FTZ R6, R6, -1 ;  /* 0xbf80000006068421 */ /* 0x000fce0000010000 */
.L_x_25689:
[----:B------:R-:W-:Y:S05]  /*6530*/  BSYNC.RECONVERGENT B3 ;  /* 0x0000000000037941 */ /* 0x000fea0003800200 */
.L_x_25688:
[----:B------:R-:W-:Y:S01]  /*6540*/  FFMA.FTZ R13, -R10, R6, R13 ;  /* 0x000000060a0d7223 */ /* 0x000fe2000001010d */
[----:B------:R-:W-:Y:S06]  /*6550*/  BRA `(.L_x_25686) ;  /* 0x0000000000787947 */ /* 0x000fec0003800000 */
.L_x_25687:
        /* <DEDUP_REMOVED lines=14> */
.L_x_25693:
        /* <DEDUP_REMOVED lines=13> */
.L_x_25692:
[----:B------:R-:W-:Y:S05]  /*6710*/  BSYNC.RECONVERGENT B3 ;  /* 0x0000000000037941 */ /* 0x000fea0003800200 */
.L_x_25691:
[----:B------:R-:W-:-:S04]  /*6720*/  FMUL.FTZ R6, R13, 1.1920928955078125e-07 ;  /* 0x340000000d067820 */ /* 0x000fc80000410000 */
[----:B------:R-:W-:-:S07]  /*6730*/  FMUL.FTZ R13, R11, R6 ;  /* 0x000000060b0d7220 */ /* 0x000fce0000410000 */
.L_x_25686:
[----:B------:R-:W-:Y:S05]  /*6740*/  BSYNC.RECONVERGENT B2 ;  /* 0x0000000000027941 */ /* 0x000fea0003800200 */
.L_x_25685:
        /* <DEDUP_REMOVED lines=16> */
.L_x_25673:
[----:B------:R-:W-:Y:S05]  /*6850*/  BSYNC.RECONVERGENT B1 ;  /* 0x0000000000017941 */ /* 0x000fea0003800200 */
.L_x_25661:
        /* <DEDUP_REMOVED lines=221> */
[----:B--2---:R-:W-:-:S05]  /*7630*/  SHF.R.U32.HI R9, RZ, UR4, R8 ;  /* 0x00000004ff097c19 */ /* 0x004fca0008011608 */
[----:B------:R-:W-:-:S04]  /*7640*/  IMAD.MOV R5, RZ, RZ, -R9 ;  /* 0x000000ffff057224 */ /* 0x000fc800078e0a09 */
        /* <DEDUP_REMOVED lines=105> */
[----:B------:R-:W-:Y:S01]  /*7ce0*/  MOV R6, RZ ;  /* 0x000000ff00067202 */ /* 0x000fe20000000f00 */
        /* <DEDUP_REMOVED lines=22> */
.L_x_25694:
        /* <DEDUP_REMOVED lines=39> */
.L_x_25700:
[----:B------:R-:W-:Y:S01]  /*80c0*/  FSETP.GEU.FTZ.AND P0, PT, R7, -R8, PT ;  /* 0x800000080700720b */ /* 0x000fe20003f1e000 */
[----:B------:R-:W-:-:S12]  /*80d0*/  FADD.FTZ R4, R4, -1 ;  /* 0xbf80000004047421 */ /* 0x000fd80000010000 */
[----:B------:R-:W-:-:S07]  /*80e0*/  @!P0 FADD.FTZ R4, R4, -1 ;  /* 0xbf80000004048421 */ /* 0x000fce0000010000 */
.L_x_25699:
[----:B------:R-:W-:Y:S05]  /*80f0*/  BSYNC.RECONVERGENT B2 ;  /* 0x0000000000027941 */ /* 0x000fea0003800200 */
.L_x_25698:
[----:B------:R-:W-:Y:S01]  /*8100*/  FFMA.FTZ R11, -R8, R4, R11 ;  /* 0x00000004080b7223 */ /* 0x000fe2000001010b */
[----:B------:R-:W-:Y:S06]  /*8110*/  BRA `(.L_x_25696) ;  /* 0x0000000000787947 */ /* 0x000fec0003800000 */
.L_x_25697:
        /* <DEDUP_REMOVED lines=14> */
.L_x_25703:
        /* <DEDUP_REMOVED lines=13> */
.L_x_25702:
[----:B------:R-:W-:Y:S05]  /*82d0*/  BSYNC.RECONVERGENT B2 ;  /* 0x0000000000027941 */ /* 0x000fea0003800200 */
.L_x_25701:
[----:B------:R-:W-:-:S04]  /*82e0*/  FMUL.FTZ R4, R11, 1.1920928955078125e-07 ;  /* 0x340000000b047820 */ /* 0x000fc80000410000 */
[----:B------:R-:W-:-:S07]  /*82f0*/  FMUL.FTZ R11, R9, R4 ;  /* 0x00000004090b7220 */ /* 0x000fce0000410000 */
.L_x_25696:
[----:B------:R-:W-:Y:S05]  /*8300*/  BSYNC.RECONVERGENT B1 ;  /* 0x0000000000017941 */ /* 0x000fea0003800200 */
.L_x_25695:
        /* <DEDUP_REMOVED lines=11> */
[----:B------:R-:W-:Y:S01]  /*83c0*/  STG.E.U16 desc[UR6][R2.64], R0 ;  /* 0x0000000002007986 */ /* 0x000fe2000c101506 */
[----:B------:R-:W-:Y:S05]  /*83d0*/  EXIT ;  /* 0x000000000000794d */ /* 0x000fea0003800000 */
.L_x_25704:
        /* <DEDUP_REMOVED lines=10> */
.L_x_50160:


//--------------------- .text._ZN2at6native27unrolled_elementwise_kernelINS0_13BinaryFunctorIN3c108BFloat16ES4_S4_ZZZNS0_21remainder_kernel_cudaERNS_18TensorIteratorBaseEENKUlvE0_clEvENKUlvE2_clEvEUlS4_S4_E_EESt5arrayIPcLm3EELi4E23TrivialOffsetCalculatorILi2EjESE_ILi1EjENS0_6memory15LoadWithoutCastENSH_16StoreWithoutCastEEEviT_T0_T2_T3_T4_T5_ --------------------------
	.section	.text._ZN2at6native27unrolled_elementwise_kernelINS0_13BinaryFunctorIN3c108BFloat16ES4_S4_ZZZNS0_21remainder_kernel_cudaERNS_18TensorIteratorBaseEENKUlvE0_clEvENKUlvE2_clEvEUlS4_S4_E_EESt5arrayIPcLm3EELi4E23TrivialOffsetCalculatorILi2EjESE_ILi1EjENS0_6memory15LoadWithoutCastENSH_16StoreWithoutCastEEEviT_T0_T2_T3_T4_T5_,"ax",@progbits
	.align	128
        .global         _ZN2at6native27unrolled_elementwise_kernelINS0_13BinaryFunctorIN3c108BFloat16ES4_S4_ZZZNS0_21remainder_kernel_cudaERNS_18TensorIteratorBaseEENKUlvE0_clEvENKUlvE2_clEvEUlS4_S4_E_EESt5arrayIPcLm3EELi4E23TrivialOffsetCalculatorILi2EjESE_ILi1EjENS0_6memory15LoadWithoutCastENSH_16StoreWithoutCastEEEviT_T0_T2_T3_T4_T5_
        .type           _ZN2at6native27unrolled_elementwise_kernelINS0_13BinaryFunctorIN3c108BFloat16ES4_S4_ZZZNS0_21remainder_kernel_cudaERNS_18TensorIteratorBaseEENKUlvE0_clEvENKUlvE2_clEvEUlS4_S4_E_EESt5arrayIPcLm3EELi4E23TrivialOffsetCalculatorILi2EjESE_ILi1EjENS0_6memory15LoadWithoutCastENSH_16StoreWithoutCastEEEviT_T0_T2_T3_T4_T5_,@function
        .size           _ZN2at6native27unrolled_elementwise_kernelINS0_13BinaryFunctorIN3c108BFloat16ES4_S4_ZZZNS0_21remainder_kernel_cudaERNS_18TensorIteratorBaseEENKUlvE0_clEvENKUlvE2_clEvEUlS4_S4_E_EESt5arrayIPcLm3EELi4E23TrivialOffsetCalculatorILi2EjESE_ILi1EjENS0_6memory15LoadWithoutCastENSH_16StoreWithoutCastEEEviT_T0_T2_T3_T4_T5_,(.L_x_50161 - _ZN2at6native27unrolled_elementwise_kernelINS0_13BinaryFunctorIN3c108BFloat16ES4_S4_ZZZNS0_21remainder_kernel_cudaERNS_18TensorIteratorBaseEENKUlvE0_clEvENKUlvE2_clEvEUlS4_S4_E_EESt5arrayIPcLm3EELi4E23TrivialOffsetCalculatorILi2EjESE_ILi1EjENS0_6memory15LoadWithoutCastENSH_16StoreWithoutCastEEEviT_T0_T2_T3_T4_T5_)
        .other          _ZN2at6native27unrolled_elementwise_kernelINS0_13BinaryFunctorIN3c108BFloat16ES4_S4_ZZZNS0_21remainder_kernel_cudaERNS_18TensorIteratorBaseEENKUlvE0_clEvENKUlvE2_clEvEUlS4_S4_E_EESt5arrayIPcLm3EELi4E23TrivialOffsetCalculatorILi2EjESE_ILi1EjENS0_6memory15LoadWithoutCastENSH_16StoreWithoutCastEEEviT_T0_T2_T3_T4_T5_,@"STO_CUDA_ENTRY STV_DEFAULT"
_ZN2at6native27unrolled_elementwise_kernelINS0_13BinaryFunctorIN3c108BFloat16ES4_S4_ZZZNS0_21remainder_kernel_cudaERNS_18TensorIteratorBaseEENKUlvE0_clEvENKUlvE2_clEvEUlS4_S4_E_EESt5arrayIPcLm3EELi4E23TrivialOffsetCalculatorILi2EjESE_ILi1EjENS0_6memory15LoadWithoutCastENSH_16StoreWithoutCastEEEviT_T0_T2_T3_T4_T5_:
.text._ZN2at6native27unrolled_elementwise_kernelINS0_13BinaryFunctorIN3c108BFloat16ES4_S4_ZZZNS0_21remainder_kernel_cudaERNS_18TensorIteratorBaseEENKUlvE0_clEvENKUlvE2_clEvEUlS4_S4_E_EESt5arrayIPcLm3EELi4E23TrivialOffsetCalculatorILi2EjESE_ILi1EjENS0_6memory15LoadWithoutCastENSH_16StoreWithoutCastEEEviT_T0_T2_T3_T4_T5_:
        /* <DEDUP_REMOVED lines=24> */
[----:B------:R-:W-:Y:S02]  /*0180*/  @!P1 IMAD R27, R0, 0x200, R25 ;  /* 0x00000200001b9824 */ /* 0x000fe400078e0219 */
[----:B------:R-:W-:Y:S01]  /*0190*/  @!P1 VIADD R25, R25, 0x80 ;  /* 0x0000008019199836 */ /* 0x000fe20000000000 */
[----:B-1----:R-:W-:-:S02]  /*01a0*/  PRMT R13, RZ, 0x7610, R13 ;  /* 0x00007610ff0d7816 */ /* 0x002fc4000000000d */
[----:B------:R-:W-:Y:S01]  /*01b0*/  PRMT R12, RZ, 0x7610, R12 ;  /* 0x00007610ff0c7816 */ /* 0x000fe2000000000c */
[----:B----4-:R-:W-:Y:S01]  /*01c0*/  @!P1 IMAD.WIDE.U32 R16, R27, 0x2, R16 ;  /* 0x000000021b109825 */ /* 0x010fe200078e0010 */
[----:B------:R-:W-:-:S04]  /*01d0*/  ISETP.GE.AND P3, PT, R25, R18, PT ;  /* 0x000000121900720c */ /* 0x000fc80003f66270 */
[----:B------:R1:W5:Y:S09]  /*01e0*/  @!P1 LDG.E.U16 R22, desc[UR4][R16.64] ;  /* 0x0000000410169981 */ /* 0x000372000c1e1500 */
[----:B------:R-:W-:Y:S02]  /*01f0*/  @!P3 IMAD R23, R0, 0x200, R25 ;  /* 0x000002000017b824 */ /* 0x000fe400078e0219 */
[----:B------:R-:W-:-:S02]  /*0200*/  @!P3 VIADD R25, R25, 0x80 ;  /* 0x000000801919b836 */ /* 0x000fc40000000000 */
[----:B0-----:R-:W-:Y:S01]  /*0210*/  @!P0 IMAD.WIDE.U32 R14, R21, 0x2, R14 ;  /* 0x00000002150e8825 */ /* 0x001fe200078e000e */
[----:B------:R-:W-:Y:S02]  /*0220*/  PRMT R21, RZ, 0x7610, R21 ;  /* 0x00007610ff157816 */ /* 0x000fe40000000015 */
[----:B------:R-:W-:Y:S01]  /*0230*/  ISETP.GE.AND P2, PT, R25, R18, PT ;  /* 0x000000121900720c */ /* 0x000fe20003f46270 */
[----:B------:R-:W-:-:S03]  /*0240*/  @!P3 IMAD.WIDE.U32 R8, R23, 0x2, R8 ;  /* 0x000000021708b825 */ /* 0x000fc600078e0008 */
        /* <DEDUP_REMOVED lines=8> */
[----:B--2---:R-:W-:Y:S01]  /*02d0*/  @!P2 IMAD.WIDE.U32 R2, R25, 0x2, R2 ;  /* 0x000000021902a825 */ /* 0x004fe200078e0002 */
        /* <DEDUP_REMOVED lines=39> */
.L_x_25711:
[----:B------:R-:W-:Y:S05]  /*0550*/  BSYNC.RECONVERGENT B2 ;  /* 0x0000000000027941 */ /* 0x000fea0003800200 */
.L_x_25710:
[----:B------:R-:W-:Y:S01]  /*0560*/  FFMA.FTZ R3, -R6, R2, R3 ;  /* 0x0000000206037223 */ /* 0x000fe20000010103 */
[----:B------:R-:W-:Y:S06]  /*0570*/  BRA `(.L_x_25708) ;  /* 0x0000000000787947 */ /* 0x000fec0003800000 */
.L_x_25709:
        /* <DEDUP_REMOVED lines=14> */
.L_x_25714:
        /* <DEDUP_REMOVED lines=13> */
.L_x_25713:
[----:B------:R-:W-:Y:S05]  /*0730*/  BSYNC.RECONVERGENT B2 ;  /* 0x0000000000027941 */ /* 0x000fea0003800200 */
.L_x_25712:
[----:B------:R-:W-:-:S04]  /*0740*/  FMUL.FTZ R3, R3, 1.1920928955078125e-07 ;  /* 0x3400000003037820 */ /* 0x000fc80000410000 */
[----:B------:R-:W-:-:S07]  /*0750*/  FMUL.FTZ R3, R2, R3 ;  /* 0x0000000302037220 */ /* 0x000fce0000410000 */
.L_x_25708:
[----:B------:R-:W-:Y:S05]  /*0760*/  BSYNC.RECONVERGENT B0 ;  /* 0x0000000000007941 */ /* 0x000fea0003800200 */
.L_x_25707:
        /* <DEDUP_REMOVED lines=10> */
[----:B------:R-:W-:-:S07]  /*0810*/  F2FP.BF16.F32.PACK_AB R2, RZ, R2 ;  /* 0x00000002ff02723e */ /* 0x000fce00000010ff */
.L_x_25706:
[----:B------:R-:W-:Y:S05]  /*0820*/  BSYNC.RECONVERGENT B1 ;  /* 0x0000000000017941 */ /* 0x000fea0003800200 */
.L_x_25705:
[----:B------:R-:W-:Y:S01]  /*0830*/  VIADD R3, R19, 0x80 ;  /* 0x0000008013037836 */ /* 0x000fe20000000000 */
[----:B------:R-:W-:Y:S04]  /*0840*/  BSSY.RECONVERGENT B1, `(.L_x_25715) ;  /* 0x0000050000017945 */ /* 0x000fe80003800200 */
        /* <DEDUP_REMOVED lines=31> */
.L_x_25722:
[----:B------:R-:W-:Y:S01]  /*0a40*/  FSETP.GEU.FTZ.AND P0, PT, R7, -R8, PT ;  /* 0x800000080700720b */ /* 0x000fe20003f1e000 */
[----:B------:R-:W-:-:S12]  /*0a50*/  FADD.FTZ R4, R4, -1 ;  /* 0xbf80000004047421 */ /* 0x000fd80000010000 */
[----:B------:R-:W-:-:S07]  /*0a60*/  @!P0 FADD.FTZ R4, R4, -1 ;  /* 0xbf80000004048421 */ /* 0x000fce0000010000 */
.L_x_25721:
[----:B------:R-:W-:Y:S05]  /*0a70*/  BSYNC.RECONVERGENT B2 ;  /* 0x0000000000027941 */ /* 0x000fea0003800200 */
.L_x_25720:
[----:B------:R-:W-:Y:S01]  /*0a80*/  FFMA.FTZ R5, -R8, R4, R5 ;  /* 0x0000000408057223 */ /* 0x000fe20000010105 */
[----:B------:R-:W-:Y:S06]  /*0a90*/  BRA `(.L_x_25718) ;  /* 0x0000000000787947 */ /* 0x000fec0003800000 */
.L_x_25719:
        /* <DEDUP_REMOVED lines=14> */
.L_x_25725:
        /* <DEDUP_REMOVED lines=13> */
.L_x_25724:
[----:B------:R-:W-:Y:S05]  /*0c50*/  BSYNC.RECONVERGENT B2 ;  /* 0x0000000000027941 */ /* 0x000fea0003800200 */
.L_x_25723:
[----:B------:R-:W-:-:S04]  /*0c60*/  FMUL.FTZ R5, R5, 1.1920928955078125e-07 ;  /* 0x3400000005057820 */ /* 0x000fc80000410000 */
[----:B------:R-:W-:-:S07]  /*0c70*/  FMUL.FTZ R5, R4, R5 ;  /* 0x0000000504057220 */ /* 0x000fce0000410000 */
.L_x_25718:
[----:B------:R-:W-:Y:S05]  /*0c80*/  BSYNC.RECONVERGENT B0 ;  /* 0x0000000000007941 */ /* 0x000fea0003800200 */
.L_x_25717:
        /* <DEDUP_REMOVED lines=11> */
.L_x_25716:
[----:B------:R-:W-:Y:S05]  /*0d40*/  BSYNC.RECONVERGENT B1 ;  /* 0x0000000000017941 */ /* 0x000fea0003800200 */
.L_x_25715:
        /* <DEDUP_REMOVED lines=33> */
.L_x_25733:
[----:B------:R-:W-:Y:S01]  /*0f60*/  FSETP.GEU.FTZ.AND P0, PT, R8, -R10, PT ;  /* 0x8000000a0800720b */ /* 0x000fe20003f1e000 */
[----:B------:R-:W-:-:S12]  /*0f70*/  FADD.FTZ R6, R6, -1 ;  /* 0xbf80000006067421 */ /* 0x000fd80000010000 */
[----:B------:R-:W-:-:S07]  /*0f80*/  @!P0 FADD.FTZ R6, R6, -1 ;  /* 0xbf80000006068421 */ /* 0x000fce0000010000 */
.L_x_25732:
[----:B------:R-:W-:Y:S05]  /*0f90*/  BSYNC.RECONVERGENT B2 ;  /* 0x0000000000027941 */ /* 0x000fea0003800200 */
.L_x_25731:
[----:B------:R-:W-:Y:S01]  /*0fa0*/  FFMA.FTZ R5, -R10, R6, R5 ;  /* 0x000000060a057223 */ /* 0x000fe20000010105 */
[----:B------:R-:W-:Y:S06]  /*0fb0*/  BRA `(.L_x_25729) ;  /* 0x0000000000787947 */ /* 0x000fec0003800000 */
.L_x_25730:
        /* <DEDUP_REMOVED lines=14> */
.L_x_25736:
        /* <DEDUP_REMOVED lines=13> */
.L_x_25735:
[----:B------:R-:W-:Y:S05]  /*1170*/  BSYNC.RECONVERGENT B2 ;  /* 0x0000000000027941 */ /* 0x000fea0003800200 */
.L_x_25734:
[----:B------:R-:W-:-:S04]  /*1180*/  FMUL.FTZ R5, R5, 1.1920928955078125e-07 ;  /* 0x3400000005057820 */ /* 0x000fc80000410000 */
[----:B------:R-:W-:-:S07]  /*1190*/  FMUL.FTZ R5, R10, R5 ;  /* 0x000000050a057220 */ /* 0x000fce0000410000 */
.L_x_25729:
[----:B------:R-:W-:Y:S05]  /*11a0*/  BSYNC.RECONVERGENT B0 ;  /* 0x0000000000007941 */ /* 0x000fea0003800200 */
.L_x_25728:
        /* <DEDUP_REMOVED lines=11> */
.L_x_25727:
[----:B------:R-:W-:Y:S05]  /*1260*/  BSYNC.RECONVERGENT B1 ;  /* 0x0000000000017941 */ /* 0x000fea0003800200 */
.L_x_25726:
        /* <DEDUP_REMOVED lines=33> */
.L_x_25744:
[----:B------:R-:W-:Y:S01]  /*1480*/  FSETP.GEU.FTZ.AND P0, PT, R9, -R11, PT ;  /* 0x8000000b0900720b */ /* 0x000fe20003f1e000 */
[----:B------:R-:W-:-:S12]  /*1490*/  FADD.FTZ R7, R7, -1 ;  /* 0xbf80000007077421 */ /* 0x000fd80000010000 */
[----:B------:R-:W-:-:S07]  /*14a0*/  @!P0 FADD.FTZ R7, R7, -1 ;  /* 0xbf80000007078421 */ /* 0x000fce0000010000 */
.L_x_25743:
[----:B------:R-:W-:Y:S05]  /*14b0*/  BSYNC.RECONVERGENT B2 ;  /* 0x0000000000027941 */ /* 0x000fea0003800200 */
.L_x_25742:
[----:B------:R-:W-:Y:S01]  /*14c0*/  FFMA.FTZ R6, -R11, R7, R6 ;  /* 0x000000070b067223 */ /* 0x000fe20000010106 */
[----:B------:R-:W-:Y:S06]  /*14d0*/  BRA `(.L_x_25740) ;  /* 0x0000000000787947 */ /* 0x000fec0003800000 */
.L_x_25741:
        /* <DEDUP_REMOVED lines=14> */
.L_x_25747:
        /* <DEDUP_REMOVED lines=13> */
.L_x_25746:
[----:B------:R-:W-:Y:S05]  /*1690*/  BSYNC.RECONVERGENT B2 ;  /* 0x0000000000027941 */ /* 0x000fea0003800200 */
.L_x_25745:
[----:B------:R-:W-:-:S04]  /*16a0*/  FMUL.FTZ R6, R6, 1.1920928955078125e-07 ;  /* 0x3400000006067820 */ /* 0x000fc80000410000 */
[----:B------:R-:W-:-:S07]  /*16b0*/  FMUL.FTZ R6, R11, R6 ;  /* 0x000000060b067220 */ /* 0x000fce0000410000 */
.L_x_25740:
[----:B------:R-:W-:Y:S05]  /*16c0*/  BSYNC.RECONVERGENT B0 ;  /* 0x0000000000007941 */ /* 0x000fea0003800200 */
.L_x_25739:
        /* <DEDUP_REMOVED lines=11> */
.L_x_25738:
[----:B------:R-:W-:Y:S05]  /*1780*/  BSYNC.RECONVERGENT B1 ;  /* 0x0000000000017941 */ /* 0x000fea0003800200 */
.L_x_25737:
        /* <DEDUP_REMOVED lines=13> */
[----:B------:R-:W-:Y:S02]  /*1860*/  IMAD R7, R0, 0x200, R19 ;  /* 0x0000020000077824 */ /* 0x000fe400078e0213 */
[----:B------:R-:W-:Y:S02]  /*1870*/  VIADD R19, R19, 0x80 ;  /* 0x0000008013137836 */ /* 0x000fe40000000000 */
[----:B-1----:R-:W-:-:S05]  /*1880*/  IMAD.WIDE.U32 R2, R7, 0x2, R2 ;  /* 0x0000000207027825 */ /* 0x002fca00078e0002 */
[----:B------:R1:W-:Y:S02]  /*1890*/  STG.E.U16 desc[UR4][R2.64], R4 ;  /* 0x0000000402007986 */ /* 0x0003e4000c101504 */
.L_x_25750:
[----:B------:R-:W-:Y:S05]  /*18a0*/  BSYNC.RELIABLE B1 ;  /* 0x0000000000017941 */ /* 0x000fea0003800100 */
.L_x_25749:
[----:B------:R-:W-:-:S13]  /*18b0*/  ISETP.GE.AND P0, PT, R19, R18, PT ;  /* 0x000000121300720c */ /* 0x000fda0003f06270 */
[----:B-1----:R-:W1:Y:S01]  /*18c0*/  @!P0 LDC.64 R2, c[0x0][0x388] ;  /* 0x0000e200ff028b82 */ /* 0x002e620000000a00 */
[----:B------:R-:W-:Y:S02]  /*18d0*/  @!P0 IMAD R7, R0, 0x200, R19 ;  /* 0x0000020000078824 */ /* 0x000fe400078e0213 */
[----:B------:R-:W-:Y:S02]  /*18e0*/  @!P0 VIADD R19, R19, 0x80 ;  /* 0x0000008013138836 */ /* 0x000fe40000000000 */
[----:B-1----:R-:W-:-:S05]  /*18f0*/  @!P0 IMAD.WIDE.U32 R2, R7, 0x2, R2 ;  /* 0x0000000207028825 */ /* 0x002fca00078e0002 */
[----:B------:R2:W-:Y:S02]  /*1900*/  @!P0 STG.E.U16 desc[UR4][R2.64], R5 ;  /* 0x0000000502008986 */ /* 0x0005e4000c101504 */
.L_x_25751:
[----:B------:R-:W-:Y:S05]  /*1910*/  BSYNC.RECONVERGENT B0 ;  /* 0x0000000000007941 */ /* 0x000fea0003800200 */
.L_x_25748:
        /* <DEDUP_REMOVED lines=8> */
.L_x_25752:
        /* <DEDUP_REMOVED lines=14> */
.L_x_50161:


//--------------------- .text._ZN2at6native29vectorized_elementwise_kernelILi2ENS0_13BinaryFunctorIN3c108BFloat16ES4_S4_ZZZNS0_21remainder_kernel_cudaERNS_18TensorIteratorBaseEENKUlvE0_clEvENKUlvE2_clEvEUlS4_S4_E_EESt5arrayIPcLm3EEEEviT0_T1_ --------------------------
	.section	.text._ZN2at6native29vectorized_elementwise_kernelILi2ENS0_13BinaryFunctorIN3c108BFloat16ES4_S4_ZZZNS0_21remainder_kernel_cudaERNS_18TensorIteratorBaseEENKUlvE0_clEvENKUlvE2_clEvEUlS4_S4_E_EESt5arrayIPcLm3EEEEviT0_T1_,"ax",@progbits
	.align	128
        .global         _ZN2at6native29vectorized_elementwise_kernelILi2ENS0_13BinaryFunctorIN3c108BFloat16ES4_S4_ZZZNS0_21remainder_kernel_cudaERNS_18TensorIteratorBaseEENKUlvE0_clEvENKUlvE2_clEvEUlS4_S4_E_EESt5arrayIPcLm3EEEEviT0_T1_
        .type           _ZN2at6native29vectorized_elementwise_kernelILi2ENS0_13BinaryFunctorIN3c108BFloat16ES4_S4_ZZZNS0_21remainder_kernel_cudaERNS_18TensorIteratorBaseEENKUlvE0_clEvENKUlvE2_clEvEUlS4_S4_E_EESt5arrayIPcLm3EEEEviT0_T1_,@function
        .size           _ZN2at6native29vectorized_elementwise_kernelILi2ENS0_13BinaryFunctorIN3c108BFloat16ES4_S4_ZZZNS0_21remainder_kernel_cudaERNS_18TensorIteratorBaseEENKUlvE0_clEvENKUlvE2_clEvEUlS4_S4_E_EESt5arrayIPcLm3EEEEviT0_T1_,(.L_x_50162 - _ZN2at6native29vectorized_elementwise_kernelILi2ENS0_13BinaryFunctorIN3c108BFloat16ES4_S4_ZZZNS0_21remainder_kernel_cudaERNS_18TensorIteratorBaseEENKUlvE0_clEvENKUlvE2_clEvEUlS4_S4_E_EESt5arrayIPcLm3EEEEviT0_T1_)
        .other          _ZN2at6native29vectorized_elementwise_kernelILi2ENS0_13BinaryFunctorIN3c108BFloat16ES4_S4_ZZZNS0_21remainder_kernel_cudaERNS_18TensorIteratorBaseEENKUlvE0_clEvENKUlvE2_clEvEUlS4_S4_E_EESt5arrayIPcLm3EEEEviT0_T1_,@"STO_CUDA_ENTRY STV_DEFAULT"
_ZN2at6native29vectorized_elementwise_kernelILi2ENS0_13BinaryFunctorIN3c108BFloat16ES4_S4_ZZZNS0_21remainder_kernel_cudaERNS_18TensorIteratorBaseEENKUlvE0_clEvENKUlvE2_clEvEUlS4_S4_E_EESt5arrayIPcLm3EEEEviT0_T1_:
.text._ZN2at6native29vectorized_elementwise_kernelILi2ENS0_13BinaryFunctorIN3c108BFloat16ES4_S4_ZZZNS0_21remainder_kernel_cudaERNS_18TensorIteratorBaseEENKUlvE0_clEvENKUlvE2_clEvEUlS4_S4_E_EESt5arrayIPcLm3EEEEviT0_T1_:
        /* <DEDUP_REMOVED lines=28> */
[----:B------:R4:W5:Y:S01]  /*01c0*/  @!P3 LDG.E.U16 R7, desc[UR4][R10.64] ;  /* 0x000000040a07b981 */ /* 0x000962000c1e1500 */
[----:B------:R-:W-:-:S05]  /*01d0*/  @!P0 VIADD R26, R26, 0x80 ;  /* 0x000000801a1a8836 */ /* 0x000fca0000000000 */
[----:B------:R-:W-:Y:S01]  /*01e0*/  ISETP.GE.U32.AND P1, PT, R26, R5, PT ;  /* 0x000000051a00720c */ /* 0x000fe20003f26070 */
[----:B--2---:R-:W2:-:S12]  /*01f0*/  LDC.64 R14, c[0x0][0x390] ;  /* 0x0000e400ff0e7b82 */ /* 0x004e980000000a00 */
[----:B------:R-:W-:Y:S02]  /*0200*/  @!P1 IMAD.IADD R9, R4, 0x1, R26 ;  /* 0x0000000104099824 */ /* 0x000fe400078e021a */
[----:B------:R-:W-:-:S05]  /*0210*/  @!P1 VIADD R26, R26, 0x80 ;  /* 0x000000801a1a9836 */ /* 0x000fca0000000000 */
[----:B------:R-:W-:Y:S01]  /*0220*/  ISETP.GE.U32.AND P2, PT, R26, R5, PT ;  /* 0x000000051a00720c */ /* 0x000fe20003f46070 */
[----:B---3--:R-:W-:-:S12]  /*0230*/  @!P0 IMAD.WIDE.U32 R22, R17, 0x2, R22 ;  /* 0x0000000211168825 */ /* 0x008fd800078e0016 */
[----:B------:R-:W-:Y:S02]  /*0240*/  @!P2 IMAD.IADD R27, R4, 0x1, R26 ;  /* 0x00000001041ba824 */ /* 0x000fe400078e021a */
        /* <DEDUP_REMOVED lines=36> */
[----:B------:R-:W-:-:S04]  /*0490*/  @!P0 IMAD.WIDE.U32 R28, R27, 0x2, R28 ;  /* 0x000000021b1c8825 */ /* 0x000fc800078e001c */
[----:B--2---:R-:W-:Y:S01]  /*04a0*/  @!P1 IMAD.IADD R23, R4, 0x1, R26 ;  /* 0x0000000104179824 */ /* 0x004fe200078e021a */
[----:B------:R1:W5:Y:S01]  /*04b0*/  @!P0 LDG.E.U16 R3, desc[UR4][R28.64] ;  /* 0x000000041c038981 */ /* 0x000362000c1e1500 */
[----:B------:R-:W-:-:S05]  /*04c0*/  @!P1 VIADD R26, R26, 0x80 ;  /* 0x000000801a1a9836 */ /* 0x000fca0000000000 */
        /* <DEDUP_REMOVED lines=55> */
.L_x_25760:
[----:B------:R-:W-:Y:S05]  /*0840*/  BSYNC.RECONVERGENT B2 ;  /* 0x0000000000027941 */ /* 0x000fea0003800200 */
.L_x_25759:
[----:B------:R-:W-:Y:S01]  /*0850*/  FFMA.FTZ R12, -R13, R17, R12 ;  /* 0x000000110d0c7223 */ /* 0x000fe2000001010c */
[----:B------:R-:W-:Y:S06]  /*0860*/  BRA `(.L_x_25757) ;  /* 0x0000000000787947 */ /* 0x000fec0003800000 */
.L_x_25758:
        /* <DEDUP_REMOVED lines=14> */
.L_x_25763:
        /* <DEDUP_REMOVED lines=13> */
.L_x_25762:
[----:B------:R-:W-:Y:S05]  /*0a20*/  BSYNC.RECONVERGENT B2 ;  /* 0x0000000000027941 */ /* 0x000fea0003800200 */
.L_x_25761:
[----:B0-----:R-:W-:-:S04]  /*0a30*/  FMUL.FTZ R13, R16, 1.1920928955078125e-07 ;  /* 0x34000000100d7820 */ /* 0x001fc80000410000 */
[----:B------:R-:W-:-:S07]  /*0a40*/  FMUL.FTZ R12, R12, R13 ;  /* 0x0000000d0c0c7220 */ /* 0x000fce0000410000 */
.L_x_25757:
[----:B------:R-:W-:Y:S05]  /*0a50*/  BSYNC.RECONVERGENT B0 ;  /* 0x0000000000007941 */ /* 0x000fea0003800200 */
.L_x_25756:
        /* <DEDUP_REMOVED lines=11> */
.L_x_25755:
[----:B------:R-:W-:Y:S05]  /*0b10*/  BSYNC.RECONVERGENT B1 ;  /* 0x0000000000017941 */ /* 0x000fea0003800200 */
.L_x_25754:
[----:B-----5:R-:W-:Y:S01]  /*0b20*/  VIADD R8, R6, 0x80 ;  /* 0x0000008006087836 */ /* 0x020fe20000000000 */
        /* <DEDUP_REMOVED lines=32> */
.L_x_25771:
[----:B------:R-:W-:Y:S01]  /*0d30*/  FSETP.GEU.FTZ.AND P0, PT, R15, -R17, PT ;  /* 0x800000110f00720b */ /* 0x000fe20003f1e000 */
[----:B------:R-:W-:-:S12]  /*0d40*/  FADD.FTZ R13, R13, -1 ;  /* 0xbf8000000d0d7421 */ /* 0x000fd80000010000 */
[----:B------:R-:W-:-:S07]  /*0d50*/  @!P0 FADD.FTZ R13, R13, -1 ;  /* 0xbf8000000d0d8421 */ /* 0x000fce0000010000 */
.L_x_25770:
[----:B------:R-:W-:Y:S05]  /*0d60*/  BSYNC.RECONVERGENT B2 ;  /* 0x0000000000027941 */ /* 0x000fea0003800200 */
.L_x_25769:
[----:B------:R-:W-:Y:S01]  /*0d70*/  FFMA.FTZ R12, -R17, R13, R12 ;  /* 0x0000000d110c7223 */ /* 0x000fe2000001010c */
[----:B------:R-:W-:Y:S06]  /*0d80*/  BRA `(.L_x_25767) ;  /* 0x0000000000787947 */ /* 0x000fec0003800000 */
.L_x_25768:
        /* <DEDUP_REMOVED lines=14> */
.L_x_25774:
        /* <DEDUP_REMOVED lines=13> */
.L_x_25773:
[----:B------:R-:W-:Y:S05]  /*0f40*/  BSYNC.RECONVERGENT B2 ;  /* 0x0000000000027941 */ /* 0x000fea0003800200 */
.L_x_25772:
[----:B0-----:R-:W-:-:S04]  /*0f50*/  FMUL.FTZ R13, R16, 1.1920928955078125e-07 ;  /* 0x34000000100d7820 */ /* 0x001fc80000410000 */
[----:B------:R-:W-:-:S07]  /*0f60*/  FMUL.FTZ R12, R12, R13 ;  /* 0x0000000d0c0c7220 */ /* 0x000fce0000410000 */
.L_x_25767:
[----:B------:R-:W-:Y:S05]  /*0f70*/  BSYNC.RECONVERGENT B0 ;  /* 0x0000000000007941 */ /* 0x000fea0003800200 */
.L_x_25766:
        /* <DEDUP_REMOVED lines=11> */
.L_x_25765:
[----:B------:R-:W-:Y:S05]  /*1030*/  BSYNC.RECONVERGENT B1 ;  /* 0x0000000000017941 */ /* 0x000fea0003800200 */
.L_x_25764:
        /* <DEDUP_REMOVED lines=33> */
.L_x_25782:
[----:B------:R-:W-:Y:S01]  /*1250*/  FSETP.GEU.FTZ.AND P0, PT, R13, -R17, PT ;  /* 0x800000110d00720b */ /* 0x000fe20003f1e000 */
[----:B------:R-:W-:-:S12]  /*1260*/  FADD.FTZ R15, R15, -1 ;  /* 0xbf8000000f0f7421 */ /* 0x000fd80000010000 */
[----:B------:R-:W-:-:S07]  /*1270*/  @!P0 FADD.FTZ R15, R15, -1 ;  /* 0xbf8000000f0f8421 */ /* 0x000fce0000010000 */
.L_x_25781:
[----:B------:R-:W-:Y:S05]  /*1280*/  BSYNC.RECONVERGENT B2 ;  /* 0x0000000000027941 */ /* 0x000fea0003800200 */
.L_x_25780:
[----:B------:R-:W-:Y:S01]  /*1290*/  FFMA.FTZ R10, -R17, R15, R10 ;  /* 0x0000000f110a7223 */ /* 0x000fe2000001010a */
[----:B------:R-:W-:Y:S06]  /*12a0*/  BRA `(.L_x_25778) ;  /* 0x0000000000807947 */ /* 0x000fec0003800000 */
.L_x_25779:
        /* <DEDUP_REMOVED lines=15> */
.L_x_25785:
        /* <DEDUP_REMOVED lines=14> */
.L_x_25784:
[----:B------:R-:W-:Y:S05]  /*1480*/  BSYNC.RECONVERGENT B2 ;  /* 0x0000000000027941 */ /* 0x000fea0003800200 */
.L_x_25783:
[----:B------:R-:W-:-:S04]  /*1490*/  FMUL.FTZ R15, R15, 1.1920928955078125e-07 ;  /* 0x340000000f0f7820 */ /* 0x000fc80000410000 */
[----:B------:R-:W-:-:S07]  /*14a0*/  FMUL.FTZ R10, R10, R15 ;  /* 0x0000000f0a0a7220 */ /* 0x000fce0000410000 */
.L_x_25778:
[----:B------:R-:W-:Y:S05]  /*14b0*/  BSYNC.RECONVERGENT B0 ;  /* 0x0000000000007941 */ /* 0x000fea0003800200 */
.L_x_25777:
        /* <DEDUP_REMOVED lines=11> */
.L_x_25776:
[----:B------:R-:W-:Y:S05]  /*1570*/  BSYNC.RECONVERGENT B1 ;  /* 0x0000000000017941 */ /* 0x000fea0003800200 */
.L_x_25775:
[----:B0-----:R-:W-:Y:S01]  /*1580*/  VIADD R12, R6, 0x180 ;  /* 0x00000180060c7836 */ /* 0x001fe20000000000 */
        /* <DEDUP_REMOVED lines=32> */
.L_x_25793:
[----:B------:R-:W-:Y:S01]  /*1790*/  FSETP.GEU.FTZ.AND P0, PT, R14, -R15, PT ;  /* 0x8000000f0e00720b */ /* 0x000fe20003f1e000 */
[----:B------:R-:W-:-:S12]  /*17a0*/  FADD.FTZ R11, R11, -1 ;  /* 0xbf8000000b0b7421 */ /* 0x000fd80000010000 */
[----:B------:R-:W-:-:S07]  /*17b0*/  @!P0 FADD.FTZ R11, R11, -1 ;  /* 0xbf8000000b0b8421 */ /* 0x000fce0000010000 */
.L_x_25792:
[----:B------:R-:W-:Y:S05]  /*17c0*/  BSYNC.RECONVERGENT B2 ;  /* 0x0000000000027941 */ /* 0x000fea0003800200 */
.L_x_25791:
[----:B------:R-:W-:Y:S01]  /*17d0*/  FFMA.FTZ R12, -R15, R11, R12 ;  /* 0x0000000b0f0c7223 */ /* 0x000fe2000001010c */
[----:B------:R-:W-:Y:S06]  /*17e0*/  BRA `(.L_x_25789) ;  /* 0x0000000000847947 */ /* 0x000fec0003800000 */
.L_x_25790:
        /* <DEDUP_REMOVED lines=17> */
.L_x_25796:
        /* <DEDUP_REMOVED lines=13> */
.L_x_25795:
[----:B------:R-:W-:Y:S05]  /*19d0*/  BSYNC.RECONVERGENT B2 ;  /* 0x0000000000027941 */ /* 0x000fea0003800200 */
.L_x_25794:
[----:B------:R-:W-:-:S04]  /*19e0*/  FMUL.FTZ R16, R16, 1.1920928955078125e-07 ;  /* 0x3400000010107820 */ /* 0x000fc80000410000 */
[----:B0-----:R-:W-:-:S07]  /*19f0*/  FMUL.FTZ R12, R11, R16 ;  /* 0x000000100b0c7220 */ /* 0x001fce0000410000 */
.L_x_25789:
[----:B------:R-:W-:Y:S05]  /*1a00*/  BSYNC.RECONVERGENT B0 ;  /* 0x0000000000007941 */ /* 0x000fea0003800200 */
.L_x_25788:
        /* <DEDUP_REMOVED lines=11> */
.L_x_25787:
[----:B------:R-:W-:Y:S05]  /*1ac0*/  BSYNC.RECONVERGENT B1 ;  /* 0x0000000000017941 */ /* 0x000fea0003800200 */
.L_x_25786:
        /* <DEDUP_REMOVED lines=33> */
.L_x_25804:
[----:B------:R-:W-:Y:S01]  /*1ce0*/  FSETP.GEU.FTZ.AND P0, PT, R15, -R17, PT ;  /* 0x800000110f00720b */ /* 0x000fe20003f1e000 */
[----:B------:R-:W-:-:S12]  /*1cf0*/  FADD.FTZ R13, R13, -1 ;  /* 0xbf8000000d0d7421 */ /* 0x000fd80000010000 */
[----:B------:R-:W-:-:S07]  /*1d00*/  @!P0 FADD.FTZ R13, R13, -1 ;  /* 0xbf8000000d0d8421 */ /* 0x000fce0000010000 */
.L_x_25803:
[----:B------:R-:W-:Y:S05]  /*1d10*/  BSYNC.RECONVERGENT B2 ;  /* 0x0000000000027941 */ /* 0x000fea0003800200 */
.L_x_25802:
[----:B------:R-:W-:Y:S01]  /*1d20*/  FFMA.FTZ R12, -R17, R13, R12 ;  /* 0x0000000d110c7223 */ /* 0x000fe2000001010c */
[----:B------:R-:W-:Y:S06]  /*1d30*/  BRA `(.L_x_25800) ;  /* 0x0000000000847947 */ /* 0x000fec0003800000 */
.L_x_25801:
[----:B------:R-:W-:Y:S01]  /*1d40*/  LOP3.LUT R15, R19, 0xff800000, RZ, 0xc0, !PT ;  /* 0xff800000130f7812 */ /* 0x000fe200078ec0ff */
[----:B------:R-:W-:Y:S01]  /*1d50*/  BSSY.RECONVERGENT B2, `(.L_x_25805) ;  /* 0x000001d000027945 */ /* 0x000fe20003800200 */
[C---:B------:R-:W-:Y:S02]  /*1d60*/  ISETP.GT.U32.AND P0, PT, R12.reuse, 0x7f7fffff, PT ;  /* 0x7f7fffff0c00780c */ /* 0x040fe40003f04070 */
[C---:B------:R-:W-:Y:S02]  /*1d70*/  IADD3 R13, PT, PT, R12.reuse, 0xb800000, -R15 ;  /* 0x0b8000000c0d7810 */ /* 0x040fe40007ffe80f */
[----:B------:R-:W-:Y:S02]  /*1d80*/  LOP3.LUT R12, R12, 0x7fffff, RZ, 0xc0, !PT ;  /* 0x007fffff0c0c7812 */ /* 0x000fe400078ec0ff */
[----:B------:R-:W-:Y:S02]  /*1d90*/  LOP3.LUT P1, R16, R13, 0xff800000, RZ, 0xc0, !PT ;  /* 0xff8000000d107812 */ /* 0x000fe4000782c0ff */
[----:B------:R-:W-:-:S02]  /*1da0*/  FSEL R13, R15, +QNAN , !P0 ;  /* 0x7fffffff0f0d7808 */ /* 0x000fc40004000000 */
[----:B------:R-:W-:Y:S02]  /*1db0*/  LOP3.LUT R15, R12, 0x3f800000, RZ, 0xfc, !PT ;  /* 0x3f8000000c0f7812 */ /* 0x000fe400078efcff */
[----:B------:R-:W-:-:S03]  /*1dc0*/  FSETP.GT.FTZ.AND P2, PT, |R0|, RZ, PT ;  /* 0x000000ff0000720b */ /* 0x000fc60003f54200 */
[----:B------:R-:W-:Y:S01]  /*1dd0*/  IMAD.MOV.U32 R17, RZ, RZ, R15 ;  /* 0x000000ffff117224 */ /* 0x000fe200078e000f */
[----:B------:R-:W-:-:S03]  /*1de0*/  FSEL R12, R13, +QNAN , P2 ;  /* 0x7fffffff0d0c7808 */ /* 0x000fc60001000000 */
[----:B------:R-:W-:Y:S06]  /*1df0*/  @!P1 BRA `(.L_x_25806) ;  /* 0x0000000000489947 */ /* 0x000fec0003800000 */
[----:B------:R-:W-:Y:S01]  /*1e00*/  LOP3.LUT R13, R19, 0x7fffff, RZ, 0xc0, !PT ;  /* 0x007fffff130d7812 */ /* 0x000fe200078ec0ff */
[----:B------:R-:W-:Y:S02]  /*1e10*/  IMAD.MOV.U32 R17, RZ, RZ, R15 ;  /* 0x000000ffff117224 */ /* 0x000fe400078e000f */
[----:B------:R-:W-:Y:S01]  /*1e20*/  IMAD.MOV.U32 R15, RZ, RZ, R16 ;  /* 0x000000ffff0f7224 */ /* 0x000fe200078e0010 */
[----:B------:R-:W-:-:S04]  /*1e30*/  LOP3.LUT R13, R13, 0x3f800000, RZ, 0xfc, !PT ;  /* 0x3f8000000d0d7812 */ /* 0x000fc800078efcff */
[----:B------:R0:W1:Y:S03]  /*1e40*/  MUFU.RCP R14, R13 ;  /* 0x0000000d000e7308 */ /* 0x0000660000001000 */
.L_x_25807:
        /* <DEDUP_REMOVED lines=13> */
.L_x_25806:
[----:B------:R-:W-:Y:S05]  /*1f20*/  BSYNC.RECONVERGENT B2 ;  /* 0x0000000000027941 */ /* 0x000fea0003800200 */
.L_x_25805:
[----:B------:R-:W-:-:S04]  /*1f30*/  FMUL.FTZ R17, R17, 1.1920928955078125e-07 ;  /* 0x3400000011117820 */ /* 0x000fc80000410000 */
[----:B------:R-:W-:-:S07]  /*1f40*/  FMUL.FTZ R12, R12, R17 ;  /* 0x000000110c0c7220 */ /* 0x000fce0000410000 */
.L_x_25800:
[----:B------:R-:W-:Y:S05]  /*1f50*/  BSYNC.RECONVERGENT B0 ;  /* 0x0000000000007941 */ /* 0x000fea0003800200 */
.L_x_25799:
        /* <DEDUP_REMOVED lines=11> */
.L_x_25798:
[----:B------:R-:W-:Y:S05]  /*2010*/  BSYNC.RECONVERGENT B1 ;  /* 0x0000000000017941 */ /* 0x000fea0003800200 */
.L_x_25797:
        /* <DEDUP_REMOVED lines=33> */
.L_x_25815:
[----:B------:R-:W-:Y:S01]  /*2230*/  FSETP.GEU.FTZ.AND P0, PT, R15, -R17, PT ;  /* 0x800000110f00720b */ /* 0x000fe20003f1e000 */
[----:B------:R-:W-:-:S12]  /*2240*/  FADD.FTZ R13, R13, -1 ;  /* 0xbf8000000d0d7421 */ /* 0x000fd80000010000 */
[----:B------:R-:W-:-:S07]  /*2250*/  @!P0 FADD.FTZ R13, R13, -1 ;  /* 0xbf8000000d0d8421 */ /* 0x000fce0000010000 */
.L_x_25814:
[----:B------:R-:W-:Y:S05]  /*2260*/  BSYNC.RECONVERGENT B2 ;  /* 0x0000000000027941 */ /* 0x000fea0003800200 */
.L_x_25813:
[----:B------:R-:W-:Y:S01]  /*2270*/  FFMA.FTZ R12, -R17, R13, R12 ;  /* 0x0000000d110c7223 */ /* 0x000fe2000001010c */
[----:B------:R-:W-:Y:S06]  /*2280*/  BRA `(.L_x_25811) ;  /* 0x0000000000787947 */ /* 0x000fec0003800000 */
.L_x_25812:
        /* <DEDUP_REMOVED lines=14> */
.L_x_25818:
        /* <DEDUP_REMOVED lines=13> */
.L_x_25817:
[----:B------:R-:W-:Y:S05]  /*2440*/  BSYNC.RECONVERGENT B2 ;  /* 0x0000000000027941 */ /* 0x000fea0003800200 */
.L_x_25816:
[----:B------:R-:W-:-:S04]  /*2450*/  FMUL.FTZ R15, R15, 1.1920928955078125e-07 ;  /* 0x340000000f0f7820 */ /* 0x000fc80000410000 */
[----:B------:R-:W-:-:S07]  /*2460*/  FMUL.FTZ R12, R12, R15 ;  /* 0x0000000f0c0c7220 */ /* 0x000fce0000410000 */
.L_x_25811:
[----:B------:R-:W-:Y:S05]  /*2470*/  BSYNC.RECONVERGENT B0 ;  /* 0x0000000000007941 */ /* 0x000fea0003800200 */
.L_x_25810:
        /* <DEDUP_REMOVED lines=11> */
.L_x_25809:
[----:B------:R-:W-:Y:S05]  /*2530*/  BSYNC.RECONVERGENT B1 ;  /* 0x0000000000017941 */ /* 0x000fea0003800200 */
.L_x_25808:
        /* <DEDUP_REMOVED lines=33> */
.L_x_25826:
[----:B------:R-:W-:Y:S01]  /*2750*/  FSETP.GEU.FTZ.AND P0, PT, R14, -R15, PT ;  /* 0x8000000f0e00720b */ /* 0x000fe20003f1e000 */
[----:B------:R-:W-:-:S12]  /*2760*/  FADD.FTZ R3, R3, -1 ;  /* 0xbf80000003037421 */ /* 0x000fd80000010000 */
[----:B------:R-:W-:-:S07]  /*2770*/  @!P0 FADD.FTZ R3, R3, -1 ;  /* 0xbf80000003038421 */ /* 0x000fce0000010000 */
.L_x_25825:
[----:B------:R-:W-:Y:S05]  /*2780*/  BSYNC.RECONVERGENT B2 ;  /* 0x0000000000027941 */ /* 0x000fea0003800200 */
.L_x_25824:
[----:B------:R-:W-:Y:S01]  /*2790*/  FFMA.FTZ R12, -R15, R3, R12 ;  /* 0x000000030f0c7223 */ /* 0x000fe2000001010c */
[----:B------:R-:W-:Y:S06]  /*27a0*/  BRA `(.L_x_25822) ;  /* 0x0000000000787947 */ /* 0x000fec0003800000 */
.L_x_25823:
        /* <DEDUP_REMOVED lines=14> */
.L_x_25829:
        /* <DEDUP_REMOVED lines=13> */
.L_x_25828:
[----:B------:R-:W-:Y:S05]  /*2960*/  BSYNC.RECONVERGENT B2 ;  /* 0x0000000000027941 */ /* 0x000fea0003800200 */
.L_x_25827:
[----:B------:R-:W-:-:S04]  /*2970*/  FMUL.FTZ R14, R14, 1.1920928955078125e-07 ;  /* 0x340000000e0e7820 */ /* 0x000fc80000410000 */
[----:B0-----:R-:W-:-:S07]  /*2980*/  FMUL.FTZ R12, R3, R14 ;  /* 0x0000000e030c7220 */ /* 0x001fce0000410000 */
.L_x_25822:
[----:B------:R-:W-:Y:S05]  /*2990*/  BSYNC.RECONVERGENT B0 ;  /* 0x0000000000007941 */ /* 0x000fea0003800200 */
.L_x_25821:
        /* <DEDUP_REMOVED lines=11> */
.L_x_25820:
[----:B------:R-:W-:Y:S05]  /*2a50*/  BSYNC.RECONVERGENT B1 ;  /* 0x0000000000017941 */ /* 0x000fea0003800200 */
.L_x_25819:
        /* <DEDUP_REMOVED lines=33> */
.L_x_25837:
[----:B------:R-:W-:Y:S01]  /*2c70*/  FSETP.GEU.FTZ.AND P0, PT, R15, -R17, PT ;  /* 0x800000110f00720b */ /* 0x000fe20003f1e000 */
[----:B------:R-:W-:-:S12]  /*2c80*/  FADD.FTZ R13, R13, -1 ;  /* 0xbf8000000d0d7421 */ /* 0x000fd80000010000 */
[----:B------:R-:W-:-:S07]  /*2c90*/  @!P0 FADD.FTZ R13, R13, -1 ;  /* 0xbf8000000d0d8421 */ /* 0x000fce0000010000 */
.L_x_25836:
[----:B------:R-:W-:Y:S05]  /*2ca0*/  BSYNC.RECONVERGENT B2 ;  /* 0x0000000000027941 */ /* 0x000fea0003800200 */
.L_x_25835:
[----:B------:R-:W-:Y:S01]  /*2cb0*/  FFMA.FTZ R12, -R17, R13, R12 ;  /* 0x0000000d110c7223 */ /* 0x000fe2000001010c */
[----:B------:R-:W-:Y:S06]  /*2cc0*/  BRA `(.L_x_25833) ;  /* 0x0000000000787947 */ /* 0x000fec0003800000 */
.L_x_25834:
        /* <DEDUP_REMOVED lines=14> */
.L_x_25840:
        /* <DEDUP_REMOVED lines=13> */
.L_x_25839:
[----:B------:R-:W-:Y:S05]  /*2e80*/  BSYNC.RECONVERGENT B2 ;  /* 0x0000000000027941 */ /* 0x000fea0003800200 */
.L_x_25838:
[----:B------:R-:W-:-:S04]  /*2e90*/  FMUL.FTZ R13, R13, 1.1920928955078125e-07 ;  /* 0x340000000d0d7820 */ /* 0x000fc80000410000 */
[----:B------:R-:W-:-:S07]  /*2ea0*/  FMUL.FTZ R12, R12, R13 ;  /* 0x0000000d0c0c7220 */ /* 0x000fce0000410000 */
.L_x_25833:
[----:B------:R-:W-:Y:S05]  /*2eb0*/  BSYNC.RECONVERGENT B0 ;  /* 0x0000000000007941 */ /* 0x000fea0003800200 */
.L_x_25832:
        /* <DEDUP_REMOVED lines=11> */
.L_x_25831:
[----:B------:R-:W-:Y:S05]  /*2f70*/  BSYNC.RECONVERGENT B1 ;  /* 0x0000000000017941 */ /* 0x000fea0003800200 */
.L_x_25830:
[----:B------:R-:W-:Y:S01]  /*2f80*/  ISETP.GE.U32.AND P0, PT, R6, R5, PT ;  /* 0x000000050600720c */ /* 0x000fe20003f06070 */
[----:B------:R-:W-:Y:S04]  /*2f90*/  BSSY.RECONVERGENT B0, `(.L_x_25841) ;  /* 0x0000033000007945 */ /* 0x000fe80003800200 */
[----:B------:R-:W-:Y:S08]  /*2fa0*/  BSSY.RELIABLE B1, `(.L_x_25842) ;  /* 0x000002b000017945 */ /* 0x000ff00003800100 */
[----:B------:R-:W-:Y:S05]  /*2fb0*/  @P0 BRA `(.L_x_25843) ;  /* 0x0000000000300947 */ /* 0x000fea0003800000 */
[----:B------:R-:W1:Y:S01]  /*2fc0*/  LDC.64 R14, c[0x0][0x388] ;  /* 0x0000e200ff0e7b82 */ /* 0x000e620000000a00 */
[----:B0-----:R-:W-:Y:S02]  /*2fd0*/  IMAD.IADD R13, R4, 0x1, R6 ;  /* 0x00000001040d7824 */ /* 0x001fe400078e0206 */
[----:B------:R-:W-:-:S05]  /*2fe0*/  IMAD.MOV.U32 R6, RZ, RZ, R8 ;  /* 0x000000ffff067224 */ /* 0x000fca00078e0008 */
[----:B------:R-:W-:Y:S01]  /*2ff0*/  ISETP.GE.U32.AND P0, PT, R6, R5, PT ;  /* 0x000000050600720c */ /* 0x000fe20003f06070 */
[----:B-1----:R-:W-:-:S05]  /*3000*/  IMAD.WIDE.U32 R14, R13, 0x2, R14 ;  /* 0x000000020d0e7825 */ /* 0x002fca00078e000e */
[----:B------:R0:W-:Y:S07]  /*3010*/  STG.E.U16 desc[UR4][R14.64], R7 ;  /* 0x000000070e007986 */ /* 0x0001ee000c101504 */
[----:B------:R-:W-:Y:S05]  /*3020*/  @P0 BRA `(.L_x_25844) ;  /* 0x0000000000300947 */ /* 0x000fea0003800000 */
[----:B0-----:R-:W0:Y:S01]  /*3030*/  LDC.64 R14, c[0x0][0x388] ;  /* 0x0000e200ff0e7b82 */ /* 0x001e220000000a00 */
[----:B------:R-:W-:Y:S02]  /*3040*/  IMAD.IADD R7, R4, 0x1, R6 ;  /* 0x0000000104077824 */ /* 0x000fe400078e0206 */
[----:B------:R-:W-:Y:S02]  /*3050*/  VIADD R6, R6, 0x80 ;  /* 0x0000008006067836 */ /* 0x000fe40000000000 */
[----:B0-----:R-:W-:-:S05]  /*3060*/  IMAD.WIDE.U32 R14, R7, 0x2, R14 ;  /* 0x00000002070e7825 */ /* 0x001fca00078e000e */
[----:B------:R1:W-:Y:S02]  /*3070*/  STG.E.U16 desc[UR4][R14.64], R9 ;  /* 0x000000090e007986 */ /* 0x0003e4000c101504 */
.L_x_25843:
[----:B------:R-:W-:-:S13]  /*3080*/  ISETP.GE.U32.AND P0, PT, R6, R5, PT ;  /* 0x000000050600720c */ /* 0x000fda0003f06070 */
[----:B------:R-:W-:Y:S05]  /*3090*/  @P0 BRA `(.L_x_25845) ;  /* 0x0000000000300947 */ /* 0x000fea0003800000 */
[----:B-1----:R-:W1:Y:S01]  /*30a0*/  LDC.64 R8, c[0x0][0x388] ;  /* 0x0000e200ff087b82 */ /* 0x002e620000000a00 */
[----:B------:R-:W-:Y:S02]  /*30b0*/  IMAD.IADD R7, R4, 0x1, R6 ;  /* 0x0000000104077824 */ /* 0x000fe400078e0206 */
[----:B------:R-:W-:Y:S02]  /*30c0*/  VIADD R6, R6, 0x80 ;  /* 0x0000008006067836 */ /* 0x000fe40000000000 */
[----:B-1----:R-:W-:-:S05]  /*30d0*/  IMAD.WIDE.U32 R8, R7, 0x2, R8 ;  /* 0x0000000207087825 */ /* 0x002fca00078e0008 */
[----:B------:R1:W-:Y:S02]  /*30e0*/  STG.E.U16 desc[UR4][R8.64], R10 ;  /* 0x0000000a08007986 */ /* 0x0003e4000c101504 */
.L_x_25844:
[----:B------:R-:W-:-:S13]  /*30f0*/  ISETP.GE.U32.AND P0, PT, R6, R5, PT ;  /* 0x000000050600720c */ /* 0x000fda0003f06070 */
[----:B------:R-:W-:Y:S05]  /*3100*/  @P0 BRA `(.L_x_25846) ;  /* 0x0000000000300947 */ /* 0x000fea0003800000 */
[----:B-1----:R-:W1:Y:S01]  /*3110*/  LDC.64 R8, c[0x0][0x388] ;  /* 0x0000e200ff087b82 */ /* 0x002e620000000a00 */
[----:B0-----:R-:W-:Y:S02]  /*3120*/  IMAD.IADD R7, R4, 0x1, R6 ;  /* 0x0000000104077824 */ /* 0x001fe400078e0206 */
[----:B------:R-:W-:Y:S02]  /*3130*/  VIADD R6, R6, 0x80 ;  /* 0x0000008006067836 */ /* 0x000fe40000000000 */
[----:B-1----:R-:W-:-:S05]  /*3140*/  IMAD.WIDE.U32 R8, R7, 0x2, R8 ;  /* 0x0000000207087825 */ /* 0x002fca00078e0008 */
[----:B------:R2:W-:Y:S02]  /*3150*/  STG.E.U16 desc[UR4][R8.64], R11 ;  /* 0x0000000b08007986 */ /* 0x0005e4000c101504 */
.L_x_25845:
[----:B------:R-:W-:-:S13]  /*3160*/  ISETP.GE.U32.AND P0, PT, R6, R5, PT ;  /* 0x000000050600720c */ /* 0x000fda0003f06070 */
[----:B------:R-:W-:Y:S05]  /*3170*/  @P0 BRA `(.L_x_25847) ;  /* 0x0000000000340947 */ /* 0x000fea0003800000 */
[----:B-12---:R-:W1:Y:S01]  /*3180*/  LDC.64 R8, c[0x0][0x388] ;  /* 0x0000e200ff087b82 */ /* 0x006e620000000a00 */
[----:B------:R-:W-:Y:S02]  /*3190*/  IMAD.IADD R7, R4, 0x1, R6 ;  /* 0x0000000104077824 */ /* 0x000fe400078e0206 */
[----:B------:R-:W-:Y:S02]  /*31a0*/  VIADD R6, R6, 0x80 ;  /* 0x0000008006067836 */ /* 0x000fe40000000000 */
[----:B-1----:R-:W-:-:S05]  /*31b0*/  IMAD.WIDE.U32 R8, R7, 0x2, R8 ;  /* 0x0000000207087825 */ /* 0x002fca00078e0008 */
[----:B------:R2:W-:Y:S02]  /*31c0*/  STG.E.U16 desc[UR4][R8.64], R0 ;  /* 0x0000000008007986 */ /* 0x0005e4000c101504 */
.L_x_25846:
[----:B------:R-:W-:-:S13]  /*31d0*/  ISETP.GE.U32.AND P0, PT, R6, R5, PT ;  /* 0x000000050600720c */ /* 0x000fda0003f06070 */
[----:B------:R-:W-:Y:S05]  /*31e0*/  @P0 BREAK.RELIABLE B1 ;  /* 0x0000000000010942 */ /* 0x000fea0003800100 */
[----:B------:R-:W-:Y:S05]  /*31f0*/  @P0 BRA `(.L_x_25848) ;  /* 0x0000000000300947 */ /* 0x000fea0003800000 */
[----:B-12---:R-:W1:Y:S01]  /*3200*/  LDC.64 R8, c[0x0][0x388] ;  /* 0x0000e200ff087b82 */ /* 0x006e620000000a00 */
[----:B0-----:R-:W-:Y:S02]  /*3210*/  IMAD.IADD R7, R4, 0x1, R6 ;  /* 0x0000000104077824 */ /* 0x001fe400078e0206 */
[----:B------:R-:W-:Y:S02]  /*3220*/  VIADD R6, R6, 0x80 ;  /* 0x0000008006067836 */ /* 0x000fe40000000000 */
[----:B-1----:R-:W-:-:S05]  /*3230*/  IMAD.WIDE.U32 R8, R7, 0x2, R8 ;  /* 0x0000000207087825 */ /* 0x002fca00078e0008 */
[----:B------:R3:W-:Y:S02]  /*3240*/  STG.E.U16 desc[UR4][R8.64], R2 ;  /* 0x0000000208007986 */ /* 0x0007e4000c101504 */
.L_x_25847:
[----:B------:R-:W-:Y:S05]  /*3250*/  BSYNC.RELIABLE B1 ;  /* 0x0000000000017941 */ /* 0x000fea0003800100 */
.L_x_25842:
[----:B------:R-:W-:-:S13]  /*3260*/  ISETP.GE.U32.AND P0, PT, R6, R5, PT ;  /* 0x000000050600720c */ /* 0x000fda0003f06070 */
[----:B-123--:R-:W1:Y:S01]  /*3270*/  @!P0 LDC.64 R8, c[0x0][0x388] ;  /* 0x0000e200ff088b82 */ /* 0x00ee620000000a00 */
[----:B------:R-:W-:Y:S02]  /*3280*/  @!P0 IMAD.IADD R7, R4, 0x1, R6 ;  /* 0x0000000104078824 */ /* 0x000fe400078e0206 */
[----:B------:R-:W-:Y:S02]  /*3290*/  @!P0 VIADD R6, R6, 0x80 ;  /* 0x0000008006068836 */ /* 0x000fe40000000000 */
[----:B-1----:R-:W-:-:S05]  /*32a0*/  @!P0 IMAD.WIDE.U32 R8, R7, 0x2, R8 ;  /* 0x0000000207088825 */ /* 0x002fca00078e0008 */
[----:B------:R3:W-:Y:S02]  /*32b0*/  @!P0 STG.E.U16 desc[UR4][R8.64], R3 ;  /* 0x0000000308008986 */ /* 0x0007e4000c101504 */
.L_x_25848:
[----:B------:R-:W-:Y:S05]  /*32c0*/  BSYNC.RECONVERGENT B0 ;  /* 0x0000000000007941 */ /* 0x000fea0003800200 */
.L_x_25841:
[----:B------:R-:W-:Y:S05]  /*32d0*/  WARPSYNC.ALL ;  /* 0x0000000000007948 */ /* 0x000fea0003800000 */
[----:B------:R-:W-:-:S13]  /*32e0*/  ISETP.GE.U32.AND P0, PT, R6, R5, PT ;  /* 0x000000050600720c */ /* 0x000fda0003f06070 */
[----:B------:R-:W-:Y:S05]  /*32f0*/  @P0 EXIT ;  /* 0x000000000000094d */ /* 0x000fea0003800000 */
[----:B---3--:R-:W3:Y:S01]  /*3300*/  LDC.64 R2, c[0x0][0x388] ;  /* 0x0000e200ff027b82 */ /* 0x008ee20000000a00 */
[----:B------:R-:W-:-:S04]  /*3310*/  IMAD.IADD R5, R4, 0x1, R6 ;  /* 0x0000000104057824 */ /* 0x000fc800078e0206 */
[----:B---3--:R-:W-:-:S05]  /*3320*/  IMAD.WIDE.U32 R2, R5, 0x2, R2 ;  /* 0x0000000205027825 */ /* 0x008fca00078e0002 */
[----:B------:R-:W-:Y:S01]  /*3330*/  STG.E.U16 desc[UR4][R2.64], R12 ;  /* 0x0000000c02007986 */ /* 0x000fe2000c101504 */
[----:B------:R-:W-:Y:S05]  /*3340*/  EXIT ;  /* 0x000000000000794d */ /* 0x000fea0003800000 */
.L_x_25753:
[----:B------:R-:W0:Y:S01]  /*3350*/  S2R R6, SR_TID.X ;  /* 0x0000000000067919 */ /* 0x000e220000002100 */
[----:B------:R-:W1:Y:S08]  /*3360*/  LDC.64 R2, c[0x0][0x390] ;  /* 0x0000e400ff027b82 */ /* 0x000e700000000a00 */
[----:B------:R-:W2:Y:S01]  /*3370*/  LDC.64 R8, c[0x0][0x398] ;  /* 0x0000e600ff087b82 */ /* 0x000ea20000000a00 */
[----:B-1----:R-:W-:-:S04]  /*3380*/  IMAD.WIDE.U32 R2, R4, 0x2, R2 ;  /* 0x0000000204027825 */ /* 0x002fc800078e0002 */
[----:B0-----:R-:W-:-:S04]  /*3390*/  IMAD.WIDE.U32 R14, R6, 0x4, R2 ;  /* 0x00000004060e7825 */ /* 0x001fc800078e0002 */
[----:B--2---:R-:W-:Y:S01]  /*33a0*/  IMAD.WIDE.U32 R8, R4, 0x2, R8 ;  /* 0x0000000204087825 */ /* 0x004fe200078e0008 */
[----:B------:R0:W5:Y:S04]  /*33b0*/  LDG.E R10, desc[UR4][R14.64+0x200] ;  /* 0x000200040e0a7981 */ /* 0x000168000c1e1900 */
[----:B------:R0:W5:Y:S01]  /*33c0*/  LDG.E R2, desc[UR4][R14.64+0x400] ;  /* 0x000400040e027981 */ /* 0x000162000c1e1900 */
[----:B------:R-:W-:-:S03]  /*33d0*/  IMAD.WIDE.U32 R16, R6, 0x4, R8 ;  /* 0x0000000406107825 */ /* 0x000fc600078e0008 */
[----:B------:R-:W2:Y:S04]  /*33e0*/  LDG.E R8, desc[UR4][R14.64] ;  /* 0x000000040e087981 */ /* 0x000ea8000c1e1900 */
        /* <DEDUP_REMOVED lines=10> */
[----:B------:R-:W-:-:S11]  /*3490*/  PRMT R9, R9, 0x7632, R9 ;  /* 0x0000763209097816 */ /* 0x000fd60000000009 */
        /* <DEDUP_REMOVED lines=27> */
.L_x_25853:
[----:B------:R-:W-:Y:S05]  /*3650*/  BSYNC.RECONVERGENT B1 ;  /* 0x0000000000017941 */ /* 0x000fea0003800200 */
.L_x_25852:
[----:B------:R-:W-:Y:S01]  /*3660*/  FFMA.FTZ R18, -R13, R17, R18 ;  /* 0x000000110d127223 */ /* 0x000fe20000010112 */
[----:B------:R-:W-:Y:S06]  /*3670*/  BRA `(.L_x_25850) ;  /* 0x0000000000787947 */ /* 0x000fec0003800000 */
.L_x_25851:
        /* <DEDUP_REMOVED lines=14> */
.L_x_25856:
        /* <DEDUP_REMOVED lines=13> */
.L_x_25855:
[----:B------:R-:W-:Y:S05]  /*3830*/  BSYNC.RECONVERGENT B1 ;  /* 0x0000000000017941 */ /* 0x000fea0003800200 */
.L_x_25854:
[----:B------:R-:W-:-:S04]  /*3840*/  FMUL.FTZ R18, R18, 1.1920928955078125e-07 ;  /* 0x3400000012127820 */ /* 0x000fc80000410000 */
[----:B------:R-:W-:-:S07]  /*3850*/  FMUL.FTZ R18, R13, R18 ;  /* 0x000000120d127220 */ /* 0x000fce0000410000 */
.L_x_25850:
[----:B------:R-:W-:Y:S05]  /*3860*/  BSYNC.RECONVERGENT B0 ;  /* 0x0000000000007941 */ /* 0x000fea0003800200 */
.L_x_25849:
[C---:B------:R-:W-:Y:S01]  /*3870*/  LOP3.LUT R7, R18.reuse, 0x80000000, R7, 0xb8, !PT ;  /* 0x8000000012077812 */ /* 0x040fe200078eb807 */
[----:B------:R-:W-:Y:S01]  /*3880*/  IMAD.U32 R9, R9, 0x10000, RZ ;  /* 0x0001000009097824 */ /* 0x000fe200078e00ff */
[----:B------:R-:W-:Y:S01]  /*3890*/  FSETP.NAN.FTZ.AND P0, PT, |R18|, |R18|, PT ;  /* 0x400000121200720b */ /* 0x000fe20003f18200 */
[----:B------:R-:W-:Y:S01]  /*38a0*/  BSSY.RECONVERGENT B0, `(.L_x_25857) ;  /* 0x0000049000007945 */ /* 0x000fe20003800200 */
[----:B------:R-:W-:Y:S02]  /*38b0*/  PRMT R8, R8, 0x7632, R8 ;  /* 0x0000763208087816 */ /* 0x000fe40000000008 */
[----:B------:R-:W-:-:S03]  /*38c0*/  FSEL R7, R18, R7, P0 ;  /* 0x0000000712077208 */ /* 0x000fc60000000000 */
[----:B------:R-:W-:Y:S01]  /*38d0*/  IMAD.U32 R8, R8, 0x10000, RZ ;  /* 0x0001000008087824 */ /* 0x000fe200078e00ff */
[----:B------:R-:W-:-:S03]  /*38e0*/  FSETP.NEU.FTZ.AND P2, PT, R7, RZ, PT ;  /* 0x000000ff0700720b */ /* 0x000fc60003f5d000 */
[----:B------:R-:W-:-:S10]  /*38f0*/  FADD.FTZ R13, |R8|, -RZ ;  /* 0x800000ff080d7221 */ /* 0x000fd40000010200 */
[----:B------:R-:W-:Y:S02]  /*3900*/  @P2 FSETP.GEU.FTZ.AND P1, PT, R12, RZ, PT ;  /* 0x000000ff0c00220b */ /* 0x000fe40003f3e000 */
[----:B------:R-:W-:-:S04]  /*3910*/  @P2 FSETP.GEU.FTZ.AND P0, PT, R7, RZ, PT ;  /* 0x000000ff0700220b */ /* 0x000fc80003f1e000 */
[----:B------:R-:W-:Y:S02]  /*3920*/  @P2 PLOP3.LUT P1, PT, P0, P1, PT, 0x82, 0x28 ;  /* 0x000000000028281c */ /* 0x000fe40000723072 */
[----:B------:R-:W-:Y:S02]  /*3930*/  PLOP3.LUT P0, PT, PT, PT, PT, 0x80, 0x8 ;  /* 0x000000000008781c */ /* 0x000fe40003f0f070 */
[----:B------:R-:W-:Y:S02]  /*3940*/  @P2 PLOP3.LUT P0, PT, P1, PT, PT, 0x80, 0x8 ;  /* 0x000000000008281c */ /* 0x000fe40000f0f070 */
[----:B------:R-:W-:-:S11]  /*3950*/  FSETP.GEU.FTZ.AND P1, PT, |R8|, |R9|, PT ;  /* 0x400000090800720b */ /* 0x000fd60003f3e200 */
[----:B------:R-:W-:Y:S02]  /*3960*/  @!P0 FADD.FTZ R7, R12, R7 ;  /* 0x000000070c078221 */ /* 0x000fe40000010000 */
        /* <DEDUP_REMOVED lines=24> */
.L_x_25862:
[----:B------:R-:W-:Y:S01]  /*3af0*/  FSETP.GEU.FTZ.AND P0, PT, R16, -R12, PT ;  /* 0x8000000c1000720b */ /* 0x000fe20003f1e000 */
[----:B------:R-:W-:-:S12]  /*3b00*/  FADD.FTZ R14, R14, -1 ;  /* 0xbf8000000e0e7421 */ /* 0x000fd80000010000 */
[----:B------:R-:W-:-:S07]  /*3b10*/  @!P0 FADD.FTZ R14, R14, -1 ;  /* 0xbf8000000e0e8421 */ /* 0x000fce0000010000 */
.L_x_25861:
[----:B------:R-:W-:Y:S05]  /*3b20*/  BSYNC.RECONVERGENT B1 ;  /* 0x0000000000017941 */ /* 0x000fea0003800200 */
.L_x_25860:
[----:B------:R-:W-:Y:S01]  /*3b30*/  FFMA.FTZ R13, -R12, R14, R13 ;  /* 0x0000000e0c0d7223 */ /* 0x000fe2000001010d */
[----:B------:R-:W-:Y:S06]  /*3b40*/  BRA `(.L_x_25858) ;  /* 0x0000000000787947 */ /* 0x000fec0003800000 */
.L_x_25859:
        /* <DEDUP_REMOVED lines=14> */
.L_x_25865:
        /* <DEDUP_REMOVED lines=13> */
.L_x_25864:
[----:B------:R-:W-:Y:S05]  /*3d00*/  BSYNC.RECONVERGENT B1 ;  /* 0x0000000000017941 */ /* 0x000fea0003800200 */
.L_x_25863:
[----:B------:R-:W-:-:S04]  /*3d10*/  FMUL.FTZ R13, R13, 1.1920928955078125e-07 ;  /* 0x340000000d0d7820 */ /* 0x000fc80000410000 */
[----:B------:R-:W-:-:S07]  /*3d20*/  FMUL.FTZ R13, R12, R13 ;  /* 0x0000000d0c0d7220 */ /* 0x000fce0000410000 */
.L_x_25858:
[----:B------:R-:W-:Y:S05]  /*3d30*/  BSYNC.RECONVERGENT B0 ;  /* 0x0000000000007941 */ /* 0x000fea0003800200 */
.L_x_25857:
[----:B------:R-:W-:Y:S01]  /*3d40*/  LOP3.LUT R8, R13, 0x80000000, R8, 0xb8, !PT ;  /* 0x800000000d087812 */ /* 0x000fe200078eb808 */
[----:B-----5:R-:W-:Y:S01]  /*3d50*/  IMAD.U32 R12, R11, 0x10000, RZ ;  /* 0x000100000b0c7824 */ /* 0x020fe200078e00ff */
[C---:B------:R-:W-:Y:S01]  /*3d60*/  FSETP.NAN.FTZ.AND P0, PT, |R13|.reuse, |R13|, PT ;  /* 0x4000000d0d00720b */ /* 0x040fe20003f18200 */
[----:B------:R-:W-:Y:S03]  /*3d70*/  BSSY.RECONVERGENT B0, `(.L_x_25866) ;  /* 0x0000048000007945 */ /* 0x000fe60003800200 */
[----:B------:R-:W-:Y:S01]  /*3d80*/  FSEL R8, R13, R8, P0 ;  /* 0x000000080d087208 */ /* 0x000fe20000000000 */
[----:B------:R-:W-:-:S03]  /*3d90*/  IMAD.U32 R13, R10, 0x10000, RZ ;  /* 0x000100000a0d7824 */ /* 0x000fc600078e00ff */
[----:B------:R-:W-:Y:S01]  /*3da0*/  FSETP.NEU.FTZ.AND P2, PT, R8, RZ, PT ;  /* 0x000000ff0800720b */ /* 0x000fe20003f5d000 */
[----:B0-----:R-:W-:-:S12]  /*3db0*/  FADD.FTZ R14, |R13|, -RZ ;  /* 0x800000ff0d0e7221 */ /* 0x001fd80000010200 */
        /* <DEDUP_REMOVED lines=31> */
.L_x_25871:
[----:B------:R-:W-:Y:S01]  /*3fb0*/  FSETP.GEU.FTZ.AND P0, PT, R17, -R9, PT ;  /* 0x800000091100720b */ /* 0x000fe20003f1e000 */
[----:B------:R-:W-:-:S12]  /*3fc0*/  FADD.FTZ R15, R15, -1 ;  /* 0xbf8000000f0f7421 */ /* 0x000fd80000010000 */
[----:B------:R-:W-:-:S07]  /*3fd0*/  @!P0 FADD.FTZ R15, R15, -1 ;  /* 0xbf8000000f0f8421 */ /* 0x000fce0000010000 */
.L_x_25870:
[----:B------:R-:W-:Y:S05]  /*3fe0*/  BSYNC.RECONVERGENT B1 ;  /* 0x0000000000017941 */ /* 0x000fea0003800200 */
.L_x_25869:
[----:B------:R-:W-:Y:S01]  /*3ff0*/  FFMA.FTZ R14, -R9, R15, R14 ;  /* 0x0000000f090e7223 */ /* 0x000fe2000001010e */
[----:B------:R-:W-:Y:S06]  /*4000*/  BRA `(.L_x_25867) ;  /* 0x0000000000787947 */ /* 0x000fec0003800000 */
.L_x_25868:
        /* <DEDUP_REMOVED lines=14> */
.L_x_25874:
        /* <DEDUP_REMOVED lines=13> */
.L_x_25873:
[----:B------:R-:W-:Y:S05]  /*41c0*/  BSYNC.RECONVERGENT B1 ;  /* 0x0000000000017941 */ /* 0x000fea0003800200 */
.L_x_25872:
[----:B------:R-:W-:-:S04]  /*41d0*/  FMUL.FTZ R14, R14, 1.1920928955078125e-07 ;  /* 0x340000000e0e7820 */ /* 0x000fc80000410000 */
[----:B------:R-:W-:-:S07]  /*41e0*/  FMUL.FTZ R14, R9, R14 ;  /* 0x0000000e090e7220 */ /* 0x000fce0000410000 */
.L_x_25867:
[----:B------:R-:W-:Y:S05]  /*41f0*/  BSYNC.RECONVERGENT B0 ;  /* 0x0000000000007941 */ /* 0x000fea0003800200 */
.L_x_25866:
[C---:B------:R-:W-:Y:S01]  /*4200*/  LOP3.LUT R9, R14.reuse, 0x80000000, R13, 0xb8, !PT ;  /* 0x800000000e097812 */ /* 0x040fe200078eb80d */
[----:B------:R-:W-:Y:S01]  /*4210*/  BSSY.RECONVERGENT B0, `(.L_x_25875) ;  /* 0x000004c000007945 */ /* 0x000fe20003800200 */
[----:B------:R-:W-:Y:S02]  /*4220*/  FSETP.NAN.FTZ.AND P0, PT, |R14|, |R14|, PT ;  /* 0x4000000e0e00720b */ /* 0x000fe40003f18200 */
[----:B------:R-:W-:Y:S02]  /*4230*/  PRMT R10, R10, 0x7632, R10 ;  /* 0x000076320a0a7816 */ /* 0x000fe4000000000a */
[----:B------:R-:W-:Y:S02]  /*4240*/  FSEL R9, R14, R9, P0 ;  /* 0x000000090e097208 */ /* 0x000fe40000000000 */
[----:B------:R-:W-:Y:S01]  /*4250*/  PRMT R11, R11, 0x7632, R11 ;  /* 0x000076320b0b7816 */ /* 0x000fe2000000000b */
[----:B------:R-:W-:Y:S01]  /*4260*/  IMAD.U32 R10, R10, 0x10000, RZ ;  /* 0x000100000a0a7824 */ /* 0x000fe200078e00ff */
[----:B------:R-:W-:-:S03]  /*4270*/  FSETP.NEU.FTZ.AND P2, PT, R9, RZ, PT ;  /* 0x000000ff0900720b */ /* 0x000fc60003f5d000 */
[----:B------:R-:W-:Y:S02]  /*4280*/  IMAD.U32 R11, R11, 0x10000, RZ ;  /* 0x000100000b0b7824 */ /* 0x000fe400078e00ff */
[----:B------:R-:W-:-:S08]  /*4290*/  FADD.FTZ R13, |R10|, -RZ ;  /* 0x800000ff0a0d7221 */ /* 0x000fd00000010200 */
        /* <DEDUP_REMOVED lines=31> */
.L_x_25880:
[----:B------:R-:W-:Y:S01]  /*4490*/  FSETP.GEU.FTZ.AND P0, PT, R16, -R12, PT ;  /* 0x8000000c1000720b */ /* 0x000fe20003f1e000 */
[----:B------:R-:W-:-:S12]  /*44a0*/  FADD.FTZ R14, R14, -1 ;  /* 0xbf8000000e0e7421 */ /* 0x000fd80000010000 */
[----:B------:R-:W-:-:S07]  /*44b0*/  @!P0 FADD.FTZ R14, R14, -1 ;  /* 0xbf8000000e0e8421 */ /* 0x000fce0000010000 */
.L_x_25879:
[----:B------:R-:W-:Y:S05]  /*44c0*/  BSYNC.RECONVERGENT B1 ;  /* 0x0000000000017941 */ /* 0x000fea0003800200 */
.L_x_25878:
[----:B------:R-:W-:Y:S01]  /*44d0*/  FFMA.FTZ R13, -R12, R14, R13 ;  /* 0x0000000e0c0d7223 */ /* 0x000fe2000001010d */
[----:B------:R-:W-:Y:S06]  /*44e0*/  BRA `(.L_x_25876) ;  /* 0x0000000000787947 */ /* 0x000fec0003800000 */
.L_x_25877:
        /* <DEDUP_REMOVED lines=14> */
.L_x_25883:
        /* <DEDUP_REMOVED lines=13> */
.L_x_25882:
[----:B------:R-:W-:Y:S05]  /*46a0*/  BSYNC.RECONVERGENT B1 ;  /* 0x0000000000017941 */ /* 0x000fea0003800200 */
.L_x_25881:
[----:B------:R-:W-:-:S04]  /*46b0*/  FMUL.FTZ R13, R13, 1.1920928955078125e-07 ;  /* 0x340000000d0d7820 */ /* 0x000fc80000410000 */
[----:B------:R-:W-:-:S07]  /*46c0*/  FMUL.FTZ R13, R12, R13 ;  /* 0x0000000d0c0d7220 */ /* 0x000fce0000410000 */
.L_x_25876:
[----:B------:R-:W-:Y:S05]  /*46d0*/  BSYNC.RECONVERGENT B0 ;  /* 0x0000000000007941 */ /* 0x000fea0003800200 */
.L_x_25875:
[C---:B------:R-:W-:Y:S01]  /*46e0*/  LOP3.LUT R10, R13.reuse, 0x80000000, R10, 0xb8, !PT ;  /* 0x800000000d0a7812 */ /* 0x040fe200078eb80a */
[----:B------:R-:W-:Y:S01]  /*46f0*/  IMAD.U32 R12, R0, 0x10000, RZ ;  /* 0x00010000000c7824 */ /* 0x000fe200078e00ff */
        /* <DEDUP_REMOVED lines=37> */
.L_x_25889:
[----:B------:R-:W-:Y:S01]  /*4950*/  FSETP.GEU.FTZ.AND P0, PT, R17, -R11, PT ;  /* 0x8000000b1100720b */ /* 0x000fe20003f1e000 */
[----:B------:R-:W-:-:S12]  /*4960*/  FADD.FTZ R15, R15, -1 ;  /* 0xbf8000000f0f7421 */ /* 0x000fd80000010000 */
[----:B------:R-:W-:-:S07]  /*4970*/  @!P0 FADD.FTZ R15, R15, -1 ;  /* 0xbf8000000f0f8421 */ /* 0x000fce0000010000 */
.L_x_25888:
[----:B------:R-:W-:Y:S05]  /*4980*/  BSYNC.RECONVERGENT B1 ;  /* 0x0000000000017941 */ /* 0x000fea0003800200 */
.L_x_25887:
[----:B------:R-:W-:Y:S01]  /*4990*/  FFMA.FTZ R14, -R11, R15, R14 ;  /* 0x0000000f0b0e7223 */ /* 0x000fe2000001010e */
[----:B------:R-:W-:Y:S06]  /*49a0*/  BRA `(.L_x_25885) ;  /* 0x0000000000787947 */ /* 0x000fec0003800000 */
.L_x_25886:
        /* <DEDUP_REMOVED lines=14> */
.L_x_25892:
        /* <DEDUP_REMOVED lines=13> */
.L_x_25891:
[----:B------:R-:W-:Y:S05]  /*4b60*/  BSYNC.RECONVERGENT B1 ;  /* 0x0000000000017941 */ /* 0x000fea0003800200 */
.L_x_25890:
[----:B------:R-:W-:-:S04]  /*4b70*/  FMUL.FTZ R14, R14, 1.1920928955078125e-07 ;  /* 0x340000000e0e7820 */ /* 0x000fc80000410000 */
[----:B------:R-:W-:-:S07]  /*4b80*/  FMUL.FTZ R14, R11, R14 ;  /* 0x0000000e0b0e7220 */ /* 0x000fce0000410000 */
.L_x_25885:
[----:B------:R-:W-:Y:S05]  /*4b90*/  BSYNC.RECONVERGENT B0 ;  /* 0x0000000000007941 */ /* 0x000fea0003800200 */
.L_x_25884:
[C-C-:B------:R-:W-:Y:S01]  /*4ba0*/  LOP3.LUT R11, R14.reuse, 0x80000000, R13.reuse, 0xb8, !PT ;  /* 0x800000000e0b7812 */ /* 0x140fe200078eb80d */
        /* <DEDUP_REMOVED lines=8> */
[----:B0-----:R-:W-:-:S08]  /*4c30*/  FADD.FTZ R15, |R13|, -RZ ;  /* 0x800000ff0d0f7221 */ /* 0x001fd00000010200 */
        /* <DEDUP_REMOVED lines=31> */
.L_x_25898:
[----:B------:R-:W-:Y:S01]  /*4e30*/  FSETP.GEU.FTZ.AND P0, PT, R17, -R2, PT ;  /* 0x800000021100720b */ /* 0x000fe20003f1e000 */
[----:B------:R-:W-:-:S12]  /*4e40*/  FADD.FTZ R12, R12, -1 ;  /* 0xbf8000000c0c7421 */ /* 0x000fd80000010000 */
[----:B------:R-:W-:-:S07]  /*4e50*/  @!P0 FADD.FTZ R12, R12, -1 ;  /* 0xbf8000000c0c8421 */ /* 0x000fce0000010000 */
.L_x_25897:
[----:B------:R-:W-:Y:S05]  /*4e60*/  BSYNC.RECONVERGENT B1 ;  /* 0x0000000000017941 */ /* 0x000fea0003800200 */
.L_x_25896:
[----:B------:R-:W-:Y:S01]  /*4e70*/  FFMA.FTZ R15, -R2, R12, R15 ;  /* 0x0000000c020f7223 */ /* 0x000fe2000001010f */
[----:B------:R-:W-:Y:S06]  /*4e80*/  BRA `(.L_x_25894) ;  /* 0x0000000000787947 */ /* 0x000fec0003800000 */
.L_x_25895:
        /* <DEDUP_REMOVED lines=14> */
.L_x_25901:
        /* <DEDUP_REMOVED lines=13> */
.L_x_25900:
[----:B------:R-:W-:Y:S05]  /*5040*/  BSYNC.RECONVERGENT B1 ;  /* 0x0000000000017941 */ /* 0x000fea0003800200 */
.L_x_25899:
[----:B------:R-:W-:-:S04]  /*5050*/  FMUL.FTZ R15, R15, 1.1920928955078125e-07 ;  /* 0x340000000f0f7820 */ /* 0x000fc80000410000 */
[----:B------:R-:W-:-:S07]  /*5060*/  FMUL.FTZ R15, R2, R15 ;  /* 0x0000000f020f7220 */ /* 0x000fce0000410000 */
.L_x_25894:
[----:B------:R-:W-:Y:S05]  /*5070*/  BSYNC.RECONVERGENT B0 ;  /* 0x0000000000007941 */ /* 0x000fea0003800200 */
.L_x_25893:
[----:B------:R-:W-:Y:S01]  /*5080*/  LOP3.LUT R2, R15, 0x80000000, R13, 0xb8, !PT ;  /* 0x800000000f027812 */ /* 0x000fe200078eb80d */
[----:B------:R-:W-:Y:S01]  /*5090*/  IMAD.U32 R13, R5, 0x10000, RZ ;  /* 0x00010000050d7824 */ /* 0x000fe200078e00ff */
[----:B------:R-:W-:Y:S01]  /*50a0*/  FSETP.NAN.FTZ.AND P0, PT, |R15|, |R15|, PT ;  /* 0x4000000f0f00720b */ /* 0x000fe20003f18200 */
[----:B0-----:R-:W-:Y:S01]  /*50b0*/  IMAD.U32 R12, R3, 0x10000, RZ ;  /* 0x00010000030c7824 */ /* 0x001fe200078e00ff */
[----:B------:R-:W-:Y:S02]  /*50c0*/  BSSY.RECONVERGENT B0, `(.L_x_25902) ;  /* 0x0000047000007945 */ /* 0x000fe40003800200 */
[----:B------:R-:W-:Y:S01]  /*50d0*/  FSEL R2, R15, R2, P0 ;  /* 0x000000020f027208 */ /* 0x000fe20000000000 */
[----:B------:R-:W-:-:S03]  /*50e0*/  FADD.FTZ R15, |R13|, -RZ ;  /* 0x800000ff0d0f7221 */ /* 0x000fc60000010200 */
[----:B------:R-:W-:-:S13]  /*50f0*/  FSETP.NEU.FTZ.AND P2, PT, R2, RZ, PT ;  /* 0x000000ff0200720b */ /* 0x000fda0003f5d000 */
        /* <DEDUP_REMOVED lines=31> */
.L_x_25907:
[----:B------:R-:W-:Y:S01]  /*52f0*/  FSETP.GEU.FTZ.AND P0, PT, R17, -R0, PT ;  /* 0x800000001100720b */ /* 0x000fe20003f1e000 */
[----:B------:R-:W-:-:S12]  /*5300*/  FADD.FTZ R14, R14, -1 ;  /* 0xbf8000000e0e7421 */ /* 0x000fd80000010000 */
[----:B------:R-:W-:-:S07]  /*5310*/  @!P0 FADD.FTZ R14, R14, -1 ;  /* 0xbf8000000e0e8421 */ /* 0x000fce0000010000 */
.L_x_25906:
[----:B------:R-:W-:Y:S05]  /*5320*/  BSYNC.RECONVERGENT B1 ;  /* 0x0000000000017941 */ /* 0x000fea0003800200 */
.L_x_25905:
[----:B------:R-:W-:Y:S01]  /*5330*/  FFMA.FTZ R15, -R0, R14, R15 ;  /* 0x0000000e000f7223 */ /* 0x000fe2000001010f */
[----:B------:R-:W-:Y:S06]  /*5340*/  BRA `(.L_x_25903) ;  /* 0x0000000000787947 */ /* 0x000fec0003800000 */
.L_x_25904:
        /* <DEDUP_REMOVED lines=14> */
.L_x_25910:
        /* <DEDUP_REMOVED lines=13> */
.L_x_25909:
[----:B------:R-:W-:Y:S05]  /*5500*/  BSYNC.RECONVERGENT B1 ;  /* 0x0000000000017941 */ /* 0x000fea0003800200 */
.L_x_25908:
[----:B------:R-:W-:-:S04]  /*5510*/  FMUL.FTZ R15, R15, 1.1920928955078125e-07 ;  /* 0x340000000f0f7820 */ /* 0x000fc80000410000 */
[----:B------:R-:W-:-:S07]  /*5520*/  FMUL.FTZ R15, R0, R15 ;  /* 0x0000000f000f7220 */ /* 0x000fce0000410000 */
.L_x_25903:
[----:B------:R-:W-:Y:S05]  /*5530*/  BSYNC.RECONVERGENT B0 ;  /* 0x0000000000007941 */ /* 0x000fea0003800200 */
.L_x_25902:
[C---:B------:R-:W-:Y:S01]  /*5540*/  LOP3.LUT R0, R15.reuse, 0x80000000, R13, 0xb8, !PT ;  /* 0x800000000f007812 */ /* 0x040fe200078eb80d */
[----:B------:R-:W-:Y:S01]  /*5550*/  BSSY.RECONVERGENT B0, `(.L_x_25911) ;  /* 0x000004c000007945 */ /* 0x000fe20003800200 */
[----:B------:R-:W-:Y:S02]  /*5560*/  FSETP.NAN.FTZ.AND P0, PT, |R15|, |R15|, PT ;  /* 0x4000000f0f00720b */ /* 0x000fe40003f18200 */
[----:B------:R-:W-:Y:S02]  /*5570*/  PRMT R3, R5, 0x7632, R3 ;  /* 0x0000763205037816 */ /* 0x000fe40000000003 */
[----:B------:R-:W-:Y:S02]  /*5580*/  FSEL R13, R15, R0, P0 ;  /* 0x000000000f0d7208 */ /* 0x000fe40000000000 */
[C---:B------:R-:W-:Y:S01]  /*5590*/  PRMT R0, R3.reuse, 0x7632, R0 ;  /* 0x0000763203007816 */ /* 0x040fe20000000000 */
[----:B------:R-:W-:Y:S01]  /*55a0*/  IMAD.U32 R3, R3, 0x10000, RZ ;  /* 0x0001000003037824 */ /* 0x000fe200078e00ff */
[----:B------:R-:W-:-:S03]  /*55b0*/  FSETP.NEU.FTZ.AND P2, PT, R13, RZ, PT ;  /* 0x000000ff0d00720b */ /* 0x000fc60003f5d000 */
[----:B------:R-:W-:-:S10]  /*55c0*/  IMAD.U32 R0, R0, 0x10000, RZ ;  /* 0x0001000000007824 */ /* 0x000fd400078e00ff */
[----:B------:R-:W-:Y:S02]  /*55d0*/  @P2 FSETP.GEU.FTZ.AND P1, PT, R12, RZ, PT ;  /* 0x000000ff0c00220b */ /* 0x000fe40003f3e000 */
[----:B------:R-:W-:-:S04]  /*55e0*/  @P2 FSETP.GEU.FTZ.AND P0, PT, R13, RZ, PT ;  /* 0x000000ff0d00220b */ /* 0x000fc80003f1e000 */
[----:B------:R-:W-:Y:S02]  /*55f0*/  @P2 PLOP3.LUT P1, PT, P0, P1, PT, 0x82, 0x28 ;  /* 0x000000000028281c */ /* 0x000fe40000723072 */
[----:B------:R-:W-:Y:S02]  /*5600*/  PLOP3.LUT P0, PT, PT, PT, PT, 0x80, 0x8 ;  /* 0x000000000008781c */ /* 0x000fe40003f0f070 */
[----:B------:R-:W-:Y:S02]  /*5610*/  @P2 PLOP3.LUT P0, PT, P1, PT, PT, 0x80, 0x8 ;  /* 0x000000000008281c */ /* 0x000fe40000f0f070 */
[----:B------:R-:W-:-:S11]  /*5620*/  FSETP.GEU.FTZ.AND P1, PT, |R3|, |R0|, PT ;  /* 0x400000000300720b */ /* 0x000fd60003f3e200 */
[----:B------:R-:W-:Y:S01]  /*5630*/  @!P0 FADD.FTZ R13, R12, R13 ;  /* 0x0000000d0c0d8221 */ /* 0x000fe20000010000 */
[----:B------:R-:W-:Y:S01]  /*5640*/  FADD.FTZ R12, |R3|, -RZ ;  /* 0x800000ff030c7221 */ /* 0x000fe20000010200 */
[----:B------:R-:W-:Y:S06]  /*5650*/  @!P1 BRA `(.L_x_25912) ;  /* 0x0000000000ec9947 */ /* 0x000fec0003800000 */
        /* <DEDUP_REMOVED lines=23> */
.L_x_25916:
[----:B------:R-:W-:Y:S01]  /*57d0*/  FSETP.GEU.FTZ.AND P0, PT, R15, -R5, PT ;  /* 0x800000050f00720b */ /* 0x000fe20003f1e000 */
[----:B------:R-:W-:-:S12]  /*57e0*/  FADD.FTZ R17, R17, -1 ;  /* 0xbf80000011117421 */ /* 0x000fd80000010000 */
[----:B------:R-:W-:-:S07]  /*57f0*/  @!P0 FADD.FTZ R17, R17, -1 ;  /* 0xbf80000011118421 */ /* 0x000fce0000010000 */
.L_x_25915:
[----:B------:R-:W-:Y:S05]  /*5800*/  BSYNC.RECONVERGENT B1 ;  /* 0x0000000000017941 */ /* 0x000fea0003800200 */
.L_x_25914:
[----:B------:R-:W-:Y:S01]  /*5810*/  FFMA.FTZ R12, -R5, R17, R12 ;  /* 0x00000011050c7223 */ /* 0x000fe2000001010c */
[----:B------:R-:W-:Y:S06]  /*5820*/  BRA `(.L_x_25912) ;  /* 0x0000000000787947 */ /* 0x000fec0003800000 */
.L_x_25913:
        /* <DEDUP_REMOVED lines=14> */
.L_x_25919:
        /* <DEDUP_REMOVED lines=13> */
.L_x_25918:
[----:B------:R-:W-:Y:S05]  /*59e0*/  BSYNC.RECONVERGENT B1 ;  /* 0x0000000000017941 */ /* 0x000fea0003800200 */
.L_x_25917:
[----:B------:R-:W-:-:S04]  /*59f0*/  FMUL.FTZ R12, R12, 1.1920928955078125e-07 ;  /* 0x340000000c0c7820 */ /* 0x000fc80000410000 */
[----:B------:R-:W-:-:S07]  /*5a00*/  FMUL.FTZ R12, R5, R12 ;  /* 0x0000000c050c7220 */ /* 0x000fce0000410000 */
.L_x_25912:
[----:B------:R-:W-:Y:S05]  /*5a10*/  BSYNC.RECONVERGENT B0 ;  /* 0x0000000000007941 */ /* 0x000fea0003800200 */
.L_x_25911:
[C---:B------:R-:W-:Y:S01]  /*5a20*/  FSETP.NAN.FTZ.AND P0, PT, |R12|.reuse, |R12|, PT ;  /* 0x4000000c0c00720b */ /* 0x040fe20003f18200 */
[----:B0-----:R-:W0:Y:S01]  /*5a30*/  LDC.64 R14, c[0x0][0x388] ;  /* 0x0000e200ff0e7b82 */ /* 0x001e220000000a00 */
[----:B------:R-:W-:Y:S02]  /*5a40*/  LOP3.LUT R3, R12, 0x80000000, R3, 0xb8, !PT ;  /* 0x800000000c037812 */ /* 0x000fe400078eb803 */
[----:B------:R-:W-:Y:S02]  /*5a50*/  F2FP.BF16.F32.PACK_AB R7, R8, R7 ;  /* 0x000000070807723e */ /* 0x000fe400000010ff */
[----:B------:R-:W-:Y:S02]  /*5a60*/  FSEL R3, R12, R3, P0 ;  /* 0x000000030c037208 */ /* 0x000fe40000000000 */
[----:B------:R-:W-:Y:S02]  /*5a70*/  F2FP.BF16.F32.PACK_AB R9, R10, R9 ;  /* 0x000000090a09723e */ /* 0x000fe400000010ff */
[----:B------:R-:W-:-:S02]  /*5a80*/  FSETP.NEU.FTZ.AND P2, PT, R3, RZ, PT ;  /* 0x000000ff0300720b */ /* 0x000fc40003f5d000 */
[----:B------:R-:W-:-:S11]  /*5a90*/  F2FP.BF16.F32.PACK_AB R11, R2, R11 ;  /* 0x0000000b020b723e */ /* 0x000fd600000010ff */
[----:B------:R-:W-:Y:S02]  /*5aa0*/  @P2 FSETP.GEU.FTZ.AND P1, PT, R0, RZ, PT ;  /* 0x000000ff0000220b */ /* 0x000fe40003f3e000 */
[----:B------:R-:W-:Y:S01]  /*5ab0*/  @P2 FSETP.GEU.FTZ.AND P0, PT, R3, RZ, PT ;  /* 0x000000ff0300220b */ /* 0x000fe20003f1e000 */
[----:B0-----:R-:W-:-:S03]  /*5ac0*/  IMAD.WIDE.U32 R4, R4, 0x2, R14 ;  /* 0x0000000204047825 */ /* 0x001fc600078e000e */
[----:B------:R-:W-:Y:S02]  /*5ad0*/  @P2 PLOP3.LUT P1, PT, P0, P1, PT, 0x82, 0x28 ;  /* 0x000000000028281c */ /* 0x000fe40000723072 */
[----:B------:R-:W-:Y:S01]  /*5ae0*/  PLOP3.LUT P0, PT, PT, PT, PT, 0x80, 0x8 ;  /* 0x000000000008781c */ /* 0x000fe20003f0f070 */
[----:B------:R-:W-:Y:S01]  /*5af0*/  IMAD.WIDE.U32 R4, R6, 0x4, R4 ;  /* 0x0000000406047825 */ /* 0x000fe200078e0004 */
[----:B------:R-:W-:-:S04]  /*5b00*/  @P2 PLOP3.LUT P0, PT, P1, PT, PT, 0x80, 0x8 ;  /* 0x000000000008281c */ /* 0x000fc80000f0f070 */
[----:B------:R-:W-:Y:S04]  /*5b10*/  STG.E desc[UR4][R4.64], R7 ;  /* 0x0000000704007986 */ /* 0x000fe8000c101904 */
[----:B------:R-:W-:Y:S04]  /*5b20*/  STG.E desc[UR4][R4.64+0x200], R9 ;  /* 0x0002000904007986 */ /* 0x000fe8000c101904 */
[----:B------:R-:W-:Y:S01]  /*5b30*/  STG.E desc[UR4][R4.64+0x400], R11 ;  /* 0x0004000b04007986 */ /* 0x000fe2000c101904 */
[----:B------:R-:W-:-:S05]  /*5b40*/  @!P0 FADD.FTZ R3, R0, R3 ;  /* 0x0000000300038221 */ /* 0x000fca0000010000 */
[----:B------:R-:W-:-:S05]  /*5b50*/  F2FP.BF16.F32.PACK_AB R3, R3, R13 ;  /* 0x0000000d0303723e */ /* 0x000fca00000010ff */
[----:B------:R-:W-:Y:S01]  /*5b60*/  STG.E desc[UR4][R4.64+0x600], R3 ;  /* 0x0006000304007986 */ /* 0x000fe2000c101904 */
[----:B------:R-:W-:Y:S05]  /*5b70*/  EXIT ;  /* 0x000000000000794d */ /* 0x000fea0003800000 */
.L_x_25920:
        /* <DEDUP_REMOVED lines=16> */
.L_x_50162:


//--------------------- .text._ZN2at6native29vectorized_elementwise_kernelILi4ENS0_13BinaryFunctorIN3c108BFloat16ES4_S4_ZZZNS0_21remainder_kernel_cudaERNS_18TensorIteratorBaseEENKUlvE0_clEvENKUlvE2_clEvEUlS4_S4_E_EESt5arrayIPcLm3EEEEviT0_T1_ --------------------------
	.section	.text._ZN2at6native29vectorized_elementwise_kernelILi4ENS0_13BinaryFunctorIN3c108BFloat16ES4_S4_ZZZNS0_21remainder_kernel_cudaERNS_18TensorIteratorBaseEENKUlvE0_clEvENKUlvE2_clEvEUlS4_S4_E_EESt5arrayIPcLm3EEEEviT0_T1_,"ax",@progbits
	.align	128
        .global         _ZN2at6native29vectorized_elementwise_kernelILi4ENS0_13BinaryFunctorIN3c108BFloat16ES4_S4_ZZZNS0_21remainder_kernel_cudaERNS_18TensorIteratorBaseEENKUlvE0_clEvENKUlvE2_clEvEUlS4_S4_E_EESt5arrayIPcLm3EEEEviT0_T1_
        .type           _ZN2at6native29vectorized_elementwise_kernelILi4ENS0_13BinaryFunctorIN3c108BFloat16ES4_S4_ZZZNS0_21remainder_kernel_cudaERNS_18TensorIteratorBaseEENKUlvE0_clEvENKUlvE2_clEvEUlS4_S4_E_EESt5arrayIPcLm3EEEEviT0_T1_,@function
        .size           _ZN2at6native29vectorized_elementwise_kernelILi4ENS0_13BinaryFunctorIN3c108BFloat16ES4_S4_ZZZNS0_21remainder_kernel_cudaERNS_18TensorIteratorBaseEENKUlvE0_clEvENKUlvE2_clEvEUlS4_S4_E_EESt5arrayIPcLm3EEEEviT0_T1_,(.L_x_50163 - _ZN2at6native29vectorized_elementwise_kernelILi4ENS0_13BinaryFunctorIN3c108BFloat16ES4_S4_ZZZNS0_21remainder_kernel_cudaERNS_18TensorIteratorBaseEENKUlvE0_clEvENKUlvE2_clEvEUlS4_S4_E_EESt5arrayIPcLm3EEEEviT0_T1_)
        .other          _ZN2at6native29vectorized_elementwise_kernelILi4ENS0_13BinaryFunctorIN3c108BFloat16ES4_S4_ZZZNS0_21remainder_kernel_cudaERNS_18TensorIteratorBaseEENKUlvE0_clEvENKUlvE2_clEvEUlS4_S4_E_EESt5arrayIPcLm3EEEEviT0_T1_,@"STO_CUDA_ENTRY STV_DEFAULT"
_ZN2at6native29vectorized_elementwise_kernelILi4ENS0_13BinaryFunctorIN3c108BFloat16ES4_S4_ZZZNS0_21remainder_kernel_cudaERNS_18TensorIteratorBaseEENKUlvE0_clEvENKUlvE2_clEvEUlS4_S4_E_EESt5arrayIPcLm3EEEEviT0_T1_:
.text._ZN2at6native29vectorized_elementwise_kernelILi4ENS0_13BinaryFunctorIN3c108BFloat16ES4_S4_ZZZNS0_21remainder_kernel_cudaERNS_18TensorIteratorBaseEENKUlvE0_clEvENKUlvE2_clEvEUlS4_S4_E_EESt5arrayIPcLm3EEEEviT0_T1_:
        /* <DEDUP_REMOVED lines=132> */
.L_x_25928:
[----:B------:R-:W-:Y:S05]  /*0840*/  BSYNC.RECONVERGENT B2 ;  /* 0x0000000000027941 */ /* 0x000fea0003800200 */
.L_x_25927:
[----:B------:R-:W-:Y:S01]  /*0850*/  FFMA.FTZ R12, -R13, R17, R12 ;  /* 0x000000110d0c7223 */ /* 0x000fe2000001010c */
[----:B------:R-:W-:Y:S06]  /*0860*/  BRA `(.L_x_25925) ;  /* 0x0000000000787947 */ /* 0x000fec0003800000 */
.L_x_25926:
        /* <DEDUP_REMOVED lines=14> */
.L_x_25931:
        /* <DEDUP_REMOVED lines=13> */
.L_x_25930:
[----:B------:R-:W-:Y:S05]  /*0a20*/  BSYNC.RECONVERGENT B2 ;  /* 0x0000000000027941 */ /* 0x000fea0003800200 */
.L_x_25929:
[----:B0-----:R-:W-:-:S04]  /*0a30*/  FMUL.FTZ R13, R16, 1.1920928955078125e-07 ;  /* 0x34000000100d7820 */ /* 0x001fc80000410000 */
[----:B------:R-:W-:-:S07]  /*0a40*/  FMUL.FTZ R12, R12, R13 ;  /* 0x0000000d0c0c7220 */ /* 0x000fce0000410000 */
.L_x_25925:
[----:B------:R-:W-:Y:S05]  /*0a50*/  BSYNC.RECONVERGENT B0 ;  /* 0x0000000000007941 */ /* 0x000fea0003800200 */
.L_x_25924:
        /* <DEDUP_REMOVED lines=11> */
.L_x_25923:
[----:B------:R-:W-:Y:S05]  /*0b10*/  BSYNC.RECONVERGENT B1 ;  /* 0x0000000000017941 */ /* 0x000fea0003800200 */
.L_x_25922:
        /* <DEDUP_REMOVED lines=33> */
.L_x_25939:
[----:B------:R-:W-:Y:S01]  /*0d30*/  FSETP.GEU.FTZ.AND P0, PT, R15, -R17, PT ;  /* 0x800000110f00720b */ /* 0x000fe20003f1e000 */
[----:B------:R-:W-:-:S12]  /*0d40*/  FADD.FTZ R13, R13, -1 ;  /* 0xbf8000000d0d7421 */ /* 0x000fd80000010000 */
[----:B------:R-:W-:-:S07]  /*0d50*/  @!P0 FADD.FTZ R13, R13, -1 ;  /* 0xbf8000000d0d8421 */ /* 0x000fce0000010000 */
.L_x_25938:
[----:B------:R-:W-:Y:S05]  /*0d60*/  BSYNC.RECONVERGENT B2 ;  /* 0x0000000000027941 */ /* 0x000fea0003800200 */
.L_x_25937:
[----:B------:R-:W-:Y:S01]  /*0d70*/  FFMA.FTZ R12, -R17, R13, R12 ;  /* 0x0000000d110c7223 */ /* 0x000fe2000001010c */
[----:B------:R-:W-:Y:S06]  /*0d80*/  BRA `(.L_x_25935) ;  /* 0x0000000000787947 */ /* 0x000fec0003800000 */
.L_x_25936:
        /* <DEDUP_REMOVED lines=14> */
.L_x_25942:
        /* <DEDUP_REMOVED lines=13> */
.L_x_25941:
[----:B------:R-:W-:Y:S05]  /*0f40*/  BSYNC.RECONVERGENT B2 ;  /* 0x0000000000027941 */ /* 0x000fea0003800200 */
.L_x_25940:
[----:B0-----:R-:W-:-:S04]  /*0f50*/  FMUL.FTZ R13, R16, 1.1920928955078125e-07 ;  /* 0x34000000100d7820 */ /* 0x001fc80000410000 */
[----:B------:R-:W-:-:S07]  /*0f60*/  FMUL.FTZ R12, R12, R13 ;  /* 0x0000000d0c0c7220 */ /* 0x000fce0000410000 */
.L_x_25935:
[----:B------:R-:W-:Y:S05]  /*0f70*/  BSYNC.RECONVERGENT B0 ;  /* 0x0000000000007941 */ /* 0x000fea0003800200 */
.L_x_25934:
        /* <DEDUP_REMOVED lines=11> */
.L_x_25933:
[----:B------:R-:W-:Y:S05]  /*1030*/  BSYNC.RECONVERGENT B1 ;  /* 0x0000000000017941 */ /* 0x000fea0003800200 */
.L_x_25932:
        /* <DEDUP_REMOVED lines=33> */
.L_x_25950:
[----:B------:R-:W-:Y:S01]  /*1250*/  FSETP.GEU.FTZ.AND P0, PT, R13, -R17, PT ;  /* 0x800000110d00720b */ /* 0x000fe20003f1e000 */
[----:B------:R-:W-:-:S12]  /*1260*/  FADD.FTZ R15, R15, -1 ;  /* 0xbf8000000f0f7421 */ /* 0x000fd80000010000 */
[----:B------:R-:W-:-:S07]  /*1270*/  @!P0 FADD.FTZ R15, R15, -1 ;  /* 0xbf8000000f0f8421 */ /* 0x000fce0000010000 */
.L_x_25949:
[----:B------:R-:W-:Y:S05]  /*1280*/  BSYNC.RECONVERGENT B2 ;  /* 0x0000000000027941 */ /* 0x000fea0003800200 */
.L_x_25948:
[----:B------:R-:W-:Y:S01]  /*1290*/  FFMA.FTZ R10, -R17, R15, R10 ;  /* 0x0000000f110a7223 */ /* 0x000fe2000001010a */
[----:B------:R-:W-:Y:S06]  /*12a0*/  BRA `(.L_x_25946) ;  /* 0x0000000000807947 */ /* 0x000fec0003800000 */
.L_x_25947:
        /* <DEDUP_REMOVED lines=15> */
.L_x_25953:
        /* <DEDUP_REMOVED lines=14> */
.L_x_25952:
[----:B------:R-:W-:Y:S05]  /*1480*/  BSYNC.RECONVERGENT B2 ;  /* 0x0000000000027941 */ /* 0x000fea0003800200 */
.L_x_25951:
[----:B------:R-:W-:-:S04]  /*1490*/  FMUL.FTZ R15, R15, 1.1920928955078125e-07 ;  /* 0x340000000f0f7820 */ /* 0x000fc80000410000 */
[----:B------:R-:W-:-:S07]  /*14a0*/  FMUL.FTZ R10, R10, R15 ;  /* 0x0000000f0a0a7220 */ /* 0x000fce0000410000 */
.L_x_25946:
[----:B------:R-:W-:Y:S05]  /*14b0*/  BSYNC.RECONVERGENT B0 ;  /* 0x0000000000007941 */ /* 0x000fea0003800200 */
.L_x_25945:
        /* <DEDUP_REMOVED lines=11> */
.L_x_25944:
[----:B------:R-:W-:Y:S05]  /*1570*/  BSYNC.RECONVERGENT B1 ;  /* 0x0000000000017941 */ /* 0x000fea0003800200 */
.L_x_25943:
        /* <DEDUP_REMOVED lines=33> */
.L_x_25961:
[----:B------:R-:W-:Y:S01]  /*1790*/  FSETP.GEU.FTZ.AND P0, PT, R14, -R15, PT ;  /* 0x8000000f0e00720b */ /* 0x000fe20003f1e000 */
[----:B------:R-:W-:-:S12]  /*17a0*/  FADD.FTZ R11, R11, -1 ;  /* 0xbf8000000b0b7421 */ /* 0x000fd80000010000 */
[----:B------:R-:W-:-:S07]  /*17b0*/  @!P0 FADD.FTZ R11, R11, -1 ;  /* 0xbf8000000b0b8421 */ /* 0x000fce0000010000 */
.L_x_25960:
[----:B------:R-:W-:Y:S05]  /*17c0*/  BSYNC.RECONVERGENT B2 ;  /* 0x0000000000027941 */ /* 0x000fea0003800200 */
.L_x_25959:
[----:B------:R-:W-:Y:S01]  /*17d0*/  FFMA.FTZ R12, -R15, R11, R12 ;  /* 0x0000000b0f0c7223 */ /* 0x000fe2000001010c */
[----:B------:R-:W-:Y:S06]  /*17e0*/  BRA `(.L_x_25957) ;  /* 0x0000000000847947 */ /* 0x000fec0003800000 */
.L_x_25958:
        /* <DEDUP_REMOVED lines=17> */
.L_x_25964:
        /* <DEDUP_REMOVED lines=13> */
.L_x_25963:
[----:B------:R-:W-:Y:S05]  /*19d0*/  BSYNC.RECONVERGENT B2 ;  /* 0x0000000000027941 */ /* 0x000fea0003800200 */
.L_x_25962:
[----:B------:R-:W-:-:S04]  /*19e0*/  FMUL.FTZ R16, R16, 1.1920928955078125e-07 ;  /* 0x3400000010107820 */ /* 0x000fc80000410000 */
[----:B0-----:R-:W-:-:S07]  /*19f0*/  FMUL.FTZ R12, R11, R16 ;  /* 0x000000100b0c7220 */ /* 0x001fce0000410000 */
.L_x_25957:
[----:B------:R-:W-:Y:S05]  /*1a00*/  BSYNC.RECONVERGENT B0 ;  /* 0x0000000000007941 */ /* 0x000fea0003800200 */
.L_x_25956:
        /* <DEDUP_REMOVED lines=11> */
.L_x_25955:
[----:B------:R-:W-:Y:S05]  /*1ac0*/  BSYNC.RECONVERGENT B1 ;  /* 0x0000000000017941 */ /* 0x000fea0003800200 */
.L_x_25954:
        /* <DEDUP_REMOVED lines=33> */
.L_x_25972:
[----:B------:R-:W-:Y:S01]  /*1ce0*/  FSETP.GEU.FTZ.AND P0, PT, R15, -R17, PT ;  /* 0x800000110f00720b */ /* 0x000fe20003f1e000 */
[----:B------:R-:W-:-:S12]  /*1cf0*/  FADD.FTZ R13, R13, -1 ;  /* 0xbf8000000d0d7421 */ /* 0x000fd80000010000 */
[----:B------:R-:W-:-:S07]  /*1d00*/  @!P0 FADD.FTZ R13, R13, -1 ;  /* 0xbf8000000d0d8421 */ /* 0x000fce0000010000 */
.L_x_25971:
[----:B------:R-:W-:Y:S05]  /*1d10*/  BSYNC.RECONVERGENT B2 ;  /* 0x0000000000027941 */ /* 0x000fea0003800200 */
.L_x_25970:
[----:B------:R-:W-:Y:S01]  /*1d20*/  FFMA.FTZ R12, -R17, R13, R12 ;  /* 0x0000000d110c7223 */ /* 0x000fe2000001010c */
[----:B------:R-:W-:Y:S06]  /*1d30*/  BRA `(.L_x_25968) ;  /* 0x0000000000847947 */ /* 0x000fec0003800000 */
.L_x_25969:
        /* <DEDUP_REMOVED lines=17> */
.L_x_25975:
        /* <DEDUP_REMOVED lines=13> */
.L_x_25974:
[----:B------:R-:W-:Y:S05]  /*1f20*/  BSYNC.RECONVERGENT B2 ;  /* 0x0000000000027941 */ /* 0x000fea0003800200 */
.L_x_25973:
[----:B------:R-:W-:-:S04]  /*1f30*/  FMUL.FTZ R17, R17, 1.1920928955078125e-07 ;  /* 0x3400000011117820 */ /* 0x000fc80000410000 */
[----:B------:R-:W-:-:S07]  /*1f40*/  FMUL.FTZ R12, R12, R17 ;  /* 0x000000110c0c7220 */ /* 0x000fce0000410000 */
.L_x_25968:
[----:B------:R-:W-:Y:S05]  /*1f50*/  BSYNC.RECONVERGENT B0 ;  /* 0x0000000000007941 */ /* 0x000fea0003800200 */
.L_x_25967:
        /* <DEDUP_REMOVED lines=11> */
.L_x_25966:
[----:B------:R-:W-:Y:S05]  /*2010*/  BSYNC.RECONVERGENT B1 ;  /* 0x0000000000017941 */ /* 0x000fea0003800200 */
.L_x_25965:
        /* <DEDUP_REMOVED lines=33> */
.L_x_25983:
[----:B------:R-:W-:Y:S01]  /*2230*/  FSETP.GEU.FTZ.AND P0, PT, R15, -R17, PT ;  /* 0x800000110f00720b */ /* 0x000fe20003f1e000 */
[----:B------:R-:W-:-:S12]  /*2240*/  FADD.FTZ R13, R13, -1 ;  /* 0xbf8000000d0d7421 */ /* 0x000fd80000010000 */
[----:B------:R-:W-:-:S07]  /*2250*/  @!P0 FADD.FTZ R13, R13, -1 ;  /* 0xbf8000000d0d8421 */ /* 0x000fce0000010000 */
.L_x_25982:
[----:B------:R-:W-:Y:S05]  /*2260*/  BSYNC.RECONVERGENT B2 ;  /* 0x0000000000027941 */ /* 0x000fea0003800200 */
.L_x_25981:
[----:B------:R-:W-:Y:S01]  /*2270*/  FFMA.FTZ R12, -R17, R13, R12 ;  /* 0x0000000d110c7223 */ /* 0x000fe2000001010c */
[----:B------:R-:W-:Y:S06]  /*2280*/  BRA `(.L_x_25979) ;  /* 0x0000000000787947 */ /* 0x000fec0003800000 */
.L_x_25980:
        /* <DEDUP_REMOVED lines=14> */
.L_x_25986:
        /* <DEDUP_REMOVED lines=13> */
.L_x_25985:
[----:B------:R-:W-:Y:S05]  /*2440*/  BSYNC.RECONVERGENT B2 ;  /* 0x0000000000027941 */ /* 0x000fea0003800200 */
.L_x_25984:
[----:B------:R-:W-:-:S04]  /*2450*/  FMUL.FTZ R15, R15, 1.1920928955078125e-07 ;  /* 0x340000000f0f7820 */ /* 0x000fc80000410000 */
[----:B------:R-:W-:-:S07]  /*2460*/  FMUL.FTZ R12, R12, R15 ;  /* 0x0000000f0c0c7220 */ /* 0x000fce0000410000 */
.L_x_25979:
[----:B------:R-:W-:Y:S05]  /*2470*/  BSYNC.RECONVERGENT B0 ;  /* 0x0000000000007941 */ /* 0x000fea0003800200 */
.L_x_25978:
        /* <DEDUP_REMOVED lines=11> */
.L_x_25977:
[----:B------:R-:W-:Y:S05]  /*2530*/  BSYNC.RECONVERGENT B1 ;  /* 0x0000000000017941 */ /* 0x000fea0003800200 */
.L_x_25976:
        /* <DEDUP_REMOVED lines=33> */
.L_x_25994:
[----:B------:R-:W-:Y:S01]  /*2750*/  FSETP.GEU.FTZ.AND P0, PT, R14, -R15, PT ;  /* 0x8000000f0e00720b */ /* 0x000fe20003f1e000 */
[----:B------:R-:W-:-:S12]  /*2760*/  FADD.FTZ R3, R3, -1 ;  /* 0xbf80000003037421 */ /* 0x000fd80000010000 */
[----:B------:R-:W-:-:S07]  /*2770*/  @!P0 FADD.FTZ R3, R3, -1 ;  /* 0xbf80000003038421 */ /* 0x000fce0000010000 */
.L_x_25993:
[----:B------:R-:W-:Y:S05]  /*2780*/  BSYNC.RECONVERGENT B2 ;  /* 0x0000000000027941 */ /* 0x000fea0003800200 */
.L_x_25992:
[----:B------:R-:W-:Y:S01]  /*2790*/  FFMA.FTZ R12, -R15, R3, R12 ;  /* 0x000000030f0c7223 */ /* 0x000fe2000001010c */
[----:B------:R-:W-:Y:S06]  /*27a0*/  BRA `(.L_x_25990) ;  /* 0x0000000000787947 */ /* 0x000fec0003800000 */
.L_x_25991:
        /* <DEDUP_REMOVED lines=14> */
.L_x_25997:
        /* <DEDUP_REMOVED lines=13> */
.L_x_25996:
[----:B------:R-:W-:Y:S05]  /*2960*/  BSYNC.RECONVERGENT B2 ;  /* 0x0000000000027941 */ /* 0x000fea0003800200 */
.L_x_25995:
[----:B------:R-:W-:-:S04]  /*2970*/  FMUL.FTZ R14, R14, 1.1920928955078125e-07 ;  /* 0x340000000e0e7820 */ /* 0x000fc80000410000 */
[----:B0-----:R-:W-:-:S07]  /*2980*/  FMUL.FTZ R12, R3, R14 ;  /* 0x0000000e030c7220 */ /* 0x001fce0000410000 */
.L_x_25990:
[----:B------:R-:W-:Y:S05]  /*2990*/  BSYNC.RECONVERGENT B0 ;  /* 0x0000000000007941 */ /* 0x000fea0003800200 */
.L_x_25989:
        /* <DEDUP_REMOVED lines=11> */
.L_x_25988:
[----:B------:R-:W-:Y:S05]  /*2a50*/  BSYNC.RECONVERGENT B1 ;  /* 0x0000000000017941 */ /* 0x000fea0003800200 */
.L_x_25987:
        /* <DEDUP_REMOVED lines=33> */
.L_x_26005:
[----:B------:R-:W-:Y:S01]  /*2c70*/  FSETP.GEU.FTZ.AND P0, PT, R15, -R17, PT ;  /* 0x800000110f00720b */ /* 0x000fe20003f1e000 */
[----:B------:R-:W-:-:S12]  /*2c80*/  FADD.FTZ R13, R13, -1 ;  /* 0xbf8000000d0d7421 */ /* 0x000fd80000010000 */
[----:B------:R-:W-:-:S07]  /*2c90*/  @!P0 FADD.FTZ R13, R13, -1 ;  /* 0xbf8000000d0d8421 */ /* 0x000fce0000010000 */
.L_x_26004:
[----:B------:R-:W-:Y:S05]  /*2ca0*/  BSYNC.RECONVERGENT B2 ;  /* 0x0000000000027941 */ /* 0x000fea0003800200 */
.L_x_26003:
[----:B------:R-:W-:Y:S01]  /*2cb0*/  FFMA.FTZ R12, -R17, R13, R12 ;  /* 0x0000000d110c7223 */ /* 0x000fe2000001010c */
[----:B------:R-:W-:Y:S06]  /*2cc0*/  BRA `(.L_x_26001) ;  /* 0x0000000000787947 */ /* 0x000fec0003800000 */
.L_x_26002:
        /* <DEDUP_REMOVED lines=14> */
.L_x_26008:
        /* <DEDUP_REMOVED lines=13> */
.L_x_26007:
[----:B------:R-:W-:Y:S05]  /*2e80*/  BSYNC.RECONVERGENT B2 ;  /* 0x0000000000027941 */ /* 0x000fea0003800200 */
.L_x_26006:
[----:B------:R-:W-:-:S04]  /*2e90*/  FMUL.FTZ R13, R13, 1.1920928955078125e-07 ;  /* 0x340000000d0d7820 */ /* 0x000fc80000410000 */
[----:B------:R-:W-:-:S07]  /*2ea0*/  FMUL.FTZ R12, R12, R13 ;  /* 0x0000000d0c0c7220 */ /* 0x000fce0000410000 */
.L_x_26001:
[----:B------:R-:W-:Y:S05]  /*2eb0*/  BSYNC.RECONVERGENT B0 ;  /* 0x0000000000007941 */ /* 0x000fea0003800200 */
.L_x_26000:
        /* <DEDUP_REMOVED lines=11> */
.L_x_25999:
[----:B------:R-:W-:Y:S05]  /*2f70*/  BSYNC.RECONVERGENT B1 ;  /* 0x0000000000017941 */ /* 0x000fea0003800200 */
.L_x_25998:
        /* <DEDUP_REMOVED lines=16> */
.L_x_26011:
[----:B------:R-:W-:-:S13]  /*3080*/  ISETP.GE.U32.AND P0, PT, R6, R5, PT ;  /* 0x000000050600720c */ /* 0x000fda0003f06070 */
[----:B------:R-:W-:Y:S05]  /*3090*/  @P0 BRA `(.L_x_26013) ;  /* 0x0000000000300947 */ /* 0x000fea0003800000 */
[----:B-1----:R-:W1:Y:S01]  /*30a0*/  LDC.64 R8, c[0x0][0x388] ;  /* 0x0000e200ff087b82 */ /* 0x002e620000000a00 */
[----:B------:R-:W-:Y:S02]  /*30b0*/  IMAD.IADD R7, R4, 0x1, R6 ;  /* 0x0000000104077824 */ /* 0x000fe400078e0206 */
[----:B------:R-:W-:Y:S02]  /*30c0*/  VIADD R6, R6, 0x80 ;  /* 0x0000008006067836 */ /* 0x000fe40000000000 */
[----:B-1----:R-:W-:-:S05]  /*30d0*/  IMAD.WIDE.U32 R8, R7, 0x2, R8 ;  /* 0x0000000207087825 */ /* 0x002fca00078e0008 */
[----:B------:R1:W-:Y:S02]  /*30e0*/  STG.E.U16 desc[UR4][R8.64], R10 ;  /* 0x0000000a08007986 */ /* 0x0003e4000c101504 */
.L_x_26012:
[----:B------:R-:W-:-:S13]  /*30f0*/  ISETP.GE.U32.AND P0, PT, R6, R5, PT ;  /* 0x000000050600720c */ /* 0x000fda0003f06070 */
[----:B------:R-:W-:Y:S05]  /*3100*/  @P0 BRA `(.L_x_26014) ;  /* 0x0000000000300947 */ /* 0x000fea0003800000 */
[----:B-1----:R-:W1:Y:S01]  /*3110*/  LDC.64 R8, c[0x0][0x388] ;  /* 0x0000e200ff087b82 */ /* 0x002e620000000a00 */
[----:B0-----:R-:W-:Y:S02]  /*3120*/  IMAD.IADD R7, R4, 0x1, R6 ;  /* 0x0000000104077824 */ /* 0x001fe400078e0206 */
[----:B------:R-:W-:Y:S02]  /*3130*/  VIADD R6, R6, 0x80 ;  /* 0x0000008006067836 */ /* 0x000fe40000000000 */
[----:B-1----:R-:W-:-:S05]  /*3140*/  IMAD.WIDE.U32 R8, R7, 0x2, R8 ;  /* 0x0000000207087825 */ /* 0x002fca00078e0008 */
[----:B------:R2:W-:Y:S02]  /*3150*/  STG.E.U16 desc[UR4][R8.64], R11 ;  /* 0x0000000b08007986 */ /* 0x0005e4000c101504 */
.L_x_26013:
[----:B------:R-:W-:-:S13]  /*3160*/  ISETP.GE.U32.AND P0, PT, R6, R5, PT ;  /* 0x000000050600720c */ /* 0x000fda0003f06070 */
[----:B------:R-:W-:Y:S05]  /*3170*/  @P0 BRA `(.L_x_26015) ;  /* 0x0000000000340947 */ /* 0x000fea0003800000 */
[----:B-12---:R-:W1:Y:S01]  /*3180*/  LDC.64 R8, c[0x0][0x388] ;  /* 0x0000e200ff087b82 */ /* 0x006e620000000a00 */
[----:B------:R-:W-:Y:S02]  /*3190*/  IMAD.IADD R7, R4, 0x1, R6 ;  /* 0x0000000104077824 */ /* 0x000fe400078e0206 */
[----:B------:R-:W-:Y:S02]  /*31a0*/  VIADD R6, R6, 0x80 ;  /* 0x0000008006067836 */ /* 0x000fe40000000000 */
[----:B-1----:R-:W-:-:S05]  /*31b0*/  IMAD.WIDE.U32 R8, R7, 0x2, R8 ;  /* 0x0000000207087825 */ /* 0x002fca00078e0008 */
[----:B------:R2:W-:Y:S02]  /*31c0*/  STG.E.U16 desc[UR4][R8.64], R0 ;  /* 0x0000000008007986 */ /* 0x0005e4000c101504 */
.L_x_26014:
        /* <DEDUP_REMOVED lines=8> */
.L_x_26015:
[----:B------:R-:W-:Y:S05]  /*3250*/  BSYNC.RELIABLE B1 ;  /* 0x0000000000017941 */ /* 0x000fea0003800100 */
.L_x_26010:
[----:B------:R-:W-:-:S13]  /*3260*/  ISETP.GE.U32.AND P0, PT, R6, R5, PT ;  /* 0x000000050600720c */ /* 0x000fda0003f06070 */
[----:B-123--:R-:W1:Y:S01]  /*3270*/  @!P0 LDC.64 R8, c[0x0][0x388] ;  /* 0x0000e200ff088b82 */ /* 0x00ee620000000a00 */
[----:B------:R-:W-:Y:S02]  /*3280*/  @!P0 IMAD.IADD R7, R4, 0x1, R6 ;  /* 0x0000000104078824 */ /* 0x000fe400078e0206 */
[----:B------:R-:W-:Y:S02]  /*3290*/  @!P0 VIADD R6, R6, 0x80 ;  /* 0x0000008006068836 */ /* 0x000fe40000000000 */
[----:B-1----:R-:W-:-:S05]  /*32a0*/  @!P0 IMAD.WIDE.U32 R8, R7, 0x2, R8 ;  /* 0x0000000207088825 */ /* 0x002fca00078e0008 */
[----:B------:R3:W-:Y:S02]  /*32b0*/  @!P0 STG.E.U16 desc[UR4][R8.64], R3 ;  /* 0x0000000308008986 */ /* 0x0007e4000c101504 */
.L_x_26016:
[----:B------:R-:W-:Y:S05]  /*32c0*/  BSYNC.RECONVERGENT B0 ;  /* 0x0000000000007941 */ /* 0x000fea0003800200 */
.L_x_26009:
        /* <DEDUP_REMOVED lines=8> */
.L_x_25921:
        /* <DEDUP_REMOVED lines=45> */
.L_x_26021:
[----:B------:R-:W-:Y:S05]  /*3620*/  BSYNC.RECONVERGENT B1 ;  /* 0x0000000000017941 */ /* 0x000fea0003800200 */
.L_x_26020:
[----:B------:R-:W-:Y:S01]  /*3630*/  FFMA.FTZ R18, -R13, R17, R18 ;  /* 0x000000110d127223 */ /* 0x000fe20000010112 */
[----:B------:R-:W-:Y:S06]  /*3640*/  BRA `(.L_x_26018) ;  /* 0x0000000000787947 */ /* 0x000fec0003800000 */
.L_x_26019:
        /* <DEDUP_REMOVED lines=14> */
.L_x_26024:
        /* <DEDUP_REMOVED lines=13> */
.L_x_26023:
[----:B------:R-:W-:Y:S05]  /*3800*/  BSYNC.RECONVERGENT B1 ;  /* 0x0000000000017941 */ /* 0x000fea0003800200 */
.L_x_26022:
[----:B------:R-:W-:-:S04]  /*3810*/  FMUL.FTZ R18, R18, 1.1920928955078125e-07 ;  /* 0x3400000012127820 */ /* 0x000fc80000410000 */
[----:B------:R-:W-:-:S07]  /*3820*/  FMUL.FTZ R18, R13, R18 ;  /* 0x000000120d127220 */ /* 0x000fce0000410000 */
.L_x_26018:
[----:B------:R-:W-:Y:S05]  /*3830*/  BSYNC.RECONVERGENT B0 ;  /* 0x0000000000007941 */ /* 0x000fea0003800200 */
.L_x_26017:
[----:B------:R-:W-:Y:S01]  /*3840*/  LOP3.LUT R5, R18, 0x80000000, R5, 0xb8, !PT ;  /* 0x8000000012057812 */ /* 0x000fe200078eb805 */
[----:B------:R-:W-:Y:S01]  /*3850*/  IMAD.U32 R10, R10, 0x10000, RZ ;  /* 0x000100000a0a7824 */ /* 0x000fe200078e00ff */
[----:B------:R-:W-:Y:S01]  /*3860*/  FSETP.NAN.FTZ.AND P0, PT, |R18|, |R18|, PT ;  /* 0x400000121200720b */ /* 0x000fe20003f18200 */
[----:B------:R-:W-:Y:S01]  /*3870*/  IMAD.U32 R13, R8, 0x10000, RZ ;  /* 0x00010000080d7824 */ /* 0x000fe200078e00ff */
[----:B------:R-:W-:Y:S01]  /*3880*/  BSSY.RECONVERGENT B0, `(.L_x_26025) ;  /* 0x0000047000007945 */ /* 0x000fe20003800200 */
[----:B0-----:R-:W-:Y:S01]  /*3890*/  FADD.FTZ R15, |R10|, -RZ ;  /* 0x800000ff0a0f7221 */ /* 0x001fe20000010200 */
[----:B------:R-:W-:-:S04]  /*38a0*/  FSEL R5, R18, R5, P0 ;  /* 0x0000000512057208 */ /* 0x000fc80000000000 */
        /* <DEDUP_REMOVED lines=32> */
.L_x_26030:
[----:B------:R-:W-:Y:S01]  /*3ab0*/  FSETP.GEU.FTZ.AND P0, PT, R16, -R8, PT ;  /* 0x800000081000720b */ /* 0x000fe20003f1e000 */
[----:B------:R-:W-:-:S12]  /*3ac0*/  FADD.FTZ R12, R12, -1 ;  /* 0xbf8000000c0c7421 */ /* 0x000fd80000010000 */
[----:B------:R-:W-:-:S07]  /*3ad0*/  @!P0 FADD.FTZ R12, R12, -1 ;  /* 0xbf8000000c0c8421 */ /* 0x000fce0000010000 */
.L_x_26029:
[----:B------:R-:W-:Y:S05]  /*3ae0*/  BSYNC.RECONVERGENT B1 ;  /* 0x0000000000017941 */ /* 0x000fea0003800200 */
.L_x_26028:
[----:B------:R-:W-:Y:S01]  /*3af0*/  FFMA.FTZ R15, -R8, R12, R15 ;  /* 0x0000000c080f7223 */ /* 0x000fe2000001010f */
[----:B------:R-:W-:Y:S06]  /*3b00*/  BRA `(.L_x_26026) ;  /* 0x0000000000787947 */ /* 0x000fec0003800000 */
.L_x_26027:
        /* <DEDUP_REMOVED lines=14> */
.L_x_26033:
        /* <DEDUP_REMOVED lines=13> */
.L_x_26032:
[----:B------:R-:W-:Y:S05]  /*3cc0*/  BSYNC.RECONVERGENT B1 ;  /* 0x0000000000017941 */ /* 0x000fea0003800200 */
.L_x_26031:
[----:B------:R-:W-:-:S04]  /*3cd0*/  FMUL.FTZ R15, R15, 1.1920928955078125e-07 ;  /* 0x340000000f0f7820 */ /* 0x000fc80000410000 */
[----:B------:R-:W-:-:S07]  /*3ce0*/  FMUL.FTZ R15, R8, R15 ;  /* 0x0000000f080f7220 */ /* 0x000fce0000410000 */
.L_x_26026:
[----:B------:R-:W-:Y:S05]  /*3cf0*/  BSYNC.RECONVERGENT B0 ;  /* 0x0000000000007941 */ /* 0x000fea0003800200 */
.L_x_26025:
[----:B------:R-:W-:Y:S01]  /*3d00*/  LOP3.LUT R8, R15, 0x80000000, R10, 0xb8, !PT ;  /* 0x800000000f087812 */ /* 0x000fe200078eb80a */
[----:B------:R-:W-:Y:S01]  /*3d10*/  IMAD.U32 R10, R11, 0x10000, RZ ;  /* 0x000100000b0a7824 */ /* 0x000fe200078e00ff */
[C---:B------:R-:W-:Y:S01]  /*3d20*/  FSETP.NAN.FTZ.AND P0, PT, |R15|.reuse, |R15|, PT ;  /* 0x4000000f0f00720b */ /* 0x040fe20003f18200 */
[----:B------:R-:W-:Y:S03]  /*3d30*/  BSSY.RECONVERGENT B0, `(.L_x_26034) ;  /* 0x0000048000007945 */ /* 0x000fe60003800200 */
[----:B------:R-:W-:Y:S01]  /*3d40*/  FSEL R8, R15, R8, P0 ;  /* 0x000000080f087208 */ /* 0x000fe20000000000 */
[----:B------:R-:W-:-:S03]  /*3d50*/  IMAD.U32 R15, R9, 0x10000, RZ ;  /* 0x00010000090f7824 */ /* 0x000fc600078e00ff */
[----:B------:R-:W-:-:S13]  /*3d60*/  FSETP.NEU.FTZ.AND P2, PT, R8, RZ, PT ;  /* 0x000000ff0800720b */ /* 0x000fda0003f5d000 */
        /* <DEDUP_REMOVED lines=32> */
.L_x_26039:
[----:B------:R-:W-:Y:S01]  /*3f70*/  FSETP.GEU.FTZ.AND P0, PT, R17, -R12, PT ;  /* 0x8000000c1100720b */ /* 0x000fe20003f1e000 */
[----:B------:R-:W-:-:S12]  /*3f80*/  FADD.FTZ R14, R14, -1 ;  /* 0xbf8000000e0e7421 */ /* 0x000fd80000010000 */
[----:B------:R-:W-:-:S07]  /*3f90*/  @!P0 FADD.FTZ R14, R14, -1 ;  /* 0xbf8000000e0e8421 */ /* 0x000fce0000010000 */
.L_x_26038:
[----:B------:R-:W-:Y:S05]  /*3fa0*/  BSYNC.RECONVERGENT B1 ;  /* 0x0000000000017941 */ /* 0x000fea0003800200 */
.L_x_26037:
[----:B------:R-:W-:Y:S01]  /*3fb0*/  FFMA.FTZ R13, -R12, R14, R13 ;  /* 0x0000000e0c0d7223 */ /* 0x000fe2000001010d */
[----:B------:R-:W-:Y:S06]  /*3fc0*/  BRA `(.L_x_26035) ;  /* 0x0000000000787947 */ /* 0x000fec0003800000 */
.L_x_26036:
        /* <DEDUP_REMOVED lines=14> */
.L_x_26042:
        /* <DEDUP_REMOVED lines=13> */
.L_x_26041:
[----:B------:R-:W-:Y:S05]  /*4180*/  BSYNC.RECONVERGENT B1 ;  /* 0x0000000000017941 */ /* 0x000fea0003800200 */
.L_x_26040:
[----:B------:R-:W-:-:S04]  /*4190*/  FMUL.FTZ R13, R13, 1.1920928955078125e-07 ;  /* 0x340000000d0d7820 */ /* 0x000fc80000410000 */
[----:B------:R-:W-:-:S07]  /*41a0*/  FMUL.FTZ R13, R12, R13 ;  /* 0x0000000d0c0d7220 */ /* 0x000fce0000410000 */
.L_x_26035:
[----:B------:R-:W-:Y:S05]  /*41b0*/  BSYNC.RECONVERGENT B0 ;  /* 0x0000000000007941 */ /* 0x000fea0003800200 */
.L_x_26034:
[C---:B------:R-:W-:Y:S01]  /*41c0*/  LOP3.LUT R10, R13.reuse, 0x80000000, R10, 0xb8, !PT ;  /* 0x800000000d0a7812 */ /* 0x040fe200078eb80a */
[----:B------:R-:W-:Y:S01]  /*41d0*/  BSSY.RECONVERGENT B0, `(.L_x_26043) ;  /* 0x000004c000007945 */ /* 0x000fe20003800200 */
[----:B------:R-:W-:Y:S02]  /*41e0*/  FSETP.NAN.FTZ.AND P0, PT, |R13|, |R13|, PT ;  /* 0x4000000d0d00720b */ /* 0x000fe40003f18200 */
[----:B------:R-:W-:Y:S02]  /*41f0*/  PRMT R9, R11, 0x7632, R9 ;  /* 0x000076320b097816 */ /* 0x000fe40000000009 */
[----:B------:R-:W-:Y:S02]  /*4200*/  FSEL R10, R13, R10, P0 ;  /* 0x0000000a0d0a7208 */ /* 0x000fe40000000000 */
[C---:B0-----:R-:W-:Y:S01]  /*4210*/  PRMT R12, R9.reuse, 0x7632, R12 ;  /* 0x00007632090c7816 */ /* 0x041fe2000000000c */
        /* <DEDUP_REMOVED lines=35> */
.L_x_26048:
[----:B------:R-:W-:Y:S01]  /*4450*/  FSETP.GEU.FTZ.AND P0, PT, R16, -R11, PT ;  /* 0x8000000b1000720b */ /* 0x000fe20003f1e000 */
[----:B------:R-:W-:-:S12]  /*4460*/  FADD.FTZ R13, R13, -1 ;  /* 0xbf8000000d0d7421 */ /* 0x000fd80000010000 */
[----:B------:R-:W-:-:S07]  /*4470*/  @!P0 FADD.FTZ R13, R13, -1 ;  /* 0xbf8000000d0d8421 */ /* 0x000fce0000010000 */
.L_x_26047:
[----:B------:R-:W-:Y:S05]  /*4480*/  BSYNC.RECONVERGENT B1 ;  /* 0x0000000000017941 */ /* 0x000fea0003800200 */
.L_x_26046:
[----:B------:R-:W-:Y:S01]  /*4490*/  FFMA.FTZ R14, -R11, R13, R14 ;  /* 0x0000000d0b0e7223 */ /* 0x000fe2000001010e */
[----:B------:R-:W-:Y:S06]  /*44a0*/  BRA `(.L_x_26044) ;  /* 0x0000000000787947 */ /* 0x000fec0003800000 */
.L_x_26045:
        /* <DEDUP_REMOVED lines=14> */
.L_x_26051:
        /* <DEDUP_REMOVED lines=13> */
.L_x_26050:
[----:B------:R-:W-:Y:S05]  /*4660*/  BSYNC.RECONVERGENT B1 ;  /* 0x0000000000017941 */ /* 0x000fea0003800200 */
.L_x_26049:
[----:B------:R-:W-:-:S04]  /*4670*/  FMUL.FTZ R14, R14, 1.1920928955078125e-07 ;  /* 0x340000000e0e7820 */ /* 0x000fc80000410000 */
[----:B------:R-:W-:-:S07]  /*4680*/  FMUL.FTZ R14, R11, R14 ;  /* 0x0000000e0b0e7220 */ /* 0x000fce0000410000 */
.L_x_26044:
[----:B------:R-:W-:Y:S05]  /*4690*/  BSYNC.RECONVERGENT B0 ;  /* 0x0000000000007941 */ /* 0x000fea0003800200 */
.L_x_26043:
        /* <DEDUP_REMOVED lines=39> */
.L_x_26057:
[----:B------:R-:W-:Y:S01]  /*4910*/  FSETP.GEU.FTZ.AND P0, PT, R16, -R12, PT ;  /* 0x8000000c1000720b */ /* 0x000fe20003f1e000 */
[----:B------:R-:W-:-:S12]  /*4920*/  FADD.FTZ R18, R18, -1 ;  /* 0xbf80000012127421 */ /* 0x000fd80000010000 */
[----:B------:R-:W-:-:S07]  /*4930*/  @!P0 FADD.FTZ R18, R18, -1 ;  /* 0xbf80000012128421 */ /* 0x000fce0000010000 */
.L_x_26056:
[----:B------:R-:W-:Y:S05]  /*4940*/  BSYNC.RECONVERGENT B1 ;  /* 0x0000000000017941 */ /* 0x000fea0003800200 */
.L_x_26055:
[----:B------:R-:W-:Y:S01]  /*4950*/  FFMA.FTZ R13, -R12, R18, R13 ;  /* 0x000000120c0d7223 */ /* 0x000fe2000001010d */
[----:B------:R-:W-:Y:S06]  /*4960*/  BRA `(.L_x_26053) ;  /* 0x0000000000787947 */ /* 0x000fec0003800000 */
.L_x_26054:
        /* <DEDUP_REMOVED lines=14> */
.L_x_26060:
        /* <DEDUP_REMOVED lines=13> */
.L_x_26059:
[----:B------:R-:W-:Y:S05]  /*4b20*/  BSYNC.RECONVERGENT B1 ;  /* 0x0000000000017941 */ /* 0x000fea0003800200 */
.L_x_26058:
[----:B------:R-:W-:-:S04]  /*4b30*/  FMUL.FTZ R13, R13, 1.1920928955078125e-07 ;  /* 0x340000000d0d7820 */ /* 0x000fc80000410000 */
[----:B------:R-:W-:-:S07]  /*4b40*/  FMUL.FTZ R13, R12, R13 ;  /* 0x0000000d0c0d7220 */ /* 0x000fce0000410000 */
.L_x_26053:
[----:B------:R-:W-:Y:S05]  /*4b50*/  BSYNC.RECONVERGENT B0 ;  /* 0x0000000000007941 */ /* 0x000fea0003800200 */
.L_x_26052:
[C---:B------:R-:W-:Y:S01]  /*4b60*/  LOP3.LUT R12, R13.reuse, 0x80000000, R14, 0xb8, !PT ;  /* 0x800000000d0c7812 */ /* 0x040fe200078eb80e */
[----:B------:R-:W-:Y:S01]  /*4b70*/  BSSY.RECONVERGENT B0, `(.L_x_26061) ;  /* 0x000004c000007945 */ /* 0x000fe20003800200 */
[C---:B------:R-:W-:Y:S02]  /*4b80*/  FSETP.NAN.FTZ.AND P0, PT, |R13|.reuse, |R13|, PT ;  /* 0x4000000d0d00720b */ /* 0x040fe40003f18200 */
[----:B------:R-:W-:Y:S02]  /*4b90*/  PRMT R2, R2, 0x7632, R2 ;  /* 0x0000763202027816 */ /* 0x000fe40000000002 */
[----:B------:R-:W-:Y:S02]  /*4ba0*/  FSEL R12, R13, R12, P0 ;  /* 0x0000000c0d0c7208 */ /* 0x000fe40000000000 */
[----:B------:R-:W-:Y:S01]  /*4bb0*/  PRMT R13, R6, 0x7632, R13 ;  /* 0x00007632060d7816 */ /* 0x000fe2000000000d */
        /* <DEDUP_REMOVED lines=35> */
.L_x_26066:
[----:B------:R-:W-:Y:S01]  /*4df0*/  FSETP.GEU.FTZ.AND P0, PT, R17, -R6, PT ;  /* 0x800000061100720b */ /* 0x000fe20003f1e000 */
[----:B------:R-:W-:-:S12]  /*4e00*/  FADD.FTZ R14, R14, -1 ;  /* 0xbf8000000e0e7421 */ /* 0x000fd80000010000 */
[----:B------:R-:W-:-:S07]  /*4e10*/  @!P0 FADD.FTZ R14, R14, -1 ;  /* 0xbf8000000e0e8421 */ /* 0x000fce0000010000 */
.L_x_26065:
[----:B------:R-:W-:Y:S05]  /*4e20*/  BSYNC.RECONVERGENT B1 ;  /* 0x0000000000017941 */ /* 0x000fea0003800200 */
.L_x_26064:
[----:B------:R-:W-:Y:S01]  /*4e30*/  FFMA.FTZ R11, -R6, R14, R11 ;  /* 0x0000000e060b7223 */ /* 0x000fe2000001010b */
[----:B------:R-:W-:Y:S06]  /*4e40*/  BRA `(.L_x_26062) ;  /* 0x0000000000787947 */ /* 0x000fec0003800000 */
.L_x_26063:
        /* <DEDUP_REMOVED lines=14> */
.L_x_26069:
        /* <DEDUP_REMOVED lines=13> */
.L_x_26068:
[----:B------:R-:W-:Y:S05]  /*5000*/  BSYNC.RECONVERGENT B1 ;  /* 0x0000000000017941 */ /* 0x000fea0003800200 */
.L_x_26067:
[----:B------:R-:W-:-:S04]  /*5010*/  FMUL.FTZ R11, R11, 1.1920928955078125e-07 ;  /* 0x340000000b0b7820 */ /* 0x000fc80000410000 */
[----:B------:R-:W-:-:S07]  /*5020*/  FMUL.FTZ R11, R6, R11 ;  /* 0x0000000b060b7220 */ /* 0x000fce0000410000 */
.L_x_26062:
[----:B------:R-:W-:Y:S05]  /*5030*/  BSYNC.RECONVERGENT B0 ;  /* 0x0000000000007941 */ /* 0x000fea0003800200 */
.L_x_26061:
[----:B------:R-:W-:Y:S01]  /*5040*/  LOP3.LUT R6, R11, 0x80000000, R13, 0xb8, !PT ;  /* 0x800000000b067812 */ /* 0x000fe200078eb80d */
[----:B------:R-:W-:Y:S01]  /*5050*/  IMAD.U32 R13, R7, 0x10000, RZ ;  /* 0x00010000070d7824 */ /* 0x000fe200078e00ff */
[----:B------:R-:W-:Y:S01]  /*5060*/  FSETP.NAN.FTZ.AND P0, PT, |R11|, |R11|, PT ;  /* 0x4000000b0b00720b */ /* 0x000fe20003f18200 */
[----:B------:R-:W-:Y:S02]  /*5070*/  BSSY.RECONVERGENT B0, `(.L_x_26070) ;  /* 0x0000048000007945 */ /* 0x000fe40003800200 */
[----:B------:R-:W-:Y:S01]  /*5080*/  FADD.FTZ R15, |R13|, -RZ ;  /* 0x800000ff0d0f7221 */ /* 0x000fe20000010200 */
        /* <DEDUP_REMOVED lines=34> */
.L_x_26075:
[----:B------:R-:W-:Y:S01]  /*52b0*/  FSETP.GEU.FTZ.AND P0, PT, R17, -R2, PT ;  /* 0x800000021100720b */ /* 0x000fe20003f1e000 */
[----:B------:R-:W-:-:S12]  /*52c0*/  FADD.FTZ R14, R14, -1 ;  /* 0xbf8000000e0e7421 */ /* 0x000fd80000010000 */
[----:B------:R-:W-:-:S07]  /*52d0*/  @!P0 FADD.FTZ R14, R14, -1 ;  /* 0xbf8000000e0e8421 */ /* 0x000fce0000010000 */
.L_x_26074:
[----:B------:R-:W-:Y:S05]  /*52e0*/  BSYNC.RECONVERGENT B1 ;  /* 0x0000000000017941 */ /* 0x000fea0003800200 */
.L_x_26073:
[----:B------:R-:W-:Y:S01]  /*52f0*/  FFMA.FTZ R15, -R2, R14, R15 ;  /* 0x0000000e020f7223 */ /* 0x000fe2000001010f */
[----:B------:R-:W-:Y:S06]  /*5300*/  BRA `(.L_x_26071) ;  /* 0x0000000000787947 */ /* 0x000fec0003800000 */
.L_x_26072:
        /* <DEDUP_REMOVED lines=14> */
.L_x_26078:
        /* <DEDUP_REMOVED lines=13> */
.L_x_26077:
[----:B------:R-:W-:Y:S05]  /*54c0*/  BSYNC.RECONVERGENT B1 ;  /* 0x0000000000017941 */ /* 0x000fea0003800200 */
.L_x_26076:
[----:B------:R-:W-:-:S04]  /*54d0*/  FMUL.FTZ R15, R15, 1.1920928955078125e-07 ;  /* 0x340000000f0f7820 */ /* 0x000fc80000410000 */
[----:B------:R-:W-:-:S07]  /*54e0*/  FMUL.FTZ R15, R2, R15 ;  /* 0x0000000f020f7220 */ /* 0x000fce0000410000 */
.L_x_26071:
[----:B------:R-:W-:Y:S05]  /*54f0*/  BSYNC.RECONVERGENT B0 ;  /* 0x0000000000007941 */ /* 0x000fea0003800200 */
.L_x_26070:
        /* <DEDUP_REMOVED lines=41> */
.L_x_26084:
[----:B------:R-:W-:Y:S01]  /*5790*/  FSETP.GEU.FTZ.AND P0, PT, R17, -R6, PT ;  /* 0x800000061100720b */ /* 0x000fe20003f1e000 */
[----:B------:R-:W-:-:S12]  /*57a0*/  FADD.FTZ R14, R14, -1 ;  /* 0xbf8000000e0e7421 */ /* 0x000fd80000010000 */
[----:B------:R-:W-:-:S07]  /*57b0*/  @!P0 FADD.FTZ R14, R14, -1 ;  /* 0xbf8000000e0e8421 */ /* 0x000fce0000010000 */
.L_x_26083:
[----:B------:R-:W-:Y:S05]  /*57c0*/  BSYNC.RECONVERGENT B1 ;  /* 0x0000000000017941 */ /* 0x000fea0003800200 */
.L_x_26082:
[----:B------:R-:W-:Y:S01]  /*57d0*/  FFMA.FTZ R7, -R6, R14, R7 ;  /* 0x0000000e06077223 */ /* 0x000fe20000010107 */
[----:B------:R-:W-:Y:S06]  /*57e0*/  BRA `(.L_x_26080) ;  /* 0x0000000000787947 */ /* 0x000fec0003800000 */
.L_x_26081:
        /* <DEDUP_REMOVED lines=14> */
.L_x_26087:
        /* <DEDUP_REMOVED lines=13> */
.L_x_26086:
[----:B------:R-:W-:Y:S05]  /*59a0*/  BSYNC.RECONVERGENT B1 ;  /* 0x0000000000017941 */ /* 0x000fea0003800200 */
.L_x_26085:
[----:B------:R-:W-:-:S04]  /*59b0*/  FMUL.FTZ R7, R7, 1.1920928955078125e-07 ;  /* 0x3400000007077820 */ /* 0x000fc80000410000 */
[----:B------:R-:W-:-:S07]  /*59c0*/  FMUL.FTZ R7, R6, R7 ;  /* 0x0000000706077220 */ /* 0x000fce0000410000 */
.L_x_26080:
[----:B------:R-:W-:Y:S05]  /*59d0*/  BSYNC.RECONVERGENT B0 ;  /* 0x0000000000007941 */ /* 0x000fea0003800200 */
.L_x_26079:
[C---:B------:R-:W-:Y:S02]  /*59e0*/  FSETP.NAN.FTZ.AND P0, PT, |R7|.reuse, |R7|, PT ;  /* 0x400000070700720b */ /* 0x040fe40003f18200 */
[C---:B------:R-:W-:Y:S02]  /*59f0*/  LOP3.LUT R6, R7.reuse, 0x80000000, R3, 0xb8, !PT ;  /* 0x8000000007067812 */ /* 0x040fe400078eb803 */
[----:B------:R-:W-:Y:S02]  /*5a00*/  F2FP.BF16.F32.PACK_AB R8, R8, R5 ;  /* 0x000000050808723e */ /* 0x000fe400000010ff */
[----:B------:R-:W-:Y:S02]  /*5a10*/  FSEL R3, R7, R6, P0 ;  /* 0x0000000607037208 */ /* 0x000fe40000000000 */
[----:B------:R-:W1:Y:S01]  /*5a20*/  LDC.64 R6, c[0x0][0x388] ;  /* 0x0000e200ff067b82 */ /* 0x000e620000000a00 */
[----:B------:R-:W-:Y:S02]  /*5a30*/  F2FP.BF16.F32.PACK_AB R9, R9, R10 ;  /* 0x0000000a0909723e */ /* 0x000fe400000010ff */
[----:B------:R-:W-:-:S02]  /*5a40*/  FSETP.NEU.FTZ.AND P2, PT, R3, RZ, PT ;  /* 0x000000ff0300720b */ /* 0x000fc40003f5d000 */
[----:B------:R-:W-:-:S11]  /*5a50*/  F2FP.BF16.F32.PACK_AB R12, R11, R12 ;  /* 0x0000000c0b0c723e */ /* 0x000fd600000010ff */
[----:B------:R-:W-:Y:S02]  /*5a60*/  @P2 FSETP.GEU.FTZ.AND P1, PT, R2, RZ, PT ;  /* 0x000000ff0200220b */ /* 0x000fe40003f3e000 */
[----:B------:R-:W-:-:S04]  /*5a70*/  @P2 FSETP.GEU.FTZ.AND P0, PT, R3, RZ, PT ;  /* 0x000000ff0300220b */ /* 0x000fc80003f1e000 */
[----:B------:R-:W-:Y:S02]  /*5a80*/  @P2 PLOP3.LUT P1, PT, P0, P1, PT, 0x82, 0x28 ;  /* 0x000000000028281c */ /* 0x000fe40000723072 */
[----:B------:R-:W-:Y:S01]  /*5a90*/  PLOP3.LUT P0, PT, PT, PT, PT, 0x80, 0x8 ;  /* 0x000000000008781c */ /* 0x000fe20003f0f070 */
[----:B-1----:R-:W-:Y:S01]  /*5aa0*/  IMAD.WIDE.U32 R6, R4, 0x2, R6 ;  /* 0x0000000204067825 */ /* 0x002fe200078e0006 */
[----:B------:R-:W-:-:S03]  /*5ab0*/  @P2 PLOP3.LUT P0, PT, P1, PT, PT, 0x80, 0x8 ;  /* 0x000000000008281c */ /* 0x000fc60000f0f070 */
[----:B------:R-:W-:-:S05]  /*5ac0*/  IMAD.WIDE.U32 R6, R0, 0x8, R6 ;  /* 0x0000000800067825 */ /* 0x000fca00078e0006 */
[----:B------:R-:W-:Y:S05]  /*5ad0*/  STG.E.64 desc[UR4][R6.64], R8 ;  /* 0x0000000806007986 */ /* 0x000fea000c101b04 */
[----:B------:R-:W-:-:S05]  /*5ae0*/  @!P0 FADD.FTZ R3, R2, R3 ;  /* 0x0000000302038221 */ /* 0x000fca0000010000 */
[----:B------:R-:W-:-:S05]  /*5af0*/  F2FP.BF16.F32.PACK_AB R13, R3, R13 ;  /* 0x0000000d030d723e */ /* 0x000fca00000010ff */
[----:B------:R-:W-:Y:S01]  /*5b00*/  STG.E.64 desc[UR4][R6.64+0x400], R12 ;  /* 0x0004000c06007986 */ /* 0x000fe2000c101b04 */
[----:B------:R-:W-:Y:S05]  /*5b10*/  EXIT ;  /* 0x000000000000794d */ /* 0x000fea0003800000 */
.L_x_26088:
        /* <DEDUP_REMOVED lines=14> */
.L_x_50163:


//--------------------- .text._ZN2at6native29vectorized_elementwise_kernelILi8ENS0_13BinaryFunctorIN3c108BFloat16ES4_S4_ZZZNS0_21remainder_kernel_cudaERNS_18TensorIteratorBaseEENKUlvE0_clEvENKUlvE2_clEvEUlS4_S4_E_EESt5arrayIPcLm3EEEEviT0_T1_ --------------------------
	.section	.text._ZN2at6native29vectorized_elementwise_kernelILi8ENS0_13BinaryFunctorIN3c108BFloat16ES4_S4_ZZZNS0_21remainder_kernel_cudaERNS_18TensorIteratorBaseEENKUlvE0_clEvENKUlvE2_clEvEUlS4_S4_E_EESt5arrayIPcLm3EEEEviT0_T1_,"ax",@progbits
	.align	128
        .global         _ZN2at6native29vectorized_elementwise_kernelILi8ENS0_13BinaryFunctorIN3c108BFloat16ES4_S4_ZZZNS0_21remainder_kernel_cudaERNS_18TensorIteratorBaseEENKUlvE0_clEvENKUlvE2_clEvEUlS4_S4_E_EESt5arrayIPcLm3EEEEviT0_T1_
        .type           _ZN2at6native29vectorized_elementwise_kernelILi8ENS0_13BinaryFunctorIN3c108BFloat16ES4_S4_ZZZNS0_21remainder_kernel_cudaERNS_18TensorIteratorBaseEENKUlvE0_clEvENKUlvE2_clEvEUlS4_S4_E_EESt5arrayIPcLm3EEEEviT0_T1_,@function
        .size           _ZN2at6native29vectorized_elementwise_kernelILi8ENS0_13BinaryFunctorIN3c108BFloat16ES4_S4_ZZZNS0_21remainder_kernel_cudaERNS_18TensorIteratorBaseEENKUlvE0_clEvENKUlvE2_clEvEUlS4_S4_E_EESt5arrayIPcLm3EEEEviT0_T1_,(.L_x_50164 - _ZN2at6native29vectorized_elementwise_kernelILi8ENS0_13BinaryFunctorIN3c108BFloat16ES4_S4_ZZZNS0_21remainder_kernel_cudaERNS_18TensorIteratorBaseEENKUlvE0_clEvENKUlvE2_clEvEUlS4_S4_E_EESt5arrayIPcLm3EEEEviT0_T1_)
        .other          _ZN2at6native29vectorized_elementwise_kernelILi8ENS0_13BinaryFunctorIN3c108BFloat16ES4_S4_ZZZNS0_21remainder_kernel_cudaERNS_18TensorIteratorBaseEENKUlvE0_clEvENKUlvE2_clEvEUlS4_S4_E_EESt5arrayIPcLm3EEEEviT0_T1_,@"STO_CUDA_ENTRY STV_DEFAULT"
_ZN2at6native29vectorized_elementwise_kernelILi8ENS0_13BinaryFunctorIN3c108BFloat16ES4_S4_ZZZNS0_21remainder_kernel_cudaERNS_18TensorIteratorBaseEENKUlvE0_clEvENKUlvE2_clEvEUlS4_S4_E_EESt5arrayIPcLm3EEEEviT0_T1_:
.text._ZN2at6native29vectorized_elementwise_kernelILi8ENS0_13BinaryFunctorIN3c108BFloat16ES4_S4_ZZZNS0_21remainder_kernel_cudaERNS_18TensorIteratorBaseEENKUlvE0_clEvENKUlvE2_clEvEUlS4_S4_E_EESt5arrayIPcLm3EEEEviT0_T1_:
[----:B------:R-:W-:Y:S01]  /*0000*/  LDC R1, c[0x0][0x37c] ;  /* 0x0000df00ff017b82 */ /* 0x000fe20000000800 */
[----:B------:R-:W-:Y:S05]  /*0010*/  EXIT ;  /* 0x000000000000794d */ /* 0x000fea0003800000 */
.L_x_26089:
        /* <DEDUP_REMOVED lines=14> */
.L_x_50164:


//--------------------- .text._ZN2at6native18elementwise_kernelILi128ELi4EZNS0_15gpu_kernel_implINS0_13BUnaryFunctorIN3c108BFloat16ES5_S5_ZZZNS0_21remainder_kernel_cudaERNS_18TensorIteratorBaseEENKUlvE0_clEvENKUlvE2_clEvEUlS5_S5_E_EEEEvS7_RKT_EUliE_EEviT1_ --------------------------
	.section	.text._ZN2at6native18elementwise_kernelILi128ELi4EZNS0_15gpu_kernel_implINS0_13BUnaryFunctorIN3c108BFloat16ES5_S5_ZZZNS0_21remainder_kernel_cudaERNS_18TensorIteratorBaseEENKUlvE0_clEvENKUlvE2_clEvEUlS5_S5_E_EEEEvS7_RKT_EUliE_EEviT1_,"ax",@progbits
	.align	128
        .global         _ZN2at6native18elementwise_kernelILi128ELi4EZNS0_15gpu_kernel_implINS0_13BUnaryFunctorIN3c108BFloat16ES5_S5_ZZZNS0_21remainder_kernel_cudaERNS_18TensorIteratorBaseEENKUlvE0_clEvENKUlvE2_clEvEUlS5_S5_E_EEEEvS7_RKT_EUliE_EEviT1_
        .type           _ZN2at6native18elementwise_kernelILi128ELi4EZNS0_15gpu_kernel_implINS0_13BUnaryFunctorIN3c108BFloat16ES5_S5_ZZZNS0_21remainder_kernel_cudaERNS_18TensorIteratorBaseEENKUlvE0_clEvENKUlvE2_clEvEUlS5_S5_E_EEEEvS7_RKT_EUliE_EEviT1_,@function
        .size           _ZN2at6native18elementwise_kernelILi128ELi4EZNS0_15gpu_kernel_implINS0_13BUnaryFunctorIN3c108BFloat16ES5_S5_ZZZNS0_21remainder_kernel_cudaERNS_18TensorIteratorBaseEENKUlvE0_clEvENKUlvE2_clEvEUlS5_S5_E_EEEEvS7_RKT_EUliE_EEviT1_,(.L_x_50165 - _ZN2at6native18elementwise_kernelILi128ELi4EZNS0_15gpu_kernel_implINS0_13BUnaryFunctorIN3c108BFloat16ES5_S5_ZZZNS0_21remainder_kernel_cudaERNS_18TensorIteratorBaseEENKUlvE0_clEvENKUlvE2_clEvEUlS5_S5_E_EEEEvS7_RKT_EUliE_EEviT1_)
        .other          _ZN2at6native18elementwise_kernelILi128ELi4EZNS0_15gpu_kernel_implINS0_13BUnaryFunctorIN3c108BFloat16ES5_S5_ZZZNS0_21remainder_kernel_cudaERNS_18TensorIteratorBaseEENKUlvE0_clEvENKUlvE2_clEvEUlS5_S5_E_EEEEvS7_RKT_EUliE_EEviT1_,@"STO_CUDA_ENTRY STV_DEFAULT"
_ZN2at6native18elementwise_kernelILi128ELi4EZNS0_15gpu_kernel_implINS0_13BUnaryFunctorIN3c108BFloat16ES5_S5_ZZZNS0_21remainder_kernel_cudaERNS_18TensorIteratorBaseEENKUlvE0_clEvENKUlvE2_clEvEUlS5_S5_E_EEEEvS7_RKT_EUliE_EEviT1_:
.text._ZN2at6native18elementwise_kernelILi128ELi4EZNS0_15gpu_kernel_implINS0_13BUnaryFunctorIN3c108BFloat16ES5_S5_ZZZNS0_21remainder_kernel_cudaERNS_18TensorIteratorBaseEENKUlvE0_clEvENKUlvE2_clEvEUlS5_S5_E_EEEEvS7_RKT_EUliE_EEviT1_:
        /* <DEDUP_REMOVED lines=320> */
.L_x_26092:
        /* <DEDUP_REMOVED lines=18> */
.L_x_26096:
[----:B------:R-:W2:Y:S02]  /*1520*/  LDG.E.U8 R2, desc[UR36][R2.64] ;  /* 0x0000002402027981 */ /* 0x000ea4000c1e1100 */
[----:B--2---:R-:W-:-:S04]  /*1530*/  I2FP.F32.U32 R0, R2 ;  /* 0x0000000200007245 */ /* 0x004fc80000201000 */
[----:B------:R-:W-:Y:S01]  /*1540*/  F2FP.BF16.F32.PACK_AB R0, RZ, R0 ;  /* 0x00000000ff00723e */ /* 0x000fe200000010ff */
[----:B------:R-:W-:Y:S06]  /*1550*/  BRA `(.L_x_26098) ;  /* 0x0000000c00a47947 */ /* 0x000fec0003800000 */
.L_x_26095:
        /* <DEDUP_REMOVED lines=10> */
.L_x_26100:
[----:B------:R-:W2:Y:S02]  /*1600*/  LDG.E R2, desc[UR36][R2.64] ;  /* 0x0000002402027981 */ /* 0x000ea4000c1e1900 */
[----:B--2---:R-:W-:-:S04]  /*1610*/  I2FP.F32.S32 R0, R2 ;  /* 0x0000000200007245 */ /* 0x004fc80000201400 */
[----:B------:R-:W-:Y:S01]  /*1620*/  F2FP.BF16.F32.PACK_AB R0, RZ, R0 ;  /* 0x00000000ff00723e */ /* 0x000fe200000010ff */
[----:B------:R-:W-:Y:S06]  /*1630*/  BRA `(.L_x_26098) ;  /* 0x0000000c006c7947 */ /* 0x000fec0003800000 */
.L_x_26099:
[----:B------:R-:W2:Y:S02]  /*1640*/  LDG.E.U16 R2, desc[UR36][R2.64] ;  /* 0x0000002402027981 */ /* 0x000ea4000c1e1500 */
[----:B--2---:R-:W0:Y:S02]  /*1650*/  I2F.S16 R0, R2 ;  /* 0x0000000200007306 */ /* 0x004e240000101400 */
[----:B0-----:R-:W-:Y:S01]  /*1660*/  F2FP.BF16.F32.PACK_AB R0, RZ, R0 ;  /* 0x00000000ff00723e */ /* 0x001fe200000010ff */
[----:B------:R-:W-:Y:S06]  /*1670*/  BRA `(.L_x_26098) ;  /* 0x0000000c005c7947 */ /* 0x000fec0003800000 */
.L_x_26094:
        /* <DEDUP_REMOVED lines=9> */
.L_x_26102:
[----:B------:R-:W2:Y:S02]  /*1710*/  LDG.E.U16 R0, desc[UR36][R2.64] ;  /* 0x0000002402007981 */ /* 0x000ea4000c1e1500 */
[----:B--2---:R-:W-:-:S05]  /*1720*/  HADD2.F32 R0, -RZ, R0.H0_H0 ;  /* 0x20000000ff007230 */ /* 0x004fca0000004100 */
[----:B------:R-:W-:Y:S01]  /*1730*/  F2FP.BF16.F32.PACK_AB R0, RZ, R0 ;  /* 0x00000000ff00723e */ /* 0x000fe200000010ff */
[----:B------:R-:W-:Y:S06]  /*1740*/  BRA `(.L_x_26098) ;  /* 0x0000000c00287947 */ /* 0x000fec0003800000 */
.L_x_26101:
        /* <DEDUP_REMOVED lines=9> */
.L_x_26104:
[----:B------:R-:W2:Y:S02]  /*17e0*/  LDG.E.U16 R2, desc[UR36][R2.64] ;  /* 0x0000002402027981 */ /* 0x000ea4000c1e1500 */
[----:B--2---:R-:W-:-:S05]  /*17f0*/  HADD2.F32 R0, -RZ, R2.H0_H0 ;  /* 0x20000002ff007230 */ /* 0x004fca0000004100 */
[----:B------:R-:W-:Y:S01]  /*1800*/  F2FP.BF16.F32.PACK_AB R0, RZ, R0 ;  /* 0x00000000ff00723e */ /* 0x000fe200000010ff */
[----:B------:R-:W-:Y:S06]  /*1810*/  BRA `(.L_x_26098) ;  /* 0x0000000800f47947 */ /* 0x000fec0003800000 */
.L_x_26103:
        /* <DEDUP_REMOVED lines=12> */
.L_x_26093:
        /* <DEDUP_REMOVED lines=13> */
.L_x_26107:
        /* <DEDUP_REMOVED lines=12> */
.L_x_26106:
        /* <DEDUP_REMOVED lines=27> */
.L_x_26109:
        /* <DEDUP_REMOVED lines=13> */
.L_x_26108:
[----:B------:R0:W5:Y:S01]  /*1cf0*/  LDG.E.U16 R0, desc[UR36][R2.64] ;  /* 0x0000002402007981 */ /* 0x000162000c1e1500 */
[----:B------:R-:W-:Y:S05]  /*1d00*/  BRA `(.L_x_26098) ;  /* 0x0000000400b87947 */ /* 0x000fea0003800000 */
.L_x_26105:
        /* <DEDUP_REMOVED lines=12> */
.L_x_26112:
        /* <DEDUP_REMOVED lines=21> */
.L_x_26116:
[----:B------:R-:W-:Y:S05]  /*1f20*/  BSYNC.RECONVERGENT B1 ;  /* 0x0000000000017941 */ /* 0x000fea0003800200 */
.L_x_26115:
[----:B------:R-:W-:Y:S01]  /*1f30*/  IMAD.SHL.U32 R0, R0, 0x100000, RZ ;  /* 0x0010000000007824 */ /* 0x000fe200078e00ff */
[----:B------:R-:W-:-:S04]  /*1f40*/  LEA R2, R2, 0x3b800000, 0x17 ;  /* 0x3b80000002027811 */ /* 0x000fc800078eb8ff */
[----:B------:R-:W-:-:S07]  /*1f50*/  LOP3.LUT R0, R2, R0, R7, 0xfe, !PT ;  /* 0x0000000002007212 */ /* 0x000fce00078efe07 */
.L_x_26114:
[----:B------:R-:W-:Y:S05]  /*1f60*/  BSYNC.RECONVERGENT B0 ;  /* 0x0000000000007941 */ /* 0x000fea0003800200 */
.L_x_26113:
[----:B------:R-:W-:Y:S01]  /*1f70*/  F2FP.BF16.F32.PACK_AB R0, RZ, R0 ;  /* 0x00000000ff00723e */ /* 0x000fe200000010ff */
[----:B------:R-:W-:Y:S06]  /*1f80*/  BRA `(.L_x_26098) ;  /* 0x0000000400187947 */ /* 0x000fec0003800000 */
.L_x_26111:
        /* <DEDUP_REMOVED lines=21> */
.L_x_26120:
[----:B------:R-:W-:Y:S05]  /*20e0*/  BSYNC.RECONVERGENT B1 ;  /* 0x0000000000017941 */ /* 0x000fea0003800200 */
.L_x_26119:
[----:B------:R-:W-:Y:S02]  /*20f0*/  SHF.L.U32 R0, R0, 0x15, RZ ;  /* 0x0000001500007819 */ /* 0x000fe400000006ff */
[----:B------:R-:W-:-:S04]  /*2100*/  LEA R2, R2, 0x37800000, 0x17 ;  /* 0x3780000002027811 */ /* 0x000fc800078eb8ff */
[----:B------:R-:W-:-:S07]  /*2110*/  LOP3.LUT R0, R2, R0, R7, 0xfe, !PT ;  /* 0x0000000002007212 */ /* 0x000fce00078efe07 */
.L_x_26118:
[----:B------:R-:W-:Y:S05]  /*2120*/  BSYNC.RECONVERGENT B0 ;  /* 0x0000000000007941 */ /* 0x000fea0003800200 */
.L_x_26117:
[----:B------:R-:W-:Y:S01]  /*2130*/  F2FP.BF16.F32.PACK_AB R0, RZ, R0 ;  /* 0x00000000ff00723e */ /* 0x000fe200000010ff */
[----:B------:R-:W-:Y:S06]  /*2140*/  BRA `(.L_x_26098) ;  /* 0x0000000000a87947 */ /* 0x000fec0003800000 */
.L_x_26110:
[----:B------:R-:W-:-:S09]  /*2150*/  UISETP.NE.AND UP0, UPT, UR4, 0x1c, UPT ;  /* 0x0000001c0400788c */ /* 0x000fd2000bf05270 */
[----:B------:R-:W-:Y:S05]  /*2160*/  BRA.U !UP0, `(.L_x_26121) ;  /* 0x0000000108947547 */ /* 0x000fea000b800000 */
[----:B------:R-:W-:-:S09]  /*2170*/  UISETP.NE.AND UP0, UPT, UR4, 0x1d, UPT ;  /* 0x0000001d0400788c */ /* 0x000fd2000bf05270 */
[----:B------:R-:W-:Y:S05]  /*2180*/  BRA.U !UP0, `(.L_x_26122) ;  /* 0x00000001087c7547 */ /* 0x000fea000b800000 */
[----:B------:R-:W-:-:S09]  /*2190*/  UISETP.NE.AND UP0, UPT, UR4, 0x2c, UPT ;  /* 0x0000002c0400788c */ /* 0x000fd2000bf05270 */
[----:B------:R-:W-:Y:S05]  /*21a0*/  BRA.U !UP0, `(.L_x_26123) ;  /* 0x0000000108487547 */ /* 0x000fea000b800000 */
.L_x_26097:
        /* <DEDUP_REMOVED lines=16> */
.L_x_26124:
[----:B------:R-:W-:Y:S01]  /*22b0*/  PRMT R0, RZ, 0x7610, R0 ;  /* 0x00007610ff007816 */ /* 0x000fe20000000000 */
[----:B------:R-:W-:Y:S06]  /*22c0*/  BRA `(.L_x_26098) ;  /* 0x0000000000487947 */ /* 0x000fec0003800000 */
.L_x_26123:
        /* <DEDUP_REMOVED lines=8> */
.L_x_26126:
[----:B------:R-:W-:Y:S05]  /*2350*/  BSYNC.RECONVERGENT B0 ;  /* 0x0000000000007941 */ /* 0x000fea0003800200 */
.L_x_26125:
[----:B------:R-:W-:Y:S01]  /*2360*/  F2FP.BF16.F32.PACK_AB R0, RZ, R0 ;  /* 0x00000000ff00723e */ /* 0x000fe200000010ff */
[----:B------:R-:W-:Y:S06]  /*2370*/  BRA `(.L_x_26098) ;  /* 0x00000000001c7947 */ /* 0x000fec0003800000 */
.L_x_26122:
[----:B------:R-:W2:Y:S02]  /*2380*/  LDG.E.64 R2, desc[UR36][R2.64] ;  /* 0x0000002402027981 */ /* 0x000ea4000c1e1b00 */
[----:B--2---:R-:W0:Y:S02]  /*2390*/  I2F.U64 R0, R2 ;  /* 0x0000000200007312 */ /* 0x004e240000301000 */
[----:B0-----:R-:W-:Y:S01]  /*23a0*/  F2FP.BF16.F32.PACK_AB R0, RZ, R0 ;  /* 0x00000000ff00723e */ /* 0x001fe200000010ff */
[----:B------:R-:W-:Y:S06]  /*23b0*/  BRA `(.L_x_26098) ;  /* 0x00000000000c7947 */ /* 0x000fec0003800000 */
.L_x_26121:
[----:B------:R-:W2:Y:S02]  /*23c0*/  LDG.E R2, desc[UR36][R2.64] ;  /* 0x0000002402027981 */ /* 0x000ea4000c1e1900 */
[----:B--2---:R-:W-:-:S04]  /*23d0*/  I2FP.F32.U32 R0, R2 ;  /* 0x0000000200007245 */ /* 0x004fc80000201000 */
[----:B------:R-:W-:-:S07]  /*23e0*/  F2FP.BF16.F32.PACK_AB R0, RZ, R0 ;  /* 0x00000000ff00723e */ /* 0x000fce00000010ff */
.L_x_26098:
        /* <DEDUP_REMOVED lines=32> */
.L_x_26131:
[----:B------:R-:W-:Y:S05]  /*25f0*/  BSYNC.RECONVERGENT B1 ;  /* 0x0000000000017941 */ /* 0x000fea0003800200 */
.L_x_26130:
[----:B------:R-:W-:Y:S01]  /*2600*/  FFMA.FTZ R5, -R2, R4, R5 ;  /* 0x0000000402057223 */ /* 0x000fe20000010105 */
[----:B------:R-:W-:Y:S06]  /*2610*/  BRA `(.L_x_26128) ;  /* 0x0000000000787947 */ /* 0x000fec0003800000 */
.L_x_26129:
        /* <DEDUP_REMOVED lines=14> */
.L_x_26134:
        /* <DEDUP_REMOVED lines=13> */
.L_x_26133:
[----:B------:R-:W-:Y:S05]  /*27d0*/  BSYNC.RECONVERGENT B1 ;  /* 0x0000000000017941 */ /* 0x000fea0003800200 */
.L_x_26132:
[----:B------:R-:W-:-:S04]  /*27e0*/  FMUL.FTZ R5, R5, 1.1920928955078125e-07 ;  /* 0x3400000005057820 */ /* 0x000fc80000410000 */
[----:B------:R-:W-:-:S07]  /*27f0*/  FMUL.FTZ R5, R10, R5 ;  /* 0x000000050a057220 */ /* 0x000fce0000410000 */
.L_x_26128:
[----:B------:R-:W-:Y:S05]  /*2800*/  BSYNC.RECONVERGENT B0 ;  /* 0x0000000000007941 */ /* 0x000fea0003800200 */
.L_x_26127:
[C---:B------:R-:W-:Y:S01]  /*2810*/  LOP3.LUT R0, R5.reuse, 0x80000000, R0, 0xb8, !PT ;  /* 0x8000000005007812 */ /* 0x040fe200078eb800 */
[----:B------:R-:W0:Y:S01]  /*2820*/  LDCU.64 UR6, c[0x0][0x580] ;  /* 0x0000b000ff0677ac */ /* 0x000e220008000a00 */
        /* <DEDUP_REMOVED lines=11> */
[----:B0-----:R-:W-:-:S03]  /*28e0*/  IADD3 R2, P0, PT, R16, UR6, RZ ;  /* 0x0000000610027c10 */ /* 0x001fc6000ff1e0ff */
[----:B------:R0:W1:Y:S02]  /*28f0*/  F2F.BF16.F32 R5, R0 ;  /* 0x0000000000057304 */ /* 0x0000640000202000 */
        /* <DEDUP_REMOVED lines=10> */
[----:B01----:R-:W-:-:S04]  /*29a0*/  SHF.L.U32 R0, R5, 0x10, RZ ;  /* 0x0000001005007819 */ /* 0x003fc800000006ff */
[----:B------:R-:W0:Y:S02]  /*29b0*/  F2I.FTZ.TRUNC.NTZ R5, R0 ;  /* 0x0000000000057305 */ /* 0x000e24000021f100 */
[----:B0-----:R0:W-:Y:S01]  /*29c0*/  STG.E.U8 desc[UR36][R2.64], R5 ;  /* 0x0000000502007986 */ /* 0x0011e2000c101124 */
[----:B------:R-:W-:Y:S05]  /*29d0*/  BRA `(.L_x_26140) ;  /* 0x0000000c00807947 */ /* 0x000fea0003800000 */
.L_x_26138:
[----:B-1----:R-:W-:-:S06]  /*29e0*/  IMAD.U32 R5, R5, 0x10000, RZ ;  /* 0x0001000005057824 */ /* 0x002fcc00078e00ff */
[----:B------:R-:W1:Y:S02]  /*29f0*/  F2I.S64.TRUNC R4, R5 ;  /* 0x0000000500047311 */ /* 0x000e64000020d900 */
[----:B-1----:R1:W-:Y:S01]  /*2a00*/  STG.E.U8 desc[UR36][R2.64], R4 ;  /* 0x0000000402007986 */ /* 0x0023e2000c101124 */
[----:B------:R-:W-:Y:S05]  /*2a10*/  BRA `(.L_x_26140) ;  /* 0x0000000c00707947 */ /* 0x000fea0003800000 */
.L_x_26137:
        /* <DEDUP_REMOVED lines=10> */
.L_x_26142:
[----:B-1----:R-:W-:-:S06]  /*2ac0*/  IMAD.U32 R5, R5, 0x10000, RZ ;  /* 0x0001000005057824 */ /* 0x002fcc00078e00ff */
[----:B------:R-:W1:Y:S02]  /*2ad0*/  F2I.FTZ.TRUNC.NTZ R5, R5 ;  /* 0x0000000500057305 */ /* 0x000e64000021f100 */
[----:B-1----:R1:W-:Y:S01]  /*2ae0*/  STG.E desc[UR36][R2.64], R5 ;  /* 0x0000000502007986 */ /* 0x0023e2000c101924 */
[----:B------:R-:W-:Y:S05]  /*2af0*/  BRA `(.L_x_26140) ;  /* 0x0000000c00387947 */ /* 0x000fea0003800000 */
.L_x_26141:
[----:B-1----:R-:W-:-:S06]  /*2b00*/  SHF.L.U32 R5, R5, 0x10, RZ ;  /* 0x0000001005057819 */ /* 0x002fcc00000006ff */
[----:B------:R-:W1:Y:S02]  /*2b10*/  F2I.FTZ.TRUNC.NTZ R5, R5 ;  /* 0x0000000500057305 */ /* 0x000e64000021f100 */
[----:B-1----:R1:W-:Y:S01]  /*2b20*/  STG.E.U16 desc[UR36][R2.64], R5 ;  /* 0x0000000502007986 */ /* 0x0023e2000c101524 */
[----:B------:R-:W-:Y:S05]  /*2b30*/  BRA `(.L_x_26140) ;  /* 0x0000000c00287947 */ /* 0x000fea0003800000 */
.L_x_26136:
        /* <DEDUP_REMOVED lines=9> */
.L_x_26144:
[----:B01----:R-:W-:-:S05]  /*2bd0*/  IMAD.U32 R0, R5, 0x10000, RZ ;  /* 0x0001000005007824 */ /* 0x003fca00078e00ff */
[----:B------:R-:W-:-:S05]  /*2be0*/  F2FP.F16.F32.PACK_AB R0, RZ, R0 ;  /* 0x00000000ff00723e */ /* 0x000fca00000000ff */
[----:B------:R0:W-:Y:S01]  /*2bf0*/  STG.E.U16 desc[UR36][R2.64], R0 ;  /* 0x0000000002007986 */ /* 0x0001e2000c101524 */
[----:B------:R-:W-:Y:S05]  /*2c00*/  BRA `(.L_x_26140) ;  /* 0x0000000800f47947 */ /* 0x000fea0003800000 */
.L_x_26143:
        /* <DEDUP_REMOVED lines=10> */
.L_x_26146:
[----:B-1----:R-:W-:-:S05]  /*2cb0*/  IMAD.U32 R5, R5, 0x10000, RZ ;  /* 0x0001000005057824 */ /* 0x002fca00078e00ff */
[----:B------:R-:W-:-:S04]  /*2cc0*/  F2FP.F16.F32.PACK_AB R5, RZ, R5 ;  /* 0x00000005ff05723e */ /* 0x000fc800000000ff */
[----:B------:R-:W-:-:S05]  /*2cd0*/  PRMT R5, R5, 0x5410, RZ ;  /* 0x0000541005057816 */ /* 0x000fca00000000ff */
[----:B------:R1:W-:Y:S01]  /*2ce0*/  STG.E desc[UR36][R2.64], R5 ;  /* 0x0000000502007986 */ /* 0x0003e2000c101924 */
[----:B------:R-:W-:Y:S05]  /*2cf0*/  BRA `(.L_x_26140) ;  /* 0x0000000800b87947 */ /* 0x000fea0003800000 */
.L_x_26145:
[----:B-1----:R-:W-:-:S04]  /*2d00*/  IMAD.U32 R4, R5, 0x10000, RZ ;  /* 0x0001000005047824 */ /* 0x002fc800078e00ff */
[----:B------:R-:W-:-:S06]  /*2d10*/  FMUL.FTZ R4, R4, 1 ;  /* 0x3f80000004047820 */ /* 0x000fcc0000410000 */
[----:B------:R-:W1:Y:S02]  /*2d20*/  F2F.F64.F32 R4, R4 ;  /* 0x0000000400047310 */ /* 0x000e640000201800 */
[----:B-1----:R1:W-:Y:S01]  /*2d30*/  STG.E.64 desc[UR36][R2.64], R4 ;  /* 0x0000000402007986 */ /* 0x0023e2000c101b24 */
[----:B------:R-:W-:Y:S05]  /*2d40*/  BRA `(.L_x_26140) ;  /* 0x0000000800a47947 */ /* 0x000fea0003800000 */
.L_x_26135:
        /* <DEDUP_REMOVED lines=13> */
.L_x_26149:
[----:B-1----:R-:W-:Y:S02]  /*2e20*/  SHF.L.U32 R5, R5, 0x10, RZ ;  /* 0x0000001005057819 */ /* 0x002fe400000006ff */
[----:B------:R-:W-:-:S03]  /*2e30*/  CS2R R6, SRZ ;  /* 0x0000000000067805 */ /* 0x000fc6000001ff00 */
[----:B------:R-:W-:-:S06]  /*2e40*/  FMUL.FTZ R5, R5, 1 ;  /* 0x3f80000005057820 */ /* 0x000fcc0000410000 */
[----:B------:R-:W1:Y:S02]  /*2e50*/  F2F.F64.F32 R4, R5 ;  /* 0x0000000500047310 */ /* 0x000e640000201800 */
[----:B-1----:R1:W-:Y:S01]  /*2e60*/  STG.E.128 desc[UR36][R2.64], R4 ;  /* 0x0000000402007986 */ /* 0x0023e2000c101d24 */
[----:B------:R-:W-:Y:S05]  /*2e70*/  BRA `(.L_x_26140) ;  /* 0x0000000800587947 */ /* 0x000fea0003800000 */
.L_x_26148:
        /* <DEDUP_REMOVED lines=8> */
[----:B0-----:R-:W-:-:S03]  /*2f00*/  IMAD.MOV.U32 R0, RZ, RZ, 0x7f ;  /* 0x0000007fff007424 */ /* 0x001fc600078e00ff */
        /* <DEDUP_REMOVED lines=10> */
.L_x_26153:
[----:B------:R-:W-:Y:S05]  /*2fb0*/  BSYNC.RECONVERGENT B0 ;  /* 0x0000000000007941 */ /* 0x000fea0003800200 */
.L_x_26152:
[----:B------:R-:W-:-:S05]  /*2fc0*/  LOP3.LUT R5, R0, 0x80, R5, 0xf8, !PT ;  /* 0x0000008000057812 */ /* 0x000fca00078ef805 */
[----:B------:R0:W-:Y:S01]  /*2fd0*/  STG.E.U8 desc[UR36][R2.64], R5 ;  /* 0x0000000502007986 */ /* 0x0001e2000c101124 */
[----:B------:R-:W-:Y:S05]  /*2fe0*/  BRA `(.L_x_26140) ;  /* 0x0000000400fc7947 */ /* 0x000fea0003800000 */
.L_x_26151:
[----:B-1----:R-:W-:Y:S01]  /*2ff0*/  IMAD.U32 R7, R5, 0x10000, RZ ;  /* 0x0001000005077824 */ /* 0x002fe200078e00ff */
[----:B------:R-:W-:Y:S04]  /*3000*/  BSSY.RECONVERGENT B0, `(.L_x_26154) ;  /* 0x000000e000007945 */ /* 0x000fe80003800200 */
[----:B------:R-:W-:Y:S02]  /*3010*/  LOP3.LUT R6, R7, 0x7fffffff, RZ, 0xc0, !PT ;  /* 0x7fffffff07067812 */ /* 0x000fe400078ec0ff */
[----:B------:R-:W-:Y:S02]  /*3020*/  SHF.R.U32.HI R5, RZ, 0x18, R7 ;  /* 0x00000018ff057819 */ /* 0x000fe40000011607 */
[----:B------:R-:W-:-:S13]  /*3030*/  ISETP.GE.U32.AND P1, PT, R6, 0x47800000, PT ;  /* 0x478000000600780c */ /* 0x000fda0003f26070 */
[----:B------:R-:W-:Y:S02]  /*3040*/  @P1 ISETP.GT.U32.AND P0, PT, R6, 0x7f800000, PT ;  /* 0x7f8000000600180c */ /* 0x000fe40003f04070 */
[----:B0-----:R-:W-:-:S04]  /*3050*/  @P1 MOV R0, 0x7f ;  /* 0x0000007f00001802 */ /* 0x001fc80000000f00 */
        /* <DEDUP_REMOVED lines=8> */
.L_x_26155:
[----:B------:R-:W-:Y:S05]  /*30e0*/  BSYNC.RECONVERGENT B0 ;  /* 0x0000000000007941 */ /* 0x000fea0003800200 */
.L_x_26154:
[----:B------:R-:W-:-:S05]  /*30f0*/  LOP3.LUT R5, R0, 0x80, R5, 0xf8, !PT ;  /* 0x0000008000057812 */ /* 0x000fca00078ef805 */
[----:B------:R0:W-:Y:S01]  /*3100*/  STG.E.U8 desc[UR36][R2.64], R5 ;  /* 0x0000000502007986 */ /* 0x0001e2000c101124 */
[----:B------:R-:W-:Y:S05]  /*3110*/  BRA `(.L_x_26140) ;  /* 0x0000000400b07947 */ /* 0x000fea0003800000 */
.L_x_26150:
[----:B-1----:R1:W-:Y:S01]  /*3120*/  STG.E.U16 desc[UR36][R2.64], R5 ;  /* 0x0000000502007986 */ /* 0x0023e2000c101524 */
[----:B------:R-:W-:Y:S05]  /*3130*/  BRA `(.L_x_26140) ;  /* 0x0000000400a87947 */ /* 0x000fea0003800000 */
.L_x_26147:
        /* <DEDUP_REMOVED lines=12> */
.L_x_26158:
[----:B-1----:R-:W-:Y:S01]  /*3200*/  IMAD.U32 R5, R5, 0x10000, RZ ;  /* 0x0001000005057824 */ /* 0x002fe200078e00ff */
[----:B------:R-:W-:Y:S01]  /*3210*/  BSSY.RECONVERGENT B0, `(.L_x_26159) ;  /* 0x0000014000007945 */ /* 0x000fe20003800200 */
[----:B0-----:R-:W-:-:S03]  /*3220*/  IMAD.MOV.U32 R0, RZ, RZ, 0x80 ;  /* 0x00000080ff007424 */ /* 0x001fc600078e00ff */
        /* <DEDUP_REMOVED lines=10> */
.L_x_26161:
[----:B------:R-:W-:-:S04]  /*32d0*/  SHF.R.U32.HI R0, RZ, 0x14, R5 ;  /* 0x00000014ff007819 */ /* 0x000fc80000011605 */
[----:B------:R-:W-:-:S04]  /*32e0*/  LOP3.LUT R0, R0, 0x1, RZ, 0xc0, !PT ;  /* 0x0000000100007812 */ /* 0x000fc800078ec0ff */
[----:B------:R-:W-:-:S04]  /*32f0*/  IADD3 R0, PT, PT, R5, 0x487ffff, R0 ;  /* 0x0487ffff05007810 */ /* 0x000fc80007ffe000 */
[----:B------:R-:W-:-:S04]  /*3300*/  SHF.R.U32.HI R0, RZ, 0x14, R0 ;  /* 0x00000014ff007819 */ /* 0x000fc80000011600 */
[----:B------:R-:W-:-:S07]  /*3310*/  LOP3.LUT R4, R0, 0xff, RZ, 0xc0, !PT ;  /* 0x000000ff00047812 */ /* 0x000fce00078ec0ff */
.L_x_26162:
[----:B------:R-:W-:-:S04]  /*3320*/  SHF.R.U32.HI R5, RZ, 0x18, R5 ;  /* 0x00000018ff057819 */ /* 0x000fc80000011605 */
[----:B------:R-:W-:-:S04]  /*3330*/  LOP3.LUT R4, R4, 0x80, R5, 0xf8, !PT ;  /* 0x0000008004047812 */ /* 0x000fc800078ef805 */
[----:B------:R-:W-:-:S07]  /*3340*/  PRMT R0, R4, 0x7610, R0 ;  /* 0x0000761004007816 */ /* 0x000fce0000000000 */
.L_x_26160:
[----:B------:R-:W-:Y:S05]  /*3350*/  BSYNC.RECONVERGENT B0 ;  /* 0x0000000000007941 */ /* 0x000fea0003800200 */
.L_x_26159:
[----:B------:R2:W-:Y:S01]  /*3360*/  STG.E.U8 desc[UR36][R2.64], R0 ;  /* 0x0000000002007986 */ /* 0x0005e2000c101124 */
[----:B------:R-:W-:Y:S05]  /*3370*/  BRA `(.L_x_26140) ;  /* 0x0000000400187947 */ /* 0x000fea0003800000 */
.L_x_26157:
[----:B-1----:R-:W-:Y:S01]  /*3380*/  SHF.L.U32 R5, R5, 0x10, RZ ;  /* 0x0000001005057819 */ /* 0x002fe200000006ff */
[----:B------:R-:W-:Y:S01]  /*3390*/  BSSY.RECONVERGENT B0, `(.L_x_26163) ;  /* 0x0000014000007945 */ /* 0x000fe20003800200 */
[----:B0-----:R-:W-:Y:S02]  /*33a0*/  IMAD.MOV.U32 R0, RZ, RZ, 0x80 ;  /* 0x00000080ff007424 */ /* 0x001fe400078e00ff */
        /* <DEDUP_REMOVED lines=10> */
.L_x_26165:
[----:B------:R-:W-:-:S04]  /*3450*/  SHF.R.U32.HI R0, RZ, 0x15, R5 ;  /* 0x00000015ff007819 */ /* 0x000fc80000011605 */
[----:B------:R-:W-:-:S04]  /*3460*/  LOP3.LUT R0, R0, 0x1, RZ, 0xc0, !PT ;  /* 0x0000000100007812 */ /* 0x000fc800078ec0ff */
[----:B------:R-:W-:-:S04]  /*3470*/  IADD3 R0, PT, PT, R5, 0x88fffff, R0 ;  /* 0x088fffff05007810 */ /* 0x000fc80007ffe000 */
[----:B------:R-:W-:-:S04]  /*3480*/  SHF.R.U32.HI R0, RZ, 0x15, R0 ;  /* 0x00000015ff007819 */ /* 0x000fc80000011600 */
[----:B------:R-:W-:-:S07]  /*3490*/  LOP3.LUT R4, R0, 0xff, RZ, 0xc0, !PT ;  /* 0x000000ff00047812 */ /* 0x000fce00078ec0ff */
.L_x_26166:
[----:B------:R-:W-:-:S04]  /*34a0*/  SHF.R.U32.HI R5, RZ, 0x18, R5 ;  /* 0x00000018ff057819 */ /* 0x000fc80000011605 */
[----:B------:R-:W-:-:S04]  /*34b0*/  LOP3.LUT R4, R4, 0x80, R5, 0xf8, !PT ;  /* 0x0000008004047812 */ /* 0x000fc800078ef805 */
[----:B------:R-:W-:-:S07]  /*34c0*/  PRMT R0, R4, 0x7610, R0 ;  /* 0x0000761004007816 */ /* 0x000fce0000000000 */
.L_x_26164:
[----:B------:R-:W-:Y:S05]  /*34d0*/  BSYNC.RECONVERGENT B0 ;  /* 0x0000000000007941 */ /* 0x000fea0003800200 */
.L_x_26163:
[----:B------:R3:W-:Y:S01]  /*34e0*/  STG.E.U8 desc[UR36][R2.64], R0 ;  /* 0x0000000002007986 */ /* 0x0007e2000c101124 */
[----:B------:R-:W-:Y:S05]  /*34f0*/  BRA `(.L_x_26140) ;  /* 0x0000000000b87947 */ /* 0x000fea0003800000 */
.L_x_26156:
[----:B------:R-:W-:-:S09]  /*3500*/  UISETP.NE.AND UP0, UPT, UR4, 0x1c, UPT ;  /* 0x0000001c0400788c */ /* 0x000fd2000bf05270 */
[----:B------:R-:W-:Y:S05]  /*3510*/  BRA.U !UP0, `(.L_x_26167) ;  /* 0x0000000108a47547 */ /* 0x000fea000b800000 */
[----:B------:R-:W-:-:S09]  /*3520*/  UISETP.NE.AND UP0, UPT, UR4, 0x1d, UPT ;  /* 0x0000001d0400788c */ /* 0x000fd2000bf05270 */
[----:B------:R-:W-:Y:S05]  /*3530*/  BRA.U !UP0, `(.L_x_26168) ;  /* 0x00000001088c7547 */ /* 0x000fea000b800000 */
[----:B------:R-:W-:-:S09]  /*3540*/  UISETP.NE.AND UP0, UPT, UR4, 0x2c, UPT ;  /* 0x0000002c0400788c */ /* 0x000fd2000bf05270 */
[----:B------:R-:W-:Y:S05]  /*3550*/  BRA.U !UP0, `(.L_x_26169) ;  /* 0x0000000108447547 */ /* 0x000fea000b800000 */
.L_x_26139:
[----:B------:R-:W-:Y:S01]  /*3560*/  MOV R2, 0x0 ;  /* 0x0000000000027802 */ /* 0x000fe20000000f00 */
[----:B------:R-:W2:Y:S01]  /*3570*/  LDCU.64 UR6, c[0x4][0x178] ;  /* 0x01002f00ff0677ac */ /* 0x000ea20008000a00 */
[----:B------:R-:W-:Y:S02]  /*3580*/  HFMA2 R8, -RZ, RZ, 0, 6.020069122314453125e-06 ;  /* 0x00000065ff087431 */ /* 0x000fe400000001ff */
[----:B------:R-:W-:Y:S01]  /*3590*/  IMAD.MOV.U32 R12, RZ, RZ, 0x1 ;  /* 0x00000001ff0c7424 */ /* 0x000fe200078e00ff */
[----:B------:R-:W3:Y:S01]  /*35a0*/  LDCU.64 UR8, c[0x4][0x180] ;  /* 0x01003000ff0877ac */ /* 0x000ee20008000a00 */
[----:B------:R-:W4:Y:S01]  /*35b0*/  LDC.64 R2, c[0x4][R2] ;  /* 0x0100000002027b82 */ /* 0x000f220000000a00 */
[----:B------:R-:W-:Y:S01]  /*35c0*/  IMAD.MOV.U32 R13, RZ, RZ, RZ ;  /* 0x000000ffff0d7224 */ /* 0x000fe200078e00ff */
[----:B------:R-:W5:Y:S01]  /*35d0*/  LDCU.64 UR4, c[0x4][0x90] ;  /* 0x01001200ff0477ac */ /* 0x000f620008000a00 */
[----:B--2---:R-:W-:Y:S02]  /*35e0*/  IMAD.U32 R4, RZ, RZ, UR6 ;  /* 0x00000006ff047e24 */ /* 0x004fe4000f8e00ff */
[----:B-1----:R-:W-:Y:S01]  /*35f0*/  IMAD.U32 R5, RZ, RZ, UR7 ;  /* 0x00000007ff057e24 */ /* 0x002fe2000f8e00ff */
[----:B---3--:R-:W-:Y:S01]  /*3600*/  MOV R6, UR8 ;  /* 0x0000000800067c02 */ /* 0x008fe20008000f00 */
[----:B------:R-:W-:-:S02]  /*3610*/  IMAD.U32 R7, RZ, RZ, UR9 ;  /* 0x00000009ff077e24 */ /* 0x000fc4000f8e00ff */
[----:B-----5:R-:W-:Y:S02]  /*3620*/  IMAD.U32 R10, RZ, RZ, UR4 ;  /* 0x00000004ff0a7e24 */ /* 0x020fe4000f8e00ff */
[----:B------:R-:W-:-:S07]  /*3630*/  IMAD.U32 R11, RZ, RZ, UR5 ;  /* 0x00000005ff0b7e24 */ /* 0x000fce000f8e00ff */
[----:B------:R-:W-:-:S07]  /*3640*/  LEPC R20, `(.L_x_26170) ;  /* 0x000000001014794e */ /* 0x000fce0000000000 */
[----:B0---4-:R-:W-:Y:S05]  /*3650*/  CALL.ABS.NOINC R2 ;  /* 0x0000000002007343 */ /* 0x011fea0003c00000 */
.L_x_26170:
[----:B------:R-:W-:Y:S05]  /*3660*/  BRA `(.L_x_26140) ;  /* 0x00000000005c7947 */ /* 0x000fea0003800000 */
.L_x_26169:
[----:B-1----:R-:W-:-:S05]  /*3670*/  IMAD.U32 R5, R5, 0x10000, RZ ;  /* 0x0001000005057824 */ /* 0x002fca00078e00ff */
[----:B------:R-:W-:-:S04]  /*3680*/  SHF.R.U32.HI R6, RZ, 0x17, R5 ;  /* 0x00000017ff067819 */ /* 0x000fc80000011605 */
[----:B------:R-:W-:-:S04]  /*3690*/  LOP3.LUT R4, R6, 0xff, RZ, 0xc0, !PT ;  /* 0x000000ff06047812 */ /* 0x000fc800078ec0ff */
[----:B------:R-:W-:-:S13]  /*36a0*/  ISETP.NE.AND P1, PT, R4, 0xff, PT ;  /* 0x000000ff0400780c */ /* 0x000fda0003f25270 */
[--C-:B0-----:R-:W-:Y:S02]  /*36b0*/  @P1 SHF.R.U32.HI R0, RZ, 0x16, R5.reuse ;  /* 0x00000016ff001819 */ /* 0x101fe40000011605 */
        /* <DEDUP_REMOVED lines=11> */
.L_x_26168:
[----:B-1----:R-:W-:-:S06]  /*3770*/  SHF.L.U32 R5, R5, 0x10, RZ ;  /* 0x0000001005057819 */ /* 0x002fcc00000006ff */
[----:B------:R-:W1:Y:S02]  /*3780*/  F2I.U64.TRUNC R4, R5 ;  /* 0x0000000500047311 */ /* 0x000e64000020d800 */
[----:B-1----:R1:W-:Y:S01]  /*3790*/  STG.E.64 desc[UR36][R2.64], R4 ;  /* 0x0000000402007986 */ /* 0x0023e2000c101b24 */
[----:B------:R-:W-:Y:S05]  /*37a0*/  BRA `(.L_x_26140) ;  /* 0x00000000000c7947 */ /* 0x000fea0003800000 */
.L_x_26167:
[----:B-1----:R-:W-:-:S06]  /*37b0*/  IMAD.U32 R5, R5, 0x10000, RZ ;  /* 0x0001000005057824 */ /* 0x002fcc00078e00ff */
[----:B------:R-:W1:Y:S02]  /*37c0*/  F2I.FTZ.U32.TRUNC.NTZ R5, R5 ;  /* 0x0000000500057305 */ /* 0x000e64000021f000 */
[----:B-1----:R4:W-:Y:S02]  /*37d0*/  STG.E desc[UR36][R2.64], R5 ;  /* 0x0000000502007986 */ /* 0x0029e4000c101924 */
.L_x_26140:
[----:B------:R-:W-:-:S07]  /*37e0*/  VIADD R17, R17, 0x80 ;  /* 0x0000008011117836 */ /* 0x000fce0000000000 */
.L_x_26091:
[----:B0-----:R-:W-:Y:S05]  /*37f0*/  BSYNC.RECONVERGENT B6 ;  /* 0x0000000000067941 */ /* 0x001fea0003800200 */
.L_x_26090:
[----:B------:R-:W0:Y:S01]  /*3800*/  LDCU UR4, c[0x0][0x380] ;  /* 0x00007000ff0477ac */ /* 0x000e220008000800 */
[----:B------:R-:W-:Y:S01]  /*3810*/  BSSY.RECONVERGENT B6, `(.L_x_26171) ;  /* 0x0000370000067945 */ /* 0x000fe20003800200 */
[----:B0-----:R-:W-:-:S13]  /*3820*/  ISETP.GE.AND P0, PT, R17, UR4, PT ;  /* 0x0000000411007c0c */ /* 0x001fda000bf06270 */
[----:B------:R-:W-:Y:S05]  /*3830*/  @P0 BRA `(.L_x_26172) ;  /* 0x0000003400b40947 */ /* 0x000fea0003800000 */
[----:B------:R-:W0:Y:S01]  /*3840*/  LDCU UR4, c[0x0][0x388] ;  /* 0x00007100ff0477ac */ /* 0x000e220008000800 */
[----:B--23--:R-:W-:Y:S01]  /*3850*/  IMAD.MOV.U32 R0, RZ, RZ, RZ ;  /* 0x000000ffff007224 */ /* 0x00cfe200078e00ff */
[----:B------:R-:W-:Y:S01]  /*3860*/  MOV R16, RZ ;  /* 0x000000ff00107202 */ /* 0x000fe20000000f00 */
[----:B0-----:R-:W-:-:S09]  /*3870*/  UISETP.NE.AND UP0, UPT, UR4, URZ, UPT ;  /* 0x000000ff0400728c */ /* 0x001fd2000bf05270 */
        /* <DEDUP_REMOVED lines=299> */
.L_x_26173:
        /* <DEDUP_REMOVED lines=18> */
.L_x_26177:
[----:B------:R-:W2:Y:S02]  /*4c50*/  LDG.E.U8 R2, desc[UR36][R2.64] ;  /* 0x0000002402027981 */ /* 0x000ea4000c1e1100 */
[----:B--2---:R-:W-:-:S04]  /*4c60*/  I2FP.F32.U32 R0, R2 ;  /* 0x0000000200007245 */ /* 0x004fc80000201000 */
[----:B------:R-:W-:Y:S01]  /*4c70*/  F2FP.BF16.F32.PACK_AB R0, RZ, R0 ;  /* 0x00000000ff00723e */ /* 0x000fe200000010ff */
[----:B------:R-:W-:Y:S06]  /*4c80*/  BRA `(.L_x_26179) ;  /* 0x0000000c00a47947 */ /* 0x000fec0003800000 */
.L_x_26176:
        /* <DEDUP_REMOVED lines=10> */
.L_x_26181:
[----:B------:R-:W2:Y:S02]  /*4d30*/  LDG.E R2, desc[UR36][R2.64] ;  /* 0x0000002402027981 */ /* 0x000ea4000c1e1900 */
[----:B--2---:R-:W-:-:S04]  /*4d40*/  I2FP.F32.S32 R0, R2 ;  /* 0x0000000200007245 */ /* 0x004fc80000201400 */
[----:B------:R-:W-:Y:S01]  /*4d50*/  F2FP.BF16.F32.PACK_AB R0, RZ, R0 ;  /* 0x00000000ff00723e */ /* 0x000fe200000010ff */
[----:B------:R-:W-:Y:S06]  /*4d60*/  BRA `(.L_x_26179) ;  /* 0x0000000c006c7947 */ /* 0x000fec0003800000 */
.L_x_26180:
[----:B------:R-:W2:Y:S02]  /*4d70*/  LDG.E.U16 R2, desc[UR36][R2.64] ;  /* 0x0000002402027981 */ /* 0x000ea4000c1e1500 */
[----:B--2---:R-:W0:Y:S02]  /*4d80*/  I2F.S16 R0, R2 ;  /* 0x0000000200007306 */ /* 0x004e240000101400 */
[----:B0-----:R-:W-:Y:S01]  /*4d90*/  F2FP.BF16.F32.PACK_AB R0, RZ, R0 ;  /* 0x00000000ff00723e */ /* 0x001fe200000010ff */
[----:B------:R-:W-:Y:S06]  /*4da0*/  BRA `(.L_x_26179) ;  /* 0x0000000c005c7947 */ /* 0x000fec0003800000 */
.L_x_26175:
        /* <DEDUP_REMOVED lines=9> */
.L_x_26183:
[----:B------:R-:W2:Y:S02]  /*4e40*/  LDG.E.U16 R0, desc[UR36][R2.64] ;  /* 0x0000002402007981 */ /* 0x000ea4000c1e1500 */
[----:B--2---:R-:W-:-:S05]  /*4e50*/  HADD2.F32 R0, -RZ, R0.H0_H0 ;  /* 0x20000000ff007230 */ /* 0x004fca0000004100 */
[----:B------:R-:W-:Y:S01]  /*4e60*/  F2FP.BF16.F32.PACK_AB R0, RZ, R0 ;  /* 0x00000000ff00723e */ /* 0x000fe200000010ff */
[----:B------:R-:W-:Y:S06]  /*4e70*/  BRA `(.L_x_26179) ;  /* 0x0000000c00287947 */ /* 0x000fec0003800000 */
.L_x_26182:
        /* <DEDUP_REMOVED lines=9> */
.L_x_26185:
[----:B------:R-:W2:Y:S02]  /*4f10*/  LDG.E.U16 R2, desc[UR36][R2.64] ;  /* 0x0000002402027981 */ /* 0x000ea4000c1e1500 */
[----:B--2---:R-:W-:-:S05]  /*4f20*/  HADD2.F32 R0, -RZ, R2.H0_H0 ;  /* 0x20000002ff007230 */ /* 0x004fca0000004100 */
[----:B------:R-:W-:Y:S01]  /*4f30*/  F2FP.BF16.F32.PACK_AB R0, RZ, R0 ;  /* 0x00000000ff00723e */ /* 0x000fe200000010ff */
[----:B------:R-:W-:Y:S06]  /*4f40*/  BRA `(.L_x_26179) ;  /* 0x0000000800f47947 */ /* 0x000fec0003800000 */
.L_x_26184:
        /* <DEDUP_REMOVED lines=12> */
.L_x_26174:
        /* <DEDUP_REMOVED lines=13> */
.L_x_26188:
        /* <DEDUP_REMOVED lines=12> */
.L_x_26187:
        /* <DEDUP_REMOVED lines=27> */
.L_x_26190:
        /* <DEDUP_REMOVED lines=13> */
.L_x_26189:
[----:B------:R0:W5:Y:S01]  /*5420*/  LDG.E.U16 R0, desc[UR36][R2.64] ;  /* 0x0000002402007981 */ /* 0x000162000c1e1500 */
[----:B------:R-:W-:Y:S05]  /*5430*/  BRA `(.L_x_26179) ;  /* 0x0000000400b87947 */ /* 0x000fea0003800000 */
.L_x_26186:
        /* <DEDUP_REMOVED lines=12> */
.L_x_26193:
        /* <DEDUP_REMOVED lines=21> */
.L_x_26197:
[----:B------:R-:W-:Y:S05]  /*5650*/  BSYNC.RECONVERGENT B1 ;  /* 0x0000000000017941 */ /* 0x000fea0003800200 */
.L_x_26196:
[----:B------:R-:W-:Y:S01]  /*5660*/  IMAD.SHL.U32 R0, R0, 0x100000, RZ ;  /* 0x0010000000007824 */ /* 0x000fe200078e00ff */
[----:B------:R-:W-:-:S04]  /*5670*/  LEA R2, R2, 0x3b800000, 0x17 ;  /* 0x3b80000002027811 */ /* 0x000fc800078eb8ff */
[----:B------:R-:W-:-:S07]  /*5680*/  LOP3.LUT R0, R2, R0, R7, 0xfe, !PT ;  /* 0x0000000002007212 */ /* 0x000fce00078efe07 */
.L_x_26195:
[----:B------:R-:W-:Y:S05]  /*5690*/  BSYNC.RECONVERGENT B0 ;  /* 0x0000000000007941 */ /* 0x000fea0003800200 */
.L_x_26194:
[----:B------:R-:W-:Y:S01]  /*56a0*/  F2FP.BF16.F32.PACK_AB R0, RZ, R0 ;  /* 0x00000000ff00723e */ /* 0x000fe200000010ff */
[----:B------:R-:W-:Y:S06]  /*56b0*/  BRA `(.L_x_26179) ;  /* 0x0000000400187947 */ /* 0x000fec0003800000 */
.L_x_26192:
        /* <DEDUP_REMOVED lines=21> */
.L_x_26201:
[----:B------:R-:W-:Y:S05]  /*5810*/  BSYNC.RECONVERGENT B1 ;  /* 0x0000000000017941 */ /* 0x000fea0003800200 */
.L_x_26200:
[----:B------:R-:W-:Y:S01]  /*5820*/  IMAD.SHL.U32 R0, R0, 0x200000, RZ ;  /* 0x0020000000007824 */ /* 0x000fe200078e00ff */
[----:B------:R-:W-:-:S04]  /*5830*/  LEA R2, R2, 0x37800000, 0x17 ;  /* 0x3780000002027811 */ /* 0x000fc800078eb8ff */
[----:B------:R-:W-:-:S07]  /*5840*/  LOP3.LUT R0, R2, R0, R7, 0xfe, !PT ;  /* 0x0000000002007212 */ /* 0x000fce00078efe07 */
.L_x_26199:
[----:B------:R-:W-:Y:S05]  /*5850*/  BSYNC.RECONVERGENT B0 ;  /* 0x0000000000007941 */ /* 0x000fea0003800200 */
.L_x_26198:
[----:B------:R-:W-:Y:S01]  /*5860*/  F2FP.BF16.F32.PACK_AB R0, RZ, R0 ;  /* 0x00000000ff00723e */ /* 0x000fe200000010ff */
[----:B------:R-:W-:Y:S06]  /*5870*/  BRA `(.L_x_26179) ;  /* 0x0000000000a87947 */ /* 0x000fec0003800000 */
.L_x_26191:
        /* <DEDUP_REMOVED lines=14> */
.L_x_26205:
[----:B------:R-:W-:Y:S05]  /*5960*/  BSYNC.RECONVERGENT B0 ;  /* 0x0000000000007941 */ /* 0x000fea0003800200 */
.L_x_26204:
[----:B------:R-:W-:Y:S01]  /*5970*/  F2FP.BF16.F32.PACK_AB R0, RZ, R0 ;  /* 0x00000000ff00723e */ /* 0x000fe200000010ff */
[----:B------:R-:W-:Y:S06]  /*5980*/  BRA `(.L_x_26179) ;  /* 0x0000000000647947 */ /* 0x000fec0003800000 */
.L_x_26178:
        /* <DEDUP_REMOVED lines=16> */
.L_x_26206:
[----:B------:R-:W-:Y:S01]  /*5a90*/  PRMT R0, RZ, 0x7610, R0 ;  /* 0x00007610ff007816 */ /* 0x000fe20000000000 */
[----:B------:R-:W-:Y:S06]  /*5aa0*/  BRA `(.L_x_26179) ;  /* 0x00000000001c7947 */ /* 0x000fec0003800000 */
.L_x_26203:
[----:B------:R-:W2:Y:S02]  /*5ab0*/  LDG.E.64 R2, desc[UR36][R2.64] ;  /* 0x0000002402027981 */ /* 0x000ea4000c1e1b00 */
[----:B--2---:R-:W0:Y:S02]  /*5ac0*/  I2F.U64 R0, R2 ;  /* 0x0000000200007312 */ /* 0x004e240000301000 */
[----:B0-----:R-:W-:Y:S01]  /*5ad0*/  F2FP.BF16.F32.PACK_AB R0, RZ, R0 ;  /* 0x00000000ff00723e */ /* 0x001fe200000010ff */
[----:B------:R-:W-:Y:S06]  /*5ae0*/  BRA `(.L_x_26179) ;  /* 0x00000000000c7947 */ /* 0x000fec0003800000 */
.L_x_26202:
[----:B------:R-:W2:Y:S02]  /*5af0*/  LDG.E R2, desc[UR36][R2.64] ;  /* 0x0000002402027981 */ /* 0x000ea4000c1e1900 */
[----:B--2---:R-:W-:-:S04]  /*5b00*/  I2FP.F32.U32 R0, R2 ;  /* 0x0000000200007245 */ /* 0x004fc80000201000 */
[----:B------:R-:W-:-:S07]  /*5b10*/  F2FP.BF16.F32.PACK_AB R0, RZ, R0 ;  /* 0x00000000ff00723e */ /* 0x000fce00000010ff */
.L_x_26179:
[----:B0----5:R-:W-:Y:S01]  /*5b20*/  IMAD.U32 R3, R0, 0x10000, RZ ;  /* 0x0001000000037824 */ /* 0x021fe200078e00ff */
        /* <DEDUP_REMOVED lines=28> */
.L_x_26212:
[----:B------:R-:W-:Y:S01]  /*5cf0*/  FSETP.GEU.FTZ.AND P0, PT, R7, -R6, PT ;  /* 0x800000060700720b */ /* 0x000fe20003f1e000 */
[----:B------:R-:W-:-:S12]  /*5d00*/  FADD.FTZ R5, R5, -1 ;  /* 0xbf80000005057421 */ /* 0x000fd80000010000 */
[----:B------:R-:W-:-:S07]  /*5d10*/  @!P0 FADD.FTZ R5, R5, -1 ;  /* 0xbf80000005058421 */ /* 0x000fce0000010000 */
.L_x_26211:
[----:B------:R-:W-:Y:S05]  /*5d20*/  BSYNC.RECONVERGENT B1 ;  /* 0x0000000000017941 */ /* 0x000fea0003800200 */
.L_x_26210:
[----:B------:R-:W-:Y:S01]  /*5d30*/  FFMA.FTZ R2, -R6, R5, R2 ;  /* 0x0000000506027223 */ /* 0x000fe20000010102 */
[----:B------:R-:W-:Y:S06]  /*5d40*/  BRA `(.L_x_26208) ;  /* 0x0000000000787947 */ /* 0x000fec0003800000 */
.L_x_26209:
        /* <DEDUP_REMOVED lines=14> */
.L_x_26215:
        /* <DEDUP_REMOVED lines=13> */
.L_x_26214:
[----:B------:R-:W-:Y:S05]  /*5f00*/  BSYNC.RECONVERGENT B1 ;  /* 0x0000000000017941 */ /* 0x000fea0003800200 */
.L_x_26213:
[----:B------:R-:W-:-:S04]  /*5f10*/  FMUL.FTZ R5, R2, 1.1920928955078125e-07 ;  /* 0x3400000002057820 */ /* 0x000fc80000410000 */
[----:B------:R-:W-:-:S07]  /*5f20*/  FMUL.FTZ R2, R8, R5 ;  /* 0x0000000508027220 */ /* 0x000fce0000410000 */
.L_x_26208:
[----:B------:R-:W-:Y:S05]  /*5f30*/  BSYNC.RECONVERGENT B0 ;  /* 0x0000000000007941 */ /* 0x000fea0003800200 */
.L_x_26207:
        /* <DEDUP_REMOVED lines=25> */
[----:B-1----:R-:W-:-:S04]  /*60d0*/  SHF.L.U32 R0, R5, 0x10, RZ ;  /* 0x0000001005007819 */ /* 0x002fc800000006ff */
[----:B------:R-:W1:Y:S02]  /*60e0*/  F2I.FTZ.TRUNC.NTZ R5, R0 ;  /* 0x0000000000057305 */ /* 0x000e64000021f100 */
[----:B-1----:R1:W-:Y:S01]  /*60f0*/  STG.E.U8 desc[UR36][R2.64], R5 ;  /* 0x0000000502007986 */ /* 0x0023e2000c101124 */
[----:B------:R-:W-:Y:S05]  /*6100*/  BRA `(.L_x_26221) ;  /* 0x0000000c007c7947 */ /* 0x000fea0003800000 */
.L_x_26219:
[----:B-1----:R-:W-:-:S06]  /*6110*/  IMAD.U32 R5, R5, 0x10000, RZ ;  /* 0x0001000005057824 */ /* 0x002fcc00078e00ff */
[----:B------:R-:W1:Y:S02]  /*6120*/  F2I.S64.TRUNC R4, R5 ;  /* 0x0000000500047311 */ /* 0x000e64000020d900 */
[----:B-1----:R1:W-:Y:S01]  /*6130*/  STG.E.U8 desc[UR36][R2.64], R4 ;  /* 0x0000000402007986 */ /* 0x0023e2000c101124 */
[----:B------:R-:W-:Y:S05]  /*6140*/  BRA `(.L_x_26221) ;  /* 0x0000000c006c7947 */ /* 0x000fea0003800000 */
.L_x_26218:
        /* <DEDUP_REMOVED lines=10> */
.L_x_26223:
[----:B-1----:R-:W-:-:S06]  /*61f0*/  IMAD.U32 R5, R5, 0x10000, RZ ;  /* 0x0001000005057824 */ /* 0x002fcc00078e00ff */
[----:B------:R-:W1:Y:S02]  /*6200*/  F2I.FTZ.TRUNC.NTZ R5, R5 ;  /* 0x0000000500057305 */ /* 0x000e64000021f100 */
[----:B-1----:R1:W-:Y:S01]  /*6210*/  STG.E desc[UR36][R2.64], R5 ;  /* 0x0000000502007986 */ /* 0x0023e2000c101924 */
[----:B------:R-:W-:Y:S05]  /*6220*/  BRA `(.L_x_26221) ;  /* 0x0000000c00347947 */ /* 0x000fea0003800000 */
.L_x_26222:
[----:B-1----:R-:W-:-:S06]  /*6230*/  SHF.L.U32 R5, R5, 0x10, RZ ;  /* 0x0000001005057819 */ /* 0x002fcc00000006ff */
[----:B------:R-:W1:Y:S02]  /*6240*/  F2I.FTZ.TRUNC.NTZ R5, R5 ;  /* 0x0000000500057305 */ /* 0x000e64000021f100 */
[----:B-1----:R1:W-:Y:S01]  /*6250*/  STG.E.U16 desc[UR36][R2.64], R5 ;  /* 0x0000000502007986 */ /* 0x0023e2000c101524 */
[----:B------:R-:W-:Y:S05]  /*6260*/  BRA `(.L_x_26221) ;  /* 0x0000000c00247947 */ /* 0x000fea0003800000 */
.L_x_26217:
        /* <DEDUP_REMOVED lines=9> */
.L_x_26225:
[----:B-1----:R-:W-:-:S05]  /*6300*/  IMAD.U32 R0, R5, 0x10000, RZ ;  /* 0x0001000005007824 */ /* 0x002fca00078e00ff */
[----:B------:R-:W-:-:S05]  /*6310*/  F2FP.F16.F32.PACK_AB R0, RZ, R0 ;  /* 0x00000000ff00723e */ /* 0x000fca00000000ff */
[----:B------:R1:W-:Y:S01]  /*6320*/  STG.E.U16 desc[UR36][R2.64], R0 ;  /* 0x0000000002007986 */ /* 0x0003e2000c101524 */
[----:B------:R-:W-:Y:S05]  /*6330*/  BRA `(.L_x_26221) ;  /* 0x0000000800f07947 */ /* 0x000fea0003800000 */
.L_x_26224:
        /* <DEDUP_REMOVED lines=10> */
.L_x_26227:
[----:B-1----:R-:W-:-:S05]  /*63e0*/  IMAD.U32 R5, R5, 0x10000, RZ ;  /* 0x0001000005057824 */ /* 0x002fca00078e00ff */
[----:B------:R-:W-:-:S04]  /*63f0*/  F2FP.F16.F32.PACK_AB R5, RZ, R5 ;  /* 0x00000005ff05723e */ /* 0x000fc800000000ff */
[----:B------:R-:W-:-:S05]  /*6400*/  PRMT R5, R5, 0x5410, RZ ;  /* 0x0000541005057816 */ /* 0x000fca00000000ff */
[----:B------:R1:W-:Y:S01]  /*6410*/  STG.E desc[UR36][R2.64], R5 ;  /* 0x0000000502007986 */ /* 0x0003e2000c101924 */
[----:B------:R-:W-:Y:S05]  /*6420*/  BRA `(.L_x_26221) ;  /* 0x0000000800b47947 */ /* 0x000fea0003800000 */
.L_x_26226:
[----:B-1----:R-:W-:-:S04]  /*6430*/  IMAD.U32 R4, R5, 0x10000, RZ ;  /* 0x0001000005047824 */ /* 0x002fc800078e00ff */
[----:B------:R-:W-:-:S06]  /*6440*/  FMUL.FTZ R4, R4, 1 ;  /* 0x3f80000004047820 */ /* 0x000fcc0000410000 */
[----:B------:R-:W1:Y:S02]  /*6450*/  F2F.F64.F32 R4, R4 ;  /* 0x0000000400047310 */ /* 0x000e640000201800 */
[----:B-1----:R1:W-:Y:S01]  /*6460*/  STG.E.64 desc[UR36][R2.64], R4 ;  /* 0x0000000402007986 */ /* 0x0023e2000c101b24 */
[----:B------:R-:W-:Y:S05]  /*6470*/  BRA `(.L_x_26221) ;  /* 0x0000000800a07947 */ /* 0x000fea0003800000 */
.L_x_26216:
        /* <DEDUP_REMOVED lines=14> */
.L_x_26231:
        /* <DEDUP_REMOVED lines=18> */
.L_x_26234:
[----:B------:R-:W-:-:S04]  /*6680*/  SHF.R.U32.HI R5, RZ, 0x18, R5 ;  /* 0x00000018ff057819 */ /* 0x000fc80000011605 */
[----:B------:R-:W-:-:S07]  /*6690*/  LOP3.LUT R0, R0, 0x80, R5, 0xf8, !PT ;  /* 0x0000008000007812 */ /* 0x000fce00078ef805 */
.L_x_26233:
[----:B------:R-:W-:Y:S05]  /*66a0*/  BSYNC.RECONVERGENT B0 ;  /* 0x0000000000007941 */ /* 0x000fea0003800200 */
.L_x_26232:
[----:B------:R4:W-:Y:S01]  /*66b0*/  STG.E.U8 desc[UR36][R2.64], R0 ;  /* 0x0000000002007986 */ /* 0x0009e2000c101124 */
[----:B------:R-:W-:Y:S05]  /*66c0*/  BRA `(.L_x_26221) ;  /* 0x00000008000c7947 */ /* 0x000fea0003800000 */
.L_x_26230:
        /* <DEDUP_REMOVED lines=18> */
.L_x_26237:
[----:B------:R-:W-:-:S04]  /*67f0*/  SHF.R.U32.HI R5, RZ, 0x18, R5 ;  /* 0x00000018ff057819 */ /* 0x000fc80000011605 */
[----:B------:R-:W-:-:S07]  /*6800*/  LOP3.LUT R0, R0, 0x80, R5, 0xf8, !PT ;  /* 0x0000008000007812 */ /* 0x000fce00078ef805 */
.L_x_26236:
[----:B------:R-:W-:Y:S05]  /*6810*/  BSYNC.RECONVERGENT B0 ;  /* 0x0000000000007941 */ /* 0x000fea0003800200 */
.L_x_26235:
[----:B------:R1:W-:Y:S01]  /*6820*/  STG.E.U8 desc[UR36][R2.64], R0 ;  /* 0x0000000002007986 */ /* 0x0003e2000c101124 */
[----:B------:R-:W-:Y:S05]  /*6830*/  BRA `(.L_x_26221) ;  /* 0x0000000400b07947 */ /* 0x000fea0003800000 */
.L_x_26229:
[----:B------:R-:W-:-:S09]  /*6840*/  UISETP.NE.AND UP0, UPT, UR4, 0x1c, UPT ;  /* 0x0000001c0400788c */ /* 0x000fd2000bf05270 */
[----:B------:R-:W-:Y:S05]  /*6850*/  BRA.U !UP0, `(.L_x_26238) ;  /* 0x0000000108607547 */ /* 0x000fea000b800000 */
[----:B------:R-:W-:-:S09]  /*6860*/  UISETP.NE.AND UP0, UPT, UR4, 0x1d, UPT ;  /* 0x0000001d0400788c */ /* 0x000fd2000bf05270 */
[----:B------:R-:W-:Y:S05]  /*6870*/  BRA.U !UP0, `(.L_x_26239) ;  /* 0x0000000108487547 */ /* 0x000fea000b800000 */
[----:B------:R-:W-:-:S09]  /*6880*/  UISETP.NE.AND UP0, UPT, UR4, 0x2c, UPT ;  /* 0x0000002c0400788c */ /* 0x000fd2000bf05270 */
[----:B------:R-:W-:Y:S05]  /*6890*/  BRA.U UP0, `(.L_x_26220) ;  /* 0x0000000100bc7547 */ /* 0x000fea000b800000 */
[----:B-1----:R-:W-:-:S05]  /*68a0*/  IMAD.U32 R5, R5, 0x10000, RZ ;  /* 0x0001000005057824 */ /* 0x002fca00078e00ff */
        /* <DEDUP_REMOVED lines=15> */
.L_x_26239:
[----:B-1----:R-:W-:-:S06]  /*69a0*/  IMAD.U32 R5, R5, 0x10000, RZ ;  /* 0x0001000005057824 */ /* 0x002fcc00078e00ff */
[----:B------:R-:W1:Y:S02]  /*69b0*/  F2I.U64.TRUNC R4, R5 ;  /* 0x0000000500047311 */ /* 0x000e64000020d800 */
[----:B-1----:R2:W-:Y:S01]  /*69c0*/  STG.E.64 desc[UR36][R2.64], R4 ;  /* 0x0000000402007986 */ /* 0x0025e2000c101b24 */
[----:B------:R-:W-:Y:S05]  /*69d0*/  BRA `(.L_x_26221) ;  /* 0x0000000400487947 */ /* 0x000fea0003800000 */
.L_x_26238:
[----:B-1----:R-:W-:-:S06]  /*69e0*/  SHF.L.U32 R5, R5, 0x10, RZ ;  /* 0x0000001005057819 */ /* 0x002fcc00000006ff */
[----:B------:R-:W1:Y:S02]  /*69f0*/  F2I.FTZ.U32.TRUNC.NTZ R5, R5 ;  /* 0x0000000500057305 */ /* 0x000e64000021f000 */
[----:B-1----:R1:W-:Y:S01]  /*6a00*/  STG.E desc[UR36][R2.64], R5 ;  /* 0x0000000502007986 */ /* 0x0023e2000c101924 */
[----:B------:R-:W-:Y:S05]  /*6a10*/  BRA `(.L_x_26221) ;  /* 0x0000000400387947 */ /* 0x000fea0003800000 */
.L_x_26228:
        /* <DEDUP_REMOVED lines=11> */
.L_x_26241:
[----:B-1----:R-:W-:Y:S01]  /*6ad0*/  IMAD.U32 R5, R5, 0x10000, RZ ;  /* 0x0001000005057824 */ /* 0x002fe200078e00ff */
[----:B------:R-:W-:-:S03]  /*6ae0*/  CS2R R6, SRZ ;  /* 0x0000000000067805 */ /* 0x000fc6000001ff00 */
[----:B------:R-:W-:-:S06]  /*6af0*/  FMUL.FTZ R5, R5, 1 ;  /* 0x3f80000005057820 */ /* 0x000fcc0000410000 */
[----:B------:R-:W1:Y:S02]  /*6b00*/  F2F.F64.F32 R4, R5 ;  /* 0x0000000500047310 */ /* 0x000e640000201800 */
[----:B-1----:R1:W-:Y:S01]  /*6b10*/  STG.E.128 desc[UR36][R2.64], R4 ;  /* 0x0000000402007986 */ /* 0x0023e2000c101d24 */
[----:B------:R-:W-:Y:S05]  /*6b20*/  BRA `(.L_x_26221) ;  /* 0x0000000000f47947 */ /* 0x000fea0003800000 */
.L_x_26240:
[----:B------:R-:W-:-:S09]  /*6b30*/  UISETP.NE.AND UP0, UPT, UR4, 0xf, UPT ;  /* 0x0000000f0400788c */ /* 0x000fd2000bf05270 */
[----:B------:R-:W-:Y:S05]  /*6b40*/  BRA.U !UP0, `(.L_x_26242) ;  /* 0x0000000108e87547 */ /* 0x000fea000b800000 */
[----:B------:R-:W-:-:S09]  /*6b50*/  UISETP.NE.AND UP0, UPT, UR4, 0x17, UPT ;  /* 0x000000170400788c */ /* 0x000fd2000bf05270 */
[----:B------:R-:W-:Y:S05]  /*6b60*/  BRA.U !UP0, `(.L_x_26243) ;  /* 0x0000000108907547 */ /* 0x000fea000b800000 */
[----:B------:R-:W-:-:S09]  /*6b70*/  UISETP.NE.AND UP0, UPT, UR4, 0x18, UPT ;  /* 0x000000180400788c */ /* 0x000fd2000bf05270 */
[----:B------:R-:W-:Y:S05]  /*6b80*/  BRA.U !UP0, `(.L_x_26244) ;  /* 0x0000000108447547 */ /* 0x000fea000b800000 */
.L_x_26220:
[----:B------:R-:W-:Y:S01]  /*6b90*/  MOV R2, 0x0 ;  /* 0x0000000000027802 */ /* 0x000fe20000000f00 */
[----:B------:R-:W2:Y:S01]  /*6ba0*/  LDCU.64 UR4, c[0x4][0x178] ;  /* 0x01002f00ff0477ac */ /* 0x000ea20008000a00 */
[----:B------:R-:W-:Y:S02]  /*6bb0*/  IMAD.MOV.U32 R8, RZ, RZ, 0x65 ;  /* 0x00000065ff087424 */ /* 0x000fe400078e00ff */
[----:B------:R-:W-:Y:S01]  /*6bc0*/  IMAD.MOV.U32 R12, RZ, RZ, 0x1 ;  /* 0x00000001ff0c7424 */ /* 0x000fe200078e00ff */
[----:B------:R-:W3:Y:S01]  /*6bd0*/  LDCU.64 UR6, c[0x4][0x180] ;  /* 0x01003000ff0677ac */ /* 0x000ee20008000a00 */
[----:B------:R-:W4:Y:S01]  /*6be0*/  LDC.64 R2, c[0x4][R2] ;  /* 0x0100000002027b82 */ /* 0x000f220000000a00 */
[----:B------:R-:W-:Y:S01]  /*6bf0*/  IMAD.MOV.U32 R13, RZ, RZ, RZ ;  /* 0x000000ffff0d7224 */ /* 0x000fe200078e00ff */
[----:B------:R-:W5:Y:S01]  /*6c00*/  LDCU.64 UR8, c[0x4][0x90] ;  /* 0x01001200ff0877ac */ /* 0x000f620008000a00 */
[----:B--2---:R-:W-:Y:S01]  /*6c10*/  IMAD.U32 R4, RZ, RZ, UR4 ;  /* 0x00000004ff047e24 */ /* 0x004fe2000f8e00ff */
[----:B-1----:R-:W-:Y:S01]  /*6c20*/  MOV R5, UR5 ;  /* 0x0000000500057c02 */ /* 0x002fe20008000f00 */
[----:B---3--:R-:W-:-:S02]  /*6c30*/  IMAD.U32 R6, RZ, RZ, UR6 ;  /* 0x00000006ff067e24 */ /* 0x008fc4000f8e00ff */
[----:B------:R-:W-:Y:S02]  /*6c40*/  IMAD.U32 R7, RZ, RZ, UR7 ;  /* 0x00000007ff077e24 */ /* 0x000fe4000f8e00ff */
[----:B-----5:R-:W-:Y:S01]  /*6c50*/  IMAD.U32 R10, RZ, RZ, UR8 ;  /* 0x00000008ff0a7e24 */ /* 0x020fe2000f8e00ff */
[----:B------:R-:W-:-:S07]  /*6c60*/  MOV R11, UR9 ;  /* 0x00000009000b7c02 */ /* 0x000fce0008000f00 */
[----:B------:R-:W-:-:S07]  /*6c70*/  LEPC R20, `(.L_x_26245) ;  /* 0x000000001014794e */ /* 0x000fce0000000000 */
[----:B0---4-:R-:W-:Y:S05]  /*6c80*/  CALL.ABS.NOINC R2 ;  /* 0x0000000002007343 */ /* 0x011fea0003c00000 */
.L_x_26245:
[----:B------:R-:W-:Y:S05]  /*6c90*/  BRA `(.L_x_26221) ;  /* 0x0000000000987947 */ /* 0x000fea0003800000 */
.L_x_26244:
        /* <DEDUP_REMOVED lines=13> */
.L_x_26247:
[----:B------:R-:W-:Y:S05]  /*6d70*/  BSYNC.RECONVERGENT B0 ;  /* 0x0000000000007941 */ /* 0x000fea0003800200 */
.L_x_26246:
[----:B------:R-:W-:-:S05]  /*6d80*/  LOP3.LUT R5, R0, 0x80, R5, 0xf8, !PT ;  /* 0x0000008000057812 */ /* 0x000fca00078ef805 */
[----:B------:R1:W-:Y:S01]  /*6d90*/  STG.E.U8 desc[UR36][R2.64], R5 ;  /* 0x0000000502007986 */ /* 0x0003e2000c101124 */
[----:B------:R-:W-:Y:S05]  /*6da0*/  BRA `(.L_x_26221) ;  /* 0x0000000000547947 */ /* 0x000fea0003800000 */
.L_x_26243:
        /* <DEDUP_REMOVED lines=12> */
.L_x_26249:
[----:B------:R-:W-:Y:S01]  /*6e70*/  IMAD.MOV.U32 R0, RZ, RZ, 0x7f ;  /* 0x0000007fff007424 */ /* 0x000fe200078e00ff */
[----:B------:R-:W-:-:S04]  /*6e80*/  ISETP.GT.U32.AND P0, PT, R4, 0x7f800000, PT ;  /* 0x7f8000000400780c */ /* 0x000fc80003f04070 */
[----:B------:R-:W-:-:S09]  /*6e90*/  SEL R0, R0, 0x7c, P0 ;  /* 0x0000007c00007807 */ /* 0x000fd20000000000 */
.L_x_26250:
[----:B------:R-:W-:Y:S05]  /*6ea0*/  BSYNC.RECONVERGENT B0 ;  /* 0x0000000000007941 */ /* 0x000fea0003800200 */
.L_x_26248:
[----:B------:R-:W-:-:S04]  /*6eb0*/  SHF.R.U32.HI R5, RZ, 0x18, R5 ;  /* 0x00000018ff057819 */ /* 0x000fc80000011605 */
[----:B------:R-:W-:-:S05]  /*6ec0*/  LOP3.LUT R5, R0, 0x80, R5, 0xf8, !PT ;  /* 0x0000008000057812 */ /* 0x000fca00078ef805 */
[----:B------:R1:W-:Y:S01]  /*6ed0*/  STG.E.U8 desc[UR36][R2.64], R5 ;  /* 0x0000000502007986 */ /* 0x0003e2000c101124 */
[----:B------:R-:W-:Y:S05]  /*6ee0*/  BRA `(.L_x_26221) ;  /* 0x0000000000047947 */ /* 0x000fea0003800000 */
.L_x_26242:
[----:B-1----:R1:W-:Y:S02]  /*6ef0*/  STG.E.U16 desc[UR36][R2.64], R5 ;  /* 0x0000000502007986 */ /* 0x0023e4000c101524 */
.L_x_26221:
[----:B------:R-:W-:-:S07]  /*6f00*/  IADD3 R17, PT, PT, R17, 0x80, RZ ;  /* 0x0000008011117810 */ /* 0x000fce0007ffe0ff */
.L_x_26172:
[----:B------:R-:W-:Y:S05]  /*6f10*/  BSYNC.RECONVERGENT B6 ;  /* 0x0000000000067941 */ /* 0x000fea0003800200 */
.L_x_26171:
[----:B------:R-:W5:Y:S01]  /*6f20*/  LDCU UR4, c[0x0][0x380] ;  /* 0x00007000ff0477ac */ /* 0x000f620008000800 */
[----:B------:R-:W-:Y:S01]  /*6f30*/  BSSY.RECONVERGENT B6, `(.L_x_26251) ;  /* 0x0000370000067945 */ /* 0x000fe20003800200 */
[----:B-----5:R-:W-:-:S13]  /*6f40*/  ISETP.GE.AND P0, PT, R17, UR4, PT ;  /* 0x0000000411007c0c */ /* 0x020fda000bf06270 */
[----:B------:R-:W-:Y:S05]  /*6f50*/  @P0 BRA `(.L_x_26252) ;  /* 0x0000003400b40947 */ /* 0x000fea0003800000 */
[----:B------:R-:W5:Y:S01]  /*6f60*/  LDCU UR4, c[0x0][0x388] ;  /* 0x00007100ff0477ac */ /* 0x000f620008000800 */
[----:B-1234-:R-:W-:Y:S02]  /*6f70*/  IMAD.MOV.U32 R0, RZ, RZ, RZ ;  /* 0x000000ffff007224 */ /* 0x01efe400078e00ff */
        /* <DEDUP_REMOVED lines=301> */
.L_x_26253:
        /* <DEDUP_REMOVED lines=18> */
.L_x_26257:
[----:B------:R-:W2:Y:S02]  /*8370*/  LDG.E.U8 R2, desc[UR36][R2.64] ;  /* 0x0000002402027981 */ /* 0x000ea4000c1e1100 */
[----:B--2---:R-:W-:-:S04]  /*8380*/  I2FP.F32.U32 R0, R2 ;  /* 0x0000000200007245 */ /* 0x004fc80000201000 */
[----:B------:R-:W-:Y:S01]  /*8390*/  F2FP.BF16.F32.PACK_AB R0, RZ, R0 ;  /* 0x00000000ff00723e */ /* 0x000fe200000010ff */
[----:B------:R-:W-:Y:S06]  /*83a0*/  BRA `(.L_x_26259) ;  /* 0x0000000c00a47947 */ /* 0x000fec0003800000 */
.L_x_26256:
        /* <DEDUP_REMOVED lines=10> */
.L_x_26261:
[----:B------:R-:W2:Y:S02]  /*8450*/  LDG.E R2, desc[UR36][R2.64] ;  /* 0x0000002402027981 */ /* 0x000ea4000c1e1900 */
[----:B--2---:R-:W-:-:S04]  /*8460*/  I2FP.F32.S32 R0, R2 ;  /* 0x0000000200007245 */ /* 0x004fc80000201400 */
[----:B------:R-:W-:Y:S01]  /*8470*/  F2FP.BF16.F32.PACK_AB R0, RZ, R0 ;  /* 0x00000000ff00723e */ /* 0x000fe200000010ff */
[----:B------:R-:W-:Y:S06]  /*8480*/  BRA `(.L_x_26259) ;  /* 0x0000000c006c7947 */ /* 0x000fec0003800000 */
.L_x_26260:
[----:B------:R-:W2:Y:S02]  /*8490*/  LDG.E.U16 R2, desc[UR36][R2.64] ;  /* 0x0000002402027981 */ /* 0x000ea4000c1e1500 */
[----:B--2---:R-:W1:Y:S02]  /*84a0*/  I2F.S16 R0, R2 ;  /* 0x0000000200007306 */ /* 0x004e640000101400 */
[----:B-1----:R-:W-:Y:S01]  /*84b0*/  F2FP.BF16.F32.PACK_AB R0, RZ, R0 ;  /* 0x00000000ff00723e */ /* 0x002fe200000010ff */
[----:B------:R-:W-:Y:S06]  /*84c0*/  BRA `(.L_x_26259) ;  /* 0x0000000c005c7947 */ /* 0x000fec0003800000 */
.L_x_26255:
        /* <DEDUP_REMOVED lines=9> */
.L_x_26263:
[----:B------:R-:W2:Y:S02]  /*8560*/  LDG.E.U16 R0, desc[UR36][R2.64] ;  /* 0x0000002402007981 */ /* 0x000ea4000c1e1500 */
[----:B--2---:R-:W-:-:S05]  /*8570*/  HADD2.F32 R0, -RZ, R0.H0_H0 ;  /* 0x20000000ff007230 */ /* 0x004fca0000004100 */
[----:B------:R-:W-:Y:S01]  /*8580*/  F2FP.BF16.F32.PACK_AB R0, RZ, R0 ;  /* 0x00000000ff00723e */ /* 0x000fe200000010ff */
[----:B------:R-:W-:Y:S06]  /*8590*/  BRA `(.L_x_26259) ;  /* 0x0000000c00287947 */ /* 0x000fec0003800000 */
.L_x_26262:
        /* <DEDUP_REMOVED lines=9> */
.L_x_26265:
[----:B------:R-:W2:Y:S02]  /*8630*/  LDG.E.U16 R2, desc[UR36][R2.64] ;  /* 0x0000002402027981 */ /* 0x000ea4000c1e1500 */
[----:B--2---:R-:W-:-:S05]  /*8640*/  HADD2.F32 R0, -RZ, R2.H0_H0 ;  /* 0x20000002ff007230 */ /* 0x004fca0000004100 */
[----:B------:R-:W-:Y:S01]  /*8650*/  F2FP.BF16.F32.PACK_AB R0, RZ, R0 ;  /* 0x00000000ff00723e */ /* 0x000fe200000010ff */
[----:B------:R-:W-:Y:S06]  /*8660*/  BRA `(.L_x_26259) ;  /* 0x0000000800f47947 */ /* 0x000fec0003800000 */
.L_x_26264:
        /* <DEDUP_REMOVED lines=12> */
.L_x_26254:
        /* <DEDUP_REMOVED lines=13> */
.L_x_26268:
        /* <DEDUP_REMOVED lines=12> */
.L_x_26267:
        /* <DEDUP_REMOVED lines=27> */
.L_x_26270:
        /* <DEDUP_REMOVED lines=13> */
.L_x_26269:
[----:B------:R1:W5:Y:S01]  /*8b40*/  LDG.E.U16 R0, desc[UR36][R2.64] ;  /* 0x0000002402007981 */ /* 0x000362000c1e1500 */
[----:B------:R-:W-:Y:S05]  /*8b50*/  BRA `(.L_x_26259) ;  /* 0x0000000400b87947 */ /* 0x000fea0003800000 */
.L_x_26266:
        /* <DEDUP_REMOVED lines=12> */
.L_x_26273:
        /* <DEDUP_REMOVED lines=21> */
.L_x_26277:
[----:B------:R-:W-:Y:S05]  /*8d70*/  BSYNC.RECONVERGENT B1 ;  /* 0x0000000000017941 */ /* 0x000fea0003800200 */
.L_x_26276:
[----:B------:R-:W-:Y:S02]  /*8d80*/  SHF.L.U32 R0, R0, 0x14, RZ ;  /* 0x0000001400007819 */ /* 0x000fe400000006ff */
[----:B------:R-:W-:-:S04]  /*8d90*/  LEA R2, R2, 0x3b800000, 0x17 ;  /* 0x3b80000002027811 */ /* 0x000fc800078eb8ff */
[----:B------:R-:W-:-:S07]  /*8da0*/  LOP3.LUT R0, R2, R0, R7, 0xfe, !PT ;  /* 0x0000000002007212 */ /* 0x000fce00078efe07 */
.L_x_26275:
[----:B------:R-:W-:Y:S05]  /*8db0*/  BSYNC.RECONVERGENT B0 ;  /* 0x0000000000007941 */ /* 0x000fea0003800200 */
.L_x_26274:
[----:B------:R-:W-:Y:S01]  /*8dc0*/  F2FP.BF16.F32.PACK_AB R0, RZ, R0 ;  /* 0x00000000ff00723e */ /* 0x000fe200000010ff */
[----:B------:R-:W-:Y:S06]  /*8dd0*/  BRA `(.L_x_26259) ;  /* 0x0000000400187947 */ /* 0x000fec0003800000 */
.L_x_26272:
        /* <DEDUP_REMOVED lines=21> */
.L_x_26281:
[----:B------:R-:W-:Y:S05]  /*8f30*/  BSYNC.RECONVERGENT B1 ;  /* 0x0000000000017941 */ /* 0x000fea0003800200 */
.L_x_26280:
[----:B------:R-:W-:Y:S01]  /*8f40*/  IMAD.SHL.U32 R0, R0, 0x200000, RZ ;  /* 0x0020000000007824 */ /* 0x000fe200078e00ff */
[----:B------:R-:W-:-:S04]  /*8f50*/  LEA R2, R2, 0x37800000, 0x17 ;  /* 0x3780000002027811 */ /* 0x000fc800078eb8ff */
[----:B------:R-:W-:-:S07]  /*8f60*/  LOP3.LUT R0, R2, R0, R7, 0xfe, !PT ;  /* 0x0000000002007212 */ /* 0x000fce00078efe07 */
.L_x_26279:
[----:B------:R-:W-:Y:S05]  /*8f70*/  BSYNC.RECONVERGENT B0 ;  /* 0x0000000000007941 */ /* 0x000fea0003800200 */
.L_x_26278:
[----:B------:R-:W-:Y:S01]  /*8f80*/  F2FP.BF16.F32.PACK_AB R0, RZ, R0 ;  /* 0x00000000ff00723e */ /* 0x000fe200000010ff */
[----:B------:R-:W-:Y:S06]  /*8f90*/  BRA `(.L_x_26259) ;  /* 0x0000000000a87947 */ /* 0x000fec0003800000 */
.L_x_26271:
        /* <DEDUP_REMOVED lines=14> */
.L_x_26285:
[----:B------:R-:W-:Y:S05]  /*9080*/  BSYNC.RECONVERGENT B0 ;  /* 0x0000000000007941 */ /* 0x000fea0003800200 */
.L_x_26284:
[----:B------:R-:W-:Y:S01]  /*9090*/  F2FP.BF16.F32.PACK_AB R0, RZ, R0 ;  /* 0x00000000ff00723e */ /* 0x000fe200000010ff */
[----:B------:R-:W-:Y:S06]  /*90a0*/  BRA `(.L_x_26259) ;  /* 0x0000000000647947 */ /* 0x000fec0003800000 */
.L_x_26258:
        /* <DEDUP_REMOVED lines=16> */
.L_x_26286:
[----:B------:R-:W-:Y:S01]  /*91b0*/  PRMT R0, RZ, 0x7610, R0 ;  /* 0x00007610ff007816 */ /* 0x000fe20000000000 */
[----:B------:R-:W-:Y:S06]  /*91c0*/  BRA `(.L_x_26259) ;  /* 0x00000000001c7947 */ /* 0x000fec0003800000 */
.L_x_26283:
[----:B------:R-:W2:Y:S02]  /*91d0*/  LDG.E.64 R2, desc[UR36][R2.64] ;  /* 0x0000002402027981 */ /* 0x000ea4000c1e1b00 */
[----:B--2---:R-:W1:Y:S02]  /*91e0*/  I2F.U64 R0, R2 ;  /* 0x0000000200007312 */ /* 0x004e640000301000 */
[----:B-1----:R-:W-:Y:S01]  /*91f0*/  F2FP.BF16.F32.PACK_AB R0, RZ, R0 ;  /* 0x00000000ff00723e */ /* 0x002fe200000010ff */
[----:B------:R-:W-:Y:S06]  /*9200*/  BRA `(.L_x_26259) ;  /* 0x00000000000c7947 */ /* 0x000fec0003800000 */
.L_x_26282:
[----:B------:R-:W2:Y:S02]  /*9210*/  LDG.E R2, desc[UR36][R2.64] ;  /* 0x0000002402027981 */ /* 0x000ea4000c1e1900 */
[----:B--2---:R-:W-:-:S04]  /*9220*/  I2FP.F32.U32 R0, R2 ;  /* 0x0000000200007245 */ /* 0x004fc80000201000 */
[----:B------:R-:W-:-:S07]  /*9230*/  F2FP.BF16.F32.PACK_AB R0, RZ, R0 ;  /* 0x00000000ff00723e */ /* 0x000fce00000010ff */
.L_x_26259:
[----:B-1---5:R-:W-:Y:S01]  /*9240*/  SHF.L.U32 R3, R0, 0x10, RZ ;  /* 0x0000001000037819 */ /* 0x022fe200000006ff */
[----:B------:R-:W-:Y:S01]  /*9250*/  IMAD.U32 R0, R18, 0x10000, RZ ;  /* 0x0001000012007824 */ /* 0x000fe200078e00ff */
        /* <DEDUP_REMOVED lines=27> */
.L_x_26292:
[----:B------:R-:W-:Y:S01]  /*9410*/  FSETP.GEU.FTZ.AND P0, PT, R7, -R6, PT ;  /* 0x800000060700720b */ /* 0x000fe20003f1e000 */
[----:B------:R-:W-:-:S12]  /*9420*/  FADD.FTZ R5, R5, -1 ;  /* 0xbf80000005057421 */ /* 0x000fd80000010000 */
[----:B------:R-:W-:-:S07]  /*9430*/  @!P0 FADD.FTZ R5, R5, -1 ;  /* 0xbf80000005058421 */ /* 0x000fce0000010000 */
.L_x_26291:
[----:B------:R-:W-:Y:S05]  /*9440*/  BSYNC.RECONVERGENT B1 ;  /* 0x0000000000017941 */ /* 0x000fea0003800200 */
.L_x_26290:
[----:B------:R-:W-:Y:S01]  /*9450*/  FFMA.FTZ R2, -R6, R5, R2 ;  /* 0x0000000506027223 */ /* 0x000fe20000010102 */
[----:B------:R-:W-:Y:S06]  /*9460*/  BRA `(.L_x_26288) ;  /* 0x0000000000787947 */ /* 0x000fec0003800000 */
.L_x_26289:
        /* <DEDUP_REMOVED lines=14> */
.L_x_26295:
        /* <DEDUP_REMOVED lines=13> */
.L_x_26294:
[----:B------:R-:W-:Y:S05]  /*9620*/  BSYNC.RECONVERGENT B1 ;  /* 0x0000000000017941 */ /* 0x000fea0003800200 */
.L_x_26293:
[----:B------:R-:W-:-:S04]  /*9630*/  FMUL.FTZ R5, R2, 1.1920928955078125e-07 ;  /* 0x3400000002057820 */ /* 0x000fc80000410000 */
[----:B------:R-:W-:-:S07]  /*9640*/  FMUL.FTZ R2, R8, R5 ;  /* 0x0000000508027220 */ /* 0x000fce0000410000 */
.L_x_26288:
[----:B------:R-:W-:Y:S05]  /*9650*/  BSYNC.RECONVERGENT B0 ;  /* 0x0000000000007941 */ /* 0x000fea0003800200 */
.L_x_26287:
        /* <DEDUP_REMOVED lines=29> */
.L_x_26299:
[----:B-1----:R-:W-:-:S06]  /*9830*/  SHF.L.U32 R5, R5, 0x10, RZ ;  /* 0x0000001005057819 */ /* 0x002fcc00000006ff */
[----:B------:R-:W1:Y:S02]  /*9840*/  F2I.S64.TRUNC R4, R5 ;  /* 0x0000000500047311 */ /* 0x000e64000020d900 */
[----:B-1----:R4:W-:Y:S01]  /*9850*/  STG.E.U8 desc[UR36][R2.64], R4 ;  /* 0x0000000402007986 */ /* 0x0029e2000c101124 */
[----:B------:R-:W-:Y:S05]  /*9860*/  BRA `(.L_x_26301) ;  /* 0x0000000c006c7947 */ /* 0x000fea0003800000 */
.L_x_26298:
        /* <DEDUP_REMOVED lines=10> */
.L_x_26303:
[----:B-1----:R-:W-:-:S06]  /*9910*/  IMAD.U32 R5, R5, 0x10000, RZ ;  /* 0x0001000005057824 */ /* 0x002fcc00078e00ff */
[----:B------:R-:W1:Y:S02]  /*9920*/  F2I.FTZ.TRUNC.NTZ R5, R5 ;  /* 0x0000000500057305 */ /* 0x000e64000021f100 */
[----:B-1----:R3:W-:Y:S01]  /*9930*/  STG.E desc[UR36][R2.64], R5 ;  /* 0x0000000502007986 */ /* 0x0027e2000c101924 */
[----:B------:R-:W-:Y:S05]  /*9940*/  BRA `(.L_x_26301) ;  /* 0x0000000c00347947 */ /* 0x000fea0003800000 */
.L_x_26302:
[----:B-1----:R-:W-:-:S06]  /*9950*/  SHF.L.U32 R5, R5, 0x10, RZ ;  /* 0x0000001005057819 */ /* 0x002fcc00000006ff */
[----:B------:R-:W1:Y:S02]  /*9960*/  F2I.FTZ.TRUNC.NTZ R5, R5 ;  /* 0x0000000500057305 */ /* 0x000e64000021f100 */
[----:B-1----:R1:W-:Y:S01]  /*9970*/  STG.E.U16 desc[UR36][R2.64], R5 ;  /* 0x0000000502007986 */ /* 0x0023e2000c101524 */
[----:B------:R-:W-:Y:S05]  /*9980*/  BRA `(.L_x_26301) ;  /* 0x0000000c00247947 */ /* 0x000fea0003800000 */
.L_x_26297:
        /* <DEDUP_REMOVED lines=9> */
.L_x_26305:
[----:B-1----:R-:W-:-:S05]  /*9a20*/  IMAD.U32 R0, R5, 0x10000, RZ ;  /* 0x0001000005007824 */ /* 0x002fca00078e00ff */
[----:B------:R-:W-:-:S05]  /*9a30*/  F2FP.F16.F32.PACK_AB R0, RZ, R0 ;  /* 0x00000000ff00723e */ /* 0x000fca00000000ff */
[----:B------:R1:W-:Y:S01]  /*9a40*/  STG.E.U16 desc[UR36][R2.64], R0 ;  /* 0x0000000002007986 */ /* 0x0003e2000c101524 */
[----:B------:R-:W-:Y:S05]  /*9a50*/  BRA `(.L_x_26301) ;  /* 0x0000000800f07947 */ /* 0x000fea0003800000 */
.L_x_26304:
[----:B------:R-:W-:-:S09]  /*9a60*/  UISETP.NE.AND UP0, UPT, UR4, 0x7, UPT ;  /* 0x000000070400788c */ /* 0x000fd2000bf05270 */
[----:B------:R-:W-:Y:S05]  /*9a70*/  BRA.U !UP0, `(.L_x_26306) ;  /* 0x0000000108347547 */ /* 0x000fea000b800000 */
[----:B------:R-:W-:-:S09]  /*9a80*/  UISETP.NE.AND UP0, UPT, UR4, 0x8, UPT ;  /* 0x000000080400788c */ /* 0x000fd2000bf05270 */
[----:B------:R-:W-:Y:S05]  /*9a90*/  BRA.U !UP0, `(.L_x_26307) ;  /* 0x0000000108187547 */ /* 0x000fea000b800000 */
[----:B------:R-:W-:-:S09]  /*9aa0*/  UISETP.NE.AND UP0, UPT, UR4, 0x9, UPT ;  /* 0x000000090400788c */ /* 0x000fd2000bf05270 */
[----:B------:R-:W-:Y:S05]  /*9ab0*/  BRA.U UP0, `(.L_x_26300) ;  /* 0x0000000500fc7547 */ /* 0x000fea000b800000 */
[----:B-1----:R-:W-:Y:S01]  /*9ac0*/  SHF.L.U32 R4, R5, 0x10, RZ ;  /* 0x0000001005047819 */ /* 0x002fe200000006ff */
[----:B------:R-:W-:-:S05]  /*9ad0*/  IMAD.MOV.U32 R5, RZ, RZ, RZ ;  /* 0x000000ffff057224 */ /* 0x000fca00078e00ff */
[----:B------:R1:W-:Y:S01]  /*9ae0*/  STG.E.64 desc[UR36][R2.64], R4 ;  /* 0x0000000402007986 */ /* 0x0003e2000c101b24 */
[----:B------:R-:W-:Y:S05]  /*9af0*/  BRA `(.L_x_26301) ;  /* 0x0000000800c87947 */ /* 0x000fea0003800000 */
.L_x_26307:
[----:B-1----:R-:W-:-:S05]  /*9b00*/  IMAD.U32 R5, R5, 0x10000, RZ ;  /* 0x0001000005057824 */ /* 0x002fca00078e00ff */
[----:B------:R-:W-:-:S04]  /*9b10*/  F2FP.F16.F32.PACK_AB R5, RZ, R5 ;  /* 0x00000005ff05723e */ /* 0x000fc800000000ff */
[----:B------:R-:W-:-:S05]  /*9b20*/  PRMT R5, R5, 0x5410, RZ ;  /* 0x0000541005057816 */ /* 0x000fca00000000ff */
[----:B------:R1:W-:Y:S01]  /*9b30*/  STG.E desc[UR36][R2.64], R5 ;  /* 0x0000000502007986 */ /* 0x0003e2000c101924 */
[----:B------:R-:W-:Y:S05]  /*9b40*/  BRA `(.L_x_26301) ;  /* 0x0000000800b47947 */ /* 0x000fea0003800000 */
.L_x_26306:
[----:B-1----:R-:W-:-:S05]  /*9b50*/  SHF.L.U32 R4, R5, 0x10, RZ ;  /* 0x0000001005047819 */ /* 0x002fca00000006ff */
[----:B------:R-:W-:-:S06]  /*9b60*/  FMUL.FTZ R4, R4, 1 ;  /* 0x3f80000004047820 */ /* 0x000fcc0000410000 */
[----:B------:R-:W1:Y:S02]  /*9b70*/  F2F.F64.F32 R4, R4 ;  /* 0x0000000400047310 */ /* 0x000e640000201800 */
[----:B-1----:R1:W-:Y:S01]  /*9b80*/  STG.E.64 desc[UR36][R2.64], R4 ;  /* 0x0000000402007986 */ /* 0x0023e2000c101b24 */
[----:B------:R-:W-:Y:S05]  /*9b90*/  BRA `(.L_x_26301) ;  /* 0x0000000800a07947 */ /* 0x000fea0003800000 */
.L_x_26296:
        /* <DEDUP_REMOVED lines=14> */
.L_x_26311:
        /* <DEDUP_REMOVED lines=18> */
.L_x_26314:
[----:B------:R-:W-:-:S04]  /*9da0*/  SHF.R.U32.HI R5, RZ, 0x18, R5 ;  /* 0x00000018ff057819 */ /* 0x000fc80000011605 */
[----:B------:R-:W-:-:S07]  /*9db0*/  LOP3.LUT R0, R0, 0x80, R5, 0xf8, !PT ;  /* 0x0000008000007812 */ /* 0x000fce00078ef805 */
.L_x_26313:
[----:B------:R-:W-:Y:S05]  /*9dc0*/  BSYNC.RECONVERGENT B0 ;  /* 0x0000000000007941 */ /* 0x000fea0003800200 */
.L_x_26312:
[----:B------:R1:W-:Y:S01]  /*9dd0*/  STG.E.U8 desc[UR36][R2.64], R0 ;  /* 0x0000000002007986 */ /* 0x0003e2000c101124 */
[----:B------:R-:W-:Y:S05]  /*9de0*/  BRA `(.L_x_26301) ;  /* 0x00000008000c7947 */ /* 0x000fea0003800000 */
.L_x_26310:
        /* <DEDUP_REMOVED lines=18> */
.L_x_26317:
[----:B------:R-:W-:-:S04]  /*9f10*/  SHF.R.U32.HI R5, RZ, 0x18, R5 ;  /* 0x00000018ff057819 */ /* 0x000fc80000011605 */
[----:B------:R-:W-:-:S07]  /*9f20*/  LOP3.LUT R0, R0, 0x80, R5, 0xf8, !PT ;  /* 0x0000008000007812 */ /* 0x000fce00078ef805 */
.L_x_26316:
[----:B------:R-:W-:Y:S05]  /*9f30*/  BSYNC.RECONVERGENT B0 ;  /* 0x0000000000007941 */ /* 0x000fea0003800200 */
.L_x_26315:
[----:B------:R1:W-:Y:S01]  /*9f40*/  STG.E.U8 desc[UR36][R2.64], R0 ;  /* 0x0000000002007986 */ /* 0x0003e2000c101124 */
[----:B------:R-:W-:Y:S05]  /*9f50*/  BRA `(.L_x_26301) ;  /* 0x0000000400b07947 */ /* 0x000fea0003800000 */
.L_x_26309:
        /* <DEDUP_REMOVED lines=22> */
.L_x_26319:
[----:B-1----:R-:W-:-:S06]  /*a0c0*/  IMAD.U32 R5, R5, 0x10000, RZ ;  /* 0x0001000005057824 */ /* 0x002fcc00078e00ff */
[----:B------:R-:W1:Y:S02]  /*a0d0*/  F2I.U64.TRUNC R4, R5 ;  /* 0x0000000500047311 */ /* 0x000e64000020d800 */
[----:B-1----:R1:W-:Y:S01]  /*a0e0*/  STG.E.64 desc[UR36][R2.64], R4 ;  /* 0x0000000402007986 */ /* 0x0023e2000c101b24 */
[----:B------:R-:W-:Y:S05]  /*a0f0*/  BRA `(.L_x_26301) ;  /* 0x0000000400487947 */ /* 0x000fea0003800000 */
.L_x_26318:
[----:B-1----:R-:W-:-:S06]  /*a100*/  IMAD.U32 R5, R5, 0x10000, RZ ;  /* 0x0001000005057824 */ /* 0x002fcc00078e00ff */
[----:B------:R-:W1:Y:S02]  /*a110*/  F2I.FTZ.U32.TRUNC.NTZ R5, R5 ;  /* 0x0000000500057305 */ /* 0x000e64000021f000 */
[----:B-1----:R1:W-:Y:S01]  /*a120*/  STG.E desc[UR36][R2.64], R5 ;  /* 0x0000000502007986 */ /* 0x0023e2000c101924 */
[----:B------:R-:W-:Y:S05]  /*a130*/  BRA `(.L_x_26301) ;  /* 0x0000000400387947 */ /* 0x000fea0003800000 */
.L_x_26308:
[----:B------:R-:W-:-:S09]  /*a140*/  UISETP.GT.AND UP0, UPT, UR4, 0xe, UPT ;  /* 0x0000000e0400788c */ /* 0x000fd2000bf04270 */
[----:B------:R-:W-:Y:S05]  /*a150*/  BRA.U UP0, `(.L_x_26320) ;  /* 0x00000001003c7547 */ /* 0x000fea000b800000 */
[----:B------:R-:W-:-:S09]  /*a160*/  UISETP.NE.AND UP0, UPT, UR4, 0xa, UPT ;  /* 0x0000000a0400788c */ /* 0x000fd2000bf05270 */
[----:B------:R-:W-:Y:S05]  /*a170*/  BRA.U !UP0, `(.L_x_26321) ;  /* 0x00000001081c7547 */ /* 0x000fea000b800000 */
[----:B------:R-:W-:-:S09]  /*a180*/  UISETP.NE.AND UP0, UPT, UR4, 0xb, UPT ;  /* 0x0000000b0400788c */ /* 0x000fd2000bf05270 */
[----:B------:R-:W-:Y:S05]  /*a190*/  BRA.U UP0, `(.L_x_26300) ;  /* 0x0000000100447547 */ /* 0x000fea000b800000 */
[----:B-1----:R-:W-:-:S04]  /*a1a0*/  SHF.L.U32 R5, R5, 0x10, RZ ;  /* 0x0000001005057819 */ /* 0x002fc800000006ff */
[----:B------:R-:W-:-:S04]  /*a1b0*/  FSETP.NEU.FTZ.AND P0, PT, R5, RZ, PT ;  /* 0x000000ff0500720b */ /* 0x000fc80003f1d000 */
[----:B------:R-:W-:-:S05]  /*a1c0*/  SEL R5, RZ, 0x1, !P0 ;  /* 0x00000001ff057807 */ /* 0x000fca0004000000 */
[----:B------:R1:W-:Y:S01]  /*a1d0*/  STG.E.U8 desc[UR36][R2.64], R5 ;  /* 0x0000000502007986 */ /* 0x0003e2000c101124 */
[----:B------:R-:W-:Y:S05]  /*a1e0*/  BRA `(.L_x_26301) ;  /* 0x00000004000c7947 */ /* 0x000fea0003800000 */
.L_x_26321:
[----:B-1----:R-:W-:Y:S01]  /*a1f0*/  IMAD.U32 R5, R5, 0x10000, RZ ;  /* 0x0001000005057824 */ /* 0x002fe200078e00ff */
[----:B------:R-:W-:-:S03]  /*a200*/  CS2R R6, SRZ ;  /* 0x0000000000067805 */ /* 0x000fc6000001ff00 */
[----:B------:R-:W-:-:S06]  /*a210*/  FMUL.FTZ R5, R5, 1 ;  /* 0x3f80000005057820 */ /* 0x000fcc0000410000 */
[----:B------:R-:W1:Y:S02]  /*a220*/  F2F.F64.F32 R4, R5 ;  /* 0x0000000500047310 */ /* 0x000e640000201800 */
[----:B-1----:R1:W-:Y:S01]  /*a230*/  STG.E.128 desc[UR36][R2.64], R4 ;  /* 0x0000000402007986 */ /* 0x0023e2000c101d24 */
[----:B------:R-:W-:Y:S05]  /*a240*/  BRA `(.L_x_26301) ;  /* 0x0000000000f47947 */ /* 0x000fea0003800000 */
.L_x_26320:
[----:B------:R-:W-:-:S09]  /*a250*/  UISETP.NE.AND UP0, UPT, UR4, 0xf, UPT ;  /* 0x0000000f0400788c */ /* 0x000fd2000bf05270 */
[----:B------:R-:W-:Y:S05]  /*a260*/  BRA.U !UP0, `(.L_x_26322) ;  /* 0x0000000108e87547 */ /* 0x000fea000b800000 */
[----:B------:R-:W-:-:S09]  /*a270*/  UISETP.NE.AND UP0, UPT, UR4, 0x17, UPT ;  /* 0x000000170400788c */ /* 0x000fd2000bf05270 */
[----:B------:R-:W-:Y:S05]  /*a280*/  BRA.U !UP0, `(.L_x_26323) ;  /* 0x0000000108907547 */ /* 0x000fea000b800000 */
[----:B------:R-:W-:-:S09]  /*a290*/  UISETP.NE.AND UP0, UPT, UR4, 0x18, UPT ;  /* 0x000000180400788c */ /* 0x000fd2000bf05270 */
[----:B------:R-:W-:Y:S05]  /*a2a0*/  BRA.U !UP0, `(.L_x_26324) ;  /* 0x0000000108447547 */ /* 0x000fea000b800000 */
.L_x_26300:
[----:B------:R-:W-:Y:S01]  /*a2b0*/  MOV R2, 0x0 ;  /* 0x0000000000027802 */ /* 0x000fe20000000f00 */
[----:B------:R-:W2:Y:S01]  /*a2c0*/  LDCU.64 UR4, c[0x4][0x178] ;  /* 0x01002f00ff0477ac */ /* 0x000ea20008000a00 */
[----:B------:R-:W-:Y:S02]  /*a2d0*/  HFMA2 R12, -RZ, RZ, 0, 5.9604644775390625e-08 ;  /* 0x00000001ff0c7431 */ /* 0x000fe400000001ff */
        /* <DEDUP_REMOVED lines=8> */
[----:B------:R-:W-:Y:S01]  /*a360*/  IMAD.U32 R7, RZ, RZ, UR7 ;  /* 0x00000007ff077e24 */ /* 0x000fe2000f8e00ff */
[----:B-----5:R-:W-:Y:S01]  /*a370*/  MOV R10, UR8 ;  /* 0x00000008000a7c02 */ /* 0x020fe20008000f00 */
[----:B------:R-:W-:-:S07]  /*a380*/  IMAD.U32 R11, RZ, RZ, UR9 ;  /* 0x00000009ff0b7e24 */ /* 0x000fce000f8e00ff */
[----:B------:R-:W-:-:S07]  /*a390*/  LEPC R20, `(.L_x_26325) ;  /* 0x000000001014794e */ /* 0x000fce0000000000 */
[----:B0---4-:R-:W-:Y:S05]  /*a3a0*/  CALL.ABS.NOINC R2 ;  /* 0x0000000002007343 */ /* 0x011fea0003c00000 */
.L_x_26325:
[----:B------:R-:W-:Y:S05]  /*a3b0*/  BRA `(.L_x_26301) ;  /* 0x0000000000987947 */ /* 0x000fea0003800000 */
.L_x_26324:
[----:B-1----:R-:W-:Y:S01]  /*a3c0*/  IMAD.U32 R7, R5, 0x10000, RZ ;  /* 0x0001000005077824 */ /* 0x002fe200078e00ff */
        /* <DEDUP_REMOVED lines=12> */
.L_x_26327:
[----:B------:R-:W-:Y:S05]  /*a490*/  BSYNC.RECONVERGENT B0 ;  /* 0x0000000000007941 */ /* 0x000fea0003800200 */
.L_x_26326:
[----:B------:R-:W-:-:S05]  /*a4a0*/  LOP3.LUT R5, R0, 0x80, R5, 0xf8, !PT ;  /* 0x0000008000057812 */ /* 0x000fca00078ef805 */
[----:B------:R1:W-:Y:S01]  /*a4b0*/  STG.E.U8 desc[UR36][R2.64], R5 ;  /* 0x0000000502007986 */ /* 0x0003e2000c101124 */
[----:B------:R-:W-:Y:S05]  /*a4c0*/  BRA `(.L_x_26301) ;  /* 0x0000000000547947 */ /* 0x000fea0003800000 */
.L_x_26323:
        /* <DEDUP_REMOVED lines=12> */
.L_x_26329:
[----:B------:R-:W-:Y:S01]  /*a590*/  IMAD.MOV.U32 R0, RZ, RZ, 0x7f ;  /* 0x0000007fff007424 */ /* 0x000fe200078e00ff */
[----:B------:R-:W-:-:S04]  /*a5a0*/  ISETP.GT.U32.AND P0, PT, R4, 0x7f800000, PT ;  /* 0x7f8000000400780c */ /* 0x000fc80003f04070 */
[----:B------:R-:W-:-:S09]  /*a5b0*/  SEL R0, R0, 0x7c, P0 ;  /* 0x0000007c00007807 */ /* 0x000fd20000000000 */
.L_x_26330:
[----:B------:R-:W-:Y:S05]  /*a5c0*/  BSYNC.RECONVERGENT B0 ;  /* 0x0000000000007941 */ /* 0x000fea0003800200 */
.L_x_26328:
[----:B------:R-:W-:-:S04]  /*a5d0*/  SHF.R.U32.HI R5, RZ, 0x18, R5 ;  /* 0x00000018ff057819 */ /* 0x000fc80000011605 */
[----:B------:R-:W-:-:S05]  /*a5e0*/  LOP3.LUT R5, R0, 0x80, R5, 0xf8, !PT ;  /* 0x0000008000057812 */ /* 0x000fca00078ef805 */
[----:B------:R1:W-:Y:S01]  /*a5f0*/  STG.E.U8 desc[UR36][R2.64], R5 ;  /* 0x0000000502007986 */ /* 0x0003e2000c101124 */
[----:B------:R-:W-:Y:S05]  /*a600*/  BRA `(.L_x_26301) ;  /* 0x0000000000047947 */ /* 0x000fea0003800000 */
.L_x_26322:
[----:B-1----:R1:W-:Y:S02]  /*a610*/  STG.E.U16 desc[UR36][R2.64], R5 ;  /* 0x0000000502007986 */ /* 0x0023e4000c101524 */
.L_x_26301:
[----:B------:R-:W-:-:S07]  /*a620*/  IADD3 R17, PT, PT, R17, 0x80, RZ ;  /* 0x0000008011117810 */ /* 0x000fce0007ffe0ff */
.L_x_26252:
[----:B------:R-:W-:Y:S05]  /*a630*/  BSYNC.RECONVERGENT B6 ;  /* 0x0000000000067941 */ /* 0x000fea0003800200 */
.L_x_26251:
        /* <DEDUP_REMOVED lines=306> */
.L_x_26331:
        /* <DEDUP_REMOVED lines=20> */
.L_x_26335:
[----:B------:R-:W2:Y:S02]  /*baa0*/  LDG.E.U8 R2, desc[UR36][R2.64] ;  /* 0x0000002402027981 */ /* 0x000ea4000c1e1100 */
[----:B--2---:R-:W-:-:S04]  /*bab0*/  I2FP.F32.U32 R0, R2 ;  /* 0x0000000200007245 */ /* 0x004fc80000201000 */
[----:B------:R-:W-:Y:S01]  /*bac0*/  F2FP.BF16.F32.PACK_AB R0, RZ, R0 ;  /* 0x00000000ff00723e */ /* 0x000fe200000010ff */
[----:B------:R-:W-:Y:S06]  /*bad0*/  BRA `(.L_x_26337) ;  /* 0x0000000c00a47947 */ /* 0x000fec0003800000 */
.L_x_26334:
        /* <DEDUP_REMOVED lines=10> */
.L_x_26339:
[----:B------:R-:W2:Y:S02]  /*bb80*/  LDG.E R2, desc[UR36][R2.64] ;  /* 0x0000002402027981 */ /* 0x000ea4000c1e1900 */
[----:B--2---:R-:W-:-:S04]  /*bb90*/  I2FP.F32.S32 R0, R2 ;  /* 0x0000000200007245 */ /* 0x004fc80000201400 */
[----:B------:R-:W-:Y:S01]  /*bba0*/  F2FP.BF16.F32.PACK_AB R0, RZ, R0 ;  /* 0x00000000ff00723e */ /* 0x000fe200000010ff */
[----:B------:R-:W-:Y:S06]  /*bbb0*/  BRA `(.L_x_26337) ;  /* 0x0000000c006c7947 */ /* 0x000fec0003800000 */
.L_x_26338:
[----:B------:R-:W2:Y:S02]  /*bbc0*/  LDG.E.U16 R2, desc[UR36][R2.64] ;  /* 0x0000002402027981 */ /* 0x000ea4000c1e1500 */
[----:B--2---:R-:W1:Y:S02]  /*bbd0*/  I2F.S16 R0, R2 ;  /* 0x0000000200007306 */ /* 0x004e640000101400 */
[----:B-1----:R-:W-:Y:S01]  /*bbe0*/  F2FP.BF16.F32.PACK_AB R0, RZ, R0 ;  /* 0x00000000ff00723e */ /* 0x002fe200000010ff */
[----:B------:R-:W-:Y:S06]  /*bbf0*/  BRA `(.L_x_26337) ;  /* 0x0000000c005c7947 */ /* 0x000fec0003800000 */
.L_x_26333:
        /* <DEDUP_REMOVED lines=9> */
.L_x_26341:
[----:B------:R-:W2:Y:S02]  /*bc90*/  LDG.E.U16 R0, desc[UR36][R2.64] ;  /* 0x0000002402007981 */ /* 0x000ea4000c1e1500 */
[----:B--2---:R-:W-:-:S05]  /*bca0*/  HADD2.F32 R0, -RZ, R0.H0_H0 ;  /* 0x20000000ff007230 */ /* 0x004fca0000004100 */
[----:B------:R-:W-:Y:S01]  /*bcb0*/  F2FP.BF16.F32.PACK_AB R0, RZ, R0 ;  /* 0x00000000ff00723e */ /* 0x000fe200000010ff */
[----:B------:R-:W-:Y:S06]  /*bcc0*/  BRA `(.L_x_26337) ;  /* 0x0000000c00287947 */ /* 0x000fec0003800000 */
.L_x_26340:
        /* <DEDUP_REMOVED lines=9> */
.L_x_26343:
[----:B------:R-:W2:Y:S02]  /*bd60*/  LDG.E.U16 R2, desc[UR36][R2.64] ;  /* 0x0000002402027981 */ /* 0x000ea4000c1e1500 */
[----:B--2---:R-:W-:-:S05]  /*bd70*/  HADD2.F32 R0, -RZ, R2.H0_H0 ;  /* 0x20000002ff007230 */ /* 0x004fca0000004100 */
[----:B------:R-:W-:Y:S01]  /*bd80*/  F2FP.BF16.F32.PACK_AB R0, RZ, R0 ;  /* 0x00000000ff00723e */ /* 0x000fe200000010ff */
[----:B------:R-:W-:Y:S06]  /*bd90*/  BRA `(.L_x_26337) ;  /* 0x0000000800f47947 */ /* 0x000fec0003800000 */
.L_x_26342:
        /* <DEDUP_REMOVED lines=12> */
.L_x_26332:
        /* <DEDUP_REMOVED lines=13> */
.L_x_26346:
        /* <DEDUP_REMOVED lines=12> */
.L_x_26345:
        /* <DEDUP_REMOVED lines=27> */
.L_x_26348:
        /* <DEDUP_REMOVED lines=13> */
.L_x_26347:
[----:B------:R1:W5:Y:S01]  /*c270*/  LDG.E.U16 R0, desc[UR36][R2.64] ;  /* 0x0000002402007981 */ /* 0x000362000c1e1500 */
[----:B------:R-:W-:Y:S05]  /*c280*/  BRA `(.L_x_26337) ;  /* 0x0000000400b87947 */ /* 0x000fea0003800000 */
.L_x_26344:
        /* <DEDUP_REMOVED lines=12> */
.L_x_26351:
        /* <DEDUP_REMOVED lines=21> */
.L_x_26355:
[----:B------:R-:W-:Y:S05]  /*c4a0*/  BSYNC.RECONVERGENT B1 ;  /* 0x0000000000017941 */ /* 0x000fea0003800200 */
.L_x_26354:
[----:B------:R-:W-:Y:S01]  /*c4b0*/  IMAD.SHL.U32 R0, R0, 0x100000, RZ ;  /* 0x0010000000007824 */ /* 0x000fe200078e00ff */
[----:B------:R-:W-:-:S04]  /*c4c0*/  LEA R2, R2, 0x3b800000, 0x17 ;  /* 0x3b80000002027811 */ /* 0x000fc800078eb8ff */
[----:B------:R-:W-:-:S07]  /*c4d0*/  LOP3.LUT R0, R2, R0, R7, 0xfe, !PT ;  /* 0x0000000002007212 */ /* 0x000fce00078efe07 */
.L_x_26353:
[----:B------:R-:W-:Y:S05]  /*c4e0*/  BSYNC.RECONVERGENT B0 ;  /* 0x0000000000007941 */ /* 0x000fea0003800200 */
.L_x_26352:
[----:B------:R-:W-:Y:S01]  /*c4f0*/  F2FP.BF16.F32.PACK_AB R0, RZ, R0 ;  /* 0x00000000ff00723e */ /* 0x000fe200000010ff */
[----:B------:R-:W-:Y:S06]  /*c500*/  BRA `(.L_x_26337) ;  /* 0x0000000400187947 */ /* 0x000fec0003800000 */
.L_x_26350:
        /* <DEDUP_REMOVED lines=21> */
.L_x_26359:
[----:B------:R-:W-:Y:S05]  /*c660*/  BSYNC.RECONVERGENT B1 ;  /* 0x0000000000017941 */ /* 0x000fea0003800200 */
.L_x_26358:
[----:B------:R-:W-:Y:S01]  /*c670*/  IMAD.SHL.U32 R0, R0, 0x200000, RZ ;  /* 0x0020000000007824 */ /* 0x000fe200078e00ff */
[----:B------:R-:W-:-:S04]  /*c680*/  LEA R2, R2, 0x37800000, 0x17 ;  /* 0x3780000002027811 */ /* 0x000fc800078eb8ff */
[----:B------:R-:W-:-:S07]  /*c690*/  LOP3.LUT R0, R2, R0, R7, 0xfe, !PT ;  /* 0x0000000002007212 */ /* 0x000fce00078efe07 */
.L_x_26357:
[----:B------:R-:W-:Y:S05]  /*c6a0*/  BSYNC.RECONVERGENT B0 ;  /* 0x0000000000007941 */ /* 0x000fea0003800200 */
.L_x_26356:
[----:B------:R-:W-:Y:S01]  /*c6b0*/  F2FP.BF16.F32.PACK_AB R0, RZ, R0 ;  /* 0x00000000ff00723e */ /* 0x000fe200000010ff */
[----:B------:R-:W-:Y:S06]  /*c6c0*/  BRA `(.L_x_26337) ;  /* 0x0000000000a87947 */ /* 0x000fec0003800000 */
.L_x_26349:
        /* <DEDUP_REMOVED lines=14> */
.L_x_26363:
[----:B------:R-:W-:Y:S05]  /*c7b0*/  BSYNC.RECONVERGENT B0 ;  /* 0x0000000000007941 */ /* 0x000fea0003800200 */
.L_x_26362:
[----:B------:R-:W-:Y:S01]  /*c7c0*/  F2FP.BF16.F32.PACK_AB R0, RZ, R0 ;  /* 0x00000000ff00723e */ /* 0x000fe200000010ff */
[----:B------:R-:W-:Y:S06]  /*c7d0*/  BRA `(.L_x_26337) ;  /* 0x0000000000647947 */ /* 0x000fec0003800000 */
.L_x_26336:
[----:B------:R-:W-:Y:S01]  /*c7e0*/  MOV R2, 0x0 ;  /* 0x0000000000027802 */ /* 0x000fe20000000f00 */
[----:B------:R-:W1:Y:S01]  /*c7f0*/  LDCU.64 UR4, c[0x4][0x178] ;  /* 0x01002f00ff0477ac */ /* 0x000e620008000a00 */
[----:B------:R-:W-:Y:S02]  /*c800*/  HFMA2 R12, -RZ, RZ, 0, 5.9604644775390625e-08 ;  /* 0x00000001ff0c7431 */ /* 0x000fe400000001ff */
[----:B------:R-:W-:Y:S01]  /*c810*/  IMAD.MOV.U32 R8, RZ, RZ, 0x4e ;  /* 0x0000004eff087424 */ /* 0x000fe200078e00ff */
[----:B------:R-:W2:Y:S01]  /*c820*/  LDCU.64 UR6, c[0x4][0x180] ;  /* 0x01003000ff0677ac */ /* 0x000ea20008000a00 */
[----:B------:R-:W3:Y:S01]  /*c830*/  LDC.64 R2, c[0x4][R2] ;  /* 0x0100000002027b82 */ /* 0x000ee20000000a00 */
[----:B------:R-:W-:Y:S01]  /*c840*/  IMAD.MOV.U32 R13, RZ, RZ, RZ ;  /* 0x000000ffff0d7224 */ /* 0x000fe200078e00ff */
[----:B------:R-:W4:Y:S01]  /*c850*/  LDCU.64 UR8, c[0x4][0x88] ;  /* 0x01001100ff0877ac */ /* 0x000f220008000a00 */
[----:B-1----:R-:W-:Y:S01]  /*c860*/  IMAD.U32 R4, RZ, RZ, UR4 ;  /* 0x00000004ff047e24 */ /* 0x002fe2000f8e00ff */
[----:B------:R-:W-:Y:S01]  /*c870*/  MOV R5, UR5 ;  /* 0x0000000500057c02 */ /* 0x000fe20008000f00 */
[----:B--2---:R-:W-:-:S02]  /*c880*/  IMAD.U32 R6, RZ, RZ, UR6 ;  /* 0x00000006ff067e24 */ /* 0x004fc4000f8e00ff */
[----:B------:R-:W-:Y:S01]  /*c890*/  IMAD.U32 R7, RZ, RZ, UR7 ;  /* 0x00000007ff077e24 */ /* 0x000fe2000f8e00ff */
[----:B----4-:R-:W-:Y:S01]  /*c8a0*/  MOV R10, UR8 ;  /* 0x00000008000a7c02 */ /* 0x010fe20008000f00 */
[----:B------:R-:W-:-:S07]  /*c8b0*/  IMAD.U32 R11, RZ, RZ, UR9 ;  /* 0x00000009ff0b7e24 */ /* 0x000fce000f8e00ff */
[----:B------:R-:W-:-:S07]  /*c8c0*/  LEPC R20, `(.L_x_26364) ;  /* 0x000000001014794e */ /* 0x000fce0000000000 */
[----:B0--3--:R-:W-:Y:S05]  /*c8d0*/  CALL.ABS.NOINC R2 ;  /* 0x0000000002007343 */ /* 0x009fea0003c00000 */
.L_x_26364:
[----:B------:R-:W-:Y:S01]  /*c8e0*/  PRMT R0, RZ, 0x7610, R0 ;  /* 0x00007610ff007816 */ /* 0x000fe20000000000 */
[----:B------:R-:W-:Y:S06]  /*c8f0*/  BRA `(.L_x_26337) ;  /* 0x00000000001c7947 */ /* 0x000fec0003800000 */
.L_x_26361:
[----:B------:R-:W2:Y:S02]  /*c900*/  LDG.E.64 R2, desc[UR36][R2.64] ;  /* 0x0000002402027981 */ /* 0x000ea4000c1e1b00 */
[----:B--2---:R-:W1:Y:S02]  /*c910*/  I2F.U64 R0, R2 ;  /* 0x0000000200007312 */ /* 0x004e640000301000 */
[----:B-1----:R-:W-:Y:S01]  /*c920*/  F2FP.BF16.F32.PACK_AB R0, RZ, R0 ;  /* 0x00000000ff00723e */ /* 0x002fe200000010ff */
[----:B------:R-:W-:Y:S06]  /*c930*/  BRA `(.L_x_26337) ;  /* 0x00000000000c7947 */ /* 0x000fec0003800000 */
.L_x_26360:
[----:B------:R-:W2:Y:S02]  /*c940*/  LDG.E R2, desc[UR36][R2.64] ;  /* 0x0000002402027981 */ /* 0x000ea4000c1e1900 */
[----:B--2---:R-:W-:-:S04]  /*c950*/  I2FP.F32.U32 R0, R2 ;  /* 0x0000000200007245 */ /* 0x004fc80000201000 */
[----:B------:R-:W-:-:S07]  /*c960*/  F2FP.BF16.F32.PACK_AB R0, RZ, R0 ;  /* 0x00000000ff00723e */ /* 0x000fce00000010ff */
.L_x_26337:
[----:B-1---5:R-:W-:Y:S01]  /*c970*/  IMAD.U32 R3, R0, 0x10000, RZ ;  /* 0x0001000000037824 */ /* 0x022fe200078e00ff */
        /* <DEDUP_REMOVED lines=28> */
.L_x_26370:
[----:B------:R-:W-:Y:S01]  /*cb40*/  FSETP.GEU.FTZ.AND P0, PT, R7, -R4, PT ;  /* 0x800000040700720b */ /* 0x000fe20003f1e000 */
[----:B------:R-:W-:-:S12]  /*cb50*/  FADD.FTZ R5, R5, -1 ;  /* 0xbf80000005057421 */ /* 0x000fd80000010000 */
[----:B------:R-:W-:-:S07]  /*cb60*/  @!P0 FADD.FTZ R5, R5, -1 ;  /* 0xbf80000005058421 */ /* 0x000fce0000010000 */
.L_x_26369:
[----:B------:R-:W-:Y:S05]  /*cb70*/  BSYNC.RECONVERGENT B1 ;  /* 0x0000000000017941 */ /* 0x000fea0003800200 */
.L_x_26368:
[----:B------:R-:W-:Y:S01]  /*cb80*/  FFMA.FTZ R0, -R4, R5, R0 ;  /* 0x0000000504007223 */ /* 0x000fe20000010100 */
[----:B------:R-:W-:Y:S06]  /*cb90*/  BRA `(.L_x_26366) ;  /* 0x0000000000787947 */ /* 0x000fec0003800000 */
.L_x_26367:
        /* <DEDUP_REMOVED lines=14> */
.L_x_26373:
        /* <DEDUP_REMOVED lines=13> */
.L_x_26372:
[----:B------:R-:W-:Y:S05]  /*cd50*/  BSYNC.RECONVERGENT B1 ;  /* 0x0000000000017941 */ /* 0x000fea0003800200 */
.L_x_26371:
[----:B------:R-:W-:-:S04]  /*cd60*/  FMUL.FTZ R5, R0, 1.1920928955078125e-07 ;  /* 0x3400000000057820 */ /* 0x000fc80000410000 */
[----:B------:R-:W-:-:S07]  /*cd70*/  FMUL.FTZ R0, R6, R5 ;  /* 0x0000000506007220 */ /* 0x000fce0000410000 */
.L_x_26366:
[----:B------:R-:W-:Y:S05]  /*cd80*/  BSYNC.RECONVERGENT B0 ;  /* 0x0000000000007941 */ /* 0x000fea0003800200 */
.L_x_26365:
        /* <DEDUP_REMOVED lines=24> */
[----:B-1----:R-:W-:Y:S01]  /*cf10*/  STG.E.U8 desc[UR36][R16.64], R3 ;  /* 0x0000000310007986 */ /* 0x002fe2000c101124 */
[----:B------:R-:W-:Y:S05]  /*cf20*/  EXIT ;  /* 0x000000000000794d */ /* 0x000fea0003800000 */
.L_x_26377:
[----:B-1----:R-:W-:-:S06]  /*cf30*/  IMAD.U32 R3, R3, 0x10000, RZ ;  /* 0x0001000003037824 */ /* 0x002fcc00078e00ff */
[----:B------:R-:W1:Y:S02]  /*cf40*/  F2I.S64.TRUNC R2, R3 ;  /* 0x0000000300027311 */ /* 0x000e64000020d900 */
[----:B-1----:R-:W-:Y:S01]  /*cf50*/  STG.E.U8 desc[UR36][R16.64], R2 ;  /* 0x0000000210007986 */ /* 0x002fe2000c101124 */
[----:B------:R-:W-:Y:S05]  /*cf60*/  EXIT ;  /* 0x000000000000794d */ /* 0x000fea0003800000 */
.L_x_26376:
        /* <DEDUP_REMOVED lines=10> */
.L_x_26380:
[----:B-1----:R-:W-:-:S06]  /*d010*/  SHF.L.U32 R3, R3, 0x10, RZ ;  /* 0x0000001003037819 */ /* 0x002fcc00000006ff */
[----:B------:R-:W1:Y:S02]  /*d020*/  F2I.FTZ.TRUNC.NTZ R3, R3 ;  /* 0x0000000300037305 */ /* 0x000e64000021f100 */
[----:B-1----:R-:W-:Y:S01]  /*d030*/  STG.E desc[UR36][R16.64], R3 ;  /* 0x0000000310007986 */ /* 0x002fe2000c101924 */
[----:B------:R-:W-:Y:S05]  /*d040*/  EXIT ;  /* 0x000000000000794d */ /* 0x000fea0003800000 */
.L_x_26379:
[----:B-1----:R-:W-:-:S06]  /*d050*/  IMAD.U32 R3, R3, 0x10000, RZ ;  /* 0x0001000003037824 */ /* 0x002fcc00078e00ff */
[----:B------:R-:W1:Y:S02]  /*d060*/  F2I.FTZ.TRUNC.NTZ R3, R3 ;  /* 0x0000000300037305 */ /* 0x000e64000021f100 */
[----:B-1----:R-:W-:Y:S01]  /*d070*/  STG.E.U16 desc[UR36][R16.64], R3 ;  /* 0x0000000310007986 */ /* 0x002fe2000c101524 */
[----:B------:R-:W-:Y:S05]  /*d080*/  EXIT ;  /* 0x000000000000794d */ /* 0x000fea0003800000 */
.L_x_26375:
        /* <DEDUP_REMOVED lines=9> */
.L_x_26382:
[----:B-1----:R-:W-:-:S04]  /*d120*/  SHF.L.U32 R0, R3, 0x10, RZ ;  /* 0x0000001003007819 */ /* 0x002fc800000006ff */
[----:B------:R-:W-:-:S05]  /*d130*/  F2FP.F16.F32.PACK_AB R0, RZ, R0 ;  /* 0x00000000ff00723e */ /* 0x000fca00000000ff */
[----:B------:R-:W-:Y:S01]  /*d140*/  STG.E.U16 desc[UR36][R16.64], R0 ;  /* 0x0000000010007986 */ /* 0x000fe2000c101524 */
[----:B------:R-:W-:Y:S05]  /*d150*/  EXIT ;  /* 0x000000000000794d */ /* 0x000fea0003800000 */
.L_x_26381:
        /* <DEDUP_REMOVED lines=10> */
.L_x_26384:
[----:B-1----:R-:W-:-:S04]  /*d200*/  SHF.L.U32 R3, R3, 0x10, RZ ;  /* 0x0000001003037819 */ /* 0x002fc800000006ff */
[----:B------:R-:W-:-:S04]  /*d210*/  F2FP.F16.F32.PACK_AB R3, RZ, R3 ;  /* 0x00000003ff03723e */ /* 0x000fc800000000ff */
[----:B------:R-:W-:-:S05]  /*d220*/  PRMT R3, R3, 0x5410, RZ ;  /* 0x0000541003037816 */ /* 0x000fca00000000ff */
[----:B------:R-:W-:Y:S01]  /*d230*/  STG.E desc[UR36][R16.64], R3 ;  /* 0x0000000310007986 */ /* 0x000fe2000c101924 */
[----:B------:R-:W-:Y:S05]  /*d240*/  EXIT ;  /* 0x000000000000794d */ /* 0x000fea0003800000 */
.L_x_26383:
[----:B-1----:R-:W-:-:S04]  /*d250*/  IMAD.U32 R2, R3, 0x10000, RZ ;  /* 0x0001000003027824 */ /* 0x002fc800078e00ff */
[----:B------:R-:W-:-:S06]  /*d260*/  FMUL.FTZ R2, R2, 1 ;  /* 0x3f80000002027820 */ /* 0x000fcc0000410000 */
[----:B------:R-:W1:Y:S02]  /*d270*/  F2F.F64.F32 R2, R2 ;  /* 0x0000000200027310 */ /* 0x000e640000201800 */
[----:B-1----:R-:W-:Y:S01]  /*d280*/  STG.E.64 desc[UR36][R16.64], R2 ;  /* 0x0000000210007986 */ /* 0x002fe2000c101b24 */
[----:B------:R-:W-:Y:S05]  /*d290*/  EXIT ;  /* 0x000000000000794d */ /* 0x000fea0003800000 */
.L_x_26374:
        /* <DEDUP_REMOVED lines=14> */
.L_x_26388:
        /* <DEDUP_REMOVED lines=17> */
.L_x_26391:
[----:B------:R-:W-:-:S04]  /*d490*/  SHF.R.U32.HI R3, RZ, 0x18, R3 ;  /* 0x00000018ff037819 */ /* 0x000fc80000011603 */
[----:B------:R-:W-:-:S04]  /*d4a0*/  LOP3.LUT R0, R0, 0x80, R3, 0xf8, !PT ;  /* 0x0000008000007812 */ /* 0x000fc800078ef803 */
[----:B------:R-:W-:-:S07]  /*d4b0*/  PRMT R8, R0, 0x7610, R8 ;  /* 0x0000761000087816 */ /* 0x000fce0000000008 */
.L_x_26390:
[----:B------:R-:W-:Y:S05]  /*d4c0*/  BSYNC.RECONVERGENT B0 ;  /* 0x0000000000007941 */ /* 0x000fea0003800200 */
.L_x_26389:
[----:B------:R-:W-:Y:S01]  /*d4d0*/  STG.E.U8 desc[UR36][R16.64], R8 ;  /* 0x0000000810007986 */ /* 0x000fe2000c101124 */
[----:B------:R-:W-:Y:S05]  /*d4e0*/  EXIT ;  /* 0x000000000000794d */ /* 0x000fea0003800000 */
.L_x_26387:
        /* <DEDUP_REMOVED lines=17> */
.L_x_26394:
[----:B------:R-:W-:-:S04]  /*d600*/  SHF.R.U32.HI R3, RZ, 0x18, R3 ;  /* 0x00000018ff037819 */ /* 0x000fc80000011603 */
[----:B------:R-:W-:-:S04]  /*d610*/  LOP3.LUT R0, R0, 0x80, R3, 0xf8, !PT ;  /* 0x0000008000007812 */ /* 0x000fc800078ef803 */
[----:B------:R-:W-:-:S07]  /*d620*/  PRMT R8, R0, 0x7610, R8 ;  /* 0x0000761000087816 */ /* 0x000fce0000000008 */
.L_x_26393:
[----:B------:R-:W-:Y:S05]  /*d630*/  BSYNC.RECONVERGENT B0 ;  /* 0x0000000000007941 */ /* 0x000fea0003800200 */
.L_x_26392:
[----:B------:R-:W-:Y:S01]  /*d640*/  STG.E.U8 desc[UR36][R16.64], R8 ;  /* 0x0000000810007986 */ /* 0x000fe2000c101124 */
[----:B------:R-:W-:Y:S05]  /*d650*/  EXIT ;  /* 0x000000000000794d */ /* 0x000fea0003800000 */
.L_x_26386:
        /* <DEDUP_REMOVED lines=22> */
.L_x_26396:
[----:B-1----:R-:W-:-:S06]  /*d7c0*/  SHF.L.U32 R3, R3, 0x10, RZ ;  /* 0x0000001003037819 */ /* 0x002fcc00000006ff */
[----:B------:R-:W1:Y:S02]  /*d7d0*/  F2I.U64.TRUNC R2, R3 ;  /* 0x0000000300027311 */ /* 0x000e64000020d800 */
[----:B-1----:R-:W-:Y:S01]  /*d7e0*/  STG.E.64 desc[UR36][R16.64], R2 ;  /* 0x0000000210007986 */ /* 0x002fe2000c101b24 */
[----:B------:R-:W-:Y:S05]  /*d7f0*/  EXIT ;  /* 0x000000000000794d */ /* 0x000fea0003800000 */
.L_x_26395:
[----:B-1----:R-:W-:-:S06]  /*d800*/  IMAD.U32 R3, R3, 0x10000, RZ ;  /* 0x0001000003037824 */ /* 0x002fcc00078e00ff */
[----:B------:R-:W1:Y:S02]  /*d810*/  F2I.FTZ.U32.TRUNC.NTZ R3, R3 ;  /* 0x0000000300037305 */ /* 0x000e64000021f000 */
[----:B-1----:R-:W-:Y:S01]  /*d820*/  STG.E desc[UR36][R16.64], R3 ;  /* 0x0000000310007986 */ /* 0x002fe2000c101924 */
[----:B------:R-:W-:Y:S05]  /*d830*/  EXIT ;  /* 0x000000000000794d */ /* 0x000fea0003800000 */
.L_x_26385:
        /* <DEDUP_REMOVED lines=11> */
.L_x_26398:
[----:B-1----:R-:W-:Y:S02]  /*d8f0*/  SHF.L.U32 R3, R3, 0x10, RZ ;  /* 0x0000001003037819 */ /* 0x002fe400000006ff */
[----:B------:R-:W-:-:S03]  /*d900*/  CS2R R6, SRZ ;  /* 0x0000000000067805 */ /* 0x000fc6000001ff00 */
[----:B------:R-:W-:-:S04]  /*d910*/  FMUL.FTZ R3, R3, 1 ;  /* 0x3f80000003037820 */ /* 0x000fc80000410000 */
[----:B------:R-:W1:Y:S02]  /*d920*/  F2F.F64.F32 R4, R3 ;  /* 0x0000000300047310 */ /* 0x000e640000201800 */
[----:B-1----:R-:W-:Y:S01]  /*d930*/  STG.E.128 desc[UR36][R16.64], R4 ;  /* 0x0000000410007986 */ /* 0x002fe2000c101d24 */
[----:B------:R-:W-:Y:S05]  /*d940*/  EXIT ;  /* 0x000000000000794d */ /* 0x000fea0003800000 */
.L_x_26397:
[----:B------:R-:W-:-:S09]  /*d950*/  UISETP.NE.AND UP0, UPT, UR4, 0xf, UPT ;  /* 0x0000000f0400788c */ /* 0x000fd2000bf05270 */
[----:B------:R-:W-:Y:S05]  /*d960*/  BRA.U !UP0, `(.L_x_26399) ;  /* 0x0000000108e87547 */ /* 0x000fea000b800000 */
[----:B------:R-:W-:-:S09]  /*d970*/  UISETP.NE.AND UP0, UPT, UR4, 0x17, UPT ;  /* 0x000000170400788c */ /* 0x000fd2000bf05270 */
[----:B------:R-:W-:Y:S05]  /*d980*/  BRA.U !UP0, `(.L_x_26400) ;  /* 0x0000000108907547 */ /* 0x000fea000b800000 */
[----:B------:R-:W-:-:S09]  /*d990*/  UISETP.NE.AND UP0, UPT, UR4, 0x18, UPT ;  /* 0x000000180400788c */ /* 0x000fd2000bf05270 */
[----:B------:R-:W-:Y:S05]  /*d9a0*/  BRA.U !UP0, `(.L_x_26401) ;  /* 0x0000000108447547 */ /* 0x000fea000b800000 */
.L_x_26378:
[----:B------:R-:W-:Y:S01]  /*d9b0*/  MOV R0, 0x0 ;  /* 0x0000000000007802 */ /* 0x000fe20000000f00 */
[----:B------:R-:W2:Y:S01]  /*d9c0*/  LDCU.64 UR4, c[0x4][0x178] ;  /* 0x01002f00ff0477ac */ /* 0x000ea20008000a00 */
[----:B------:R-:W-:Y:S02]  /*d9d0*/  HFMA2 R13, -RZ, RZ, 0, 0 ;  /* 0x00000000ff0d7431 */ /* 0x000fe400000001ff */
[----:B------:R-:W-:Y:S01]  /*d9e0*/  IMAD.MOV.U32 R8, RZ, RZ, 0x65 ;  /* 0x00000065ff087424 */ /* 0x000fe200078e00ff */
[----:B-1----:R1:W3:Y:S01]  /*d9f0*/  LDC.64 R2, c[0x4][R0] ;  /* 0x0100000000027b82 */ /* 0x0022e20000000a00 */
[----:B------:R-:W4:Y:S01]  /*da00*/  LDCU.64 UR6, c[0x4][0x180] ;  /* 0x01003000ff0677ac */ /* 0x000f220008000a00 */
[----:B------:R-:W-:Y:S01]  /*da10*/  IMAD.MOV.U32 R12, RZ, RZ, 0x1 ;  /* 0x00000001ff0c7424 */ /* 0x000fe200078e00ff */
[----:B------:R-:W5:Y:S01]  /*da20*/  LDCU.64 UR8, c[0x4][0x90] ;  /* 0x01001200ff0877ac */ /* 0x000f620008000a00 */
[----:B--2---:R-:W-:Y:S02]  /*da30*/  IMAD.U32 R4, RZ, RZ, UR4 ;  /* 0x00000004ff047e24 */ /* 0x004fe4000f8e00ff */
[----:B------:R-:W-:Y:S01]  /*da40*/  IMAD.U32 R5, RZ, RZ, UR5 ;  /* 0x00000005ff057e24 */ /* 0x000fe2000f8e00ff */
[----:B----4-:R-:W-:Y:S01]  /*da50*/  MOV R6, UR6 ;  /* 0x0000000600067c02 */ /* 0x010fe20008000f00 */
[----:B------:R-:W-:-:S02]  /*da60*/  IMAD.U32 R7, RZ, RZ, UR7 ;  /* 0x00000007ff077e24 */ /* 0x000fc4000f8e00ff */
[----:B-----5:R-:W-:Y:S01]  /*da70*/  IMAD.U32 R10, RZ, RZ, UR8 ;  /* 0x00000008ff0a7e24 */ /* 0x020fe2000f8e00ff */
[----:B-1----:R-:W-:-:S07]  /*da80*/  MOV R11, UR9 ;  /* 0x00000009000b7c02 */ /* 0x002fce0008000f00 */
[----:B------:R-:W-:-:S07]  /*da90*/  LEPC R20, `(.L_x_26402) ;  /* 0x000000001014794e */ /* 0x000fce0000000000 */
[----:B0--3--:R-:W-:Y:S05]  /*daa0*/  CALL.ABS.NOINC R2 ;  /* 0x0000000002007343 */ /* 0x009fea0003c00000 */
.L_x_26402:
[----:B------:R-:W-:Y:S05]  /*dab0*/  EXIT ;  /* 0x000000000000794d */ /* 0x000fea0003800000 */
.L_x_26401:
        /* <DEDUP_REMOVED lines=13> */
.L_x_26404:
[----:B------:R-:W-:Y:S05]  /*db90*/  BSYNC.RECONVERGENT B0 ;  /* 0x0000000000007941 */ /* 0x000fea0003800200 */
.L_x_26403:
[----:B------:R-:W-:-:S05]  /*dba0*/  LOP3.LUT R3, R0, 0x80, R3, 0xf8, !PT ;  /* 0x0000008000037812 */ /* 0x000fca00078ef803 */
[----:B------:R-:W-:Y:S01]  /*dbb0*/  STG.E.U8 desc[UR36][R16.64], R3 ;  /* 0x0000000310007986 */ /* 0x000fe2000c101124 */
[----:B------:R-:W-:Y:S05]  /*dbc0*/  EXIT ;  /* 0x000000000000794d */ /* 0x000fea0003800000 */
.L_x_26400:
[----:B-1----:R-:W-:Y:S01]  /*dbd0*/  SHF.L.U32 R3, R3, 0x10, RZ ;  /* 0x0000001003037819 */ /* 0x002fe200000006ff */
        /* <DEDUP_REMOVED lines=11> */
.L_x_26406:
[----:B------:R-:W-:Y:S01]  /*dc90*/  IMAD.MOV.U32 R0, RZ, RZ, 0x7f ;  /* 0x0000007fff007424 */ /* 0x000fe200078e00ff */
[----:B------:R-:W-:-:S04]  /*dca0*/  ISETP.GT.U32.AND P0, PT, R2, 0x7f800000, PT ;  /* 0x7f8000000200780c */ /* 0x000fc80003f04070 */
[----:B------:R-:W-:-:S09]  /*dcb0*/  SEL R0, R0, 0x7c, P0 ;  /* 0x0000007c00007807 */ /* 0x000fd20000000000 */
.L_x_26407:
[----:B------:R-:W-:Y:S05]  /*dcc0*/  BSYNC.RECONVERGENT B0 ;  /* 0x0000000000007941 */ /* 0x000fea0003800200 */
.L_x_26405:
[----:B------:R-:W-:-:S04]  /*dcd0*/  SHF.R.U32.HI R3, RZ, 0x18, R3 ;  /* 0x00000018ff037819 */ /* 0x000fc80000011603 */
[----:B------:R-:W-:-:S05]  /*dce0*/  LOP3.LUT R3, R0, 0x80, R3, 0xf8, !PT ;  /* 0x0000008000037812 */ /* 0x000fca00078ef803 */
[----:B------:R-:W-:Y:S01]  /*dcf0*/  STG.E.U8 desc[UR36][R16.64], R3 ;  /* 0x0000000310007986 */ /* 0x000fe2000c101124 */
[----:B------:R-:W-:Y:S05]  /*dd00*/  EXIT ;  /* 0x000000000000794d */ /* 0x000fea0003800000 */
.L_x_26399:
[----:B-1----:R-:W-:Y:S01]  /*dd10*/  STG.E.U16 desc[UR36][R16.64], R3 ;  /* 0x0000000310007986 */ /* 0x002fe2000c101524 */
[----:B------:R-:W-:Y:S05]  /*dd20*/  EXIT ;  /* 0x000000000000794d */ /* 0x000fea0003800000 */
.L_x_26408:
        /* <DEDUP_REMOVED lines=13> */
.L_x_50165:


//--------------------- .text._ZN2at6native27unrolled_elementwise_kernelINS0_13BUnaryFunctorIN3c108BFloat16ES4_S4_ZZZNS0_21remainder_kernel_cudaERNS_18TensorIteratorBaseEENKUlvE0_clEvENKUlvE2_clEvEUlS4_S4_E_EESt5arrayIPcLm2EELi4E23TrivialOffsetCalculatorILi1EjESF_NS0_6memory12LoadWithCastILi1EEENSG_13StoreWithCastILi1EEEEEviT_T0_T2_T3_T4_T5_ --------------------------
	.section	.text._ZN2at6native27unrolled_elementwise_kernelINS0_13BUnaryFunctorIN3c108BFloat16ES4_S4_ZZZNS0_21remainder_kernel_cudaERNS_18TensorIteratorBaseEENKUlvE0_clEvENKUlvE2_clEvEUlS4_S4_E_EESt5arrayIPcLm2EELi4E23TrivialOffsetCalculatorILi1EjESF_NS0_6memory12LoadWithCastILi1EEENSG_13StoreWithCastILi1EEEEEviT_T0_T2_T3_T4_T5_,"ax",@progbits
	.align	128
        .global         _ZN2at6native27unrolled_elementwise_kernelINS0_13BUnaryFunctorIN3c108BFloat16ES4_S4_ZZZNS0_21remainder_kernel_cudaERNS_18TensorIteratorBaseEENKUlvE0_clEvENKUlvE2_clEvEUlS4_S4_E_EESt5arrayIPcLm2EELi4E23TrivialOffsetCalculatorILi1EjESF_NS0_6memory12LoadWithCastILi1EEENSG_13StoreWithCastILi1EEEEEviT_T0_T2_T3_T4_T5_
        .type           _ZN2at6native27unrolled_elementwise_kernelINS0_13BUnaryFunctorIN3c108BFloat16ES4_S4_ZZZNS0_21remainder_kernel_cudaERNS_18TensorIteratorBaseEENKUlvE0_clEvENKUlvE2_clEvEUlS4_S4_E_EESt5arrayIPcLm2EELi4E23TrivialOffsetCalculatorILi1EjESF_NS0_6memory12LoadWithCastILi1EEENSG_13StoreWithCastILi1EEEEEviT_T0_T2_T3_T4_T5_,@function
        .size           _ZN2at6native27unrolled_elementwise_kernelINS0_13BUnaryFunctorIN3c108BFloat16ES4_S4_ZZZNS0_21remainder_kernel_cudaERNS_18TensorIteratorBaseEENKUlvE0_clEvENKUlvE2_clEvEUlS4_S4_E_EESt5arrayIPcLm2EELi4E23TrivialOffsetCalculatorILi1EjESF_NS0_6memory12LoadWithCastILi1EEENSG_13StoreWithCastILi1EEEEEviT_T0_T2_T3_T4_T5_,(.L_x_50166 - _ZN2at6native27unrolled_elementwise_kernelINS0_13BUnaryFunctorIN3c108BFloat16ES4_S4_ZZZNS0_21remainder_kernel_cudaERNS_18TensorIteratorBaseEENKUlvE0_clEvENKUlvE2_clEvEUlS4_S4_E_EESt5arrayIPcLm2EELi4E23TrivialOffsetCalculatorILi1EjESF_NS0_6memory12LoadWithCastILi1EEENSG_13StoreWithCastILi1EEEEEviT_T0_T2_T3_T4_T5_)
        .other          _ZN2at6native27unrolled_elementwise_kernelINS0_13BUnaryFunctorIN3c108BFloat16ES4_S4_ZZZNS0_21remainder_kernel_cudaERNS_18TensorIteratorBaseEENKUlvE0_clEvENKUlvE2_clEvEUlS4_S4_E_EESt5arrayIPcLm2EELi4E23TrivialOffsetCalculatorILi1EjESF_NS0_6memory12LoadWithCastILi1EEENSG_13StoreWithCastILi1EEEEEviT_T0_T2_T3_T4_T5_,@"STO_CUDA_ENTRY STV_DEFAULT"
_ZN2at6native27unrolled_elementwise_kernelINS0_13BUnaryFunctorIN3c108BFloat16ES4_S4_ZZZNS0_21remainder_kernel_cudaERNS_18TensorIteratorBaseEENKUlvE0_clEvENKUlvE2_clEvEUlS4_S4_E_EESt5arrayIPcLm2EELi4E23TrivialOffsetCalculatorILi1EjESF_NS0_6memory12LoadWithCastILi1EEENSG_13StoreWithCastILi1EEEEEviT_T0_T2_T3_T4_T5_:
.text._ZN2at6native27unrolled_elementwise_kernelINS0_13BUnaryFunctorIN3c108BFloat16ES4_S4_ZZZNS0_21remainder_kernel_cudaERNS_18TensorIteratorBaseEENKUlvE0_clEvENKUlvE2_clEvEUlS4_S4_E_EESt5arrayIPcLm2EELi4E23TrivialOffsetCalculatorILi1EjESF_NS0_6memory12LoadWithCastILi1EEENSG_13StoreWithCastILi1EEEEEviT_T0_T2_T3_T4_T5_:
        /* <DEDUP_REMOVED lines=34> */
.L_x_26414:
[----:B------:R-:W2:Y:S02]  /*0220*/  LDG.E.U8 R4, desc[UR36][R4.64] ;  /* 0x0000002404047981 */ /* 0x000ea4000c1e1100 */
[----:B--2---:R-:W-:-:S04]  /*0230*/  I2FP.F32.U32 R0, R4 ;  /* 0x0000000400007245 */ /* 0x004fc80000201000 */
[----:B------:R-:W-:-:S04]  /*0240*/  F2FP.BF16.F32.PACK_AB R0, RZ, R0 ;  /* 0x00000000ff00723e */ /* 0x000fc800000010ff */
[----:B------:R-:W-:Y:S01]  /*0250*/  PRMT R18, R0, 0x7610, R18 ;  /* 0x0000761000127816 */ /* 0x000fe20000000012 */
[----:B------:R-:W-:Y:S06]  /*0260*/  BRA `(.L_x_26416) ;  /* 0x0000000c00e47947 */ /* 0x000fec0003800000 */
.L_x_26413:
        /* <DEDUP_REMOVED lines=11> */
.L_x_26418:
[----:B------:R-:W2:Y:S02]  /*0320*/  LDG.E R4, desc[UR36][R4.64] ;  /* 0x0000002404047981 */ /* 0x000ea4000c1e1900 */
[----:B--2---:R-:W-:-:S04]  /*0330*/  I2FP.F32.S32 R0, R4 ;  /* 0x0000000400007245 */ /* 0x004fc80000201400 */
[----:B------:R-:W-:-:S04]  /*0340*/  F2FP.BF16.F32.PACK_AB R0, RZ, R0 ;  /* 0x00000000ff00723e */ /* 0x000fc800000010ff */
[----:B------:R-:W-:Y:S01]  /*0350*/  PRMT R18, R0, 0x7610, R18 ;  /* 0x0000761000127816 */ /* 0x000fe20000000012 */
[----:B------:R-:W-:Y:S06]  /*0360*/  BRA `(.L_x_26416) ;  /* 0x0000000c00a47947 */ /* 0x000fec0003800000 */
.L_x_26417:
[----:B------:R-:W2:Y:S02]  /*0370*/  LDG.E.U16 R4, desc[UR36][R4.64] ;  /* 0x0000002404047981 */ /* 0x000ea4000c1e1500 */
[----:B--2---:R-:W0:Y:S02]  /*0380*/  I2F.S16 R0, R4 ;  /* 0x0000000400007306 */ /* 0x004e240000101400 */
[----:B0-----:R-:W-:-:S04]  /*0390*/  F2FP.BF16.F32.PACK_AB R0, RZ, R0 ;  /* 0x00000000ff00723e */ /* 0x001fc800000010ff */
[----:B------:R-:W-:Y:S01]  /*03a0*/  PRMT R18, R0, 0x7610, R18 ;  /* 0x0000761000127816 */ /* 0x000fe20000000012 */
[----:B------:R-:W-:Y:S06]  /*03b0*/  BRA `(.L_x_26416) ;  /* 0x0000000c00907947 */ /* 0x000fec0003800000 */
.L_x_26412:
        /* <DEDUP_REMOVED lines=9> */
.L_x_26420:
[----:B------:R-:W2:Y:S02]  /*0450*/  LDG.E.U16 R0, desc[UR36][R4.64] ;  /* 0x0000002404007981 */ /* 0x000ea4000c1e1500 */
[----:B--2---:R-:W-:-:S05]  /*0460*/  HADD2.F32 R0, -RZ, R0.H0_H0 ;  /* 0x20000000ff007230 */ /* 0x004fca0000004100 */
[----:B------:R-:W-:-:S04]  /*0470*/  F2FP.BF16.F32.PACK_AB R0, RZ, R0 ;  /* 0x00000000ff00723e */ /* 0x000fc800000010ff */
[----:B------:R-:W-:Y:S01]  /*0480*/  PRMT R18, R0, 0x7610, R18 ;  /* 0x0000761000127816 */ /* 0x000fe20000000012 */
[----:B------:R-:W-:Y:S06]  /*0490*/  BRA `(.L_x_26416) ;  /* 0x0000000c00587947 */ /* 0x000fec0003800000 */
.L_x_26419:
        /* <DEDUP_REMOVED lines=9> */
.L_x_26422:
[----:B------:R-:W2:Y:S02]  /*0530*/  LDG.E.U16 R4, desc[UR36][R4.64] ;  /* 0x0000002404047981 */ /* 0x000ea4000c1e1500 */
[----:B--2---:R-:W-:-:S05]  /*0540*/  HADD2.F32 R0, -RZ, R4.H0_H0 ;  /* 0x20000004ff007230 */ /* 0x004fca0000004100 */
[----:B------:R-:W-:-:S04]  /*0550*/  F2FP.BF16.F32.PACK_AB R0, RZ, R0 ;  /* 0x00000000ff00723e */ /* 0x000fc800000010ff */
[----:B------:R-:W-:Y:S01]  /*0560*/  PRMT R18, R0, 0x7610, R18 ;  /* 0x0000761000127816 */ /* 0x000fe20000000012 */
[----:B------:R-:W-:Y:S06]  /*0570*/  BRA `(.L_x_26416) ;  /* 0x0000000c00207947 */ /* 0x000fec0003800000 */
.L_x_26421:
        /* <DEDUP_REMOVED lines=13> */
.L_x_26411:
        /* <DEDUP_REMOVED lines=14> */
.L_x_26425:
        /* <DEDUP_REMOVED lines=13> */
.L_x_26424:
        /* <DEDUP_REMOVED lines=27> */
.L_x_26427:
        /* <DEDUP_REMOVED lines=15> */
.L_x_26426:
[----:B------:R0:W5:Y:S01]  /*0aa0*/  LDG.E.U16 R18, desc[UR36][R4.64] ;  /* 0x0000002404127981 */ /* 0x000162000c1e1500 */
[----:B------:R-:W-:Y:S05]  /*0ab0*/  BRA `(.L_x_26416) ;  /* 0x0000000400d07947 */ /* 0x000fea0003800000 */
.L_x_26423:
        /* <DEDUP_REMOVED lines=13> */
.L_x_26430:
        /* <DEDUP_REMOVED lines=21> */
.L_x_26434:
[----:B------:R-:W-:Y:S05]  /*0ce0*/  BSYNC.RECONVERGENT B1 ;  /* 0x0000000000017941 */ /* 0x000fea0003800200 */
.L_x_26433:
[----:B------:R-:W-:Y:S01]  /*0cf0*/  IMAD.SHL.U32 R0, R0, 0x100000, RZ ;  /* 0x0010000000007824 */ /* 0x000fe200078e00ff */
[----:B------:R-:W-:-:S04]  /*0d00*/  LEA R3, R3, 0x3b800000, 0x17 ;  /* 0x3b80000003037811 */ /* 0x000fc800078eb8ff */
[----:B------:R-:W-:-:S07]  /*0d10*/  LOP3.LUT R0, R3, R0, R7, 0xfe, !PT ;  /* 0x0000000003007212 */ /* 0x000fce00078efe07 */
.L_x_26432:
[----:B------:R-:W-:Y:S05]  /*0d20*/  BSYNC.RECONVERGENT B0 ;  /* 0x0000000000007941 */ /* 0x000fea0003800200 */
.L_x_26431:
[----:B------:R-:W-:-:S04]  /*0d30*/  F2FP.BF16.F32.PACK_AB R0, RZ, R0 ;  /* 0x00000000ff00723e */ /* 0x000fc800000010ff */
[----:B------:R-:W-:Y:S01]  /*0d40*/  PRMT R18, R0, 0x7610, R18 ;  /* 0x0000761000127816 */ /* 0x000fe20000000012 */
[----:B------:R-:W-:Y:S06]  /*0d50*/  BRA `(.L_x_26416) ;  /* 0x0000000400287947 */ /* 0x000fec0003800000 */
.L_x_26429:
        /* <DEDUP_REMOVED lines=21> */
.L_x_26438:
[----:B------:R-:W-:Y:S05]  /*0eb0*/  BSYNC.RECONVERGENT B1 ;  /* 0x0000000000017941 */ /* 0x000fea0003800200 */
.L_x_26437:
[----:B------:R-:W-:Y:S01]  /*0ec0*/  IMAD.SHL.U32 R0, R0, 0x200000, RZ ;  /* 0x0020000000007824 */ /* 0x000fe200078e00ff */
[----:B------:R-:W-:-:S04]  /*0ed0*/  LEA R3, R3, 0x37800000, 0x17 ;  /* 0x3780000003037811 */ /* 0x000fc800078eb8ff */
[----:B------:R-:W-:-:S07]  /*0ee0*/  LOP3.LUT R0, R3, R0, R7, 0xfe, !PT ;  /* 0x0000000003007212 */ /* 0x000fce00078efe07 */
.L_x_26436:
[----:B------:R-:W-:Y:S05]  /*0ef0*/  BSYNC.RECONVERGENT B0 ;  /* 0x0000000000007941 */ /* 0x000fea0003800200 */
.L_x_26435:
[----:B------:R-:W-:-:S04]  /*0f00*/  F2FP.BF16.F32.PACK_AB R0, RZ, R0 ;  /* 0x00000000ff00723e */ /* 0x000fc800000010ff */
[----:B------:R-:W-:Y:S01]  /*0f10*/  PRMT R18, R0, 0x7610, R18 ;  /* 0x0000761000127816 */ /* 0x000fe20000000012 */
[----:B------:R-:W-:Y:S06]  /*0f20*/  BRA `(.L_x_26416) ;  /* 0x0000000000b47947 */ /* 0x000fec0003800000 */
.L_x_26428:
[----:B------:R-:W-:-:S09]  /*0f30*/  UISETP.NE.AND UP0, UPT, UR4, 0x1c, UPT ;  /* 0x0000001c0400788c */ /* 0x000fd2000bf05270 */
[----:B------:R-:W-:Y:S05]  /*0f40*/  BRA.U !UP0, `(.L_x_26439) ;  /* 0x00000001089c7547 */ /* 0x000fea000b800000 */
[----:B------:R-:W-:-:S09]  /*0f50*/  UISETP.NE.AND UP0, UPT, UR4, 0x1d, UPT ;  /* 0x0000001d0400788c */ /* 0x000fd2000bf05270 */
[----:B------:R-:W-:Y:S05]  /*0f60*/  BRA.U !UP0, `(.L_x_26440) ;  /* 0x0000000108807547 */ /* 0x000fea000b800000 */
[----:B------:R-:W-:-:S09]  /*0f70*/  UISETP.NE.AND UP0, UPT, UR4, 0x2c, UPT ;  /* 0x0000002c0400788c */ /* 0x000fd2000bf05270 */
[----:B------:R-:W-:Y:S05]  /*0f80*/  BRA.U !UP0, `(.L_x_26441) ;  /* 0x0000000108487547 */ /* 0x000fea000b800000 */
.L_x_26415:
        /* <DEDUP_REMOVED lines=16> */
.L_x_26442:
[----:B------:R-:W-:Y:S01]  /*1090*/  PRMT R18, RZ, 0x7610, R18 ;  /* 0x00007610ff127816 */ /* 0x000fe20000000012 */
[----:B------:R-:W-:Y:S06]  /*10a0*/  BRA `(.L_x_26416) ;  /* 0x0000000000547947 */ /* 0x000fec0003800000 */
.L_x_26441:
        /* <DEDUP_REMOVED lines=8> */
.L_x_26444:
[----:B------:R-:W-:Y:S05]  /*1130*/  BSYNC.RECONVERGENT B0 ;  /* 0x0000000000007941 */ /* 0x000fea0003800200 */
.L_x_26443:
[----:B------:R-:W-:-:S04]  /*1140*/  F2FP.BF16.F32.PACK_AB R0, RZ, R0 ;  /* 0x00000000ff00723e */ /* 0x000fc800000010ff */
[----:B------:R-:W-:Y:S01]  /*1150*/  PRMT R18, R0, 0x7610, R18 ;  /* 0x0000761000127816 */ /* 0x000fe20000000012 */
[----:B------:R-:W-:Y:S06]  /*1160*/  BRA `(.L_x_26416) ;  /* 0x0000000000247947 */ /* 0x000fec0003800000 */
.L_x_26440:
[----:B------:R-:W2:Y:S02]  /*1170*/  LDG.E.64 R4, desc[UR36][R4.64] ;  /* 0x0000002404047981 */ /* 0x000ea4000c1e1b00 */
[----:B--2---:R-:W0:Y:S02]  /*1180*/  I2F.U64 R0, R4 ;  /* 0x0000000400007312 */ /* 0x004e240000301000 */
[----:B0-----:R-:W-:-:S04]  /*1190*/  F2FP.BF16.F32.PACK_AB R0, RZ, R0 ;  /* 0x00000000ff00723e */ /* 0x001fc800000010ff */
[----:B------:R-:W-:Y:S01]  /*11a0*/  PRMT R18, R0, 0x7610, R18 ;  /* 0x0000761000127816 */ /* 0x000fe20000000012 */
[----:B------:R-:W-:Y:S06]  /*11b0*/  BRA `(.L_x_26416) ;  /* 0x0000000000107947 */ /* 0x000fec0003800000 */
.L_x_26439:
[----:B------:R-:W2:Y:S02]  /*11c0*/  LDG.E R4, desc[UR36][R4.64] ;  /* 0x0000002404047981 */ /* 0x000ea4000c1e1900 */
[----:B--2---:R-:W-:-:S04]  /*11d0*/  I2FP.F32.U32 R0, R4 ;  /* 0x0000000400007245 */ /* 0x004fc80000201000 */
[----:B------:R-:W-:-:S04]  /*11e0*/  F2FP.BF16.F32.PACK_AB R0, RZ, R0 ;  /* 0x00000000ff00723e */ /* 0x000fc800000010ff */
[----:B------:R-:W-:-:S07]  /*11f0*/  PRMT R18, R0, 0x7610, R18 ;  /* 0x0000761000127816 */ /* 0x000fce0000000012 */
.L_x_26416:
[----:B------:R-:W-:-:S07]  /*1200*/  VIADD R23, R25, 0x80 ;  /* 0x0000008019177836 */ /* 0x000fce0000000000 */
.L_x_26410:
[----:B------:R-:W-:Y:S05]  /*1210*/  BSYNC.RECONVERGENT B6 ;  /* 0x0000000000067941 */ /* 0x000fea0003800200 */
.L_x_26409:
        /* <DEDUP_REMOVED lines=26> */
.L_x_26450:
[----:B------:R-:W2:Y:S02]  /*13c0*/  LDG.E.U8 R4, desc[UR36][R4.64] ;  /* 0x0000002404047981 */ /* 0x000ea4000c1e1100 */
[----:B--2---:R-:W-:-:S04]  /*13d0*/  I2FP.F32.U32 R0, R4 ;  /* 0x0000000400007245 */ /* 0x004fc80000201000 */
[----:B------:R-:W-:-:S04]  /*13e0*/  F2FP.BF16.F32.PACK_AB R0, RZ, R0 ;  /* 0x00000000ff00723e */ /* 0x000fc800000010ff */
[----:B------:R-:W-:Y:S01]  /*13f0*/  PRMT R17, R0, 0x7610, R17 ;  /* 0x0000761000117816 */ /* 0x000fe20000000011 */
[----:B------:R-:W-:Y:S06]  /*1400*/  BRA `(.L_x_26452) ;  /* 0x0000000c00e47947 */ /* 0x000fec0003800000 */
.L_x_26449:
        /* <DEDUP_REMOVED lines=11> */
.L_x_26454:
[----:B------:R-:W2:Y:S02]  /*14c0*/  LDG.E R4, desc[UR36][R4.64] ;  /* 0x0000002404047981 */ /* 0x000ea4000c1e1900 */
[----:B--2---:R-:W-:-:S04]  /*14d0*/  I2FP.F32.S32 R0, R4 ;  /* 0x0000000400007245 */ /* 0x004fc80000201400 */
[----:B------:R-:W-:-:S04]  /*14e0*/  F2FP.BF16.F32.PACK_AB R0, RZ, R0 ;  /* 0x00000000ff00723e */ /* 0x000fc800000010ff */
[----:B------:R-:W-:Y:S01]  /*14f0*/  PRMT R17, R0, 0x7610, R17 ;  /* 0x0000761000117816 */ /* 0x000fe20000000011 */
[----:B------:R-:W-:Y:S06]  /*1500*/  BRA `(.L_x_26452) ;  /* 0x0000000c00a47947 */ /* 0x000fec0003800000 */
.L_x_26453:
[----:B------:R-:W2:Y:S02]  /*1510*/  LDG.E.U16 R4, desc[UR36][R4.64] ;  /* 0x0000002404047981 */ /* 0x000ea4000c1e1500 */
[----:B--2---:R-:W0:Y:S02]  /*1520*/  I2F.S16 R0, R4 ;  /* 0x0000000400007306 */ /* 0x004e240000101400 */
[----:B0-----:R-:W-:-:S04]  /*1530*/  F2FP.BF16.F32.PACK_AB R0, RZ, R0 ;  /* 0x00000000ff00723e */ /* 0x001fc800000010ff */
[----:B------:R-:W-:Y:S01]  /*1540*/  PRMT R17, R0, 0x7610, R17 ;  /* 0x0000761000117816 */ /* 0x000fe20000000011 */
[----:B------:R-:W-:Y:S06]  /*1550*/  BRA `(.L_x_26452) ;  /* 0x0000000c00907947 */ /* 0x000fec0003800000 */
.L_x_26448:
        /* <DEDUP_REMOVED lines=9> */
.L_x_26456:
[----:B------:R-:W2:Y:S02]  /*15f0*/  LDG.E.U16 R0, desc[UR36][R4.64] ;  /* 0x0000002404007981 */ /* 0x000ea4000c1e1500 */
[----:B--2---:R-:W-:-:S05]  /*1600*/  HADD2.F32 R0, -RZ, R0.H0_H0 ;  /* 0x20000000ff007230 */ /* 0x004fca0000004100 */
[----:B------:R-:W-:-:S04]  /*1610*/  F2FP.BF16.F32.PACK_AB R0, RZ, R0 ;  /* 0x00000000ff00723e */ /* 0x000fc800000010ff */
[----:B------:R-:W-:Y:S01]  /*1620*/  PRMT R17, R0, 0x7610, R17 ;  /* 0x0000761000117816 */ /* 0x000fe20000000011 */
[----:B------:R-:W-:Y:S06]  /*1630*/  BRA `(.L_x_26452) ;  /* 0x0000000c00587947 */ /* 0x000fec0003800000 */
.L_x_26455:
        /* <DEDUP_REMOVED lines=9> */
.L_x_26458:
[----:B------:R-:W2:Y:S02]  /*16d0*/  LDG.E.U16 R4, desc[UR36][R4.64] ;  /* 0x0000002404047981 */ /* 0x000ea4000c1e1500 */
[----:B--2---:R-:W-:-:S05]  /*16e0*/  HADD2.F32 R0, -RZ, R4.H0_H0 ;  /* 0x20000004ff007230 */ /* 0x004fca0000004100 */
[----:B------:R-:W-:-:S04]  /*16f0*/  F2FP.BF16.F32.PACK_AB R0, RZ, R0 ;  /* 0x00000000ff00723e */ /* 0x000fc800000010ff */
[----:B------:R-:W-:Y:S01]  /*1700*/  PRMT R17, R0, 0x7610, R17 ;  /* 0x0000761000117816 */ /* 0x000fe20000000011 */
[----:B------:R-:W-:Y:S06]  /*1710*/  BRA `(.L_x_26452) ;  /* 0x0000000c00207947 */ /* 0x000fec0003800000 */
.L_x_26457:
        /* <DEDUP_REMOVED lines=13> */
.L_x_26447:
        /* <DEDUP_REMOVED lines=14> */
.L_x_26461:
        /* <DEDUP_REMOVED lines=13> */
.L_x_26460:
        /* <DEDUP_REMOVED lines=27> */
.L_x_26463:
        /* <DEDUP_REMOVED lines=15> */
.L_x_26462:
[----:B------:R0:W5:Y:S01]  /*1c40*/  LDG.E.U16 R17, desc[UR36][R4.64] ;  /* 0x0000002404117981 */ /* 0x000162000c1e1500 */
[----:B------:R-:W-:Y:S05]  /*1c50*/  BRA `(.L_x_26452) ;  /* 0x0000000400d07947 */ /* 0x000fea0003800000 */
.L_x_26459:
        /* <DEDUP_REMOVED lines=13> */
.L_x_26466:
        /* <DEDUP_REMOVED lines=21> */
.L_x_26470:
[----:B------:R-:W-:Y:S05]  /*1e80*/  BSYNC.RECONVERGENT B1 ;  /* 0x0000000000017941 */ /* 0x000fea0003800200 */
.L_x_26469:
[----:B------:R-:W-:Y:S01]  /*1e90*/  IMAD.SHL.U32 R0, R0, 0x100000, RZ ;  /* 0x0010000000007824 */ /* 0x000fe200078e00ff */
[----:B------:R-:W-:-:S04]  /*1ea0*/  LEA R3, R3, 0x3b800000, 0x17 ;  /* 0x3b80000003037811 */ /* 0x000fc800078eb8ff */
[----:B------:R-:W-:-:S07]  /*1eb0*/  LOP3.LUT R0, R3, R0, R7, 0xfe, !PT ;  /* 0x0000000003007212 */ /* 0x000fce00078efe07 */
.L_x_26468:
[----:B------:R-:W-:Y:S05]  /*1ec0*/  BSYNC.RECONVERGENT B0 ;  /* 0x0000000000007941 */ /* 0x000fea0003800200 */
.L_x_26467:
[----:B------:R-:W-:-:S04]  /*1ed0*/  F2FP.BF16.F32.PACK_AB R0, RZ, R0 ;  /* 0x00000000ff00723e */ /* 0x000fc800000010ff */
[----:B------:R-:W-:Y:S01]  /*1ee0*/  PRMT R17, R0, 0x7610, R17 ;  /* 0x0000761000117816 */ /* 0x000fe20000000011 */
[----:B------:R-:W-:Y:S06]  /*1ef0*/  BRA `(.L_x_26452) ;  /* 0x0000000400287947 */ /* 0x000fec0003800000 */
.L_x_26465:
        /* <DEDUP_REMOVED lines=21> */
.L_x_26474:
[----:B------:R-:W-:Y:S05]  /*2050*/  BSYNC.RECONVERGENT B1 ;  /* 0x0000000000017941 */ /* 0x000fea0003800200 */
.L_x_26473:
[----:B------:R-:W-:Y:S01]  /*2060*/  IMAD.SHL.U32 R0, R0, 0x200000, RZ ;  /* 0x0020000000007824 */ /* 0x000fe200078e00ff */
[----:B------:R-:W-:-:S04]  /*2070*/  LEA R3, R3, 0x37800000, 0x17 ;  /* 0x3780000003037811 */ /* 0x000fc800078eb8ff */
[----:B------:R-:W-:-:S07]  /*2080*/  LOP3.LUT R0, R3, R0, R7, 0xfe, !PT ;  /* 0x0000000003007212 */ /* 0x000fce00078efe07 */
.L_x_26472:
[----:B------:R-:W-:Y:S05]  /*2090*/  BSYNC.RECONVERGENT B0 ;  /* 0x0000000000007941 */ /* 0x000fea0003800200 */
.L_x_26471:
[----:B------:R-:W-:-:S04]  /*20a0*/  F2FP.BF16.F32.PACK_AB R0, RZ, R0 ;  /* 0x00000000ff00723e */ /* 0x000fc800000010ff */
[----:B------:R-:W-:Y:S01]  /*20b0*/  PRMT R17, R0, 0x7610, R17 ;  /* 0x0000761000117816 */ /* 0x000fe20000000011 */
[----:B------:R-:W-:Y:S06]  /*20c0*/  BRA `(.L_x_26452) ;  /* 0x0000000000b47947 */ /* 0x000fec0003800000 */
.L_x_26464:
        /* <DEDUP_REMOVED lines=14> */
.L_x_26478:
[----:B------:R-:W-:Y:S05]  /*21b0*/  BSYNC.RECONVERGENT B0 ;  /* 0x0000000000007941 */ /* 0x000fea0003800200 */
.L_x_26477:
[----:B------:R-:W-:-:S04]  /*21c0*/  F2FP.BF16.F32.PACK_AB R0, RZ, R0 ;  /* 0x00000000ff00723e */ /* 0x000fc800000010ff */
[----:B------:R-:W-:Y:S01]  /*21d0*/  PRMT R17, R0, 0x7610, R17 ;  /* 0x0000761000117816 */ /* 0x000fe20000000011 */
[----:B------:R-:W-:Y:S06]  /*21e0*/  BRA `(.L_x_26452) ;  /* 0x00000000006c7947 */ /* 0x000fec0003800000 */
.L_x_26451:
        /* <DEDUP_REMOVED lines=16> */
.L_x_26479:
[----:B------:R-:W-:Y:S01]  /*22f0*/  PRMT R17, RZ, 0x7610, R17 ;  /* 0x00007610ff117816 */ /* 0x000fe20000000011 */
[----:B------:R-:W-:Y:S06]  /*2300*/  BRA `(.L_x_26452) ;  /* 0x0000000000247947 */ /* 0x000fec0003800000 */
.L_x_26476:
[----:B------:R-:W2:Y:S02]  /*2310*/  LDG.E.64 R4, desc[UR36][R4.64] ;  /* 0x0000002404047981 */ /* 0x000ea4000c1e1b00 */
[----:B--2---:R-:W0:Y:S02]  /*2320*/  I2F.U64 R0, R4 ;  /* 0x0000000400007312 */ /* 0x004e240000301000 */
[----:B0-----:R-:W-:-:S04]  /*2330*/  F2FP.BF16.F32.PACK_AB R0, RZ, R0 ;  /* 0x00000000ff00723e */ /* 0x001fc800000010ff */
[----:B------:R-:W-:Y:S01]  /*2340*/  PRMT R17, R0, 0x7610, R17 ;  /* 0x0000761000117816 */ /* 0x000fe20000000011 */
[----:B------:R-:W-:Y:S06]  /*2350*/  BRA `(.L_x_26452) ;  /* 0x0000000000107947 */ /* 0x000fec0003800000 */
.L_x_26475:
[----:B------:R-:W2:Y:S02]  /*2360*/  LDG.E R4, desc[UR36][R4.64] ;  /* 0x0000002404047981 */ /* 0x000ea4000c1e1900 */
[----:B--2---:R-:W-:-:S04]  /*2370*/  I2FP.F32.U32 R0, R4 ;  /* 0x0000000400007245 */ /* 0x004fc80000201000 */
[----:B------:R-:W-:-:S04]  /*2380*/  F2FP.BF16.F32.PACK_AB R0, RZ, R0 ;  /* 0x00000000ff00723e */ /* 0x000fc800000010ff */
[----:B------:R-:W-:-:S07]  /*2390*/  PRMT R17, R0, 0x7610, R17 ;  /* 0x0000761000117816 */ /* 0x000fce0000000011 */
.L_x_26452:
[----:B------:R-:W-:-:S07]  /*23a0*/  VIADD R23, R23, 0x80 ;  /* 0x0000008017177836 */ /* 0x000fce0000000000 */
.L_x_26446:
[----:B------:R-:W-:Y:S05]  /*23b0*/  BSYNC.RECONVERGENT B6 ;  /* 0x0000000000067941 */ /* 0x000fea0003800200 */
.L_x_26445:
        /* <DEDUP_REMOVED lines=26> */
.L_x_26485:
[----:B------:R-:W2:Y:S02]  /*2560*/  LDG.E.U8 R4, desc[UR36][R4.64] ;  /* 0x0000002404047981 */ /* 0x000ea4000c1e1100 */
[----:B--2---:R-:W-:-:S04]  /*2570*/  I2FP.F32.U32 R0, R4 ;  /* 0x0000000400007245 */ /* 0x004fc80000201000 */
[----:B------:R-:W-:-:S04]  /*2580*/  F2FP.BF16.F32.PACK_AB R0, RZ, R0 ;  /* 0x00000000ff00723e */ /* 0x000fc800000010ff */
[----:B------:R-:W-:Y:S01]  /*2590*/  PRMT R19, R0, 0x7610, R19 ;  /* 0x0000761000137816 */ /* 0x000fe20000000013 */
[----:B------:R-:W-:Y:S06]  /*25a0*/  BRA `(.L_x_26487) ;  /* 0x0000000c00e47947 */ /* 0x000fec0003800000 */
.L_x_26484:
        /* <DEDUP_REMOVED lines=11> */
.L_x_26489:
[----:B------:R-:W2:Y:S02]  /*2660*/  LDG.E R4, desc[UR36][R4.64] ;  /* 0x0000002404047981 */ /* 0x000ea4000c1e1900 */
[----:B--2---:R-:W-:-:S04]  /*2670*/  I2FP.F32.S32 R0, R4 ;  /* 0x0000000400007245 */ /* 0x004fc80000201400 */
[----:B------:R-:W-:-:S04]  /*2680*/  F2FP.BF16.F32.PACK_AB R0, RZ, R0 ;  /* 0x00000000ff00723e */ /* 0x000fc800000010ff */
[----:B------:R-:W-:Y:S01]  /*2690*/  PRMT R19, R0, 0x7610, R19 ;  /* 0x0000761000137816 */ /* 0x000fe20000000013 */
[----:B------:R-:W-:Y:S06]  /*26a0*/  BRA `(.L_x_26487) ;  /* 0x0000000c00a47947 */ /* 0x000fec0003800000 */
.L_x_26488:
[----:B------:R-:W2:Y:S02]  /*26b0*/  LDG.E.U16 R4, desc[UR36][R4.64] ;  /* 0x0000002404047981 */ /* 0x000ea4000c1e1500 */
[----:B--2---:R-:W0:Y:S02]  /*26c0*/  I2F.S16 R0, R4 ;  /* 0x0000000400007306 */ /* 0x004e240000101400 */
[----:B0-----:R-:W-:-:S04]  /*26d0*/  F2FP.BF16.F32.PACK_AB R0, RZ, R0 ;  /* 0x00000000ff00723e */ /* 0x001fc800000010ff */
[----:B------:R-:W-:Y:S01]  /*26e0*/  PRMT R19, R0, 0x7610, R19 ;  /* 0x0000761000137816 */ /* 0x000fe20000000013 */
[----:B------:R-:W-:Y:S06]  /*26f0*/  BRA `(.L_x_26487) ;  /* 0x0000000c00907947 */ /* 0x000fec0003800000 */
.L_x_26483:
        /* <DEDUP_REMOVED lines=9> */
.L_x_26491:
[----:B------:R-:W2:Y:S02]  /*2790*/  LDG.E.U16 R0, desc[UR36][R4.64] ;  /* 0x0000002404007981 */ /* 0x000ea4000c1e1500 */
[----:B--2---:R-:W-:-:S05]  /*27a0*/  HADD2.F32 R0, -RZ, R0.H0_H0 ;  /* 0x20000000ff007230 */ /* 0x004fca0000004100 */
[----:B------:R-:W-:-:S04]  /*27b0*/  F2FP.BF16.F32.PACK_AB R0, RZ, R0 ;  /* 0x00000000ff00723e */ /* 0x000fc800000010ff */
[----:B------:R-:W-:Y:S01]  /*27c0*/  PRMT R19, R0, 0x7610, R19 ;  /* 0x0000761000137816 */ /* 0x000fe20000000013 */
[----:B------:R-:W-:Y:S06]  /*27d0*/  BRA `(.L_x_26487) ;  /* 0x0000000c00587947 */ /* 0x000fec0003800000 */
.L_x_26490:
        /* <DEDUP_REMOVED lines=9> */
.L_x_26493:
[----:B------:R-:W2:Y:S02]  /*2870*/  LDG.E.U16 R4, desc[UR36][R4.64] ;  /* 0x0000002404047981 */ /* 0x000ea4000c1e1500 */
[----:B--2---:R-:W-:-:S05]  /*2880*/  HADD2.F32 R0, -RZ, R4.H0_H0 ;  /* 0x20000004ff007230 */ /* 0x004fca0000004100 */
[----:B------:R-:W-:-:S04]  /*2890*/  F2FP.BF16.F32.PACK_AB R0, RZ, R0 ;  /* 0x00000000ff00723e */ /* 0x000fc800000010ff */
[----:B------:R-:W-:Y:S01]  /*28a0*/  PRMT R19, R0, 0x7610, R19 ;  /* 0x0000761000137816 */ /* 0x000fe20000000013 */
[----:B------:R-:W-:Y:S06]  /*28b0*/  BRA `(.L_x_26487) ;  /* 0x0000000c00207947 */ /* 0x000fec0003800000 */
.L_x_26492:
        /* <DEDUP_REMOVED lines=13> */
.L_x_26482:
        /* <DEDUP_REMOVED lines=14> */
.L_x_26496:
        /* <DEDUP_REMOVED lines=13> */
.L_x_26495:
        /* <DEDUP_REMOVED lines=27> */
.L_x_26498:
        /* <DEDUP_REMOVED lines=15> */
.L_x_26497:
[----:B------:R0:W5:Y:S01]  /*2de0*/  LDG.E.U16 R19, desc[UR36][R4.64] ;  /* 0x0000002404137981 */ /* 0x000162000c1e1500 */
[----:B------:R-:W-:Y:S05]  /*2df0*/  BRA `(.L_x_26487) ;  /* 0x0000000400d07947 */ /* 0x000fea0003800000 */
.L_x_26494:
        /* <DEDUP_REMOVED lines=13> */
.L_x_26501:
        /* <DEDUP_REMOVED lines=21> */
.L_x_26505:
[----:B------:R-:W-:Y:S05]  /*3020*/  BSYNC.RECONVERGENT B1 ;  /* 0x0000000000017941 */ /* 0x000fea0003800200 */
.L_x_26504:
[----:B------:R-:W-:Y:S01]  /*3030*/  IMAD.SHL.U32 R0, R0, 0x100000, RZ ;  /* 0x0010000000007824 */ /* 0x000fe200078e00ff */
[----:B------:R-:W-:-:S04]  /*3040*/  LEA R3, R3, 0x3b800000, 0x17 ;  /* 0x3b80000003037811 */ /* 0x000fc800078eb8ff */
[----:B------:R-:W-:-:S07]  /*3050*/  LOP3.LUT R0, R3, R0, R7, 0xfe, !PT ;  /* 0x0000000003007212 */ /* 0x000fce00078efe07 */
.L_x_26503:
[----:B------:R-:W-:Y:S05]  /*3060*/  BSYNC.RECONVERGENT B0 ;  /* 0x0000000000007941 */ /* 0x000fea0003800200 */
.L_x_26502:
[----:B------:R-:W-:-:S04]  /*3070*/  F2FP.BF16.F32.PACK_AB R0, RZ, R0 ;  /* 0x00000000ff00723e */ /* 0x000fc800000010ff */
[----:B------:R-:W-:Y:S01]  /*3080*/  PRMT R19, R0, 0x7610, R19 ;  /* 0x0000761000137816 */ /* 0x000fe20000000013 */
[----:B------:R-:W-:Y:S06]  /*3090*/  BRA `(.L_x_26487) ;  /* 0x0000000400287947 */ /* 0x000fec0003800000 */
.L_x_26500:
        /* <DEDUP_REMOVED lines=21> */
.L_x_26509:
[----:B------:R-:W-:Y:S05]  /*31f0*/  BSYNC.RECONVERGENT B1 ;  /* 0x0000000000017941 */ /* 0x000fea0003800200 */
.L_x_26508:
[----:B------:R-:W-:Y:S01]  /*3200*/  IMAD.SHL.U32 R0, R0, 0x200000, RZ ;  /* 0x0020000000007824 */ /* 0x000fe200078e00ff */
[----:B------:R-:W-:-:S04]  /*3210*/  LEA R3, R3, 0x37800000, 0x17 ;  /* 0x3780000003037811 */ /* 0x000fc800078eb8ff */
[----:B------:R-:W-:-:S07]  /*3220*/  LOP3.LUT R0, R3, R0, R7, 0xfe, !PT ;  /* 0x0000000003007212 */ /* 0x000fce00078efe07 */
.L_x_26507:
[----:B------:R-:W-:Y:S05]  /*3230*/  BSYNC.RECONVERGENT B0 ;  /* 0x0000000000007941 */ /* 0x000fea0003800200 */
.L_x_26506:
[----:B------:R-:W-:-:S04]  /*3240*/  F2FP.BF16.F32.PACK_AB R0, RZ, R0 ;  /* 0x00000000ff00723e */ /* 0x000fc800000010ff */
[----:B------:R-:W-:Y:S01]  /*3250*/  PRMT R19, R0, 0x7610, R19 ;  /* 0x0000761000137816 */ /* 0x000fe20000000013 */
[----:B------:R-:W-:Y:S06]  /*3260*/  BRA `(.L_x_26487) ;  /* 0x0000000000b47947 */ /* 0x000fec0003800000 */
.L_x_26499:
        /* <DEDUP_REMOVED lines=14> */
.L_x_26513:
[----:B------:R-:W-:Y:S05]  /*3350*/  BSYNC.RECONVERGENT B0 ;  /* 0x0000000000007941 */ /* 0x000fea0003800200 */
.L_x_26512:
[----:B------:R-:W-:-:S04]  /*3360*/  F2FP.BF16.F32.PACK_AB R0, RZ, R0 ;  /* 0x00000000ff00723e */ /* 0x000fc800000010ff */
[----:B------:R-:W-:Y:S01]  /*3370*/  PRMT R19, R0, 0x7610, R19 ;  /* 0x0000761000137816 */ /* 0x000fe20000000013 */
[----:B------:R-:W-:Y:S06]  /*3380*/  BRA `(.L_x_26487) ;  /* 0x00000000006c7947 */ /* 0x000fec0003800000 */
.L_x_26486:
        /* <DEDUP_REMOVED lines=16> */
.L_x_26514:
[----:B------:R-:W-:Y:S01]  /*3490*/  PRMT R19, RZ, 0x7610, R19 ;  /* 0x00007610ff137816 */ /* 0x000fe20000000013 */
[----:B------:R-:W-:Y:S06]  /*34a0*/  BRA `(.L_x_26487) ;  /* 0x0000000000247947 */ /* 0x000fec0003800000 */
.L_x_26511:
[----:B------:R-:W2:Y:S02]  /*34b0*/  LDG.E.64 R4, desc[UR36][R4.64] ;  /* 0x0000002404047981 */ /* 0x000ea4000c1e1b00 */
[----:B--2---:R-:W0:Y:S02]  /*34c0*/  I2F.U64 R0, R4 ;  /* 0x0000000400007312 */ /* 0x004e240000301000 */
[----:B0-----:R-:W-:-:S04]  /*34d0*/  F2FP.BF16.F32.PACK_AB R0, RZ, R0 ;  /* 0x00000000ff00723e */ /* 0x001fc800000010ff */
[----:B------:R-:W-:Y:S01]  /*34e0*/  PRMT R19, R0, 0x7610, R19 ;  /* 0x0000761000137816 */ /* 0x000fe20000000013 */
[----:B------:R-:W-:Y:S06]  /*34f0*/  BRA `(.L_x_26487) ;  /* 0x0000000000107947 */ /* 0x000fec0003800000 */
.L_x_26510:
[----:B------:R-:W2:Y:S02]  /*3500*/  LDG.E R4, desc[UR36][R4.64] ;  /* 0x0000002404047981 */ /* 0x000ea4000c1e1900 */
[----:B--2---:R-:W-:-:S04]  /*3510*/  I2FP.F32.U32 R0, R4 ;  /* 0x0000000400007245 */ /* 0x004fc80000201000 */
[----:B------:R-:W-:-:S04]  /*3520*/  F2FP.BF16.F32.PACK_AB R0, RZ, R0 ;  /* 0x00000000ff00723e */ /* 0x000fc800000010ff */
[----:B------:R-:W-:-:S07]  /*3530*/  PRMT R19, R0, 0x7610, R19 ;  /* 0x0000761000137816 */ /* 0x000fce0000000013 */
.L_x_26487:
[----:B------:R-:W-:-:S07]  /*3540*/  VIADD R23, R23, 0x80 ;  /* 0x0000008017177836 */ /* 0x000fce0000000000 */
.L_x_26481:
[----:B------:R-:W-:Y:S05]  /*3550*/  BSYNC.RECONVERGENT B6 ;  /* 0x0000000000067941 */ /* 0x000fea0003800200 */
.L_x_26480:
        /* <DEDUP_REMOVED lines=26> */
.L_x_26520:
[----:B------:R-:W2:Y:S02]  /*3700*/  LDG.E.U8 R4, desc[UR36][R4.64] ;  /* 0x0000002404047981 */ /* 0x000ea4000c1e1100 */
[----:B--2---:R-:W-:-:S04]  /*3710*/  I2FP.F32.U32 R0, R4 ;  /* 0x0000000400007245 */ /* 0x004fc80000201000 */
[----:B------:R-:W-:-:S04]  /*3720*/  F2FP.BF16.F32.PACK_AB R0, RZ, R0 ;  /* 0x00000000ff00723e */ /* 0x000fc800000010ff */
[----:B------:R-:W-:Y:S01]  /*3730*/  PRMT R3, R0, 0x7610, R3 ;  /* 0x0000761000037816 */ /* 0x000fe20000000003 */
[----:B------:R-:W-:Y:S06]  /*3740*/  BRA `(.L_x_26516) ;  /* 0x0000000c00e07947 */ /* 0x000fec0003800000 */
.L_x_26519:
        /* <DEDUP_REMOVED lines=11> */
.L_x_26523:
[----:B------:R-:W2:Y:S02]  /*3800*/  LDG.E R4, desc[UR36][R4.64] ;  /* 0x0000002404047981 */ /* 0x000ea4000c1e1900 */
[----:B--2---:R-:W-:-:S04]  /*3810*/  I2FP.F32.S32 R0, R4 ;  /* 0x0000000400007245 */ /* 0x004fc80000201400 */
[----:B------:R-:W-:-:S04]  /*3820*/  F2FP.BF16.F32.PACK_AB R0, RZ, R0 ;  /* 0x00000000ff00723e */ /* 0x000fc800000010ff */
[----:B------:R-:W-:Y:S01]  /*3830*/  PRMT R3, R0, 0x7610, R3 ;  /* 0x0000761000037816 */ /* 0x000fe20000000003 */
[----:B------:R-:W-:Y:S06]  /*3840*/  BRA `(.L_x_26516) ;  /* 0x0000000c00a07947 */ /* 0x000fec0003800000 */
.L_x_26522:
[----:B------:R-:W2:Y:S02]  /*3850*/  LDG.E.U16 R4, desc[UR36][R4.64] ;  /* 0x0000002404047981 */ /* 0x000ea4000c1e1500 */
[----:B--2---:R-:W0:Y:S02]  /*3860*/  I2F.S16 R0, R4 ;  /* 0x0000000400007306 */ /* 0x004e240000101400 */
[----:B0-----:R-:W-:-:S04]  /*3870*/  F2FP.BF16.F32.PACK_AB R0, RZ, R0 ;  /* 0x00000000ff00723e */ /* 0x001fc800000010ff */
[----:B------:R-:W-:Y:S01]  /*3880*/  PRMT R3, R0, 0x7610, R3 ;  /* 0x0000761000037816 */ /* 0x000fe20000000003 */
[----:B------:R-:W-:Y:S06]  /*3890*/  BRA `(.L_x_26516) ;  /* 0x0000000c008c7947 */ /* 0x000fec0003800000 */
.L_x_26518:
        /* <DEDUP_REMOVED lines=9> */
.L_x_26525:
[----:B------:R-:W2:Y:S02]  /*3930*/  LDG.E.U16 R0, desc[UR36][R4.64] ;  /* 0x0000002404007981 */ /* 0x000ea4000c1e1500 */
[----:B--2---:R-:W-:-:S05]  /*3940*/  HADD2.F32 R0, -RZ, R0.H0_H0 ;  /* 0x20000000ff007230 */ /* 0x004fca0000004100 */
[----:B------:R-:W-:-:S04]  /*3950*/  F2FP.BF16.F32.PACK_AB R0, RZ, R0 ;  /* 0x00000000ff00723e */ /* 0x000fc800000010ff */
[----:B------:R-:W-:Y:S01]  /*3960*/  PRMT R3, R0, 0x7610, R3 ;  /* 0x0000761000037816 */ /* 0x000fe20000000003 */
[----:B------:R-:W-:Y:S06]  /*3970*/  BRA `(.L_x_26516) ;  /* 0x0000000c00547947 */ /* 0x000fec0003800000 */
.L_x_26524:
        /* <DEDUP_REMOVED lines=9> */
.L_x_26527:
[----:B------:R-:W2:Y:S02]  /*3a10*/  LDG.E.U16 R4, desc[UR36][R4.64] ;  /* 0x0000002404047981 */ /* 0x000ea4000c1e1500 */
[----:B--2---:R-:W-:-:S05]  /*3a20*/  HADD2.F32 R0, -RZ, R4.H0_H0 ;  /* 0x20000004ff007230 */ /* 0x004fca0000004100 */
[----:B------:R-:W-:-:S04]  /*3a30*/  F2FP.BF16.F32.PACK_AB R0, RZ, R0 ;  /* 0x00000000ff00723e */ /* 0x000fc800000010ff */
[----:B------:R-:W-:Y:S01]  /*3a40*/  PRMT R3, R0, 0x7610, R3 ;  /* 0x0000761000037816 */ /* 0x000fe20000000003 */
[----:B------:R-:W-:Y:S06]  /*3a50*/  BRA `(.L_x_26516) ;  /* 0x0000000c001c7947 */ /* 0x000fec0003800000 */
.L_x_26526:
        /* <DEDUP_REMOVED lines=13> */
.L_x_26517:
        /* <DEDUP_REMOVED lines=14> */
.L_x_26530:
        /* <DEDUP_REMOVED lines=13> */
.L_x_26529:
        /* <DEDUP_REMOVED lines=26> */
.L_x_26532:
        /* <DEDUP_REMOVED lines=15> */
.L_x_26531:
[----:B------:R1:W5:Y:S01]  /*3f70*/  LDG.E.U16 R3, desc[UR36][R4.64] ;  /* 0x0000002404037981 */ /* 0x000362000c1e1500 */
[----:B------:R-:W-:Y:S05]  /*3f80*/  BRA `(.L_x_26516) ;  /* 0x0000000400d07947 */ /* 0x000fea0003800000 */
.L_x_26528:
        /* <DEDUP_REMOVED lines=13> */
.L_x_26535:
        /* <DEDUP_REMOVED lines=21> */
.L_x_26539:
[----:B------:R-:W-:Y:S05]  /*41b0*/  BSYNC.RECONVERGENT B1 ;  /* 0x0000000000017941 */ /* 0x000fea0003800200 */
.L_x_26538:
[----:B------:R-:W-:Y:S01]  /*41c0*/  IMAD.SHL.U32 R0, R0, 0x100000, RZ ;  /* 0x0010000000007824 */ /* 0x000fe200078e00ff */
[----:B------:R-:W-:-:S04]  /*41d0*/  LEA R3, R3, 0x3b800000, 0x17 ;  /* 0x3b80000003037811 */ /* 0x000fc800078eb8ff */
[----:B------:R-:W-:-:S07]  /*41e0*/  LOP3.LUT R0, R3, R0, R7, 0xfe, !PT ;  /* 0x0000000003007212 */ /* 0x000fce00078efe07 */
.L_x_26537:
[----:B------:R-:W-:Y:S05]  /*41f0*/  BSYNC.RECONVERGENT B0 ;  /* 0x0000000000007941 */ /* 0x000fea0003800200 */
.L_x_26536:
[----:B------:R-:W-:-:S04]  /*4200*/  F2FP.BF16.F32.PACK_AB R0, RZ, R0 ;  /* 0x00000000ff00723e */ /* 0x000fc800000010ff */
[----:B------:R-:W-:Y:S01]  /*4210*/  PRMT R3, R0, 0x7610, R3 ;  /* 0x0000761000037816 */ /* 0x000fe20000000003 */
[----:B------:R-:W-:Y:S06]  /*4220*/  BRA `(.L_x_26516) ;  /* 0x0000000400287947 */ /* 0x000fec0003800000 */
.L_x_26534:
        /* <DEDUP_REMOVED lines=21> */
.L_x_26543:
[----:B------:R-:W-:Y:S05]  /*4380*/  BSYNC.RECONVERGENT B1 ;  /* 0x0000000000017941 */ /* 0x000fea0003800200 */
.L_x_26542:
[----:B------:R-:W-:Y:S01]  /*4390*/  IMAD.SHL.U32 R0, R0, 0x200000, RZ ;  /* 0x0020000000007824 */ /* 0x000fe200078e00ff */
[----:B------:R-:W-:-:S04]  /*43a0*/  LEA R3, R3, 0x37800000, 0x17 ;  /* 0x3780000003037811 */ /* 0x000fc800078eb8ff */
[----:B------:R-:W-:-:S07]  /*43b0*/  LOP3.LUT R0, R3, R0, R7, 0xfe, !PT ;  /* 0x0000000003007212 */ /* 0x000fce00078efe07 */
.L_x_26541:
[----:B------:R-:W-:Y:S05]  /*43c0*/  BSYNC.RECONVERGENT B0 ;  /* 0x0000000000007941 */ /* 0x000fea0003800200 */
.L_x_26540:
[----:B------:R-:W-:-:S04]  /*43d0*/  F2FP.BF16.F32.PACK_AB R0, RZ, R0 ;  /* 0x00000000ff00723e */ /* 0x000fc800000010ff */
[----:B------:R-:W-:Y:S01]  /*43e0*/  PRMT R3, R0, 0x7610, R3 ;  /* 0x0000761000037816 */ /* 0x000fe20000000003 */
[----:B------:R-:W-:Y:S06]  /*43f0*/  BRA `(.L_x_26516) ;  /* 0x0000000000b47947 */ /* 0x000fec0003800000 */
.L_x_26533:
        /* <DEDUP_REMOVED lines=14> */
.L_x_26547:
[----:B------:R-:W-:Y:S05]  /*44e0*/  BSYNC.RECONVERGENT B0 ;  /* 0x0000000000007941 */ /* 0x000fea0003800200 */
.L_x_26546:
[----:B------:R-:W-:-:S04]  /*44f0*/  F2FP.BF16.F32.PACK_AB R0, RZ, R0 ;  /* 0x00000000ff00723e */ /* 0x000fc800000010ff */
[----:B------:R-:W-:Y:S01]  /*4500*/  PRMT R3, R0, 0x7610, R3 ;  /* 0x0000761000037816 */ /* 0x000fe20000000003 */
[----:B------:R-:W-:Y:S06]  /*4510*/  BRA `(.L_x_26516) ;  /* 0x00000000006c7947 */ /* 0x000fec0003800000 */
.L_x_26521:
        /* <DEDUP_REMOVED lines=16> */
.L_x_26548:
[----:B------:R-:W-:Y:S01]  /*4620*/  PRMT R3, RZ, 0x7610, R3 ;  /* 0x00007610ff037816 */ /* 0x000fe20000000003 */
[----:B------:R-:W-:Y:S06]  /*4630*/  BRA `(.L_x_26516) ;  /* 0x0000000000247947 */ /* 0x000fec0003800000 */
.L_x_26545:
[----:B------:R-:W2:Y:S02]  /*4640*/  LDG.E.64 R4, desc[UR36][R4.64] ;  /* 0x0000002404047981 */ /* 0x000ea4000c1e1b00 */
[----:B--2---:R-:W0:Y:S02]  /*4650*/  I2F.U64 R0, R4 ;  /* 0x0000000400007312 */ /* 0x004e240000301000 */
[----:B0-----:R-:W-:-:S04]  /*4660*/  F2FP.BF16.F32.PACK_AB R0, RZ, R0 ;  /* 0x00000000ff00723e */ /* 0x001fc800000010ff */
[----:B------:R-:W-:Y:S01]  /*4670*/  PRMT R3, R0, 0x7610, R3 ;  /* 0x0000761000037816 */ /* 0x000fe20000000003 */
[----:B------:R-:W-:Y:S06]  /*4680*/  BRA `(.L_x_26516) ;  /* 0x0000000000107947 */ /* 0x000fec0003800000 */
.L_x_26544:
[----:B------:R-:W2:Y:S02]  /*4690*/  LDG.E R4, desc[UR36][R4.64] ;  /* 0x0000002404047981 */ /* 0x000ea4000c1e1900 */
[----:B--2---:R-:W-:-:S04]  /*46a0*/  I2FP.F32.U32 R0, R4 ;  /* 0x0000000400007245 */ /* 0x004fc80000201000 */
[----:B------:R-:W-:-:S04]  /*46b0*/  F2FP.BF16.F32.PACK_AB R0, RZ, R0 ;  /* 0x00000000ff00723e */ /* 0x000fc800000010ff */
[----:B------:R-:W-:-:S07]  /*46c0*/  PRMT R3, R0, 0x7610, R3 ;  /* 0x0000761000037816 */ /* 0x000fce0000000003 */
.L_x_26516:
[----:B------:R-:W-:Y:S05]  /*46d0*/  BSYNC.RECONVERGENT B6 ;  /* 0x0000000000067941 */ /* 0x000fea0003800200 */
.L_x_26515:
        /* <DEDUP_REMOVED lines=36> */
.L_x_26555:
[----:B------:R-:W-:Y:S05]  /*4920*/  BSYNC.RECONVERGENT B2 ;  /* 0x0000000000027941 */ /* 0x000fea0003800200 */
.L_x_26554:
[----:B------:R-:W-:Y:S01]  /*4930*/  FFMA.FTZ R7, -R4, R6, R7 ;  /* 0x0000000604077223 */ /* 0x000fe20000010107 */
[----:B------:R-:W-:Y:S06]  /*4940*/  BRA `(.L_x_26552) ;  /* 0x0000000000787947 */ /* 0x000fec0003800000 */
.L_x_26553:
        /* <DEDUP_REMOVED lines=14> */
.L_x_26558:
        /* <DEDUP_REMOVED lines=13> */
.L_x_26557:
[----:B------:R-:W-:Y:S05]  /*4b00*/  BSYNC.RECONVERGENT B2 ;  /* 0x0000000000027941 */ /* 0x000fea0003800200 */
.L_x_26556:
[----:B------:R-:W-:-:S04]  /*4b10*/  FMUL.FTZ R7, R7, 1.1920928955078125e-07 ;  /* 0x3400000007077820 */ /* 0x000fc80000410000 */
[----:B------:R-:W-:-:S07]  /*4b20*/  FMUL.FTZ R7, R12, R7 ;  /* 0x000000070c077220 */ /* 0x000fce0000410000 */
.L_x_26552:
[----:B------:R-:W-:Y:S05]  /*4b30*/  BSYNC.RECONVERGENT B0 ;  /* 0x0000000000007941 */ /* 0x000fea0003800200 */
.L_x_26551:
        /* <DEDUP_REMOVED lines=10> */
[----:B------:R3:W4:Y:S03]  /*4be0*/  F2F.BF16.F32 R5, R18 ;  /* 0x0000001200057304 */ /* 0x0007260000202000 */
.L_x_26550:
[----:B------:R-:W-:Y:S05]  /*4bf0*/  BSYNC.RECONVERGENT B1 ;  /* 0x0000000000017941 */ /* 0x000fea0003800200 */
.L_x_26549:
[----:B------:R-:W-:Y:S01]  /*4c00*/  VIADD R23, R25, 0x80 ;  /* 0x0000008019177836 */ /* 0x000fe20000000000 */
[----:B------:R-:W-:Y:S04]  /*4c10*/  BSSY.RECONVERGENT B1, `(.L_x_26559) ;  /* 0x0000050000017945 */ /* 0x000fe80003800200 */
[----:B------:R-:W-:-:S13]  /*4c20*/  ISETP.GE.AND P0, PT, R23, R16, PT ;  /* 0x000000101700720c */ /* 0x000fda0003f06270 */
        /* <DEDUP_REMOVED lines=30> */
.L_x_26566:
[----:B------:R-:W-:Y:S01]  /*4e10*/  FSETP.GEU.FTZ.AND P0, PT, R9, -R10, PT ;  /* 0x8000000a0900720b */ /* 0x000fe20003f1e000 */
[----:B------:R-:W-:-:S12]  /*4e20*/  FADD.FTZ R7, R7, -1 ;  /* 0xbf80000007077421 */ /* 0x000fd80000010000 */
[----:B------:R-:W-:-:S07]  /*4e30*/  @!P0 FADD.FTZ R7, R7, -1 ;  /* 0xbf80000007078421 */ /* 0x000fce0000010000 */
.L_x_26565:
[----:B------:R-:W-:Y:S05]  /*4e40*/  BSYNC.RECONVERGENT B2 ;  /* 0x0000000000027941 */ /* 0x000fea0003800200 */
.L_x_26564:
[----:B------:R-:W-:Y:S01]  /*4e50*/  FFMA.FTZ R6, -R10, R7, R6 ;  /* 0x000000070a067223 */ /* 0x000fe20000010106 */
[----:B------:R-:W-:Y:S06]  /*4e60*/  BRA `(.L_x_26562) ;  /* 0x0000000000787947 */ /* 0x000fec0003800000 */
.L_x_26563:
        /* <DEDUP_REMOVED lines=14> */
.L_x_26569:
        /* <DEDUP_REMOVED lines=13> */
.L_x_26568:
[----:B------:R-:W-:Y:S05]  /*5020*/  BSYNC.RECONVERGENT B2 ;  /* 0x0000000000027941 */ /* 0x000fea0003800200 */
.L_x_26567:
[----:B------:R-:W-:-:S04]  /*5030*/  FMUL.FTZ R6, R6, 1.1920928955078125e-07 ;  /* 0x3400000006067820 */ /* 0x000fc80000410000 */
[----:B------:R-:W-:-:S07]  /*5040*/  FMUL.FTZ R6, R11, R6 ;  /* 0x000000060b067220 */ /* 0x000fce0000410000 */
.L_x_26562:
[----:B------:R-:W-:Y:S05]  /*5050*/  BSYNC.RECONVERGENT B0 ;  /* 0x0000000000007941 */ /* 0x000fea0003800200 */
.L_x_26561:
        /* <DEDUP_REMOVED lines=10> */
[----:B------:R1:W2:Y:S03]  /*5100*/  F2F.BF16.F32 R22, R17 ;  /* 0x0000001100167304 */ /* 0x0002a60000202000 */
.L_x_26560:
[----:B------:R-:W-:Y:S05]  /*5110*/  BSYNC.RECONVERGENT B1 ;  /* 0x0000000000017941 */ /* 0x000fea0003800200 */
.L_x_26559:
        /* <DEDUP_REMOVED lines=33> */
.L_x_26577:
[----:B------:R-:W-:Y:S01]  /*5330*/  FSETP.GEU.FTZ.AND P0, PT, R9, -R10, PT ;  /* 0x8000000a0900720b */ /* 0x000fe20003f1e000 */
[----:B------:R-:W-:-:S12]  /*5340*/  FADD.FTZ R7, R7, -1 ;  /* 0xbf80000007077421 */ /* 0x000fd80000010000 */
[----:B------:R-:W-:-:S07]  /*5350*/  @!P0 FADD.FTZ R7, R7, -1 ;  /* 0xbf80000007078421 */ /* 0x000fce0000010000 */
.L_x_26576:
[----:B------:R-:W-:Y:S05]  /*5360*/  BSYNC.RECONVERGENT B2 ;  /* 0x0000000000027941 */ /* 0x000fea0003800200 */
.L_x_26575:
[----:B------:R-:W-:Y:S01]  /*5370*/  FFMA.FTZ R6, -R10, R7, R6 ;  /* 0x000000070a067223 */ /* 0x000fe20000010106 */
[----:B------:R-:W-:Y:S06]  /*5380*/  BRA `(.L_x_26573) ;  /* 0x0000000000787947 */ /* 0x000fec0003800000 */
.L_x_26574:
        /* <DEDUP_REMOVED lines=14> */
.L_x_26580:
        /* <DEDUP_REMOVED lines=13> */
.L_x_26579:
[----:B------:R-:W-:Y:S05]  /*5540*/  BSYNC.RECONVERGENT B2 ;  /* 0x0000000000027941 */ /* 0x000fea0003800200 */
.L_x_26578:
[----:B------:R-:W-:-:S04]  /*5550*/  FMUL.FTZ R6, R6, 1.1920928955078125e-07 ;  /* 0x3400000006067820 */ /* 0x000fc80000410000 */
[----:B------:R-:W-:-:S07]  /*5560*/  FMUL.FTZ R6, R11, R6 ;  /* 0x000000060b067220 */ /* 0x000fce0000410000 */
.L_x_26573:
[----:B------:R-:W-:Y:S05]  /*5570*/  BSYNC.RECONVERGENT B0 ;  /* 0x0000000000007941 */ /* 0x000fea0003800200 */
.L_x_26572:
        /* <DEDUP_REMOVED lines=11> */
.L_x_26571:
[----:B------:R-:W-:Y:S05]  /*5630*/  BSYNC.RECONVERGENT B1 ;  /* 0x0000000000017941 */ /* 0x000fea0003800200 */
.L_x_26570:
        /* <DEDUP_REMOVED lines=33> */
.L_x_26588:
[----:B------:R-:W-:Y:S01]  /*5850*/  FSETP.GEU.FTZ.AND P0, PT, R9, -R8, PT ;  /* 0x800000080900720b */ /* 0x000fe20003f1e000 */
[----:B------:R-:W-:-:S12]  /*5860*/  FADD.FTZ R7, R7, -1 ;  /* 0xbf80000007077421 */ /* 0x000fd80000010000 */
[----:B------:R-:W-:-:S07]  /*5870*/  @!P0 FADD.FTZ R7, R7, -1 ;  /* 0xbf80000007078421 */ /* 0x000fce0000010000 */
.L_x_26587:
[----:B------:R-:W-:Y:S05]  /*5880*/  BSYNC.RECONVERGENT B2 ;  /* 0x0000000000027941 */ /* 0x000fea0003800200 */
.L_x_26586:
[----:B------:R-:W-:Y:S01]  /*5890*/  FFMA.FTZ R4, -R8, R7, R4 ;  /* 0x0000000708047223 */ /* 0x000fe20000010104 */
[----:B------:R-:W-:Y:S06]  /*58a0*/  BRA `(.L_x_26584) ;  /* 0x0000000000787947 */ /* 0x000fec0003800000 */
.L_x_26585:
        /* <DEDUP_REMOVED lines=14> */
.L_x_26591:
        /* <DEDUP_REMOVED lines=13> */
.L_x_26590:
[----:B------:R-:W-:Y:S05]  /*5a60*/  BSYNC.RECONVERGENT B2 ;  /* 0x0000000000027941 */ /* 0x000fea0003800200 */
.L_x_26589:
[----:B------:R-:W-:-:S04]  /*5a70*/  FMUL.FTZ R7, R4, 1.1920928955078125e-07 ;  /* 0x3400000004077820 */ /* 0x000fc80000410000 */
[----:B------:R-:W-:-:S07]  /*5a80*/  FMUL.FTZ R4, R10, R7 ;  /* 0x000000070a047220 */ /* 0x000fce0000410000 */
.L_x_26584:
[----:B------:R-:W-:Y:S05]  /*5a90*/  BSYNC.RECONVERGENT B0 ;  /* 0x0000000000007941 */ /* 0x000fea0003800200 */
.L_x_26583:
        /* <DEDUP_REMOVED lines=10> */
[----:B---3--:R1:W2:Y:S03]  /*5b40*/  F2F.BF16.F32 R18, R3 ;  /* 0x0000000300127304 */ /* 0x0082a60000202000 */
.L_x_26582:
[----:B------:R-:W-:Y:S05]  /*5b50*/  BSYNC.RECONVERGENT B1 ;  /* 0x0000000000017941 */ /* 0x000fea0003800200 */
.L_x_26581:
        /* <DEDUP_REMOVED lines=23> */
[----:B----4-:R-:W-:Y:S02]  /*5cd0*/  IMAD.U32 R5, R5, 0x10000, RZ ;  /* 0x0001000005057824 */ /* 0x010fe400078e00ff */
[----:B------:R-:W-:-:S04]  /*5ce0*/  IMAD.MOV.U32 R25, RZ, RZ, R23 ;  /* 0x000000ffff197224 */ /* 0x000fc800078e0017 */
[----:B------:R-:W0:Y:S02]  /*5cf0*/  F2I.FTZ.TRUNC.NTZ R5, R5 ;  /* 0x0000000500057305 */ /* 0x000e24000021f100 */
[----:B0-----:R0:W-:Y:S01]  /*5d00*/  STG.E.U8 desc[UR36][R8.64], R5 ;  /* 0x0000000508007986 */ /* 0x0011e2000c101124 */
[----:B------:R-:W-:Y:S05]  /*5d10*/  BRA `(.L_x_26600) ;  /* 0x0000000c00d47947 */ /* 0x000fea0003800000 */
.L_x_26598:
[----:B----4-:R-:W-:Y:S02]  /*5d20*/  IMAD.U32 R5, R5, 0x10000, RZ ;  /* 0x0001000005057824 */ /* 0x010fe400078e00ff */
[----:B------:R-:W-:-:S04]  /*5d30*/  IMAD.MOV.U32 R25, RZ, RZ, R23 ;  /* 0x000000ffff197224 */ /* 0x000fc800078e0017 */
[----:B------:R-:W0:Y:S02]  /*5d40*/  F2I.S64.TRUNC R4, R5 ;  /* 0x0000000500047311 */ /* 0x000e24000020d900 */
[----:B0-----:R0:W-:Y:S01]  /*5d50*/  STG.E.U8 desc[UR36][R8.64], R4 ;  /* 0x0000000408007986 */ /* 0x0011e2000c101124 */
[----:B------:R-:W-:Y:S05]  /*5d60*/  BRA `(.L_x_26600) ;  /* 0x0000000c00c07947 */ /* 0x000fea0003800000 */
.L_x_26597:
[----:B------:R-:W-:-:S13]  /*5d70*/  ISETP.NE.AND P0, PT, R0, 0x2, PT ;  /* 0x000000020000780c */ /* 0x000fda0003f05270 */
[----:B------:R-:W-:Y:S05]  /*5d80*/  @!P0 BRA `(.L_x_26601) ;  /* 0x0000000000388947 */ /* 0x000fea0003800000 */
[----:B------:R-:W-:-:S13]  /*5d90*/  ISETP.NE.AND P0, PT, R0, 0x3, PT ;  /* 0x000000030000780c */ /* 0x000fda0003f05270 */
[----:B------:R-:W-:Y:S05]  /*5da0*/  @!P0 BRA `(.L_x_26602) ;  /* 0x00000000001c8947 */ /* 0x000fea0003800000 */
[----:B------:R-:W-:-:S13]  /*5db0*/  ISETP.NE.AND P0, PT, R0, 0x4, PT ;  /* 0x000000040000780c */ /* 0x000fda0003f05270 */
[----:B------:R-:W-:Y:S05]  /*5dc0*/  @P0 BRA `(.L_x_26599) ;  /* 0x0000000800f80947 */ /* 0x000fea0003800000 */
[----:B----4-:R-:W-:Y:S02]  /*5dd0*/  IMAD.U32 R5, R5, 0x10000, RZ ;  /* 0x0001000005057824 */ /* 0x010fe400078e00ff */
[----:B------:R-:W-:-:S04]  /*5de0*/  IMAD.MOV.U32 R25, RZ, RZ, R23 ;  /* 0x000000ffff197224 */ /* 0x000fc800078e0017 */
[----:B------:R-:W0:Y:S02]  /*5df0*/  F2I.S64.TRUNC R4, R5 ;  /* 0x0000000500047311 */ /* 0x000e24000020d900 */
[----:B0-----:R0:W-:Y:S01]  /*5e00*/  STG.E.64 desc[UR36][R8.64], R4 ;  /* 0x0000000408007986 */ /* 0x0011e2000c101b24 */
[----:B------:R-:W-:Y:S05]  /*5e10*/  BRA `(.L_x_26600) ;  /* 0x0000000c00947947 */ /* 0x000fea0003800000 */
.L_x_26602:
[----:B----4-:R-:W-:Y:S02]  /*5e20*/  IMAD.U32 R5, R5, 0x10000, RZ ;  /* 0x0001000005057824 */ /* 0x010fe400078e00ff */
[----:B------:R-:W-:-:S04]  /*5e30*/  IMAD.MOV.U32 R25, RZ, RZ, R23 ;  /* 0x000000ffff197224 */ /* 0x000fc800078e0017 */
[----:B------:R-:W0:Y:S02]  /*5e40*/  F2I.FTZ.TRUNC.NTZ R5, R5 ;  /* 0x0000000500057305 */ /* 0x000e24000021f100 */
[----:B0-----:R0:W-:Y:S01]  /*5e50*/  STG.E desc[UR36][R8.64], R5 ;  /* 0x0000000508007986 */ /* 0x0011e2000c101924 */
[----:B------:R-:W-:Y:S05]  /*5e60*/  BRA `(.L_x_26600) ;  /* 0x0000000c00807947 */ /* 0x000fea0003800000 */
.L_x_26601:
[----:B----4-:R-:W-:Y:S02]  /*5e70*/  IMAD.U32 R5, R5, 0x10000, RZ ;  /* 0x0001000005057824 */ /* 0x010fe400078e00ff */
[----:B------:R-:W-:-:S04]  /*5e80*/  IMAD.MOV.U32 R25, RZ, RZ, R23 ;  /* 0x000000ffff197224 */ /* 0x000fc800078e0017 */
[----:B------:R-:W0:Y:S02]  /*5e90*/  F2I.FTZ.TRUNC.NTZ R5, R5 ;  /* 0x0000000500057305 */ /* 0x000e24000021f100 */
[----:B0-----:R0:W-:Y:S01]  /*5ea0*/  STG.E.U16 desc[UR36][R8.64], R5 ;  /* 0x0000000508007986 */ /* 0x0011e2000c101524 */
[----:B------:R-:W-:Y:S05]  /*5eb0*/  BRA `(.L_x_26600) ;  /* 0x0000000c006c7947 */ /* 0x000fea0003800000 */
.L_x_26596:
[----:B------:R-:W-:-:S13]  /*5ec0*/  ISETP.GT.AND P0, PT, R0, 0x6, PT ;  /* 0x000000060000780c */ /* 0x000fda0003f04270 */
[----:B------:R-:W-:Y:S05]  /*5ed0*/  @P0 BRA `(.L_x_26603) ;  /* 0x0000000000340947 */ /* 0x000fea0003800000 */
[----:B------:R-:W-:-:S13]  /*5ee0*/  ISETP.NE.AND P0, PT, R0, 0x5, PT ;  /* 0x000000050000780c */ /* 0x000fda0003f05270 */
[----:B------:R-:W-:Y:S05]  /*5ef0*/  @!P0 BRA `(.L_x_26604) ;  /* 0x0000000000188947 */ /* 0x000fea0003800000 */
[----:B------:R-:W-:-:S13]  /*5f00*/  ISETP.NE.AND P0, PT, R0, 0x6, PT ;  /* 0x000000060000780c */ /* 0x000fda0003f05270 */
[----:B------:R-:W-:Y:S05]  /*5f10*/  @P0 BRA `(.L_x_26599) ;  /* 0x0000000800a40947 */ /* 0x000fea0003800000 */
[----:B----4-:R-:W-:Y:S02]  /*5f20*/  IMAD.U32 R5, R5, 0x10000, RZ ;  /* 0x0001000005057824 */ /* 0x010fe400078e00ff */
[----:B------:R-:W-:-:S03]  /*5f30*/  IMAD.MOV.U32 R25, RZ, RZ, R23 ;  /* 0x000000ffff197224 */ /* 0x000fc600078e0017 */
[----:B------:R0:W-:Y:S01]  /*5f40*/  STG.E desc[UR36][R8.64], R5 ;  /* 0x0000000508007986 */ /* 0x0001e2000c101924 */
[----:B------:R-:W-:Y:S05]  /*5f50*/  BRA `(.L_x_26600) ;  /* 0x0000000c00447947 */ /* 0x000fea0003800000 */
.L_x_26604:
[----:B----4-:R-:W-:Y:S02]  /*5f60*/  IMAD.U32 R0, R5, 0x10000, RZ ;  /* 0x0001000005007824 */ /* 0x010fe400078e00ff */
[----:B------:R-:W-:-:S03]  /*5f70*/  IMAD.MOV.U32 R25, RZ, RZ, R23 ;  /* 0x000000ffff197224 */ /* 0x000fc600078e0017 */
[----:B------:R-:W-:-:S05]  /*5f80*/  F2FP.F16.F32.PACK_AB R0, RZ, R0 ;  /* 0x00000000ff00723e */ /* 0x000fca00000000ff */
[----:B------:R0:W-:Y:S01]  /*5f90*/  STG.E.U16 desc[UR36][R8.64], R0 ;  /* 0x0000000008007986 */ /* 0x0001e2000c101524 */
[----:B------:R-:W-:Y:S05]  /*5fa0*/  BRA `(.L_x_26600) ;  /* 0x0000000c00307947 */ /* 0x000fea0003800000 */
.L_x_26603:
[----:B------:R-:W-:-:S13]  /*5fb0*/  ISETP.NE.AND P0, PT, R0, 0x7, PT ;  /* 0x000000070000780c */ /* 0x000fda0003f05270 */
[----:B------:R-:W-:Y:S05]  /*5fc0*/  @!P0 BRA `(.L_x_26605) ;  /* 0x00000000003c8947 */ /* 0x000fea0003800000 */
[----:B------:R-:W-:-:S13]  /*5fd0*/  ISETP.NE.AND P0, PT, R0, 0x8, PT ;  /* 0x000000080000780c */ /* 0x000fda0003f05270 */
[----:B------:R-:W-:Y:S05]  /*5fe0*/  @!P0 BRA `(.L_x_26606) ;  /* 0x00000000001c8947 */ /* 0x000fea0003800000 */
[----:B------:R-:W-:-:S13]  /*5ff0*/  ISETP.NE.AND P0, PT, R0, 0x9, PT ;  /* 0x000000090000780c */ /* 0x000fda0003f05270 */
[----:B------:R-:W-:Y:S05]  /*6000*/  @P0 BRA `(.L_x_26599) ;  /* 0x0000000800680947 */ /* 0x000fea0003800000 */
[----:B----4-:R-:W-:Y:S02]  /*6010*/  IMAD.U32 R4, R5, 0x10000, RZ ;  /* 0x0001000005047824 */ /* 0x010fe400078e00ff */
[----:B------:R-:W-:Y:S02]  /*6020*/  IMAD.MOV.U32 R5, RZ, RZ, RZ ;  /* 0x000000ffff057224 */ /* 0x000fe400078e00ff */
[----:B------:R-:W-:-:S03]  /*6030*/  IMAD.MOV.U32 R25, RZ, RZ, R23 ;  /* 0x000000ffff197224 */ /* 0x000fc600078e0017 */
[----:B------:R0:W-:Y:S01]  /*6040*/  STG.E.64 desc[UR36][R8.64], R4 ;  /* 0x0000000408007986 */ /* 0x0001e2000c101b24 */
[----:B------:R-:W-:Y:S05]  /*6050*/  BRA `(.L_x_26600) ;  /* 0x0000000c00047947 */ /* 0x000fea0003800000 */
.L_x_26606:
[----:B----4-:R-:W-:Y:S02]  /*6060*/  IMAD.U32 R5, R5, 0x10000, RZ ;  /* 0x0001000005057824 */ /* 0x010fe400078e00ff */
[----:B------:R-:W-:-:S03]  /*6070*/  IMAD.MOV.U32 R25, RZ, RZ, R23 ;  /* 0x000000ffff197224 */ /* 0x000fc600078e0017 */
[----:B------:R-:W-:-:S04]  /*6080*/  F2FP.F16.F32.PACK_AB R3, RZ, R5 ;  /* 0x00000005ff03723e */ /* 0x000fc800000000ff */
[----:B------:R-:W-:-:S05]  /*6090*/  PRMT R3, R3, 0x5410, RZ ;  /* 0x0000541003037816 */ /* 0x000fca00000000ff */
[----:B------:R0:W-:Y:S01]  /*60a0*/  STG.E desc[UR36][R8.64], R3 ;  /* 0x0000000308007986 */ /* 0x0001e2000c101924 */
[----:B------:R-:W-:Y:S05]  /*60b0*/  BRA `(.L_x_26600) ;  /* 0x0000000800ec7947 */ /* 0x000fea0003800000 */
.L_x_26605:
[----:B----4-:R-:W-:Y:S02]  /*60c0*/  IMAD.U32 R4, R5, 0x10000, RZ ;  /* 0x0001000005047824 */ /* 0x010fe400078e00ff */
[----:B------:R-:W-:Y:S02]  /*60d0*/  IMAD.MOV.U32 R25, RZ, RZ, R23 ;  /* 0x000000ffff197224 */ /* 0x000fe400078e0017 */
[----:B------:R-:W-:-:S06]  /*60e0*/  FMUL.FTZ R4, R4, 1 ;  /* 0x3f80000004047820 */ /* 0x000fcc0000410000 */
[----:B------:R-:W0:Y:S02]  /*60f0*/  F2F.F64.F32 R4, R4 ;  /* 0x0000000400047310 */ /* 0x000e240000201800 */
[----:B0-----:R0:W-:Y:S01]  /*6100*/  STG.E.64 desc[UR36][R8.64], R4 ;  /* 0x0000000408007986 */ /* 0x0011e2000c101b24 */
[----:B------:R-:W-:Y:S05]  /*6110*/  BRA `(.L_x_26600) ;  /* 0x0000000800d47947 */ /* 0x000fea0003800000 */
.L_x_26595:
        /* <DEDUP_REMOVED lines=10> */
[----:B------:R-:W-:-:S04]  /*61c0*/  FSETP.NEU.FTZ.AND P0, PT, R5, RZ, PT ;  /* 0x000000ff0500720b */ /* 0x000fc80003f1d000 */
[----:B------:R-:W-:-:S05]  /*61d0*/  SEL R3, RZ, 0x1, !P0 ;  /* 0x00000001ff037807 */ /* 0x000fca0004000000 */
[----:B------:R0:W-:Y:S01]  /*61e0*/  STG.E.U8 desc[UR36][R8.64], R3 ;  /* 0x0000000308007986 */ /* 0x0001e2000c101124 */
[----:B------:R-:W-:Y:S05]  /*61f0*/  BRA `(.L_x_26600) ;  /* 0x00000008009c7947 */ /* 0x000fea0003800000 */
.L_x_26609:
[----:B----4-:R-:W-:Y:S01]  /*6200*/  IMAD.U32 R5, R5, 0x10000, RZ ;  /* 0x0001000005057824 */ /* 0x010fe200078e00ff */
[----:B------:R-:W-:Y:S01]  /*6210*/  CS2R R6, SRZ ;  /* 0x0000000000067805 */ /* 0x000fe2000001ff00 */
[----:B------:R-:W-:Y:S02]  /*6220*/  IMAD.MOV.U32 R25, RZ, RZ, R23 ;  /* 0x000000ffff197224 */ /* 0x000fe400078e0017 */
[----:B------:R-:W-:-:S06]  /*6230*/  FMUL.FTZ R5, R5, 1 ;  /* 0x3f80000005057820 */ /* 0x000fcc0000410000 */
[----:B------:R-:W0:Y:S02]  /*6240*/  F2F.F64.F32 R4, R5 ;  /* 0x0000000500047310 */ /* 0x000e240000201800 */
[----:B0-----:R0:W-:Y:S01]  /*6250*/  STG.E.128 desc[UR36][R8.64], R4 ;  /* 0x0000000408007986 */ /* 0x0011e2000c101d24 */
[----:B------:R-:W-:Y:S05]  /*6260*/  BRA `(.L_x_26600) ;  /* 0x0000000800807947 */ /* 0x000fea0003800000 */
.L_x_26608:
[----:B------:R-:W-:-:S13]  /*6270*/  ISETP.NE.AND P0, PT, R0, 0xf, PT ;  /* 0x0000000f0000780c */ /* 0x000fda0003f05270 */
[----:B------:R-:W-:Y:S05]  /*6280*/  @!P0 BRA `(.L_x_26610) ;  /* 0x0000000000a88947 */ /* 0x000fea0003800000 */
[----:B------:R-:W-:-:S13]  /*6290*/  ISETP.NE.AND P0, PT, R0, 0x17, PT ;  /* 0x000000170000780c */ /* 0x000fda0003f05270 */
[----:B------:R-:W-:Y:S05]  /*62a0*/  @!P0 BRA `(.L_x_26611) ;  /* 0x0000000000508947 */ /* 0x000fea0003800000 */
[----:B------:R-:W-:-:S13]  /*62b0*/  ISETP.NE.AND P0, PT, R0, 0x18, PT ;  /* 0x000000180000780c */ /* 0x000fda0003f05270 */
[----:B------:R-:W-:Y:S05]  /*62c0*/  @P0 BRA `(.L_x_26599) ;  /* 0x0000000400b80947 */ /* 0x000fea0003800000 */
[----:B----4-:R-:W-:Y:S01]  /*62d0*/  IMAD.U32 R6, R5, 0x10000, RZ ;  /* 0x0001000005067824 */ /* 0x010fe200078e00ff */
        /* <DEDUP_REMOVED lines=12> */
.L_x_26613:
[----:B------:R-:W-:Y:S05]  /*63a0*/  BSYNC.RECONVERGENT B0 ;  /* 0x0000000000007941 */ /* 0x000fea0003800200 */
.L_x_26612:
[----:B------:R-:W-:Y:S01]  /*63b0*/  LOP3.LUT R5, R0, 0x80, R5, 0xf8, !PT ;  /* 0x0000008000057812 */ /* 0x000fe200078ef805 */
[----:B------:R-:W-:-:S04]  /*63c0*/  IMAD.MOV.U32 R25, RZ, RZ, R23 ;  /* 0x000000ffff197224 */ /* 0x000fc800078e0017 */
[----:B------:R0:W-:Y:S01]  /*63d0*/  STG.E.U8 desc[UR36][R8.64], R5 ;  /* 0x0000000508007986 */ /* 0x0001e2000c101124 */
[----:B------:R-:W-:Y:S05]  /*63e0*/  BRA `(.L_x_26600) ;  /* 0x0000000800207947 */ /* 0x000fea0003800000 */
.L_x_26611:
[----:B----4-:R-:W-:Y:S01]  /*63f0*/  IMAD.U32 R6, R5, 0x10000, RZ ;  /* 0x0001000005067824 */ /* 0x010fe200078e00ff */
        /* <DEDUP_REMOVED lines=14> */
.L_x_26615:
[----:B------:R-:W-:Y:S05]  /*64e0*/  BSYNC.RECONVERGENT B0 ;  /* 0x0000000000007941 */ /* 0x000fea0003800200 */
.L_x_26614:
[----:B------:R-:W-:Y:S01]  /*64f0*/  LOP3.LUT R5, R0, 0x80, R5, 0xf8, !PT ;  /* 0x0000008000057812 */ /* 0x000fe200078ef805 */
[----:B------:R-:W-:-:S04]  /*6500*/  IMAD.MOV.U32 R25, RZ, RZ, R23 ;  /* 0x000000ffff197224 */ /* 0x000fc800078e0017 */
[----:B------:R0:W-:Y:S01]  /*6510*/  STG.E.U8 desc[UR36][R8.64], R5 ;  /* 0x0000000508007986 */ /* 0x0001e2000c101124 */
[----:B------:R-:W-:Y:S05]  /*6520*/  BRA `(.L_x_26600) ;  /* 0x0000000400d07947 */ /* 0x000fea0003800000 */
.L_x_26610:
[----:B----4-:R0:W-:Y:S01]  /*6530*/  STG.E.U16 desc[UR36][R8.64], R5 ;  /* 0x0000000508007986 */ /* 0x0101e2000c101524 */
[----:B------:R-:W-:Y:S01]  /*6540*/  IMAD.MOV.U32 R25, RZ, RZ, R23 ;  /* 0x000000ffff197224 */ /* 0x000fe200078e0017 */
[----:B------:R-:W-:Y:S06]  /*6550*/  BRA `(.L_x_26600) ;  /* 0x0000000400c47947 */ /* 0x000fec0003800000 */
.L_x_26607:
        /* <DEDUP_REMOVED lines=10> */
[----:B------:R-:W0:Y:S02]  /*6600*/  F2I.FTZ.U32.TRUNC.NTZ R3, R3 ;  /* 0x0000000300037305 */ /* 0x000e24000021f000 */
[----:B0-----:R0:W-:Y:S01]  /*6610*/  STG.E.U16 desc[UR36][R8.64], R3 ;  /* 0x0000000308007986 */ /* 0x0011e2000c101524 */
[----:B------:R-:W-:Y:S05]  /*6620*/  BRA `(.L_x_26600) ;  /* 0x0000000400907947 */ /* 0x000fea0003800000 */
.L_x_26618:
[----:B----4-:R-:W-:Y:S01]  /*6630*/  IMAD.U32 R3, R5, 0x10000, RZ ;  /* 0x0001000005037824 */ /* 0x010fe200078e00ff */
        /* <DEDUP_REMOVED lines=12> */
.L_x_26621:
[----:B------:R-:W-:-:S04]  /*6700*/  SHF.R.U32.HI R0, RZ, 0x14, R3 ;  /* 0x00000014ff007819 */ /* 0x000fc80000011603 */
[----:B------:R-:W-:-:S04]  /*6710*/  LOP3.LUT R0, R0, 0x1, RZ, 0xc0, !PT ;  /* 0x0000000100007812 */ /* 0x000fc800078ec0ff */
[----:B------:R-:W-:-:S04]  /*6720*/  IADD3 R0, PT, PT, R3, 0x487ffff, R0 ;  /* 0x0487ffff03007810 */ /* 0x000fc80007ffe000 */
[----:B------:R-:W-:-:S04]  /*6730*/  SHF.R.U32.HI R0, RZ, 0x14, R0 ;  /* 0x00000014ff007819 */ /* 0x000fc80000011600 */
[----:B------:R-:W-:-:S07]  /*6740*/  LOP3.LUT R0, R0, 0xff, RZ, 0xc0, !PT ;  /* 0x000000ff00007812 */ /* 0x000fce00078ec0ff */
.L_x_26622:
[----:B------:R-:W-:-:S04]  /*6750*/  SHF.R.U32.HI R3, RZ, 0x18, R3 ;  /* 0x00000018ff037819 */ /* 0x000fc80000011603 */
[----:B------:R-:W-:-:S04]  /*6760*/  LOP3.LUT R0, R0, 0x80, R3, 0xf8, !PT ;  /* 0x0000008000007812 */ /* 0x000fc800078ef803 */
[----:B------:R-:W-:-:S07]  /*6770*/  PRMT R4, R0, 0x7610, R4 ;  /* 0x0000761000047816 */ /* 0x000fce0000000004 */
.L_x_26620:
[----:B------:R-:W-:Y:S05]  /*6780*/  BSYNC.RECONVERGENT B0 ;  /* 0x0000000000007941 */ /* 0x000fea0003800200 */
.L_x_26619:
[----:B------:R4:W-:Y:S01]  /*6790*/  STG.E.U8 desc[UR36][R8.64], R4 ;  /* 0x0000000408007986 */ /* 0x0009e2000c101124 */
[----:B------:R-:W-:Y:S01]  /*67a0*/  IMAD.MOV.U32 R25, RZ, RZ, R23 ;  /* 0x000000ffff197224 */ /* 0x000fe200078e0017 */
[----:B------:R-:W-:Y:S06]  /*67b0*/  BRA `(.L_x_26600) ;  /* 0x00000004002c7947 */ /* 0x000fec0003800000 */
.L_x_26617:
        /* <DEDUP_REMOVED lines=13> */
.L_x_26625:
[----:B------:R-:W-:-:S04]  /*6890*/  SHF.R.U32.HI R0, RZ, 0x15, R3 ;  /* 0x00000015ff007819 */ /* 0x000fc80000011603 */
[----:B------:R-:W-:-:S04]  /*68a0*/  LOP3.LUT R0, R0, 0x1, RZ, 0xc0, !PT ;  /* 0x0000000100007812 */ /* 0x000fc800078ec0ff */
[----:B------:R-:W-:-:S04]  /*68b0*/  IADD3 R0, PT, PT, R3, 0x88fffff, R0 ;  /* 0x088fffff03007810 */ /* 0x000fc80007ffe000 */
[----:B------:R-:W-:-:S04]  /*68c0*/  SHF.R.U32.HI R0, RZ, 0x15, R0 ;  /* 0x00000015ff007819 */ /* 0x000fc80000011600 */
[----:B------:R-:W-:-:S07]  /*68d0*/  LOP3.LUT R0, R0, 0xff, RZ, 0xc0, !PT ;  /* 0x000000ff00007812 */ /* 0x000fce00078ec0ff */
.L_x_26626:
[----:B------:R-:W-:-:S04]  /*68e0*/  SHF.R.U32.HI R3, RZ, 0x18, R3 ;  /* 0x00000018ff037819 */ /* 0x000fc80000011603 */
[----:B------:R-:W-:-:S04]  /*68f0*/  LOP3.LUT R0, R0, 0x80, R3, 0xf8, !PT ;  /* 0x0000008000007812 */ /* 0x000fc800078ef803 */
[----:B------:R-:W-:-:S07]  /*6900*/  PRMT R4, R0, 0x7610, R4 ;  /* 0x0000761000047816 */ /* 0x000fce0000000004 */
.L_x_26624:
[----:B------:R-:W-:Y:S05]  /*6910*/  BSYNC.RECONVERGENT B0 ;  /* 0x0000000000007941 */ /* 0x000fea0003800200 */
.L_x_26623:
[----:B------:R3:W-:Y:S01]  /*6920*/  STG.E.U8 desc[UR36][R8.64], R4 ;  /* 0x0000000408007986 */ /* 0x0007e2000c101124 */
[----:B------:R-:W-:Y:S01]  /*6930*/  IMAD.MOV.U32 R25, RZ, RZ, R23 ;  /* 0x000000ffff197224 */ /* 0x000fe200078e0017 */
[----:B------:R-:W-:Y:S06]  /*6940*/  BRA `(.L_x_26600) ;  /* 0x0000000000c87947 */ /* 0x000fec0003800000 */
.L_x_26616:
[----:B------:R-:W-:-:S13]  /*6950*/  ISETP.NE.AND P0, PT, R0, 0x1c, PT ;  /* 0x0000001c0000780c */ /* 0x000fda0003f05270 */
[----:B------:R-:W-:Y:S05]  /*6960*/  @!P0 BRA `(.L_x_26627) ;  /* 0x0000000000b08947 */ /* 0x000fea0003800000 */
[----:B------:R-:W-:-:S13]  /*6970*/  ISETP.NE.AND P0, PT, R0, 0x1d, PT ;  /* 0x0000001d0000780c */ /* 0x000fda0003f05270 */
[----:B------:R-:W-:Y:S05]  /*6980*/  @!P0 BRA `(.L_x_26628) ;  /* 0x0000000000948947 */ /* 0x000fea0003800000 */
[----:B------:R-:W-:-:S13]  /*6990*/  ISETP.NE.AND P0, PT, R0, 0x2c, PT ;  /* 0x0000002c0000780c */ /* 0x000fda0003f05270 */
[----:B------:R-:W-:Y:S05]  /*69a0*/  @!P0 BRA `(.L_x_26629) ;  /* 0x0000000000488947 */ /* 0x000fea0003800000 */
.L_x_26599:
        /* <DEDUP_REMOVED lines=9> */
[----:B----4-:R-:W-:-:S02]  /*6a40*/  IMAD.U32 R5, RZ, RZ, UR7 ;  /* 0x00000007ff057e24 */ /* 0x010fc4000f8e00ff */
[----:B-1----:R-:W-:Y:S02]  /*6a50*/  IMAD.U32 R6, RZ, RZ, UR8 ;  /* 0x00000008ff067e24 */ /* 0x002fe4000f8e00ff */
[----:B------:R-:W-:Y:S02]  /*6a60*/  IMAD.U32 R7, RZ, RZ, UR9 ;  /* 0x00000009ff077e24 */ /* 0x000fe4000f8e00ff */
[----:B---3--:R-:W-:Y:S02]  /*6a70*/  IMAD.U32 R10, RZ, RZ, UR4 ;  /* 0x00000004ff0a7e24 */ /* 0x008fe4000f8e00ff */
[----:B------:R-:W-:-:S07]  /*6a80*/  IMAD.U32 R11, RZ, RZ, UR5 ;  /* 0x00000005ff0b7e24 */ /* 0x000fce000f8e00ff */
[----:B------:R-:W-:-:S07]  /*6a90*/  LEPC R20, `(.L_x_26630) ;  /* 0x000000001014794e */ /* 0x000fce0000000000 */
[----:B--2---:R-:W-:Y:S05]  /*6aa0*/  CALL.ABS.NOINC R14 ;  /* 0x000000000e007343 */ /* 0x004fea0003c00000 */
.L_x_26630:
[----:B------:R-:W-:Y:S01]  /*6ab0*/  IMAD.MOV.U32 R25, RZ, RZ, R23 ;  /* 0x000000ffff197224 */ /* 0x000fe200078e0017 */
[----:B------:R-:W-:Y:S06]  /*6ac0*/  BRA `(.L_x_26600) ;  /* 0x0000000000687947 */ /* 0x000fec0003800000 */
.L_x_26629:
[----:B----4-:R-:W-:Y:S02]  /*6ad0*/  IMAD.U32 R4, R5, 0x10000, RZ ;  /* 0x0001000005047824 */ /* 0x010fe400078e00ff */
        /* <DEDUP_REMOVED lines=16> */
.L_x_26628:
[----:B----4-:R-:W-:Y:S02]  /*6be0*/  IMAD.U32 R5, R5, 0x10000, RZ ;  /* 0x0001000005057824 */ /* 0x010fe400078e00ff */
[----:B------:R-:W-:-:S04]  /*6bf0*/  IMAD.MOV.U32 R25, RZ, RZ, R23 ;  /* 0x000000ffff197224 */ /* 0x000fc800078e0017 */
[----:B------:R-:W0:Y:S02]  /*6c00*/  F2I.U64.TRUNC R4, R5 ;  /* 0x0000000500047311 */ /* 0x000e24000020d800 */
[----:B0-----:R1:W-:Y:S01]  /*6c10*/  STG.E.64 desc[UR36][R8.64], R4 ;  /* 0x0000000408007986 */ /* 0x0013e2000c101b24 */
[----:B------:R-:W-:Y:S05]  /*6c20*/  BRA `(.L_x_26600) ;  /* 0x0000000000107947 */ /* 0x000fea0003800000 */
.L_x_26627:
[----:B----4-:R-:W-:Y:S02]  /*6c30*/  IMAD.U32 R5, R5, 0x10000, RZ ;  /* 0x0001000005057824 */ /* 0x010fe400078e00ff */
[----:B------:R-:W-:-:S04]  /*6c40*/  IMAD.MOV.U32 R25, RZ, RZ, R23 ;  /* 0x000000ffff197224 */ /* 0x000fc800078e0017 */
[----:B------:R-:W0:Y:S02]  /*6c50*/  F2I.FTZ.U32.TRUNC.NTZ R5, R5 ;  /* 0x0000000500057305 */ /* 0x000e24000021f000 */
[----:B0-----:R0:W-:Y:S02]  /*6c60*/  STG.E desc[UR36][R8.64], R5 ;  /* 0x0000000508007986 */ /* 0x0011e4000c101924 */
.L_x_26600:
        /* <DEDUP_REMOVED lines=25> */
.L_x_26635:
[----:B------:R-:W-:-:S06]  /*6e00*/  IMAD.U32 R5, R22, 0x10000, RZ ;  /* 0x0001000016057824 */ /* 0x000fcc00078e00ff */
[----:B------:R-:W0:Y:S02]  /*6e10*/  F2I.S64.TRUNC R4, R5 ;  /* 0x0000000500047311 */ /* 0x000e24000020d900 */
[----:B0-----:R0:W-:Y:S01]  /*6e20*/  STG.E.U8 desc[UR36][R8.64], R4 ;  /* 0x0000000408007986 */ /* 0x0011e2000c101124 */
[----:B------:R-:W-:Y:S05]  /*6e30*/  BRA `(.L_x_26637) ;  /* 0x0000000c006c7947 */ /* 0x000fea0003800000 */
.L_x_26634:
        /* <DEDUP_REMOVED lines=10> */
.L_x_26639:
[----:B------:R-:W-:-:S04]  /*6ee0*/  IMAD.U32 R22, R22, 0x10000, RZ ;  /* 0x0001000016167824 */ /* 0x000fc800078e00ff */
[----:B------:R-:W0:Y:S02]  /*6ef0*/  F2I.FTZ.TRUNC.NTZ R3, R22 ;  /* 0x0000001600037305 */ /* 0x000e24000021f100 */
[----:B0-----:R0:W-:Y:S01]  /*6f00*/  STG.E desc[UR36][R8.64], R3 ;  /* 0x0000000308007986 */ /* 0x0011e2000c101924 */
[----:B------:R-:W-:Y:S05]  /*6f10*/  BRA `(.L_x_26637) ;  /* 0x0000000c00347947 */ /* 0x000fea0003800000 */
.L_x_26638:
[----:B------:R-:W-:-:S04]  /*6f20*/  IMAD.U32 R22, R22, 0x10000, RZ ;  /* 0x0001000016167824 */ /* 0x000fc800078e00ff */
[----:B------:R-:W0:Y:S02]  /*6f30*/  F2I.FTZ.TRUNC.NTZ R3, R22 ;  /* 0x0000001600037305 */ /* 0x000e24000021f100 */
[----:B0-----:R0:W-:Y:S01]  /*6f40*/  STG.E.U16 desc[UR36][R8.64], R3 ;  /* 0x0000000308007986 */ /* 0x0011e2000c101524 */
[----:B------:R-:W-:Y:S05]  /*6f50*/  BRA `(.L_x_26637) ;  /* 0x0000000c00247947 */ /* 0x000fea0003800000 */
.L_x_26633:
        /* <DEDUP_REMOVED lines=9> */
.L_x_26641:
[----:B------:R-:W-:-:S05]  /*6ff0*/  IMAD.U32 R0, R22, 0x10000, RZ ;  /* 0x0001000016007824 */ /* 0x000fca00078e00ff */
[----:B------:R-:W-:-:S05]  /*7000*/  F2FP.F16.F32.PACK_AB R0, RZ, R0 ;  /* 0x00000000ff00723e */ /* 0x000fca00000000ff */
[----:B------:R0:W-:Y:S01]  /*7010*/  STG.E.U16 desc[UR36][R8.64], R0 ;  /* 0x0000000008007986 */ /* 0x0001e2000c101524 */
[----:B------:R-:W-:Y:S05]  /*7020*/  BRA `(.L_x_26637) ;  /* 0x0000000800f07947 */ /* 0x000fea0003800000 */
.L_x_26640:
        /* <DEDUP_REMOVED lines=10> */
.L_x_26643:
[----:B------:R-:W-:-:S05]  /*70d0*/  IMAD.U32 R22, R22, 0x10000, RZ ;  /* 0x0001000016167824 */ /* 0x000fca00078e00ff */
[----:B------:R-:W-:-:S04]  /*70e0*/  F2FP.F16.F32.PACK_AB R3, RZ, R22 ;  /* 0x00000016ff03723e */ /* 0x000fc800000000ff */
[----:B------:R-:W-:-:S05]  /*70f0*/  PRMT R3, R3, 0x5410, RZ ;  /* 0x0000541003037816 */ /* 0x000fca00000000ff */
[----:B------:R0:W-:Y:S01]  /*7100*/  STG.E desc[UR36][R8.64], R3 ;  /* 0x0000000308007986 */ /* 0x0001e2000c101924 */
[----:B------:R-:W-:Y:S05]  /*7110*/  BRA `(.L_x_26637) ;  /* 0x0000000800b47947 */ /* 0x000fea0003800000 */
.L_x_26642:
[----:B------:R-:W-:-:S04]  /*7120*/  IMAD.U32 R4, R22, 0x10000, RZ ;  /* 0x0001000016047824 */ /* 0x000fc800078e00ff */
[----:B------:R-:W-:-:S06]  /*7130*/  FMUL.FTZ R4, R4, 1 ;  /* 0x3f80000004047820 */ /* 0x000fcc0000410000 */
[----:B------:R-:W0:Y:S02]  /*7140*/  F2F.F64.F32 R4, R4 ;  /* 0x0000000400047310 */ /* 0x000e240000201800 */
[----:B0-----:R0:W-:Y:S01]  /*7150*/  STG.E.64 desc[UR36][R8.64], R4 ;  /* 0x0000000408007986 */ /* 0x0011e2000c101b24 */
[----:B------:R-:W-:Y:S05]  /*7160*/  BRA `(.L_x_26637) ;  /* 0x0000000800a07947 */ /* 0x000fea0003800000 */
.L_x_26632:
        /* <DEDUP_REMOVED lines=14> */
.L_x_26647:
        /* <DEDUP_REMOVED lines=17> */
.L_x_26650:
[----:B------:R-:W-:-:S04]  /*7360*/  SHF.R.U32.HI R3, RZ, 0x18, R5 ;  /* 0x00000018ff037819 */ /* 0x000fc80000011605 */
[----:B------:R-:W-:-:S04]  /*7370*/  LOP3.LUT R0, R0, 0x80, R3, 0xf8, !PT ;  /* 0x0000008000007812 */ /* 0x000fc800078ef803 */
[----:B------:R-:W-:-:S07]  /*7380*/  PRMT R4, R0, 0x7610, R4 ;  /* 0x0000761000047816 */ /* 0x000fce0000000004 */
.L_x_26649:
[----:B------:R-:W-:Y:S05]  /*7390*/  BSYNC.RECONVERGENT B0 ;  /* 0x0000000000007941 */ /* 0x000fea0003800200 */
.L_x_26648:
[----:B------:R0:W-:Y:S01]  /*73a0*/  STG.E.U8 desc[UR36][R8.64], R4 ;  /* 0x0000000408007986 */ /* 0x0001e2000c101124 */
[----:B------:R-:W-:Y:S05]  /*73b0*/  BRA `(.L_x_26637) ;  /* 0x00000008000c7947 */ /* 0x000fea0003800000 */
.L_x_26646:
        /* <DEDUP_REMOVED lines=17> */
.L_x_26653:
[----:B------:R-:W-:-:S04]  /*74d0*/  SHF.R.U32.HI R3, RZ, 0x18, R5 ;  /* 0x00000018ff037819 */ /* 0x000fc80000011605 */
[----:B------:R-:W-:-:S04]  /*74e0*/  LOP3.LUT R0, R0, 0x80, R3, 0xf8, !PT ;  /* 0x0000008000007812 */ /* 0x000fc800078ef803 */
[----:B------:R-:W-:-:S07]  /*74f0*/  PRMT R4, R0, 0x7610, R4 ;  /* 0x0000761000047816 */ /* 0x000fce0000000004 */
.L_x_26652:
[----:B------:R-:W-:Y:S05]  /*7500*/  BSYNC.RECONVERGENT B0 ;  /* 0x0000000000007941 */ /* 0x000fea0003800200 */
.L_x_26651:
[----:B------:R0:W-:Y:S01]  /*7510*/  STG.E.U8 desc[UR36][R8.64], R4 ;  /* 0x0000000408007986 */ /* 0x0001e2000c101124 */
[----:B------:R-:W-:Y:S05]  /*7520*/  BRA `(.L_x_26637) ;  /* 0x0000000400b07947 */ /* 0x000fea0003800000 */
.L_x_26645:
        /* <DEDUP_REMOVED lines=22> */
.L_x_26655:
[----:B------:R-:W-:-:S06]  /*7690*/  IMAD.U32 R4, R22, 0x10000, RZ ;  /* 0x0001000016047824 */ /* 0x000fcc00078e00ff */
[----:B------:R-:W0:Y:S02]  /*76a0*/  F2I.U64.TRUNC R4, R4 ;  /* 0x0000000400047311 */ /* 0x000e24000020d800 */
[----:B0-----:R0:W-:Y:S01]  /*76b0*/  STG.E.64 desc[UR36][R8.64], R4 ;  /* 0x0000000408007986 */ /* 0x0011e2000c101b24 */
[----:B------:R-:W-:Y:S05]  /*76c0*/  BRA `(.L_x_26637) ;  /* 0x0000000400487947 */ /* 0x000fea0003800000 */
.L_x_26654:
[----:B------:R-:W-:-:S04]  /*76d0*/  IMAD.U32 R22, R22, 0x10000, RZ ;  /* 0x0001000016167824 */ /* 0x000fc800078e00ff */
[----:B------:R-:W0:Y:S02]  /*76e0*/  F2I.FTZ.U32.TRUNC.NTZ R3, R22 ;  /* 0x0000001600037305 */ /* 0x000e24000021f000 */
[----:B0-----:R0:W-:Y:S01]  /*76f0*/  STG.E desc[UR36][R8.64], R3 ;  /* 0x0000000308007986 */ /* 0x0011e2000c101924 */
[----:B------:R-:W-:Y:S05]  /*7700*/  BRA `(.L_x_26637) ;  /* 0x0000000400387947 */ /* 0x000fea0003800000 */
.L_x_26644:
        /* <DEDUP_REMOVED lines=11> */
.L_x_26657:
[----:B------:R-:W-:Y:S01]  /*77c0*/  IMAD.U32 R22, R22, 0x10000, RZ ;  /* 0x0001000016167824 */ /* 0x000fe200078e00ff */
[----:B------:R-:W-:-:S03]  /*77d0*/  CS2R R6, SRZ ;  /* 0x0000000000067805 */ /* 0x000fc6000001ff00 */
[----:B------:R-:W-:-:S06]  /*77e0*/  FMUL.FTZ R4, R22, 1 ;  /* 0x3f80000016047820 */ /* 0x000fcc0000410000 */
[----:B------:R-:W0:Y:S02]  /*77f0*/  F2F.F64.F32 R4, R4 ;  /* 0x0000000400047310 */ /* 0x000e240000201800 */
[----:B0-----:R3:W-:Y:S01]  /*7800*/  STG.E.128 desc[UR36][R8.64], R4 ;  /* 0x0000000408007986 */ /* 0x0017e2000c101d24 */
[----:B------:R-:W-:Y:S05]  /*7810*/  BRA `(.L_x_26637) ;  /* 0x0000000000f47947 */ /* 0x000fea0003800000 */
.L_x_26656:
[----:B------:R-:W-:-:S13]  /*7820*/  ISETP.NE.AND P0, PT, R0, 0xf, PT ;  /* 0x0000000f0000780c */ /* 0x000fda0003f05270 */
[----:B------:R-:W-:Y:S05]  /*7830*/  @!P0 BRA `(.L_x_26658) ;  /* 0x0000000000e88947 */ /* 0x000fea0003800000 */
[----:B------:R-:W-:-:S13]  /*7840*/  ISETP.NE.AND P0, PT, R0, 0x17, PT ;  /* 0x000000170000780c */ /* 0x000fda0003f05270 */
[----:B------:R-:W-:Y:S05]  /*7850*/  @!P0 BRA `(.L_x_26659) ;  /* 0x0000000000908947 */ /* 0x000fea0003800000 */
[----:B------:R-:W-:-:S13]  /*7860*/  ISETP.NE.AND P0, PT, R0, 0x18, PT ;  /* 0x000000180000780c */ /* 0x000fda0003f05270 */
[----:B------:R-:W-:Y:S05]  /*7870*/  @!P0 BRA `(.L_x_26660) ;  /* 0x0000000000448947 */ /* 0x000fea0003800000 */
.L_x_26636:
        /* <DEDUP_REMOVED lines=16> */
.L_x_26661:
[----:B------:R-:W-:Y:S05]  /*7980*/  BRA `(.L_x_26637) ;  /* 0x0000000000987947 */ /* 0x000fea0003800000 */
.L_x_26660:
        /* <DEDUP_REMOVED lines=13> */
.L_x_26663:
[----:B------:R-:W-:Y:S05]  /*7a60*/  BSYNC.RECONVERGENT B0 ;  /* 0x0000000000007941 */ /* 0x000fea0003800200 */
.L_x_26662:
[----:B------:R-:W-:-:S05]  /*7a70*/  LOP3.LUT R3, R0, 0x80, R3, 0xf8, !PT ;  /* 0x0000008000037812 */ /* 0x000fca00078ef803 */
[----:B------:R2:W-:Y:S01]  /*7a80*/  STG.E.U8 desc[UR36][R8.64], R3 ;  /* 0x0000000308007986 */ /* 0x0005e2000c101124 */
[----:B------:R-:W-:Y:S05]  /*7a90*/  BRA `(.L_x_26637) ;  /* 0x0000000000547947 */ /* 0x000fea0003800000 */
.L_x_26659:
        /* <DEDUP_REMOVED lines=12> */
.L_x_26665:
[----:B------:R-:W-:Y:S01]  /*7b60*/  IMAD.MOV.U32 R0, RZ, RZ, 0x7f ;  /* 0x0000007fff007424 */ /* 0x000fe200078e00ff */
[----:B------:R-:W-:-:S04]  /*7b70*/  ISETP.GT.U32.AND P0, PT, R4, 0x7f800000, PT ;  /* 0x7f8000000400780c */ /* 0x000fc80003f04070 */
[----:B------:R-:W-:-:S09]  /*7b80*/  SEL R0, R0, 0x7c, P0 ;  /* 0x0000007c00007807 */ /* 0x000fd20000000000 */
.L_x_26666:
[----:B------:R-:W-:Y:S05]  /*7b90*/  BSYNC.RECONVERGENT B0 ;  /* 0x0000000000007941 */ /* 0x000fea0003800200 */
.L_x_26664:
[----:B------:R-:W-:-:S04]  /*7ba0*/  SHF.R.U32.HI R3, RZ, 0x18, R3 ;  /* 0x00000018ff037819 */ /* 0x000fc80000011603 */
[----:B------:R-:W-:-:S05]  /*7bb0*/  LOP3.LUT R3, R0, 0x80, R3, 0xf8, !PT ;  /* 0x0000008000037812 */ /* 0x000fca00078ef803 */
[----:B------:R1:W-:Y:S01]  /*7bc0*/  STG.E.U8 desc[UR36][R8.64], R3 ;  /* 0x0000000308007986 */ /* 0x0003e2000c101124 */
[----:B------:R-:W-:Y:S05]  /*7bd0*/  BRA `(.L_x_26637) ;  /* 0x0000000000047947 */ /* 0x000fea0003800000 */
.L_x_26658:
[----:B------:R0:W-:Y:S02]  /*7be0*/  STG.E.U16 desc[UR36][R8.64], R22 ;  /* 0x0000001608007986 */ /* 0x0001e4000c101524 */
.L_x_26637:
[----:B------:R-:W-:-:S07]  /*7bf0*/  VIADD R25, R25, 0x80 ;  /* 0x0000008019197836 */ /* 0x000fce0000000000 */
.L_x_26594:
[----:B------:R-:W-:-:S13]  /*7c00*/  ISETP.GE.AND P0, PT, R25, R16, PT ;  /* 0x000000101900720c */ /* 0x000fda0003f06270 */
[----:B------:R-:W-:Y:S05]  /*7c10*/  @P0 BREAK.RELIABLE B6 ;  /* 0x0000000000060942 */ /* 0x000fea0003800100 */
[----:B------:R-:W-:Y:S05]  /*7c20*/  @P0 BRA `(.L_x_26631) ;  /* 0x0000000c00dc0947 */ /* 0x000fea0003800000 */
[----:B------:R-:W-:Y:S05]  /*7c30*/  BSYNC.RELIABLE B6 ;  /* 0x0000000000067941 */ /* 0x000fea0003800100 */
.L_x_26593:
        /* <DEDUP_REMOVED lines=22> */
.L_x_26670:
[----:B------:R-:W-:-:S06]  /*7da0*/  IMAD.U32 R5, R17, 0x10000, RZ ;  /* 0x0001000011057824 */ /* 0x000fcc00078e00ff */
[----:B------:R-:W0:Y:S02]  /*7db0*/  F2I.S64.TRUNC R4, R5 ;  /* 0x0000000500047311 */ /* 0x000e24000020d900 */
[----:B0-----:R0:W-:Y:S01]  /*7dc0*/  STG.E.U8 desc[UR36][R8.64], R4 ;  /* 0x0000000408007986 */ /* 0x0011e2000c101124 */
[----:B------:R-:W-:Y:S05]  /*7dd0*/  BRA `(.L_x_26672) ;  /* 0x0000000c006c7947 */ /* 0x000fea0003800000 */
.L_x_26669:
        /* <DEDUP_REMOVED lines=10> */
.L_x_26674:
[----:B------:R-:W-:-:S06]  /*7e80*/  IMAD.U32 R17, R17, 0x10000, RZ ;  /* 0x0001000011117824 */ /* 0x000fcc00078e00ff */
[----:B------:R-:W0:Y:S02]  /*7e90*/  F2I.FTZ.TRUNC.NTZ R17, R17 ;  /* 0x0000001100117305 */ /* 0x000e24000021f100 */
[----:B0-----:R0:W-:Y:S01]  /*7ea0*/  STG.E desc[UR36][R8.64], R17 ;  /* 0x0000001108007986 */ /* 0x0011e2000c101924 */
[----:B------:R-:W-:Y:S05]  /*7eb0*/  BRA `(.L_x_26672) ;  /* 0x0000000c00347947 */ /* 0x000fea0003800000 */
.L_x_26673:
[----:B------:R-:W-:-:S06]  /*7ec0*/  IMAD.U32 R17, R17, 0x10000, RZ ;  /* 0x0001000011117824 */ /* 0x000fcc00078e00ff */
[----:B------:R-:W0:Y:S02]  /*7ed0*/  F2I.FTZ.TRUNC.NTZ R17, R17 ;  /* 0x0000001100117305 */ /* 0x000e24000021f100 */
[----:B0-----:R0:W-:Y:S01]  /*7ee0*/  STG.E.U16 desc[UR36][R8.64], R17 ;  /* 0x0000001108007986 */ /* 0x0011e2000c101524 */
[----:B------:R-:W-:Y:S05]  /*7ef0*/  BRA `(.L_x_26672) ;  /* 0x0000000c00247947 */ /* 0x000fea0003800000 */
.L_x_26668:
        /* <DEDUP_REMOVED lines=9> */
.L_x_26676:
[----:B------:R-:W-:-:S05]  /*7f90*/  IMAD.U32 R0, R17, 0x10000, RZ ;  /* 0x0001000011007824 */ /* 0x000fca00078e00ff */
[----:B------:R-:W-:-:S05]  /*7fa0*/  F2FP.F16.F32.PACK_AB R0, RZ, R0 ;  /* 0x00000000ff00723e */ /* 0x000fca00000000ff */
[----:B------:R0:W-:Y:S01]  /*7fb0*/  STG.E.U16 desc[UR36][R8.64], R0 ;  /* 0x0000000008007986 */ /* 0x0001e2000c101524 */
[----:B------:R-:W-:Y:S05]  /*7fc0*/  BRA `(.L_x_26672) ;  /* 0x0000000800f07947 */ /* 0x000fea0003800000 */
.L_x_26675:
        /* <DEDUP_REMOVED lines=10> */
.L_x_26678:
[----:B------:R-:W-:-:S05]  /*8070*/  IMAD.U32 R17, R17, 0x10000, RZ ;  /* 0x0001000011117824 */ /* 0x000fca00078e00ff */
[----:B------:R-:W-:-:S04]  /*8080*/  F2FP.F16.F32.PACK_AB R3, RZ, R17 ;  /* 0x00000011ff03723e */ /* 0x000fc800000000ff */
[----:B------:R-:W-:-:S05]  /*8090*/  PRMT R3, R3, 0x5410, RZ ;  /* 0x0000541003037816 */ /* 0x000fca00000000ff */
[----:B------:R0:W-:Y:S01]  /*80a0*/  STG.E desc[UR36][R8.64], R3 ;  /* 0x0000000308007986 */ /* 0x0001e2000c101924 */
[----:B------:R-:W-:Y:S05]  /*80b0*/  BRA `(.L_x_26672) ;  /* 0x0000000800b47947 */ /* 0x000fea0003800000 */
.L_x_26677:
[----:B------:R-:W-:-:S04]  /*80c0*/  IMAD.U32 R4, R17, 0x10000, RZ ;  /* 0x0001000011047824 */ /* 0x000fc800078e00ff */
[----:B------:R-:W-:-:S06]  /*80d0*/  FMUL.FTZ R4, R4, 1 ;  /* 0x3f80000004047820 */ /* 0x000fcc0000410000 */
[----:B------:R-:W0:Y:S02]  /*80e0*/  F2F.F64.F32 R4, R4 ;  /* 0x0000000400047310 */ /* 0x000e240000201800 */
[----:B0-----:R0:W-:Y:S01]  /*80f0*/  STG.E.64 desc[UR36][R8.64], R4 ;  /* 0x0000000408007986 */ /* 0x0011e2000c101b24 */
[----:B------:R-:W-:Y:S05]  /*8100*/  BRA `(.L_x_26672) ;  /* 0x0000000800a07947 */ /* 0x000fea0003800000 */
.L_x_26667:
        /* <DEDUP_REMOVED lines=14> */
.L_x_26682:
        /* <DEDUP_REMOVED lines=17> */
.L_x_26685:
[----:B------:R-:W-:-:S04]  /*8300*/  SHF.R.U32.HI R3, RZ, 0x18, R17 ;  /* 0x00000018ff037819 */ /* 0x000fc80000011611 */
[----:B------:R-:W-:-:S04]  /*8310*/  LOP3.LUT R0, R0, 0x80, R3, 0xf8, !PT ;  /* 0x0000008000007812 */ /* 0x000fc800078ef803 */
[----:B------:R-:W-:-:S07]  /*8320*/  PRMT R4, R0, 0x7610, R4 ;  /* 0x0000761000047816 */ /* 0x000fce0000000004 */
.L_x_26684:
[----:B------:R-:W-:Y:S05]  /*8330*/  BSYNC.RECONVERGENT B0 ;  /* 0x0000000000007941 */ /* 0x000fea0003800200 */
.L_x_26683:
[----:B------:R0:W-:Y:S01]  /*8340*/  STG.E.U8 desc[UR36][R8.64], R4 ;  /* 0x0000000408007986 */ /* 0x0001e2000c101124 */
[----:B------:R-:W-:Y:S05]  /*8350*/  BRA `(.L_x_26672) ;  /* 0x00000008000c7947 */ /* 0x000fea0003800000 */
.L_x_26681:
        /* <DEDUP_REMOVED lines=17> */
.L_x_26688:
[----:B------:R-:W-:-:S04]  /*8470*/  SHF.R.U32.HI R3, RZ, 0x18, R17 ;  /* 0x00000018ff037819 */ /* 0x000fc80000011611 */
[----:B------:R-:W-:-:S04]  /*8480*/  LOP3.LUT R0, R0, 0x80, R3, 0xf8, !PT ;  /* 0x0000008000007812 */ /* 0x000fc800078ef803 */
[----:B------:R-:W-:-:S07]  /*8490*/  PRMT R4, R0, 0x7610, R4 ;  /* 0x0000761000047816 */ /* 0x000fce0000000004 */
.L_x_26687:
[----:B------:R-:W-:Y:S05]  /*84a0*/  BSYNC.RECONVERGENT B0 ;  /* 0x0000000000007941 */ /* 0x000fea0003800200 */
.L_x_26686:
[----:B------:R0:W-:Y:S01]  /*84b0*/  STG.E.U8 desc[UR36][R8.64], R4 ;  /* 0x0000000408007986 */ /* 0x0001e2000c101124 */
[----:B------:R-:W-:Y:S05]  /*84c0*/  BRA `(.L_x_26672) ;  /* 0x0000000400b07947 */ /* 0x000fea0003800000 */
.L_x_26680:
        /* <DEDUP_REMOVED lines=22> */
.L_x_26690:
[----:B------:R-:W-:-:S06]  /*8630*/  IMAD.U32 R4, R17, 0x10000, RZ ;  /* 0x0001000011047824 */ /* 0x000fcc00078e00ff */
[----:B------:R-:W0:Y:S02]  /*8640*/  F2I.U64.TRUNC R4, R4 ;  /* 0x0000000400047311 */ /* 0x000e24000020d800 */
[----:B0-----:R0:W-:Y:S01]  /*8650*/  STG.E.64 desc[UR36][R8.64], R4 ;  /* 0x0000000408007986 */ /* 0x0011e2000c101b24 */
[----:B------:R-:W-:Y:S05]  /*8660*/  BRA `(.L_x_26672) ;  /* 0x0000000400487947 */ /* 0x000fea0003800000 */
.L_x_26689:
[----:B------:R-:W-:-:S06]  /*8670*/  IMAD.U32 R17, R17, 0x10000, RZ ;  /* 0x0001000011117824 */ /* 0x000fcc00078e00ff */
[----:B------:R-:W0:Y:S02]  /*8680*/  F2I.FTZ.U32.TRUNC.NTZ R17, R17 ;  /* 0x0000001100117305 */ /* 0x000e24000021f000 */
[----:B0-----:R0:W-:Y:S01]  /*8690*/  STG.E desc[UR36][R8.64], R17 ;  /* 0x0000001108007986 */ /* 0x0011e2000c101924 */
[----:B------:R-:W-:Y:S05]  /*86a0*/  BRA `(.L_x_26672) ;  /* 0x0000000400387947 */ /* 0x000fea0003800000 */
.L_x_26679:
        /* <DEDUP_REMOVED lines=11> */
.L_x_26692:
[----:B------:R-:W-:Y:S01]  /*8760*/  IMAD.U32 R17, R17, 0x10000, RZ ;  /* 0x0001000011117824 */ /* 0x000fe200078e00ff */
[----:B------:R-:W-:-:S03]  /*8770*/  CS2R R6, SRZ ;  /* 0x0000000000067805 */ /* 0x000fc6000001ff00 */
[----:B------:R-:W-:-:S06]  /*8780*/  FMUL.FTZ R4, R17, 1 ;  /* 0x3f80000011047820 */ /* 0x000fcc0000410000 */
[----:B------:R-:W0:Y:S02]  /*8790*/  F2F.F64.F32 R4, R4 ;  /* 0x0000000400047310 */ /* 0x000e240000201800 */
[----:B0-----:R4:W-:Y:S01]  /*87a0*/  STG.E.128 desc[UR36][R8.64], R4 ;  /* 0x0000000408007986 */ /* 0x0019e2000c101d24 */
[----:B------:R-:W-:Y:S05]  /*87b0*/  BRA `(.L_x_26672) ;  /* 0x0000000000f47947 */ /* 0x000fea0003800000 */
.L_x_26691:
[----:B------:R-:W-:-:S13]  /*87c0*/  ISETP.NE.AND P0, PT, R0, 0xf, PT ;  /* 0x0000000f0000780c */ /* 0x000fda0003f05270 */
[----:B------:R-:W-:Y:S05]  /*87d0*/  @!P0 BRA `(.L_x_26693) ;  /* 0x0000000000e88947 */ /* 0x000fea0003800000 */
[----:B------:R-:W-:-:S13]  /*87e0*/  ISETP.NE.AND P0, PT, R0, 0x17, PT ;  /* 0x000000170000780c */ /* 0x000fda0003f05270 */
[----:B------:R-:W-:Y:S05]  /*87f0*/  @!P0 BRA `(.L_x_26694) ;  /* 0x0000000000908947 */ /* 0x000fea0003800000 */
[----:B------:R-:W-:-:S13]  /*8800*/  ISETP.NE.AND P0, PT, R0, 0x18, PT ;  /* 0x000000180000780c */ /* 0x000fda0003f05270 */
[----:B------:R-:W-:Y:S05]  /*8810*/  @!P0 BRA `(.L_x_26695) ;  /* 0x0000000000448947 */ /* 0x000fea0003800000 */
.L_x_26671:
        /* <DEDUP_REMOVED lines=16> */
.L_x_26696:
[----:B------:R-:W-:Y:S05]  /*8920*/  BRA `(.L_x_26672) ;  /* 0x0000000000987947 */ /* 0x000fea0003800000 */
.L_x_26695:
        /* <DEDUP_REMOVED lines=13> */
.L_x_26698:
[----:B------:R-:W-:Y:S05]  /*8a00*/  BSYNC.RECONVERGENT B0 ;  /* 0x0000000000007941 */ /* 0x000fea0003800200 */
.L_x_26697:
[----:B------:R-:W-:-:S05]  /*8a10*/  LOP3.LUT R3, R0, 0x80, R3, 0xf8, !PT ;  /* 0x0000008000037812 */ /* 0x000fca00078ef803 */
[----:B------:R2:W-:Y:S01]  /*8a20*/  STG.E.U8 desc[UR36][R8.64], R3 ;  /* 0x0000000308007986 */ /* 0x0005e2000c101124 */
[----:B------:R-:W-:Y:S05]  /*8a30*/  BRA `(.L_x_26672) ;  /* 0x0000000000547947 */ /* 0x000fea0003800000 */
.L_x_26694:
        /* <DEDUP_REMOVED lines=12> */
.L_x_26700:
[----:B------:R-:W-:Y:S01]  /*8b00*/  IMAD.MOV.U32 R0, RZ, RZ, 0x7f ;  /* 0x0000007fff007424 */ /* 0x000fe200078e00ff */
[----:B------:R-:W-:-:S04]  /*8b10*/  ISETP.GT.U32.AND P0, PT, R4, 0x7f800000, PT ;  /* 0x7f8000000400780c */ /* 0x000fc80003f04070 */
[----:B------:R-:W-:-:S09]  /*8b20*/  SEL R0, R0, 0x7c, P0 ;  /* 0x0000007c00007807 */ /* 0x000fd20000000000 */
.L_x_26701:
[----:B------:R-:W-:Y:S05]  /*8b30*/  BSYNC.RECONVERGENT B0 ;  /* 0x0000000000007941 */ /* 0x000fea0003800200 */
.L_x_26699:
[----:B------:R-:W-:-:S04]  /*8b40*/  SHF.R.U32.HI R3, RZ, 0x18, R3 ;  /* 0x00000018ff037819 */ /* 0x000fc80000011603 */
[----:B------:R-:W-:-:S05]  /*8b50*/  LOP3.LUT R3, R0, 0x80, R3, 0xf8, !PT ;  /* 0x0000008000037812 */ /* 0x000fca00078ef803 */
[----:B------:R1:W-:Y:S01]  /*8b60*/  STG.E.U8 desc[UR36][R8.64], R3 ;  /* 0x0000000308007986 */ /* 0x0003e2000c101124 */
[----:B------:R-:W-:Y:S05]  /*8b70*/  BRA `(.L_x_26672) ;  /* 0x0000000000047947 */ /* 0x000fea0003800000 */
.L_x_26693:
[----:B------:R0:W-:Y:S02]  /*8b80*/  STG.E.U16 desc[UR36][R8.64], R17 ;  /* 0x0000001108007986 */ /* 0x0001e4000c101524 */
.L_x_26672:
[----:B------:R-:W-:-:S07]  /*8b90*/  VIADD R25, R25, 0x80 ;  /* 0x0000008019197836 */ /* 0x000fce0000000000 */
.L_x_26631:
[----:B------:R-:W-:Y:S05]  /*8ba0*/  BSYNC.RECONVERGENT B7 ;  /* 0x0000000000077941 */ /* 0x000fea0003800200 */
.L_x_26592:
[----:B------:R-:W-:-:S13]  /*8bb0*/  ISETP.GE.AND P0, PT, R25, R16, PT ;  /* 0x000000101900720c */ /* 0x000fda0003f06270 */
[----:B------:R-:W-:Y:S05]  /*8bc0*/  @P0 EXIT ;  /* 0x000000000000094d */ /* 0x000fea0003800000 */
[----:B01-34-:R-:W0:Y:S01]  /*8bd0*/  LDC.64 R4, c[0x0][0x388] ;  /* 0x0000e200ff047b82 */ /* 0x01be220000000a00 */
        /* <DEDUP_REMOVED lines=20> */
.L_x_26705:
[----:B------:R-:W-:-:S06]  /*8d20*/  IMAD.U32 R5, R18, 0x10000, RZ ;  /* 0x0001000012057824 */ /* 0x000fcc00078e00ff */
[----:B------:R-:W0:Y:S02]  /*8d30*/  F2I.S64.TRUNC R4, R5 ;  /* 0x0000000500047311 */ /* 0x000e24000020d900 */
[----:B0-----:R-:W-:Y:S01]  /*8d40*/  STG.E.U8 desc[UR36][R2.64], R4 ;  /* 0x0000000402007986 */ /* 0x001fe2000c101124 */
[----:B------:R-:W-:Y:S05]  /*8d50*/  EXIT ;  /* 0x000000000000794d */ /* 0x000fea0003800000 */
.L_x_26704:
        /* <DEDUP_REMOVED lines=10> */
.L_x_26708:
[----:B------:R-:W-:-:S04]  /*8e00*/  IMAD.U32 R18, R18, 0x10000, RZ ;  /* 0x0001000012127824 */ /* 0x000fc800078e00ff */
[----:B------:R-:W0:Y:S02]  /*8e10*/  F2I.FTZ.TRUNC.NTZ R5, R18 ;  /* 0x0000001200057305 */ /* 0x000e24000021f100 */
[----:B0-----:R-:W-:Y:S01]  /*8e20*/  STG.E desc[UR36][R2.64], R5 ;  /* 0x0000000502007986 */ /* 0x001fe2000c101924 */
[----:B------:R-:W-:Y:S05]  /*8e30*/  EXIT ;  /* 0x000000000000794d */ /* 0x000fea0003800000 */
.L_x_26707:
[----:B------:R-:W-:-:S04]  /*8e40*/  IMAD.U32 R18, R18, 0x10000, RZ ;  /* 0x0001000012127824 */ /* 0x000fc800078e00ff */
[----:B------:R-:W0:Y:S02]  /*8e50*/  F2I.FTZ.TRUNC.NTZ R5, R18 ;  /* 0x0000001200057305 */ /* 0x000e24000021f100 */
[----:B0-----:R-:W-:Y:S01]  /*8e60*/  STG.E.U16 desc[UR36][R2.64], R5 ;  /* 0x0000000502007986 */ /* 0x001fe2000c101524 */
[----:B------:R-:W-:Y:S05]  /*8e70*/  EXIT ;  /* 0x000000000000794d */ /* 0x000fea0003800000 */
.L_x_26703:
        /* <DEDUP_REMOVED lines=9> */
.L_x_26710:
[----:B------:R-:W-:-:S05]  /*8f10*/  IMAD.U32 R0, R18, 0x10000, RZ ;  /* 0x0001000012007824 */ /* 0x000fca00078e00ff */
[----:B------:R-:W-:-:S05]  /*8f20*/  F2FP.F16.F32.PACK_AB R0, RZ, R0 ;  /* 0x00000000ff00723e */ /* 0x000fca00000000ff */
[----:B------:R-:W-:Y:S01]  /*8f30*/  STG.E.U16 desc[UR36][R2.64], R0 ;  /* 0x0000000002007986 */ /* 0x000fe2000c101524 */
[----:B------:R-:W-:Y:S05]  /*8f40*/  EXIT ;  /* 0x000000000000794d */ /* 0x000fea0003800000 */
.L_x_26709:
        /* <DEDUP_REMOVED lines=10> */
.L_x_26712:
[----:B------:R-:W-:-:S05]  /*8ff0*/  IMAD.U32 R18, R18, 0x10000, RZ ;  /* 0x0001000012127824 */ /* 0x000fca00078e00ff */
[----:B------:R-:W-:-:S04]  /*9000*/  F2FP.F16.F32.PACK_AB R5, RZ, R18 ;  /* 0x00000012ff05723e */ /* 0x000fc800000000ff */
[----:B------:R-:W-:-:S05]  /*9010*/  PRMT R5, R5, 0x5410, RZ ;  /* 0x0000541005057816 */ /* 0x000fca00000000ff */
[----:B------:R-:W-:Y:S01]  /*9020*/  STG.E desc[UR36][R2.64], R5 ;  /* 0x0000000502007986 */ /* 0x000fe2000c101924 */
[----:B------:R-:W-:Y:S05]  /*9030*/  EXIT ;  /* 0x000000000000794d */ /* 0x000fea0003800000 */
.L_x_26711:
[----:B------:R-:W-:-:S04]  /*9040*/  IMAD.U32 R4, R18, 0x10000, RZ ;  /* 0x0001000012047824 */ /* 0x000fc800078e00ff */
[----:B------:R-:W-:-:S06]  /*9050*/  FMUL.FTZ R4, R4, 1 ;  /* 0x3f80000004047820 */ /* 0x000fcc0000410000 */
[----:B------:R-:W0:Y:S02]  /*9060*/  F2F.F64.F32 R4, R4 ;  /* 0x0000000400047310 */ /* 0x000e240000201800 */
[----:B0-----:R-:W-:Y:S01]  /*9070*/  STG.E.64 desc[UR36][R2.64], R4 ;  /* 0x0000000402007986 */ /* 0x001fe2000c101b24 */
[----:B------:R-:W-:Y:S05]  /*9080*/  EXIT ;  /* 0x000000000000794d */ /* 0x000fea0003800000 */
.L_x_26702:
        /* <DEDUP_REMOVED lines=14> */
.L_x_26716:
        /* <DEDUP_REMOVED lines=18> */
.L_x_26719:
[----:B------:R-:W-:-:S04]  /*9290*/  SHF.R.U32.HI R5, RZ, 0x18, R5 ;  /* 0x00000018ff057819 */ /* 0x000fc80000011605 */
[----:B------:R-:W-:-:S07]  /*92a0*/  LOP3.LUT R0, R0, 0x80, R5, 0xf8, !PT ;  /* 0x0000008000007812 */ /* 0x000fce00078ef805 */
.L_x_26718:
[----:B------:R-:W-:Y:S05]  /*92b0*/  BSYNC.RECONVERGENT B0 ;  /* 0x0000000000007941 */ /* 0x000fea0003800200 */
.L_x_26717:
[----:B------:R-:W-:Y:S01]  /*92c0*/  STG.E.U8 desc[UR36][R2.64], R0 ;  /* 0x0000000002007986 */ /* 0x000fe2000c101124 */
[----:B------:R-:W-:Y:S05]  /*92d0*/  EXIT ;  /* 0x000000000000794d */ /* 0x000fea0003800000 */
.L_x_26715:
        /* <DEDUP_REMOVED lines=18> */
.L_x_26722:
[----:B------:R-:W-:-:S04]  /*9400*/  SHF.R.U32.HI R5, RZ, 0x18, R5 ;  /* 0x00000018ff057819 */ /* 0x000fc80000011605 */
[----:B------:R-:W-:-:S07]  /*9410*/  LOP3.LUT R0, R0, 0x80, R5, 0xf8, !PT ;  /* 0x0000008000007812 */ /* 0x000fce00078ef805 */
.L_x_26721:
[----:B------:R-:W-:Y:S05]  /*9420*/  BSYNC.RECONVERGENT B0 ;  /* 0x0000000000007941 */ /* 0x000fea0003800200 */
.L_x_26720:
[----:B------:R-:W-:Y:S01]  /*9430*/  STG.E.U8 desc[UR36][R2.64], R0 ;  /* 0x0000000002007986 */ /* 0x000fe2000c101124 */
[----:B------:R-:W-:Y:S05]  /*9440*/  EXIT ;  /* 0x000000000000794d */ /* 0x000fea0003800000 */
.L_x_26714:
        /* <DEDUP_REMOVED lines=22> */
.L_x_26724:
[----:B------:R-:W-:-:S06]  /*95b0*/  IMAD.U32 R4, R18, 0x10000, RZ ;  /* 0x0001000012047824 */ /* 0x000fcc00078e00ff */
[----:B------:R-:W0:Y:S02]  /*95c0*/  F2I.U64.TRUNC R4, R4 ;  /* 0x0000000400047311 */ /* 0x000e24000020d800 */
[----:B0-----:R-:W-:Y:S01]  /*95d0*/  STG.E.64 desc[UR36][R2.64], R4 ;  /* 0x0000000402007986 */ /* 0x001fe2000c101b24 */
[----:B------:R-:W-:Y:S05]  /*95e0*/  EXIT ;  /* 0x000000000000794d */ /* 0x000fea0003800000 */
.L_x_26723:
[----:B------:R-:W-:-:S04]  /*95f0*/  IMAD.U32 R18, R18, 0x10000, RZ ;  /* 0x0001000012127824 */ /* 0x000fc800078e00ff */
[----:B------:R-:W0:Y:S02]  /*9600*/  F2I.FTZ.U32.TRUNC.NTZ R5, R18 ;  /* 0x0000001200057305 */ /* 0x000e24000021f000 */
[----:B0-----:R-:W-:Y:S01]  /*9610*/  STG.E desc[UR36][R2.64], R5 ;  /* 0x0000000502007986 */ /* 0x001fe2000c101924 */
[----:B------:R-:W-:Y:S05]  /*9620*/  EXIT ;  /* 0x000000000000794d */ /* 0x000fea0003800000 */
.L_x_26713:
        /* <DEDUP_REMOVED lines=11> */
.L_x_26726:
[----:B------:R-:W-:Y:S01]  /*96e0*/  IMAD.U32 R18, R18, 0x10000, RZ ;  /* 0x0001000012127824 */ /* 0x000fe200078e00ff */
[----:B------:R-:W-:-:S03]  /*96f0*/  CS2R R6, SRZ ;  /* 0x0000000000067805 */ /* 0x000fc6000001ff00 */
[----:B------:R-:W-:-:S06]  /*9700*/  FMUL.FTZ R4, R18, 1 ;  /* 0x3f80000012047820 */ /* 0x000fcc0000410000 */
[----:B------:R-:W0:Y:S02]  /*9710*/  F2F.F64.F32 R4, R4 ;  /* 0x0000000400047310 */ /* 0x000e240000201800 */
[----:B0-----:R-:W-:Y:S01]  /*9720*/  STG.E.128 desc[UR36][R2.64], R4 ;  /* 0x0000000402007986 */ /* 0x001fe2000c101d24 */
[----:B------:R-:W-:Y:S05]  /*9730*/  EXIT ;  /* 0x000000000000794d */ /* 0x000fea0003800000 */
.L_x_26725:
[----:B------:R-:W-:-:S13]  /*9740*/  ISETP.NE.AND P0, PT, R0, 0xf, PT ;  /* 0x0000000f0000780c */ /* 0x000fda0003f05270 */
[----:B------:R-:W-:Y:S05]  /*9750*/  @!P0 BRA `(.L_x_26727) ;  /* 0x0000000000e88947 */ /* 0x000fea0003800000 */
[----:B------:R-:W-:-:S13]  /*9760*/  ISETP.NE.AND P0, PT, R0, 0x17, PT ;  /* 0x000000170000780c */ /* 0x000fda0003f05270 */
[----:B------:R-:W-:Y:S05]  /*9770*/  @!P0 BRA `(.L_x_26728) ;  /* 0x0000000000908947 */ /* 0x000fea0003800000 */
[----:B------:R-:W-:-:S13]  /*9780*/  ISETP.NE.AND P0, PT, R0, 0x18, PT ;  /* 0x000000180000780c */ /* 0x000fda0003f05270 */
[----:B------:R-:W-:Y:S05]  /*9790*/  @!P0 BRA `(.L_x_26729) ;  /* 0x0000000000448947 */ /* 0x000fea0003800000 */
.L_x_26706:
        /* <DEDUP_REMOVED lines=16> */
.L_x_26730:
[----:B------:R-:W-:Y:S05]  /*98a0*/  EXIT ;  /* 0x000000000000794d */ /* 0x000fea0003800000 */
.L_x_26729:
        /* <DEDUP_REMOVED lines=13> */
.L_x_26732:
[----:B------:R-:W-:Y:S05]  /*9980*/  BSYNC.RECONVERGENT B0 ;  /* 0x0000000000007941 */ /* 0x000fea0003800200 */
.L_x_26731:
[----:B------:R-:W-:-:S05]  /*9990*/  LOP3.LUT R5, R0, 0x80, R5, 0xf8, !PT ;  /* 0x0000008000057812 */ /* 0x000fca00078ef805 */
[----:B------:R-:W-:Y:S01]  /*99a0*/  STG.E.U8 desc[UR36][R2.64], R5 ;  /* 0x0000000502007986 */ /* 0x000fe2000c101124 */
[----:B------:R-:W-:Y:S05]  /*99b0*/  EXIT ;  /* 0x000000000000794d */ /* 0x000fea0003800000 */
.L_x_26728:
        /* <DEDUP_REMOVED lines=12> */
.L_x_26734:
[----:B------:R-:W-:Y:S01]  /*9a80*/  IMAD.MOV.U32 R0, RZ, RZ, 0x7f ;  /* 0x0000007fff007424 */ /* 0x000fe200078e00ff */
[----:B------:R-:W-:-:S04]  /*9a90*/  ISETP.GT.U32.AND P0, PT, R4, 0x7f800000, PT ;  /* 0x7f8000000400780c */ /* 0x000fc80003f04070 */
[----:B------:R-:W-:-:S09]  /*9aa0*/  SEL R0, R0, 0x7c, P0 ;  /* 0x0000007c00007807 */ /* 0x000fd20000000000 */
.L_x_26735:
[----:B------:R-:W-:Y:S05]  /*9ab0*/  BSYNC.RECONVERGENT B0 ;  /* 0x0000000000007941 */ /* 0x000fea0003800200 */
.L_x_26733:
[----:B------:R-:W-:-:S04]  /*9ac0*/  SHF.R.U32.HI R5, RZ, 0x18, R5 ;  /* 0x00000018ff057819 */ /* 0x000fc80000011605 */
[----:B------:R-:W-:-:S05]  /*9ad0*/  LOP3.LUT R5, R0, 0x80, R5, 0xf8, !PT ;  /* 0x0000008000057812 */ /* 0x000fca00078ef805 */
[----:B------:R-:W-:Y:S01]  /*9ae0*/  STG.E.U8 desc[UR36][R2.64], R5 ;  /* 0x0000000502007986 */ /* 0x000fe2000c101124 */
[----:B------:R-:W-:Y:S05]  /*9af0*/  EXIT ;  /* 0x000000000000794d */ /* 0x000fea0003800000 */
.L_x_26727:
[----:B------:R-:W-:Y:S01]  /*9b00*/  STG.E.U16 desc[UR36][R2.64], R18 ;  /* 0x0000001202007986 */ /* 0x000fe2000c101524 */
[----:B------:R-:W-:Y:S05]  /*9b10*/  EXIT ;  /* 0x000000000000794d */ /* 0x000fea0003800000 */
.L_x_26736:
        /* <DEDUP_REMOVED lines=14> */
.L_x_50166:


//--------------------- .text._ZN2at6native18elementwise_kernelILi128ELi4EZNS0_22gpu_kernel_impl_nocastINS0_13BUnaryFunctorIN3c108BFloat16ES5_S5_ZZZNS0_21remainder_kernel_cudaERNS_18TensorIteratorBaseEENKUlvE0_clEvENKUlvE2_clEvEUlS5_S5_E_EEEEvS7_RKT_EUliE_EEviT1_ --------------------------
	.section	.text._ZN2at6native18elementwise_kernelILi128ELi4EZNS0_22gpu_kernel_impl_nocastINS0_13BUnaryFunctorIN3c108BFloat16ES5_S5_ZZZNS0_21remainder_kernel_cudaERNS_18TensorIteratorBaseEENKUlvE0_clEvENKUlvE2_clEvEUlS5_S5_E_EEEEvS7_RKT_EUliE_EEviT1_,"ax",@progbits
	.align	128
        .global         _ZN2at6native18elementwise_kernelILi128ELi4EZNS0_22gpu_kernel_impl_nocastINS0_13BUnaryFunctorIN3c108BFloat16ES5_S5_ZZZNS0_21remainder_kernel_cudaERNS_18TensorIteratorBaseEENKUlvE0_clEvENKUlvE2_clEvEUlS5_S5_E_EEEEvS7_RKT_EUliE_EEviT1_
        .type           _ZN2at6native18elementwise_kernelILi128ELi4EZNS0_22gpu_kernel_impl_nocastINS0_13BUnaryFunctorIN3c108BFloat16ES5_S5_ZZZNS0_21remainder_kernel_cudaERNS_18TensorIteratorBaseEENKUlvE0_clEvENKUlvE2_clEvEUlS5_S5_E_EEEEvS7_RKT_EUliE_EEviT1_,@function
        .size           _ZN2at6native18elementwise_kernelILi128ELi4EZNS0_22gpu_kernel_impl_nocastINS0_13BUnaryFunctorIN3c108BFloat16ES5_S5_ZZZNS0_21remainder_kernel_cudaERNS_18TensorIteratorBaseEENKUlvE0_clEvENKUlvE2_clEvEUlS5_S5_E_EEEEvS7_RKT_EUliE_EEviT1_,(.L_x_50167 - _ZN2at6native18elementwise_kernelILi128ELi4EZNS0_22gpu_kernel_impl_nocastINS0_13BUnaryFunctorIN3c108BFloat16ES5_S5_ZZZNS0_21remainder_kernel_cudaERNS_18TensorIteratorBaseEENKUlvE0_clEvENKUlvE2_clEvEUlS5_S5_E_EEEEvS7_RKT_EUliE_EEviT1_)
        .other          _ZN2at6native18elementwise_kernelILi128ELi4EZNS0_22gpu_kernel_impl_nocastINS0_13BUnaryFunctorIN3c108BFloat16ES5_S5_ZZZNS0_21remainder_kernel_cudaERNS_18TensorIteratorBaseEENKUlvE0_clEvENKUlvE2_clEvEUlS5_S5_E_EEEEvS7_RKT_EUliE_EEviT1_,@"STO_CUDA_ENTRY STV_DEFAULT"
_ZN2at6native18elementwise_kernelILi128ELi4EZNS0_22gpu_kernel_impl_nocastINS0_13BUnaryFunctorIN3c108BFloat16ES5_S5_ZZZNS0_21remainder_kernel_cudaERNS_18TensorIteratorBaseEENKUlvE0_clEvENKUlvE2_clEvEUlS5_S5_E_EEEEvS7_RKT_EUliE_EEviT1_:
.text._ZN2at6native18elementwise_kernelILi128ELi4EZNS0_22gpu_kernel_impl_nocastINS0_13BUnaryFunctorIN3c108BFloat16ES5_S5_ZZZNS0_21remainder_kernel_cudaERNS_18TensorIteratorBaseEENKUlvE0_clEvENKUlvE2_clEvEUlS5_S5_E_EEEEvS7_RKT_EUliE_EEviT1_:
        /* <DEDUP_REMOVED lines=44> */
.L_x_26744:
[----:B------:R-:W-:Y:S01]  /*02c0*/  FSETP.GEU.FTZ.AND P0, PT, R11, -R4, PT ;  /* 0x800000040b00720b */ /* 0x000fe20003f1e000 */
[----:B------:R-:W-:-:S12]  /*02d0*/  FADD.FTZ R6, R6, -1 ;  /* 0xbf80000006067421 */ /* 0x000fd80000010000 */
[----:B------:R-:W-:-:S07]  /*02e0*/  @!P0 FADD.FTZ R6, R6, -1 ;  /* 0xbf80000006068421 */ /* 0x000fce0000010000 */
.L_x_26743:
[----:B------:R-:W-:Y:S01]  /*02f0*/  FFMA.FTZ R9, -R4, R6, R9 ;  /* 0x0000000604097223 */ /* 0x000fe20000010109 */
[----:B------:R-:W-:Y:S06]  /*0300*/  BRA `(.L_x_26741) ;  /* 0x0000000000707947 */ /* 0x000fec0003800000 */
.L_x_26742:
        /* <DEDUP_REMOVED lines=13> */
.L_x_26746:
        /* <DEDUP_REMOVED lines=13> */
.L_x_26745:
[----:B------:R-:W-:-:S04]  /*04b0*/  FMUL.FTZ R9, R9, 1.1920928955078125e-07 ;  /* 0x3400000009097820 */ /* 0x000fc80000410000 */
[----:B------:R-:W-:-:S07]  /*04c0*/  FMUL.FTZ R9, R12, R9 ;  /* 0x000000090c097220 */ /* 0x000fce0000410000 */
.L_x_26741:
[C---:B0-----:R-:W-:Y:S02]  /*04d0*/  LOP3.LUT R4, R9.reuse, 0x80000000, R5, 0xb8, !PT ;  /* 0x8000000009047812 */ /* 0x041fe400078eb805 */
[----:B------:R-:W-:Y:S02]  /*04e0*/  FSETP.NAN.FTZ.AND P0, PT, |R9|, |R9|, PT ;  /* 0x400000090900720b */ /* 0x000fe40003f18200 */
[----:B------:R-:W-:Y:S02]  /*04f0*/  IADD3 R3, PT, PT, R3, 0x80, RZ ;  /* 0x0000008003037810 */ /* 0x000fe40007ffe0ff */
        /* <DEDUP_REMOVED lines=14> */
[----:B------:R-:W0:Y:S02]  /*05e0*/  LDC.64 R6, c[0x0][0x588] ;  /* 0x00016200ff067b82 */ /* 0x000e240000000a00 */
[----:B0-----:R-:W2:Y:S01]  /*05f0*/  LDG.E.U16 R5, desc[UR6][R6.64] ;  /* 0x0000000606057981 */ /* 0x001ea2000c1e1500 */
[----:B------:R-:W-:Y:S01]  /*0600*/  IMAD.U32 R2, R0, 0x10000, RZ ;  /* 0x0001000000027824 */ /* 0x000fe200078e00ff */
        /* <DEDUP_REMOVED lines=26> */
.L_x_26751:
[----:B------:R-:W-:Y:S01]  /*07b0*/  FSETP.GEU.FTZ.AND P0, PT, R9, -R8, PT ;  /* 0x800000080900720b */ /* 0x000fe20003f1e000 */
[----:B------:R-:W-:-:S12]  /*07c0*/  FADD.FTZ R7, R7, -1 ;  /* 0xbf80000007077421 */ /* 0x000fd80000010000 */
[----:B------:R-:W-:-:S07]  /*07d0*/  @!P0 FADD.FTZ R7, R7, -1 ;  /* 0xbf80000007078421 */ /* 0x000fce0000010000 */
.L_x_26750:
[----:B------:R-:W-:Y:S01]  /*07e0*/  FFMA.FTZ R4, -R8, R7, R4 ;  /* 0x0000000708047223 */ /* 0x000fe20000010104 */
[----:B------:R-:W-:Y:S06]  /*07f0*/  BRA `(.L_x_26748) ;  /* 0x0000000000707947 */ /* 0x000fec0003800000 */
.L_x_26749:
        /* <DEDUP_REMOVED lines=13> */
.L_x_26753:
        /* <DEDUP_REMOVED lines=13> */
.L_x_26752:
[----:B------:R-:W-:-:S04]  /*09a0*/  FMUL.FTZ R7, R4, 1.1920928955078125e-07 ;  /* 0x3400000004077820 */ /* 0x000fc80000410000 */
[----:B------:R-:W-:-:S07]  /*09b0*/  FMUL.FTZ R4, R10, R7 ;  /* 0x000000070a047220 */ /* 0x000fce0000410000 */
.L_x_26748:
[C---:B------:R-:W-:Y:S02]  /*09c0*/  FSETP.NAN.FTZ.AND P0, PT, |R4|.reuse, |R4|, PT ;  /* 0x400000040400720b */ /* 0x040fe40003f18200 */
[C---:B------:R-:W-:Y:S02]  /*09d0*/  LOP3.LUT R5, R4.reuse, 0x80000000, R5, 0xb8, !PT ;  /* 0x8000000004057812 */ /* 0x040fe400078eb805 */
[----:B------:R-:W-:Y:S02]  /*09e0*/  IADD3 R3, PT, PT, R3, 0x80, RZ ;  /* 0x0000008003037810 */ /* 0x000fe40007ffe0ff */
[----:B------:R-:W-:Y:S02]  /*09f0*/  FSEL R7, R4, R5, P0 ;  /* 0x0000000504077208 */ /* 0x000fe40000000000 */
[----:B------:R-:W1:Y:S02]  /*0a00*/  LDC.64 R4, c[0x0][0x580] ;  /* 0x00016000ff047b82 */ /* 0x000e640000000a00 */
        /* <DEDUP_REMOVED lines=8> */
[----:B-1----:R1:W-:Y:S02]  /*0a90*/  STG.E.U16 desc[UR6][R4.64], R7 ;  /* 0x0000000704007986 */ /* 0x0023e4000c101506 */
.L_x_26740:
[----:B------:R-:W-:-:S13]  /*0aa0*/  ISETP.GE.AND P0, PT, R3, UR4, PT ;  /* 0x0000000403007c0c */ /* 0x000fda000bf06270 */
[----:B------:R-:W-:Y:S05]  /*0ab0*/  @P0 BREAK.RELIABLE B1 ;  /* 0x0000000000010942 */ /* 0x000fea0003800100 */
[----:B------:R-:W-:Y:S05]  /*0ac0*/  @P0 BRA `(.L_x_26747) ;  /* 0x00000004004c0947 */ /* 0x000fea0003800000 */
[----:B------:R-:W-:Y:S05]  /*0ad0*/  BSYNC.RELIABLE B1 ;  /* 0x0000000000017941 */ /* 0x000fea0003800100 */
.L_x_26739:
[----:B-1----:R-:W1:Y:S02]  /*0ae0*/  LDC.64 R6, c[0x0][0x588] ;  /* 0x00016200ff067b82 */ /* 0x002e640000000a00 */
[----:B-1----:R-:W2:Y:S01]  /*0af0*/  LDG.E.U16 R5, desc[UR6][R6.64] ;  /* 0x0000000606057981 */ /* 0x002ea2000c1e1500 */
[----:B----4-:R-:W-:Y:S01]  /*0b00*/  SHF.L.U32 R2, R0, 0x10, RZ ;  /* 0x0000001000027819 */ /* 0x010fe200000006ff */
[----:B--2---:R-:W-:-:S04]  /*0b10*/  IMAD.U32 R5, R5, 0x10000, RZ ;  /* 0x0001000005057824 */ /* 0x004fc800078e00ff */
[C---:B------:R-:W-:Y:S01]  /*0b20*/  FADD.FTZ R4, |R5|.reuse, -RZ ;  /* 0x800000ff05047221 */ /* 0x040fe20000010200 */
        /* <DEDUP_REMOVED lines=26> */
.L_x_26758:
[----:B------:R-:W-:Y:S01]  /*0cd0*/  FSETP.GEU.FTZ.AND P0, PT, R9, -R8, PT ;  /* 0x800000080900720b */ /* 0x000fe20003f1e000 */
[----:B------:R-:W-:-:S12]  /*0ce0*/  FADD.FTZ R7, R7, -1 ;  /* 0xbf80000007077421 */ /* 0x000fd80000010000 */
[----:B------:R-:W-:-:S07]  /*0cf0*/  @!P0 FADD.FTZ R7, R7, -1 ;  /* 0xbf80000007078421 */ /* 0x000fce0000010000 */
.L_x_26757:
[----:B------:R-:W-:Y:S05]  /*0d00*/  BSYNC.RECONVERGENT B3 ;  /* 0x0000000000037941 */ /* 0x000fea0003800200 */
.L_x_26756:
[----:B------:R-:W-:Y:S01]  /*0d10*/  FFMA.FTZ R4, -R8, R7, R4 ;  /* 0x0000000708047223 */ /* 0x000fe20000010104 */
[----:B------:R-:W-:Y:S06]  /*0d20*/  BRA `(.L_x_26759) ;  /* 0x0000000000787947 */ /* 0x000fec0003800000 */
.L_x_26755:
        /* <DEDUP_REMOVED lines=14> */
.L_x_26762:
        /* <DEDUP_REMOVED lines=13> */
.L_x_26761:
[----:B------:R-:W-:Y:S05]  /*0ee0*/  BSYNC.RECONVERGENT B3 ;  /* 0x0000000000037941 */ /* 0x000fea0003800200 */
.L_x_26760:
[----:B------:R-:W-:-:S04]  /*0ef0*/  FMUL.FTZ R7, R4, 1.1920928955078125e-07 ;  /* 0x3400000004077820 */ /* 0x000fc80000410000 */
[----:B------:R-:W-:-:S07]  /*0f00*/  FMUL.FTZ R4, R10, R7 ;  /* 0x000000070a047220 */ /* 0x000fce0000410000 */
.L_x_26759:
[----:B------:R-:W-:Y:S05]  /*0f10*/  BSYNC.RECONVERGENT B0 ;  /* 0x0000000000007941 */ /* 0x000fea0003800200 */
.L_x_26754:
[C---:B------:R-:W-:Y:S01]  /*0f20*/  FSETP.NAN.FTZ.AND P0, PT, |R4|.reuse, |R4|, PT ;  /* 0x400000040400720b */ /* 0x040fe20003f18200 */
[----:B------:R-:W-:Y:S01]  /*0f30*/  VIADD R3, R3, 0x80 ;  /* 0x0000008003037836 */ /* 0x000fe20000000000 */
[----:B------:R-:W-:-:S04]  /*0f40*/  LOP3.LUT R5, R4, 0x80000000, R5, 0xb8, !PT ;  /* 0x8000000004057812 */ /* 0x000fc800078eb805 */
        /* <DEDUP_REMOVED lines=11> */
.L_x_26747:
[----:B------:R-:W-:Y:S05]  /*1000*/  BSYNC.RECONVERGENT B2 ;  /* 0x0000000000027941 */ /* 0x000fea0003800200 */
.L_x_26738:
        /* <DEDUP_REMOVED lines=32> */
.L_x_26766:
[----:B------:R-:W-:Y:S01]  /*1210*/  FSETP.GEU.FTZ.AND P0, PT, R7, -R6, PT ;  /* 0x800000060700720b */ /* 0x000fe20003f1e000 */
[----:B------:R-:W-:-:S12]  /*1220*/  FADD.FTZ R5, R5, -1 ;  /* 0xbf80000005057421 */ /* 0x000fd80000010000 */
[----:B------:R-:W-:-:S07]  /*1230*/  @!P0 FADD.FTZ R5, R5, -1 ;  /* 0xbf80000005058421 */ /* 0x000fce0000010000 */
.L_x_26765:
[----:B------:R-:W-:Y:S01]  /*1240*/  FFMA.FTZ R2, -R6, R5, R2 ;  /* 0x0000000506027223 */ /* 0x000fe20000010102 */
[----:B------:R-:W-:Y:S06]  /*1250*/  BRA `(.L_x_26763) ;  /* 0x0000000000707947 */ /* 0x000fec0003800000 */
.L_x_26764:
        /* <DEDUP_REMOVED lines=13> */
.L_x_26768:
        /* <DEDUP_REMOVED lines=13> */
.L_x_26767:
[----:B------:R-:W-:-:S04]  /*1400*/  FMUL.FTZ R5, R2, 1.1920928955078125e-07 ;  /* 0x3400000002057820 */ /* 0x000fc80000410000 */
[----:B------:R-:W-:-:S07]  /*1410*/  FMUL.FTZ R2, R8, R5 ;  /* 0x0000000508027220 */ /* 0x000fce0000410000 */
.L_x_26763:
[C---:B------:R-:W-:Y:S02]  /*1420*/  FSETP.NAN.FTZ.AND P0, PT, |R2|.reuse, |R2|, PT ;  /* 0x400000020200720b */ /* 0x040fe40003f18200 */
        /* <DEDUP_REMOVED lines=11> */
[----:B-1----:R-:W-:Y:S01]  /*14e0*/  STG.E.U16 desc[UR6][R2.64], R5 ;  /* 0x0000000502007986 */ /* 0x002fe2000c101506 */
[----:B------:R-:W-:Y:S05]  /*14f0*/  EXIT ;  /* 0x000000000000794d */ /* 0x000fea0003800000 */
.L_x_26737:
        /* <DEDUP_REMOVED lines=306> */
.L_x_26772:
        /* <DEDUP_REMOVED lines=36> */
.L_x_26777:
[----:B------:R-:W-:Y:S05]  /*2a60*/  BSYNC.RECONVERGENT B3 ;  /* 0x0000000000037941 */ /* 0x000fea0003800200 */
.L_x_26776:
[----:B------:R-:W-:Y:S01]  /*2a70*/  FFMA.FTZ R10, -R12, R9, R10 ;  /* 0x000000090c0a7223 */ /* 0x000fe2000001010a */
[----:B------:R-:W-:Y:S06]  /*2a80*/  BRA `(.L_x_26774) ;  /* 0x0000000000787947 */ /* 0x000fec0003800000 */
.L_x_26775:
        /* <DEDUP_REMOVED lines=14> */
.L_x_26780:
        /* <DEDUP_REMOVED lines=13> */
.L_x_26779:
[----:B------:R-:W-:Y:S05]  /*2c40*/  BSYNC.RECONVERGENT B3 ;  /* 0x0000000000037941 */ /* 0x000fea0003800200 */
.L_x_26778:
[----:B------:R-:W-:-:S04]  /*2c50*/  FMUL.FTZ R10, R10, 1.1920928955078125e-07 ;  /* 0x340000000a0a7820 */ /* 0x000fc80000410000 */
[----:B------:R-:W-:-:S07]  /*2c60*/  FMUL.FTZ R10, R13, R10 ;  /* 0x0000000a0d0a7220 */ /* 0x000fce0000410000 */
.L_x_26774:
[----:B------:R-:W-:Y:S05]  /*2c70*/  BSYNC.RECONVERGENT B2 ;  /* 0x0000000000027941 */ /* 0x000fea0003800200 */
.L_x_26773:
[C---:B------:R-:W-:Y:S01]  /*2c80*/  LOP3.LUT R7, R10.reuse, 0x80000000, R7, 0xb8, !PT ;  /* 0x800000000a077812 */ /* 0x040fe200078eb807 */
[----:B------:R-:W1:Y:S01]  /*2c90*/  LDCU.64 UR8, c[0x0][0x580] ;  /* 0x0000b000ff0877ac */ /* 0x000e620008000a00 */
[C---:B------:R-:W-:Y:S02]  /*2ca0*/  FSETP.NAN.FTZ.AND P0, PT, |R10|.reuse, |R10|, PT ;  /* 0x4000000a0a00720b */ /* 0x040fe40003f18200 */
        /* <DEDUP_REMOVED lines=22> */
[----:B-1----:R-:W-:-:S05]  /*2e10*/  IMAD.HI.U32 R8, R3, UR8, R6 ;  /* 0x0000000803087c27 */ /* 0x002fca000f8e0006 */
[----:B------:R-:W-:-:S04]  /*2e20*/  SHF.R.U32.HI R9, RZ, UR9, R8 ;  /* 0x00000009ff097c19 */ /* 0x000fc80008011608 */
[----:B------:R-:W-:-:S05]  /*2e30*/  IADD3 R6, PT, PT, -R9, RZ, RZ ;  /* 0x000000ff09067210 */ /* 0x000fca0007ffe1ff */
[----:B--2---:R-:W-:-:S04]  /*2e40*/  IMAD R6, R6, UR5, R3 ;  /* 0x0000000506067c24 */ /* 0x004fc8000f8e0203 */
        /* <DEDUP_REMOVED lines=274> */
[----:B------:R-:W1:Y:S01]  /*3f70*/  @P0 LDC R14, c[0x0][0x4ac] ;  /* 0x00012b00ff0e0b82 */ /* 0x000e620000000800 */
[----:B--2---:R-:W-:Y:S02]  /*3f80*/  SHF.R.U32.HI R13, RZ, UR5, R12 ;  /* 0x00000005ff0d7c19 */ /* 0x004fe4000801160c */
[----:B------:R-:W-:-:S05]  /*3f90*/  @P0 MOV R12, RZ ;  /* 0x000000ff000c0202 */ /* 0x000fca0000000f00 */
[----:B------:R-:W2:Y:S01]  /*3fa0*/  @P0 LDC.64 R10, c[0x0][0x578] ;  /* 0x00015e00ff0a0b82 */ /* 0x000ea20000000a00 */
[--C-:B0-----:R-:W-:Y:S02]  /*3fb0*/  IMAD.MOV R15, RZ, RZ, -R13.reuse ;  /* 0x000000ffff0f7224 */ /* 0x101fe400078e0a0d */
        /* <DEDUP_REMOVED lines=9> */
.L_x_26782:
        /* <DEDUP_REMOVED lines=33> */
.L_x_26788:
[----:B------:R-:W-:Y:S01]  /*4260*/  FSETP.GEU.FTZ.AND P0, PT, R11, -R12, PT ;  /* 0x8000000c0b00720b */ /* 0x000fe20003f1e000 */
[----:B------:R-:W-:-:S12]  /*4270*/  FADD.FTZ R9, R9, -1 ;  /* 0xbf80000009097421 */ /* 0x000fd80000010000 */
[----:B------:R-:W-:-:S07]  /*4280*/  @!P0 FADD.FTZ R9, R9, -1 ;  /* 0xbf80000009098421 */ /* 0x000fce0000010000 */
.L_x_26787:
[----:B------:R-:W-:Y:S05]  /*4290*/  BSYNC.RECONVERGENT B3 ;  /* 0x0000000000037941 */ /* 0x000fea0003800200 */
.L_x_26786:
[----:B------:R-:W-:Y:S01]  /*42a0*/  FFMA.FTZ R10, -R12, R9, R10 ;  /* 0x000000090c0a7223 */ /* 0x000fe2000001010a */
[----:B------:R-:W-:Y:S06]  /*42b0*/  BRA `(.L_x_26784) ;  /* 0x0000000000787947 */ /* 0x000fec0003800000 */
.L_x_26785:
        /* <DEDUP_REMOVED lines=14> */
.L_x_26791:
        /* <DEDUP_REMOVED lines=13> */
.L_x_26790:
[----:B------:R-:W-:Y:S05]  /*4470*/  BSYNC.RECONVERGENT B3 ;  /* 0x0000000000037941 */ /* 0x000fea0003800200 */
.L_x_26789:
[----:B------:R-:W-:-:S04]  /*4480*/  FMUL.FTZ R10, R10, 1.1920928955078125e-07 ;  /* 0x340000000a0a7820 */ /* 0x000fc80000410000 */
[----:B------:R-:W-:-:S07]  /*4490*/  FMUL.FTZ R10, R13, R10 ;  /* 0x0000000a0d0a7220 */ /* 0x000fce0000410000 */
.L_x_26784:
[----:B------:R-:W-:Y:S05]  /*44a0*/  BSYNC.RECONVERGENT B2 ;  /* 0x0000000000027941 */ /* 0x000fea0003800200 */
.L_x_26783:
[C---:B------:R-:W-:Y:S01]  /*44b0*/  LOP3.LUT R7, R10.reuse, 0x80000000, R7, 0xb8, !PT ;  /* 0x800000000a077812 */ /* 0x040fe200078eb807 */
[----:B------:R-:W1:Y:S01]  /*44c0*/  LDCU.64 UR8, c[0x0][0x580] ;  /* 0x0000b000ff0877ac */ /* 0x000e620008000a00 */
[----:B------:R-:W-:Y:S01]  /*44d0*/  FSETP.NAN.FTZ.AND P0, PT, |R10|, |R10|, PT ;  /* 0x4000000a0a00720b */ /* 0x000fe20003f18200 */
[----:B------:R-:W-:-:S03]  /*44e0*/  VIADD R3, R3, 0x80 ;  /* 0x0000008003037836 */ /* 0x000fc60000000000 */
        /* <DEDUP_REMOVED lines=12> */
.L_x_26771:
[----:B------:R-:W-:-:S13]  /*45b0*/  ISETP.GE.AND P0, PT, R3, UR4, PT ;  /* 0x0000000403007c0c */ /* 0x000fda000bf06270 */
[----:B------:R-:W-:Y:S05]  /*45c0*/  @P0 BREAK.RELIABLE B0 ;  /* 0x0000000000000942 */ /* 0x000fea0003800100 */
[----:B------:R-:W-:Y:S05]  /*45d0*/  @P0 BRA `(.L_x_26781) ;  /* 0x0000001800040947 */ /* 0x000fea0003800000 */
[----:B------:R-:W-:Y:S05]  /*45e0*/  BSYNC.RELIABLE B0 ;  /* 0x0000000000007941 */ /* 0x000fea0003800100 */
.L_x_26770:
        /* <DEDUP_REMOVED lines=282> */
[----:B------:R-:W5:Y:S01]  /*5790*/  @P0 LDC.64 R16, c[0x0][0x4b0] ;  /* 0x00012c00ff100b82 */ /* 0x000f620000000a00 */
[----:B-1----:R-:W-:-:S07]  /*57a0*/  IMAD.HI.U32 R12, R9, UR9, R8 ;  /* 0x00000009090c7c27 */ /* 0x002fce000f8e0008 */
[----:B------:R-:W1:Y:S01]  /*57b0*/  @P0 LDC R14, c[0x0][0x4ac] ;  /* 0x00012b00ff0e0b82 */ /* 0x000e620000000800 */
[----:B--2---:R-:W-:Y:S02]  /*57c0*/  SHF.R.U32.HI R13, RZ, UR5, R12 ;  /* 0x00000005ff0d7c19 */ /* 0x004fe4000801160c */
[----:B------:R-:W-:Y:S02]  /*57d0*/  @P0 MOV R12, RZ ;  /* 0x000000ff000c0202 */ /* 0x000fe40000000f00 */
[----:B0-----:R-:W-:-:S03]  /*57e0*/  IADD3 R15, PT, PT, -R13, RZ, RZ ;  /* 0x000000ff0d0f7210 */ /* 0x001fc60007ffe1ff */
[----:B------:R-:W0:Y:S01]  /*57f0*/  @P0 LDC.64 R10, c[0x0][0x578] ;  /* 0x00015e00ff0a0b82 */ /* 0x000e220000000a00 */
[----:B-----5:R-:W-:-:S05]  /*5800*/  @P0 IMAD.HI.U32 R8, R13, R16, R12 ;  /* 0x000000100d080227 */ /* 0x020fca00078e000c */
[----:B------:R-:W-:Y:S01]  /*5810*/  @P0 SHF.R.U32.HI R7, RZ, R17, R8 ;  /* 0x00000011ff070219 */ /* 0x000fe20000011608 */
[----:B------:R-:W-:-:S03]  /*5820*/  IMAD R8, R15, UR8, R9 ;  /* 0x000000080f087c24 */ /* 0x000fc6000f8e0209 */
[----:B------:R-:W-:Y:S01]  /*5830*/  @P0 IADD3 R7, PT, PT, -R7, RZ, RZ ;  /* 0x000000ff07070210 */ /* 0x000fe20007ffe1ff */
[C---:B---3--:R-:W-:Y:S02]  /*5840*/  IMAD R5, R8.reuse, UR10, R5 ;  /* 0x0000000a08057c24 */ /* 0x048fe4000f8e0205 */
[----:B------:R-:W-:Y:S02]  /*5850*/  IMAD R6, R8, UR11, R6 ;  /* 0x0000000b08067c24 */ /* 0x000fe4000f8e0206 */
[----:B-1----:R-:W-:-:S04]  /*5860*/  @P0 IMAD R12, R14, R7, R13 ;  /* 0x000000070e0c0224 */ /* 0x002fc800078e020d */
[C---:B0-----:R-:W-:Y:S02]  /*5870*/  @P0 IMAD R5, R12.reuse, R10, R5 ;  /* 0x0000000a0c050224 */ /* 0x041fe400078e0205 */
[----:B------:R-:W-:-:S07]  /*5880*/  @P0 IMAD R6, R12, R11, R6 ;  /* 0x0000000b0c060224 */ /* 0x000fce00078e0206 */
.L_x_26792:
[----:B------:R-:W1:Y:S02]  /*5890*/  LDCU.64 UR8, c[0x0][0x588] ;  /* 0x0000b100ff0877ac */ /* 0x000e640008000a00 */
[----:B-1----:R-:W-:-:S05]  /*58a0*/  IADD3 R8, P0, PT, R6, UR8, RZ ;  /* 0x0000000806087c10 */ /* 0x002fca000ff1e0ff */
[----:B------:R-:W-:-:S05]  /*58b0*/  IMAD.X R9, RZ, RZ, UR9, P0 ;  /* 0x00000009ff097e24 */ /* 0x000fca00080e06ff */
[----:B------:R-:W2:Y:S01]  /*58c0*/  LDG.E.U16 R7, desc[UR6][R8.64] ;  /* 0x0000000608077981 */ /* 0x000ea2000c1e1500 */
[----:B----4-:R-:W-:Y:S01]  /*58d0*/  SHF.L.U32 R6, R0, 0x10, RZ ;  /* 0x0000001000067819 */ /* 0x010fe200000006ff */
[----:B------:R-:W-:Y:S01]  /*58e0*/  BSSY.RECONVERGENT B2, `(.L_x_26793) ;  /* 0x0000040000027945 */ /* 0x000fe20003800200 */
        /* <DEDUP_REMOVED lines=27> */
.L_x_26798:
[----:B------:R-:W-:Y:S01]  /*5aa0*/  FSETP.GEU.FTZ.AND P0, PT, R11, -R12, PT ;  /* 0x8000000c0b00720b */ /* 0x000fe20003f1e000 */
[----:B------:R-:W-:-:S12]  /*5ab0*/  FADD.FTZ R9, R9, -1 ;  /* 0xbf80000009097421 */ /* 0x000fd80000010000 */
[----:B------:R-:W-:-:S07]  /*5ac0*/  @!P0 FADD.FTZ R9, R9, -1 ;  /* 0xbf80000009098421 */ /* 0x000fce0000010000 */
.L_x_26797:
[----:B------:R-:W-:Y:S05]  /*5ad0*/  BSYNC.RECONVERGENT B3 ;  /* 0x0000000000037941 */ /* 0x000fea0003800200 */
.L_x_26796:
[----:B------:R-:W-:Y:S01]  /*5ae0*/  FFMA.FTZ R10, -R12, R9, R10 ;  /* 0x000000090c0a7223 */ /* 0x000fe2000001010a */
[----:B------:R-:W-:Y:S06]  /*5af0*/  BRA `(.L_x_26794) ;  /* 0x0000000000787947 */ /* 0x000fec0003800000 */
.L_x_26795:
        /* <DEDUP_REMOVED lines=14> */
.L_x_26801:
        /* <DEDUP_REMOVED lines=13> */
.L_x_26800:
[----:B------:R-:W-:Y:S05]  /*5cb0*/  BSYNC.RECONVERGENT B3 ;  /* 0x0000000000037941 */ /* 0x000fea0003800200 */
.L_x_26799:
[----:B------:R-:W-:-:S04]  /*5cc0*/  FMUL.FTZ R10, R10, 1.1920928955078125e-07 ;  /* 0x340000000a0a7820 */ /* 0x000fc80000410000 */
[----:B------:R-:W-:-:S07]  /*5cd0*/  FMUL.FTZ R10, R13, R10 ;  /* 0x0000000a0d0a7220 */ /* 0x000fce0000410000 */
.L_x_26794:
[----:B------:R-:W-:Y:S05]  /*5ce0*/  BSYNC.RECONVERGENT B2 ;  /* 0x0000000000027941 */ /* 0x000fea0003800200 */
.L_x_26793:
        /* <DEDUP_REMOVED lines=16> */
.L_x_26781:
[----:B------:R-:W-:Y:S05]  /*5df0*/  BSYNC.RECONVERGENT B1 ;  /* 0x0000000000017941 */ /* 0x000fea0003800200 */
.L_x_26769:
[----:B------:R-:W-:Y:S05]  /*5e00*/  WARPSYNC.ALL ;  /* 0x0000000000007948 */ /* 0x000fea0003800000 */
[----:B------:R-:W-:-:S13]  /*5e10*/  ISETP.GE.AND P0, PT, R3, UR4, PT ;  /* 0x0000000403007c0c */ /* 0x000fda000bf06270 */
[----:B------:R-:W-:Y:S05]  /*5e20*/  @P0 EXIT ;  /* 0x000000000000094d */ /* 0x000fea0003800000 */
[----:B------:R-:W3:Y:S01]  /*5e30*/  LDCU.64 UR4, c[0x0][0x390] ;  /* 0x00007200ff0477ac */ /* 0x000ee20008000a00 */
[----:B-12---:R-:W-:Y:S02]  /*5e40*/  HFMA2 R6, -RZ, RZ, 0, 0 ;  /* 0x00000000ff067431 */ /* 0x006fe400000001ff */
[----:B------:R-:W-:Y:S01]  /*5e50*/  IMAD.MOV.U32 R7, RZ, RZ, R3 ;  /* 0x000000ffff077224 */ /* 0x000fe200078e0003 */
[----:B------:R-:W-:Y:S01]  /*5e60*/  ISETP.NE.AND P0, PT, R4, RZ, PT ;  /* 0x000000ff0400720c */ /* 0x000fe20003f05270 */
[----:B------:R-:W1:Y:S01]  /*5e70*/  LDCU UR8, c[0x0][0x38c] ;  /* 0x00007180ff0877ac */ /* 0x000e620008000800 */
        /* <DEDUP_REMOVED lines=281> */
[----:B------:R-:W-:-:S05]  /*7010*/  @P0 MOV R10, RZ ;  /* 0x000000ff000a0202 */ /* 0x000fca0000000f00 */
[----:B------:R-:W5:Y:S01]  /*7020*/  @P0 LDC.64 R8, c[0x0][0x578] ;  /* 0x00015e00ff080b82 */ /* 0x000f620000000a00 */
[----:B------:R-:W-:-:S04]  /*7030*/  IMAD.MOV R6, RZ, RZ, -R11 ;  /* 0x000000ffff067224 */ /* 0x000fc800078e0a0b */
        /* <DEDUP_REMOVED lines=9> */
.L_x_26802:
[----:B------:R-:W1:Y:S02]  /*70d0*/  LDCU.128 UR8, c[0x0][0x580] ;  /* 0x0000b000ff0877ac */ /* 0x000e640008000c00 */
[----:B-1----:R-:W-:-:S04]  /*70e0*/  IADD3 R6, P0, PT, R4, UR10, RZ ;  /* 0x0000000a04067c10 */ /* 0x002fc8000ff1e0ff */
[----:B------:R-:W-:-:S05]  /*70f0*/  IADD3.X R7, PT, PT, RZ, UR11, RZ, P0, !PT ;  /* 0x0000000bff077c10 */ /* 0x000fca00087fe4ff */
[----:B------:R-:W2:Y:S01]  /*7100*/  LDG.E.U16 R5, desc[UR6][R6.64] ;  /* 0x0000000606057981 */ /* 0x000ea2000c1e1500 */
[----:B----4-:R-:W-:Y:S01]  /*7110*/  SHF.L.U32 R0, R0, 0x10, RZ ;  /* 0x0000001000007819 */ /* 0x010fe200000006ff */
[----:B------:R-:W-:Y:S01]  /*7120*/  BSSY.RECONVERGENT B1, `(.L_x_26803) ;  /* 0x0000042000017945 */ /* 0x000fe20003800200 */
[----:B------:R-:W-:-:S04]  /*7130*/  IADD3 R2, P1, PT, R3, UR8, RZ ;  /* 0x0000000803027c10 */ /* 0x000fc8000ff3e0ff */
[----:B------:R-:W-:Y:S01]  /*7140*/  IADD3.X R3, PT, PT, RZ, UR9, RZ, P1, !PT ;  /* 0x00000009ff037c10 */ /* 0x000fe20008ffe4ff */
        /* <DEDUP_REMOVED lines=27> */
.L_x_26808:
[----:B------:R-:W-:Y:S01]  /*7300*/  FSETP.GEU.FTZ.AND P0, PT, R9, -R8, PT ;  /* 0x800000080900720b */ /* 0x000fe20003f1e000 */
[----:B------:R-:W-:-:S12]  /*7310*/  FADD.FTZ R7, R7, -1 ;  /* 0xbf80000007077421 */ /* 0x000fd80000010000 */
[----:B------:R-:W-:-:S07]  /*7320*/  @!P0 FADD.FTZ R7, R7, -1 ;  /* 0xbf80000007078421 */ /* 0x000fce0000010000 */
.L_x_26807:
[----:B------:R-:W-:Y:S05]  /*7330*/  BSYNC.RECONVERGENT B2 ;  /* 0x0000000000027941 */ /* 0x000fea0003800200 */
.L_x_26806:
[----:B------:R-:W-:Y:S01]  /*7340*/  FFMA.FTZ R4, -R8, R7, R4 ;  /* 0x0000000708047223 */ /* 0x000fe20000010104 */
[----:B------:R-:W-:Y:S06]  /*7350*/  BRA `(.L_x_26804) ;  /* 0x0000000000787947 */ /* 0x000fec0003800000 */
.L_x_26805:
        /* <DEDUP_REMOVED lines=14> */
.L_x_26811:
        /* <DEDUP_REMOVED lines=13> */
.L_x_26810:
[----:B------:R-:W-:Y:S05]  /*7510*/  BSYNC.RECONVERGENT B2 ;  /* 0x0000000000027941 */ /* 0x000fea0003800200 */
.L_x_26809:
[----:B------:R-:W-:-:S04]  /*7520*/  FMUL.FTZ R7, R4, 1.1920928955078125e-07 ;  /* 0x3400000004077820 */ /* 0x000fc80000410000 */
[----:B------:R-:W-:-:S07]  /*7530*/  FMUL.FTZ R4, R10, R7 ;  /* 0x000000070a047220 */ /* 0x000fce0000410000 */
.L_x_26804:
[----:B------:R-:W-:Y:S05]  /*7540*/  BSYNC.RECONVERGENT B1 ;  /* 0x0000000000017941 */ /* 0x000fea0003800200 */
.L_x_26803:
        /* <DEDUP_REMOVED lines=13> */
.L_x_26812:
        /* <DEDUP_REMOVED lines=14> */
.L_x_50167:


//--------------------- .text._ZN2at6native27unrolled_elementwise_kernelINS0_13BUnaryFunctorIN3c108BFloat16ES4_S4_ZZZNS0_21remainder_kernel_cudaERNS_18TensorIteratorBaseEENKUlvE0_clEvENKUlvE2_clEvEUlS4_S4_E_EESt5arrayIPcLm2EELi4E23TrivialOffsetCalculatorILi1EjESF_NS0_6memory15LoadWithoutCastENSG_16StoreWithoutCastEEEviT_T0_T2_T3_T4_T5_ --------------------------
	.section	.text._ZN2at6native27unrolled_elementwise_kernelINS0_13BUnaryFunctorIN3c108BFloat16ES4_S4_ZZZNS0_21remainder_kernel_cudaERNS_18TensorIteratorBaseEENKUlvE0_clEvENKUlvE2_clEvEUlS4_S4_E_EESt5arrayIPcLm2EELi4E23TrivialOffsetCalculatorILi1EjESF_NS0_6memory15LoadWithoutCastENSG_16StoreWithoutCastEEEviT_T0_T2_T3_T4_T5_,"ax",@progbits
	.align	128
        .global         _ZN2at6native27unrolled_elementwise_kernelINS0_13BUnaryFunctorIN3c108BFloat16ES4_S4_ZZZNS0_21remainder_kernel_cudaERNS_18TensorIteratorBaseEENKUlvE0_clEvENKUlvE2_clEvEUlS4_S4_E_EESt5arrayIPcLm2EELi4E23TrivialOffsetCalculatorILi1EjESF_NS0_6memory15LoadWithoutCastENSG_16StoreWithoutCastEEEviT_T0_T2_T3_T4_T5_
        .type           _ZN2at6native27unrolled_elementwise_kernelINS0_13BUnaryFunctorIN3c108BFloat16ES4_S4_ZZZNS0_21remainder_kernel_cudaERNS_18TensorIteratorBaseEENKUlvE0_clEvENKUlvE2_clEvEUlS4_S4_E_EESt5arrayIPcLm2EELi4E23TrivialOffsetCalculatorILi1EjESF_NS0_6memory15LoadWithoutCastENSG_16StoreWithoutCastEEEviT_T0_T2_T3_T4_T5_,@function
        .size           _ZN2at6native27unrolled_elementwise_kernelINS0_13BUnaryFunctorIN3c108BFloat16ES4_S4_ZZZNS0_21remainder_kernel_cudaERNS_18TensorIteratorBaseEENKUlvE0_clEvENKUlvE2_clEvEUlS4_S4_E_EESt5arrayIPcLm2EELi4E23TrivialOffsetCalculatorILi1EjESF_NS0_6memory15LoadWithoutCastENSG_16StoreWithoutCastEEEviT_T0_T2_T3_T4_T5_,(.L_x_50168 - _ZN2at6native27unrolled_elementwise_kernelINS0_13BUnaryFunctorIN3c108BFloat16ES4_S4_ZZZNS0_21remainder_kernel_cudaERNS_18TensorIteratorBaseEENKUlvE0_clEvENKUlvE2_clEvEUlS4_S4_E_EESt5arrayIPcLm2EELi4E23TrivialOffsetCalculatorILi1EjESF_NS0_6memory15LoadWithoutCastENSG_16StoreWithoutCastEEEviT_T0_T2_T3_T4_T5_)
        .other          _ZN2at6native27unrolled_elementwise_kernelINS0_13BUnaryFunctorIN3c108BFloat16ES4_S4_ZZZNS0_21remainder_kernel_cudaERNS_18TensorIteratorBaseEENKUlvE0_clEvENKUlvE2_clEvEUlS4_S4_E_EESt5arrayIPcLm2EELi4E23TrivialOffsetCalculatorILi1EjESF_NS0_6memory15LoadWithoutCastENSG_16StoreWithoutCastEEEviT_T0_T2_T3_T4_T5_,@"STO_CUDA_ENTRY STV_DEFAULT"
_ZN2at6native27unrolled_elementwise_kernelINS0_13BUnaryFunctorIN3c108BFloat16ES4_S4_ZZZNS0_21remainder_kernel_cudaERNS_18TensorIteratorBaseEENKUlvE0_clEvENKUlvE2_clEvEUlS4_S4_E_EESt5arrayIPcLm2EELi4E23TrivialOffsetCalculatorILi1EjESF_NS0_6memory15LoadWithoutCastENSG_16StoreWithoutCastEEEviT_T0_T2_T3_T4_T5_:
.text._ZN2at6native27unrolled_elementwise_kernelINS0_13BUnaryFunctorIN3c108BFloat16ES4_S4_ZZZNS0_21remainder_kernel_cudaERNS_18TensorIteratorBaseEENKUlvE0_clEvENKUlvE2_clEvEUlS4_S4_E_EESt5arrayIPcLm2EELi4E23TrivialOffsetCalculatorILi1EjESF_NS0_6memory15LoadWithoutCastENSG_16StoreWithoutCastEEEviT_T0_T2_T3_T4_T5_:
        /* <DEDUP_REMOVED lines=16> */
[----:B------:R-:W-:Y:S01]  /*0100*/  ISETP.GE.AND P3, PT, R13, R2, PT ;  /* 0x000000020d00720c */ /* 0x000fe20003f66270 */
[----:B0-----:R-:W-:-:S05]  /*0110*/  @!P0 IMAD.WIDE.U32 R4, R15, 0x2, R4 ;  /* 0x000000020f048825 */ /* 0x001fca00078e0004 */
[----:B-1----:R0:W5:Y:S07]  /*0120*/  @!P0 LDG.E.U16 R16, desc[UR4][R4.64] ;  /* 0x0000000404108981 */ /* 0x00216e000c1e1500 */
[----:B------:R-:W-:Y:S01]  /*0130*/  @!P3 IMAD R19, R0, 0x200, R13 ;  /* 0x000002000013b824 */ /* 0x000fe200078e020d */
[----:B------:R-:W1:Y:S01]  /*0140*/  @!P3 LDC.64 R8, c[0x0][0x390] ;  /* 0x0000e400ff08bb82 */ /* 0x000e620000000a00 */
[----:B------:R-:W-:Y:S02]  /*0150*/  @!P3 VIADD R13, R13, 0x80 ;  /* 0x000000800d0db836 */ /* 0x000fe40000000000 */
[----:B--2---:R-:W-:-:S03]  /*0160*/  @!P1 IMAD.WIDE.U32 R10, R17, 0x2, R10 ;  /* 0x00000002110a9825 */ /* 0x004fc600078e000a */
[----:B------:R-:W-:-:S13]  /*0170*/  ISETP.GE.AND P2, PT, R13, R2, PT ;  /* 0x000000020d00720c */ /* 0x000fda0003f46270 */
[----:B------:R-:W2:Y:S01]  /*0180*/  @!P2 LDC.64 R6, c[0x0][0x390] ;  /* 0x0000e400ff06ab82 */ /* 0x000ea20000000a00 */
[----:B------:R-:W-:Y:S02]  /*0190*/  @!P2 IMAD R13, R0, 0x200, R13 ;  /* 0x00000200000da824 */ /* 0x000fe400078e020d */
        /* <DEDUP_REMOVED lines=44> */
.L_x_26819:
[----:B------:R-:W-:Y:S05]  /*0460*/  BSYNC.RECONVERGENT B2 ;  /* 0x0000000000027941 */ /* 0x000fea0003800200 */
.L_x_26818:
[----:B------:R-:W-:Y:S01]  /*0470*/  FFMA.FTZ R11, -R10, R12, R11 ;  /* 0x0000000c0a0b7223 */ /* 0x000fe2000001010b */
[----:B------:R-:W-:Y:S06]  /*0480*/  BRA `(.L_x_26816) ;  /* 0x0000000000787947 */ /* 0x000fec0003800000 */
.L_x_26817:
        /* <DEDUP_REMOVED lines=14> */
.L_x_26822:
        /* <DEDUP_REMOVED lines=13> */
.L_x_26821:
[----:B------:R-:W-:Y:S05]  /*0640*/  BSYNC.RECONVERGENT B2 ;  /* 0x0000000000027941 */ /* 0x000fea0003800200 */
.L_x_26820:
[----:B0-----:R-:W-:-:S04]  /*0650*/  FMUL.FTZ R10, R11, 1.1920928955078125e-07 ;  /* 0x340000000b0a7820 */ /* 0x001fc80000410000 */
[----:B------:R-:W-:-:S07]  /*0660*/  FMUL.FTZ R11, R17, R10 ;  /* 0x0000000a110b7220 */ /* 0x000fce0000410000 */
.L_x_26816:
[----:B------:R-:W-:Y:S05]  /*0670*/  BSYNC.RECONVERGENT B0 ;  /* 0x0000000000007941 */ /* 0x000fea0003800200 */
.L_x_26815:
        /* <DEDUP_REMOVED lines=11> */
.L_x_26814:
[----:B------:R-:W-:Y:S05]  /*0730*/  BSYNC.RECONVERGENT B1 ;  /* 0x0000000000017941 */ /* 0x000fea0003800200 */
.L_x_26813:
[----:B------:R-:W-:Y:S01]  /*0740*/  VIADD R5, R3, 0x80 ;  /* 0x0000008003057836 */ /* 0x000fe20000000000 */
[----:B------:R-:W-:Y:S04]  /*0750*/  BSSY.RECONVERGENT B1, `(.L_x_26823) ;  /* 0x0000050000017945 */ /* 0x000fe80003800200 */
[----:B------:R-:W-:-:S13]  /*0760*/  ISETP.GE.AND P0, PT, R5, R2, PT ;  /* 0x000000020500720c */ /* 0x000fda0003f06270 */
[----:B------:R-:W-:Y:S05]  /*0770*/  @P0 BRA `(.L_x_26824) ;  /* 0x0000000400340947 */ /* 0x000fea0003800000 */
        /* <DEDUP_REMOVED lines=29> */
.L_x_26830:
[----:B------:R-:W-:Y:S01]  /*0950*/  FSETP.GEU.FTZ.AND P0, PT, R12, -R14, PT ;  /* 0x8000000e0c00720b */ /* 0x000fe20003f1e000 */
[----:B------:R-:W-:-:S12]  /*0960*/  FADD.FTZ R10, R10, -1 ;  /* 0xbf8000000a0a7421 */ /* 0x000fd80000010000 */
[----:B------:R-:W-:-:S07]  /*0970*/  @!P0 FADD.FTZ R10, R10, -1 ;  /* 0xbf8000000a0a8421 */ /* 0x000fce0000010000 */
.L_x_26829:
[----:B------:R-:W-:Y:S05]  /*0980*/  BSYNC.RECONVERGENT B2 ;  /* 0x0000000000027941 */ /* 0x000fea0003800200 */
.L_x_26828:
[----:B------:R-:W-:Y:S01]  /*0990*/  FFMA.FTZ R13, -R14, R10, R13 ;  /* 0x0000000a0e0d7223 */ /* 0x000fe2000001010d */
[----:B------:R-:W-:Y:S06]  /*09a0*/  BRA `(.L_x_26826) ;  /* 0x0000000000787947 */ /* 0x000fec0003800000 */
.L_x_26827:
        /* <DEDUP_REMOVED lines=14> */
.L_x_26833:
        /* <DEDUP_REMOVED lines=13> */
.L_x_26832:
[----:B------:R-:W-:Y:S05]  /*0b60*/  BSYNC.RECONVERGENT B2 ;  /* 0x0000000000027941 */ /* 0x000fea0003800200 */
.L_x_26831:
[----:B------:R-:W-:-:S04]  /*0b70*/  FMUL.FTZ R13, R13, 1.1920928955078125e-07 ;  /* 0x340000000d0d7820 */ /* 0x000fc80000410000 */
[----:B------:R-:W-:-:S07]  /*0b80*/  FMUL.FTZ R13, R16, R13 ;  /* 0x0000000d100d7220 */ /* 0x000fce0000410000 */
.L_x_26826:
[----:B------:R-:W-:Y:S05]  /*0b90*/  BSYNC.RECONVERGENT B0 ;  /* 0x0000000000007941 */ /* 0x000fea0003800200 */
.L_x_26825:
        /* <DEDUP_REMOVED lines=11> */
.L_x_26824:
[----:B------:R-:W-:Y:S05]  /*0c50*/  BSYNC.RECONVERGENT B1 ;  /* 0x0000000000017941 */ /* 0x000fea0003800200 */
.L_x_26823:
        /* <DEDUP_REMOVED lines=33> */
.L_x_26841:
[----:B------:R-:W-:Y:S01]  /*0e70*/  FSETP.GEU.FTZ.AND P0, PT, R13, -R14, PT ;  /* 0x8000000e0d00720b */ /* 0x000fe20003f1e000 */
[----:B------:R-:W-:-:S12]  /*0e80*/  FADD.FTZ R11, R11, -1 ;  /* 0xbf8000000b0b7421 */ /* 0x000fd80000010000 */
[----:B------:R-:W-:-:S07]  /*0e90*/  @!P0 FADD.FTZ R11, R11, -1 ;  /* 0xbf8000000b0b8421 */ /* 0x000fce0000010000 */
.L_x_26840:
[----:B------:R-:W-:Y:S05]  /*0ea0*/  BSYNC.RECONVERGENT B2 ;  /* 0x0000000000027941 */ /* 0x000fea0003800200 */
.L_x_26839:
[----:B------:R-:W-:Y:S01]  /*0eb0*/  FFMA.FTZ R12, -R14, R11, R12 ;  /* 0x0000000b0e0c7223 */ /* 0x000fe2000001010c */
[----:B------:R-:W-:Y:S06]  /*0ec0*/  BRA `(.L_x_26837) ;  /* 0x0000000000787947 */ /* 0x000fec0003800000 */
.L_x_26838:
        /* <DEDUP_REMOVED lines=14> */
.L_x_26844:
        /* <DEDUP_REMOVED lines=13> */
.L_x_26843:
[----:B------:R-:W-:Y:S05]  /*1080*/  BSYNC.RECONVERGENT B2 ;  /* 0x0000000000027941 */ /* 0x000fea0003800200 */
.L_x_26842:
[----:B------:R-:W-:-:S04]  /*1090*/  FMUL.FTZ R11, R12, 1.1920928955078125e-07 ;  /* 0x340000000c0b7820 */ /* 0x000fc80000410000 */
[----:B------:R-:W-:-:S07]  /*10a0*/  FMUL.FTZ R12, R16, R11 ;  /* 0x0000000b100c7220 */ /* 0x000fce0000410000 */
.L_x_26837:
[----:B------:R-:W-:Y:S05]  /*10b0*/  BSYNC.RECONVERGENT B0 ;  /* 0x0000000000007941 */ /* 0x000fea0003800200 */
.L_x_26836:
        /* <DEDUP_REMOVED lines=11> */
.L_x_26835:
[----:B------:R-:W-:Y:S05]  /*1170*/  BSYNC.RECONVERGENT B1 ;  /* 0x0000000000017941 */ /* 0x000fea0003800200 */
.L_x_26834:
        /* <DEDUP_REMOVED lines=33> */
.L_x_26852:
[----:B------:R-:W-:Y:S01]  /*1390*/  FSETP.GEU.FTZ.AND P0, PT, R12, -R13, PT ;  /* 0x8000000d0c00720b */ /* 0x000fe20003f1e000 */
[----:B------:R-:W-:-:S12]  /*13a0*/  FADD.FTZ R10, R10, -1 ;  /* 0xbf8000000a0a7421 */ /* 0x000fd80000010000 */
[----:B------:R-:W-:-:S07]  /*13b0*/  @!P0 FADD.FTZ R10, R10, -1 ;  /* 0xbf8000000a0a8421 */ /* 0x000fce0000010000 */
.L_x_26851:
[----:B------:R-:W-:Y:S05]  /*13c0*/  BSYNC.RECONVERGENT B2 ;  /* 0x0000000000027941 */ /* 0x000fea0003800200 */
.L_x_26850:
[----:B------:R-:W-:Y:S01]  /*13d0*/  FFMA.FTZ R11, -R13, R10, R11 ;  /* 0x0000000a0d0b7223 */ /* 0x000fe2000001010b */
[----:B------:R-:W-:Y:S06]  /*13e0*/  BRA `(.L_x_26848) ;  /* 0x0000000000787947 */ /* 0x000fec0003800000 */
.L_x_26849:
        /* <DEDUP_REMOVED lines=14> */
.L_x_26855:
        /* <DEDUP_REMOVED lines=13> */
.L_x_26854:
[----:B------:R-:W-:Y:S05]  /*15a0*/  BSYNC.RECONVERGENT B2 ;  /* 0x0000000000027941 */ /* 0x000fea0003800200 */
.L_x_26853:
[----:B------:R-:W-:-:S04]  /*15b0*/  FMUL.FTZ R10, R11, 1.1920928955078125e-07 ;  /* 0x340000000b0a7820 */ /* 0x000fc80000410000 */
[----:B------:R-:W-:-:S07]  /*15c0*/  FMUL.FTZ R11, R15, R10 ;  /* 0x0000000a0f0b7220 */ /* 0x000fce0000410000 */
.L_x_26848:
[----:B------:R-:W-:Y:S05]  /*15d0*/  BSYNC.RECONVERGENT B0 ;  /* 0x0000000000007941 */ /* 0x000fea0003800200 */
.L_x_26847:
        /* <DEDUP_REMOVED lines=11> */
.L_x_26846:
[----:B------:R-:W-:Y:S05]  /*1690*/  BSYNC.RECONVERGENT B1 ;  /* 0x0000000000017941 */ /* 0x000fea0003800200 */
.L_x_26845:
        /* <DEDUP_REMOVED lines=13> */
[----:B-1----:R-:W-:Y:S02]  /*1770*/  IMAD R9, R0, 0x200, R3 ;  /* 0x0000020000097824 */ /* 0x002fe400078e0203 */
[----:B------:R-:W-:Y:S02]  /*1780*/  VIADD R3, R3, 0x80 ;  /* 0x0000008003037836 */ /* 0x000fe40000000000 */
[----:B--2---:R-:W-:-:S05]  /*1790*/  IMAD.WIDE.U32 R4, R9, 0x2, R4 ;  /* 0x0000000209047825 */ /* 0x004fca00078e0004 */
[----:B-----5:R2:W-:Y:S02]  /*17a0*/  STG.E.U16 desc[UR4][R4.64], R8 ;  /* 0x0000000804007986 */ /* 0x0205e4000c101504 */
.L_x_26858:
[----:B------:R-:W-:Y:S05]  /*17b0*/  BSYNC.RELIABLE B1 ;  /* 0x0000000000017941 */ /* 0x000fea0003800100 */
.L_x_26857:
[----:B------:R-:W-:-:S13]  /*17c0*/  ISETP.GE.AND P0, PT, R3, R2, PT ;  /* 0x000000020300720c */ /* 0x000fda0003f06270 */
[----:B--2---:R-:W2:Y:S01]  /*17d0*/  @!P0 LDC.64 R4, c[0x0][0x388] ;  /* 0x0000e200ff048b82 */ /* 0x004ea20000000a00 */
[----:B-1----:R-:W-:Y:S02]  /*17e0*/  @!P0 IMAD R9, R0, 0x200, R3 ;  /* 0x0000020000098824 */ /* 0x002fe400078e0203 */
[----:B------:R-:W-:Y:S02]  /*17f0*/  @!P0 VIADD R3, R3, 0x80 ;  /* 0x0000008003038836 */ /* 0x000fe40000000000 */
[----:B--2---:R-:W-:-:S05]  /*1800*/  @!P0 IMAD.WIDE.U32 R4, R9, 0x2, R4 ;  /* 0x0000000209048825 */ /* 0x004fca00078e0004 */
[----:B-----5:R2:W-:Y:S02]  /*1810*/  @!P0 STG.E.U16 desc[UR4][R4.64], R7 ;  /* 0x0000000704008986 */ /* 0x0205e4000c101504 */
.L_x_26859:
[----:B------:R-:W-:Y:S05]  /*1820*/  BSYNC.RECONVERGENT B0 ;  /* 0x0000000000007941 */ /* 0x000fea0003800200 */
.L_x_26856:
        /* <DEDUP_REMOVED lines=8> */
.L_x_26860:
        /* <DEDUP_REMOVED lines=13> */
.L_x_50168:


//--------------------- .text._ZN2at6native29vectorized_elementwise_kernelILi2ENS0_13BUnaryFunctorIN3c108BFloat16ES4_S4_ZZZNS0_21remainder_kernel_cudaERNS_18TensorIteratorBaseEENKUlvE0_clEvENKUlvE2_clEvEUlS4_S4_E_EESt5arrayIPcLm2EEEEviT0_T1_ --------------------------
	.section	.text._ZN2at6native29vectorized_elementwise_kernelILi2ENS0_13BUnaryFunctorIN3c108BFloat16ES4_S4_ZZZNS0_21remainder_kernel_cudaERNS_18TensorIteratorBaseEENKUlvE0_clEvENKUlvE2_clEvEUlS4_S4_E_EESt5arrayIPcLm2EEEEviT0_T1_,"ax",@progbits
	.align	128
        .global         _ZN2at6native29vectorized_elementwise_kernelILi2ENS0_13BUnaryFunctorIN3c108BFloat16ES4_S4_ZZZNS0_21remainder_kernel_cudaERNS_18TensorIteratorBaseEENKUlvE0_clEvENKUlvE2_clEvEUlS4_S4_E_EESt5arrayIPcLm2EEEEviT0_T1_
        .type           _ZN2at6native29vectorized_elementwise_kernelILi2ENS0_13BUnaryFunctorIN3c108BFloat16ES4_S4_ZZZNS0_21remainder_kernel_cudaERNS_18TensorIteratorBaseEENKUlvE0_clEvENKUlvE2_clEvEUlS4_S4_E_EESt5arrayIPcLm2EEEEviT0_T1_,@function
        .size           _ZN2at6native29vectorized_elementwise_kernelILi2ENS0_13BUnaryFunctorIN3c108BFloat16ES4_S4_ZZZNS0_21remainder_kernel_cudaERNS_18TensorIteratorBaseEENKUlvE0_clEvENKUlvE2_clEvEUlS4_S4_E_EESt5arrayIPcLm2EEEEviT0_T1_,(.L_x_50169 - _ZN2at6native29vectorized_elementwise_kernelILi2ENS0_13BUnaryFunctorIN3c108BFloat16ES4_S4_ZZZNS0_21remainder_kernel_cudaERNS_18TensorIteratorBaseEENKUlvE0_clEvENKUlvE2_clEvEUlS4_S4_E_EESt5arrayIPcLm2EEEEviT0_T1_)
        .other          _ZN2at6native29vectorized_elementwise_kernelILi2ENS0_13BUnaryFunctorIN3c108BFloat16ES4_S4_ZZZNS0_21remainder_kernel_cudaERNS_18TensorIteratorBaseEENKUlvE0_clEvENKUlvE2_clEvEUlS4_S4_E_EESt5arrayIPcLm2EEEEviT0_T1_,@"STO_CUDA_ENTRY STV_DEFAULT"
_ZN2at6native29vectorized_elementwise_kernelILi2ENS0_13BUnaryFunctorIN3c108BFloat16ES4_S4_ZZZNS0_21remainder_kernel_cudaERNS_18TensorIteratorBaseEENKUlvE0_clEvENKUlvE2_clEvEUlS4_S4_E_EESt5arrayIPcLm2EEEEviT0_T1_:
.text._ZN2at6native29vectorized_elementwise_kernelILi2ENS0_13BUnaryFunctorIN3c108BFloat16ES4_S4_ZZZNS0_21remainder_kernel_cudaERNS_18TensorIteratorBaseEENKUlvE0_clEvENKUlvE2_clEvEUlS4_S4_E_EESt5arrayIPcLm2EEEEviT0_T1_:
        /* <DEDUP_REMOVED lines=24> */
[----:B------:R-:W-:Y:S01]  /*0180*/  @!P4 IMAD.IADD R29, R16, 0x1, R20 ;  /* 0x00000001101dc824 */ /* 0x000fe200078e0214 */
[----:B------:R-:W3:Y:S01]  /*0190*/  @!P4 LDC.64 R12, c[0x0][0x390] ;  /* 0x0000e400ff0ccb82 */ /* 0x000ee20000000a00 */
[----:B------:R-:W-:-:S05]  /*01a0*/  @!P4 VIADD R20, R20, 0x80 ;  /* 0x000000801414c836 */ /* 0x000fca0000000000 */
        /* <DEDUP_REMOVED lines=9> */
[----:B------:R-:W-:Y:S01]  /*0240*/  @!P1 IMAD.IADD R23, R16, 0x1, R20 ;  /* 0x0000000110179824 */ /* 0x000fe200078e0214 */
[----:B------:R-:W2:Y:S01]  /*0250*/  @!P1 LDC.64 R6, c[0x0][0x390] ;  /* 0x0000e400ff069b82 */ /* 0x000ea20000000a00 */
[----:B------:R-:W-:-:S05]  /*0260*/  @!P1 VIADD R20, R20, 0x80 ;  /* 0x0000008014149836 */ /* 0x000fca0000000000 */
        /* <DEDUP_REMOVED lines=62> */
.L_x_26868:
[----:B------:R-:W-:Y:S05]  /*0650*/  BSYNC.RECONVERGENT B2 ;  /* 0x0000000000027941 */ /* 0x000fea0003800200 */
.L_x_26867:
[----:B------:R-:W-:Y:S01]  /*0660*/  FFMA.FTZ R4, -R3, R5, R4 ;  /* 0x0000000503047223 */ /* 0x000fe20000010104 */
[----:B------:R-:W-:Y:S06]  /*0670*/  BRA `(.L_x_26865) ;  /* 0x0000000000787947 */ /* 0x000fec0003800000 */
.L_x_26866:
        /* <DEDUP_REMOVED lines=14> */
.L_x_26871:
        /* <DEDUP_REMOVED lines=13> */
.L_x_26870:
[----:B------:R-:W-:Y:S05]  /*0830*/  BSYNC.RECONVERGENT B2 ;  /* 0x0000000000027941 */ /* 0x000fea0003800200 */
.L_x_26869:
[----:B------:R-:W-:-:S04]  /*0840*/  FMUL.FTZ R4, R4, 1.1920928955078125e-07 ;  /* 0x3400000004047820 */ /* 0x000fc80000410000 */
[----:B------:R-:W-:-:S07]  /*0850*/  FMUL.FTZ R4, R3, R4 ;  /* 0x0000000403047220 */ /* 0x000fce0000410000 */
.L_x_26865:
[----:B------:R-:W-:Y:S05]  /*0860*/  BSYNC.RECONVERGENT B0 ;  /* 0x0000000000007941 */ /* 0x000fea0003800200 */
.L_x_26864:
        /* <DEDUP_REMOVED lines=11> */
.L_x_26863:
[----:B------:R-:W-:Y:S05]  /*0920*/  BSYNC.RECONVERGENT B1 ;  /* 0x0000000000017941 */ /* 0x000fea0003800200 */
.L_x_26862:
        /* <DEDUP_REMOVED lines=33> */
.L_x_26879:
[----:B------:R-:W-:Y:S01]  /*0b40*/  FSETP.GEU.FTZ.AND P0, PT, R6, -R8, PT ;  /* 0x800000080600720b */ /* 0x000fe20003f1e000 */
[----:B------:R-:W-:-:S12]  /*0b50*/  FADD.FTZ R4, R4, -1 ;  /* 0xbf80000004047421 */ /* 0x000fd80000010000 */
[----:B------:R-:W-:-:S07]  /*0b60*/  @!P0 FADD.FTZ R4, R4, -1 ;  /* 0xbf80000004048421 */ /* 0x000fce0000010000 */
.L_x_26878:
[----:B------:R-:W-:Y:S05]  /*0b70*/  BSYNC.RECONVERGENT B2 ;  /* 0x0000000000027941 */ /* 0x000fea0003800200 */
.L_x_26877:
[----:B------:R-:W-:Y:S01]  /*0b80*/  FFMA.FTZ R7, -R8, R4, R7 ;  /* 0x0000000408077223 */ /* 0x000fe20000010107 */
[----:B------:R-:W-:Y:S06]  /*0b90*/  BRA `(.L_x_26875) ;  /* 0x0000000000787947 */ /* 0x000fec0003800000 */
.L_x_26876:
        /* <DEDUP_REMOVED lines=14> */
.L_x_26882:
        /* <DEDUP_REMOVED lines=13> */
.L_x_26881:
[----:B------:R-:W-:Y:S05]  /*0d50*/  BSYNC.RECONVERGENT B2 ;  /* 0x0000000000027941 */ /* 0x000fea0003800200 */
.L_x_26880:
[----:B------:R-:W-:-:S04]  /*0d60*/  FMUL.FTZ R7, R8, 1.1920928955078125e-07 ;  /* 0x3400000008077820 */ /* 0x000fc80000410000 */
[----:B------:R-:W-:-:S07]  /*0d70*/  FMUL.FTZ R7, R4, R7 ;  /* 0x0000000704077220 */ /* 0x000fce0000410000 */
.L_x_26875:
[----:B------:R-:W-:Y:S05]  /*0d80*/  BSYNC.RECONVERGENT B0 ;  /* 0x0000000000007941 */ /* 0x000fea0003800200 */
.L_x_26874:
        /* <DEDUP_REMOVED lines=11> */
.L_x_26873:
[----:B------:R-:W-:Y:S05]  /*0e40*/  BSYNC.RECONVERGENT B1 ;  /* 0x0000000000017941 */ /* 0x000fea0003800200 */
.L_x_26872:
        /* <DEDUP_REMOVED lines=33> */
.L_x_26890:
[----:B------:R-:W-:Y:S01]  /*1060*/  FSETP.GEU.FTZ.AND P0, PT, R8, -R9, PT ;  /* 0x800000090800720b */ /* 0x000fe20003f1e000 */
[----:B------:R-:W-:-:S12]  /*1070*/  FADD.FTZ R6, R6, -1 ;  /* 0xbf80000006067421 */ /* 0x000fd80000010000 */
[----:B------:R-:W-:-:S07]  /*1080*/  @!P0 FADD.FTZ R6, R6, -1 ;  /* 0xbf80000006068421 */ /* 0x000fce0000010000 */
.L_x_26889:
[----:B------:R-:W-:Y:S05]  /*1090*/  BSYNC.RECONVERGENT B2 ;  /* 0x0000000000027941 */ /* 0x000fea0003800200 */
.L_x_26888:
[----:B------:R-:W-:Y:S01]  /*10a0*/  FFMA.FTZ R7, -R9, R6, R7 ;  /* 0x0000000609077223 */ /* 0x000fe20000010107 */
[----:B------:R-:W-:Y:S06]  /*10b0*/  BRA `(.L_x_26886) ;  /* 0x0000000000787947 */ /* 0x000fec0003800000 */
.L_x_26887:
        /* <DEDUP_REMOVED lines=14> */
.L_x_26893:
        /* <DEDUP_REMOVED lines=13> */
.L_x_26892:
[----:B------:R-:W-:Y:S05]  /*1270*/  BSYNC.RECONVERGENT B2 ;  /* 0x0000000000027941 */ /* 0x000fea0003800200 */
.L_x_26891:
[----:B------:R-:W-:-:S04]  /*1280*/  FMUL.FTZ R9, R9, 1.1920928955078125e-07 ;  /* 0x3400000009097820 */ /* 0x000fc80000410000 */
[----:B0-----:R-:W-:-:S07]  /*1290*/  FMUL.FTZ R7, R6, R9 ;  /* 0x0000000906077220 */ /* 0x001fce0000410000 */
.L_x_26886:
[----:B------:R-:W-:Y:S05]  /*12a0*/  BSYNC.RECONVERGENT B0 ;  /* 0x0000000000007941 */ /* 0x000fea0003800200 */
.L_x_26885:
        /* <DEDUP_REMOVED lines=11> */
.L_x_26884:
[----:B------:R-:W-:Y:S05]  /*1360*/  BSYNC.RECONVERGENT B1 ;  /* 0x0000000000017941 */ /* 0x000fea0003800200 */
.L_x_26883:
[----:B------:R-:W-:Y:S01]  /*1370*/  VIADD R6, R18, 0x180 ;  /* 0x0000018012067836 */ /* 0x000fe20000000000 */
        /* <DEDUP_REMOVED lines=32> */
.L_x_26901:
[----:B------:R-:W-:Y:S01]  /*1580*/  FSETP.GEU.FTZ.AND P0, PT, R9, -R10, PT ;  /* 0x8000000a0900720b */ /* 0x000fe20003f1e000 */
[----:B------:R-:W-:-:S12]  /*1590*/  FADD.FTZ R7, R7, -1 ;  /* 0xbf80000007077421 */ /* 0x000fd80000010000 */
[----:B------:R-:W-:-:S07]  /*15a0*/  @!P0 FADD.FTZ R7, R7, -1 ;  /* 0xbf80000007078421 */ /* 0x000fce0000010000 */
.L_x_26900:
[----:B------:R-:W-:Y:S05]  /*15b0*/  BSYNC.RECONVERGENT B2 ;  /* 0x0000000000027941 */ /* 0x000fea0003800200 */
.L_x_26899:
[----:B------:R-:W-:Y:S01]  /*15c0*/  FFMA.FTZ R8, -R10, R7, R8 ;  /* 0x000000070a087223 */ /* 0x000fe20000010108 */
[----:B------:R-:W-:Y:S06]  /*15d0*/  BRA `(.L_x_26897) ;  /* 0x0000000000787947 */ /* 0x000fec0003800000 */
.L_x_26898:
        /* <DEDUP_REMOVED lines=14> */
.L_x_26904:
        /* <DEDUP_REMOVED lines=13> */
.L_x_26903:
[----:B------:R-:W-:Y:S05]  /*1790*/  BSYNC.RECONVERGENT B2 ;  /* 0x0000000000027941 */ /* 0x000fea0003800200 */
.L_x_26902:
[----:B------:R-:W-:-:S04]  /*17a0*/  FMUL.FTZ R10, R10, 1.1920928955078125e-07 ;  /* 0x340000000a0a7820 */ /* 0x000fc80000410000 */
[----:B0-----:R-:W-:-:S07]  /*17b0*/  FMUL.FTZ R8, R7, R10 ;  /* 0x0000000a07087220 */ /* 0x001fce0000410000 */
.L_x_26897:
[----:B------:R-:W-:Y:S05]  /*17c0*/  BSYNC.RECONVERGENT B0 ;  /* 0x0000000000007941 */ /* 0x000fea0003800200 */
.L_x_26896:
        /* <DEDUP_REMOVED lines=11> */
.L_x_26895:
[----:B------:R-:W-:Y:S05]  /*1880*/  BSYNC.RECONVERGENT B1 ;  /* 0x0000000000017941 */ /* 0x000fea0003800200 */
.L_x_26894:
        /* <DEDUP_REMOVED lines=33> */
.L_x_26912:
[----:B------:R-:W-:Y:S01]  /*1aa0*/  FSETP.GEU.FTZ.AND P0, PT, R9, -R11, PT ;  /* 0x8000000b0900720b */ /* 0x000fe20003f1e000 */
[----:B------:R-:W-:-:S12]  /*1ab0*/  FADD.FTZ R7, R7, -1 ;  /* 0xbf80000007077421 */ /* 0x000fd80000010000 */
[----:B------:R-:W-:-:S07]  /*1ac0*/  @!P0 FADD.FTZ R7, R7, -1 ;  /* 0xbf80000007078421 */ /* 0x000fce0000010000 */
.L_x_26911:
[----:B------:R-:W-:Y:S05]  /*1ad0*/  BSYNC.RECONVERGENT B2 ;  /* 0x0000000000027941 */ /* 0x000fea0003800200 */
.L_x_26910:
[----:B------:R-:W-:Y:S01]  /*1ae0*/  FFMA.FTZ R10, -R11, R7, R10 ;  /* 0x000000070b0a7223 */ /* 0x000fe2000001010a */
[----:B------:R-:W-:Y:S06]  /*1af0*/  BRA `(.L_x_26908) ;  /* 0x0000000000787947 */ /* 0x000fec0003800000 */
.L_x_26909:
        /* <DEDUP_REMOVED lines=14> */
.L_x_26915:
        /* <DEDUP_REMOVED lines=13> */
.L_x_26914:
[----:B------:R-:W-:Y:S05]  /*1cb0*/  BSYNC.RECONVERGENT B2 ;  /* 0x0000000000027941 */ /* 0x000fea0003800200 */
.L_x_26913:
[----:B------:R-:W-:-:S04]  /*1cc0*/  FMUL.FTZ R10, R11, 1.1920928955078125e-07 ;  /* 0x340000000b0a7820 */ /* 0x000fc80000410000 */
[----:B------:R-:W-:-:S07]  /*1cd0*/  FMUL.FTZ R10, R7, R10 ;  /* 0x0000000a070a7220 */ /* 0x000fce0000410000 */
.L_x_26908:
[----:B------:R-:W-:Y:S05]  /*1ce0*/  BSYNC.RECONVERGENT B0 ;  /* 0x0000000000007941 */ /* 0x000fea0003800200 */
.L_x_26907:
        /* <DEDUP_REMOVED lines=11> */
.L_x_26906:
[----:B------:R-:W-:Y:S05]  /*1da0*/  BSYNC.RECONVERGENT B1 ;  /* 0x0000000000017941 */ /* 0x000fea0003800200 */
.L_x_26905:
        /* <DEDUP_REMOVED lines=33> */
.L_x_26923:
[----:B------:R-:W-:Y:S01]  /*1fc0*/  FSETP.GEU.FTZ.AND P0, PT, R10, -R13, PT ;  /* 0x8000000d0a00720b */ /* 0x000fe20003f1e000 */
[----:B------:R-:W-:-:S12]  /*1fd0*/  FADD.FTZ R8, R8, -1 ;  /* 0xbf80000008087421 */ /* 0x000fd80000010000 */
[----:B------:R-:W-:-:S07]  /*1fe0*/  @!P0 FADD.FTZ R8, R8, -1 ;  /* 0xbf80000008088421 */ /* 0x000fce0000010000 */
.L_x_26922:
[----:B------:R-:W-:Y:S05]  /*1ff0*/  BSYNC.RECONVERGENT B2 ;  /* 0x0000000000027941 */ /* 0x000fea0003800200 */
.L_x_26921:
[----:B------:R-:W-:Y:S01]  /*2000*/  FFMA.FTZ R11, -R13, R8, R11 ;  /* 0x000000080d0b7223 */ /* 0x000fe2000001010b */
[----:B------:R-:W-:Y:S06]  /*2010*/  BRA `(.L_x_26919) ;  /* 0x0000000000787947 */ /* 0x000fec0003800000 */
.L_x_26920:
        /* <DEDUP_REMOVED lines=14> */
.L_x_26926:
        /* <DEDUP_REMOVED lines=13> */
.L_x_26925:
[----:B------:R-:W-:Y:S05]  /*21d0*/  BSYNC.RECONVERGENT B2 ;  /* 0x0000000000027941 */ /* 0x000fea0003800200 */
.L_x_26924:
[----:B------:R-:W-:-:S04]  /*21e0*/  FMUL.FTZ R13, R13, 1.1920928955078125e-07 ;  /* 0x340000000d0d7820 */ /* 0x000fc80000410000 */
[----:B------:R-:W-:-:S07]  /*21f0*/  FMUL.FTZ R11, R8, R13 ;  /* 0x0000000d080b7220 */ /* 0x000fce0000410000 */
.L_x_26919:
[----:B------:R-:W-:Y:S05]  /*2200*/  BSYNC.RECONVERGENT B0 ;  /* 0x0000000000007941 */ /* 0x000fea0003800200 */
.L_x_26918:
        /* <DEDUP_REMOVED lines=11> */
.L_x_26917:
[----:B------:R-:W-:Y:S05]  /*22c0*/  BSYNC.RECONVERGENT B1 ;  /* 0x0000000000017941 */ /* 0x000fea0003800200 */
.L_x_26916:
        /* <DEDUP_REMOVED lines=33> */
.L_x_26934:
[----:B------:R-:W-:Y:S01]  /*24e0*/  FSETP.GEU.FTZ.AND P0, PT, R20, -R15, PT ;  /* 0x8000000f1400720b */ /* 0x000fe20003f1e000 */
[----:B------:R-:W-:-:S12]  /*24f0*/  FADD.FTZ R10, R10, -1 ;  /* 0xbf8000000a0a7421 */ /* 0x000fd80000010000 */
[----:B------:R-:W-:-:S07]  /*2500*/  @!P0 FADD.FTZ R10, R10, -1 ;  /* 0xbf8000000a0a8421 */ /* 0x000fce0000010000 */
.L_x_26933:
[----:B------:R-:W-:Y:S05]  /*2510*/  BSYNC.RECONVERGENT B2 ;  /* 0x0000000000027941 */ /* 0x000fea0003800200 */
.L_x_26932:
[----:B------:R-:W-:Y:S01]  /*2520*/  FFMA.FTZ R11, -R15, R10, R11 ;  /* 0x0000000a0f0b7223 */ /* 0x000fe2000001010b */
[----:B------:R-:W-:Y:S06]  /*2530*/  BRA `(.L_x_26930) ;  /* 0x0000000000787947 */ /* 0x000fec0003800000 */
.L_x_26931:
        /* <DEDUP_REMOVED lines=14> */
.L_x_26937:
        /* <DEDUP_REMOVED lines=13> */
.L_x_26936:
[----:B------:R-:W-:Y:S05]  /*26f0*/  BSYNC.RECONVERGENT B2 ;  /* 0x0000000000027941 */ /* 0x000fea0003800200 */
.L_x_26935:
[----:B------:R-:W-:-:S04]  /*2700*/  FMUL.FTZ R15, R15, 1.1920928955078125e-07 ;  /* 0x340000000f0f7820 */ /* 0x000fc80000410000 */
[----:B0-----:R-:W-:-:S07]  /*2710*/  FMUL.FTZ R11, R10, R15 ;  /* 0x0000000f0a0b7220 */ /* 0x001fce0000410000 */
.L_x_26930:
[----:B------:R-:W-:Y:S05]  /*2720*/  BSYNC.RECONVERGENT B0 ;  /* 0x0000000000007941 */ /* 0x000fea0003800200 */
.L_x_26929:
        /* <DEDUP_REMOVED lines=11> */
.L_x_26928:
[----:B------:R-:W-:Y:S05]  /*27e0*/  BSYNC.RECONVERGENT B1 ;  /* 0x0000000000017941 */ /* 0x000fea0003800200 */
.L_x_26927:
        /* <DEDUP_REMOVED lines=33> */
.L_x_26945:
[----:B------:R-:W-:Y:S01]  /*2a00*/  FSETP.GEU.FTZ.AND P0, PT, R10, -R14, PT ;  /* 0x8000000e0a00720b */ /* 0x000fe20003f1e000 */
[----:B------:R-:W-:-:S12]  /*2a10*/  FADD.FTZ R0, R0, -1 ;  /* 0xbf80000000007421 */ /* 0x000fd80000010000 */
[----:B------:R-:W-:-:S07]  /*2a20*/  @!P0 FADD.FTZ R0, R0, -1 ;  /* 0xbf80000000008421 */ /* 0x000fce0000010000 */
.L_x_26944:
[----:B------:R-:W-:Y:S05]  /*2a30*/  BSYNC.RECONVERGENT B2 ;  /* 0x0000000000027941 */ /* 0x000fea0003800200 */
.L_x_26943:
[----:B------:R-:W-:Y:S01]  /*2a40*/  FFMA.FTZ R13, -R14, R0, R13 ;  /* 0x000000000e0d7223 */ /* 0x000fe2000001010d */
[----:B------:R-:W-:Y:S06]  /*2a50*/  BRA `(.L_x_26941) ;  /* 0x0000000000787947 */ /* 0x000fec0003800000 */
.L_x_26942:
        /* <DEDUP_REMOVED lines=14> */
.L_x_26948:
        /* <DEDUP_REMOVED lines=13> */
.L_x_26947:
[----:B------:R-:W-:Y:S05]  /*2c10*/  BSYNC.RECONVERGENT B2 ;  /* 0x0000000000027941 */ /* 0x000fea0003800200 */
.L_x_26946:
[----:B------:R-:W-:-:S04]  /*2c20*/  FMUL.FTZ R13, R13, 1.1920928955078125e-07 ;  /* 0x340000000d0d7820 */ /* 0x000fc80000410000 */
[----:B------:R-:W-:-:S07]  /*2c30*/  FMUL.FTZ R13, R0, R13 ;  /* 0x0000000d000d7220 */ /* 0x000fce0000410000 */
.L_x_26941:
[----:B------:R-:W-:Y:S05]  /*2c40*/  BSYNC.RECONVERGENT B0 ;  /* 0x0000000000007941 */ /* 0x000fea0003800200 */
.L_x_26940:
        /* <DEDUP_REMOVED lines=11> */
.L_x_26939:
[----:B------:R-:W-:Y:S05]  /*2d00*/  BSYNC.RECONVERGENT B1 ;  /* 0x0000000000017941 */ /* 0x000fea0003800200 */
.L_x_26938:
        /* <DEDUP_REMOVED lines=16> */
.L_x_26951:
[----:B------:R-:W-:-:S13]  /*2e10*/  ISETP.GE.U32.AND P0, PT, R18, R17, PT ;  /* 0x000000111200720c */ /* 0x000fda0003f06070 */
[----:B------:R-:W-:Y:S05]  /*2e20*/  @P0 BRA `(.L_x_26953) ;  /* 0x0000000000300947 */ /* 0x000fea0003800000 */
[----:B-1----:R-:W1:Y:S01]  /*2e30*/  LDC.64 R2, c[0x0][0x388] ;  /* 0x0000e200ff027b82 */ /* 0x002e620000000a00 */
[----:B------:R-:W-:Y:S02]  /*2e40*/  IMAD.IADD R11, R16, 0x1, R18 ;  /* 0x00000001100b7824 */ /* 0x000fe400078e0212 */
[----:B------:R-:W-:Y:S02]  /*2e50*/  VIADD R18, R18, 0x80 ;  /* 0x0000008012127836 */ /* 0x000fe40000000000 */
[----:B-1----:R-:W-:-:S05]  /*2e60*/  IMAD.WIDE.U32 R2, R11, 0x2, R2 ;  /* 0x000000020b027825 */ /* 0x002fca00078e0002 */
[----:B------:R2:W-:Y:S02]  /*2e70*/  STG.E.U16 desc[UR4][R2.64], R5 ;  /* 0x0000000502007986 */ /* 0x0005e4000c101504 */
.L_x_26952:
[----:B------:R-:W-:-:S13]  /*2e80*/  ISETP.GE.U32.AND P0, PT, R18, R17, PT ;  /* 0x000000111200720c */ /* 0x000fda0003f06070 */
[----:B------:R-:W-:Y:S05]  /*2e90*/  @P0 BRA `(.L_x_26954) ;  /* 0x0000000000300947 */ /* 0x000fea0003800000 */
[----:B-12---:R-:W1:Y:S01]  /*2ea0*/  LDC.64 R2, c[0x0][0x388] ;  /* 0x0000e200ff027b82 */ /* 0x006e620000000a00 */
[----:B------:R-:W-:Y:S02]  /*2eb0*/  IMAD.IADD R5, R16, 0x1, R18 ;  /* 0x0000000110057824 */ /* 0x000fe400078e0212 */
[----:B------:R-:W-:Y:S02]  /*2ec0*/  VIADD R18, R18, 0x80 ;  /* 0x0000008012127836 */ /* 0x000fe40000000000 */
[----:B-1----:R-:W-:-:S05]  /*2ed0*/  IMAD.WIDE.U32 R2, R5, 0x2, R2 ;  /* 0x0000000205027825 */ /* 0x002fca00078e0002 */
[----:B------:R2:W-:Y:S02]  /*2ee0*/  STG.E.U16 desc[UR4][R2.64], R6 ;  /* 0x0000000602007986 */ /* 0x0005e4000c101504 */
.L_x_26953:
[----:B------:R-:W-:-:S13]  /*2ef0*/  ISETP.GE.U32.AND P0, PT, R18, R17, PT ;  /* 0x000000111200720c */ /* 0x000fda0003f06070 */
[----:B------:R-:W-:Y:S05]  /*2f00*/  @P0 BRA `(.L_x_26955) ;  /* 0x0000000000340947 */ /* 0x000fea0003800000 */
[----:B-12---:R-:W1:Y:S01]  /*2f10*/  LDC.64 R2, c[0x0][0x388] ;  /* 0x0000e200ff027b82 */ /* 0x006e620000000a00 */
[----:B------:R-:W-:Y:S02]  /*2f20*/  IMAD.IADD R5, R16, 0x1, R18 ;  /* 0x0000000110057824 */ /* 0x000fe400078e0212 */
[----:B------:R-:W-:Y:S02]  /*2f30*/  VIADD R18, R18, 0x80 ;  /* 0x0000008012127836 */ /* 0x000fe40000000000 */
[----:B-1----:R-:W-:-:S05]  /*2f40*/  IMAD.WIDE.U32 R2, R5, 0x2, R2 ;  /* 0x0000000205027825 */ /* 0x002fca00078e0002 */
[----:B------:R3:W-:Y:S02]  /*2f50*/  STG.E.U16 desc[UR4][R2.64], R7 ;  /* 0x0000000702007986 */ /* 0x0007e4000c101504 */
.L_x_26954:
        /* <DEDUP_REMOVED lines=8> */
.L_x_26955:
[----:B------:R-:W-:Y:S05]  /*2fe0*/  BSYNC.RELIABLE B1 ;  /* 0x0000000000017941 */ /* 0x000fea0003800100 */
.L_x_26950:
[----:B------:R-:W-:-:S13]  /*2ff0*/  ISETP.GE.U32.AND P0, PT, R18, R17, PT ;  /* 0x000000111200720c */ /* 0x000fda0003f06070 */
[----:B-123--:R-:W1:Y:S01]  /*3000*/  @!P0 LDC.64 R2, c[0x0][0x388] ;  /* 0x0000e200ff028b82 */ /* 0x00ee620000000a00 */
[----:B------:R-:W-:Y:S02]  /*3010*/  @!P0 IMAD.IADD R5, R16, 0x1, R18 ;  /* 0x0000000110058824 */ /* 0x000fe400078e0212 */
[----:B------:R-:W-:Y:S02]  /*3020*/  @!P0 VIADD R18, R18, 0x80 ;  /* 0x0000008012128836 */ /* 0x000fe40000000000 */
[----:B-1----:R-:W-:-:S05]  /*3030*/  @!P0 IMAD.WIDE.U32 R2, R5, 0x2, R2 ;  /* 0x0000000205028825 */ /* 0x002fca00078e0002 */
[----:B------:R4:W-:Y:S02]  /*3040*/  @!P0 STG.E.U16 desc[UR4][R2.64], R9 ;  /* 0x0000000902008986 */ /* 0x0009e4000c101504 */
.L_x_26956:
[----:B------:R-:W-:Y:S05]  /*3050*/  BSYNC.RECONVERGENT B0 ;  /* 0x0000000000007941 */ /* 0x000fea0003800200 */
.L_x_26949:
        /* <DEDUP_REMOVED lines=8> */
.L_x_26861:
        /* <DEDUP_REMOVED lines=18> */
[----:B---3--:R-:W-:-:S04]  /*3200*/  IMAD.U32 R12, R13, 0x10000, RZ ;  /* 0x000100000d0c7824 */ /* 0x008fc800078e00ff */
        /* <DEDUP_REMOVED lines=25> */
.L_x_26961:
[----:B------:R-:W-:Y:S05]  /*33a0*/  BSYNC.RECONVERGENT B1 ;  /* 0x0000000000017941 */ /* 0x000fea0003800200 */
.L_x_26960:
[----:B------:R-:W-:Y:S01]  /*33b0*/  FFMA.FTZ R14, -R7, R17, R14 ;  /* 0x00000011070e7223 */ /* 0x000fe2000001010e */
[----:B------:R-:W-:Y:S06]  /*33c0*/  BRA `(.L_x_26958) ;  /* 0x0000000000687947 */ /* 0x000fec0003800000 */
.L_x_26959:
        /* <DEDUP_REMOVED lines=10> */
.L_x_26964:
        /* <DEDUP_REMOVED lines=13> */
.L_x_26963:
[----:B------:R-:W-:Y:S05]  /*3540*/  BSYNC.RECONVERGENT B1 ;  /* 0x0000000000017941 */ /* 0x000fea0003800200 */
.L_x_26962:
[----:B------:R-:W-:-:S04]  /*3550*/  FMUL.FTZ R17, R17, 1.1920928955078125e-07 ;  /* 0x3400000011117820 */ /* 0x000fc80000410000 */
[----:B------:R-:W-:-:S07]  /*3560*/  FMUL.FTZ R14, R14, R17 ;  /* 0x000000110e0e7220 */ /* 0x000fce0000410000 */
.L_x_26958:
[----:B------:R-:W-:Y:S05]  /*3570*/  BSYNC.RECONVERGENT B0 ;  /* 0x0000000000007941 */ /* 0x000fea0003800200 */
.L_x_26957:
[C---:B------:R-:W-:Y:S01]  /*3580*/  LOP3.LUT R17, R14.reuse, 0x80000000, R12, 0xb8, !PT ;  /* 0x800000000e117812 */ /* 0x040fe200078eb80c */
[----:B------:R-:W-:Y:S01]  /*3590*/  BSSY.RECONVERGENT B0, `(.L_x_26965) ;  /* 0x0000042000007945 */ /* 0x000fe20003800200 */
[----:B------:R-:W-:-:S04]  /*35a0*/  FSETP.NAN.FTZ.AND P0, PT, |R14|, |R14|, PT ;  /* 0x4000000e0e00720b */ /* 0x000fc80003f18200 */
[----:B------:R-:W-:Y:S02]  /*35b0*/  FSEL R12, R14, R17, P0 ;  /* 0x000000110e0c7208 */ /* 0x000fe40000000000 */
[----:B------:R-:W-:Y:S02]  /*35c0*/  PRMT R14, R13, 0x7632, R14 ;  /* 0x000076320d0e7816 */ /* 0x000fe4000000000e */
[----:B------:R-:W-:-:S03]  /*35d0*/  FSETP.NEU.FTZ.AND P2, PT, R12, RZ, PT ;  /* 0x000000ff0c00720b */ /* 0x000fc60003f5d000 */
[----:B------:R-:W-:-:S04]  /*35e0*/  IMAD.U32 R14, R14, 0x10000, RZ ;  /* 0x000100000e0e7824 */ /* 0x000fc800078e00ff */
[----:B------:R-:W-:-:S06]  /*35f0*/  FADD.FTZ R18, |R14|, -RZ ;  /* 0x800000ff0e127221 */ /* 0x000fcc0000010200 */
        /* <DEDUP_REMOVED lines=27> */
.L_x_26970:
[----:B------:R-:W-:Y:S01]  /*37b0*/  FSETP.GEU.FTZ.AND P0, PT, R20, -R7, PT ;  /* 0x800000071400720b */ /* 0x000fe20003f1e000 */
[----:B------:R-:W-:-:S12]  /*37c0*/  FADD.FTZ R13, R13, -1 ;  /* 0xbf8000000d0d7421 */ /* 0x000fd80000010000 */
[----:B------:R-:W-:-:S07]  /*37d0*/  @!P0 FADD.FTZ R13, R13, -1 ;  /* 0xbf8000000d0d8421 */ /* 0x000fce0000010000 */
.L_x_26969:
[----:B------:R-:W-:Y:S05]  /*37e0*/  BSYNC.RECONVERGENT B1 ;  /* 0x0000000000017941 */ /* 0x000fea0003800200 */
.L_x_26968:
[----:B------:R-:W-:Y:S01]  /*37f0*/  FFMA.FTZ R18, -R7, R13, R18 ;  /* 0x0000000d07127223 */ /* 0x000fe20000010112 */
[----:B------:R-:W-:Y:S06]  /*3800*/  BRA `(.L_x_26966) ;  /* 0x0000000000687947 */ /* 0x000fec0003800000 */
.L_x_26967:
        /* <DEDUP_REMOVED lines=10> */
.L_x_26973:
        /* <DEDUP_REMOVED lines=13> */
.L_x_26972:
[----:B------:R-:W-:Y:S05]  /*3980*/  BSYNC.RECONVERGENT B1 ;  /* 0x0000000000017941 */ /* 0x000fea0003800200 */
.L_x_26971:
[----:B------:R-:W-:-:S04]  /*3990*/  FMUL.FTZ R18, R18, 1.1920928955078125e-07 ;  /* 0x3400000012127820 */ /* 0x000fc80000410000 */
[----:B------:R-:W-:-:S07]  /*39a0*/  FMUL.FTZ R18, R13, R18 ;  /* 0x000000120d127220 */ /* 0x000fce0000410000 */
.L_x_26966:
[----:B------:R-:W-:Y:S05]  /*39b0*/  BSYNC.RECONVERGENT B0 ;  /* 0x0000000000007941 */ /* 0x000fea0003800200 */
.L_x_26965:
[C---:B------:R-:W-:Y:S01]  /*39c0*/  LOP3.LUT R13, R18.reuse, 0x80000000, R14, 0xb8, !PT ;  /* 0x80000000120d7812 */ /* 0x040fe200078eb80e */
[----:B-----5:R-:W-:Y:S01]  /*39d0*/  IMAD.U32 R14, R15, 0x10000, RZ ;  /* 0x000100000f0e7824 */ /* 0x020fe200078e00ff */
[C---:B------:R-:W-:Y:S01]  /*39e0*/  FSETP.NAN.FTZ.AND P0, PT, |R18|.reuse, |R18|, PT ;  /* 0x400000121200720b */ /* 0x040fe20003f18200 */
[----:B------:R-:W-:Y:S03]  /*39f0*/  BSSY.RECONVERGENT B0, `(.L_x_26974) ;  /* 0x000003f000007945 */ /* 0x000fe60003800200 */
        /* <DEDUP_REMOVED lines=30> */
.L_x_26979:
[----:B------:R-:W-:Y:S01]  /*3be0*/  FSETP.GEU.FTZ.AND P0, PT, R20, -R7, PT ;  /* 0x800000071400720b */ /* 0x000fe20003f1e000 */
[----:B------:R-:W-:-:S12]  /*3bf0*/  FADD.FTZ R17, R17, -1 ;  /* 0xbf80000011117421 */ /* 0x000fd80000010000 */
[----:B------:R-:W-:-:S07]  /*3c00*/  @!P0 FADD.FTZ R17, R17, -1 ;  /* 0xbf80000011118421 */ /* 0x000fce0000010000 */
.L_x_26978:
[----:B------:R-:W-:Y:S05]  /*3c10*/  BSYNC.RECONVERGENT B1 ;  /* 0x0000000000017941 */ /* 0x000fea0003800200 */
.L_x_26977:
[----:B------:R-:W-:Y:S01]  /*3c20*/  FFMA.FTZ R18, -R7, R17, R18 ;  /* 0x0000001107127223 */ /* 0x000fe20000010112 */
[----:B------:R-:W-:Y:S06]  /*3c30*/  BRA `(.L_x_26975) ;  /* 0x0000000000687947 */ /* 0x000fec0003800000 */
.L_x_26976:
        /* <DEDUP_REMOVED lines=10> */
.L_x_26982:
        /* <DEDUP_REMOVED lines=13> */
.L_x_26981:
[----:B------:R-:W-:Y:S05]  /*3db0*/  BSYNC.RECONVERGENT B1 ;  /* 0x0000000000017941 */ /* 0x000fea0003800200 */
.L_x_26980:
[----:B------:R-:W-:-:S04]  /*3dc0*/  FMUL.FTZ R18, R18, 1.1920928955078125e-07 ;  /* 0x3400000012127820 */ /* 0x000fc80000410000 */
[----:B------:R-:W-:-:S07]  /*3dd0*/  FMUL.FTZ R18, R17, R18 ;  /* 0x0000001211127220 */ /* 0x000fce0000410000 */
.L_x_26975:
[----:B------:R-:W-:Y:S05]  /*3de0*/  BSYNC.RECONVERGENT B0 ;  /* 0x0000000000007941 */ /* 0x000fea0003800200 */
.L_x_26974:
        /* <DEDUP_REMOVED lines=35> */
.L_x_26988:
[----:B------:R-:W-:Y:S01]  /*4020*/  FSETP.GEU.FTZ.AND P0, PT, R22, -R7, PT ;  /* 0x800000071600720b */ /* 0x000fe20003f1e000 */
[----:B------:R-:W-:-:S12]  /*4030*/  FADD.FTZ R15, R15, -1 ;  /* 0xbf8000000f0f7421 */ /* 0x000fd80000010000 */
[----:B------:R-:W-:-:S07]  /*4040*/  @!P0 FADD.FTZ R15, R15, -1 ;  /* 0xbf8000000f0f8421 */ /* 0x000fce0000010000 */
.L_x_26987:
[----:B------:R-:W-:Y:S05]  /*4050*/  BSYNC.RECONVERGENT B1 ;  /* 0x0000000000017941 */ /* 0x000fea0003800200 */
.L_x_26986:
[----:B------:R-:W-:Y:S01]  /*4060*/  FFMA.FTZ R20, -R7, R15, R20 ;  /* 0x0000000f07147223 */ /* 0x000fe20000010114 */
[----:B------:R-:W-:Y:S06]  /*4070*/  BRA `(.L_x_26984) ;  /* 0x0000000000687947 */ /* 0x000fec0003800000 */
.L_x_26985:
        /* <DEDUP_REMOVED lines=10> */
.L_x_26991:
        /* <DEDUP_REMOVED lines=13> */
.L_x_26990:
[----:B------:R-:W-:Y:S05]  /*41f0*/  BSYNC.RECONVERGENT B1 ;  /* 0x0000000000017941 */ /* 0x000fea0003800200 */
.L_x_26989:
[----:B------:R-:W-:-:S04]  /*4200*/  FMUL.FTZ R20, R20, 1.1920928955078125e-07 ;  /* 0x3400000014147820 */ /* 0x000fc80000410000 */
[----:B------:R-:W-:-:S07]  /*4210*/  FMUL.FTZ R20, R15, R20 ;  /* 0x000000140f147220 */ /* 0x000fce0000410000 */
.L_x_26984:
[----:B------:R-:W-:Y:S05]  /*4220*/  BSYNC.RECONVERGENT B0 ;  /* 0x0000000000007941 */ /* 0x000fea0003800200 */
.L_x_26983:
[C---:B------:R-:W-:Y:S01]  /*4230*/  LOP3.LUT R15, R20.reuse, 0x80000000, R18, 0xb8, !PT ;  /* 0x80000000140f7812 */ /* 0x040fe200078eb812 */
[----:B------:R-:W-:Y:S01]  /*4240*/  IMAD.U32 R18, R3, 0x10000, RZ ;  /* 0x0001000003127824 */ /* 0x000fe200078e00ff */
        /* <DEDUP_REMOVED lines=32> */
.L_x_26997:
[----:B------:R-:W-:Y:S01]  /*4450*/  FSETP.GEU.FTZ.AND P0, PT, R22, -R7, PT ;  /* 0x800000071600720b */ /* 0x000fe20003f1e000 */
[----:B------:R-:W-:-:S12]  /*4460*/  FADD.FTZ R17, R17, -1 ;  /* 0xbf80000011117421 */ /* 0x000fd80000010000 */
[----:B------:R-:W-:-:S07]  /*4470*/  @!P0 FADD.FTZ R17, R17, -1 ;  /* 0xbf80000011118421 */ /* 0x000fce0000010000 */
.L_x_26996:
[----:B------:R-:W-:Y:S05]  /*4480*/  BSYNC.RECONVERGENT B1 ;  /* 0x0000000000017941 */ /* 0x000fea0003800200 */
.L_x_26995:
[----:B------:R-:W-:Y:S01]  /*4490*/  FFMA.FTZ R20, -R7, R17, R20 ;  /* 0x0000001107147223 */ /* 0x000fe20000010114 */
[----:B------:R-:W-:Y:S06]  /*44a0*/  BRA `(.L_x_26993) ;  /* 0x0000000000687947 */ /* 0x000fec0003800000 */
.L_x_26994:
        /* <DEDUP_REMOVED lines=10> */
.L_x_27000:
        /* <DEDUP_REMOVED lines=13> */
.L_x_26999:
[----:B------:R-:W-:Y:S05]  /*4620*/  BSYNC.RECONVERGENT B1 ;  /* 0x0000000000017941 */ /* 0x000fea0003800200 */
.L_x_26998:
[----:B------:R-:W-:-:S04]  /*4630*/  FMUL.FTZ R20, R20, 1.1920928955078125e-07 ;  /* 0x3400000014147820 */ /* 0x000fc80000410000 */
[----:B------:R-:W-:-:S07]  /*4640*/  FMUL.FTZ R20, R17, R20 ;  /* 0x0000001411147220 */ /* 0x000fce0000410000 */
.L_x_26993:
[----:B------:R-:W-:Y:S05]  /*4650*/  BSYNC.RECONVERGENT B0 ;  /* 0x0000000000007941 */ /* 0x000fea0003800200 */
.L_x_26992:
        /* <DEDUP_REMOVED lines=35> */
.L_x_27006:
[----:B------:R-:W-:Y:S01]  /*4890*/  FSETP.GEU.FTZ.AND P0, PT, R24, -R7, PT ;  /* 0x800000071800720b */ /* 0x000fe20003f1e000 */
[----:B------:R-:W-:-:S12]  /*48a0*/  FADD.FTZ R3, R3, -1 ;  /* 0xbf80000003037421 */ /* 0x000fd80000010000 */
[----:B------:R-:W-:-:S07]  /*48b0*/  @!P0 FADD.FTZ R3, R3, -1 ;  /* 0xbf80000003038421 */ /* 0x000fce0000010000 */
.L_x_27005:
[----:B------:R-:W-:Y:S05]  /*48c0*/  BSYNC.RECONVERGENT B1 ;  /* 0x0000000000017941 */ /* 0x000fea0003800200 */
.L_x_27004:
[----:B------:R-:W-:Y:S01]  /*48d0*/  FFMA.FTZ R22, -R7, R3, R22 ;  /* 0x0000000307167223 */ /* 0x000fe20000010116 */
[----:B------:R-:W-:Y:S06]  /*48e0*/  BRA `(.L_x_27002) ;  /* 0x0000000000687947 */ /* 0x000fec0003800000 */
.L_x_27003:
        /* <DEDUP_REMOVED lines=10> */
.L_x_27009:
        /* <DEDUP_REMOVED lines=13> */
.L_x_27008:
[----:B------:R-:W-:Y:S05]  /*4a60*/  BSYNC.RECONVERGENT B1 ;  /* 0x0000000000017941 */ /* 0x000fea0003800200 */
.L_x_27007:
[----:B------:R-:W-:-:S04]  /*4a70*/  FMUL.FTZ R22, R22, 1.1920928955078125e-07 ;  /* 0x3400000016167820 */ /* 0x000fc80000410000 */
[----:B------:R-:W-:-:S07]  /*4a80*/  FMUL.FTZ R22, R3, R22 ;  /* 0x0000001603167220 */ /* 0x000fce0000410000 */
.L_x_27002:
[----:B------:R-:W-:Y:S05]  /*4a90*/  BSYNC.RECONVERGENT B0 ;  /* 0x0000000000007941 */ /* 0x000fea0003800200 */
.L_x_27001:
[----:B------:R-:W-:Y:S01]  /*4aa0*/  LOP3.LUT R3, R22, 0x80000000, R20, 0xb8, !PT ;  /* 0x8000000016037812 */ /* 0x000fe200078eb814 */
        /* <DEDUP_REMOVED lines=33> */
.L_x_27015:
[----:B------:R-:W-:Y:S01]  /*4cc0*/  FSETP.GEU.FTZ.AND P0, PT, R24, -R7, PT ;  /* 0x800000071800720b */ /* 0x000fe20003f1e000 */
[----:B------:R-:W-:-:S12]  /*4cd0*/  FADD.FTZ R17, R17, -1 ;  /* 0xbf80000011117421 */ /* 0x000fd80000010000 */
[----:B------:R-:W-:-:S07]  /*4ce0*/  @!P0 FADD.FTZ R17, R17, -1 ;  /* 0xbf80000011118421 */ /* 0x000fce0000010000 */
.L_x_27014:
[----:B------:R-:W-:Y:S05]  /*4cf0*/  BSYNC.RECONVERGENT B1 ;  /* 0x0000000000017941 */ /* 0x000fea0003800200 */
.L_x_27013:
[----:B------:R-:W-:Y:S01]  /*4d00*/  FFMA.FTZ R22, -R7, R17, R22 ;  /* 0x0000001107167223 */ /* 0x000fe20000010116 */
[----:B------:R-:W-:Y:S06]  /*4d10*/  BRA `(.L_x_27011) ;  /* 0x0000000000687947 */ /* 0x000fec0003800000 */
.L_x_27012:
        /* <DEDUP_REMOVED lines=10> */
.L_x_27018:
        /* <DEDUP_REMOVED lines=13> */
.L_x_27017:
[----:B------:R-:W-:Y:S05]  /*4e90*/  BSYNC.RECONVERGENT B1 ;  /* 0x0000000000017941 */ /* 0x000fea0003800200 */
.L_x_27016:
[----:B------:R-:W-:-:S04]  /*4ea0*/  FMUL.FTZ R22, R22, 1.1920928955078125e-07 ;  /* 0x3400000016167820 */ /* 0x000fc80000410000 */
[----:B------:R-:W-:-:S07]  /*4eb0*/  FMUL.FTZ R22, R17, R22 ;  /* 0x0000001611167220 */ /* 0x000fce0000410000 */
.L_x_27011:
[----:B------:R-:W-:Y:S05]  /*4ec0*/  BSYNC.RECONVERGENT B0 ;  /* 0x0000000000007941 */ /* 0x000fea0003800200 */
.L_x_27010:
[C---:B------:R-:W-:Y:S01]  /*4ed0*/  LOP3.LUT R17, R22.reuse, 0x80000000, R20, 0xb8, !PT ;  /* 0x8000000016117812 */ /* 0x040fe200078eb814 */
[----:B------:R-:W-:Y:S01]  /*4ee0*/  BSSY.RECONVERGENT B0, `(.L_x_27019) ;  /* 0x0000042000007945 */ /* 0x000fe20003800200 */
[----:B------:R-:W-:Y:S02]  /*4ef0*/  FSETP.NAN.FTZ.AND P0, PT, |R22|, |R22|, PT ;  /* 0x400000161600720b */ /* 0x000fe40003f18200 */
        /* <DEDUP_REMOVED lines=32> */
.L_x_27024:
[----:B------:R-:W-:Y:S01]  /*5100*/  FSETP.GEU.FTZ.AND P0, PT, R8, -R7, PT ;  /* 0x800000070800720b */ /* 0x000fe20003f1e000 */
[----:B------:R-:W-:-:S12]  /*5110*/  FADD.FTZ R0, R0, -1 ;  /* 0xbf80000000007421 */ /* 0x000fd80000010000 */
[----:B------:R-:W-:-:S07]  /*5120*/  @!P0 FADD.FTZ R0, R0, -1 ;  /* 0xbf80000000008421 */ /* 0x000fce0000010000 */
.L_x_27023:
[----:B------:R-:W-:Y:S05]  /*5130*/  BSYNC.RECONVERGENT B1 ;  /* 0x0000000000017941 */ /* 0x000fea0003800200 */
.L_x_27022:
[----:B------:R-:W-:Y:S01]  /*5140*/  FFMA.FTZ R22, -R7, R0, R22 ;  /* 0x0000000007167223 */ /* 0x000fe20000010116 */
[----:B------:R-:W-:Y:S06]  /*5150*/  BRA `(.L_x_27020) ;  /* 0x0000000000687947 */ /* 0x000fec0003800000 */
.L_x_27021:
        /* <DEDUP_REMOVED lines=10> */
.L_x_27027:
        /* <DEDUP_REMOVED lines=13> */
.L_x_27026:
[----:B------:R-:W-:Y:S05]  /*52d0*/  BSYNC.RECONVERGENT B1 ;  /* 0x0000000000017941 */ /* 0x000fea0003800200 */
.L_x_27025:
[----:B------:R-:W-:-:S04]  /*52e0*/  FMUL.FTZ R5, R22, 1.1920928955078125e-07 ;  /* 0x3400000016057820 */ /* 0x000fc80000410000 */
[----:B------:R-:W-:-:S07]  /*52f0*/  FMUL.FTZ R22, R10, R5 ;  /* 0x000000050a167220 */ /* 0x000fce0000410000 */
.L_x_27020:
[----:B------:R-:W-:Y:S05]  /*5300*/  BSYNC.RECONVERGENT B0 ;  /* 0x0000000000007941 */ /* 0x000fea0003800200 */
.L_x_27019:
[C---:B------:R-:W-:Y:S01]  /*5310*/  FSETP.NAN.FTZ.AND P0, PT, |R22|.reuse, |R22|, PT ;  /* 0x400000161600720b */ /* 0x040fe20003f18200 */
[----:B------:R-:W0:Y:S01]  /*5320*/  LDC.64 R6, c[0x0][0x388] ;  /* 0x0000e200ff067b82 */ /* 0x000e220000000a00 */
[C---:B------:R-:W-:Y:S02]  /*5330*/  LOP3.LUT R5, R22.reuse, 0x80000000, R2, 0xb8, !PT ;  /* 0x8000000016057812 */ /* 0x040fe400078eb802 */
        /* <DEDUP_REMOVED lines=19> */
.L_x_27028:
        /* <DEDUP_REMOVED lines=9> */
.L_x_50169:


//--------------------- .text._ZN2at6native29vectorized_elementwise_kernelILi4ENS0_13BUnaryFunctorIN3c108BFloat16ES4_S4_ZZZNS0_21remainder_kernel_cudaERNS_18TensorIteratorBaseEENKUlvE0_clEvENKUlvE2_clEvEUlS4_S4_E_EESt5arrayIPcLm2EEEEviT0_T1_ --------------------------
	.section	.text._ZN2at6native29vectorized_elementwise_kernelILi4ENS0_13BUnaryFunctorIN3c108BFloat16ES4_S4_ZZZNS0_21remainder_kernel_cudaERNS_18TensorIteratorBaseEENKUlvE0_clEvENKUlvE2_clEvEUlS4_S4_E_EESt5arrayIPcLm2EEEEviT0_T1_,"ax",@progbits
	.align	128
        .global         _ZN2at6native29vectorized_elementwise_kernelILi4ENS0_13BUnaryFunctorIN3c108BFloat16ES4_S4_ZZZNS0_21remainder_kernel_cudaERNS_18TensorIteratorBaseEENKUlvE0_clEvENKUlvE2_clEvEUlS4_S4_E_EESt5arrayIPcLm2EEEEviT0_T1_
        .type           _ZN2at6native29vectorized_elementwise_kernelILi4ENS0_13BUnaryFunctorIN3c108BFloat16ES4_S4_ZZZNS0_21remainder_kernel_cudaERNS_18TensorIteratorBaseEENKUlvE0_clEvENKUlvE2_clEvEUlS4_S4_E_EESt5arrayIPcLm2EEEEviT0_T1_,@function
        .size           _ZN2at6native29vectorized_elementwise_kernelILi4ENS0_13BUnaryFunctorIN3c108BFloat16ES4_S4_ZZZNS0_21remainder_kernel_cudaERNS_18TensorIteratorBaseEENKUlvE0_clEvENKUlvE2_clEvEUlS4_S4_E_EESt5arrayIPcLm2EEEEviT0_T1_,(.L_x_50170 - _ZN2at6native29vectorized_elementwise_kernelILi4ENS0_13BUnaryFunctorIN3c108BFloat16ES4_S4_ZZZNS0_21remainder_kernel_cudaERNS_18TensorIteratorBaseEENKUlvE0_clEvENKUlvE2_clEvEUlS4_S4_E_EESt5arrayIPcLm2EEEEviT0_T1_)
        .other          _ZN2at6native29vectorized_elementwise_kernelILi4ENS0_13BUnaryFunctorIN3c108BFloat16ES4_S4_ZZZNS0_21remainder_kernel_cudaERNS_18TensorIteratorBaseEENKUlvE0_clEvENKUlvE2_clEvEUlS4_S4_E_EESt5arrayIPcLm2EEEEviT0_T1_,@"STO_CUDA_ENTRY STV_DEFAULT"
_ZN2at6native29vectorized_elementwise_kernelILi4ENS0_13BUnaryFunctorIN3c108BFloat16ES4_S4_ZZZNS0_21remainder_kernel_cudaERNS_18TensorIteratorBaseEENKUlvE0_clEvENKUlvE2_clEvEUlS4_S4_E_EESt5arrayIPcLm2EEEEviT0_T1_:
.text._ZN2at6native29vectorized_elementwise_kernelILi4ENS0_13BUnaryFunctorIN3c108BFloat16ES4_S4_ZZZNS0_21remainder_kernel_cudaERNS_18TensorIteratorBaseEENKUlvE0_clEvENKUlvE2_clEvEUlS4_S4_E_EESt5arrayIPcLm2EEEEviT0_T1_:
        /* <DEDUP_REMOVED lines=101> */
.L_x_27036:
[----:B------:R-:W-:Y:S05]  /*0650*/  BSYNC.RECONVERGENT B2 ;  /* 0x0000000000027941 */ /* 0x000fea0003800200 */
.L_x_27035:
[----:B------:R-:W-:Y:S01]  /*0660*/  FFMA.FTZ R4, -R3, R5, R4 ;  /* 0x0000000503047223 */ /* 0x000fe20000010104 */
[----:B------:R-:W-:Y:S06]  /*0670*/  BRA `(.L_x_27033) ;  /* 0x0000000000787947 */ /* 0x000fec0003800000 */
.L_x_27034:
        /* <DEDUP_REMOVED lines=14> */
.L_x_27039:
        /* <DEDUP_REMOVED lines=13> */
.L_x_27038:
[----:B------:R-:W-:Y:S05]  /*0830*/  BSYNC.RECONVERGENT B2 ;  /* 0x0000000000027941 */ /* 0x000fea0003800200 */
.L_x_27037:
[----:B------:R-:W-:-:S04]  /*0840*/  FMUL.FTZ R4, R4, 1.1920928955078125e-07 ;  /* 0x3400000004047820 */ /* 0x000fc80000410000 */
[----:B------:R-:W-:-:S07]  /*0850*/  FMUL.FTZ R4, R3, R4 ;  /* 0x0000000403047220 */ /* 0x000fce0000410000 */
.L_x_27033:
[----:B------:R-:W-:Y:S05]  /*0860*/  BSYNC.RECONVERGENT B0 ;  /* 0x0000000000007941 */ /* 0x000fea0003800200 */
.L_x_27032:
        /* <DEDUP_REMOVED lines=11> */
.L_x_27031:
[----:B------:R-:W-:Y:S05]  /*0920*/  BSYNC.RECONVERGENT B1 ;  /* 0x0000000000017941 */ /* 0x000fea0003800200 */
.L_x_27030:
        /* <DEDUP_REMOVED lines=33> */
.L_x_27047:
[----:B------:R-:W-:Y:S01]  /*0b40*/  FSETP.GEU.FTZ.AND P0, PT, R6, -R8, PT ;  /* 0x800000080600720b */ /* 0x000fe20003f1e000 */
[----:B------:R-:W-:-:S12]  /*0b50*/  FADD.FTZ R4, R4, -1 ;  /* 0xbf80000004047421 */ /* 0x000fd80000010000 */
[----:B------:R-:W-:-:S07]  /*0b60*/  @!P0 FADD.FTZ R4, R4, -1 ;  /* 0xbf80000004048421 */ /* 0x000fce0000010000 */
.L_x_27046:
[----:B------:R-:W-:Y:S05]  /*0b70*/  BSYNC.RECONVERGENT B2 ;  /* 0x0000000000027941 */ /* 0x000fea0003800200 */
.L_x_27045:
[----:B------:R-:W-:Y:S01]  /*0b80*/  FFMA.FTZ R7, -R8, R4, R7 ;  /* 0x0000000408077223 */ /* 0x000fe20000010107 */
[----:B------:R-:W-:Y:S06]  /*0b90*/  BRA `(.L_x_27043) ;  /* 0x0000000000787947 */ /* 0x000fec0003800000 */
.L_x_27044:
        /* <DEDUP_REMOVED lines=14> */
.L_x_27050:
        /* <DEDUP_REMOVED lines=13> */
.L_x_27049:
[----:B------:R-:W-:Y:S05]  /*0d50*/  BSYNC.RECONVERGENT B2 ;  /* 0x0000000000027941 */ /* 0x000fea0003800200 */
.L_x_27048:
[----:B------:R-:W-:-:S04]  /*0d60*/  FMUL.FTZ R7, R8, 1.1920928955078125e-07 ;  /* 0x3400000008077820 */ /* 0x000fc80000410000 */
[----:B------:R-:W-:-:S07]  /*0d70*/  FMUL.FTZ R7, R4, R7 ;  /* 0x0000000704077220 */ /* 0x000fce0000410000 */
.L_x_27043:
[----:B------:R-:W-:Y:S05]  /*0d80*/  BSYNC.RECONVERGENT B0 ;  /* 0x0000000000007941 */ /* 0x000fea0003800200 */
.L_x_27042:
        /* <DEDUP_REMOVED lines=11> */
.L_x_27041:
[----:B------:R-:W-:Y:S05]  /*0e40*/  BSYNC.RECONVERGENT B1 ;  /* 0x0000000000017941 */ /* 0x000fea0003800200 */
.L_x_27040:
        /* <DEDUP_REMOVED lines=33> */
.L_x_27058:
[----:B------:R-:W-:Y:S01]  /*1060*/  FSETP.GEU.FTZ.AND P0, PT, R8, -R9, PT ;  /* 0x800000090800720b */ /* 0x000fe20003f1e000 */
[----:B------:R-:W-:-:S12]  /*1070*/  FADD.FTZ R6, R6, -1 ;  /* 0xbf80000006067421 */ /* 0x000fd80000010000 */
[----:B------:R-:W-:-:S07]  /*1080*/  @!P0 FADD.FTZ R6, R6, -1 ;  /* 0xbf80000006068421 */ /* 0x000fce0000010000 */
.L_x_27057:
[----:B------:R-:W-:Y:S05]  /*1090*/  BSYNC.RECONVERGENT B2 ;  /* 0x0000000000027941 */ /* 0x000fea0003800200 */
.L_x_27056:
[----:B------:R-:W-:Y:S01]  /*10a0*/  FFMA.FTZ R7, -R9, R6, R7 ;  /* 0x0000000609077223 */ /* 0x000fe20000010107 */
[----:B------:R-:W-:Y:S06]  /*10b0*/  BRA `(.L_x_27054) ;  /* 0x0000000000787947 */ /* 0x000fec0003800000 */
.L_x_27055:
        /* <DEDUP_REMOVED lines=14> */
.L_x_27061:
        /* <DEDUP_REMOVED lines=13> */
.L_x_27060:
[----:B------:R-:W-:Y:S05]  /*1270*/  BSYNC.RECONVERGENT B2 ;  /* 0x0000000000027941 */ /* 0x000fea0003800200 */
.L_x_27059:
[----:B------:R-:W-:-:S04]  /*1280*/  FMUL.FTZ R9, R9, 1.1920928955078125e-07 ;  /* 0x3400000009097820 */ /* 0x000fc80000410000 */
[----:B0-----:R-:W-:-:S07]  /*1290*/  FMUL.FTZ R7, R6, R9 ;  /* 0x0000000906077220 */ /* 0x001fce0000410000 */
.L_x_27054:
[----:B------:R-:W-:Y:S05]  /*12a0*/  BSYNC.RECONVERGENT B0 ;  /* 0x0000000000007941 */ /* 0x000fea0003800200 */
.L_x_27053:
        /* <DEDUP_REMOVED lines=11> */
.L_x_27052:
[----:B------:R-:W-:Y:S05]  /*1360*/  BSYNC.RECONVERGENT B1 ;  /* 0x0000000000017941 */ /* 0x000fea0003800200 */
.L_x_27051:
        /* <DEDUP_REMOVED lines=33> */
.L_x_27069:
[----:B------:R-:W-:Y:S01]  /*1580*/  FSETP.GEU.FTZ.AND P0, PT, R9, -R10, PT ;  /* 0x8000000a0900720b */ /* 0x000fe20003f1e000 */
[----:B------:R-:W-:-:S12]  /*1590*/  FADD.FTZ R7, R7, -1 ;  /* 0xbf80000007077421 */ /* 0x000fd80000010000 */
[----:B------:R-:W-:-:S07]  /*15a0*/  @!P0 FADD.FTZ R7, R7, -1 ;  /* 0xbf80000007078421 */ /* 0x000fce0000010000 */
.L_x_27068:
[----:B------:R-:W-:Y:S05]  /*15b0*/  BSYNC.RECONVERGENT B2 ;  /* 0x0000000000027941 */ /* 0x000fea0003800200 */
.L_x_27067:
[----:B------:R-:W-:Y:S01]  /*15c0*/  FFMA.FTZ R8, -R10, R7, R8 ;  /* 0x000000070a087223 */ /* 0x000fe20000010108 */
[----:B------:R-:W-:Y:S06]  /*15d0*/  BRA `(.L_x_27065) ;  /* 0x0000000000787947 */ /* 0x000fec0003800000 */
.L_x_27066:
        /* <DEDUP_REMOVED lines=14> */
.L_x_27072:
        /* <DEDUP_REMOVED lines=13> */
.L_x_27071:
[----:B------:R-:W-:Y:S05]  /*1790*/  BSYNC.RECONVERGENT B2 ;  /* 0x0000000000027941 */ /* 0x000fea0003800200 */
.L_x_27070:
[----:B------:R-:W-:-:S04]  /*17a0*/  FMUL.FTZ R10, R10, 1.1920928955078125e-07 ;  /* 0x340000000a0a7820 */ /* 0x000fc80000410000 */
[----:B0-----:R-:W-:-:S07]  /*17b0*/  FMUL.FTZ R8, R7, R10 ;  /* 0x0000000a07087220 */ /* 0x001fce0000410000 */
.L_x_27065:
[----:B------:R-:W-:Y:S05]  /*17c0*/  BSYNC.RECONVERGENT B0 ;  /* 0x0000000000007941 */ /* 0x000fea0003800200 */
.L_x_27064:
        /* <DEDUP_REMOVED lines=11> */
.L_x_27063:
[----:B------:R-:W-:Y:S05]  /*1880*/  BSYNC.RECONVERGENT B1 ;  /* 0x0000000000017941 */ /* 0x000fea0003800200 */
.L_x_27062:
        /* <DEDUP_REMOVED lines=33> */
.L_x_27080:
[----:B------:R-:W-:Y:S01]  /*1aa0*/  FSETP.GEU.FTZ.AND P0, PT, R9, -R11, PT ;  /* 0x8000000b0900720b */ /* 0x000fe20003f1e000 */
[----:B------:R-:W-:-:S12]  /*1ab0*/  FADD.FTZ R7, R7, -1 ;  /* 0xbf80000007077421 */ /* 0x000fd80000010000 */
[----:B------:R-:W-:-:S07]  /*1ac0*/  @!P0 FADD.FTZ R7, R7, -1 ;  /* 0xbf80000007078421 */ /* 0x000fce0000010000 */
.L_x_27079:
[----:B------:R-:W-:Y:S05]  /*1ad0*/  BSYNC.RECONVERGENT B2 ;  /* 0x0000000000027941 */ /* 0x000fea0003800200 */
.L_x_27078:
[----:B------:R-:W-:Y:S01]  /*1ae0*/  FFMA.FTZ R10, -R11, R7, R10 ;  /* 0x000000070b0a7223 */ /* 0x000fe2000001010a */
[----:B------:R-:W-:Y:S06]  /*1af0*/  BRA `(.L_x_27076) ;  /* 0x0000000000787947 */ /* 0x000fec0003800000 */
.L_x_27077:
        /* <DEDUP_REMOVED lines=14> */
.L_x_27083:
        /* <DEDUP_REMOVED lines=13> */
.L_x_27082:
[----:B------:R-:W-:Y:S05]  /*1cb0*/  BSYNC.RECONVERGENT B2 ;  /* 0x0000000000027941 */ /* 0x000fea0003800200 */
.L_x_27081:
[----:B------:R-:W-:-:S04]  /*1cc0*/  FMUL.FTZ R10, R11, 1.1920928955078125e-07 ;  /* 0x340000000b0a7820 */ /* 0x000fc80000410000 */
[----:B------:R-:W-:-:S07]  /*1cd0*/  FMUL.FTZ R10, R7, R10 ;  /* 0x0000000a070a7220 */ /* 0x000fce0000410000 */
.L_x_27076:
[----:B------:R-:W-:Y:S05]  /*1ce0*/  BSYNC.RECONVERGENT B0 ;  /* 0x0000000000007941 */ /* 0x000fea0003800200 */
.L_x_27075:
        /* <DEDUP_REMOVED lines=11> */
.L_x_27074:
[----:B------:R-:W-:Y:S05]  /*1da0*/  BSYNC.RECONVERGENT B1 ;  /* 0x0000000000017941 */ /* 0x000fea0003800200 */
.L_x_27073:
        /* <DEDUP_REMOVED lines=33> */
.L_x_27091:
[----:B------:R-:W-:Y:S01]  /*1fc0*/  FSETP.GEU.FTZ.AND P0, PT, R10, -R13, PT ;  /* 0x8000000d0a00720b */ /* 0x000fe20003f1e000 */
[----:B------:R-:W-:-:S12]  /*1fd0*/  FADD.FTZ R8, R8, -1 ;  /* 0xbf80000008087421 */ /* 0x000fd80000010000 */
[----:B------:R-:W-:-:S07]  /*1fe0*/  @!P0 FADD.FTZ R8, R8, -1 ;  /* 0xbf80000008088421 */ /* 0x000fce0000010000 */
.L_x_27090:
[----:B------:R-:W-:Y:S05]  /*1ff0*/  BSYNC.RECONVERGENT B2 ;  /* 0x0000000000027941 */ /* 0x000fea0003800200 */
.L_x_27089:
[----:B------:R-:W-:Y:S01]  /*2000*/  FFMA.FTZ R11, -R13, R8, R11 ;  /* 0x000000080d0b7223 */ /* 0x000fe2000001010b */
[----:B------:R-:W-:Y:S06]  /*2010*/  BRA `(.L_x_27087) ;  /* 0x0000000000787947 */ /* 0x000fec0003800000 */
.L_x_27088:
        /* <DEDUP_REMOVED lines=14> */
.L_x_27094:
        /* <DEDUP_REMOVED lines=13> */
.L_x_27093:
[----:B------:R-:W-:Y:S05]  /*21d0*/  BSYNC.RECONVERGENT B2 ;  /* 0x0000000000027941 */ /* 0x000fea0003800200 */
.L_x_27092:
[----:B------:R-:W-:-:S04]  /*21e0*/  FMUL.FTZ R13, R13, 1.1920928955078125e-07 ;  /* 0x340000000d0d7820 */ /* 0x000fc80000410000 */
[----:B------:R-:W-:-:S07]  /*21f0*/  FMUL.FTZ R11, R8, R13 ;  /* 0x0000000d080b7220 */ /* 0x000fce0000410000 */
.L_x_27087:
[----:B------:R-:W-:Y:S05]  /*2200*/  BSYNC.RECONVERGENT B0 ;  /* 0x0000000000007941 */ /* 0x000fea0003800200 */
.L_x_27086:
        /* <DEDUP_REMOVED lines=11> */
.L_x_27085:
[----:B------:R-:W-:Y:S05]  /*22c0*/  BSYNC.RECONVERGENT B1 ;  /* 0x0000000000017941 */ /* 0x000fea0003800200 */
.L_x_27084:
        /* <DEDUP_REMOVED lines=33> */
.L_x_27102:
[----:B------:R-:W-:Y:S01]  /*24e0*/  FSETP.GEU.FTZ.AND P0, PT, R20, -R15, PT ;  /* 0x8000000f1400720b */ /* 0x000fe20003f1e000 */
[----:B------:R-:W-:-:S12]  /*24f0*/  FADD.FTZ R10, R10, -1 ;  /* 0xbf8000000a0a7421 */ /* 0x000fd80000010000 */
[----:B------:R-:W-:-:S07]  /*2500*/  @!P0 FADD.FTZ R10, R10, -1 ;  /* 0xbf8000000a0a8421 */ /* 0x000fce0000010000 */
.L_x_27101:
[----:B------:R-:W-:Y:S05]  /*2510*/  BSYNC.RECONVERGENT B2 ;  /* 0x0000000000027941 */ /* 0x000fea0003800200 */
.L_x_27100:
[----:B------:R-:W-:Y:S01]  /*2520*/  FFMA.FTZ R11, -R15, R10, R11 ;  /* 0x0000000a0f0b7223 */ /* 0x000fe2000001010b */
[----:B------:R-:W-:Y:S06]  /*2530*/  BRA `(.L_x_27098) ;  /* 0x0000000000787947 */ /* 0x000fec0003800000 */
.L_x_27099:
        /* <DEDUP_REMOVED lines=14> */
.L_x_27105:
        /* <DEDUP_REMOVED lines=13> */
.L_x_27104:
[----:B------:R-:W-:Y:S05]  /*26f0*/  BSYNC.RECONVERGENT B2 ;  /* 0x0000000000027941 */ /* 0x000fea0003800200 */
.L_x_27103:
[----:B------:R-:W-:-:S04]  /*2700*/  FMUL.FTZ R15, R15, 1.1920928955078125e-07 ;  /* 0x340000000f0f7820 */ /* 0x000fc80000410000 */
[----:B0-----:R-:W-:-:S07]  /*2710*/  FMUL.FTZ R11, R10, R15 ;  /* 0x0000000f0a0b7220 */ /* 0x001fce0000410000 */
.L_x_27098:
[----:B------:R-:W-:Y:S05]  /*2720*/  BSYNC.RECONVERGENT B0 ;  /* 0x0000000000007941 */ /* 0x000fea0003800200 */
.L_x_27097:
        /* <DEDUP_REMOVED lines=11> */
.L_x_27096:
[----:B------:R-:W-:Y:S05]  /*27e0*/  BSYNC.RECONVERGENT B1 ;  /* 0x0000000000017941 */ /* 0x000fea0003800200 */
.L_x_27095:
        /* <DEDUP_REMOVED lines=33> */
.L_x_27113:
[----:B------:R-:W-:Y:S01]  /*2a00*/  FSETP.GEU.FTZ.AND P0, PT, R10, -R14, PT ;  /* 0x8000000e0a00720b */ /* 0x000fe20003f1e000 */
[----:B------:R-:W-:-:S12]  /*2a10*/  FADD.FTZ R0, R0, -1 ;  /* 0xbf80000000007421 */ /* 0x000fd80000010000 */
[----:B------:R-:W-:-:S07]  /*2a20*/  @!P0 FADD.FTZ R0, R0, -1 ;  /* 0xbf80000000008421 */ /* 0x000fce0000010000 */
.L_x_27112:
[----:B------:R-:W-:Y:S05]  /*2a30*/  BSYNC.RECONVERGENT B2 ;  /* 0x0000000000027941 */ /* 0x000fea0003800200 */
.L_x_27111:
[----:B------:R-:W-:Y:S01]  /*2a40*/  FFMA.FTZ R13, -R14, R0, R13 ;  /* 0x000000000e0d7223 */ /* 0x000fe2000001010d */
[----:B------:R-:W-:Y:S06]  /*2a50*/  BRA `(.L_x_27109) ;  /* 0x0000000000787947 */ /* 0x000fec0003800000 */
.L_x_27110:
        /* <DEDUP_REMOVED lines=14> */
.L_x_27116:
        /* <DEDUP_REMOVED lines=13> */
.L_x_27115:
[----:B------:R-:W-:Y:S05]  /*2c10*/  BSYNC.RECONVERGENT B2 ;  /* 0x0000000000027941 */ /* 0x000fea0003800200 */
.L_x_27114:
[----:B------:R-:W-:-:S04]  /*2c20*/  FMUL.FTZ R13, R13, 1.1920928955078125e-07 ;  /* 0x340000000d0d7820 */ /* 0x000fc80000410000 */
[----:B------:R-:W-:-:S07]  /*2c30*/  FMUL.FTZ R13, R0, R13 ;  /* 0x0000000d000d7220 */ /* 0x000fce0000410000 */
.L_x_27109:
[----:B------:R-:W-:Y:S05]  /*2c40*/  BSYNC.RECONVERGENT B0 ;  /* 0x0000000000007941 */ /* 0x000fea0003800200 */
.L_x_27108:
        /* <DEDUP_REMOVED lines=11> */
.L_x_27107:
[----:B------:R-:W-:Y:S05]  /*2d00*/  BSYNC.RECONVERGENT B1 ;  /* 0x0000000000017941 */ /* 0x000fea0003800200 */
.L_x_27106:
        /* <DEDUP_REMOVED lines=16> */
.L_x_27119:
[----:B------:R-:W-:-:S13]  /*2e10*/  ISETP.GE.U32.AND P0, PT, R18, R17, PT ;  /* 0x000000111200720c */ /* 0x000fda0003f06070 */
[----:B------:R-:W-:Y:S05]  /*2e20*/  @P0 BRA `(.L_x_27121) ;  /* 0x0000000000300947 */ /* 0x000fea0003800000 */
[----:B-1----:R-:W1:Y:S01]  /*2e30*/  LDC.64 R2, c[0x0][0x388] ;  /* 0x0000e200ff027b82 */ /* 0x002e620000000a00 */
[----:B------:R-:W-:Y:S02]  /*2e40*/  IMAD.IADD R11, R16, 0x1, R18 ;  /* 0x00000001100b7824 */ /* 0x000fe400078e0212 */
[----:B------:R-:W-:Y:S02]  /*2e50*/  VIADD R18, R18, 0x80 ;  /* 0x0000008012127836 */ /* 0x000fe40000000000 */
[----:B-1----:R-:W-:-:S05]  /*2e60*/  IMAD.WIDE.U32 R2, R11, 0x2, R2 ;  /* 0x000000020b027825 */ /* 0x002fca00078e0002 */
[----:B------:R2:W-:Y:S02]  /*2e70*/  STG.E.U16 desc[UR4][R2.64], R5 ;  /* 0x0000000502007986 */ /* 0x0005e4000c101504 */
.L_x_27120:
[----:B------:R-:W-:-:S13]  /*2e80*/  ISETP.GE.U32.AND P0, PT, R18, R17, PT ;  /* 0x000000111200720c */ /* 0x000fda0003f06070 */
[----:B------:R-:W-:Y:S05]  /*2e90*/  @P0 BRA `(.L_x_27122) ;  /* 0x0000000000300947 */ /* 0x000fea0003800000 */
[----:B-12---:R-:W1:Y:S01]  /*2ea0*/  LDC.64 R2, c[0x0][0x388] ;  /* 0x0000e200ff027b82 */ /* 0x006e620000000a00 */
[----:B------:R-:W-:Y:S02]  /*2eb0*/  IMAD.IADD R5, R16, 0x1, R18 ;  /* 0x0000000110057824 */ /* 0x000fe400078e0212 */
[----:B------:R-:W-:Y:S02]  /*2ec0*/  VIADD R18, R18, 0x80 ;  /* 0x0000008012127836 */ /* 0x000fe40000000000 */
[----:B-1----:R-:W-:-:S05]  /*2ed0*/  IMAD.WIDE.U32 R2, R5, 0x2, R2 ;  /* 0x0000000205027825 */ /* 0x002fca00078e0002 */
[----:B------:R2:W-:Y:S02]  /*2ee0*/  STG.E.U16 desc[UR4][R2.64], R6 ;  /* 0x0000000602007986 */ /* 0x0005e4000c101504 */
.L_x_27121:
[----:B------:R-:W-:-:S13]  /*2ef0*/  ISETP.GE.U32.AND P0, PT, R18, R17, PT ;  /* 0x000000111200720c */ /* 0x000fda0003f06070 */
[----:B------:R-:W-:Y:S05]  /*2f00*/  @P0 BRA `(.L_x_27123) ;  /* 0x0000000000340947 */ /* 0x000fea0003800000 */
[----:B-12---:R-:W1:Y:S01]  /*2f10*/  LDC.64 R2, c[0x0][0x388] ;  /* 0x0000e200ff027b82 */ /* 0x006e620000000a00 */
[----:B------:R-:W-:Y:S02]  /*2f20*/  IMAD.IADD R5, R16, 0x1, R18 ;  /* 0x0000000110057824 */ /* 0x000fe400078e0212 */
[----:B------:R-:W-:Y:S02]  /*2f30*/  VIADD R18, R18, 0x80 ;  /* 0x0000008012127836 */ /* 0x000fe40000000000 */
[----:B-1----:R-:W-:-:S05]  /*2f40*/  IMAD.WIDE.U32 R2, R5, 0x2, R2 ;  /* 0x0000000205027825 */ /* 0x002fca00078e0002 */
[----:B------:R3:W-:Y:S02]  /*2f50*/  STG.E.U16 desc[UR4][R2.64], R7 ;  /* 0x0000000702007986 */ /* 0x0007e4000c101504 */
.L_x_27122:
        /* <DEDUP_REMOVED lines=8> */
.L_x_27123:
[----:B------:R-:W-:Y:S05]  /*2fe0*/  BSYNC.RELIABLE B1 ;  /* 0x0000000000017941 */ /* 0x000fea0003800100 */
.L_x_27118:
[----:B------:R-:W-:-:S13]  /*2ff0*/  ISETP.GE.U32.AND P0, PT, R18, R17, PT ;  /* 0x000000111200720c */ /* 0x000fda0003f06070 */
[----:B-123--:R-:W1:Y:S01]  /*3000*/  @!P0 LDC.64 R2, c[0x0][0x388] ;  /* 0x0000e200ff028b82 */ /* 0x00ee620000000a00 */
[----:B------:R-:W-:Y:S02]  /*3010*/  @!P0 IMAD.IADD R5, R16, 0x1, R18 ;  /* 0x0000000110058824 */ /* 0x000fe400078e0212 */
[----:B------:R-:W-:Y:S02]  /*3020*/  @!P0 VIADD R18, R18, 0x80 ;  /* 0x0000008012128836 */ /* 0x000fe40000000000 */
[----:B-1----:R-:W-:-:S05]  /*3030*/  @!P0 IMAD.WIDE.U32 R2, R5, 0x2, R2 ;  /* 0x0000000205028825 */ /* 0x002fca00078e0002 */
[----:B------:R4:W-:Y:S02]  /*3040*/  @!P0 STG.E.U16 desc[UR4][R2.64], R9 ;  /* 0x0000000902008986 */ /* 0x0009e4000c101504 */
.L_x_27124:
[----:B------:R-:W-:Y:S05]  /*3050*/  BSYNC.RECONVERGENT B0 ;  /* 0x0000000000007941 */ /* 0x000fea0003800200 */
.L_x_27117:
        /* <DEDUP_REMOVED lines=8> */
.L_x_27029:
        /* <DEDUP_REMOVED lines=43> */
.L_x_27129:
[----:B------:R-:W-:Y:S05]  /*3390*/  BSYNC.RECONVERGENT B1 ;  /* 0x0000000000017941 */ /* 0x000fea0003800200 */
.L_x_27128:
[----:B------:R-:W-:Y:S01]  /*33a0*/  FFMA.FTZ R4, -R9, R17, R4 ;  /* 0x0000001109047223 */ /* 0x000fe20000010104 */
[----:B------:R-:W-:Y:S06]  /*33b0*/  BRA `(.L_x_27126) ;  /* 0x0000000000687947 */ /* 0x000fec0003800000 */
.L_x_27127:
        /* <DEDUP_REMOVED lines=10> */
.L_x_27132:
        /* <DEDUP_REMOVED lines=13> */
.L_x_27131:
[----:B------:R-:W-:Y:S05]  /*3530*/  BSYNC.RECONVERGENT B1 ;  /* 0x0000000000017941 */ /* 0x000fea0003800200 */
.L_x_27130:
[----:B------:R-:W-:-:S04]  /*3540*/  FMUL.FTZ R17, R17, 1.1920928955078125e-07 ;  /* 0x3400000011117820 */ /* 0x000fc80000410000 */
[----:B------:R-:W-:-:S07]  /*3550*/  FMUL.FTZ R4, R4, R17 ;  /* 0x0000001104047220 */ /* 0x000fce0000410000 */
.L_x_27126:
[----:B------:R-:W-:Y:S05]  /*3560*/  BSYNC.RECONVERGENT B0 ;  /* 0x0000000000007941 */ /* 0x000fea0003800200 */
.L_x_27125:
[C---:B------:R-:W-:Y:S01]  /*3570*/  LOP3.LUT R17, R4.reuse, 0x80000000, R14, 0xb8, !PT ;  /* 0x8000000004117812 */ /* 0x040fe200078eb80e */
[----:B------:R-:W-:Y:S01]  /*3580*/  IMAD.U32 R14, R15, 0x10000, RZ ;  /* 0x000100000f0e7824 */ /* 0x000fe200078e00ff */
[----:B------:R-:W-:Y:S01]  /*3590*/  FSETP.NAN.FTZ.AND P0, PT, |R4|, |R4|, PT ;  /* 0x400000040400720b */ /* 0x000fe20003f18200 */
[----:B------:R-:W-:Y:S02]  /*35a0*/  BSSY.RECONVERGENT B0, `(.L_x_27133) ;  /* 0x000003f000007945 */ /* 0x000fe40003800200 */
[----:B------:R-:W-:Y:S01]  /*35b0*/  FADD.FTZ R18, |R14|, -RZ ;  /* 0x800000ff0e127221 */ /* 0x000fe20000010200 */
        /* <DEDUP_REMOVED lines=29> */
.L_x_27138:
[----:B------:R-:W-:Y:S01]  /*3790*/  FSETP.GEU.FTZ.AND P0, PT, R20, -R9, PT ;  /* 0x800000091400720b */ /* 0x000fe20003f1e000 */
[----:B------:R-:W-:-:S12]  /*37a0*/  FADD.FTZ R15, R15, -1 ;  /* 0xbf8000000f0f7421 */ /* 0x000fd80000010000 */
[----:B------:R-:W-:-:S07]  /*37b0*/  @!P0 FADD.FTZ R15, R15, -1 ;  /* 0xbf8000000f0f8421 */ /* 0x000fce0000010000 */
.L_x_27137:
[----:B------:R-:W-:Y:S05]  /*37c0*/  BSYNC.RECONVERGENT B1 ;  /* 0x0000000000017941 */ /* 0x000fea0003800200 */
.L_x_27136:
[----:B------:R-:W-:Y:S01]  /*37d0*/  FFMA.FTZ R18, -R9, R15, R18 ;  /* 0x0000000f09127223 */ /* 0x000fe20000010112 */
[----:B------:R-:W-:Y:S06]  /*37e0*/  BRA `(.L_x_27134) ;  /* 0x0000000000687947 */ /* 0x000fec0003800000 */
.L_x_27135:
        /* <DEDUP_REMOVED lines=10> */
.L_x_27141:
        /* <DEDUP_REMOVED lines=13> */
.L_x_27140:
[----:B------:R-:W-:Y:S05]  /*3960*/  BSYNC.RECONVERGENT B1 ;  /* 0x0000000000017941 */ /* 0x000fea0003800200 */
.L_x_27139:
[----:B------:R-:W-:-:S04]  /*3970*/  FMUL.FTZ R18, R18, 1.1920928955078125e-07 ;  /* 0x3400000012127820 */ /* 0x000fc80000410000 */
[----:B------:R-:W-:-:S07]  /*3980*/  FMUL.FTZ R18, R15, R18 ;  /* 0x000000120f127220 */ /* 0x000fce0000410000 */
.L_x_27134:
[----:B------:R-:W-:Y:S05]  /*3990*/  BSYNC.RECONVERGENT B0 ;  /* 0x0000000000007941 */ /* 0x000fea0003800200 */
.L_x_27133:
[C---:B------:R-:W-:Y:S01]  /*39a0*/  LOP3.LUT R15, R18.reuse, 0x80000000, R14, 0xb8, !PT ;  /* 0x80000000120f7812 */ /* 0x040fe200078eb80e */
[----:B------:R-:W-:Y:S01]  /*39b0*/  BSSY.RECONVERGENT B0, `(.L_x_27142) ;  /* 0x0000041000007945 */ /* 0x000fe20003800200 */
[----:B------:R-:W-:-:S04]  /*39c0*/  FSETP.NAN.FTZ.AND P0, PT, |R18|, |R18|, PT ;  /* 0x400000121200720b */ /* 0x000fc80003f18200 */
[----:B------:R-:W-:Y:S01]  /*39d0*/  FSEL R14, R18, R15, P0 ;  /* 0x0000000f120e7208 */ /* 0x000fe20000000000 */
[----:B------:R-:W-:-:S03]  /*39e0*/  IMAD.U32 R18, R5, 0x10000, RZ ;  /* 0x0001000005127824 */ /* 0x000fc600078e00ff */
[----:B------:R-:W-:Y:S01]  /*39f0*/  FSETP.NEU.FTZ.AND P2, PT, R14, RZ, PT ;  /* 0x000000ff0e00720b */ /* 0x000fe20003f5d000 */
[----:B------:R-:W-:-:S12]  /*3a00*/  FADD.FTZ R20, |R18|, -RZ ;  /* 0x800000ff12147221 */ /* 0x000fd80000010200 */
        /* <DEDUP_REMOVED lines=27> */
.L_x_27147:
[----:B------:R-:W-:Y:S01]  /*3bc0*/  FSETP.GEU.FTZ.AND P0, PT, R22, -R9, PT ;  /* 0x800000091600720b */ /* 0x000fe20003f1e000 */
[----:B------:R-:W-:-:S12]  /*3bd0*/  FADD.FTZ R15, R15, -1 ;  /* 0xbf8000000f0f7421 */ /* 0x000fd80000010000 */
[----:B------:R-:W-:-:S07]  /*3be0*/  @!P0 FADD.FTZ R15, R15, -1 ;  /* 0xbf8000000f0f8421 */ /* 0x000fce0000010000 */
.L_x_27146:
[----:B------:R-:W-:Y:S05]  /*3bf0*/  BSYNC.RECONVERGENT B1 ;  /* 0x0000000000017941 */ /* 0x000fea0003800200 */
.L_x_27145:
[----:B------:R-:W-:Y:S01]  /*3c00*/  FFMA.FTZ R20, -R9, R15, R20 ;  /* 0x0000000f09147223 */ /* 0x000fe20000010114 */
[----:B------:R-:W-:Y:S06]  /*3c10*/  BRA `(.L_x_27143) ;  /* 0x0000000000687947 */ /* 0x000fec0003800000 */
.L_x_27144:
        /* <DEDUP_REMOVED lines=10> */
.L_x_27150:
        /* <DEDUP_REMOVED lines=13> */
.L_x_27149:
[----:B------:R-:W-:Y:S05]  /*3d90*/  BSYNC.RECONVERGENT B1 ;  /* 0x0000000000017941 */ /* 0x000fea0003800200 */
.L_x_27148:
[----:B------:R-:W-:-:S04]  /*3da0*/  FMUL.FTZ R20, R20, 1.1920928955078125e-07 ;  /* 0x3400000014147820 */ /* 0x000fc80000410000 */
[----:B------:R-:W-:-:S07]  /*3db0*/  FMUL.FTZ R20, R15, R20 ;  /* 0x000000140f147220 */ /* 0x000fce0000410000 */
.L_x_27143:
[----:B------:R-:W-:Y:S05]  /*3dc0*/  BSYNC.RECONVERGENT B0 ;  /* 0x0000000000007941 */ /* 0x000fea0003800200 */
.L_x_27142:
        /* <DEDUP_REMOVED lines=35> */
.L_x_27156:
[----:B------:R-:W-:Y:S01]  /*4000*/  FSETP.GEU.FTZ.AND P0, PT, R24, -R9, PT ;  /* 0x800000091800720b */ /* 0x000fe20003f1e000 */
[----:B------:R-:W-:-:S12]  /*4010*/  FADD.FTZ R5, R5, -1 ;  /* 0xbf80000005057421 */ /* 0x000fd80000010000 */
[----:B------:R-:W-:-:S07]  /*4020*/  @!P0 FADD.FTZ R5, R5, -1 ;  /* 0xbf80000005058421 */ /* 0x000fce0000010000 */
.L_x_27155:
[----:B------:R-:W-:Y:S05]  /*4030*/  BSYNC.RECONVERGENT B1 ;  /* 0x0000000000017941 */ /* 0x000fea0003800200 */
.L_x_27154:
[----:B------:R-:W-:Y:S01]  /*4040*/  FFMA.FTZ R22, -R9, R5, R22 ;  /* 0x0000000509167223 */ /* 0x000fe20000010116 */
[----:B------:R-:W-:Y:S06]  /*4050*/  BRA `(.L_x_27152) ;  /* 0x0000000000687947 */ /* 0x000fec0003800000 */
.L_x_27153:
        /* <DEDUP_REMOVED lines=10> */
.L_x_27159:
        /* <DEDUP_REMOVED lines=13> */
.L_x_27158:
[----:B------:R-:W-:Y:S05]  /*41d0*/  BSYNC.RECONVERGENT B1 ;  /* 0x0000000000017941 */ /* 0x000fea0003800200 */
.L_x_27157:
[----:B------:R-:W-:-:S04]  /*41e0*/  FMUL.FTZ R22, R22, 1.1920928955078125e-07 ;  /* 0x3400000016167820 */ /* 0x000fc80000410000 */
[----:B------:R-:W-:-:S07]  /*41f0*/  FMUL.FTZ R22, R5, R22 ;  /* 0x0000001605167220 */ /* 0x000fce0000410000 */
.L_x_27152:
[----:B------:R-:W-:Y:S05]  /*4200*/  BSYNC.RECONVERGENT B0 ;  /* 0x0000000000007941 */ /* 0x000fea0003800200 */
.L_x_27151:
[----:B------:R-:W-:Y:S01]  /*4210*/  LOP3.LUT R5, R22, 0x80000000, R20, 0xb8, !PT ;  /* 0x8000000016057812 */ /* 0x000fe200078eb814 */
        /* <DEDUP_REMOVED lines=33> */
.L_x_27165:
[----:B------:R-:W-:Y:S01]  /*4430*/  FSETP.GEU.FTZ.AND P0, PT, R24, -R9, PT ;  /* 0x800000091800720b */ /* 0x000fe20003f1e000 */
[----:B------:R-:W-:-:S12]  /*4440*/  FADD.FTZ R15, R15, -1 ;  /* 0xbf8000000f0f7421 */ /* 0x000fd80000010000 */
[----:B------:R-:W-:-:S07]  /*4450*/  @!P0 FADD.FTZ R15, R15, -1 ;  /* 0xbf8000000f0f8421 */ /* 0x000fce0000010000 */
.L_x_27164:
[----:B------:R-:W-:Y:S05]  /*4460*/  BSYNC.RECONVERGENT B1 ;  /* 0x0000000000017941 */ /* 0x000fea0003800200 */
.L_x_27163:
[----:B------:R-:W-:Y:S01]  /*4470*/  FFMA.FTZ R22, -R9, R15, R22 ;  /* 0x0000000f09167223 */ /* 0x000fe20000010116 */
[----:B------:R-:W-:Y:S06]  /*4480*/  BRA `(.L_x_27161) ;  /* 0x0000000000687947 */ /* 0x000fec0003800000 */
.L_x_27162:
        /* <DEDUP_REMOVED lines=10> */
.L_x_27168:
        /* <DEDUP_REMOVED lines=13> */
.L_x_27167:
[----:B------:R-:W-:Y:S05]  /*4600*/  BSYNC.RECONVERGENT B1 ;  /* 0x0000000000017941 */ /* 0x000fea0003800200 */
.L_x_27166:
[----:B------:R-:W-:-:S04]  /*4610*/  FMUL.FTZ R22, R22, 1.1920928955078125e-07 ;  /* 0x3400000016167820 */ /* 0x000fc80000410000 */
[----:B------:R-:W-:-:S07]  /*4620*/  FMUL.FTZ R22, R15, R22 ;  /* 0x000000160f167220 */ /* 0x000fce0000410000 */
.L_x_27161:
[----:B------:R-:W-:Y:S05]  /*4630*/  BSYNC.RECONVERGENT B0 ;  /* 0x0000000000007941 */ /* 0x000fea0003800200 */
.L_x_27160:
        /* <DEDUP_REMOVED lines=35> */
.L_x_27174:
[----:B------:R-:W-:Y:S01]  /*4870*/  FSETP.GEU.FTZ.AND P0, PT, R24, -R9, PT ;  /* 0x800000091800720b */ /* 0x000fe20003f1e000 */
[----:B------:R-:W-:-:S12]  /*4880*/  FADD.FTZ R15, R15, -1 ;  /* 0xbf8000000f0f7421 */ /* 0x000fd80000010000 */
[----:B------:R-:W-:-:S07]  /*4890*/  @!P0 FADD.FTZ R15, R15, -1 ;  /* 0xbf8000000f0f8421 */ /* 0x000fce0000010000 */
.L_x_27173:
[----:B------:R-:W-:Y:S05]  /*48a0*/  BSYNC.RECONVERGENT B1 ;  /* 0x0000000000017941 */ /* 0x000fea0003800200 */
.L_x_27172:
[----:B------:R-:W-:Y:S01]  /*48b0*/  FFMA.FTZ R22, -R9, R15, R22 ;  /* 0x0000000f09167223 */ /* 0x000fe20000010116 */
[----:B------:R-:W-:Y:S06]  /*48c0*/  BRA `(.L_x_27170) ;  /* 0x0000000000687947 */ /* 0x000fec0003800000 */
.L_x_27171:
        /* <DEDUP_REMOVED lines=10> */
.L_x_27177:
        /* <DEDUP_REMOVED lines=13> */
.L_x_27176:
[----:B------:R-:W-:Y:S05]  /*4a40*/  BSYNC.RECONVERGENT B1 ;  /* 0x0000000000017941 */ /* 0x000fea0003800200 */
.L_x_27175:
[----:B------:R-:W-:-:S04]  /*4a50*/  FMUL.FTZ R22, R22, 1.1920928955078125e-07 ;  /* 0x3400000016167820 */ /* 0x000fc80000410000 */
[----:B------:R-:W-:-:S07]  /*4a60*/  FMUL.FTZ R22, R15, R22 ;  /* 0x000000160f167220 */ /* 0x000fce0000410000 */
.L_x_27170:
[----:B------:R-:W-:Y:S05]  /*4a70*/  BSYNC.RECONVERGENT B0 ;  /* 0x0000000000007941 */ /* 0x000fea0003800200 */
.L_x_27169:
        /* <DEDUP_REMOVED lines=34> */
.L_x_27183:
[----:B------:R-:W-:Y:S01]  /*4ca0*/  FSETP.GEU.FTZ.AND P0, PT, R26, -R9, PT ;  /* 0x800000091a00720b */ /* 0x000fe20003f1e000 */
[----:B------:R-:W-:-:S12]  /*4cb0*/  FADD.FTZ R15, R15, -1 ;  /* 0xbf8000000f0f7421 */ /* 0x000fd80000010000 */
[----:B------:R-:W-:-:S07]  /*4cc0*/  @!P0 FADD.FTZ R15, R15, -1 ;  /* 0xbf8000000f0f8421 */ /* 0x000fce0000010000 */
.L_x_27182:
[----:B------:R-:W-:Y:S05]  /*4cd0*/  BSYNC.RECONVERGENT B1 ;  /* 0x0000000000017941 */ /* 0x000fea0003800200 */
.L_x_27181:
[----:B------:R-:W-:Y:S01]  /*4ce0*/  FFMA.FTZ R24, -R9, R15, R24 ;  /* 0x0000000f09187223 */ /* 0x000fe20000010118 */
[----:B------:R-:W-:Y:S06]  /*4cf0*/  BRA `(.L_x_27179) ;  /* 0x0000000000687947 */ /* 0x000fec0003800000 */
.L_x_27180:
        /* <DEDUP_REMOVED lines=10> */
.L_x_27186:
        /* <DEDUP_REMOVED lines=13> */
.L_x_27185:
[----:B------:R-:W-:Y:S05]  /*4e70*/  BSYNC.RECONVERGENT B1 ;  /* 0x0000000000017941 */ /* 0x000fea0003800200 */
.L_x_27184:
[----:B------:R-:W-:-:S04]  /*4e80*/  FMUL.FTZ R24, R24, 1.1920928955078125e-07 ;  /* 0x3400000018187820 */ /* 0x000fc80000410000 */
[----:B------:R-:W-:-:S07]  /*4e90*/  FMUL.FTZ R24, R15, R24 ;  /* 0x000000180f187220 */ /* 0x000fce0000410000 */
.L_x_27179:
[----:B------:R-:W-:Y:S05]  /*4ea0*/  BSYNC.RECONVERGENT B0 ;  /* 0x0000000000007941 */ /* 0x000fea0003800200 */
.L_x_27178:
        /* <DEDUP_REMOVED lines=35> */
.L_x_27192:
[----:B------:R-:W-:Y:S01]  /*50e0*/  FSETP.GEU.FTZ.AND P0, PT, R10, -R9, PT ;  /* 0x800000090a00720b */ /* 0x000fe20003f1e000 */
[----:B------:R-:W-:-:S12]  /*50f0*/  FADD.FTZ R0, R0, -1 ;  /* 0xbf80000000007421 */ /* 0x000fd80000010000 */
[----:B------:R-:W-:-:S07]  /*5100*/  @!P0 FADD.FTZ R0, R0, -1 ;  /* 0xbf80000000008421 */ /* 0x000fce0000010000 */
.L_x_27191:
[----:B------:R-:W-:Y:S05]  /*5110*/  BSYNC.RECONVERGENT B1 ;  /* 0x0000000000017941 */ /* 0x000fea0003800200 */
.L_x_27190:
[----:B------:R-:W-:Y:S01]  /*5120*/  FFMA.FTZ R26, -R9, R0, R26 ;  /* 0x00000000091a7223 */ /* 0x000fe2000001011a */
[----:B------:R-:W-:Y:S06]  /*5130*/  BRA `(.L_x_27188) ;  /* 0x0000000000687947 */ /* 0x000fec0003800000 */
.L_x_27189:
        /* <DEDUP_REMOVED lines=10> */
.L_x_27195:
        /* <DEDUP_REMOVED lines=13> */
.L_x_27194:
[----:B------:R-:W-:Y:S05]  /*52b0*/  BSYNC.RECONVERGENT B1 ;  /* 0x0000000000017941 */ /* 0x000fea0003800200 */
.L_x_27193:
[----:B------:R-:W-:-:S04]  /*52c0*/  FMUL.FTZ R26, R26, 1.1920928955078125e-07 ;  /* 0x340000001a1a7820 */ /* 0x000fc80000410000 */
[----:B------:R-:W-:-:S07]  /*52d0*/  FMUL.FTZ R26, R9, R26 ;  /* 0x0000001a091a7220 */ /* 0x000fce0000410000 */
.L_x_27188:
[----:B------:R-:W-:Y:S05]  /*52e0*/  BSYNC.RECONVERGENT B0 ;  /* 0x0000000000007941 */ /* 0x000fea0003800200 */
.L_x_27187:
[C---:B------:R-:W-:Y:S01]  /*52f0*/  FSETP.NAN.FTZ.AND P0, PT, |R26|.reuse, |R26|, PT ;  /* 0x4000001a1a00720b */ /* 0x040fe20003f18200 */
[----:B------:R-:W0:Y:S01]  /*5300*/  LDC.64 R8, c[0x0][0x388] ;  /* 0x0000e200ff087b82 */ /* 0x000e220000000a00 */
        /* <DEDUP_REMOVED lines=13> */
[----:B------:R-:W-:Y:S09]  /*53e0*/  STG.E.64 desc[UR4][R16.64], R4 ;  /* 0x0000000410007986 */ /* 0x000ff2000c101b04 */
[----:B------:R-:W-:-:S05]  /*53f0*/  @!P0 FADD.FTZ R3, R13, R3 ;  /* 0x000000030d038221 */ /* 0x000fca0000010000 */
[----:B------:R-:W-:-:S05]  /*5400*/  F2FP.BF16.F32.PACK_AB R3, R3, R22 ;  /* 0x000000160303723e */ /* 0x000fca00000010ff */
[----:B------:R-:W-:Y:S01]  /*5410*/  STG.E.64 desc[UR4][R16.64+0x400], R2 ;  /* 0x0004000210007986 */ /* 0x000fe2000c101b04 */
[----:B------:R-:W-:Y:S05]  /*5420*/  EXIT ;  /* 0x000000000000794d */ /* 0x000fea0003800000 */
.L_x_27196:
        /* <DEDUP_REMOVED lines=13> */
.L_x_50170:


//--------------------- .text._ZN2at6native29vectorized_elementwise_kernelILi8ENS0_13BUnaryFunctorIN3c108BFloat16ES4_S4_ZZZNS0_21remainder_kernel_cudaERNS_18TensorIteratorBaseEENKUlvE0_clEvENKUlvE2_clEvEUlS4_S4_E_EESt5arrayIPcLm2EEEEviT0_T1_ --------------------------
	.section	.text._ZN2at6native29vectorized_elementwise_kernelILi8ENS0_13BUnaryFunctorIN3c108BFloat16ES4_S4_ZZZNS0_21remainder_kernel_cudaERNS_18TensorIteratorBaseEENKUlvE0_clEvENKUlvE2_clEvEUlS4_S4_E_EESt5arrayIPcLm2EEEEviT0_T1_,"ax",@progbits
	.align	128
        .global         _ZN2at6native29vectorized_elementwise_kernelILi8ENS0_13BUnaryFunctorIN3c108BFloat16ES4_S4_ZZZNS0_21remainder_kernel_cudaERNS_18TensorIteratorBaseEENKUlvE0_clEvENKUlvE2_clEvEUlS4_S4_E_EESt5arrayIPcLm2EEEEviT0_T1_
        .type           _ZN2at6native29vectorized_elementwise_kernelILi8ENS0_13BUnaryFunctorIN3c108BFloat16ES4_S4_ZZZNS0_21remainder_kernel_cudaERNS_18TensorIteratorBaseEENKUlvE0_clEvENKUlvE2_clEvEUlS4_S4_E_EESt5arrayIPcLm2EEEEviT0_T1_,@function
        .size           _ZN2at6native29vectorized_elementwise_kernelILi8ENS0_13BUnaryFunctorIN3c108BFloat16ES4_S4_ZZZNS0_21remainder_kernel_cudaERNS_18TensorIteratorBaseEENKUlvE0_clEvENKUlvE2_clEvEUlS4_S4_E_EESt5arrayIPcLm2EEEEviT0_T1_,(.L_x_50171 - _ZN2at6native29vectorized_elementwise_kernelILi8ENS0_13BUnaryFunctorIN3c108BFloat16ES4_S4_ZZZNS0_21remainder_kernel_cudaERNS_18TensorIteratorBaseEENKUlvE0_clEvENKUlvE2_clEvEUlS4_S4_E_EESt5arrayIPcLm2EEEEviT0_T1_)
        .other          _ZN2at6native29vectorized_elementwise_kernelILi8ENS0_13BUnaryFunctorIN3c108BFloat16ES4_S4_ZZZNS0_21remainder_kernel_cudaERNS_18TensorIteratorBaseEENKUlvE0_clEvENKUlvE2_clEvEUlS4_S4_E_EESt5arrayIPcLm2EEEEviT0_T1_,@"STO_CUDA_ENTRY STV_DEFAULT"
_ZN2at6native29vectorized_elementwise_kernelILi8ENS0_13BUnaryFunctorIN3c108BFloat16ES4_S4_ZZZNS0_21remainder_kernel_cudaERNS_18TensorIteratorBaseEENKUlvE0_clEvENKUlvE2_clEvEUlS4_S4_E_EESt5arrayIPcLm2EEEEviT0_T1_:
.text._ZN2at6native29vectorized_elementwise_kernelILi8ENS0_13BUnaryFunctorIN3c108BFloat16ES4_S4_ZZZNS0_21remainder_kernel_cudaERNS_18TensorIteratorBaseEENKUlvE0_clEvENKUlvE2_clEvEUlS4_S4_E_EESt5arrayIPcLm2EEEEviT0_T1_:
[----:B------:R-:W-:Y:S01]  /*0000*/  LDC R1, c[0x0][0x37c] ;  /* 0x0000df00ff017b82 */ /* 0x000fe20000000800 */
[----:B------:R-:W-:Y:S05]  /*0010*/  EXIT ;  /* 0x000000000000794d */ /* 0x000fea0003800000 */
.L_x_27197:
        /* <DEDUP_REMOVED lines=14> */
.L_x_50171:


//--------------------- .text._ZN2at6native18elementwise_kernelILi128ELi4EZNS0_15gpu_kernel_implINS0_13AUnaryFunctorIN3c108BFloat16ES5_S5_ZZZNS0_21remainder_kernel_cudaERNS_18TensorIteratorBaseEENKUlvE0_clEvENKUlvE2_clEvEUlS5_S5_E_EEEEvS7_RKT_EUliE_EEviT1_ --------------------------
	.section	.text._ZN2at6native18elementwise_kernelILi128ELi4EZNS0_15gpu_kernel_implINS0_13AUnaryFunctorIN3c108BFloat16ES5_S5_ZZZNS0_21remainder_kernel_cudaERNS_18TensorIteratorBaseEENKUlvE0_clEvENKUlvE2_clEvEUlS5_S5_E_EEEEvS7_RKT_EUliE_EEviT1_,"ax",@progbits
	.align	128
        .global         _ZN2at6native18elementwise_kernelILi128ELi4EZNS0_15gpu_kernel_implINS0_13AUnaryFunctorIN3c108BFloat16ES5_S5_ZZZNS0_21remainder_kernel_cudaERNS_18TensorIteratorBaseEENKUlvE0_clEvENKUlvE2_clEvEUlS5_S5_E_EEEEvS7_RKT_EUliE_EEviT1_
        .type           _ZN2at6native18elementwise_kernelILi128ELi4EZNS0_15gpu_kernel_implINS0_13AUnaryFunctorIN3c108BFloat16ES5_S5_ZZZNS0_21remainder_kernel_cudaERNS_18TensorIteratorBaseEENKUlvE0_clEvENKUlvE2_clEvEUlS5_S5_E_EEEEvS7_RKT_EUliE_EEviT1_,@function
        .size           _ZN2at6native18elementwise_kernelILi128ELi4EZNS0_15gpu_kernel_implINS0_13AUnaryFunctorIN3c108BFloat16ES5_S5_ZZZNS0_21remainder_kernel_cudaERNS_18TensorIteratorBaseEENKUlvE0_clEvENKUlvE2_clEvEUlS5_S5_E_EEEEvS7_RKT_EUliE_EEviT1_,(.L_x_50172 - _ZN2at6native18elementwise_kernelILi128ELi4EZNS0_15gpu_kernel_implINS0_13AUnaryFunctorIN3c108BFloat16ES5_S5_ZZZNS0_21remainder_kernel_cudaERNS_18TensorIteratorBaseEENKUlvE0_clEvENKUlvE2_clEvEUlS5_S5_E_EEEEvS7_RKT_EUliE_EEviT1_)
        .other          _ZN2at6native18elementwise_kernelILi128ELi4EZNS0_15gpu_kernel_implINS0_13AUnaryFunctorIN3c108BFloat16ES5_S5_ZZZNS0_21remainder_kernel_cudaERNS_18TensorIteratorBaseEENKUlvE0_clEvENKUlvE2_clEvEUlS5_S5_E_EEEEvS7_RKT_EUliE_EEviT1_,@"STO_CUDA_ENTRY STV_DEFAULT"
_ZN2at6native18elementwise_kernelILi128ELi4EZNS0_15gpu_kernel_implINS0_13AUnaryFunctorIN3c108BFloat16ES5_S5_ZZZNS0_21remainder_kernel_cudaERNS_18TensorIteratorBaseEENKUlvE0_clEvENKUlvE2_clEvEUlS5_S5_E_EEEEvS7_RKT_EUliE_EEviT1_:
.text._ZN2at6native18elementwise_kernelILi128ELi4EZNS0_15gpu_kernel_implINS0_13AUnaryFunctorIN3c108BFloat16ES5_S5_ZZZNS0_21remainder_kernel_cudaERNS_18TensorIteratorBaseEENKUlvE0_clEvENKUlvE2_clEvEUlS5_S5_E_EEEEvS7_RKT_EUliE_EEviT1_:
        /* <DEDUP_REMOVED lines=320> */
.L_x_27200:
        /* <DEDUP_REMOVED lines=18> */
.L_x_27204:
[----:B------:R-:W2:Y:S02]  /*1520*/  LDG.E.U8 R2, desc[UR36][R2.64] ;  /* 0x0000002402027981 */ /* 0x000ea4000c1e1100 */
[----:B--2---:R-:W-:-:S04]  /*1530*/  I2FP.F32.U32 R0, R2 ;  /* 0x0000000200007245 */ /* 0x004fc80000201000 */
[----:B------:R-:W-:Y:S01]  /*1540*/  F2FP.BF16.F32.PACK_AB R0, RZ, R0 ;  /* 0x00000000ff00723e */ /* 0x000fe200000010ff */
[----:B------:R-:W-:Y:S06]  /*1550*/  BRA `(.L_x_27206) ;  /* 0x0000000c00a47947 */ /* 0x000fec0003800000 */
.L_x_27203:
        /* <DEDUP_REMOVED lines=10> */
.L_x_27208:
[----:B------:R-:W2:Y:S02]  /*1600*/  LDG.E R2, desc[UR36][R2.64] ;  /* 0x0000002402027981 */ /* 0x000ea4000c1e1900 */
[----:B--2---:R-:W-:-:S04]  /*1610*/  I2FP.F32.S32 R0, R2 ;  /* 0x0000000200007245 */ /* 0x004fc80000201400 */
[----:B------:R-:W-:Y:S01]  /*1620*/  F2FP.BF16.F32.PACK_AB R0, RZ, R0 ;  /* 0x00000000ff00723e */ /* 0x000fe200000010ff */
[----:B------:R-:W-:Y:S06]  /*1630*/  BRA `(.L_x_27206) ;  /* 0x0000000c006c7947 */ /* 0x000fec0003800000 */
.L_x_27207:
[----:B------:R-:W2:Y:S02]  /*1640*/  LDG.E.U16 R2, desc[UR36][R2.64] ;  /* 0x0000002402027981 */ /* 0x000ea4000c1e1500 */
[----:B--2---:R-:W0:Y:S02]  /*1650*/  I2F.S16 R0, R2 ;  /* 0x0000000200007306 */ /* 0x004e240000101400 */
[----:B0-----:R-:W-:Y:S01]  /*1660*/  F2FP.BF16.F32.PACK_AB R0, RZ, R0 ;  /* 0x00000000ff00723e */ /* 0x001fe200000010ff */
[----:B------:R-:W-:Y:S06]  /*1670*/  BRA `(.L_x_27206) ;  /* 0x0000000c005c7947 */ /* 0x000fec0003800000 */
.L_x_27202:
        /* <DEDUP_REMOVED lines=9> */
.L_x_27210:
[----:B------:R-:W2:Y:S02]  /*1710*/  LDG.E.U16 R0, desc[UR36][R2.64] ;  /* 0x0000002402007981 */ /* 0x000ea4000c1e1500 */
[----:B--2---:R-:W-:-:S05]  /*1720*/  HADD2.F32 R0, -RZ, R0.H0_H0 ;  /* 0x20000000ff007230 */ /* 0x004fca0000004100 */
[----:B------:R-:W-:Y:S01]  /*1730*/  F2FP.BF16.F32.PACK_AB R0, RZ, R0 ;  /* 0x00000000ff00723e */ /* 0x000fe200000010ff */
[----:B------:R-:W-:Y:S06]  /*1740*/  BRA `(.L_x_27206) ;  /* 0x0000000c00287947 */ /* 0x000fec0003800000 */
.L_x_27209:
        /* <DEDUP_REMOVED lines=9> */
.L_x_27212:
[----:B------:R-:W2:Y:S02]  /*17e0*/  LDG.E.U16 R2, desc[UR36][R2.64] ;  /* 0x0000002402027981 */ /* 0x000ea4000c1e1500 */
[----:B--2---:R-:W-:-:S05]  /*17f0*/  HADD2.F32 R0, -RZ, R2.H0_H0 ;  /* 0x20000002ff007230 */ /* 0x004fca0000004100 */
[----:B------:R-:W-:Y:S01]  /*1800*/  F2FP.BF16.F32.PACK_AB R0, RZ, R0 ;  /* 0x00000000ff00723e */ /* 0x000fe200000010ff */
[----:B------:R-:W-:Y:S06]  /*1810*/  BRA `(.L_x_27206) ;  /* 0x0000000800f47947 */ /* 0x000fec0003800000 */
.L_x_27211:
        /* <DEDUP_REMOVED lines=12> */
.L_x_27201:
        /* <DEDUP_REMOVED lines=13> */
.L_x_27215:
        /* <DEDUP_REMOVED lines=12> */
.L_x_27214:
        /* <DEDUP_REMOVED lines=27> */
.L_x_27217:
        /* <DEDUP_REMOVED lines=13> */
.L_x_27216:
[----:B------:R0:W5:Y:S01]  /*1cf0*/  LDG.E.U16 R0, desc[UR36][R2.64] ;  /* 0x0000002402007981 */ /* 0x000162000c1e1500 */
[----:B------:R-:W-:Y:S05]  /*1d00*/  BRA `(.L_x_27206) ;  /* 0x0000000400b87947 */ /* 0x000fea0003800000 */
.L_x_27213:
        /* <DEDUP_REMOVED lines=12> */
.L_x_27220:
        /* <DEDUP_REMOVED lines=21> */
.L_x_27224:
[----:B------:R-:W-:Y:S05]  /*1f20*/  BSYNC.RECONVERGENT B1 ;  /* 0x0000000000017941 */ /* 0x000fea0003800200 */
.L_x_27223:
[----:B------:R-:W-:Y:S01]  /*1f30*/  IMAD.SHL.U32 R0, R0, 0x100000, RZ ;  /* 0x0010000000007824 */ /* 0x000fe200078e00ff */
[----:B------:R-:W-:-:S04]  /*1f40*/  LEA R2, R2, 0x3b800000, 0x17 ;  /* 0x3b80000002027811 */ /* 0x000fc800078eb8ff */
[----:B------:R-:W-:-:S07]  /*1f50*/  LOP3.LUT R0, R2, R0, R7, 0xfe, !PT ;  /* 0x0000000002007212 */ /* 0x000fce00078efe07 */
.L_x_27222:
[----:B------:R-:W-:Y:S05]  /*1f60*/  BSYNC.RECONVERGENT B0 ;  /* 0x0000000000007941 */ /* 0x000fea0003800200 */
.L_x_27221:
[----:B------:R-:W-:Y:S01]  /*1f70*/  F2FP.BF16.F32.PACK_AB R0, RZ, R0 ;  /* 0x00000000ff00723e */ /* 0x000fe200000010ff */
[----:B------:R-:W-:Y:S06]  /*1f80*/  BRA `(.L_x_27206) ;  /* 0x0000000400187947 */ /* 0x000fec0003800000 */
.L_x_27219:
        /* <DEDUP_REMOVED lines=21> */
.L_x_27228:
[----:B------:R-:W-:Y:S05]  /*20e0*/  BSYNC.RECONVERGENT B1 ;  /* 0x0000000000017941 */ /* 0x000fea0003800200 */
.L_x_27227:
[----:B------:R-:W-:Y:S02]  /*20f0*/  SHF.L.U32 R0, R0, 0x15, RZ ;  /* 0x0000001500007819 */ /* 0x000fe400000006ff */
[----:B------:R-:W-:-:S04]  /*2100*/  LEA R2, R2, 0x37800000, 0x17 ;  /* 0x3780000002027811 */ /* 0x000fc800078eb8ff */
[----:B------:R-:W-:-:S07]  /*2110*/  LOP3.LUT R0, R2, R0, R7, 0xfe, !PT ;  /* 0x0000000002007212 */ /* 0x000fce00078efe07 */
.L_x_27226:
[----:B------:R-:W-:Y:S05]  /*2120*/  BSYNC.RECONVERGENT B0 ;  /* 0x0000000000007941 */ /* 0x000fea0003800200 */
.L_x_27225:
[----:B------:R-:W-:Y:S01]  /*2130*/  F2FP.BF16.F32.PACK_AB R0, RZ, R0 ;  /* 0x00000000ff00723e */ /* 0x000fe200000010ff */
[----:B------:R-:W-:Y:S06]  /*2140*/  BRA `(.L_x_27206) ;  /* 0x0000000000a87947 */ /* 0x000fec0003800000 */
.L_x_27218:
[----:B------:R-:W-:-:S09]  /*2150*/  UISETP.NE.AND UP0, UPT, UR4, 0x1c, UPT ;  /* 0x0000001c0400788c */ /* 0x000fd2000bf05270 */
[----:B------:R-:W-:Y:S05]  /*2160*/  BRA.U !UP0, `(.L_x_27229) ;  /* 0x0000000108947547 */ /* 0x000fea000b800000 */
[----:B------:R-:W-:-:S09]  /*2170*/  UISETP.NE.AND UP0, UPT, UR4, 0x1d, UPT ;  /* 0x0000001d0400788c */ /* 0x000fd2000bf05270 */
[----:B------:R-:W-:Y:S05]  /*2180*/  BRA.U !UP0, `(.L_x_27230) ;  /* 0x00000001087c7547 */ /* 0x000fea000b800000 */
[----:B------:R-:W-:-:S09]  /*2190*/  UISETP.NE.AND UP0, UPT, UR4, 0x2c, UPT ;  /* 0x0000002c0400788c */ /* 0x000fd2000bf05270 */
[----:B------:R-:W-:Y:S05]  /*21a0*/  BRA.U !UP0, `(.L_x_27231) ;  /* 0x0000000108487547 */ /* 0x000fea000b800000 */
.L_x_27205:
        /* <DEDUP_REMOVED lines=16> */
.L_x_27232:
[----:B------:R-:W-:Y:S01]  /*22b0*/  PRMT R0, RZ, 0x7610, R0 ;  /* 0x00007610ff007816 */ /* 0x000fe20000000000 */
[----:B------:R-:W-:Y:S06]  /*22c0*/  BRA `(.L_x_27206) ;  /* 0x0000000000487947 */ /* 0x000fec0003800000 */
.L_x_27231:
        /* <DEDUP_REMOVED lines=8> */
.L_x_27234:
[----:B------:R-:W-:Y:S05]  /*2350*/  BSYNC.RECONVERGENT B0 ;  /* 0x0000000000007941 */ /* 0x000fea0003800200 */
.L_x_27233:
[----:B------:R-:W-:Y:S01]  /*2360*/  F2FP.BF16.F32.PACK_AB R0, RZ, R0 ;  /* 0x00000000ff00723e */ /* 0x000fe200000010ff */
[----:B------:R-:W-:Y:S06]  /*2370*/  BRA `(.L_x_27206) ;  /* 0x00000000001c7947 */ /* 0x000fec0003800000 */
.L_x_27230:
[----:B------:R-:W2:Y:S02]  /*2380*/  LDG.E.64 R2, desc[UR36][R2.64] ;  /* 0x0000002402027981 */ /* 0x000ea4000c1e1b00 */
[----:B--2---:R-:W0:Y:S02]  /*2390*/  I2F.U64 R0, R2 ;  /* 0x0000000200007312 */ /* 0x004e240000301000 */
[----:B0-----:R-:W-:Y:S01]  /*23a0*/  F2FP.BF16.F32.PACK_AB R0, RZ, R0 ;  /* 0x00000000ff00723e */ /* 0x001fe200000010ff */
[----:B------:R-:W-:Y:S06]  /*23b0*/  BRA `(.L_x_27206) ;  /* 0x00000000000c7947 */ /* 0x000fec0003800000 */
.L_x_27229:
[----:B------:R-:W2:Y:S02]  /*23c0*/  LDG.E R2, desc[UR36][R2.64] ;  /* 0x0000002402027981 */ /* 0x000ea4000c1e1900 */
[----:B--2---:R-:W-:-:S04]  /*23d0*/  I2FP.F32.U32 R0, R2 ;  /* 0x0000000200007245 */ /* 0x004fc80000201000 */
[----:B------:R-:W-:-:S07]  /*23e0*/  F2FP.BF16.F32.PACK_AB R0, RZ, R0 ;  /* 0x00000000ff00723e */ /* 0x000fce00000010ff */
.L_x_27206:
        /* <DEDUP_REMOVED lines=32> */
.L_x_27239:
[----:B------:R-:W-:Y:S05]  /*25f0*/  BSYNC.RECONVERGENT B1 ;  /* 0x0000000000017941 */ /* 0x000fea0003800200 */
.L_x_27238:
[----:B------:R-:W-:Y:S01]  /*2600*/  FFMA.FTZ R2, -R9, R7, R2 ;  /* 0x0000000709027223 */ /* 0x000fe20000010102 */
[----:B------:R-:W-:Y:S06]  /*2610*/  BRA `(.L_x_27236) ;  /* 0x0000000000787947 */ /* 0x000fec0003800000 */
.L_x_27237:
        /* <DEDUP_REMOVED lines=14> */
.L_x_27242:
        /* <DEDUP_REMOVED lines=13> */
.L_x_27241:
[----:B------:R-:W-:Y:S05]  /*27d0*/  BSYNC.RECONVERGENT B1 ;  /* 0x0000000000017941 */ /* 0x000fea0003800200 */
.L_x_27240:
[----:B------:R-:W-:-:S04]  /*27e0*/  FMUL.FTZ R5, R2, 1.1920928955078125e-07 ;  /* 0x3400000002057820 */ /* 0x000fc80000410000 */
[----:B------:R-:W-:-:S07]  /*27f0*/  FMUL.FTZ R2, R8, R5 ;  /* 0x0000000508027220 */ /* 0x000fce0000410000 */
.L_x_27236:
[----:B------:R-:W-:Y:S05]  /*2800*/  BSYNC.RECONVERGENT B0 ;  /* 0x0000000000007941 */ /* 0x000fea0003800200 */
.L_x_27235:
        /* <DEDUP_REMOVED lines=29> */
.L_x_27246:
[----:B-1----:R-:W-:-:S06]  /*29e0*/  IMAD.U32 R5, R5, 0x10000, RZ ;  /* 0x0001000005057824 */ /* 0x002fcc00078e00ff */
[----:B------:R-:W1:Y:S02]  /*29f0*/  F2I.S64.TRUNC R4, R5 ;  /* 0x0000000500047311 */ /* 0x000e64000020d900 */
[----:B-1----:R1:W-:Y:S01]  /*2a00*/  STG.E.U8 desc[UR36][R2.64], R4 ;  /* 0x0000000402007986 */ /* 0x0023e2000c101124 */
[----:B------:R-:W-:Y:S05]  /*2a10*/  BRA `(.L_x_27248) ;  /* 0x0000000c00707947 */ /* 0x000fea0003800000 */
.L_x_27245:
        /* <DEDUP_REMOVED lines=10> */
.L_x_27250:
[----:B-1----:R-:W-:-:S06]  /*2ac0*/  IMAD.U32 R5, R5, 0x10000, RZ ;  /* 0x0001000005057824 */ /* 0x002fcc00078e00ff */
[----:B------:R-:W1:Y:S02]  /*2ad0*/  F2I.FTZ.TRUNC.NTZ R5, R5 ;  /* 0x0000000500057305 */ /* 0x000e64000021f100 */
[----:B-1----:R1:W-:Y:S01]  /*2ae0*/  STG.E desc[UR36][R2.64], R5 ;  /* 0x0000000502007986 */ /* 0x0023e2000c101924 */
[----:B------:R-:W-:Y:S05]  /*2af0*/  BRA `(.L_x_27248) ;  /* 0x0000000c00387947 */ /* 0x000fea0003800000 */
.L_x_27249:
[----:B-1----:R-:W-:-:S06]  /*2b00*/  SHF.L.U32 R5, R5, 0x10, RZ ;  /* 0x0000001005057819 */ /* 0x002fcc00000006ff */
[----:B------:R-:W1:Y:S02]  /*2b10*/  F2I.FTZ.TRUNC.NTZ R5, R5 ;  /* 0x0000000500057305 */ /* 0x000e64000021f100 */
[----:B-1----:R1:W-:Y:S01]  /*2b20*/  STG.E.U16 desc[UR36][R2.64], R5 ;  /* 0x0000000502007986 */ /* 0x0023e2000c101524 */
[----:B------:R-:W-:Y:S05]  /*2b30*/  BRA `(.L_x_27248) ;  /* 0x0000000c00287947 */ /* 0x000fea0003800000 */
.L_x_27244:
        /* <DEDUP_REMOVED lines=9> */
.L_x_27252:
[----:B-1----:R-:W-:-:S05]  /*2bd0*/  IMAD.U32 R0, R5, 0x10000, RZ ;  /* 0x0001000005007824 */ /* 0x002fca00078e00ff */
[----:B------:R-:W-:-:S05]  /*2be0*/  F2FP.F16.F32.PACK_AB R0, RZ, R0 ;  /* 0x00000000ff00723e */ /* 0x000fca00000000ff */
[----:B------:R1:W-:Y:S01]  /*2bf0*/  STG.E.U16 desc[UR36][R2.64], R0 ;  /* 0x0000000002007986 */ /* 0x0003e2000c101524 */
[----:B------:R-:W-:Y:S05]  /*2c00*/  BRA `(.L_x_27248) ;  /* 0x0000000800f47947 */ /* 0x000fea0003800000 */
.L_x_27251:
        /* <DEDUP_REMOVED lines=10> */
.L_x_27254:
[----:B-1----:R-:W-:-:S05]  /*2cb0*/  IMAD.U32 R5, R5, 0x10000, RZ ;  /* 0x0001000005057824 */ /* 0x002fca00078e00ff */
[----:B------:R-:W-:-:S04]  /*2cc0*/  F2FP.F16.F32.PACK_AB R5, RZ, R5 ;  /* 0x00000005ff05723e */ /* 0x000fc800000000ff */
[----:B------:R-:W-:-:S05]  /*2cd0*/  PRMT R5, R5, 0x5410, RZ ;  /* 0x0000541005057816 */ /* 0x000fca00000000ff */
[----:B------:R1:W-:Y:S01]  /*2ce0*/  STG.E desc[UR36][R2.64], R5 ;  /* 0x0000000502007986 */ /* 0x0003e2000c101924 */
[----:B------:R-:W-:Y:S05]  /*2cf0*/  BRA `(.L_x_27248) ;  /* 0x0000000800b87947 */ /* 0x000fea0003800000 */
.L_x_27253:
[----:B-1----:R-:W-:-:S04]  /*2d00*/  IMAD.U32 R4, R5, 0x10000, RZ ;  /* 0x0001000005047824 */ /* 0x002fc800078e00ff */
[----:B------:R-:W-:-:S06]  /*2d10*/  FMUL.FTZ R4, R4, 1 ;  /* 0x3f80000004047820 */ /* 0x000fcc0000410000 */
[----:B------:R-:W1:Y:S02]  /*2d20*/  F2F.F64.F32 R4, R4 ;  /* 0x0000000400047310 */ /* 0x000e640000201800 */
[----:B-1----:R1:W-:Y:S01]  /*2d30*/  STG.E.64 desc[UR36][R2.64], R4 ;  /* 0x0000000402007986 */ /* 0x0023e2000c101b24 */
[----:B------:R-:W-:Y:S05]  /*2d40*/  BRA `(.L_x_27248) ;  /* 0x0000000800a47947 */ /* 0x000fea0003800000 */
.L_x_27243:
        /* <DEDUP_REMOVED lines=13> */
.L_x_27257:
[----:B-1----:R-:W-:Y:S02]  /*2e20*/  SHF.L.U32 R5, R5, 0x10, RZ ;  /* 0x0000001005057819 */ /* 0x002fe400000006ff */
[----:B------:R-:W-:-:S03]  /*2e30*/  CS2R R6, SRZ ;  /* 0x0000000000067805 */ /* 0x000fc6000001ff00 */
[----:B------:R-:W-:-:S06]  /*2e40*/  FMUL.FTZ R5, R5, 1 ;  /* 0x3f80000005057820 */ /* 0x000fcc0000410000 */
[----:B------:R-:W1:Y:S02]  /*2e50*/  F2F.F64.F32 R4, R5 ;  /* 0x0000000500047310 */ /* 0x000e640000201800 */
[----:B-1----:R1:W-:Y:S01]  /*2e60*/  STG.E.128 desc[UR36][R2.64], R4 ;  /* 0x0000000402007986 */ /* 0x0023e2000c101d24 */
[----:B------:R-:W-:Y:S05]  /*2e70*/  BRA `(.L_x_27248) ;  /* 0x0000000800587947 */ /* 0x000fea0003800000 */
.L_x_27256:
        /* <DEDUP_REMOVED lines=19> */
.L_x_27261:
[----:B------:R-:W-:Y:S05]  /*2fb0*/  BSYNC.RECONVERGENT B0 ;  /* 0x0000000000007941 */ /* 0x000fea0003800200 */
.L_x_27260:
[----:B------:R-:W-:-:S05]  /*2fc0*/  LOP3.LUT R5, R0, 0x80, R5, 0xf8, !PT ;  /* 0x0000008000057812 */ /* 0x000fca00078ef805 */
[----:B------:R1:W-:Y:S01]  /*2fd0*/  STG.E.U8 desc[UR36][R2.64], R5 ;  /* 0x0000000502007986 */ /* 0x0003e2000c101124 */
[----:B------:R-:W-:Y:S05]  /*2fe0*/  BRA `(.L_x_27248) ;  /* 0x0000000400fc7947 */ /* 0x000fea0003800000 */
.L_x_27259:
        /* <DEDUP_REMOVED lines=15> */
.L_x_27263:
[----:B------:R-:W-:Y:S05]  /*30e0*/  BSYNC.RECONVERGENT B0 ;  /* 0x0000000000007941 */ /* 0x000fea0003800200 */
.L_x_27262:
[----:B------:R-:W-:-:S05]  /*30f0*/  LOP3.LUT R5, R0, 0x80, R5, 0xf8, !PT ;  /* 0x0000008000057812 */ /* 0x000fca00078ef805 */
[----:B------:R1:W-:Y:S01]  /*3100*/  STG.E.U8 desc[UR36][R2.64], R5 ;  /* 0x0000000502007986 */ /* 0x0003e2000c101124 */
[----:B------:R-:W-:Y:S05]  /*3110*/  BRA `(.L_x_27248) ;  /* 0x0000000400b07947 */ /* 0x000fea0003800000 */
.L_x_27258:
[----:B-1----:R1:W-:Y:S01]  /*3120*/  STG.E.U16 desc[UR36][R2.64], R5 ;  /* 0x0000000502007986 */ /* 0x0023e2000c101524 */
[----:B------:R-:W-:Y:S05]  /*3130*/  BRA `(.L_x_27248) ;  /* 0x0000000400a87947 */ /* 0x000fea0003800000 */
.L_x_27255:
        /* <DEDUP_REMOVED lines=12> */
.L_x_27266:
        /* <DEDUP_REMOVED lines=13> */
.L_x_27269:
[----:B------:R-:W-:-:S04]  /*32d0*/  SHF.R.U32.HI R0, RZ, 0x14, R5 ;  /* 0x00000014ff007819 */ /* 0x000fc80000011605 */
[----:B------:R-:W-:-:S04]  /*32e0*/  LOP3.LUT R0, R0, 0x1, RZ, 0xc0, !PT ;  /* 0x0000000100007812 */ /* 0x000fc800078ec0ff */
[----:B------:R-:W-:-:S04]  /*32f0*/  IADD3 R0, PT, PT, R5, 0x487ffff, R0 ;  /* 0x0487ffff05007810 */ /* 0x000fc80007ffe000 */
[----:B------:R-:W-:-:S04]  /*3300*/  SHF.R.U32.HI R0, RZ, 0x14, R0 ;  /* 0x00000014ff007819 */ /* 0x000fc80000011600 */
[----:B------:R-:W-:-:S07]  /*3310*/  LOP3.LUT R4, R0, 0xff, RZ, 0xc0, !PT ;  /* 0x000000ff00047812 */ /* 0x000fce00078ec0ff */
.L_x_27270:
[----:B------:R-:W-:-:S04]  /*3320*/  SHF.R.U32.HI R5, RZ, 0x18, R5 ;  /* 0x00000018ff057819 */ /* 0x000fc80000011605 */
[----:B------:R-:W-:-:S04]  /*3330*/  LOP3.LUT R4, R4, 0x80, R5, 0xf8, !PT ;  /* 0x0000008004047812 */ /* 0x000fc800078ef805 */
[----:B------:R-:W-:-:S07]  /*3340*/  PRMT R0, R4, 0x7610, R0 ;  /* 0x0000761004007816 */ /* 0x000fce0000000000 */
.L_x_27268:
[----:B------:R-:W-:Y:S05]  /*3350*/  BSYNC.RECONVERGENT B0 ;  /* 0x0000000000007941 */ /* 0x000fea0003800200 */
.L_x_27267:
[----:B------:R2:W-:Y:S01]  /*3360*/  STG.E.U8 desc[UR36][R2.64], R0 ;  /* 0x0000000002007986 */ /* 0x0005e2000c101124 */
[----:B------:R-:W-:Y:S05]  /*3370*/  BRA `(.L_x_27248) ;  /* 0x0000000400187947 */ /* 0x000fea0003800000 */
.L_x_27265:
[----:B-1----:R-:W-:Y:S01]  /*3380*/  SHF.L.U32 R5, R5, 0x10, RZ ;  /* 0x0000001005057819 */ /* 0x002fe200000006ff */
        /* <DEDUP_REMOVED lines=12> */
.L_x_27273:
[----:B------:R-:W-:-:S04]  /*3450*/  SHF.R.U32.HI R0, RZ, 0x15, R5 ;  /* 0x00000015ff007819 */ /* 0x000fc80000011605 */
[----:B------:R-:W-:-:S04]  /*3460*/  LOP3.LUT R0, R0, 0x1, RZ, 0xc0, !PT ;  /* 0x0000000100007812 */ /* 0x000fc800078ec0ff */
[----:B------:R-:W-:-:S04]  /*3470*/  IADD3 R0, PT, PT, R5, 0x88fffff, R0 ;  /* 0x088fffff05007810 */ /* 0x000fc80007ffe000 */
[----:B------:R-:W-:-:S04]  /*3480*/  SHF.R.U32.HI R0, RZ, 0x15, R0 ;  /* 0x00000015ff007819 */ /* 0x000fc80000011600 */
[----:B------:R-:W-:-:S07]  /*3490*/  LOP3.LUT R4, R0, 0xff, RZ, 0xc0, !PT ;  /* 0x000000ff00047812 */ /* 0x000fce00078ec0ff */
.L_x_27274:
[----:B------:R-:W-:-:S04]  /*34a0*/  SHF.R.U32.HI R5, RZ, 0x18, R5 ;  /* 0x00000018ff057819 */ /* 0x000fc80000011605 */
[----:B------:R-:W-:-:S04]  /*34b0*/  LOP3.LUT R4, R4, 0x80, R5, 0xf8, !PT ;  /* 0x0000008004047812 */ /* 0x000fc800078ef805 */
[----:B------:R-:W-:-:S07]  /*34c0*/  PRMT R0, R4, 0x7610, R0 ;  /* 0x0000761004007816 */ /* 0x000fce0000000000 */
.L_x_27272:
[----:B------:R-:W-:Y:S05]  /*34d0*/  BSYNC.RECONVERGENT B0 ;  /* 0x0000000000007941 */ /* 0x000fea0003800200 */
.L_x_27271:
[----:B------:R3:W-:Y:S01]  /*34e0*/  STG.E.U8 desc[UR36][R2.64], R0 ;  /* 0x0000000002007986 */ /* 0x0007e2000c101124 */
[----:B------:R-:W-:Y:S05]  /*34f0*/  BRA `(.L_x_27248) ;  /* 0x0000000000b87947 */ /* 0x000fea0003800000 */
.L_x_27264:
[----:B------:R-:W-:-:S09]  /*3500*/  UISETP.NE.AND UP0, UPT, UR4, 0x1c, UPT ;  /* 0x0000001c0400788c */ /* 0x000fd2000bf05270 */
[----:B------:R-:W-:Y:S05]  /*3510*/  BRA.U !UP0, `(.L_x_27275) ;  /* 0x0000000108a47547 */ /* 0x000fea000b800000 */
[----:B------:R-:W-:-:S09]  /*3520*/  UISETP.NE.AND UP0, UPT, UR4, 0x1d, UPT ;  /* 0x0000001d0400788c */ /* 0x000fd2000bf05270 */
[----:B------:R-:W-:Y:S05]  /*3530*/  BRA.U !UP0, `(.L_x_27276) ;  /* 0x00000001088c7547 */ /* 0x000fea000b800000 */
[----:B------:R-:W-:-:S09]  /*3540*/  UISETP.NE.AND UP0, UPT, UR4, 0x2c, UPT ;  /* 0x0000002c0400788c */ /* 0x000fd2000bf05270 */
[----:B------:R-:W-:Y:S05]  /*3550*/  BRA.U !UP0, `(.L_x_27277) ;  /* 0x0000000108447547 */ /* 0x000fea000b800000 */
.L_x_27247:
        /* <DEDUP_REMOVED lines=16> */
.L_x_27278:
[----:B------:R-:W-:Y:S05]  /*3660*/  BRA `(.L_x_27248) ;  /* 0x00000000005c7947 */ /* 0x000fea0003800000 */
.L_x_27277:
        /* <DEDUP_REMOVED lines=16> */
.L_x_27276:
[----:B-1----:R-:W-:-:S06]  /*3770*/  SHF.L.U32 R5, R5, 0x10, RZ ;  /* 0x0000001005057819 */ /* 0x002fcc00000006ff */
[----:B------:R-:W1:Y:S02]  /*3780*/  F2I.U64.TRUNC R4, R5 ;  /* 0x0000000500047311 */ /* 0x000e64000020d800 */
[----:B-1----:R1:W-:Y:S01]  /*3790*/  STG.E.64 desc[UR36][R2.64], R4 ;  /* 0x0000000402007986 */ /* 0x0023e2000c101b24 */
[----:B------:R-:W-:Y:S05]  /*37a0*/  BRA `(.L_x_27248) ;  /* 0x00000000000c7947 */ /* 0x000fea0003800000 */
.L_x_27275:
[----:B-1----:R-:W-:-:S06]  /*37b0*/  IMAD.U32 R5, R5, 0x10000, RZ ;  /* 0x0001000005057824 */ /* 0x002fcc00078e00ff */
[----:B------:R-:W1:Y:S02]  /*37c0*/  F2I.FTZ.U32.TRUNC.NTZ R5, R5 ;  /* 0x0000000500057305 */ /* 0x000e64000021f000 */
[----:B-1----:R4:W-:Y:S02]  /*37d0*/  STG.E desc[UR36][R2.64], R5 ;  /* 0x0000000502007986 */ /* 0x0029e4000c101924 */
.L_x_27248:
[----:B------:R-:W-:-:S07]  /*37e0*/  VIADD R17, R17, 0x80 ;  /* 0x0000008011117836 */ /* 0x000fce0000000000 */
.L_x_27199:
[----:B0-----:R-:W-:Y:S05]  /*37f0*/  BSYNC.RECONVERGENT B6 ;  /* 0x0000000000067941 */ /* 0x001fea0003800200 */
.L_x_27198:
        /* <DEDUP_REMOVED lines=307> */
.L_x_27281:
        /* <DEDUP_REMOVED lines=18> */
.L_x_27285:
[----:B------:R-:W2:Y:S02]  /*4c50*/  LDG.E.U8 R2, desc[UR36][R2.64] ;  /* 0x0000002402027981 */ /* 0x000ea4000c1e1100 */
[----:B--2---:R-:W-:-:S04]  /*4c60*/  I2FP.F32.U32 R0, R2 ;  /* 0x0000000200007245 */ /* 0x004fc80000201000 */
[----:B------:R-:W-:Y:S01]  /*4c70*/  F2FP.BF16.F32.PACK_AB R0, RZ, R0 ;  /* 0x00000000ff00723e */ /* 0x000fe200000010ff */
[----:B------:R-:W-:Y:S06]  /*4c80*/  BRA `(.L_x_27287) ;  /* 0x0000000c00a47947 */ /* 0x000fec0003800000 */
.L_x_27284:
        /* <DEDUP_REMOVED lines=10> */
.L_x_27289:
[----:B------:R-:W2:Y:S02]  /*4d30*/  LDG.E R2, desc[UR36][R2.64] ;  /* 0x0000002402027981 */ /* 0x000ea4000c1e1900 */
[----:B--2---:R-:W-:-:S04]  /*4d40*/  I2FP.F32.S32 R0, R2 ;  /* 0x0000000200007245 */ /* 0x004fc80000201400 */
[----:B------:R-:W-:Y:S01]  /*4d50*/  F2FP.BF16.F32.PACK_AB R0, RZ, R0 ;  /* 0x00000000ff00723e */ /* 0x000fe200000010ff */
[----:B------:R-:W-:Y:S06]  /*4d60*/  BRA `(.L_x_27287) ;  /* 0x0000000c006c7947 */ /* 0x000fec0003800000 */
.L_x_27288:
[----:B------:R-:W2:Y:S02]  /*4d70*/  LDG.E.U16 R2, desc[UR36][R2.64] ;  /* 0x0000002402027981 */ /* 0x000ea4000c1e1500 */
[----:B--2---:R-:W0:Y:S02]  /*4d80*/  I2F.S16 R0, R2 ;  /* 0x0000000200007306 */ /* 0x004e240000101400 */
[----:B0-----:R-:W-:Y:S01]  /*4d90*/  F2FP.BF16.F32.PACK_AB R0, RZ, R0 ;  /* 0x00000000ff00723e */ /* 0x001fe200000010ff */
[----:B------:R-:W-:Y:S06]  /*4da0*/  BRA `(.L_x_27287) ;  /* 0x0000000c005c7947 */ /* 0x000fec0003800000 */
.L_x_27283:
        /* <DEDUP_REMOVED lines=9> */
.L_x_27291:
[----:B------:R-:W2:Y:S02]  /*4e40*/  LDG.E.U16 R0, desc[UR36][R2.64] ;  /* 0x0000002402007981 */ /* 0x000ea4000c1e1500 */
[----:B--2---:R-:W-:-:S05]  /*4e50*/  HADD2.F32 R0, -RZ, R0.H0_H0 ;  /* 0x20000000ff007230 */ /* 0x004fca0000004100 */
[----:B------:R-:W-:Y:S01]  /*4e60*/  F2FP.BF16.F32.PACK_AB R0, RZ, R0 ;  /* 0x00000000ff00723e */ /* 0x000fe200000010ff */
[----:B------:R-:W-:Y:S06]  /*4e70*/  BRA `(.L_x_27287) ;  /* 0x0000000c00287947 */ /* 0x000fec0003800000 */
.L_x_27290:
        /* <DEDUP_REMOVED lines=9> */
.L_x_27293:
[----:B------:R-:W2:Y:S02]  /*4f10*/  LDG.E.U16 R2, desc[UR36][R2.64] ;  /* 0x0000002402027981 */ /* 0x000ea4000c1e1500 */
[----:B--2---:R-:W-:-:S05]  /*4f20*/  HADD2.F32 R0, -RZ, R2.H0_H0 ;  /* 0x20000002ff007230 */ /* 0x004fca0000004100 */
[----:B------:R-:W-:Y:S01]  /*4f30*/  F2FP.BF16.F32.PACK_AB R0, RZ, R0 ;  /* 0x00000000ff00723e */ /* 0x000fe200000010ff */
[----:B------:R-:W-:Y:S06]  /*4f40*/  BRA `(.L_x_27287) ;  /* 0x0000000800f47947 */ /* 0x000fec0003800000 */
.L_x_27292:
        /* <DEDUP_REMOVED lines=12> */
.L_x_27282:
        /* <DEDUP_REMOVED lines=13> */
.L_x_27296:
        /* <DEDUP_REMOVED lines=12> */
.L_x_27295:
        /* <DEDUP_REMOVED lines=27> */
.L_x_27298:
        /* <DEDUP_REMOVED lines=13> */
.L_x_27297:
[----:B------:R0:W5:Y:S01]  /*5420*/  LDG.E.U16 R0, desc[UR36][R2.64] ;  /* 0x0000002402007981 */ /* 0x000162000c1e1500 */
[----:B------:R-:W-:Y:S05]  /*5430*/  BRA `(.L_x_27287) ;  /* 0x0000000400b87947 */ /* 0x000fea0003800000 */
.L_x_27294:
        /* <DEDUP_REMOVED lines=12> */
.L_x_27301:
        /* <DEDUP_REMOVED lines=21> */
.L_x_27305:
[----:B------:R-:W-:Y:S05]  /*5650*/  BSYNC.RECONVERGENT B1 ;  /* 0x0000000000017941 */ /* 0x000fea0003800200 */
.L_x_27304:
[----:B------:R-:W-:Y:S01]  /*5660*/  IMAD.SHL.U32 R0, R0, 0x100000, RZ ;  /* 0x0010000000007824 */ /* 0x000fe200078e00ff */
[----:B------:R-:W-:-:S04]  /*5670*/  LEA R2, R2, 0x3b800000, 0x17 ;  /* 0x3b80000002027811 */ /* 0x000fc800078eb8ff */
[----:B------:R-:W-:-:S07]  /*5680*/  LOP3.LUT R0, R2, R0, R7, 0xfe, !PT ;  /* 0x0000000002007212 */ /* 0x000fce00078efe07 */
.L_x_27303:
[----:B------:R-:W-:Y:S05]  /*5690*/  BSYNC.RECONVERGENT B0 ;  /* 0x0000000000007941 */ /* 0x000fea0003800200 */
.L_x_27302:
[----:B------:R-:W-:Y:S01]  /*56a0*/  F2FP.BF16.F32.PACK_AB R0, RZ, R0 ;  /* 0x00000000ff00723e */ /* 0x000fe200000010ff */
[----:B------:R-:W-:Y:S06]  /*56b0*/  BRA `(.L_x_27287) ;  /* 0x0000000400187947 */ /* 0x000fec0003800000 */
.L_x_27300:
        /* <DEDUP_REMOVED lines=21> */
.L_x_27309:
[----:B------:R-:W-:Y:S05]  /*5810*/  BSYNC.RECONVERGENT B1 ;  /* 0x0000000000017941 */ /* 0x000fea0003800200 */
.L_x_27308:
[----:B------:R-:W-:Y:S01]  /*5820*/  IMAD.SHL.U32 R0, R0, 0x200000, RZ ;  /* 0x0020000000007824 */ /* 0x000fe200078e00ff */
[----:B------:R-:W-:-:S04]  /*5830*/  LEA R2, R2, 0x37800000, 0x17 ;  /* 0x3780000002027811 */ /* 0x000fc800078eb8ff */
[----:B------:R-:W-:-:S07]  /*5840*/  LOP3.LUT R0, R2, R0, R7, 0xfe, !PT ;  /* 0x0000000002007212 */ /* 0x000fce00078efe07 */
.L_x_27307:
[----:B------:R-:W-:Y:S05]  /*5850*/  BSYNC.RECONVERGENT B0 ;  /* 0x0000000000007941 */ /* 0x000fea0003800200 */
.L_x_27306:
[----:B------:R-:W-:Y:S01]  /*5860*/  F2FP.BF16.F32.PACK_AB R0, RZ, R0 ;  /* 0x00000000ff00723e */ /* 0x000fe200000010ff */
[----:B------:R-:W-:Y:S06]  /*5870*/  BRA `(.L_x_27287) ;  /* 0x0000000000a87947 */ /* 0x000fec0003800000 */
.L_x_27299:
        /* <DEDUP_REMOVED lines=14> */
.L_x_27313:
[----:B------:R-:W-:Y:S05]  /*5960*/  BSYNC.RECONVERGENT B0 ;  /* 0x0000000000007941 */ /* 0x000fea0003800200 */
.L_x_27312:
[----:B------:R-:W-:Y:S01]  /*5970*/  F2FP.BF16.F32.PACK_AB R0, RZ, R0 ;  /* 0x00000000ff00723e */ /* 0x000fe200000010ff */
[----:B------:R-:W-:Y:S06]  /*5980*/  BRA `(.L_x_27287) ;  /* 0x0000000000647947 */ /* 0x000fec0003800000 */
.L_x_27286:
        /* <DEDUP_REMOVED lines=16> */
.L_x_27314:
[----:B------:R-:W-:Y:S01]  /*5a90*/  PRMT R0, RZ, 0x7610, R0 ;  /* 0x00007610ff007816 */ /* 0x000fe20000000000 */
[----:B------:R-:W-:Y:S06]  /*5aa0*/  BRA `(.L_x_27287) ;  /* 0x00000000001c7947 */ /* 0x000fec0003800000 */
.L_x_27311:
[----:B------:R-:W2:Y:S02]  /*5ab0*/  LDG.E.64 R2, desc[UR36][R2.64] ;  /* 0x0000002402027981 */ /* 0x000ea4000c1e1b00 */
[----:B--2---:R-:W0:Y:S02]  /*5ac0*/  I2F.U64 R0, R2 ;  /* 0x0000000200007312 */ /* 0x004e240000301000 */
[----:B0-----:R-:W-:Y:S01]  /*5ad0*/  F2FP.BF16.F32.PACK_AB R0, RZ, R0 ;  /* 0x00000000ff00723e */ /* 0x001fe200000010ff */
[----:B------:R-:W-:Y:S06]  /*5ae0*/  BRA `(.L_x_27287) ;  /* 0x00000000000c7947 */ /* 0x000fec0003800000 */
.L_x_27310:
[----:B------:R-:W2:Y:S02]  /*5af0*/  LDG.E R2, desc[UR36][R2.64] ;  /* 0x0000002402027981 */ /* 0x000ea4000c1e1900 */
[----:B--2---:R-:W-:-:S04]  /*5b00*/  I2FP.F32.U32 R0, R2 ;  /* 0x0000000200007245 */ /* 0x004fc80000201000 */
[----:B------:R-:W-:-:S07]  /*5b10*/  F2FP.BF16.F32.PACK_AB R0, RZ, R0 ;  /* 0x00000000ff00723e */ /* 0x000fce00000010ff */
.L_x_27287:
[----:B-----5:R-:W-:Y:S01]  /*5b20*/  IMAD.U32 R0, R0, 0x10000, RZ ;  /* 0x0001000000007824 */ /* 0x020fe200078e00ff */
[----:B0-----:R-:W-:Y:S01]  /*5b30*/  SHF.L.U32 R3, R18, 0x10, RZ ;  /* 0x0000001012037819 */ /* 0x001fe200000006ff */
        /* <DEDUP_REMOVED lines=27> */
.L_x_27320:
[----:B------:R-:W-:Y:S01]  /*5cf0*/  FSETP.GEU.FTZ.AND P0, PT, R5, -R9, PT ;  /* 0x800000090500720b */ /* 0x000fe20003f1e000 */
[----:B------:R-:W-:-:S12]  /*5d00*/  FADD.FTZ R7, R7, -1 ;  /* 0xbf80000007077421 */ /* 0x000fd80000010000 */
[----:B------:R-:W-:-:S07]  /*5d10*/  @!P0 FADD.FTZ R7, R7, -1 ;  /* 0xbf80000007078421 */ /* 0x000fce0000010000 */
.L_x_27319:
[----:B------:R-:W-:Y:S05]  /*5d20*/  BSYNC.RECONVERGENT B1 ;  /* 0x0000000000017941 */ /* 0x000fea0003800200 */
.L_x_27318:
[----:B------:R-:W-:Y:S01]  /*5d30*/  FFMA.FTZ R2, -R9, R7, R2 ;  /* 0x0000000709027223 */ /* 0x000fe20000010102 */
[----:B------:R-:W-:Y:S06]  /*5d40*/  BRA `(.L_x_27316) ;  /* 0x0000000000787947 */ /* 0x000fec0003800000 */
.L_x_27317:
        /* <DEDUP_REMOVED lines=14> */
.L_x_27323:
        /* <DEDUP_REMOVED lines=13> */
.L_x_27322:
[----:B------:R-:W-:Y:S05]  /*5f00*/  BSYNC.RECONVERGENT B1 ;  /* 0x0000000000017941 */ /* 0x000fea0003800200 */
.L_x_27321:
[----:B------:R-:W-:-:S04]  /*5f10*/  FMUL.FTZ R5, R2, 1.1920928955078125e-07 ;  /* 0x3400000002057820 */ /* 0x000fc80000410000 */
[----:B------:R-:W-:-:S07]  /*5f20*/  FMUL.FTZ R2, R8, R5 ;  /* 0x0000000508027220 */ /* 0x000fce0000410000 */
.L_x_27316:
[----:B------:R-:W-:Y:S05]  /*5f30*/  BSYNC.RECONVERGENT B0 ;  /* 0x0000000000007941 */ /* 0x000fea0003800200 */
.L_x_27315:
        /* <DEDUP_REMOVED lines=29> */
.L_x_27327:
[----:B-1----:R-:W-:-:S06]  /*6110*/  IMAD.U32 R5, R5, 0x10000, RZ ;  /* 0x0001000005057824 */ /* 0x002fcc00078e00ff */
[----:B------:R-:W1:Y:S02]  /*6120*/  F2I.S64.TRUNC R4, R5 ;  /* 0x0000000500047311 */ /* 0x000e64000020d900 */
[----:B-1----:R1:W-:Y:S01]  /*6130*/  STG.E.U8 desc[UR36][R2.64], R4 ;  /* 0x0000000402007986 */ /* 0x0023e2000c101124 */
[----:B------:R-:W-:Y:S05]  /*6140*/  BRA `(.L_x_27329) ;  /* 0x0000000c006c7947 */ /* 0x000fea0003800000 */
.L_x_27326:
        /* <DEDUP_REMOVED lines=10> */
.L_x_27331:
[----:B-1----:R-:W-:-:S06]  /*61f0*/  IMAD.U32 R5, R5, 0x10000, RZ ;  /* 0x0001000005057824 */ /* 0x002fcc00078e00ff */
[----:B------:R-:W1:Y:S02]  /*6200*/  F2I.FTZ.TRUNC.NTZ R5, R5 ;  /* 0x0000000500057305 */ /* 0x000e64000021f100 */
[----:B-1----:R1:W-:Y:S01]  /*6210*/  STG.E desc[UR36][R2.64], R5 ;  /* 0x0000000502007986 */ /* 0x0023e2000c101924 */
[----:B------:R-:W-:Y:S05]  /*6220*/  BRA `(.L_x_27329) ;  /* 0x0000000c00347947 */ /* 0x000fea0003800000 */
.L_x_27330:
[----:B-1----:R-:W-:-:S06]  /*6230*/  SHF.L.U32 R5, R5, 0x10, RZ ;  /* 0x0000001005057819 */ /* 0x002fcc00000006ff */
[----:B------:R-:W1:Y:S02]  /*6240*/  F2I.FTZ.TRUNC.NTZ R5, R5 ;  /* 0x0000000500057305 */ /* 0x000e64000021f100 */
[----:B-1----:R1:W-:Y:S01]  /*6250*/  STG.E.U16 desc[UR36][R2.64], R5 ;  /* 0x0000000502007986 */ /* 0x0023e2000c101524 */
[----:B------:R-:W-:Y:S05]  /*6260*/  BRA `(.L_x_27329) ;  /* 0x0000000c00247947 */ /* 0x000fea0003800000 */
.L_x_27325:
        /* <DEDUP_REMOVED lines=9> */
.L_x_27333:
[----:B-1----:R-:W-:-:S05]  /*6300*/  IMAD.U32 R0, R5, 0x10000, RZ ;  /* 0x0001000005007824 */ /* 0x002fca00078e00ff */
[----:B------:R-:W-:-:S05]  /*6310*/  F2FP.F16.F32.PACK_AB R0, RZ, R0 ;  /* 0x00000000ff00723e */ /* 0x000fca00000000ff */
[----:B------:R1:W-:Y:S01]  /*6320*/  STG.E.U16 desc[UR36][R2.64], R0 ;  /* 0x0000000002007986 */ /* 0x0003e2000c101524 */
[----:B------:R-:W-:Y:S05]  /*6330*/  BRA `(.L_x_27329) ;  /* 0x0000000800f07947 */ /* 0x000fea0003800000 */
.L_x_27332:
        /* <DEDUP_REMOVED lines=10> */
.L_x_27335:
[----:B-1----:R-:W-:-:S05]  /*63e0*/  IMAD.U32 R5, R5, 0x10000, RZ ;  /* 0x0001000005057824 */ /* 0x002fca00078e00ff */
[----:B------:R-:W-:-:S04]  /*63f0*/  F2FP.F16.F32.PACK_AB R5, RZ, R5 ;  /* 0x00000005ff05723e */ /* 0x000fc800000000ff */
[----:B------:R-:W-:-:S05]  /*6400*/  PRMT R5, R5, 0x5410, RZ ;  /* 0x0000541005057816 */ /* 0x000fca00000000ff */
[----:B------:R1:W-:Y:S01]  /*6410*/  STG.E desc[UR36][R2.64], R5 ;  /* 0x0000000502007986 */ /* 0x0003e2000c101924 */
[----:B------:R-:W-:Y:S05]  /*6420*/  BRA `(.L_x_27329) ;  /* 0x0000000800b47947 */ /* 0x000fea0003800000 */
.L_x_27334:
[----:B-1----:R-:W-:-:S04]  /*6430*/  IMAD.U32 R4, R5, 0x10000, RZ ;  /* 0x0001000005047824 */ /* 0x002fc800078e00ff */
[----:B------:R-:W-:-:S06]  /*6440*/  FMUL.FTZ R4, R4, 1 ;  /* 0x3f80000004047820 */ /* 0x000fcc0000410000 */
[----:B------:R-:W1:Y:S02]  /*6450*/  F2F.F64.F32 R4, R4 ;  /* 0x0000000400047310 */ /* 0x000e640000201800 */
[----:B-1----:R1:W-:Y:S01]  /*6460*/  STG.E.64 desc[UR36][R2.64], R4 ;  /* 0x0000000402007986 */ /* 0x0023e2000c101b24 */
[----:B------:R-:W-:Y:S05]  /*6470*/  BRA `(.L_x_27329) ;  /* 0x0000000800a07947 */ /* 0x000fea0003800000 */
.L_x_27324:
        /* <DEDUP_REMOVED lines=14> */
.L_x_27339:
        /* <DEDUP_REMOVED lines=18> */
.L_x_27342:
[----:B------:R-:W-:-:S04]  /*6680*/  SHF.R.U32.HI R5, RZ, 0x18, R5 ;  /* 0x00000018ff057819 */ /* 0x000fc80000011605 */
[----:B------:R-:W-:-:S07]  /*6690*/  LOP3.LUT R0, R0, 0x80, R5, 0xf8, !PT ;  /* 0x0000008000007812 */ /* 0x000fce00078ef805 */
.L_x_27341:
[----:B------:R-:W-:Y:S05]  /*66a0*/  BSYNC.RECONVERGENT B0 ;  /* 0x0000000000007941 */ /* 0x000fea0003800200 */
.L_x_27340:
[----:B------:R4:W-:Y:S01]  /*66b0*/  STG.E.U8 desc[UR36][R2.64], R0 ;  /* 0x0000000002007986 */ /* 0x0009e2000c101124 */
[----:B------:R-:W-:Y:S05]  /*66c0*/  BRA `(.L_x_27329) ;  /* 0x00000008000c7947 */ /* 0x000fea0003800000 */
.L_x_27338:
        /* <DEDUP_REMOVED lines=18> */
.L_x_27345:
[----:B------:R-:W-:-:S04]  /*67f0*/  SHF.R.U32.HI R5, RZ, 0x18, R5 ;  /* 0x00000018ff057819 */ /* 0x000fc80000011605 */
[----:B------:R-:W-:-:S07]  /*6800*/  LOP3.LUT R0, R0, 0x80, R5, 0xf8, !PT ;  /* 0x0000008000007812 */ /* 0x000fce00078ef805 */
.L_x_27344:
[----:B------:R-:W-:Y:S05]  /*6810*/  BSYNC.RECONVERGENT B0 ;  /* 0x0000000000007941 */ /* 0x000fea0003800200 */
.L_x_27343:
[----:B------:R1:W-:Y:S01]  /*6820*/  STG.E.U8 desc[UR36][R2.64], R0 ;  /* 0x0000000002007986 */ /* 0x0003e2000c101124 */
[----:B------:R-:W-:Y:S05]  /*6830*/  BRA `(.L_x_27329) ;  /* 0x0000000400b07947 */ /* 0x000fea0003800000 */
.L_x_27337:
        /* <DEDUP_REMOVED lines=22> */
.L_x_27347:
[----:B-1----:R-:W-:-:S06]  /*69a0*/  IMAD.U32 R5, R5, 0x10000, RZ ;  /* 0x0001000005057824 */ /* 0x002fcc00078e00ff */
[----:B------:R-:W1:Y:S02]  /*69b0*/  F2I.U64.TRUNC R4, R5 ;  /* 0x0000000500047311 */ /* 0x000e64000020d800 */
[----:B-1----:R2:W-:Y:S01]  /*69c0*/  STG.E.64 desc[UR36][R2.64], R4 ;  /* 0x0000000402007986 */ /* 0x0025e2000c101b24 */
[----:B------:R-:W-:Y:S05]  /*69d0*/  BRA `(.L_x_27329) ;  /* 0x0000000400487947 */ /* 0x000fea0003800000 */
.L_x_27346:
[----:B-1----:R-:W-:-:S06]  /*69e0*/  SHF.L.U32 R5, R5, 0x10, RZ ;  /* 0x0000001005057819 */ /* 0x002fcc00000006ff */
[----:B------:R-:W1:Y:S02]  /*69f0*/  F2I.FTZ.U32.TRUNC.NTZ R5, R5 ;  /* 0x0000000500057305 */ /* 0x000e64000021f000 */
[----:B-1----:R1:W-:Y:S01]  /*6a00*/  STG.E desc[UR36][R2.64], R5 ;  /* 0x0000000502007986 */ /* 0x0023e2000c101924 */
[----:B------:R-:W-:Y:S05]  /*6a10*/  BRA `(.L_x_27329) ;  /* 0x0000000400387947 */ /* 0x000fea0003800000 */
.L_x_27336:
        /* <DEDUP_REMOVED lines=11> */
.L_x_27349:
[----:B-1----:R-:W-:Y:S01]  /*6ad0*/  IMAD.U32 R5, R5, 0x10000, RZ ;  /* 0x0001000005057824 */ /* 0x002fe200078e00ff */
[----:B------:R-:W-:-:S03]  /*6ae0*/  CS2R R6, SRZ ;  /* 0x0000000000067805 */ /* 0x000fc6000001ff00 */
[----:B------:R-:W-:-:S06]  /*6af0*/  FMUL.FTZ R5, R5, 1 ;  /* 0x3f80000005057820 */ /* 0x000fcc0000410000 */
[----:B------:R-:W1:Y:S02]  /*6b00*/  F2F.F64.F32 R4, R5 ;  /* 0x0000000500047310 */ /* 0x000e640000201800 */
[----:B-1----:R1:W-:Y:S01]  /*6b10*/  STG.E.128 desc[UR36][R2.64], R4 ;  /* 0x0000000402007986 */ /* 0x0023e2000c101d24 */
[----:B------:R-:W-:Y:S05]  /*6b20*/  BRA `(.L_x_27329) ;  /* 0x0000000000f47947 */ /* 0x000fea0003800000 */
.L_x_27348:
[----:B------:R-:W-:-:S09]  /*6b30*/  UISETP.NE.AND UP0, UPT, UR4, 0xf, UPT ;  /* 0x0000000f0400788c */ /* 0x000fd2000bf05270 */
[----:B------:R-:W-:Y:S05]  /*6b40*/  BRA.U !UP0, `(.L_x_27350) ;  /* 0x0000000108e87547 */ /* 0x000fea000b800000 */
[----:B------:R-:W-:-:S09]  /*6b50*/  UISETP.NE.AND UP0, UPT, UR4, 0x17, UPT ;  /* 0x000000170400788c */ /* 0x000fd2000bf05270 */
[----:B------:R-:W-:Y:S05]  /*6b60*/  BRA.U !UP0, `(.L_x_27351) ;  /* 0x0000000108907547 */ /* 0x000fea000b800000 */
[----:B------:R-:W-:-:S09]  /*6b70*/  UISETP.NE.AND UP0, UPT, UR4, 0x18, UPT ;  /* 0x000000180400788c */ /* 0x000fd2000bf05270 */
[----:B------:R-:W-:Y:S05]  /*6b80*/  BRA.U !UP0, `(.L_x_27352) ;  /* 0x0000000108447547 */ /* 0x000fea000b800000 */
.L_x_27328:
        /* <DEDUP_REMOVED lines=16> */
.L_x_27353:
[----:B------:R-:W-:Y:S05]  /*6c90*/  BRA `(.L_x_27329) ;  /* 0x0000000000987947 */ /* 0x000fea0003800000 */
.L_x_27352:
        /* <DEDUP_REMOVED lines=13> */
.L_x_27355:
[----:B------:R-:W-:Y:S05]  /*6d70*/  BSYNC.RECONVERGENT B0 ;  /* 0x0000000000007941 */ /* 0x000fea0003800200 */
.L_x_27354:
[----:B------:R-:W-:-:S05]  /*6d80*/  LOP3.LUT R5, R0, 0x80, R5, 0xf8, !PT ;  /* 0x0000008000057812 */ /* 0x000fca00078ef805 */
[----:B------:R1:W-:Y:S01]  /*6d90*/  STG.E.U8 desc[UR36][R2.64], R5 ;  /* 0x0000000502007986 */ /* 0x0003e2000c101124 */
[----:B------:R-:W-:Y:S05]  /*6da0*/  BRA `(.L_x_27329) ;  /* 0x0000000000547947 */ /* 0x000fea0003800000 */
.L_x_27351:
        /* <DEDUP_REMOVED lines=12> */
.L_x_27357:
[----:B------:R-:W-:Y:S01]  /*6e70*/  IMAD.MOV.U32 R0, RZ, RZ, 0x7f ;  /* 0x0000007fff007424 */ /* 0x000fe200078e00ff */
[----:B------:R-:W-:-:S04]  /*6e80*/  ISETP.GT.U32.AND P0, PT, R4, 0x7f800000, PT ;  /* 0x7f8000000400780c */ /* 0x000fc80003f04070 */
[----:B------:R-:W-:-:S09]  /*6e90*/  SEL R0, R0, 0x7c, P0 ;  /* 0x0000007c00007807 */ /* 0x000fd20000000000 */
.L_x_27358:
[----:B------:R-:W-:Y:S05]  /*6ea0*/  BSYNC.RECONVERGENT B0 ;  /* 0x0000000000007941 */ /* 0x000fea0003800200 */
.L_x_27356:
[----:B------:R-:W-:-:S04]  /*6eb0*/  SHF.R.U32.HI R5, RZ, 0x18, R5 ;  /* 0x00000018ff057819 */ /* 0x000fc80000011605 */
[----:B------:R-:W-:-:S05]  /*6ec0*/  LOP3.LUT R5, R0, 0x80, R5, 0xf8, !PT ;  /* 0x0000008000057812 */ /* 0x000fca00078ef805 */
[----:B------:R1:W-:Y:S01]  /*6ed0*/  STG.E.U8 desc[UR36][R2.64], R5 ;  /* 0x0000000502007986 */ /* 0x0003e2000c101124 */
[----:B------:R-:W-:Y:S05]  /*6ee0*/  BRA `(.L_x_27329) ;  /* 0x0000000000047947 */ /* 0x000fea0003800000 */
.L_x_27350:
[----:B-1----:R1:W-:Y:S02]  /*6ef0*/  STG.E.U16 desc[UR36][R2.64], R5 ;  /* 0x0000000502007986 */ /* 0x0023e4000c101524 */
.L_x_27329:
[----:B------:R-:W-:-:S07]  /*6f00*/  IADD3 R17, PT, PT, R17, 0x80, RZ ;  /* 0x0000008011117810 */ /* 0x000fce0007ffe0ff */
.L_x_27280:
[----:B------:R-:W-:Y:S05]  /*6f10*/  BSYNC.RECONVERGENT B6 ;  /* 0x0000000000067941 */ /* 0x000fea0003800200 */
.L_x_27279:
        /* <DEDUP_REMOVED lines=307> */
.L_x_27361:
        /* <DEDUP_REMOVED lines=18> */
.L_x_27365:
[----:B------:R-:W2:Y:S02]  /*8370*/  LDG.E.U8 R2, desc[UR36][R2.64] ;  /* 0x0000002402027981 */ /* 0x000ea4000c1e1100 */
[----:B--2---:R-:W-:-:S04]  /*8380*/  I2FP.F32.U32 R0, R2 ;  /* 0x0000000200007245 */ /* 0x004fc80000201000 */
[----:B------:R-:W-:Y:S01]  /*8390*/  F2FP.BF16.F32.PACK_AB R0, RZ, R0 ;  /* 0x00000000ff00723e */ /* 0x000fe200000010ff */
[----:B------:R-:W-:Y:S06]  /*83a0*/  BRA `(.L_x_27367) ;  /* 0x0000000c00a47947 */ /* 0x000fec0003800000 */
.L_x_27364:
        /* <DEDUP_REMOVED lines=10> */
.L_x_27369:
[----:B------:R-:W2:Y:S02]  /*8450*/  LDG.E R2, desc[UR36][R2.64] ;  /* 0x0000002402027981 */ /* 0x000ea4000c1e1900 */
[----:B--2---:R-:W-:-:S04]  /*8460*/  I2FP.F32.S32 R0, R2 ;  /* 0x0000000200007245 */ /* 0x004fc80000201400 */
[----:B------:R-:W-:Y:S01]  /*8470*/  F2FP.BF16.F32.PACK_AB R0, RZ, R0 ;  /* 0x00000000ff00723e */ /* 0x000fe200000010ff */
[----:B------:R-:W-:Y:S06]  /*8480*/  BRA `(.L_x_27367) ;  /* 0x0000000c006c7947 */ /* 0x000fec0003800000 */
.L_x_27368:
[----:B------:R-:W2:Y:S02]  /*8490*/  LDG.E.U16 R2, desc[UR36][R2.64] ;  /* 0x0000002402027981 */ /* 0x000ea4000c1e1500 */
[----:B--2---:R-:W1:Y:S02]  /*84a0*/  I2F.S16 R0, R2 ;  /* 0x0000000200007306 */ /* 0x004e640000101400 */
[----:B-1----:R-:W-:Y:S01]  /*84b0*/  F2FP.BF16.F32.PACK_AB R0, RZ, R0 ;  /* 0x00000000ff00723e */ /* 0x002fe200000010ff */
[----:B------:R-:W-:Y:S06]  /*84c0*/  BRA `(.L_x_27367) ;  /* 0x0000000c005c7947 */ /* 0x000fec0003800000 */
.L_x_27363:
        /* <DEDUP_REMOVED lines=9> */
.L_x_27371:
[----:B------:R-:W2:Y:S02]  /*8560*/  LDG.E.U16 R0, desc[UR36][R2.64] ;  /* 0x0000002402007981 */ /* 0x000ea4000c1e1500 */
[----:B--2---:R-:W-:-:S05]  /*8570*/  HADD2.F32 R0, -RZ, R0.H0_H0 ;  /* 0x20000000ff007230 */ /* 0x004fca0000004100 */
[----:B------:R-:W-:Y:S01]  /*8580*/  F2FP.BF16.F32.PACK_AB R0, RZ, R0 ;  /* 0x00000000ff00723e */ /* 0x000fe200000010ff */
[----:B------:R-:W-:Y:S06]  /*8590*/  BRA `(.L_x_27367) ;  /* 0x0000000c00287947 */ /* 0x000fec0003800000 */
.L_x_27370:
        /* <DEDUP_REMOVED lines=9> */
.L_x_27373:
[----:B------:R-:W2:Y:S02]  /*8630*/  LDG.E.U16 R2, desc[UR36][R2.64] ;  /* 0x0000002402027981 */ /* 0x000ea4000c1e1500 */
[----:B--2---:R-:W-:-:S05]  /*8640*/  HADD2.F32 R0, -RZ, R2.H0_H0 ;  /* 0x20000002ff007230 */ /* 0x004fca0000004100 */
[----:B------:R-:W-:Y:S01]  /*8650*/  F2FP.BF16.F32.PACK_AB R0, RZ, R0 ;  /* 0x00000000ff00723e */ /* 0x000fe200000010ff */
[----:B------:R-:W-:Y:S06]  /*8660*/  BRA `(.L_x_27367) ;  /* 0x0000000800f47947 */ /* 0x000fec0003800000 */
.L_x_27372:
        /* <DEDUP_REMOVED lines=12> */
.L_x_27362:
        /* <DEDUP_REMOVED lines=13> */
.L_x_27376:
        /* <DEDUP_REMOVED lines=12> */
.L_x_27375:
        /* <DEDUP_REMOVED lines=27> */
.L_x_27378:
        /* <DEDUP_REMOVED lines=13> */
.L_x_27377:
[----:B------:R1:W5:Y:S01]  /*8b40*/  LDG.E.U16 R0, desc[UR36][R2.64] ;  /* 0x0000002402007981 */ /* 0x000362000c1e1500 */
[----:B------:R-:W-:Y:S05]  /*8b50*/  BRA `(.L_x_27367) ;  /* 0x0000000400b87947 */ /* 0x000fea0003800000 */
.L_x_27374:
        /* <DEDUP_REMOVED lines=12> */
.L_x_27381:
        /* <DEDUP_REMOVED lines=21> */
.L_x_27385:
[----:B------:R-:W-:Y:S05]  /*8d70*/  BSYNC.RECONVERGENT B1 ;  /* 0x0000000000017941 */ /* 0x000fea0003800200 */
.L_x_27384:
[----:B------:R-:W-:Y:S02]  /*8d80*/  SHF.L.U32 R0, R0, 0x14, RZ ;  /* 0x0000001400007819 */ /* 0x000fe400000006ff */
[----:B------:R-:W-:-:S04]  /*8d90*/  LEA R2, R2, 0x3b800000, 0x17 ;  /* 0x3b80000002027811 */ /* 0x000fc800078eb8ff */
[----:B------:R-:W-:-:S07]  /*8da0*/  LOP3.LUT R0, R2, R0, R7, 0xfe, !PT ;  /* 0x0000000002007212 */ /* 0x000fce00078efe07 */
.L_x_27383:
[----:B------:R-:W-:Y:S05]  /*8db0*/  BSYNC.RECONVERGENT B0 ;  /* 0x0000000000007941 */ /* 0x000fea0003800200 */
.L_x_27382:
[----:B------:R-:W-:Y:S01]  /*8dc0*/  F2FP.BF16.F32.PACK_AB R0, RZ, R0 ;  /* 0x00000000ff00723e */ /* 0x000fe200000010ff */
[----:B------:R-:W-:Y:S06]  /*8dd0*/  BRA `(.L_x_27367) ;  /* 0x0000000400187947 */ /* 0x000fec0003800000 */
.L_x_27380:
        /* <DEDUP_REMOVED lines=21> */
.L_x_27389:
[----:B------:R-:W-:Y:S05]  /*8f30*/  BSYNC.RECONVERGENT B1 ;  /* 0x0000000000017941 */ /* 0x000fea0003800200 */
.L_x_27388:
[----:B------:R-:W-:Y:S01]  /*8f40*/  IMAD.SHL.U32 R0, R0, 0x200000, RZ ;  /* 0x0020000000007824 */ /* 0x000fe200078e00ff */
[----:B------:R-:W-:-:S04]  /*8f50*/  LEA R2, R2, 0x37800000, 0x17 ;  /* 0x3780000002027811 */ /* 0x000fc800078eb8ff */
[----:B------:R-:W-:-:S07]  /*8f60*/  LOP3.LUT R0, R2, R0, R7, 0xfe, !PT ;  /* 0x0000000002007212 */ /* 0x000fce00078efe07 */
.L_x_27387:
[----:B------:R-:W-:Y:S05]  /*8f70*/  BSYNC.RECONVERGENT B0 ;  /* 0x0000000000007941 */ /* 0x000fea0003800200 */
.L_x_27386:
[----:B------:R-:W-:Y:S01]  /*8f80*/  F2FP.BF16.F32.PACK_AB R0, RZ, R0 ;  /* 0x00000000ff00723e */ /* 0x000fe200000010ff */
[----:B------:R-:W-:Y:S06]  /*8f90*/  BRA `(.L_x_27367) ;  /* 0x0000000000a87947 */ /* 0x000fec0003800000 */
.L_x_27379:
        /* <DEDUP_REMOVED lines=14> */
.L_x_27393:
[----:B------:R-:W-:Y:S05]  /*9080*/  BSYNC.RECONVERGENT B0 ;  /* 0x0000000000007941 */ /* 0x000fea0003800200 */
.L_x_27392:
[----:B------:R-:W-:Y:S01]  /*9090*/  F2FP.BF16.F32.PACK_AB R0, RZ, R0 ;  /* 0x00000000ff00723e */ /* 0x000fe200000010ff */
[----:B------:R-:W-:Y:S06]  /*90a0*/  BRA `(.L_x_27367) ;  /* 0x0000000000647947 */ /* 0x000fec0003800000 */
.L_x_27366:
        /* <DEDUP_REMOVED lines=16> */
.L_x_27394:
[----:B------:R-:W-:Y:S01]  /*91b0*/  PRMT R0, RZ, 0x7610, R0 ;  /* 0x00007610ff007816 */ /* 0x000fe20000000000 */
[----:B------:R-:W-:Y:S06]  /*91c0*/  BRA `(.L_x_27367) ;  /* 0x00000000001c7947 */ /* 0x000fec0003800000 */
.L_x_27391:
[----:B------:R-:W2:Y:S02]  /*91d0*/  LDG.E.64 R2, desc[UR36][R2.64] ;  /* 0x0000002402027981 */ /* 0x000ea4000c1e1b00 */
[----:B--2---:R-:W1:Y:S02]  /*91e0*/  I2F.U64 R0, R2 ;  /* 0x0000000200007312 */ /* 0x004e640000301000 */
[----:B-1----:R-:W-:Y:S01]  /*91f0*/  F2FP.BF16.F32.PACK_AB R0, RZ, R0 ;  /* 0x00000000ff00723e */ /* 0x002fe200000010ff */
[----:B------:R-:W-:Y:S06]  /*9200*/  BRA `(.L_x_27367) ;  /* 0x00000000000c7947 */ /* 0x000fec0003800000 */
.L_x_27390:
[----:B------:R-:W2:Y:S02]  /*9210*/  LDG.E R2, desc[UR36][R2.64] ;  /* 0x0000002402027981 */ /* 0x000ea4000c1e1900 */
[----:B--2---:R-:W-:-:S04]  /*9220*/  I2FP.F32.U32 R0, R2 ;  /* 0x0000000200007245 */ /* 0x004fc80000201000 */
[----:B------:R-:W-:-:S07]  /*9230*/  F2FP.BF16.F32.PACK_AB R0, RZ, R0 ;  /* 0x00000000ff00723e */ /* 0x000fce00000010ff */
.L_x_27367:
[----:B-1----:R-:W-:Y:S01]  /*9240*/  IMAD.U32 R3, R18, 0x10000, RZ ;  /* 0x0001000012037824 */ /* 0x002fe200078e00ff */
[----:B-----5:R-:W-:Y:S01]  /*9250*/  SHF.L.U32 R0, R0, 0x10, RZ ;  /* 0x0000001000007819 */ /* 0x020fe200000006ff */
[----:B------:R-:W-:Y:S02]  /*9260*/  BSSY.RECONVERGENT B0, `(.L_x_27395) ;  /* 0x000003f000007945 */ /* 0x000fe40003800200 */
[C---:B------:R-:W-:Y:S01]  /*9270*/  FADD.FTZ R2, |R3|.reuse, -RZ ;  /* 0x800000ff03027221 */ /* 0x040fe20000010200 */
[----:B------:R-:W-:-:S13]  /*9280*/  FSETP.GEU.FTZ.AND P0, PT, |R3|, |R0|, PT ;  /* 0x400000000300720b */ /* 0x000fda0003f1e200 */
        /* <DEDUP_REMOVED lines=24> */
.L_x_27400:
[----:B------:R-:W-:Y:S01]  /*9410*/  FSETP.GEU.FTZ.AND P0, PT, R5, -R9, PT ;  /* 0x800000090500720b */ /* 0x000fe20003f1e000 */
[----:B------:R-:W-:-:S12]  /*9420*/  FADD.FTZ R7, R7, -1 ;  /* 0xbf80000007077421 */ /* 0x000fd80000010000 */
[----:B------:R-:W-:-:S07]  /*9430*/  @!P0 FADD.FTZ R7, R7, -1 ;  /* 0xbf80000007078421 */ /* 0x000fce0000010000 */
.L_x_27399:
[----:B------:R-:W-:Y:S05]  /*9440*/  BSYNC.RECONVERGENT B1 ;  /* 0x0000000000017941 */ /* 0x000fea0003800200 */
.L_x_27398:
[----:B------:R-:W-:Y:S01]  /*9450*/  FFMA.FTZ R2, -R9, R7, R2 ;  /* 0x0000000709027223 */ /* 0x000fe20000010102 */
[----:B------:R-:W-:Y:S06]  /*9460*/  BRA `(.L_x_27396) ;  /* 0x0000000000787947 */ /* 0x000fec0003800000 */
.L_x_27397:
        /* <DEDUP_REMOVED lines=14> */
.L_x_27403:
        /* <DEDUP_REMOVED lines=13> */
.L_x_27402:
[----:B------:R-:W-:Y:S05]  /*9620*/  BSYNC.RECONVERGENT B1 ;  /* 0x0000000000017941 */ /* 0x000fea0003800200 */
.L_x_27401:
[----:B------:R-:W-:-:S04]  /*9630*/  FMUL.FTZ R5, R2, 1.1920928955078125e-07 ;  /* 0x3400000002057820 */ /* 0x000fc80000410000 */
[----:B------:R-:W-:-:S07]  /*9640*/  FMUL.FTZ R2, R8, R5 ;  /* 0x0000000508027220 */ /* 0x000fce0000410000 */
.L_x_27396:
[----:B------:R-:W-:Y:S05]  /*9650*/  BSYNC.RECONVERGENT B0 ;  /* 0x0000000000007941 */ /* 0x000fea0003800200 */
.L_x_27395:
        /* <DEDUP_REMOVED lines=29> */
.L_x_27407:
[----:B-1----:R-:W-:-:S06]  /*9830*/  SHF.L.U32 R5, R5, 0x10, RZ ;  /* 0x0000001005057819 */ /* 0x002fcc00000006ff */
[----:B------:R-:W1:Y:S02]  /*9840*/  F2I.S64.TRUNC R4, R5 ;  /* 0x0000000500047311 */ /* 0x000e64000020d900 */
[----:B-1----:R4:W-:Y:S01]  /*9850*/  STG.E.U8 desc[UR36][R2.64], R4 ;  /* 0x0000000402007986 */ /* 0x0029e2000c101124 */
[----:B------:R-:W-:Y:S05]  /*9860*/  BRA `(.L_x_27409) ;  /* 0x0000000c006c7947 */ /* 0x000fea0003800000 */
.L_x_27406:
        /* <DEDUP_REMOVED lines=10> */
.L_x_27411:
[----:B-1----:R-:W-:-:S06]  /*9910*/  IMAD.U32 R5, R5, 0x10000, RZ ;  /* 0x0001000005057824 */ /* 0x002fcc00078e00ff */
[----:B------:R-:W1:Y:S02]  /*9920*/  F2I.FTZ.TRUNC.NTZ R5, R5 ;  /* 0x0000000500057305 */ /* 0x000e64000021f100 */
[----:B-1----:R3:W-:Y:S01]  /*9930*/  STG.E desc[UR36][R2.64], R5 ;  /* 0x0000000502007986 */ /* 0x0027e2000c101924 */
[----:B------:R-:W-:Y:S05]  /*9940*/  BRA `(.L_x_27409) ;  /* 0x0000000c00347947 */ /* 0x000fea0003800000 */
.L_x_27410:
[----:B-1----:R-:W-:-:S06]  /*9950*/  SHF.L.U32 R5, R5, 0x10, RZ ;  /* 0x0000001005057819 */ /* 0x002fcc00000006ff */
[----:B------:R-:W1:Y:S02]  /*9960*/  F2I.FTZ.TRUNC.NTZ R5, R5 ;  /* 0x0000000500057305 */ /* 0x000e64000021f100 */
[----:B-1----:R1:W-:Y:S01]  /*9970*/  STG.E.U16 desc[UR36][R2.64], R5 ;  /* 0x0000000502007986 */ /* 0x0023e2000c101524 */
[----:B------:R-:W-:Y:S05]  /*9980*/  BRA `(.L_x_27409) ;  /* 0x0000000c00247947 */ /* 0x000fea0003800000 */
.L_x_27405:
        /* <DEDUP_REMOVED lines=9> */
.L_x_27413:
[----:B-1----:R-:W-:-:S05]  /*9a20*/  IMAD.U32 R0, R5, 0x10000, RZ ;  /* 0x0001000005007824 */ /* 0x002fca00078e00ff */
[----:B------:R-:W-:-:S05]  /*9a30*/  F2FP.F16.F32.PACK_AB R0, RZ, R0 ;  /* 0x00000000ff00723e */ /* 0x000fca00000000ff */
[----:B------:R1:W-:Y:S01]  /*9a40*/  STG.E.U16 desc[UR36][R2.64], R0 ;  /* 0x0000000002007986 */ /* 0x0003e2000c101524 */
[----:B------:R-:W-:Y:S05]  /*9a50*/  BRA `(.L_x_27409) ;  /* 0x0000000800f07947 */ /* 0x000fea0003800000 */
.L_x_27412:
        /* <DEDUP_REMOVED lines=10> */
.L_x_27415:
[----:B-1----:R-:W-:-:S05]  /*9b00*/  IMAD.U32 R5, R5, 0x10000, RZ ;  /* 0x0001000005057824 */ /* 0x002fca00078e00ff */
[----:B------:R-:W-:-:S04]  /*9b10*/  F2FP.F16.F32.PACK_AB R5, RZ, R5 ;  /* 0x00000005ff05723e */ /* 0x000fc800000000ff */
[----:B------:R-:W-:-:S05]  /*9b20*/  PRMT R5, R5, 0x5410, RZ ;  /* 0x0000541005057816 */ /* 0x000fca00000000ff */
[----:B------:R1:W-:Y:S01]  /*9b30*/  STG.E desc[UR36][R2.64], R5 ;  /* 0x0000000502007986 */ /* 0x0003e2000c101924 */
[----:B------:R-:W-:Y:S05]  /*9b40*/  BRA `(.L_x_27409) ;  /* 0x0000000800b47947 */ /* 0x000fea0003800000 */
.L_x_27414:
[----:B-1----:R-:W-:-:S05]  /*9b50*/  SHF.L.U32 R4, R5, 0x10, RZ ;  /* 0x0000001005047819 */ /* 0x002fca00000006ff */
[----:B------:R-:W-:-:S06]  /*9b60*/  FMUL.FTZ R4, R4, 1 ;  /* 0x3f80000004047820 */ /* 0x000fcc0000410000 */
[----:B------:R-:W1:Y:S02]  /*9b70*/  F2F.F64.F32 R4, R4 ;  /* 0x0000000400047310 */ /* 0x000e640000201800 */
[----:B-1----:R1:W-:Y:S01]  /*9b80*/  STG.E.64 desc[UR36][R2.64], R4 ;  /* 0x0000000402007986 */ /* 0x0023e2000c101b24 */
[----:B------:R-:W-:Y:S05]  /*9b90*/  BRA `(.L_x_27409) ;  /* 0x0000000800a07947 */ /* 0x000fea0003800000 */
.L_x_27404:
        /* <DEDUP_REMOVED lines=14> */
.L_x_27419:
        /* <DEDUP_REMOVED lines=18> */
.L_x_27422:
[----:B------:R-:W-:-:S04]  /*9da0*/  SHF.R.U32.HI R5, RZ, 0x18, R5 ;  /* 0x00000018ff057819 */ /* 0x000fc80000011605 */
[----:B------:R-:W-:-:S07]  /*9db0*/  LOP3.LUT R0, R0, 0x80, R5, 0xf8, !PT ;  /* 0x0000008000007812 */ /* 0x000fce00078ef805 */
.L_x_27421:
[----:B------:R-:W-:Y:S05]  /*9dc0*/  BSYNC.RECONVERGENT B0 ;  /* 0x0000000000007941 */ /* 0x000fea0003800200 */
.L_x_27420:
[----:B------:R1:W-:Y:S01]  /*9dd0*/  STG.E.U8 desc[UR36][R2.64], R0 ;  /* 0x0000000002007986 */ /* 0x0003e2000c101124 */
[----:B------:R-:W-:Y:S05]  /*9de0*/  BRA `(.L_x_27409) ;  /* 0x00000008000c7947 */ /* 0x000fea0003800000 */
.L_x_27418:
        /* <DEDUP_REMOVED lines=18> */
.L_x_27425:
[----:B------:R-:W-:-:S04]  /*9f10*/  SHF.R.U32.HI R5, RZ, 0x18, R5 ;  /* 0x00000018ff057819 */ /* 0x000fc80000011605 */
[----:B------:R-:W-:-:S07]  /*9f20*/  LOP3.LUT R0, R0, 0x80, R5, 0xf8, !PT ;  /* 0x0000008000007812 */ /* 0x000fce00078ef805 */
.L_x_27424:
[----:B------:R-:W-:Y:S05]  /*9f30*/  BSYNC.RECONVERGENT B0 ;  /* 0x0000000000007941 */ /* 0x000fea0003800200 */
.L_x_27423:
[----:B------:R1:W-:Y:S01]  /*9f40*/  STG.E.U8 desc[UR36][R2.64], R0 ;  /* 0x0000000002007986 */ /* 0x0003e2000c101124 */
[----:B------:R-:W-:Y:S05]  /*9f50*/  BRA `(.L_x_27409) ;  /* 0x0000000400b07947 */ /* 0x000fea0003800000 */
.L_x_27417:
        /* <DEDUP_REMOVED lines=22> */
.L_x_27427:
[----:B-1----:R-:W-:-:S06]  /*a0c0*/  IMAD.U32 R5, R5, 0x10000, RZ ;  /* 0x0001000005057824 */ /* 0x002fcc00078e00ff */
[----:B------:R-:W1:Y:S02]  /*a0d0*/  F2I.U64.TRUNC R4, R5 ;  /* 0x0000000500047311 */ /* 0x000e64000020d800 */
[----:B-1----:R1:W-:Y:S01]  /*a0e0*/  STG.E.64 desc[UR36][R2.64], R4 ;  /* 0x0000000402007986 */ /* 0x0023e2000c101b24 */
[----:B------:R-:W-:Y:S05]  /*a0f0*/  BRA `(.L_x_27409) ;  /* 0x0000000400487947 */ /* 0x000fea0003800000 */
.L_x_27426:
[----:B-1----:R-:W-:-:S06]  /*a100*/  IMAD.U32 R5, R5, 0x10000, RZ ;  /* 0x0001000005057824 */ /* 0x002fcc00078e00ff */
[----:B------:R-:W1:Y:S02]  /*a110*/  F2I.FTZ.U32.TRUNC.NTZ R5, R5 ;  /* 0x0000000500057305 */ /* 0x000e64000021f000 */
[----:B-1----:R1:W-:Y:S01]  /*a120*/  STG.E desc[UR36][R2.64], R5 ;  /* 0x0000000502007986 */ /* 0x0023e2000c101924 */
[----:B------:R-:W-:Y:S05]  /*a130*/  BRA `(.L_x_27409) ;  /* 0x0000000400387947 */ /* 0x000fea0003800000 */
.L_x_27416:
        /* <DEDUP_REMOVED lines=11> */
.L_x_27429:
[----:B-1----:R-:W-:Y:S01]  /*a1f0*/  IMAD.U32 R5, R5, 0x10000, RZ ;  /* 0x0001000005057824 */ /* 0x002fe200078e00ff */
[----:B------:R-:W-:-:S03]  /*a200*/  CS2R R6, SRZ ;  /* 0x0000000000067805 */ /* 0x000fc6000001ff00 */
[----:B------:R-:W-:-:S06]  /*a210*/  FMUL.FTZ R5, R5, 1 ;  /* 0x3f80000005057820 */ /* 0x000fcc0000410000 */
[----:B------:R-:W1:Y:S02]  /*a220*/  F2F.F64.F32 R4, R5 ;  /* 0x0000000500047310 */ /* 0x000e640000201800 */
[----:B-1----:R1:W-:Y:S01]  /*a230*/  STG.E.128 desc[UR36][R2.64], R4 ;  /* 0x0000000402007986 */ /* 0x0023e2000c101d24 */
[----:B------:R-:W-:Y:S05]  /*a240*/  BRA `(.L_x_27409) ;  /* 0x0000000000f47947 */ /* 0x000fea0003800000 */
.L_x_27428:
[----:B------:R-:W-:-:S09]  /*a250*/  UISETP.NE.AND UP0, UPT, UR4, 0xf, UPT ;  /* 0x0000000f0400788c */ /* 0x000fd2000bf05270 */
[----:B------:R-:W-:Y:S05]  /*a260*/  BRA.U !UP0, `(.L_x_27430) ;  /* 0x0000000108e87547 */ /* 0x000fea000b800000 */
[----:B------:R-:W-:-:S09]  /*a270*/  UISETP.NE.AND UP0, UPT, UR4, 0x17, UPT ;  /* 0x000000170400788c */ /* 0x000fd2000bf05270 */
[----:B------:R-:W-:Y:S05]  /*a280*/  BRA.U !UP0, `(.L_x_27431) ;  /* 0x0000000108907547 */ /* 0x000fea000b800000 */
[----:B------:R-:W-:-:S09]  /*a290*/  UISETP.NE.AND UP0, UPT, UR4, 0x18, UPT ;  /* 0x000000180400788c */ /* 0x000fd2000bf05270 */
[----:B------:R-:W-:Y:S05]  /*a2a0*/  BRA.U !UP0, `(.L_x_27432) ;  /* 0x0000000108447547 */ /* 0x000fea000b800000 */
.L_x_27408:
        /* <DEDUP_REMOVED lines=16> */
.L_x_27433:
[----:B------:R-:W-:Y:S05]  /*a3b0*/  BRA `(.L_x_27409) ;  /* 0x0000000000987947 */ /* 0x000fea0003800000 */
.L_x_27432:
        /* <DEDUP_REMOVED lines=13> */
.L_x_27435:
[----:B------:R-:W-:Y:S05]  /*a490*/  BSYNC.RECONVERGENT B0 ;  /* 0x0000000000007941 */ /* 0x000fea0003800200 */
.L_x_27434:
[----:B------:R-:W-:-:S05]  /*a4a0*/  LOP3.LUT R5, R0, 0x80, R5, 0xf8, !PT ;  /* 0x0000008000057812 */ /* 0x000fca00078ef805 */
[----:B------:R1:W-:Y:S01]  /*a4b0*/  STG.E.U8 desc[UR36][R2.64], R5 ;  /* 0x0000000502007986 */ /* 0x0003e2000c101124 */
[----:B------:R-:W-:Y:S05]  /*a4c0*/  BRA `(.L_x_27409) ;  /* 0x0000000000547947 */ /* 0x000fea0003800000 */
.L_x_27431:
        /* <DEDUP_REMOVED lines=12> */
.L_x_27437:
[----:B------:R-:W-:Y:S01]  /*a590*/  IMAD.MOV.U32 R0, RZ, RZ, 0x7f ;  /* 0x0000007fff007424 */ /* 0x000fe200078e00ff */
[----:B------:R-:W-:-:S04]  /*a5a0*/  ISETP.GT.U32.AND P0, PT, R4, 0x7f800000, PT ;  /* 0x7f8000000400780c */ /* 0x000fc80003f04070 */
[----:B------:R-:W-:-:S09]  /*a5b0*/  SEL R0, R0, 0x7c, P0 ;  /* 0x0000007c00007807 */ /* 0x000fd20000000000 */
.L_x_27438:
[----:B------:R-:W-:Y:S05]  /*a5c0*/  BSYNC.RECONVERGENT B0 ;  /* 0x0000000000007941 */ /* 0x000fea0003800200 */
.L_x_27436:
[----:B------:R-:W-:-:S04]  /*a5d0*/  SHF.R.U32.HI R5, RZ, 0x18, R5 ;  /* 0x00000018ff057819 */ /* 0x000fc80000011605 */
[----:B------:R-:W-:-:S05]  /*a5e0*/  LOP3.LUT R5, R0, 0x80, R5, 0xf8, !PT ;  /* 0x0000008000057812 */ /* 0x000fca00078ef805 */
[----:B------:R1:W-:Y:S01]  /*a5f0*/  STG.E.U8 desc[UR36][R2.64], R5 ;  /* 0x0000000502007986 */ /* 0x0003e2000c101124 */
[----:B------:R-:W-:Y:S05]  /*a600*/  BRA `(.L_x_27409) ;  /* 0x0000000000047947 */ /* 0x000fea0003800000 */
.L_x_27430:
[----:B-1----:R1:W-:Y:S02]  /*a610*/  STG.E.U16 desc[UR36][R2.64], R5 ;  /* 0x0000000502007986 */ /* 0x0023e4000c101524 */
.L_x_27409:
[----:B------:R-:W-:-:S07]  /*a620*/  IADD3 R17, PT, PT, R17, 0x80, RZ ;  /* 0x0000008011117810 */ /* 0x000fce0007ffe0ff */
.L_x_27360:
[----:B------:R-:W-:Y:S05]  /*a630*/  BSYNC.RECONVERGENT B6 ;  /* 0x0000000000067941 */ /* 0x000fea0003800200 */
.L_x_27359:
        /* <DEDUP_REMOVED lines=306> */
.L_x_27439:
        /* <DEDUP_REMOVED lines=20> */
.L_x_27443:
[----:B------:R-:W2:Y:S02]  /*baa0*/  LDG.E.U8 R2, desc[UR36][R2.64] ;  /* 0x0000002402027981 */ /* 0x000ea4000c1e1100 */
[----:B--2---:R-:W-:-:S04]  /*bab0*/  I2FP.F32.U32 R0, R2 ;  /* 0x0000000200007245 */ /* 0x004fc80000201000 */
[----:B------:R-:W-:Y:S01]  /*bac0*/  F2FP.BF16.F32.PACK_AB R0, RZ, R0 ;  /* 0x00000000ff00723e */ /* 0x000fe200000010ff */
[----:B------:R-:W-:Y:S06]  /*bad0*/  BRA `(.L_x_27445) ;  /* 0x0000000c00a47947 */ /* 0x000fec0003800000 */
.L_x_27442:
        /* <DEDUP_REMOVED lines=10> */
.L_x_27447:
[----:B------:R-:W2:Y:S02]  /*bb80*/  LDG.E R2, desc[UR36][R2.64] ;  /* 0x0000002402027981 */ /* 0x000ea4000c1e1900 */
[----:B--2---:R-:W-:-:S04]  /*bb90*/  I2FP.F32.S32 R0, R2 ;  /* 0x0000000200007245 */ /* 0x004fc80000201400 */
[----:B------:R-:W-:Y:S01]  /*bba0*/  F2FP.BF16.F32.PACK_AB R0, RZ, R0 ;  /* 0x00000000ff00723e */ /* 0x000fe200000010ff */
[----:B------:R-:W-:Y:S06]  /*bbb0*/  BRA `(.L_x_27445) ;  /* 0x0000000c006c7947 */ /* 0x000fec0003800000 */
.L_x_27446:
[----:B------:R-:W2:Y:S02]  /*bbc0*/  LDG.E.U16 R2, desc[UR36][R2.64] ;  /* 0x0000002402027981 */ /* 0x000ea4000c1e1500 */
[----:B--2---:R-:W1:Y:S02]  /*bbd0*/  I2F.S16 R0, R2 ;  /* 0x0000000200007306 */ /* 0x004e640000101400 */
[----:B-1----:R-:W-:Y:S01]  /*bbe0*/  F2FP.BF16.F32.PACK_AB R0, RZ, R0 ;  /* 0x00000000ff00723e */ /* 0x002fe200000010ff */
[----:B------:R-:W-:Y:S06]  /*bbf0*/  BRA `(.L_x_27445) ;  /* 0x0000000c005c7947 */ /* 0x000fec0003800000 */
.L_x_27441:
        /* <DEDUP_REMOVED lines=9> */
.L_x_27449:
[----:B------:R-:W2:Y:S02]  /*bc90*/  LDG.E.U16 R0, desc[UR36][R2.64] ;  /* 0x0000002402007981 */ /* 0x000ea4000c1e1500 */
[----:B--2---:R-:W-:-:S05]  /*bca0*/  HADD2.F32 R0, -RZ, R0.H0_H0 ;  /* 0x20000000ff007230 */ /* 0x004fca0000004100 */
[----:B------:R-:W-:Y:S01]  /*bcb0*/  F2FP.BF16.F32.PACK_AB R0, RZ, R0 ;  /* 0x00000000ff00723e */ /* 0x000fe200000010ff */
[----:B------:R-:W-:Y:S06]  /*bcc0*/  BRA `(.L_x_27445) ;  /* 0x0000000c00287947 */ /* 0x000fec0003800000 */
.L_x_27448:
        /* <DEDUP_REMOVED lines=9> */
.L_x_27451:
[----:B------:R-:W2:Y:S02]  /*bd60*/  LDG.E.U16 R2, desc[UR36][R2.64] ;  /* 0x0000002402027981 */ /* 0x000ea4000c1e1500 */
[----:B--2---:R-:W-:-:S05]  /*bd70*/  HADD2.F32 R0, -RZ, R2.H0_H0 ;  /* 0x20000002ff007230 */ /* 0x004fca0000004100 */
[----:B------:R-:W-:Y:S01]  /*bd80*/  F2FP.BF16.F32.PACK_AB R0, RZ, R0 ;  /* 0x00000000ff00723e */ /* 0x000fe200000010ff */
[----:B------:R-:W-:Y:S06]  /*bd90*/  BRA `(.L_x_27445) ;  /* 0x0000000800f47947 */ /* 0x000fec0003800000 */
.L_x_27450:
        /* <DEDUP_REMOVED lines=12> */
.L_x_27440:
        /* <DEDUP_REMOVED lines=13> */
.L_x_27454:
        /* <DEDUP_REMOVED lines=12> */
.L_x_27453:
        /* <DEDUP_REMOVED lines=27> */
.L_x_27456:
        /* <DEDUP_REMOVED lines=13> */
.L_x_27455:
[----:B------:R1:W5:Y:S01]  /*c270*/  LDG.E.U16 R0, desc[UR36][R2.64] ;  /* 0x0000002402007981 */ /* 0x000362000c1e1500 */
[----:B------:R-:W-:Y:S05]  /*c280*/  BRA `(.L_x_27445) ;  /* 0x0000000400b87947 */ /* 0x000fea0003800000 */
.L_x_27452:
        /* <DEDUP_REMOVED lines=12> */
.L_x_27459:
        /* <DEDUP_REMOVED lines=21> */
.L_x_27463:
[----:B------:R-:W-:Y:S05]  /*c4a0*/  BSYNC.RECONVERGENT B1 ;  /* 0x0000000000017941 */ /* 0x000fea0003800200 */
.L_x_27462:
[----:B------:R-:W-:Y:S01]  /*c4b0*/  IMAD.SHL.U32 R0, R0, 0x100000, RZ ;  /* 0x0010000000007824 */ /* 0x000fe200078e00ff */
[----:B------:R-:W-:-:S04]  /*c4c0*/  LEA R2, R2, 0x3b800000, 0x17 ;  /* 0x3b80000002027811 */ /* 0x000fc800078eb8ff */
[----:B------:R-:W-:-:S07]  /*c4d0*/  LOP3.LUT R0, R2, R0, R7, 0xfe, !PT ;  /* 0x0000000002007212 */ /* 0x000fce00078efe07 */
.L_x_27461:
[----:B------:R-:W-:Y:S05]  /*c4e0*/  BSYNC.RECONVERGENT B0 ;  /* 0x0000000000007941 */ /* 0x000fea0003800200 */
.L_x_27460:
[----:B------:R-:W-:Y:S01]  /*c4f0*/  F2FP.BF16.F32.PACK_AB R0, RZ, R0 ;  /* 0x00000000ff00723e */ /* 0x000fe200000010ff */
[----:B------:R-:W-:Y:S06]  /*c500*/  BRA `(.L_x_27445) ;  /* 0x0000000400187947 */ /* 0x000fec0003800000 */
.L_x_27458:
        /* <DEDUP_REMOVED lines=21> */
.L_x_27467:
[----:B------:R-:W-:Y:S05]  /*c660*/  BSYNC.RECONVERGENT B1 ;  /* 0x0000000000017941 */ /* 0x000fea0003800200 */
.L_x_27466:
[----:B------:R-:W-:Y:S01]  /*c670*/  IMAD.SHL.U32 R0, R0, 0x200000, RZ ;  /* 0x0020000000007824 */ /* 0x000fe200078e00ff */
[----:B------:R-:W-:-:S04]  /*c680*/  LEA R2, R2, 0x37800000, 0x17 ;  /* 0x3780000002027811 */ /* 0x000fc800078eb8ff */
[----:B------:R-:W-:-:S07]  /*c690*/  LOP3.LUT R0, R2, R0, R7, 0xfe, !PT ;  /* 0x0000000002007212 */ /* 0x000fce00078efe07 */
.L_x_27465:
[----:B------:R-:W-:Y:S05]  /*c6a0*/  BSYNC.RECONVERGENT B0 ;  /* 0x0000000000007941 */ /* 0x000fea0003800200 */
.L_x_27464:
[----:B------:R-:W-:Y:S01]  /*c6b0*/  F2FP.BF16.F32.PACK_AB R0, RZ, R0 ;  /* 0x00000000ff00723e */ /* 0x000fe200000010ff */
[----:B------:R-:W-:Y:S06]  /*c6c0*/  BRA `(.L_x_27445) ;  /* 0x0000000000a87947 */ /* 0x000fec0003800000 */
.L_x_27457:
        /* <DEDUP_REMOVED lines=14> */
.L_x_27471:
[----:B------:R-:W-:Y:S05]  /*c7b0*/  BSYNC.RECONVERGENT B0 ;  /* 0x0000000000007941 */ /* 0x000fea0003800200 */
.L_x_27470:
[----:B------:R-:W-:Y:S01]  /*c7c0*/  F2FP.BF16.F32.PACK_AB R0, RZ, R0 ;  /* 0x00000000ff00723e */ /* 0x000fe200000010ff */
[----:B------:R-:W-:Y:S06]  /*c7d0*/  BRA `(.L_x_27445) ;  /* 0x0000000000647947 */ /* 0x000fec0003800000 */
.L_x_27444:
        /* <DEDUP_REMOVED lines=16> */
.L_x_27472:
[----:B------:R-:W-:Y:S01]  /*c8e0*/  PRMT R0, RZ, 0x7610, R0 ;  /* 0x00007610ff007816 */ /* 0x000fe20000000000 */
[----:B------:R-:W-:Y:S06]  /*c8f0*/  BRA `(.L_x_27445) ;  /* 0x00000000001c7947 */ /* 0x000fec0003800000 */
.L_x_27469:
[----:B------:R-:W2:Y:S02]  /*c900*/  LDG.E.64 R2, desc[UR36][R2.64] ;  /* 0x0000002402027981 */ /* 0x000ea4000c1e1b00 */
[----:B--2---:R-:W1:Y:S02]  /*c910*/  I2F.U64 R0, R2 ;  /* 0x0000000200007312 */ /* 0x004e640000301000 */
[----:B-1----:R-:W-:Y:S01]  /*c920*/  F2FP.BF16.F32.PACK_AB R0, RZ, R0 ;  /* 0x00000000ff00723e */ /* 0x002fe200000010ff */
[----:B------:R-:W-:Y:S06]  /*c930*/  BRA `(.L_x_27445) ;  /* 0x00000000000c7947 */ /* 0x000fec0003800000 */
.L_x_27468:
[----:B------:R-:W2:Y:S02]  /*c940*/  LDG.E R2, desc[UR36][R2.64] ;  /* 0x0000002402027981 */ /* 0x000ea4000c1e1900 */
[----:B--2---:R-:W-:-:S04]  /*c950*/  I2FP.F32.U32 R0, R2 ;  /* 0x0000000200007245 */ /* 0x004fc80000201000 */
[----:B------:R-:W-:-:S07]  /*c960*/  F2FP.BF16.F32.PACK_AB R0, RZ, R0 ;  /* 0x00000000ff00723e */ /* 0x000fce00000010ff */
.L_x_27445:
[----:B------:R-:W-:Y:S01]  /*c970*/  IMAD.U32 R18, R18, 0x10000, RZ ;  /* 0x0001000012127824 */ /* 0x000fe200078e00ff */
[----:B-1---5:R-:W-:Y:S01]  /*c980*/  SHF.L.U32 R3, R0, 0x10, RZ ;  /* 0x0000001000037819 */ /* 0x022fe200000006ff */
        /* <DEDUP_REMOVED lines=27> */
.L_x_27478:
[----:B------:R-:W-:Y:S01]  /*cb40*/  FSETP.GEU.FTZ.AND P0, PT, R6, -R4, PT ;  /* 0x800000040600720b */ /* 0x000fe20003f1e000 */
[----:B------:R-:W-:-:S12]  /*cb50*/  FADD.FTZ R0, R0, -1 ;  /* 0xbf80000000007421 */ /* 0x000fd80000010000 */
[----:B------:R-:W-:-:S07]  /*cb60*/  @!P0 FADD.FTZ R0, R0, -1 ;  /* 0xbf80000000008421 */ /* 0x000fce0000010000 */
.L_x_27477:
[----:B------:R-:W-:Y:S05]  /*cb70*/  BSYNC.RECONVERGENT B1 ;  /* 0x0000000000017941 */ /* 0x000fea0003800200 */
.L_x_27476:
[----:B------:R-:W-:Y:S01]  /*cb80*/  FFMA.FTZ R5, -R4, R0, R5 ;  /* 0x0000000004057223 */ /* 0x000fe20000010105 */
[----:B------:R-:W-:Y:S06]  /*cb90*/  BRA `(.L_x_27474) ;  /* 0x0000000000787947 */ /* 0x000fec0003800000 */
.L_x_27475:
        /* <DEDUP_REMOVED lines=14> */
.L_x_27481:
        /* <DEDUP_REMOVED lines=13> */
.L_x_27480:
[----:B------:R-:W-:Y:S05]  /*cd50*/  BSYNC.RECONVERGENT B1 ;  /* 0x0000000000017941 */ /* 0x000fea0003800200 */
.L_x_27479:
[----:B------:R-:W-:-:S04]  /*cd60*/  FMUL.FTZ R5, R5, 1.1920928955078125e-07 ;  /* 0x3400000005057820 */ /* 0x000fc80000410000 */
[----:B------:R-:W-:-:S07]  /*cd70*/  FMUL.FTZ R5, R6, R5 ;  /* 0x0000000506057220 */ /* 0x000fce0000410000 */
.L_x_27474:
[----:B------:R-:W-:Y:S05]  /*cd80*/  BSYNC.RECONVERGENT B0 ;  /* 0x0000000000007941 */ /* 0x000fea0003800200 */
.L_x_27473:
        /* <DEDUP_REMOVED lines=12> */
[----:B------:R1:W2:Y:S01]  /*ce50*/  F2F.BF16.F32 R3, R18 ;  /* 0x0000001200037304 */ /* 0x0002a20000202000 */
        /* <DEDUP_REMOVED lines=13> */
.L_x_27485:
[----:B--2---:R-:W-:-:S06]  /*cf30*/  IMAD.U32 R3, R3, 0x10000, RZ ;  /* 0x0001000003037824 */ /* 0x004fcc00078e00ff */
[----:B------:R-:W2:Y:S02]  /*cf40*/  F2I.S64.TRUNC R2, R3 ;  /* 0x0000000300027311 */ /* 0x000ea4000020d900 */
[----:B--2---:R-:W-:Y:S01]  /*cf50*/  STG.E.U8 desc[UR36][R16.64], R2 ;  /* 0x0000000210007986 */ /* 0x004fe2000c101124 */
[----:B------:R-:W-:Y:S05]  /*cf60*/  EXIT ;  /* 0x000000000000794d */ /* 0x000fea0003800000 */
.L_x_27484:
        /* <DEDUP_REMOVED lines=10> */
.L_x_27488:
[----:B--2---:R-:W-:-:S06]  /*d010*/  SHF.L.U32 R3, R3, 0x10, RZ ;  /* 0x0000001003037819 */ /* 0x004fcc00000006ff */
[----:B------:R-:W2:Y:S02]  /*d020*/  F2I.FTZ.TRUNC.NTZ R3, R3 ;  /* 0x0000000300037305 */ /* 0x000ea4000021f100 */
[----:B--2---:R-:W-:Y:S01]  /*d030*/  STG.E desc[UR36][R16.64], R3 ;  /* 0x0000000310007986 */ /* 0x004fe2000c101924 */
[----:B------:R-:W-:Y:S05]  /*d040*/  EXIT ;  /* 0x000000000000794d */ /* 0x000fea0003800000 */
.L_x_27487:
[----:B--2---:R-:W-:-:S06]  /*d050*/  IMAD.U32 R3, R3, 0x10000, RZ ;  /* 0x0001000003037824 */ /* 0x004fcc00078e00ff */
[----:B------:R-:W2:Y:S02]  /*d060*/  F2I.FTZ.TRUNC.NTZ R3, R3 ;  /* 0x0000000300037305 */ /* 0x000ea4000021f100 */
[----:B--2---:R-:W-:Y:S01]  /*d070*/  STG.E.U16 desc[UR36][R16.64], R3 ;  /* 0x0000000310007986 */ /* 0x004fe2000c101524 */
[----:B------:R-:W-:Y:S05]  /*d080*/  EXIT ;  /* 0x000000000000794d */ /* 0x000fea0003800000 */
.L_x_27483:
        /* <DEDUP_REMOVED lines=9> */
.L_x_27490:
[----:B--2---:R-:W-:-:S04]  /*d120*/  SHF.L.U32 R0, R3, 0x10, RZ ;  /* 0x0000001003007819 */ /* 0x004fc800000006ff */
[----:B------:R-:W-:-:S05]  /*d130*/  F2FP.F16.F32.PACK_AB R0, RZ, R0 ;  /* 0x00000000ff00723e */ /* 0x000fca00000000ff */
[----:B------:R-:W-:Y:S01]  /*d140*/  STG.E.U16 desc[UR36][R16.64], R0 ;  /* 0x0000000010007986 */ /* 0x000fe2000c101524 */
[----:B------:R-:W-:Y:S05]  /*d150*/  EXIT ;  /* 0x000000000000794d */ /* 0x000fea0003800000 */
.L_x_27489:
        /* <DEDUP_REMOVED lines=10> */
.L_x_27492:
[----:B--2---:R-:W-:-:S04]  /*d200*/  SHF.L.U32 R3, R3, 0x10, RZ ;  /* 0x0000001003037819 */ /* 0x004fc800000006ff */
[----:B------:R-:W-:-:S04]  /*d210*/  F2FP.F16.F32.PACK_AB R3, RZ, R3 ;  /* 0x00000003ff03723e */ /* 0x000fc800000000ff */
[----:B------:R-:W-:-:S05]  /*d220*/  PRMT R3, R3, 0x5410, RZ ;  /* 0x0000541003037816 */ /* 0x000fca00000000ff */
[----:B------:R-:W-:Y:S01]  /*d230*/  STG.E desc[UR36][R16.64], R3 ;  /* 0x0000000310007986 */ /* 0x000fe2000c101924 */
[----:B------:R-:W-:Y:S05]  /*d240*/  EXIT ;  /* 0x000000000000794d */ /* 0x000fea0003800000 */
.L_x_27491:
[----:B--2---:R-:W-:-:S04]  /*d250*/  IMAD.U32 R2, R3, 0x10000, RZ ;  /* 0x0001000003027824 */ /* 0x004fc800078e00ff */
[----:B------:R-:W-:-:S06]  /*d260*/  FMUL.FTZ R2, R2, 1 ;  /* 0x3f80000002027820 */ /* 0x000fcc0000410000 */
[----:B------:R-:W2:Y:S02]  /*d270*/  F2F.F64.F32 R2, R2 ;  /* 0x0000000200027310 */ /* 0x000ea40000201800 */
[----:B--2---:R-:W-:Y:S01]  /*d280*/  STG.E.64 desc[UR36][R16.64], R2 ;  /* 0x0000000210007986 */ /* 0x004fe2000c101b24 */
[----:B------:R-:W-:Y:S05]  /*d290*/  EXIT ;  /* 0x000000000000794d */ /* 0x000fea0003800000 */
.L_x_27482:
        /* <DEDUP_REMOVED lines=14> */
.L_x_27496:
        /* <DEDUP_REMOVED lines=17> */
.L_x_27499:
[----:B------:R-:W-:-:S04]  /*d490*/  SHF.R.U32.HI R3, RZ, 0x18, R3 ;  /* 0x00000018ff037819 */ /* 0x000fc80000011603 */
[----:B------:R-:W-:-:S04]  /*d4a0*/  LOP3.LUT R0, R0, 0x80, R3, 0xf8, !PT ;  /* 0x0000008000007812 */ /* 0x000fc800078ef803 */
[----:B------:R-:W-:-:S07]  /*d4b0*/  PRMT R8, R0, 0x7610, R8 ;  /* 0x0000761000087816 */ /* 0x000fce0000000008 */
.L_x_27498:
[----:B------:R-:W-:Y:S05]  /*d4c0*/  BSYNC.RECONVERGENT B0 ;  /* 0x0000000000007941 */ /* 0x000fea0003800200 */
.L_x_27497:
[----:B------:R-:W-:Y:S01]  /*d4d0*/  STG.E.U8 desc[UR36][R16.64], R8 ;  /* 0x0000000810007986 */ /* 0x000fe2000c101124 */
[----:B------:R-:W-:Y:S05]  /*d4e0*/  EXIT ;  /* 0x000000000000794d */ /* 0x000fea0003800000 */
.L_x_27495:
[----:B--2---:R-:W-:Y:S01]  /*d4f0*/  IMAD.U32 R3, R3, 0x10000, RZ ;  /* 0x0001000003037824 */ /* 0x004fe200078e00ff */
        /* <DEDUP_REMOVED lines=16> */
.L_x_27502:
[----:B------:R-:W-:-:S04]  /*d600*/  SHF.R.U32.HI R3, RZ, 0x18, R3 ;  /* 0x00000018ff037819 */ /* 0x000fc80000011603 */
[----:B------:R-:W-:-:S04]  /*d610*/  LOP3.LUT R0, R0, 0x80, R3, 0xf8, !PT ;  /* 0x0000008000007812 */ /* 0x000fc800078ef803 */
[----:B------:R-:W-:-:S07]  /*d620*/  PRMT R8, R0, 0x7610, R8 ;  /* 0x0000761000087816 */ /* 0x000fce0000000008 */
.L_x_27501:
[----:B------:R-:W-:Y:S05]  /*d630*/  BSYNC.RECONVERGENT B0 ;  /* 0x0000000000007941 */ /* 0x000fea0003800200 */
.L_x_27500:
[----:B------:R-:W-:Y:S01]  /*d640*/  STG.E.U8 desc[UR36][R16.64], R8 ;  /* 0x0000000810007986 */ /* 0x000fe2000c101124 */
[----:B------:R-:W-:Y:S05]  /*d650*/  EXIT ;  /* 0x000000000000794d */ /* 0x000fea0003800000 */
.L_x_27494:
        /* <DEDUP_REMOVED lines=22> */
.L_x_27504:
[----:B--2---:R-:W-:-:S06]  /*d7c0*/  SHF.L.U32 R3, R3, 0x10, RZ ;  /* 0x0000001003037819 */ /* 0x004fcc00000006ff */
[----:B------:R-:W2:Y:S02]  /*d7d0*/  F2I.U64.TRUNC R2, R3 ;  /* 0x0000000300027311 */ /* 0x000ea4000020d800 */
[----:B--2---:R-:W-:Y:S01]  /*d7e0*/  STG.E.64 desc[UR36][R16.64], R2 ;  /* 0x0000000210007986 */ /* 0x004fe2000c101b24 */
[----:B------:R-:W-:Y:S05]  /*d7f0*/  EXIT ;  /* 0x000000000000794d */ /* 0x000fea0003800000 */
.L_x_27503:
[----:B--2---:R-:W-:-:S06]  /*d800*/  IMAD.U32 R3, R3, 0x10000, RZ ;  /* 0x0001000003037824 */ /* 0x004fcc00078e00ff */
[----:B------:R-:W2:Y:S02]  /*d810*/  F2I.FTZ.U32.TRUNC.NTZ R3, R3 ;  /* 0x0000000300037305 */ /* 0x000ea4000021f000 */
[----:B--2---:R-:W-:Y:S01]  /*d820*/  STG.E desc[UR36][R16.64], R3 ;  /* 0x0000000310007986 */ /* 0x004fe2000c101924 */
[----:B------:R-:W-:Y:S05]  /*d830*/  EXIT ;  /* 0x000000000000794d */ /* 0x000fea0003800000 */
.L_x_27493:
        /* <DEDUP_REMOVED lines=11> */
.L_x_27506:
[----:B--2---:R-:W-:Y:S02]  /*d8f0*/  SHF.L.U32 R3, R3, 0x10, RZ ;  /* 0x0000001003037819 */ /* 0x004fe400000006ff */
[----:B------:R-:W-:-:S03]  /*d900*/  CS2R R6, SRZ ;  /* 0x0000000000067805 */ /* 0x000fc6000001ff00 */
[----:B------:R-:W-:-:S04]  /*d910*/  FMUL.FTZ R3, R3, 1 ;  /* 0x3f80000003037820 */ /* 0x000fc80000410000 */
[----:B------:R-:W2:Y:S02]  /*d920*/  F2F.F64.F32 R4, R3 ;  /* 0x0000000300047310 */ /* 0x000ea40000201800 */
[----:B--2---:R-:W-:Y:S01]  /*d930*/  STG.E.128 desc[UR36][R16.64], R4 ;  /* 0x0000000410007986 */ /* 0x004fe2000c101d24 */
[----:B------:R-:W-:Y:S05]  /*d940*/  EXIT ;  /* 0x000000000000794d */ /* 0x000fea0003800000 */
.L_x_27505:
[----:B------:R-:W-:-:S09]  /*d950*/  UISETP.NE.AND UP0, UPT, UR4, 0xf, UPT ;  /* 0x0000000f0400788c */ /* 0x000fd2000bf05270 */
[----:B------:R-:W-:Y:S05]  /*d960*/  BRA.U !UP0, `(.L_x_27507) ;  /* 0x0000000108e87547 */ /* 0x000fea000b800000 */
[----:B------:R-:W-:-:S09]  /*d970*/  UISETP.NE.AND UP0, UPT, UR4, 0x17, UPT ;  /* 0x000000170400788c */ /* 0x000fd2000bf05270 */
[----:B------:R-:W-:Y:S05]  /*d980*/  BRA.U !UP0, `(.L_x_27508) ;  /* 0x0000000108907547 */ /* 0x000fea000b800000 */
[----:B------:R-:W-:-:S09]  /*d990*/  UISETP.NE.AND UP0, UPT, UR4, 0x18, UPT ;  /* 0x000000180400788c */ /* 0x000fd2000bf05270 */
[----:B------:R-:W-:Y:S05]  /*d9a0*/  BRA.U !UP0, `(.L_x_27509) ;  /* 0x0000000108447547 */ /* 0x000fea000b800000 */
.L_x_27486:
        /* <DEDUP_REMOVED lines=16> */
.L_x_27510:
[----:B------:R-:W-:Y:S05]  /*dab0*/  EXIT ;  /* 0x000000000000794d */ /* 0x000fea0003800000 */
.L_x_27509:
        /* <DEDUP_REMOVED lines=13> */
.L_x_27512:
[----:B------:R-:W-:Y:S05]  /*db90*/  BSYNC.RECONVERGENT B0 ;  /* 0x0000000000007941 */ /* 0x000fea0003800200 */
.L_x_27511:
[----:B------:R-:W-:-:S05]  /*dba0*/  LOP3.LUT R3, R0, 0x80, R3, 0xf8, !PT ;  /* 0x0000008000037812 */ /* 0x000fca00078ef803 */
[----:B------:R-:W-:Y:S01]  /*dbb0*/  STG.E.U8 desc[UR36][R16.64], R3 ;  /* 0x0000000310007986 */ /* 0x000fe2000c101124 */
[----:B------:R-:W-:Y:S05]  /*dbc0*/  EXIT ;  /* 0x000000000000794d */ /* 0x000fea0003800000 */
.L_x_27508:
        /* <DEDUP_REMOVED lines=12> */
.L_x_27514:
[----:B------:R-:W-:Y:S01]  /*dc90*/  IMAD.MOV.U32 R0, RZ, RZ, 0x7f ;  /* 0x0000007fff007424 */ /* 0x000fe200078e00ff */
[----:B------:R-:W-:-:S04]  /*dca0*/  ISETP.GT.U32.AND P0, PT, R2, 0x7f800000, PT ;  /* 0x7f8000000200780c */ /* 0x000fc80003f04070 */
[----:B------:R-:W-:-:S09]  /*dcb0*/  SEL R0, R0, 0x7c, P0 ;  /* 0x0000007c00007807 */ /* 0x000fd20000000000 */
.L_x_27515:
[----:B------:R-:W-:Y:S05]  /*dcc0*/  BSYNC.RECONVERGENT B0 ;  /* 0x0000000000007941 */ /* 0x000fea0003800200 */
.L_x_27513:
[----:B------:R-:W-:-:S04]  /*dcd0*/  SHF.R.U32.HI R3, RZ, 0x18, R3 ;  /* 0x00000018ff037819 */ /* 0x000fc80000011603 */
[----:B------:R-:W-:-:S05]  /*dce0*/  LOP3.LUT R3, R0, 0x80, R3, 0xf8, !PT ;  /* 0x0000008000037812 */ /* 0x000fca00078ef803 */
[----:B------:R-:W-:Y:S01]  /*dcf0*/  STG.E.U8 desc[UR36][R16.64], R3 ;  /* 0x0000000310007986 */ /* 0x000fe2000c101124 */
[----:B------:R-:W-:Y:S05]  /*dd00*/  EXIT ;  /* 0x000000000000794d */ /* 0x000fea0003800000 */
.L_x_27507:
[----:B--2---:R-:W-:Y:S01]  /*dd10*/  STG.E.U16 desc[UR36][R16.64], R3 ;  /* 0x0000000310007986 */ /* 0x004fe2000c101524 */
[----:B------:R-:W-:Y:S05]  /*dd20*/  EXIT ;  /* 0x000000000000794d */ /* 0x000fea0003800000 */
.L_x_27516:
        /* <DEDUP_REMOVED lines=13> */
.L_x_50172:


//--------------------- .text._ZN2at6native27unrolled_elementwise_kernelINS0_13AUnaryFunctorIN3c108BFloat16ES4_S4_ZZZNS0_21remainder_kernel_cudaERNS_18TensorIteratorBaseEENKUlvE0_clEvENKUlvE2_clEvEUlS4_S4_E_EESt5arrayIPcLm2EELi4E23TrivialOffsetCalculatorILi1EjESF_NS0_6memory12LoadWithCastILi1EEENSG_13StoreWithCastILi1EEEEEviT_T0_T2_T3_T4_T5_ --------------------------
	.section	.text._ZN2at6native27unrolled_elementwise_kernelINS0_13AUnaryFunctorIN3c108BFloat16ES4_S4_ZZZNS0_21remainder_kernel_cudaERNS_18TensorIteratorBaseEENKUlvE0_clEvENKUlvE2_clEvEUlS4_S4_E_EESt5arrayIPcLm2EELi4E23TrivialOffsetCalculatorILi1EjESF_NS0_6memory12LoadWithCastILi1EEENSG_13StoreWithCastILi1EEEEEviT_T0_T2_T3_T4_T5_,"ax",@progbits
	.align	128
        .global         _ZN2at6native27unrolled_elementwise_kernelINS0_13AUnaryFunctorIN3c108BFloat16ES4_S4_ZZZNS0_21remainder_kernel_cudaERNS_18TensorIteratorBaseEENKUlvE0_clEvENKUlvE2_clEvEUlS4_S4_E_EESt5arrayIPcLm2EELi4E23TrivialOffsetCalculatorILi1EjESF_NS0_6memory12LoadWithCastILi1EEENSG_13StoreWithCastILi1EEEEEviT_T0_T2_T3_T4_T5_
        .type           _ZN2at6native27unrolled_elementwise_kernelINS0_13AUnaryFunctorIN3c108BFloat16ES4_S4_ZZZNS0_21remainder_kernel_cudaERNS_18TensorIteratorBaseEENKUlvE0_clEvENKUlvE2_clEvEUlS4_S4_E_EESt5arrayIPcLm2EELi4E23TrivialOffsetCalculatorILi1EjESF_NS0_6memory12LoadWithCastILi1EEENSG_13StoreWithCastILi1EEEEEviT_T0_T2_T3_T4_T5_,@function
        .size           _ZN2at6native27unrolled_elementwise_kernelINS0_13AUnaryFunctorIN3c108BFloat16ES4_S4_ZZZNS0_21remainder_kernel_cudaERNS_18TensorIteratorBaseEENKUlvE0_clEvENKUlvE2_clEvEUlS4_S4_E_EESt5arrayIPcLm2EELi4E23TrivialOffsetCalculatorILi1EjESF_NS0_6memory12LoadWithCastILi1EEENSG_13StoreWithCastILi1EEEEEviT_T0_T2_T3_T4_T5_,(.L_x_50173 - _ZN2at6native27unrolled_elementwise_kernelINS0_13AUnaryFunctorIN3c108BFloat16ES4_S4_ZZZNS0_21remainder_kernel_cudaERNS_18TensorIteratorBaseEENKUlvE0_clEvENKUlvE2_clEvEUlS4_S4_E_EESt5arrayIPcLm2EELi4E23TrivialOffsetCalculatorILi1EjESF_NS0_6memory12LoadWithCastILi1EEENSG_13StoreWithCastILi1EEEEEviT_T0_T2_T3_T4_T5_)
        .other          _ZN2at6native27unrolled_elementwise_kernelINS0_13AUnaryFunctorIN3c108BFloat16ES4_S4_ZZZNS0_21remainder_kernel_cudaERNS_18TensorIteratorBaseEENKUlvE0_clEvENKUlvE2_clEvEUlS4_S4_E_EESt5arrayIPcLm2EELi4E23TrivialOffsetCalculatorILi1EjESF_NS0_6memory12LoadWithCastILi1EEENSG_13StoreWithCastILi1EEEEEviT_T0_T2_T3_T4_T5_,@"STO_CUDA_ENTRY STV_DEFAULT"
_ZN2at6native27unrolled_elementwise_kernelINS0_13AUnaryFunctorIN3c108BFloat16ES4_S4_ZZZNS0_21remainder_kernel_cudaERNS_18TensorIteratorBaseEENKUlvE0_clEvENKUlvE2_clEvEUlS4_S4_E_EESt5arrayIPcLm2EELi4E23TrivialOffsetCalculatorILi1EjESF_NS0_6memory12LoadWithCastILi1EEENSG_13StoreWithCastILi1EEEEEviT_T0_T2_T3_T4_T5_:
.text._ZN2at6native27unrolled_elementwise_kernelINS0_13AUnaryFunctorIN3c108BFloat16ES4_S4_ZZZNS0_21remainder_kernel_cudaERNS_18TensorIteratorBaseEENKUlvE0_clEvENKUlvE2_clEvEUlS4_S4_E_EESt5arrayIPcLm2EELi4E23TrivialOffsetCalculatorILi1EjESF_NS0_6memory12LoadWithCastILi1EEENSG_13StoreWithCastILi1EEEEEviT_T0_T2_T3_T4_T5_:
        /* <DEDUP_REMOVED lines=34> */
.L_x_27522:
[----:B------:R-:W2:Y:S02]  /*0220*/  LDG.E.U8 R4, desc[UR36][R4.64] ;  /* 0x0000002404047981 */ /* 0x000ea4000c1e1100 */
[----:B--2---:R-:W-:-:S04]  /*0230*/  I2FP.F32.U32 R0, R4 ;  /* 0x0000000400007245 */ /* 0x004fc80000201000 */
[----:B------:R-:W-:-:S04]  /*0240*/  F2FP.BF16.F32.PACK_AB R0, RZ, R0 ;  /* 0x00000000ff00723e */ /* 0x000fc800000010ff */
[----:B------:R-:W-:Y:S01]  /*0250*/  PRMT R18, R0, 0x7610, R18 ;  /* 0x0000761000127816 */ /* 0x000fe20000000012 */
[----:B------:R-:W-:Y:S06]  /*0260*/  BRA `(.L_x_27524) ;  /* 0x0000000c00e47947 */ /* 0x000fec0003800000 */
.L_x_27521:
        /* <DEDUP_REMOVED lines=11> */
.L_x_27526:
[----:B------:R-:W2:Y:S02]  /*0320*/  LDG.E R4, desc[UR36][R4.64] ;  /* 0x0000002404047981 */ /* 0x000ea4000c1e1900 */
[----:B--2---:R-:W-:-:S04]  /*0330*/  I2FP.F32.S32 R0, R4 ;  /* 0x0000000400007245 */ /* 0x004fc80000201400 */
[----:B------:R-:W-:-:S04]  /*0340*/  F2FP.BF16.F32.PACK_AB R0, RZ, R0 ;  /* 0x00000000ff00723e */ /* 0x000fc800000010ff */
[----:B------:R-:W-:Y:S01]  /*0350*/  PRMT R18, R0, 0x7610, R18 ;  /* 0x0000761000127816 */ /* 0x000fe20000000012 */
[----:B------:R-:W-:Y:S06]  /*0360*/  BRA `(.L_x_27524) ;  /* 0x0000000c00a47947 */ /* 0x000fec0003800000 */
.L_x_27525:
[----:B------:R-:W2:Y:S02]  /*0370*/  LDG.E.U16 R4, desc[UR36][R4.64] ;  /* 0x0000002404047981 */ /* 0x000ea4000c1e1500 */
[----:B--2---:R-:W0:Y:S02]  /*0380*/  I2F.S16 R0, R4 ;  /* 0x0000000400007306 */ /* 0x004e240000101400 */
[----:B0-----:R-:W-:-:S04]  /*0390*/  F2FP.BF16.F32.PACK_AB R0, RZ, R0 ;  /* 0x00000000ff00723e */ /* 0x001fc800000010ff */
[----:B------:R-:W-:Y:S01]  /*03a0*/  PRMT R18, R0, 0x7610, R18 ;  /* 0x0000761000127816 */ /* 0x000fe20000000012 */
[----:B------:R-:W-:Y:S06]  /*03b0*/  BRA `(.L_x_27524) ;  /* 0x0000000c00907947 */ /* 0x000fec0003800000 */
.L_x_27520:
        /* <DEDUP_REMOVED lines=9> */
.L_x_27528:
[----:B------:R-:W2:Y:S02]  /*0450*/  LDG.E.U16 R0, desc[UR36][R4.64] ;  /* 0x0000002404007981 */ /* 0x000ea4000c1e1500 */
[----:B--2---:R-:W-:-:S05]  /*0460*/  HADD2.F32 R0, -RZ, R0.H0_H0 ;  /* 0x20000000ff007230 */ /* 0x004fca0000004100 */
[----:B------:R-:W-:-:S04]  /*0470*/  F2FP.BF16.F32.PACK_AB R0, RZ, R0 ;  /* 0x00000000ff00723e */ /* 0x000fc800000010ff */
[----:B------:R-:W-:Y:S01]  /*0480*/  PRMT R18, R0, 0x7610, R18 ;  /* 0x0000761000127816 */ /* 0x000fe20000000012 */
[----:B------:R-:W-:Y:S06]  /*0490*/  BRA `(.L_x_27524) ;  /* 0x0000000c00587947 */ /* 0x000fec0003800000 */
.L_x_27527:
        /* <DEDUP_REMOVED lines=9> */
.L_x_27530:
[----:B------:R-:W2:Y:S02]  /*0530*/  LDG.E.U16 R4, desc[UR36][R4.64] ;  /* 0x0000002404047981 */ /* 0x000ea4000c1e1500 */
[----:B--2---:R-:W-:-:S05]  /*0540*/  HADD2.F32 R0, -RZ, R4.H0_H0 ;  /* 0x20000004ff007230 */ /* 0x004fca0000004100 */
[----:B------:R-:W-:-:S04]  /*0550*/  F2FP.BF16.F32.PACK_AB R0, RZ, R0 ;  /* 0x00000000ff00723e */ /* 0x000fc800000010ff */
[----:B------:R-:W-:Y:S01]  /*0560*/  PRMT R18, R0, 0x7610, R18 ;  /* 0x0000761000127816 */ /* 0x000fe20000000012 */
[----:B------:R-:W-:Y:S06]  /*0570*/  BRA `(.L_x_27524) ;  /* 0x0000000c00207947 */ /* 0x000fec0003800000 */
.L_x_27529:
        /* <DEDUP_REMOVED lines=13> */
.L_x_27519:
        /* <DEDUP_REMOVED lines=14> */
.L_x_27533:
        /* <DEDUP_REMOVED lines=13> */
.L_x_27532:
        /* <DEDUP_REMOVED lines=27> */
.L_x_27535:
        /* <DEDUP_REMOVED lines=15> */
.L_x_27534:
[----:B------:R0:W5:Y:S01]  /*0aa0*/  LDG.E.U16 R18, desc[UR36][R4.64] ;  /* 0x0000002404127981 */ /* 0x000162000c1e1500 */
[----:B------:R-:W-:Y:S05]  /*0ab0*/  BRA `(.L_x_27524) ;  /* 0x0000000400d07947 */ /* 0x000fea0003800000 */
.L_x_27531:
        /* <DEDUP_REMOVED lines=13> */
.L_x_27538:
        /* <DEDUP_REMOVED lines=21> */
.L_x_27542:
[----:B------:R-:W-:Y:S05]  /*0ce0*/  BSYNC.RECONVERGENT B1 ;  /* 0x0000000000017941 */ /* 0x000fea0003800200 */
.L_x_27541:
[----:B------:R-:W-:Y:S01]  /*0cf0*/  IMAD.SHL.U32 R0, R0, 0x100000, RZ ;  /* 0x0010000000007824 */ /* 0x000fe200078e00ff */
[----:B------:R-:W-:-:S04]  /*0d00*/  LEA R3, R3, 0x3b800000, 0x17 ;  /* 0x3b80000003037811 */ /* 0x000fc800078eb8ff */
[----:B------:R-:W-:-:S07]  /*0d10*/  LOP3.LUT R0, R3, R0, R7, 0xfe, !PT ;  /* 0x0000000003007212 */ /* 0x000fce00078efe07 */
.L_x_27540:
[----:B------:R-:W-:Y:S05]  /*0d20*/  BSYNC.RECONVERGENT B0 ;  /* 0x0000000000007941 */ /* 0x000fea0003800200 */
.L_x_27539:
[----:B------:R-:W-:-:S04]  /*0d30*/  F2FP.BF16.F32.PACK_AB R0, RZ, R0 ;  /* 0x00000000ff00723e */ /* 0x000fc800000010ff */
[----:B------:R-:W-:Y:S01]  /*0d40*/  PRMT R18, R0, 0x7610, R18 ;  /* 0x0000761000127816 */ /* 0x000fe20000000012 */
[----:B------:R-:W-:Y:S06]  /*0d50*/  BRA `(.L_x_27524) ;  /* 0x0000000400287947 */ /* 0x000fec0003800000 */
.L_x_27537:
        /* <DEDUP_REMOVED lines=21> */
.L_x_27546:
[----:B------:R-:W-:Y:S05]  /*0eb0*/  BSYNC.RECONVERGENT B1 ;  /* 0x0000000000017941 */ /* 0x000fea0003800200 */
.L_x_27545:
[----:B------:R-:W-:Y:S01]  /*0ec0*/  IMAD.SHL.U32 R0, R0, 0x200000, RZ ;  /* 0x0020000000007824 */ /* 0x000fe200078e00ff */
[----:B------:R-:W-:-:S04]  /*0ed0*/  LEA R3, R3, 0x37800000, 0x17 ;  /* 0x3780000003037811 */ /* 0x000fc800078eb8ff */
[----:B------:R-:W-:-:S07]  /*0ee0*/  LOP3.LUT R0, R3, R0, R7, 0xfe, !PT ;  /* 0x0000000003007212 */ /* 0x000fce00078efe07 */
.L_x_27544:
[----:B------:R-:W-:Y:S05]  /*0ef0*/  BSYNC.RECONVERGENT B0 ;  /* 0x0000000000007941 */ /* 0x000fea0003800200 */
.L_x_27543:
[----:B------:R-:W-:-:S04]  /*0f00*/  F2FP.BF16.F32.PACK_AB R0, RZ, R0 ;  /* 0x00000000ff00723e */ /* 0x000fc800000010ff */
[----:B------:R-:W-:Y:S01]  /*0f10*/  PRMT R18, R0, 0x7610, R18 ;  /* 0x0000761000127816 */ /* 0x000fe20000000012 */
[----:B------:R-:W-:Y:S06]  /*0f20*/  BRA `(.L_x_27524) ;  /* 0x0000000000b47947 */ /* 0x000fec0003800000 */
.L_x_27536:
[----:B------:R-:W-:-:S09]  /*0f30*/  UISETP.NE.AND UP0, UPT, UR4, 0x1c, UPT ;  /* 0x0000001c0400788c */ /* 0x000fd2000bf05270 */
[----:B------:R-:W-:Y:S05]  /*0f40*/  BRA.U !UP0, `(.L_x_27547) ;  /* 0x00000001089c7547 */ /* 0x000fea000b800000 */
[----:B------:R-:W-:-:S09]  /*0f50*/  UISETP.NE.AND UP0, UPT, UR4, 0x1d, UPT ;  /* 0x0000001d0400788c */ /* 0x000fd2000bf05270 */
[----:B------:R-:W-:Y:S05]  /*0f60*/  BRA.U !UP0, `(.L_x_27548) ;  /* 0x0000000108807547 */ /* 0x000fea000b800000 */
[----:B------:R-:W-:-:S09]  /*0f70*/  UISETP.NE.AND UP0, UPT, UR4, 0x2c, UPT ;  /* 0x0000002c0400788c */ /* 0x000fd2000bf05270 */
[----:B------:R-:W-:Y:S05]  /*0f80*/  BRA.U !UP0, `(.L_x_27549) ;  /* 0x0000000108487547 */ /* 0x000fea000b800000 */
.L_x_27523:
        /* <DEDUP_REMOVED lines=16> */
.L_x_27550:
[----:B------:R-:W-:Y:S01]  /*1090*/  PRMT R18, RZ, 0x7610, R18 ;  /* 0x00007610ff127816 */ /* 0x000fe20000000012 */
[----:B------:R-:W-:Y:S06]  /*10a0*/  BRA `(.L_x_27524) ;  /* 0x0000000000547947 */ /* 0x000fec0003800000 */
.L_x_27549:
        /* <DEDUP_REMOVED lines=8> */
.L_x_27552:
[----:B------:R-:W-:Y:S05]  /*1130*/  BSYNC.RECONVERGENT B0 ;  /* 0x0000000000007941 */ /* 0x000fea0003800200 */
.L_x_27551:
[----:B------:R-:W-:-:S04]  /*1140*/  F2FP.BF16.F32.PACK_AB R0, RZ, R0 ;  /* 0x00000000ff00723e */ /* 0x000fc800000010ff */
[----:B------:R-:W-:Y:S01]  /*1150*/  PRMT R18, R0, 0x7610, R18 ;  /* 0x0000761000127816 */ /* 0x000fe20000000012 */
[----:B------:R-:W-:Y:S06]  /*1160*/  BRA `(.L_x_27524) ;  /* 0x0000000000247947 */ /* 0x000fec0003800000 */
.L_x_27548:
[----:B------:R-:W2:Y:S02]  /*1170*/  LDG.E.64 R4, desc[UR36][R4.64] ;  /* 0x0000002404047981 */ /* 0x000ea4000c1e1b00 */
[----:B--2---:R-:W0:Y:S02]  /*1180*/  I2F.U64 R0, R4 ;  /* 0x0000000400007312 */ /* 0x004e240000301000 */
[----:B0-----:R-:W-:-:S04]  /*1190*/  F2FP.BF16.F32.PACK_AB R0, RZ, R0 ;  /* 0x00000000ff00723e */ /* 0x001fc800000010ff */
[----:B------:R-:W-:Y:S01]  /*11a0*/  PRMT R18, R0, 0x7610, R18 ;  /* 0x0000761000127816 */ /* 0x000fe20000000012 */
[----:B------:R-:W-:Y:S06]  /*11b0*/  BRA `(.L_x_27524) ;  /* 0x0000000000107947 */ /* 0x000fec0003800000 */
.L_x_27547:
[----:B------:R-:W2:Y:S02]  /*11c0*/  LDG.E R4, desc[UR36][R4.64] ;  /* 0x0000002404047981 */ /* 0x000ea4000c1e1900 */
[----:B--2---:R-:W-:-:S04]  /*11d0*/  I2FP.F32.U32 R0, R4 ;  /* 0x0000000400007245 */ /* 0x004fc80000201000 */
[----:B------:R-:W-:-:S04]  /*11e0*/  F2FP.BF16.F32.PACK_AB R0, RZ, R0 ;  /* 0x00000000ff00723e */ /* 0x000fc800000010ff */
[----:B------:R-:W-:-:S07]  /*11f0*/  PRMT R18, R0, 0x7610, R18 ;  /* 0x0000761000127816 */ /* 0x000fce0000000012 */
.L_x_27524:
[----:B------:R-:W-:-:S07]  /*1200*/  VIADD R23, R25, 0x80 ;  /* 0x0000008019177836 */ /* 0x000fce0000000000 */
.L_x_27518:
[----:B------:R-:W-:Y:S05]  /*1210*/  BSYNC.RECONVERGENT B6 ;  /* 0x0000000000067941 */ /* 0x000fea0003800200 */
.L_x_27517:
        /* <DEDUP_REMOVED lines=26> */
.L_x_27558:
[----:B------:R-:W2:Y:S02]  /*13c0*/  LDG.E.U8 R4, desc[UR36][R4.64] ;  /* 0x0000002404047981 */ /* 0x000ea4000c1e1100 */
[----:B--2---:R-:W-:-:S04]  /*13d0*/  I2FP.F32.U32 R0, R4 ;  /* 0x0000000400007245 */ /* 0x004fc80000201000 */
[----:B------:R-:W-:-:S04]  /*13e0*/  F2FP.BF16.F32.PACK_AB R0, RZ, R0 ;  /* 0x00000000ff00723e */ /* 0x000fc800000010ff */
[----:B------:R-:W-:Y:S01]  /*13f0*/  PRMT R17, R0, 0x7610, R17 ;  /* 0x0000761000117816 */ /* 0x000fe20000000011 */
[----:B------:R-:W-:Y:S06]  /*1400*/  BRA `(.L_x_27560) ;  /* 0x0000000c00e47947 */ /* 0x000fec0003800000 */
.L_x_27557:
        /* <DEDUP_REMOVED lines=11> */
.L_x_27562:
[----:B------:R-:W2:Y:S02]  /*14c0*/  LDG.E R4, desc[UR36][R4.64] ;  /* 0x0000002404047981 */ /* 0x000ea4000c1e1900 */
[----:B--2---:R-:W-:-:S04]  /*14d0*/  I2FP.F32.S32 R0, R4 ;  /* 0x0000000400007245 */ /* 0x004fc80000201400 */
[----:B------:R-:W-:-:S04]  /*14e0*/  F2FP.BF16.F32.PACK_AB R0, RZ, R0 ;  /* 0x00000000ff00723e */ /* 0x000fc800000010ff */
[----:B------:R-:W-:Y:S01]  /*14f0*/  PRMT R17, R0, 0x7610, R17 ;  /* 0x0000761000117816 */ /* 0x000fe20000000011 */
[----:B------:R-:W-:Y:S06]  /*1500*/  BRA `(.L_x_27560) ;  /* 0x0000000c00a47947 */ /* 0x000fec0003800000 */
.L_x_27561:
[----:B------:R-:W2:Y:S02]  /*1510*/  LDG.E.U16 R4, desc[UR36][R4.64] ;  /* 0x0000002404047981 */ /* 0x000ea4000c1e1500 */
[----:B--2---:R-:W0:Y:S02]  /*1520*/  I2F.S16 R0, R4 ;  /* 0x0000000400007306 */ /* 0x004e240000101400 */
[----:B0-----:R-:W-:-:S04]  /*1530*/  F2FP.BF16.F32.PACK_AB R0, RZ, R0 ;  /* 0x00000000ff00723e */ /* 0x001fc800000010ff */
[----:B------:R-:W-:Y:S01]  /*1540*/  PRMT R17, R0, 0x7610, R17 ;  /* 0x0000761000117816 */ /* 0x000fe20000000011 */
[----:B------:R-:W-:Y:S06]  /*1550*/  BRA `(.L_x_27560) ;  /* 0x0000000c00907947 */ /* 0x000fec0003800000 */
.L_x_27556:
        /* <DEDUP_REMOVED lines=9> */
.L_x_27564:
[----:B------:R-:W2:Y:S02]  /*15f0*/  LDG.E.U16 R0, desc[UR36][R4.64] ;  /* 0x0000002404007981 */ /* 0x000ea4000c1e1500 */
[----:B--2---:R-:W-:-:S05]  /*1600*/  HADD2.F32 R0, -RZ, R0.H0_H0 ;  /* 0x20000000ff007230 */ /* 0x004fca0000004100 */
[----:B------:R-:W-:-:S04]  /*1610*/  F2FP.BF16.F32.PACK_AB R0, RZ, R0 ;  /* 0x00000000ff00723e */ /* 0x000fc800000010ff */
[----:B------:R-:W-:Y:S01]  /*1620*/  PRMT R17, R0, 0x7610, R17 ;  /* 0x0000761000117816 */ /* 0x000fe20000000011 */
[----:B------:R-:W-:Y:S06]  /*1630*/  BRA `(.L_x_27560) ;  /* 0x0000000c00587947 */ /* 0x000fec0003800000 */
.L_x_27563:
        /* <DEDUP_REMOVED lines=9> */
.L_x_27566:
[----:B------:R-:W2:Y:S02]  /*16d0*/  LDG.E.U16 R4, desc[UR36][R4.64] ;  /* 0x0000002404047981 */ /* 0x000ea4000c1e1500 */
[----:B--2---:R-:W-:-:S05]  /*16e0*/  HADD2.F32 R0, -RZ, R4.H0_H0 ;  /* 0x20000004ff007230 */ /* 0x004fca0000004100 */
[----:B------:R-:W-:-:S04]  /*16f0*/  F2FP.BF16.F32.PACK_AB R0, RZ, R0 ;  /* 0x00000000ff00723e */ /* 0x000fc800000010ff */
[----:B------:R-:W-:Y:S01]  /*1700*/  PRMT R17, R0, 0x7610, R17 ;  /* 0x0000761000117816 */ /* 0x000fe20000000011 */
[----:B------:R-:W-:Y:S06]  /*1710*/  BRA `(.L_x_27560) ;  /* 0x0000000c00207947 */ /* 0x000fec0003800000 */
.L_x_27565:
        /* <DEDUP_REMOVED lines=13> */
.L_x_27555:
        /* <DEDUP_REMOVED lines=14> */
.L_x_27569:
        /* <DEDUP_REMOVED lines=13> */
.L_x_27568:
        /* <DEDUP_REMOVED lines=27> */
.L_x_27571:
        /* <DEDUP_REMOVED lines=15> */
.L_x_27570:
[----:B------:R0:W5:Y:S01]  /*1c40*/  LDG.E.U16 R17, desc[UR36][R4.64] ;  /* 0x0000002404117981 */ /* 0x000162000c1e1500 */
[----:B------:R-:W-:Y:S05]  /*1c50*/  BRA `(.L_x_27560) ;  /* 0x0000000400d07947 */ /* 0x000fea0003800000 */
.L_x_27567:
        /* <DEDUP_REMOVED lines=13> */
.L_x_27574:
        /* <DEDUP_REMOVED lines=21> */
.L_x_27578:
[----:B------:R-:W-:Y:S05]  /*1e80*/  BSYNC.RECONVERGENT B1 ;  /* 0x0000000000017941 */ /* 0x000fea0003800200 */
.L_x_27577:
[----:B------:R-:W-:Y:S01]  /*1e90*/  IMAD.SHL.U32 R0, R0, 0x100000, RZ ;  /* 0x0010000000007824 */ /* 0x000fe200078e00ff */
[----:B------:R-:W-:-:S04]  /*1ea0*/  LEA R3, R3, 0x3b800000, 0x17 ;  /* 0x3b80000003037811 */ /* 0x000fc800078eb8ff */
[----:B------:R-:W-:-:S07]  /*1eb0*/  LOP3.LUT R0, R3, R0, R7, 0xfe, !PT ;  /* 0x0000000003007212 */ /* 0x000fce00078efe07 */
.L_x_27576:
[----:B------:R-:W-:Y:S05]  /*1ec0*/  BSYNC.RECONVERGENT B0 ;  /* 0x0000000000007941 */ /* 0x000fea0003800200 */
.L_x_27575:
[----:B------:R-:W-:-:S04]  /*1ed0*/  F2FP.BF16.F32.PACK_AB R0, RZ, R0 ;  /* 0x00000000ff00723e */ /* 0x000fc800000010ff */
[----:B------:R-:W-:Y:S01]  /*1ee0*/  PRMT R17, R0, 0x7610, R17 ;  /* 0x0000761000117816 */ /* 0x000fe20000000011 */
[----:B------:R-:W-:Y:S06]  /*1ef0*/  BRA `(.L_x_27560) ;  /* 0x0000000400287947 */ /* 0x000fec0003800000 */
.L_x_27573:
        /* <DEDUP_REMOVED lines=21> */
.L_x_27582:
[----:B------:R-:W-:Y:S05]  /*2050*/  BSYNC.RECONVERGENT B1 ;  /* 0x0000000000017941 */ /* 0x000fea0003800200 */
.L_x_27581:
[----:B------:R-:W-:Y:S01]  /*2060*/  IMAD.SHL.U32 R0, R0, 0x200000, RZ ;  /* 0x0020000000007824 */ /* 0x000fe200078e00ff */
[----:B------:R-:W-:-:S04]  /*2070*/  LEA R3, R3, 0x37800000, 0x17 ;  /* 0x3780000003037811 */ /* 0x000fc800078eb8ff */
[----:B------:R-:W-:-:S07]  /*2080*/  LOP3.LUT R0, R3, R0, R7, 0xfe, !PT ;  /* 0x0000000003007212 */ /* 0x000fce00078efe07 */
.L_x_27580:
[----:B------:R-:W-:Y:S05]  /*2090*/  BSYNC.RECONVERGENT B0 ;  /* 0x0000000000007941 */ /* 0x000fea0003800200 */
.L_x_27579:
[----:B------:R-:W-:-:S04]  /*20a0*/  F2FP.BF16.F32.PACK_AB R0, RZ, R0 ;  /* 0x00000000ff00723e */ /* 0x000fc800000010ff */
[----:B------:R-:W-:Y:S01]  /*20b0*/  PRMT R17, R0, 0x7610, R17 ;  /* 0x0000761000117816 */ /* 0x000fe20000000011 */
[----:B------:R-:W-:Y:S06]  /*20c0*/  BRA `(.L_x_27560) ;  /* 0x0000000000b47947 */ /* 0x000fec0003800000 */
.L_x_27572:
        /* <DEDUP_REMOVED lines=14> */
.L_x_27586:
[----:B------:R-:W-:Y:S05]  /*21b0*/  BSYNC.RECONVERGENT B0 ;  /* 0x0000000000007941 */ /* 0x000fea0003800200 */
.L_x_27585:
[----:B------:R-:W-:-:S04]  /*21c0*/  F2FP.BF16.F32.PACK_AB R0, RZ, R0 ;  /* 0x00000000ff00723e */ /* 0x000fc800000010ff */
[----:B------:R-:W-:Y:S01]  /*21d0*/  PRMT R17, R0, 0x7610, R17 ;  /* 0x0000761000117816 */ /* 0x000fe20000000011 */
[----:B------:R-:W-:Y:S06]  /*21e0*/  BRA `(.L_x_27560) ;  /* 0x00000000006c7947 */ /* 0x000fec0003800000 */
.L_x_27559:
        /* <DEDUP_REMOVED lines=16> */
.L_x_27587:
[----:B------:R-:W-:Y:S01]  /*22f0*/  PRMT R17, RZ, 0x7610, R17 ;  /* 0x00007610ff117816 */ /* 0x000fe20000000011 */
[----:B------:R-:W-:Y:S06]  /*2300*/  BRA `(.L_x_27560) ;  /* 0x0000000000247947 */ /* 0x000fec0003800000 */
.L_x_27584:
[----:B------:R-:W2:Y:S02]  /*2310*/  LDG.E.64 R4, desc[UR36][R4.64] ;  /* 0x0000002404047981 */ /* 0x000ea4000c1e1b00 */
[----:B--2---:R-:W0:Y:S02]  /*2320*/  I2F.U64 R0, R4 ;  /* 0x0000000400007312 */ /* 0x004e240000301000 */
[----:B0-----:R-:W-:-:S04]  /*2330*/  F2FP.BF16.F32.PACK_AB R0, RZ, R0 ;  /* 0x00000000ff00723e */ /* 0x001fc800000010ff */
[----:B------:R-:W-:Y:S01]  /*2340*/  PRMT R17, R0, 0x7610, R17 ;  /* 0x0000761000117816 */ /* 0x000fe20000000011 */
[----:B------:R-:W-:Y:S06]  /*2350*/  BRA `(.L_x_27560) ;  /* 0x0000000000107947 */ /* 0x000fec0003800000 */
.L_x_27583:
[----:B------:R-:W2:Y:S02]  /*2360*/  LDG.E R4, desc[UR36][R4.64] ;  /* 0x0000002404047981 */ /* 0x000ea4000c1e1900 */
[----:B--2---:R-:W-:-:S04]  /*2370*/  I2FP.F32.U32 R0, R4 ;  /* 0x0000000400007245 */ /* 0x004fc80000201000 */
[----:B------:R-:W-:-:S04]  /*2380*/  F2FP.BF16.F32.PACK_AB R0, RZ, R0 ;  /* 0x00000000ff00723e */ /* 0x000fc800000010ff */
[----:B------:R-:W-:-:S07]  /*2390*/  PRMT R17, R0, 0x7610, R17 ;  /* 0x0000761000117816 */ /* 0x000fce0000000011 */
.L_x_27560:
[----:B------:R-:W-:-:S07]  /*23a0*/  VIADD R23, R23, 0x80 ;  /* 0x0000008017177836 */ /* 0x000fce0000000000 */
.L_x_27554:
[----:B------:R-:W-:Y:S05]  /*23b0*/  BSYNC.RECONVERGENT B6 ;  /* 0x0000000000067941 */ /* 0x000fea0003800200 */
.L_x_27553:
        /* <DEDUP_REMOVED lines=26> */
.L_x_27593:
[----:B------:R-:W2:Y:S02]  /*2560*/  LDG.E.U8 R4, desc[UR36][R4.64] ;  /* 0x0000002404047981 */ /* 0x000ea4000c1e1100 */
[----:B--2---:R-:W-:-:S04]  /*2570*/  I2FP.F32.U32 R0, R4 ;  /* 0x0000000400007245 */ /* 0x004fc80000201000 */
[----:B------:R-:W-:-:S04]  /*2580*/  F2FP.BF16.F32.PACK_AB R0, RZ, R0 ;  /* 0x00000000ff00723e */ /* 0x000fc800000010ff */
[----:B------:R-:W-:Y:S01]  /*2590*/  PRMT R19, R0, 0x7610, R19 ;  /* 0x0000761000137816 */ /* 0x000fe20000000013 */
[----:B------:R-:W-:Y:S06]  /*25a0*/  BRA `(.L_x_27595) ;  /* 0x0000000c00e47947 */ /* 0x000fec0003800000 */
.L_x_27592:
        /* <DEDUP_REMOVED lines=11> */
.L_x_27597:
[----:B------:R-:W2:Y:S02]  /*2660*/  LDG.E R4, desc[UR36][R4.64] ;  /* 0x0000002404047981 */ /* 0x000ea4000c1e1900 */
[----:B--2---:R-:W-:-:S04]  /*2670*/  I2FP.F32.S32 R0, R4 ;  /* 0x0000000400007245 */ /* 0x004fc80000201400 */
[----:B------:R-:W-:-:S04]  /*2680*/  F2FP.BF16.F32.PACK_AB R0, RZ, R0 ;  /* 0x00000000ff00723e */ /* 0x000fc800000010ff */
[----:B------:R-:W-:Y:S01]  /*2690*/  PRMT R19, R0, 0x7610, R19 ;  /* 0x0000761000137816 */ /* 0x000fe20000000013 */
[----:B------:R-:W-:Y:S06]  /*26a0*/  BRA `(.L_x_27595) ;  /* 0x0000000c00a47947 */ /* 0x000fec0003800000 */
.L_x_27596:
[----:B------:R-:W2:Y:S02]  /*26b0*/  LDG.E.U16 R4, desc[UR36][R4.64] ;  /* 0x0000002404047981 */ /* 0x000ea4000c1e1500 */
[----:B--2---:R-:W0:Y:S02]  /*26c0*/  I2F.S16 R0, R4 ;  /* 0x0000000400007306 */ /* 0x004e240000101400 */
[----:B0-----:R-:W-:-:S04]  /*26d0*/  F2FP.BF16.F32.PACK_AB R0, RZ, R0 ;  /* 0x00000000ff00723e */ /* 0x001fc800000010ff */
[----:B------:R-:W-:Y:S01]  /*26e0*/  PRMT R19, R0, 0x7610, R19 ;  /* 0x0000761000137816 */ /* 0x000fe20000000013 */
[----:B------:R-:W-:Y:S06]  /*26f0*/  BRA `(.L_x_27595) ;  /* 0x0000000c00907947 */ /* 0x000fec0003800000 */
.L_x_27591:
        /* <DEDUP_REMOVED lines=9> */
.L_x_27599:
[----:B------:R-:W2:Y:S02]  /*2790*/  LDG.E.U16 R0, desc[UR36][R4.64] ;  /* 0x0000002404007981 */ /* 0x000ea4000c1e1500 */
[----:B--2---:R-:W-:-:S05]  /*27a0*/  HADD2.F32 R0, -RZ, R0.H0_H0 ;  /* 0x20000000ff007230 */ /* 0x004fca0000004100 */
[----:B------:R-:W-:-:S04]  /*27b0*/  F2FP.BF16.F32.PACK_AB R0, RZ, R0 ;  /* 0x00000000ff00723e */ /* 0x000fc800000010ff */
[----:B------:R-:W-:Y:S01]  /*27c0*/  PRMT R19, R0, 0x7610, R19 ;  /* 0x0000761000137816 */ /* 0x000fe20000000013 */
[----:B------:R-:W-:Y:S06]  /*27d0*/  BRA `(.L_x_27595) ;  /* 0x0000000c00587947 */ /* 0x000fec0003800000 */
.L_x_27598:
        /* <DEDUP_REMOVED lines=9> */
.L_x_27601:
[----:B------:R-:W2:Y:S02]  /*2870*/  LDG.E.U16 R4, desc[UR36][R4.64] ;  /* 0x0000002404047981 */ /* 0x000ea4000c1e1500 */
[----:B--2---:R-:W-:-:S05]  /*2880*/  HADD2.F32 R0, -RZ, R4.H0_H0 ;  /* 0x20000004ff007230 */ /* 0x004fca0000004100 */
[----:B------:R-:W-:-:S04]  /*2890*/  F2FP.BF16.F32.PACK_AB R0, RZ, R0 ;  /* 0x00000000ff00723e */ /* 0x000fc800000010ff */
[----:B------:R-:W-:Y:S01]  /*28a0*/  PRMT R19, R0, 0x7610, R19 ;  /* 0x0000761000137816 */ /* 0x000fe20000000013 */
[----:B------:R-:W-:Y:S06]  /*28b0*/  BRA `(.L_x_27595) ;  /* 0x0000000c00207947 */ /* 0x000fec0003800000 */
.L_x_27600:
        /* <DEDUP_REMOVED lines=13> */
.L_x_27590:
        /* <DEDUP_REMOVED lines=14> */
.L_x_27604:
        /* <DEDUP_REMOVED lines=13> */
.L_x_27603:
        /* <DEDUP_REMOVED lines=27> */
.L_x_27606:
        /* <DEDUP_REMOVED lines=15> */
.L_x_27605:
[----:B------:R0:W5:Y:S01]  /*2de0*/  LDG.E.U16 R19, desc[UR36][R4.64] ;  /* 0x0000002404137981 */ /* 0x000162000c1e1500 */
[----:B------:R-:W-:Y:S05]  /*2df0*/  BRA `(.L_x_27595) ;  /* 0x0000000400d07947 */ /* 0x000fea0003800000 */
.L_x_27602:
        /* <DEDUP_REMOVED lines=13> */
.L_x_27609:
        /* <DEDUP_REMOVED lines=21> */
.L_x_27613:
[----:B------:R-:W-:Y:S05]  /*3020*/  BSYNC.RECONVERGENT B1 ;  /* 0x0000000000017941 */ /* 0x000fea0003800200 */
.L_x_27612:
[----:B------:R-:W-:Y:S01]  /*3030*/  IMAD.SHL.U32 R0, R0, 0x100000, RZ ;  /* 0x0010000000007824 */ /* 0x000fe200078e00ff */
[----:B------:R-:W-:-:S04]  /*3040*/  LEA R3, R3, 0x3b800000, 0x17 ;  /* 0x3b80000003037811 */ /* 0x000fc800078eb8ff */
[----:B------:R-:W-:-:S07]  /*3050*/  LOP3.LUT R0, R3, R0, R7, 0xfe, !PT ;  /* 0x0000000003007212 */ /* 0x000fce00078efe07 */
.L_x_27611:
[----:B------:R-:W-:Y:S05]  /*3060*/  BSYNC.RECONVERGENT B0 ;  /* 0x0000000000007941 */ /* 0x000fea0003800200 */
.L_x_27610:
[----:B------:R-:W-:-:S04]  /*3070*/  F2FP.BF16.F32.PACK_AB R0, RZ, R0 ;  /* 0x00000000ff00723e */ /* 0x000fc800000010ff */
[----:B------:R-:W-:Y:S01]  /*3080*/  PRMT R19, R0, 0x7610, R19 ;  /* 0x0000761000137816 */ /* 0x000fe20000000013 */
[----:B------:R-:W-:Y:S06]  /*3090*/  BRA `(.L_x_27595) ;  /* 0x0000000400287947 */ /* 0x000fec0003800000 */
.L_x_27608:
        /* <DEDUP_REMOVED lines=21> */
.L_x_27617:
[----:B------:R-:W-:Y:S05]  /*31f0*/  BSYNC.RECONVERGENT B1 ;  /* 0x0000000000017941 */ /* 0x000fea0003800200 */
.L_x_27616:
[----:B------:R-:W-:Y:S01]  /*3200*/  IMAD.SHL.U32 R0, R0, 0x200000, RZ ;  /* 0x0020000000007824 */ /* 0x000fe200078e00ff */
[----:B------:R-:W-:-:S04]  /*3210*/  LEA R3, R3, 0x37800000, 0x17 ;  /* 0x3780000003037811 */ /* 0x000fc800078eb8ff */
[----:B------:R-:W-:-:S07]  /*3220*/  LOP3.LUT R0, R3, R0, R7, 0xfe, !PT ;  /* 0x0000000003007212 */ /* 0x000fce00078efe07 */
.L_x_27615:
[----:B------:R-:W-:Y:S05]  /*3230*/  BSYNC.RECONVERGENT B0 ;  /* 0x0000000000007941 */ /* 0x000fea0003800200 */
.L_x_27614:
[----:B------:R-:W-:-:S04]  /*3240*/  F2FP.BF16.F32.PACK_AB R0, RZ, R0 ;  /* 0x00000000ff00723e */ /* 0x000fc800000010ff */
[----:B------:R-:W-:Y:S01]  /*3250*/  PRMT R19, R0, 0x7610, R19 ;  /* 0x0000761000137816 */ /* 0x000fe20000000013 */
[----:B------:R-:W-:Y:S06]  /*3260*/  BRA `(.L_x_27595) ;  /* 0x0000000000b47947 */ /* 0x000fec0003800000 */
.L_x_27607:
        /* <DEDUP_REMOVED lines=14> */
.L_x_27621:
[----:B------:R-:W-:Y:S05]  /*3350*/  BSYNC.RECONVERGENT B0 ;  /* 0x0000000000007941 */ /* 0x000fea0003800200 */
.L_x_27620:
[----:B------:R-:W-:-:S04]  /*3360*/  F2FP.BF16.F32.PACK_AB R0, RZ, R0 ;  /* 0x00000000ff00723e */ /* 0x000fc800000010ff */
[----:B------:R-:W-:Y:S01]  /*3370*/  PRMT R19, R0, 0x7610, R19 ;  /* 0x0000761000137816 */ /* 0x000fe20000000013 */
[----:B------:R-:W-:Y:S06]  /*3380*/  BRA `(.L_x_27595) ;  /* 0x00000000006c7947 */ /* 0x000fec0003800000 */
.L_x_27594:
        /* <DEDUP_REMOVED lines=16> */
.L_x_27622:
[----:B------:R-:W-:Y:S01]  /*3490*/  PRMT R19, RZ, 0x7610, R19 ;  /* 0x00007610ff137816 */ /* 0x000fe20000000013 */
[----:B------:R-:W-:Y:S06]  /*34a0*/  BRA `(.L_x_27595) ;  /* 0x0000000000247947 */ /* 0x000fec0003800000 */
.L_x_27619:
[----:B------:R-:W2:Y:S02]  /*34b0*/  LDG.E.64 R4, desc[UR36][R4.64] ;  /* 0x0000002404047981 */ /* 0x000ea4000c1e1b00 */
[----:B--2---:R-:W0:Y:S02]  /*34c0*/  I2F.U64 R0, R4 ;  /* 0x0000000400007312 */ /* 0x004e240000301000 */
[----:B0-----:R-:W-:-:S04]  /*34d0*/  F2FP.BF16.F32.PACK_AB R0, RZ, R0 ;  /* 0x00000000ff00723e */ /* 0x001fc800000010ff */
[----:B------:R-:W-:Y:S01]  /*34e0*/  PRMT R19, R0, 0x7610, R19 ;  /* 0x0000761000137816 */ /* 0x000fe20000000013 */
[----:B------:R-:W-:Y:S06]  /*34f0*/  BRA `(.L_x_27595) ;  /* 0x0000000000107947 */ /* 0x000fec0003800000 */
.L_x_27618:
[----:B------:R-:W2:Y:S02]  /*3500*/  LDG.E R4, desc[UR36][R4.64] ;  /* 0x0000002404047981 */ /* 0x000ea4000c1e1900 */
[----:B--2---:R-:W-:-:S04]  /*3510*/  I2FP.F32.U32 R0, R4 ;  /* 0x0000000400007245 */ /* 0x004fc80000201000 */
[----:B------:R-:W-:-:S04]  /*3520*/  F2FP.BF16.F32.PACK_AB R0, RZ, R0 ;  /* 0x00000000ff00723e */ /* 0x000fc800000010ff */
[----:B------:R-:W-:-:S07]  /*3530*/  PRMT R19, R0, 0x7610, R19 ;  /* 0x0000761000137816 */ /* 0x000fce0000000013 */
.L_x_27595:
[----:B------:R-:W-:-:S07]  /*3540*/  VIADD R23, R23, 0x80 ;  /* 0x0000008017177836 */ /* 0x000fce0000000000 */
.L_x_27589:
[----:B------:R-:W-:Y:S05]  /*3550*/  BSYNC.RECONVERGENT B6 ;  /* 0x0000000000067941 */ /* 0x000fea0003800200 */
.L_x_27588:
        /* <DEDUP_REMOVED lines=25> */
.L_x_27628:
[----:B------:R-:W2:Y:S02]  /*36f0*/  LDG.E.U8 R4, desc[UR36][R4.64] ;  /* 0x0000002404047981 */ /* 0x000ea4000c1e1100 */
[----:B--2---:R-:W-:-:S04]  /*3700*/  I2FP.F32.U32 R0, R4 ;  /* 0x0000000400007245 */ /* 0x004fc80000201000 */
[----:B------:R-:W-:Y:S01]  /*3710*/  F2FP.BF16.F32.PACK_AB R0, RZ, R0 ;  /* 0x00000000ff00723e */ /* 0x000fe200000010ff */
[----:B------:R-:W-:Y:S06]  /*3720*/  BRA `(.L_x_27624) ;  /* 0x0000000c00a87947 */ /* 0x000fec0003800000 */
.L_x_27627:
        /* <DEDUP_REMOVED lines=10> */
.L_x_27631:
[----:B------:R-:W2:Y:S02]  /*37d0*/  LDG.E R4, desc[UR36][R4.64] ;  /* 0x0000002404047981 */ /* 0x000ea4000c1e1900 */
[----:B--2---:R-:W-:-:S04]  /*37e0*/  I2FP.F32.S32 R0, R4 ;  /* 0x0000000400007245 */ /* 0x004fc80000201400 */
[----:B------:R-:W-:Y:S01]  /*37f0*/  F2FP.BF16.F32.PACK_AB R0, RZ, R0 ;  /* 0x00000000ff00723e */ /* 0x000fe200000010ff */
[----:B------:R-:W-:Y:S06]  /*3800*/  BRA `(.L_x_27624) ;  /* 0x0000000c00707947 */ /* 0x000fec0003800000 */
.L_x_27630:
[----:B------:R-:W2:Y:S02]  /*3810*/  LDG.E.U16 R4, desc[UR36][R4.64] ;  /* 0x0000002404047981 */ /* 0x000ea4000c1e1500 */
[----:B--2---:R-:W0:Y:S02]  /*3820*/  I2F.S16 R0, R4 ;  /* 0x0000000400007306 */ /* 0x004e240000101400 */
[----:B0-----:R-:W-:Y:S01]  /*3830*/  F2FP.BF16.F32.PACK_AB R0, RZ, R0 ;  /* 0x00000000ff00723e */ /* 0x001fe200000010ff */
[----:B------:R-:W-:Y:S06]  /*3840*/  BRA `(.L_x_27624) ;  /* 0x0000000c00607947 */ /* 0x000fec0003800000 */
.L_x_27626:
        /* <DEDUP_REMOVED lines=9> */
.L_x_27633:
[----:B------:R-:W2:Y:S02]  /*38e0*/  LDG.E.U16 R0, desc[UR36][R4.64] ;  /* 0x0000002404007981 */ /* 0x000ea4000c1e1500 */
[----:B--2---:R-:W-:-:S05]  /*38f0*/  HADD2.F32 R0, -RZ, R0.H0_H0 ;  /* 0x20000000ff007230 */ /* 0x004fca0000004100 */
[----:B------:R-:W-:Y:S01]  /*3900*/  F2FP.BF16.F32.PACK_AB R0, RZ, R0 ;  /* 0x00000000ff00723e */ /* 0x000fe200000010ff */
[----:B------:R-:W-:Y:S06]  /*3910*/  BRA `(.L_x_27624) ;  /* 0x0000000c002c7947 */ /* 0x000fec0003800000 */
.L_x_27632:
        /* <DEDUP_REMOVED lines=9> */
.L_x_27635:
[----:B------:R-:W2:Y:S02]  /*39b0*/  LDG.E.U16 R4, desc[UR36][R4.64] ;  /* 0x0000002404047981 */ /* 0x000ea4000c1e1500 */
[----:B--2---:R-:W-:-:S05]  /*39c0*/  HADD2.F32 R0, -RZ, R4.H0_H0 ;  /* 0x20000004ff007230 */ /* 0x004fca0000004100 */
[----:B------:R-:W-:Y:S01]  /*39d0*/  F2FP.BF16.F32.PACK_AB R0, RZ, R0 ;  /* 0x00000000ff00723e */ /* 0x000fe200000010ff */
[----:B------:R-:W-:Y:S06]  /*39e0*/  BRA `(.L_x_27624) ;  /* 0x0000000800f87947 */ /* 0x000fec0003800000 */
.L_x_27634:
        /* <DEDUP_REMOVED lines=12> */
.L_x_27625:
        /* <DEDUP_REMOVED lines=13> */
.L_x_27638:
        /* <DEDUP_REMOVED lines=12> */
.L_x_27637:
        /* <DEDUP_REMOVED lines=27> */
.L_x_27640:
        /* <DEDUP_REMOVED lines=14> */
.L_x_27639:
[----:B------:R1:W5:Y:S01]  /*3ed0*/  LDG.E.U16 R0, desc[UR36][R4.64] ;  /* 0x0000002404007981 */ /* 0x000362000c1e1500 */
[----:B------:R-:W-:Y:S05]  /*3ee0*/  BRA `(.L_x_27624) ;  /* 0x0000000400b87947 */ /* 0x000fea0003800000 */
.L_x_27636:
        /* <DEDUP_REMOVED lines=12> */
.L_x_27643:
        /* <DEDUP_REMOVED lines=21> */
.L_x_27647:
[----:B------:R-:W-:Y:S05]  /*4100*/  BSYNC.RECONVERGENT B1 ;  /* 0x0000000000017941 */ /* 0x000fea0003800200 */
.L_x_27646:
[----:B------:R-:W-:Y:S01]  /*4110*/  IMAD.SHL.U32 R0, R0, 0x100000, RZ ;  /* 0x0010000000007824 */ /* 0x000fe200078e00ff */
[----:B------:R-:W-:-:S04]  /*4120*/  LEA R3, R3, 0x3b800000, 0x17 ;  /* 0x3b80000003037811 */ /* 0x000fc800078eb8ff */
[----:B------:R-:W-:-:S07]  /*4130*/  LOP3.LUT R0, R3, R0, R7, 0xfe, !PT ;  /* 0x0000000003007212 */ /* 0x000fce00078efe07 */
.L_x_27645:
[----:B------:R-:W-:Y:S05]  /*4140*/  BSYNC.RECONVERGENT B0 ;  /* 0x0000000000007941 */ /* 0x000fea0003800200 */
.L_x_27644:
[----:B------:R-:W-:Y:S01]  /*4150*/  F2FP.BF16.F32.PACK_AB R0, RZ, R0 ;  /* 0x00000000ff00723e */ /* 0x000fe200000010ff */
[----:B------:R-:W-:Y:S06]  /*4160*/  BRA `(.L_x_27624) ;  /* 0x0000000400187947 */ /* 0x000fec0003800000 */
.L_x_27642:
        /* <DEDUP_REMOVED lines=21> */
.L_x_27651:
[----:B------:R-:W-:Y:S05]  /*42c0*/  BSYNC.RECONVERGENT B1 ;  /* 0x0000000000017941 */ /* 0x000fea0003800200 */
.L_x_27650:
[----:B------:R-:W-:Y:S01]  /*42d0*/  IMAD.SHL.U32 R0, R0, 0x200000, RZ ;  /* 0x0020000000007824 */ /* 0x000fe200078e00ff */
[----:B------:R-:W-:-:S04]  /*42e0*/  LEA R3, R3, 0x37800000, 0x17 ;  /* 0x3780000003037811 */ /* 0x000fc800078eb8ff */
[----:B------:R-:W-:-:S07]  /*42f0*/  LOP3.LUT R0, R3, R0, R7, 0xfe, !PT ;  /* 0x0000000003007212 */ /* 0x000fce00078efe07 */
.L_x_27649:
[----:B------:R-:W-:Y:S05]  /*4300*/  BSYNC.RECONVERGENT B0 ;  /* 0x0000000000007941 */ /* 0x000fea0003800200 */
.L_x_27648:
[----:B------:R-:W-:Y:S01]  /*4310*/  F2FP.BF16.F32.PACK_AB R0, RZ, R0 ;  /* 0x00000000ff00723e */ /* 0x000fe200000010ff */
[----:B------:R-:W-:Y:S06]  /*4320*/  BRA `(.L_x_27624) ;  /* 0x0000000000a87947 */ /* 0x000fec0003800000 */
.L_x_27641:
        /* <DEDUP_REMOVED lines=14> */
.L_x_27655:
[----:B------:R-:W-:Y:S05]  /*4410*/  BSYNC.RECONVERGENT B0 ;  /* 0x0000000000007941 */ /* 0x000fea0003800200 */
.L_x_27654:
[----:B------:R-:W-:Y:S01]  /*4420*/  F2FP.BF16.F32.PACK_AB R0, RZ, R0 ;  /* 0x00000000ff00723e */ /* 0x000fe200000010ff */
[----:B------:R-:W-:Y:S06]  /*4430*/  BRA `(.L_x_27624) ;  /* 0x0000000000647947 */ /* 0x000fec0003800000 */
.L_x_27629:
        /* <DEDUP_REMOVED lines=16> */
.L_x_27656:
[----:B------:R-:W-:Y:S01]  /*4540*/  PRMT R0, RZ, 0x7610, R0 ;  /* 0x00007610ff007816 */ /* 0x000fe20000000000 */
[----:B------:R-:W-:Y:S06]  /*4550*/  BRA `(.L_x_27624) ;  /* 0x00000000001c7947 */ /* 0x000fec0003800000 */
.L_x_27653:
[----:B------:R-:W2:Y:S02]  /*4560*/  LDG.E.64 R4, desc[UR36][R4.64] ;  /* 0x0000002404047981 */ /* 0x000ea4000c1e1b00 */
[----:B--2---:R-:W0:Y:S02]  /*4570*/  I2F.U64 R0, R4 ;  /* 0x0000000400007312 */ /* 0x004e240000301000 */
[----:B0-----:R-:W-:Y:S01]  /*4580*/  F2FP.BF16.F32.PACK_AB R0, RZ, R0 ;  /* 0x00000000ff00723e */ /* 0x001fe200000010ff */
[----:B------:R-:W-:Y:S06]  /*4590*/  BRA `(.L_x_27624) ;  /* 0x00000000000c7947 */ /* 0x000fec0003800000 */
.L_x_27652:
[----:B------:R-:W2:Y:S02]  /*45a0*/  LDG.E R4, desc[UR36][R4.64] ;  /* 0x0000002404047981 */ /* 0x000ea4000c1e1900 */
[----:B--2---:R-:W-:-:S04]  /*45b0*/  I2FP.F32.U32 R0, R4 ;  /* 0x0000000400007245 */ /* 0x004fc80000201000 */
[----:B------:R-:W-:-:S07]  /*45c0*/  F2FP.BF16.F32.PACK_AB R0, RZ, R0 ;  /* 0x00000000ff00723e */ /* 0x000fce00000010ff */
.L_x_27624:
[----:B------:R-:W-:Y:S05]  /*45d0*/  BSYNC.RECONVERGENT B6 ;  /* 0x0000000000067941 */ /* 0x000fea0003800200 */
.L_x_27623:
        /* <DEDUP_REMOVED lines=36> */
.L_x_27663:
[----:B------:R-:W-:Y:S05]  /*4820*/  BSYNC.RECONVERGENT B2 ;  /* 0x0000000000027941 */ /* 0x000fea0003800200 */
.L_x_27662:
[----:B------:R-:W-:Y:S01]  /*4830*/  FFMA.FTZ R4, -R11, R9, R4 ;  /* 0x000000090b047223 */ /* 0x000fe20000010104 */
[----:B------:R-:W-:Y:S06]  /*4840*/  BRA `(.L_x_27660) ;  /* 0x0000000000787947 */ /* 0x000fec0003800000 */
.L_x_27661:
        /* <DEDUP_REMOVED lines=14> */
.L_x_27666:
        /* <DEDUP_REMOVED lines=13> */
.L_x_27665:
[----:B------:R-:W-:Y:S05]  /*4a00*/  BSYNC.RECONVERGENT B2 ;  /* 0x0000000000027941 */ /* 0x000fea0003800200 */
.L_x_27664:
[----:B------:R-:W-:-:S04]  /*4a10*/  FMUL.FTZ R7, R4, 1.1920928955078125e-07 ;  /* 0x3400000004077820 */ /* 0x000fc80000410000 */
[----:B------:R-:W-:-:S07]  /*4a20*/  FMUL.FTZ R4, R10, R7 ;  /* 0x000000070a047220 */ /* 0x000fce0000410000 */
.L_x_27660:
[----:B------:R-:W-:Y:S05]  /*4a30*/  BSYNC.RECONVERGENT B0 ;  /* 0x0000000000007941 */ /* 0x000fea0003800200 */
.L_x_27659:
        /* <DEDUP_REMOVED lines=10> */
[----:B------:R-:W3:Y:S02]  /*4ae0*/  F2F.BF16.F32 R5, R5 ;  /* 0x0000000500057304 */ /* 0x000ee40000202000 */
.L_x_27658:
[----:B------:R-:W-:Y:S05]  /*4af0*/  BSYNC.RECONVERGENT B1 ;  /* 0x0000000000017941 */ /* 0x000fea0003800200 */
.L_x_27657:
        /* <DEDUP_REMOVED lines=33> */
.L_x_27674:
[----:B------:R-:W-:Y:S01]  /*4d10*/  FSETP.GEU.FTZ.AND P0, PT, R9, -R10, PT ;  /* 0x8000000a0900720b */ /* 0x000fe20003f1e000 */
[----:B------:R-:W-:-:S12]  /*4d20*/  FADD.FTZ R6, R6, -1 ;  /* 0xbf80000006067421 */ /* 0x000fd80000010000 */
[----:B------:R-:W-:-:S07]  /*4d30*/  @!P0 FADD.FTZ R6, R6, -1 ;  /* 0xbf80000006068421 */ /* 0x000fce0000010000 */
.L_x_27673:
[----:B------:R-:W-:Y:S05]  /*4d40*/  BSYNC.RECONVERGENT B2 ;  /* 0x0000000000027941 */ /* 0x000fea0003800200 */
.L_x_27672:
[----:B------:R-:W-:Y:S01]  /*4d50*/  FFMA.FTZ R7, -R10, R6, R7 ;  /* 0x000000060a077223 */ /* 0x000fe20000010107 */
[----:B------:R-:W-:Y:S06]  /*4d60*/  BRA `(.L_x_27670) ;  /* 0x0000000000787947 */ /* 0x000fec0003800000 */
.L_x_27671:
        /* <DEDUP_REMOVED lines=14> */
.L_x_27677:
        /* <DEDUP_REMOVED lines=13> */
.L_x_27676:
[----:B------:R-:W-:Y:S05]  /*4f20*/  BSYNC.RECONVERGENT B2 ;  /* 0x0000000000027941 */ /* 0x000fea0003800200 */
.L_x_27675:
[----:B------:R-:W-:-:S04]  /*4f30*/  FMUL.FTZ R6, R7, 1.1920928955078125e-07 ;  /* 0x3400000007067820 */ /* 0x000fc80000410000 */
[----:B------:R-:W-:-:S07]  /*4f40*/  FMUL.FTZ R7, R11, R6 ;  /* 0x000000060b077220 */ /* 0x000fce0000410000 */
.L_x_27670:
[----:B------:R-:W-:Y:S05]  /*4f50*/  BSYNC.RECONVERGENT B0 ;  /* 0x0000000000007941 */ /* 0x000fea0003800200 */
.L_x_27669:
        /* <DEDUP_REMOVED lines=10> */
[----:B------:R4:W1:Y:S03]  /*5000*/  F2F.BF16.F32 R22, R4 ;  /* 0x0000000400167304 */ /* 0x0008660000202000 */
.L_x_27668:
[----:B------:R-:W-:Y:S05]  /*5010*/  BSYNC.RECONVERGENT B1 ;  /* 0x0000000000017941 */ /* 0x000fea0003800200 */
.L_x_27667:
        /* <DEDUP_REMOVED lines=33> */
.L_x_27685:
[----:B------:R-:W-:Y:S01]  /*5230*/  FSETP.GEU.FTZ.AND P0, PT, R9, -R10, PT ;  /* 0x8000000a0900720b */ /* 0x000fe20003f1e000 */
[----:B------:R-:W-:-:S12]  /*5240*/  FADD.FTZ R6, R6, -1 ;  /* 0xbf80000006067421 */ /* 0x000fd80000010000 */
[----:B------:R-:W-:-:S07]  /*5250*/  @!P0 FADD.FTZ R6, R6, -1 ;  /* 0xbf80000006068421 */ /* 0x000fce0000010000 */
.L_x_27684:
[----:B------:R-:W-:Y:S05]  /*5260*/  BSYNC.RECONVERGENT B2 ;  /* 0x0000000000027941 */ /* 0x000fea0003800200 */
.L_x_27683:
[----:B------:R-:W-:Y:S01]  /*5270*/  FFMA.FTZ R7, -R10, R6, R7 ;  /* 0x000000060a077223 */ /* 0x000fe20000010107 */
[----:B------:R-:W-:Y:S06]  /*5280*/  BRA `(.L_x_27681) ;  /* 0x0000000000787947 */ /* 0x000fec0003800000 */
.L_x_27682:
        /* <DEDUP_REMOVED lines=14> */
.L_x_27688:
        /* <DEDUP_REMOVED lines=13> */
.L_x_27687:
[----:B------:R-:W-:Y:S05]  /*5440*/  BSYNC.RECONVERGENT B2 ;  /* 0x0000000000027941 */ /* 0x000fea0003800200 */
.L_x_27686:
[----:B------:R-:W-:-:S04]  /*5450*/  FMUL.FTZ R6, R7, 1.1920928955078125e-07 ;  /* 0x3400000007067820 */ /* 0x000fc80000410000 */
[----:B------:R-:W-:-:S07]  /*5460*/  FMUL.FTZ R7, R11, R6 ;  /* 0x000000060b077220 */ /* 0x000fce0000410000 */
.L_x_27681:
[----:B------:R-:W-:Y:S05]  /*5470*/  BSYNC.RECONVERGENT B0 ;  /* 0x0000000000007941 */ /* 0x000fea0003800200 */
.L_x_27680:
        /* <DEDUP_REMOVED lines=11> */
.L_x_27679:
[----:B------:R-:W-:Y:S05]  /*5530*/  BSYNC.RECONVERGENT B1 ;  /* 0x0000000000017941 */ /* 0x000fea0003800200 */
.L_x_27678:
[----:B------:R-:W-:Y:S01]  /*5540*/  VIADD R7, R25, 0x180 ;  /* 0x0000018019077836 */ /* 0x000fe20000000000 */
[----:B------:R-:W-:Y:S04]  /*5550*/  BSSY.RECONVERGENT B1, `(.L_x_27689) ;  /* 0x0000050000017945 */ /* 0x000fe80003800200 */
[----:B------:R-:W-:-:S13]  /*5560*/  ISETP.GE.AND P0, PT, R7, R16, PT ;  /* 0x000000100700720c */ /* 0x000fda0003f06270 */
[----:B------:R-:W-:Y:S05]  /*5570*/  @P0 BRA `(.L_x_27690) ;  /* 0x0000000400340947 */ /* 0x000fea0003800000 */
[----:B--2---:R-:W-:Y:S01]  /*5580*/  IMAD.U32 R3, R3, 0x10000, RZ ;  /* 0x0001000003037824 */ /* 0x004fe200078e00ff */
[----:B------:R-:W-:Y:S01]  /*5590*/  BSSY.RECONVERGENT B0, `(.L_x_27691) ;  /* 0x0000040000007945 */ /* 0x000fe20003800200 */
[----:B-----5:R-:W-:Y:S02]  /*55a0*/  IMAD.U32 R0, R0, 0x10000, RZ ;  /* 0x0001000000007824 */ /* 0x020fe400078e00ff */
[----:B01--4-:R-:W-:-:S03]  /*55b0*/  FADD.FTZ R4, |R3|, -RZ ;  /* 0x800000ff03047221 */ /* 0x013fc60000010200 */
        /* <DEDUP_REMOVED lines=25> */
.L_x_27696:
[----:B------:R-:W-:Y:S01]  /*5750*/  FSETP.GEU.FTZ.AND P0, PT, R7, -R11, PT ;  /* 0x8000000b0700720b */ /* 0x000fe20003f1e000 */
[----:B------:R-:W-:-:S12]  /*5760*/  FADD.FTZ R9, R9, -1 ;  /* 0xbf80000009097421 */ /* 0x000fd80000010000 */
[----:B------:R-:W-:-:S07]  /*5770*/  @!P0 FADD.FTZ R9, R9, -1 ;  /* 0xbf80000009098421 */ /* 0x000fce0000010000 */
.L_x_27695:
[----:B------:R-:W-:Y:S05]  /*5780*/  BSYNC.RECONVERGENT B2 ;  /* 0x0000000000027941 */ /* 0x000fea0003800200 */
.L_x_27694:
[----:B------:R-:W-:Y:S01]  /*5790*/  FFMA.FTZ R4, -R11, R9, R4 ;  /* 0x000000090b047223 */ /* 0x000fe20000010104 */
[----:B------:R-:W-:Y:S06]  /*57a0*/  BRA `(.L_x_27692) ;  /* 0x0000000000787947 */ /* 0x000fec0003800000 */
.L_x_27693:
        /* <DEDUP_REMOVED lines=14> */
.L_x_27699:
        /* <DEDUP_REMOVED lines=13> */
.L_x_27698:
[----:B------:R-:W-:Y:S05]  /*5960*/  BSYNC.RECONVERGENT B2 ;  /* 0x0000000000027941 */ /* 0x000fea0003800200 */
.L_x_27697:
[----:B------:R-:W-:-:S04]  /*5970*/  FMUL.FTZ R7, R4, 1.1920928955078125e-07 ;  /* 0x3400000004077820 */ /* 0x000fc80000410000 */
[----:B------:R-:W-:-:S07]  /*5980*/  FMUL.FTZ R4, R10, R7 ;  /* 0x000000070a047220 */ /* 0x000fce0000410000 */
.L_x_27692:
[----:B------:R-:W-:Y:S05]  /*5990*/  BSYNC.RECONVERGENT B0 ;  /* 0x0000000000007941 */ /* 0x000fea0003800200 */
.L_x_27691:
        /* <DEDUP_REMOVED lines=11> */
.L_x_27690:
[----:B------:R-:W-:Y:S05]  /*5a50*/  BSYNC.RECONVERGENT B1 ;  /* 0x0000000000017941 */ /* 0x000fea0003800200 */
.L_x_27689:
        /* <DEDUP_REMOVED lines=28> */
.L_x_27706:
[----:B---3--:R-:W-:Y:S02]  /*5c20*/  IMAD.U32 R5, R5, 0x10000, RZ ;  /* 0x0001000005057824 */ /* 0x008fe400078e00ff */
[----:B------:R-:W-:-:S04]  /*5c30*/  IMAD.MOV.U32 R25, RZ, RZ, R23 ;  /* 0x000000ffff197224 */ /* 0x000fc800078e0017 */
[----:B------:R-:W0:Y:S02]  /*5c40*/  F2I.S64.TRUNC R4, R5 ;  /* 0x0000000500047311 */ /* 0x000e24000020d900 */
[----:B0-----:R0:W-:Y:S01]  /*5c50*/  STG.E.U8 desc[UR36][R8.64], R4 ;  /* 0x0000000408007986 */ /* 0x0011e2000c101124 */
[----:B------:R-:W-:Y:S05]  /*5c60*/  BRA `(.L_x_27708) ;  /* 0x0000000c00c07947 */ /* 0x000fea0003800000 */
.L_x_27705:
        /* <DEDUP_REMOVED lines=11> */
.L_x_27710:
[----:B---3--:R-:W-:Y:S02]  /*5d20*/  IMAD.U32 R5, R5, 0x10000, RZ ;  /* 0x0001000005057824 */ /* 0x008fe400078e00ff */
[----:B------:R-:W-:-:S04]  /*5d30*/  IMAD.MOV.U32 R25, RZ, RZ, R23 ;  /* 0x000000ffff197224 */ /* 0x000fc800078e0017 */
[----:B------:R-:W0:Y:S02]  /*5d40*/  F2I.FTZ.TRUNC.NTZ R5, R5 ;  /* 0x0000000500057305 */ /* 0x000e24000021f100 */
[----:B0-----:R0:W-:Y:S01]  /*5d50*/  STG.E desc[UR36][R8.64], R5 ;  /* 0x0000000508007986 */ /* 0x0011e2000c101924 */
[----:B------:R-:W-:Y:S05]  /*5d60*/  BRA `(.L_x_27708) ;  /* 0x0000000c00807947 */ /* 0x000fea0003800000 */
.L_x_27709:
[----:B---3--:R-:W-:Y:S02]  /*5d70*/  IMAD.U32 R5, R5, 0x10000, RZ ;  /* 0x0001000005057824 */ /* 0x008fe400078e00ff */
[----:B------:R-:W-:-:S04]  /*5d80*/  IMAD.MOV.U32 R25, RZ, RZ, R23 ;  /* 0x000000ffff197224 */ /* 0x000fc800078e0017 */
[----:B------:R-:W0:Y:S02]  /*5d90*/  F2I.FTZ.TRUNC.NTZ R5, R5 ;  /* 0x0000000500057305 */ /* 0x000e24000021f100 */
[----:B0-----:R0:W-:Y:S01]  /*5da0*/  STG.E.U16 desc[UR36][R8.64], R5 ;  /* 0x0000000508007986 */ /* 0x0011e2000c101524 */
[----:B------:R-:W-:Y:S05]  /*5db0*/  BRA `(.L_x_27708) ;  /* 0x0000000c006c7947 */ /* 0x000fea0003800000 */
.L_x_27704:
        /* <DEDUP_REMOVED lines=10> */
.L_x_27712:
[----:B---3--:R-:W-:Y:S02]  /*5e60*/  IMAD.U32 R0, R5, 0x10000, RZ ;  /* 0x0001000005007824 */ /* 0x008fe400078e00ff */
[----:B------:R-:W-:-:S03]  /*5e70*/  IMAD.MOV.U32 R25, RZ, RZ, R23 ;  /* 0x000000ffff197224 */ /* 0x000fc600078e0017 */
[----:B------:R-:W-:-:S05]  /*5e80*/  F2FP.F16.F32.PACK_AB R0, RZ, R0 ;  /* 0x00000000ff00723e */ /* 0x000fca00000000ff */
[----:B------:R0:W-:Y:S01]  /*5e90*/  STG.E.U16 desc[UR36][R8.64], R0 ;  /* 0x0000000008007986 */ /* 0x0001e2000c101524 */
[----:B------:R-:W-:Y:S05]  /*5ea0*/  BRA `(.L_x_27708) ;  /* 0x0000000c00307947 */ /* 0x000fea0003800000 */
.L_x_27711:
        /* <DEDUP_REMOVED lines=11> */
.L_x_27714:
[----:B---3--:R-:W-:Y:S02]  /*5f60*/  IMAD.U32 R5, R5, 0x10000, RZ ;  /* 0x0001000005057824 */ /* 0x008fe400078e00ff */
[----:B------:R-:W-:-:S03]  /*5f70*/  IMAD.MOV.U32 R25, RZ, RZ, R23 ;  /* 0x000000ffff197224 */ /* 0x000fc600078e0017 */
[----:B------:R-:W-:-:S04]  /*5f80*/  F2FP.F16.F32.PACK_AB R3, RZ, R5 ;  /* 0x00000005ff03723e */ /* 0x000fc800000000ff */
[----:B------:R-:W-:-:S05]  /*5f90*/  PRMT R3, R3, 0x5410, RZ ;  /* 0x0000541003037816 */ /* 0x000fca00000000ff */
[----:B------:R0:W-:Y:S01]  /*5fa0*/  STG.E desc[UR36][R8.64], R3 ;  /* 0x0000000308007986 */ /* 0x0001e2000c101924 */
[----:B------:R-:W-:Y:S05]  /*5fb0*/  BRA `(.L_x_27708) ;  /* 0x0000000800ec7947 */ /* 0x000fea0003800000 */
.L_x_27713:
[----:B---3--:R-:W-:Y:S02]  /*5fc0*/  IMAD.U32 R4, R5, 0x10000, RZ ;  /* 0x0001000005047824 */ /* 0x008fe400078e00ff */
[----:B------:R-:W-:Y:S02]  /*5fd0*/  IMAD.MOV.U32 R25, RZ, RZ, R23 ;  /* 0x000000ffff197224 */ /* 0x000fe400078e0017 */
[----:B------:R-:W-:-:S06]  /*5fe0*/  FMUL.FTZ R4, R4, 1 ;  /* 0x3f80000004047820 */ /* 0x000fcc0000410000 */
[----:B------:R-:W0:Y:S02]  /*5ff0*/  F2F.F64.F32 R4, R4 ;  /* 0x0000000400047310 */ /* 0x000e240000201800 */
[----:B0-----:R0:W-:Y:S01]  /*6000*/  STG.E.64 desc[UR36][R8.64], R4 ;  /* 0x0000000408007986 */ /* 0x0011e2000c101b24 */
[----:B------:R-:W-:Y:S05]  /*6010*/  BRA `(.L_x_27708) ;  /* 0x0000000800d47947 */ /* 0x000fea0003800000 */
.L_x_27703:
        /* <DEDUP_REMOVED lines=14> */
.L_x_27717:
[----:B---3--:R-:W-:Y:S01]  /*6100*/  IMAD.U32 R5, R5, 0x10000, RZ ;  /* 0x0001000005057824 */ /* 0x008fe200078e00ff */
[----:B------:R-:W-:Y:S01]  /*6110*/  CS2R R6, SRZ ;  /* 0x0000000000067805 */ /* 0x000fe2000001ff00 */
[----:B------:R-:W-:Y:S02]  /*6120*/  IMAD.MOV.U32 R25, RZ, RZ, R23 ;  /* 0x000000ffff197224 */ /* 0x000fe400078e0017 */
[----:B------:R-:W-:-:S06]  /*6130*/  FMUL.FTZ R5, R5, 1 ;  /* 0x3f80000005057820 */ /* 0x000fcc0000410000 */
[----:B------:R-:W0:Y:S02]  /*6140*/  F2F.F64.F32 R4, R5 ;  /* 0x0000000500047310 */ /* 0x000e240000201800 */
[----:B0-----:R0:W-:Y:S01]  /*6150*/  STG.E.128 desc[UR36][R8.64], R4 ;  /* 0x0000000408007986 */ /* 0x0011e2000c101d24 */
[----:B------:R-:W-:Y:S05]  /*6160*/  BRA `(.L_x_27708) ;  /* 0x0000000800807947 */ /* 0x000fea0003800000 */
.L_x_27716:
        /* <DEDUP_REMOVED lines=19> */
.L_x_27721:
[----:B------:R-:W-:Y:S05]  /*62a0*/  BSYNC.RECONVERGENT B0 ;  /* 0x0000000000007941 */ /* 0x000fea0003800200 */
.L_x_27720:
[----:B------:R-:W-:Y:S01]  /*62b0*/  LOP3.LUT R5, R0, 0x80, R5, 0xf8, !PT ;  /* 0x0000008000057812 */ /* 0x000fe200078ef805 */
[----:B------:R-:W-:-:S04]  /*62c0*/  IMAD.MOV.U32 R25, RZ, RZ, R23 ;  /* 0x000000ffff197224 */ /* 0x000fc800078e0017 */
[----:B------:R0:W-:Y:S01]  /*62d0*/  STG.E.U8 desc[UR36][R8.64], R5 ;  /* 0x0000000508007986 */ /* 0x0001e2000c101124 */
[----:B------:R-:W-:Y:S05]  /*62e0*/  BRA `(.L_x_27708) ;  /* 0x0000000800207947 */ /* 0x000fea0003800000 */
.L_x_27719:
        /* <DEDUP_REMOVED lines=15> */
.L_x_27723:
[----:B------:R-:W-:Y:S05]  /*63e0*/  BSYNC.RECONVERGENT B0 ;  /* 0x0000000000007941 */ /* 0x000fea0003800200 */
.L_x_27722:
[----:B------:R-:W-:Y:S01]  /*63f0*/  LOP3.LUT R5, R0, 0x80, R5, 0xf8, !PT ;  /* 0x0000008000057812 */ /* 0x000fe200078ef805 */
[----:B------:R-:W-:-:S04]  /*6400*/  IMAD.MOV.U32 R25, RZ, RZ, R23 ;  /* 0x000000ffff197224 */ /* 0x000fc800078e0017 */
[----:B------:R0:W-:Y:S01]  /*6410*/  STG.E.U8 desc[UR36][R8.64], R5 ;  /* 0x0000000508007986 */ /* 0x0001e2000c101124 */
[----:B------:R-:W-:Y:S05]  /*6420*/  BRA `(.L_x_27708) ;  /* 0x0000000400d07947 */ /* 0x000fea0003800000 */
.L_x_27718:
[----:B---3--:R0:W-:Y:S01]  /*6430*/  STG.E.U16 desc[UR36][R8.64], R5 ;  /* 0x0000000508007986 */ /* 0x0081e2000c101524 */
[----:B------:R-:W-:Y:S01]  /*6440*/  IMAD.MOV.U32 R25, RZ, RZ, R23 ;  /* 0x000000ffff197224 */ /* 0x000fe200078e0017 */
[----:B------:R-:W-:Y:S06]  /*6450*/  BRA `(.L_x_27708) ;  /* 0x0000000400c47947 */ /* 0x000fec0003800000 */
.L_x_27715:
        /* <DEDUP_REMOVED lines=13> */
.L_x_27726:
        /* <DEDUP_REMOVED lines=13> */
.L_x_27729:
[----:B------:R-:W-:-:S04]  /*6600*/  SHF.R.U32.HI R0, RZ, 0x14, R3 ;  /* 0x00000014ff007819 */ /* 0x000fc80000011603 */
[----:B------:R-:W-:-:S04]  /*6610*/  LOP3.LUT R0, R0, 0x1, RZ, 0xc0, !PT ;  /* 0x0000000100007812 */ /* 0x000fc800078ec0ff */
[----:B------:R-:W-:-:S04]  /*6620*/  IADD3 R0, PT, PT, R3, 0x487ffff, R0 ;  /* 0x0487ffff03007810 */ /* 0x000fc80007ffe000 */
[----:B------:R-:W-:-:S04]  /*6630*/  SHF.R.U32.HI R0, RZ, 0x14, R0 ;  /* 0x00000014ff007819 */ /* 0x000fc80000011600 */
[----:B------:R-:W-:-:S07]  /*6640*/  LOP3.LUT R0, R0, 0xff, RZ, 0xc0, !PT ;  /* 0x000000ff00007812 */ /* 0x000fce00078ec0ff */
.L_x_27730:
[----:B------:R-:W-:-:S04]  /*6650*/  SHF.R.U32.HI R3, RZ, 0x18, R3 ;  /* 0x00000018ff037819 */ /* 0x000fc80000011603 */
[----:B------:R-:W-:-:S04]  /*6660*/  LOP3.LUT R0, R0, 0x80, R3, 0xf8, !PT ;  /* 0x0000008000007812 */ /* 0x000fc800078ef803 */
[----:B------:R-:W-:-:S07]  /*6670*/  PRMT R4, R0, 0x7610, R4 ;  /* 0x0000761000047816 */ /* 0x000fce0000000004 */
.L_x_27728:
[----:B------:R-:W-:Y:S05]  /*6680*/  BSYNC.RECONVERGENT B0 ;  /* 0x0000000000007941 */ /* 0x000fea0003800200 */
.L_x_27727:
[----:B------:R4:W-:Y:S01]  /*6690*/  STG.E.U8 desc[UR36][R8.64], R4 ;  /* 0x0000000408007986 */ /* 0x0009e2000c101124 */
[----:B------:R-:W-:Y:S01]  /*66a0*/  IMAD.MOV.U32 R25, RZ, RZ, R23 ;  /* 0x000000ffff197224 */ /* 0x000fe200078e0017 */
[----:B------:R-:W-:Y:S06]  /*66b0*/  BRA `(.L_x_27708) ;  /* 0x00000004002c7947 */ /* 0x000fec0003800000 */
.L_x_27725:
        /* <DEDUP_REMOVED lines=13> */
.L_x_27733:
[----:B------:R-:W-:-:S04]  /*6790*/  SHF.R.U32.HI R0, RZ, 0x15, R3 ;  /* 0x00000015ff007819 */ /* 0x000fc80000011603 */
[----:B------:R-:W-:-:S04]  /*67a0*/  LOP3.LUT R0, R0, 0x1, RZ, 0xc0, !PT ;  /* 0x0000000100007812 */ /* 0x000fc800078ec0ff */
[----:B------:R-:W-:-:S04]  /*67b0*/  IADD3 R0, PT, PT, R3, 0x88fffff, R0 ;  /* 0x088fffff03007810 */ /* 0x000fc80007ffe000 */
[----:B------:R-:W-:-:S04]  /*67c0*/  SHF.R.U32.HI R0, RZ, 0x15, R0 ;  /* 0x00000015ff007819 */ /* 0x000fc80000011600 */
[----:B------:R-:W-:-:S07]  /*67d0*/  LOP3.LUT R0, R0, 0xff, RZ, 0xc0, !PT ;  /* 0x000000ff00007812 */ /* 0x000fce00078ec0ff */
.L_x_27734:
[----:B------:R-:W-:-:S04]  /*67e0*/  SHF.R.U32.HI R3, RZ, 0x18, R3 ;  /* 0x00000018ff037819 */ /* 0x000fc80000011603 */
[----:B------:R-:W-:-:S04]  /*67f0*/  LOP3.LUT R0, R0, 0x80, R3, 0xf8, !PT ;  /* 0x0000008000007812 */ /* 0x000fc800078ef803 */
[----:B------:R-:W-:-:S07]  /*6800*/  PRMT R4, R0, 0x7610, R4 ;  /* 0x0000761000047816 */ /* 0x000fce0000000004 */
.L_x_27732:
[----:B------:R-:W-:Y:S05]  /*6810*/  BSYNC.RECONVERGENT B0 ;  /* 0x0000000000007941 */ /* 0x000fea0003800200 */
.L_x_27731:
[----:B------:R3:W-:Y:S01]  /*6820*/  STG.E.U8 desc[UR36][R8.64], R4 ;  /* 0x0000000408007986 */ /* 0x0007e2000c101124 */
[----:B------:R-:W-:Y:S01]  /*6830*/  IMAD.MOV.U32 R25, RZ, RZ, R23 ;  /* 0x000000ffff197224 */ /* 0x000fe200078e0017 */
[----:B------:R-:W-:Y:S06]  /*6840*/  BRA `(.L_x_27708) ;  /* 0x0000000000c87947 */ /* 0x000fec0003800000 */
.L_x_27724:
[----:B------:R-:W-:-:S13]  /*6850*/  ISETP.NE.AND P0, PT, R0, 0x1c, PT ;  /* 0x0000001c0000780c */ /* 0x000fda0003f05270 */
[----:B------:R-:W-:Y:S05]  /*6860*/  @!P0 BRA `(.L_x_27735) ;  /* 0x0000000000b08947 */ /* 0x000fea0003800000 */
[----:B------:R-:W-:-:S13]  /*6870*/  ISETP.NE.AND P0, PT, R0, 0x1d, PT ;  /* 0x0000001d0000780c */ /* 0x000fda0003f05270 */
[----:B------:R-:W-:Y:S05]  /*6880*/  @!P0 BRA `(.L_x_27736) ;  /* 0x0000000000948947 */ /* 0x000fea0003800000 */
[----:B------:R-:W-:-:S13]  /*6890*/  ISETP.NE.AND P0, PT, R0, 0x2c, PT ;  /* 0x0000002c0000780c */ /* 0x000fda0003f05270 */
[----:B------:R-:W-:Y:S05]  /*68a0*/  @!P0 BRA `(.L_x_27737) ;  /* 0x0000000000488947 */ /* 0x000fea0003800000 */
.L_x_27707:
        /* <DEDUP_REMOVED lines=16> */
.L_x_27738:
[----:B------:R-:W-:Y:S01]  /*69b0*/  IMAD.MOV.U32 R25, RZ, RZ, R23 ;  /* 0x000000ffff197224 */ /* 0x000fe200078e0017 */
[----:B------:R-:W-:Y:S06]  /*69c0*/  BRA `(.L_x_27708) ;  /* 0x0000000000687947 */ /* 0x000fec0003800000 */
.L_x_27737:
        /* <DEDUP_REMOVED lines=17> */
.L_x_27736:
[----:B---3--:R-:W-:Y:S02]  /*6ae0*/  IMAD.U32 R5, R5, 0x10000, RZ ;  /* 0x0001000005057824 */ /* 0x008fe400078e00ff */
[----:B------:R-:W-:-:S04]  /*6af0*/  IMAD.MOV.U32 R25, RZ, RZ, R23 ;  /* 0x000000ffff197224 */ /* 0x000fc800078e0017 */
[----:B------:R-:W0:Y:S02]  /*6b00*/  F2I.U64.TRUNC R4, R5 ;  /* 0x0000000500047311 */ /* 0x000e24000020d800 */
[----:B0-----:R1:W-:Y:S01]  /*6b10*/  STG.E.64 desc[UR36][R8.64], R4 ;  /* 0x0000000408007986 */ /* 0x0013e2000c101b24 */
[----:B------:R-:W-:Y:S05]  /*6b20*/  BRA `(.L_x_27708) ;  /* 0x0000000000107947 */ /* 0x000fea0003800000 */
.L_x_27735:
[----:B---3--:R-:W-:Y:S02]  /*6b30*/  IMAD.U32 R5, R5, 0x10000, RZ ;  /* 0x0001000005057824 */ /* 0x008fe400078e00ff */
[----:B------:R-:W-:-:S04]  /*6b40*/  IMAD.MOV.U32 R25, RZ, RZ, R23 ;  /* 0x000000ffff197224 */ /* 0x000fc800078e0017 */
[----:B------:R-:W0:Y:S02]  /*6b50*/  F2I.FTZ.U32.TRUNC.NTZ R5, R5 ;  /* 0x0000000500057305 */ /* 0x000e24000021f000 */
[----:B0-----:R0:W-:Y:S02]  /*6b60*/  STG.E desc[UR36][R8.64], R5 ;  /* 0x0000000508007986 */ /* 0x0011e4000c101924 */
.L_x_27708:
        /* <DEDUP_REMOVED lines=25> */
.L_x_27743:
[----:B------:R-:W-:-:S06]  /*6d00*/  IMAD.U32 R5, R22, 0x10000, RZ ;  /* 0x0001000016057824 */ /* 0x000fcc00078e00ff */
[----:B------:R-:W0:Y:S02]  /*6d10*/  F2I.S64.TRUNC R4, R5 ;  /* 0x0000000500047311 */ /* 0x000e24000020d900 */
[----:B0-----:R0:W-:Y:S01]  /*6d20*/  STG.E.U8 desc[UR36][R8.64], R4 ;  /* 0x0000000408007986 */ /* 0x0011e2000c101124 */
[----:B------:R-:W-:Y:S05]  /*6d30*/  BRA `(.L_x_27745) ;  /* 0x0000000c006c7947 */ /* 0x000fea0003800000 */
.L_x_27742:
        /* <DEDUP_REMOVED lines=10> */
.L_x_27747:
[----:B------:R-:W-:-:S04]  /*6de0*/  IMAD.U32 R22, R22, 0x10000, RZ ;  /* 0x0001000016167824 */ /* 0x000fc800078e00ff */
[----:B------:R-:W0:Y:S02]  /*6df0*/  F2I.FTZ.TRUNC.NTZ R3, R22 ;  /* 0x0000001600037305 */ /* 0x000e24000021f100 */
[----:B0-----:R0:W-:Y:S01]  /*6e00*/  STG.E desc[UR36][R8.64], R3 ;  /* 0x0000000308007986 */ /* 0x0011e2000c101924 */
[----:B------:R-:W-:Y:S05]  /*6e10*/  BRA `(.L_x_27745) ;  /* 0x0000000c00347947 */ /* 0x000fea0003800000 */
.L_x_27746:
[----:B------:R-:W-:-:S04]  /*6e20*/  IMAD.U32 R22, R22, 0x10000, RZ ;  /* 0x0001000016167824 */ /* 0x000fc800078e00ff */
[----:B------:R-:W0:Y:S02]  /*6e30*/  F2I.FTZ.TRUNC.NTZ R3, R22 ;  /* 0x0000001600037305 */ /* 0x000e24000021f100 */
[----:B0-----:R0:W-:Y:S01]  /*6e40*/  STG.E.U16 desc[UR36][R8.64], R3 ;  /* 0x0000000308007986 */ /* 0x0011e2000c101524 */
[----:B------:R-:W-:Y:S05]  /*6e50*/  BRA `(.L_x_27745) ;  /* 0x0000000c00247947 */ /* 0x000fea0003800000 */
.L_x_27741:
        /* <DEDUP_REMOVED lines=9> */
.L_x_27749:
[----:B------:R-:W-:-:S05]  /*6ef0*/  IMAD.U32 R0, R22, 0x10000, RZ ;  /* 0x0001000016007824 */ /* 0x000fca00078e00ff */
[----:B------:R-:W-:-:S05]  /*6f00*/  F2FP.F16.F32.PACK_AB R0, RZ, R0 ;  /* 0x00000000ff00723e */ /* 0x000fca00000000ff */
[----:B------:R0:W-:Y:S01]  /*6f10*/  STG.E.U16 desc[UR36][R8.64], R0 ;  /* 0x0000000008007986 */ /* 0x0001e2000c101524 */
[----:B------:R-:W-:Y:S05]  /*6f20*/  BRA `(.L_x_27745) ;  /* 0x0000000800f07947 */ /* 0x000fea0003800000 */
.L_x_27748:
        /* <DEDUP_REMOVED lines=10> */
.L_x_27751:
[----:B------:R-:W-:-:S05]  /*6fd0*/  IMAD.U32 R22, R22, 0x10000, RZ ;  /* 0x0001000016167824 */ /* 0x000fca00078e00ff */
[----:B------:R-:W-:-:S04]  /*6fe0*/  F2FP.F16.F32.PACK_AB R3, RZ, R22 ;  /* 0x00000016ff03723e */ /* 0x000fc800000000ff */
[----:B------:R-:W-:-:S05]  /*6ff0*/  PRMT R3, R3, 0x5410, RZ ;  /* 0x0000541003037816 */ /* 0x000fca00000000ff */
[----:B------:R0:W-:Y:S01]  /*7000*/  STG.E desc[UR36][R8.64], R3 ;  /* 0x0000000308007986 */ /* 0x0001e2000c101924 */
[----:B------:R-:W-:Y:S05]  /*7010*/  BRA `(.L_x_27745) ;  /* 0x0000000800b47947 */ /* 0x000fea0003800000 */
.L_x_27750:
[----:B------:R-:W-:-:S04]  /*7020*/  IMAD.U32 R4, R22, 0x10000, RZ ;  /* 0x0001000016047824 */ /* 0x000fc800078e00ff */
[----:B------:R-:W-:-:S06]  /*7030*/  FMUL.FTZ R4, R4, 1 ;  /* 0x3f80000004047820 */ /* 0x000fcc0000410000 */
[----:B------:R-:W0:Y:S02]  /*7040*/  F2F.F64.F32 R4, R4 ;  /* 0x0000000400047310 */ /* 0x000e240000201800 */
[----:B0-----:R0:W-:Y:S01]  /*7050*/  STG.E.64 desc[UR36][R8.64], R4 ;  /* 0x0000000408007986 */ /* 0x0011e2000c101b24 */
[----:B------:R-:W-:Y:S05]  /*7060*/  BRA `(.L_x_27745) ;  /* 0x0000000800a07947 */ /* 0x000fea0003800000 */
.L_x_27740:
        /* <DEDUP_REMOVED lines=14> */
.L_x_27755:
        /* <DEDUP_REMOVED lines=17> */
.L_x_27758:
[----:B------:R-:W-:-:S04]  /*7260*/  SHF.R.U32.HI R3, RZ, 0x18, R5 ;  /* 0x00000018ff037819 */ /* 0x000fc80000011605 */
[----:B------:R-:W-:-:S04]  /*7270*/  LOP3.LUT R0, R0, 0x80, R3, 0xf8, !PT ;  /* 0x0000008000007812 */ /* 0x000fc800078ef803 */
[----:B------:R-:W-:-:S07]  /*7280*/  PRMT R4, R0, 0x7610, R4 ;  /* 0x0000761000047816 */ /* 0x000fce0000000004 */
.L_x_27757:
[----:B------:R-:W-:Y:S05]  /*7290*/  BSYNC.RECONVERGENT B0 ;  /* 0x0000000000007941 */ /* 0x000fea0003800200 */
.L_x_27756:
[----:B------:R0:W-:Y:S01]  /*72a0*/  STG.E.U8 desc[UR36][R8.64], R4 ;  /* 0x0000000408007986 */ /* 0x0001e2000c101124 */
[----:B------:R-:W-:Y:S05]  /*72b0*/  BRA `(.L_x_27745) ;  /* 0x00000008000c7947 */ /* 0x000fea0003800000 */
.L_x_27754:
        /* <DEDUP_REMOVED lines=17> */
.L_x_27761:
[----:B------:R-:W-:-:S04]  /*73d0*/  SHF.R.U32.HI R3, RZ, 0x18, R5 ;  /* 0x00000018ff037819 */ /* 0x000fc80000011605 */
[----:B------:R-:W-:-:S04]  /*73e0*/  LOP3.LUT R0, R0, 0x80, R3, 0xf8, !PT ;  /* 0x0000008000007812 */ /* 0x000fc800078ef803 */
[----:B------:R-:W-:-:S07]  /*73f0*/  PRMT R4, R0, 0x7610, R4 ;  /* 0x0000761000047816 */ /* 0x000fce0000000004 */
.L_x_27760:
[----:B------:R-:W-:Y:S05]  /*7400*/  BSYNC.RECONVERGENT B0 ;  /* 0x0000000000007941 */ /* 0x000fea0003800200 */
.L_x_27759:
[----:B------:R0:W-:Y:S01]  /*7410*/  STG.E.U8 desc[UR36][R8.64], R4 ;  /* 0x0000000408007986 */ /* 0x0001e2000c101124 */
[----:B------:R-:W-:Y:S05]  /*7420*/  BRA `(.L_x_27745) ;  /* 0x0000000400b07947 */ /* 0x000fea0003800000 */
.L_x_27753:
        /* <DEDUP_REMOVED lines=22> */
.L_x_27763:
[----:B------:R-:W-:-:S06]  /*7590*/  IMAD.U32 R4, R22, 0x10000, RZ ;  /* 0x0001000016047824 */ /* 0x000fcc00078e00ff */
[----:B------:R-:W0:Y:S02]  /*75a0*/  F2I.U64.TRUNC R4, R4 ;  /* 0x0000000400047311 */ /* 0x000e24000020d800 */
[----:B0-----:R0:W-:Y:S01]  /*75b0*/  STG.E.64 desc[UR36][R8.64], R4 ;  /* 0x0000000408007986 */ /* 0x0011e2000c101b24 */
[----:B------:R-:W-:Y:S05]  /*75c0*/  BRA `(.L_x_27745) ;  /* 0x0000000400487947 */ /* 0x000fea0003800000 */
.L_x_27762:
[----:B------:R-:W-:-:S04]  /*75d0*/  IMAD.U32 R22, R22, 0x10000, RZ ;  /* 0x0001000016167824 */ /* 0x000fc800078e00ff */
[----:B------:R-:W0:Y:S02]  /*75e0*/  F2I.FTZ.U32.TRUNC.NTZ R3, R22 ;  /* 0x0000001600037305 */ /* 0x000e24000021f000 */
[----:B0-----:R0:W-:Y:S01]  /*75f0*/  STG.E desc[UR36][R8.64], R3 ;  /* 0x0000000308007986 */ /* 0x0011e2000c101924 */
[----:B------:R-:W-:Y:S05]  /*7600*/  BRA `(.L_x_27745) ;  /* 0x0000000400387947 */ /* 0x000fea0003800000 */
.L_x_27752:
        /* <DEDUP_REMOVED lines=11> */
.L_x_27765:
[----:B------:R-:W-:Y:S01]  /*76c0*/  IMAD.U32 R22, R22, 0x10000, RZ ;  /* 0x0001000016167824 */ /* 0x000fe200078e00ff */
[----:B------:R-:W-:-:S03]  /*76d0*/  CS2R R6, SRZ ;  /* 0x0000000000067805 */ /* 0x000fc6000001ff00 */
[----:B------:R-:W-:-:S06]  /*76e0*/  FMUL.FTZ R4, R22, 1 ;  /* 0x3f80000016047820 */ /* 0x000fcc0000410000 */
[----:B------:R-:W0:Y:S02]  /*76f0*/  F2F.F64.F32 R4, R4 ;  /* 0x0000000400047310 */ /* 0x000e240000201800 */
[----:B0-----:R3:W-:Y:S01]  /*7700*/  STG.E.128 desc[UR36][R8.64], R4 ;  /* 0x0000000408007986 */ /* 0x0017e2000c101d24 */
[----:B------:R-:W-:Y:S05]  /*7710*/  BRA `(.L_x_27745) ;  /* 0x0000000000f47947 */ /* 0x000fea0003800000 */
.L_x_27764:
[----:B------:R-:W-:-:S13]  /*7720*/  ISETP.NE.AND P0, PT, R0, 0xf, PT ;  /* 0x0000000f0000780c */ /* 0x000fda0003f05270 */
[----:B------:R-:W-:Y:S05]  /*7730*/  @!P0 BRA `(.L_x_27766) ;  /* 0x0000000000e88947 */ /* 0x000fea0003800000 */
[----:B------:R-:W-:-:S13]  /*7740*/  ISETP.NE.AND P0, PT, R0, 0x17, PT ;  /* 0x000000170000780c */ /* 0x000fda0003f05270 */
[----:B------:R-:W-:Y:S05]  /*7750*/  @!P0 BRA `(.L_x_27767) ;  /* 0x0000000000908947 */ /* 0x000fea0003800000 */
[----:B------:R-:W-:-:S13]  /*7760*/  ISETP.NE.AND P0, PT, R0, 0x18, PT ;  /* 0x000000180000780c */ /* 0x000fda0003f05270 */
[----:B------:R-:W-:Y:S05]  /*7770*/  @!P0 BRA `(.L_x_27768) ;  /* 0x0000000000448947 */ /* 0x000fea0003800000 */
.L_x_27744:
        /* <DEDUP_REMOVED lines=16> */
.L_x_27769:
[----:B------:R-:W-:Y:S05]  /*7880*/  BRA `(.L_x_27745) ;  /* 0x0000000000987947 */ /* 0x000fea0003800000 */
.L_x_27768:
        /* <DEDUP_REMOVED lines=13> */
.L_x_27771:
[----:B------:R-:W-:Y:S05]  /*7960*/  BSYNC.RECONVERGENT B0 ;  /* 0x0000000000007941 */ /* 0x000fea0003800200 */
.L_x_27770:
[----:B------:R-:W-:-:S05]  /*7970*/  LOP3.LUT R3, R0, 0x80, R3, 0xf8, !PT ;  /* 0x0000008000037812 */ /* 0x000fca00078ef803 */
[----:B------:R2:W-:Y:S01]  /*7980*/  STG.E.U8 desc[UR36][R8.64], R3 ;  /* 0x0000000308007986 */ /* 0x0005e2000c101124 */
[----:B------:R-:W-:Y:S05]  /*7990*/  BRA `(.L_x_27745) ;  /* 0x0000000000547947 */ /* 0x000fea0003800000 */
.L_x_27767:
        /* <DEDUP_REMOVED lines=12> */
.L_x_27773:
[----:B------:R-:W-:Y:S01]  /*7a60*/  IMAD.MOV.U32 R0, RZ, RZ, 0x7f ;  /* 0x0000007fff007424 */ /* 0x000fe200078e00ff */
[----:B------:R-:W-:-:S04]  /*7a70*/  ISETP.GT.U32.AND P0, PT, R4, 0x7f800000, PT ;  /* 0x7f8000000400780c */ /* 0x000fc80003f04070 */
[----:B------:R-:W-:-:S09]  /*7a80*/  SEL R0, R0, 0x7c, P0 ;  /* 0x0000007c00007807 */ /* 0x000fd20000000000 */
.L_x_27774:
[----:B------:R-:W-:Y:S05]  /*7a90*/  BSYNC.RECONVERGENT B0 ;  /* 0x0000000000007941 */ /* 0x000fea0003800200 */
.L_x_27772:
[----:B------:R-:W-:-:S04]  /*7aa0*/  SHF.R.U32.HI R3, RZ, 0x18, R3 ;  /* 0x00000018ff037819 */ /* 0x000fc80000011603 */
[----:B------:R-:W-:-:S05]  /*7ab0*/  LOP3.LUT R3, R0, 0x80, R3, 0xf8, !PT ;  /* 0x0000008000037812 */ /* 0x000fca00078ef803 */
[----:B------:R1:W-:Y:S01]  /*7ac0*/  STG.E.U8 desc[UR36][R8.64], R3 ;  /* 0x0000000308007986 */ /* 0x0003e2000c101124 */
[----:B------:R-:W-:Y:S05]  /*7ad0*/  BRA `(.L_x_27745) ;  /* 0x0000000000047947 */ /* 0x000fea0003800000 */
.L_x_27766:
[----:B------:R0:W-:Y:S02]  /*7ae0*/  STG.E.U16 desc[UR36][R8.64], R22 ;  /* 0x0000001608007986 */ /* 0x0001e4000c101524 */
.L_x_27745:
[----:B------:R-:W-:-:S07]  /*7af0*/  VIADD R25, R25, 0x80 ;  /* 0x0000008019197836 */ /* 0x000fce0000000000 */
.L_x_27702:
[----:B------:R-:W-:-:S13]  /*7b00*/  ISETP.GE.AND P0, PT, R25, R16, PT ;  /* 0x000000101900720c */ /* 0x000fda0003f06270 */
[----:B------:R-:W-:Y:S05]  /*7b10*/  @P0 BREAK.RELIABLE B6 ;  /* 0x0000000000060942 */ /* 0x000fea0003800100 */
[----:B------:R-:W-:Y:S05]  /*7b20*/  @P0 BRA `(.L_x_27739) ;  /* 0x0000000c00dc0947 */ /* 0x000fea0003800000 */
[----:B------:R-:W-:Y:S05]  /*7b30*/  BSYNC.RELIABLE B6 ;  /* 0x0000000000067941 */ /* 0x000fea0003800100 */
.L_x_27701:
        /* <DEDUP_REMOVED lines=22> */
.L_x_27778:
[----:B------:R-:W-:-:S06]  /*7ca0*/  IMAD.U32 R5, R17, 0x10000, RZ ;  /* 0x0001000011057824 */ /* 0x000fcc00078e00ff */
[----:B------:R-:W0:Y:S02]  /*7cb0*/  F2I.S64.TRUNC R4, R5 ;  /* 0x0000000500047311 */ /* 0x000e24000020d900 */
[----:B0-----:R0:W-:Y:S01]  /*7cc0*/  STG.E.U8 desc[UR36][R8.64], R4 ;  /* 0x0000000408007986 */ /* 0x0011e2000c101124 */
[----:B------:R-:W-:Y:S05]  /*7cd0*/  BRA `(.L_x_27780) ;  /* 0x0000000c006c7947 */ /* 0x000fea0003800000 */
.L_x_27777:
        /* <DEDUP_REMOVED lines=10> */
.L_x_27782:
[----:B------:R-:W-:-:S06]  /*7d80*/  IMAD.U32 R17, R17, 0x10000, RZ ;  /* 0x0001000011117824 */ /* 0x000fcc00078e00ff */
[----:B------:R-:W0:Y:S02]  /*7d90*/  F2I.FTZ.TRUNC.NTZ R17, R17 ;  /* 0x0000001100117305 */ /* 0x000e24000021f100 */
[----:B0-----:R0:W-:Y:S01]  /*7da0*/  STG.E desc[UR36][R8.64], R17 ;  /* 0x0000001108007986 */ /* 0x0011e2000c101924 */
[----:B------:R-:W-:Y:S05]  /*7db0*/  BRA `(.L_x_27780) ;  /* 0x0000000c00347947 */ /* 0x000fea0003800000 */
.L_x_27781:
[----:B------:R-:W-:-:S06]  /*7dc0*/  IMAD.U32 R17, R17, 0x10000, RZ ;  /* 0x0001000011117824 */ /* 0x000fcc00078e00ff */
[----:B------:R-:W0:Y:S02]  /*7dd0*/  F2I.FTZ.TRUNC.NTZ R17, R17 ;  /* 0x0000001100117305 */ /* 0x000e24000021f100 */
[----:B0-----:R0:W-:Y:S01]  /*7de0*/  STG.E.U16 desc[UR36][R8.64], R17 ;  /* 0x0000001108007986 */ /* 0x0011e2000c101524 */
[----:B------:R-:W-:Y:S05]  /*7df0*/  BRA `(.L_x_27780) ;  /* 0x0000000c00247947 */ /* 0x000fea0003800000 */
.L_x_27776:
        /* <DEDUP_REMOVED lines=9> */
.L_x_27784:
[----:B------:R-:W-:-:S05]  /*7e90*/  IMAD.U32 R0, R17, 0x10000, RZ ;  /* 0x0001000011007824 */ /* 0x000fca00078e00ff */
[----:B------:R-:W-:-:S05]  /*7ea0*/  F2FP.F16.F32.PACK_AB R0, RZ, R0 ;  /* 0x00000000ff00723e */ /* 0x000fca00000000ff */
[----:B------:R0:W-:Y:S01]  /*7eb0*/  STG.E.U16 desc[UR36][R8.64], R0 ;  /* 0x0000000008007986 */ /* 0x0001e2000c101524 */
[----:B------:R-:W-:Y:S05]  /*7ec0*/  BRA `(.L_x_27780) ;  /* 0x0000000800f07947 */ /* 0x000fea0003800000 */
.L_x_27783:
        /* <DEDUP_REMOVED lines=10> */
.L_x_27786:
[----:B------:R-:W-:-:S05]  /*7f70*/  IMAD.U32 R17, R17, 0x10000, RZ ;  /* 0x0001000011117824 */ /* 0x000fca00078e00ff */
[----:B------:R-:W-:-:S04]  /*7f80*/  F2FP.F16.F32.PACK_AB R3, RZ, R17 ;  /* 0x00000011ff03723e */ /* 0x000fc800000000ff */
[----:B------:R-:W-:-:S05]  /*7f90*/  PRMT R3, R3, 0x5410, RZ ;  /* 0x0000541003037816 */ /* 0x000fca00000000ff */
[----:B------:R0:W-:Y:S01]  /*7fa0*/  STG.E desc[UR36][R8.64], R3 ;  /* 0x0000000308007986 */ /* 0x0001e2000c101924 */
[----:B------:R-:W-:Y:S05]  /*7fb0*/  BRA `(.L_x_27780) ;  /* 0x0000000800b47947 */ /* 0x000fea0003800000 */
.L_x_27785:
[----:B------:R-:W-:-:S04]  /*7fc0*/  IMAD.U32 R4, R17, 0x10000, RZ ;  /* 0x0001000011047824 */ /* 0x000fc800078e00ff */
[----:B------:R-:W-:-:S06]  /*7fd0*/  FMUL.FTZ R4, R4, 1 ;  /* 0x3f80000004047820 */ /* 0x000fcc0000410000 */
[----:B------:R-:W0:Y:S02]  /*7fe0*/  F2F.F64.F32 R4, R4 ;  /* 0x0000000400047310 */ /* 0x000e240000201800 */
[----:B0-----:R0:W-:Y:S01]  /*7ff0*/  STG.E.64 desc[UR36][R8.64], R4 ;  /* 0x0000000408007986 */ /* 0x0011e2000c101b24 */
[----:B------:R-:W-:Y:S05]  /*8000*/  BRA `(.L_x_27780) ;  /* 0x0000000800a07947 */ /* 0x000fea0003800000 */
.L_x_27775:
        /* <DEDUP_REMOVED lines=14> */
.L_x_27790:
        /* <DEDUP_REMOVED lines=17> */
.L_x_27793:
[----:B------:R-:W-:-:S04]  /*8200*/  SHF.R.U32.HI R3, RZ, 0x18, R17 ;  /* 0x00000018ff037819 */ /* 0x000fc80000011611 */
[----:B------:R-:W-:-:S04]  /*8210*/  LOP3.LUT R0, R0, 0x80, R3, 0xf8, !PT ;  /* 0x0000008000007812 */ /* 0x000fc800078ef803 */
[----:B------:R-:W-:-:S07]  /*8220*/  PRMT R4, R0, 0x7610, R4 ;  /* 0x0000761000047816 */ /* 0x000fce0000000004 */
.L_x_27792:
[----:B------:R-:W-:Y:S05]  /*8230*/  BSYNC.RECONVERGENT B0 ;  /* 0x0000000000007941 */ /* 0x000fea0003800200 */
.L_x_27791:
[----:B------:R0:W-:Y:S01]  /*8240*/  STG.E.U8 desc[UR36][R8.64], R4 ;  /* 0x0000000408007986 */ /* 0x0001e2000c101124 */
[----:B------:R-:W-:Y:S05]  /*8250*/  BRA `(.L_x_27780) ;  /* 0x00000008000c7947 */ /* 0x000fea0003800000 */
.L_x_27789:
        /* <DEDUP_REMOVED lines=17> */
.L_x_27796:
[----:B------:R-:W-:-:S04]  /*8370*/  SHF.R.U32.HI R3, RZ, 0x18, R17 ;  /* 0x00000018ff037819 */ /* 0x000fc80000011611 */
[----:B------:R-:W-:-:S04]  /*8380*/  LOP3.LUT R0, R0, 0x80, R3, 0xf8, !PT ;  /* 0x0000008000007812 */ /* 0x000fc800078ef803 */
[----:B------:R-:W-:-:S07]  /*8390*/  PRMT R4, R0, 0x7610, R4 ;  /* 0x0000761000047816 */ /* 0x000fce0000000004 */
.L_x_27795:
[----:B------:R-:W-:Y:S05]  /*83a0*/  BSYNC.RECONVERGENT B0 ;  /* 0x0000000000007941 */ /* 0x000fea0003800200 */
.L_x_27794:
[----:B------:R0:W-:Y:S01]  /*83b0*/  STG.E.U8 desc[UR36][R8.64], R4 ;  /* 0x0000000408007986 */ /* 0x0001e2000c101124 */
[----:B------:R-:W-:Y:S05]  /*83c0*/  BRA `(.L_x_27780) ;  /* 0x0000000400b07947 */ /* 0x000fea0003800000 */
.L_x_27788:
        /* <DEDUP_REMOVED lines=22> */
.L_x_27798:
[----:B------:R-:W-:-:S06]  /*8530*/  IMAD.U32 R4, R17, 0x10000, RZ ;  /* 0x0001000011047824 */ /* 0x000fcc00078e00ff */
[----:B------:R-:W0:Y:S02]  /*8540*/  F2I.U64.TRUNC R4, R4 ;  /* 0x0000000400047311 */ /* 0x000e24000020d800 */
[----:B0-----:R0:W-:Y:S01]  /*8550*/  STG.E.64 desc[UR36][R8.64], R4 ;  /* 0x0000000408007986 */ /* 0x0011e2000c101b24 */
[----:B------:R-:W-:Y:S05]  /*8560*/  BRA `(.L_x_27780) ;  /* 0x0000000400487947 */ /* 0x000fea0003800000 */
.L_x_27797:
[----:B------:R-:W-:-:S06]  /*8570*/  IMAD.U32 R17, R17, 0x10000, RZ ;  /* 0x0001000011117824 */ /* 0x000fcc00078e00ff */
[----:B------:R-:W0:Y:S02]  /*8580*/  F2I.FTZ.U32.TRUNC.NTZ R17, R17 ;  /* 0x0000001100117305 */ /* 0x000e24000021f000 */
[----:B0-----:R0:W-:Y:S01]  /*8590*/  STG.E desc[UR36][R8.64], R17 ;  /* 0x0000001108007986 */ /* 0x0011e2000c101924 */
[----:B------:R-:W-:Y:S05]  /*85a0*/  BRA `(.L_x_27780) ;  /* 0x0000000400387947 */ /* 0x000fea0003800000 */
.L_x_27787:
        /* <DEDUP_REMOVED lines=11> */
.L_x_27800:
[----:B------:R-:W-:Y:S01]  /*8660*/  IMAD.U32 R17, R17, 0x10000, RZ ;  /* 0x0001000011117824 */ /* 0x000fe200078e00ff */
[----:B------:R-:W-:-:S03]  /*8670*/  CS2R R6, SRZ ;  /* 0x0000000000067805 */ /* 0x000fc6000001ff00 */
[----:B------:R-:W-:-:S06]  /*8680*/  FMUL.FTZ R4, R17, 1 ;  /* 0x3f80000011047820 */ /* 0x000fcc0000410000 */
[----:B------:R-:W0:Y:S02]  /*8690*/  F2F.F64.F32 R4, R4 ;  /* 0x0000000400047310 */ /* 0x000e240000201800 */
[----:B0-----:R4:W-:Y:S01]  /*86a0*/  STG.E.128 desc[UR36][R8.64], R4 ;  /* 0x0000000408007986 */ /* 0x0019e2000c101d24 */
[----:B------:R-:W-:Y:S05]  /*86b0*/  BRA `(.L_x_27780) ;  /* 0x0000000000f47947 */ /* 0x000fea0003800000 */
.L_x_27799:
[----:B------:R-:W-:-:S13]  /*86c0*/  ISETP.NE.AND P0, PT, R0, 0xf, PT ;  /* 0x0000000f0000780c */ /* 0x000fda0003f05270 */
[----:B------:R-:W-:Y:S05]  /*86d0*/  @!P0 BRA `(.L_x_27801) ;  /* 0x0000000000e88947 */ /* 0x000fea0003800000 */
[----:B------:R-:W-:-:S13]  /*86e0*/  ISETP.NE.AND P0, PT, R0, 0x17, PT ;  /* 0x000000170000780c */ /* 0x000fda0003f05270 */
[----:B------:R-:W-:Y:S05]  /*86f0*/  @!P0 BRA `(.L_x_27802) ;  /* 0x0000000000908947 */ /* 0x000fea0003800000 */
[----:B------:R-:W-:-:S13]  /*8700*/  ISETP.NE.AND P0, PT, R0, 0x18, PT ;  /* 0x000000180000780c */ /* 0x000fda0003f05270 */
[----:B------:R-:W-:Y:S05]  /*8710*/  @!P0 BRA `(.L_x_27803) ;  /* 0x0000000000448947 */ /* 0x000fea0003800000 */
.L_x_27779:
        /* <DEDUP_REMOVED lines=16> */
.L_x_27804:
[----:B------:R-:W-:Y:S05]  /*8820*/  BRA `(.L_x_27780) ;  /* 0x0000000000987947 */ /* 0x000fea0003800000 */
.L_x_27803:
        /* <DEDUP_REMOVED lines=13> */
.L_x_27806:
[----:B------:R-:W-:Y:S05]  /*8900*/  BSYNC.RECONVERGENT B0 ;  /* 0x0000000000007941 */ /* 0x000fea0003800200 */
.L_x_27805:
[----:B------:R-:W-:-:S05]  /*8910*/  LOP3.LUT R3, R0, 0x80, R3, 0xf8, !PT ;  /* 0x0000008000037812 */ /* 0x000fca00078ef803 */
[----:B------:R2:W-:Y:S01]  /*8920*/  STG.E.U8 desc[UR36][R8.64], R3 ;  /* 0x0000000308007986 */ /* 0x0005e2000c101124 */
[----:B------:R-:W-:Y:S05]  /*8930*/  BRA `(.L_x_27780) ;  /* 0x0000000000547947 */ /* 0x000fea0003800000 */
.L_x_27802:
        /* <DEDUP_REMOVED lines=12> */
.L_x_27808:
[----:B------:R-:W-:Y:S01]  /*8a00*/  IMAD.MOV.U32 R0, RZ, RZ, 0x7f ;  /* 0x0000007fff007424 */ /* 0x000fe200078e00ff */
[----:B------:R-:W-:-:S04]  /*8a10*/  ISETP.GT.U32.AND P0, PT, R4, 0x7f800000, PT ;  /* 0x7f8000000400780c */ /* 0x000fc80003f04070 */
[----:B------:R-:W-:-:S09]  /*8a20*/  SEL R0, R0, 0x7c, P0 ;  /* 0x0000007c00007807 */ /* 0x000fd20000000000 */
.L_x_27809:
[----:B------:R-:W-:Y:S05]  /*8a30*/  BSYNC.RECONVERGENT B0 ;  /* 0x0000000000007941 */ /* 0x000fea0003800200 */
.L_x_27807:
[----:B------:R-:W-:-:S04]  /*8a40*/  SHF.R.U32.HI R3, RZ, 0x18, R3 ;  /* 0x00000018ff037819 */ /* 0x000fc80000011603 */
[----:B------:R-:W-:-:S05]  /*8a50*/  LOP3.LUT R3, R0, 0x80, R3, 0xf8, !PT ;  /* 0x0000008000037812 */ /* 0x000fca00078ef803 */
[----:B------:R1:W-:Y:S01]  /*8a60*/  STG.E.U8 desc[UR36][R8.64], R3 ;  /* 0x0000000308007986 */ /* 0x0003e2000c101124 */
[----:B------:R-:W-:Y:S05]  /*8a70*/  BRA `(.L_x_27780) ;  /* 0x0000000000047947 */ /* 0x000fea0003800000 */
.L_x_27801:
[----:B------:R0:W-:Y:S02]  /*8a80*/  STG.E.U16 desc[UR36][R8.64], R17 ;  /* 0x0000001108007986 */ /* 0x0001e4000c101524 */
.L_x_27780:
[----:B------:R-:W-:-:S07]  /*8a90*/  VIADD R25, R25, 0x80 ;  /* 0x0000008019197836 */ /* 0x000fce0000000000 */
.L_x_27739:
[----:B------:R-:W-:Y:S05]  /*8aa0*/  BSYNC.RECONVERGENT B7 ;  /* 0x0000000000077941 */ /* 0x000fea0003800200 */
.L_x_27700:
        /* <DEDUP_REMOVED lines=23> */
.L_x_27813:
[----:B------:R-:W-:-:S06]  /*8c20*/  IMAD.U32 R5, R18, 0x10000, RZ ;  /* 0x0001000012057824 */ /* 0x000fcc00078e00ff */
[----:B------:R-:W0:Y:S02]  /*8c30*/  F2I.S64.TRUNC R4, R5 ;  /* 0x0000000500047311 */ /* 0x000e24000020d900 */
[----:B0-----:R-:W-:Y:S01]  /*8c40*/  STG.E.U8 desc[UR36][R2.64], R4 ;  /* 0x0000000402007986 */ /* 0x001fe2000c101124 */
[----:B------:R-:W-:Y:S05]  /*8c50*/  EXIT ;  /* 0x000000000000794d */ /* 0x000fea0003800000 */
.L_x_27812:
        /* <DEDUP_REMOVED lines=10> */
.L_x_27816:
[----:B------:R-:W-:-:S04]  /*8d00*/  IMAD.U32 R18, R18, 0x10000, RZ ;  /* 0x0001000012127824 */ /* 0x000fc800078e00ff */
[----:B------:R-:W0:Y:S02]  /*8d10*/  F2I.FTZ.TRUNC.NTZ R5, R18 ;  /* 0x0000001200057305 */ /* 0x000e24000021f100 */
[----:B0-----:R-:W-:Y:S01]  /*8d20*/  STG.E desc[UR36][R2.64], R5 ;  /* 0x0000000502007986 */ /* 0x001fe2000c101924 */
[----:B------:R-:W-:Y:S05]  /*8d30*/  EXIT ;  /* 0x000000000000794d */ /* 0x000fea0003800000 */
.L_x_27815:
[----:B------:R-:W-:-:S04]  /*8d40*/  IMAD.U32 R18, R18, 0x10000, RZ ;  /* 0x0001000012127824 */ /* 0x000fc800078e00ff */
[----:B------:R-:W0:Y:S02]  /*8d50*/  F2I.FTZ.TRUNC.NTZ R5, R18 ;  /* 0x0000001200057305 */ /* 0x000e24000021f100 */
[----:B0-----:R-:W-:Y:S01]  /*8d60*/  STG.E.U16 desc[UR36][R2.64], R5 ;  /* 0x0000000502007986 */ /* 0x001fe2000c101524 */
[----:B------:R-:W-:Y:S05]  /*8d70*/  EXIT ;  /* 0x000000000000794d */ /* 0x000fea0003800000 */
.L_x_27811:
        /* <DEDUP_REMOVED lines=9> */
.L_x_27818:
[----:B------:R-:W-:-:S05]  /*8e10*/  IMAD.U32 R0, R18, 0x10000, RZ ;  /* 0x0001000012007824 */ /* 0x000fca00078e00ff */
[----:B------:R-:W-:-:S05]  /*8e20*/  F2FP.F16.F32.PACK_AB R0, RZ, R0 ;  /* 0x00000000ff00723e */ /* 0x000fca00000000ff */
[----:B------:R-:W-:Y:S01]  /*8e30*/  STG.E.U16 desc[UR36][R2.64], R0 ;  /* 0x0000000002007986 */ /* 0x000fe2000c101524 */
[----:B------:R-:W-:Y:S05]  /*8e40*/  EXIT ;  /* 0x000000000000794d */ /* 0x000fea0003800000 */
.L_x_27817:
        /* <DEDUP_REMOVED lines=10> */
.L_x_27820:
[----:B------:R-:W-:-:S05]  /*8ef0*/  IMAD.U32 R18, R18, 0x10000, RZ ;  /* 0x0001000012127824 */ /* 0x000fca00078e00ff */
[----:B------:R-:W-:-:S04]  /*8f00*/  F2FP.F16.F32.PACK_AB R5, RZ, R18 ;  /* 0x00000012ff05723e */ /* 0x000fc800000000ff */
[----:B------:R-:W-:-:S05]  /*8f10*/  PRMT R5, R5, 0x5410, RZ ;  /* 0x0000541005057816 */ /* 0x000fca00000000ff */
[----:B------:R-:W-:Y:S01]  /*8f20*/  STG.E desc[UR36][R2.64], R5 ;  /* 0x0000000502007986 */ /* 0x000fe2000c101924 */
[----:B------:R-:W-:Y:S05]  /*8f30*/  EXIT ;  /* 0x000000000000794d */ /* 0x000fea0003800000 */
.L_x_27819:
[----:B------:R-:W-:-:S04]  /*8f40*/  IMAD.U32 R4, R18, 0x10000, RZ ;  /* 0x0001000012047824 */ /* 0x000fc800078e00ff */
[----:B------:R-:W-:-:S06]  /*8f50*/  FMUL.FTZ R4, R4, 1 ;  /* 0x3f80000004047820 */ /* 0x000fcc0000410000 */
[----:B------:R-:W0:Y:S02]  /*8f60*/  F2F.F64.F32 R4, R4 ;  /* 0x0000000400047310 */ /* 0x000e240000201800 */
[----:B0-----:R-:W-:Y:S01]  /*8f70*/  STG.E.64 desc[UR36][R2.64], R4 ;  /* 0x0000000402007986 */ /* 0x001fe2000c101b24 */
[----:B------:R-:W-:Y:S05]  /*8f80*/  EXIT ;  /* 0x000000000000794d */ /* 0x000fea0003800000 */
.L_x_27810:
        /* <DEDUP_REMOVED lines=14> */
.L_x_27824:
        /* <DEDUP_REMOVED lines=18> */
.L_x_27827:
[----:B------:R-:W-:-:S04]  /*9190*/  SHF.R.U32.HI R5, RZ, 0x18, R5 ;  /* 0x00000018ff057819 */ /* 0x000fc80000011605 */
[----:B------:R-:W-:-:S07]  /*91a0*/  LOP3.LUT R0, R0, 0x80, R5, 0xf8, !PT ;  /* 0x0000008000007812 */ /* 0x000fce00078ef805 */
.L_x_27826:
[----:B------:R-:W-:Y:S05]  /*91b0*/  BSYNC.RECONVERGENT B0 ;  /* 0x0000000000007941 */ /* 0x000fea0003800200 */
.L_x_27825:
[----:B------:R-:W-:Y:S01]  /*91c0*/  STG.E.U8 desc[UR36][R2.64], R0 ;  /* 0x0000000002007986 */ /* 0x000fe2000c101124 */
[----:B------:R-:W-:Y:S05]  /*91d0*/  EXIT ;  /* 0x000000000000794d */ /* 0x000fea0003800000 */
.L_x_27823:
        /* <DEDUP_REMOVED lines=18> */
.L_x_27830:
[----:B------:R-:W-:-:S04]  /*9300*/  SHF.R.U32.HI R5, RZ, 0x18, R5 ;  /* 0x00000018ff057819 */ /* 0x000fc80000011605 */
[----:B------:R-:W-:-:S07]  /*9310*/  LOP3.LUT R0, R0, 0x80, R5, 0xf8, !PT ;  /* 0x0000008000007812 */ /* 0x000fce00078ef805 */
.L_x_27829:
[----:B------:R-:W-:Y:S05]  /*9320*/  BSYNC.RECONVERGENT B0 ;  /* 0x0000000000007941 */ /* 0x000fea0003800200 */
.L_x_27828:
[----:B------:R-:W-:Y:S01]  /*9330*/  STG.E.U8 desc[UR36][R2.64], R0 ;  /* 0x0000000002007986 */ /* 0x000fe2000c101124 */
[----:B------:R-:W-:Y:S05]  /*9340*/  EXIT ;  /* 0x000000000000794d */ /* 0x000fea0003800000 */
.L_x_27822:
        /* <DEDUP_REMOVED lines=22> */
.L_x_27832:
[----:B------:R-:W-:-:S06]  /*94b0*/  IMAD.U32 R4, R18, 0x10000, RZ ;  /* 0x0001000012047824 */ /* 0x000fcc00078e00ff */
[----:B------:R-:W0:Y:S02]  /*94c0*/  F2I.U64.TRUNC R4, R4 ;  /* 0x0000000400047311 */ /* 0x000e24000020d800 */
[----:B0-----:R-:W-:Y:S01]  /*94d0*/  STG.E.64 desc[UR36][R2.64], R4 ;  /* 0x0000000402007986 */ /* 0x001fe2000c101b24 */
[----:B------:R-:W-:Y:S05]  /*94e0*/  EXIT ;  /* 0x000000000000794d */ /* 0x000fea0003800000 */
.L_x_27831:
[----:B------:R-:W-:-:S04]  /*94f0*/  IMAD.U32 R18, R18, 0x10000, RZ ;  /* 0x0001000012127824 */ /* 0x000fc800078e00ff */
[----:B------:R-:W0:Y:S02]  /*9500*/  F2I.FTZ.U32.TRUNC.NTZ R5, R18 ;  /* 0x0000001200057305 */ /* 0x000e24000021f000 */
[----:B0-----:R-:W-:Y:S01]  /*9510*/  STG.E desc[UR36][R2.64], R5 ;  /* 0x0000000502007986 */ /* 0x001fe2000c101924 */
[----:B------:R-:W-:Y:S05]  /*9520*/  EXIT ;  /* 0x000000000000794d */ /* 0x000fea0003800000 */
.L_x_27821:
        /* <DEDUP_REMOVED lines=11> */
.L_x_27834:
[----:B------:R-:W-:Y:S01]  /*95e0*/  IMAD.U32 R18, R18, 0x10000, RZ ;  /* 0x0001000012127824 */ /* 0x000fe200078e00ff */
[----:B------:R-:W-:-:S03]  /*95f0*/  CS2R R6, SRZ ;  /* 0x0000000000067805 */ /* 0x000fc6000001ff00 */
[----:B------:R-:W-:-:S06]  /*9600*/  FMUL.FTZ R4, R18, 1 ;  /* 0x3f80000012047820 */ /* 0x000fcc0000410000 */
[----:B------:R-:W0:Y:S02]  /*9610*/  F2F.F64.F32 R4, R4 ;  /* 0x0000000400047310 */ /* 0x000e240000201800 */
[----:B0-----:R-:W-:Y:S01]  /*9620*/  STG.E.128 desc[UR36][R2.64], R4 ;  /* 0x0000000402007986 */ /* 0x001fe2000c101d24 */
[----:B------:R-:W-:Y:S05]  /*9630*/  EXIT ;  /* 0x000000000000794d */ /* 0x000fea0003800000 */
.L_x_27833:
[----:B------:R-:W-:-:S13]  /*9640*/  ISETP.NE.AND P0, PT, R0, 0xf, PT ;  /* 0x0000000f0000780c */ /* 0x000fda0003f05270 */
[----:B------:R-:W-:Y:S05]  /*9650*/  @!P0 BRA `(.L_x_27835) ;  /* 0x0000000000e88947 */ /* 0x000fea0003800000 */
[----:B------:R-:W-:-:S13]  /*9660*/  ISETP.NE.AND P0, PT, R0, 0x17, PT ;  /* 0x000000170000780c */ /* 0x000fda0003f05270 */
[----:B------:R-:W-:Y:S05]  /*9670*/  @!P0 BRA `(.L_x_27836) ;  /* 0x0000000000908947 */ /* 0x000fea0003800000 */
[----:B------:R-:W-:-:S13]  /*9680*/  ISETP.NE.AND P0, PT, R0, 0x18, PT ;  /* 0x000000180000780c */ /* 0x000fda0003f05270 */
[----:B------:R-:W-:Y:S05]  /*9690*/  @!P0 BRA `(.L_x_27837) ;  /* 0x0000000000448947 */ /* 0x000fea0003800000 */
.L_x_27814:
        /* <DEDUP_REMOVED lines=16> */
.L_x_27838:
[----:B------:R-:W-:Y:S05]  /*97a0*/  EXIT ;  /* 0x000000000000794d */ /* 0x000fea0003800000 */
.L_x_27837:
        /* <DEDUP_REMOVED lines=13> */
.L_x_27840:
[----:B------:R-:W-:Y:S05]  /*9880*/  BSYNC.RECONVERGENT B0 ;  /* 0x0000000000007941 */ /* 0x000fea0003800200 */
.L_x_27839:
[----:B------:R-:W-:-:S05]  /*9890*/  LOP3.LUT R5, R0, 0x80, R5, 0xf8, !PT ;  /* 0x0000008000057812 */ /* 0x000fca00078ef805 */
[----:B------:R-:W-:Y:S01]  /*98a0*/  STG.E.U8 desc[UR36][R2.64], R5 ;  /* 0x0000000502007986 */ /* 0x000fe2000c101124 */
[----:B------:R-:W-:Y:S05]  /*98b0*/  EXIT ;  /* 0x000000000000794d */ /* 0x000fea0003800000 */
.L_x_27836:
        /* <DEDUP_REMOVED lines=12> */
.L_x_27842:
[----:B------:R-:W-:Y:S01]  /*9980*/  IMAD.MOV.U32 R0, RZ, RZ, 0x7f ;  /* 0x0000007fff007424 */ /* 0x000fe200078e00ff */
[----:B------:R-:W-:-:S04]  /*9990*/  ISETP.GT.U32.AND P0, PT, R4, 0x7f800000, PT ;  /* 0x7f8000000400780c */ /* 0x000fc80003f04070 */
[----:B------:R-:W-:-:S09]  /*99a0*/  SEL R0, R0, 0x7c, P0 ;  /* 0x0000007c00007807 */ /* 0x000fd20000000000 */
.L_x_27843:
[----:B------:R-:W-:Y:S05]  /*99b0*/  BSYNC.RECONVERGENT B0 ;  /* 0x0000000000007941 */ /* 0x000fea0003800200 */
.L_x_27841:
[----:B------:R-:W-:-:S04]  /*99c0*/  SHF.R.U32.HI R5, RZ, 0x18, R5 ;  /* 0x00000018ff057819 */ /* 0x000fc80000011605 */
[----:B------:R-:W-:-:S05]  /*99d0*/  LOP3.LUT R5, R0, 0x80, R5, 0xf8, !PT ;  /* 0x0000008000057812 */ /* 0x000fca00078ef805 */
[----:B------:R-:W-:Y:S01]  /*99e0*/  STG.E.U8 desc[UR36][R2.64], R5 ;  /* 0x0000000502007986 */ /* 0x000fe2000c101124 */
[----:B------:R-:W-:Y:S05]  /*99f0*/  EXIT ;  /* 0x000000000000794d */ /* 0x000fea0003800000 */
.L_x_27835:
[----:B------:R-:W-:Y:S01]  /*9a00*/  STG.E.U16 desc[UR36][R2.64], R18 ;  /* 0x0000001202007986 */ /* 0x000fe2000c101524 */
[----:B------:R-:W-:Y:S05]  /*9a10*/  EXIT ;  /* 0x000000000000794d */ /* 0x000fea0003800000 */
.L_x_27844:
        /* <DEDUP_REMOVED lines=14> */
.L_x_50173:


//--------------------- .text._ZN2at6native18elementwise_kernelILi128ELi4EZNS0_22gpu_kernel_impl_nocastINS0_13AUnaryFunctorIN3c108BFloat16ES5_S5_ZZZNS0_21remainder_kernel_cudaERNS_18TensorIteratorBaseEENKUlvE0_clEvENKUlvE2_clEvEUlS5_S5_E_EEEEvS7_RKT_EUliE_EEviT1_ --------------------------
	.section	.text._ZN2at6native18elementwise_kernelILi128ELi4EZNS0_22gpu_kernel_impl_nocastINS0_13AUnaryFunctorIN3c108BFloat16ES5_S5_ZZZNS0_21remainder_kernel_cudaERNS_18TensorIteratorBaseEENKUlvE0_clEvENKUlvE2_clEvEUlS5_S5_E_EEEEvS7_RKT_EUliE_EEviT1_,"ax",@progbits
	.align	128
        .global         _ZN2at6native18elementwise_kernelILi128ELi4EZNS0_22gpu_kernel_impl_nocastINS0_13AUnaryFunctorIN3c108BFloat16ES5_S5_ZZZNS0_21remainder_kernel_cudaERNS_18TensorIteratorBaseEENKUlvE0_clEvENKUlvE2_clEvEUlS5_S5_E_EEEEvS7_RKT_EUliE_EEviT1_
        .type           _ZN2at6native18elementwise_kernelILi128ELi4EZNS0_22gpu_kernel_impl_nocastINS0_13AUnaryFunctorIN3c108BFloat16ES5_S5_ZZZNS0_21remainder_kernel_cudaERNS_18TensorIteratorBaseEENKUlvE0_clEvENKUlvE2_clEvEUlS5_S5_E_EEEEvS7_RKT_EUliE_EEviT1_,@function
        .size           _ZN2at6native18elementwise_kernelILi128ELi4EZNS0_22gpu_kernel_impl_nocastINS0_13AUnaryFunctorIN3c108BFloat16ES5_S5_ZZZNS0_21remainder_kernel_cudaERNS_18TensorIteratorBaseEENKUlvE0_clEvENKUlvE2_clEvEUlS5_S5_E_EEEEvS7_RKT_EUliE_EEviT1_,(.L_x_50174 - _ZN2at6native18elementwise_kernelILi128ELi4EZNS0_22gpu_kernel_impl_nocastINS0_13AUnaryFunctorIN3c108BFloat16ES5_S5_ZZZNS0_21remainder_kernel_cudaERNS_18TensorIteratorBaseEENKUlvE0_clEvENKUlvE2_clEvEUlS5_S5_E_EEEEvS7_RKT_EUliE_EEviT1_)
        .other          _ZN2at6native18elementwise_kernelILi128ELi4EZNS0_22gpu_kernel_impl_nocastINS0_13AUnaryFunctorIN3c108BFloat16ES5_S5_ZZZNS0_21remainder_kernel_cudaERNS_18TensorIteratorBaseEENKUlvE0_clEvENKUlvE2_clEvEUlS5_S5_E_EEEEvS7_RKT_EUliE_EEviT1_,@"STO_CUDA_ENTRY STV_DEFAULT"
_ZN2at6native18elementwise_kernelILi128ELi4EZNS0_22gpu_kernel_impl_nocastINS0_13AUnaryFunctorIN3c108BFloat16ES5_S5_ZZZNS0_21remainder_kernel_cudaERNS_18TensorIteratorBaseEENKUlvE0_clEvENKUlvE2_clEvEUlS5_S5_E_EEEEvS7_RKT_EUliE_EEviT1_:
.text._ZN2at6native18elementwise_kernelILi128ELi4EZNS0_22gpu_kernel_impl_nocastINS0_13AUnaryFunctorIN3c108BFloat16ES5_S5_ZZZNS0_21remainder_kernel_cudaERNS_18TensorIteratorBaseEENKUlvE0_clEvENKUlvE2_clEvEUlS5_S5_E_EEEEvS7_RKT_EUliE_EEviT1_:
        /* <DEDUP_REMOVED lines=44> */
.L_x_27852:
[----:B------:R-:W-:Y:S01]  /*02c0*/  FSETP.GEU.FTZ.AND P0, PT, R11, -R4, PT ;  /* 0x800000040b00720b */ /* 0x000fe20003f1e000 */
[----:B------:R-:W-:-:S12]  /*02d0*/  FADD.FTZ R6, R6, -1 ;  /* 0xbf80000006067421 */ /* 0x000fd80000010000 */
[----:B------:R-:W-:-:S07]  /*02e0*/  @!P0 FADD.FTZ R6, R6, -1 ;  /* 0xbf80000006068421 */ /* 0x000fce0000010000 */
.L_x_27851:
[----:B------:R-:W-:Y:S01]  /*02f0*/  FFMA.FTZ R9, -R4, R6, R9 ;  /* 0x0000000604097223 */ /* 0x000fe20000010109 */
[----:B------:R-:W-:Y:S06]  /*0300*/  BRA `(.L_x_27849) ;  /* 0x0000000000707947 */ /* 0x000fec0003800000 */
.L_x_27850:
        /* <DEDUP_REMOVED lines=13> */
.L_x_27854:
        /* <DEDUP_REMOVED lines=13> */
.L_x_27853:
[----:B------:R-:W-:-:S04]  /*04b0*/  FMUL.FTZ R9, R9, 1.1920928955078125e-07 ;  /* 0x3400000009097820 */ /* 0x000fc80000410000 */
[----:B------:R-:W-:-:S07]  /*04c0*/  FMUL.FTZ R9, R12, R9 ;  /* 0x000000090c097220 */ /* 0x000fce0000410000 */
.L_x_27849:
        /* <DEDUP_REMOVED lines=17> */
[----:B------:R-:W1:Y:S02]  /*05e0*/  LDC.64 R6, c[0x0][0x588] ;  /* 0x00016200ff067b82 */ /* 0x000e640000000a00 */
[----:B-1----:R-:W2:Y:S01]  /*05f0*/  LDG.E.U16 R2, desc[UR6][R6.64] ;  /* 0x0000000606027981 */ /* 0x002ea2000c1e1500 */
[----:B0-----:R-:W-:-:S04]  /*0600*/  IMAD.U32 R5, R0, 0x10000, RZ ;  /* 0x0001000000057824 */ /* 0x001fc800078e00ff */
        /* <DEDUP_REMOVED lines=26> */
.L_x_27859:
[----:B------:R-:W-:Y:S01]  /*07b0*/  FSETP.GEU.FTZ.AND P0, PT, R11, -R4, PT ;  /* 0x800000040b00720b */ /* 0x000fe20003f1e000 */
[----:B------:R-:W-:-:S12]  /*07c0*/  FADD.FTZ R6, R6, -1 ;  /* 0xbf80000006067421 */ /* 0x000fd80000010000 */
[----:B------:R-:W-:-:S07]  /*07d0*/  @!P0 FADD.FTZ R6, R6, -1 ;  /* 0xbf80000006068421 */ /* 0x000fce0000010000 */
.L_x_27858:
[----:B------:R-:W-:Y:S01]  /*07e0*/  FFMA.FTZ R9, -R4, R6, R9 ;  /* 0x0000000604097223 */ /* 0x000fe20000010109 */
[----:B------:R-:W-:Y:S06]  /*07f0*/  BRA `(.L_x_27856) ;  /* 0x0000000000707947 */ /* 0x000fec0003800000 */
.L_x_27857:
        /* <DEDUP_REMOVED lines=13> */
.L_x_27861:
        /* <DEDUP_REMOVED lines=13> */
.L_x_27860:
[----:B------:R-:W-:-:S04]  /*09a0*/  FMUL.FTZ R9, R9, 1.1920928955078125e-07 ;  /* 0x3400000009097820 */ /* 0x000fc80000410000 */
[----:B------:R-:W-:-:S07]  /*09b0*/  FMUL.FTZ R9, R12, R9 ;  /* 0x000000090c097220 */ /* 0x000fce0000410000 */
.L_x_27856:
[C---:B------:R-:W-:Y:S02]  /*09c0*/  FSETP.NAN.FTZ.AND P0, PT, |R9|.reuse, |R9|, PT ;  /* 0x400000090900720b */ /* 0x040fe40003f18200 */
[----:B0-----:R-:W-:Y:S02]  /*09d0*/  LOP3.LUT R4, R9, 0x80000000, R5, 0xb8, !PT ;  /* 0x8000000009047812 */ /* 0x001fe400078eb805 */
        /* <DEDUP_REMOVED lines=12> */
.L_x_27848:
[----:B------:R-:W-:-:S13]  /*0aa0*/  ISETP.GE.AND P0, PT, R3, UR4, PT ;  /* 0x0000000403007c0c */ /* 0x000fda000bf06270 */
[----:B------:R-:W-:Y:S05]  /*0ab0*/  @P0 BREAK.RELIABLE B1 ;  /* 0x0000000000010942 */ /* 0x000fea0003800100 */
[----:B------:R-:W-:Y:S05]  /*0ac0*/  @P0 BRA `(.L_x_27855) ;  /* 0x00000004004c0947 */ /* 0x000fea0003800000 */
[----:B------:R-:W-:Y:S05]  /*0ad0*/  BSYNC.RELIABLE B1 ;  /* 0x0000000000017941 */ /* 0x000fea0003800100 */
.L_x_27847:
[----:B------:R-:W1:Y:S02]  /*0ae0*/  LDC.64 R6, c[0x0][0x588] ;  /* 0x00016200ff067b82 */ /* 0x000e640000000a00 */
[----:B-1----:R-:W2:Y:S01]  /*0af0*/  LDG.E.U16 R2, desc[UR6][R6.64] ;  /* 0x0000000606027981 */ /* 0x002ea2000c1e1500 */
[----:B0---4-:R-:W-:-:S05]  /*0b00*/  SHF.L.U32 R5, R0, 0x10, RZ ;  /* 0x0000001000057819 */ /* 0x011fca00000006ff */
[----:B------:R-:W-:Y:S01]  /*0b10*/  FADD.FTZ R9, |R5|, -RZ ;  /* 0x800000ff05097221 */ /* 0x000fe20000010200 */
[----:B--2---:R-:W-:-:S05]  /*0b20*/  IMAD.U32 R2, R2, 0x10000, RZ ;  /* 0x0001000002027824 */ /* 0x004fca00078e00ff */
        /* <DEDUP_REMOVED lines=26> */
.L_x_27866:
[----:B------:R-:W-:Y:S01]  /*0cd0*/  FSETP.GEU.FTZ.AND P0, PT, R11, -R4, PT ;  /* 0x800000040b00720b */ /* 0x000fe20003f1e000 */
[----:B------:R-:W-:-:S12]  /*0ce0*/  FADD.FTZ R6, R6, -1 ;  /* 0xbf80000006067421 */ /* 0x000fd80000010000 */
[----:B------:R-:W-:-:S07]  /*0cf0*/  @!P0 FADD.FTZ R6, R6, -1 ;  /* 0xbf80000006068421 */ /* 0x000fce0000010000 */
.L_x_27865:
[----:B------:R-:W-:Y:S05]  /*0d00*/  BSYNC.RECONVERGENT B3 ;  /* 0x0000000000037941 */ /* 0x000fea0003800200 */
.L_x_27864:
[----:B------:R-:W-:Y:S01]  /*0d10*/  FFMA.FTZ R9, -R4, R6, R9 ;  /* 0x0000000604097223 */ /* 0x000fe20000010109 */
[----:B------:R-:W-:Y:S06]  /*0d20*/  BRA `(.L_x_27867) ;  /* 0x0000000000787947 */ /* 0x000fec0003800000 */
.L_x_27863:
        /* <DEDUP_REMOVED lines=14> */
.L_x_27870:
        /* <DEDUP_REMOVED lines=13> */
.L_x_27869:
[----:B------:R-:W-:Y:S05]  /*0ee0*/  BSYNC.RECONVERGENT B3 ;  /* 0x0000000000037941 */ /* 0x000fea0003800200 */
.L_x_27868:
[----:B------:R-:W-:-:S04]  /*0ef0*/  FMUL.FTZ R9, R9, 1.1920928955078125e-07 ;  /* 0x3400000009097820 */ /* 0x000fc80000410000 */
[----:B------:R-:W-:-:S07]  /*0f00*/  FMUL.FTZ R9, R12, R9 ;  /* 0x000000090c097220 */ /* 0x000fce0000410000 */
.L_x_27867:
[----:B------:R-:W-:Y:S05]  /*0f10*/  BSYNC.RECONVERGENT B0 ;  /* 0x0000000000007941 */ /* 0x000fea0003800200 */
.L_x_27862:
[----:B------:R-:W-:Y:S01]  /*0f20*/  FSETP.NAN.FTZ.AND P0, PT, |R9|, |R9|, PT ;  /* 0x400000090900720b */ /* 0x000fe20003f18200 */
[----:B------:R-:W-:Y:S01]  /*0f30*/  VIADD R3, R3, 0x80 ;  /* 0x0000008003037836 */ /* 0x000fe20000000000 */
        /* <DEDUP_REMOVED lines=12> */
.L_x_27855:
[----:B------:R-:W-:Y:S05]  /*1000*/  BSYNC.RECONVERGENT B2 ;  /* 0x0000000000027941 */ /* 0x000fea0003800200 */
.L_x_27846:
        /* <DEDUP_REMOVED lines=32> */
.L_x_27874:
[----:B------:R-:W-:Y:S01]  /*1210*/  FSETP.GEU.FTZ.AND P0, PT, R9, -R2, PT ;  /* 0x800000020900720b */ /* 0x000fe20003f1e000 */
[----:B------:R-:W-:-:S12]  /*1220*/  FADD.FTZ R4, R4, -1 ;  /* 0xbf80000004047421 */ /* 0x000fd80000010000 */
[----:B------:R-:W-:-:S07]  /*1230*/  @!P0 FADD.FTZ R4, R4, -1 ;  /* 0xbf80000004048421 */ /* 0x000fce0000010000 */
.L_x_27873:
[----:B------:R-:W-:Y:S01]  /*1240*/  FFMA.FTZ R7, -R2, R4, R7 ;  /* 0x0000000402077223 */ /* 0x000fe20000010107 */
[----:B------:R-:W-:Y:S06]  /*1250*/  BRA `(.L_x_27871) ;  /* 0x0000000000707947 */ /* 0x000fec0003800000 */
.L_x_27872:
        /* <DEDUP_REMOVED lines=13> */
.L_x_27876:
        /* <DEDUP_REMOVED lines=13> */
.L_x_27875:
[----:B------:R-:W-:-:S04]  /*1400*/  FMUL.FTZ R7, R7, 1.1920928955078125e-07 ;  /* 0x3400000007077820 */ /* 0x000fc80000410000 */
[----:B------:R-:W-:-:S07]  /*1410*/  FMUL.FTZ R7, R10, R7 ;  /* 0x000000070a077220 */ /* 0x000fce0000410000 */
.L_x_27871:
        /* <DEDUP_REMOVED lines=14> */
.L_x_27845:
        /* <DEDUP_REMOVED lines=306> */
.L_x_27880:
        /* <DEDUP_REMOVED lines=36> */
.L_x_27885:
[----:B------:R-:W-:Y:S05]  /*2a60*/  BSYNC.RECONVERGENT B3 ;  /* 0x0000000000037941 */ /* 0x000fea0003800200 */
.L_x_27884:
[----:B------:R-:W-:Y:S01]  /*2a70*/  FFMA.FTZ R11, -R12, R8, R11 ;  /* 0x000000080c0b7223 */ /* 0x000fe2000001010b */
[----:B------:R-:W-:Y:S06]  /*2a80*/  BRA `(.L_x_27882) ;  /* 0x0000000000787947 */ /* 0x000fec0003800000 */
.L_x_27883:
        /* <DEDUP_REMOVED lines=14> */
.L_x_27888:
        /* <DEDUP_REMOVED lines=13> */
.L_x_27887:
[----:B------:R-:W-:Y:S05]  /*2c40*/  BSYNC.RECONVERGENT B3 ;  /* 0x0000000000037941 */ /* 0x000fea0003800200 */
.L_x_27886:
[----:B------:R-:W-:-:S04]  /*2c50*/  FMUL.FTZ R11, R11, 1.1920928955078125e-07 ;  /* 0x340000000b0b7820 */ /* 0x000fc80000410000 */
[----:B------:R-:W-:-:S07]  /*2c60*/  FMUL.FTZ R11, R12, R11 ;  /* 0x0000000b0c0b7220 */ /* 0x000fce0000410000 */
.L_x_27882:
[----:B------:R-:W-:Y:S05]  /*2c70*/  BSYNC.RECONVERGENT B2 ;  /* 0x0000000000027941 */ /* 0x000fea0003800200 */
.L_x_27881:
        /* <DEDUP_REMOVED lines=304> */
[----:B--2---:R-:W-:Y:S02]  /*3f80*/  SHF.R.U32.HI R13, RZ, UR5, R12 ;  /* 0x00000005ff0d7c19 */ /* 0x004fe4000801160c */
[----:B------:R-:W-:-:S05]  /*3f90*/  @P0 MOV R12, RZ ;  /* 0x000000ff000c0202 */ /* 0x000fca0000000f00 */
[----:B------:R-:W1:Y:S01]  /*3fa0*/  @P0 LDC.64 R10, c[0x0][0x578] ;  /* 0x00015e00ff0a0b82 */ /* 0x000e620000000a00 */
[--C-:B------:R-:W-:Y:S02]  /*3fb0*/  IMAD.MOV R15, RZ, RZ, -R13.reuse ;  /* 0x000000ffff0f7224 */ /* 0x100fe400078e0a0d */
        /* <DEDUP_REMOVED lines=9> */
.L_x_27890:
        /* <DEDUP_REMOVED lines=33> */
.L_x_27896:
[----:B------:R-:W-:Y:S01]  /*4260*/  FSETP.GEU.FTZ.AND P0, PT, R10, -R12, PT ;  /* 0x8000000c0a00720b */ /* 0x000fe20003f1e000 */
[----:B------:R-:W-:-:S12]  /*4270*/  FADD.FTZ R8, R8, -1 ;  /* 0xbf80000008087421 */ /* 0x000fd80000010000 */
[----:B------:R-:W-:-:S07]  /*4280*/  @!P0 FADD.FTZ R8, R8, -1 ;  /* 0xbf80000008088421 */ /* 0x000fce0000010000 */
.L_x_27895:
[----:B------:R-:W-:Y:S05]  /*4290*/  BSYNC.RECONVERGENT B3 ;  /* 0x0000000000037941 */ /* 0x000fea0003800200 */
.L_x_27894:
[----:B------:R-:W-:Y:S01]  /*42a0*/  FFMA.FTZ R11, -R12, R8, R11 ;  /* 0x000000080c0b7223 */ /* 0x000fe2000001010b */
[----:B------:R-:W-:Y:S06]  /*42b0*/  BRA `(.L_x_27892) ;  /* 0x0000000000787947 */ /* 0x000fec0003800000 */
.L_x_27893:
        /* <DEDUP_REMOVED lines=14> */
.L_x_27899:
        /* <DEDUP_REMOVED lines=13> */
.L_x_27898:
[----:B------:R-:W-:Y:S05]  /*4470*/  BSYNC.RECONVERGENT B3 ;  /* 0x0000000000037941 */ /* 0x000fea0003800200 */
.L_x_27897:
[----:B------:R-:W-:-:S04]  /*4480*/  FMUL.FTZ R11, R11, 1.1920928955078125e-07 ;  /* 0x340000000b0b7820 */ /* 0x000fc80000410000 */
[----:B------:R-:W-:-:S07]  /*4490*/  FMUL.FTZ R11, R12, R11 ;  /* 0x0000000b0c0b7220 */ /* 0x000fce0000410000 */
.L_x_27892:
[----:B------:R-:W-:Y:S05]  /*44a0*/  BSYNC.RECONVERGENT B2 ;  /* 0x0000000000027941 */ /* 0x000fea0003800200 */
.L_x_27891:
        /* <DEDUP_REMOVED lines=16> */
.L_x_27879:
[----:B------:R-:W-:-:S13]  /*45b0*/  ISETP.GE.AND P0, PT, R3, UR4, PT ;  /* 0x0000000403007c0c */ /* 0x000fda000bf06270 */
[----:B------:R-:W-:Y:S05]  /*45c0*/  @P0 BREAK.RELIABLE B0 ;  /* 0x0000000000000942 */ /* 0x000fea0003800100 */
[----:B------:R-:W-:Y:S05]  /*45d0*/  @P0 BRA `(.L_x_27889) ;  /* 0x0000001800040947 */ /* 0x000fea0003800000 */
[----:B------:R-:W-:Y:S05]  /*45e0*/  BSYNC.RELIABLE B0 ;  /* 0x0000000000007941 */ /* 0x000fea0003800100 */
.L_x_27878:
        /* <DEDUP_REMOVED lines=284> */
[----:B0-----:R-:W0:Y:S01]  /*57b0*/  @P0 LDC R14, c[0x0][0x4ac] ;  /* 0x00012b00ff0e0b82 */ /* 0x001e220000000800 */
[----:B--2---:R-:W-:Y:S02]  /*57c0*/  SHF.R.U32.HI R13, RZ, UR5, R12 ;  /* 0x00000005ff0d7c19 */ /* 0x004fe4000801160c */
[----:B------:R-:W-:Y:S02]  /*57d0*/  @P0 MOV R12, RZ ;  /* 0x000000ff000c0202 */ /* 0x000fe40000000f00 */
[----:B------:R-:W-:-:S03]  /*57e0*/  IADD3 R15, PT, PT, -R13, RZ, RZ ;  /* 0x000000ff0d0f7210 */ /* 0x000fc60007ffe1ff */
[----:B------:R-:W1:Y:S01]  /*57f0*/  @P0 LDC.64 R10, c[0x0][0x578] ;  /* 0x00015e00ff0a0b82 */ /* 0x000e620000000a00 */
        /* <DEDUP_REMOVED lines=9> */
.L_x_27900:
[----:B------:R-:W1:Y:S02]  /*5890*/  LDCU.64 UR8, c[0x0][0x588] ;  /* 0x0000b100ff0877ac */ /* 0x000e640008000a00 */
[----:B-1----:R-:W-:-:S05]  /*58a0*/  IADD3 R8, P0, PT, R6, UR8, RZ ;  /* 0x0000000806087c10 */ /* 0x002fca000ff1e0ff */
[----:B------:R-:W-:-:S05]  /*58b0*/  IMAD.X R9, RZ, RZ, UR9, P0 ;  /* 0x00000009ff097e24 */ /* 0x000fca00080e06ff */
        /* <DEDUP_REMOVED lines=30> */
.L_x_27906:
[----:B------:R-:W-:Y:S01]  /*5aa0*/  FSETP.GEU.FTZ.AND P0, PT, R10, -R12, PT ;  /* 0x8000000c0a00720b */ /* 0x000fe20003f1e000 */
[----:B------:R-:W-:-:S12]  /*5ab0*/  FADD.FTZ R8, R8, -1 ;  /* 0xbf80000008087421 */ /* 0x000fd80000010000 */
[----:B------:R-:W-:-:S07]  /*5ac0*/  @!P0 FADD.FTZ R8, R8, -1 ;  /* 0xbf80000008088421 */ /* 0x000fce0000010000 */
.L_x_27905:
[----:B------:R-:W-:Y:S05]  /*5ad0*/  BSYNC.RECONVERGENT B3 ;  /* 0x0000000000037941 */ /* 0x000fea0003800200 */
.L_x_27904:
[----:B------:R-:W-:Y:S01]  /*5ae0*/  FFMA.FTZ R11, -R12, R8, R11 ;  /* 0x000000080c0b7223 */ /* 0x000fe2000001010b */
[----:B------:R-:W-:Y:S06]  /*5af0*/  BRA `(.L_x_27902) ;  /* 0x0000000000787947 */ /* 0x000fec0003800000 */
.L_x_27903:
        /* <DEDUP_REMOVED lines=14> */
.L_x_27909:
        /* <DEDUP_REMOVED lines=13> */
.L_x_27908:
[----:B------:R-:W-:Y:S05]  /*5cb0*/  BSYNC.RECONVERGENT B3 ;  /* 0x0000000000037941 */ /* 0x000fea0003800200 */
.L_x_27907:
[----:B------:R-:W-:-:S04]  /*5cc0*/  FMUL.FTZ R11, R11, 1.1920928955078125e-07 ;  /* 0x340000000b0b7820 */ /* 0x000fc80000410000 */
[----:B------:R-:W-:-:S07]  /*5cd0*/  FMUL.FTZ R11, R12, R11 ;  /* 0x0000000b0c0b7220 */ /* 0x000fce0000410000 */
.L_x_27902:
[----:B------:R-:W-:Y:S05]  /*5ce0*/  BSYNC.RECONVERGENT B2 ;  /* 0x0000000000027941 */ /* 0x000fea0003800200 */
.L_x_27901:
        /* <DEDUP_REMOVED lines=16> */
.L_x_27889:
[----:B------:R-:W-:Y:S05]  /*5df0*/  BSYNC.RECONVERGENT B1 ;  /* 0x0000000000017941 */ /* 0x000fea0003800200 */
.L_x_27877:
        /* <DEDUP_REMOVED lines=301> */
.L_x_27910:
[----:B------:R-:W1:Y:S02]  /*70d0*/  LDCU.128 UR8, c[0x0][0x580] ;  /* 0x0000b000ff0877ac */ /* 0x000e640008000c00 */
[----:B-1----:R-:W-:-:S04]  /*70e0*/  IADD3 R6, P0, PT, R4, UR10, RZ ;  /* 0x0000000a04067c10 */ /* 0x002fc8000ff1e0ff */
[----:B------:R-:W-:-:S05]  /*70f0*/  IADD3.X R7, PT, PT, RZ, UR11, RZ, P0, !PT ;  /* 0x0000000bff077c10 */ /* 0x000fca00087fe4ff */
[----:B------:R-:W2:Y:S01]  /*7100*/  LDG.E.U16 R5, desc[UR6][R6.64] ;  /* 0x0000000606057981 */ /* 0x000ea2000c1e1500 */
[----:B----4-:R-:W-:Y:S01]  /*7110*/  SHF.L.U32 R0, R0, 0x10, RZ ;  /* 0x0000001000007819 */ /* 0x010fe200000006ff */
[----:B------:R-:W-:Y:S01]  /*7120*/  BSSY.RECONVERGENT B1, `(.L_x_27911) ;  /* 0x0000042000017945 */ /* 0x000fe20003800200 */
[----:B------:R-:W-:-:S03]  /*7130*/  IADD3 R2, P1, PT, R3, UR8, RZ ;  /* 0x0000000803027c10 */ /* 0x000fc6000ff3e0ff */
[----:B------:R-:W-:Y:S01]  /*7140*/  FADD.FTZ R9, |R0|, -RZ ;  /* 0x800000ff00097221 */ /* 0x000fe20000010200 */
[----:B------:R-:W-:Y:S01]  /*7150*/  IADD3.X R3, PT, PT, RZ, UR9, RZ, P1, !PT ;  /* 0x00000009ff037c10 */ /* 0x000fe20008ffe4ff */
        /* <DEDUP_REMOVED lines=26> */
.L_x_27916:
[----:B------:R-:W-:Y:S01]  /*7300*/  FSETP.GEU.FTZ.AND P0, PT, R7, -R8, PT ;  /* 0x800000080700720b */ /* 0x000fe20003f1e000 */
[----:B------:R-:W-:-:S12]  /*7310*/  FADD.FTZ R4, R4, -1 ;  /* 0xbf80000004047421 */ /* 0x000fd80000010000 */
[----:B------:R-:W-:-:S07]  /*7320*/  @!P0 FADD.FTZ R4, R4, -1 ;  /* 0xbf80000004048421 */ /* 0x000fce0000010000 */
.L_x_27915:
[----:B------:R-:W-:Y:S05]  /*7330*/  BSYNC.RECONVERGENT B2 ;  /* 0x0000000000027941 */ /* 0x000fea0003800200 */
.L_x_27914:
[----:B------:R-:W-:Y:S01]  /*7340*/  FFMA.FTZ R9, -R8, R4, R9 ;  /* 0x0000000408097223 */ /* 0x000fe20000010109 */
[----:B------:R-:W-:Y:S06]  /*7350*/  BRA `(.L_x_27912) ;  /* 0x0000000000787947 */ /* 0x000fec0003800000 */
.L_x_27913:
        /* <DEDUP_REMOVED lines=14> */
.L_x_27919:
        /* <DEDUP_REMOVED lines=13> */
.L_x_27918:
[----:B------:R-:W-:Y:S05]  /*7510*/  BSYNC.RECONVERGENT B2 ;  /* 0x0000000000027941 */ /* 0x000fea0003800200 */
.L_x_27917:
[----:B------:R-:W-:-:S04]  /*7520*/  FMUL.FTZ R9, R9, 1.1920928955078125e-07 ;  /* 0x3400000009097820 */ /* 0x000fc80000410000 */
[----:B------:R-:W-:-:S07]  /*7530*/  FMUL.FTZ R9, R10, R9 ;  /* 0x000000090a097220 */ /* 0x000fce0000410000 */
.L_x_27912:
[----:B------:R-:W-:Y:S05]  /*7540*/  BSYNC.RECONVERGENT B1 ;  /* 0x0000000000017941 */ /* 0x000fea0003800200 */
.L_x_27911:
        /* <DEDUP_REMOVED lines=13> */
.L_x_27920:
        /* <DEDUP_REMOVED lines=14> */
.L_x_50174:


//--------------------- .text._ZN2at6native27unrolled_elementwise_kernelINS0_13AUnaryFunctorIN3c108BFloat16ES4_S4_ZZZNS0_21remainder_kernel_cudaERNS_18TensorIteratorBaseEENKUlvE0_clEvENKUlvE2_clEvEUlS4_S4_E_EESt5arrayIPcLm2EELi4E23TrivialOffsetCalculatorILi1EjESF_NS0_6memory15LoadWithoutCastENSG_16StoreWithoutCastEEEviT_T0_T2_T3_T4_T5_ --------------------------
	.section	.text._ZN2at6native27unrolled_elementwise_kernelINS0_13AUnaryFunctorIN3c108BFloat16ES4_S4_ZZZNS0_21remainder_kernel_cudaERNS_18TensorIteratorBaseEENKUlvE0_clEvENKUlvE2_clEvEUlS4_S4_E_EESt5arrayIPcLm2EELi4E23TrivialOffsetCalculatorILi1EjESF_NS0_6memory15LoadWithoutCastENSG_16StoreWithoutCastEEEviT_T0_T2_T3_T4_T5_,"ax",@progbits
	.align	128
        .global         _ZN2at6native27unrolled_elementwise_kernelINS0_13AUnaryFunctorIN3c108BFloat16ES4_S4_ZZZNS0_21remainder_kernel_cudaERNS_18TensorIteratorBaseEENKUlvE0_clEvENKUlvE2_clEvEUlS4_S4_E_EESt5arrayIPcLm2EELi4E23TrivialOffsetCalculatorILi1EjESF_NS0_6memory15LoadWithoutCastENSG_16StoreWithoutCastEEEviT_T0_T2_T3_T4_T5_
        .type           _ZN2at6native27unrolled_elementwise_kernelINS0_13AUnaryFunctorIN3c108BFloat16ES4_S4_ZZZNS0_21remainder_kernel_cudaERNS_18TensorIteratorBaseEENKUlvE0_clEvENKUlvE2_clEvEUlS4_S4_E_EESt5arrayIPcLm2EELi4E23TrivialOffsetCalculatorILi1EjESF_NS0_6memory15LoadWithoutCastENSG_16StoreWithoutCastEEEviT_T0_T2_T3_T4_T5_,@function
        .size           _ZN2at6native27unrolled_elementwise_kernelINS0_13AUnaryFunctorIN3c108BFloat16ES4_S4_ZZZNS0_21remainder_kernel_cudaERNS_18TensorIteratorBaseEENKUlvE0_clEvENKUlvE2_clEvEUlS4_S4_E_EESt5arrayIPcLm2EELi4E23TrivialOffsetCalculatorILi1EjESF_NS0_6memory15LoadWithoutCastENSG_16StoreWithoutCastEEEviT_T0_T2_T3_T4_T5_,(.L_x_50175 - _ZN2at6native27unrolled_elementwise_kernelINS0_13AUnaryFunctorIN3c108BFloat16ES4_S4_ZZZNS0_21remainder_kernel_cudaERNS_18TensorIteratorBaseEENKUlvE0_clEvENKUlvE2_clEvEUlS4_S4_E_EESt5arrayIPcLm2EELi4E23TrivialOffsetCalculatorILi1EjESF_NS0_6memory15LoadWithoutCastENSG_16StoreWithoutCastEEEviT_T0_T2_T3_T4_T5_)
        .other          _ZN2at6native27unrolled_elementwise_kernelINS0_13AUnaryFunctorIN3c108BFloat16ES4_S4_ZZZNS0_21remainder_kernel_cudaERNS_18TensorIteratorBaseEENKUlvE0_clEvENKUlvE2_clEvEUlS4_S4_E_EESt5arrayIPcLm2EELi4E23TrivialOffsetCalculatorILi1EjESF_NS0_6memory15LoadWithoutCastENSG_16StoreWithoutCastEEEviT_T0_T2_T3_T4_T5_,@"STO_CUDA_ENTRY STV_DEFAULT"
_ZN2at6native27unrolled_elementwise_kernelINS0_13AUnaryFunctorIN3c108BFloat16ES4_S4_ZZZNS0_21remainder_kernel_cudaERNS_18TensorIteratorBaseEENKUlvE0_clEvENKUlvE2_clEvEUlS4_S4_E_EESt5arrayIPcLm2EELi4E23TrivialOffsetCalculatorILi1EjESF_NS0_6memory15LoadWithoutCastENSG_16StoreWithoutCastEEEviT_T0_T2_T3_T4_T5_:
.text._ZN2at6native27unrolled_elementwise_kernelINS0_13AUnaryFunctorIN3c108BFloat16ES4_S4_ZZZNS0_21remainder_kernel_cudaERNS_18TensorIteratorBaseEENKUlvE0_clEvENKUlvE2_clEvEUlS4_S4_E_EESt5arrayIPcLm2EELi4E23TrivialOffsetCalculatorILi1EjESF_NS0_6memory15LoadWithoutCastENSG_16StoreWithoutCastEEEviT_T0_T2_T3_T4_T5_:
        /* <DEDUP_REMOVED lines=70> */
.L_x_27927:
[----:B------:R-:W-:Y:S05]  /*0460*/  BSYNC.RECONVERGENT B2 ;  /* 0x0000000000027941 */ /* 0x000fea0003800200 */
.L_x_27926:
[----:B------:R-:W-:Y:S01]  /*0470*/  FFMA.FTZ R10, -R15, R11, R10 ;  /* 0x0000000b0f0a7223 */ /* 0x000fe2000001010a */
[----:B------:R-:W-:Y:S06]  /*0480*/  BRA `(.L_x_27924) ;  /* 0x0000000000787947 */ /* 0x000fec0003800000 */
.L_x_27925:
        /* <DEDUP_REMOVED lines=14> */
.L_x_27930:
        /* <DEDUP_REMOVED lines=13> */
.L_x_27929:
[----:B------:R-:W-:Y:S05]  /*0640*/  BSYNC.RECONVERGENT B2 ;  /* 0x0000000000027941 */ /* 0x000fea0003800200 */
.L_x_27928:
[----:B------:R-:W-:-:S04]  /*0650*/  FMUL.FTZ R10, R10, 1.1920928955078125e-07 ;  /* 0x340000000a0a7820 */ /* 0x000fc80000410000 */
[----:B------:R-:W-:-:S07]  /*0660*/  FMUL.FTZ R10, R15, R10 ;  /* 0x0000000a0f0a7220 */ /* 0x000fce0000410000 */
.L_x_27924:
[----:B------:R-:W-:Y:S05]  /*0670*/  BSYNC.RECONVERGENT B0 ;  /* 0x0000000000007941 */ /* 0x000fea0003800200 */
.L_x_27923:
        /* <DEDUP_REMOVED lines=11> */
.L_x_27922:
[----:B------:R-:W-:Y:S05]  /*0730*/  BSYNC.RECONVERGENT B1 ;  /* 0x0000000000017941 */ /* 0x000fea0003800200 */
.L_x_27921:
[----:B------:R-:W-:Y:S01]  /*0740*/  VIADD R5, R3, 0x80 ;  /* 0x0000008003057836 */ /* 0x000fe20000000000 */
[----:B------:R-:W-:Y:S04]  /*0750*/  BSSY.RECONVERGENT B1, `(.L_x_27931) ;  /* 0x0000050000017945 */ /* 0x000fe80003800200 */
        /* <DEDUP_REMOVED lines=31> */
.L_x_27938:
[----:B------:R-:W-:Y:S01]  /*0950*/  FSETP.GEU.FTZ.AND P0, PT, R13, -R17, PT ;  /* 0x800000110d00720b */ /* 0x000fe20003f1e000 */
[----:B------:R-:W-:-:S12]  /*0960*/  FADD.FTZ R15, R15, -1 ;  /* 0xbf8000000f0f7421 */ /* 0x000fd80000010000 */
[----:B------:R-:W-:-:S07]  /*0970*/  @!P0 FADD.FTZ R15, R15, -1 ;  /* 0xbf8000000f0f8421 */ /* 0x000fce0000010000 */
.L_x_27937:
[----:B------:R-:W-:Y:S05]  /*0980*/  BSYNC.RECONVERGENT B2 ;  /* 0x0000000000027941 */ /* 0x000fea0003800200 */
.L_x_27936:
[----:B------:R-:W-:Y:S01]  /*0990*/  FFMA.FTZ R10, -R17, R15, R10 ;  /* 0x0000000f110a7223 */ /* 0x000fe2000001010a */
[----:B------:R-:W-:Y:S06]  /*09a0*/  BRA `(.L_x_27934) ;  /* 0x0000000000787947 */ /* 0x000fec0003800000 */
.L_x_27935:
        /* <DEDUP_REMOVED lines=14> */
.L_x_27941:
        /* <DEDUP_REMOVED lines=13> */
.L_x_27940:
[----:B------:R-:W-:Y:S05]  /*0b60*/  BSYNC.RECONVERGENT B2 ;  /* 0x0000000000027941 */ /* 0x000fea0003800200 */
.L_x_27939:
[----:B------:R-:W-:-:S04]  /*0b70*/  FMUL.FTZ R13, R10, 1.1920928955078125e-07 ;  /* 0x340000000a0d7820 */ /* 0x000fc80000410000 */
[----:B------:R-:W-:-:S07]  /*0b80*/  FMUL.FTZ R10, R16, R13 ;  /* 0x0000000d100a7220 */ /* 0x000fce0000410000 */
.L_x_27934:
[----:B------:R-:W-:Y:S05]  /*0b90*/  BSYNC.RECONVERGENT B0 ;  /* 0x0000000000007941 */ /* 0x000fea0003800200 */
.L_x_27933:
        /* <DEDUP_REMOVED lines=11> */
.L_x_27932:
[----:B------:R-:W-:Y:S05]  /*0c50*/  BSYNC.RECONVERGENT B1 ;  /* 0x0000000000017941 */ /* 0x000fea0003800200 */
.L_x_27931:
        /* <DEDUP_REMOVED lines=33> */
.L_x_27949:
[----:B------:R-:W-:Y:S01]  /*0e70*/  FSETP.GEU.FTZ.AND P0, PT, R14, -R16, PT ;  /* 0x800000100e00720b */ /* 0x000fe20003f1e000 */
[----:B------:R-:W-:-:S12]  /*0e80*/  FADD.FTZ R12, R12, -1 ;  /* 0xbf8000000c0c7421 */ /* 0x000fd80000010000 */
[----:B------:R-:W-:-:S07]  /*0e90*/  @!P0 FADD.FTZ R12, R12, -1 ;  /* 0xbf8000000c0c8421 */ /* 0x000fce0000010000 */
.L_x_27948:
[----:B------:R-:W-:Y:S05]  /*0ea0*/  BSYNC.RECONVERGENT B2 ;  /* 0x0000000000027941 */ /* 0x000fea0003800200 */
.L_x_27947:
[----:B------:R-:W-:Y:S01]  /*0eb0*/  FFMA.FTZ R11, -R16, R12, R11 ;  /* 0x0000000c100b7223 */ /* 0x000fe2000001010b */
[----:B------:R-:W-:Y:S06]  /*0ec0*/  BRA `(.L_x_27945) ;  /* 0x0000000000787947 */ /* 0x000fec0003800000 */
.L_x_27946:
        /* <DEDUP_REMOVED lines=14> */
.L_x_27952:
        /* <DEDUP_REMOVED lines=13> */
.L_x_27951:
[----:B------:R-:W-:Y:S05]  /*1080*/  BSYNC.RECONVERGENT B2 ;  /* 0x0000000000027941 */ /* 0x000fea0003800200 */
.L_x_27950:
[----:B------:R-:W-:-:S04]  /*1090*/  FMUL.FTZ R11, R11, 1.1920928955078125e-07 ;  /* 0x340000000b0b7820 */ /* 0x000fc80000410000 */
[----:B------:R-:W-:-:S07]  /*10a0*/  FMUL.FTZ R11, R16, R11 ;  /* 0x0000000b100b7220 */ /* 0x000fce0000410000 */
.L_x_27945:
[----:B------:R-:W-:Y:S05]  /*10b0*/  BSYNC.RECONVERGENT B0 ;  /* 0x0000000000007941 */ /* 0x000fea0003800200 */
.L_x_27944:
        /* <DEDUP_REMOVED lines=11> */
.L_x_27943:
[----:B------:R-:W-:Y:S05]  /*1170*/  BSYNC.RECONVERGENT B1 ;  /* 0x0000000000017941 */ /* 0x000fea0003800200 */
.L_x_27942:
[----:B------:R-:W-:Y:S01]  /*1180*/  VIADD R11, R3, 0x180 ;  /* 0x00000180030b7836 */ /* 0x000fe20000000000 */
[----:B------:R-:W-:Y:S04]  /*1190*/  BSSY.RECONVERGENT B1, `(.L_x_27953) ;  /* 0x0000050000017945 */ /* 0x000fe80003800200 */
[----:B------:R-:W-:-:S13]  /*11a0*/  ISETP.GE.AND P0, PT, R11, R2, PT ;  /* 0x000000020b00720c */ /* 0x000fda0003f06270 */
[----:B------:R-:W-:Y:S05]  /*11b0*/  @P0 BRA `(.L_x_27954) ;  /* 0x0000000400340947 */ /* 0x000fea0003800000 */
[----:B-1----:R-:W-:Y:S01]  /*11c0*/  IMAD.U32 R9, R9, 0x10000, RZ ;  /* 0x0001000009097824 */ /* 0x002fe200078e00ff */
        /* <DEDUP_REMOVED lines=28> */
.L_x_27960:
[----:B------:R-:W-:Y:S01]  /*1390*/  FSETP.GEU.FTZ.AND P0, PT, R13, -R15, PT ;  /* 0x8000000f0d00720b */ /* 0x000fe20003f1e000 */
[----:B------:R-:W-:-:S12]  /*13a0*/  FADD.FTZ R11, R11, -1 ;  /* 0xbf8000000b0b7421 */ /* 0x000fd80000010000 */
[----:B------:R-:W-:-:S07]  /*13b0*/  @!P0 FADD.FTZ R11, R11, -1 ;  /* 0xbf8000000b0b8421 */ /* 0x000fce0000010000 */
.L_x_27959:
[----:B------:R-:W-:Y:S05]  /*13c0*/  BSYNC.RECONVERGENT B2 ;  /* 0x0000000000027941 */ /* 0x000fea0003800200 */
.L_x_27958:
[----:B------:R-:W-:Y:S01]  /*13d0*/  FFMA.FTZ R10, -R15, R11, R10 ;  /* 0x0000000b0f0a7223 */ /* 0x000fe2000001010a */
[----:B------:R-:W-:Y:S06]  /*13e0*/  BRA `(.L_x_27956) ;  /* 0x0000000000787947 */ /* 0x000fec0003800000 */
.L_x_27957:
        /* <DEDUP_REMOVED lines=14> */
.L_x_27963:
        /* <DEDUP_REMOVED lines=13> */
.L_x_27962:
[----:B------:R-:W-:Y:S05]  /*15a0*/  BSYNC.RECONVERGENT B2 ;  /* 0x0000000000027941 */ /* 0x000fea0003800200 */
.L_x_27961:
[----:B------:R-:W-:-:S04]  /*15b0*/  FMUL.FTZ R10, R10, 1.1920928955078125e-07 ;  /* 0x340000000a0a7820 */ /* 0x000fc80000410000 */
[----:B------:R-:W-:-:S07]  /*15c0*/  FMUL.FTZ R10, R15, R10 ;  /* 0x0000000a0f0a7220 */ /* 0x000fce0000410000 */
.L_x_27956:
[----:B------:R-:W-:Y:S05]  /*15d0*/  BSYNC.RECONVERGENT B0 ;  /* 0x0000000000007941 */ /* 0x000fea0003800200 */
.L_x_27955:
        /* <DEDUP_REMOVED lines=11> */
.L_x_27954:
[----:B------:R-:W-:Y:S05]  /*1690*/  BSYNC.RECONVERGENT B1 ;  /* 0x0000000000017941 */ /* 0x000fea0003800200 */
.L_x_27953:
        /* <DEDUP_REMOVED lines=13> */
[----:B------:R-:W-:Y:S02]  /*1770*/  IMAD R11, R0, 0x200, R3 ;  /* 0x00000200000b7824 */ /* 0x000fe400078e0203 */
[----:B------:R-:W-:Y:S02]  /*1780*/  VIADD R3, R3, 0x80 ;  /* 0x0000008003037836 */ /* 0x000fe40000000000 */
[----:B--2---:R-:W-:-:S05]  /*1790*/  IMAD.WIDE.U32 R4, R11, 0x2, R4 ;  /* 0x000000020b047825 */ /* 0x004fca00078e0004 */
[----:B-----5:R2:W-:Y:S02]  /*17a0*/  STG.E.U16 desc[UR4][R4.64], R8 ;  /* 0x0000000804007986 */ /* 0x0205e4000c101504 */
.L_x_27966:
[----:B------:R-:W-:Y:S05]  /*17b0*/  BSYNC.RELIABLE B1 ;  /* 0x0000000000017941 */ /* 0x000fea0003800100 */
.L_x_27965:
[----:B------:R-:W-:-:S13]  /*17c0*/  ISETP.GE.AND P0, PT, R3, R2, PT ;  /* 0x000000020300720c */ /* 0x000fda0003f06270 */
[----:B--2---:R-:W2:Y:S01]  /*17d0*/  @!P0 LDC.64 R4, c[0x0][0x388] ;  /* 0x0000e200ff048b82 */ /* 0x004ea20000000a00 */
[----:B------:R-:W-:Y:S02]  /*17e0*/  @!P0 IMAD R11, R0, 0x200, R3 ;  /* 0x00000200000b8824 */ /* 0x000fe400078e0203 */
[----:B------:R-:W-:Y:S02]  /*17f0*/  @!P0 VIADD R3, R3, 0x80 ;  /* 0x0000008003038836 */ /* 0x000fe40000000000 */
[----:B--2---:R-:W-:-:S05]  /*1800*/  @!P0 IMAD.WIDE.U32 R4, R11, 0x2, R4 ;  /* 0x000000020b048825 */ /* 0x004fca00078e0004 */
[----:B-----5:R2:W-:Y:S02]  /*1810*/  @!P0 STG.E.U16 desc[UR4][R4.64], R7 ;  /* 0x0000000704008986 */ /* 0x0205e4000c101504 */
.L_x_27967:
[----:B------:R-:W-:Y:S05]  /*1820*/  BSYNC.RECONVERGENT B0 ;  /* 0x0000000000007941 */ /* 0x000fea0003800200 */
.L_x_27964:
        /* <DEDUP_REMOVED lines=8> */
.L_x_27968:
        /* <DEDUP_REMOVED lines=13> */
.L_x_50175:


//--------------------- .text._ZN2at6native29vectorized_elementwise_kernelILi2ENS0_13AUnaryFunctorIN3c108BFloat16ES4_S4_ZZZNS0_21remainder_kernel_cudaERNS_18TensorIteratorBaseEENKUlvE0_clEvENKUlvE2_clEvEUlS4_S4_E_EESt5arrayIPcLm2EEEEviT0_T1_ --------------------------
	.section	.text._ZN2at6native29vectorized_elementwise_kernelILi2ENS0_13AUnaryFunctorIN3c108BFloat16ES4_S4_ZZZNS0_21remainder_kernel_cudaERNS_18TensorIteratorBaseEENKUlvE0_clEvENKUlvE2_clEvEUlS4_S4_E_EESt5arrayIPcLm2EEEEviT0_T1_,"ax",@progbits
	.align	128
        .global         _ZN2at6native29vectorized_elementwise_kernelILi2ENS0_13AUnaryFunctorIN3c108BFloat16ES4_S4_ZZZNS0_21remainder_kernel_cudaERNS_18TensorIteratorBaseEENKUlvE0_clEvENKUlvE2_clEvEUlS4_S4_E_EESt5arrayIPcLm2EEEEviT0_T1_
        .type           _ZN2at6native29vectorized_elementwise_kernelILi2ENS0_13AUnaryFunctorIN3c108BFloat16ES4_S4_ZZZNS0_21remainder_kernel_cudaERNS_18TensorIteratorBaseEENKUlvE0_clEvENKUlvE2_clEvEUlS4_S4_E_EESt5arrayIPcLm2EEEEviT0_T1_,@function
        .size           _ZN2at6native29vectorized_elementwise_kernelILi2ENS0_13AUnaryFunctorIN3c108BFloat16ES4_S4_ZZZNS0_21remainder_kernel_cudaERNS_18TensorIteratorBaseEENKUlvE0_clEvENKUlvE2_clEvEUlS4_S4_E_EESt5arrayIPcLm2EEEEviT0_T1_,(.L_x_50176 - _ZN2at6native29vectorized_elementwise_kernelILi2ENS0_13AUnaryFunctorIN3c108BFloat16ES4_S4_ZZZNS0_21remainder_kernel_cudaERNS_18TensorIteratorBaseEENKUlvE0_clEvENKUlvE2_clEvEUlS4_S4_E_EESt5arrayIPcLm2EEEEviT0_T1_)
        .other          _ZN2at6native29vectorized_elementwise_kernelILi2ENS0_13AUnaryFunctorIN3c108BFloat16ES4_S4_ZZZNS0_21remainder_kernel_cudaERNS_18TensorIteratorBaseEENKUlvE0_clEvENKUlvE2_clEvEUlS4_S4_E_EESt5arrayIPcLm2EEEEviT0_T1_,@"STO_CUDA_ENTRY STV_DEFAULT"
_ZN2at6native29vectorized_elementwise_kernelILi2ENS0_13AUnaryFunctorIN3c108BFloat16ES4_S4_ZZZNS0_21remainder_kernel_cudaERNS_18TensorIteratorBaseEENKUlvE0_clEvENKUlvE2_clEvEUlS4_S4_E_EESt5arrayIPcLm2EEEEviT0_T1_:
.text._ZN2at6native29vectorized_elementwise_kernelILi2ENS0_13AUnaryFunctorIN3c108BFloat16ES4_S4_ZZZNS0_21remainder_kernel_cudaERNS_18TensorIteratorBaseEENKUlvE0_clEvENKUlvE2_clEvEUlS4_S4_E_EESt5arrayIPcLm2EEEEviT0_T1_:
        /* <DEDUP_REMOVED lines=71> */
[----:B------:R-:W-:-:S04]  /*0470*/  IMAD.U32 R2, R0, 0x10000, RZ ;  /* 0x0001000000027824 */ /* 0x000fc800078e00ff */
        /* <DEDUP_REMOVED lines=29> */
.L_x_27976:
[----:B------:R-:W-:Y:S05]  /*0650*/  BSYNC.RECONVERGENT B2 ;  /* 0x0000000000027941 */ /* 0x000fea0003800200 */
.L_x_27975:
[----:B------:R-:W-:Y:S01]  /*0660*/  FFMA.FTZ R3, -R8, R4, R3 ;  /* 0x0000000408037223 */ /* 0x000fe20000010103 */
[----:B------:R-:W-:Y:S06]  /*0670*/  BRA `(.L_x_27973) ;  /* 0x0000000000787947 */ /* 0x000fec0003800000 */
.L_x_27974:
        /* <DEDUP_REMOVED lines=14> */
.L_x_27979:
        /* <DEDUP_REMOVED lines=13> */
.L_x_27978:
[----:B------:R-:W-:Y:S05]  /*0830*/  BSYNC.RECONVERGENT B2 ;  /* 0x0000000000027941 */ /* 0x000fea0003800200 */
.L_x_27977:
[----:B------:R-:W-:-:S04]  /*0840*/  FMUL.FTZ R4, R4, 1.1920928955078125e-07 ;  /* 0x3400000004047820 */ /* 0x000fc80000410000 */
[----:B------:R-:W-:-:S07]  /*0850*/  FMUL.FTZ R3, R3, R4 ;  /* 0x0000000403037220 */ /* 0x000fce0000410000 */
.L_x_27973:
[----:B------:R-:W-:Y:S05]  /*0860*/  BSYNC.RECONVERGENT B0 ;  /* 0x0000000000007941 */ /* 0x000fea0003800200 */
.L_x_27972:
        /* <DEDUP_REMOVED lines=11> */
.L_x_27971:
[----:B------:R-:W-:Y:S05]  /*0920*/  BSYNC.RECONVERGENT B1 ;  /* 0x0000000000017941 */ /* 0x000fea0003800200 */
.L_x_27970:
[----:B------:R-:W-:Y:S01]  /*0930*/  VIADD R2, R18, 0x80 ;  /* 0x0000008012027836 */ /* 0x000fe20000000000 */
[----:B------:R-:W-:Y:S04]  /*0940*/  BSSY.RECONVERGENT B1, `(.L_x_27980) ;  /* 0x0000050000017945 */ /* 0x000fe80003800200 */
        /* <DEDUP_REMOVED lines=31> */
.L_x_27987:
[----:B------:R-:W-:Y:S01]  /*0b40*/  FSETP.GEU.FTZ.AND P0, PT, R9, -R10, PT ;  /* 0x8000000a0900720b */ /* 0x000fe20003f1e000 */
[----:B------:R-:W-:-:S12]  /*0b50*/  FADD.FTZ R6, R6, -1 ;  /* 0xbf80000006067421 */ /* 0x000fd80000010000 */
[----:B------:R-:W-:-:S07]  /*0b60*/  @!P0 FADD.FTZ R6, R6, -1 ;  /* 0xbf80000006068421 */ /* 0x000fce0000010000 */
.L_x_27986:
[----:B------:R-:W-:Y:S05]  /*0b70*/  BSYNC.RECONVERGENT B2 ;  /* 0x0000000000027941 */ /* 0x000fea0003800200 */
.L_x_27985:
[----:B------:R-:W-:Y:S01]  /*0b80*/  FFMA.FTZ R7, -R10, R6, R7 ;  /* 0x000000060a077223 */ /* 0x000fe20000010107 */
[----:B------:R-:W-:Y:S06]  /*0b90*/  BRA `(.L_x_27983) ;  /* 0x0000000000787947 */ /* 0x000fec0003800000 */
.L_x_27984:
        /* <DEDUP_REMOVED lines=8> */
[----:B0-----:R-:W-:Y:S02]  /*0c20*/  LOP3.LUT R9, R7, 0x3f800000, RZ, 0xfc, !PT ;  /* 0x3f80000007097812 */ /* 0x001fe400078efcff */
[----:B------:R-:W-:-:S05]  /*0c30*/  FSEL R6, R6, +QNAN , P2 ;  /* 0x7fffffff06067808 */ /* 0x000fca0001000000 */
[----:B------:R-:W-:Y:S05]  /*0c40*/  @!P1 BRA `(.L_x_27989) ;  /* 0x0000000000409947 */ /* 0x000fea0003800000 */
[----:B------:R-:W-:-:S04]  /*0c50*/  LOP3.LUT R7, R8, 0x7fffff, RZ, 0xc0, !PT ;  /* 0x007fffff08077812 */ /* 0x000fc800078ec0ff */
[----:B------:R-:W-:-:S04]  /*0c60*/  LOP3.LUT R7, R7, 0x3f800000, RZ, 0xfc, !PT ;  /* 0x3f80000007077812 */ /* 0x000fc800078efcff */
[----:B------:R0:W1:Y:S03]  /*0c70*/  MUFU.RCP R8, R7 ;  /* 0x0000000700087308 */ /* 0x0000660000001000 */
.L_x_27990:
        /* <DEDUP_REMOVED lines=13> */
.L_x_27989:
[----:B------:R-:W-:Y:S05]  /*0d50*/  BSYNC.RECONVERGENT B2 ;  /* 0x0000000000027941 */ /* 0x000fea0003800200 */
.L_x_27988:
[----:B------:R-:W-:-:S04]  /*0d60*/  FMUL.FTZ R9, R9, 1.1920928955078125e-07 ;  /* 0x3400000009097820 */ /* 0x000fc80000410000 */
[----:B0-----:R-:W-:-:S07]  /*0d70*/  FMUL.FTZ R7, R6, R9 ;  /* 0x0000000906077220 */ /* 0x001fce0000410000 */
.L_x_27983:
[----:B------:R-:W-:Y:S05]  /*0d80*/  BSYNC.RECONVERGENT B0 ;  /* 0x0000000000007941 */ /* 0x000fea0003800200 */
.L_x_27982:
        /* <DEDUP_REMOVED lines=11> */
.L_x_27981:
[----:B------:R-:W-:Y:S05]  /*0e40*/  BSYNC.RECONVERGENT B1 ;  /* 0x0000000000017941 */ /* 0x000fea0003800200 */
.L_x_27980:
        /* <DEDUP_REMOVED lines=33> */
.L_x_27998:
[----:B------:R-:W-:Y:S01]  /*1060*/  FSETP.GEU.FTZ.AND P0, PT, R9, -R11, PT ;  /* 0x8000000b0900720b */ /* 0x000fe20003f1e000 */
[----:B------:R-:W-:-:S12]  /*1070*/  FADD.FTZ R7, R7, -1 ;  /* 0xbf80000007077421 */ /* 0x000fd80000010000 */
[----:B------:R-:W-:-:S07]  /*1080*/  @!P0 FADD.FTZ R7, R7, -1 ;  /* 0xbf80000007078421 */ /* 0x000fce0000010000 */
.L_x_27997:
[----:B------:R-:W-:Y:S05]  /*1090*/  BSYNC.RECONVERGENT B2 ;  /* 0x0000000000027941 */ /* 0x000fea0003800200 */
.L_x_27996:
[----:B------:R-:W-:Y:S01]  /*10a0*/  FFMA.FTZ R6, -R11, R7, R6 ;  /* 0x000000070b067223 */ /* 0x000fe20000010106 */
[----:B------:R-:W-:Y:S06]  /*10b0*/  BRA `(.L_x_27994) ;  /* 0x0000000000787947 */ /* 0x000fec0003800000 */
.L_x_27995:
        /* <DEDUP_REMOVED lines=14> */
.L_x_28001:
        /* <DEDUP_REMOVED lines=13> */
.L_x_28000:
[----:B------:R-:W-:Y:S05]  /*1270*/  BSYNC.RECONVERGENT B2 ;  /* 0x0000000000027941 */ /* 0x000fea0003800200 */
.L_x_27999:
[----:B------:R-:W-:-:S04]  /*1280*/  FMUL.FTZ R9, R9, 1.1920928955078125e-07 ;  /* 0x3400000009097820 */ /* 0x000fc80000410000 */
[----:B------:R-:W-:-:S07]  /*1290*/  FMUL.FTZ R6, R6, R9 ;  /* 0x0000000906067220 */ /* 0x000fce0000410000 */
.L_x_27994:
[----:B------:R-:W-:Y:S05]  /*12a0*/  BSYNC.RECONVERGENT B0 ;  /* 0x0000000000007941 */ /* 0x000fea0003800200 */
.L_x_27993:
        /* <DEDUP_REMOVED lines=11> */
.L_x_27992:
[----:B------:R-:W-:Y:S05]  /*1360*/  BSYNC.RECONVERGENT B1 ;  /* 0x0000000000017941 */ /* 0x000fea0003800200 */
.L_x_27991:
[----:B------:R-:W-:Y:S01]  /*1370*/  VIADD R6, R18, 0x180 ;  /* 0x0000018012067836 */ /* 0x000fe20000000000 */
[----:B------:R-:W-:Y:S04]  /*1380*/  BSSY.RECONVERGENT B1, `(.L_x_28002) ;  /* 0x0000050000017945 */ /* 0x000fe80003800200 */
[----:B------:R-:W-:-:S13]  /*1390*/  ISETP.GE.U32.AND P0, PT, R6, R17, PT ;  /* 0x000000110600720c */ /* 0x000fda0003f06070 */
[----:B------:R-:W-:Y:S05]  /*13a0*/  @P0 BRA `(.L_x_28003) ;  /* 0x0000000400340947 */ /* 0x000fea0003800000 */
        /* <DEDUP_REMOVED lines=29> */
.L_x_28009:
[----:B------:R-:W-:Y:S01]  /*1580*/  FSETP.GEU.FTZ.AND P0, PT, R10, -R22, PT ;  /* 0x800000160a00720b */ /* 0x000fe20003f1e000 */
[----:B------:R-:W-:-:S12]  /*1590*/  FADD.FTZ R8, R8, -1 ;  /* 0xbf80000008087421 */ /* 0x000fd80000010000 */
[----:B------:R-:W-:-:S07]  /*15a0*/  @!P0 FADD.FTZ R8, R8, -1 ;  /* 0xbf80000008088421 */ /* 0x000fce0000010000 */
.L_x_28008:
[----:B------:R-:W-:Y:S05]  /*15b0*/  BSYNC.RECONVERGENT B2 ;  /* 0x0000000000027941 */ /* 0x000fea0003800200 */
.L_x_28007:
[----:B------:R-:W-:Y:S01]  /*15c0*/  FFMA.FTZ R7, -R22, R8, R7 ;  /* 0x0000000816077223 */ /* 0x000fe20000010107 */
[----:B------:R-:W-:Y:S06]  /*15d0*/  BRA `(.L_x_28005) ;  /* 0x0000000000787947 */ /* 0x000fec0003800000 */
.L_x_28006:
        /* <DEDUP_REMOVED lines=14> */
.L_x_28012:
        /* <DEDUP_REMOVED lines=13> */
.L_x_28011:
[----:B------:R-:W-:Y:S05]  /*1790*/  BSYNC.RECONVERGENT B2 ;  /* 0x0000000000027941 */ /* 0x000fea0003800200 */
.L_x_28010:
[----:B------:R-:W-:-:S04]  /*17a0*/  FMUL.FTZ R10, R10, 1.1920928955078125e-07 ;  /* 0x340000000a0a7820 */ /* 0x000fc80000410000 */
[----:B------:R-:W-:-:S07]  /*17b0*/  FMUL.FTZ R7, R7, R10 ;  /* 0x0000000a07077220 */ /* 0x000fce0000410000 */
.L_x_28005:
[----:B------:R-:W-:Y:S05]  /*17c0*/  BSYNC.RECONVERGENT B0 ;  /* 0x0000000000007941 */ /* 0x000fea0003800200 */
.L_x_28004:
        /* <DEDUP_REMOVED lines=11> */
.L_x_28003:
[----:B------:R-:W-:Y:S05]  /*1880*/  BSYNC.RECONVERGENT B1 ;  /* 0x0000000000017941 */ /* 0x000fea0003800200 */
.L_x_28002:
[----:B0-----:R-:W-:Y:S01]  /*1890*/  VIADD R8, R18, 0x200 ;  /* 0x0000020012087836 */ /* 0x001fe20000000000 */
        /* <DEDUP_REMOVED lines=32> */
.L_x_28020:
[----:B------:R-:W-:Y:S01]  /*1aa0*/  FSETP.GEU.FTZ.AND P0, PT, R15, -R13, PT ;  /* 0x8000000d0f00720b */ /* 0x000fe20003f1e000 */
[----:B------:R-:W-:-:S12]  /*1ab0*/  FADD.FTZ R9, R9, -1 ;  /* 0xbf80000009097421 */ /* 0x000fd80000010000 */
[----:B------:R-:W-:-:S07]  /*1ac0*/  @!P0 FADD.FTZ R9, R9, -1 ;  /* 0xbf80000009098421 */ /* 0x000fce0000010000 */
.L_x_28019:
[----:B------:R-:W-:Y:S05]  /*1ad0*/  BSYNC.RECONVERGENT B2 ;  /* 0x0000000000027941 */ /* 0x000fea0003800200 */
.L_x_28018:
[----:B------:R-:W-:Y:S01]  /*1ae0*/  FFMA.FTZ R10, -R13, R9, R10 ;  /* 0x000000090d0a7223 */ /* 0x000fe2000001010a */
[----:B------:R-:W-:Y:S06]  /*1af0*/  BRA `(.L_x_28016) ;  /* 0x0000000000787947 */ /* 0x000fec0003800000 */
.L_x_28017:
        /* <DEDUP_REMOVED lines=14> */
.L_x_28023:
        /* <DEDUP_REMOVED lines=13> */
.L_x_28022:
[----:B------:R-:W-:Y:S05]  /*1cb0*/  BSYNC.RECONVERGENT B2 ;  /* 0x0000000000027941 */ /* 0x000fea0003800200 */
.L_x_28021:
[----:B0-----:R-:W-:-:S04]  /*1cc0*/  FMUL.FTZ R10, R13, 1.1920928955078125e-07 ;  /* 0x340000000d0a7820 */ /* 0x001fc80000410000 */
[----:B------:R-:W-:-:S07]  /*1cd0*/  FMUL.FTZ R10, R9, R10 ;  /* 0x0000000a090a7220 */ /* 0x000fce0000410000 */
.L_x_28016:
[----:B------:R-:W-:Y:S05]  /*1ce0*/  BSYNC.RECONVERGENT B0 ;  /* 0x0000000000007941 */ /* 0x000fea0003800200 */
.L_x_28015:
        /* <DEDUP_REMOVED lines=11> */
.L_x_28014:
[----:B------:R-:W-:Y:S05]  /*1da0*/  BSYNC.RECONVERGENT B1 ;  /* 0x0000000000017941 */ /* 0x000fea0003800200 */
.L_x_28013:
        /* <DEDUP_REMOVED lines=33> */
.L_x_28031:
[----:B------:R-:W-:Y:S01]  /*1fc0*/  FSETP.GEU.FTZ.AND P0, PT, R20, -R22, PT ;  /* 0x800000161400720b */ /* 0x000fe20003f1e000 */
[----:B------:R-:W-:-:S12]  /*1fd0*/  FADD.FTZ R10, R10, -1 ;  /* 0xbf8000000a0a7421 */ /* 0x000fd80000010000 */
[----:B------:R-:W-:-:S07]  /*1fe0*/  @!P0 FADD.FTZ R10, R10, -1 ;  /* 0xbf8000000a0a8421 */ /* 0x000fce0000010000 */
.L_x_28030:
[----:B------:R-:W-:Y:S05]  /*1ff0*/  BSYNC.RECONVERGENT B2 ;  /* 0x0000000000027941 */ /* 0x000fea0003800200 */
.L_x_28029:
[----:B------:R-:W-:Y:S01]  /*2000*/  FFMA.FTZ R11, -R22, R10, R11 ;  /* 0x0000000a160b7223 */ /* 0x000fe2000001010b */
[----:B------:R-:W-:Y:S06]  /*2010*/  BRA `(.L_x_28027) ;  /* 0x0000000000787947 */ /* 0x000fec0003800000 */
.L_x_28028:
        /* <DEDUP_REMOVED lines=14> */
.L_x_28034:
        /* <DEDUP_REMOVED lines=13> */
.L_x_28033:
[----:B------:R-:W-:Y:S05]  /*21d0*/  BSYNC.RECONVERGENT B2 ;  /* 0x0000000000027941 */ /* 0x000fea0003800200 */
.L_x_28032:
[----:B------:R-:W-:-:S04]  /*21e0*/  FMUL.FTZ R15, R15, 1.1920928955078125e-07 ;  /* 0x340000000f0f7820 */ /* 0x000fc80000410000 */
[----:B0-----:R-:W-:-:S07]  /*21f0*/  FMUL.FTZ R11, R10, R15 ;  /* 0x0000000f0a0b7220 */ /* 0x001fce0000410000 */
.L_x_28027:
[----:B------:R-:W-:Y:S05]  /*2200*/  BSYNC.RECONVERGENT B0 ;  /* 0x0000000000007941 */ /* 0x000fea0003800200 */
.L_x_28026:
        /* <DEDUP_REMOVED lines=11> */
.L_x_28025:
[----:B------:R-:W-:Y:S05]  /*22c0*/  BSYNC.RECONVERGENT B1 ;  /* 0x0000000000017941 */ /* 0x000fea0003800200 */
.L_x_28024:
        /* <DEDUP_REMOVED lines=33> */
.L_x_28042:
[----:B------:R-:W-:Y:S01]  /*24e0*/  FSETP.GEU.FTZ.AND P0, PT, R19, -R15, PT ;  /* 0x8000000f1300720b */ /* 0x000fe20003f1e000 */
[----:B------:R-:W-:-:S12]  /*24f0*/  FADD.FTZ R11, R11, -1 ;  /* 0xbf8000000b0b7421 */ /* 0x000fd80000010000 */
[----:B------:R-:W-:-:S07]  /*2500*/  @!P0 FADD.FTZ R11, R11, -1 ;  /* 0xbf8000000b0b8421 */ /* 0x000fce0000010000 */
.L_x_28041:
[----:B------:R-:W-:Y:S05]  /*2510*/  BSYNC.RECONVERGENT B2 ;  /* 0x0000000000027941 */ /* 0x000fea0003800200 */
.L_x_28040:
[----:B------:R-:W-:Y:S01]  /*2520*/  FFMA.FTZ R10, -R15, R11, R10 ;  /* 0x0000000b0f0a7223 */ /* 0x000fe2000001010a */
[----:B------:R-:W-:Y:S06]  /*2530*/  BRA `(.L_x_28038) ;  /* 0x0000000000787947 */ /* 0x000fec0003800000 */
.L_x_28039:
        /* <DEDUP_REMOVED lines=14> */
.L_x_28045:
        /* <DEDUP_REMOVED lines=13> */
.L_x_28044:
[----:B------:R-:W-:Y:S05]  /*26f0*/  BSYNC.RECONVERGENT B2 ;  /* 0x0000000000027941 */ /* 0x000fea0003800200 */
.L_x_28043:
[----:B------:R-:W-:-:S04]  /*2700*/  FMUL.FTZ R15, R15, 1.1920928955078125e-07 ;  /* 0x340000000f0f7820 */ /* 0x000fc80000410000 */
[----:B------:R-:W-:-:S07]  /*2710*/  FMUL.FTZ R10, R10, R15 ;  /* 0x0000000f0a0a7220 */ /* 0x000fce0000410000 */
.L_x_28038:
[----:B------:R-:W-:Y:S05]  /*2720*/  BSYNC.RECONVERGENT B0 ;  /* 0x0000000000007941 */ /* 0x000fea0003800200 */
.L_x_28037:
        /* <DEDUP_REMOVED lines=11> */
.L_x_28036:
[----:B------:R-:W-:Y:S05]  /*27e0*/  BSYNC.RECONVERGENT B1 ;  /* 0x0000000000017941 */ /* 0x000fea0003800200 */
.L_x_28035:
[----:B------:R-:W-:Y:S01]  /*27f0*/  VIADD R10, R18, 0x380 ;  /* 0x00000380120a7836 */ /* 0x000fe20000000000 */
[----:B------:R-:W-:Y:S04]  /*2800*/  BSSY.RECONVERGENT B1, `(.L_x_28046) ;  /* 0x0000050000017945 */ /* 0x000fe80003800200 */
[----:B------:R-:W-:-:S13]  /*2810*/  ISETP.GE.U32.AND P0, PT, R10, R17, PT ;  /* 0x000000110a00720c */ /* 0x000fda0003f06070 */
[----:B------:R-:W-:Y:S05]  /*2820*/  @P0 BRA `(.L_x_28047) ;  /* 0x0000000400340947 */ /* 0x000fea0003800000 */
[----:B------:R-:W-:Y:S01]  /*2830*/  IMAD.U32 R0, R0, 0x10000, RZ ;  /* 0x0001000000007824 */ /* 0x000fe200078e00ff */
[----:B------:R-:W-:Y:S01]  /*2840*/  BSSY.RECONVERGENT B0, `(.L_x_28048) ;  /* 0x0000040000007945 */ /* 0x000fe20003800200 */
[----:B0----5:R-:W-:Y:S02]  /*2850*/  IMAD.U32 R11, R12, 0x10000, RZ ;  /* 0x000100000c0b7824 */ /* 0x021fe400078e00ff */
        /* <DEDUP_REMOVED lines=26> */
.L_x_28053:
[----:B------:R-:W-:Y:S01]  /*2a00*/  FSETP.GEU.FTZ.AND P0, PT, R15, -R14, PT ;  /* 0x8000000e0f00720b */ /* 0x000fe20003f1e000 */
[----:B------:R-:W-:-:S12]  /*2a10*/  FADD.FTZ R10, R10, -1 ;  /* 0xbf8000000a0a7421 */ /* 0x000fd80000010000 */
[----:B------:R-:W-:-:S07]  /*2a20*/  @!P0 FADD.FTZ R10, R10, -1 ;  /* 0xbf8000000a0a8421 */ /* 0x000fce0000010000 */
.L_x_28052:
[----:B------:R-:W-:Y:S05]  /*2a30*/  BSYNC.RECONVERGENT B2 ;  /* 0x0000000000027941 */ /* 0x000fea0003800200 */
.L_x_28051:
[----:B------:R-:W-:Y:S01]  /*2a40*/  FFMA.FTZ R13, -R14, R10, R13 ;  /* 0x0000000a0e0d7223 */ /* 0x000fe2000001010d */
[----:B------:R-:W-:Y:S06]  /*2a50*/  BRA `(.L_x_28049) ;  /* 0x0000000000787947 */ /* 0x000fec0003800000 */
.L_x_28050:
        /* <DEDUP_REMOVED lines=14> */
.L_x_28056:
        /* <DEDUP_REMOVED lines=13> */
.L_x_28055:
[----:B------:R-:W-:Y:S05]  /*2c10*/  BSYNC.RECONVERGENT B2 ;  /* 0x0000000000027941 */ /* 0x000fea0003800200 */
.L_x_28054:
[----:B------:R-:W-:-:S04]  /*2c20*/  FMUL.FTZ R13, R13, 1.1920928955078125e-07 ;  /* 0x340000000d0d7820 */ /* 0x000fc80000410000 */
[----:B------:R-:W-:-:S07]  /*2c30*/  FMUL.FTZ R13, R10, R13 ;  /* 0x0000000d0a0d7220 */ /* 0x000fce0000410000 */
.L_x_28049:
[----:B------:R-:W-:Y:S05]  /*2c40*/  BSYNC.RECONVERGENT B0 ;  /* 0x0000000000007941 */ /* 0x000fea0003800200 */
.L_x_28048:
        /* <DEDUP_REMOVED lines=11> */
.L_x_28047:
[----:B------:R-:W-:Y:S05]  /*2d00*/  BSYNC.RECONVERGENT B1 ;  /* 0x0000000000017941 */ /* 0x000fea0003800200 */
.L_x_28046:
        /* <DEDUP_REMOVED lines=16> */
.L_x_28059:
[----:B------:R-:W-:-:S13]  /*2e10*/  ISETP.GE.U32.AND P0, PT, R18, R17, PT ;  /* 0x000000111200720c */ /* 0x000fda0003f06070 */
[----:B------:R-:W-:Y:S05]  /*2e20*/  @P0 BRA `(.L_x_28061) ;  /* 0x0000000000300947 */ /* 0x000fea0003800000 */
[----:B-1----:R-:W1:Y:S01]  /*2e30*/  LDC.64 R2, c[0x0][0x388] ;  /* 0x0000e200ff027b82 */ /* 0x002e620000000a00 */
[----:B0-----:R-:W-:Y:S02]  /*2e40*/  IMAD.IADD R11, R16, 0x1, R18 ;  /* 0x00000001100b7824 */ /* 0x001fe400078e0212 */
[----:B------:R-:W-:Y:S02]  /*2e50*/  VIADD R18, R18, 0x80 ;  /* 0x0000008012127836 */ /* 0x000fe40000000000 */
[----:B-1----:R-:W-:-:S05]  /*2e60*/  IMAD.WIDE.U32 R2, R11, 0x2, R2 ;  /* 0x000000020b027825 */ /* 0x002fca00078e0002 */
[----:B------:R1:W-:Y:S02]  /*2e70*/  STG.E.U16 desc[UR4][R2.64], R5 ;  /* 0x0000000502007986 */ /* 0x0003e4000c101504 */
.L_x_28060:
[----:B------:R-:W-:-:S13]  /*2e80*/  ISETP.GE.U32.AND P0, PT, R18, R17, PT ;  /* 0x000000111200720c */ /* 0x000fda0003f06070 */
[----:B------:R-:W-:Y:S05]  /*2e90*/  @P0 BRA `(.L_x_28062) ;  /* 0x0000000000300947 */ /* 0x000fea0003800000 */
[----:B01----:R-:W0:Y:S01]  /*2ea0*/  LDC.64 R2, c[0x0][0x388] ;  /* 0x0000e200ff027b82 */ /* 0x003e220000000a00 */
[----:B------:R-:W-:Y:S02]  /*2eb0*/  IMAD.IADD R5, R16, 0x1, R18 ;  /* 0x0000000110057824 */ /* 0x000fe400078e0212 */
[----:B------:R-:W-:Y:S02]  /*2ec0*/  VIADD R18, R18, 0x80 ;  /* 0x0000008012127836 */ /* 0x000fe40000000000 */
[----:B0-----:R-:W-:-:S05]  /*2ed0*/  IMAD.WIDE.U32 R2, R5, 0x2, R2 ;  /* 0x0000000205027825 */ /* 0x001fca00078e0002 */
[----:B------:R2:W-:Y:S02]  /*2ee0*/  STG.E.U16 desc[UR4][R2.64], R6 ;  /* 0x0000000602007986 */ /* 0x0005e4000c101504 */
.L_x_28061:
[----:B------:R-:W-:-:S13]  /*2ef0*/  ISETP.GE.U32.AND P0, PT, R18, R17, PT ;  /* 0x000000111200720c */ /* 0x000fda0003f06070 */
[----:B------:R-:W-:Y:S05]  /*2f00*/  @P0 BRA `(.L_x_28063) ;  /* 0x0000000000340947 */ /* 0x000fea0003800000 */
[----:B-12---:R-:W1:Y:S01]  /*2f10*/  LDC.64 R2, c[0x0][0x388] ;  /* 0x0000e200ff027b82 */ /* 0x006e620000000a00 */
[----:B------:R-:W-:Y:S02]  /*2f20*/  IMAD.IADD R5, R16, 0x1, R18 ;  /* 0x0000000110057824 */ /* 0x000fe400078e0212 */
[----:B------:R-:W-:Y:S02]  /*2f30*/  VIADD R18, R18, 0x80 ;  /* 0x0000008012127836 */ /* 0x000fe40000000000 */
[----:B-1----:R-:W-:-:S05]  /*2f40*/  IMAD.WIDE.U32 R2, R5, 0x2, R2 ;  /* 0x0000000205027825 */ /* 0x002fca00078e0002 */
[----:B------:R2:W-:Y:S02]  /*2f50*/  STG.E.U16 desc[UR4][R2.64], R7 ;  /* 0x0000000702007986 */ /* 0x0005e4000c101504 */
.L_x_28062:
[----:B------:R-:W-:-:S13]  /*2f60*/  ISETP.GE.U32.AND P0, PT, R18, R17, PT ;  /* 0x000000111200720c */ /* 0x000fda0003f06070 */
[----:B------:R-:W-:Y:S05]  /*2f70*/  @P0 BREAK.RELIABLE B1 ;  /* 0x0000000000010942 */ /* 0x000fea0003800100 */
[----:B------:R-:W-:Y:S05]  /*2f80*/  @P0 BRA `(.L_x_28064) ;  /* 0x0000000000300947 */ /* 0x000fea0003800000 */
[----:B012---:R-:W0:Y:S01]  /*2f90*/  LDC.64 R2, c[0x0][0x388] ;  /* 0x0000e200ff027b82 */ /* 0x007e220000000a00 */
[----:B------:R-:W-:Y:S02]  /*2fa0*/  IMAD.IADD R5, R16, 0x1, R18 ;  /* 0x0000000110057824 */ /* 0x000fe400078e0212 */
[----:B------:R-:W-:Y:S02]  /*2fb0*/  VIADD R18, R18, 0x80 ;  /* 0x0000008012127836 */ /* 0x000fe40000000000 */
[----:B0-----:R-:W-:-:S05]  /*2fc0*/  IMAD.WIDE.U32 R2, R5, 0x2, R2 ;  /* 0x0000000205027825 */ /* 0x001fca00078e0002 */
[----:B------:R3:W-:Y:S02]  /*2fd0*/  STG.E.U16 desc[UR4][R2.64], R8 ;  /* 0x0000000802007986 */ /* 0x0007e4000c101504 */
.L_x_28063:
[----:B------:R-:W-:Y:S05]  /*2fe0*/  BSYNC.RELIABLE B1 ;  /* 0x0000000000017941 */ /* 0x000fea0003800100 */
.L_x_28058:
[----:B------:R-:W-:-:S13]  /*2ff0*/  ISETP.GE.U32.AND P0, PT, R18, R17, PT ;  /* 0x000000111200720c */ /* 0x000fda0003f06070 */
[----:B-123--:R-:W1:Y:S01]  /*3000*/  @!P0 LDC.64 R2, c[0x0][0x388] ;  /* 0x0000e200ff028b82 */ /* 0x00ee620000000a00 */
[----:B------:R-:W-:Y:S02]  /*3010*/  @!P0 IMAD.IADD R5, R16, 0x1, R18 ;  /* 0x0000000110058824 */ /* 0x000fe400078e0212 */
[----:B------:R-:W-:Y:S02]  /*3020*/  @!P0 VIADD R18, R18, 0x80 ;  /* 0x0000008012128836 */ /* 0x000fe40000000000 */
[----:B-1----:R-:W-:-:S05]  /*3030*/  @!P0 IMAD.WIDE.U32 R2, R5, 0x2, R2 ;  /* 0x0000000205028825 */ /* 0x002fca00078e0002 */
[----:B------:R3:W-:Y:S02]  /*3040*/  @!P0 STG.E.U16 desc[UR4][R2.64], R9 ;  /* 0x0000000902008986 */ /* 0x0007e4000c101504 */
.L_x_28064:
[----:B------:R-:W-:Y:S05]  /*3050*/  BSYNC.RECONVERGENT B0 ;  /* 0x0000000000007941 */ /* 0x000fea0003800200 */
.L_x_28057:
[----:B------:R-:W-:Y:S05]  /*3060*/  WARPSYNC.ALL ;  /* 0x0000000000007948 */ /* 0x000fea0003800000 */
[----:B------:R-:W-:-:S13]  /*3070*/  ISETP.GE.U32.AND P0, PT, R18, R17, PT ;  /* 0x000000111200720c */ /* 0x000fda0003f06070 */
[----:B------:R-:W-:Y:S05]  /*3080*/  @P0 EXIT ;  /* 0x000000000000094d */ /* 0x000fea0003800000 */
[----:B0123--:R-:W0:Y:S01]  /*3090*/  LDC.64 R2, c[0x0][0x388] ;  /* 0x0000e200ff027b82 */ /* 0x00fe220000000a00 */
[----:B------:R-:W-:-:S04]  /*30a0*/  IMAD.IADD R5, R16, 0x1, R18 ;  /* 0x0000000110057824 */ /* 0x000fc800078e0212 */
[----:B0-----:R-:W-:-:S05]  /*30b0*/  IMAD.WIDE.U32 R2, R5, 0x2, R2 ;  /* 0x0000000205027825 */ /* 0x001fca00078e0002 */
[----:B------:R-:W-:Y:S01]  /*30c0*/  STG.E.U16 desc[UR4][R2.64], R0 ;  /* 0x0000000002007986 */ /* 0x000fe2000c101504 */
[----:B------:R-:W-:Y:S05]  /*30d0*/  EXIT ;  /* 0x000000000000794d */ /* 0x000fea0003800000 */
.L_x_27969:
        /* <DEDUP_REMOVED lines=8> */
[----:B--2---:R-:W-:Y:S01]  /*3160*/  SHF.L.U32 R5, R0, 0x10, RZ ;  /* 0x0000001000057819 */ /* 0x004fe200000006ff */
[----:B------:R-:W-:Y:S04]  /*3170*/  BSSY.RECONVERGENT B0, `(.L_x_28065) ;  /* 0x0000045000007945 */ /* 0x000fe80003800200 */
[----:B------:R-:W-:-:S04]  /*3180*/  FADD.FTZ R8, |R5|, -RZ ;  /* 0x800000ff05087221 */ /* 0x000fc80000010200 */
[C---:B------:R-:W-:Y:S01]  /*3190*/  VIADD R0, R8.reuse, 0xb800000 ;  /* 0x0b80000008007836 */ /* 0x040fe20000000000 */
[----:B------:R-:W-:Y:S01]  /*31a0*/  LOP3.LUT R7, R8, 0x7fffff, RZ, 0xc0, !PT ;  /* 0x007fffff08077812 */ /* 0x000fe200078ec0ff */
[----:B------:R-:W-:-:S03]  /*31b0*/  IMAD.MOV.U32 R6, RZ, RZ, R8 ;  /* 0x000000ffff067224 */ /* 0x000fc600078e0008 */
        /* <DEDUP_REMOVED lines=31> */
.L_x_28069:
[----:B------:R-:W-:Y:S05]  /*33b0*/  BSYNC.RECONVERGENT B1 ;  /* 0x0000000000017941 */ /* 0x000fea0003800200 */
.L_x_28068:
[----:B------:R-:W-:Y:S01]  /*33c0*/  FFMA.FTZ R6, -R13, R17, R8 ;  /* 0x000000110d067223 */ /* 0x000fe20000010108 */
[----:B------:R-:W-:Y:S06]  /*33d0*/  BRA `(.L_x_28066) ;  /* 0x0000000000787947 */ /* 0x000fec0003800000 */
.L_x_28067:
[----:B------:R-:W-:Y:S01]  /*33e0*/  LOP3.LUT R15, R13, 0xff800000, RZ, 0xc0, !PT ;  /* 0xff8000000d0f7812 */ /* 0x000fe200078ec0ff */
[----:B------:R-:W-:Y:S01]  /*33f0*/  BSSY.RECONVERGENT B1, `(.L_x_28070) ;  /* 0x000001a000017945 */ /* 0x000fe20003800200 */
[----:B------:R-:W-:Y:S01]  /*3400*/  ISETP.GT.U32.AND P0, PT, R8, 0x7f7fffff, PT ;  /* 0x7f7fffff0800780c */ /* 0x000fe20003f04070 */
[----:B------:R-:W-:Y:S01]  /*3410*/  IMAD.MOV.U32 R14, RZ, RZ, R7 ;  /* 0x000000ffff0e7224 */ /* 0x000fe200078e0007 */
[----:B------:R-:W-:Y:S01]  /*3420*/  FSETP.GT.FTZ.AND P2, PT, |R9|, RZ, PT ;  /* 0x000000ff0900720b */ /* 0x000fe20003f54200 */
[----:B------:R-:W-:-:S05]  /*3430*/  IMAD.IADD R6, R0, 0x1, -R15 ;  /* 0x0000000100067824 */ /* 0x000fca00078e0a0f */
        /* <DEDUP_REMOVED lines=8> */
.L_x_28072:
        /* <DEDUP_REMOVED lines=13> */
.L_x_28071:
[----:B------:R-:W-:Y:S05]  /*3590*/  BSYNC.RECONVERGENT B1 ;  /* 0x0000000000017941 */ /* 0x000fea0003800200 */
.L_x_28070:
[----:B0-----:R-:W-:-:S04]  /*35a0*/  FMUL.FTZ R13, R14, 1.1920928955078125e-07 ;  /* 0x340000000e0d7820 */ /* 0x001fc80000410000 */
[----:B------:R-:W-:-:S07]  /*35b0*/  FMUL.FTZ R6, R6, R13 ;  /* 0x0000000d06067220 */ /* 0x000fce0000410000 */
.L_x_28066:
[----:B------:R-:W-:Y:S05]  /*35c0*/  BSYNC.RECONVERGENT B0 ;  /* 0x0000000000007941 */ /* 0x000fea0003800200 */
.L_x_28065:
[----:B------:R-:W-:Y:S01]  /*35d0*/  FSETP.NAN.FTZ.AND P0, PT, |R6|, |R6|, PT ;  /* 0x400000060600720b */ /* 0x000fe20003f18200 */
[----:B------:R-:W-:Y:S01]  /*35e0*/  IMAD.U32 R10, R10, 0x10000, RZ ;  /* 0x000100000a0a7824 */ /* 0x000fe200078e00ff */
[C---:B------:R-:W-:Y:S01]  /*35f0*/  LOP3.LUT R13, R6.reuse, 0x80000000, R5, 0xb8, !PT ;  /* 0x80000000060d7812 */ /* 0x040fe200078eb805 */
[----:B------:R-:W-:Y:S01]  /*3600*/  BSSY.RECONVERGENT B0, `(.L_x_28073) ;  /* 0x0000047000007945 */ /* 0x000fe20003800200 */
[----:B------:R-:W-:Y:S02]  /*3610*/  IMAD.MOV.U32 R12, RZ, RZ, R8 ;  /* 0x000000ffff0c7224 */ /* 0x000fe400078e0008 */
[----:B------:R-:W-:-:S04]  /*3620*/  FSEL R6, R6, R13, P0 ;  /* 0x0000000d06067208 */ /* 0x000fc80000000000 */
[----:B------:R-:W-:-:S13]  /*3630*/  FSETP.NEU.FTZ.AND P2, PT, R6, RZ, PT ;  /* 0x000000ff0600720b */ /* 0x000fda0003f5d000 */
[----:B------:R-:W-:Y:S02]  /*3640*/  @P2 FSETP.GEU.FTZ.AND P1, PT, R9, RZ, PT ;  /* 0x000000ff0900220b */ /* 0x000fe40003f3e000 */
[----:B------:R-:W-:-:S04]  /*3650*/  @P2 FSETP.GEU.FTZ.AND P0, PT, R6, RZ, PT ;  /* 0x000000ff0600220b */ /* 0x000fc80003f1e000 */
[----:B------:R-:W-:Y:S02]  /*3660*/  @P2 PLOP3.LUT P1, PT, P0, P1, PT, 0x82, 0x28 ;  /* 0x000000000028281c */ /* 0x000fe40000723072 */
[----:B------:R-:W-:Y:S02]  /*3670*/  PLOP3.LUT P0, PT, PT, PT, PT, 0x80, 0x8 ;  /* 0x000000000008781c */ /* 0x000fe40003f0f070 */
[----:B------:R-:W-:Y:S02]  /*3680*/  @P2 PLOP3.LUT P0, PT, P1, PT, PT, 0x80, 0x8 ;  /* 0x000000000008281c */ /* 0x000fe40000f0f070 */
[----:B------:R-:W-:-:S11]  /*3690*/  FSETP.GEU.FTZ.AND P1, PT, R8, |R10|, PT ;  /* 0x4000000a0800720b */ /* 0x000fd60003f3e000 */
        /* <DEDUP_REMOVED lines=25> */
.L_x_28078:
[----:B------:R-:W-:Y:S01]  /*3830*/  FSETP.GEU.FTZ.AND P0, PT, R13, -R9, PT ;  /* 0x800000090d00720b */ /* 0x000fe20003f1e000 */
[----:B------:R-:W-:-:S12]  /*3840*/  FADD.FTZ R15, R15, -1 ;  /* 0xbf8000000f0f7421 */ /* 0x000fd80000010000 */
[----:B------:R-:W-:-:S07]  /*3850*/  @!P0 FADD.FTZ R15, R15, -1 ;  /* 0xbf8000000f0f8421 */ /* 0x000fce0000010000 */
.L_x_28077:
[----:B------:R-:W-:Y:S05]  /*3860*/  BSYNC.RECONVERGENT B1 ;  /* 0x0000000000017941 */ /* 0x000fea0003800200 */
.L_x_28076:
[----:B------:R-:W-:Y:S01]  /*3870*/  FFMA.FTZ R12, -R9, R15, R8 ;  /* 0x0000000f090c7223 */ /* 0x000fe20000010108 */
[----:B------:R-:W-:Y:S06]  /*3880*/  BRA `(.L_x_28074) ;  /* 0x0000000000787947 */ /* 0x000fec0003800000 */
.L_x_28075:
        /* <DEDUP_REMOVED lines=10> */
[----:B------:R-:W-:Y:S01]  /*3930*/  LOP3.LUT R13, R13, 0x7fffff, RZ, 0xc0, !PT ;  /* 0x007fffff0d0d7812 */ /* 0x000fe200078ec0ff */
[----:B------:R-:W-:-:S03]  /*3940*/  IMAD.MOV.U32 R14, RZ, RZ, R7 ;  /* 0x000000ffff0e7224 */ /* 0x000fc600078e0007 */
[----:B------:R-:W-:-:S04]  /*3950*/  LOP3.LUT R13, R13, 0x3f800000, RZ, 0xfc, !PT ;  /* 0x3f8000000d0d7812 */ /* 0x000fc800078efcff */
[----:B------:R0:W1:Y:S03]  /*3960*/  MUFU.RCP R15, R13 ;  /* 0x0000000d000f7308 */ /* 0x0000660000001000 */
.L_x_28081:
        /* <DEDUP_REMOVED lines=13> */
.L_x_28080:
[----:B------:R-:W-:Y:S05]  /*3a40*/  BSYNC.RECONVERGENT B1 ;  /* 0x0000000000017941 */ /* 0x000fea0003800200 */
.L_x_28079:
[----:B------:R-:W-:-:S04]  /*3a50*/  FMUL.FTZ R12, R14, 1.1920928955078125e-07 ;  /* 0x340000000e0c7820 */ /* 0x000fc80000410000 */
[----:B------:R-:W-:-:S07]  /*3a60*/  FMUL.FTZ R12, R9, R12 ;  /* 0x0000000c090c7220 */ /* 0x000fce0000410000 */
.L_x_28074:
[----:B------:R-:W-:Y:S05]  /*3a70*/  BSYNC.RECONVERGENT B0 ;  /* 0x0000000000007941 */ /* 0x000fea0003800200 */
.L_x_28073:
[C---:B------:R-:W-:Y:S01]  /*3a80*/  FSETP.NAN.FTZ.AND P0, PT, |R12|.reuse, |R12|, PT ;  /* 0x4000000c0c00720b */ /* 0x040fe20003f18200 */
[----:B0----5:R-:W-:Y:S01]  /*3a90*/  IMAD.U32 R13, R11, 0x10000, RZ ;  /* 0x000100000b0d7824 */ /* 0x021fe200078e00ff */
[C---:B------:R-:W-:Y:S01]  /*3aa0*/  LOP3.LUT R9, R12.reuse, 0x80000000, R5, 0xb8, !PT ;  /* 0x800000000c097812 */ /* 0x040fe200078eb805 */
[----:B------:R-:W-:Y:S03]  /*3ab0*/  BSSY.RECONVERGENT B0, `(.L_x_28082) ;  /* 0x0000047000007945 */ /* 0x000fe60003800200 */
        /* <DEDUP_REMOVED lines=8> */
[----:B------:R-:W-:Y:S01]  /*3b40*/  @!P0 FADD.FTZ R9, R10, R9 ;  /* 0x000000090a098221 */ /* 0x000fe20000010000 */
[----:B------:R-:W-:Y:S01]  /*3b50*/  IMAD.MOV.U32 R10, RZ, RZ, R8 ;  /* 0x000000ffff0a7224 */ /* 0x000fe200078e0008 */
        /* <DEDUP_REMOVED lines=24> */
.L_x_28087:
[----:B------:R-:W-:Y:S01]  /*3ce0*/  FSETP.GEU.FTZ.AND P0, PT, R12, -R15, PT ;  /* 0x8000000f0c00720b */ /* 0x000fe20003f1e000 */
[----:B------:R-:W-:-:S12]  /*3cf0*/  FADD.FTZ R19, R19, -1 ;  /* 0xbf80000013137421 */ /* 0x000fd80000010000 */
[----:B------:R-:W-:-:S07]  /*3d00*/  @!P0 FADD.FTZ R19, R19, -1 ;  /* 0xbf80000013138421 */ /* 0x000fce0000010000 */
.L_x_28086:
[----:B------:R-:W-:Y:S05]  /*3d10*/  BSYNC.RECONVERGENT B1 ;  /* 0x0000000000017941 */ /* 0x000fea0003800200 */
.L_x_28085:
[----:B------:R-:W-:Y:S01]  /*3d20*/  FFMA.FTZ R10, -R15, R19, R8 ;  /* 0x000000130f0a7223 */ /* 0x000fe20000010108 */
[----:B------:R-:W-:Y:S06]  /*3d30*/  BRA `(.L_x_28083) ;  /* 0x0000000000787947 */ /* 0x000fec0003800000 */
.L_x_28084:
        /* <DEDUP_REMOVED lines=14> */
.L_x_28090:
        /* <DEDUP_REMOVED lines=13> */
.L_x_28089:
[----:B------:R-:W-:Y:S05]  /*3ef0*/  BSYNC.RECONVERGENT B1 ;  /* 0x0000000000017941 */ /* 0x000fea0003800200 */
.L_x_28088:
[----:B0-----:R-:W-:-:S04]  /*3f00*/  FMUL.FTZ R15, R14, 1.1920928955078125e-07 ;  /* 0x340000000e0f7820 */ /* 0x001fc80000410000 */
[----:B------:R-:W-:-:S07]  /*3f10*/  FMUL.FTZ R10, R10, R15 ;  /* 0x0000000f0a0a7220 */ /* 0x000fce0000410000 */
.L_x_28083:
[----:B------:R-:W-:Y:S05]  /*3f20*/  BSYNC.RECONVERGENT B0 ;  /* 0x0000000000007941 */ /* 0x000fea0003800200 */
.L_x_28082:
[C---:B------:R-:W-:Y:S01]  /*3f30*/  FSETP.NAN.FTZ.AND P0, PT, |R10|.reuse, |R10|, PT ;  /* 0x4000000a0a00720b */ /* 0x040fe20003f18200 */
[----:B------:R-:W-:Y:S01]  /*3f40*/  BSSY.RECONVERGENT B0, `(.L_x_28091) ;  /* 0x000004a000007945 */ /* 0x000fe20003800200 */
[C---:B------:R-:W-:Y:S01]  /*3f50*/  LOP3.LUT R15, R10.reuse, 0x80000000, R5, 0xb8, !PT ;  /* 0x800000000a0f7812 */ /* 0x040fe200078eb805 */
[----:B------:R-:W-:Y:S01]  /*3f60*/  IMAD.MOV.U32 R14, RZ, RZ, R8 ;  /* 0x000000ffff0e7224 */ /* 0x000fe200078e0008 */
[----:B------:R-:W-:Y:S02]  /*3f70*/  PRMT R12, R11, 0x7632, R12 ;  /* 0x000076320b0c7816 */ /* 0x000fe4000000000c */
[----:B------:R-:W-:-:S03]  /*3f80*/  FSEL R10, R10, R15, P0 ;  /* 0x0000000f0a0a7208 */ /* 0x000fc60000000000 */
[----:B------:R-:W-:Y:S01]  /*3f90*/  IMAD.U32 R12, R12, 0x10000, RZ ;  /* 0x000100000c0c7824 */ /* 0x000fe200078e00ff */
        /* <DEDUP_REMOVED lines=32> */
.L_x_28096:
[----:B------:R-:W-:Y:S01]  /*41a0*/  FSETP.GEU.FTZ.AND P0, PT, R15, -R11, PT ;  /* 0x8000000b0f00720b */ /* 0x000fe20003f1e000 */
[----:B------:R-:W-:-:S12]  /*41b0*/  FADD.FTZ R13, R13, -1 ;  /* 0xbf8000000d0d7421 */ /* 0x000fd80000010000 */
[----:B------:R-:W-:-:S07]  /*41c0*/  @!P0 FADD.FTZ R13, R13, -1 ;  /* 0xbf8000000d0d8421 */ /* 0x000fce0000010000 */
.L_x_28095:
[----:B------:R-:W-:Y:S05]  /*41d0*/  BSYNC.RECONVERGENT B1 ;  /* 0x0000000000017941 */ /* 0x000fea0003800200 */
.L_x_28094:
[----:B------:R-:W-:Y:S01]  /*41e0*/  FFMA.FTZ R14, -R11, R13, R8 ;  /* 0x0000000d0b0e7223 */ /* 0x000fe20000010108 */
[----:B------:R-:W-:Y:S06]  /*41f0*/  BRA `(.L_x_28092) ;  /* 0x0000000000787947 */ /* 0x000fec0003800000 */
.L_x_28093:
        /* <DEDUP_REMOVED lines=14> */
.L_x_28099:
        /* <DEDUP_REMOVED lines=13> */
.L_x_28098:
[----:B------:R-:W-:Y:S05]  /*43b0*/  BSYNC.RECONVERGENT B1 ;  /* 0x0000000000017941 */ /* 0x000fea0003800200 */
.L_x_28097:
[----:B------:R-:W-:-:S04]  /*43c0*/  FMUL.FTZ R14, R15, 1.1920928955078125e-07 ;  /* 0x340000000f0e7820 */ /* 0x000fc80000410000 */
[----:B------:R-:W-:-:S07]  /*43d0*/  FMUL.FTZ R14, R11, R14 ;  /* 0x0000000e0b0e7220 */ /* 0x000fce0000410000 */
.L_x_28092:
[----:B------:R-:W-:Y:S05]  /*43e0*/  BSYNC.RECONVERGENT B0 ;  /* 0x0000000000007941 */ /* 0x000fea0003800200 */
.L_x_28091:
[C---:B------:R-:W-:Y:S01]  /*43f0*/  FSETP.NAN.FTZ.AND P0, PT, |R14|.reuse, |R14|, PT ;  /* 0x4000000e0e00720b */ /* 0x040fe20003f18200 */
[----:B0-----:R-:W-:Y:S01]  /*4400*/  IMAD.U32 R13, R3, 0x10000, RZ ;  /* 0x00010000030d7824 */ /* 0x001fe200078e00ff */
        /* <DEDUP_REMOVED lines=36> */
.L_x_28105:
[----:B------:R-:W-:Y:S01]  /*4650*/  FSETP.GEU.FTZ.AND P0, PT, R14, -R15, PT ;  /* 0x8000000f0e00720b */ /* 0x000fe20003f1e000 */
[----:B------:R-:W-:-:S12]  /*4660*/  FADD.FTZ R19, R19, -1 ;  /* 0xbf80000013137421 */ /* 0x000fd80000010000 */
[----:B------:R-:W-:-:S07]  /*4670*/  @!P0 FADD.FTZ R19, R19, -1 ;  /* 0xbf80000013138421 */ /* 0x000fce0000010000 */
.L_x_28104:
[----:B------:R-:W-:Y:S05]  /*4680*/  BSYNC.RECONVERGENT B1 ;  /* 0x0000000000017941 */ /* 0x000fea0003800200 */
.L_x_28103:
[----:B------:R-:W-:Y:S01]  /*4690*/  FFMA.FTZ R12, -R15, R19, R8 ;  /* 0x000000130f0c7223 */ /* 0x000fe20000010108 */
[----:B------:R-:W-:Y:S06]  /*46a0*/  BRA `(.L_x_28101) ;  /* 0x0000000000787947 */ /* 0x000fec0003800000 */
.L_x_28102:
[----:B------:R-:W-:Y:S01]  /*46b0*/  LOP3.LUT R17, R15, 0xff800000, RZ, 0xc0, !PT ;  /* 0xff8000000f117812 */ /* 0x000fe200078ec0ff */
[----:B------:R-:W-:Y:S01]  /*46c0*/  BSSY.RECONVERGENT B1, `(.L_x_28106) ;  /* 0x000001a000017945 */ /* 0x000fe20003800200 */
[----:B------:R-:W-:Y:S02]  /*46d0*/  ISETP.GT.U32.AND P2, PT, R8, 0x7f7fffff, PT ;  /* 0x7f7fffff0800780c */ /* 0x000fe40003f44070 */
[----:B------:R-:W-:Y:S01]  /*46e0*/  FSETP.GT.FTZ.AND P1, PT, |R13|, RZ, PT ;  /* 0x000000ff0d00720b */ /* 0x000fe20003f34200 */
[----:B------:R-:W-:-:S05]  /*46f0*/  IMAD.IADD R12, R0, 0x1, -R17 ;  /* 0x00000001000c7824 */ /* 0x000fca00078e0a11 */
[----:B------:R-:W-:Y:S02]  /*4700*/  LOP3.LUT P0, R18, R12, 0xff800000, RZ, 0xc0, !PT ;  /* 0xff8000000c127812 */ /* 0x000fe4000780c0ff */
[----:B------:R-:W-:Y:S01]  /*4710*/  FSEL R12, R17, +QNAN , !P2 ;  /* 0x7fffffff110c7808 */ /* 0x000fe20005000000 */
[----:B------:R-:W-:-:S03]  /*4720*/  IMAD.MOV.U32 R17, RZ, RZ, R7 ;  /* 0x000000ffff117224 */ /* 0x000fc600078e0007 */
[----:B------:R-:W-:-:S07]  /*4730*/  FSEL R12, R12, +QNAN , P1 ;  /* 0x7fffffff0c0c7808 */ /* 0x000fce0000800000 */
[----:B------:R-:W-:Y:S05]  /*4740*/  @!P0 BRA `(.L_x_28107) ;  /* 0x0000000000448947 */ /* 0x000fea0003800000 */
[----:B------:R-:W-:Y:S01]  /*4750*/  LOP3.LUT R14, R15, 0x7fffff, RZ, 0xc0, !PT ;  /* 0x007fffff0f0e7812 */ /* 0x000fe200078ec0ff */
[----:B------:R-:W-:-:S03]  /*4760*/  IMAD.MOV.U32 R17, RZ, RZ, R7 ;  /* 0x000000ffff117224 */ /* 0x000fc600078e0007 */
[----:B------:R-:W-:-:S04]  /*4770*/  LOP3.LUT R14, R14, 0x3f800000, RZ, 0xfc, !PT ;  /* 0x3f8000000e0e7812 */ /* 0x000fc800078efcff */
[----:B------:R0:W1:Y:S03]  /*4780*/  MUFU.RCP R15, R14 ;  /* 0x0000000e000f7308 */ /* 0x0000660000001000 */
.L_x_28108:
        /* <DEDUP_REMOVED lines=13> */
.L_x_28107:
[----:B------:R-:W-:Y:S05]  /*4860*/  BSYNC.RECONVERGENT B1 ;  /* 0x0000000000017941 */ /* 0x000fea0003800200 */
.L_x_28106:
[----:B------:R-:W-:-:S04]  /*4870*/  FMUL.FTZ R15, R17, 1.1920928955078125e-07 ;  /* 0x34000000110f7820 */ /* 0x000fc80000410000 */
[----:B------:R-:W-:-:S07]  /*4880*/  FMUL.FTZ R12, R12, R15 ;  /* 0x0000000f0c0c7220 */ /* 0x000fce0000410000 */
.L_x_28101:
[----:B------:R-:W-:Y:S05]  /*4890*/  BSYNC.RECONVERGENT B0 ;  /* 0x0000000000007941 */ /* 0x000fea0003800200 */
.L_x_28100:
[C---:B------:R-:W-:Y:S01]  /*48a0*/  FSETP.NAN.FTZ.AND P0, PT, |R12|.reuse, |R12|, PT ;  /* 0x4000000c0c00720b */ /* 0x040fe20003f18200 */
[----:B------:R-:W-:Y:S01]  /*48b0*/  BSSY.RECONVERGENT B0, `(.L_x_28109) ;  /* 0x000004a000007945 */ /* 0x000fe20003800200 */
[C---:B------:R-:W-:Y:S01]  /*48c0*/  LOP3.LUT R15, R12.reuse, 0x80000000, R5, 0xb8, !PT ;  /* 0x800000000c0f7812 */ /* 0x040fe200078eb805 */
[----:B0-----:R-:W-:Y:S01]  /*48d0*/  IMAD.MOV.U32 R14, RZ, RZ, R8 ;  /* 0x000000ffff0e7224 */ /* 0x001fe200078e0008 */
        /* <DEDUP_REMOVED lines=35> */
.L_x_28114:
[----:B------:R-:W-:Y:S01]  /*4b10*/  FSETP.GEU.FTZ.AND P0, PT, R18, -R13, PT ;  /* 0x8000000d1200720b */ /* 0x000fe20003f1e000 */
[----:B------:R-:W-:-:S12]  /*4b20*/  FADD.FTZ R17, R17, -1 ;  /* 0xbf80000011117421 */ /* 0x000fd80000010000 */
[----:B------:R-:W-:-:S07]  /*4b30*/  @!P0 FADD.FTZ R17, R17, -1 ;  /* 0xbf80000011118421 */ /* 0x000fce0000010000 */
.L_x_28113:
[----:B------:R-:W-:Y:S05]  /*4b40*/  BSYNC.RECONVERGENT B1 ;  /* 0x0000000000017941 */ /* 0x000fea0003800200 */
.L_x_28112:
[----:B------:R-:W-:Y:S01]  /*4b50*/  FFMA.FTZ R14, -R13, R17, R8 ;  /* 0x000000110d0e7223 */ /* 0x000fe20000010108 */
[----:B------:R-:W-:Y:S06]  /*4b60*/  BRA `(.L_x_28110) ;  /* 0x0000000000787947 */ /* 0x000fec0003800000 */
.L_x_28111:
        /* <DEDUP_REMOVED lines=14> */
.L_x_28117:
        /* <DEDUP_REMOVED lines=13> */
.L_x_28116:
[----:B------:R-:W-:Y:S05]  /*4d20*/  BSYNC.RECONVERGENT B1 ;  /* 0x0000000000017941 */ /* 0x000fea0003800200 */
.L_x_28115:
[----:B0-----:R-:W-:-:S04]  /*4d30*/  FMUL.FTZ R14, R18, 1.1920928955078125e-07 ;  /* 0x34000000120e7820 */ /* 0x001fc80000410000 */
[----:B------:R-:W-:-:S07]  /*4d40*/  FMUL.FTZ R14, R13, R14 ;  /* 0x0000000e0d0e7220 */ /* 0x000fce0000410000 */
.L_x_28110:
[----:B------:R-:W-:Y:S05]  /*4d50*/  BSYNC.RECONVERGENT B0 ;  /* 0x0000000000007941 */ /* 0x000fea0003800200 */
.L_x_28109:
[----:B------:R-:W-:Y:S01]  /*4d60*/  FSETP.NAN.FTZ.AND P0, PT, |R14|, |R14|, PT ;  /* 0x4000000e0e00720b */ /* 0x000fe20003f18200 */
[----:B------:R-:W-:Y:S01]  /*4d70*/  IMAD.U32 R15, R2, 0x10000, RZ ;  /* 0x00010000020f7824 */ /* 0x000fe200078e00ff */
[C---:B------:R-:W-:Y:S01]  /*4d80*/  LOP3.LUT R13, R14.reuse, 0x80000000, R5, 0xb8, !PT ;  /* 0x800000000e0d7812 */ /* 0x040fe200078eb805 */
[----:B------:R-:W-:Y:S03]  /*4d90*/  BSSY.RECONVERGENT B0, `(.L_x_28118) ;  /* 0x0000047000007945 */ /* 0x000fe60003800200 */
[----:B------:R-:W-:Y:S01]  /*4da0*/  FSEL R13, R14, R13, P0 ;  /* 0x0000000d0e0d7208 */ /* 0x000fe20000000000 */
[----:B------:R-:W-:-:S03]  /*4db0*/  IMAD.MOV.U32 R14, RZ, RZ, R8 ;  /* 0x000000ffff0e7224 */ /* 0x000fc600078e0008 */
        /* <DEDUP_REMOVED lines=32> */
.L_x_28123:
[----:B------:R-:W-:Y:S01]  /*4fc0*/  FSETP.GEU.FTZ.AND P0, PT, R18, -R3, PT ;  /* 0x800000031200720b */ /* 0x000fe20003f1e000 */
[----:B------:R-:W-:-:S12]  /*4fd0*/  FADD.FTZ R19, R19, -1 ;  /* 0xbf80000013137421 */ /* 0x000fd80000010000 */
[----:B------:R-:W-:-:S07]  /*4fe0*/  @!P0 FADD.FTZ R19, R19, -1 ;  /* 0xbf80000013138421 */ /* 0x000fce0000010000 */
.L_x_28122:
[----:B------:R-:W-:Y:S05]  /*4ff0*/  BSYNC.RECONVERGENT B1 ;  /* 0x0000000000017941 */ /* 0x000fea0003800200 */
.L_x_28121:
[----:B------:R-:W-:Y:S01]  /*5000*/  FFMA.FTZ R14, -R3, R19, R8 ;  /* 0x00000013030e7223 */ /* 0x000fe20000010108 */
[----:B------:R-:W-:Y:S06]  /*5010*/  BRA `(.L_x_28119) ;  /* 0x0000000000787947 */ /* 0x000fec0003800000 */
.L_x_28120:
        /* <DEDUP_REMOVED lines=14> */
.L_x_28126:
        /* <DEDUP_REMOVED lines=13> */
.L_x_28125:
[----:B------:R-:W-:Y:S05]  /*51d0*/  BSYNC.RECONVERGENT B1 ;  /* 0x0000000000017941 */ /* 0x000fea0003800200 */
.L_x_28124:
[----:B0-----:R-:W-:-:S04]  /*51e0*/  FMUL.FTZ R14, R19, 1.1920928955078125e-07 ;  /* 0x34000000130e7820 */ /* 0x001fc80000410000 */
[----:B------:R-:W-:-:S07]  /*51f0*/  FMUL.FTZ R14, R3, R14 ;  /* 0x0000000e030e7220 */ /* 0x000fce0000410000 */
.L_x_28119:
[----:B------:R-:W-:Y:S05]  /*5200*/  BSYNC.RECONVERGENT B0 ;  /* 0x0000000000007941 */ /* 0x000fea0003800200 */
.L_x_28118:
[C---:B------:R-:W-:Y:S01]  /*5210*/  FSETP.NAN.FTZ.AND P0, PT, |R14|.reuse, |R14|, PT ;  /* 0x4000000e0e00720b */ /* 0x040fe20003f18200 */
[----:B------:R-:W-:Y:S01]  /*5220*/  BSSY.RECONVERGENT B0, `(.L_x_28127) ;  /* 0x0000047000007945 */ /* 0x000fe20003800200 */
[----:B------:R-:W-:-:S04]  /*5230*/  LOP3.LUT R3, R14, 0x80000000, R5, 0xb8, !PT ;  /* 0x800000000e037812 */ /* 0x000fc800078eb805 */
[----:B------:R-:W-:Y:S02]  /*5240*/  FSEL R14, R14, R3, P0 ;  /* 0x000000030e0e7208 */ /* 0x000fe40000000000 */
[----:B------:R-:W-:Y:S02]  /*5250*/  PRMT R3, R2, 0x7632, R3 ;  /* 0x0000763202037816 */ /* 0x000fe40000000003 */
[----:B------:R-:W-:-:S03]  /*5260*/  FSETP.NEU.FTZ.AND P2, PT, R14, RZ, PT ;  /* 0x000000ff0e00720b */ /* 0x000fc60003f5d000 */
[----:B------:R-:W-:-:S10]  /*5270*/  IMAD.U32 R3, R3, 0x10000, RZ ;  /* 0x0001000003037824 */ /* 0x000fd400078e00ff */
        /* <DEDUP_REMOVED lines=31> */
.L_x_28132:
[----:B------:R-:W-:Y:S01]  /*5470*/  FSETP.GEU.FTZ.AND P0, PT, R2, -R7, PT ;  /* 0x800000070200720b */ /* 0x000fe20003f1e000 */
[----:B------:R-:W-:-:S12]  /*5480*/  FADD.FTZ R17, R17, -1 ;  /* 0xbf80000011117421 */ /* 0x000fd80000010000 */
[----:B------:R-:W-:-:S07]  /*5490*/  @!P0 FADD.FTZ R17, R17, -1 ;  /* 0xbf80000011118421 */ /* 0x000fce0000010000 */
.L_x_28131:
[----:B------:R-:W-:Y:S05]  /*54a0*/  BSYNC.RECONVERGENT B1 ;  /* 0x0000000000017941 */ /* 0x000fea0003800200 */
.L_x_28130:
[----:B------:R-:W-:Y:S01]  /*54b0*/  FFMA.FTZ R8, -R7, R17, R8 ;  /* 0x0000001107087223 */ /* 0x000fe20000010108 */
[----:B------:R-:W-:Y:S06]  /*54c0*/  BRA `(.L_x_28128) ;  /* 0x0000000000707947 */ /* 0x000fec0003800000 */
.L_x_28129:
        /* <DEDUP_REMOVED lines=12> */
.L_x_28135:
        /* <DEDUP_REMOVED lines=13> */
.L_x_28134:
[----:B------:R-:W-:Y:S05]  /*5660*/  BSYNC.RECONVERGENT B1 ;  /* 0x0000000000017941 */ /* 0x000fea0003800200 */
.L_x_28133:
[----:B------:R-:W-:-:S04]  /*5670*/  FMUL.FTZ R8, R7, 1.1920928955078125e-07 ;  /* 0x3400000007087820 */ /* 0x000fc80000410000 */
[----:B------:R-:W-:-:S07]  /*5680*/  FMUL.FTZ R8, R19, R8 ;  /* 0x0000000813087220 */ /* 0x000fce0000410000 */
.L_x_28128:
[----:B------:R-:W-:Y:S05]  /*5690*/  BSYNC.RECONVERGENT B0 ;  /* 0x0000000000007941 */ /* 0x000fea0003800200 */
.L_x_28127:
[C---:B------:R-:W-:Y:S01]  /*56a0*/  FSETP.NAN.FTZ.AND P0, PT, |R8|.reuse, |R8|, PT ;  /* 0x400000080800720b */ /* 0x040fe20003f18200 */
[----:B------:R-:W1:Y:S01]  /*56b0*/  LDC.64 R18, c[0x0][0x388] ;  /* 0x0000e200ff127b82 */ /* 0x000e620000000a00 */
        /* <DEDUP_REMOVED lines=8> */
[----:B-1----:R-:W-:-:S03]  /*5740*/  IMAD.WIDE.U32 R16, R16, 0x2, R18 ;  /* 0x0000000210107825 */ /* 0x002fc600078e0012 */
        /* <DEDUP_REMOVED lines=11> */
.L_x_28136:
        /* <DEDUP_REMOVED lines=16> */
.L_x_50176:


//--------------------- .text._ZN2at6native29vectorized_elementwise_kernelILi4ENS0_13AUnaryFunctorIN3c108BFloat16ES4_S4_ZZZNS0_21remainder_kernel_cudaERNS_18TensorIteratorBaseEENKUlvE0_clEvENKUlvE2_clEvEUlS4_S4_E_EESt5arrayIPcLm2EEEEviT0_T1_ --------------------------
	.section	.text._ZN2at6native29vectorized_elementwise_kernelILi4ENS0_13AUnaryFunctorIN3c108BFloat16ES4_S4_ZZZNS0_21remainder_kernel_cudaERNS_18TensorIteratorBaseEENKUlvE0_clEvENKUlvE2_clEvEUlS4_S4_E_EESt5arrayIPcLm2EEEEviT0_T1_,"ax",@progbits
	.align	128
        .global         _ZN2at6native29vectorized_elementwise_kernelILi4ENS0_13AUnaryFunctorIN3c108BFloat16ES4_S4_ZZZNS0_21remainder_kernel_cudaERNS_18TensorIteratorBaseEENKUlvE0_clEvENKUlvE2_clEvEUlS4_S4_E_EESt5arrayIPcLm2EEEEviT0_T1_
        .type           _ZN2at6native29vectorized_elementwise_kernelILi4ENS0_13AUnaryFunctorIN3c108BFloat16ES4_S4_ZZZNS0_21remainder_kernel_cudaERNS_18TensorIteratorBaseEENKUlvE0_clEvENKUlvE2_clEvEUlS4_S4_E_EESt5arrayIPcLm2EEEEviT0_T1_,@function
        .size           _ZN2at6native29vectorized_elementwise_kernelILi4ENS0_13AUnaryFunctorIN3c108BFloat16ES4_S4_ZZZNS0_21remainder_kernel_cudaERNS_18TensorIteratorBaseEENKUlvE0_clEvENKUlvE2_clEvEUlS4_S4_E_EESt5arrayIPcLm2EEEEviT0_T1_,(.L_x_50177 - _ZN2at6native29vectorized_elementwise_kernelILi4ENS0_13AUnaryFunctorIN3c108BFloat16ES4_S4_ZZZNS0_21remainder_kernel_cudaERNS_18TensorIteratorBaseEENKUlvE0_clEvENKUlvE2_clEvEUlS4_S4_E_EESt5arrayIPcLm2EEEEviT0_T1_)
        .other          _ZN2at6native29vectorized_elementwise_kernelILi4ENS0_13AUnaryFunctorIN3c108BFloat16ES4_S4_ZZZNS0_21remainder_kernel_cudaERNS_18TensorIteratorBaseEENKUlvE0_clEvENKUlvE2_clEvEUlS4_S4_E_EESt5arrayIPcLm2EEEEviT0_T1_,@"STO_CUDA_ENTRY STV_DEFAULT"
_ZN2at6native29vectorized_elementwise_kernelILi4ENS0_13AUnaryFunctorIN3c108BFloat16ES4_S4_ZZZNS0_21remainder_kernel_cudaERNS_18TensorIteratorBaseEENKUlvE0_clEvENKUlvE2_clEvEUlS4_S4_E_EESt5arrayIPcLm2EEEEviT0_T1_:
.text._ZN2at6native29vectorized_elementwise_kernelILi4ENS0_13AUnaryFunctorIN3c108BFloat16ES4_S4_ZZZNS0_21remainder_kernel_cudaERNS_18TensorIteratorBaseEENKUlvE0_clEvENKUlvE2_clEvEUlS4_S4_E_EESt5arrayIPcLm2EEEEviT0_T1_:
        /* <DEDUP_REMOVED lines=101> */
.L_x_28144:
[----:B------:R-:W-:Y:S05]  /*0650*/  BSYNC.RECONVERGENT B2 ;  /* 0x0000000000027941 */ /* 0x000fea0003800200 */
.L_x_28143:
[----:B------:R-:W-:Y:S01]  /*0660*/  FFMA.FTZ R3, -R8, R4, R3 ;  /* 0x0000000408037223 */ /* 0x000fe20000010103 */
[----:B------:R-:W-:Y:S06]  /*0670*/  BRA `(.L_x_28141) ;  /* 0x0000000000787947 */ /* 0x000fec0003800000 */
.L_x_28142:
        /* <DEDUP_REMOVED lines=14> */
.L_x_28147:
        /* <DEDUP_REMOVED lines=13> */
.L_x_28146:
[----:B------:R-:W-:Y:S05]  /*0830*/  BSYNC.RECONVERGENT B2 ;  /* 0x0000000000027941 */ /* 0x000fea0003800200 */
.L_x_28145:
[----:B------:R-:W-:-:S04]  /*0840*/  FMUL.FTZ R4, R4, 1.1920928955078125e-07 ;  /* 0x3400000004047820 */ /* 0x000fc80000410000 */
[----:B------:R-:W-:-:S07]  /*0850*/  FMUL.FTZ R3, R3, R4 ;  /* 0x0000000403037220 */ /* 0x000fce0000410000 */
.L_x_28141:
[----:B------:R-:W-:Y:S05]  /*0860*/  BSYNC.RECONVERGENT B0 ;  /* 0x0000000000007941 */ /* 0x000fea0003800200 */
.L_x_28140:
        /* <DEDUP_REMOVED lines=11> */
.L_x_28139:
[----:B------:R-:W-:Y:S05]  /*0920*/  BSYNC.RECONVERGENT B1 ;  /* 0x0000000000017941 */ /* 0x000fea0003800200 */
.L_x_28138:
        /* <DEDUP_REMOVED lines=33> */
.L_x_28155:
[----:B------:R-:W-:Y:S01]  /*0b40*/  FSETP.GEU.FTZ.AND P0, PT, R9, -R10, PT ;  /* 0x8000000a0900720b */ /* 0x000fe20003f1e000 */
[----:B------:R-:W-:-:S12]  /*0b50*/  FADD.FTZ R6, R6, -1 ;  /* 0xbf80000006067421 */ /* 0x000fd80000010000 */
[----:B------:R-:W-:-:S07]  /*0b60*/  @!P0 FADD.FTZ R6, R6, -1 ;  /* 0xbf80000006068421 */ /* 0x000fce0000010000 */
.L_x_28154:
[----:B------:R-:W-:Y:S05]  /*0b70*/  BSYNC.RECONVERGENT B2 ;  /* 0x0000000000027941 */ /* 0x000fea0003800200 */
.L_x_28153:
[----:B------:R-:W-:Y:S01]  /*0b80*/  FFMA.FTZ R7, -R10, R6, R7 ;  /* 0x000000060a077223 */ /* 0x000fe20000010107 */
[----:B------:R-:W-:Y:S06]  /*0b90*/  BRA `(.L_x_28151) ;  /* 0x0000000000787947 */ /* 0x000fec0003800000 */
.L_x_28152:
        /* <DEDUP_REMOVED lines=14> */
.L_x_28158:
        /* <DEDUP_REMOVED lines=13> */
.L_x_28157:
[----:B------:R-:W-:Y:S05]  /*0d50*/  BSYNC.RECONVERGENT B2 ;  /* 0x0000000000027941 */ /* 0x000fea0003800200 */
.L_x_28156:
[----:B------:R-:W-:-:S04]  /*0d60*/  FMUL.FTZ R9, R9, 1.1920928955078125e-07 ;  /* 0x3400000009097820 */ /* 0x000fc80000410000 */
[----:B0-----:R-:W-:-:S07]  /*0d70*/  FMUL.FTZ R7, R6, R9 ;  /* 0x0000000906077220 */ /* 0x001fce0000410000 */
.L_x_28151:
[----:B------:R-:W-:Y:S05]  /*0d80*/  BSYNC.RECONVERGENT B0 ;  /* 0x0000000000007941 */ /* 0x000fea0003800200 */
.L_x_28150:
        /* <DEDUP_REMOVED lines=11> */
.L_x_28149:
[----:B------:R-:W-:Y:S05]  /*0e40*/  BSYNC.RECONVERGENT B1 ;  /* 0x0000000000017941 */ /* 0x000fea0003800200 */
.L_x_28148:
        /* <DEDUP_REMOVED lines=33> */
.L_x_28166:
[----:B------:R-:W-:Y:S01]  /*1060*/  FSETP.GEU.FTZ.AND P0, PT, R9, -R11, PT ;  /* 0x8000000b0900720b */ /* 0x000fe20003f1e000 */
[----:B------:R-:W-:-:S12]  /*1070*/  FADD.FTZ R7, R7, -1 ;  /* 0xbf80000007077421 */ /* 0x000fd80000010000 */
[----:B------:R-:W-:-:S07]  /*1080*/  @!P0 FADD.FTZ R7, R7, -1 ;  /* 0xbf80000007078421 */ /* 0x000fce0000010000 */
.L_x_28165:
[----:B------:R-:W-:Y:S05]  /*1090*/  BSYNC.RECONVERGENT B2 ;  /* 0x0000000000027941 */ /* 0x000fea0003800200 */
.L_x_28164:
[----:B------:R-:W-:Y:S01]  /*10a0*/  FFMA.FTZ R6, -R11, R7, R6 ;  /* 0x000000070b067223 */ /* 0x000fe20000010106 */
[----:B------:R-:W-:Y:S06]  /*10b0*/  BRA `(.L_x_28162) ;  /* 0x0000000000787947 */ /* 0x000fec0003800000 */
.L_x_28163:
        /* <DEDUP_REMOVED lines=14> */
.L_x_28169:
        /* <DEDUP_REMOVED lines=13> */
.L_x_28168:
[----:B------:R-:W-:Y:S05]  /*1270*/  BSYNC.RECONVERGENT B2 ;  /* 0x0000000000027941 */ /* 0x000fea0003800200 */
.L_x_28167:
[----:B------:R-:W-:-:S04]  /*1280*/  FMUL.FTZ R9, R9, 1.1920928955078125e-07 ;  /* 0x3400000009097820 */ /* 0x000fc80000410000 */
[----:B------:R-:W-:-:S07]  /*1290*/  FMUL.FTZ R6, R6, R9 ;  /* 0x0000000906067220 */ /* 0x000fce0000410000 */
.L_x_28162:
[----:B------:R-:W-:Y:S05]  /*12a0*/  BSYNC.RECONVERGENT B0 ;  /* 0x0000000000007941 */ /* 0x000fea0003800200 */
.L_x_28161:
        /* <DEDUP_REMOVED lines=11> */
.L_x_28160:
[----:B------:R-:W-:Y:S05]  /*1360*/  BSYNC.RECONVERGENT B1 ;  /* 0x0000000000017941 */ /* 0x000fea0003800200 */
.L_x_28159:
        /* <DEDUP_REMOVED lines=33> */
.L_x_28177:
[----:B------:R-:W-:Y:S01]  /*1580*/  FSETP.GEU.FTZ.AND P0, PT, R10, -R22, PT ;  /* 0x800000160a00720b */ /* 0x000fe20003f1e000 */
[----:B------:R-:W-:-:S12]  /*1590*/  FADD.FTZ R8, R8, -1 ;  /* 0xbf80000008087421 */ /* 0x000fd80000010000 */
[----:B------:R-:W-:-:S07]  /*15a0*/  @!P0 FADD.FTZ R8, R8, -1 ;  /* 0xbf80000008088421 */ /* 0x000fce0000010000 */
.L_x_28176:
[----:B------:R-:W-:Y:S05]  /*15b0*/  BSYNC.RECONVERGENT B2 ;  /* 0x0000000000027941 */ /* 0x000fea0003800200 */
.L_x_28175:
[----:B------:R-:W-:Y:S01]  /*15c0*/  FFMA.FTZ R7, -R22, R8, R7 ;  /* 0x0000000816077223 */ /* 0x000fe20000010107 */
[----:B------:R-:W-:Y:S06]  /*15d0*/  BRA `(.L_x_28173) ;  /* 0x0000000000787947 */ /* 0x000fec0003800000 */
.L_x_28174:
        /* <DEDUP_REMOVED lines=14> */
.L_x_28180:
        /* <DEDUP_REMOVED lines=13> */
.L_x_28179:
[----:B------:R-:W-:Y:S05]  /*1790*/  BSYNC.RECONVERGENT B2 ;  /* 0x0000000000027941 */ /* 0x000fea0003800200 */
.L_x_28178:
[----:B------:R-:W-:-:S04]  /*17a0*/  FMUL.FTZ R10, R10, 1.1920928955078125e-07 ;  /* 0x340000000a0a7820 */ /* 0x000fc80000410000 */
[----:B------:R-:W-:-:S07]  /*17b0*/  FMUL.FTZ R7, R7, R10 ;  /* 0x0000000a07077220 */ /* 0x000fce0000410000 */
.L_x_28173:
[----:B------:R-:W-:Y:S05]  /*17c0*/  BSYNC.RECONVERGENT B0 ;  /* 0x0000000000007941 */ /* 0x000fea0003800200 */
.L_x_28172:
        /* <DEDUP_REMOVED lines=11> */
.L_x_28171:
[----:B------:R-:W-:Y:S05]  /*1880*/  BSYNC.RECONVERGENT B1 ;  /* 0x0000000000017941 */ /* 0x000fea0003800200 */
.L_x_28170:
        /* <DEDUP_REMOVED lines=33> */
.L_x_28188:
[----:B------:R-:W-:Y:S01]  /*1aa0*/  FSETP.GEU.FTZ.AND P0, PT, R15, -R13, PT ;  /* 0x8000000d0f00720b */ /* 0x000fe20003f1e000 */
[----:B------:R-:W-:-:S12]  /*1ab0*/  FADD.FTZ R9, R9, -1 ;  /* 0xbf80000009097421 */ /* 0x000fd80000010000 */
[----:B------:R-:W-:-:S07]  /*1ac0*/  @!P0 FADD.FTZ R9, R9, -1 ;  /* 0xbf80000009098421 */ /* 0x000fce0000010000 */
.L_x_28187:
[----:B------:R-:W-:Y:S05]  /*1ad0*/  BSYNC.RECONVERGENT B2 ;  /* 0x0000000000027941 */ /* 0x000fea0003800200 */
.L_x_28186:
[----:B------:R-:W-:Y:S01]  /*1ae0*/  FFMA.FTZ R10, -R13, R9, R10 ;  /* 0x000000090d0a7223 */ /* 0x000fe2000001010a */
[----:B------:R-:W-:Y:S06]  /*1af0*/  BRA `(.L_x_28184) ;  /* 0x0000000000787947 */ /* 0x000fec0003800000 */
.L_x_28185:
        /* <DEDUP_REMOVED lines=14> */
.L_x_28191:
        /* <DEDUP_REMOVED lines=13> */
.L_x_28190:
[----:B------:R-:W-:Y:S05]  /*1cb0*/  BSYNC.RECONVERGENT B2 ;  /* 0x0000000000027941 */ /* 0x000fea0003800200 */
.L_x_28189:
[----:B0-----:R-:W-:-:S04]  /*1cc0*/  FMUL.FTZ R10, R13, 1.1920928955078125e-07 ;  /* 0x340000000d0a7820 */ /* 0x001fc80000410000 */
[----:B------:R-:W-:-:S07]  /*1cd0*/  FMUL.FTZ R10, R9, R10 ;  /* 0x0000000a090a7220 */ /* 0x000fce0000410000 */
.L_x_28184:
[----:B------:R-:W-:Y:S05]  /*1ce0*/  BSYNC.RECONVERGENT B0 ;  /* 0x0000000000007941 */ /* 0x000fea0003800200 */
.L_x_28183:
        /* <DEDUP_REMOVED lines=11> */
.L_x_28182:
[----:B------:R-:W-:Y:S05]  /*1da0*/  BSYNC.RECONVERGENT B1 ;  /* 0x0000000000017941 */ /* 0x000fea0003800200 */
.L_x_28181:
        /* <DEDUP_REMOVED lines=33> */
.L_x_28199:
[----:B------:R-:W-:Y:S01]  /*1fc0*/  FSETP.GEU.FTZ.AND P0, PT, R20, -R22, PT ;  /* 0x800000161400720b */ /* 0x000fe20003f1e000 */
[----:B------:R-:W-:-:S12]  /*1fd0*/  FADD.FTZ R10, R10, -1 ;  /* 0xbf8000000a0a7421 */ /* 0x000fd80000010000 */
[----:B------:R-:W-:-:S07]  /*1fe0*/  @!P0 FADD.FTZ R10, R10, -1 ;  /* 0xbf8000000a0a8421 */ /* 0x000fce0000010000 */
.L_x_28198:
[----:B------:R-:W-:Y:S05]  /*1ff0*/  BSYNC.RECONVERGENT B2 ;  /* 0x0000000000027941 */ /* 0x000fea0003800200 */
.L_x_28197:
[----:B------:R-:W-:Y:S01]  /*2000*/  FFMA.FTZ R11, -R22, R10, R11 ;  /* 0x0000000a160b7223 */ /* 0x000fe2000001010b */
[----:B------:R-:W-:Y:S06]  /*2010*/  BRA `(.L_x_28195) ;  /* 0x0000000000787947 */ /* 0x000fec0003800000 */
.L_x_28196:
        /* <DEDUP_REMOVED lines=14> */
.L_x_28202:
        /* <DEDUP_REMOVED lines=13> */
.L_x_28201:
[----:B------:R-:W-:Y:S05]  /*21d0*/  BSYNC.RECONVERGENT B2 ;  /* 0x0000000000027941 */ /* 0x000fea0003800200 */
.L_x_28200:
[----:B------:R-:W-:-:S04]  /*21e0*/  FMUL.FTZ R15, R15, 1.1920928955078125e-07 ;  /* 0x340000000f0f7820 */ /* 0x000fc80000410000 */
[----:B0-----:R-:W-:-:S07]  /*21f0*/  FMUL.FTZ R11, R10, R15 ;  /* 0x0000000f0a0b7220 */ /* 0x001fce0000410000 */
.L_x_28195:
[----:B------:R-:W-:Y:S05]  /*2200*/  BSYNC.RECONVERGENT B0 ;  /* 0x0000000000007941 */ /* 0x000fea0003800200 */
.L_x_28194:
        /* <DEDUP_REMOVED lines=11> */
.L_x_28193:
[----:B------:R-:W-:Y:S05]  /*22c0*/  BSYNC.RECONVERGENT B1 ;  /* 0x0000000000017941 */ /* 0x000fea0003800200 */
.L_x_28192:
        /* <DEDUP_REMOVED lines=33> */
.L_x_28210:
[----:B------:R-:W-:Y:S01]  /*24e0*/  FSETP.GEU.FTZ.AND P0, PT, R19, -R15, PT ;  /* 0x8000000f1300720b */ /* 0x000fe20003f1e000 */
[----:B------:R-:W-:-:S12]  /*24f0*/  FADD.FTZ R11, R11, -1 ;  /* 0xbf8000000b0b7421 */ /* 0x000fd80000010000 */
[----:B------:R-:W-:-:S07]  /*2500*/  @!P0 FADD.FTZ R11, R11, -1 ;  /* 0xbf8000000b0b8421 */ /* 0x000fce0000010000 */
.L_x_28209:
[----:B------:R-:W-:Y:S05]  /*2510*/  BSYNC.RECONVERGENT B2 ;  /* 0x0000000000027941 */ /* 0x000fea0003800200 */
.L_x_28208:
[----:B------:R-:W-:Y:S01]  /*2520*/  FFMA.FTZ R10, -R15, R11, R10 ;  /* 0x0000000b0f0a7223 */ /* 0x000fe2000001010a */
[----:B------:R-:W-:Y:S06]  /*2530*/  BRA `(.L_x_28206) ;  /* 0x0000000000787947 */ /* 0x000fec0003800000 */
.L_x_28207:
        /* <DEDUP_REMOVED lines=14> */
.L_x_28213:
        /* <DEDUP_REMOVED lines=13> */
.L_x_28212:
[----:B------:R-:W-:Y:S05]  /*26f0*/  BSYNC.RECONVERGENT B2 ;  /* 0x0000000000027941 */ /* 0x000fea0003800200 */
.L_x_28211:
[----:B------:R-:W-:-:S04]  /*2700*/  FMUL.FTZ R15, R15, 1.1920928955078125e-07 ;  /* 0x340000000f0f7820 */ /* 0x000fc80000410000 */
[----:B------:R-:W-:-:S07]  /*2710*/  FMUL.FTZ R10, R10, R15 ;  /* 0x0000000f0a0a7220 */ /* 0x000fce0000410000 */
.L_x_28206:
[----:B------:R-:W-:Y:S05]  /*2720*/  BSYNC.RECONVERGENT B0 ;  /* 0x0000000000007941 */ /* 0x000fea0003800200 */
.L_x_28205:
        /* <DEDUP_REMOVED lines=11> */
.L_x_28204:
[----:B------:R-:W-:Y:S05]  /*27e0*/  BSYNC.RECONVERGENT B1 ;  /* 0x0000000000017941 */ /* 0x000fea0003800200 */
.L_x_28203:
        /* <DEDUP_REMOVED lines=33> */
.L_x_28221:
[----:B------:R-:W-:Y:S01]  /*2a00*/  FSETP.GEU.FTZ.AND P0, PT, R15, -R14, PT ;  /* 0x8000000e0f00720b */ /* 0x000fe20003f1e000 */
[----:B------:R-:W-:-:S12]  /*2a10*/  FADD.FTZ R10, R10, -1 ;  /* 0xbf8000000a0a7421 */ /* 0x000fd80000010000 */
[----:B------:R-:W-:-:S07]  /*2a20*/  @!P0 FADD.FTZ R10, R10, -1 ;  /* 0xbf8000000a0a8421 */ /* 0x000fce0000010000 */
.L_x_28220:
[----:B------:R-:W-:Y:S05]  /*2a30*/  BSYNC.RECONVERGENT B2 ;  /* 0x0000000000027941 */ /* 0x000fea0003800200 */
.L_x_28219:
[----:B------:R-:W-:Y:S01]  /*2a40*/  FFMA.FTZ R13, -R14, R10, R13 ;  /* 0x0000000a0e0d7223 */ /* 0x000fe2000001010d */
[----:B------:R-:W-:Y:S06]  /*2a50*/  BRA `(.L_x_28217) ;  /* 0x0000000000787947 */ /* 0x000fec0003800000 */
.L_x_28218:
        /* <DEDUP_REMOVED lines=14> */
.L_x_28224:
        /* <DEDUP_REMOVED lines=13> */
.L_x_28223:
[----:B------:R-:W-:Y:S05]  /*2c10*/  BSYNC.RECONVERGENT B2 ;  /* 0x0000000000027941 */ /* 0x000fea0003800200 */
.L_x_28222:
[----:B------:R-:W-:-:S04]  /*2c20*/  FMUL.FTZ R13, R13, 1.1920928955078125e-07 ;  /* 0x340000000d0d7820 */ /* 0x000fc80000410000 */
[----:B------:R-:W-:-:S07]  /*2c30*/  FMUL.FTZ R13, R10, R13 ;  /* 0x0000000d0a0d7220 */ /* 0x000fce0000410000 */
.L_x_28217:
[----:B------:R-:W-:Y:S05]  /*2c40*/  BSYNC.RECONVERGENT B0 ;  /* 0x0000000000007941 */ /* 0x000fea0003800200 */
.L_x_28216:
        /* <DEDUP_REMOVED lines=11> */
.L_x_28215:
[----:B------:R-:W-:Y:S05]  /*2d00*/  BSYNC.RECONVERGENT B1 ;  /* 0x0000000000017941 */ /* 0x000fea0003800200 */
.L_x_28214:
        /* <DEDUP_REMOVED lines=16> */
.L_x_28227:
[----:B------:R-:W-:-:S13]  /*2e10*/  ISETP.GE.U32.AND P0, PT, R18, R17, PT ;  /* 0x000000111200720c */ /* 0x000fda0003f06070 */
[----:B------:R-:W-:Y:S05]  /*2e20*/  @P0 BRA `(.L_x_28229) ;  /* 0x0000000000300947 */ /* 0x000fea0003800000 */
[----:B-1----:R-:W1:Y:S01]  /*2e30*/  LDC.64 R2, c[0x0][0x388] ;  /* 0x0000e200ff027b82 */ /* 0x002e620000000a00 */
[----:B0-----:R-:W-:Y:S02]  /*2e40*/  IMAD.IADD R11, R16, 0x1, R18 ;  /* 0x00000001100b7824 */ /* 0x001fe400078e0212 */
[----:B------:R-:W-:Y:S02]  /*2e50*/  VIADD R18, R18, 0x80 ;  /* 0x0000008012127836 */ /* 0x000fe40000000000 */
[----:B-1----:R-:W-:-:S05]  /*2e60*/  IMAD.WIDE.U32 R2, R11, 0x2, R2 ;  /* 0x000000020b027825 */ /* 0x002fca00078e0002 */
[----:B------:R1:W-:Y:S02]  /*2e70*/  STG.E.U16 desc[UR4][R2.64], R5 ;  /* 0x0000000502007986 */ /* 0x0003e4000c101504 */
.L_x_28228:
[----:B------:R-:W-:-:S13]  /*2e80*/  ISETP.GE.U32.AND P0, PT, R18, R17, PT ;  /* 0x000000111200720c */ /* 0x000fda0003f06070 */
[----:B------:R-:W-:Y:S05]  /*2e90*/  @P0 BRA `(.L_x_28230) ;  /* 0x0000000000300947 */ /* 0x000fea0003800000 */
[----:B01----:R-:W0:Y:S01]  /*2ea0*/  LDC.64 R2, c[0x0][0x388] ;  /* 0x0000e200ff027b82 */ /* 0x003e220000000a00 */
[----:B------:R-:W-:Y:S02]  /*2eb0*/  IMAD.IADD R5, R16, 0x1, R18 ;  /* 0x0000000110057824 */ /* 0x000fe400078e0212 */
[----:B------:R-:W-:Y:S02]  /*2ec0*/  VIADD R18, R18, 0x80 ;  /* 0x0000008012127836 */ /* 0x000fe40000000000 */
[----:B0-----:R-:W-:-:S05]  /*2ed0*/  IMAD.WIDE.U32 R2, R5, 0x2, R2 ;  /* 0x0000000205027825 */ /* 0x001fca00078e0002 */
[----:B------:R2:W-:Y:S02]  /*2ee0*/  STG.E.U16 desc[UR4][R2.64], R6 ;  /* 0x0000000602007986 */ /* 0x0005e4000c101504 */
.L_x_28229:
[----:B------:R-:W-:-:S13]  /*2ef0*/  ISETP.GE.U32.AND P0, PT, R18, R17, PT ;  /* 0x000000111200720c */ /* 0x000fda0003f06070 */
[----:B------:R-:W-:Y:S05]  /*2f00*/  @P0 BRA `(.L_x_28231) ;  /* 0x0000000000340947 */ /* 0x000fea0003800000 */
[----:B-12---:R-:W1:Y:S01]  /*2f10*/  LDC.64 R2, c[0x0][0x388] ;  /* 0x0000e200ff027b82 */ /* 0x006e620000000a00 */
[----:B------:R-:W-:Y:S02]  /*2f20*/  IMAD.IADD R5, R16, 0x1, R18 ;  /* 0x0000000110057824 */ /* 0x000fe400078e0212 */
[----:B------:R-:W-:Y:S02]  /*2f30*/  VIADD R18, R18, 0x80 ;  /* 0x0000008012127836 */ /* 0x000fe40000000000 */
[----:B-1----:R-:W-:-:S05]  /*2f40*/  IMAD.WIDE.U32 R2, R5, 0x2, R2 ;  /* 0x0000000205027825 */ /* 0x002fca00078e0002 */
[----:B------:R2:W-:Y:S02]  /*2f50*/  STG.E.U16 desc[UR4][R2.64], R7 ;  /* 0x0000000702007986 */ /* 0x0005e4000c101504 */
.L_x_28230:
        /* <DEDUP_REMOVED lines=8> */
.L_x_28231:
[----:B------:R-:W-:Y:S05]  /*2fe0*/  BSYNC.RELIABLE B1 ;  /* 0x0000000000017941 */ /* 0x000fea0003800100 */
.L_x_28226:
[----:B------:R-:W-:-:S13]  /*2ff0*/  ISETP.GE.U32.AND P0, PT, R18, R17, PT ;  /* 0x000000111200720c */ /* 0x000fda0003f06070 */
[----:B-123--:R-:W1:Y:S01]  /*3000*/  @!P0 LDC.64 R2, c[0x0][0x388] ;  /* 0x0000e200ff028b82 */ /* 0x00ee620000000a00 */
[----:B------:R-:W-:Y:S02]  /*3010*/  @!P0 IMAD.IADD R5, R16, 0x1, R18 ;  /* 0x0000000110058824 */ /* 0x000fe400078e0212 */
[----:B------:R-:W-:Y:S02]  /*3020*/  @!P0 VIADD R18, R18, 0x80 ;  /* 0x0000008012128836 */ /* 0x000fe40000000000 */
[----:B-1----:R-:W-:-:S05]  /*3030*/  @!P0 IMAD.WIDE.U32 R2, R5, 0x2, R2 ;  /* 0x0000000205028825 */ /* 0x002fca00078e0002 */
[----:B------:R3:W-:Y:S02]  /*3040*/  @!P0 STG.E.U16 desc[UR4][R2.64], R9 ;  /* 0x0000000902008986 */ /* 0x0007e4000c101504 */
.L_x_28232:
[----:B------:R-:W-:Y:S05]  /*3050*/  BSYNC.RECONVERGENT B0 ;  /* 0x0000000000007941 */ /* 0x000fea0003800200 */
.L_x_28225:
        /* <DEDUP_REMOVED lines=8> */
.L_x_28137:
[----:B------:R-:W0:Y:S01]  /*30e0*/  S2R R6, SR_TID.X ;  /* 0x0000000000067919 */ /* 0x000e220000002100 */
[----:B------:R-:W1:Y:S02]  /*30f0*/  LDC.64 R2, c[0x0][0x390] ;  /* 0x0000e400ff027b82 */ /* 0x000e640000000a00 */
[----:B-1----:R-:W-:-:S04]  /*3100*/  IMAD.WIDE.U32 R2, R16, 0x2, R2 ;  /* 0x0000000210027825 */ /* 0x002fc800078e0002 */
[----:B0-----:R-:W-:-:S05]  /*3110*/  IMAD.WIDE.U32 R12, R6, 0x8, R2 ;  /* 0x00000008060c7825 */ /* 0x001fca00078e0002 */
[----:B------:R-:W3:Y:S04]  /*3120*/  LDG.E.64 R4, desc[UR4][R12.64] ;  /* 0x000000040c047981 */ /* 0x000ee8000c1e1b00 */
[----:B------:R0:W5:Y:S01]  /*3130*/  LDG.E.64 R2, desc[UR4][R12.64+0x400] ;  /* 0x000400040c027981 */ /* 0x000162000c1e1b00 */
        /* <DEDUP_REMOVED lines=37> */
.L_x_28237:
[----:B------:R-:W-:Y:S05]  /*3390*/  BSYNC.RECONVERGENT B1 ;  /* 0x0000000000017941 */ /* 0x000fea0003800200 */
.L_x_28236:
[----:B------:R-:W-:Y:S01]  /*33a0*/  FFMA.FTZ R14, -R13, R17, R10 ;  /* 0x000000110d0e7223 */ /* 0x000fe2000001010a */
[----:B------:R-:W-:Y:S06]  /*33b0*/  BRA `(.L_x_28234) ;  /* 0x0000000000787947 */ /* 0x000fec0003800000 */
.L_x_28235:
        /* <DEDUP_REMOVED lines=14> */
.L_x_28240:
        /* <DEDUP_REMOVED lines=13> */
.L_x_28239:
[----:B------:R-:W-:Y:S05]  /*3570*/  BSYNC.RECONVERGENT B1 ;  /* 0x0000000000017941 */ /* 0x000fea0003800200 */
.L_x_28238:
[----:B0-----:R-:W-:-:S04]  /*3580*/  FMUL.FTZ R13, R14, 1.1920928955078125e-07 ;  /* 0x340000000e0d7820 */ /* 0x001fc80000410000 */
[----:B------:R-:W-:-:S07]  /*3590*/  FMUL.FTZ R14, R4, R13 ;  /* 0x0000000d040e7220 */ /* 0x000fce0000410000 */
.L_x_28234:
[----:B------:R-:W-:Y:S05]  /*35a0*/  BSYNC.RECONVERGENT B0 ;  /* 0x0000000000007941 */ /* 0x000fea0003800200 */
.L_x_28233:
[C---:B------:R-:W-:Y:S01]  /*35b0*/  FSETP.NAN.FTZ.AND P0, PT, |R14|.reuse, |R14|, PT ;  /* 0x4000000e0e00720b */ /* 0x040fe20003f18200 */
        /* <DEDUP_REMOVED lines=37> */
.L_x_28246:
[----:B------:R-:W-:Y:S01]  /*3810*/  FSETP.GEU.FTZ.AND P0, PT, R14, -R9, PT ;  /* 0x800000090e00720b */ /* 0x000fe20003f1e000 */
[----:B------:R-:W-:-:S12]  /*3820*/  FADD.FTZ R15, R15, -1 ;  /* 0xbf8000000f0f7421 */ /* 0x000fd80000010000 */
[----:B------:R-:W-:-:S07]  /*3830*/  @!P0 FADD.FTZ R15, R15, -1 ;  /* 0xbf8000000f0f8421 */ /* 0x000fce0000010000 */
.L_x_28245:
[----:B------:R-:W-:Y:S05]  /*3840*/  BSYNC.RECONVERGENT B1 ;  /* 0x0000000000017941 */ /* 0x000fea0003800200 */
.L_x_28244:
[----:B------:R-:W-:Y:S01]  /*3850*/  FFMA.FTZ R12, -R9, R15, R10 ;  /* 0x0000000f090c7223 */ /* 0x000fe2000001010a */
[----:B------:R-:W-:Y:S06]  /*3860*/  BRA `(.L_x_28242) ;  /* 0x0000000000787947 */ /* 0x000fec0003800000 */
.L_x_28243:
        /* <DEDUP_REMOVED lines=14> */
.L_x_28249:
        /* <DEDUP_REMOVED lines=13> */
.L_x_28248:
[----:B------:R-:W-:Y:S05]  /*3a20*/  BSYNC.RECONVERGENT B1 ;  /* 0x0000000000017941 */ /* 0x000fea0003800200 */
.L_x_28247:
[----:B------:R-:W-:-:S04]  /*3a30*/  FMUL.FTZ R12, R14, 1.1920928955078125e-07 ;  /* 0x340000000e0c7820 */ /* 0x000fc80000410000 */
[----:B------:R-:W-:-:S07]  /*3a40*/  FMUL.FTZ R12, R9, R12 ;  /* 0x0000000c090c7220 */ /* 0x000fce0000410000 */
.L_x_28242:
[----:B------:R-:W-:Y:S05]  /*3a50*/  BSYNC.RECONVERGENT B0 ;  /* 0x0000000000007941 */ /* 0x000fea0003800200 */
.L_x_28241:
[C---:B------:R-:W-:Y:S01]  /*3a60*/  FSETP.NAN.FTZ.AND P0, PT, |R12|.reuse, |R12|, PT ;  /* 0x4000000c0c00720b */ /* 0x040fe20003f18200 */
[----:B------:R-:W-:Y:S01]  /*3a70*/  BSSY.RECONVERGENT B0, `(.L_x_28250) ;  /* 0x0000049000007945 */ /* 0x000fe20003800200 */
[----:B------:R-:W-:Y:S01]  /*3a80*/  LOP3.LUT R9, R12, 0x80000000, R7, 0xb8, !PT ;  /* 0x800000000c097812 */ /* 0x000fe200078eb807 */
[----:B------:R-:W-:-:S03]  /*3a90*/  IMAD.MOV.U32 R14, RZ, RZ, R10 ;  /* 0x000000ffff0e7224 */ /* 0x000fc600078e000a */
        /* <DEDUP_REMOVED lines=34> */
.L_x_28255:
[----:B------:R-:W-:Y:S01]  /*3cc0*/  FSETP.GEU.FTZ.AND P0, PT, R15, -R11, PT ;  /* 0x8000000b0f00720b */ /* 0x000fe20003f1e000 */
[----:B------:R-:W-:-:S12]  /*3cd0*/  FADD.FTZ R13, R13, -1 ;  /* 0xbf8000000d0d7421 */ /* 0x000fd80000010000 */
[----:B------:R-:W-:-:S07]  /*3ce0*/  @!P0 FADD.FTZ R13, R13, -1 ;  /* 0xbf8000000d0d8421 */ /* 0x000fce0000010000 */
.L_x_28254:
[----:B------:R-:W-:Y:S05]  /*3cf0*/  BSYNC.RECONVERGENT B1 ;  /* 0x0000000000017941 */ /* 0x000fea0003800200 */
.L_x_28253:
[----:B------:R-:W-:Y:S01]  /*3d00*/  FFMA.FTZ R14, -R11, R13, R10 ;  /* 0x0000000d0b0e7223 */ /* 0x000fe2000001010a */
[----:B------:R-:W-:Y:S06]  /*3d10*/  BRA `(.L_x_28251) ;  /* 0x0000000000787947 */ /* 0x000fec0003800000 */
.L_x_28252:
        /* <DEDUP_REMOVED lines=14> */
.L_x_28258:
        /* <DEDUP_REMOVED lines=13> */
.L_x_28257:
[----:B------:R-:W-:Y:S05]  /*3ed0*/  BSYNC.RECONVERGENT B1 ;  /* 0x0000000000017941 */ /* 0x000fea0003800200 */
.L_x_28256:
[----:B------:R-:W-:-:S04]  /*3ee0*/  FMUL.FTZ R14, R15, 1.1920928955078125e-07 ;  /* 0x340000000f0e7820 */ /* 0x000fc80000410000 */
[----:B------:R-:W-:-:S07]  /*3ef0*/  FMUL.FTZ R14, R11, R14 ;  /* 0x0000000e0b0e7220 */ /* 0x000fce0000410000 */
.L_x_28251:
[----:B------:R-:W-:Y:S05]  /*3f00*/  BSYNC.RECONVERGENT B0 ;  /* 0x0000000000007941 */ /* 0x000fea0003800200 */
.L_x_28250:
[C---:B------:R-:W-:Y:S01]  /*3f10*/  FSETP.NAN.FTZ.AND P0, PT, |R14|.reuse, |R14|, PT ;  /* 0x4000000e0e00720b */ /* 0x040fe20003f18200 */
[----:B------:R-:W-:Y:S01]  /*3f20*/  BSSY.RECONVERGENT B0, `(.L_x_28259) ;  /* 0x000004a000007945 */ /* 0x000fe20003800200 */
[C---:B------:R-:W-:Y:S02]  /*3f30*/  LOP3.LUT R11, R14.reuse, 0x80000000, R7, 0xb8, !PT ;  /* 0x800000000e0b7812 */ /* 0x040fe400078eb807 */
        /* <DEDUP_REMOVED lines=36> */
.L_x_28264:
[----:B------:R-:W-:Y:S01]  /*4180*/  FSETP.GEU.FTZ.AND P0, PT, R14, -R13, PT ;  /* 0x8000000d0e00720b */ /* 0x000fe20003f1e000 */
[----:B------:R-:W-:-:S12]  /*4190*/  FADD.FTZ R17, R17, -1 ;  /* 0xbf80000011117421 */ /* 0x000fd80000010000 */
[----:B------:R-:W-:-:S07]  /*41a0*/  @!P0 FADD.FTZ R17, R17, -1 ;  /* 0xbf80000011118421 */ /* 0x000fce0000010000 */
.L_x_28263:
[----:B------:R-:W-:Y:S05]  /*41b0*/  BSYNC.RECONVERGENT B1 ;  /* 0x0000000000017941 */ /* 0x000fea0003800200 */
.L_x_28262:
[----:B------:R-:W-:Y:S01]  /*41c0*/  FFMA.FTZ R12, -R13, R17, R10 ;  /* 0x000000110d0c7223 */ /* 0x000fe2000001010a */
[----:B------:R-:W-:Y:S06]  /*41d0*/  BRA `(.L_x_28260) ;  /* 0x0000000000787947 */ /* 0x000fec0003800000 */
.L_x_28261:
        /* <DEDUP_REMOVED lines=10> */
[----:B------:R-:W-:Y:S02]  /*4280*/  LOP3.LUT R13, R13, 0x7fffff, RZ, 0xc0, !PT ;  /* 0x007fffff0d0d7812 */ /* 0x000fe400078ec0ff */
[----:B------:R-:W-:Y:S02]  /*4290*/  MOV R15, R8 ;  /* 0x00000008000f7202 */ /* 0x000fe40000000f00 */
[----:B------:R-:W-:-:S04]  /*42a0*/  LOP3.LUT R13, R13, 0x3f800000, RZ, 0xfc, !PT ;  /* 0x3f8000000d0d7812 */ /* 0x000fc800078efcff */
[----:B------:R0:W1:Y:S03]  /*42b0*/  MUFU.RCP R17, R13 ;  /* 0x0000000d00117308 */ /* 0x0000660000001000 */
.L_x_28267:
        /* <DEDUP_REMOVED lines=13> */
.L_x_28266:
[----:B------:R-:W-:Y:S05]  /*4390*/  BSYNC.RECONVERGENT B1 ;  /* 0x0000000000017941 */ /* 0x000fea0003800200 */
.L_x_28265:
[----:B0-----:R-:W-:-:S04]  /*43a0*/  FMUL.FTZ R13, R15, 1.1920928955078125e-07 ;  /* 0x340000000f0d7820 */ /* 0x001fc80000410000 */
[----:B------:R-:W-:-:S07]  /*43b0*/  FMUL.FTZ R12, R12, R13 ;  /* 0x0000000d0c0c7220 */ /* 0x000fce0000410000 */
.L_x_28260:
[----:B------:R-:W-:Y:S05]  /*43c0*/  BSYNC.RECONVERGENT B0 ;  /* 0x0000000000007941 */ /* 0x000fea0003800200 */
.L_x_28259:
[C---:B------:R-:W-:Y:S01]  /*43d0*/  FSETP.NAN.FTZ.AND P0, PT, |R12|.reuse, |R12|, PT ;  /* 0x4000000c0c00720b */ /* 0x040fe20003f18200 */
[----:B------:R-:W-:Y:S01]  /*43e0*/  BSSY.RECONVERGENT B0, `(.L_x_28268) ;  /* 0x0000049000007945 */ /* 0x000fe20003800200 */
[----:B0-----:R-:W-:Y:S01]  /*43f0*/  LOP3.LUT R13, R12, 0x80000000, R7, 0xb8, !PT ;  /* 0x800000000c0d7812 */ /* 0x001fe200078eb807 */
[----:B------:R-:W-:-:S03]  /*4400*/  IMAD.MOV.U32 R14, RZ, RZ, R10 ;  /* 0x000000ffff0e7224 */ /* 0x000fc600078e000a */
[----:B------:R-:W-:Y:S01]  /*4410*/  FSEL R12, R12, R13, P0 ;  /* 0x0000000d0c0c7208 */ /* 0x000fe20000000000 */
[----:B-----5:R-:W-:-:S03]  /*4420*/  IMAD.U32 R13, R2, 0x10000, RZ ;  /* 0x00010000020d7824 */ /* 0x020fc600078e00ff */
        /* <DEDUP_REMOVED lines=32> */
.L_x_28273:
[----:B------:R-:W-:Y:S01]  /*4630*/  FSETP.GEU.FTZ.AND P0, PT, R18, -R5, PT ;  /* 0x800000051200720b */ /* 0x000fe20003f1e000 */
[----:B------:R-:W-:-:S12]  /*4640*/  FADD.FTZ R17, R17, -1 ;  /* 0xbf80000011117421 */ /* 0x000fd80000010000 */
[----:B------:R-:W-:-:S07]  /*4650*/  @!P0 FADD.FTZ R17, R17, -1 ;  /* 0xbf80000011118421 */ /* 0x000fce0000010000 */
.L_x_28272:
[----:B------:R-:W-:Y:S05]  /*4660*/  BSYNC.RECONVERGENT B1 ;  /* 0x0000000000017941 */ /* 0x000fea0003800200 */
.L_x_28271:
[----:B------:R-:W-:Y:S01]  /*4670*/  FFMA.FTZ R14, -R5, R17, R10 ;  /* 0x00000011050e7223 */ /* 0x000fe2000001010a */
[----:B------:R-:W-:Y:S06]  /*4680*/  BRA `(.L_x_28269) ;  /* 0x0000000000787947 */ /* 0x000fec0003800000 */
.L_x_28270:
        /* <DEDUP_REMOVED lines=14> */
.L_x_28276:
        /* <DEDUP_REMOVED lines=13> */
.L_x_28275:
[----:B------:R-:W-:Y:S05]  /*4840*/  BSYNC.RECONVERGENT B1 ;  /* 0x0000000000017941 */ /* 0x000fea0003800200 */
.L_x_28274:
[----:B0-----:R-:W-:-:S04]  /*4850*/  FMUL.FTZ R14, R18, 1.1920928955078125e-07 ;  /* 0x34000000120e7820 */ /* 0x001fc80000410000 */
[----:B------:R-:W-:-:S07]  /*4860*/  FMUL.FTZ R14, R5, R14 ;  /* 0x0000000e050e7220 */ /* 0x000fce0000410000 */
.L_x_28269:
[----:B------:R-:W-:Y:S05]  /*4870*/  BSYNC.RECONVERGENT B0 ;  /* 0x0000000000007941 */ /* 0x000fea0003800200 */
.L_x_28268:
[C---:B------:R-:W-:Y:S01]  /*4880*/  FSETP.NAN.FTZ.AND P0, PT, |R14|.reuse, |R14|, PT ;  /* 0x4000000e0e00720b */ /* 0x040fe20003f18200 */
[----:B------:R-:W-:Y:S01]  /*4890*/  BSSY.RECONVERGENT B0, `(.L_x_28277) ;  /* 0x000004a000007945 */ /* 0x000fe20003800200 */
[----:B------:R-:W-:Y:S02]  /*48a0*/  LOP3.LUT R5, R14, 0x80000000, R7, 0xb8, !PT ;  /* 0x800000000e057812 */ /* 0x000fe400078eb807 */
[----:B------:R-:W-:Y:S01]  /*48b0*/  PRMT R15, R2, 0x7632, R15 ;  /* 0x00007632020f7816 */ /* 0x000fe2000000000f */
[----:B------:R-:W-:Y:S01]  /*48c0*/  IMAD.MOV.U32 R2, RZ, RZ, R10 ;  /* 0x000000ffff027224 */ /* 0x000fe200078e000a */
        /* <DEDUP_REMOVED lines=34> */
.L_x_28282:
[----:B------:R-:W-:Y:S01]  /*4af0*/  FSETP.GEU.FTZ.AND P0, PT, R14, -R13, PT ;  /* 0x8000000d0e00720b */ /* 0x000fe20003f1e000 */
[----:B------:R-:W-:-:S12]  /*4b00*/  FADD.FTZ R19, R19, -1 ;  /* 0xbf80000013137421 */ /* 0x000fd80000010000 */
[----:B------:R-:W-:-:S07]  /*4b10*/  @!P0 FADD.FTZ R19, R19, -1 ;  /* 0xbf80000013138421 */ /* 0x000fce0000010000 */
.L_x_28281:
[----:B------:R-:W-:Y:S05]  /*4b20*/  BSYNC.RECONVERGENT B1 ;  /* 0x0000000000017941 */ /* 0x000fea0003800200 */
.L_x_28280:
[----:B------:R-:W-:Y:S01]  /*4b30*/  FFMA.FTZ R2, -R13, R19, R10 ;  /* 0x000000130d027223 */ /* 0x000fe2000001010a */
[----:B------:R-:W-:Y:S06]  /*4b40*/  BRA `(.L_x_28278) ;  /* 0x0000000000787947 */ /* 0x000fec0003800000 */
.L_x_28279:
        /* <DEDUP_REMOVED lines=14> */
.L_x_28285:
        /* <DEDUP_REMOVED lines=13> */
.L_x_28284:
[----:B------:R-:W-:Y:S05]  /*4d00*/  BSYNC.RECONVERGENT B1 ;  /* 0x0000000000017941 */ /* 0x000fea0003800200 */
.L_x_28283:
[----:B0-----:R-:W-:-:S04]  /*4d10*/  FMUL.FTZ R13, R17, 1.1920928955078125e-07 ;  /* 0x34000000110d7820 */ /* 0x001fc80000410000 */
[----:B------:R-:W-:-:S07]  /*4d20*/  FMUL.FTZ R2, R2, R13 ;  /* 0x0000000d02027220 */ /* 0x000fce0000410000 */
.L_x_28278:
[----:B------:R-:W-:Y:S05]  /*4d30*/  BSYNC.RECONVERGENT B0 ;  /* 0x0000000000007941 */ /* 0x000fea0003800200 */
.L_x_28277:
        /* <DEDUP_REMOVED lines=38> */
.L_x_28291:
[----:B------:R-:W-:Y:S01]  /*4fa0*/  FSETP.GEU.FTZ.AND P0, PT, R18, -R15, PT ;  /* 0x8000000f1200720b */ /* 0x000fe20003f1e000 */
[----:B------:R-:W-:-:S12]  /*4fb0*/  FADD.FTZ R19, R19, -1 ;  /* 0xbf80000013137421 */ /* 0x000fd80000010000 */
[----:B------:R-:W-:-:S07]  /*4fc0*/  @!P0 FADD.FTZ R19, R19, -1 ;  /* 0xbf80000013138421 */ /* 0x000fce0000010000 */
.L_x_28290:
[----:B------:R-:W-:Y:S05]  /*4fd0*/  BSYNC.RECONVERGENT B1 ;  /* 0x0000000000017941 */ /* 0x000fea0003800200 */
.L_x_28289:
[----:B------:R-:W-:Y:S01]  /*4fe0*/  FFMA.FTZ R14, -R15, R19, R10 ;  /* 0x000000130f0e7223 */ /* 0x000fe2000001010a */
[----:B------:R-:W-:Y:S06]  /*4ff0*/  BRA `(.L_x_28287) ;  /* 0x0000000000787947 */ /* 0x000fec0003800000 */
.L_x_28288:
        /* <DEDUP_REMOVED lines=14> */
.L_x_28294:
        /* <DEDUP_REMOVED lines=13> */
.L_x_28293:
[----:B------:R-:W-:Y:S05]  /*51b0*/  BSYNC.RECONVERGENT B1 ;  /* 0x0000000000017941 */ /* 0x000fea0003800200 */
.L_x_28292:
[----:B0-----:R-:W-:-:S04]  /*51c0*/  FMUL.FTZ R15, R19, 1.1920928955078125e-07 ;  /* 0x34000000130f7820 */ /* 0x001fc80000410000 */
[----:B------:R-:W-:-:S07]  /*51d0*/  FMUL.FTZ R14, R14, R15 ;  /* 0x0000000f0e0e7220 */ /* 0x000fce0000410000 */
.L_x_28287:
[----:B------:R-:W-:Y:S05]  /*51e0*/  BSYNC.RECONVERGENT B0 ;  /* 0x0000000000007941 */ /* 0x000fea0003800200 */
.L_x_28286:
        /* <DEDUP_REMOVED lines=38> */
.L_x_28300:
[----:B------:R-:W-:Y:S01]  /*5450*/  FSETP.GEU.FTZ.AND P0, PT, R8, -R13, PT ;  /* 0x8000000d0800720b */ /* 0x000fe20003f1e000 */
[----:B------:R-:W-:-:S12]  /*5460*/  FADD.FTZ R17, R17, -1 ;  /* 0xbf80000011117421 */ /* 0x000fd80000010000 */
[----:B------:R-:W-:-:S07]  /*5470*/  @!P0 FADD.FTZ R17, R17, -1 ;  /* 0xbf80000011118421 */ /* 0x000fce0000010000 */
.L_x_28299:
[----:B------:R-:W-:Y:S05]  /*5480*/  BSYNC.RECONVERGENT B1 ;  /* 0x0000000000017941 */ /* 0x000fea0003800200 */
.L_x_28298:
[----:B------:R-:W-:Y:S01]  /*5490*/  FFMA.FTZ R10, -R13, R17, R10 ;  /* 0x000000110d0a7223 */ /* 0x000fe2000001010a */
[----:B------:R-:W-:Y:S06]  /*54a0*/  BRA `(.L_x_28296) ;  /* 0x0000000000707947 */ /* 0x000fec0003800000 */
.L_x_28297:
        /* <DEDUP_REMOVED lines=12> */
.L_x_28303:
        /* <DEDUP_REMOVED lines=13> */
.L_x_28302:
[----:B------:R-:W-:Y:S05]  /*5640*/  BSYNC.RECONVERGENT B1 ;  /* 0x0000000000017941 */ /* 0x000fea0003800200 */
.L_x_28301:
[----:B------:R-:W-:-:S04]  /*5650*/  FMUL.FTZ R8, R8, 1.1920928955078125e-07 ;  /* 0x3400000008087820 */ /* 0x000fc80000410000 */
[----:B------:R-:W-:-:S07]  /*5660*/  FMUL.FTZ R10, R19, R8 ;  /* 0x00000008130a7220 */ /* 0x000fce0000410000 */
.L_x_28296:
[----:B------:R-:W-:Y:S05]  /*5670*/  BSYNC.RECONVERGENT B0 ;  /* 0x0000000000007941 */ /* 0x000fea0003800200 */
.L_x_28295:
[C---:B------:R-:W-:Y:S01]  /*5680*/  FSETP.NAN.FTZ.AND P0, PT, |R10|.reuse, |R10|, PT ;  /* 0x4000000a0a00720b */ /* 0x040fe20003f18200 */
[----:B------:R-:W1:Y:S01]  /*5690*/  LDC.64 R18, c[0x0][0x388] ;  /* 0x0000e200ff127b82 */ /* 0x000e620000000a00 */
        /* <DEDUP_REMOVED lines=18> */
.L_x_28304:
        /* <DEDUP_REMOVED lines=12> */
.L_x_50177:


//--------------------- .text._ZN2at6native29vectorized_elementwise_kernelILi8ENS0_13AUnaryFunctorIN3c108BFloat16ES4_S4_ZZZNS0_21remainder_kernel_cudaERNS_18TensorIteratorBaseEENKUlvE0_clEvENKUlvE2_clEvEUlS4_S4_E_EESt5arrayIPcLm2EEEEviT0_T1_ --------------------------
	.section	.text._ZN2at6native29vectorized_elementwise_kernelILi8ENS0_13AUnaryFunctorIN3c108BFloat16ES4_S4_ZZZNS0_21remainder_kernel_cudaERNS_18TensorIteratorBaseEENKUlvE0_clEvENKUlvE2_clEvEUlS4_S4_E_EESt5arrayIPcLm2EEEEviT0_T1_,"ax",@progbits
	.align	128
        .global         _ZN2at6native29vectorized_elementwise_kernelILi8ENS0_13AUnaryFunctorIN3c108BFloat16ES4_S4_ZZZNS0_21remainder_kernel_cudaERNS_18TensorIteratorBaseEENKUlvE0_clEvENKUlvE2_clEvEUlS4_S4_E_EESt5arrayIPcLm2EEEEviT0_T1_
        .type           _ZN2at6native29vectorized_elementwise_kernelILi8ENS0_13AUnaryFunctorIN3c108BFloat16ES4_S4_ZZZNS0_21remainder_kernel_cudaERNS_18TensorIteratorBaseEENKUlvE0_clEvENKUlvE2_clEvEUlS4_S4_E_EESt5arrayIPcLm2EEEEviT0_T1_,@function
        .size           _ZN2at6native29vectorized_elementwise_kernelILi8ENS0_13AUnaryFunctorIN3c108BFloat16ES4_S4_ZZZNS0_21remainder_kernel_cudaERNS_18TensorIteratorBaseEENKUlvE0_clEvENKUlvE2_clEvEUlS4_S4_E_EESt5arrayIPcLm2EEEEviT0_T1_,(.L_x_50178 - _ZN2at6native29vectorized_elementwise_kernelILi8ENS0_13AUnaryFunctorIN3c108BFloat16ES4_S4_ZZZNS0_21remainder_kernel_cudaERNS_18TensorIteratorBaseEENKUlvE0_clEvENKUlvE2_clEvEUlS4_S4_E_EESt5arrayIPcLm2EEEEviT0_T1_)
        .other          _ZN2at6native29vectorized_elementwise_kernelILi8ENS0_13AUnaryFunctorIN3c108BFloat16ES4_S4_ZZZNS0_21remainder_kernel_cudaERNS_18TensorIteratorBaseEENKUlvE0_clEvENKUlvE2_clEvEUlS4_S4_E_EESt5arrayIPcLm2EEEEviT0_T1_,@"STO_CUDA_ENTRY STV_DEFAULT"
_ZN2at6native29vectorized_elementwise_kernelILi8ENS0_13AUnaryFunctorIN3c108BFloat16ES4_S4_ZZZNS0_21remainder_kernel_cudaERNS_18TensorIteratorBaseEENKUlvE0_clEvENKUlvE2_clEvEUlS4_S4_E_EESt5arrayIPcLm2EEEEviT0_T1_:
.text._ZN2at6native29vectorized_elementwise_kernelILi8ENS0_13AUnaryFunctorIN3c108BFloat16ES4_S4_ZZZNS0_21remainder_kernel_cudaERNS_18TensorIteratorBaseEENKUlvE0_clEvENKUlvE2_clEvEUlS4_S4_E_EESt5arrayIPcLm2EEEEviT0_T1_:
[----:B------:R-:W-:Y:S01]  /*0000*/  LDC R1, c[0x0][0x37c] ;  /* 0x0000df00ff017b82 */ /* 0x000fe20000000800 */
[----:B------:R-:W-:Y:S05]  /*0010*/  EXIT ;  /* 0x000000000000794d */ /* 0x000fea0003800000 */
.L_x_28305:
        /* <DEDUP_REMOVED lines=14> */
.L_x_50178:


//--------------------- .text._ZN2at6native18elementwise_kernelILi128ELi4EZNS0_15gpu_kernel_implINS0_13BinaryFunctorIN3c104HalfES5_S5_ZZZNS0_21remainder_kernel_cudaERNS_18TensorIteratorBaseEENKUlvE0_clEvENKUlvE1_clEvEUlS5_S5_E_EEEEvS7_RKT_EUliE_EEviT1_ --------------------------
	.section	.text._ZN2at6native18elementwise_kernelILi128ELi4EZNS0_15gpu_kernel_implINS0_13BinaryFunctorIN3c104HalfES5_S5_ZZZNS0_21remainder_kernel_cudaERNS_18TensorIteratorBaseEENKUlvE0_clEvENKUlvE1_clEvEUlS5_S5_E_EEEEvS7_RKT_EUliE_EEviT1_,"ax",@progbits
	.align	128
        .global         _ZN2at6native18elementwise_kernelILi128ELi4EZNS0_15gpu_kernel_implINS0_13BinaryFunctorIN3c104HalfES5_S5_ZZZNS0_21remainder_kernel_cudaERNS_18TensorIteratorBaseEENKUlvE0_clEvENKUlvE1_clEvEUlS5_S5_E_EEEEvS7_RKT_EUliE_EEviT1_
        .type           _ZN2at6native18elementwise_kernelILi128ELi4EZNS0_15gpu_kernel_implINS0_13BinaryFunctorIN3c104HalfES5_S5_ZZZNS0_21remainder_kernel_cudaERNS_18TensorIteratorBaseEENKUlvE0_clEvENKUlvE1_clEvEUlS5_S5_E_EEEEvS7_RKT_EUliE_EEviT1_,@function
        .size           _ZN2at6native18elementwise_kernelILi128ELi4EZNS0_15gpu_kernel_implINS0_13BinaryFunctorIN3c104HalfES5_S5_ZZZNS0_21remainder_kernel_cudaERNS_18TensorIteratorBaseEENKUlvE0_clEvENKUlvE1_clEvEUlS5_S5_E_EEEEvS7_RKT_EUliE_EEviT1_,(.L_x_50179 - _ZN2at6native18elementwise_kernelILi128ELi4EZNS0_15gpu_kernel_implINS0_13BinaryFunctorIN3c104HalfES5_S5_ZZZNS0_21remainder_kernel_cudaERNS_18TensorIteratorBaseEENKUlvE0_clEvENKUlvE1_clEvEUlS5_S5_E_EEEEvS7_RKT_EUliE_EEviT1_)
        .other          _ZN2at6native18elementwise_kernelILi128ELi4EZNS0_15gpu_kernel_implINS0_13BinaryFunctorIN3c104HalfES5_S5_ZZZNS0_21remainder_kernel_cudaERNS_18TensorIteratorBaseEENKUlvE0_clEvENKUlvE1_clEvEUlS5_S5_E_EEEEvS7_RKT_EUliE_EEviT1_,@"STO_CUDA_ENTRY STV_DEFAULT"
_ZN2at6native18elementwise_kernelILi128ELi4EZNS0_15gpu_kernel_implINS0_13BinaryFunctorIN3c104HalfES5_S5_ZZZNS0_21remainder_kernel_cudaERNS_18TensorIteratorBaseEENKUlvE0_clEvENKUlvE1_clEvEUlS5_S5_E_EEEEvS7_RKT_EUliE_EEviT1_:
.text._ZN2at6native18elementwise_kernelILi128ELi4EZNS0_15gpu_kernel_implINS0_13BinaryFunctorIN3c104HalfES5_S5_ZZZNS0_21remainder_kernel_cudaERNS_18TensorIteratorBaseEENKUlvE0_clEvENKUlvE1_clEvEUlS5_S5_E_EEEEvS7_RKT_EUliE_EEviT1_:
        /* <DEDUP_REMOVED lines=371> */
.L_x_28308:
        /* <DEDUP_REMOVED lines=19> */
.L_x_28312:
[----:B------:R-:W2:Y:S02]  /*1860*/  LDG.E.U8 R2, desc[UR36][R2.64] ;  /* 0x0000002402027981 */ /* 0x000ea4000c1e1100 */
[----:B--2---:R-:W-:-:S04]  /*1870*/  I2FP.F32.U32 R0, R2 ;  /* 0x0000000200007245 */ /* 0x004fc80000201000 */
[----:B------:R-:W-:-:S04]  /*1880*/  F2FP.F16.F32.PACK_AB R0, RZ, R0 ;  /* 0x00000000ff00723e */ /* 0x000fc800000000ff */
[----:B------:R-:W-:Y:S01]  /*1890*/  PRMT R19, R0, 0x7610, R19 ;  /* 0x0000761000137816 */ /* 0x000fe20000000013 */
[----:B------:R-:W-:Y:S06]  /*18a0*/  BRA `(.L_x_28314) ;  /* 0x0000000c00d47947 */ /* 0x000fec0003800000 */
.L_x_28311:
        /* <DEDUP_REMOVED lines=11> */
.L_x_28316:
[----:B------:R-:W2:Y:S02]  /*1960*/  LDG.E R2, desc[UR36][R2.64] ;  /* 0x0000002402027981 */ /* 0x000ea4000c1e1900 */
[----:B--2---:R-:W-:-:S04]  /*1970*/  I2FP.F32.S32 R0, R2 ;  /* 0x0000000200007245 */ /* 0x004fc80000201400 */
[----:B------:R-:W-:-:S04]  /*1980*/  F2FP.F16.F32.PACK_AB R0, RZ, R0 ;  /* 0x00000000ff00723e */ /* 0x000fc800000000ff */
[----:B------:R-:W-:Y:S01]  /*1990*/  PRMT R19, R0, 0x7610, R19 ;  /* 0x0000761000137816 */ /* 0x000fe20000000013 */
[----:B------:R-:W-:Y:S06]  /*19a0*/  BRA `(.L_x_28314) ;  /* 0x0000000c00947947 */ /* 0x000fec0003800000 */
.L_x_28315:
[----:B------:R-:W2:Y:S02]  /*19b0*/  LDG.E.U16 R2, desc[UR36][R2.64] ;  /* 0x0000002402027981 */ /* 0x000ea4000c1e1500 */
[----:B--2---:R-:W0:Y:S02]  /*19c0*/  I2F.S16 R0, R2 ;  /* 0x0000000200007306 */ /* 0x004e240000101400 */
[----:B0-----:R-:W-:-:S04]  /*19d0*/  F2FP.F16.F32.PACK_AB R0, RZ, R0 ;  /* 0x00000000ff00723e */ /* 0x001fc800000000ff */
[----:B------:R-:W-:Y:S01]  /*19e0*/  PRMT R19, R0, 0x7610, R19 ;  /* 0x0000761000137816 */ /* 0x000fe20000000013 */
[----:B------:R-:W-:Y:S06]  /*19f0*/  BRA `(.L_x_28314) ;  /* 0x0000000c00807947 */ /* 0x000fec0003800000 */
.L_x_28310:
        /* <DEDUP_REMOVED lines=9> */
.L_x_28318:
[----:B------:R0:W5:Y:S01]  /*1a90*/  LDG.E.U16 R19, desc[UR36][R2.64] ;  /* 0x0000002402137981 */ /* 0x000162000c1e1500 */
[----:B------:R-:W-:Y:S05]  /*1aa0*/  BRA `(.L_x_28314) ;  /* 0x0000000c00547947 */ /* 0x000fea0003800000 */
.L_x_28317:
        /* <DEDUP_REMOVED lines=9> */
.L_x_28320:
[----:B------:R1:W5:Y:S01]  /*1b40*/  LDG.E.U16 R19, desc[UR36][R2.64] ;  /* 0x0000002402137981 */ /* 0x000362000c1e1500 */
[----:B------:R-:W-:Y:S05]  /*1b50*/  BRA `(.L_x_28314) ;  /* 0x0000000c00287947 */ /* 0x000fea0003800000 */
.L_x_28319:
        /* <DEDUP_REMOVED lines=13> */
.L_x_28309:
        /* <DEDUP_REMOVED lines=14> */
.L_x_28323:
        /* <DEDUP_REMOVED lines=13> */
.L_x_28322:
        /* <DEDUP_REMOVED lines=27> */
.L_x_28325:
        /* <DEDUP_REMOVED lines=14> */
.L_x_28324:
[----:B------:R-:W2:Y:S02]  /*2070*/  LDG.E.U16 R0, desc[UR36][R2.64] ;  /* 0x0000002402007981 */ /* 0x000ea4000c1e1500 */
[----:B--2---:R-:W-:-:S05]  /*2080*/  IMAD.U32 R0, R0, 0x10000, RZ ;  /* 0x0001000000007824 */ /* 0x004fca00078e00ff */
[----:B------:R-:W-:-:S04]  /*2090*/  F2FP.F16.F32.PACK_AB R0, RZ, R0 ;  /* 0x00000000ff00723e */ /* 0x000fc800000000ff */
[----:B------:R-:W-:Y:S01]  /*20a0*/  PRMT R19, R0, 0x7610, R19 ;  /* 0x0000761000137816 */ /* 0x000fe20000000013 */
[----:B------:R-:W-:Y:S06]  /*20b0*/  BRA `(.L_x_28314) ;  /* 0x0000000400d07947 */ /* 0x000fec0003800000 */
.L_x_28321:
        /* <DEDUP_REMOVED lines=13> */
.L_x_28328:
        /* <DEDUP_REMOVED lines=21> */
.L_x_28332:
[----:B------:R-:W-:Y:S05]  /*22e0*/  BSYNC.RECONVERGENT B1 ;  /* 0x0000000000017941 */ /* 0x000fea0003800200 */
.L_x_28331:
[----:B------:R-:W-:Y:S01]  /*22f0*/  IMAD.SHL.U32 R0, R0, 0x100000, RZ ;  /* 0x0010000000007824 */ /* 0x000fe200078e00ff */
[----:B------:R-:W-:-:S04]  /*2300*/  LEA R2, R2, 0x3b800000, 0x17 ;  /* 0x3b80000002027811 */ /* 0x000fc800078eb8ff */
[----:B------:R-:W-:-:S07]  /*2310*/  LOP3.LUT R0, R2, R0, R7, 0xfe, !PT ;  /* 0x0000000002007212 */ /* 0x000fce00078efe07 */
.L_x_28330:
[----:B------:R-:W-:Y:S05]  /*2320*/  BSYNC.RECONVERGENT B0 ;  /* 0x0000000000007941 */ /* 0x000fea0003800200 */
.L_x_28329:
[----:B------:R-:W-:-:S04]  /*2330*/  F2FP.F16.F32.PACK_AB R0, RZ, R0 ;  /* 0x00000000ff00723e */ /* 0x000fc800000000ff */
[----:B------:R-:W-:Y:S01]  /*2340*/  PRMT R19, R0, 0x7610, R19 ;  /* 0x0000761000137816 */ /* 0x000fe20000000013 */
[----:B------:R-:W-:Y:S06]  /*2350*/  BRA `(.L_x_28314) ;  /* 0x0000000400287947 */ /* 0x000fec0003800000 */
.L_x_28327:
        /* <DEDUP_REMOVED lines=21> */
.L_x_28336:
[----:B------:R-:W-:Y:S05]  /*24b0*/  BSYNC.RECONVERGENT B1 ;  /* 0x0000000000017941 */ /* 0x000fea0003800200 */
.L_x_28335:
[----:B------:R-:W-:Y:S01]  /*24c0*/  IMAD.SHL.U32 R0, R0, 0x200000, RZ ;  /* 0x0020000000007824 */ /* 0x000fe200078e00ff */
[----:B------:R-:W-:-:S04]  /*24d0*/  LEA R2, R2, 0x37800000, 0x17 ;  /* 0x3780000002027811 */ /* 0x000fc800078eb8ff */
[----:B------:R-:W-:-:S07]  /*24e0*/  LOP3.LUT R0, R2, R0, R7, 0xfe, !PT ;  /* 0x0000000002007212 */ /* 0x000fce00078efe07 */
.L_x_28334:
[----:B------:R-:W-:Y:S05]  /*24f0*/  BSYNC.RECONVERGENT B0 ;  /* 0x0000000000007941 */ /* 0x000fea0003800200 */
.L_x_28333:
[----:B------:R-:W-:-:S04]  /*2500*/  F2FP.F16.F32.PACK_AB R0, RZ, R0 ;  /* 0x00000000ff00723e */ /* 0x000fc800000000ff */
[----:B------:R-:W-:Y:S01]  /*2510*/  PRMT R19, R0, 0x7610, R19 ;  /* 0x0000761000137816 */ /* 0x000fe20000000013 */
[----:B------:R-:W-:Y:S06]  /*2520*/  BRA `(.L_x_28314) ;  /* 0x0000000000b47947 */ /* 0x000fec0003800000 */
.L_x_28326:
[----:B------:R-:W-:-:S09]  /*2530*/  UISETP.NE.AND UP0, UPT, UR4, 0x1c, UPT ;  /* 0x0000001c0400788c */ /* 0x000fd2000bf05270 */
[----:B------:R-:W-:Y:S05]  /*2540*/  BRA.U !UP0, `(.L_x_28337) ;  /* 0x00000001089c7547 */ /* 0x000fea000b800000 */
[----:B------:R-:W-:-:S09]  /*2550*/  UISETP.NE.AND UP0, UPT, UR4, 0x1d, UPT ;  /* 0x0000001d0400788c */ /* 0x000fd2000bf05270 */
[----:B------:R-:W-:Y:S05]  /*2560*/  BRA.U !UP0, `(.L_x_28338) ;  /* 0x0000000108807547 */ /* 0x000fea000b800000 */
[----:B------:R-:W-:-:S09]  /*2570*/  UISETP.NE.AND UP0, UPT, UR4, 0x2c, UPT ;  /* 0x0000002c0400788c */ /* 0x000fd2000bf05270 */
[----:B------:R-:W-:Y:S05]  /*2580*/  BRA.U !UP0, `(.L_x_28339) ;  /* 0x0000000108487547 */ /* 0x000fea000b800000 */
.L_x_28313:
        /* <DEDUP_REMOVED lines=16> */
.L_x_28340:
[----:B------:R-:W-:Y:S01]  /*2690*/  PRMT R19, RZ, 0x7610, R19 ;  /* 0x00007610ff137816 */ /* 0x000fe20000000013 */
[----:B------:R-:W-:Y:S06]  /*26a0*/  BRA `(.L_x_28314) ;  /* 0x0000000000547947 */ /* 0x000fec0003800000 */
.L_x_28339:
        /* <DEDUP_REMOVED lines=8> */
.L_x_28342:
[----:B------:R-:W-:Y:S05]  /*2730*/  BSYNC.RECONVERGENT B0 ;  /* 0x0000000000007941 */ /* 0x000fea0003800200 */
.L_x_28341:
[----:B------:R-:W-:-:S04]  /*2740*/  F2FP.F16.F32.PACK_AB R0, RZ, R0 ;  /* 0x00000000ff00723e */ /* 0x000fc800000000ff */
[----:B------:R-:W-:Y:S01]  /*2750*/  PRMT R19, R0, 0x7610, R19 ;  /* 0x0000761000137816 */ /* 0x000fe20000000013 */
[----:B------:R-:W-:Y:S06]  /*2760*/  BRA `(.L_x_28314) ;  /* 0x0000000000247947 */ /* 0x000fec0003800000 */
.L_x_28338:
[----:B------:R-:W2:Y:S02]  /*2770*/  LDG.E.64 R2, desc[UR36][R2.64] ;  /* 0x0000002402027981 */ /* 0x000ea4000c1e1b00 */
[----:B--2---:R-:W0:Y:S02]  /*2780*/  I2F.U64 R0, R2 ;  /* 0x0000000200007312 */ /* 0x004e240000301000 */
[----:B0-----:R-:W-:-:S04]  /*2790*/  F2FP.F16.F32.PACK_AB R0, RZ, R0 ;  /* 0x00000000ff00723e */ /* 0x001fc800000000ff */
[----:B------:R-:W-:Y:S01]  /*27a0*/  PRMT R19, R0, 0x7610, R19 ;  /* 0x0000761000137816 */ /* 0x000fe20000000013 */
[----:B------:R-:W-:Y:S06]  /*27b0*/  BRA `(.L_x_28314) ;  /* 0x0000000000107947 */ /* 0x000fec0003800000 */
.L_x_28337:
[----:B------:R-:W2:Y:S02]  /*27c0*/  LDG.E R2, desc[UR36][R2.64] ;  /* 0x0000002402027981 */ /* 0x000ea4000c1e1900 */
[----:B--2---:R-:W-:-:S04]  /*27d0*/  I2FP.F32.U32 R0, R2 ;  /* 0x0000000200007245 */ /* 0x004fc80000201000 */
[----:B------:R-:W-:-:S04]  /*27e0*/  F2FP.F16.F32.PACK_AB R0, RZ, R0 ;  /* 0x00000000ff00723e */ /* 0x000fc800000000ff */
[----:B------:R-:W-:-:S07]  /*27f0*/  PRMT R19, R0, 0x7610, R19 ;  /* 0x0000761000137816 */ /* 0x000fce0000000013 */
.L_x_28314:
        /* <DEDUP_REMOVED lines=18> */
.L_x_28346:
[----:B------:R-:W2:Y:S02]  /*2920*/  LDG.E.U8 R2, desc[UR36][R2.64] ;  /* 0x0000002402027981 */ /* 0x000ea4000c1e1100 */
[----:B--2---:R-:W-:-:S04]  /*2930*/  I2FP.F32.U32 R0, R2 ;  /* 0x0000000200007245 */ /* 0x004fc80000201000 */
[----:B------:R-:W-:Y:S01]  /*2940*/  F2FP.F16.F32.PACK_AB R0, RZ, R0 ;  /* 0x00000000ff00723e */ /* 0x000fe200000000ff */
[----:B------:R-:W-:Y:S06]  /*2950*/  BRA `(.L_x_28348) ;  /* 0x0000000c009c7947 */ /* 0x000fec0003800000 */
.L_x_28345:
        /* <DEDUP_REMOVED lines=10> */
.L_x_28350:
[----:B------:R-:W2:Y:S02]  /*2a00*/  LDG.E R2, desc[UR36][R2.64] ;  /* 0x0000002402027981 */ /* 0x000ea4000c1e1900 */
[----:B--2---:R-:W-:-:S04]  /*2a10*/  I2FP.F32.S32 R0, R2 ;  /* 0x0000000200007245 */ /* 0x004fc80000201400 */
[----:B------:R-:W-:Y:S01]  /*2a20*/  F2FP.F16.F32.PACK_AB R0, RZ, R0 ;  /* 0x00000000ff00723e */ /* 0x000fe200000000ff */
[----:B------:R-:W-:Y:S06]  /*2a30*/  BRA `(.L_x_28348) ;  /* 0x0000000c00647947 */ /* 0x000fec0003800000 */
.L_x_28349:
[----:B------:R-:W2:Y:S02]  /*2a40*/  LDG.E.U16 R2, desc[UR36][R2.64] ;  /* 0x0000002402027981 */ /* 0x000ea4000c1e1500 */
[----:B--2---:R-:W0:Y:S02]  /*2a50*/  I2F.S16 R0, R2 ;  /* 0x0000000200007306 */ /* 0x004e240000101400 */
[----:B0-----:R-:W-:Y:S01]  /*2a60*/  F2FP.F16.F32.PACK_AB R0, RZ, R0 ;  /* 0x00000000ff00723e */ /* 0x001fe200000000ff */
[----:B------:R-:W-:Y:S06]  /*2a70*/  BRA `(.L_x_28348) ;  /* 0x0000000c00547947 */ /* 0x000fec0003800000 */
.L_x_28344:
        /* <DEDUP_REMOVED lines=9> */
.L_x_28352:
[----:B------:R1:W5:Y:S01]  /*2b10*/  LDG.E.U16 R0, desc[UR36][R2.64] ;  /* 0x0000002402007981 */ /* 0x000362000c1e1500 */
[----:B------:R-:W-:Y:S05]  /*2b20*/  BRA `(.L_x_28348) ;  /* 0x0000000c00287947 */ /* 0x000fea0003800000 */
.L_x_28351:
        /* <DEDUP_REMOVED lines=9> */
.L_x_28354:
[----:B------:R0:W5:Y:S01]  /*2bc0*/  LDG.E.U16 R0, desc[UR36][R2.64] ;  /* 0x0000002402007981 */ /* 0x000162000c1e1500 */
[----:B------:R-:W-:Y:S05]  /*2bd0*/  BRA `(.L_x_28348) ;  /* 0x0000000800fc7947 */ /* 0x000fea0003800000 */
.L_x_28353:
        /* <DEDUP_REMOVED lines=12> */
.L_x_28343:
        /* <DEDUP_REMOVED lines=13> */
.L_x_28357:
        /* <DEDUP_REMOVED lines=12> */
.L_x_28356:
        /* <DEDUP_REMOVED lines=27> */
.L_x_28359:
        /* <DEDUP_REMOVED lines=13> */
.L_x_28358:
[----:B------:R-:W2:Y:S02]  /*30b0*/  LDG.E.U16 R0, desc[UR36][R2.64] ;  /* 0x0000002402007981 */ /* 0x000ea4000c1e1500 */
[----:B--2---:R-:W-:-:S05]  /*30c0*/  IMAD.U32 R0, R0, 0x10000, RZ ;  /* 0x0001000000007824 */ /* 0x004fca00078e00ff */
[----:B------:R-:W-:Y:S01]  /*30d0*/  F2FP.F16.F32.PACK_AB R0, RZ, R0 ;  /* 0x00000000ff00723e */ /* 0x000fe200000000ff */
[----:B------:R-:W-:Y:S06]  /*30e0*/  BRA `(.L_x_28348) ;  /* 0x0000000400b87947 */ /* 0x000fec0003800000 */
.L_x_28355:
        /* <DEDUP_REMOVED lines=12> */
.L_x_28362:
        /* <DEDUP_REMOVED lines=21> */
.L_x_28366:
[----:B------:R-:W-:Y:S05]  /*3300*/  BSYNC.RECONVERGENT B1 ;  /* 0x0000000000017941 */ /* 0x000fea0003800200 */
.L_x_28365:
[----:B------:R-:W-:Y:S02]  /*3310*/  SHF.L.U32 R0, R0, 0x14, RZ ;  /* 0x0000001400007819 */ /* 0x000fe400000006ff */
[----:B------:R-:W-:-:S04]  /*3320*/  LEA R2, R2, 0x3b800000, 0x17 ;  /* 0x3b80000002027811 */ /* 0x000fc800078eb8ff */
[----:B------:R-:W-:-:S07]  /*3330*/  LOP3.LUT R0, R2, R0, R7, 0xfe, !PT ;  /* 0x0000000002007212 */ /* 0x000fce00078efe07 */
.L_x_28364:
[----:B------:R-:W-:Y:S05]  /*3340*/  BSYNC.RECONVERGENT B0 ;  /* 0x0000000000007941 */ /* 0x000fea0003800200 */
.L_x_28363:
[----:B------:R-:W-:Y:S01]  /*3350*/  F2FP.F16.F32.PACK_AB R0, RZ, R0 ;  /* 0x00000000ff00723e */ /* 0x000fe200000000ff */
[----:B------:R-:W-:Y:S06]  /*3360*/  BRA `(.L_x_28348) ;  /* 0x0000000400187947 */ /* 0x000fec0003800000 */
.L_x_28361:
        /* <DEDUP_REMOVED lines=21> */
.L_x_28370:
[----:B------:R-:W-:Y:S05]  /*34c0*/  BSYNC.RECONVERGENT B1 ;  /* 0x0000000000017941 */ /* 0x000fea0003800200 */
.L_x_28369:
[----:B------:R-:W-:Y:S01]  /*34d0*/  IMAD.SHL.U32 R0, R0, 0x200000, RZ ;  /* 0x0020000000007824 */ /* 0x000fe200078e00ff */
[----:B------:R-:W-:-:S04]  /*34e0*/  LEA R2, R2, 0x37800000, 0x17 ;  /* 0x3780000002027811 */ /* 0x000fc800078eb8ff */
[----:B------:R-:W-:-:S07]  /*34f0*/  LOP3.LUT R0, R2, R0, R7, 0xfe, !PT ;  /* 0x0000000002007212 */ /* 0x000fce00078efe07 */
.L_x_28368:
[----:B------:R-:W-:Y:S05]  /*3500*/  BSYNC.RECONVERGENT B0 ;  /* 0x0000000000007941 */ /* 0x000fea0003800200 */
.L_x_28367:
[----:B------:R-:W-:Y:S01]  /*3510*/  F2FP.F16.F32.PACK_AB R0, RZ, R0 ;  /* 0x00000000ff00723e */ /* 0x000fe200000000ff */
[----:B------:R-:W-:Y:S06]  /*3520*/  BRA `(.L_x_28348) ;  /* 0x0000000000a87947 */ /* 0x000fec0003800000 */
.L_x_28360:
[----:B------:R-:W-:-:S09]  /*3530*/  UISETP.NE.AND UP0, UPT, UR4, 0x1c, UPT ;  /* 0x0000001c0400788c */ /* 0x000fd2000bf05270 */
[----:B------:R-:W-:Y:S05]  /*3540*/  BRA.U !UP0, `(.L_x_28371) ;  /* 0x0000000108947547 */ /* 0x000fea000b800000 */
[----:B------:R-:W-:-:S09]  /*3550*/  UISETP.NE.AND UP0, UPT, UR4, 0x1d, UPT ;  /* 0x0000001d0400788c */ /* 0x000fd2000bf05270 */
[----:B------:R-:W-:Y:S05]  /*3560*/  BRA.U !UP0, `(.L_x_28372) ;  /* 0x00000001087c7547 */ /* 0x000fea000b800000 */
[----:B------:R-:W-:-:S09]  /*3570*/  UISETP.NE.AND UP0, UPT, UR4, 0x2c, UPT ;  /* 0x0000002c0400788c */ /* 0x000fd2000bf05270 */
[----:B------:R-:W-:Y:S05]  /*3580*/  BRA.U !UP0, `(.L_x_28373) ;  /* 0x0000000108487547 */ /* 0x000fea000b800000 */
.L_x_28347:
        /* <DEDUP_REMOVED lines=16> */
.L_x_28374:
[----:B------:R-:W-:Y:S01]  /*3690*/  PRMT R0, RZ, 0x7610, R0 ;  /* 0x00007610ff007816 */ /* 0x000fe20000000000 */
[----:B------:R-:W-:Y:S06]  /*36a0*/  BRA `(.L_x_28348) ;  /* 0x0000000000487947 */ /* 0x000fec0003800000 */
.L_x_28373:
        /* <DEDUP_REMOVED lines=8> */
.L_x_28376:
[----:B------:R-:W-:Y:S05]  /*3730*/  BSYNC.RECONVERGENT B0 ;  /* 0x0000000000007941 */ /* 0x000fea0003800200 */
.L_x_28375:
[----:B------:R-:W-:Y:S01]  /*3740*/  F2FP.F16.F32.PACK_AB R0, RZ, R0 ;  /* 0x00000000ff00723e */ /* 0x000fe200000000ff */
[----:B------:R-:W-:Y:S06]  /*3750*/  BRA `(.L_x_28348) ;  /* 0x00000000001c7947 */ /* 0x000fec0003800000 */
.L_x_28372:
[----:B------:R-:W2:Y:S02]  /*3760*/  LDG.E.64 R2, desc[UR36][R2.64] ;  /* 0x0000002402027981 */ /* 0x000ea4000c1e1b00 */
[----:B--2---:R-:W0:Y:S02]  /*3770*/  I2F.U64 R0, R2 ;  /* 0x0000000200007312 */ /* 0x004e240000301000 */
[----:B0-----:R-:W-:Y:S01]  /*3780*/  F2FP.F16.F32.PACK_AB R0, RZ, R0 ;  /* 0x00000000ff00723e */ /* 0x001fe200000000ff */
[----:B------:R-:W-:Y:S06]  /*3790*/  BRA `(.L_x_28348) ;  /* 0x00000000000c7947 */ /* 0x000fec0003800000 */
.L_x_28371:
[----:B------:R-:W2:Y:S02]  /*37a0*/  LDG.E R2, desc[UR36][R2.64] ;  /* 0x0000002402027981 */ /* 0x000ea4000c1e1900 */
[----:B--2---:R-:W-:-:S04]  /*37b0*/  I2FP.F32.U32 R0, R2 ;  /* 0x0000000200007245 */ /* 0x004fc80000201000 */
[----:B------:R-:W-:-:S07]  /*37c0*/  F2FP.F16.F32.PACK_AB R0, RZ, R0 ;  /* 0x00000000ff00723e */ /* 0x000fce00000000ff */
.L_x_28348:
[----:B-----5:R-:W-:Y:S01]  /*37d0*/  HADD2.F32 R19, -RZ, R19.H0_H0 ;  /* 0x20000013ff137230 */ /* 0x020fe20000004100 */
[----:B------:R-:W-:Y:S01]  /*37e0*/  BSSY.RECONVERGENT B0, `(.L_x_28377) ;  /* 0x0000040000007945 */ /* 0x000fe20003800200 */
[----:B------:R-:W-:-:S03]  /*37f0*/  HADD2.F32 R0, -RZ, R0.H0_H0 ;  /* 0x20000000ff007230 */ /* 0x000fc60000004100 */
[C---:B01----:R-:W-:Y:S02]  /*3800*/  FADD.FTZ R2, |R19|.reuse, -RZ ;  /* 0x800000ff13027221 */ /* 0x043fe40000010200 */
        /* <DEDUP_REMOVED lines=28> */
.L_x_28381:
[----:B------:R-:W-:Y:S05]  /*39d0*/  BSYNC.RECONVERGENT B1 ;  /* 0x0000000000017941 */ /* 0x000fea0003800200 */
.L_x_28380:
[----:B------:R-:W-:Y:S01]  /*39e0*/  FFMA.FTZ R2, -R7, R3, R2 ;  /* 0x0000000307027223 */ /* 0x000fe20000010102 */
[----:B------:R-:W-:Y:S06]  /*39f0*/  BRA `(.L_x_28378) ;  /* 0x0000000000787947 */ /* 0x000fec0003800000 */
.L_x_28379:
        /* <DEDUP_REMOVED lines=14> */
.L_x_28384:
        /* <DEDUP_REMOVED lines=13> */
.L_x_28383:
[----:B------:R-:W-:Y:S05]  /*3bb0*/  BSYNC.RECONVERGENT B1 ;  /* 0x0000000000017941 */ /* 0x000fea0003800200 */
.L_x_28382:
[----:B------:R-:W-:-:S04]  /*3bc0*/  FMUL.FTZ R2, R2, 1.1920928955078125e-07 ;  /* 0x3400000002027820 */ /* 0x000fc80000410000 */
[----:B------:R-:W-:-:S07]  /*3bd0*/  FMUL.FTZ R2, R7, R2 ;  /* 0x0000000207027220 */ /* 0x000fce0000410000 */
.L_x_28378:
[----:B------:R-:W-:Y:S05]  /*3be0*/  BSYNC.RECONVERGENT B0 ;  /* 0x0000000000007941 */ /* 0x000fea0003800200 */
.L_x_28377:
        /* <DEDUP_REMOVED lines=14> */
[----:B------:R-:W-:Y:S01]  /*3cd0*/  F2FP.F16.F32.PACK_AB R0, RZ, R19 ;  /* 0x00000013ff00723e */ /* 0x000fe200000000ff */
        /* <DEDUP_REMOVED lines=14> */
.L_x_28388:
[----:B------:R-:W-:-:S06]  /*3dc0*/  HADD2.F32 R5, -RZ, R0.H0_H0 ;  /* 0x20000000ff057230 */ /* 0x000fcc0000004100 */
[----:B------:R-:W1:Y:S02]  /*3dd0*/  F2I.S64.TRUNC R4, R5 ;  /* 0x0000000500047311 */ /* 0x000e64000020d900 */
[----:B-1----:R1:W-:Y:S01]  /*3de0*/  STG.E.U8 desc[UR36][R2.64], R4 ;  /* 0x0000000402007986 */ /* 0x0023e2000c101124 */
[----:B------:R-:W-:Y:S05]  /*3df0*/  BRA `(.L_x_28390) ;  /* 0x0000000c00707947 */ /* 0x000fea0003800000 */
.L_x_28387:
        /* <DEDUP_REMOVED lines=10> */
.L_x_28392:
[----:B------:R-:W-:-:S04]  /*3ea0*/  HADD2.F32 R0, -RZ, R0.H0_H0 ;  /* 0x20000000ff007230 */ /* 0x000fc80000004100 */
[----:B------:R-:W1:Y:S02]  /*3eb0*/  F2I.FTZ.TRUNC.NTZ R5, R0 ;  /* 0x0000000000057305 */ /* 0x000e64000021f100 */
[----:B-1----:R1:W-:Y:S01]  /*3ec0*/  STG.E desc[UR36][R2.64], R5 ;  /* 0x0000000502007986 */ /* 0x0023e2000c101924 */
[----:B------:R-:W-:Y:S05]  /*3ed0*/  BRA `(.L_x_28390) ;  /* 0x0000000c00387947 */ /* 0x000fea0003800000 */
.L_x_28391:
[----:B------:R-:W-:-:S04]  /*3ee0*/  HADD2.F32 R0, -RZ, R0.H0_H0 ;  /* 0x20000000ff007230 */ /* 0x000fc80000004100 */
[----:B------:R-:W1:Y:S02]  /*3ef0*/  F2I.FTZ.TRUNC.NTZ R5, R0 ;  /* 0x0000000000057305 */ /* 0x000e64000021f100 */
[----:B-1----:R1:W-:Y:S01]  /*3f00*/  STG.E.U16 desc[UR36][R2.64], R5 ;  /* 0x0000000502007986 */ /* 0x0023e2000c101524 */
[----:B------:R-:W-:Y:S05]  /*3f10*/  BRA `(.L_x_28390) ;  /* 0x0000000c00287947 */ /* 0x000fea0003800000 */
.L_x_28386:
        /* <DEDUP_REMOVED lines=9> */
.L_x_28394:
[----:B------:R1:W-:Y:S01]  /*3fb0*/  STG.E.U16 desc[UR36][R2.64], R0 ;  /* 0x0000000002007986 */ /* 0x0003e2000c101524 */
[----:B------:R-:W-:Y:S05]  /*3fc0*/  BRA `(.L_x_28390) ;  /* 0x0000000800fc7947 */ /* 0x000fea0003800000 */
.L_x_28393:
        /* <DEDUP_REMOVED lines=10> */
.L_x_28396:
[----:B------:R-:W-:-:S05]  /*4070*/  HADD2.F32 R0, -RZ, R0.H0_H0 ;  /* 0x20000000ff007230 */ /* 0x000fca0000004100 */
[----:B------:R-:W-:-:S04]  /*4080*/  F2FP.F16.F32.PACK_AB R0, RZ, R0 ;  /* 0x00000000ff00723e */ /* 0x000fc800000000ff */
[----:B------:R-:W-:-:S05]  /*4090*/  PRMT R0, R0, 0x5410, RZ ;  /* 0x0000541000007816 */ /* 0x000fca00000000ff */
[----:B------:R1:W-:Y:S01]  /*40a0*/  STG.E desc[UR36][R2.64], R0 ;  /* 0x0000000002007986 */ /* 0x0003e2000c101924 */
[----:B------:R-:W-:Y:S05]  /*40b0*/  BRA `(.L_x_28390) ;  /* 0x0000000800c07947 */ /* 0x000fea0003800000 */
.L_x_28395:
[----:B------:R-:W-:-:S05]  /*40c0*/  HADD2.F32 R4, -RZ, R0.H0_H0 ;  /* 0x20000000ff047230 */ /* 0x000fca0000004100 */
[----:B------:R-:W-:-:S06]  /*40d0*/  FMUL.FTZ R4, R4, 1 ;  /* 0x3f80000004047820 */ /* 0x000fcc0000410000 */
[----:B------:R-:W1:Y:S02]  /*40e0*/  F2F.F64.F32 R4, R4 ;  /* 0x0000000400047310 */ /* 0x000e640000201800 */
[----:B-1----:R1:W-:Y:S01]  /*40f0*/  STG.E.64 desc[UR36][R2.64], R4 ;  /* 0x0000000402007986 */ /* 0x0023e2000c101b24 */
[----:B------:R-:W-:Y:S05]  /*4100*/  BRA `(.L_x_28390) ;  /* 0x0000000800ac7947 */ /* 0x000fea0003800000 */
.L_x_28385:
        /* <DEDUP_REMOVED lines=13> */
.L_x_28399:
[----:B------:R-:W-:Y:S01]  /*41e0*/  HADD2.F32 R0, -RZ, R0.H0_H0 ;  /* 0x20000000ff007230 */ /* 0x000fe20000004100 */
[----:B------:R-:W-:-:S04]  /*41f0*/  CS2R R6, SRZ ;  /* 0x0000000000067805 */ /* 0x000fc8000001ff00 */
[----:B------:R-:W-:-:S04]  /*4200*/  FMUL.FTZ R0, R0, 1 ;  /* 0x3f80000000007820 */ /* 0x000fc80000410000 */
[----:B------:R-:W1:Y:S02]  /*4210*/  F2F.F64.F32 R4, R0 ;  /* 0x0000000000047310 */ /* 0x000e640000201800 */
[----:B-1----:R1:W-:Y:S01]  /*4220*/  STG.E.128 desc[UR36][R2.64], R4 ;  /* 0x0000000402007986 */ /* 0x0023e2000c101d24 */
[----:B------:R-:W-:Y:S05]  /*4230*/  BRA `(.L_x_28390) ;  /* 0x0000000800607947 */ /* 0x000fea0003800000 */
.L_x_28398:
        /* <DEDUP_REMOVED lines=19> */
.L_x_28403:
[----:B------:R-:W-:Y:S05]  /*4370*/  BSYNC.RECONVERGENT B0 ;  /* 0x0000000000007941 */ /* 0x000fea0003800200 */
.L_x_28402:
[----:B------:R-:W-:-:S05]  /*4380*/  LOP3.LUT R5, R0, 0x80, R5, 0xf8, !PT ;  /* 0x0000008000057812 */ /* 0x000fca00078ef805 */
[----:B------:R1:W-:Y:S01]  /*4390*/  STG.E.U8 desc[UR36][R2.64], R5 ;  /* 0x0000000502007986 */ /* 0x0003e2000c101124 */
[----:B------:R-:W-:Y:S05]  /*43a0*/  BRA `(.L_x_28390) ;  /* 0x0000000800047947 */ /* 0x000fea0003800000 */
.L_x_28401:
        /* <DEDUP_REMOVED lines=15> */
.L_x_28405:
[----:B------:R-:W-:Y:S05]  /*44a0*/  BSYNC.RECONVERGENT B0 ;  /* 0x0000000000007941 */ /* 0x000fea0003800200 */
.L_x_28404:
[----:B------:R-:W-:-:S05]  /*44b0*/  LOP3.LUT R5, R0, 0x80, R5, 0xf8, !PT ;  /* 0x0000008000057812 */ /* 0x000fca00078ef805 */
[----:B------:R1:W-:Y:S01]  /*44c0*/  STG.E.U8 desc[UR36][R2.64], R5 ;  /* 0x0000000502007986 */ /* 0x0003e2000c101124 */
[----:B------:R-:W-:Y:S05]  /*44d0*/  BRA `(.L_x_28390) ;  /* 0x0000000400b87947 */ /* 0x000fea0003800000 */
.L_x_28400:
[----:B------:R-:W-:-:S05]  /*44e0*/  HADD2.F32 R0, -RZ, R0.H0_H0 ;  /* 0x20000000ff007230 */ /* 0x000fca0000004100 */
[----:B------:R-:W-:-:S05]  /*44f0*/  F2FP.BF16.F32.PACK_AB R0, RZ, R0 ;  /* 0x00000000ff00723e */ /* 0x000fca00000010ff */
[----:B------:R1:W-:Y:S01]  /*4500*/  STG.E.U16 desc[UR36][R2.64], R0 ;  /* 0x0000000002007986 */ /* 0x0003e2000c101524 */
[----:B------:R-:W-:Y:S05]  /*4510*/  BRA `(.L_x_28390) ;  /* 0x0000000400a87947 */ /* 0x000fea0003800000 */
.L_x_28397:
        /* <DEDUP_REMOVED lines=12> */
.L_x_28408:
        /* <DEDUP_REMOVED lines=13> */
.L_x_28411:
[----:B------:R-:W-:-:S04]  /*46b0*/  SHF.R.U32.HI R0, RZ, 0x14, R5 ;  /* 0x00000014ff007819 */ /* 0x000fc80000011605 */
[----:B------:R-:W-:-:S04]  /*46c0*/  LOP3.LUT R0, R0, 0x1, RZ, 0xc0, !PT ;  /* 0x0000000100007812 */ /* 0x000fc800078ec0ff */
[----:B------:R-:W-:-:S04]  /*46d0*/  IADD3 R0, PT, PT, R5, 0x487ffff, R0 ;  /* 0x0487ffff05007810 */ /* 0x000fc80007ffe000 */
[----:B------:R-:W-:-:S04]  /*46e0*/  SHF.R.U32.HI R0, RZ, 0x14, R0 ;  /* 0x00000014ff007819 */ /* 0x000fc80000011600 */
[----:B------:R-:W-:-:S07]  /*46f0*/  LOP3.LUT R4, R0, 0xff, RZ, 0xc0, !PT ;  /* 0x000000ff00047812 */ /* 0x000fce00078ec0ff */
.L_x_28412:
[----:B------:R-:W-:-:S04]  /*4700*/  SHF.R.U32.HI R5, RZ, 0x18, R5 ;  /* 0x00000018ff057819 */ /* 0x000fc80000011605 */
[----:B------:R-:W-:-:S04]  /*4710*/  LOP3.LUT R4, R4, 0x80, R5, 0xf8, !PT ;  /* 0x0000008004047812 */ /* 0x000fc800078ef805 */
[----:B------:R-:W-:-:S07]  /*4720*/  PRMT R0, R4, 0x7610, R0 ;  /* 0x0000761004007816 */ /* 0x000fce0000000000 */
.L_x_28410:
[----:B------:R-:W-:Y:S05]  /*4730*/  BSYNC.RECONVERGENT B0 ;  /* 0x0000000000007941 */ /* 0x000fea0003800200 */
.L_x_28409:
[----:B------:R1:W-:Y:S01]  /*4740*/  STG.E.U8 desc[UR36][R2.64], R0 ;  /* 0x0000000002007986 */ /* 0x0003e2000c101124 */
[----:B------:R-:W-:Y:S05]  /*4750*/  BRA `(.L_x_28390) ;  /* 0x0000000400187947 */ /* 0x000fea0003800000 */
.L_x_28407:
        /* <DEDUP_REMOVED lines=13> */
.L_x_28415:
[----:B------:R-:W-:-:S04]  /*4830*/  SHF.R.U32.HI R0, RZ, 0x15, R5 ;  /* 0x00000015ff007819 */ /* 0x000fc80000011605 */
[----:B------:R-:W-:-:S04]  /*4840*/  LOP3.LUT R0, R0, 0x1, RZ, 0xc0, !PT ;  /* 0x0000000100007812 */ /* 0x000fc800078ec0ff */
[----:B------:R-:W-:-:S04]  /*4850*/  IADD3 R0, PT, PT, R5, 0x88fffff, R0 ;  /* 0x088fffff05007810 */ /* 0x000fc80007ffe000 */
[----:B------:R-:W-:-:S04]  /*4860*/  SHF.R.U32.HI R0, RZ, 0x15, R0 ;  /* 0x00000015ff007819 */ /* 0x000fc80000011600 */
[----:B------:R-:W-:-:S07]  /*4870*/  LOP3.LUT R4, R0, 0xff, RZ, 0xc0, !PT ;  /* 0x000000ff00047812 */ /* 0x000fce00078ec0ff */
.L_x_28416:
[----:B------:R-:W-:-:S04]  /*4880*/  SHF.R.U32.HI R5, RZ, 0x18, R5 ;  /* 0x00000018ff057819 */ /* 0x000fc80000011605 */
[----:B------:R-:W-:-:S04]  /*4890*/  LOP3.LUT R4, R4, 0x80, R5, 0xf8, !PT ;  /* 0x0000008004047812 */ /* 0x000fc800078ef805 */
[----:B------:R-:W-:-:S07]  /*48a0*/  PRMT R0, R4, 0x7610, R0 ;  /* 0x0000761004007816 */ /* 0x000fce0000000000 */
.L_x_28414:
[----:B------:R-:W-:Y:S05]  /*48b0*/  BSYNC.RECONVERGENT B0 ;  /* 0x0000000000007941 */ /* 0x000fea0003800200 */
.L_x_28413:
[----:B------:R4:W-:Y:S01]  /*48c0*/  STG.E.U8 desc[UR36][R2.64], R0 ;  /* 0x0000000002007986 */ /* 0x0009e2000c101124 */
[----:B------:R-:W-:Y:S05]  /*48d0*/  BRA `(.L_x_28390) ;  /* 0x0000000000b87947 */ /* 0x000fea0003800000 */
.L_x_28406:
[----:B------:R-:W-:-:S09]  /*48e0*/  UISETP.NE.AND UP0, UPT, UR4, 0x1c, UPT ;  /* 0x0000001c0400788c */ /* 0x000fd2000bf05270 */
[----:B------:R-:W-:Y:S05]  /*48f0*/  BRA.U !UP0, `(.L_x_28417) ;  /* 0x0000000108a47547 */ /* 0x000fea000b800000 */
[----:B------:R-:W-:-:S09]  /*4900*/  UISETP.NE.AND UP0, UPT, UR4, 0x1d, UPT ;  /* 0x0000001d0400788c */ /* 0x000fd2000bf05270 */
[----:B------:R-:W-:Y:S05]  /*4910*/  BRA.U !UP0, `(.L_x_28418) ;  /* 0x00000001088c7547 */ /* 0x000fea000b800000 */
[----:B------:R-:W-:-:S09]  /*4920*/  UISETP.NE.AND UP0, UPT, UR4, 0x2c, UPT ;  /* 0x0000002c0400788c */ /* 0x000fd2000bf05270 */
[----:B------:R-:W-:Y:S05]  /*4930*/  BRA.U !UP0, `(.L_x_28419) ;  /* 0x0000000108447547 */ /* 0x000fea000b800000 */
.L_x_28389:
        /* <DEDUP_REMOVED lines=11> */
[----:B------:R-:W-:-:S02]  /*49f0*/  IMAD.U32 R7, RZ, RZ, UR9 ;  /* 0x00000009ff077e24 */ /* 0x000fc4000f8e00ff */
[----:B-----5:R-:W-:Y:S02]  /*4a00*/  IMAD.U32 R10, RZ, RZ, UR4 ;  /* 0x00000004ff0a7e24 */ /* 0x020fe4000f8e00ff */
[----:B--2---:R-:W-:-:S07]  /*4a10*/  IMAD.U32 R11, RZ, RZ, UR5 ;  /* 0x00000005ff0b7e24 */ /* 0x004fce000f8e00ff */
[----:B------:R-:W-:-:S07]  /*4a20*/  LEPC R20, `(.L_x_28420) ;  /* 0x000000001014794e */ /* 0x000fce0000000000 */
[----:B0--3--:R-:W-:Y:S05]  /*4a30*/  CALL.ABS.NOINC R2 ;  /* 0x0000000002007343 */ /* 0x009fea0003c00000 */
.L_x_28420:
[----:B------:R-:W-:Y:S05]  /*4a40*/  BRA `(.L_x_28390) ;  /* 0x00000000005c7947 */ /* 0x000fea0003800000 */
.L_x_28419:
        /* <DEDUP_REMOVED lines=16> */
.L_x_28418:
[----:B------:R-:W-:-:S06]  /*4b50*/  HADD2.F32 R4, -RZ, R0.H0_H0 ;  /* 0x20000000ff047230 */ /* 0x000fcc0000004100 */
[----:B------:R-:W1:Y:S02]  /*4b60*/  F2I.U64.TRUNC R4, R4 ;  /* 0x0000000400047311 */ /* 0x000e64000020d800 */
[----:B-1----:R2:W-:Y:S01]  /*4b70*/  STG.E.64 desc[UR36][R2.64], R4 ;  /* 0x0000000402007986 */ /* 0x0025e2000c101b24 */
[----:B------:R-:W-:Y:S05]  /*4b80*/  BRA `(.L_x_28390) ;  /* 0x00000000000c7947 */ /* 0x000fea0003800000 */
.L_x_28417:
[----:B------:R-:W-:-:S04]  /*4b90*/  HADD2.F32 R0, -RZ, R0.H0_H0 ;  /* 0x20000000ff007230 */ /* 0x000fc80000004100 */
[----:B------:R-:W1:Y:S02]  /*4ba0*/  F2I.FTZ.U32.TRUNC.NTZ R5, R0 ;  /* 0x0000000000057305 */ /* 0x000e64000021f000 */
[----:B-1----:R1:W-:Y:S02]  /*4bb0*/  STG.E desc[UR36][R2.64], R5 ;  /* 0x0000000502007986 */ /* 0x0023e4000c101924 */
.L_x_28390:
[----:B------:R-:W-:-:S07]  /*4bc0*/  VIADD R17, R17, 0x80 ;  /* 0x0000008011117836 */ /* 0x000fce0000000000 */
.L_x_28307:
[----:B------:R-:W-:Y:S05]  /*4bd0*/  BSYNC.RECONVERGENT B6 ;  /* 0x0000000000067941 */ /* 0x000fea0003800200 */
.L_x_28306:
[----:B------:R-:W5:Y:S01]  /*4be0*/  LDCU UR4, c[0x0][0x380] ;  /* 0x00007000ff0477ac */ /* 0x000f620008000800 */
[----:B------:R-:W-:Y:S01]  /*4bf0*/  BSSY.RECONVERGENT B6, `(.L_x_28421) ;  /* 0x00004ae000067945 */ /* 0x000fe20003800200 */
[----:B-----5:R-:W-:-:S13]  /*4c00*/  ISETP.GE.AND P0, PT, R17, UR4, PT ;  /* 0x0000000411007c0c */ /* 0x020fda000bf06270 */
[----:B------:R-:W-:Y:S05]  /*4c10*/  @P0 BRA `(.L_x_28422) ;  /* 0x0000004800ac0947 */ /* 0x000fea0003800000 */
[----:B------:R-:W5:Y:S01]  /*4c20*/  LDCU UR4, c[0x0][0x388] ;  /* 0x00007100ff0477ac */ /* 0x000f620008000800 */
[----:B------:R-:W-:Y:S02]  /*4c30*/  HFMA2 R18, -RZ, RZ, 0, 0 ;  /* 0x00000000ff127431 */ /* 0x000fe400000001ff */
        /* <DEDUP_REMOVED lines=352> */
.L_x_28423:
        /* <DEDUP_REMOVED lines=16> */
[----:B-1----:R-:W-:-:S04]  /*6340*/  F2FP.F16.F32.PACK_AB R0, RZ, R0 ;  /* 0x00000000ff00723e */ /* 0x002fc800000000ff */
[----:B------:R-:W-:Y:S01]  /*6350*/  PRMT R19, R0, 0x7610, R19 ;  /* 0x0000761000137816 */ /* 0x000fe20000000013 */
[----:B------:R-:W-:Y:S06]  /*6360*/  BRA `(.L_x_28429) ;  /* 0x0000000c00e87947 */ /* 0x000fec0003800000 */
.L_x_28427:
[----:B------:R-:W2:Y:S02]  /*6370*/  LDG.E.U8 R2, desc[UR36][R2.64] ;  /* 0x0000002402027981 */ /* 0x000ea4000c1e1100 */
[----:B--2---:R-:W-:-:S04]  /*6380*/  I2FP.F32.U32 R0, R2 ;  /* 0x0000000200007245 */ /* 0x004fc80000201000 */
[----:B------:R-:W-:-:S04]  /*6390*/  F2FP.F16.F32.PACK_AB R0, RZ, R0 ;  /* 0x00000000ff00723e */ /* 0x000fc800000000ff */
[----:B------:R-:W-:Y:S01]  /*63a0*/  PRMT R19, R0, 0x7610, R19 ;  /* 0x0000761000137816 */ /* 0x000fe20000000013 */
[----:B------:R-:W-:Y:S06]  /*63b0*/  BRA `(.L_x_28429) ;  /* 0x0000000c00d47947 */ /* 0x000fec0003800000 */
.L_x_28426:
        /* <DEDUP_REMOVED lines=8> */
[----:B-1----:R-:W-:-:S04]  /*6440*/  F2FP.F16.F32.PACK_AB R0, RZ, R0 ;  /* 0x00000000ff00723e */ /* 0x002fc800000000ff */
[----:B------:R-:W-:Y:S01]  /*6450*/  PRMT R19, R0, 0x7610, R19 ;  /* 0x0000761000137816 */ /* 0x000fe20000000013 */
[----:B------:R-:W-:Y:S06]  /*6460*/  BRA `(.L_x_28429) ;  /* 0x0000000c00a87947 */ /* 0x000fec0003800000 */
.L_x_28431:
[----:B------:R-:W2:Y:S02]  /*6470*/  LDG.E R2, desc[UR36][R2.64] ;  /* 0x0000002402027981 */ /* 0x000ea4000c1e1900 */
[----:B--2---:R-:W-:-:S04]  /*6480*/  I2FP.F32.S32 R0, R2 ;  /* 0x0000000200007245 */ /* 0x004fc80000201400 */
[----:B------:R-:W-:-:S04]  /*6490*/  F2FP.F16.F32.PACK_AB R0, RZ, R0 ;  /* 0x00000000ff00723e */ /* 0x000fc800000000ff */
[----:B------:R-:W-:Y:S01]  /*64a0*/  PRMT R19, R0, 0x7610, R19 ;  /* 0x0000761000137816 */ /* 0x000fe20000000013 */
[----:B------:R-:W-:Y:S06]  /*64b0*/  BRA `(.L_x_28429) ;  /* 0x0000000c00947947 */ /* 0x000fec0003800000 */
.L_x_28430:
[----:B------:R-:W2:Y:S02]  /*64c0*/  LDG.E.U16 R2, desc[UR36][R2.64] ;  /* 0x0000002402027981 */ /* 0x000ea4000c1e1500 */
[----:B--2---:R-:W1:Y:S02]  /*64d0*/  I2F.S16 R0, R2 ;  /* 0x0000000200007306 */ /* 0x004e640000101400 */
[----:B-1----:R-:W-:-:S04]  /*64e0*/  F2FP.F16.F32.PACK_AB R0, RZ, R0 ;  /* 0x00000000ff00723e */ /* 0x002fc800000000ff */
[----:B------:R-:W-:Y:S01]  /*64f0*/  PRMT R19, R0, 0x7610, R19 ;  /* 0x0000761000137816 */ /* 0x000fe20000000013 */
[----:B------:R-:W-:Y:S06]  /*6500*/  BRA `(.L_x_28429) ;  /* 0x0000000c00807947 */ /* 0x000fec0003800000 */
.L_x_28425:
        /* <DEDUP_REMOVED lines=9> */
.L_x_28433:
[----:B------:R2:W5:Y:S01]  /*65a0*/  LDG.E.U16 R19, desc[UR36][R2.64] ;  /* 0x0000002402137981 */ /* 0x000562000c1e1500 */
[----:B------:R-:W-:Y:S05]  /*65b0*/  BRA `(.L_x_28429) ;  /* 0x0000000c00547947 */ /* 0x000fea0003800000 */
.L_x_28432:
        /* <DEDUP_REMOVED lines=9> */
.L_x_28435:
[----:B------:R1:W5:Y:S01]  /*6650*/  LDG.E.U16 R19, desc[UR36][R2.64] ;  /* 0x0000002402137981 */ /* 0x000362000c1e1500 */
[----:B------:R-:W-:Y:S05]  /*6660*/  BRA `(.L_x_28429) ;  /* 0x0000000c00287947 */ /* 0x000fea0003800000 */
.L_x_28434:
        /* <DEDUP_REMOVED lines=10> */
[----:B------:R-:W-:-:S04]  /*6710*/  F2FP.F16.F32.PACK_AB R0, RZ, R0 ;  /* 0x00000000ff00723e */ /* 0x000fc800000000ff */
[----:B------:R-:W-:Y:S01]  /*6720*/  PRMT R19, R0, 0x7610, R19 ;  /* 0x0000761000137816 */ /* 0x000fe20000000013 */
[----:B------:R-:W-:Y:S06]  /*6730*/  BRA `(.L_x_28429) ;  /* 0x0000000800f47947 */ /* 0x000fec0003800000 */
.L_x_28424:
        /* <DEDUP_REMOVED lines=14> */
.L_x_28438:
        /* <DEDUP_REMOVED lines=13> */
.L_x_28437:
        /* <DEDUP_REMOVED lines=27> */
.L_x_28440:
        /* <DEDUP_REMOVED lines=14> */
.L_x_28439:
[----:B------:R-:W2:Y:S02]  /*6b80*/  LDG.E.U16 R0, desc[UR36][R2.64] ;  /* 0x0000002402007981 */ /* 0x000ea4000c1e1500 */
[----:B--2---:R-:W-:-:S05]  /*6b90*/  IMAD.U32 R0, R0, 0x10000, RZ ;  /* 0x0001000000007824 */ /* 0x004fca00078e00ff */
[----:B------:R-:W-:-:S04]  /*6ba0*/  F2FP.F16.F32.PACK_AB R0, RZ, R0 ;  /* 0x00000000ff00723e */ /* 0x000fc800000000ff */
[----:B------:R-:W-:Y:S01]  /*6bb0*/  PRMT R19, R0, 0x7610, R19 ;  /* 0x0000761000137816 */ /* 0x000fe20000000013 */
[----:B------:R-:W-:Y:S06]  /*6bc0*/  BRA `(.L_x_28429) ;  /* 0x0000000400d07947 */ /* 0x000fec0003800000 */
.L_x_28436:
        /* <DEDUP_REMOVED lines=13> */
.L_x_28443:
        /* <DEDUP_REMOVED lines=21> */
.L_x_28447:
[----:B------:R-:W-:Y:S05]  /*6df0*/  BSYNC.RECONVERGENT B1 ;  /* 0x0000000000017941 */ /* 0x000fea0003800200 */
.L_x_28446:
[----:B------:R-:W-:Y:S01]  /*6e00*/  IMAD.SHL.U32 R0, R0, 0x100000, RZ ;  /* 0x0010000000007824 */ /* 0x000fe200078e00ff */
[----:B------:R-:W-:-:S04]  /*6e10*/  LEA R2, R2, 0x3b800000, 0x17 ;  /* 0x3b80000002027811 */ /* 0x000fc800078eb8ff */
[----:B------:R-:W-:-:S07]  /*6e20*/  LOP3.LUT R0, R2, R0, R7, 0xfe, !PT ;  /* 0x0000000002007212 */ /* 0x000fce00078efe07 */
.L_x_28445:
[----:B------:R-:W-:Y:S05]  /*6e30*/  BSYNC.RECONVERGENT B0 ;  /* 0x0000000000007941 */ /* 0x000fea0003800200 */
.L_x_28444:
[----:B------:R-:W-:-:S04]  /*6e40*/  F2FP.F16.F32.PACK_AB R0, RZ, R0 ;  /* 0x00000000ff00723e */ /* 0x000fc800000000ff */
[----:B------:R-:W-:Y:S01]  /*6e50*/  PRMT R19, R0, 0x7610, R19 ;  /* 0x0000761000137816 */ /* 0x000fe20000000013 */
[----:B------:R-:W-:Y:S06]  /*6e60*/  BRA `(.L_x_28429) ;  /* 0x0000000400287947 */ /* 0x000fec0003800000 */
.L_x_28442:
        /* <DEDUP_REMOVED lines=21> */
.L_x_28451:
[----:B------:R-:W-:Y:S05]  /*6fc0*/  BSYNC.RECONVERGENT B1 ;  /* 0x0000000000017941 */ /* 0x000fea0003800200 */
.L_x_28450:
[----:B------:R-:W-:Y:S01]  /*6fd0*/  IMAD.SHL.U32 R0, R0, 0x200000, RZ ;  /* 0x0020000000007824 */ /* 0x000fe200078e00ff */
[----:B------:R-:W-:-:S04]  /*6fe0*/  LEA R2, R2, 0x37800000, 0x17 ;  /* 0x3780000002027811 */ /* 0x000fc800078eb8ff */
[----:B------:R-:W-:-:S07]  /*6ff0*/  LOP3.LUT R0, R2, R0, R7, 0xfe, !PT ;  /* 0x0000000002007212 */ /* 0x000fce00078efe07 */
.L_x_28449:
[----:B------:R-:W-:Y:S05]  /*7000*/  BSYNC.RECONVERGENT B0 ;  /* 0x0000000000007941 */ /* 0x000fea0003800200 */
.L_x_28448:
[----:B------:R-:W-:-:S04]  /*7010*/  F2FP.F16.F32.PACK_AB R0, RZ, R0 ;  /* 0x00000000ff00723e */ /* 0x000fc800000000ff */
[----:B------:R-:W-:Y:S01]  /*7020*/  PRMT R19, R0, 0x7610, R19 ;  /* 0x0000761000137816 */ /* 0x000fe20000000013 */
[----:B------:R-:W-:Y:S06]  /*7030*/  BRA `(.L_x_28429) ;  /* 0x0000000000b47947 */ /* 0x000fec0003800000 */
.L_x_28441:
        /* <DEDUP_REMOVED lines=14> */
.L_x_28455:
[----:B------:R-:W-:Y:S05]  /*7120*/  BSYNC.RECONVERGENT B0 ;  /* 0x0000000000007941 */ /* 0x000fea0003800200 */
.L_x_28454:
[----:B------:R-:W-:-:S04]  /*7130*/  F2FP.F16.F32.PACK_AB R0, RZ, R0 ;  /* 0x00000000ff00723e */ /* 0x000fc800000000ff */
[----:B------:R-:W-:Y:S01]  /*7140*/  PRMT R19, R0, 0x7610, R19 ;  /* 0x0000761000137816 */ /* 0x000fe20000000013 */
[----:B------:R-:W-:Y:S06]  /*7150*/  BRA `(.L_x_28429) ;  /* 0x00000000006c7947 */ /* 0x000fec0003800000 */
.L_x_28428:
        /* <DEDUP_REMOVED lines=15> */
[----:B0--3--:R-:W-:Y:S05]  /*7250*/  CALL.ABS.NOINC R2 ;  /* 0x0000000002007343 */ /* 0x009fea0003c00000 */
.L_x_28456:
[----:B------:R-:W-:Y:S01]  /*7260*/  PRMT R19, RZ, 0x7610, R19 ;  /* 0x00007610ff137816 */ /* 0x000fe20000000013 */
[----:B------:R-:W-:Y:S06]  /*7270*/  BRA `(.L_x_28429) ;  /* 0x0000000000247947 */ /* 0x000fec0003800000 */
.L_x_28453:
[----:B------:R-:W2:Y:S02]  /*7280*/  LDG.E.64 R2, desc[UR36][R2.64] ;  /* 0x0000002402027981 */ /* 0x000ea4000c1e1b00 */
[----:B--2---:R-:W1:Y:S02]  /*7290*/  I2F.U64 R0, R2 ;  /* 0x0000000200007312 */ /* 0x004e640000301000 */
[----:B-1----:R-:W-:-:S04]  /*72a0*/  F2FP.F16.F32.PACK_AB R0, RZ, R0 ;  /* 0x00000000ff00723e */ /* 0x002fc800000000ff */
[----:B------:R-:W-:Y:S01]  /*72b0*/  PRMT R19, R0, 0x7610, R19 ;  /* 0x0000761000137816 */ /* 0x000fe20000000013 */
[----:B------:R-:W-:Y:S06]  /*72c0*/  BRA `(.L_x_28429) ;  /* 0x0000000000107947 */ /* 0x000fec0003800000 */
.L_x_28452:
[----:B------:R-:W2:Y:S02]  /*72d0*/  LDG.E R2, desc[UR36][R2.64] ;  /* 0x0000002402027981 */ /* 0x000ea4000c1e1900 */
[----:B--2---:R-:W-:-:S04]  /*72e0*/  I2FP.F32.U32 R0, R2 ;  /* 0x0000000200007245 */ /* 0x004fc80000201000 */
[----:B------:R-:W-:-:S04]  /*72f0*/  F2FP.F16.F32.PACK_AB R0, RZ, R0 ;  /* 0x00000000ff00723e */ /* 0x000fc800000000ff */
[----:B------:R-:W-:-:S07]  /*7300*/  PRMT R19, R0, 0x7610, R19 ;  /* 0x0000761000137816 */ /* 0x000fce0000000013 */
.L_x_28429:
        /* <DEDUP_REMOVED lines=18> */
.L_x_28460:
[----:B------:R-:W2:Y:S02]  /*7430*/  LDG.E.U8 R2, desc[UR36][R2.64] ;  /* 0x0000002402027981 */ /* 0x000ea4000c1e1100 */
[----:B--2---:R-:W-:-:S04]  /*7440*/  I2FP.F32.U32 R0, R2 ;  /* 0x0000000200007245 */ /* 0x004fc80000201000 */
[----:B------:R-:W-:Y:S01]  /*7450*/  F2FP.F16.F32.PACK_AB R0, RZ, R0 ;  /* 0x00000000ff00723e */ /* 0x000fe200000000ff */
[----:B------:R-:W-:Y:S06]  /*7460*/  BRA `(.L_x_28462) ;  /* 0x0000000c009c7947 */ /* 0x000fec0003800000 */
.L_x_28459:
        /* <DEDUP_REMOVED lines=10> */
.L_x_28464:
[----:B------:R-:W2:Y:S02]  /*7510*/  LDG.E R2, desc[UR36][R2.64] ;  /* 0x0000002402027981 */ /* 0x000ea4000c1e1900 */
[----:B--2---:R-:W-:-:S04]  /*7520*/  I2FP.F32.S32 R0, R2 ;  /* 0x0000000200007245 */ /* 0x004fc80000201400 */
[----:B------:R-:W-:Y:S01]  /*7530*/  F2FP.F16.F32.PACK_AB R0, RZ, R0 ;  /* 0x00000000ff00723e */ /* 0x000fe200000000ff */
[----:B------:R-:W-:Y:S06]  /*7540*/  BRA `(.L_x_28462) ;  /* 0x0000000c00647947 */ /* 0x000fec0003800000 */
.L_x_28463:
[----:B------:R-:W2:Y:S02]  /*7550*/  LDG.E.U16 R2, desc[UR36][R2.64] ;  /* 0x0000002402027981 */ /* 0x000ea4000c1e1500 */
[----:B--2---:R-:W1:Y:S02]  /*7560*/  I2F.S16 R0, R2 ;  /* 0x0000000200007306 */ /* 0x004e640000101400 */
[----:B-1----:R-:W-:Y:S01]  /*7570*/  F2FP.F16.F32.PACK_AB R0, RZ, R0 ;  /* 0x00000000ff00723e */ /* 0x002fe200000000ff */
[----:B------:R-:W-:Y:S06]  /*7580*/  BRA `(.L_x_28462) ;  /* 0x0000000c00547947 */ /* 0x000fec0003800000 */
.L_x_28458:
        /* <DEDUP_REMOVED lines=9> */
.L_x_28466:
[----:B------:R2:W5:Y:S01]  /*7620*/  LDG.E.U16 R0, desc[UR36][R2.64] ;  /* 0x0000002402007981 */ /* 0x000562000c1e1500 */
[----:B------:R-:W-:Y:S05]  /*7630*/  BRA `(.L_x_28462) ;  /* 0x0000000c00287947 */ /* 0x000fea0003800000 */
.L_x_28465:
        /* <DEDUP_REMOVED lines=9> */
.L_x_28468:
[----:B------:R1:W5:Y:S01]  /*76d0*/  LDG.E.U16 R0, desc[UR36][R2.64] ;  /* 0x0000002402007981 */ /* 0x000362000c1e1500 */
[----:B------:R-:W-:Y:S05]  /*76e0*/  BRA `(.L_x_28462) ;  /* 0x0000000800fc7947 */ /* 0x000fea0003800000 */
.L_x_28467:
        /* <DEDUP_REMOVED lines=12> */
.L_x_28457:
        /* <DEDUP_REMOVED lines=13> */
.L_x_28471:
        /* <DEDUP_REMOVED lines=12> */
.L_x_28470:
        /* <DEDUP_REMOVED lines=27> */
.L_x_28473:
        /* <DEDUP_REMOVED lines=13> */
.L_x_28472:
[----:B------:R-:W2:Y:S02]  /*7bc0*/  LDG.E.U16 R0, desc[UR36][R2.64] ;  /* 0x0000002402007981 */ /* 0x000ea4000c1e1500 */
[----:B--2---:R-:W-:-:S04]  /*7bd0*/  SHF.L.U32 R0, R0, 0x10, RZ ;  /* 0x0000001000007819 */ /* 0x004fc800000006ff */
[----:B------:R-:W-:Y:S01]  /*7be0*/  F2FP.F16.F32.PACK_AB R0, RZ, R0 ;  /* 0x00000000ff00723e */ /* 0x000fe200000000ff */
[----:B------:R-:W-:Y:S06]  /*7bf0*/  BRA `(.L_x_28462) ;  /* 0x0000000400b87947 */ /* 0x000fec0003800000 */
.L_x_28469:
        /* <DEDUP_REMOVED lines=12> */
.L_x_28476:
        /* <DEDUP_REMOVED lines=21> */
.L_x_28480:
[----:B------:R-:W-:Y:S05]  /*7e10*/  BSYNC.RECONVERGENT B1 ;  /* 0x0000000000017941 */ /* 0x000fea0003800200 */
.L_x_28479:
[----:B------:R-:W-:Y:S01]  /*7e20*/  IMAD.SHL.U32 R0, R0, 0x100000, RZ ;  /* 0x0010000000007824 */ /* 0x000fe200078e00ff */
[----:B------:R-:W-:-:S04]  /*7e30*/  LEA R2, R2, 0x3b800000, 0x17 ;  /* 0x3b80000002027811 */ /* 0x000fc800078eb8ff */
[----:B------:R-:W-:-:S07]  /*7e40*/  LOP3.LUT R0, R2, R0, R7, 0xfe, !PT ;  /* 0x0000000002007212 */ /* 0x000fce00078efe07 */
.L_x_28478:
[----:B------:R-:W-:Y:S05]  /*7e50*/  BSYNC.RECONVERGENT B0 ;  /* 0x0000000000007941 */ /* 0x000fea0003800200 */
.L_x_28477:
[----:B------:R-:W-:Y:S01]  /*7e60*/  F2FP.F16.F32.PACK_AB R0, RZ, R0 ;  /* 0x00000000ff00723e */ /* 0x000fe200000000ff */
[----:B------:R-:W-:Y:S06]  /*7e70*/  BRA `(.L_x_28462) ;  /* 0x0000000400187947 */ /* 0x000fec0003800000 */
.L_x_28475:
        /* <DEDUP_REMOVED lines=21> */
.L_x_28484:
[----:B------:R-:W-:Y:S05]  /*7fd0*/  BSYNC.RECONVERGENT B1 ;  /* 0x0000000000017941 */ /* 0x000fea0003800200 */
.L_x_28483:
[----:B------:R-:W-:Y:S01]  /*7fe0*/  IMAD.SHL.U32 R0, R0, 0x200000, RZ ;  /* 0x0020000000007824 */ /* 0x000fe200078e00ff */
[----:B------:R-:W-:-:S04]  /*7ff0*/  LEA R2, R2, 0x37800000, 0x17 ;  /* 0x3780000002027811 */ /* 0x000fc800078eb8ff */
[----:B------:R-:W-:-:S07]  /*8000*/  LOP3.LUT R0, R2, R0, R7, 0xfe, !PT ;  /* 0x0000000002007212 */ /* 0x000fce00078efe07 */
.L_x_28482:
[----:B------:R-:W-:Y:S05]  /*8010*/  BSYNC.RECONVERGENT B0 ;  /* 0x0000000000007941 */ /* 0x000fea0003800200 */
.L_x_28481:
[----:B------:R-:W-:Y:S01]  /*8020*/  F2FP.F16.F32.PACK_AB R0, RZ, R0 ;  /* 0x00000000ff00723e */ /* 0x000fe200000000ff */
[----:B------:R-:W-:Y:S06]  /*8030*/  BRA `(.L_x_28462) ;  /* 0x0000000000a87947 */ /* 0x000fec0003800000 */
.L_x_28474:
        /* <DEDUP_REMOVED lines=14> */
.L_x_28488:
[----:B------:R-:W-:Y:S05]  /*8120*/  BSYNC.RECONVERGENT B0 ;  /* 0x0000000000007941 */ /* 0x000fea0003800200 */
.L_x_28487:
[----:B------:R-:W-:Y:S01]  /*8130*/  F2FP.F16.F32.PACK_AB R0, RZ, R0 ;  /* 0x00000000ff00723e */ /* 0x000fe200000000ff */
[----:B------:R-:W-:Y:S06]  /*8140*/  BRA `(.L_x_28462) ;  /* 0x0000000000647947 */ /* 0x000fec0003800000 */
.L_x_28461:
        /* <DEDUP_REMOVED lines=16> */
.L_x_28489:
[----:B------:R-:W-:Y:S01]  /*8250*/  PRMT R0, RZ, 0x7610, R0 ;  /* 0x00007610ff007816 */ /* 0x000fe20000000000 */
[----:B------:R-:W-:Y:S06]  /*8260*/  BRA `(.L_x_28462) ;  /* 0x00000000001c7947 */ /* 0x000fec0003800000 */
.L_x_28486:
[----:B------:R-:W2:Y:S02]  /*8270*/  LDG.E.64 R2, desc[UR36][R2.64] ;  /* 0x0000002402027981 */ /* 0x000ea4000c1e1b00 */
[----:B--2---:R-:W1:Y:S02]  /*8280*/  I2F.U64 R0, R2 ;  /* 0x0000000200007312 */ /* 0x004e640000301000 */
[----:B-1----:R-:W-:Y:S01]  /*8290*/  F2FP.F16.F32.PACK_AB R0, RZ, R0 ;  /* 0x00000000ff00723e */ /* 0x002fe200000000ff */
[----:B------:R-:W-:Y:S06]  /*82a0*/  BRA `(.L_x_28462) ;  /* 0x00000000000c7947 */ /* 0x000fec0003800000 */
.L_x_28485:
[----:B------:R-:W2:Y:S02]  /*82b0*/  LDG.E R2, desc[UR36][R2.64] ;  /* 0x0000002402027981 */ /* 0x000ea4000c1e1900 */
[----:B--2---:R-:W-:-:S04]  /*82c0*/  I2FP.F32.U32 R0, R2 ;  /* 0x0000000200007245 */ /* 0x004fc80000201000 */
[----:B------:R-:W-:-:S07]  /*82d0*/  F2FP.F16.F32.PACK_AB R0, RZ, R0 ;  /* 0x00000000ff00723e */ /* 0x000fce00000000ff */
.L_x_28462:
[----:B-----5:R-:W-:Y:S01]  /*82e0*/  HADD2.F32 R19, -RZ, R19.H0_H0 ;  /* 0x20000013ff137230 */ /* 0x020fe20000004100 */
[----:B------:R-:W-:Y:S01]  /*82f0*/  BSSY.RECONVERGENT B0, `(.L_x_28490) ;  /* 0x0000040000007945 */ /* 0x000fe20003800200 */
[----:B------:R-:W-:-:S03]  /*8300*/  HADD2.F32 R0, -RZ, R0.H0_H0 ;  /* 0x20000000ff007230 */ /* 0x000fc60000004100 */
[C---:B-12---:R-:W-:Y:S02]  /*8310*/  FADD.FTZ R2, |R19|.reuse, -RZ ;  /* 0x800000ff13027221 */ /* 0x046fe40000010200 */
        /* <DEDUP_REMOVED lines=25> */
.L_x_28495:
[----:B------:R-:W-:Y:S01]  /*84b0*/  FSETP.GEU.FTZ.AND P0, PT, R5, -R7, PT ;  /* 0x800000070500720b */ /* 0x000fe20003f1e000 */
[----:B------:R-:W-:-:S12]  /*84c0*/  FADD.FTZ R3, R3, -1 ;  /* 0xbf80000003037421 */ /* 0x000fd80000010000 */
[----:B------:R-:W-:-:S07]  /*84d0*/  @!P0 FADD.FTZ R3, R3, -1 ;  /* 0xbf80000003038421 */ /* 0x000fce0000010000 */
.L_x_28494:
[----:B------:R-:W-:Y:S05]  /*84e0*/  BSYNC.RECONVERGENT B1 ;  /* 0x0000000000017941 */ /* 0x000fea0003800200 */
.L_x_28493:
[----:B------:R-:W-:Y:S01]  /*84f0*/  FFMA.FTZ R2, -R7, R3, R2 ;  /* 0x0000000307027223 */ /* 0x000fe20000010102 */
[----:B------:R-:W-:Y:S06]  /*8500*/  BRA `(.L_x_28491) ;  /* 0x0000000000787947 */ /* 0x000fec0003800000 */
.L_x_28492:
        /* <DEDUP_REMOVED lines=14> */
.L_x_28498:
        /* <DEDUP_REMOVED lines=13> */
.L_x_28497:
[----:B------:R-:W-:Y:S05]  /*86c0*/  BSYNC.RECONVERGENT B1 ;  /* 0x0000000000017941 */ /* 0x000fea0003800200 */
.L_x_28496:
[----:B------:R-:W-:-:S04]  /*86d0*/  FMUL.FTZ R2, R2, 1.1920928955078125e-07 ;  /* 0x3400000002027820 */ /* 0x000fc80000410000 */
[----:B------:R-:W-:-:S07]  /*86e0*/  FMUL.FTZ R2, R7, R2 ;  /* 0x0000000207027220 */ /* 0x000fce0000410000 */
.L_x_28491:
[----:B------:R-:W-:Y:S05]  /*86f0*/  BSYNC.RECONVERGENT B0 ;  /* 0x0000000000007941 */ /* 0x000fea0003800200 */
.L_x_28490:
        /* <DEDUP_REMOVED lines=29> */
.L_x_28502:
[----:B------:R-:W-:-:S06]  /*88d0*/  HADD2.F32 R5, -RZ, R0.H0_H0 ;  /* 0x20000000ff057230 */ /* 0x000fcc0000004100 */
[----:B------:R-:W1:Y:S02]  /*88e0*/  F2I.S64.TRUNC R4, R5 ;  /* 0x0000000500047311 */ /* 0x000e64000020d900 */
[----:B-1----:R1:W-:Y:S01]  /*88f0*/  STG.E.U8 desc[UR36][R2.64], R4 ;  /* 0x0000000402007986 */ /* 0x0023e2000c101124 */
[----:B------:R-:W-:Y:S05]  /*8900*/  BRA `(.L_x_28504) ;  /* 0x0000000c006c7947 */ /* 0x000fea0003800000 */
.L_x_28501:
        /* <DEDUP_REMOVED lines=10> */
.L_x_28506:
[----:B------:R-:W-:-:S04]  /*89b0*/  HADD2.F32 R0, -RZ, R0.H0_H0 ;  /* 0x20000000ff007230 */ /* 0x000fc80000004100 */
[----:B------:R-:W1:Y:S02]  /*89c0*/  F2I.FTZ.TRUNC.NTZ R5, R0 ;  /* 0x0000000000057305 */ /* 0x000e64000021f100 */
[----:B-1----:R1:W-:Y:S01]  /*89d0*/  STG.E desc[UR36][R2.64], R5 ;  /* 0x0000000502007986 */ /* 0x0023e2000c101924 */
[----:B------:R-:W-:Y:S05]  /*89e0*/  BRA `(.L_x_28504) ;  /* 0x0000000c00347947 */ /* 0x000fea0003800000 */
.L_x_28505:
[----:B------:R-:W-:-:S04]  /*89f0*/  HADD2.F32 R0, -RZ, R0.H0_H0 ;  /* 0x20000000ff007230 */ /* 0x000fc80000004100 */
[----:B------:R-:W1:Y:S02]  /*8a00*/  F2I.FTZ.TRUNC.NTZ R5, R0 ;  /* 0x0000000000057305 */ /* 0x000e64000021f100 */
[----:B-1----:R1:W-:Y:S01]  /*8a10*/  STG.E.U16 desc[UR36][R2.64], R5 ;  /* 0x0000000502007986 */ /* 0x0023e2000c101524 */
[----:B------:R-:W-:Y:S05]  /*8a20*/  BRA `(.L_x_28504) ;  /* 0x0000000c00247947 */ /* 0x000fea0003800000 */
.L_x_28500:
        /* <DEDUP_REMOVED lines=9> */
.L_x_28508:
[----:B------:R1:W-:Y:S01]  /*8ac0*/  STG.E.U16 desc[UR36][R2.64], R0 ;  /* 0x0000000002007986 */ /* 0x0003e2000c101524 */
[----:B------:R-:W-:Y:S05]  /*8ad0*/  BRA `(.L_x_28504) ;  /* 0x0000000800f87947 */ /* 0x000fea0003800000 */
.L_x_28507:
        /* <DEDUP_REMOVED lines=10> */
.L_x_28510:
[----:B------:R-:W-:-:S05]  /*8b80*/  HADD2.F32 R0, -RZ, R0.H0_H0 ;  /* 0x20000000ff007230 */ /* 0x000fca0000004100 */
[----:B------:R-:W-:-:S04]  /*8b90*/  F2FP.F16.F32.PACK_AB R0, RZ, R0 ;  /* 0x00000000ff00723e */ /* 0x000fc800000000ff */
[----:B------:R-:W-:-:S05]  /*8ba0*/  PRMT R0, R0, 0x5410, RZ ;  /* 0x0000541000007816 */ /* 0x000fca00000000ff */
[----:B------:R1:W-:Y:S01]  /*8bb0*/  STG.E desc[UR36][R2.64], R0 ;  /* 0x0000000002007986 */ /* 0x0003e2000c101924 */
[----:B------:R-:W-:Y:S05]  /*8bc0*/  BRA `(.L_x_28504) ;  /* 0x0000000800bc7947 */ /* 0x000fea0003800000 */
.L_x_28509:
[----:B------:R-:W-:-:S05]  /*8bd0*/  HADD2.F32 R4, -RZ, R0.H0_H0 ;  /* 0x20000000ff047230 */ /* 0x000fca0000004100 */
[----:B------:R-:W-:-:S06]  /*8be0*/  FMUL.FTZ R4, R4, 1 ;  /* 0x3f80000004047820 */ /* 0x000fcc0000410000 */
[----:B------:R-:W1:Y:S02]  /*8bf0*/  F2F.F64.F32 R4, R4 ;  /* 0x0000000400047310 */ /* 0x000e640000201800 */
[----:B-1----:R1:W-:Y:S01]  /*8c00*/  STG.E.64 desc[UR36][R2.64], R4 ;  /* 0x0000000402007986 */ /* 0x0023e2000c101b24 */
[----:B------:R-:W-:Y:S05]  /*8c10*/  BRA `(.L_x_28504) ;  /* 0x0000000800a87947 */ /* 0x000fea0003800000 */
.L_x_28499:
        /* <DEDUP_REMOVED lines=14> */
.L_x_28514:
        /* <DEDUP_REMOVED lines=18> */
.L_x_28517:
[----:B------:R-:W-:-:S04]  /*8e20*/  SHF.R.U32.HI R5, RZ, 0x18, R5 ;  /* 0x00000018ff057819 */ /* 0x000fc80000011605 */
[----:B------:R-:W-:-:S07]  /*8e30*/  LOP3.LUT R0, R0, 0x80, R5, 0xf8, !PT ;  /* 0x0000008000007812 */ /* 0x000fce00078ef805 */
.L_x_28516:
[----:B------:R-:W-:Y:S05]  /*8e40*/  BSYNC.RECONVERGENT B0 ;  /* 0x0000000000007941 */ /* 0x000fea0003800200 */
.L_x_28515:
[----:B------:R1:W-:Y:S01]  /*8e50*/  STG.E.U8 desc[UR36][R2.64], R0 ;  /* 0x0000000002007986 */ /* 0x0003e2000c101124 */
[----:B------:R-:W-:Y:S05]  /*8e60*/  BRA `(.L_x_28504) ;  /* 0x0000000800147947 */ /* 0x000fea0003800000 */
.L_x_28513:
        /* <DEDUP_REMOVED lines=18> */
.L_x_28520:
[----:B------:R-:W-:-:S04]  /*8f90*/  SHF.R.U32.HI R5, RZ, 0x18, R5 ;  /* 0x00000018ff057819 */ /* 0x000fc80000011605 */
[----:B------:R-:W-:-:S07]  /*8fa0*/  LOP3.LUT R0, R0, 0x80, R5, 0xf8, !PT ;  /* 0x0000008000007812 */ /* 0x000fce00078ef805 */
.L_x_28519:
[----:B------:R-:W-:Y:S05]  /*8fb0*/  BSYNC.RECONVERGENT B0 ;  /* 0x0000000000007941 */ /* 0x000fea0003800200 */
.L_x_28518:
[----:B------:R1:W-:Y:S01]  /*8fc0*/  STG.E.U8 desc[UR36][R2.64], R0 ;  /* 0x0000000002007986 */ /* 0x0003e2000c101124 */
[----:B------:R-:W-:Y:S05]  /*8fd0*/  BRA `(.L_x_28504) ;  /* 0x0000000400b87947 */ /* 0x000fea0003800000 */
.L_x_28512:
        /* <DEDUP_REMOVED lines=22> */
.L_x_28522:
[----:B------:R-:W-:-:S06]  /*9140*/  HADD2.F32 R4, -RZ, R0.H0_H0 ;  /* 0x20000000ff047230 */ /* 0x000fcc0000004100 */
[----:B------:R-:W1:Y:S02]  /*9150*/  F2I.U64.TRUNC R4, R4 ;  /* 0x0000000400047311 */ /* 0x000e64000020d800 */
[----:B-1----:R1:W-:Y:S01]  /*9160*/  STG.E.64 desc[UR36][R2.64], R4 ;  /* 0x0000000402007986 */ /* 0x0023e2000c101b24 */
[----:B------:R-:W-:Y:S05]  /*9170*/  BRA `(.L_x_28504) ;  /* 0x0000000400507947 */ /* 0x000fea0003800000 */
.L_x_28521:
[----:B------:R-:W-:-:S04]  /*9180*/  HADD2.F32 R0, -RZ, R0.H0_H0 ;  /* 0x20000000ff007230 */ /* 0x000fc80000004100 */
[----:B------:R-:W1:Y:S02]  /*9190*/  F2I.FTZ.U32.TRUNC.NTZ R5, R0 ;  /* 0x0000000000057305 */ /* 0x000e64000021f000 */
[----:B-1----:R1:W-:Y:S01]  /*91a0*/  STG.E desc[UR36][R2.64], R5 ;  /* 0x0000000502007986 */ /* 0x0023e2000c101924 */
[----:B------:R-:W-:Y:S05]  /*91b0*/  BRA `(.L_x_28504) ;  /* 0x0000000400407947 */ /* 0x000fea0003800000 */
.L_x_28511:
        /* <DEDUP_REMOVED lines=11> */
.L_x_28524:
[----:B------:R-:W-:Y:S01]  /*9270*/  HADD2.F32 R0, -RZ, R0.H0_H0 ;  /* 0x20000000ff007230 */ /* 0x000fe20000004100 */
[----:B------:R-:W-:-:S04]  /*9280*/  CS2R R6, SRZ ;  /* 0x0000000000067805 */ /* 0x000fc8000001ff00 */
[----:B------:R-:W-:-:S04]  /*9290*/  FMUL.FTZ R0, R0, 1 ;  /* 0x3f80000000007820 */ /* 0x000fc80000410000 */
[----:B------:R-:W1:Y:S02]  /*92a0*/  F2F.F64.F32 R4, R0 ;  /* 0x0000000000047310 */ /* 0x000e640000201800 */
[----:B-1----:R1:W-:Y:S01]  /*92b0*/  STG.E.128 desc[UR36][R2.64], R4 ;  /* 0x0000000402007986 */ /* 0x0023e2000c101d24 */
[----:B------:R-:W-:Y:S05]  /*92c0*/  BRA `(.L_x_28504) ;  /* 0x0000000000fc7947 */ /* 0x000fea0003800000 */
.L_x_28523:
[----:B------:R-:W-:-:S09]  /*92d0*/  UISETP.NE.AND UP0, UPT, UR4, 0xf, UPT ;  /* 0x0000000f0400788c */ /* 0x000fd2000bf05270 */
[----:B------:R-:W-:Y:S05]  /*92e0*/  BRA.U !UP0, `(.L_x_28525) ;  /* 0x0000000108e87547 */ /* 0x000fea000b800000 */
[----:B------:R-:W-:-:S09]  /*92f0*/  UISETP.NE.AND UP0, UPT, UR4, 0x17, UPT ;  /* 0x000000170400788c */ /* 0x000fd2000bf05270 */
[----:B------:R-:W-:Y:S05]  /*9300*/  BRA.U !UP0, `(.L_x_28526) ;  /* 0x0000000108907547 */ /* 0x000fea000b800000 */
[----:B------:R-:W-:-:S09]  /*9310*/  UISETP.NE.AND UP0, UPT, UR4, 0x18, UPT ;  /* 0x000000180400788c */ /* 0x000fd2000bf05270 */
[----:B------:R-:W-:Y:S05]  /*9320*/  BRA.U !UP0, `(.L_x_28527) ;  /* 0x0000000108447547 */ /* 0x000fea000b800000 */
.L_x_28503:
[----:B------:R-:W-:Y:S01]  /*9330*/  MOV R0, 0x0 ;  /* 0x0000000000007802 */ /* 0x000fe20000000f00 */
[----:B------:R-:W1:Y:S01]  /*9340*/  LDCU.64 UR4, c[0x4][0x178] ;  /* 0x01002f00ff0477ac */ /* 0x000e620008000a00 */
[----:B------:R-:W-:Y:S02]  /*9350*/  HFMA2 R12, -RZ, RZ, 0, 5.9604644775390625e-08 ;  /* 0x00000001ff0c7431 */ /* 0x000fe400000001ff */
[----:B------:R-:W-:Y:S01]  /*9360*/  IMAD.MOV.U32 R8, RZ, RZ, 0x65 ;  /* 0x00000065ff087424 */ /* 0x000fe200078e00ff */
[----:B------:R2:W3:Y:S01]  /*9370*/  LDC.64 R2, c[0x4][R0] ;  /* 0x0100000000027b82 */ /* 0x0004e20000000a00 */
[----:B------:R-:W4:Y:S01]  /*9380*/  LDCU.64 UR6, c[0x4][0x180] ;  /* 0x01003000ff0677ac */ /* 0x000f220008000a00 */
[----:B------:R-:W-:Y:S01]  /*9390*/  IMAD.MOV.U32 R13, RZ, RZ, RZ ;  /* 0x000000ffff0d7224 */ /* 0x000fe200078e00ff */
[----:B------:R-:W5:Y:S01]  /*93a0*/  LDCU.64 UR8, c[0x4][0x80] ;  /* 0x01001000ff0877ac */ /* 0x000f620008000a00 */
[----:B-1----:R-:W-:Y:S01]  /*93b0*/  IMAD.U32 R4, RZ, RZ, UR4 ;  /* 0x00000004ff047e24 */ /* 0x002fe2000f8e00ff */
[----:B------:R-:W-:Y:S01]  /*93c0*/  MOV R5, UR5 ;  /* 0x0000000500057c02 */ /* 0x000fe20008000f00 */
[----:B----4-:R-:W-:-:S02]  /*93d0*/  IMAD.U32 R6, RZ, RZ, UR6 ;  /* 0x00000006ff067e24 */ /* 0x010fc4000f8e00ff */
[----:B------:R-:W-:Y:S02]  /*93e0*/  IMAD.U32 R7, RZ, RZ, UR7 ;  /* 0x00000007ff077e24 */ /* 0x000fe4000f8e00ff */
[----:B-----5:R-:W-:Y:S02]  /*93f0*/  IMAD.U32 R10, RZ, RZ, UR8 ;  /* 0x00000008ff0a7e24 */ /* 0x020fe4000f8e00ff */
[----:B--2---:R-:W-:-:S07]  /*9400*/  IMAD.U32 R11, RZ, RZ, UR9 ;  /* 0x00000009ff0b7e24 */ /* 0x004fce000f8e00ff */
[----:B------:R-:W-:-:S07]  /*9410*/  LEPC R20, `(.L_x_28528) ;  /* 0x000000001014794e */ /* 0x000fce0000000000 */
[----:B0--3--:R-:W-:Y:S05]  /*9420*/  CALL.ABS.NOINC R2 ;  /* 0x0000000002007343 */ /* 0x009fea0003c00000 */
.L_x_28528:
[----:B------:R-:W-:Y:S05]  /*9430*/  BRA `(.L_x_28504) ;  /* 0x0000000000a07947 */ /* 0x000fea0003800000 */
.L_x_28527:
        /* <DEDUP_REMOVED lines=13> */
.L_x_28530:
[----:B------:R-:W-:Y:S05]  /*9510*/  BSYNC.RECONVERGENT B0 ;  /* 0x0000000000007941 */ /* 0x000fea0003800200 */
.L_x_28529:
[----:B------:R-:W-:-:S05]  /*9520*/  LOP3.LUT R5, R0, 0x80, R5, 0xf8, !PT ;  /* 0x0000008000057812 */ /* 0x000fca00078ef805 */
[----:B------:R3:W-:Y:S01]  /*9530*/  STG.E.U8 desc[UR36][R2.64], R5 ;  /* 0x0000000502007986 */ /* 0x0007e2000c101124 */
[----:B------:R-:W-:Y:S05]  /*9540*/  BRA `(.L_x_28504) ;  /* 0x00000000005c7947 */ /* 0x000fea0003800000 */
.L_x_28526:
        /* <DEDUP_REMOVED lines=12> */
.L_x_28532:
[----:B------:R-:W-:Y:S01]  /*9610*/  IMAD.MOV.U32 R0, RZ, RZ, 0x7f ;  /* 0x0000007fff007424 */ /* 0x000fe200078e00ff */
[----:B------:R-:W-:-:S04]  /*9620*/  ISETP.GT.U32.AND P0, PT, R4, 0x7f800000, PT ;  /* 0x7f8000000400780c */ /* 0x000fc80003f04070 */
[----:B------:R-:W-:-:S09]  /*9630*/  SEL R0, R0, 0x7c, P0 ;  /* 0x0000007c00007807 */ /* 0x000fd20000000000 */
.L_x_28533:
[----:B------:R-:W-:Y:S05]  /*9640*/  BSYNC.RECONVERGENT B0 ;  /* 0x0000000000007941 */ /* 0x000fea0003800200 */
.L_x_28531:
[----:B------:R-:W-:-:S04]  /*9650*/  SHF.R.U32.HI R5, RZ, 0x18, R5 ;  /* 0x00000018ff057819 */ /* 0x000fc80000011605 */
[----:B------:R-:W-:-:S05]  /*9660*/  LOP3.LUT R5, R0, 0x80, R5, 0xf8, !PT ;  /* 0x0000008000057812 */ /* 0x000fca00078ef805 */
[----:B------:R2:W-:Y:S01]  /*9670*/  STG.E.U8 desc[UR36][R2.64], R5 ;  /* 0x0000000502007986 */ /* 0x0005e2000c101124 */
[----:B------:R-:W-:Y:S05]  /*9680*/  BRA `(.L_x_28504) ;  /* 0x00000000000c7947 */ /* 0x000fea0003800000 */
.L_x_28525:
[----:B------:R-:W-:-:S05]  /*9690*/  HADD2.F32 R0, -RZ, R0.H0_H0 ;  /* 0x20000000ff007230 */ /* 0x000fca0000004100 */
[----:B------:R-:W-:-:S05]  /*96a0*/  F2FP.BF16.F32.PACK_AB R0, RZ, R0 ;  /* 0x00000000ff00723e */ /* 0x000fca00000010ff */
[----:B------:R1:W-:Y:S02]  /*96b0*/  STG.E.U16 desc[UR36][R2.64], R0 ;  /* 0x0000000002007986 */ /* 0x0003e4000c101524 */
.L_x_28504:
[----:B------:R-:W-:-:S07]  /*96c0*/  VIADD R17, R17, 0x80 ;  /* 0x0000008011117836 */ /* 0x000fce0000000000 */
.L_x_28422:
[----:B------:R-:W-:Y:S05]  /*96d0*/  BSYNC.RECONVERGENT B6 ;  /* 0x0000000000067941 */ /* 0x000fea0003800200 */
.L_x_28421:
[----:B------:R-:W5:Y:S01]  /*96e0*/  LDCU UR4, c[0x0][0x380] ;  /* 0x00007000ff0477ac */ /* 0x000f620008000800 */
[----:B------:R-:W-:Y:S01]  /*96f0*/  BSSY.RECONVERGENT B6, `(.L_x_28534) ;  /* 0x00004ae000067945 */ /* 0x000fe20003800200 */
[----:B-----5:R-:W-:-:S13]  /*9700*/  ISETP.GE.AND P0, PT, R17, UR4, PT ;  /* 0x0000000411007c0c */ /* 0x020fda000bf06270 */
[----:B------:R-:W-:Y:S05]  /*9710*/  @P0 BRA `(.L_x_28535) ;  /* 0x0000004800ac0947 */ /* 0x000fea0003800000 */
[----:B------:R-:W5:Y:S01]  /*9720*/  LDCU UR4, c[0x0][0x388] ;  /* 0x00007100ff0477ac */ /* 0x000f620008000800 */
[----:B------:R-:W-:Y:S01]  /*9730*/  IMAD.MOV.U32 R18, RZ, RZ, RZ ;  /* 0x000000ffff127224 */ /* 0x000fe200078e00ff */
[----:B-1--4-:R-:W-:Y:S01]  /*9740*/  MOV R0, RZ ;  /* 0x000000ff00007202 */ /* 0x012fe20000000f00 */
        /* <DEDUP_REMOVED lines=351> */
.L_x_28536:
        /* <DEDUP_REMOVED lines=19> */
.L_x_28540:
[----:B------:R-:W2:Y:S02]  /*ae70*/  LDG.E.U8 R2, desc[UR36][R2.64] ;  /* 0x0000002402027981 */ /* 0x000ea4000c1e1100 */
[----:B--2---:R-:W-:-:S04]  /*ae80*/  I2FP.F32.U32 R0, R2 ;  /* 0x0000000200007245 */ /* 0x004fc80000201000 */
[----:B------:R-:W-:-:S04]  /*ae90*/  F2FP.F16.F32.PACK_AB R0, RZ, R0 ;  /* 0x00000000ff00723e */ /* 0x000fc800000000ff */
[----:B------:R-:W-:Y:S01]  /*aea0*/  PRMT R19, R0, 0x7610, R19 ;  /* 0x0000761000137816 */ /* 0x000fe20000000013 */
[----:B------:R-:W-:Y:S06]  /*aeb0*/  BRA `(.L_x_28542) ;  /* 0x0000000c00d47947 */ /* 0x000fec0003800000 */
.L_x_28539:
        /* <DEDUP_REMOVED lines=11> */
.L_x_28544:
[----:B------:R-:W2:Y:S02]  /*af70*/  LDG.E R2, desc[UR36][R2.64] ;  /* 0x0000002402027981 */ /* 0x000ea4000c1e1900 */
[----:B--2---:R-:W-:-:S04]  /*af80*/  I2FP.F32.S32 R0, R2 ;  /* 0x0000000200007245 */ /* 0x004fc80000201400 */
[----:B------:R-:W-:-:S04]  /*af90*/  F2FP.F16.F32.PACK_AB R0, RZ, R0 ;  /* 0x00000000ff00723e */ /* 0x000fc800000000ff */
[----:B------:R-:W-:Y:S01]  /*afa0*/  PRMT R19, R0, 0x7610, R19 ;  /* 0x0000761000137816 */ /* 0x000fe20000000013 */
[----:B------:R-:W-:Y:S06]  /*afb0*/  BRA `(.L_x_28542) ;  /* 0x0000000c00947947 */ /* 0x000fec0003800000 */
.L_x_28543:
[----:B------:R-:W2:Y:S02]  /*afc0*/  LDG.E.U16 R2, desc[UR36][R2.64] ;  /* 0x0000002402027981 */ /* 0x000ea4000c1e1500 */
[----:B--2---:R-:W1:Y:S02]  /*afd0*/  I2F.S16 R0, R2 ;  /* 0x0000000200007306 */ /* 0x004e640000101400 */
[----:B-1----:R-:W-:-:S04]  /*afe0*/  F2FP.F16.F32.PACK_AB R0, RZ, R0 ;  /* 0x00000000ff00723e */ /* 0x002fc800000000ff */
[----:B------:R-:W-:Y:S01]  /*aff0*/  PRMT R19, R0, 0x7610, R19 ;  /* 0x0000761000137816 */ /* 0x000fe20000000013 */
[----:B------:R-:W-:Y:S06]  /*b000*/  BRA `(.L_x_28542) ;  /* 0x0000000c00807947 */ /* 0x000fec0003800000 */
.L_x_28538:
        /* <DEDUP_REMOVED lines=9> */
.L_x_28546:
[----:B------:R1:W5:Y:S01]  /*b0a0*/  LDG.E.U16 R19, desc[UR36][R2.64] ;  /* 0x0000002402137981 */ /* 0x000362000c1e1500 */
[----:B------:R-:W-:Y:S05]  /*b0b0*/  BRA `(.L_x_28542) ;  /* 0x0000000c00547947 */ /* 0x000fea0003800000 */
.L_x_28545:
        /* <DEDUP_REMOVED lines=9> */
.L_x_28548:
[----:B------:R2:W5:Y:S01]  /*b150*/  LDG.E.U16 R19, desc[UR36][R2.64] ;  /* 0x0000002402137981 */ /* 0x000562000c1e1500 */
[----:B------:R-:W-:Y:S05]  /*b160*/  BRA `(.L_x_28542) ;  /* 0x0000000c00287947 */ /* 0x000fea0003800000 */
.L_x_28547:
        /* <DEDUP_REMOVED lines=13> */
.L_x_28537:
        /* <DEDUP_REMOVED lines=14> */
.L_x_28551:
        /* <DEDUP_REMOVED lines=13> */
.L_x_28550:
        /* <DEDUP_REMOVED lines=27> */
.L_x_28553:
        /* <DEDUP_REMOVED lines=14> */
.L_x_28552:
[----:B------:R-:W2:Y:S02]  /*b680*/  LDG.E.U16 R0, desc[UR36][R2.64] ;  /* 0x0000002402007981 */ /* 0x000ea4000c1e1500 */
[----:B--2---:R-:W-:-:S05]  /*b690*/  IMAD.U32 R0, R0, 0x10000, RZ ;  /* 0x0001000000007824 */ /* 0x004fca00078e00ff */
[----:B------:R-:W-:-:S04]  /*b6a0*/  F2FP.F16.F32.PACK_AB R0, RZ, R0 ;  /* 0x00000000ff00723e */ /* 0x000fc800000000ff */
[----:B------:R-:W-:Y:S01]  /*b6b0*/  PRMT R19, R0, 0x7610, R19 ;  /* 0x0000761000137816 */ /* 0x000fe20000000013 */
[----:B------:R-:W-:Y:S06]  /*b6c0*/  BRA `(.L_x_28542) ;  /* 0x0000000400d07947 */ /* 0x000fec0003800000 */
.L_x_28549:
        /* <DEDUP_REMOVED lines=13> */
.L_x_28556:
        /* <DEDUP_REMOVED lines=21> */
.L_x_28560:
[----:B------:R-:W-:Y:S05]  /*b8f0*/  BSYNC.RECONVERGENT B1 ;  /* 0x0000000000017941 */ /* 0x000fea0003800200 */
.L_x_28559:
[----:B------:R-:W-:Y:S01]  /*b900*/  IMAD.SHL.U32 R0, R0, 0x100000, RZ ;  /* 0x0010000000007824 */ /* 0x000fe200078e00ff */
[----:B------:R-:W-:-:S04]  /*b910*/  LEA R2, R2, 0x3b800000, 0x17 ;  /* 0x3b80000002027811 */ /* 0x000fc800078eb8ff */
[----:B------:R-:W-:-:S07]  /*b920*/  LOP3.LUT R0, R2, R0, R7, 0xfe, !PT ;  /* 0x0000000002007212 */ /* 0x000fce00078efe07 */
.L_x_28558:
[----:B------:R-:W-:Y:S05]  /*b930*/  BSYNC.RECONVERGENT B0 ;  /* 0x0000000000007941 */ /* 0x000fea0003800200 */
.L_x_28557:
[----:B------:R-:W-:-:S04]  /*b940*/  F2FP.F16.F32.PACK_AB R0, RZ, R0 ;  /* 0x00000000ff00723e */ /* 0x000fc800000000ff */
[----:B------:R-:W-:Y:S01]  /*b950*/  PRMT R19, R0, 0x7610, R19 ;  /* 0x0000761000137816 */ /* 0x000fe20000000013 */
[----:B------:R-:W-:Y:S06]  /*b960*/  BRA `(.L_x_28542) ;  /* 0x0000000400287947 */ /* 0x000fec0003800000 */
.L_x_28555:
        /* <DEDUP_REMOVED lines=21> */
.L_x_28564:
[----:B------:R-:W-:Y:S05]  /*bac0*/  BSYNC.RECONVERGENT B1 ;  /* 0x0000000000017941 */ /* 0x000fea0003800200 */
.L_x_28563:
[----:B------:R-:W-:Y:S02]  /*bad0*/  SHF.L.U32 R0, R0, 0x15, RZ ;  /* 0x0000001500007819 */ /* 0x000fe400000006ff */
[----:B------:R-:W-:-:S04]  /*bae0*/  LEA R2, R2, 0x37800000, 0x17 ;  /* 0x3780000002027811 */ /* 0x000fc800078eb8ff */
[----:B------:R-:W-:-:S07]  /*baf0*/  LOP3.LUT R0, R2, R0, R7, 0xfe, !PT ;  /* 0x0000000002007212 */ /* 0x000fce00078efe07 */
.L_x_28562:
[----:B------:R-:W-:Y:S05]  /*bb00*/  BSYNC.RECONVERGENT B0 ;  /* 0x0000000000007941 */ /* 0x000fea0003800200 */
.L_x_28561:
[----:B------:R-:W-:-:S04]  /*bb10*/  F2FP.F16.F32.PACK_AB R0, RZ, R0 ;  /* 0x00000000ff00723e */ /* 0x000fc800000000ff */
[----:B------:R-:W-:Y:S01]  /*bb20*/  PRMT R19, R0, 0x7610, R19 ;  /* 0x0000761000137816 */ /* 0x000fe20000000013 */
[----:B------:R-:W-:Y:S06]  /*bb30*/  BRA `(.L_x_28542) ;  /* 0x0000000000b47947 */ /* 0x000fec0003800000 */
.L_x_28554:
        /* <DEDUP_REMOVED lines=14> */
.L_x_28568:
[----:B------:R-:W-:Y:S05]  /*bc20*/  BSYNC.RECONVERGENT B0 ;  /* 0x0000000000007941 */ /* 0x000fea0003800200 */
.L_x_28567:
[----:B------:R-:W-:-:S04]  /*bc30*/  F2FP.F16.F32.PACK_AB R0, RZ, R0 ;  /* 0x00000000ff00723e */ /* 0x000fc800000000ff */
[----:B------:R-:W-:Y:S01]  /*bc40*/  PRMT R19, R0, 0x7610, R19 ;  /* 0x0000761000137816 */ /* 0x000fe20000000013 */
[----:B------:R-:W-:Y:S06]  /*bc50*/  BRA `(.L_x_28542) ;  /* 0x00000000006c7947 */ /* 0x000fec0003800000 */
.L_x_28541:
        /* <DEDUP_REMOVED lines=8> */
[----:B-1----:R-:W-:Y:S02]  /*bce0*/  IMAD.U32 R4, RZ, RZ, UR4 ;  /* 0x00000004ff047e24 */ /* 0x002fe4000f8e00ff */
[----:B------:R-:W-:Y:S01]  /*bcf0*/  IMAD.U32 R5, RZ, RZ, UR5 ;  /* 0x00000005ff057e24 */ /* 0x000fe2000f8e00ff */
[----:B--2---:R-:W-:Y:S01]  /*bd00*/  MOV R6, UR6 ;  /* 0x0000000600067c02 */ /* 0x004fe20008000f00 */
[----:B------:R-:W-:-:S02]  /*bd10*/  IMAD.U32 R7, RZ, RZ, UR7 ;  /* 0x00000007ff077e24 */ /* 0x000fc4000f8e00ff */
[----:B----4-:R-:W-:Y:S02]  /*bd20*/  IMAD.U32 R10, RZ, RZ, UR8 ;  /* 0x00000008ff0a7e24 */ /* 0x010fe4000f8e00ff */
[----:B------:R-:W-:-:S07]  /*bd30*/  IMAD.U32 R11, RZ, RZ, UR9 ;  /* 0x00000009ff0b7e24 */ /* 0x000fce000f8e00ff */
[----:B------:R-:W-:-:S07]  /*bd40*/  LEPC R20, `(.L_x_28569) ;  /* 0x000000001014794e */ /* 0x000fce0000000000 */
[----:B0--3--:R-:W-:Y:S05]  /*bd50*/  CALL.ABS.NOINC R2 ;  /* 0x0000000002007343 */ /* 0x009fea0003c00000 */
.L_x_28569:
[----:B------:R-:W-:Y:S01]  /*bd60*/  PRMT R19, RZ, 0x7610, R19 ;  /* 0x00007610ff137816 */ /* 0x000fe20000000013 */
[----:B------:R-:W-:Y:S06]  /*bd70*/  BRA `(.L_x_28542) ;  /* 0x0000000000247947 */ /* 0x000fec0003800000 */
.L_x_28566:
[----:B------:R-:W2:Y:S02]  /*bd80*/  LDG.E.64 R2, desc[UR36][R2.64] ;  /* 0x0000002402027981 */ /* 0x000ea4000c1e1b00 */
[----:B--2---:R-:W1:Y:S02]  /*bd90*/  I2F.U64 R0, R2 ;  /* 0x0000000200007312 */ /* 0x004e640000301000 */
[----:B-1----:R-:W-:-:S04]  /*bda0*/  F2FP.F16.F32.PACK_AB R0, RZ, R0 ;  /* 0x00000000ff00723e */ /* 0x002fc800000000ff */
[----:B------:R-:W-:Y:S01]  /*bdb0*/  PRMT R19, R0, 0x7610, R19 ;  /* 0x0000761000137816 */ /* 0x000fe20000000013 */
[----:B------:R-:W-:Y:S06]  /*bdc0*/  BRA `(.L_x_28542) ;  /* 0x0000000000107947 */ /* 0x000fec0003800000 */
.L_x_28565:
[----:B------:R-:W2:Y:S02]  /*bdd0*/  LDG.E R2, desc[UR36][R2.64] ;  /* 0x0000002402027981 */ /* 0x000ea4000c1e1900 */
[----:B--2---:R-:W-:-:S04]  /*bde0*/  I2FP.F32.U32 R0, R2 ;  /* 0x0000000200007245 */ /* 0x004fc80000201000 */
[----:B------:R-:W-:-:S04]  /*bdf0*/  F2FP.F16.F32.PACK_AB R0, RZ, R0 ;  /* 0x00000000ff00723e */ /* 0x000fc800000000ff */
[----:B------:R-:W-:-:S07]  /*be00*/  PRMT R19, R0, 0x7610, R19 ;  /* 0x0000761000137816 */ /* 0x000fce0000000013 */
.L_x_28542:
        /* <DEDUP_REMOVED lines=18> */
.L_x_28573:
[----:B------:R-:W2:Y:S02]  /*bf30*/  LDG.E.U8 R2, desc[UR36][R2.64] ;  /* 0x0000002402027981 */ /* 0x000ea4000c1e1100 */
[----:B--2---:R-:W-:-:S04]  /*bf40*/  I2FP.F32.U32 R0, R2 ;  /* 0x0000000200007245 */ /* 0x004fc80000201000 */
[----:B------:R-:W-:Y:S01]  /*bf50*/  F2FP.F16.F32.PACK_AB R0, RZ, R0 ;  /* 0x00000000ff00723e */ /* 0x000fe200000000ff */
[----:B------:R-:W-:Y:S06]  /*bf60*/  BRA `(.L_x_28575) ;  /* 0x0000000c009c7947 */ /* 0x000fec0003800000 */
.L_x_28572:
        /* <DEDUP_REMOVED lines=10> */
.L_x_28577:
[----:B------:R-:W2:Y:S02]  /*c010*/  LDG.E R2, desc[UR36][R2.64] ;  /* 0x0000002402027981 */ /* 0x000ea4000c1e1900 */
[----:B--2---:R-:W-:-:S04]  /*c020*/  I2FP.F32.S32 R0, R2 ;  /* 0x0000000200007245 */ /* 0x004fc80000201400 */
[----:B------:R-:W-:Y:S01]  /*c030*/  F2FP.F16.F32.PACK_AB R0, RZ, R0 ;  /* 0x00000000ff00723e */ /* 0x000fe200000000ff */
[----:B------:R-:W-:Y:S06]  /*c040*/  BRA `(.L_x_28575) ;  /* 0x0000000c00647947 */ /* 0x000fec0003800000 */
.L_x_28576:
[----:B------:R-:W2:Y:S02]  /*c050*/  LDG.E.U16 R2, desc[UR36][R2.64] ;  /* 0x0000002402027981 */ /* 0x000ea4000c1e1500 */
[----:B--2---:R-:W1:Y:S02]  /*c060*/  I2F.S16 R0, R2 ;  /* 0x0000000200007306 */ /* 0x004e640000101400 */
[----:B-1----:R-:W-:Y:S01]  /*c070*/  F2FP.F16.F32.PACK_AB R0, RZ, R0 ;  /* 0x00000000ff00723e */ /* 0x002fe200000000ff */
[----:B------:R-:W-:Y:S06]  /*c080*/  BRA `(.L_x_28575) ;  /* 0x0000000c00547947 */ /* 0x000fec0003800000 */
.L_x_28571:
        /* <DEDUP_REMOVED lines=9> */
.L_x_28579:
[----:B------:R2:W5:Y:S01]  /*c120*/  LDG.E.U16 R0, desc[UR36][R2.64] ;  /* 0x0000002402007981 */ /* 0x000562000c1e1500 */
[----:B------:R-:W-:Y:S05]  /*c130*/  BRA `(.L_x_28575) ;  /* 0x0000000c00287947 */ /* 0x000fea0003800000 */
.L_x_28578:
        /* <DEDUP_REMOVED lines=9> */
.L_x_28581:
[----:B------:R1:W5:Y:S01]  /*c1d0*/  LDG.E.U16 R0, desc[UR36][R2.64] ;  /* 0x0000002402007981 */ /* 0x000362000c1e1500 */
[----:B------:R-:W-:Y:S05]  /*c1e0*/  BRA `(.L_x_28575) ;  /* 0x0000000800fc7947 */ /* 0x000fea0003800000 */
.L_x_28580:
        /* <DEDUP_REMOVED lines=12> */
.L_x_28570:
        /* <DEDUP_REMOVED lines=13> */
.L_x_28584:
        /* <DEDUP_REMOVED lines=12> */
.L_x_28583:
        /* <DEDUP_REMOVED lines=27> */
.L_x_28586:
        /* <DEDUP_REMOVED lines=13> */
.L_x_28585:
[----:B------:R-:W2:Y:S02]  /*c6c0*/  LDG.E.U16 R0, desc[UR36][R2.64] ;  /* 0x0000002402007981 */ /* 0x000ea4000c1e1500 */
[----:B--2---:R-:W-:-:S05]  /*c6d0*/  IMAD.U32 R0, R0, 0x10000, RZ ;  /* 0x0001000000007824 */ /* 0x004fca00078e00ff */
[----:B------:R-:W-:Y:S01]  /*c6e0*/  F2FP.F16.F32.PACK_AB R0, RZ, R0 ;  /* 0x00000000ff00723e */ /* 0x000fe200000000ff */
[----:B------:R-:W-:Y:S06]  /*c6f0*/  BRA `(.L_x_28575) ;  /* 0x0000000400b87947 */ /* 0x000fec0003800000 */
.L_x_28582:
        /* <DEDUP_REMOVED lines=12> */
.L_x_28589:
        /* <DEDUP_REMOVED lines=21> */
.L_x_28593:
[----:B------:R-:W-:Y:S05]  /*c910*/  BSYNC.RECONVERGENT B1 ;  /* 0x0000000000017941 */ /* 0x000fea0003800200 */
.L_x_28592:
[----:B------:R-:W-:Y:S01]  /*c920*/  IMAD.SHL.U32 R0, R0, 0x100000, RZ ;  /* 0x0010000000007824 */ /* 0x000fe200078e00ff */
[----:B------:R-:W-:-:S04]  /*c930*/  LEA R2, R2, 0x3b800000, 0x17 ;  /* 0x3b80000002027811 */ /* 0x000fc800078eb8ff */
[----:B------:R-:W-:-:S07]  /*c940*/  LOP3.LUT R0, R2, R0, R7, 0xfe, !PT ;  /* 0x0000000002007212 */ /* 0x000fce00078efe07 */
.L_x_28591:
[----:B------:R-:W-:Y:S05]  /*c950*/  BSYNC.RECONVERGENT B0 ;  /* 0x0000000000007941 */ /* 0x000fea0003800200 */
.L_x_28590:
[----:B------:R-:W-:Y:S01]  /*c960*/  F2FP.F16.F32.PACK_AB R0, RZ, R0 ;  /* 0x00000000ff00723e */ /* 0x000fe200000000ff */
[----:B------:R-:W-:Y:S06]  /*c970*/  BRA `(.L_x_28575) ;  /* 0x0000000400187947 */ /* 0x000fec0003800000 */
.L_x_28588:
        /* <DEDUP_REMOVED lines=21> */
.L_x_28597:
[----:B------:R-:W-:Y:S05]  /*cad0*/  BSYNC.RECONVERGENT B1 ;  /* 0x0000000000017941 */ /* 0x000fea0003800200 */
.L_x_28596:
[----:B------:R-:W-:Y:S01]  /*cae0*/  IMAD.SHL.U32 R0, R0, 0x200000, RZ ;  /* 0x0020000000007824 */ /* 0x000fe200078e00ff */
[----:B------:R-:W-:-:S04]  /*caf0*/  LEA R2, R2, 0x37800000, 0x17 ;  /* 0x3780000002027811 */ /* 0x000fc800078eb8ff */
[----:B------:R-:W-:-:S07]  /*cb00*/  LOP3.LUT R0, R2, R0, R7, 0xfe, !PT ;  /* 0x0000000002007212 */ /* 0x000fce00078efe07 */
.L_x_28595:
[----:B------:R-:W-:Y:S05]  /*cb10*/  BSYNC.RECONVERGENT B0 ;  /* 0x0000000000007941 */ /* 0x000fea0003800200 */
.L_x_28594:
[----:B------:R-:W-:Y:S01]  /*cb20*/  F2FP.F16.F32.PACK_AB R0, RZ, R0 ;  /* 0x00000000ff00723e */ /* 0x000fe200000000ff */
[----:B------:R-:W-:Y:S06]  /*cb30*/  BRA `(.L_x_28575) ;  /* 0x0000000000a87947 */ /* 0x000fec0003800000 */
.L_x_28587:
        /* <DEDUP_REMOVED lines=14> */
.L_x_28601:
[----:B------:R-:W-:Y:S05]  /*cc20*/  BSYNC.RECONVERGENT B0 ;  /* 0x0000000000007941 */ /* 0x000fea0003800200 */
.L_x_28600:
[----:B------:R-:W-:Y:S01]  /*cc30*/  F2FP.F16.F32.PACK_AB R0, RZ, R0 ;  /* 0x00000000ff00723e */ /* 0x000fe200000000ff */
[----:B------:R-:W-:Y:S06]  /*cc40*/  BRA `(.L_x_28575) ;  /* 0x0000000000647947 */ /* 0x000fec0003800000 */
.L_x_28574:
        /* <DEDUP_REMOVED lines=15> */
[----:B0--3-5:R-:W-:Y:S05]  /*cd40*/  CALL.ABS.NOINC R2 ;  /* 0x0000000002007343 */ /* 0x029fea0003c00000 */
.L_x_28602:
[----:B------:R-:W-:Y:S01]  /*cd50*/  PRMT R0, RZ, 0x7610, R0 ;  /* 0x00007610ff007816 */ /* 0x000fe20000000000 */
[----:B------:R-:W-:Y:S06]  /*cd60*/  BRA `(.L_x_28575) ;  /* 0x00000000001c7947 */ /* 0x000fec0003800000 */
.L_x_28599:
[----:B------:R-:W2:Y:S02]  /*cd70*/  LDG.E.64 R2, desc[UR36][R2.64] ;  /* 0x0000002402027981 */ /* 0x000ea4000c1e1b00 */
[----:B--2---:R-:W1:Y:S02]  /*cd80*/  I2F.U64 R0, R2 ;  /* 0x0000000200007312 */ /* 0x004e640000301000 */
[----:B-1----:R-:W-:Y:S01]  /*cd90*/  F2FP.F16.F32.PACK_AB R0, RZ, R0 ;  /* 0x00000000ff00723e */ /* 0x002fe200000000ff */
[----:B------:R-:W-:Y:S06]  /*cda0*/  BRA `(.L_x_28575) ;  /* 0x00000000000c7947 */ /* 0x000fec0003800000 */
.L_x_28598:
[----:B------:R-:W2:Y:S02]  /*cdb0*/  LDG.E R2, desc[UR36][R2.64] ;  /* 0x0000002402027981 */ /* 0x000ea4000c1e1900 */
[----:B--2---:R-:W-:-:S04]  /*cdc0*/  I2FP.F32.U32 R0, R2 ;  /* 0x0000000200007245 */ /* 0x004fc80000201000 */
[----:B------:R-:W-:-:S07]  /*cdd0*/  F2FP.F16.F32.PACK_AB R0, RZ, R0 ;  /* 0x00000000ff00723e */ /* 0x000fce00000000ff */
.L_x_28575:
        /* <DEDUP_REMOVED lines=29> */
.L_x_28608:
[----:B------:R-:W-:Y:S01]  /*cfb0*/  FSETP.GEU.FTZ.AND P0, PT, R5, -R7, PT ;  /* 0x800000070500720b */ /* 0x000fe20003f1e000 */
[----:B------:R-:W-:-:S12]  /*cfc0*/  FADD.FTZ R3, R3, -1 ;  /* 0xbf80000003037421 */ /* 0x000fd80000010000 */
[----:B------:R-:W-:-:S07]  /*cfd0*/  @!P0 FADD.FTZ R3, R3, -1 ;  /* 0xbf80000003038421 */ /* 0x000fce0000010000 */
.L_x_28607:
[----:B------:R-:W-:Y:S05]  /*cfe0*/  BSYNC.RECONVERGENT B1 ;  /* 0x0000000000017941 */ /* 0x000fea0003800200 */
.L_x_28606:
[----:B------:R-:W-:Y:S01]  /*cff0*/  FFMA.FTZ R2, -R7, R3, R2 ;  /* 0x0000000307027223 */ /* 0x000fe20000010102 */
[----:B------:R-:W-:Y:S06]  /*d000*/  BRA `(.L_x_28604) ;  /* 0x0000000000787947 */ /* 0x000fec0003800000 */
.L_x_28605:
        /* <DEDUP_REMOVED lines=14> */
.L_x_28611:
        /* <DEDUP_REMOVED lines=13> */
.L_x_28610:
[----:B------:R-:W-:Y:S05]  /*d1c0*/  BSYNC.RECONVERGENT B1 ;  /* 0x0000000000017941 */ /* 0x000fea0003800200 */
.L_x_28609:
[----:B------:R-:W-:-:S04]  /*d1d0*/  FMUL.FTZ R2, R2, 1.1920928955078125e-07 ;  /* 0x3400000002027820 */ /* 0x000fc80000410000 */
[----:B------:R-:W-:-:S07]  /*d1e0*/  FMUL.FTZ R2, R7, R2 ;  /* 0x0000000207027220 */ /* 0x000fce0000410000 */
.L_x_28604:
[----:B------:R-:W-:Y:S05]  /*d1f0*/  BSYNC.RECONVERGENT B0 ;  /* 0x0000000000007941 */ /* 0x000fea0003800200 */
.L_x_28603:
        /* <DEDUP_REMOVED lines=14> */
[----:B------:R-:W-:Y:S02]  /*d2e0*/  IADD3.X R3, PT, PT, RZ, UR7, RZ, P0, !PT ;  /* 0x00000007ff037c10 */ /* 0x000fe400087fe4ff */
[----:B------:R-:W-:Y:S01]  /*d2f0*/  F2FP.F16.F32.PACK_AB R0, RZ, R19 ;  /* 0x00000013ff00723e */ /* 0x000fe200000000ff */
        /* <DEDUP_REMOVED lines=13> */
.L_x_28615:
[----:B------:R-:W-:-:S06]  /*d3d0*/  HADD2.F32 R5, -RZ, R0.H0_H0 ;  /* 0x20000000ff057230 */ /* 0x000fcc0000004100 */
[----:B------:R-:W1:Y:S02]  /*d3e0*/  F2I.S64.TRUNC R4, R5 ;  /* 0x0000000500047311 */ /* 0x000e64000020d900 */
[----:B-1----:R1:W-:Y:S01]  /*d3f0*/  STG.E.U8 desc[UR36][R2.64], R4 ;  /* 0x0000000402007986 */ /* 0x0023e2000c101124 */
[----:B------:R-:W-:Y:S05]  /*d400*/  BRA `(.L_x_28617) ;  /* 0x0000000c006c7947 */ /* 0x000fea0003800000 */
.L_x_28614:
        /* <DEDUP_REMOVED lines=10> */
.L_x_28619:
[----:B------:R-:W-:-:S04]  /*d4b0*/  HADD2.F32 R0, -RZ, R0.H0_H0 ;  /* 0x20000000ff007230 */ /* 0x000fc80000004100 */
[----:B------:R-:W1:Y:S02]  /*d4c0*/  F2I.FTZ.TRUNC.NTZ R5, R0 ;  /* 0x0000000000057305 */ /* 0x000e64000021f100 */
[----:B-1----:R1:W-:Y:S01]  /*d4d0*/  STG.E desc[UR36][R2.64], R5 ;  /* 0x0000000502007986 */ /* 0x0023e2000c101924 */
[----:B------:R-:W-:Y:S05]  /*d4e0*/  BRA `(.L_x_28617) ;  /* 0x0000000c00347947 */ /* 0x000fea0003800000 */
.L_x_28618:
[----:B------:R-:W-:-:S04]  /*d4f0*/  HADD2.F32 R0, -RZ, R0.H0_H0 ;  /* 0x20000000ff007230 */ /* 0x000fc80000004100 */
[----:B------:R-:W1:Y:S02]  /*d500*/  F2I.FTZ.TRUNC.NTZ R5, R0 ;  /* 0x0000000000057305 */ /* 0x000e64000021f100 */
[----:B-1----:R1:W-:Y:S01]  /*d510*/  STG.E.U16 desc[UR36][R2.64], R5 ;  /* 0x0000000502007986 */ /* 0x0023e2000c101524 */
[----:B------:R-:W-:Y:S05]  /*d520*/  BRA `(.L_x_28617) ;  /* 0x0000000c00247947 */ /* 0x000fea0003800000 */
.L_x_28613:
        /* <DEDUP_REMOVED lines=9> */
.L_x_28621:
[----:B------:R1:W-:Y:S01]  /*d5c0*/  STG.E.U16 desc[UR36][R2.64], R0 ;  /* 0x0000000002007986 */ /* 0x0003e2000c101524 */
[----:B------:R-:W-:Y:S05]  /*d5d0*/  BRA `(.L_x_28617) ;  /* 0x0000000800f87947 */ /* 0x000fea0003800000 */
.L_x_28620:
        /* <DEDUP_REMOVED lines=10> */
.L_x_28623:
[----:B------:R-:W-:-:S05]  /*d680*/  HADD2.F32 R0, -RZ, R0.H0_H0 ;  /* 0x20000000ff007230 */ /* 0x000fca0000004100 */
[----:B------:R-:W-:-:S04]  /*d690*/  F2FP.F16.F32.PACK_AB R0, RZ, R0 ;  /* 0x00000000ff00723e */ /* 0x000fc800000000ff */
[----:B------:R-:W-:-:S05]  /*d6a0*/  PRMT R0, R0, 0x5410, RZ ;  /* 0x0000541000007816 */ /* 0x000fca00000000ff */
[----:B------:R1:W-:Y:S01]  /*d6b0*/  STG.E desc[UR36][R2.64], R0 ;  /* 0x0000000002007986 */ /* 0x0003e2000c101924 */
[----:B------:R-:W-:Y:S05]  /*d6c0*/  BRA `(.L_x_28617) ;  /* 0x0000000800bc7947 */ /* 0x000fea0003800000 */
.L_x_28622:
[----:B------:R-:W-:-:S05]  /*d6d0*/  HADD2.F32 R4, -RZ, R0.H0_H0 ;  /* 0x20000000ff047230 */ /* 0x000fca0000004100 */
[----:B------:R-:W-:-:S06]  /*d6e0*/  FMUL.FTZ R4, R4, 1 ;  /* 0x3f80000004047820 */ /* 0x000fcc0000410000 */
[----:B------:R-:W1:Y:S02]  /*d6f0*/  F2F.F64.F32 R4, R4 ;  /* 0x0000000400047310 */ /* 0x000e640000201800 */
[----:B-1----:R1:W-:Y:S01]  /*d700*/  STG.E.64 desc[UR36][R2.64], R4 ;  /* 0x0000000402007986 */ /* 0x0023e2000c101b24 */
[----:B------:R-:W-:Y:S05]  /*d710*/  BRA `(.L_x_28617) ;  /* 0x0000000800a87947 */ /* 0x000fea0003800000 */
.L_x_28612:
        /* <DEDUP_REMOVED lines=14> */
.L_x_28627:
        /* <DEDUP_REMOVED lines=18> */
.L_x_28630:
[----:B------:R-:W-:-:S04]  /*d920*/  SHF.R.U32.HI R5, RZ, 0x18, R5 ;  /* 0x00000018ff057819 */ /* 0x000fc80000011605 */
[----:B------:R-:W-:-:S07]  /*d930*/  LOP3.LUT R0, R0, 0x80, R5, 0xf8, !PT ;  /* 0x0000008000007812 */ /* 0x000fce00078ef805 */
.L_x_28629:
[----:B------:R-:W-:Y:S05]  /*d940*/  BSYNC.RECONVERGENT B0 ;  /* 0x0000000000007941 */ /* 0x000fea0003800200 */
.L_x_28628:
[----:B------:R1:W-:Y:S01]  /*d950*/  STG.E.U8 desc[UR36][R2.64], R0 ;  /* 0x0000000002007986 */ /* 0x0003e2000c101124 */
[----:B------:R-:W-:Y:S05]  /*d960*/  BRA `(.L_x_28617) ;  /* 0x0000000800147947 */ /* 0x000fea0003800000 */
.L_x_28626:
        /* <DEDUP_REMOVED lines=18> */
.L_x_28633:
[----:B------:R-:W-:-:S04]  /*da90*/  SHF.R.U32.HI R5, RZ, 0x18, R5 ;  /* 0x00000018ff057819 */ /* 0x000fc80000011605 */
[----:B------:R-:W-:-:S07]  /*daa0*/  LOP3.LUT R0, R0, 0x80, R5, 0xf8, !PT ;  /* 0x0000008000007812 */ /* 0x000fce00078ef805 */
.L_x_28632:
[----:B------:R-:W-:Y:S05]  /*dab0*/  BSYNC.RECONVERGENT B0 ;  /* 0x0000000000007941 */ /* 0x000fea0003800200 */
.L_x_28631:
[----:B------:R1:W-:Y:S01]  /*dac0*/  STG.E.U8 desc[UR36][R2.64], R0 ;  /* 0x0000000002007986 */ /* 0x0003e2000c101124 */
[----:B------:R-:W-:Y:S05]  /*dad0*/  BRA `(.L_x_28617) ;  /* 0x0000000400b87947 */ /* 0x000fea0003800000 */
.L_x_28625:
        /* <DEDUP_REMOVED lines=22> */
.L_x_28635:
[----:B------:R-:W-:-:S06]  /*dc40*/  HADD2.F32 R4, -RZ, R0.H0_H0 ;  /* 0x20000000ff047230 */ /* 0x000fcc0000004100 */
[----:B------:R-:W1:Y:S02]  /*dc50*/  F2I.U64.TRUNC R4, R4 ;  /* 0x0000000400047311 */ /* 0x000e64000020d800 */
[----:B-1----:R1:W-:Y:S01]  /*dc60*/  STG.E.64 desc[UR36][R2.64], R4 ;  /* 0x0000000402007986 */ /* 0x0023e2000c101b24 */
[----:B------:R-:W-:Y:S05]  /*dc70*/  BRA `(.L_x_28617) ;  /* 0x0000000400507947 */ /* 0x000fea0003800000 */
.L_x_28634:
[----:B------:R-:W-:-:S04]  /*dc80*/  HADD2.F32 R0, -RZ, R0.H0_H0 ;  /* 0x20000000ff007230 */ /* 0x000fc80000004100 */
[----:B------:R-:W1:Y:S02]  /*dc90*/  F2I.FTZ.U32.TRUNC.NTZ R5, R0 ;  /* 0x0000000000057305 */ /* 0x000e64000021f000 */
[----:B-1----:R1:W-:Y:S01]  /*dca0*/  STG.E desc[UR36][R2.64], R5 ;  /* 0x0000000502007986 */ /* 0x0023e2000c101924 */
[----:B------:R-:W-:Y:S05]  /*dcb0*/  BRA `(.L_x_28617) ;  /* 0x0000000400407947 */ /* 0x000fea0003800000 */
.L_x_28624:
        /* <DEDUP_REMOVED lines=11> */
.L_x_28637:
[----:B------:R-:W-:Y:S01]  /*dd70*/  HADD2.F32 R0, -RZ, R0.H0_H0 ;  /* 0x20000000ff007230 */ /* 0x000fe20000004100 */
[----:B------:R-:W-:-:S04]  /*dd80*/  CS2R R6, SRZ ;  /* 0x0000000000067805 */ /* 0x000fc8000001ff00 */
[----:B------:R-:W-:-:S04]  /*dd90*/  FMUL.FTZ R0, R0, 1 ;  /* 0x3f80000000007820 */ /* 0x000fc80000410000 */
[----:B------:R-:W1:Y:S02]  /*dda0*/  F2F.F64.F32 R4, R0 ;  /* 0x0000000000047310 */ /* 0x000e640000201800 */
[----:B-1----:R2:W-:Y:S01]  /*ddb0*/  STG.E.128 desc[UR36][R2.64], R4 ;  /* 0x0000000402007986 */ /* 0x0025e2000c101d24 */
[----:B------:R-:W-:Y:S05]  /*ddc0*/  BRA `(.L_x_28617) ;  /* 0x0000000000fc7947 */ /* 0x000fea0003800000 */
.L_x_28636:
[----:B------:R-:W-:-:S09]  /*ddd0*/  UISETP.NE.AND UP0, UPT, UR4, 0xf, UPT ;  /* 0x0000000f0400788c */ /* 0x000fd2000bf05270 */
[----:B------:R-:W-:Y:S05]  /*dde0*/  BRA.U !UP0, `(.L_x_28638) ;  /* 0x0000000108e87547 */ /* 0x000fea000b800000 */
[----:B------:R-:W-:-:S09]  /*ddf0*/  UISETP.NE.AND UP0, UPT, UR4, 0x17, UPT ;  /* 0x000000170400788c */ /* 0x000fd2000bf05270 */
[----:B------:R-:W-:Y:S05]  /*de00*/  BRA.U !UP0, `(.L_x_28639) ;  /* 0x0000000108907547 */ /* 0x000fea000b800000 */
[----:B------:R-:W-:-:S09]  /*de10*/  UISETP.NE.AND UP0, UPT, UR4, 0x18, UPT ;  /* 0x000000180400788c */ /* 0x000fd2000bf05270 */
[----:B------:R-:W-:Y:S05]  /*de20*/  BRA.U !UP0, `(.L_x_28640) ;  /* 0x0000000108447547 */ /* 0x000fea000b800000 */
.L_x_28616:
        /* <DEDUP_REMOVED lines=16> */
.L_x_28641:
[----:B------:R-:W-:Y:S05]  /*df30*/  BRA `(.L_x_28617) ;  /* 0x0000000000a07947 */ /* 0x000fea0003800000 */
.L_x_28640:
        /* <DEDUP_REMOVED lines=13> */
.L_x_28643:
[----:B------:R-:W-:Y:S05]  /*e010*/  BSYNC.RECONVERGENT B0 ;  /* 0x0000000000007941 */ /* 0x000fea0003800200 */
.L_x_28642:
[----:B------:R-:W-:-:S05]  /*e020*/  LOP3.LUT R5, R0, 0x80, R5, 0xf8, !PT ;  /* 0x0000008000057812 */ /* 0x000fca00078ef805 */
[----:B------:R4:W-:Y:S01]  /*e030*/  STG.E.U8 desc[UR36][R2.64], R5 ;  /* 0x0000000502007986 */ /* 0x0009e2000c101124 */
[----:B------:R-:W-:Y:S05]  /*e040*/  BRA `(.L_x_28617) ;  /* 0x00000000005c7947 */ /* 0x000fea0003800000 */
.L_x_28639:
        /* <DEDUP_REMOVED lines=12> */
.L_x_28645:
[----:B------:R-:W-:Y:S01]  /*e110*/  IMAD.MOV.U32 R0, RZ, RZ, 0x7f ;  /* 0x0000007fff007424 */ /* 0x000fe200078e00ff */
[----:B------:R-:W-:-:S04]  /*e120*/  ISETP.GT.U32.AND P0, PT, R4, 0x7f800000, PT ;  /* 0x7f8000000400780c */ /* 0x000fc80003f04070 */
[----:B------:R-:W-:-:S09]  /*e130*/  SEL R0, R0, 0x7c, P0 ;  /* 0x0000007c00007807 */ /* 0x000fd20000000000 */
.L_x_28646:
[----:B------:R-:W-:Y:S05]  /*e140*/  BSYNC.RECONVERGENT B0 ;  /* 0x0000000000007941 */ /* 0x000fea0003800200 */
.L_x_28644:
[----:B------:R-:W-:-:S04]  /*e150*/  SHF.R.U32.HI R5, RZ, 0x18, R5 ;  /* 0x00000018ff057819 */ /* 0x000fc80000011605 */
[----:B------:R-:W-:-:S05]  /*e160*/  LOP3.LUT R5, R0, 0x80, R5, 0xf8, !PT ;  /* 0x0000008000057812 */ /* 0x000fca00078ef805 */
[----:B------:R3:W-:Y:S01]  /*e170*/  STG.E.U8 desc[UR36][R2.64], R5 ;  /* 0x0000000502007986 */ /* 0x0007e2000c101124 */
[----:B------:R-:W-:Y:S05]  /*e180*/  BRA `(.L_x_28617) ;  /* 0x00000000000c7947 */ /* 0x000fea0003800000 */
.L_x_28638:
[----:B------:R-:W-:-:S05]  /*e190*/  HADD2.F32 R0, -RZ, R0.H0_H0 ;  /* 0x20000000ff007230 */ /* 0x000fca0000004100 */
[----:B------:R-:W-:-:S05]  /*e1a0*/  F2FP.BF16.F32.PACK_AB R0, RZ, R0 ;  /* 0x00000000ff00723e */ /* 0x000fca00000010ff */
[----:B------:R1:W-:Y:S02]  /*e1b0*/  STG.E.U16 desc[UR36][R2.64], R0 ;  /* 0x0000000002007986 */ /* 0x0003e4000c101524 */
.L_x_28617:
[----:B------:R-:W-:-:S07]  /*e1c0*/  VIADD R17, R17, 0x80 ;  /* 0x0000008011117836 */ /* 0x000fce0000000000 */
.L_x_28535:
[----:B------:R-:W-:Y:S05]  /*e1d0*/  BSYNC.RECONVERGENT B6 ;  /* 0x0000000000067941 */ /* 0x000fea0003800200 */
.L_x_28534:
[----:B------:R-:W5:Y:S02]  /*e1e0*/  LDCU UR4, c[0x0][0x380] ;  /* 0x00007000ff0477ac */ /* 0x000f640008000800 */
[----:B-----5:R-:W-:-:S13]  /*e1f0*/  ISETP.GE.AND P0, PT, R17, UR4, PT ;  /* 0x0000000411007c0c */ /* 0x020fda000bf06270 */
[----:B------:R-:W-:Y:S05]  /*e200*/  @P0 EXIT ;  /* 0x000000000000094d */ /* 0x000fea0003800000 */
[----:B------:R-:W5:Y:S01]  /*e210*/  LDCU UR4, c[0x0][0x388] ;  /* 0x00007100ff0477ac */ /* 0x000f620008000800 */
[----:B------:R-:W-:Y:S01]  /*e220*/  IMAD.MOV.U32 R18, RZ, RZ, RZ ;  /* 0x000000ffff127224 */ /* 0x000fe200078e00ff */
[----:B------:R-:W-:Y:S01]  /*e230*/  MOV R16, RZ ;  /* 0x000000ff00107202 */ /* 0x000fe20000000f00 */
        /* <DEDUP_REMOVED lines=351> */
.L_x_28647:
[----:B------:R-:W1:Y:S01]  /*f830*/  LDCU.64 UR6, c[0x0][0x5e8] ;  /* 0x0000bd00ff0677ac */ /* 0x000e620008000a00 */
[----:B------:R-:W2:Y:S01]  /*f840*/  LDCU.64 UR8, c[0x0][0x5f0] ;  /* 0x0000be00ff0877ac */ /* 0x000ea20008000a00 */
[----:B------:R-:W-:-:S04]  /*f850*/  UPRMT UR4, UR39, 0x9910, URZ ;  /* 0x0000991027047896 */ /* 0x000fc800080000ff */
[----:B------:R-:W-:Y:S01]  /*f860*/  UISETP.GT.AND UP0, UPT, UR4, 0x9, UPT ;  /* 0x000000090400788c */ /* 0x000fe2000bf04270 */
[----:B-1----:R-:W-:Y:S02]  /*f870*/  IADD3 R16, P0, PT, R16, UR6, RZ ;  /* 0x0000000610107c10 */ /* 0x002fe4000ff1e0ff */
[----:B--23--:R-:W-:-:S03]  /*f880*/  IADD3 R2, P1, PT, R0, UR8, RZ ;  /* 0x0000000800027c10 */ /* 0x00cfc6000ff3e0ff */
        /* <DEDUP_REMOVED lines=16> */
.L_x_28651:
[----:B------:R-:W2:Y:S02]  /*f990*/  LDG.E.U8 R2, desc[UR36][R2.64] ;  /* 0x0000002402027981 */ /* 0x000ea4000c1e1100 */
[----:B--2---:R-:W-:-:S04]  /*f9a0*/  I2FP.F32.U32 R0, R2 ;  /* 0x0000000200007245 */ /* 0x004fc80000201000 */
[----:B------:R-:W-:-:S04]  /*f9b0*/  F2FP.F16.F32.PACK_AB R0, RZ, R0 ;  /* 0x00000000ff00723e */ /* 0x000fc800000000ff */
[----:B------:R-:W-:Y:S01]  /*f9c0*/  PRMT R19, R0, 0x7610, R19 ;  /* 0x0000761000137816 */ /* 0x000fe20000000013 */
[----:B------:R-:W-:Y:S06]  /*f9d0*/  BRA `(.L_x_28653) ;  /* 0x0000000c00d47947 */ /* 0x000fec0003800000 */
.L_x_28650:
        /* <DEDUP_REMOVED lines=11> */
.L_x_28655:
[----:B------:R-:W2:Y:S02]  /*fa90*/  LDG.E R2, desc[UR36][R2.64] ;  /* 0x0000002402027981 */ /* 0x000ea4000c1e1900 */
[----:B--2---:R-:W-:-:S04]  /*faa0*/  I2FP.F32.S32 R0, R2 ;  /* 0x0000000200007245 */ /* 0x004fc80000201400 */
[----:B------:R-:W-:-:S04]  /*fab0*/  F2FP.F16.F32.PACK_AB R0, RZ, R0 ;  /* 0x00000000ff00723e */ /* 0x000fc800000000ff */
[----:B------:R-:W-:Y:S01]  /*fac0*/  PRMT R19, R0, 0x7610, R19 ;  /* 0x0000761000137816 */ /* 0x000fe20000000013 */
[----:B------:R-:W-:Y:S06]  /*fad0*/  BRA `(.L_x_28653) ;  /* 0x0000000c00947947 */ /* 0x000fec0003800000 */
.L_x_28654:
[----:B------:R-:W2:Y:S02]  /*fae0*/  LDG.E.U16 R2, desc[UR36][R2.64] ;  /* 0x0000002402027981 */ /* 0x000ea4000c1e1500 */
[----:B--2---:R-:W1:Y:S02]  /*faf0*/  I2F.S16 R0, R2 ;  /* 0x0000000200007306 */ /* 0x004e640000101400 */
[----:B-1----:R-:W-:-:S04]  /*fb00*/  F2FP.F16.F32.PACK_AB R0, RZ, R0 ;  /* 0x00000000ff00723e */ /* 0x002fc800000000ff */
[----:B------:R-:W-:Y:S01]  /*fb10*/  PRMT R19, R0, 0x7610, R19 ;  /* 0x0000761000137816 */ /* 0x000fe20000000013 */
[----:B------:R-:W-:Y:S06]  /*fb20*/  BRA `(.L_x_28653) ;  /* 0x0000000c00807947 */ /* 0x000fec0003800000 */
.L_x_28649:
        /* <DEDUP_REMOVED lines=9> */
.L_x_28657:
[----:B------:R1:W5:Y:S01]  /*fbc0*/  LDG.E.U16 R19, desc[UR36][R2.64] ;  /* 0x0000002402137981 */ /* 0x000362000c1e1500 */
[----:B------:R-:W-:Y:S05]  /*fbd0*/  BRA `(.L_x_28653) ;  /* 0x0000000c00547947 */ /* 0x000fea0003800000 */
.L_x_28656:
        /* <DEDUP_REMOVED lines=9> */
.L_x_28659:
[----:B------:R2:W5:Y:S01]  /*fc70*/  LDG.E.U16 R19, desc[UR36][R2.64] ;  /* 0x0000002402137981 */ /* 0x000562000c1e1500 */
[----:B------:R-:W-:Y:S05]  /*fc80*/  BRA `(.L_x_28653) ;  /* 0x0000000c00287947 */ /* 0x000fea0003800000 */
.L_x_28658:
        /* <DEDUP_REMOVED lines=13> */
.L_x_28648:
        /* <DEDUP_REMOVED lines=14> */
.L_x_28662:
        /* <DEDUP_REMOVED lines=13> */
.L_x_28661:
        /* <DEDUP_REMOVED lines=27> */
.L_x_28664:
        /* <DEDUP_REMOVED lines=14> */
.L_x_28663:
[----:B------:R-:W2:Y:S02]  /*101a0*/  LDG.E.U16 R0, desc[UR36][R2.64] ;  /* 0x0000002402007981 */ /* 0x000ea4000c1e1500 */
[----:B--2---:R-:W-:-:S05]  /*101b0*/  IMAD.U32 R0, R0, 0x10000, RZ ;  /* 0x0001000000007824 */ /* 0x004fca00078e00ff */
[----:B------:R-:W-:-:S04]  /*101c0*/  F2FP.F16.F32.PACK_AB R0, RZ, R0 ;  /* 0x00000000ff00723e */ /* 0x000fc800000000ff */
[----:B------:R-:W-:Y:S01]  /*101d0*/  PRMT R19, R0, 0x7610, R19 ;  /* 0x0000761000137816 */ /* 0x000fe20000000013 */
[----:B------:R-:W-:Y:S06]  /*101e0*/  BRA `(.L_x_28653) ;  /* 0x0000000400d07947 */ /* 0x000fec0003800000 */
.L_x_28660:
        /* <DEDUP_REMOVED lines=13> */
.L_x_28667:
        /* <DEDUP_REMOVED lines=21> */
.L_x_28671:
[----:B------:R-:W-:Y:S05]  /*10410*/  BSYNC.RECONVERGENT B1 ;  /* 0x0000000000017941 */ /* 0x000fea0003800200 */
.L_x_28670:
[----:B------:R-:W-:Y:S01]  /*10420*/  IMAD.SHL.U32 R0, R0, 0x100000, RZ ;  /* 0x0010000000007824 */ /* 0x000fe200078e00ff */
[----:B------:R-:W-:-:S04]  /*10430*/  LEA R2, R2, 0x3b800000, 0x17 ;  /* 0x3b80000002027811 */ /* 0x000fc800078eb8ff */
[----:B------:R-:W-:-:S07]  /*10440*/  LOP3.LUT R0, R2, R0, R7, 0xfe, !PT ;  /* 0x0000000002007212 */ /* 0x000fce00078efe07 */
.L_x_28669:
[----:B------:R-:W-:Y:S05]  /*10450*/  BSYNC.RECONVERGENT B0 ;  /* 0x0000000000007941 */ /* 0x000fea0003800200 */
.L_x_28668:
[----:B------:R-:W-:-:S04]  /*10460*/  F2FP.F16.F32.PACK_AB R0, RZ, R0 ;  /* 0x00000000ff00723e */ /* 0x000fc800000000ff */
[----:B------:R-:W-:Y:S01]  /*10470*/  PRMT R19, R0, 0x7610, R19 ;  /* 0x0000761000137816 */ /* 0x000fe20000000013 */
[----:B------:R-:W-:Y:S06]  /*10480*/  BRA `(.L_x_28653) ;  /* 0x0000000400287947 */ /* 0x000fec0003800000 */
.L_x_28666:
        /* <DEDUP_REMOVED lines=21> */
.L_x_28675:
[----:B------:R-:W-:Y:S05]  /*105e0*/  BSYNC.RECONVERGENT B1 ;  /* 0x0000000000017941 */ /* 0x000fea0003800200 */
.L_x_28674:
[----:B------:R-:W-:Y:S01]  /*105f0*/  IMAD.SHL.U32 R0, R0, 0x200000, RZ ;  /* 0x0020000000007824 */ /* 0x000fe200078e00ff */
[----:B------:R-:W-:-:S04]  /*10600*/  LEA R2, R2, 0x37800000, 0x17 ;  /* 0x3780000002027811 */ /* 0x000fc800078eb8ff */
[----:B------:R-:W-:-:S07]  /*10610*/  LOP3.LUT R0, R2, R0, R7, 0xfe, !PT ;  /* 0x0000000002007212 */ /* 0x000fce00078efe07 */
.L_x_28673:
[----:B------:R-:W-:Y:S05]  /*10620*/  BSYNC.RECONVERGENT B0 ;  /* 0x0000000000007941 */ /* 0x000fea0003800200 */
.L_x_28672:
[----:B------:R-:W-:-:S04]  /*10630*/  F2FP.F16.F32.PACK_AB R0, RZ, R0 ;  /* 0x00000000ff00723e */ /* 0x000fc800000000ff */
[----:B------:R-:W-:Y:S01]  /*10640*/  PRMT R19, R0, 0x7610, R19 ;  /* 0x0000761000137816 */ /* 0x000fe20000000013 */
[----:B------:R-:W-:Y:S06]  /*10650*/  BRA `(.L_x_28653) ;  /* 0x0000000000b47947 */ /* 0x000fec0003800000 */
.L_x_28665:
        /* <DEDUP_REMOVED lines=14> */
.L_x_28679:
[----:B------:R-:W-:Y:S05]  /*10740*/  BSYNC.RECONVERGENT B0 ;  /* 0x0000000000007941 */ /* 0x000fea0003800200 */
.L_x_28678:
[----:B------:R-:W-:-:S04]  /*10750*/  F2FP.F16.F32.PACK_AB R0, RZ, R0 ;  /* 0x00000000ff00723e */ /* 0x000fc800000000ff */
[----:B------:R-:W-:Y:S01]  /*10760*/  PRMT R19, R0, 0x7610, R19 ;  /* 0x0000761000137816 */ /* 0x000fe20000000013 */
[----:B------:R-:W-:Y:S06]  /*10770*/  BRA `(.L_x_28653) ;  /* 0x00000000006c7947 */ /* 0x000fec0003800000 */
.L_x_28652:
        /* <DEDUP_REMOVED lines=16> */
.L_x_28680:
[----:B------:R-:W-:Y:S01]  /*10880*/  PRMT R19, RZ, 0x7610, R19 ;  /* 0x00007610ff137816 */ /* 0x000fe20000000013 */
[----:B------:R-:W-:Y:S06]  /*10890*/  BRA `(.L_x_28653) ;  /* 0x0000000000247947 */ /* 0x000fec0003800000 */
.L_x_28677:
[----:B------:R-:W2:Y:S02]  /*108a0*/  LDG.E.64 R2, desc[UR36][R2.64] ;  /* 0x0000002402027981 */ /* 0x000ea4000c1e1b00 */
[----:B--2---:R-:W1:Y:S02]  /*108b0*/  I2F.U64 R0, R2 ;  /* 0x0000000200007312 */ /* 0x004e640000301000 */
[----:B-1----:R-:W-:-:S04]  /*108c0*/  F2FP.F16.F32.PACK_AB R0, RZ, R0 ;  /* 0x00000000ff00723e */ /* 0x002fc800000000ff */
[----:B------:R-:W-:Y:S01]  /*108d0*/  PRMT R19, R0, 0x7610, R19 ;  /* 0x0000761000137816 */ /* 0x000fe20000000013 */
[----:B------:R-:W-:Y:S06]  /*108e0*/  BRA `(.L_x_28653) ;  /* 0x0000000000107947 */ /* 0x000fec0003800000 */
.L_x_28676:
[----:B------:R-:W2:Y:S02]  /*108f0*/  LDG.E R2, desc[UR36][R2.64] ;  /* 0x0000002402027981 */ /* 0x000ea4000c1e1900 */
[----:B--2---:R-:W-:-:S04]  /*10900*/  I2FP.F32.U32 R0, R2 ;  /* 0x0000000200007245 */ /* 0x004fc80000201000 */
[----:B------:R-:W-:-:S04]  /*10910*/  F2FP.F16.F32.PACK_AB R0, RZ, R0 ;  /* 0x00000000ff00723e */ /* 0x000fc800000000ff */
[----:B------:R-:W-:-:S07]  /*10920*/  PRMT R19, R0, 0x7610, R19 ;  /* 0x0000761000137816 */ /* 0x000fce0000000013 */
.L_x_28653:
        /* <DEDUP_REMOVED lines=18> */
.L_x_28684:
[----:B------:R-:W2:Y:S02]  /*10a50*/  LDG.E.U8 R2, desc[UR36][R2.64] ;  /* 0x0000002402027981 */ /* 0x000ea4000c1e1100 */
[----:B--2---:R-:W-:-:S04]  /*10a60*/  I2FP.F32.U32 R0, R2 ;  /* 0x0000000200007245 */ /* 0x004fc80000201000 */
[----:B------:R-:W-:Y:S01]  /*10a70*/  F2FP.F16.F32.PACK_AB R0, RZ, R0 ;  /* 0x00000000ff00723e */ /* 0x000fe200000000ff */
[----:B------:R-:W-:Y:S06]  /*10a80*/  BRA `(.L_x_28686) ;  /* 0x0000000c009c7947 */ /* 0x000fec0003800000 */
.L_x_28683:
        /* <DEDUP_REMOVED lines=10> */
.L_x_28688:
[----:B------:R-:W2:Y:S02]  /*10b30*/  LDG.E R2, desc[UR36][R2.64] ;  /* 0x0000002402027981 */ /* 0x000ea4000c1e1900 */
[----:B--2---:R-:W-:-:S04]  /*10b40*/  I2FP.F32.S32 R0, R2 ;  /* 0x0000000200007245 */ /* 0x004fc80000201400 */
[----:B------:R-:W-:Y:S01]  /*10b50*/  F2FP.F16.F32.PACK_AB R0, RZ, R0 ;  /* 0x00000000ff00723e */ /* 0x000fe200000000ff */
[----:B------:R-:W-:Y:S06]  /*10b60*/  BRA `(.L_x_28686) ;  /* 0x0000000c00647947 */ /* 0x000fec0003800000 */
.L_x_28687:
[----:B------:R-:W2:Y:S02]  /*10b70*/  LDG.E.U16 R2, desc[UR36][R2.64] ;  /* 0x0000002402027981 */ /* 0x000ea4000c1e1500 */
[----:B--2---:R-:W1:Y:S02]  /*10b80*/  I2F.S16 R0, R2 ;  /* 0x0000000200007306 */ /* 0x004e640000101400 */
[----:B-1----:R-:W-:Y:S01]  /*10b90*/  F2FP.F16.F32.PACK_AB R0, RZ, R0 ;  /* 0x00000000ff00723e */ /* 0x002fe200000000ff */
[----:B------:R-:W-:Y:S06]  /*10ba0*/  BRA `(.L_x_28686) ;  /* 0x0000000c00547947 */ /* 0x000fec0003800000 */
.L_x_28682:
        /* <DEDUP_REMOVED lines=9> */
.L_x_28690:
[----:B------:R1:W5:Y:S01]  /*10c40*/  LDG.E.U16 R0, desc[UR36][R2.64] ;  /* 0x0000002402007981 */ /* 0x000362000c1e1500 */
[----:B------:R-:W-:Y:S05]  /*10c50*/  BRA `(.L_x_28686) ;  /* 0x0000000c00287947 */ /* 0x000fea0003800000 */
.L_x_28689:
        /* <DEDUP_REMOVED lines=9> */
.L_x_28692:
[----:B------:R2:W5:Y:S01]  /*10cf0*/  LDG.E.U16 R0, desc[UR36][R2.64] ;  /* 0x0000002402007981 */ /* 0x000562000c1e1500 */
[----:B------:R-:W-:Y:S05]  /*10d00*/  BRA `(.L_x_28686) ;  /* 0x0000000800fc7947 */ /* 0x000fea0003800000 */
.L_x_28691:
        /* <DEDUP_REMOVED lines=12> */
.L_x_28681:
        /* <DEDUP_REMOVED lines=13> */
.L_x_28695:
        /* <DEDUP_REMOVED lines=12> */
.L_x_28694:
        /* <DEDUP_REMOVED lines=27> */
.L_x_28697:
        /* <DEDUP_REMOVED lines=13> */
.L_x_28696:
[----:B------:R-:W2:Y:S02]  /*111e0*/  LDG.E.U16 R0, desc[UR36][R2.64] ;  /* 0x0000002402007981 */ /* 0x000ea4000c1e1500 */
[----:B--2---:R-:W-:-:S05]  /*111f0*/  IMAD.U32 R0, R0, 0x10000, RZ ;  /* 0x0001000000007824 */ /* 0x004fca00078e00ff */
[----:B------:R-:W-:Y:S01]  /*11200*/  F2FP.F16.F32.PACK_AB R0, RZ, R0 ;  /* 0x00000000ff00723e */ /* 0x000fe200000000ff */
[----:B------:R-:W-:Y:S06]  /*11210*/  BRA `(.L_x_28686) ;  /* 0x0000000400b87947 */ /* 0x000fec0003800000 */
.L_x_28693:
        /* <DEDUP_REMOVED lines=12> */
.L_x_28700:
        /* <DEDUP_REMOVED lines=21> */
.L_x_28704:
[----:B------:R-:W-:Y:S05]  /*11430*/  BSYNC.RECONVERGENT B1 ;  /* 0x0000000000017941 */ /* 0x000fea0003800200 */
.L_x_28703:
[----:B------:R-:W-:Y:S01]  /*11440*/  IMAD.SHL.U32 R0, R0, 0x100000, RZ ;  /* 0x0010000000007824 */ /* 0x000fe200078e00ff */
[----:B------:R-:W-:-:S04]  /*11450*/  LEA R2, R2, 0x3b800000, 0x17 ;  /* 0x3b80000002027811 */ /* 0x000fc800078eb8ff */
[----:B------:R-:W-:-:S07]  /*11460*/  LOP3.LUT R0, R2, R0, R7, 0xfe, !PT ;  /* 0x0000000002007212 */ /* 0x000fce00078efe07 */
.L_x_28702:
[----:B------:R-:W-:Y:S05]  /*11470*/  BSYNC.RECONVERGENT B0 ;  /* 0x0000000000007941 */ /* 0x000fea0003800200 */
.L_x_28701:
[----:B------:R-:W-:Y:S01]  /*11480*/  F2FP.F16.F32.PACK_AB R0, RZ, R0 ;  /* 0x00000000ff00723e */ /* 0x000fe200000000ff */
[----:B------:R-:W-:Y:S06]  /*11490*/  BRA `(.L_x_28686) ;  /* 0x0000000400187947 */ /* 0x000fec0003800000 */
.L_x_28699:
        /* <DEDUP_REMOVED lines=21> */
.L_x_28708:
[----:B------:R-:W-:Y:S05]  /*115f0*/  BSYNC.RECONVERGENT B1 ;  /* 0x0000000000017941 */ /* 0x000fea0003800200 */
.L_x_28707:
[----:B------:R-:W-:Y:S01]  /*11600*/  IMAD.SHL.U32 R0, R0, 0x200000, RZ ;  /* 0x0020000000007824 */ /* 0x000fe200078e00ff */
[----:B------:R-:W-:-:S04]  /*11610*/  LEA R2, R2, 0x37800000, 0x17 ;  /* 0x3780000002027811 */ /* 0x000fc800078eb8ff */
[----:B------:R-:W-:-:S07]  /*11620*/  LOP3.LUT R0, R2, R0, R7, 0xfe, !PT ;  /* 0x0000000002007212 */ /* 0x000fce00078efe07 */
.L_x_28706:
[----:B------:R-:W-:Y:S05]  /*11630*/  BSYNC.RECONVERGENT B0 ;  /* 0x0000000000007941 */ /* 0x000fea0003800200 */
.L_x_28705:
[----:B------:R-:W-:Y:S01]  /*11640*/  F2FP.F16.F32.PACK_AB R0, RZ, R0 ;  /* 0x00000000ff00723e */ /* 0x000fe200000000ff */
[----:B------:R-:W-:Y:S06]  /*11650*/  BRA `(.L_x_28686) ;  /* 0x0000000000a87947 */ /* 0x000fec0003800000 */
.L_x_28698:
        /* <DEDUP_REMOVED lines=14> */
.L_x_28712:
[----:B------:R-:W-:Y:S05]  /*11740*/  BSYNC.RECONVERGENT B0 ;  /* 0x0000000000007941 */ /* 0x000fea0003800200 */
.L_x_28711:
[----:B------:R-:W-:Y:S01]  /*11750*/  F2FP.F16.F32.PACK_AB R0, RZ, R0 ;  /* 0x00000000ff00723e */ /* 0x000fe200000000ff */
[----:B------:R-:W-:Y:S06]  /*11760*/  BRA `(.L_x_28686) ;  /* 0x0000000000647947 */ /* 0x000fec0003800000 */
.L_x_28685:
        /* <DEDUP_REMOVED lines=12> */
[----:B----4-:R-:W-:Y:S01]  /*11830*/  IMAD.U32 R10, RZ, RZ, UR8 ;  /* 0x00000008ff0a7e24 */ /* 0x010fe2000f8e00ff */
[----:B------:R-:W-:-:S07]  /*11840*/  MOV R11, UR9 ;  /* 0x00000009000b7c02 */ /* 0x000fce0008000f00 */
[----:B------:R-:W-:-:S07]  /*11850*/  LEPC R20, `(.L_x_28713) ;  /* 0x000000001014794e */ /* 0x000fce0000000000 */
[----:B0--3-5:R-:W-:Y:S05]  /*11860*/  CALL.ABS.NOINC R2 ;  /* 0x0000000002007343 */ /* 0x029fea0003c00000 */
.L_x_28713:
[----:B------:R-:W-:Y:S01]  /*11870*/  PRMT R0, RZ, 0x7610, R0 ;  /* 0x00007610ff007816 */ /* 0x000fe20000000000 */
[----:B------:R-:W-:Y:S06]  /*11880*/  BRA `(.L_x_28686) ;  /* 0x00000000001c7947 */ /* 0x000fec0003800000 */
.L_x_28710:
[----:B------:R-:W2:Y:S02]  /*11890*/  LDG.E.64 R2, desc[UR36][R2.64] ;  /* 0x0000002402027981 */ /* 0x000ea4000c1e1b00 */
[----:B--2---:R-:W1:Y:S02]  /*118a0*/  I2F.U64 R0, R2 ;  /* 0x0000000200007312 */ /* 0x004e640000301000 */
[----:B-1----:R-:W-:Y:S01]  /*118b0*/  F2FP.F16.F32.PACK_AB R0, RZ, R0 ;  /* 0x00000000ff00723e */ /* 0x002fe200000000ff */
[----:B------:R-:W-:Y:S06]  /*118c0*/  BRA `(.L_x_28686) ;  /* 0x00000000000c7947 */ /* 0x000fec0003800000 */
.L_x_28709:
[----:B------:R-:W2:Y:S02]  /*118d0*/  LDG.E R2, desc[UR36][R2.64] ;  /* 0x0000002402027981 */ /* 0x000ea4000c1e1900 */
[----:B--2---:R-:W-:-:S04]  /*118e0*/  I2FP.F32.U32 R0, R2 ;  /* 0x0000000200007245 */ /* 0x004fc80000201000 */
[----:B------:R-:W-:-:S07]  /*118f0*/  F2FP.F16.F32.PACK_AB R0, RZ, R0 ;  /* 0x00000000ff00723e */ /* 0x000fce00000000ff */
.L_x_28686:
        /* <DEDUP_REMOVED lines=29> */
.L_x_28719:
[----:B------:R-:W-:Y:S01]  /*11ad0*/  FSETP.GEU.FTZ.AND P0, PT, R5, -R7, PT ;  /* 0x800000070500720b */ /* 0x000fe20003f1e000 */
[----:B------:R-:W-:-:S12]  /*11ae0*/  FADD.FTZ R3, R3, -1 ;  /* 0xbf80000003037421 */ /* 0x000fd80000010000 */
[----:B------:R-:W-:-:S07]  /*11af0*/  @!P0 FADD.FTZ R3, R3, -1 ;  /* 0xbf80000003038421 */ /* 0x000fce0000010000 */
.L_x_28718:
[----:B------:R-:W-:Y:S05]  /*11b00*/  BSYNC.RECONVERGENT B1 ;  /* 0x0000000000017941 */ /* 0x000fea0003800200 */
.L_x_28717:
[----:B------:R-:W-:Y:S01]  /*11b10*/  FFMA.FTZ R2, -R7, R3, R2 ;  /* 0x0000000307027223 */ /* 0x000fe20000010102 */
[----:B------:R-:W-:Y:S06]  /*11b20*/  BRA `(.L_x_28715) ;  /* 0x0000000000787947 */ /* 0x000fec0003800000 */
.L_x_28716:
        /* <DEDUP_REMOVED lines=14> */
.L_x_28722:
        /* <DEDUP_REMOVED lines=13> */
.L_x_28721:
[----:B------:R-:W-:Y:S05]  /*11ce0*/  BSYNC.RECONVERGENT B1 ;  /* 0x0000000000017941 */ /* 0x000fea0003800200 */
.L_x_28720:
[----:B------:R-:W-:-:S04]  /*11cf0*/  FMUL.FTZ R2, R2, 1.1920928955078125e-07 ;  /* 0x3400000002027820 */ /* 0x000fc80000410000 */
[----:B------:R-:W-:-:S07]  /*11d00*/  FMUL.FTZ R2, R7, R2 ;  /* 0x0000000207027220 */ /* 0x000fce0000410000 */
.L_x_28715:
[----:B------:R-:W-:Y:S05]  /*11d10*/  BSYNC.RECONVERGENT B0 ;  /* 0x0000000000007941 */ /* 0x000fea0003800200 */
.L_x_28714:
        /* <DEDUP_REMOVED lines=26> */
.L_x_28726:
[----:B------:R-:W-:-:S06]  /*11ec0*/  HADD2.F32 R3, -RZ, R0.H0_H0 ;  /* 0x20000000ff037230 */ /* 0x000fcc0000004100 */
[----:B------:R-:W1:Y:S02]  /*11ed0*/  F2I.S64.TRUNC R2, R3 ;  /* 0x0000000300027311 */ /* 0x000e64000020d900 */
[----:B-1----:R-:W-:Y:S01]  /*11ee0*/  STG.E.U8 desc[UR36][R16.64], R2 ;  /* 0x0000000210007986 */ /* 0x002fe2000c101124 */
[----:B------:R-:W-:Y:S05]  /*11ef0*/  EXIT ;  /* 0x000000000000794d */ /* 0x000fea0003800000 */
.L_x_28725:
        /* <DEDUP_REMOVED lines=10> */
.L_x_28729:
[----:B------:R-:W-:-:S04]  /*11fa0*/  HADD2.F32 R0, -RZ, R0.H0_H0 ;  /* 0x20000000ff007230 */ /* 0x000fc80000004100 */
[----:B------:R-:W1:Y:S02]  /*11fb0*/  F2I.FTZ.TRUNC.NTZ R3, R0 ;  /* 0x0000000000037305 */ /* 0x000e64000021f100 */
[----:B-1----:R-:W-:Y:S01]  /*11fc0*/  STG.E desc[UR36][R16.64], R3 ;  /* 0x0000000310007986 */ /* 0x002fe2000c101924 */
[----:B------:R-:W-:Y:S05]  /*11fd0*/  EXIT ;  /* 0x000000000000794d */ /* 0x000fea0003800000 */
.L_x_28728:
[----:B------:R-:W-:-:S04]  /*11fe0*/  HADD2.F32 R0, -RZ, R0.H0_H0 ;  /* 0x20000000ff007230 */ /* 0x000fc80000004100 */
[----:B------:R-:W1:Y:S02]  /*11ff0*/  F2I.FTZ.TRUNC.NTZ R3, R0 ;  /* 0x0000000000037305 */ /* 0x000e64000021f100 */
[----:B-1----:R-:W-:Y:S01]  /*12000*/  STG.E.U16 desc[UR36][R16.64], R3 ;  /* 0x0000000310007986 */ /* 0x002fe2000c101524 */
[----:B------:R-:W-:Y:S05]  /*12010*/  EXIT ;  /* 0x000000000000794d */ /* 0x000fea0003800000 */
.L_x_28724:
        /* <DEDUP_REMOVED lines=9> */
.L_x_28731:
[----:B------:R-:W-:Y:S01]  /*120b0*/  STG.E.U16 desc[UR36][R16.64], R0 ;  /* 0x0000000010007986 */ /* 0x000fe2000c101524 */
[----:B------:R-:W-:Y:S05]  /*120c0*/  EXIT ;  /* 0x000000000000794d */ /* 0x000fea0003800000 */
.L_x_28730:
        /* <DEDUP_REMOVED lines=10> */
.L_x_28733:
[----:B------:R-:W-:-:S05]  /*12170*/  HADD2.F32 R0, -RZ, R0.H0_H0 ;  /* 0x20000000ff007230 */ /* 0x000fca0000004100 */
[----:B------:R-:W-:-:S04]  /*12180*/  F2FP.F16.F32.PACK_AB R0, RZ, R0 ;  /* 0x00000000ff00723e */ /* 0x000fc800000000ff */
[----:B------:R-:W-:-:S05]  /*12190*/  PRMT R0, R0, 0x5410, RZ ;  /* 0x0000541000007816 */ /* 0x000fca00000000ff */
[----:B------:R-:W-:Y:S01]  /*121a0*/  STG.E desc[UR36][R16.64], R0 ;  /* 0x0000000010007986 */ /* 0x000fe2000c101924 */
[----:B------:R-:W-:Y:S05]  /*121b0*/  EXIT ;  /* 0x000000000000794d */ /* 0x000fea0003800000 */
.L_x_28732:
[----:B------:R-:W-:-:S05]  /*121c0*/  HADD2.F32 R2, -RZ, R0.H0_H0 ;  /* 0x20000000ff027230 */ /* 0x000fca0000004100 */
[----:B------:R-:W-:-:S06]  /*121d0*/  FMUL.FTZ R2, R2, 1 ;  /* 0x3f80000002027820 */ /* 0x000fcc0000410000 */
[----:B------:R-:W1:Y:S02]  /*121e0*/  F2F.F64.F32 R2, R2 ;  /* 0x0000000200027310 */ /* 0x000e640000201800 */
[----:B-1----:R-:W-:Y:S01]  /*121f0*/  STG.E.64 desc[UR36][R16.64], R2 ;  /* 0x0000000210007986 */ /* 0x002fe2000c101b24 */
[----:B------:R-:W-:Y:S05]  /*12200*/  EXIT ;  /* 0x000000000000794d */ /* 0x000fea0003800000 */
.L_x_28723:
        /* <DEDUP_REMOVED lines=14> */
.L_x_28737:
        /* <DEDUP_REMOVED lines=17> */
.L_x_28740:
[----:B------:R-:W-:-:S04]  /*12400*/  SHF.R.U32.HI R3, RZ, 0x18, R3 ;  /* 0x00000018ff037819 */ /* 0x000fc80000011603 */
[----:B------:R-:W-:-:S04]  /*12410*/  LOP3.LUT R0, R0, 0x80, R3, 0xf8, !PT ;  /* 0x0000008000007812 */ /* 0x000fc800078ef803 */
[----:B------:R-:W-:-:S07]  /*12420*/  PRMT R8, R0, 0x7610, R8 ;  /* 0x0000761000087816 */ /* 0x000fce0000000008 */
.L_x_28739:
[----:B------:R-:W-:Y:S05]  /*12430*/  BSYNC.RECONVERGENT B0 ;  /* 0x0000000000007941 */ /* 0x000fea0003800200 */
.L_x_28738:
[----:B------:R-:W-:Y:S01]  /*12440*/  STG.E.U8 desc[UR36][R16.64], R8 ;  /* 0x0000000810007986 */ /* 0x000fe2000c101124 */
[----:B------:R-:W-:Y:S05]  /*12450*/  EXIT ;  /* 0x000000000000794d */ /* 0x000fea0003800000 */
.L_x_28736:
        /* <DEDUP_REMOVED lines=17> */
.L_x_28743:
[----:B------:R-:W-:-:S04]  /*12570*/  SHF.R.U32.HI R3, RZ, 0x18, R3 ;  /* 0x00000018ff037819 */ /* 0x000fc80000011603 */
[----:B------:R-:W-:-:S04]  /*12580*/  LOP3.LUT R0, R0, 0x80, R3, 0xf8, !PT ;  /* 0x0000008000007812 */ /* 0x000fc800078ef803 */
[----:B------:R-:W-:-:S07]  /*12590*/  PRMT R8, R0, 0x7610, R8 ;  /* 0x0000761000087816 */ /* 0x000fce0000000008 */
.L_x_28742:
[----:B------:R-:W-:Y:S05]  /*125a0*/  BSYNC.RECONVERGENT B0 ;  /* 0x0000000000007941 */ /* 0x000fea0003800200 */
.L_x_28741:
[----:B------:R-:W-:Y:S01]  /*125b0*/  STG.E.U8 desc[UR36][R16.64], R8 ;  /* 0x0000000810007986 */ /* 0x000fe2000c101124 */
[----:B------:R-:W-:Y:S05]  /*125c0*/  EXIT ;  /* 0x000000000000794d */ /* 0x000fea0003800000 */
.L_x_28735:
        /* <DEDUP_REMOVED lines=22> */
.L_x_28745:
[----:B------:R-:W-:-:S06]  /*12730*/  HADD2.F32 R2, -RZ, R0.H0_H0 ;  /* 0x20000000ff027230 */ /* 0x000fcc0000004100 */
[----:B------:R-:W1:Y:S02]  /*12740*/  F2I.U64.TRUNC R2, R2 ;  /* 0x0000000200027311 */ /* 0x000e64000020d800 */
[----:B-1----:R-:W-:Y:S01]  /*12750*/  STG.E.64 desc[UR36][R16.64], R2 ;  /* 0x0000000210007986 */ /* 0x002fe2000c101b24 */
[----:B------:R-:W-:Y:S05]  /*12760*/  EXIT ;  /* 0x000000000000794d */ /* 0x000fea0003800000 */
.L_x_28744:
[----:B------:R-:W-:-:S04]  /*12770*/  HADD2.F32 R0, -RZ, R0.H0_H0 ;  /* 0x20000000ff007230 */ /* 0x000fc80000004100 */
[----:B------:R-:W1:Y:S02]  /*12780*/  F2I.FTZ.U32.TRUNC.NTZ R3, R0 ;  /* 0x0000000000037305 */ /* 0x000e64000021f000 */
[----:B-1----:R-:W-:Y:S01]  /*12790*/  STG.E desc[UR36][R16.64], R3 ;  /* 0x0000000310007986 */ /* 0x002fe2000c101924 */
[----:B------:R-:W-:Y:S05]  /*127a0*/  EXIT ;  /* 0x000000000000794d */ /* 0x000fea0003800000 */
.L_x_28734:
        /* <DEDUP_REMOVED lines=11> */
.L_x_28747:
[----:B------:R-:W-:Y:S01]  /*12860*/  HADD2.F32 R0, -RZ, R0.H0_H0 ;  /* 0x20000000ff007230 */ /* 0x000fe20000004100 */
[----:B------:R-:W-:-:S04]  /*12870*/  CS2R R6, SRZ ;  /* 0x0000000000067805 */ /* 0x000fc8000001ff00 */
[----:B------:R-:W-:-:S04]  /*12880*/  FMUL.FTZ R0, R0, 1 ;  /* 0x3f80000000007820 */ /* 0x000fc80000410000 */
[----:B------:R-:W1:Y:S02]  /*12890*/  F2F.F64.F32 R4, R0 ;  /* 0x0000000000047310 */ /* 0x000e640000201800 */
[----:B-1----:R-:W-:Y:S01]  /*128a0*/  STG.E.128 desc[UR36][R16.64], R4 ;  /* 0x0000000410007986 */ /* 0x002fe2000c101d24 */
[----:B------:R-:W-:Y:S05]  /*128b0*/  EXIT ;  /* 0x000000000000794d */ /* 0x000fea0003800000 */
.L_x_28746:
[----:B------:R-:W-:-:S09]  /*128c0*/  UISETP.NE.AND UP0, UPT, UR4, 0xf, UPT ;  /* 0x0000000f0400788c */ /* 0x000fd2000bf05270 */
[----:B------:R-:W-:Y:S05]  /*128d0*/  BRA.U !UP0, `(.L_x_28748) ;  /* 0x0000000108e87547 */ /* 0x000fea000b800000 */
[----:B------:R-:W-:-:S09]  /*128e0*/  UISETP.NE.AND UP0, UPT, UR4, 0x17, UPT ;  /* 0x000000170400788c */ /* 0x000fd2000bf05270 */
[----:B------:R-:W-:Y:S05]  /*128f0*/  BRA.U !UP0, `(.L_x_28749) ;  /* 0x0000000108907547 */ /* 0x000fea000b800000 */
[----:B------:R-:W-:-:S09]  /*12900*/  UISETP.NE.AND UP0, UPT, UR4, 0x18, UPT ;  /* 0x000000180400788c */ /* 0x000fd2000bf05270 */
[----:B------:R-:W-:Y:S05]  /*12910*/  BRA.U !UP0, `(.L_x_28750) ;  /* 0x0000000108447547 */ /* 0x000fea000b800000 */
.L_x_28727:
        /* <DEDUP_REMOVED lines=16> */
.L_x_28751:
[----:B------:R-:W-:Y:S05]  /*12a20*/  EXIT ;  /* 0x000000000000794d */ /* 0x000fea0003800000 */
.L_x_28750:
        /* <DEDUP_REMOVED lines=13> */
.L_x_28753:
[----:B------:R-:W-:Y:S05]  /*12b00*/  BSYNC.RECONVERGENT B0 ;  /* 0x0000000000007941 */ /* 0x000fea0003800200 */
.L_x_28752:
[----:B------:R-:W-:-:S05]  /*12b10*/  LOP3.LUT R3, R0, 0x80, R3, 0xf8, !PT ;  /* 0x0000008000037812 */ /* 0x000fca00078ef803 */
[----:B------:R-:W-:Y:S01]  /*12b20*/  STG.E.U8 desc[UR36][R16.64], R3 ;  /* 0x0000000310007986 */ /* 0x000fe2000c101124 */
[----:B------:R-:W-:Y:S05]  /*12b30*/  EXIT ;  /* 0x000000000000794d */ /* 0x000fea0003800000 */
.L_x_28749:
        /* <DEDUP_REMOVED lines=12> */
.L_x_28755:
[----:B------:R-:W-:Y:S01]  /*12c00*/  IMAD.MOV.U32 R0, RZ, RZ, 0x7f ;  /* 0x0000007fff007424 */ /* 0x000fe200078e00ff */
[----:B------:R-:W-:-:S04]  /*12c10*/  ISETP.GT.U32.AND P0, PT, R2, 0x7f800000, PT ;  /* 0x7f8000000200780c */ /* 0x000fc80003f04070 */
[----:B------:R-:W-:-:S09]  /*12c20*/  SEL R0, R0, 0x7c, P0 ;  /* 0x0000007c00007807 */ /* 0x000fd20000000000 */
.L_x_28756:
[----:B------:R-:W-:Y:S05]  /*12c30*/  BSYNC.RECONVERGENT B0 ;  /* 0x0000000000007941 */ /* 0x000fea0003800200 */
.L_x_28754:
[----:B------:R-:W-:-:S04]  /*12c40*/  SHF.R.U32.HI R3, RZ, 0x18, R3 ;  /* 0x00000018ff037819 */ /* 0x000fc80000011603 */
[----:B------:R-:W-:-:S05]  /*12c50*/  LOP3.LUT R3, R0, 0x80, R3, 0xf8, !PT ;  /* 0x0000008000037812 */ /* 0x000fca00078ef803 */
[----:B------:R-:W-:Y:S01]  /*12c60*/  STG.E.U8 desc[UR36][R16.64], R3 ;  /* 0x0000000310007986 */ /* 0x000fe2000c101124 */
[----:B------:R-:W-:Y:S05]  /*12c70*/  EXIT ;  /* 0x000000000000794d */ /* 0x000fea0003800000 */
.L_x_28748:
[----:B------:R-:W-:-:S05]  /*12c80*/  HADD2.F32 R0, -RZ, R0.H0_H0 ;  /* 0x20000000ff007230 */ /* 0x000fca0000004100 */
[----:B------:R-:W-:-:S05]  /*12c90*/  F2FP.BF16.F32.PACK_AB R0, RZ, R0 ;  /* 0x00000000ff00723e */ /* 0x000fca00000010ff */
[----:B------:R-:W-:Y:S01]  /*12ca0*/  STG.E.U16 desc[UR36][R16.64], R0 ;  /* 0x0000000010007986 */ /* 0x000fe2000c101524 */
[----:B------:R-:W-:Y:S05]  /*12cb0*/  EXIT ;  /* 0x000000000000794d */ /* 0x000fea0003800000 */
.L_x_28757:
        /* <DEDUP_REMOVED lines=12> */
.L_x_50179:


//--------------------- .text._ZN2at6native27unrolled_elementwise_kernelINS0_13BinaryFunctorIN3c104HalfES4_S4_ZZZNS0_21remainder_kernel_cudaERNS_18TensorIteratorBaseEENKUlvE0_clEvENKUlvE1_clEvEUlS4_S4_E_EESt5arrayIPcLm3EELi4E23TrivialOffsetCalculatorILi2EjESE_ILi1EjENS0_6memory12LoadWithCastILi2EEENSH_13StoreWithCastILi1EEEEEviT_T0_T2_T3_T4_T5_ --------------------------
	.section	.text._ZN2at6native27unrolled_elementwise_kernelINS0_13BinaryFunctorIN3c104HalfES4_S4_ZZZNS0_21remainder_kernel_cudaERNS_18TensorIteratorBaseEENKUlvE0_clEvENKUlvE1_clEvEUlS4_S4_E_EESt5arrayIPcLm3EELi4E23TrivialOffsetCalculatorILi2EjESE_ILi1EjENS0_6memory12LoadWithCastILi2EEENSH_13StoreWithCastILi1EEEEEviT_T0_T2_T3_T4_T5_,"ax",@progbits
	.align	128
        .global         _ZN2at6native27unrolled_elementwise_kernelINS0_13BinaryFunctorIN3c104HalfES4_S4_ZZZNS0_21remainder_kernel_cudaERNS_18TensorIteratorBaseEENKUlvE0_clEvENKUlvE1_clEvEUlS4_S4_E_EESt5arrayIPcLm3EELi4E23TrivialOffsetCalculatorILi2EjESE_ILi1EjENS0_6memory12LoadWithCastILi2EEENSH_13StoreWithCastILi1EEEEEviT_T0_T2_T3_T4_T5_
        .type           _ZN2at6native27unrolled_elementwise_kernelINS0_13BinaryFunctorIN3c104HalfES4_S4_ZZZNS0_21remainder_kernel_cudaERNS_18TensorIteratorBaseEENKUlvE0_clEvENKUlvE1_clEvEUlS4_S4_E_EESt5arrayIPcLm3EELi4E23TrivialOffsetCalculatorILi2EjESE_ILi1EjENS0_6memory12LoadWithCastILi2EEENSH_13StoreWithCastILi1EEEEEviT_T0_T2_T3_T4_T5_,@function
        .size           _ZN2at6native27unrolled_elementwise_kernelINS0_13BinaryFunctorIN3c104HalfES4_S4_ZZZNS0_21remainder_kernel_cudaERNS_18TensorIteratorBaseEENKUlvE0_clEvENKUlvE1_clEvEUlS4_S4_E_EESt5arrayIPcLm3EELi4E23TrivialOffsetCalculatorILi2EjESE_ILi1EjENS0_6memory12LoadWithCastILi2EEENSH_13StoreWithCastILi1EEEEEviT_T0_T2_T3_T4_T5_,(.L_x_50180 - _ZN2at6native27unrolled_elementwise_kernelINS0_13BinaryFunctorIN3c104HalfES4_S4_ZZZNS0_21remainder_kernel_cudaERNS_18TensorIteratorBaseEENKUlvE0_clEvENKUlvE1_clEvEUlS4_S4_E_EESt5arrayIPcLm3EELi4E23TrivialOffsetCalculatorILi2EjESE_ILi1EjENS0_6memory12LoadWithCastILi2EEENSH_13StoreWithCastILi1EEEEEviT_T0_T2_T3_T4_T5_)
        .other          _ZN2at6native27unrolled_elementwise_kernelINS0_13BinaryFunctorIN3c104HalfES4_S4_ZZZNS0_21remainder_kernel_cudaERNS_18TensorIteratorBaseEENKUlvE0_clEvENKUlvE1_clEvEUlS4_S4_E_EESt5arrayIPcLm3EELi4E23TrivialOffsetCalculatorILi2EjESE_ILi1EjENS0_6memory12LoadWithCastILi2EEENSH_13StoreWithCastILi1EEEEEviT_T0_T2_T3_T4_T5_,@"STO_CUDA_ENTRY STV_DEFAULT"
_ZN2at6native27unrolled_elementwise_kernelINS0_13BinaryFunctorIN3c104HalfES4_S4_ZZZNS0_21remainder_kernel_cudaERNS_18TensorIteratorBaseEENKUlvE0_clEvENKUlvE1_clEvEUlS4_S4_E_EESt5arrayIPcLm3EELi4E23TrivialOffsetCalculatorILi2EjESE_ILi1EjENS0_6memory12LoadWithCastILi2EEENSH_13StoreWithCastILi1EEEEEviT_T0_T2_T3_T4_T5_:
.text._ZN2at6native27unrolled_elementwise_kernelINS0_13BinaryFunctorIN3c104HalfES4_S4_ZZZNS0_21remainder_kernel_cudaERNS_18TensorIteratorBaseEENKUlvE0_clEvENKUlvE1_clEvEUlS4_S4_E_EESt5arrayIPcLm3EELi4E23TrivialOffsetCalculatorILi2EjESE_ILi1EjENS0_6memory12LoadWithCastILi2EEENSH_13StoreWithCastILi1EEEEEviT_T0_T2_T3_T4_T5_:
        /* <DEDUP_REMOVED lines=36> */
.L_x_28763:
[----:B------:R-:W2:Y:S02]  /*0240*/  LDG.E.U8 R2, desc[UR36][R2.64] ;  /* 0x0000002402027981 */ /* 0x000ea4000c1e1100 */
[----:B--2---:R-:W-:-:S04]  /*0250*/  I2FP.F32.U32 R0, R2 ;  /* 0x0000000200007245 */ /* 0x004fc80000201000 */
[----:B------:R-:W-:-:S04]  /*0260*/  F2FP.F16.F32.PACK_AB R0, RZ, R0 ;  /* 0x00000000ff00723e */ /* 0x000fc800000000ff */
[----:B------:R-:W-:Y:S01]  /*0270*/  PRMT R24, R0, 0x7610, R24 ;  /* 0x0000761000187816 */ /* 0x000fe20000000018 */
[----:B------:R-:W-:Y:S06]  /*0280*/  BRA `(.L_x_28765) ;  /* 0x0000000c00d47947 */ /* 0x000fec0003800000 */
.L_x_28762:
        /* <DEDUP_REMOVED lines=11> */
.L_x_28767:
[----:B------:R-:W2:Y:S02]  /*0340*/  LDG.E R2, desc[UR36][R2.64] ;  /* 0x0000002402027981 */ /* 0x000ea4000c1e1900 */
[----:B--2---:R-:W-:-:S04]  /*0350*/  I2FP.F32.S32 R0, R2 ;  /* 0x0000000200007245 */ /* 0x004fc80000201400 */
[----:B------:R-:W-:-:S04]  /*0360*/  F2FP.F16.F32.PACK_AB R0, RZ, R0 ;  /* 0x00000000ff00723e */ /* 0x000fc800000000ff */
[----:B------:R-:W-:Y:S01]  /*0370*/  PRMT R24, R0, 0x7610, R24 ;  /* 0x0000761000187816 */ /* 0x000fe20000000018 */
[----:B------:R-:W-:Y:S06]  /*0380*/  BRA `(.L_x_28765) ;  /* 0x0000000c00947947 */ /* 0x000fec0003800000 */
.L_x_28766:
[----:B------:R-:W2:Y:S02]  /*0390*/  LDG.E.U16 R2, desc[UR36][R2.64] ;  /* 0x0000002402027981 */ /* 0x000ea4000c1e1500 */
[----:B--2---:R-:W0:Y:S02]  /*03a0*/  I2F.S16 R0, R2 ;  /* 0x0000000200007306 */ /* 0x004e240000101400 */
[----:B0-----:R-:W-:-:S04]  /*03b0*/  F2FP.F16.F32.PACK_AB R0, RZ, R0 ;  /* 0x00000000ff00723e */ /* 0x001fc800000000ff */
[----:B------:R-:W-:Y:S01]  /*03c0*/  PRMT R24, R0, 0x7610, R24 ;  /* 0x0000761000187816 */ /* 0x000fe20000000018 */
[----:B------:R-:W-:Y:S06]  /*03d0*/  BRA `(.L_x_28765) ;  /* 0x0000000c00807947 */ /* 0x000fec0003800000 */
.L_x_28761:
        /* <DEDUP_REMOVED lines=9> */
.L_x_28769:
[----:B------:R1:W5:Y:S01]  /*0470*/  LDG.E.U16 R24, desc[UR36][R2.64] ;  /* 0x0000002402187981 */ /* 0x000362000c1e1500 */
[----:B------:R-:W-:Y:S05]  /*0480*/  BRA `(.L_x_28765) ;  /* 0x0000000c00547947 */ /* 0x000fea0003800000 */
.L_x_28768:
        /* <DEDUP_REMOVED lines=9> */
.L_x_28771:
[----:B------:R0:W5:Y:S01]  /*0520*/  LDG.E.U16 R24, desc[UR36][R2.64] ;  /* 0x0000002402187981 */ /* 0x000162000c1e1500 */
[----:B------:R-:W-:Y:S05]  /*0530*/  BRA `(.L_x_28765) ;  /* 0x0000000c00287947 */ /* 0x000fea0003800000 */
.L_x_28770:
        /* <DEDUP_REMOVED lines=13> */
.L_x_28760:
        /* <DEDUP_REMOVED lines=14> */
.L_x_28774:
        /* <DEDUP_REMOVED lines=13> */
.L_x_28773:
        /* <DEDUP_REMOVED lines=27> */
.L_x_28776:
        /* <DEDUP_REMOVED lines=14> */
.L_x_28775:
[----:B------:R-:W2:Y:S02]  /*0a50*/  LDG.E.U16 R0, desc[UR36][R2.64] ;  /* 0x0000002402007981 */ /* 0x000ea4000c1e1500 */
[----:B--2---:R-:W-:-:S05]  /*0a60*/  IMAD.U32 R0, R0, 0x10000, RZ ;  /* 0x0001000000007824 */ /* 0x004fca00078e00ff */
[----:B------:R-:W-:-:S04]  /*0a70*/  F2FP.F16.F32.PACK_AB R0, RZ, R0 ;  /* 0x00000000ff00723e */ /* 0x000fc800000000ff */
[----:B------:R-:W-:Y:S01]  /*0a80*/  PRMT R24, R0, 0x7610, R24 ;  /* 0x0000761000187816 */ /* 0x000fe20000000018 */
[----:B------:R-:W-:Y:S06]  /*0a90*/  BRA `(.L_x_28765) ;  /* 0x0000000400d07947 */ /* 0x000fec0003800000 */
.L_x_28772:
        /* <DEDUP_REMOVED lines=13> */
.L_x_28779:
        /* <DEDUP_REMOVED lines=21> */
.L_x_28783:
[----:B------:R-:W-:Y:S05]  /*0cc0*/  BSYNC.RECONVERGENT B1 ;  /* 0x0000000000017941 */ /* 0x000fea0003800200 */
.L_x_28782:
[----:B------:R-:W-:Y:S01]  /*0cd0*/  IMAD.SHL.U32 R0, R0, 0x100000, RZ ;  /* 0x0010000000007824 */ /* 0x000fe200078e00ff */
[----:B------:R-:W-:-:S04]  /*0ce0*/  LEA R2, R2, 0x3b800000, 0x17 ;  /* 0x3b80000002027811 */ /* 0x000fc800078eb8ff */
[----:B------:R-:W-:-:S07]  /*0cf0*/  LOP3.LUT R0, R2, R0, R7, 0xfe, !PT ;  /* 0x0000000002007212 */ /* 0x000fce00078efe07 */
.L_x_28781:
[----:B------:R-:W-:Y:S05]  /*0d00*/  BSYNC.RECONVERGENT B0 ;  /* 0x0000000000007941 */ /* 0x000fea0003800200 */
.L_x_28780:
[----:B------:R-:W-:-:S04]  /*0d10*/  F2FP.F16.F32.PACK_AB R0, RZ, R0 ;  /* 0x00000000ff00723e */ /* 0x000fc800000000ff */
[----:B------:R-:W-:Y:S01]  /*0d20*/  PRMT R24, R0, 0x7610, R24 ;  /* 0x0000761000187816 */ /* 0x000fe20000000018 */
[----:B------:R-:W-:Y:S06]  /*0d30*/  BRA `(.L_x_28765) ;  /* 0x0000000400287947 */ /* 0x000fec0003800000 */
.L_x_28778:
        /* <DEDUP_REMOVED lines=21> */
.L_x_28787:
[----:B------:R-:W-:Y:S05]  /*0e90*/  BSYNC.RECONVERGENT B1 ;  /* 0x0000000000017941 */ /* 0x000fea0003800200 */
.L_x_28786:
[----:B------:R-:W-:Y:S01]  /*0ea0*/  IMAD.SHL.U32 R0, R0, 0x200000, RZ ;  /* 0x0020000000007824 */ /* 0x000fe200078e00ff */
[----:B------:R-:W-:-:S04]  /*0eb0*/  LEA R2, R2, 0x37800000, 0x17 ;  /* 0x3780000002027811 */ /* 0x000fc800078eb8ff */
[----:B------:R-:W-:-:S07]  /*0ec0*/  LOP3.LUT R0, R2, R0, R7, 0xfe, !PT ;  /* 0x0000000002007212 */ /* 0x000fce00078efe07 */
.L_x_28785:
[----:B------:R-:W-:Y:S05]  /*0ed0*/  BSYNC.RECONVERGENT B0 ;  /* 0x0000000000007941 */ /* 0x000fea0003800200 */
.L_x_28784:
[----:B------:R-:W-:-:S04]  /*0ee0*/  F2FP.F16.F32.PACK_AB R0, RZ, R0 ;  /* 0x00000000ff00723e */ /* 0x000fc800000000ff */
[----:B------:R-:W-:Y:S01]  /*0ef0*/  PRMT R24, R0, 0x7610, R24 ;  /* 0x0000761000187816 */ /* 0x000fe20000000018 */
[----:B------:R-:W-:Y:S06]  /*0f00*/  BRA `(.L_x_28765) ;  /* 0x0000000000b47947 */ /* 0x000fec0003800000 */
.L_x_28777:
[----:B------:R-:W-:-:S09]  /*0f10*/  UISETP.NE.AND UP0, UPT, UR4, 0x1c, UPT ;  /* 0x0000001c0400788c */ /* 0x000fd2000bf05270 */
[----:B------:R-:W-:Y:S05]  /*0f20*/  BRA.U !UP0, `(.L_x_28788) ;  /* 0x00000001089c7547 */ /* 0x000fea000b800000 */
[----:B------:R-:W-:-:S09]  /*0f30*/  UISETP.NE.AND UP0, UPT, UR4, 0x1d, UPT ;  /* 0x0000001d0400788c */ /* 0x000fd2000bf05270 */
[----:B------:R-:W-:Y:S05]  /*0f40*/  BRA.U !UP0, `(.L_x_28789) ;  /* 0x0000000108807547 */ /* 0x000fea000b800000 */
[----:B------:R-:W-:-:S09]  /*0f50*/  UISETP.NE.AND UP0, UPT, UR4, 0x2c, UPT ;  /* 0x0000002c0400788c */ /* 0x000fd2000bf05270 */
[----:B------:R-:W-:Y:S05]  /*0f60*/  BRA.U !UP0, `(.L_x_28790) ;  /* 0x0000000108487547 */ /* 0x000fea000b800000 */
.L_x_28764:
        /* <DEDUP_REMOVED lines=16> */
.L_x_28791:
[----:B------:R-:W-:Y:S01]  /*1070*/  PRMT R24, RZ, 0x7610, R24 ;  /* 0x00007610ff187816 */ /* 0x000fe20000000018 */
[----:B------:R-:W-:Y:S06]  /*1080*/  BRA `(.L_x_28765) ;  /* 0x0000000000547947 */ /* 0x000fec0003800000 */
.L_x_28790:
        /* <DEDUP_REMOVED lines=8> */
.L_x_28793:
[----:B------:R-:W-:Y:S05]  /*1110*/  BSYNC.RECONVERGENT B0 ;  /* 0x0000000000007941 */ /* 0x000fea0003800200 */
.L_x_28792:
[----:B------:R-:W-:-:S04]  /*1120*/  F2FP.F16.F32.PACK_AB R0, RZ, R0 ;  /* 0x00000000ff00723e */ /* 0x000fc800000000ff */
[----:B------:R-:W-:Y:S01]  /*1130*/  PRMT R24, R0, 0x7610, R24 ;  /* 0x0000761000187816 */ /* 0x000fe20000000018 */
[----:B------:R-:W-:Y:S06]  /*1140*/  BRA `(.L_x_28765) ;  /* 0x0000000000247947 */ /* 0x000fec0003800000 */
.L_x_28789:
[----:B------:R-:W2:Y:S02]  /*1150*/  LDG.E.64 R2, desc[UR36][R2.64] ;  /* 0x0000002402027981 */ /* 0x000ea4000c1e1b00 */
[----:B--2---:R-:W0:Y:S02]  /*1160*/  I2F.U64 R0, R2 ;  /* 0x0000000200007312 */ /* 0x004e240000301000 */
[----:B0-----:R-:W-:-:S04]  /*1170*/  F2FP.F16.F32.PACK_AB R0, RZ, R0 ;  /* 0x00000000ff00723e */ /* 0x001fc800000000ff */
[----:B------:R-:W-:Y:S01]  /*1180*/  PRMT R24, R0, 0x7610, R24 ;  /* 0x0000761000187816 */ /* 0x000fe20000000018 */
[----:B------:R-:W-:Y:S06]  /*1190*/  BRA `(.L_x_28765) ;  /* 0x0000000000107947 */ /* 0x000fec0003800000 */
.L_x_28788:
[----:B------:R-:W2:Y:S02]  /*11a0*/  LDG.E R2, desc[UR36][R2.64] ;  /* 0x0000002402027981 */ /* 0x000ea4000c1e1900 */
[----:B--2---:R-:W-:-:S04]  /*11b0*/  I2FP.F32.U32 R0, R2 ;  /* 0x0000000200007245 */ /* 0x004fc80000201000 */
[----:B------:R-:W-:-:S04]  /*11c0*/  F2FP.F16.F32.PACK_AB R0, RZ, R0 ;  /* 0x00000000ff00723e */ /* 0x000fc800000000ff */
[----:B------:R-:W-:-:S07]  /*11d0*/  PRMT R24, R0, 0x7610, R24 ;  /* 0x0000761000187816 */ /* 0x000fce0000000018 */
.L_x_28765:
        /* <DEDUP_REMOVED lines=21> */
.L_x_28797:
[----:B------:R-:W2:Y:S02]  /*1330*/  LDG.E.U8 R2, desc[UR36][R2.64] ;  /* 0x0000002402027981 */ /* 0x000ea4000c1e1100 */
[----:B--2---:R-:W-:-:S04]  /*1340*/  I2FP.F32.U32 R0, R2 ;  /* 0x0000000200007245 */ /* 0x004fc80000201000 */
[----:B------:R-:W-:-:S04]  /*1350*/  F2FP.F16.F32.PACK_AB R0, RZ, R0 ;  /* 0x00000000ff00723e */ /* 0x000fc800000000ff */
[----:B------:R-:W-:Y:S01]  /*1360*/  PRMT R23, R0, 0x7610, R23 ;  /* 0x0000761000177816 */ /* 0x000fe20000000017 */
[----:B------:R-:W-:Y:S06]  /*1370*/  BRA `(.L_x_28799) ;  /* 0x0000000c00d47947 */ /* 0x000fec0003800000 */
.L_x_28796:
        /* <DEDUP_REMOVED lines=11> */
.L_x_28801:
[----:B------:R-:W2:Y:S02]  /*1430*/  LDG.E R2, desc[UR36][R2.64] ;  /* 0x0000002402027981 */ /* 0x000ea4000c1e1900 */
[----:B--2---:R-:W-:-:S04]  /*1440*/  I2FP.F32.S32 R0, R2 ;  /* 0x0000000200007245 */ /* 0x004fc80000201400 */
[----:B------:R-:W-:-:S04]  /*1450*/  F2FP.F16.F32.PACK_AB R0, RZ, R0 ;  /* 0x00000000ff00723e */ /* 0x000fc800000000ff */
[----:B------:R-:W-:Y:S01]  /*1460*/  PRMT R23, R0, 0x7610, R23 ;  /* 0x0000761000177816 */ /* 0x000fe20000000017 */
[----:B------:R-:W-:Y:S06]  /*1470*/  BRA `(.L_x_28799) ;  /* 0x0000000c00947947 */ /* 0x000fec0003800000 */
.L_x_28800:
[----:B------:R-:W2:Y:S02]  /*1480*/  LDG.E.U16 R2, desc[UR36][R2.64] ;  /* 0x0000002402027981 */ /* 0x000ea4000c1e1500 */
[----:B--2---:R-:W0:Y:S02]  /*1490*/  I2F.S16 R0, R2 ;  /* 0x0000000200007306 */ /* 0x004e240000101400 */
[----:B0-----:R-:W-:-:S04]  /*14a0*/  F2FP.F16.F32.PACK_AB R0, RZ, R0 ;  /* 0x00000000ff00723e */ /* 0x001fc800000000ff */
[----:B------:R-:W-:Y:S01]  /*14b0*/  PRMT R23, R0, 0x7610, R23 ;  /* 0x0000761000177816 */ /* 0x000fe20000000017 */
[----:B------:R-:W-:Y:S06]  /*14c0*/  BRA `(.L_x_28799) ;  /* 0x0000000c00807947 */ /* 0x000fec0003800000 */
.L_x_28795:
        /* <DEDUP_REMOVED lines=9> */
.L_x_28803:
[----:B------:R1:W5:Y:S01]  /*1560*/  LDG.E.U16 R23, desc[UR36][R2.64] ;  /* 0x0000002402177981 */ /* 0x000362000c1e1500 */
[----:B------:R-:W-:Y:S05]  /*1570*/  BRA `(.L_x_28799) ;  /* 0x0000000c00547947 */ /* 0x000fea0003800000 */
.L_x_28802:
        /* <DEDUP_REMOVED lines=9> */
.L_x_28805:
[----:B------:R0:W5:Y:S01]  /*1610*/  LDG.E.U16 R23, desc[UR36][R2.64] ;  /* 0x0000002402177981 */ /* 0x000162000c1e1500 */
[----:B------:R-:W-:Y:S05]  /*1620*/  BRA `(.L_x_28799) ;  /* 0x0000000c00287947 */ /* 0x000fea0003800000 */
.L_x_28804:
        /* <DEDUP_REMOVED lines=13> */
.L_x_28794:
        /* <DEDUP_REMOVED lines=14> */
.L_x_28808:
        /* <DEDUP_REMOVED lines=13> */
.L_x_28807:
        /* <DEDUP_REMOVED lines=27> */
.L_x_28810:
        /* <DEDUP_REMOVED lines=14> */
.L_x_28809:
[----:B------:R-:W2:Y:S02]  /*1b40*/  LDG.E.U16 R0, desc[UR36][R2.64] ;  /* 0x0000002402007981 */ /* 0x000ea4000c1e1500 */
[----:B--2---:R-:W-:-:S05]  /*1b50*/  IMAD.U32 R0, R0, 0x10000, RZ ;  /* 0x0001000000007824 */ /* 0x004fca00078e00ff */
[----:B------:R-:W-:-:S04]  /*1b60*/  F2FP.F16.F32.PACK_AB R0, RZ, R0 ;  /* 0x00000000ff00723e */ /* 0x000fc800000000ff */
[----:B------:R-:W-:Y:S01]  /*1b70*/  PRMT R23, R0, 0x7610, R23 ;  /* 0x0000761000177816 */ /* 0x000fe20000000017 */
[----:B------:R-:W-:Y:S06]  /*1b80*/  BRA `(.L_x_28799) ;  /* 0x0000000400d07947 */ /* 0x000fec0003800000 */
.L_x_28806:
        /* <DEDUP_REMOVED lines=13> */
.L_x_28813:
        /* <DEDUP_REMOVED lines=21> */
.L_x_28817:
[----:B------:R-:W-:Y:S05]  /*1db0*/  BSYNC.RECONVERGENT B1 ;  /* 0x0000000000017941 */ /* 0x000fea0003800200 */
.L_x_28816:
[----:B------:R-:W-:Y:S01]  /*1dc0*/  IMAD.SHL.U32 R0, R0, 0x100000, RZ ;  /* 0x0010000000007824 */ /* 0x000fe200078e00ff */
[----:B------:R-:W-:-:S04]  /*1dd0*/  LEA R2, R2, 0x3b800000, 0x17 ;  /* 0x3b80000002027811 */ /* 0x000fc800078eb8ff */
[----:B------:R-:W-:-:S07]  /*1de0*/  LOP3.LUT R0, R2, R0, R7, 0xfe, !PT ;  /* 0x0000000002007212 */ /* 0x000fce00078efe07 */
.L_x_28815:
[----:B------:R-:W-:Y:S05]  /*1df0*/  BSYNC.RECONVERGENT B0 ;  /* 0x0000000000007941 */ /* 0x000fea0003800200 */
.L_x_28814:
[----:B------:R-:W-:-:S04]  /*1e00*/  F2FP.F16.F32.PACK_AB R0, RZ, R0 ;  /* 0x00000000ff00723e */ /* 0x000fc800000000ff */
[----:B------:R-:W-:Y:S01]  /*1e10*/  PRMT R23, R0, 0x7610, R23 ;  /* 0x0000761000177816 */ /* 0x000fe20000000017 */
[----:B------:R-:W-:Y:S06]  /*1e20*/  BRA `(.L_x_28799) ;  /* 0x0000000400287947 */ /* 0x000fec0003800000 */
.L_x_28812:
        /* <DEDUP_REMOVED lines=21> */
.L_x_28821:
[----:B------:R-:W-:Y:S05]  /*1f80*/  BSYNC.RECONVERGENT B1 ;  /* 0x0000000000017941 */ /* 0x000fea0003800200 */
.L_x_28820:
[----:B------:R-:W-:Y:S01]  /*1f90*/  IMAD.SHL.U32 R0, R0, 0x200000, RZ ;  /* 0x0020000000007824 */ /* 0x000fe200078e00ff */
[----:B------:R-:W-:-:S04]  /*1fa0*/  LEA R2, R2, 0x37800000, 0x17 ;  /* 0x3780000002027811 */ /* 0x000fc800078eb8ff */
[----:B------:R-:W-:-:S07]  /*1fb0*/  LOP3.LUT R0, R2, R0, R7, 0xfe, !PT ;  /* 0x0000000002007212 */ /* 0x000fce00078efe07 */
.L_x_28819:
[----:B------:R-:W-:Y:S05]  /*1fc0*/  BSYNC.RECONVERGENT B0 ;  /* 0x0000000000007941 */ /* 0x000fea0003800200 */
.L_x_28818:
[----:B------:R-:W-:-:S04]  /*1fd0*/  F2FP.F16.F32.PACK_AB R0, RZ, R0 ;  /* 0x00000000ff00723e */ /* 0x000fc800000000ff */
[----:B------:R-:W-:Y:S01]  /*1fe0*/  PRMT R23, R0, 0x7610, R23 ;  /* 0x0000761000177816 */ /* 0x000fe20000000017 */
[----:B------:R-:W-:Y:S06]  /*1ff0*/  BRA `(.L_x_28799) ;  /* 0x0000000000b47947 */ /* 0x000fec0003800000 */
.L_x_28811:
[----:B------:R-:W-:-:S09]  /*2000*/  UISETP.NE.AND UP0, UPT, UR4, 0x1c, UPT ;  /* 0x0000001c0400788c */ /* 0x000fd2000bf05270 */
[----:B------:R-:W-:Y:S05]  /*2010*/  BRA.U !UP0, `(.L_x_28822) ;  /* 0x00000001089c7547 */ /* 0x000fea000b800000 */
[----:B------:R-:W-:-:S09]  /*2020*/  UISETP.NE.AND UP0, UPT, UR4, 0x1d, UPT ;  /* 0x0000001d0400788c */ /* 0x000fd2000bf05270 */
[----:B------:R-:W-:Y:S05]  /*2030*/  BRA.U !UP0, `(.L_x_28823) ;  /* 0x0000000108807547 */ /* 0x000fea000b800000 */
[----:B------:R-:W-:-:S09]  /*2040*/  UISETP.NE.AND UP0, UPT, UR4, 0x2c, UPT ;  /* 0x0000002c0400788c */ /* 0x000fd2000bf05270 */
[----:B------:R-:W-:Y:S05]  /*2050*/  BRA.U !UP0, `(.L_x_28824) ;  /* 0x0000000108487547 */ /* 0x000fea000b800000 */
.L_x_28798:
        /* <DEDUP_REMOVED lines=16> */
.L_x_28825:
[----:B------:R-:W-:Y:S01]  /*2160*/  PRMT R23, RZ, 0x7610, R23 ;  /* 0x00007610ff177816 */ /* 0x000fe20000000017 */
[----:B------:R-:W-:Y:S06]  /*2170*/  BRA `(.L_x_28799) ;  /* 0x0000000000547947 */ /* 0x000fec0003800000 */
.L_x_28824:
        /* <DEDUP_REMOVED lines=8> */
.L_x_28827:
[----:B------:R-:W-:Y:S05]  /*2200*/  BSYNC.RECONVERGENT B0 ;  /* 0x0000000000007941 */ /* 0x000fea0003800200 */
.L_x_28826:
[----:B------:R-:W-:-:S04]  /*2210*/  F2FP.F16.F32.PACK_AB R0, RZ, R0 ;  /* 0x00000000ff00723e */ /* 0x000fc800000000ff */
[----:B------:R-:W-:Y:S01]  /*2220*/  PRMT R23, R0, 0x7610, R23 ;  /* 0x0000761000177816 */ /* 0x000fe20000000017 */
[----:B------:R-:W-:Y:S06]  /*2230*/  BRA `(.L_x_28799) ;  /* 0x0000000000247947 */ /* 0x000fec0003800000 */
.L_x_28823:
[----:B------:R-:W2:Y:S02]  /*2240*/  LDG.E.64 R2, desc[UR36][R2.64] ;  /* 0x0000002402027981 */ /* 0x000ea4000c1e1b00 */
[----:B--2---:R-:W0:Y:S02]  /*2250*/  I2F.U64 R0, R2 ;  /* 0x0000000200007312 */ /* 0x004e240000301000 */
[----:B0-----:R-:W-:-:S04]  /*2260*/  F2FP.F16.F32.PACK_AB R0, RZ, R0 ;  /* 0x00000000ff00723e */ /* 0x001fc800000000ff */
[----:B------:R-:W-:Y:S01]  /*2270*/  PRMT R23, R0, 0x7610, R23 ;  /* 0x0000761000177816 */ /* 0x000fe20000000017 */
[----:B------:R-:W-:Y:S06]  /*2280*/  BRA `(.L_x_28799) ;  /* 0x0000000000107947 */ /* 0x000fec0003800000 */
.L_x_28822:
[----:B------:R-:W2:Y:S02]  /*2290*/  LDG.E R2, desc[UR36][R2.64] ;  /* 0x0000002402027981 */ /* 0x000ea4000c1e1900 */
[----:B--2---:R-:W-:-:S04]  /*22a0*/  I2FP.F32.U32 R0, R2 ;  /* 0x0000000200007245 */ /* 0x004fc80000201000 */
[----:B------:R-:W-:-:S04]  /*22b0*/  F2FP.F16.F32.PACK_AB R0, RZ, R0 ;  /* 0x00000000ff00723e */ /* 0x000fc800000000ff */
[----:B------:R-:W-:-:S07]  /*22c0*/  PRMT R23, R0, 0x7610, R23 ;  /* 0x0000761000177816 */ /* 0x000fce0000000017 */
.L_x_28799:
[----:B------:R-:W-:-:S07]  /*22d0*/  VIADD R26, R22, 0x80 ;  /* 0x00000080161a7836 */ /* 0x000fce0000000000 */
.L_x_28759:
[----:B------:R-:W-:Y:S05]  /*22e0*/  BSYNC.RECONVERGENT B6 ;  /* 0x0000000000067941 */ /* 0x000fea0003800200 */
.L_x_28758:
        /* <DEDUP_REMOVED lines=27> */
.L_x_28833:
[----:B------:R-:W2:Y:S02]  /*24a0*/  LDG.E.U8 R2, desc[UR36][R2.64] ;  /* 0x0000002402027981 */ /* 0x000ea4000c1e1100 */
[----:B--2---:R-:W-:-:S04]  /*24b0*/  I2FP.F32.U32 R0, R2 ;  /* 0x0000000200007245 */ /* 0x004fc80000201000 */
[----:B------:R-:W-:-:S04]  /*24c0*/  F2FP.F16.F32.PACK_AB R0, RZ, R0 ;  /* 0x00000000ff00723e */ /* 0x000fc800000000ff */
[----:B------:R-:W-:Y:S01]  /*24d0*/  PRMT R19, R0, 0x7610, R19 ;  /* 0x0000761000137816 */ /* 0x000fe20000000013 */
[----:B------:R-:W-:Y:S06]  /*24e0*/  BRA `(.L_x_28835) ;  /* 0x0000000c00d47947 */ /* 0x000fec0003800000 */
.L_x_28832:
        /* <DEDUP_REMOVED lines=11> */
.L_x_28837:
[----:B------:R-:W2:Y:S02]  /*25a0*/  LDG.E R2, desc[UR36][R2.64] ;  /* 0x0000002402027981 */ /* 0x000ea4000c1e1900 */
[----:B--2---:R-:W-:-:S04]  /*25b0*/  I2FP.F32.S32 R0, R2 ;  /* 0x0000000200007245 */ /* 0x004fc80000201400 */
[----:B------:R-:W-:-:S04]  /*25c0*/  F2FP.F16.F32.PACK_AB R0, RZ, R0 ;  /* 0x00000000ff00723e */ /* 0x000fc800000000ff */
[----:B------:R-:W-:Y:S01]  /*25d0*/  PRMT R19, R0, 0x7610, R19 ;  /* 0x0000761000137816 */ /* 0x000fe20000000013 */
[----:B------:R-:W-:Y:S06]  /*25e0*/  BRA `(.L_x_28835) ;  /* 0x0000000c00947947 */ /* 0x000fec0003800000 */
.L_x_28836:
[----:B------:R-:W2:Y:S02]  /*25f0*/  LDG.E.U16 R2, desc[UR36][R2.64] ;  /* 0x0000002402027981 */ /* 0x000ea4000c1e1500 */
[----:B--2---:R-:W0:Y:S02]  /*2600*/  I2F.S16 R0, R2 ;  /* 0x0000000200007306 */ /* 0x004e240000101400 */
[----:B0-----:R-:W-:-:S04]  /*2610*/  F2FP.F16.F32.PACK_AB R0, RZ, R0 ;  /* 0x00000000ff00723e */ /* 0x001fc800000000ff */
[----:B------:R-:W-:Y:S01]  /*2620*/  PRMT R19, R0, 0x7610, R19 ;  /* 0x0000761000137816 */ /* 0x000fe20000000013 */
[----:B------:R-:W-:Y:S06]  /*2630*/  BRA `(.L_x_28835) ;  /* 0x0000000c00807947 */ /* 0x000fec0003800000 */
.L_x_28831:
        /* <DEDUP_REMOVED lines=9> */
.L_x_28839:
[----:B------:R1:W5:Y:S01]  /*26d0*/  LDG.E.U16 R19, desc[UR36][R2.64] ;  /* 0x0000002402137981 */ /* 0x000362000c1e1500 */
[----:B------:R-:W-:Y:S05]  /*26e0*/  BRA `(.L_x_28835) ;  /* 0x0000000c00547947 */ /* 0x000fea0003800000 */
.L_x_28838:
        /* <DEDUP_REMOVED lines=9> */
.L_x_28841:
[----:B------:R0:W5:Y:S01]  /*2780*/  LDG.E.U16 R19, desc[UR36][R2.64] ;  /* 0x0000002402137981 */ /* 0x000162000c1e1500 */
[----:B------:R-:W-:Y:S05]  /*2790*/  BRA `(.L_x_28835) ;  /* 0x0000000c00287947 */ /* 0x000fea0003800000 */
.L_x_28840:
        /* <DEDUP_REMOVED lines=13> */
.L_x_28830:
        /* <DEDUP_REMOVED lines=14> */
.L_x_28844:
        /* <DEDUP_REMOVED lines=13> */
.L_x_28843:
        /* <DEDUP_REMOVED lines=27> */
.L_x_28846:
        /* <DEDUP_REMOVED lines=14> */
.L_x_28845:
[----:B------:R-:W2:Y:S02]  /*2cb0*/  LDG.E.U16 R0, desc[UR36][R2.64] ;  /* 0x0000002402007981 */ /* 0x000ea4000c1e1500 */
[----:B--2---:R-:W-:-:S05]  /*2cc0*/  IMAD.U32 R0, R0, 0x10000, RZ ;  /* 0x0001000000007824 */ /* 0x004fca00078e00ff */
[----:B------:R-:W-:-:S04]  /*2cd0*/  F2FP.F16.F32.PACK_AB R0, RZ, R0 ;  /* 0x00000000ff00723e */ /* 0x000fc800000000ff */
[----:B------:R-:W-:Y:S01]  /*2ce0*/  PRMT R19, R0, 0x7610, R19 ;  /* 0x0000761000137816 */ /* 0x000fe20000000013 */
[----:B------:R-:W-:Y:S06]  /*2cf0*/  BRA `(.L_x_28835) ;  /* 0x0000000400d07947 */ /* 0x000fec0003800000 */
.L_x_28842:
        /* <DEDUP_REMOVED lines=13> */
.L_x_28849:
        /* <DEDUP_REMOVED lines=21> */
.L_x_28853:
[----:B------:R-:W-:Y:S05]  /*2f20*/  BSYNC.RECONVERGENT B1 ;  /* 0x0000000000017941 */ /* 0x000fea0003800200 */
.L_x_28852:
[----:B------:R-:W-:Y:S01]  /*2f30*/  IMAD.SHL.U32 R0, R0, 0x100000, RZ ;  /* 0x0010000000007824 */ /* 0x000fe200078e00ff */
[----:B------:R-:W-:-:S04]  /*2f40*/  LEA R2, R2, 0x3b800000, 0x17 ;  /* 0x3b80000002027811 */ /* 0x000fc800078eb8ff */
[----:B------:R-:W-:-:S07]  /*2f50*/  LOP3.LUT R0, R2, R0, R7, 0xfe, !PT ;  /* 0x0000000002007212 */ /* 0x000fce00078efe07 */
.L_x_28851:
[----:B------:R-:W-:Y:S05]  /*2f60*/  BSYNC.RECONVERGENT B0 ;  /* 0x0000000000007941 */ /* 0x000fea0003800200 */
.L_x_28850:
[----:B------:R-:W-:-:S04]  /*2f70*/  F2FP.F16.F32.PACK_AB R0, RZ, R0 ;  /* 0x00000000ff00723e */ /* 0x000fc800000000ff */
[----:B------:R-:W-:Y:S01]  /*2f80*/  PRMT R19, R0, 0x7610, R19 ;  /* 0x0000761000137816 */ /* 0x000fe20000000013 */
[----:B------:R-:W-:Y:S06]  /*2f90*/  BRA `(.L_x_28835) ;  /* 0x0000000400287947 */ /* 0x000fec0003800000 */
.L_x_28848:
        /* <DEDUP_REMOVED lines=21> */
.L_x_28857:
[----:B------:R-:W-:Y:S05]  /*30f0*/  BSYNC.RECONVERGENT B1 ;  /* 0x0000000000017941 */ /* 0x000fea0003800200 */
.L_x_28856:
[----:B------:R-:W-:Y:S01]  /*3100*/  IMAD.SHL.U32 R0, R0, 0x200000, RZ ;  /* 0x0020000000007824 */ /* 0x000fe200078e00ff */
[----:B------:R-:W-:-:S04]  /*3110*/  LEA R2, R2, 0x37800000, 0x17 ;  /* 0x3780000002027811 */ /* 0x000fc800078eb8ff */
[----:B------:R-:W-:-:S07]  /*3120*/  LOP3.LUT R0, R2, R0, R7, 0xfe, !PT ;  /* 0x0000000002007212 */ /* 0x000fce00078efe07 */
.L_x_28855:
[----:B------:R-:W-:Y:S05]  /*3130*/  BSYNC.RECONVERGENT B0 ;  /* 0x0000000000007941 */ /* 0x000fea0003800200 */
.L_x_28854:
[----:B------:R-:W-:-:S04]  /*3140*/  F2FP.F16.F32.PACK_AB R0, RZ, R0 ;  /* 0x00000000ff00723e */ /* 0x000fc800000000ff */
[----:B------:R-:W-:Y:S01]  /*3150*/  PRMT R19, R0, 0x7610, R19 ;  /* 0x0000761000137816 */ /* 0x000fe20000000013 */
[----:B------:R-:W-:Y:S06]  /*3160*/  BRA `(.L_x_28835) ;  /* 0x0000000000b47947 */ /* 0x000fec0003800000 */
.L_x_28847:
        /* <DEDUP_REMOVED lines=14> */
.L_x_28861:
[----:B------:R-:W-:Y:S05]  /*3250*/  BSYNC.RECONVERGENT B0 ;  /* 0x0000000000007941 */ /* 0x000fea0003800200 */
.L_x_28860:
[----:B------:R-:W-:-:S04]  /*3260*/  F2FP.F16.F32.PACK_AB R0, RZ, R0 ;  /* 0x00000000ff00723e */ /* 0x000fc800000000ff */
[----:B------:R-:W-:Y:S01]  /*3270*/  PRMT R19, R0, 0x7610, R19 ;  /* 0x0000761000137816 */ /* 0x000fe20000000013 */
[----:B------:R-:W-:Y:S06]  /*3280*/  BRA `(.L_x_28835) ;  /* 0x00000000006c7947 */ /* 0x000fec0003800000 */
.L_x_28834:
        /* <DEDUP_REMOVED lines=16> */
.L_x_28862:
[----:B------:R-:W-:Y:S01]  /*3390*/  PRMT R19, RZ, 0x7610, R19 ;  /* 0x00007610ff137816 */ /* 0x000fe20000000013 */
[----:B------:R-:W-:Y:S06]  /*33a0*/  BRA `(.L_x_28835) ;  /* 0x0000000000247947 */ /* 0x000fec0003800000 */
.L_x_28859:
[----:B------:R-:W2:Y:S02]  /*33b0*/  LDG.E.64 R2, desc[UR36][R2.64] ;  /* 0x0000002402027981 */ /* 0x000ea4000c1e1b00 */
[----:B--2---:R-:W0:Y:S02]  /*33c0*/  I2F.U64 R0, R2 ;  /* 0x0000000200007312 */ /* 0x004e240000301000 */
[----:B0-----:R-:W-:-:S04]  /*33d0*/  F2FP.F16.F32.PACK_AB R0, RZ, R0 ;  /* 0x00000000ff00723e */ /* 0x001fc800000000ff */
[----:B------:R-:W-:Y:S01]  /*33e0*/  PRMT R19, R0, 0x7610, R19 ;  /* 0x0000761000137816 */ /* 0x000fe20000000013 */
[----:B------:R-:W-:Y:S06]  /*33f0*/  BRA `(.L_x_28835) ;  /* 0x0000000000107947 */ /* 0x000fec0003800000 */
.L_x_28858:
[----:B------:R-:W2:Y:S02]  /*3400*/  LDG.E R2, desc[UR36][R2.64] ;  /* 0x0000002402027981 */ /* 0x000ea4000c1e1900 */
[----:B--2---:R-:W-:-:S04]  /*3410*/  I2FP.F32.U32 R0, R2 ;  /* 0x0000000200007245 */ /* 0x004fc80000201000 */
[----:B------:R-:W-:-:S04]  /*3420*/  F2FP.F16.F32.PACK_AB R0, RZ, R0 ;  /* 0x00000000ff00723e */ /* 0x000fc800000000ff */
[----:B------:R-:W-:-:S07]  /*3430*/  PRMT R19, R0, 0x7610, R19 ;  /* 0x0000761000137816 */ /* 0x000fce0000000013 */
.L_x_28835:
        /* <DEDUP_REMOVED lines=21> */
.L_x_28866:
[----:B------:R-:W2:Y:S02]  /*3590*/  LDG.E.U8 R2, desc[UR36][R2.64] ;  /* 0x0000002402027981 */ /* 0x000ea4000c1e1100 */
[----:B--2---:R-:W-:-:S04]  /*35a0*/  I2FP.F32.U32 R0, R2 ;  /* 0x0000000200007245 */ /* 0x004fc80000201000 */
[----:B------:R-:W-:-:S04]  /*35b0*/  F2FP.F16.F32.PACK_AB R0, RZ, R0 ;  /* 0x00000000ff00723e */ /* 0x000fc800000000ff */
[----:B------:R-:W-:Y:S01]  /*35c0*/  PRMT R18, R0, 0x7610, R18 ;  /* 0x0000761000127816 */ /* 0x000fe20000000012 */
[----:B------:R-:W-:Y:S06]  /*35d0*/  BRA `(.L_x_28868) ;  /* 0x0000000c00d47947 */ /* 0x000fec0003800000 */
.L_x_28865:
        /* <DEDUP_REMOVED lines=11> */
.L_x_28870:
[----:B------:R-:W2:Y:S02]  /*3690*/  LDG.E R2, desc[UR36][R2.64] ;  /* 0x0000002402027981 */ /* 0x000ea4000c1e1900 */
[----:B--2---:R-:W-:-:S04]  /*36a0*/  I2FP.F32.S32 R0, R2 ;  /* 0x0000000200007245 */ /* 0x004fc80000201400 */
[----:B------:R-:W-:-:S04]  /*36b0*/  F2FP.F16.F32.PACK_AB R0, RZ, R0 ;  /* 0x00000000ff00723e */ /* 0x000fc800000000ff */
[----:B------:R-:W-:Y:S01]  /*36c0*/  PRMT R18, R0, 0x7610, R18 ;  /* 0x0000761000127816 */ /* 0x000fe20000000012 */
[----:B------:R-:W-:Y:S06]  /*36d0*/  BRA `(.L_x_28868) ;  /* 0x0000000c00947947 */ /* 0x000fec0003800000 */
.L_x_28869:
[----:B------:R-:W2:Y:S02]  /*36e0*/  LDG.E.U16 R2, desc[UR36][R2.64] ;  /* 0x0000002402027981 */ /* 0x000ea4000c1e1500 */
[----:B--2---:R-:W0:Y:S02]  /*36f0*/  I2F.S16 R0, R2 ;  /* 0x0000000200007306 */ /* 0x004e240000101400 */
[----:B0-----:R-:W-:-:S04]  /*3700*/  F2FP.F16.F32.PACK_AB R0, RZ, R0 ;  /* 0x00000000ff00723e */ /* 0x001fc800000000ff */
[----:B------:R-:W-:Y:S01]  /*3710*/  PRMT R18, R0, 0x7610, R18 ;  /* 0x0000761000127816 */ /* 0x000fe20000000012 */
[----:B------:R-:W-:Y:S06]  /*3720*/  BRA `(.L_x_28868) ;  /* 0x0000000c00807947 */ /* 0x000fec0003800000 */
.L_x_28864:
        /* <DEDUP_REMOVED lines=9> */
.L_x_28872:
[----:B------:R1:W5:Y:S01]  /*37c0*/  LDG.E.U16 R18, desc[UR36][R2.64] ;  /* 0x0000002402127981 */ /* 0x000362000c1e1500 */
[----:B------:R-:W-:Y:S05]  /*37d0*/  BRA `(.L_x_28868) ;  /* 0x0000000c00547947 */ /* 0x000fea0003800000 */
.L_x_28871:
        /* <DEDUP_REMOVED lines=9> */
.L_x_28874:
[----:B------:R0:W5:Y:S01]  /*3870*/  LDG.E.U16 R18, desc[UR36][R2.64] ;  /* 0x0000002402127981 */ /* 0x000162000c1e1500 */
[----:B------:R-:W-:Y:S05]  /*3880*/  BRA `(.L_x_28868) ;  /* 0x0000000c00287947 */ /* 0x000fea0003800000 */
.L_x_28873:
        /* <DEDUP_REMOVED lines=13> */
.L_x_28863:
        /* <DEDUP_REMOVED lines=14> */
.L_x_28877:
        /* <DEDUP_REMOVED lines=13> */
.L_x_28876:
        /* <DEDUP_REMOVED lines=27> */
.L_x_28879:
        /* <DEDUP_REMOVED lines=14> */
.L_x_28878:
[----:B------:R-:W2:Y:S02]  /*3da0*/  LDG.E.U16 R0, desc[UR36][R2.64] ;  /* 0x0000002402007981 */ /* 0x000ea4000c1e1500 */
[----:B--2---:R-:W-:-:S05]  /*3db0*/  IMAD.U32 R0, R0, 0x10000, RZ ;  /* 0x0001000000007824 */ /* 0x004fca00078e00ff */
[----:B------:R-:W-:-:S04]  /*3dc0*/  F2FP.F16.F32.PACK_AB R0, RZ, R0 ;  /* 0x00000000ff00723e */ /* 0x000fc800000000ff */
[----:B------:R-:W-:Y:S01]  /*3dd0*/  PRMT R18, R0, 0x7610, R18 ;  /* 0x0000761000127816 */ /* 0x000fe20000000012 */
[----:B------:R-:W-:Y:S06]  /*3de0*/  BRA `(.L_x_28868) ;  /* 0x0000000400d07947 */ /* 0x000fec0003800000 */
.L_x_28875:
        /* <DEDUP_REMOVED lines=13> */
.L_x_28882:
        /* <DEDUP_REMOVED lines=21> */
.L_x_28886:
[----:B------:R-:W-:Y:S05]  /*4010*/  BSYNC.RECONVERGENT B1 ;  /* 0x0000000000017941 */ /* 0x000fea0003800200 */
.L_x_28885:
[----:B------:R-:W-:Y:S01]  /*4020*/  IMAD.SHL.U32 R0, R0, 0x100000, RZ ;  /* 0x0010000000007824 */ /* 0x000fe200078e00ff */
[----:B------:R-:W-:-:S04]  /*4030*/  LEA R2, R2, 0x3b800000, 0x17 ;  /* 0x3b80000002027811 */ /* 0x000fc800078eb8ff */
[----:B------:R-:W-:-:S07]  /*4040*/  LOP3.LUT R0, R2, R0, R7, 0xfe, !PT ;  /* 0x0000000002007212 */ /* 0x000fce00078efe07 */
.L_x_28884:
[----:B------:R-:W-:Y:S05]  /*4050*/  BSYNC.RECONVERGENT B0 ;  /* 0x0000000000007941 */ /* 0x000fea0003800200 */
.L_x_28883:
[----:B------:R-:W-:-:S04]  /*4060*/  F2FP.F16.F32.PACK_AB R0, RZ, R0 ;  /* 0x00000000ff00723e */ /* 0x000fc800000000ff */
[----:B------:R-:W-:Y:S01]  /*4070*/  PRMT R18, R0, 0x7610, R18 ;  /* 0x0000761000127816 */ /* 0x000fe20000000012 */
[----:B------:R-:W-:Y:S06]  /*4080*/  BRA `(.L_x_28868) ;  /* 0x0000000400287947 */ /* 0x000fec0003800000 */
.L_x_28881:
        /* <DEDUP_REMOVED lines=21> */
.L_x_28890:
[----:B------:R-:W-:Y:S05]  /*41e0*/  BSYNC.RECONVERGENT B1 ;  /* 0x0000000000017941 */ /* 0x000fea0003800200 */
.L_x_28889:
[----:B------:R-:W-:Y:S01]  /*41f0*/  IMAD.SHL.U32 R0, R0, 0x200000, RZ ;  /* 0x0020000000007824 */ /* 0x000fe200078e00ff */
[----:B------:R-:W-:-:S04]  /*4200*/  LEA R2, R2, 0x37800000, 0x17 ;  /* 0x3780000002027811 */ /* 0x000fc800078eb8ff */
[----:B------:R-:W-:-:S07]  /*4210*/  LOP3.LUT R0, R2, R0, R7, 0xfe, !PT ;  /* 0x0000000002007212 */ /* 0x000fce00078efe07 */
.L_x_28888:
[----:B------:R-:W-:Y:S05]  /*4220*/  BSYNC.RECONVERGENT B0 ;  /* 0x0000000000007941 */ /* 0x000fea0003800200 */
.L_x_28887:
[----:B------:R-:W-:-:S04]  /*4230*/  F2FP.F16.F32.PACK_AB R0, RZ, R0 ;  /* 0x00000000ff00723e */ /* 0x000fc800000000ff */
[----:B------:R-:W-:Y:S01]  /*4240*/  PRMT R18, R0, 0x7610, R18 ;  /* 0x0000761000127816 */ /* 0x000fe20000000012 */
[----:B------:R-:W-:Y:S06]  /*4250*/  BRA `(.L_x_28868) ;  /* 0x0000000000b47947 */ /* 0x000fec0003800000 */
.L_x_28880:
        /* <DEDUP_REMOVED lines=14> */
.L_x_28894:
[----:B------:R-:W-:Y:S05]  /*4340*/  BSYNC.RECONVERGENT B0 ;  /* 0x0000000000007941 */ /* 0x000fea0003800200 */
.L_x_28893:
[----:B------:R-:W-:-:S04]  /*4350*/  F2FP.F16.F32.PACK_AB R0, RZ, R0 ;  /* 0x00000000ff00723e */ /* 0x000fc800000000ff */
[----:B------:R-:W-:Y:S01]  /*4360*/  PRMT R18, R0, 0x7610, R18 ;  /* 0x0000761000127816 */ /* 0x000fe20000000012 */
[----:B------:R-:W-:Y:S06]  /*4370*/  BRA `(.L_x_28868) ;  /* 0x00000000006c7947 */ /* 0x000fec0003800000 */
.L_x_28867:
        /* <DEDUP_REMOVED lines=16> */
.L_x_28895:
[----:B------:R-:W-:Y:S01]  /*4480*/  PRMT R18, RZ, 0x7610, R18 ;  /* 0x00007610ff127816 */ /* 0x000fe20000000012 */
[----:B------:R-:W-:Y:S06]  /*4490*/  BRA `(.L_x_28868) ;  /* 0x0000000000247947 */ /* 0x000fec0003800000 */
.L_x_28892:
[----:B------:R-:W2:Y:S02]  /*44a0*/  LDG.E.64 R2, desc[UR36][R2.64] ;  /* 0x0000002402027981 */ /* 0x000ea4000c1e1b00 */
[----:B--2---:R-:W0:Y:S02]  /*44b0*/  I2F.U64 R0, R2 ;  /* 0x0000000200007312 */ /* 0x004e240000301000 */
[----:B0-----:R-:W-:-:S04]  /*44c0*/  F2FP.F16.F32.PACK_AB R0, RZ, R0 ;  /* 0x00000000ff00723e */ /* 0x001fc800000000ff */
[----:B------:R-:W-:Y:S01]  /*44d0*/  PRMT R18, R0, 0x7610, R18 ;  /* 0x0000761000127816 */ /* 0x000fe20000000012 */
[----:B------:R-:W-:Y:S06]  /*44e0*/  BRA `(.L_x_28868) ;  /* 0x0000000000107947 */ /* 0x000fec0003800000 */
.L_x_28891:
[----:B------:R-:W2:Y:S02]  /*44f0*/  LDG.E R2, desc[UR36][R2.64] ;  /* 0x0000002402027981 */ /* 0x000ea4000c1e1900 */
[----:B--2---:R-:W-:-:S04]  /*4500*/  I2FP.F32.U32 R0, R2 ;  /* 0x0000000200007245 */ /* 0x004fc80000201000 */
[----:B------:R-:W-:-:S04]  /*4510*/  F2FP.F16.F32.PACK_AB R0, RZ, R0 ;  /* 0x00000000ff00723e */ /* 0x000fc800000000ff */
[----:B------:R-:W-:-:S07]  /*4520*/  PRMT R18, R0, 0x7610, R18 ;  /* 0x0000761000127816 */ /* 0x000fce0000000012 */
.L_x_28868:
[----:B------:R-:W-:-:S07]  /*4530*/  VIADD R26, R26, 0x80 ;  /* 0x000000801a1a7836 */ /* 0x000fce0000000000 */
.L_x_28829:
[----:B------:R-:W-:Y:S05]  /*4540*/  BSYNC.RECONVERGENT B6 ;  /* 0x0000000000067941 */ /* 0x000fea0003800200 */
.L_x_28828:
        /* <DEDUP_REMOVED lines=27> */
.L_x_28901:
[----:B------:R-:W2:Y:S02]  /*4700*/  LDG.E.U8 R4, desc[UR36][R4.64] ;  /* 0x0000002404047981 */ /* 0x000ea4000c1e1100 */
[----:B--2---:R-:W-:-:S04]  /*4710*/  I2FP.F32.U32 R0, R4 ;  /* 0x0000000400007245 */ /* 0x004fc80000201000 */
[----:B------:R-:W-:-:S04]  /*4720*/  F2FP.F16.F32.PACK_AB R0, RZ, R0 ;  /* 0x00000000ff00723e */ /* 0x000fc800000000ff */
[----:B------:R-:W-:Y:S01]  /*4730*/  PRMT R17, R0, 0x7610, R17 ;  /* 0x0000761000117816 */ /* 0x000fe20000000011 */
[----:B------:R-:W-:Y:S06]  /*4740*/  BRA `(.L_x_28903) ;  /* 0x0000000c00d87947 */ /* 0x000fec0003800000 */
.L_x_28900:
        /* <DEDUP_REMOVED lines=11> */
.L_x_28905:
[----:B------:R-:W2:Y:S02]  /*4800*/  LDG.E R4, desc[UR36][R4.64] ;  /* 0x0000002404047981 */ /* 0x000ea4000c1e1900 */
[----:B--2---:R-:W-:-:S04]  /*4810*/  I2FP.F32.S32 R0, R4 ;  /* 0x0000000400007245 */ /* 0x004fc80000201400 */
[----:B------:R-:W-:-:S04]  /*4820*/  F2FP.F16.F32.PACK_AB R0, RZ, R0 ;  /* 0x00000000ff00723e */ /* 0x000fc800000000ff */
[----:B------:R-:W-:Y:S01]  /*4830*/  PRMT R17, R0, 0x7610, R17 ;  /* 0x0000761000117816 */ /* 0x000fe20000000011 */
[----:B------:R-:W-:Y:S06]  /*4840*/  BRA `(.L_x_28903) ;  /* 0x0000000c00987947 */ /* 0x000fec0003800000 */
.L_x_28904:
[----:B------:R-:W2:Y:S02]  /*4850*/  LDG.E.U16 R4, desc[UR36][R4.64] ;  /* 0x0000002404047981 */ /* 0x000ea4000c1e1500 */
[----:B--2---:R-:W0:Y:S02]  /*4860*/  I2F.S16 R0, R4 ;  /* 0x0000000400007306 */ /* 0x004e240000101400 */
[----:B0-----:R-:W-:-:S04]  /*4870*/  F2FP.F16.F32.PACK_AB R0, RZ, R0 ;  /* 0x00000000ff00723e */ /* 0x001fc800000000ff */
[----:B------:R-:W-:Y:S01]  /*4880*/  PRMT R17, R0, 0x7610, R17 ;  /* 0x0000761000117816 */ /* 0x000fe20000000011 */
[----:B------:R-:W-:Y:S06]  /*4890*/  BRA `(.L_x_28903) ;  /* 0x0000000c00847947 */ /* 0x000fec0003800000 */
.L_x_28899:
        /* <DEDUP_REMOVED lines=9> */
.L_x_28907:
[----:B------:R1:W5:Y:S01]  /*4930*/  LDG.E.U16 R17, desc[UR36][R4.64] ;  /* 0x0000002404117981 */ /* 0x000362000c1e1500 */
[----:B------:R-:W-:Y:S05]  /*4940*/  BRA `(.L_x_28903) ;  /* 0x0000000c00587947 */ /* 0x000fea0003800000 */
.L_x_28906:
        /* <DEDUP_REMOVED lines=9> */
.L_x_28909:
[----:B------:R0:W5:Y:S01]  /*49e0*/  LDG.E.U16 R17, desc[UR36][R4.64] ;  /* 0x0000002404117981 */ /* 0x000162000c1e1500 */
[----:B------:R-:W-:Y:S05]  /*49f0*/  BRA `(.L_x_28903) ;  /* 0x0000000c002c7947 */ /* 0x000fea0003800000 */
.L_x_28908:
        /* <DEDUP_REMOVED lines=13> */
.L_x_28898:
        /* <DEDUP_REMOVED lines=14> */
.L_x_28912:
        /* <DEDUP_REMOVED lines=13> */
.L_x_28911:
        /* <DEDUP_REMOVED lines=27> */
.L_x_28914:
        /* <DEDUP_REMOVED lines=15> */
.L_x_28913:
[----:B------:R-:W2:Y:S02]  /*4f20*/  LDG.E.U16 R0, desc[UR36][R4.64] ;  /* 0x0000002404007981 */ /* 0x000ea4000c1e1500 */
[----:B--2---:R-:W-:-:S05]  /*4f30*/  IMAD.U32 R0, R0, 0x10000, RZ ;  /* 0x0001000000007824 */ /* 0x004fca00078e00ff */
[----:B------:R-:W-:-:S04]  /*4f40*/  F2FP.F16.F32.PACK_AB R0, RZ, R0 ;  /* 0x00000000ff00723e */ /* 0x000fc800000000ff */
[----:B------:R-:W-:Y:S01]  /*4f50*/  PRMT R17, R0, 0x7610, R17 ;  /* 0x0000761000117816 */ /* 0x000fe20000000011 */
[----:B------:R-:W-:Y:S06]  /*4f60*/  BRA `(.L_x_28903) ;  /* 0x0000000400d07947 */ /* 0x000fec0003800000 */
.L_x_28910:
        /* <DEDUP_REMOVED lines=13> */
.L_x_28917:
        /* <DEDUP_REMOVED lines=21> */
.L_x_28921:
[----:B------:R-:W-:Y:S05]  /*5190*/  BSYNC.RECONVERGENT B1 ;  /* 0x0000000000017941 */ /* 0x000fea0003800200 */
.L_x_28920:
[----:B------:R-:W-:Y:S01]  /*51a0*/  IMAD.SHL.U32 R0, R0, 0x100000, RZ ;  /* 0x0010000000007824 */ /* 0x000fe200078e00ff */
[----:B------:R-:W-:-:S04]  /*51b0*/  LEA R3, R3, 0x3b800000, 0x17 ;  /* 0x3b80000003037811 */ /* 0x000fc800078eb8ff */
[----:B------:R-:W-:-:S07]  /*51c0*/  LOP3.LUT R0, R3, R0, R7, 0xfe, !PT ;  /* 0x0000000003007212 */ /* 0x000fce00078efe07 */
.L_x_28919:
[----:B------:R-:W-:Y:S05]  /*51d0*/  BSYNC.RECONVERGENT B0 ;  /* 0x0000000000007941 */ /* 0x000fea0003800200 */
.L_x_28918:
[----:B------:R-:W-:-:S04]  /*51e0*/  F2FP.F16.F32.PACK_AB R0, RZ, R0 ;  /* 0x00000000ff00723e */ /* 0x000fc800000000ff */
[----:B------:R-:W-:Y:S01]  /*51f0*/  PRMT R17, R0, 0x7610, R17 ;  /* 0x0000761000117816 */ /* 0x000fe20000000011 */
[----:B------:R-:W-:Y:S06]  /*5200*/  BRA `(.L_x_28903) ;  /* 0x0000000400287947 */ /* 0x000fec0003800000 */
.L_x_28916:
        /* <DEDUP_REMOVED lines=21> */
.L_x_28925:
[----:B------:R-:W-:Y:S05]  /*5360*/  BSYNC.RECONVERGENT B1 ;  /* 0x0000000000017941 */ /* 0x000fea0003800200 */
.L_x_28924:
[----:B------:R-:W-:Y:S01]  /*5370*/  IMAD.SHL.U32 R0, R0, 0x200000, RZ ;  /* 0x0020000000007824 */ /* 0x000fe200078e00ff */
[----:B------:R-:W-:-:S04]  /*5380*/  LEA R3, R3, 0x37800000, 0x17 ;  /* 0x3780000003037811 */ /* 0x000fc800078eb8ff */
[----:B------:R-:W-:-:S07]  /*5390*/  LOP3.LUT R0, R3, R0, R7, 0xfe, !PT ;  /* 0x0000000003007212 */ /* 0x000fce00078efe07 */
.L_x_28923:
[----:B------:R-:W-:Y:S05]  /*53a0*/  BSYNC.RECONVERGENT B0 ;  /* 0x0000000000007941 */ /* 0x000fea0003800200 */
.L_x_28922:
[----:B------:R-:W-:-:S04]  /*53b0*/  F2FP.F16.F32.PACK_AB R0, RZ, R0 ;  /* 0x00000000ff00723e */ /* 0x000fc800000000ff */
[----:B------:R-:W-:Y:S01]  /*53c0*/  PRMT R17, R0, 0x7610, R17 ;  /* 0x0000761000117816 */ /* 0x000fe20000000011 */
[----:B------:R-:W-:Y:S06]  /*53d0*/  BRA `(.L_x_28903) ;  /* 0x0000000000b47947 */ /* 0x000fec0003800000 */
.L_x_28915:
        /* <DEDUP_REMOVED lines=14> */
.L_x_28929:
[----:B------:R-:W-:Y:S05]  /*54c0*/  BSYNC.RECONVERGENT B0 ;  /* 0x0000000000007941 */ /* 0x000fea0003800200 */
.L_x_28928:
[----:B------:R-:W-:-:S04]  /*54d0*/  F2FP.F16.F32.PACK_AB R0, RZ, R0 ;  /* 0x00000000ff00723e */ /* 0x000fc800000000ff */
[----:B------:R-:W-:Y:S01]  /*54e0*/  PRMT R17, R0, 0x7610, R17 ;  /* 0x0000761000117816 */ /* 0x000fe20000000011 */
[----:B------:R-:W-:Y:S06]  /*54f0*/  BRA `(.L_x_28903) ;  /* 0x00000000006c7947 */ /* 0x000fec0003800000 */
.L_x_28902:
        /* <DEDUP_REMOVED lines=16> */
.L_x_28930:
[----:B------:R-:W-:Y:S01]  /*5600*/  PRMT R17, RZ, 0x7610, R17 ;  /* 0x00007610ff117816 */ /* 0x000fe20000000011 */
[----:B------:R-:W-:Y:S06]  /*5610*/  BRA `(.L_x_28903) ;  /* 0x0000000000247947 */ /* 0x000fec0003800000 */
.L_x_28927:
[----:B------:R-:W2:Y:S02]  /*5620*/  LDG.E.64 R4, desc[UR36][R4.64] ;  /* 0x0000002404047981 */ /* 0x000ea4000c1e1b00 */
[----:B--2---:R-:W0:Y:S02]  /*5630*/  I2F.U64 R0, R4 ;  /* 0x0000000400007312 */ /* 0x004e240000301000 */
[----:B0-----:R-:W-:-:S04]  /*5640*/  F2FP.F16.F32.PACK_AB R0, RZ, R0 ;  /* 0x00000000ff00723e */ /* 0x001fc800000000ff */
[----:B------:R-:W-:Y:S01]  /*5650*/  PRMT R17, R0, 0x7610, R17 ;  /* 0x0000761000117816 */ /* 0x000fe20000000011 */
[----:B------:R-:W-:Y:S06]  /*5660*/  BRA `(.L_x_28903) ;  /* 0x0000000000107947 */ /* 0x000fec0003800000 */
.L_x_28926:
[----:B------:R-:W2:Y:S02]  /*5670*/  LDG.E R4, desc[UR36][R4.64] ;  /* 0x0000002404047981 */ /* 0x000ea4000c1e1900 */
[----:B--2---:R-:W-:-:S04]  /*5680*/  I2FP.F32.U32 R0, R4 ;  /* 0x0000000400007245 */ /* 0x004fc80000201000 */
[----:B------:R-:W-:-:S04]  /*5690*/  F2FP.F16.F32.PACK_AB R0, RZ, R0 ;  /* 0x00000000ff00723e */ /* 0x000fc800000000ff */
[----:B------:R-:W-:-:S07]  /*56a0*/  PRMT R17, R0, 0x7610, R17 ;  /* 0x0000761000117816 */ /* 0x000fce0000000011 */
.L_x_28903:
        /* <DEDUP_REMOVED lines=22> */
.L_x_28934:
[----:B------:R-:W2:Y:S02]  /*5810*/  LDG.E.U8 R2, desc[UR36][R2.64] ;  /* 0x0000002402027981 */ /* 0x000ea4000c1e1100 */
[----:B--2---:R-:W-:-:S04]  /*5820*/  I2FP.F32.U32 R0, R2 ;  /* 0x0000000200007245 */ /* 0x004fc80000201000 */
[----:B------:R-:W-:-:S04]  /*5830*/  F2FP.F16.F32.PACK_AB R0, RZ, R0 ;  /* 0x00000000ff00723e */ /* 0x000fc800000000ff */
[----:B------:R-:W-:Y:S01]  /*5840*/  PRMT R16, R0, 0x7610, R16 ;  /* 0x0000761000107816 */ /* 0x000fe20000000010 */
[----:B------:R-:W-:Y:S06]  /*5850*/  BRA `(.L_x_28936) ;  /* 0x0000000c00d47947 */ /* 0x000fec0003800000 */
.L_x_28933:
        /* <DEDUP_REMOVED lines=11> */
.L_x_28938:
[----:B------:R-:W2:Y:S02]  /*5910*/  LDG.E R2, desc[UR36][R2.64] ;  /* 0x0000002402027981 */ /* 0x000ea4000c1e1900 */
[----:B--2---:R-:W-:-:S04]  /*5920*/  I2FP.F32.S32 R0, R2 ;  /* 0x0000000200007245 */ /* 0x004fc80000201400 */
[----:B------:R-:W-:-:S04]  /*5930*/  F2FP.F16.F32.PACK_AB R0, RZ, R0 ;  /* 0x00000000ff00723e */ /* 0x000fc800000000ff */
[----:B------:R-:W-:Y:S01]  /*5940*/  PRMT R16, R0, 0x7610, R16 ;  /* 0x0000761000107816 */ /* 0x000fe20000000010 */
[----:B------:R-:W-:Y:S06]  /*5950*/  BRA `(.L_x_28936) ;  /* 0x0000000c00947947 */ /* 0x000fec0003800000 */
.L_x_28937:
[----:B------:R-:W2:Y:S02]  /*5960*/  LDG.E.U16 R2, desc[UR36][R2.64] ;  /* 0x0000002402027981 */ /* 0x000ea4000c1e1500 */
[----:B--2---:R-:W0:Y:S02]  /*5970*/  I2F.S16 R0, R2 ;  /* 0x0000000200007306 */ /* 0x004e240000101400 */
[----:B0-----:R-:W-:-:S04]  /*5980*/  F2FP.F16.F32.PACK_AB R0, RZ, R0 ;  /* 0x00000000ff00723e */ /* 0x001fc800000000ff */
[----:B------:R-:W-:Y:S01]  /*5990*/  PRMT R16, R0, 0x7610, R16 ;  /* 0x0000761000107816 */ /* 0x000fe20000000010 */
[----:B------:R-:W-:Y:S06]  /*59a0*/  BRA `(.L_x_28936) ;  /* 0x0000000c00807947 */ /* 0x000fec0003800000 */
.L_x_28932:
        /* <DEDUP_REMOVED lines=9> */
.L_x_28940:
[----:B------:R1:W5:Y:S01]  /*5a40*/  LDG.E.U16 R16, desc[UR36][R2.64] ;  /* 0x0000002402107981 */ /* 0x000362000c1e1500 */
[----:B------:R-:W-:Y:S05]  /*5a50*/  BRA `(.L_x_28936) ;  /* 0x0000000c00547947 */ /* 0x000fea0003800000 */
.L_x_28939:
        /* <DEDUP_REMOVED lines=9> */
.L_x_28942:
[----:B------:R0:W5:Y:S01]  /*5af0*/  LDG.E.U16 R16, desc[UR36][R2.64] ;  /* 0x0000002402107981 */ /* 0x000162000c1e1500 */
[----:B------:R-:W-:Y:S05]  /*5b00*/  BRA `(.L_x_28936) ;  /* 0x0000000c00287947 */ /* 0x000fea0003800000 */
.L_x_28941:
        /* <DEDUP_REMOVED lines=13> */
.L_x_28931:
        /* <DEDUP_REMOVED lines=14> */
.L_x_28945:
        /* <DEDUP_REMOVED lines=13> */
.L_x_28944:
        /* <DEDUP_REMOVED lines=27> */
.L_x_28947:
        /* <DEDUP_REMOVED lines=14> */
.L_x_28946:
[----:B------:R-:W2:Y:S02]  /*6020*/  LDG.E.U16 R0, desc[UR36][R2.64] ;  /* 0x0000002402007981 */ /* 0x000ea4000c1e1500 */
[----:B--2---:R-:W-:-:S05]  /*6030*/  IMAD.U32 R0, R0, 0x10000, RZ ;  /* 0x0001000000007824 */ /* 0x004fca00078e00ff */
[----:B------:R-:W-:-:S04]  /*6040*/  F2FP.F16.F32.PACK_AB R0, RZ, R0 ;  /* 0x00000000ff00723e */ /* 0x000fc800000000ff */
[----:B------:R-:W-:Y:S01]  /*6050*/  PRMT R16, R0, 0x7610, R16 ;  /* 0x0000761000107816 */ /* 0x000fe20000000010 */
[----:B------:R-:W-:Y:S06]  /*6060*/  BRA `(.L_x_28936) ;  /* 0x0000000400d07947 */ /* 0x000fec0003800000 */
.L_x_28943:
        /* <DEDUP_REMOVED lines=13> */
.L_x_28950:
        /* <DEDUP_REMOVED lines=21> */
.L_x_28954:
[----:B------:R-:W-:Y:S05]  /*6290*/  BSYNC.RECONVERGENT B1 ;  /* 0x0000000000017941 */ /* 0x000fea0003800200 */
.L_x_28953:
[----:B------:R-:W-:Y:S01]  /*62a0*/  IMAD.SHL.U32 R0, R0, 0x100000, RZ ;  /* 0x0010000000007824 */ /* 0x000fe200078e00ff */
[----:B------:R-:W-:-:S04]  /*62b0*/  LEA R2, R2, 0x3b800000, 0x17 ;  /* 0x3b80000002027811 */ /* 0x000fc800078eb8ff */
[----:B------:R-:W-:-:S07]  /*62c0*/  LOP3.LUT R0, R2, R0, R7, 0xfe, !PT ;  /* 0x0000000002007212 */ /* 0x000fce00078efe07 */
.L_x_28952:
[----:B------:R-:W-:Y:S05]  /*62d0*/  BSYNC.RECONVERGENT B0 ;  /* 0x0000000000007941 */ /* 0x000fea0003800200 */
.L_x_28951:
[----:B------:R-:W-:-:S04]  /*62e0*/  F2FP.F16.F32.PACK_AB R0, RZ, R0 ;  /* 0x00000000ff00723e */ /* 0x000fc800000000ff */
[----:B------:R-:W-:Y:S01]  /*62f0*/  PRMT R16, R0, 0x7610, R16 ;  /* 0x0000761000107816 */ /* 0x000fe20000000010 */
[----:B------:R-:W-:Y:S06]  /*6300*/  BRA `(.L_x_28936) ;  /* 0x0000000400287947 */ /* 0x000fec0003800000 */
.L_x_28949:
        /* <DEDUP_REMOVED lines=21> */
.L_x_28958:
[----:B------:R-:W-:Y:S05]  /*6460*/  BSYNC.RECONVERGENT B1 ;  /* 0x0000000000017941 */ /* 0x000fea0003800200 */
.L_x_28957:
[----:B------:R-:W-:Y:S01]  /*6470*/  IMAD.SHL.U32 R0, R0, 0x200000, RZ ;  /* 0x0020000000007824 */ /* 0x000fe200078e00ff */
[----:B------:R-:W-:-:S04]  /*6480*/  LEA R2, R2, 0x37800000, 0x17 ;  /* 0x3780000002027811 */ /* 0x000fc800078eb8ff */
[----:B------:R-:W-:-:S07]  /*6490*/  LOP3.LUT R0, R2, R0, R7, 0xfe, !PT ;  /* 0x0000000002007212 */ /* 0x000fce00078efe07 */
.L_x_28956:
[----:B------:R-:W-:Y:S05]  /*64a0*/  BSYNC.RECONVERGENT B0 ;  /* 0x0000000000007941 */ /* 0x000fea0003800200 */
.L_x_28955:
[----:B------:R-:W-:-:S04]  /*64b0*/  F2FP.F16.F32.PACK_AB R0, RZ, R0 ;  /* 0x00000000ff00723e */ /* 0x000fc800000000ff */
[----:B------:R-:W-:Y:S01]  /*64c0*/  PRMT R16, R0, 0x7610, R16 ;  /* 0x0000761000107816 */ /* 0x000fe20000000010 */
[----:B------:R-:W-:Y:S06]  /*64d0*/  BRA `(.L_x_28936) ;  /* 0x0000000000b47947 */ /* 0x000fec0003800000 */
.L_x_28948:
        /* <DEDUP_REMOVED lines=14> */
.L_x_28962:
[----:B------:R-:W-:Y:S05]  /*65c0*/  BSYNC.RECONVERGENT B0 ;  /* 0x0000000000007941 */ /* 0x000fea0003800200 */
.L_x_28961:
[----:B------:R-:W-:-:S04]  /*65d0*/  F2FP.F16.F32.PACK_AB R0, RZ, R0 ;  /* 0x00000000ff00723e */ /* 0x000fc800000000ff */
[----:B------:R-:W-:Y:S01]  /*65e0*/  PRMT R16, R0, 0x7610, R16 ;  /* 0x0000761000107816 */ /* 0x000fe20000000010 */
[----:B------:R-:W-:Y:S06]  /*65f0*/  BRA `(.L_x_28936) ;  /* 0x00000000006c7947 */ /* 0x000fec0003800000 */
.L_x_28935:
        /* <DEDUP_REMOVED lines=16> */
.L_x_28963:
[----:B------:R-:W-:Y:S01]  /*6700*/  PRMT R16, RZ, 0x7610, R16 ;  /* 0x00007610ff107816 */ /* 0x000fe20000000010 */
[----:B------:R-:W-:Y:S06]  /*6710*/  BRA `(.L_x_28936) ;  /* 0x0000000000247947 */ /* 0x000fec0003800000 */
.L_x_28960:
[----:B------:R-:W2:Y:S02]  /*6720*/  LDG.E.64 R2, desc[UR36][R2.64] ;  /* 0x0000002402027981 */ /* 0x000ea4000c1e1b00 */
[----:B--2---:R-:W0:Y:S02]  /*6730*/  I2F.U64 R0, R2 ;  /* 0x0000000200007312 */ /* 0x004e240000301000 */
[----:B0-----:R-:W-:-:S04]  /*6740*/  F2FP.F16.F32.PACK_AB R0, RZ, R0 ;  /* 0x00000000ff00723e */ /* 0x001fc800000000ff */
[----:B------:R-:W-:Y:S01]  /*6750*/  PRMT R16, R0, 0x7610, R16 ;  /* 0x0000761000107816 */ /* 0x000fe20000000010 */
[----:B------:R-:W-:Y:S06]  /*6760*/  BRA `(.L_x_28936) ;  /* 0x0000000000107947 */ /* 0x000fec0003800000 */
.L_x_28959:
[----:B------:R-:W2:Y:S02]  /*6770*/  LDG.E R2, desc[UR36][R2.64] ;  /* 0x0000002402027981 */ /* 0x000ea4000c1e1900 */
[----:B--2---:R-:W-:-:S04]  /*6780*/  I2FP.F32.U32 R0, R2 ;  /* 0x0000000200007245 */ /* 0x004fc80000201000 */
[----:B------:R-:W-:-:S04]  /*6790*/  F2FP.F16.F32.PACK_AB R0, RZ, R0 ;  /* 0x00000000ff00723e */ /* 0x000fc800000000ff */
[----:B------:R-:W-:-:S07]  /*67a0*/  PRMT R16, R0, 0x7610, R16 ;  /* 0x0000761000107816 */ /* 0x000fce0000000010 */
.L_x_28936:
[----:B------:R-:W-:-:S07]  /*67b0*/  VIADD R26, R26, 0x80 ;  /* 0x000000801a1a7836 */ /* 0x000fce0000000000 */
.L_x_28897:
[----:B------:R-:W-:Y:S05]  /*67c0*/  BSYNC.RECONVERGENT B6 ;  /* 0x0000000000067941 */ /* 0x000fea0003800200 */
.L_x_28896:
        /* <DEDUP_REMOVED lines=27> */
.L_x_28969:
[----:B------:R-:W2:Y:S02]  /*6980*/  LDG.E.U8 R4, desc[UR36][R4.64] ;  /* 0x0000002404047981 */ /* 0x000ea4000c1e1100 */
[----:B--2---:R-:W-:-:S04]  /*6990*/  I2FP.F32.U32 R0, R4 ;  /* 0x0000000400007245 */ /* 0x004fc80000201000 */
[----:B------:R-:W-:-:S04]  /*69a0*/  F2FP.F16.F32.PACK_AB R0, RZ, R0 ;  /* 0x00000000ff00723e */ /* 0x000fc800000000ff */
[----:B------:R-:W-:Y:S01]  /*69b0*/  PRMT R2, R0, 0x7610, R2 ;  /* 0x0000761000027816 */ /* 0x000fe20000000002 */
[----:B------:R-:W-:Y:S06]  /*69c0*/  BRA `(.L_x_28971) ;  /* 0x0000000c00d47947 */ /* 0x000fec0003800000 */
.L_x_28968:
        /* <DEDUP_REMOVED lines=11> */
.L_x_28973:
[----:B------:R-:W2:Y:S02]  /*6a80*/  LDG.E R4, desc[UR36][R4.64] ;  /* 0x0000002404047981 */ /* 0x000ea4000c1e1900 */
[----:B--2---:R-:W-:-:S04]  /*6a90*/  I2FP.F32.S32 R0, R4 ;  /* 0x0000000400007245 */ /* 0x004fc80000201400 */
[----:B------:R-:W-:-:S04]  /*6aa0*/  F2FP.F16.F32.PACK_AB R0, RZ, R0 ;  /* 0x00000000ff00723e */ /* 0x000fc800000000ff */
[----:B------:R-:W-:Y:S01]  /*6ab0*/  PRMT R2, R0, 0x7610, R2 ;  /* 0x0000761000027816 */ /* 0x000fe20000000002 */
[----:B------:R-:W-:Y:S06]  /*6ac0*/  BRA `(.L_x_28971) ;  /* 0x0000000c00947947 */ /* 0x000fec0003800000 */
.L_x_28972:
[----:B------:R-:W2:Y:S02]  /*6ad0*/  LDG.E.U16 R4, desc[UR36][R4.64] ;  /* 0x0000002404047981 */ /* 0x000ea4000c1e1500 */
[----:B--2---:R-:W0:Y:S02]  /*6ae0*/  I2F.S16 R0, R4 ;  /* 0x0000000400007306 */ /* 0x004e240000101400 */
[----:B0-----:R-:W-:-:S04]  /*6af0*/  F2FP.F16.F32.PACK_AB R0, RZ, R0 ;  /* 0x00000000ff00723e */ /* 0x001fc800000000ff */
[----:B------:R-:W-:Y:S01]  /*6b00*/  PRMT R2, R0, 0x7610, R2 ;  /* 0x0000761000027816 */ /* 0x000fe20000000002 */
[----:B------:R-:W-:Y:S06]  /*6b10*/  BRA `(.L_x_28971) ;  /* 0x0000000c00807947 */ /* 0x000fec0003800000 */
.L_x_28967:
        /* <DEDUP_REMOVED lines=9> */
.L_x_28975:
[----:B------:R0:W5:Y:S01]  /*6bb0*/  LDG.E.U16 R2, desc[UR36][R4.64] ;  /* 0x0000002404027981 */ /* 0x000162000c1e1500 */
[----:B------:R-:W-:Y:S05]  /*6bc0*/  BRA `(.L_x_28971) ;  /* 0x0000000c00547947 */ /* 0x000fea0003800000 */
.L_x_28974:
        /* <DEDUP_REMOVED lines=9> */
.L_x_28977:
[----:B------:R1:W5:Y:S01]  /*6c60*/  LDG.E.U16 R2, desc[UR36][R4.64] ;  /* 0x0000002404027981 */ /* 0x000362000c1e1500 */
[----:B------:R-:W-:Y:S05]  /*6c70*/  BRA `(.L_x_28971) ;  /* 0x0000000c00287947 */ /* 0x000fea0003800000 */
.L_x_28976:
        /* <DEDUP_REMOVED lines=13> */
.L_x_28966:
        /* <DEDUP_REMOVED lines=14> */
.L_x_28980:
        /* <DEDUP_REMOVED lines=13> */
.L_x_28979:
        /* <DEDUP_REMOVED lines=27> */
.L_x_28982:
        /* <DEDUP_REMOVED lines=14> */
.L_x_28981:
[----:B------:R-:W2:Y:S02]  /*7190*/  LDG.E.U16 R0, desc[UR36][R4.64] ;  /* 0x0000002404007981 */ /* 0x000ea4000c1e1500 */
[----:B--2---:R-:W-:-:S05]  /*71a0*/  IMAD.U32 R0, R0, 0x10000, RZ ;  /* 0x0001000000007824 */ /* 0x004fca00078e00ff */
[----:B------:R-:W-:-:S04]  /*71b0*/  F2FP.F16.F32.PACK_AB R0, RZ, R0 ;  /* 0x00000000ff00723e */ /* 0x000fc800000000ff */
[----:B------:R-:W-:Y:S01]  /*71c0*/  PRMT R2, R0, 0x7610, R2 ;  /* 0x0000761000027816 */ /* 0x000fe20000000002 */
[----:B------:R-:W-:Y:S06]  /*71d0*/  BRA `(.L_x_28971) ;  /* 0x0000000400d07947 */ /* 0x000fec0003800000 */
.L_x_28978:
        /* <DEDUP_REMOVED lines=13> */
.L_x_28985:
        /* <DEDUP_REMOVED lines=21> */
.L_x_28989:
[----:B------:R-:W-:Y:S05]  /*7400*/  BSYNC.RECONVERGENT B1 ;  /* 0x0000000000017941 */ /* 0x000fea0003800200 */
.L_x_28988:
[----:B------:R-:W-:Y:S01]  /*7410*/  IMAD.SHL.U32 R0, R0, 0x100000, RZ ;  /* 0x0010000000007824 */ /* 0x000fe200078e00ff */
[----:B------:R-:W-:-:S04]  /*7420*/  LEA R2, R2, 0x3b800000, 0x17 ;  /* 0x3b80000002027811 */ /* 0x000fc800078eb8ff */
[----:B------:R-:W-:-:S07]  /*7430*/  LOP3.LUT R0, R2, R0, R7, 0xfe, !PT ;  /* 0x0000000002007212 */ /* 0x000fce00078efe07 */
.L_x_28987:
[----:B------:R-:W-:Y:S05]  /*7440*/  BSYNC.RECONVERGENT B0 ;  /* 0x0000000000007941 */ /* 0x000fea0003800200 */
.L_x_28986:
[----:B------:R-:W-:-:S04]  /*7450*/  F2FP.F16.F32.PACK_AB R0, RZ, R0 ;  /* 0x00000000ff00723e */ /* 0x000fc800000000ff */
[----:B------:R-:W-:Y:S01]  /*7460*/  PRMT R2, R0, 0x7610, R2 ;  /* 0x0000761000027816 */ /* 0x000fe20000000002 */
[----:B------:R-:W-:Y:S06]  /*7470*/  BRA `(.L_x_28971) ;  /* 0x0000000400287947 */ /* 0x000fec0003800000 */
.L_x_28984:
        /* <DEDUP_REMOVED lines=21> */
.L_x_28993:
[----:B------:R-:W-:Y:S05]  /*75d0*/  BSYNC.RECONVERGENT B1 ;  /* 0x0000000000017941 */ /* 0x000fea0003800200 */
.L_x_28992:
[----:B------:R-:W-:Y:S01]  /*75e0*/  IMAD.SHL.U32 R0, R0, 0x200000, RZ ;  /* 0x0020000000007824 */ /* 0x000fe200078e00ff */
[----:B------:R-:W-:-:S04]  /*75f0*/  LEA R2, R2, 0x37800000, 0x17 ;  /* 0x3780000002027811 */ /* 0x000fc800078eb8ff */
[----:B------:R-:W-:-:S07]  /*7600*/  LOP3.LUT R0, R2, R0, R7, 0xfe, !PT ;  /* 0x0000000002007212 */ /* 0x000fce00078efe07 */
.L_x_28991:
[----:B------:R-:W-:Y:S05]  /*7610*/  BSYNC.RECONVERGENT B0 ;  /* 0x0000000000007941 */ /* 0x000fea0003800200 */
.L_x_28990:
[----:B------:R-:W-:-:S04]  /*7620*/  F2FP.F16.F32.PACK_AB R0, RZ, R0 ;  /* 0x00000000ff00723e */ /* 0x000fc800000000ff */
[----:B------:R-:W-:Y:S01]  /*7630*/  PRMT R2, R0, 0x7610, R2 ;  /* 0x0000761000027816 */ /* 0x000fe20000000002 */
[----:B------:R-:W-:Y:S06]  /*7640*/  BRA `(.L_x_28971) ;  /* 0x0000000000b47947 */ /* 0x000fec0003800000 */
.L_x_28983:
        /* <DEDUP_REMOVED lines=14> */
.L_x_28997:
[----:B------:R-:W-:Y:S05]  /*7730*/  BSYNC.RECONVERGENT B0 ;  /* 0x0000000000007941 */ /* 0x000fea0003800200 */
.L_x_28996:
[----:B------:R-:W-:-:S04]  /*7740*/  F2FP.F16.F32.PACK_AB R0, RZ, R0 ;  /* 0x00000000ff00723e */ /* 0x000fc800000000ff */
[----:B------:R-:W-:Y:S01]  /*7750*/  PRMT R2, R0, 0x7610, R2 ;  /* 0x0000761000027816 */ /* 0x000fe20000000002 */
[----:B------:R-:W-:Y:S06]  /*7760*/  BRA `(.L_x_28971) ;  /* 0x00000000006c7947 */ /* 0x000fec0003800000 */
.L_x_28970:
        /* <DEDUP_REMOVED lines=16> */
.L_x_28998:
[----:B------:R-:W-:Y:S01]  /*7870*/  PRMT R2, RZ, 0x7610, R2 ;  /* 0x00007610ff027816 */ /* 0x000fe20000000002 */
[----:B------:R-:W-:Y:S06]  /*7880*/  BRA `(.L_x_28971) ;  /* 0x0000000000247947 */ /* 0x000fec0003800000 */
.L_x_28995:
[----:B------:R-:W2:Y:S02]  /*7890*/  LDG.E.64 R4, desc[UR36][R4.64] ;  /* 0x0000002404047981 */ /* 0x000ea4000c1e1b00 */
[----:B--2---:R-:W0:Y:S02]  /*78a0*/  I2F.U64 R0, R4 ;  /* 0x0000000400007312 */ /* 0x004e240000301000 */
[----:B0-----:R-:W-:-:S04]  /*78b0*/  F2FP.F16.F32.PACK_AB R0, RZ, R0 ;  /* 0x00000000ff00723e */ /* 0x001fc800000000ff */
[----:B------:R-:W-:Y:S01]  /*78c0*/  PRMT R2, R0, 0x7610, R2 ;  /* 0x0000761000027816 */ /* 0x000fe20000000002 */
[----:B------:R-:W-:Y:S06]  /*78d0*/  BRA `(.L_x_28971) ;  /* 0x0000000000107947 */ /* 0x000fec0003800000 */
.L_x_28994:
[----:B------:R-:W2:Y:S02]  /*78e0*/  LDG.E R4, desc[UR36][R4.64] ;  /* 0x0000002404047981 */ /* 0x000ea4000c1e1900 */
[----:B--2---:R-:W-:-:S04]  /*78f0*/  I2FP.F32.U32 R0, R4 ;  /* 0x0000000400007245 */ /* 0x004fc80000201000 */
[----:B------:R-:W-:-:S04]  /*7900*/  F2FP.F16.F32.PACK_AB R0, RZ, R0 ;  /* 0x00000000ff00723e */ /* 0x000fc800000000ff */
[----:B------:R-:W-:-:S07]  /*7910*/  PRMT R2, R0, 0x7610, R2 ;  /* 0x0000761000027816 */ /* 0x000fce0000000002 */
.L_x_28971:
        /* <DEDUP_REMOVED lines=21> */
.L_x_29002:
[----:B------:R-:W2:Y:S02]  /*7a70*/  LDG.E.U8 R4, desc[UR36][R4.64] ;  /* 0x0000002404047981 */ /* 0x000ea4000c1e1100 */
[----:B--2---:R-:W-:-:S04]  /*7a80*/  I2FP.F32.U32 R0, R4 ;  /* 0x0000000400007245 */ /* 0x004fc80000201000 */
[----:B------:R-:W-:Y:S01]  /*7a90*/  F2FP.F16.F32.PACK_AB R0, RZ, R0 ;  /* 0x00000000ff00723e */ /* 0x000fe200000000ff */
[----:B------:R-:W-:Y:S06]  /*7aa0*/  BRA `(.L_x_28965) ;  /* 0x0000000c00a07947 */ /* 0x000fec0003800000 */
.L_x_29001:
        /* <DEDUP_REMOVED lines=10> */
.L_x_29005:
[----:B------:R-:W2:Y:S02]  /*7b50*/  LDG.E R4, desc[UR36][R4.64] ;  /* 0x0000002404047981 */ /* 0x000ea4000c1e1900 */
[----:B--2---:R-:W-:-:S04]  /*7b60*/  I2FP.F32.S32 R0, R4 ;  /* 0x0000000400007245 */ /* 0x004fc80000201400 */
[----:B------:R-:W-:Y:S01]  /*7b70*/  F2FP.F16.F32.PACK_AB R0, RZ, R0 ;  /* 0x00000000ff00723e */ /* 0x000fe200000000ff */
[----:B------:R-:W-:Y:S06]  /*7b80*/  BRA `(.L_x_28965) ;  /* 0x0000000c00687947 */ /* 0x000fec0003800000 */
.L_x_29004:
[----:B------:R-:W2:Y:S02]  /*7b90*/  LDG.E.U16 R4, desc[UR36][R4.64] ;  /* 0x0000002404047981 */ /* 0x000ea4000c1e1500 */
[----:B--2---:R-:W0:Y:S02]  /*7ba0*/  I2F.S16 R0, R4 ;  /* 0x0000000400007306 */ /* 0x004e240000101400 */
[----:B0-----:R-:W-:Y:S01]  /*7bb0*/  F2FP.F16.F32.PACK_AB R0, RZ, R0 ;  /* 0x00000000ff00723e */ /* 0x001fe200000000ff */
[----:B------:R-:W-:Y:S06]  /*7bc0*/  BRA `(.L_x_28965) ;  /* 0x0000000c00587947 */ /* 0x000fec0003800000 */
.L_x_29000:
        /* <DEDUP_REMOVED lines=9> */
.L_x_29007:
[----:B------:R0:W5:Y:S01]  /*7c60*/  LDG.E.U16 R0, desc[UR36][R4.64] ;  /* 0x0000002404007981 */ /* 0x000162000c1e1500 */
[----:B------:R-:W-:Y:S05]  /*7c70*/  BRA `(.L_x_28965) ;  /* 0x0000000c002c7947 */ /* 0x000fea0003800000 */
.L_x_29006:
        /* <DEDUP_REMOVED lines=9> */
.L_x_29009:
[----:B------:R1:W5:Y:S01]  /*7d10*/  LDG.E.U16 R0, desc[UR36][R4.64] ;  /* 0x0000002404007981 */ /* 0x000362000c1e1500 */
[----:B------:R-:W-:Y:S05]  /*7d20*/  BRA `(.L_x_28965) ;  /* 0x0000000c00007947 */ /* 0x000fea0003800000 */
.L_x_29008:
        /* <DEDUP_REMOVED lines=12> */
.L_x_28999:
        /* <DEDUP_REMOVED lines=13> */
.L_x_29012:
        /* <DEDUP_REMOVED lines=12> */
.L_x_29011:
        /* <DEDUP_REMOVED lines=27> */
.L_x_29014:
        /* <DEDUP_REMOVED lines=14> */
.L_x_29013:
[----:B------:R-:W2:Y:S02]  /*8210*/  LDG.E.U16 R0, desc[UR36][R4.64] ;  /* 0x0000002404007981 */ /* 0x000ea4000c1e1500 */
[----:B--2---:R-:W-:-:S05]  /*8220*/  IMAD.U32 R0, R0, 0x10000, RZ ;  /* 0x0001000000007824 */ /* 0x004fca00078e00ff */
[----:B------:R-:W-:Y:S01]  /*8230*/  F2FP.F16.F32.PACK_AB R0, RZ, R0 ;  /* 0x00000000ff00723e */ /* 0x000fe200000000ff */
[----:B------:R-:W-:Y:S06]  /*8240*/  BRA `(.L_x_28965) ;  /* 0x0000000400b87947 */ /* 0x000fec0003800000 */
.L_x_29010:
        /* <DEDUP_REMOVED lines=12> */
.L_x_29017:
        /* <DEDUP_REMOVED lines=21> */
.L_x_29021:
[----:B------:R-:W-:Y:S05]  /*8460*/  BSYNC.RECONVERGENT B1 ;  /* 0x0000000000017941 */ /* 0x000fea0003800200 */
.L_x_29020:
[----:B------:R-:W-:Y:S01]  /*8470*/  IMAD.SHL.U32 R0, R0, 0x100000, RZ ;  /* 0x0010000000007824 */ /* 0x000fe200078e00ff */
[----:B------:R-:W-:-:S04]  /*8480*/  LEA R3, R3, 0x3b800000, 0x17 ;  /* 0x3b80000003037811 */ /* 0x000fc800078eb8ff */
[----:B------:R-:W-:-:S07]  /*8490*/  LOP3.LUT R0, R3, R0, R7, 0xfe, !PT ;  /* 0x0000000003007212 */ /* 0x000fce00078efe07 */
.L_x_29019:
[----:B------:R-:W-:Y:S05]  /*84a0*/  BSYNC.RECONVERGENT B0 ;  /* 0x0000000000007941 */ /* 0x000fea0003800200 */
.L_x_29018:
[----:B------:R-:W-:Y:S01]  /*84b0*/  F2FP.F16.F32.PACK_AB R0, RZ, R0 ;  /* 0x00000000ff00723e */ /* 0x000fe200000000ff */
[----:B------:R-:W-:Y:S06]  /*84c0*/  BRA `(.L_x_28965) ;  /* 0x0000000400187947 */ /* 0x000fec0003800000 */
.L_x_29016:
        /* <DEDUP_REMOVED lines=21> */
.L_x_29025:
[----:B------:R-:W-:Y:S05]  /*8620*/  BSYNC.RECONVERGENT B1 ;  /* 0x0000000000017941 */ /* 0x000fea0003800200 */
.L_x_29024:
[----:B------:R-:W-:Y:S01]  /*8630*/  IMAD.SHL.U32 R0, R0, 0x200000, RZ ;  /* 0x0020000000007824 */ /* 0x000fe200078e00ff */
[----:B------:R-:W-:-:S04]  /*8640*/  LEA R3, R3, 0x37800000, 0x17 ;  /* 0x3780000003037811 */ /* 0x000fc800078eb8ff */
[----:B------:R-:W-:-:S07]  /*8650*/  LOP3.LUT R0, R3, R0, R7, 0xfe, !PT ;  /* 0x0000000003007212 */ /* 0x000fce00078efe07 */
.L_x_29023:
[----:B------:R-:W-:Y:S05]  /*8660*/  BSYNC.RECONVERGENT B0 ;  /* 0x0000000000007941 */ /* 0x000fea0003800200 */
.L_x_29022:
[----:B------:R-:W-:Y:S01]  /*8670*/  F2FP.F16.F32.PACK_AB R0, RZ, R0 ;  /* 0x00000000ff00723e */ /* 0x000fe200000000ff */
[----:B------:R-:W-:Y:S06]  /*8680*/  BRA `(.L_x_28965) ;  /* 0x0000000000a87947 */ /* 0x000fec0003800000 */
.L_x_29015:
        /* <DEDUP_REMOVED lines=14> */
.L_x_29029:
[----:B------:R-:W-:Y:S05]  /*8770*/  BSYNC.RECONVERGENT B0 ;  /* 0x0000000000007941 */ /* 0x000fea0003800200 */
.L_x_29028:
[----:B------:R-:W-:Y:S01]  /*8780*/  F2FP.F16.F32.PACK_AB R0, RZ, R0 ;  /* 0x00000000ff00723e */ /* 0x000fe200000000ff */
[----:B------:R-:W-:Y:S06]  /*8790*/  BRA `(.L_x_28965) ;  /* 0x0000000000647947 */ /* 0x000fec0003800000 */
.L_x_29003:
        /* <DEDUP_REMOVED lines=16> */
.L_x_29030:
[----:B------:R-:W-:Y:S01]  /*88a0*/  PRMT R0, RZ, 0x7610, R0 ;  /* 0x00007610ff007816 */ /* 0x000fe20000000000 */
[----:B------:R-:W-:Y:S06]  /*88b0*/  BRA `(.L_x_28965) ;  /* 0x00000000001c7947 */ /* 0x000fec0003800000 */
.L_x_29027:
[----:B------:R-:W2:Y:S02]  /*88c0*/  LDG.E.64 R4, desc[UR36][R4.64] ;  /* 0x0000002404047981 */ /* 0x000ea4000c1e1b00 */
[----:B--2---:R-:W0:Y:S02]  /*88d0*/  I2F.U64 R0, R4 ;  /* 0x0000000400007312 */ /* 0x004e240000301000 */
[----:B0-----:R-:W-:Y:S01]  /*88e0*/  F2FP.F16.F32.PACK_AB R0, RZ, R0 ;  /* 0x00000000ff00723e */ /* 0x001fe200000000ff */
[----:B------:R-:W-:Y:S06]  /*88f0*/  BRA `(.L_x_28965) ;  /* 0x00000000000c7947 */ /* 0x000fec0003800000 */
.L_x_29026:
[----:B------:R-:W2:Y:S02]  /*8900*/  LDG.E R4, desc[UR36][R4.64] ;  /* 0x0000002404047981 */ /* 0x000ea4000c1e1900 */
[----:B--2---:R-:W-:-:S04]  /*8910*/  I2FP.F32.U32 R0, R4 ;  /* 0x0000000400007245 */ /* 0x004fc80000201000 */
[----:B------:R-:W-:-:S07]  /*8920*/  F2FP.F16.F32.PACK_AB R0, RZ, R0 ;  /* 0x00000000ff00723e */ /* 0x000fce00000000ff */
.L_x_28965:
[----:B------:R-:W-:Y:S05]  /*8930*/  BSYNC.RECONVERGENT B6 ;  /* 0x0000000000067941 */ /* 0x000fea0003800200 */
.L_x_28964:
        /* <DEDUP_REMOVED lines=35> */
.L_x_29037:
[----:B------:R-:W-:Y:S05]  /*8b70*/  BSYNC.RECONVERGENT B2 ;  /* 0x0000000000027941 */ /* 0x000fea0003800200 */
.L_x_29036:
[----:B------:R-:W-:Y:S01]  /*8b80*/  FFMA.FTZ R3, -R8, R4, R3 ;  /* 0x0000000408037223 */ /* 0x000fe20000010103 */
[----:B------:R-:W-:Y:S06]  /*8b90*/  BRA `(.L_x_29034) ;  /* 0x0000000000787947 */ /* 0x000fec0003800000 */
.L_x_29035:
        /* <DEDUP_REMOVED lines=14> */
.L_x_29040:
        /* <DEDUP_REMOVED lines=13> */
.L_x_29039:
[----:B------:R-:W-:Y:S05]  /*8d50*/  BSYNC.RECONVERGENT B2 ;  /* 0x0000000000027941 */ /* 0x000fea0003800200 */
.L_x_29038:
[----:B------:R-:W-:-:S04]  /*8d60*/  FMUL.FTZ R4, R4, 1.1920928955078125e-07 ;  /* 0x3400000004047820 */ /* 0x000fc80000410000 */
[----:B------:R-:W-:-:S07]  /*8d70*/  FMUL.FTZ R3, R3, R4 ;  /* 0x0000000403037220 */ /* 0x000fce0000410000 */
.L_x_29034:
[----:B------:R-:W-:Y:S05]  /*8d80*/  BSYNC.RECONVERGENT B0 ;  /* 0x0000000000007941 */ /* 0x000fea0003800200 */
.L_x_29033:
[C---:B------:R-:W-:Y:S02]  /*8d90*/  FSETP.NAN.FTZ.AND P0, PT, |R3|.reuse, |R3|, PT ;  /* 0x400000030300720b */ /* 0x040fe40003f18200 */
[----:B------:R-:W-:-:S04]  /*8da0*/  LOP3.LUT R24, R3, 0x80000000, R24, 0xb8, !PT ;  /* 0x8000000003187812 */ /* 0x000fc800078eb818 */
[----:B01----:R-:W-:-:S04]  /*8db0*/  FSEL R4, R3, R24, P0 ;  /* 0x0000001803047208 */ /* 0x003fc80000000000 */
[----:B------:R-:W-:-:S13]  /*8dc0*/  FSETP.NEU.FTZ.AND P1, PT, R4, RZ, PT ;  /* 0x000000ff0400720b */ /* 0x000fda0003f3d000 */
[----:B------:R-:W-:Y:S02]  /*8dd0*/  @P1 FSETP.GEU.FTZ.AND P2, PT, R23, RZ, PT ;  /* 0x000000ff1700120b */ /* 0x000fe40003f5e000 */
[----:B------:R-:W-:-:S04]  /*8de0*/  @P1 FSETP.GEU.FTZ.AND P0, PT, R4, RZ, PT ;  /* 0x000000ff0400120b */ /* 0x000fc80003f1e000 */
[----:B------:R-:W-:Y:S02]  /*8df0*/  @P1 PLOP3.LUT P2, PT, P0, P2, PT, 0x82, 0x28 ;  /* 0x000000000028181c */ /* 0x000fe40000745072 */
[----:B------:R-:W-:Y:S02]  /*8e00*/  PLOP3.LUT P0, PT, PT, PT, PT, 0x80, 0x8 ;  /* 0x000000000008781c */ /* 0x000fe40003f0f070 */
[----:B------:R-:W-:-:S13]  /*8e10*/  @P1 PLOP3.LUT P0, PT, P2, PT, PT, 0x80, 0x8 ;  /* 0x000000000008181c */ /* 0x000fda000170f070 */
[----:B------:R-:W-:-:S05]  /*8e20*/  @!P0 FADD.FTZ R4, R23, R4 ;  /* 0x0000000417048221 */ /* 0x000fca0000010000 */
[----:B------:R-:W-:-:S07]  /*8e30*/  F2FP.F16.F32.PACK_AB R4, RZ, R4 ;  /* 0x00000004ff04723e */ /* 0x000fce00000000ff */
.L_x_29032:
[----:B------:R-:W-:Y:S05]  /*8e40*/  BSYNC.RECONVERGENT B1 ;  /* 0x0000000000017941 */ /* 0x000fea0003800200 */
.L_x_29031:
        /* <DEDUP_REMOVED lines=10> */
[----:B01----:R-:W-:-:S05]  /*8ef0*/  FMUL.FTZ R5, |R18|, 8388608 ;  /* 0x4b00000012057820 */ /* 0x003fca0000410200 */
        /* <DEDUP_REMOVED lines=22> */
.L_x_29048:
[----:B------:R-:W-:Y:S01]  /*9060*/  FSETP.GEU.FTZ.AND P0, PT, R8, -R7, PT ;  /* 0x800000070800720b */ /* 0x000fe20003f1e000 */
[----:B------:R-:W-:-:S12]  /*9070*/  FADD.FTZ R3, R3, -1 ;  /* 0xbf80000003037421 */ /* 0x000fd80000010000 */
[----:B------:R-:W-:-:S07]  /*9080*/  @!P0 FADD.FTZ R3, R3, -1 ;  /* 0xbf80000003038421 */ /* 0x000fce0000010000 */
.L_x_29047:
[----:B------:R-:W-:Y:S05]  /*9090*/  BSYNC.RECONVERGENT B2 ;  /* 0x0000000000027941 */ /* 0x000fea0003800200 */
.L_x_29046:
[----:B------:R-:W-:Y:S01]  /*90a0*/  FFMA.FTZ R6, -R7, R3, R6 ;  /* 0x0000000307067223 */ /* 0x000fe20000010106 */
[----:B------:R-:W-:Y:S06]  /*90b0*/  BRA `(.L_x_29044) ;  /* 0x0000000000787947 */ /* 0x000fec0003800000 */
.L_x_29045:
        /* <DEDUP_REMOVED lines=14> */
.L_x_29051:
        /* <DEDUP_REMOVED lines=13> */
.L_x_29050:
[----:B------:R-:W-:Y:S05]  /*9270*/  BSYNC.RECONVERGENT B2 ;  /* 0x0000000000027941 */ /* 0x000fea0003800200 */
.L_x_29049:
[----:B------:R-:W-:-:S04]  /*9280*/  FMUL.FTZ R6, R6, 1.1920928955078125e-07 ;  /* 0x3400000006067820 */ /* 0x000fc80000410000 */
[----:B------:R-:W-:-:S07]  /*9290*/  FMUL.FTZ R6, R3, R6 ;  /* 0x0000000603067220 */ /* 0x000fce0000410000 */
.L_x_29044:
[----:B------:R-:W-:Y:S05]  /*92a0*/  BSYNC.RECONVERGENT B0 ;  /* 0x0000000000007941 */ /* 0x000fea0003800200 */
.L_x_29043:
        /* <DEDUP_REMOVED lines=11> */
.L_x_29042:
[----:B------:R-:W-:Y:S05]  /*9360*/  BSYNC.RECONVERGENT B1 ;  /* 0x0000000000017941 */ /* 0x000fea0003800200 */
.L_x_29041:
        /* <DEDUP_REMOVED lines=33> */
.L_x_29059:
[----:B------:R-:W-:Y:S01]  /*9580*/  FSETP.GEU.FTZ.AND P0, PT, R8, -R7, PT ;  /* 0x800000070800720b */ /* 0x000fe20003f1e000 */
[----:B------:R-:W-:-:S12]  /*9590*/  FADD.FTZ R3, R3, -1 ;  /* 0xbf80000003037421 */ /* 0x000fd80000010000 */
[----:B------:R-:W-:-:S07]  /*95a0*/  @!P0 FADD.FTZ R3, R3, -1 ;  /* 0xbf80000003038421 */ /* 0x000fce0000010000 */
.L_x_29058:
[----:B------:R-:W-:Y:S05]  /*95b0*/  BSYNC.RECONVERGENT B2 ;  /* 0x0000000000027941 */ /* 0x000fea0003800200 */
.L_x_29057:
[----:B------:R-:W-:Y:S01]  /*95c0*/  FFMA.FTZ R6, -R7, R3, R6 ;  /* 0x0000000307067223 */ /* 0x000fe20000010106 */
[----:B------:R-:W-:Y:S06]  /*95d0*/  BRA `(.L_x_29055) ;  /* 0x0000000000787947 */ /* 0x000fec0003800000 */
.L_x_29056:
        /* <DEDUP_REMOVED lines=14> */
.L_x_29062:
        /* <DEDUP_REMOVED lines=13> */
.L_x_29061:
[----:B------:R-:W-:Y:S05]  /*9790*/  BSYNC.RECONVERGENT B2 ;  /* 0x0000000000027941 */ /* 0x000fea0003800200 */
.L_x_29060:
[----:B------:R-:W-:-:S04]  /*97a0*/  FMUL.FTZ R6, R6, 1.1920928955078125e-07 ;  /* 0x3400000006067820 */ /* 0x000fc80000410000 */
[----:B------:R-:W-:-:S07]  /*97b0*/  FMUL.FTZ R6, R9, R6 ;  /* 0x0000000609067220 */ /* 0x000fce0000410000 */
.L_x_29055:
[----:B------:R-:W-:Y:S05]  /*97c0*/  BSYNC.RECONVERGENT B0 ;  /* 0x0000000000007941 */ /* 0x000fea0003800200 */
.L_x_29054:
        /* <DEDUP_REMOVED lines=11> */
.L_x_29053:
[----:B------:R-:W-:Y:S05]  /*9880*/  BSYNC.RECONVERGENT B1 ;  /* 0x0000000000017941 */ /* 0x000fea0003800200 */
.L_x_29052:
[----:B------:R-:W-:Y:S01]  /*9890*/  VIADD R6, R22, 0x180 ;  /* 0x0000018016067836 */ /* 0x000fe20000000000 */
[----:B------:R-:W-:Y:S04]  /*98a0*/  BSSY.RECONVERGENT B1, `(.L_x_29063) ;  /* 0x0000050000017945 */ /* 0x000fe80003800200 */
[----:B------:R-:W-:-:S13]  /*98b0*/  ISETP.GE.AND P0, PT, R6, R25, PT ;  /* 0x000000190600720c */ /* 0x000fda0003f06270 */
[----:B------:R-:W-:Y:S05]  /*98c0*/  @P0 BRA `(.L_x_29064) ;  /* 0x0000000400340947 */ /* 0x000fea0003800000 */
[----:B------:R-:W-:Y:S01]  /*98d0*/  HADD2.F32 R2, -RZ, R2.H0_H0 ;  /* 0x20000002ff027230 */ /* 0x000fe20000004100 */
        /* <DEDUP_REMOVED lines=28> */
.L_x_29070:
[----:B------:R-:W-:Y:S01]  /*9aa0*/  FSETP.GEU.FTZ.AND P0, PT, R7, -R8, PT ;  /* 0x800000080700720b */ /* 0x000fe20003f1e000 */
[----:B------:R-:W-:-:S12]  /*9ab0*/  FADD.FTZ R0, R0, -1 ;  /* 0xbf80000000007421 */ /* 0x000fd80000010000 */
[----:B------:R-:W-:-:S07]  /*9ac0*/  @!P0 FADD.FTZ R0, R0, -1 ;  /* 0xbf80000000008421 */ /* 0x000fce0000010000 */
.L_x_29069:
[----:B------:R-:W-:Y:S05]  /*9ad0*/  BSYNC.RECONVERGENT B2 ;  /* 0x0000000000027941 */ /* 0x000fea0003800200 */
.L_x_29068:
[----:B------:R-:W-:Y:S01]  /*9ae0*/  FFMA.FTZ R5, -R8, R0, R5 ;  /* 0x0000000008057223 */ /* 0x000fe20000010105 */
[----:B------:R-:W-:Y:S06]  /*9af0*/  BRA `(.L_x_29066) ;  /* 0x0000000000787947 */ /* 0x000fec0003800000 */
.L_x_29067:
        /* <DEDUP_REMOVED lines=14> */
.L_x_29073:
        /* <DEDUP_REMOVED lines=13> */
.L_x_29072:
[----:B------:R-:W-:Y:S05]  /*9cb0*/  BSYNC.RECONVERGENT B2 ;  /* 0x0000000000027941 */ /* 0x000fea0003800200 */
.L_x_29071:
[----:B------:R-:W-:-:S04]  /*9cc0*/  FMUL.FTZ R0, R5, 1.1920928955078125e-07 ;  /* 0x3400000005007820 */ /* 0x000fc80000410000 */
[----:B------:R-:W-:-:S07]  /*9cd0*/  FMUL.FTZ R5, R9, R0 ;  /* 0x0000000009057220 */ /* 0x000fce0000410000 */
.L_x_29066:
[----:B------:R-:W-:Y:S05]  /*9ce0*/  BSYNC.RECONVERGENT B0 ;  /* 0x0000000000007941 */ /* 0x000fea0003800200 */
.L_x_29065:
        /* <DEDUP_REMOVED lines=11> */
.L_x_29064:
[----:B------:R-:W-:Y:S05]  /*9da0*/  BSYNC.RECONVERGENT B1 ;  /* 0x0000000000017941 */ /* 0x000fea0003800200 */
.L_x_29063:
        /* <DEDUP_REMOVED lines=28> */
.L_x_29080:
[----:B------:R-:W-:Y:S02]  /*9f70*/  HADD2.F32 R5, -RZ, R4.H0_H0 ;  /* 0x20000004ff057230 */ /* 0x000fe40000004100 */
[----:B------:R-:W-:-:S04]  /*9f80*/  IMAD.MOV.U32 R22, RZ, RZ, R24 ;  /* 0x000000ffff167224 */ /* 0x000fc800078e0018 */
[----:B------:R-:W0:Y:S02]  /*9f90*/  F2I.S64.TRUNC R4, R5 ;  /* 0x0000000500047311 */ /* 0x000e24000020d900 */
[----:B0-----:R0:W-:Y:S01]  /*9fa0*/  STG.E.U8 desc[UR36][R2.64], R4 ;  /* 0x0000000402007986 */ /* 0x0011e2000c101124 */
[----:B------:R-:W-:Y:S05]  /*9fb0*/  BRA `(.L_x_29082) ;  /* 0x0000000c00c07947 */ /* 0x000fea0003800000 */
.L_x_29079:
        /* <DEDUP_REMOVED lines=11> */
.L_x_29084:
[----:B------:R-:W-:Y:S02]  /*a070*/  HADD2.F32 R4, -RZ, R4.H0_H0 ;  /* 0x20000004ff047230 */ /* 0x000fe40000004100 */
[----:B------:R-:W-:Y:S02]  /*a080*/  IMAD.MOV.U32 R22, RZ, RZ, R24 ;  /* 0x000000ffff167224 */ /* 0x000fe400078e0018 */
[----:B------:R-:W0:Y:S02]  /*a090*/  F2I.FTZ.TRUNC.NTZ R5, R4 ;  /* 0x0000000400057305 */ /* 0x000e24000021f100 */
[----:B0-----:R0:W-:Y:S01]  /*a0a0*/  STG.E desc[UR36][R2.64], R5 ;  /* 0x0000000502007986 */ /* 0x0011e2000c101924 */
[----:B------:R-:W-:Y:S05]  /*a0b0*/  BRA `(.L_x_29082) ;  /* 0x0000000c00807947 */ /* 0x000fea0003800000 */
.L_x_29083:
[----:B------:R-:W-:Y:S02]  /*a0c0*/  HADD2.F32 R4, -RZ, R4.H0_H0 ;  /* 0x20000004ff047230 */ /* 0x000fe40000004100 */
[----:B------:R-:W-:Y:S02]  /*a0d0*/  IMAD.MOV.U32 R22, RZ, RZ, R24 ;  /* 0x000000ffff167224 */ /* 0x000fe400078e0018 */
[----:B------:R-:W0:Y:S02]  /*a0e0*/  F2I.FTZ.TRUNC.NTZ R5, R4 ;  /* 0x0000000400057305 */ /* 0x000e24000021f100 */
[----:B0-----:R0:W-:Y:S01]  /*a0f0*/  STG.E.U16 desc[UR36][R2.64], R5 ;  /* 0x0000000502007986 */ /* 0x0011e2000c101524 */
[----:B------:R-:W-:Y:S05]  /*a100*/  BRA `(.L_x_29082) ;  /* 0x0000000c006c7947 */ /* 0x000fea0003800000 */
.L_x_29078:
        /* <DEDUP_REMOVED lines=10> */
.L_x_29086:
[----:B------:R0:W-:Y:S01]  /*a1b0*/  STG.E.U16 desc[UR36][R2.64], R4 ;  /* 0x0000000402007986 */ /* 0x0001e2000c101524 */
[----:B------:R-:W-:Y:S01]  /*a1c0*/  IMAD.MOV.U32 R22, RZ, RZ, R24 ;  /* 0x000000ffff167224 */ /* 0x000fe200078e0018 */
[----:B------:R-:W-:Y:S06]  /*a1d0*/  BRA `(.L_x_29082) ;  /* 0x0000000c00387947 */ /* 0x000fec0003800000 */
.L_x_29085:
        /* <DEDUP_REMOVED lines=11> */
.L_x_29088:
[----:B------:R-:W-:Y:S02]  /*a290*/  HADD2.F32 R0, -RZ, R4.H0_H0 ;  /* 0x20000004ff007230 */ /* 0x000fe40000004100 */
[----:B------:R-:W-:-:S03]  /*a2a0*/  IMAD.MOV.U32 R22, RZ, RZ, R24 ;  /* 0x000000ffff167224 */ /* 0x000fc600078e0018 */
[----:B------:R-:W-:-:S04]  /*a2b0*/  F2FP.F16.F32.PACK_AB R0, RZ, R0 ;  /* 0x00000000ff00723e */ /* 0x000fc800000000ff */
[----:B------:R-:W-:-:S05]  /*a2c0*/  PRMT R0, R0, 0x5410, RZ ;  /* 0x0000541000007816 */ /* 0x000fca00000000ff */
[----:B------:R0:W-:Y:S01]  /*a2d0*/  STG.E desc[UR36][R2.64], R0 ;  /* 0x0000000002007986 */ /* 0x0001e2000c101924 */
[----:B------:R-:W-:Y:S05]  /*a2e0*/  BRA `(.L_x_29082) ;  /* 0x0000000800f47947 */ /* 0x000fea0003800000 */
.L_x_29087:
[----:B------:R-:W-:Y:S02]  /*a2f0*/  HADD2.F32 R4, -RZ, R4.H0_H0 ;  /* 0x20000004ff047230 */ /* 0x000fe40000004100 */
[----:B------:R-:W-:-:S03]  /*a300*/  IMAD.MOV.U32 R22, RZ, RZ, R24 ;  /* 0x000000ffff167224 */ /* 0x000fc600078e0018 */
[----:B------:R-:W-:-:S06]  /*a310*/  FMUL.FTZ R4, R4, 1 ;  /* 0x3f80000004047820 */ /* 0x000fcc0000410000 */
[----:B------:R-:W0:Y:S02]  /*a320*/  F2F.F64.F32 R4, R4 ;  /* 0x0000000400047310 */ /* 0x000e240000201800 */
[----:B0-----:R0:W-:Y:S01]  /*a330*/  STG.E.64 desc[UR36][R2.64], R4 ;  /* 0x0000000402007986 */ /* 0x0011e2000c101b24 */
[----:B------:R-:W-:Y:S05]  /*a340*/  BRA `(.L_x_29082) ;  /* 0x0000000800dc7947 */ /* 0x000fea0003800000 */
.L_x_29077:
        /* <DEDUP_REMOVED lines=14> */
.L_x_29091:
[----:B------:R-:W-:Y:S01]  /*a430*/  HADD2.F32 R4, -RZ, R4.H0_H0 ;  /* 0x20000004ff047230 */ /* 0x000fe20000004100 */
[----:B------:R-:W-:Y:S01]  /*a440*/  CS2R R6, SRZ ;  /* 0x0000000000067805 */ /* 0x000fe2000001ff00 */
[----:B------:R-:W-:-:S03]  /*a450*/  IMAD.MOV.U32 R22, RZ, RZ, R24 ;  /* 0x000000ffff167224 */ /* 0x000fc600078e0018 */
[----:B------:R-:W-:-:S06]  /*a460*/  FMUL.FTZ R4, R4, 1 ;  /* 0x3f80000004047820 */ /* 0x000fcc0000410000 */
[----:B------:R-:W0:Y:S02]  /*a470*/  F2F.F64.F32 R4, R4 ;  /* 0x0000000400047310 */ /* 0x000e240000201800 */
[----:B0-----:R0:W-:Y:S01]  /*a480*/  STG.E.128 desc[UR36][R2.64], R4 ;  /* 0x0000000402007986 */ /* 0x0011e2000c101d24 */
[----:B------:R-:W-:Y:S05]  /*a490*/  BRA `(.L_x_29082) ;  /* 0x0000000800887947 */ /* 0x000fea0003800000 */
.L_x_29090:
        /* <DEDUP_REMOVED lines=19> */
.L_x_29095:
[----:B------:R-:W-:Y:S05]  /*a5d0*/  BSYNC.RECONVERGENT B0 ;  /* 0x0000000000007941 */ /* 0x000fea0003800200 */
.L_x_29094:
[----:B------:R-:W-:Y:S01]  /*a5e0*/  LOP3.LUT R5, R0, 0x80, R5, 0xf8, !PT ;  /* 0x0000008000057812 */ /* 0x000fe200078ef805 */
[----:B------:R-:W-:-:S04]  /*a5f0*/  IMAD.MOV.U32 R22, RZ, RZ, R24 ;  /* 0x000000ffff167224 */ /* 0x000fc800078e0018 */
[----:B------:R0:W-:Y:S01]  /*a600*/  STG.E.U8 desc[UR36][R2.64], R5 ;  /* 0x0000000502007986 */ /* 0x0001e2000c101124 */
[----:B------:R-:W-:Y:S05]  /*a610*/  BRA `(.L_x_29082) ;  /* 0x0000000800287947 */ /* 0x000fea0003800000 */
.L_x_29093:
        /* <DEDUP_REMOVED lines=15> */
.L_x_29097:
[----:B------:R-:W-:Y:S05]  /*a710*/  BSYNC.RECONVERGENT B0 ;  /* 0x0000000000007941 */ /* 0x000fea0003800200 */
.L_x_29096:
[----:B------:R-:W-:Y:S01]  /*a720*/  LOP3.LUT R5, R0, 0x80, R5, 0xf8, !PT ;  /* 0x0000008000057812 */ /* 0x000fe200078ef805 */
[----:B------:R-:W-:-:S04]  /*a730*/  IMAD.MOV.U32 R22, RZ, RZ, R24 ;  /* 0x000000ffff167224 */ /* 0x000fc800078e0018 */
[----:B------:R0:W-:Y:S01]  /*a740*/  STG.E.U8 desc[UR36][R2.64], R5 ;  /* 0x0000000502007986 */ /* 0x0001e2000c101124 */
[----:B------:R-:W-:Y:S05]  /*a750*/  BRA `(.L_x_29082) ;  /* 0x0000000400d87947 */ /* 0x000fea0003800000 */
.L_x_29092:
[----:B------:R-:W-:Y:S02]  /*a760*/  HADD2.F32 R0, -RZ, R4.H0_H0 ;  /* 0x20000004ff007230 */ /* 0x000fe40000004100 */
[----:B------:R-:W-:-:S03]  /*a770*/  IMAD.MOV.U32 R22, RZ, RZ, R24 ;  /* 0x000000ffff167224 */ /* 0x000fc600078e0018 */
[----:B------:R-:W-:-:S05]  /*a780*/  F2FP.BF16.F32.PACK_AB R0, RZ, R0 ;  /* 0x00000000ff00723e */ /* 0x000fca00000010ff */
[----:B------:R0:W-:Y:S01]  /*a790*/  STG.E.U16 desc[UR36][R2.64], R0 ;  /* 0x0000000002007986 */ /* 0x0001e2000c101524 */
[----:B------:R-:W-:Y:S05]  /*a7a0*/  BRA `(.L_x_29082) ;  /* 0x0000000400c47947 */ /* 0x000fea0003800000 */
.L_x_29089:
        /* <DEDUP_REMOVED lines=13> */
.L_x_29100:
        /* <DEDUP_REMOVED lines=13> */
.L_x_29103:
[----:B------:R-:W-:-:S04]  /*a950*/  SHF.R.U32.HI R0, RZ, 0x14, R5 ;  /* 0x00000014ff007819 */ /* 0x000fc80000011605 */
[----:B------:R-:W-:-:S04]  /*a960*/  LOP3.LUT R0, R0, 0x1, RZ, 0xc0, !PT ;  /* 0x0000000100007812 */ /* 0x000fc800078ec0ff */
[----:B------:R-:W-:-:S04]  /*a970*/  IADD3 R0, PT, PT, R5, 0x487ffff, R0 ;  /* 0x0487ffff05007810 */ /* 0x000fc80007ffe000 */
[----:B------:R-:W-:-:S04]  /*a980*/  SHF.R.U32.HI R0, RZ, 0x14, R0 ;  /* 0x00000014ff007819 */ /* 0x000fc80000011600 */
[----:B------:R-:W-:-:S07]  /*a990*/  LOP3.LUT R4, R0, 0xff, RZ, 0xc0, !PT ;  /* 0x000000ff00047812 */ /* 0x000fce00078ec0ff */
.L_x_29104:
[----:B------:R-:W-:-:S04]  /*a9a0*/  SHF.R.U32.HI R5, RZ, 0x18, R5 ;  /* 0x00000018ff057819 */ /* 0x000fc80000011605 */
[----:B------:R-:W-:-:S04]  /*a9b0*/  LOP3.LUT R4, R4, 0x80, R5, 0xf8, !PT ;  /* 0x0000008004047812 */ /* 0x000fc800078ef805 */
[----:B------:R-:W-:-:S07]  /*a9c0*/  PRMT R0, R4, 0x7610, R0 ;  /* 0x0000761004007816 */ /* 0x000fce0000000000 */
.L_x_29102:
[----:B------:R-:W-:Y:S05]  /*a9d0*/  BSYNC.RECONVERGENT B0 ;  /* 0x0000000000007941 */ /* 0x000fea0003800200 */
.L_x_29101:
[----:B------:R2:W-:Y:S01]  /*a9e0*/  STG.E.U8 desc[UR36][R2.64], R0 ;  /* 0x0000000002007986 */ /* 0x0005e2000c101124 */
[----:B------:R-:W-:Y:S01]  /*a9f0*/  IMAD.MOV.U32 R22, RZ, RZ, R24 ;  /* 0x000000ffff167224 */ /* 0x000fe200078e0018 */
[----:B------:R-:W-:Y:S06]  /*aa00*/  BRA `(.L_x_29082) ;  /* 0x00000004002c7947 */ /* 0x000fec0003800000 */
.L_x_29099:
        /* <DEDUP_REMOVED lines=13> */
.L_x_29107:
[----:B------:R-:W-:-:S04]  /*aae0*/  SHF.R.U32.HI R0, RZ, 0x15, R5 ;  /* 0x00000015ff007819 */ /* 0x000fc80000011605 */
[----:B------:R-:W-:-:S04]  /*aaf0*/  LOP3.LUT R0, R0, 0x1, RZ, 0xc0, !PT ;  /* 0x0000000100007812 */ /* 0x000fc800078ec0ff */
[----:B------:R-:W-:-:S04]  /*ab00*/  IADD3 R0, PT, PT, R5, 0x88fffff, R0 ;  /* 0x088fffff05007810 */ /* 0x000fc80007ffe000 */
[----:B------:R-:W-:-:S04]  /*ab10*/  SHF.R.U32.HI R0, RZ, 0x15, R0 ;  /* 0x00000015ff007819 */ /* 0x000fc80000011600 */
[----:B------:R-:W-:-:S07]  /*ab20*/  LOP3.LUT R4, R0, 0xff, RZ, 0xc0, !PT ;  /* 0x000000ff00047812 */ /* 0x000fce00078ec0ff */
.L_x_29108:
[----:B------:R-:W-:-:S04]  /*ab30*/  SHF.R.U32.HI R5, RZ, 0x18, R5 ;  /* 0x00000018ff057819 */ /* 0x000fc80000011605 */
[----:B------:R-:W-:-:S04]  /*ab40*/  LOP3.LUT R4, R4, 0x80, R5, 0xf8, !PT ;  /* 0x0000008004047812 */ /* 0x000fc800078ef805 */
[----:B------:R-:W-:-:S07]  /*ab50*/  PRMT R0, R4, 0x7610, R0 ;  /* 0x0000761004007816 */ /* 0x000fce0000000000 */
.L_x_29106:
[----:B------:R-:W-:Y:S05]  /*ab60*/  BSYNC.RECONVERGENT B0 ;  /* 0x0000000000007941 */ /* 0x000fea0003800200 */
.L_x_29105:
[----:B------:R0:W-:Y:S01]  /*ab70*/  STG.E.U8 desc[UR36][R2.64], R0 ;  /* 0x0000000002007986 */ /* 0x0001e2000c101124 */
[----:B------:R-:W-:Y:S01]  /*ab80*/  IMAD.MOV.U32 R22, RZ, RZ, R24 ;  /* 0x000000ffff167224 */ /* 0x000fe200078e0018 */
[----:B------:R-:W-:Y:S06]  /*ab90*/  BRA `(.L_x_29082) ;  /* 0x0000000000c87947 */ /* 0x000fec0003800000 */
.L_x_29098:
[----:B------:R-:W-:-:S13]  /*aba0*/  ISETP.NE.AND P0, PT, R0, 0x1c, PT ;  /* 0x0000001c0000780c */ /* 0x000fda0003f05270 */
[----:B------:R-:W-:Y:S05]  /*abb0*/  @!P0 BRA `(.L_x_29109) ;  /* 0x0000000000b08947 */ /* 0x000fea0003800000 */
[----:B------:R-:W-:-:S13]  /*abc0*/  ISETP.NE.AND P0, PT, R0, 0x1d, PT ;  /* 0x0000001d0000780c */ /* 0x000fda0003f05270 */
[----:B------:R-:W-:Y:S05]  /*abd0*/  @!P0 BRA `(.L_x_29110) ;  /* 0x0000000000948947 */ /* 0x000fea0003800000 */
[----:B------:R-:W-:-:S13]  /*abe0*/  ISETP.NE.AND P0, PT, R0, 0x2c, PT ;  /* 0x0000002c0000780c */ /* 0x000fda0003f05270 */
[----:B------:R-:W-:Y:S05]  /*abf0*/  @!P0 BRA `(.L_x_29111) ;  /* 0x0000000000488947 */ /* 0x000fea0003800000 */
.L_x_29081:
        /* <DEDUP_REMOVED lines=16> */
.L_x_29112:
[----:B------:R-:W-:Y:S01]  /*ad00*/  IMAD.MOV.U32 R22, RZ, RZ, R24 ;  /* 0x000000ffff167224 */ /* 0x000fe200078e0018 */
[----:B------:R-:W-:Y:S06]  /*ad10*/  BRA `(.L_x_29082) ;  /* 0x0000000000687947 */ /* 0x000fec0003800000 */
.L_x_29111:
        /* <DEDUP_REMOVED lines=17> */
.L_x_29110:
[----:B------:R-:W-:Y:S02]  /*ae30*/  HADD2.F32 R4, -RZ, R4.H0_H0 ;  /* 0x20000004ff047230 */ /* 0x000fe40000004100 */
[----:B------:R-:W-:-:S04]  /*ae40*/  IMAD.MOV.U32 R22, RZ, RZ, R24 ;  /* 0x000000ffff167224 */ /* 0x000fc800078e0018 */
[----:B------:R-:W0:Y:S02]  /*ae50*/  F2I.U64.TRUNC R4, R4 ;  /* 0x0000000400047311 */ /* 0x000e24000020d800 */
[----:B0-----:R4:W-:Y:S01]  /*ae60*/  STG.E.64 desc[UR36][R2.64], R4 ;  /* 0x0000000402007986 */ /* 0x0019e2000c101b24 */
[----:B------:R-:W-:Y:S05]  /*ae70*/  BRA `(.L_x_29082) ;  /* 0x0000000000107947 */ /* 0x000fea0003800000 */
.L_x_29109:
[----:B------:R-:W-:Y:S02]  /*ae80*/  HADD2.F32 R4, -RZ, R4.H0_H0 ;  /* 0x20000004ff047230 */ /* 0x000fe40000004100 */
[----:B------:R-:W-:Y:S02]  /*ae90*/  IMAD.MOV.U32 R22, RZ, RZ, R24 ;  /* 0x000000ffff167224 */ /* 0x000fe400078e0018 */
[----:B------:R-:W0:Y:S02]  /*aea0*/  F2I.FTZ.U32.TRUNC.NTZ R5, R4 ;  /* 0x0000000400057305 */ /* 0x000e24000021f000 */
[----:B0-----:R3:W-:Y:S03]  /*aeb0*/  STG.E desc[UR36][R2.64], R5 ;  /* 0x0000000502007986 */ /* 0x0017e6000c101924 */
.L_x_29082:
        /* <DEDUP_REMOVED lines=25> */
.L_x_29117:
[----:B------:R-:W-:-:S06]  /*b050*/  HADD2.F32 R5, -RZ, R19.H0_H0 ;  /* 0x20000013ff057230 */ /* 0x000fcc0000004100 */
[----:B------:R-:W0:Y:S02]  /*b060*/  F2I.S64.TRUNC R4, R5 ;  /* 0x0000000500047311 */ /* 0x000e24000020d900 */
[----:B0-----:R0:W-:Y:S01]  /*b070*/  STG.E.U8 desc[UR36][R2.64], R4 ;  /* 0x0000000402007986 */ /* 0x0011e2000c101124 */
[----:B------:R-:W-:Y:S05]  /*b080*/  BRA `(.L_x_29119) ;  /* 0x0000000c006c7947 */ /* 0x000fea0003800000 */
.L_x_29116:
        /* <DEDUP_REMOVED lines=10> */
.L_x_29121:
[----:B------:R-:W-:-:S06]  /*b130*/  HADD2.F32 R19, -RZ, R19.H0_H0 ;  /* 0x20000013ff137230 */ /* 0x000fcc0000004100 */
[----:B------:R-:W0:Y:S02]  /*b140*/  F2I.FTZ.TRUNC.NTZ R19, R19 ;  /* 0x0000001300137305 */ /* 0x000e24000021f100 */
[----:B0-----:R0:W-:Y:S01]  /*b150*/  STG.E desc[UR36][R2.64], R19 ;  /* 0x0000001302007986 */ /* 0x0011e2000c101924 */
[----:B------:R-:W-:Y:S05]  /*b160*/  BRA `(.L_x_29119) ;  /* 0x0000000c00347947 */ /* 0x000fea0003800000 */
.L_x_29120:
[----:B------:R-:W-:-:S06]  /*b170*/  HADD2.F32 R19, -RZ, R19.H0_H0 ;  /* 0x20000013ff137230 */ /* 0x000fcc0000004100 */
[----:B------:R-:W0:Y:S02]  /*b180*/  F2I.FTZ.TRUNC.NTZ R19, R19 ;  /* 0x0000001300137305 */ /* 0x000e24000021f100 */
[----:B0-----:R0:W-:Y:S01]  /*b190*/  STG.E.U16 desc[UR36][R2.64], R19 ;  /* 0x0000001302007986 */ /* 0x0011e2000c101524 */
[----:B------:R-:W-:Y:S05]  /*b1a0*/  BRA `(.L_x_29119) ;  /* 0x0000000c00247947 */ /* 0x000fea0003800000 */
.L_x_29115:
        /* <DEDUP_REMOVED lines=9> */
.L_x_29123:
[----:B------:R0:W-:Y:S01]  /*b240*/  STG.E.U16 desc[UR36][R2.64], R19 ;  /* 0x0000001302007986 */ /* 0x0001e2000c101524 */
[----:B------:R-:W-:Y:S05]  /*b250*/  BRA `(.L_x_29119) ;  /* 0x0000000800f87947 */ /* 0x000fea0003800000 */
.L_x_29122:
        /* <DEDUP_REMOVED lines=10> */
.L_x_29125:
[----:B------:R-:W-:-:S05]  /*b300*/  HADD2.F32 R0, -RZ, R19.H0_H0 ;  /* 0x20000013ff007230 */ /* 0x000fca0000004100 */
[----:B------:R-:W-:-:S04]  /*b310*/  F2FP.F16.F32.PACK_AB R0, RZ, R0 ;  /* 0x00000000ff00723e */ /* 0x000fc800000000ff */
[----:B------:R-:W-:-:S05]  /*b320*/  PRMT R0, R0, 0x5410, RZ ;  /* 0x0000541000007816 */ /* 0x000fca00000000ff */
[----:B------:R3:W-:Y:S01]  /*b330*/  STG.E desc[UR36][R2.64], R0 ;  /* 0x0000000002007986 */ /* 0x0007e2000c101924 */
[----:B------:R-:W-:Y:S05]  /*b340*/  BRA `(.L_x_29119) ;  /* 0x0000000800bc7947 */ /* 0x000fea0003800000 */
.L_x_29124:
[----:B------:R-:W-:-:S05]  /*b350*/  HADD2.F32 R4, -RZ, R19.H0_H0 ;  /* 0x20000013ff047230 */ /* 0x000fca0000004100 */
[----:B------:R-:W-:-:S06]  /*b360*/  FMUL.FTZ R4, R4, 1 ;  /* 0x3f80000004047820 */ /* 0x000fcc0000410000 */
[----:B------:R-:W0:Y:S02]  /*b370*/  F2F.F64.F32 R4, R4 ;  /* 0x0000000400047310 */ /* 0x000e240000201800 */
[----:B0-----:R4:W-:Y:S01]  /*b380*/  STG.E.64 desc[UR36][R2.64], R4 ;  /* 0x0000000402007986 */ /* 0x0019e2000c101b24 */
[----:B------:R-:W-:Y:S05]  /*b390*/  BRA `(.L_x_29119) ;  /* 0x0000000800a87947 */ /* 0x000fea0003800000 */
.L_x_29114:
        /* <DEDUP_REMOVED lines=14> */
.L_x_29129:
        /* <DEDUP_REMOVED lines=18> */
.L_x_29132:
[----:B------:R-:W-:-:S04]  /*b5a0*/  SHF.R.U32.HI R5, RZ, 0x18, R5 ;  /* 0x00000018ff057819 */ /* 0x000fc80000011605 */
[----:B------:R-:W-:-:S07]  /*b5b0*/  LOP3.LUT R0, R0, 0x80, R5, 0xf8, !PT ;  /* 0x0000008000007812 */ /* 0x000fce00078ef805 */
.L_x_29131:
[----:B------:R-:W-:Y:S05]  /*b5c0*/  BSYNC.RECONVERGENT B0 ;  /* 0x0000000000007941 */ /* 0x000fea0003800200 */
.L_x_29130:
[----:B------:R0:W-:Y:S01]  /*b5d0*/  STG.E.U8 desc[UR36][R2.64], R0 ;  /* 0x0000000002007986 */ /* 0x0001e2000c101124 */
[----:B------:R-:W-:Y:S05]  /*b5e0*/  BRA `(.L_x_29119) ;  /* 0x0000000800147947 */ /* 0x000fea0003800000 */
.L_x_29128:
        /* <DEDUP_REMOVED lines=18> */
.L_x_29135:
[----:B------:R-:W-:-:S04]  /*b710*/  SHF.R.U32.HI R5, RZ, 0x18, R5 ;  /* 0x00000018ff057819 */ /* 0x000fc80000011605 */
[----:B------:R-:W-:-:S07]  /*b720*/  LOP3.LUT R0, R0, 0x80, R5, 0xf8, !PT ;  /* 0x0000008000007812 */ /* 0x000fce00078ef805 */
.L_x_29134:
[----:B------:R-:W-:Y:S05]  /*b730*/  BSYNC.RECONVERGENT B0 ;  /* 0x0000000000007941 */ /* 0x000fea0003800200 */
.L_x_29133:
[----:B------:R0:W-:Y:S01]  /*b740*/  STG.E.U8 desc[UR36][R2.64], R0 ;  /* 0x0000000002007986 */ /* 0x0001e2000c101124 */
[----:B------:R-:W-:Y:S05]  /*b750*/  BRA `(.L_x_29119) ;  /* 0x0000000400b87947 */ /* 0x000fea0003800000 */
.L_x_29127:
        /* <DEDUP_REMOVED lines=22> */
.L_x_29137:
[----:B------:R-:W-:-:S06]  /*b8c0*/  HADD2.F32 R4, -RZ, R19.H0_H0 ;  /* 0x20000013ff047230 */ /* 0x000fcc0000004100 */
[----:B------:R-:W0:Y:S02]  /*b8d0*/  F2I.U64.TRUNC R4, R4 ;  /* 0x0000000400047311 */ /* 0x000e24000020d800 */
[----:B0-----:R0:W-:Y:S01]  /*b8e0*/  STG.E.64 desc[UR36][R2.64], R4 ;  /* 0x0000000402007986 */ /* 0x0011e2000c101b24 */
[----:B------:R-:W-:Y:S05]  /*b8f0*/  BRA `(.L_x_29119) ;  /* 0x0000000400507947 */ /* 0x000fea0003800000 */
.L_x_29136:
[----:B------:R-:W-:-:S06]  /*b900*/  HADD2.F32 R19, -RZ, R19.H0_H0 ;  /* 0x20000013ff137230 */ /* 0x000fcc0000004100 */
[----:B------:R-:W0:Y:S02]  /*b910*/  F2I.FTZ.U32.TRUNC.NTZ R19, R19 ;  /* 0x0000001300137305 */ /* 0x000e24000021f000 */
[----:B0-----:R0:W-:Y:S01]  /*b920*/  STG.E desc[UR36][R2.64], R19 ;  /* 0x0000001302007986 */ /* 0x0011e2000c101924 */
[----:B------:R-:W-:Y:S05]  /*b930*/  BRA `(.L_x_29119) ;  /* 0x0000000400407947 */ /* 0x000fea0003800000 */
.L_x_29126:
        /* <DEDUP_REMOVED lines=11> */
.L_x_29139:
[----:B------:R-:W-:Y:S01]  /*b9f0*/  HADD2.F32 R19, -RZ, R19.H0_H0 ;  /* 0x20000013ff137230 */ /* 0x000fe20000004100 */
[----:B------:R-:W-:-:S04]  /*ba00*/  CS2R R6, SRZ ;  /* 0x0000000000067805 */ /* 0x000fc8000001ff00 */
[----:B------:R-:W-:-:S06]  /*ba10*/  FMUL.FTZ R4, R19, 1 ;  /* 0x3f80000013047820 */ /* 0x000fcc0000410000 */
[----:B------:R-:W0:Y:S02]  /*ba20*/  F2F.F64.F32 R4, R4 ;  /* 0x0000000400047310 */ /* 0x000e240000201800 */
[----:B0-----:R0:W-:Y:S01]  /*ba30*/  STG.E.128 desc[UR36][R2.64], R4 ;  /* 0x0000000402007986 */ /* 0x0011e2000c101d24 */
[----:B------:R-:W-:Y:S05]  /*ba40*/  BRA `(.L_x_29119) ;  /* 0x0000000000fc7947 */ /* 0x000fea0003800000 */
.L_x_29138:
[----:B------:R-:W-:-:S13]  /*ba50*/  ISETP.NE.AND P0, PT, R0, 0xf, PT ;  /* 0x0000000f0000780c */ /* 0x000fda0003f05270 */
[----:B------:R-:W-:Y:S05]  /*ba60*/  @!P0 BRA `(.L_x_29140) ;  /* 0x0000000000e88947 */ /* 0x000fea0003800000 */
[----:B------:R-:W-:-:S13]  /*ba70*/  ISETP.NE.AND P0, PT, R0, 0x17, PT ;  /* 0x000000170000780c */ /* 0x000fda0003f05270 */
[----:B------:R-:W-:Y:S05]  /*ba80*/  @!P0 BRA `(.L_x_29141) ;  /* 0x0000000000908947 */ /* 0x000fea0003800000 */
[----:B------:R-:W-:-:S13]  /*ba90*/  ISETP.NE.AND P0, PT, R0, 0x18, PT ;  /* 0x000000180000780c */ /* 0x000fda0003f05270 */
[----:B------:R-:W-:Y:S05]  /*baa0*/  @!P0 BRA `(.L_x_29142) ;  /* 0x0000000000448947 */ /* 0x000fea0003800000 */
.L_x_29118:
        /* <DEDUP_REMOVED lines=16> */
.L_x_29143:
[----:B------:R-:W-:Y:S05]  /*bbb0*/  BRA `(.L_x_29119) ;  /* 0x0000000000a07947 */ /* 0x000fea0003800000 */
.L_x_29142:
        /* <DEDUP_REMOVED lines=13> */
.L_x_29145:
[----:B------:R-:W-:Y:S05]  /*bc90*/  BSYNC.RECONVERGENT B0 ;  /* 0x0000000000007941 */ /* 0x000fea0003800200 */
.L_x_29144:
[----:B------:R-:W-:-:S05]  /*bca0*/  LOP3.LUT R5, R0, 0x80, R5, 0xf8, !PT ;  /* 0x0000008000057812 */ /* 0x000fca00078ef805 */
[----:B------:R0:W-:Y:S01]  /*bcb0*/  STG.E.U8 desc[UR36][R2.64], R5 ;  /* 0x0000000502007986 */ /* 0x0001e2000c101124 */
[----:B------:R-:W-:Y:S05]  /*bcc0*/  BRA `(.L_x_29119) ;  /* 0x00000000005c7947 */ /* 0x000fea0003800000 */
.L_x_29141:
        /* <DEDUP_REMOVED lines=12> */
.L_x_29147:
[----:B------:R-:W-:Y:S01]  /*bd90*/  IMAD.MOV.U32 R0, RZ, RZ, 0x7f ;  /* 0x0000007fff007424 */ /* 0x000fe200078e00ff */
[----:B------:R-:W-:-:S04]  /*bda0*/  ISETP.GT.U32.AND P0, PT, R4, 0x7f800000, PT ;  /* 0x7f8000000400780c */ /* 0x000fc80003f04070 */
[----:B------:R-:W-:-:S09]  /*bdb0*/  SEL R0, R0, 0x7c, P0 ;  /* 0x0000007c00007807 */ /* 0x000fd20000000000 */
.L_x_29148:
[----:B------:R-:W-:Y:S05]  /*bdc0*/  BSYNC.RECONVERGENT B0 ;  /* 0x0000000000007941 */ /* 0x000fea0003800200 */
.L_x_29146:
[----:B------:R-:W-:-:S04]  /*bdd0*/  SHF.R.U32.HI R5, RZ, 0x18, R5 ;  /* 0x00000018ff057819 */ /* 0x000fc80000011605 */
[----:B------:R-:W-:-:S05]  /*bde0*/  LOP3.LUT R5, R0, 0x80, R5, 0xf8, !PT ;  /* 0x0000008000057812 */ /* 0x000fca00078ef805 */
[----:B------:R0:W-:Y:S01]  /*bdf0*/  STG.E.U8 desc[UR36][R2.64], R5 ;  /* 0x0000000502007986 */ /* 0x0001e2000c101124 */
[----:B------:R-:W-:Y:S05]  /*be00*/  BRA `(.L_x_29119) ;  /* 0x00000000000c7947 */ /* 0x000fea0003800000 */
.L_x_29140:
[----:B------:R-:W-:-:S05]  /*be10*/  HADD2.F32 R0, -RZ, R19.H0_H0 ;  /* 0x20000013ff007230 */ /* 0x000fca0000004100 */
[----:B------:R-:W-:-:S05]  /*be20*/  F2FP.BF16.F32.PACK_AB R0, RZ, R0 ;  /* 0x00000000ff00723e */ /* 0x000fca00000010ff */
[----:B------:R0:W-:Y:S02]  /*be30*/  STG.E.U16 desc[UR36][R2.64], R0 ;  /* 0x0000000002007986 */ /* 0x0001e4000c101524 */
.L_x_29119:
[----:B------:R-:W-:-:S07]  /*be40*/  VIADD R22, R22, 0x80 ;  /* 0x0000008016167836 */ /* 0x000fce0000000000 */
.L_x_29076:
[----:B------:R-:W-:-:S13]  /*be50*/  ISETP.GE.AND P0, PT, R22, R25, PT ;  /* 0x000000191600720c */ /* 0x000fda0003f06270 */
[----:B------:R-:W-:Y:S05]  /*be60*/  @P0 BREAK.RELIABLE B6 ;  /* 0x0000000000060942 */ /* 0x000fea0003800100 */
[----:B------:R-:W-:Y:S05]  /*be70*/  @P0 BRA `(.L_x_29113) ;  /* 0x0000000c00dc0947 */ /* 0x000fea0003800000 */
[----:B------:R-:W-:Y:S05]  /*be80*/  BSYNC.RELIABLE B6 ;  /* 0x0000000000067941 */ /* 0x000fea0003800100 */
.L_x_29075:
        /* <DEDUP_REMOVED lines=22> */
.L_x_29152:
[----:B------:R-:W-:-:S06]  /*bff0*/  HADD2.F32 R5, -RZ, R17.H0_H0 ;  /* 0x20000011ff057230 */ /* 0x000fcc0000004100 */
[----:B------:R-:W0:Y:S02]  /*c000*/  F2I.S64.TRUNC R4, R5 ;  /* 0x0000000500047311 */ /* 0x000e24000020d900 */
[----:B0-----:R0:W-:Y:S01]  /*c010*/  STG.E.U8 desc[UR36][R2.64], R4 ;  /* 0x0000000402007986 */ /* 0x0011e2000c101124 */
[----:B------:R-:W-:Y:S05]  /*c020*/  BRA `(.L_x_29154) ;  /* 0x0000000c006c7947 */ /* 0x000fea0003800000 */
.L_x_29151:
        /* <DEDUP_REMOVED lines=10> */
.L_x_29156:
[----:B------:R-:W-:-:S06]  /*c0d0*/  HADD2.F32 R17, -RZ, R17.H0_H0 ;  /* 0x20000011ff117230 */ /* 0x000fcc0000004100 */
[----:B------:R-:W0:Y:S02]  /*c0e0*/  F2I.FTZ.TRUNC.NTZ R17, R17 ;  /* 0x0000001100117305 */ /* 0x000e24000021f100 */
[----:B0-----:R0:W-:Y:S01]  /*c0f0*/  STG.E desc[UR36][R2.64], R17 ;  /* 0x0000001102007986 */ /* 0x0011e2000c101924 */
[----:B------:R-:W-:Y:S05]  /*c100*/  BRA `(.L_x_29154) ;  /* 0x0000000c00347947 */ /* 0x000fea0003800000 */
.L_x_29155:
[----:B------:R-:W-:-:S06]  /*c110*/  HADD2.F32 R17, -RZ, R17.H0_H0 ;  /* 0x20000011ff117230 */ /* 0x000fcc0000004100 */
[----:B------:R-:W0:Y:S02]  /*c120*/  F2I.FTZ.TRUNC.NTZ R17, R17 ;  /* 0x0000001100117305 */ /* 0x000e24000021f100 */
[----:B0-----:R0:W-:Y:S01]  /*c130*/  STG.E.U16 desc[UR36][R2.64], R17 ;  /* 0x0000001102007986 */ /* 0x0011e2000c101524 */
[----:B------:R-:W-:Y:S05]  /*c140*/  BRA `(.L_x_29154) ;  /* 0x0000000c00247947 */ /* 0x000fea0003800000 */
.L_x_29150:
        /* <DEDUP_REMOVED lines=9> */
.L_x_29158:
[----:B------:R0:W-:Y:S01]  /*c1e0*/  STG.E.U16 desc[UR36][R2.64], R17 ;  /* 0x0000001102007986 */ /* 0x0001e2000c101524 */
[----:B------:R-:W-:Y:S05]  /*c1f0*/  BRA `(.L_x_29154) ;  /* 0x0000000800f87947 */ /* 0x000fea0003800000 */
.L_x_29157:
        /* <DEDUP_REMOVED lines=10> */
.L_x_29160:
[----:B------:R-:W-:-:S05]  /*c2a0*/  HADD2.F32 R0, -RZ, R17.H0_H0 ;  /* 0x20000011ff007230 */ /* 0x000fca0000004100 */
[----:B------:R-:W-:-:S04]  /*c2b0*/  F2FP.F16.F32.PACK_AB R0, RZ, R0 ;  /* 0x00000000ff00723e */ /* 0x000fc800000000ff */
[----:B------:R-:W-:-:S05]  /*c2c0*/  PRMT R0, R0, 0x5410, RZ ;  /* 0x0000541000007816 */ /* 0x000fca00000000ff */
[----:B------:R0:W-:Y:S01]  /*c2d0*/  STG.E desc[UR36][R2.64], R0 ;  /* 0x0000000002007986 */ /* 0x0001e2000c101924 */
[----:B------:R-:W-:Y:S05]  /*c2e0*/  BRA `(.L_x_29154) ;  /* 0x0000000800bc7947 */ /* 0x000fea0003800000 */
.L_x_29159:
[----:B------:R-:W-:-:S05]  /*c2f0*/  HADD2.F32 R4, -RZ, R17.H0_H0 ;  /* 0x20000011ff047230 */ /* 0x000fca0000004100 */
[----:B------:R-:W-:-:S06]  /*c300*/  FMUL.FTZ R4, R4, 1 ;  /* 0x3f80000004047820 */ /* 0x000fcc0000410000 */
[----:B------:R-:W0:Y:S02]  /*c310*/  F2F.F64.F32 R4, R4 ;  /* 0x0000000400047310 */ /* 0x000e240000201800 */
[----:B0-----:R0:W-:Y:S01]  /*c320*/  STG.E.64 desc[UR36][R2.64], R4 ;  /* 0x0000000402007986 */ /* 0x0011e2000c101b24 */
[----:B------:R-:W-:Y:S05]  /*c330*/  BRA `(.L_x_29154) ;  /* 0x0000000800a87947 */ /* 0x000fea0003800000 */
.L_x_29149:
        /* <DEDUP_REMOVED lines=14> */
.L_x_29164:
        /* <DEDUP_REMOVED lines=18> */
.L_x_29167:
[----:B------:R-:W-:-:S04]  /*c540*/  SHF.R.U32.HI R5, RZ, 0x18, R5 ;  /* 0x00000018ff057819 */ /* 0x000fc80000011605 */
[----:B------:R-:W-:-:S07]  /*c550*/  LOP3.LUT R0, R0, 0x80, R5, 0xf8, !PT ;  /* 0x0000008000007812 */ /* 0x000fce00078ef805 */
.L_x_29166:
[----:B------:R-:W-:Y:S05]  /*c560*/  BSYNC.RECONVERGENT B0 ;  /* 0x0000000000007941 */ /* 0x000fea0003800200 */
.L_x_29165:
[----:B------:R0:W-:Y:S01]  /*c570*/  STG.E.U8 desc[UR36][R2.64], R0 ;  /* 0x0000000002007986 */ /* 0x0001e2000c101124 */
[----:B------:R-:W-:Y:S05]  /*c580*/  BRA `(.L_x_29154) ;  /* 0x0000000800147947 */ /* 0x000fea0003800000 */
.L_x_29163:
        /* <DEDUP_REMOVED lines=18> */
.L_x_29170:
[----:B------:R-:W-:-:S04]  /*c6b0*/  SHF.R.U32.HI R5, RZ, 0x18, R5 ;  /* 0x00000018ff057819 */ /* 0x000fc80000011605 */
[----:B------:R-:W-:-:S07]  /*c6c0*/  LOP3.LUT R0, R0, 0x80, R5, 0xf8, !PT ;  /* 0x0000008000007812 */ /* 0x000fce00078ef805 */
.L_x_29169:
[----:B------:R-:W-:Y:S05]  /*c6d0*/  BSYNC.RECONVERGENT B0 ;  /* 0x0000000000007941 */ /* 0x000fea0003800200 */
.L_x_29168:
[----:B------:R0:W-:Y:S01]  /*c6e0*/  STG.E.U8 desc[UR36][R2.64], R0 ;  /* 0x0000000002007986 */ /* 0x0001e2000c101124 */
[----:B------:R-:W-:Y:S05]  /*c6f0*/  BRA `(.L_x_29154) ;  /* 0x0000000400b87947 */ /* 0x000fea0003800000 */
.L_x_29162:
        /* <DEDUP_REMOVED lines=22> */
.L_x_29172:
[----:B------:R-:W-:-:S06]  /*c860*/  HADD2.F32 R4, -RZ, R17.H0_H0 ;  /* 0x20000011ff047230 */ /* 0x000fcc0000004100 */
[----:B------:R-:W0:Y:S02]  /*c870*/  F2I.U64.TRUNC R4, R4 ;  /* 0x0000000400047311 */ /* 0x000e24000020d800 */
[----:B0-----:R0:W-:Y:S01]  /*c880*/  STG.E.64 desc[UR36][R2.64], R4 ;  /* 0x0000000402007986 */ /* 0x0011e2000c101b24 */
[----:B------:R-:W-:Y:S05]  /*c890*/  BRA `(.L_x_29154) ;  /* 0x0000000400507947 */ /* 0x000fea0003800000 */
.L_x_29171:
[----:B------:R-:W-:-:S06]  /*c8a0*/  HADD2.F32 R17, -RZ, R17.H0_H0 ;  /* 0x20000011ff117230 */ /* 0x000fcc0000004100 */
[----:B------:R-:W0:Y:S02]  /*c8b0*/  F2I.FTZ.U32.TRUNC.NTZ R17, R17 ;  /* 0x0000001100117305 */ /* 0x000e24000021f000 */
[----:B0-----:R0:W-:Y:S01]  /*c8c0*/  STG.E desc[UR36][R2.64], R17 ;  /* 0x0000001102007986 */ /* 0x0011e2000c101924 */
[----:B------:R-:W-:Y:S05]  /*c8d0*/  BRA `(.L_x_29154) ;  /* 0x0000000400407947 */ /* 0x000fea0003800000 */
.L_x_29161:
        /* <DEDUP_REMOVED lines=11> */
.L_x_29174:
[----:B------:R-:W-:Y:S01]  /*c990*/  HADD2.F32 R17, -RZ, R17.H0_H0 ;  /* 0x20000011ff117230 */ /* 0x000fe20000004100 */
[----:B------:R-:W-:-:S04]  /*c9a0*/  CS2R R6, SRZ ;  /* 0x0000000000067805 */ /* 0x000fc8000001ff00 */
[----:B------:R-:W-:-:S06]  /*c9b0*/  FMUL.FTZ R4, R17, 1 ;  /* 0x3f80000011047820 */ /* 0x000fcc0000410000 */
[----:B------:R-:W0:Y:S02]  /*c9c0*/  F2F.F64.F32 R4, R4 ;  /* 0x0000000400047310 */ /* 0x000e240000201800 */
[----:B0-----:R4:W-:Y:S01]  /*c9d0*/  STG.E.128 desc[UR36][R2.64], R4 ;  /* 0x0000000402007986 */ /* 0x0019e2000c101d24 */
[----:B------:R-:W-:Y:S05]  /*c9e0*/  BRA `(.L_x_29154) ;  /* 0x0000000000fc7947 */ /* 0x000fea0003800000 */
.L_x_29173:
[----:B------:R-:W-:-:S13]  /*c9f0*/  ISETP.NE.AND P0, PT, R0, 0xf, PT ;  /* 0x0000000f0000780c */ /* 0x000fda0003f05270 */
[----:B------:R-:W-:Y:S05]  /*ca00*/  @!P0 BRA `(.L_x_29175) ;  /* 0x0000000000e88947 */ /* 0x000fea0003800000 */
[----:B------:R-:W-:-:S13]  /*ca10*/  ISETP.NE.AND P0, PT, R0, 0x17, PT ;  /* 0x000000170000780c */ /* 0x000fda0003f05270 */
[----:B------:R-:W-:Y:S05]  /*ca20*/  @!P0 BRA `(.L_x_29176) ;  /* 0x0000000000908947 */ /* 0x000fea0003800000 */
[----:B------:R-:W-:-:S13]  /*ca30*/  ISETP.NE.AND P0, PT, R0, 0x18, PT ;  /* 0x000000180000780c */ /* 0x000fda0003f05270 */
[----:B------:R-:W-:Y:S05]  /*ca40*/  @!P0 BRA `(.L_x_29177) ;  /* 0x0000000000448947 */ /* 0x000fea0003800000 */
.L_x_29153:
        /* <DEDUP_REMOVED lines=16> */
.L_x_29178:
[----:B------:R-:W-:Y:S05]  /*cb50*/  BRA `(.L_x_29154) ;  /* 0x0000000000a07947 */ /* 0x000fea0003800000 */
.L_x_29177:
        /* <DEDUP_REMOVED lines=13> */
.L_x_29180:
[----:B------:R-:W-:Y:S05]  /*cc30*/  BSYNC.RECONVERGENT B0 ;  /* 0x0000000000007941 */ /* 0x000fea0003800200 */
.L_x_29179:
[----:B------:R-:W-:-:S05]  /*cc40*/  LOP3.LUT R5, R0, 0x80, R5, 0xf8, !PT ;  /* 0x0000008000057812 */ /* 0x000fca00078ef805 */
[----:B------:R1:W-:Y:S01]  /*cc50*/  STG.E.U8 desc[UR36][R2.64], R5 ;  /* 0x0000000502007986 */ /* 0x0003e2000c101124 */
[----:B------:R-:W-:Y:S05]  /*cc60*/  BRA `(.L_x_29154) ;  /* 0x00000000005c7947 */ /* 0x000fea0003800000 */
.L_x_29176:
        /* <DEDUP_REMOVED lines=12> */
.L_x_29182:
[----:B------:R-:W-:Y:S01]  /*cd30*/  IMAD.MOV.U32 R0, RZ, RZ, 0x7f ;  /* 0x0000007fff007424 */ /* 0x000fe200078e00ff */
[----:B------:R-:W-:-:S04]  /*cd40*/  ISETP.GT.U32.AND P0, PT, R4, 0x7f800000, PT ;  /* 0x7f8000000400780c */ /* 0x000fc80003f04070 */
[----:B------:R-:W-:-:S09]  /*cd50*/  SEL R0, R0, 0x7c, P0 ;  /* 0x0000007c00007807 */ /* 0x000fd20000000000 */
.L_x_29183:
[----:B------:R-:W-:Y:S05]  /*cd60*/  BSYNC.RECONVERGENT B0 ;  /* 0x0000000000007941 */ /* 0x000fea0003800200 */
.L_x_29181:
[----:B------:R-:W-:-:S04]  /*cd70*/  SHF.R.U32.HI R5, RZ, 0x18, R5 ;  /* 0x00000018ff057819 */ /* 0x000fc80000011605 */
[----:B------:R-:W-:-:S05]  /*cd80*/  LOP3.LUT R5, R0, 0x80, R5, 0xf8, !PT ;  /* 0x0000008000057812 */ /* 0x000fca00078ef805 */
[----:B------:R0:W-:Y:S01]  /*cd90*/  STG.E.U8 desc[UR36][R2.64], R5 ;  /* 0x0000000502007986 */ /* 0x0001e2000c101124 */
[----:B------:R-:W-:Y:S05]  /*cda0*/  BRA `(.L_x_29154) ;  /* 0x00000000000c7947 */ /* 0x000fea0003800000 */
.L_x_29175:
[----:B------:R-:W-:-:S05]  /*cdb0*/  HADD2.F32 R0, -RZ, R17.H0_H0 ;  /* 0x20000011ff007230 */ /* 0x000fca0000004100 */
[----:B------:R-:W-:-:S05]  /*cdc0*/  F2FP.BF16.F32.PACK_AB R0, RZ, R0 ;  /* 0x00000000ff00723e */ /* 0x000fca00000010ff */
[----:B------:R2:W-:Y:S02]  /*cdd0*/  STG.E.U16 desc[UR36][R2.64], R0 ;  /* 0x0000000002007986 */ /* 0x0005e4000c101524 */
.L_x_29154:
[----:B------:R-:W-:-:S07]  /*cde0*/  VIADD R22, R22, 0x80 ;  /* 0x0000008016167836 */ /* 0x000fce0000000000 */
.L_x_29113:
[----:B------:R-:W-:Y:S05]  /*cdf0*/  BSYNC.RECONVERGENT B7 ;  /* 0x0000000000077941 */ /* 0x000fea0003800200 */
.L_x_29074:
        /* <DEDUP_REMOVED lines=23> */
.L_x_29187:
[----:B------:R-:W-:-:S06]  /*cf70*/  HADD2.F32 R5, -RZ, R18.H0_H0 ;  /* 0x20000012ff057230 */ /* 0x000fcc0000004100 */
[----:B------:R-:W0:Y:S02]  /*cf80*/  F2I.S64.TRUNC R4, R5 ;  /* 0x0000000500047311 */ /* 0x000e24000020d900 */
[----:B0-----:R-:W-:Y:S01]  /*cf90*/  STG.E.U8 desc[UR36][R2.64], R4 ;  /* 0x0000000402007986 */ /* 0x001fe2000c101124 */
[----:B------:R-:W-:Y:S05]  /*cfa0*/  EXIT ;  /* 0x000000000000794d */ /* 0x000fea0003800000 */
.L_x_29186:
        /* <DEDUP_REMOVED lines=10> */
.L_x_29190:
[----:B------:R-:W-:-:S04]  /*d050*/  HADD2.F32 R18, -RZ, R18.H0_H0 ;  /* 0x20000012ff127230 */ /* 0x000fc80000004100 */
[----:B------:R-:W0:Y:S02]  /*d060*/  F2I.FTZ.TRUNC.NTZ R5, R18 ;  /* 0x0000001200057305 */ /* 0x000e24000021f100 */
[----:B0-----:R-:W-:Y:S01]  /*d070*/  STG.E desc[UR36][R2.64], R5 ;  /* 0x0000000502007986 */ /* 0x001fe2000c101924 */
[----:B------:R-:W-:Y:S05]  /*d080*/  EXIT ;  /* 0x000000000000794d */ /* 0x000fea0003800000 */
.L_x_29189:
[----:B------:R-:W-:-:S04]  /*d090*/  HADD2.F32 R18, -RZ, R18.H0_H0 ;  /* 0x20000012ff127230 */ /* 0x000fc80000004100 */
[----:B------:R-:W0:Y:S02]  /*d0a0*/  F2I.FTZ.TRUNC.NTZ R5, R18 ;  /* 0x0000001200057305 */ /* 0x000e24000021f100 */
[----:B0-----:R-:W-:Y:S01]  /*d0b0*/  STG.E.U16 desc[UR36][R2.64], R5 ;  /* 0x0000000502007986 */ /* 0x001fe2000c101524 */
[----:B------:R-:W-:Y:S05]  /*d0c0*/  EXIT ;  /* 0x000000000000794d */ /* 0x000fea0003800000 */
.L_x_29185:
        /* <DEDUP_REMOVED lines=9> */
.L_x_29192:
[----:B------:R-:W-:Y:S01]  /*d160*/  STG.E.U16 desc[UR36][R2.64], R18 ;  /* 0x0000001202007986 */ /* 0x000fe2000c101524 */
[----:B------:R-:W-:Y:S05]  /*d170*/  EXIT ;  /* 0x000000000000794d */ /* 0x000fea0003800000 */
.L_x_29191:
        /* <DEDUP_REMOVED lines=10> */
.L_x_29194:
[----:B------:R-:W-:-:S05]  /*d220*/  HADD2.F32 R0, -RZ, R18.H0_H0 ;  /* 0x20000012ff007230 */ /* 0x000fca0000004100 */
[----:B------:R-:W-:-:S04]  /*d230*/  F2FP.F16.F32.PACK_AB R0, RZ, R0 ;  /* 0x00000000ff00723e */ /* 0x000fc800000000ff */
[----:B------:R-:W-:-:S05]  /*d240*/  PRMT R0, R0, 0x5410, RZ ;  /* 0x0000541000007816 */ /* 0x000fca00000000ff */
[----:B------:R-:W-:Y:S01]  /*d250*/  STG.E desc[UR36][R2.64], R0 ;  /* 0x0000000002007986 */ /* 0x000fe2000c101924 */
[----:B------:R-:W-:Y:S05]  /*d260*/  EXIT ;  /* 0x000000000000794d */ /* 0x000fea0003800000 */
.L_x_29193:
[----:B------:R-:W-:-:S05]  /*d270*/  HADD2.F32 R4, -RZ, R18.H0_H0 ;  /* 0x20000012ff047230 */ /* 0x000fca0000004100 */
[----:B------:R-:W-:-:S06]  /*d280*/  FMUL.FTZ R4, R4, 1 ;  /* 0x3f80000004047820 */ /* 0x000fcc0000410000 */
[----:B------:R-:W0:Y:S02]  /*d290*/  F2F.F64.F32 R4, R4 ;  /* 0x0000000400047310 */ /* 0x000e240000201800 */
[----:B0-----:R-:W-:Y:S01]  /*d2a0*/  STG.E.64 desc[UR36][R2.64], R4 ;  /* 0x0000000402007986 */ /* 0x001fe2000c101b24 */
[----:B------:R-:W-:Y:S05]  /*d2b0*/  EXIT ;  /* 0x000000000000794d */ /* 0x000fea0003800000 */
.L_x_29184:
        /* <DEDUP_REMOVED lines=14> */
.L_x_29198:
        /* <DEDUP_REMOVED lines=18> */
.L_x_29201:
[----:B------:R-:W-:-:S04]  /*d4c0*/  SHF.R.U32.HI R5, RZ, 0x18, R5 ;  /* 0x00000018ff057819 */ /* 0x000fc80000011605 */
[----:B------:R-:W-:-:S07]  /*d4d0*/  LOP3.LUT R0, R0, 0x80, R5, 0xf8, !PT ;  /* 0x0000008000007812 */ /* 0x000fce00078ef805 */
.L_x_29200:
[----:B------:R-:W-:Y:S05]  /*d4e0*/  BSYNC.RECONVERGENT B0 ;  /* 0x0000000000007941 */ /* 0x000fea0003800200 */
.L_x_29199:
[----:B------:R-:W-:Y:S01]  /*d4f0*/  STG.E.U8 desc[UR36][R2.64], R0 ;  /* 0x0000000002007986 */ /* 0x000fe2000c101124 */
[----:B------:R-:W-:Y:S05]  /*d500*/  EXIT ;  /* 0x000000000000794d */ /* 0x000fea0003800000 */
.L_x_29197:
        /* <DEDUP_REMOVED lines=18> */
.L_x_29204:
[----:B------:R-:W-:-:S04]  /*d630*/  SHF.R.U32.HI R5, RZ, 0x18, R5 ;  /* 0x00000018ff057819 */ /* 0x000fc80000011605 */
[----:B------:R-:W-:-:S07]  /*d640*/  LOP3.LUT R0, R0, 0x80, R5, 0xf8, !PT ;  /* 0x0000008000007812 */ /* 0x000fce00078ef805 */
.L_x_29203:
[----:B------:R-:W-:Y:S05]  /*d650*/  BSYNC.RECONVERGENT B0 ;  /* 0x0000000000007941 */ /* 0x000fea0003800200 */
.L_x_29202:
[----:B------:R-:W-:Y:S01]  /*d660*/  STG.E.U8 desc[UR36][R2.64], R0 ;  /* 0x0000000002007986 */ /* 0x000fe2000c101124 */
[----:B------:R-:W-:Y:S05]  /*d670*/  EXIT ;  /* 0x000000000000794d */ /* 0x000fea0003800000 */
.L_x_29196:
        /* <DEDUP_REMOVED lines=22> */
.L_x_29206:
[----:B------:R-:W-:-:S06]  /*d7e0*/  HADD2.F32 R4, -RZ, R18.H0_H0 ;  /* 0x20000012ff047230 */ /* 0x000fcc0000004100 */
[----:B------:R-:W0:Y:S02]  /*d7f0*/  F2I.U64.TRUNC R4, R4 ;  /* 0x0000000400047311 */ /* 0x000e24000020d800 */
[----:B0-----:R-:W-:Y:S01]  /*d800*/  STG.E.64 desc[UR36][R2.64], R4 ;  /* 0x0000000402007986 */ /* 0x001fe2000c101b24 */
[----:B------:R-:W-:Y:S05]  /*d810*/  EXIT ;  /* 0x000000000000794d */ /* 0x000fea0003800000 */
.L_x_29205:
[----:B------:R-:W-:-:S04]  /*d820*/  HADD2.F32 R18, -RZ, R18.H0_H0 ;  /* 0x20000012ff127230 */ /* 0x000fc80000004100 */
[----:B------:R-:W0:Y:S02]  /*d830*/  F2I.FTZ.U32.TRUNC.NTZ R5, R18 ;  /* 0x0000001200057305 */ /* 0x000e24000021f000 */
[----:B0-----:R-:W-:Y:S01]  /*d840*/  STG.E desc[UR36][R2.64], R5 ;  /* 0x0000000502007986 */ /* 0x001fe2000c101924 */
[----:B------:R-:W-:Y:S05]  /*d850*/  EXIT ;  /* 0x000000000000794d */ /* 0x000fea0003800000 */
.L_x_29195:
        /* <DEDUP_REMOVED lines=11> */
.L_x_29208:
[----:B------:R-:W-:Y:S01]  /*d910*/  HADD2.F32 R18, -RZ, R18.H0_H0 ;  /* 0x20000012ff127230 */ /* 0x000fe20000004100 */
[----:B------:R-:W-:-:S04]  /*d920*/  CS2R R6, SRZ ;  /* 0x0000000000067805 */ /* 0x000fc8000001ff00 */
[----:B------:R-:W-:-:S06]  /*d930*/  FMUL.FTZ R4, R18, 1 ;  /* 0x3f80000012047820 */ /* 0x000fcc0000410000 */
[----:B------:R-:W0:Y:S02]  /*d940*/  F2F.F64.F32 R4, R4 ;  /* 0x0000000400047310 */ /* 0x000e240000201800 */
[----:B0-----:R-:W-:Y:S01]  /*d950*/  STG.E.128 desc[UR36][R2.64], R4 ;  /* 0x0000000402007986 */ /* 0x001fe2000c101d24 */
[----:B------:R-:W-:Y:S05]  /*d960*/  EXIT ;  /* 0x000000000000794d */ /* 0x000fea0003800000 */
.L_x_29207:
[----:B------:R-:W-:-:S13]  /*d970*/  ISETP.NE.AND P0, PT, R0, 0xf, PT ;  /* 0x0000000f0000780c */ /* 0x000fda0003f05270 */
[----:B------:R-:W-:Y:S05]  /*d980*/  @!P0 BRA `(.L_x_29209) ;  /* 0x0000000000e88947 */ /* 0x000fea0003800000 */
[----:B------:R-:W-:-:S13]  /*d990*/  ISETP.NE.AND P0, PT, R0, 0x17, PT ;  /* 0x000000170000780c */ /* 0x000fda0003f05270 */
[----:B------:R-:W-:Y:S05]  /*d9a0*/  @!P0 BRA `(.L_x_29210) ;  /* 0x0000000000908947 */ /* 0x000fea0003800000 */
[----:B------:R-:W-:-:S13]  /*d9b0*/  ISETP.NE.AND P0, PT, R0, 0x18, PT ;  /* 0x000000180000780c */ /* 0x000fda0003f05270 */
[----:B------:R-:W-:Y:S05]  /*d9c0*/  @!P0 BRA `(.L_x_29211) ;  /* 0x0000000000448947 */ /* 0x000fea0003800000 */
.L_x_29188:
        /* <DEDUP_REMOVED lines=16> */
.L_x_29212:
[----:B------:R-:W-:Y:S05]  /*dad0*/  EXIT ;  /* 0x000000000000794d */ /* 0x000fea0003800000 */
.L_x_29211:
        /* <DEDUP_REMOVED lines=13> */
.L_x_29214:
[----:B------:R-:W-:Y:S05]  /*dbb0*/  BSYNC.RECONVERGENT B0 ;  /* 0x0000000000007941 */ /* 0x000fea0003800200 */
.L_x_29213:
[----:B------:R-:W-:-:S05]  /*dbc0*/  LOP3.LUT R5, R0, 0x80, R5, 0xf8, !PT ;  /* 0x0000008000057812 */ /* 0x000fca00078ef805 */
[----:B------:R-:W-:Y:S01]  /*dbd0*/  STG.E.U8 desc[UR36][R2.64], R5 ;  /* 0x0000000502007986 */ /* 0x000fe2000c101124 */
[----:B------:R-:W-:Y:S05]  /*dbe0*/  EXIT ;  /* 0x000000000000794d */ /* 0x000fea0003800000 */
.L_x_29210:
        /* <DEDUP_REMOVED lines=12> */
.L_x_29216:
[----:B------:R-:W-:Y:S01]  /*dcb0*/  IMAD.MOV.U32 R0, RZ, RZ, 0x7f ;  /* 0x0000007fff007424 */ /* 0x000fe200078e00ff */
[----:B------:R-:W-:-:S04]  /*dcc0*/  ISETP.GT.U32.AND P0, PT, R4, 0x7f800000, PT ;  /* 0x7f8000000400780c */ /* 0x000fc80003f04070 */
[----:B------:R-:W-:-:S09]  /*dcd0*/  SEL R0, R0, 0x7c, P0 ;  /* 0x0000007c00007807 */ /* 0x000fd20000000000 */
.L_x_29217:
[----:B------:R-:W-:Y:S05]  /*dce0*/  BSYNC.RECONVERGENT B0 ;  /* 0x0000000000007941 */ /* 0x000fea0003800200 */
.L_x_29215:
[----:B------:R-:W-:-:S04]  /*dcf0*/  SHF.R.U32.HI R5, RZ, 0x18, R5 ;  /* 0x00000018ff057819 */ /* 0x000fc80000011605 */
[----:B------:R-:W-:-:S05]  /*dd00*/  LOP3.LUT R5, R0, 0x80, R5, 0xf8, !PT ;  /* 0x0000008000057812 */ /* 0x000fca00078ef805 */
[----:B------:R-:W-:Y:S01]  /*dd10*/  STG.E.U8 desc[UR36][R2.64], R5 ;  /* 0x0000000502007986 */ /* 0x000fe2000c101124 */
[----:B------:R-:W-:Y:S05]  /*dd20*/  EXIT ;  /* 0x000000000000794d */ /* 0x000fea0003800000 */
.L_x_29209:
[----:B------:R-:W-:-:S05]  /*dd30*/  HADD2.F32 R0, -RZ, R18.H0_H0 ;  /* 0x20000012ff007230 */ /* 0x000fca0000004100 */
[----:B------:R-:W-:-:S05]  /*dd40*/  F2FP.BF16.F32.PACK_AB R0, RZ, R0 ;  /* 0x00000000ff00723e */ /* 0x000fca00000010ff */
[----:B------:R-:W-:Y:S01]  /*dd50*/  STG.E.U16 desc[UR36][R2.64], R0 ;  /* 0x0000000002007986 */ /* 0x000fe2000c101524 */
[----:B------:R-:W-:Y:S05]  /*dd60*/  EXIT ;  /* 0x000000000000794d */ /* 0x000fea0003800000 */
.L_x_29218:
        /* <DEDUP_REMOVED lines=9> */
.L_x_50180:


//--------------------- .text._ZN2at6native18elementwise_kernelILi128ELi4EZNS0_22gpu_kernel_impl_nocastINS0_13BinaryFunctorIN3c104HalfES5_S5_ZZZNS0_21remainder_kernel_cudaERNS_18TensorIteratorBaseEENKUlvE0_clEvENKUlvE1_clEvEUlS5_S5_E_EEEEvS7_RKT_EUliE_EEviT1_ --------------------------
	.section	.text._ZN2at6native18elementwise_kernelILi128ELi4EZNS0_22gpu_kernel_impl_nocastINS0_13BinaryFunctorIN3c104HalfES5_S5_ZZZNS0_21remainder_kernel_cudaERNS_18TensorIteratorBaseEENKUlvE0_clEvENKUlvE1_clEvEUlS5_S5_E_EEEEvS7_RKT_EUliE_EEviT1_,"ax",@progbits
	.align	128
        .global         _ZN2at6native18elementwise_kernelILi128ELi4EZNS0_22gpu_kernel_impl_nocastINS0_13BinaryFunctorIN3c104HalfES5_S5_ZZZNS0_21remainder_kernel_cudaERNS_18TensorIteratorBaseEENKUlvE0_clEvENKUlvE1_clEvEUlS5_S5_E_EEEEvS7_RKT_EUliE_EEviT1_
        .type           _ZN2at6native18elementwise_kernelILi128ELi4EZNS0_22gpu_kernel_impl_nocastINS0_13BinaryFunctorIN3c104HalfES5_S5_ZZZNS0_21remainder_kernel_cudaERNS_18TensorIteratorBaseEENKUlvE0_clEvENKUlvE1_clEvEUlS5_S5_E_EEEEvS7_RKT_EUliE_EEviT1_,@function
        .size           _ZN2at6native18elementwise_kernelILi128ELi4EZNS0_22gpu_kernel_impl_nocastINS0_13BinaryFunctorIN3c104HalfES5_S5_ZZZNS0_21remainder_kernel_cudaERNS_18TensorIteratorBaseEENKUlvE0_clEvENKUlvE1_clEvEUlS5_S5_E_EEEEvS7_RKT_EUliE_EEviT1_,(.L_x_50181 - _ZN2at6native18elementwise_kernelILi128ELi4EZNS0_22gpu_kernel_impl_nocastINS0_13BinaryFunctorIN3c104HalfES5_S5_ZZZNS0_21remainder_kernel_cudaERNS_18TensorIteratorBaseEENKUlvE0_clEvENKUlvE1_clEvEUlS5_S5_E_EEEEvS7_RKT_EUliE_EEviT1_)
        .other          _ZN2at6native18elementwise_kernelILi128ELi4EZNS0_22gpu_kernel_impl_nocastINS0_13BinaryFunctorIN3c104HalfES5_S5_ZZZNS0_21remainder_kernel_cudaERNS_18TensorIteratorBaseEENKUlvE0_clEvENKUlvE1_clEvEUlS5_S5_E_EEEEvS7_RKT_EUliE_EEviT1_,@"STO_CUDA_ENTRY STV_DEFAULT"
_ZN2at6native18elementwise_kernelILi128ELi4EZNS0_22gpu_kernel_impl_nocastINS0_13BinaryFunctorIN3c104HalfES5_S5_ZZZNS0_21remainder_kernel_cudaERNS_18TensorIteratorBaseEENKUlvE0_clEvENKUlvE1_clEvEUlS5_S5_E_EEEEvS7_RKT_EUliE_EEviT1_:
.text._ZN2at6native18elementwise_kernelILi128ELi4EZNS0_22gpu_kernel_impl_nocastINS0_13BinaryFunctorIN3c104HalfES5_S5_ZZZNS0_21remainder_kernel_cudaERNS_18TensorIteratorBaseEENKUlvE0_clEvENKUlvE1_clEvEUlS5_S5_E_EEEEvS7_RKT_EUliE_EEviT1_:
        /* <DEDUP_REMOVED lines=45> */
.L_x_29226:
[----:B------:R-:W-:Y:S01]  /*02d0*/  FSETP.GEU.FTZ.AND P0, PT, R7, -R2, PT ;  /* 0x800000020700720b */ /* 0x000fe20003f1e000 */
[----:B------:R-:W-:-:S12]  /*02e0*/  FADD.FTZ R4, R4, -1 ;  /* 0xbf80000004047421 */ /* 0x000fd80000010000 */
[----:B------:R-:W-:-:S07]  /*02f0*/  @!P0 FADD.FTZ R4, R4, -1 ;  /* 0xbf80000004048421 */ /* 0x000fce0000010000 */
.L_x_29225:
[----:B------:R-:W-:Y:S01]  /*0300*/  FFMA.FTZ R11, -R2, R4, R11 ;  /* 0x00000004020b7223 */ /* 0x000fe2000001010b */
[----:B------:R-:W-:Y:S06]  /*0310*/  BRA `(.L_x_29223) ;  /* 0x0000000000707947 */ /* 0x000fec0003800000 */
.L_x_29224:
        /* <DEDUP_REMOVED lines=13> */
.L_x_29228:
        /* <DEDUP_REMOVED lines=13> */
.L_x_29227:
[----:B------:R-:W-:-:S04]  /*04c0*/  FMUL.FTZ R11, R11, 1.1920928955078125e-07 ;  /* 0x340000000b0b7820 */ /* 0x000fc80000410000 */
[----:B------:R-:W-:-:S07]  /*04d0*/  FMUL.FTZ R11, R10, R11 ;  /* 0x0000000b0a0b7220 */ /* 0x000fce0000410000 */
.L_x_29223:
        /* <DEDUP_REMOVED lines=13> */
[----:B------:R-:W-:-:S05]  /*05b0*/  F2FP.F16.F32.PACK_AB R11, RZ, R11 ;  /* 0x0000000bff0b723e */ /* 0x000fca00000000ff */
[----:B0-----:R0:W-:Y:S04]  /*05c0*/  STG.E.U16 desc[UR6][R4.64], R11 ;  /* 0x0000000b04007986 */ /* 0x0011e8000c101506 */
[----:B------:R-:W-:Y:S05]  /*05d0*/  @P0 BREAK.RELIABLE B1 ;  /* 0x0000000000010942 */ /* 0x000fea0003800100 */
        /* <DEDUP_REMOVED lines=32> */
.L_x_29233:
[----:B------:R-:W-:Y:S01]  /*07e0*/  FSETP.GEU.FTZ.AND P0, PT, R7, -R2, PT ;  /* 0x800000020700720b */ /* 0x000fe20003f1e000 */
[----:B------:R-:W-:-:S12]  /*07f0*/  FADD.FTZ R4, R4, -1 ;  /* 0xbf80000004047421 */ /* 0x000fd80000010000 */
[----:B------:R-:W-:-:S07]  /*0800*/  @!P0 FADD.FTZ R4, R4, -1 ;  /* 0xbf80000004048421 */ /* 0x000fce0000010000 */
.L_x_29232:
[----:B------:R-:W-:Y:S01]  /*0810*/  FFMA.FTZ R11, -R2, R4, R11 ;  /* 0x00000004020b7223 */ /* 0x000fe2000001010b */
[----:B------:R-:W-:Y:S06]  /*0820*/  BRA `(.L_x_29230) ;  /* 0x0000000000707947 */ /* 0x000fec0003800000 */
.L_x_29231:
        /* <DEDUP_REMOVED lines=13> */
.L_x_29235:
        /* <DEDUP_REMOVED lines=13> */
.L_x_29234:
[----:B------:R-:W-:-:S04]  /*09d0*/  FMUL.FTZ R11, R11, 1.1920928955078125e-07 ;  /* 0x340000000b0b7820 */ /* 0x000fc80000410000 */
[----:B------:R-:W-:-:S07]  /*09e0*/  FMUL.FTZ R11, R10, R11 ;  /* 0x0000000b0a0b7220 */ /* 0x000fce0000410000 */
.L_x_29230:
        /* <DEDUP_REMOVED lines=12> */
[----:B------:R-:W-:-:S05]  /*0ab0*/  F2FP.F16.F32.PACK_AB R11, RZ, R11 ;  /* 0x0000000bff0b723e */ /* 0x000fca00000000ff */
[----:B0-----:R0:W-:Y:S02]  /*0ac0*/  STG.E.U16 desc[UR6][R4.64], R11 ;  /* 0x0000000b04007986 */ /* 0x0011e4000c101506 */
.L_x_29222:
[----:B------:R-:W-:-:S13]  /*0ad0*/  ISETP.GE.AND P0, PT, R3, UR4, PT ;  /* 0x0000000403007c0c */ /* 0x000fda000bf06270 */
[----:B------:R-:W-:Y:S05]  /*0ae0*/  @P0 BREAK.RELIABLE B1 ;  /* 0x0000000000010942 */ /* 0x000fea0003800100 */
[----:B------:R-:W-:Y:S05]  /*0af0*/  @P0 BRA `(.L_x_29229) ;  /* 0x0000000400540947 */ /* 0x000fea0003800000 */
[----:B------:R-:W-:Y:S05]  /*0b00*/  BSYNC.RELIABLE B1 ;  /* 0x0000000000017941 */ /* 0x000fea0003800100 */
.L_x_29221:
        /* <DEDUP_REMOVED lines=33> */
.L_x_29240:
[----:B------:R-:W-:Y:S01]  /*0d20*/  FSETP.GEU.FTZ.AND P0, PT, R7, -R2, PT ;  /* 0x800000020700720b */ /* 0x000fe20003f1e000 */
[----:B------:R-:W-:-:S12]  /*0d30*/  FADD.FTZ R4, R4, -1 ;  /* 0xbf80000004047421 */ /* 0x000fd80000010000 */
[----:B------:R-:W-:-:S07]  /*0d40*/  @!P0 FADD.FTZ R4, R4, -1 ;  /* 0xbf80000004048421 */ /* 0x000fce0000010000 */
.L_x_29239:
[----:B------:R-:W-:Y:S05]  /*0d50*/  BSYNC.RECONVERGENT B3 ;  /* 0x0000000000037941 */ /* 0x000fea0003800200 */
.L_x_29238:
[----:B------:R-:W-:Y:S01]  /*0d60*/  FFMA.FTZ R11, -R2, R4, R11 ;  /* 0x00000004020b7223 */ /* 0x000fe2000001010b */
[----:B------:R-:W-:Y:S06]  /*0d70*/  BRA `(.L_x_29241) ;  /* 0x0000000000787947 */ /* 0x000fec0003800000 */
.L_x_29237:
        /* <DEDUP_REMOVED lines=14> */
.L_x_29244:
        /* <DEDUP_REMOVED lines=13> */
.L_x_29243:
[----:B------:R-:W-:Y:S05]  /*0f30*/  BSYNC.RECONVERGENT B3 ;  /* 0x0000000000037941 */ /* 0x000fea0003800200 */
.L_x_29242:
[----:B------:R-:W-:-:S04]  /*0f40*/  FMUL.FTZ R11, R11, 1.1920928955078125e-07 ;  /* 0x340000000b0b7820 */ /* 0x000fc80000410000 */
[----:B------:R-:W-:-:S07]  /*0f50*/  FMUL.FTZ R11, R10, R11 ;  /* 0x0000000b0a0b7220 */ /* 0x000fce0000410000 */
.L_x_29241:
[----:B------:R-:W-:Y:S05]  /*0f60*/  BSYNC.RECONVERGENT B0 ;  /* 0x0000000000007941 */ /* 0x000fea0003800200 */
.L_x_29236:
        /* <DEDUP_REMOVED lines=14> */
.L_x_29229:
[----:B------:R-:W-:Y:S05]  /*1050*/  BSYNC.RECONVERGENT B2 ;  /* 0x0000000000027941 */ /* 0x000fea0003800200 */
.L_x_29220:
[----:B------:R-:W-:Y:S05]  /*1060*/  WARPSYNC.ALL ;  /* 0x0000000000007948 */ /* 0x000fea0003800000 */
[----:B------:R-:W-:-:S13]  /*1070*/  ISETP.GE.AND P0, PT, R3, UR4, PT ;  /* 0x0000000403007c0c */ /* 0x000fda000bf06270 */
[----:B------:R-:W-:Y:S05]  /*1080*/  @P0 EXIT ;  /* 0x000000000000094d */ /* 0x000fea0003800000 */
[----:B01----:R-:W0:Y:S08]  /*1090*/  LDC.64 R4, c[0x0][0x5f0] ;  /* 0x00017c00ff047b82 */ /* 0x003e300000000a00 */
        /* <DEDUP_REMOVED lines=30> */
.L_x_29248:
[----:B------:R-:W-:Y:S01]  /*1280*/  FSETP.GEU.FTZ.AND P0, PT, R7, -R2, PT ;  /* 0x800000020700720b */ /* 0x000fe20003f1e000 */
[----:B------:R-:W-:-:S12]  /*1290*/  FADD.FTZ R4, R4, -1 ;  /* 0xbf80000004047421 */ /* 0x000fd80000010000 */
[----:B------:R-:W-:-:S07]  /*12a0*/  @!P0 FADD.FTZ R4, R4, -1 ;  /* 0xbf80000004048421 */ /* 0x000fce0000010000 */
.L_x_29247:
[----:B------:R-:W-:Y:S01]  /*12b0*/  FFMA.FTZ R9, -R2, R4, R9 ;  /* 0x0000000402097223 */ /* 0x000fe20000010109 */
[----:B------:R-:W-:Y:S06]  /*12c0*/  BRA `(.L_x_29245) ;  /* 0x0000000000707947 */ /* 0x000fec0003800000 */
.L_x_29246:
        /* <DEDUP_REMOVED lines=13> */
.L_x_29250:
        /* <DEDUP_REMOVED lines=13> */
.L_x_29249:
[----:B------:R-:W-:-:S04]  /*1470*/  FMUL.FTZ R9, R9, 1.1920928955078125e-07 ;  /* 0x3400000009097820 */ /* 0x000fc80000410000 */
[----:B------:R-:W-:-:S07]  /*1480*/  FMUL.FTZ R9, R10, R9 ;  /* 0x000000090a097220 */ /* 0x000fce0000410000 */
.L_x_29245:
        /* <DEDUP_REMOVED lines=12> */
[----:B0-----:R-:W-:Y:S01]  /*1550*/  STG.E.U16 desc[UR6][R2.64], R9 ;  /* 0x0000000902007986 */ /* 0x001fe2000c101506 */
[----:B------:R-:W-:Y:S05]  /*1560*/  EXIT ;  /* 0x000000000000794d */ /* 0x000fea0003800000 */
.L_x_29219:
        /* <DEDUP_REMOVED lines=356> */
.L_x_29254:
        /* <DEDUP_REMOVED lines=39> */
.L_x_29259:
[----:B------:R-:W-:Y:S05]  /*2e20*/  BSYNC.RECONVERGENT B3 ;  /* 0x0000000000037941 */ /* 0x000fea0003800200 */
.L_x_29258:
[----:B------:R-:W-:Y:S01]  /*2e30*/  FFMA.FTZ R13, -R10, R6, R13 ;  /* 0x000000060a0d7223 */ /* 0x000fe2000001010d */
[----:B------:R-:W-:Y:S06]  /*2e40*/  BRA `(.L_x_29256) ;  /* 0x0000000000787947 */ /* 0x000fec0003800000 */
.L_x_29257:
        /* <DEDUP_REMOVED lines=14> */
.L_x_29262:
        /* <DEDUP_REMOVED lines=13> */
.L_x_29261:
[----:B------:R-:W-:Y:S05]  /*3000*/  BSYNC.RECONVERGENT B3 ;  /* 0x0000000000037941 */ /* 0x000fea0003800200 */
.L_x_29260:
[----:B------:R-:W-:-:S04]  /*3010*/  FMUL.FTZ R6, R13, 1.1920928955078125e-07 ;  /* 0x340000000d067820 */ /* 0x000fc80000410000 */
[----:B------:R-:W-:-:S07]  /*3020*/  FMUL.FTZ R13, R11, R6 ;  /* 0x000000060b0d7220 */ /* 0x000fce0000410000 */
.L_x_29256:
[----:B------:R-:W-:Y:S05]  /*3030*/  BSYNC.RECONVERGENT B2 ;  /* 0x0000000000027941 */ /* 0x000fea0003800200 */
.L_x_29255:
        /* <DEDUP_REMOVED lines=13> */
[----:B------:R-:W-:Y:S02]  /*3110*/  F2FP.F16.F32.PACK_AB R6, RZ, R6 ;  /* 0x00000006ff06723e */ /* 0x000fe400000000ff */
[----:B------:R-:W-:Y:S02]  /*3120*/  IADD3.X R5, PT, PT, RZ, UR9, RZ, P0, !PT ;  /* 0x00000009ff057c10 */ /* 0x000fe400087fe4ff */
[----:B------:R-:W-:-:S03]  /*3130*/  ISETP.GE.AND P0, PT, R3, UR4, PT ;  /* 0x0000000403007c0c */ /* 0x000fc6000bf06270 */
[----:B------:R1:W-:Y:S10]  /*3140*/  STG.E.U16 desc[UR6][R4.64], R6 ;  /* 0x0000000604007986 */ /* 0x0003f4000c101506 */
[----:B------:R-:W-:Y:S05]  /*3150*/  @P0 BREAK.RELIABLE B0 ;  /* 0x0000000000000942 */ /* 0x000fea0003800100 */
[----:B-1----:R-:W-:Y:S05]  /*3160*/  @P0 BRA `(.L_x_29263) ;  /* 0x0000003400b80947 */ /* 0x002fea0003800000 */
        /* <DEDUP_REMOVED lines=348> */
.L_x_29264:
        /* <DEDUP_REMOVED lines=36> */
.L_x_29270:
[----:B------:R-:W-:Y:S01]  /*4970*/  FSETP.GEU.FTZ.AND P0, PT, R9, -R10, PT ;  /* 0x8000000a0900720b */ /* 0x000fe20003f1e000 */
[----:B------:R-:W-:-:S12]  /*4980*/  FADD.FTZ R6, R6, -1 ;  /* 0xbf80000006067421 */ /* 0x000fd80000010000 */
[----:B------:R-:W-:-:S07]  /*4990*/  @!P0 FADD.FTZ R6, R6, -1 ;  /* 0xbf80000006068421 */ /* 0x000fce0000010000 */
.L_x_29269:
[----:B------:R-:W-:Y:S05]  /*49a0*/  BSYNC.RECONVERGENT B3 ;  /* 0x0000000000037941 */ /* 0x000fea0003800200 */
.L_x_29268:
[----:B------:R-:W-:Y:S01]  /*49b0*/  FFMA.FTZ R13, -R10, R6, R13 ;  /* 0x000000060a0d7223 */ /* 0x000fe2000001010d */
[----:B------:R-:W-:Y:S06]  /*49c0*/  BRA `(.L_x_29266) ;  /* 0x0000000000787947 */ /* 0x000fec0003800000 */
.L_x_29267:
        /* <DEDUP_REMOVED lines=14> */
.L_x_29273:
        /* <DEDUP_REMOVED lines=13> */
.L_x_29272:
[----:B------:R-:W-:Y:S05]  /*4b80*/  BSYNC.RECONVERGENT B3 ;  /* 0x0000000000037941 */ /* 0x000fea0003800200 */
.L_x_29271:
[----:B------:R-:W-:-:S04]  /*4b90*/  FMUL.FTZ R6, R13, 1.1920928955078125e-07 ;  /* 0x340000000d067820 */ /* 0x000fc80000410000 */
[----:B------:R-:W-:-:S07]  /*4ba0*/  FMUL.FTZ R13, R11, R6 ;  /* 0x000000060b0d7220 */ /* 0x000fce0000410000 */
.L_x_29266:
[----:B------:R-:W-:Y:S05]  /*4bb0*/  BSYNC.RECONVERGENT B2 ;  /* 0x0000000000027941 */ /* 0x000fea0003800200 */
.L_x_29265:
        /* <DEDUP_REMOVED lines=14> */
[----:B------:R-:W-:-:S05]  /*4ca0*/  IADD3.X R5, PT, PT, RZ, UR9, RZ, P0, !PT ;  /* 0x00000009ff057c10 */ /* 0x000fca00087fe4ff */
[----:B------:R1:W-:Y:S02]  /*4cb0*/  STG.E.U16 desc[UR6][R4.64], R6 ;  /* 0x0000000604007986 */ /* 0x0003e4000c101506 */
.L_x_29253:
[----:B------:R-:W-:-:S13]  /*4cc0*/  ISETP.GE.AND P0, PT, R3, UR4, PT ;  /* 0x0000000403007c0c */ /* 0x000fda000bf06270 */
[----:B------:R-:W-:Y:S05]  /*4cd0*/  @P0 BREAK.RELIABLE B0 ;  /* 0x0000000000000942 */ /* 0x000fea0003800100 */
[----:B------:R-:W-:Y:S05]  /*4ce0*/  @P0 BRA `(.L_x_29263) ;  /* 0x0000001800d80947 */ /* 0x000fea0003800000 */
[----:B------:R-:W-:Y:S05]  /*4cf0*/  BSYNC.RELIABLE B0 ;  /* 0x0000000000007941 */ /* 0x000fea0003800100 */
.L_x_29252:
        /* <DEDUP_REMOVED lines=348> */
.L_x_29274:
        /* <DEDUP_REMOVED lines=36> */
.L_x_29280:
[----:B------:R-:W-:Y:S01]  /*6500*/  FSETP.GEU.FTZ.AND P0, PT, R9, -R10, PT ;  /* 0x8000000a0900720b */ /* 0x000fe20003f1e000 */
[----:B------:R-:W-:-:S12]  /*6510*/  FADD.FTZ R6, R6, -1 ;  /* 0xbf80000006067421 */ /* 0x000fd80000010000 */
[----:B------:R-:W-:-:S07]  /*6520*/  @!P0 FADD.FTZ R6, R6, -1 ;  /* 0xbf80000006068421 */ /* 0x000fce0000010000 */
.L_x_29279:
[----:B------:R-:W-:Y:S05]  /*6530*/  BSYNC.RECONVERGENT B3 ;  /* 0x0000000000037941 */ /* 0x000fea0003800200 */
.L_x_29278:
[----:B------:R-:W-:Y:S01]  /*6540*/  FFMA.FTZ R13, -R10, R6, R13 ;  /* 0x000000060a0d7223 */ /* 0x000fe2000001010d */
[----:B------:R-:W-:Y:S06]  /*6550*/  BRA `(.L_x_29276) ;  /* 0x0000000000787947 */ /* 0x000fec0003800000 */
.L_x_29277:
        /* <DEDUP_REMOVED lines=14> */
.L_x_29283:
        /* <DEDUP_REMOVED lines=13> */
.L_x_29282:
[----:B------:R-:W-:Y:S05]  /*6710*/  BSYNC.RECONVERGENT B3 ;  /* 0x0000000000037941 */ /* 0x000fea0003800200 */
.L_x_29281:
[----:B------:R-:W-:-:S04]  /*6720*/  FMUL.FTZ R6, R13, 1.1920928955078125e-07 ;  /* 0x340000000d067820 */ /* 0x000fc80000410000 */
[----:B------:R-:W-:-:S07]  /*6730*/  FMUL.FTZ R13, R11, R6 ;  /* 0x000000060b0d7220 */ /* 0x000fce0000410000 */
.L_x_29276:
[----:B------:R-:W-:Y:S05]  /*6740*/  BSYNC.RECONVERGENT B2 ;  /* 0x0000000000027941 */ /* 0x000fea0003800200 */
.L_x_29275:
        /* <DEDUP_REMOVED lines=16> */
.L_x_29263:
[----:B------:R-:W-:Y:S05]  /*6850*/  BSYNC.RECONVERGENT B1 ;  /* 0x0000000000017941 */ /* 0x000fea0003800200 */
.L_x_29251:
        /* <DEDUP_REMOVED lines=351> */
.L_x_29284:
        /* <DEDUP_REMOVED lines=39> */
.L_x_29290:
[----:B------:R-:W-:Y:S01]  /*80c0*/  FSETP.GEU.FTZ.AND P0, PT, R7, -R8, PT ;  /* 0x800000080700720b */ /* 0x000fe20003f1e000 */
[----:B------:R-:W-:-:S12]  /*80d0*/  FADD.FTZ R4, R4, -1 ;  /* 0xbf80000004047421 */ /* 0x000fd80000010000 */
[----:B------:R-:W-:-:S07]  /*80e0*/  @!P0 FADD.FTZ R4, R4, -1 ;  /* 0xbf80000004048421 */ /* 0x000fce0000010000 */
.L_x_29289:
[----:B------:R-:W-:Y:S05]  /*80f0*/  BSYNC.RECONVERGENT B2 ;  /* 0x0000000000027941 */ /* 0x000fea0003800200 */
.L_x_29288:
[----:B------:R-:W-:Y:S01]  /*8100*/  FFMA.FTZ R11, -R8, R4, R11 ;  /* 0x00000004080b7223 */ /* 0x000fe2000001010b */
[----:B------:R-:W-:Y:S06]  /*8110*/  BRA `(.L_x_29286) ;  /* 0x0000000000787947 */ /* 0x000fec0003800000 */
.L_x_29287:
        /* <DEDUP_REMOVED lines=14> */
.L_x_29293:
        /* <DEDUP_REMOVED lines=13> */
.L_x_29292:
[----:B------:R-:W-:Y:S05]  /*82d0*/  BSYNC.RECONVERGENT B2 ;  /* 0x0000000000027941 */ /* 0x000fea0003800200 */
.L_x_29291:
[----:B------:R-:W-:-:S04]  /*82e0*/  FMUL.FTZ R4, R11, 1.1920928955078125e-07 ;  /* 0x340000000b047820 */ /* 0x000fc80000410000 */
[----:B------:R-:W-:-:S07]  /*82f0*/  FMUL.FTZ R11, R9, R4 ;  /* 0x00000004090b7220 */ /* 0x000fce0000410000 */
.L_x_29286:
[----:B------:R-:W-:Y:S05]  /*8300*/  BSYNC.RECONVERGENT B1 ;  /* 0x0000000000017941 */ /* 0x000fea0003800200 */
.L_x_29285:
        /* <DEDUP_REMOVED lines=11> */
[----:B------:R-:W-:Y:S01]  /*83c0*/  STG.E.U16 desc[UR6][R2.64], R0 ;  /* 0x0000000002007986 */ /* 0x000fe2000c101506 */
[----:B------:R-:W-:Y:S05]  /*83d0*/  EXIT ;  /* 0x000000000000794d */ /* 0x000fea0003800000 */
.L_x_29294:
        /* <DEDUP_REMOVED lines=10> */
.L_x_50181:


//--------------------- .text._ZN2at6native27unrolled_elementwise_kernelINS0_13BinaryFunctorIN3c104HalfES4_S4_ZZZNS0_21remainder_kernel_cudaERNS_18TensorIteratorBaseEENKUlvE0_clEvENKUlvE1_clEvEUlS4_S4_E_EESt5arrayIPcLm3EELi4E23TrivialOffsetCalculatorILi2EjESE_ILi1EjENS0_6memory15LoadWithoutCastENSH_16StoreWithoutCastEEEviT_T0_T2_T3_T4_T5_ --------------------------
	.section	.text._ZN2at6native27unrolled_elementwise_kernelINS0_13BinaryFunctorIN3c104HalfES4_S4_ZZZNS0_21remainder_kernel_cudaERNS_18TensorIteratorBaseEENKUlvE0_clEvENKUlvE1_clEvEUlS4_S4_E_EESt5arrayIPcLm3EELi4E23TrivialOffsetCalculatorILi2EjESE_ILi1EjENS0_6memory15LoadWithoutCastENSH_16StoreWithoutCastEEEviT_T0_T2_T3_T4_T5_,"ax",@progbits
	.align	128
        .global         _ZN2at6native27unrolled_elementwise_kernelINS0_13BinaryFunctorIN3c104HalfES4_S4_ZZZNS0_21remainder_kernel_cudaERNS_18TensorIteratorBaseEENKUlvE0_clEvENKUlvE1_clEvEUlS4_S4_E_EESt5arrayIPcLm3EELi4E23TrivialOffsetCalculatorILi2EjESE_ILi1EjENS0_6memory15LoadWithoutCastENSH_16StoreWithoutCastEEEviT_T0_T2_T3_T4_T5_
        .type           _ZN2at6native27unrolled_elementwise_kernelINS0_13BinaryFunctorIN3c104HalfES4_S4_ZZZNS0_21remainder_kernel_cudaERNS_18TensorIteratorBaseEENKUlvE0_clEvENKUlvE1_clEvEUlS4_S4_E_EESt5arrayIPcLm3EELi4E23TrivialOffsetCalculatorILi2EjESE_ILi1EjENS0_6memory15LoadWithoutCastENSH_16StoreWithoutCastEEEviT_T0_T2_T3_T4_T5_,@function
        .size           _ZN2at6native27unrolled_elementwise_kernelINS0_13BinaryFunctorIN3c104HalfES4_S4_ZZZNS0_21remainder_kernel_cudaERNS_18TensorIteratorBaseEENKUlvE0_clEvENKUlvE1_clEvEUlS4_S4_E_EESt5arrayIPcLm3EELi4E23TrivialOffsetCalculatorILi2EjESE_ILi1EjENS0_6memory15LoadWithoutCastENSH_16StoreWithoutCastEEEviT_T0_T2_T3_T4_T5_,(.L_x_50182 - _ZN2at6native27unrolled_elementwise_kernelINS0_13BinaryFunctorIN3c104HalfES4_S4_ZZZNS0_21remainder_kernel_cudaERNS_18TensorIteratorBaseEENKUlvE0_clEvENKUlvE1_clEvEUlS4_S4_E_EESt5arrayIPcLm3EELi4E23TrivialOffsetCalculatorILi2EjESE_ILi1EjENS0_6memory15LoadWithoutCastENSH_16StoreWithoutCastEEEviT_T0_T2_T3_T4_T5_)
        .other          _ZN2at6native27unrolled_elementwise_kernelINS0_13BinaryFunctorIN3c104HalfES4_S4_ZZZNS0_21remainder_kernel_cudaERNS_18TensorIteratorBaseEENKUlvE0_clEvENKUlvE1_clEvEUlS4_S4_E_EESt5arrayIPcLm3EELi4E23TrivialOffsetCalculatorILi2EjESE_ILi1EjENS0_6memory15LoadWithoutCastENSH_16StoreWithoutCastEEEviT_T0_T2_T3_T4_T5_,@"STO_CUDA_ENTRY STV_DEFAULT"
_ZN2at6native27unrolled_elementwise_kernelINS0_13BinaryFunctorIN3c104HalfES4_S4_ZZZNS0_21remainder_kernel_cudaERNS_18TensorIteratorBaseEENKUlvE0_clEvENKUlvE1_clEvEUlS4_S4_E_EESt5arrayIPcLm3EELi4E23TrivialOffsetCalculatorILi2EjESE_ILi1EjENS0_6memory15LoadWithoutCastENSH_16StoreWithoutCastEEEviT_T0_T2_T3_T4_T5_:
.text._ZN2at6native27unrolled_elementwise_kernelINS0_13BinaryFunctorIN3c104HalfES4_S4_ZZZNS0_21remainder_kernel_cudaERNS_18TensorIteratorBaseEENKUlvE0_clEvENKUlvE1_clEvEUlS4_S4_E_EESt5arrayIPcLm3EELi4E23TrivialOffsetCalculatorILi2EjESE_ILi1EjENS0_6memory15LoadWithoutCastENSH_16StoreWithoutCastEEEviT_T0_T2_T3_T4_T5_:
        /* <DEDUP_REMOVED lines=85> */
.L_x_29301:
[----:B------:R-:W-:Y:S05]  /*0550*/  BSYNC.RECONVERGENT B2 ;  /* 0x0000000000027941 */ /* 0x000fea0003800200 */
.L_x_29300:
[----:B------:R-:W-:Y:S01]  /*0560*/  FFMA.FTZ R3, -R6, R2, R3 ;  /* 0x0000000206037223 */ /* 0x000fe20000010103 */
[----:B------:R-:W-:Y:S06]  /*0570*/  BRA `(.L_x_29298) ;  /* 0x0000000000787947 */ /* 0x000fec0003800000 */
.L_x_29299:
        /* <DEDUP_REMOVED lines=14> */
.L_x_29304:
        /* <DEDUP_REMOVED lines=13> */
.L_x_29303:
[----:B------:R-:W-:Y:S05]  /*0730*/  BSYNC.RECONVERGENT B2 ;  /* 0x0000000000027941 */ /* 0x000fea0003800200 */
.L_x_29302:
[----:B------:R-:W-:-:S04]  /*0740*/  FMUL.FTZ R3, R3, 1.1920928955078125e-07 ;  /* 0x3400000003037820 */ /* 0x000fc80000410000 */
[----:B------:R-:W-:-:S07]  /*0750*/  FMUL.FTZ R3, R2, R3 ;  /* 0x0000000302037220 */ /* 0x000fce0000410000 */
.L_x_29298:
[----:B------:R-:W-:Y:S05]  /*0760*/  BSYNC.RECONVERGENT B0 ;  /* 0x0000000000007941 */ /* 0x000fea0003800200 */
.L_x_29297:
        /* <DEDUP_REMOVED lines=11> */
.L_x_29296:
[----:B------:R-:W-:Y:S05]  /*0820*/  BSYNC.RECONVERGENT B1 ;  /* 0x0000000000017941 */ /* 0x000fea0003800200 */
.L_x_29295:
        /* <DEDUP_REMOVED lines=33> */
.L_x_29312:
[----:B------:R-:W-:Y:S01]  /*0a40*/  FSETP.GEU.FTZ.AND P0, PT, R7, -R8, PT ;  /* 0x800000080700720b */ /* 0x000fe20003f1e000 */
[----:B------:R-:W-:-:S12]  /*0a50*/  FADD.FTZ R4, R4, -1 ;  /* 0xbf80000004047421 */ /* 0x000fd80000010000 */
[----:B------:R-:W-:-:S07]  /*0a60*/  @!P0 FADD.FTZ R4, R4, -1 ;  /* 0xbf80000004048421 */ /* 0x000fce0000010000 */
.L_x_29311:
[----:B------:R-:W-:Y:S05]  /*0a70*/  BSYNC.RECONVERGENT B2 ;  /* 0x0000000000027941 */ /* 0x000fea0003800200 */
.L_x_29310:
[----:B------:R-:W-:Y:S01]  /*0a80*/  FFMA.FTZ R5, -R8, R4, R5 ;  /* 0x0000000408057223 */ /* 0x000fe20000010105 */
[----:B------:R-:W-:Y:S06]  /*0a90*/  BRA `(.L_x_29308) ;  /* 0x0000000000787947 */ /* 0x000fec0003800000 */
.L_x_29309:
        /* <DEDUP_REMOVED lines=14> */
.L_x_29315:
        /* <DEDUP_REMOVED lines=13> */
.L_x_29314:
[----:B------:R-:W-:Y:S05]  /*0c50*/  BSYNC.RECONVERGENT B2 ;  /* 0x0000000000027941 */ /* 0x000fea0003800200 */
.L_x_29313:
[----:B------:R-:W-:-:S04]  /*0c60*/  FMUL.FTZ R5, R5, 1.1920928955078125e-07 ;  /* 0x3400000005057820 */ /* 0x000fc80000410000 */
[----:B------:R-:W-:-:S07]  /*0c70*/  FMUL.FTZ R5, R4, R5 ;  /* 0x0000000504057220 */ /* 0x000fce0000410000 */
.L_x_29308:
[----:B------:R-:W-:Y:S05]  /*0c80*/  BSYNC.RECONVERGENT B0 ;  /* 0x0000000000007941 */ /* 0x000fea0003800200 */
.L_x_29307:
        /* <DEDUP_REMOVED lines=11> */
.L_x_29306:
[----:B------:R-:W-:Y:S05]  /*0d40*/  BSYNC.RECONVERGENT B1 ;  /* 0x0000000000017941 */ /* 0x000fea0003800200 */
.L_x_29305:
        /* <DEDUP_REMOVED lines=33> */
.L_x_29323:
[----:B------:R-:W-:Y:S01]  /*0f60*/  FSETP.GEU.FTZ.AND P0, PT, R8, -R10, PT ;  /* 0x8000000a0800720b */ /* 0x000fe20003f1e000 */
[----:B------:R-:W-:-:S12]  /*0f70*/  FADD.FTZ R6, R6, -1 ;  /* 0xbf80000006067421 */ /* 0x000fd80000010000 */
[----:B------:R-:W-:-:S07]  /*0f80*/  @!P0 FADD.FTZ R6, R6, -1 ;  /* 0xbf80000006068421 */ /* 0x000fce0000010000 */
.L_x_29322:
[----:B------:R-:W-:Y:S05]  /*0f90*/  BSYNC.RECONVERGENT B2 ;  /* 0x0000000000027941 */ /* 0x000fea0003800200 */
.L_x_29321:
[----:B------:R-:W-:Y:S01]  /*0fa0*/  FFMA.FTZ R5, -R10, R6, R5 ;  /* 0x000000060a057223 */ /* 0x000fe20000010105 */
[----:B------:R-:W-:Y:S06]  /*0fb0*/  BRA `(.L_x_29319) ;  /* 0x0000000000787947 */ /* 0x000fec0003800000 */
.L_x_29320:
        /* <DEDUP_REMOVED lines=14> */
.L_x_29326:
        /* <DEDUP_REMOVED lines=13> */
.L_x_29325:
[----:B------:R-:W-:Y:S05]  /*1170*/  BSYNC.RECONVERGENT B2 ;  /* 0x0000000000027941 */ /* 0x000fea0003800200 */
.L_x_29324:
[----:B------:R-:W-:-:S04]  /*1180*/  FMUL.FTZ R5, R5, 1.1920928955078125e-07 ;  /* 0x3400000005057820 */ /* 0x000fc80000410000 */
[----:B------:R-:W-:-:S07]  /*1190*/  FMUL.FTZ R5, R10, R5 ;  /* 0x000000050a057220 */ /* 0x000fce0000410000 */
.L_x_29319:
[----:B------:R-:W-:Y:S05]  /*11a0*/  BSYNC.RECONVERGENT B0 ;  /* 0x0000000000007941 */ /* 0x000fea0003800200 */
.L_x_29318:
        /* <DEDUP_REMOVED lines=11> */
.L_x_29317:
[----:B------:R-:W-:Y:S05]  /*1260*/  BSYNC.RECONVERGENT B1 ;  /* 0x0000000000017941 */ /* 0x000fea0003800200 */
.L_x_29316:
        /* <DEDUP_REMOVED lines=33> */
.L_x_29334:
[----:B------:R-:W-:Y:S01]  /*1480*/  FSETP.GEU.FTZ.AND P0, PT, R9, -R11, PT ;  /* 0x8000000b0900720b */ /* 0x000fe20003f1e000 */
[----:B------:R-:W-:-:S12]  /*1490*/  FADD.FTZ R7, R7, -1 ;  /* 0xbf80000007077421 */ /* 0x000fd80000010000 */
[----:B------:R-:W-:-:S07]  /*14a0*/  @!P0 FADD.FTZ R7, R7, -1 ;  /* 0xbf80000007078421 */ /* 0x000fce0000010000 */
.L_x_29333:
[----:B------:R-:W-:Y:S05]  /*14b0*/  BSYNC.RECONVERGENT B2 ;  /* 0x0000000000027941 */ /* 0x000fea0003800200 */
.L_x_29332:
[----:B------:R-:W-:Y:S01]  /*14c0*/  FFMA.FTZ R6, -R11, R7, R6 ;  /* 0x000000070b067223 */ /* 0x000fe20000010106 */
[----:B------:R-:W-:Y:S06]  /*14d0*/  BRA `(.L_x_29330) ;  /* 0x0000000000787947 */ /* 0x000fec0003800000 */
.L_x_29331:
        /* <DEDUP_REMOVED lines=14> */
.L_x_29337:
        /* <DEDUP_REMOVED lines=13> */
.L_x_29336:
[----:B------:R-:W-:Y:S05]  /*1690*/  BSYNC.RECONVERGENT B2 ;  /* 0x0000000000027941 */ /* 0x000fea0003800200 */
.L_x_29335:
[----:B------:R-:W-:-:S04]  /*16a0*/  FMUL.FTZ R6, R6, 1.1920928955078125e-07 ;  /* 0x3400000006067820 */ /* 0x000fc80000410000 */
[----:B------:R-:W-:-:S07]  /*16b0*/  FMUL.FTZ R6, R11, R6 ;  /* 0x000000060b067220 */ /* 0x000fce0000410000 */
.L_x_29330:
[----:B------:R-:W-:Y:S05]  /*16c0*/  BSYNC.RECONVERGENT B0 ;  /* 0x0000000000007941 */ /* 0x000fea0003800200 */
.L_x_29329:
        /* <DEDUP_REMOVED lines=11> */
.L_x_29328:
[----:B------:R-:W-:Y:S05]  /*1780*/  BSYNC.RECONVERGENT B1 ;  /* 0x0000000000017941 */ /* 0x000fea0003800200 */
.L_x_29327:
        /* <DEDUP_REMOVED lines=17> */
.L_x_29340:
[----:B------:R-:W-:Y:S05]  /*18a0*/  BSYNC.RELIABLE B1 ;  /* 0x0000000000017941 */ /* 0x000fea0003800100 */
.L_x_29339:
[----:B------:R-:W-:-:S13]  /*18b0*/  ISETP.GE.AND P0, PT, R19, R18, PT ;  /* 0x000000121300720c */ /* 0x000fda0003f06270 */
[----:B-1----:R-:W1:Y:S01]  /*18c0*/  @!P0 LDC.64 R2, c[0x0][0x388] ;  /* 0x0000e200ff028b82 */ /* 0x002e620000000a00 */
[----:B------:R-:W-:Y:S02]  /*18d0*/  @!P0 IMAD R7, R0, 0x200, R19 ;  /* 0x0000020000078824 */ /* 0x000fe400078e0213 */
[----:B------:R-:W-:Y:S02]  /*18e0*/  @!P0 VIADD R19, R19, 0x80 ;  /* 0x0000008013138836 */ /* 0x000fe40000000000 */
[----:B-1----:R-:W-:-:S05]  /*18f0*/  @!P0 IMAD.WIDE.U32 R2, R7, 0x2, R2 ;  /* 0x0000000207028825 */ /* 0x002fca00078e0002 */
[----:B------:R2:W-:Y:S02]  /*1900*/  @!P0 STG.E.U16 desc[UR4][R2.64], R5 ;  /* 0x0000000502008986 */ /* 0x0005e4000c101504 */
.L_x_29341:
[----:B------:R-:W-:Y:S05]  /*1910*/  BSYNC.RECONVERGENT B0 ;  /* 0x0000000000007941 */ /* 0x000fea0003800200 */
.L_x_29338:
        /* <DEDUP_REMOVED lines=8> */
.L_x_29342:
        /* <DEDUP_REMOVED lines=14> */
.L_x_50182:


//--------------------- .text._ZN2at6native29vectorized_elementwise_kernelILi2ENS0_13BinaryFunctorIN3c104HalfES4_S4_ZZZNS0_21remainder_kernel_cudaERNS_18TensorIteratorBaseEENKUlvE0_clEvENKUlvE1_clEvEUlS4_S4_E_EESt5arrayIPcLm3EEEEviT0_T1_ --------------------------
	.section	.text._ZN2at6native29vectorized_elementwise_kernelILi2ENS0_13BinaryFunctorIN3c104HalfES4_S4_ZZZNS0_21remainder_kernel_cudaERNS_18TensorIteratorBaseEENKUlvE0_clEvENKUlvE1_clEvEUlS4_S4_E_EESt5arrayIPcLm3EEEEviT0_T1_,"ax",@progbits
	.align	128
        .global         _ZN2at6native29vectorized_elementwise_kernelILi2ENS0_13BinaryFunctorIN3c104HalfES4_S4_ZZZNS0_21remainder_kernel_cudaERNS_18TensorIteratorBaseEENKUlvE0_clEvENKUlvE1_clEvEUlS4_S4_E_EESt5arrayIPcLm3EEEEviT0_T1_
        .type           _ZN2at6native29vectorized_elementwise_kernelILi2ENS0_13BinaryFunctorIN3c104HalfES4_S4_ZZZNS0_21remainder_kernel_cudaERNS_18TensorIteratorBaseEENKUlvE0_clEvENKUlvE1_clEvEUlS4_S4_E_EESt5arrayIPcLm3EEEEviT0_T1_,@function
        .size           _ZN2at6native29vectorized_elementwise_kernelILi2ENS0_13BinaryFunctorIN3c104HalfES4_S4_ZZZNS0_21remainder_kernel_cudaERNS_18TensorIteratorBaseEENKUlvE0_clEvENKUlvE1_clEvEUlS4_S4_E_EESt5arrayIPcLm3EEEEviT0_T1_,(.L_x_50183 - _ZN2at6native29vectorized_elementwise_kernelILi2ENS0_13BinaryFunctorIN3c104HalfES4_S4_ZZZNS0_21remainder_kernel_cudaERNS_18TensorIteratorBaseEENKUlvE0_clEvENKUlvE1_clEvEUlS4_S4_E_EESt5arrayIPcLm3EEEEviT0_T1_)
        .other          _ZN2at6native29vectorized_elementwise_kernelILi2ENS0_13BinaryFunctorIN3c104HalfES4_S4_ZZZNS0_21remainder_kernel_cudaERNS_18TensorIteratorBaseEENKUlvE0_clEvENKUlvE1_clEvEUlS4_S4_E_EESt5arrayIPcLm3EEEEviT0_T1_,@"STO_CUDA_ENTRY STV_DEFAULT"
_ZN2at6native29vectorized_elementwise_kernelILi2ENS0_13BinaryFunctorIN3c104HalfES4_S4_ZZZNS0_21remainder_kernel_cudaERNS_18TensorIteratorBaseEENKUlvE0_clEvENKUlvE1_clEvEUlS4_S4_E_EESt5arrayIPcLm3EEEEviT0_T1_:
.text._ZN2at6native29vectorized_elementwise_kernelILi2ENS0_13BinaryFunctorIN3c104HalfES4_S4_ZZZNS0_21remainder_kernel_cudaERNS_18TensorIteratorBaseEENKUlvE0_clEvENKUlvE1_clEvEUlS4_S4_E_EESt5arrayIPcLm3EEEEviT0_T1_:
        /* <DEDUP_REMOVED lines=132> */
.L_x_29350:
[----:B------:R-:W-:Y:S05]  /*0840*/  BSYNC.RECONVERGENT B2 ;  /* 0x0000000000027941 */ /* 0x000fea0003800200 */
.L_x_29349:
[----:B------:R-:W-:Y:S01]  /*0850*/  FFMA.FTZ R12, -R13, R17, R12 ;  /* 0x000000110d0c7223 */ /* 0x000fe2000001010c */
[----:B------:R-:W-:Y:S06]  /*0860*/  BRA `(.L_x_29347) ;  /* 0x0000000000787947 */ /* 0x000fec0003800000 */
.L_x_29348:
        /* <DEDUP_REMOVED lines=14> */
.L_x_29353:
        /* <DEDUP_REMOVED lines=13> */
.L_x_29352:
[----:B------:R-:W-:Y:S05]  /*0a20*/  BSYNC.RECONVERGENT B2 ;  /* 0x0000000000027941 */ /* 0x000fea0003800200 */
.L_x_29351:
[----:B0-----:R-:W-:-:S04]  /*0a30*/  FMUL.FTZ R13, R16, 1.1920928955078125e-07 ;  /* 0x34000000100d7820 */ /* 0x001fc80000410000 */
[----:B------:R-:W-:-:S07]  /*0a40*/  FMUL.FTZ R12, R12, R13 ;  /* 0x0000000d0c0c7220 */ /* 0x000fce0000410000 */
.L_x_29347:
[----:B------:R-:W-:Y:S05]  /*0a50*/  BSYNC.RECONVERGENT B0 ;  /* 0x0000000000007941 */ /* 0x000fea0003800200 */
.L_x_29346:
        /* <DEDUP_REMOVED lines=11> */
.L_x_29345:
[----:B------:R-:W-:Y:S05]  /*0b10*/  BSYNC.RECONVERGENT B1 ;  /* 0x0000000000017941 */ /* 0x000fea0003800200 */
.L_x_29344:
[----:B-----5:R-:W-:Y:S01]  /*0b20*/  VIADD R8, R6, 0x80 ;  /* 0x0000008006087836 */ /* 0x020fe20000000000 */
        /* <DEDUP_REMOVED lines=32> */
.L_x_29361:
[----:B------:R-:W-:Y:S01]  /*0d30*/  FSETP.GEU.FTZ.AND P0, PT, R15, -R17, PT ;  /* 0x800000110f00720b */ /* 0x000fe20003f1e000 */
[----:B------:R-:W-:-:S12]  /*0d40*/  FADD.FTZ R13, R13, -1 ;  /* 0xbf8000000d0d7421 */ /* 0x000fd80000010000 */
[----:B------:R-:W-:-:S07]  /*0d50*/  @!P0 FADD.FTZ R13, R13, -1 ;  /* 0xbf8000000d0d8421 */ /* 0x000fce0000010000 */
.L_x_29360:
[----:B------:R-:W-:Y:S05]  /*0d60*/  BSYNC.RECONVERGENT B2 ;  /* 0x0000000000027941 */ /* 0x000fea0003800200 */
.L_x_29359:
[----:B------:R-:W-:Y:S01]  /*0d70*/  FFMA.FTZ R12, -R17, R13, R12 ;  /* 0x0000000d110c7223 */ /* 0x000fe2000001010c */
[----:B------:R-:W-:Y:S06]  /*0d80*/  BRA `(.L_x_29357) ;  /* 0x0000000000787947 */ /* 0x000fec0003800000 */
.L_x_29358:
        /* <DEDUP_REMOVED lines=14> */
.L_x_29364:
        /* <DEDUP_REMOVED lines=13> */
.L_x_29363:
[----:B------:R-:W-:Y:S05]  /*0f40*/  BSYNC.RECONVERGENT B2 ;  /* 0x0000000000027941 */ /* 0x000fea0003800200 */
.L_x_29362:
[----:B0-----:R-:W-:-:S04]  /*0f50*/  FMUL.FTZ R13, R16, 1.1920928955078125e-07 ;  /* 0x34000000100d7820 */ /* 0x001fc80000410000 */
[----:B------:R-:W-:-:S07]  /*0f60*/  FMUL.FTZ R12, R12, R13 ;  /* 0x0000000d0c0c7220 */ /* 0x000fce0000410000 */
.L_x_29357:
[----:B------:R-:W-:Y:S05]  /*0f70*/  BSYNC.RECONVERGENT B0 ;  /* 0x0000000000007941 */ /* 0x000fea0003800200 */
.L_x_29356:
        /* <DEDUP_REMOVED lines=11> */
.L_x_29355:
[----:B------:R-:W-:Y:S05]  /*1030*/  BSYNC.RECONVERGENT B1 ;  /* 0x0000000000017941 */ /* 0x000fea0003800200 */
.L_x_29354:
        /* <DEDUP_REMOVED lines=33> */
.L_x_29372:
[----:B------:R-:W-:Y:S01]  /*1250*/  FSETP.GEU.FTZ.AND P0, PT, R13, -R17, PT ;  /* 0x800000110d00720b */ /* 0x000fe20003f1e000 */
[----:B------:R-:W-:-:S12]  /*1260*/  FADD.FTZ R15, R15, -1 ;  /* 0xbf8000000f0f7421 */ /* 0x000fd80000010000 */
[----:B------:R-:W-:-:S07]  /*1270*/  @!P0 FADD.FTZ R15, R15, -1 ;  /* 0xbf8000000f0f8421 */ /* 0x000fce0000010000 */
.L_x_29371:
[----:B------:R-:W-:Y:S05]  /*1280*/  BSYNC.RECONVERGENT B2 ;  /* 0x0000000000027941 */ /* 0x000fea0003800200 */
.L_x_29370:
[----:B------:R-:W-:Y:S01]  /*1290*/  FFMA.FTZ R10, -R17, R15, R10 ;  /* 0x0000000f110a7223 */ /* 0x000fe2000001010a */
[----:B------:R-:W-:Y:S06]  /*12a0*/  BRA `(.L_x_29368) ;  /* 0x0000000000807947 */ /* 0x000fec0003800000 */
.L_x_29369:
        /* <DEDUP_REMOVED lines=15> */
.L_x_29375:
        /* <DEDUP_REMOVED lines=14> */
.L_x_29374:
[----:B------:R-:W-:Y:S05]  /*1480*/  BSYNC.RECONVERGENT B2 ;  /* 0x0000000000027941 */ /* 0x000fea0003800200 */
.L_x_29373:
[----:B------:R-:W-:-:S04]  /*1490*/  FMUL.FTZ R15, R15, 1.1920928955078125e-07 ;  /* 0x340000000f0f7820 */ /* 0x000fc80000410000 */
[----:B------:R-:W-:-:S07]  /*14a0*/  FMUL.FTZ R10, R10, R15 ;  /* 0x0000000f0a0a7220 */ /* 0x000fce0000410000 */
.L_x_29368:
[----:B------:R-:W-:Y:S05]  /*14b0*/  BSYNC.RECONVERGENT B0 ;  /* 0x0000000000007941 */ /* 0x000fea0003800200 */
.L_x_29367:
        /* <DEDUP_REMOVED lines=11> */
.L_x_29366:
[----:B------:R-:W-:Y:S05]  /*1570*/  BSYNC.RECONVERGENT B1 ;  /* 0x0000000000017941 */ /* 0x000fea0003800200 */
.L_x_29365:
        /* <DEDUP_REMOVED lines=33> */
.L_x_29383:
[----:B------:R-:W-:Y:S01]  /*1790*/  FSETP.GEU.FTZ.AND P0, PT, R14, -R15, PT ;  /* 0x8000000f0e00720b */ /* 0x000fe20003f1e000 */
[----:B------:R-:W-:-:S12]  /*17a0*/  FADD.FTZ R11, R11, -1 ;  /* 0xbf8000000b0b7421 */ /* 0x000fd80000010000 */
[----:B------:R-:W-:-:S07]  /*17b0*/  @!P0 FADD.FTZ R11, R11, -1 ;  /* 0xbf8000000b0b8421 */ /* 0x000fce0000010000 */
.L_x_29382:
[----:B------:R-:W-:Y:S05]  /*17c0*/  BSYNC.RECONVERGENT B2 ;  /* 0x0000000000027941 */ /* 0x000fea0003800200 */
.L_x_29381:
[----:B------:R-:W-:Y:S01]  /*17d0*/  FFMA.FTZ R12, -R15, R11, R12 ;  /* 0x0000000b0f0c7223 */ /* 0x000fe2000001010c */
[----:B------:R-:W-:Y:S06]  /*17e0*/  BRA `(.L_x_29379) ;  /* 0x0000000000847947 */ /* 0x000fec0003800000 */
.L_x_29380:
        /* <DEDUP_REMOVED lines=17> */
.L_x_29386:
        /* <DEDUP_REMOVED lines=13> */
.L_x_29385:
[----:B------:R-:W-:Y:S05]  /*19d0*/  BSYNC.RECONVERGENT B2 ;  /* 0x0000000000027941 */ /* 0x000fea0003800200 */
.L_x_29384:
[----:B------:R-:W-:-:S04]  /*19e0*/  FMUL.FTZ R16, R16, 1.1920928955078125e-07 ;  /* 0x3400000010107820 */ /* 0x000fc80000410000 */
[----:B0-----:R-:W-:-:S07]  /*19f0*/  FMUL.FTZ R12, R11, R16 ;  /* 0x000000100b0c7220 */ /* 0x001fce0000410000 */
.L_x_29379:
[----:B------:R-:W-:Y:S05]  /*1a00*/  BSYNC.RECONVERGENT B0 ;  /* 0x0000000000007941 */ /* 0x000fea0003800200 */
.L_x_29378:
        /* <DEDUP_REMOVED lines=11> */
.L_x_29377:
[----:B------:R-:W-:Y:S05]  /*1ac0*/  BSYNC.RECONVERGENT B1 ;  /* 0x0000000000017941 */ /* 0x000fea0003800200 */
.L_x_29376:
        /* <DEDUP_REMOVED lines=33> */
.L_x_29394:
[----:B------:R-:W-:Y:S01]  /*1ce0*/  FSETP.GEU.FTZ.AND P0, PT, R15, -R17, PT ;  /* 0x800000110f00720b */ /* 0x000fe20003f1e000 */
[----:B------:R-:W-:-:S12]  /*1cf0*/  FADD.FTZ R13, R13, -1 ;  /* 0xbf8000000d0d7421 */ /* 0x000fd80000010000 */
[----:B------:R-:W-:-:S07]  /*1d00*/  @!P0 FADD.FTZ R13, R13, -1 ;  /* 0xbf8000000d0d8421 */ /* 0x000fce0000010000 */
.L_x_29393:
[----:B------:R-:W-:Y:S05]  /*1d10*/  BSYNC.RECONVERGENT B2 ;  /* 0x0000000000027941 */ /* 0x000fea0003800200 */
.L_x_29392:
[----:B------:R-:W-:Y:S01]  /*1d20*/  FFMA.FTZ R12, -R17, R13, R12 ;  /* 0x0000000d110c7223 */ /* 0x000fe2000001010c */
[----:B------:R-:W-:Y:S06]  /*1d30*/  BRA `(.L_x_29390) ;  /* 0x0000000000847947 */ /* 0x000fec0003800000 */
.L_x_29391:
        /* <DEDUP_REMOVED lines=17> */
.L_x_29397:
        /* <DEDUP_REMOVED lines=13> */
.L_x_29396:
[----:B------:R-:W-:Y:S05]  /*1f20*/  BSYNC.RECONVERGENT B2 ;  /* 0x0000000000027941 */ /* 0x000fea0003800200 */
.L_x_29395:
[----:B------:R-:W-:-:S04]  /*1f30*/  FMUL.FTZ R17, R17, 1.1920928955078125e-07 ;  /* 0x3400000011117820 */ /* 0x000fc80000410000 */
[----:B------:R-:W-:-:S07]  /*1f40*/  FMUL.FTZ R12, R12, R17 ;  /* 0x000000110c0c7220 */ /* 0x000fce0000410000 */
.L_x_29390:
[----:B------:R-:W-:Y:S05]  /*1f50*/  BSYNC.RECONVERGENT B0 ;  /* 0x0000000000007941 */ /* 0x000fea0003800200 */
.L_x_29389:
        /* <DEDUP_REMOVED lines=11> */
.L_x_29388:
[----:B------:R-:W-:Y:S05]  /*2010*/  BSYNC.RECONVERGENT B1 ;  /* 0x0000000000017941 */ /* 0x000fea0003800200 */
.L_x_29387:
        /* <DEDUP_REMOVED lines=33> */
.L_x_29405:
[----:B------:R-:W-:Y:S01]  /*2230*/  FSETP.GEU.FTZ.AND P0, PT, R15, -R17, PT ;  /* 0x800000110f00720b */ /* 0x000fe20003f1e000 */
[----:B------:R-:W-:-:S12]  /*2240*/  FADD.FTZ R13, R13, -1 ;  /* 0xbf8000000d0d7421 */ /* 0x000fd80000010000 */
[----:B------:R-:W-:-:S07]  /*2250*/  @!P0 FADD.FTZ R13, R13, -1 ;  /* 0xbf8000000d0d8421 */ /* 0x000fce0000010000 */
.L_x_29404:
[----:B------:R-:W-:Y:S05]  /*2260*/  BSYNC.RECONVERGENT B2 ;  /* 0x0000000000027941 */ /* 0x000fea0003800200 */
.L_x_29403:
[----:B------:R-:W-:Y:S01]  /*2270*/  FFMA.FTZ R12, -R17, R13, R12 ;  /* 0x0000000d110c7223 */ /* 0x000fe2000001010c */
[----:B------:R-:W-:Y:S06]  /*2280*/  BRA `(.L_x_29401) ;  /* 0x0000000000787947 */ /* 0x000fec0003800000 */
.L_x_29402:
        /* <DEDUP_REMOVED lines=14> */
.L_x_29408:
        /* <DEDUP_REMOVED lines=13> */
.L_x_29407:
[----:B------:R-:W-:Y:S05]  /*2440*/  BSYNC.RECONVERGENT B2 ;  /* 0x0000000000027941 */ /* 0x000fea0003800200 */
.L_x_29406:
[----:B------:R-:W-:-:S04]  /*2450*/  FMUL.FTZ R15, R15, 1.1920928955078125e-07 ;  /* 0x340000000f0f7820 */ /* 0x000fc80000410000 */
[----:B------:R-:W-:-:S07]  /*2460*/  FMUL.FTZ R12, R12, R15 ;  /* 0x0000000f0c0c7220 */ /* 0x000fce0000410000 */
.L_x_29401:
[----:B------:R-:W-:Y:S05]  /*2470*/  BSYNC.RECONVERGENT B0 ;  /* 0x0000000000007941 */ /* 0x000fea0003800200 */
.L_x_29400:
        /* <DEDUP_REMOVED lines=11> */
.L_x_29399:
[----:B------:R-:W-:Y:S05]  /*2530*/  BSYNC.RECONVERGENT B1 ;  /* 0x0000000000017941 */ /* 0x000fea0003800200 */
.L_x_29398:
        /* <DEDUP_REMOVED lines=33> */
.L_x_29416:
[----:B------:R-:W-:Y:S01]  /*2750*/  FSETP.GEU.FTZ.AND P0, PT, R14, -R15, PT ;  /* 0x8000000f0e00720b */ /* 0x000fe20003f1e000 */
[----:B------:R-:W-:-:S12]  /*2760*/  FADD.FTZ R3, R3, -1 ;  /* 0xbf80000003037421 */ /* 0x000fd80000010000 */
[----:B------:R-:W-:-:S07]  /*2770*/  @!P0 FADD.FTZ R3, R3, -1 ;  /* 0xbf80000003038421 */ /* 0x000fce0000010000 */
.L_x_29415:
[----:B------:R-:W-:Y:S05]  /*2780*/  BSYNC.RECONVERGENT B2 ;  /* 0x0000000000027941 */ /* 0x000fea0003800200 */
.L_x_29414:
[----:B------:R-:W-:Y:S01]  /*2790*/  FFMA.FTZ R12, -R15, R3, R12 ;  /* 0x000000030f0c7223 */ /* 0x000fe2000001010c */
[----:B------:R-:W-:Y:S06]  /*27a0*/  BRA `(.L_x_29412) ;  /* 0x0000000000787947 */ /* 0x000fec0003800000 */
.L_x_29413:
        /* <DEDUP_REMOVED lines=14> */
.L_x_29419:
        /* <DEDUP_REMOVED lines=13> */
.L_x_29418:
[----:B------:R-:W-:Y:S05]  /*2960*/  BSYNC.RECONVERGENT B2 ;  /* 0x0000000000027941 */ /* 0x000fea0003800200 */
.L_x_29417:
[----:B------:R-:W-:-:S04]  /*2970*/  FMUL.FTZ R14, R14, 1.1920928955078125e-07 ;  /* 0x340000000e0e7820 */ /* 0x000fc80000410000 */
[----:B0-----:R-:W-:-:S07]  /*2980*/  FMUL.FTZ R12, R3, R14 ;  /* 0x0000000e030c7220 */ /* 0x001fce0000410000 */
.L_x_29412:
[----:B------:R-:W-:Y:S05]  /*2990*/  BSYNC.RECONVERGENT B0 ;  /* 0x0000000000007941 */ /* 0x000fea0003800200 */
.L_x_29411:
        /* <DEDUP_REMOVED lines=11> */
.L_x_29410:
[----:B------:R-:W-:Y:S05]  /*2a50*/  BSYNC.RECONVERGENT B1 ;  /* 0x0000000000017941 */ /* 0x000fea0003800200 */
.L_x_29409:
        /* <DEDUP_REMOVED lines=33> */
.L_x_29427:
[----:B------:R-:W-:Y:S01]  /*2c70*/  FSETP.GEU.FTZ.AND P0, PT, R15, -R17, PT ;  /* 0x800000110f00720b */ /* 0x000fe20003f1e000 */
[----:B------:R-:W-:-:S12]  /*2c80*/  FADD.FTZ R13, R13, -1 ;  /* 0xbf8000000d0d7421 */ /* 0x000fd80000010000 */
[----:B------:R-:W-:-:S07]  /*2c90*/  @!P0 FADD.FTZ R13, R13, -1 ;  /* 0xbf8000000d0d8421 */ /* 0x000fce0000010000 */
.L_x_29426:
[----:B------:R-:W-:Y:S05]  /*2ca0*/  BSYNC.RECONVERGENT B2 ;  /* 0x0000000000027941 */ /* 0x000fea0003800200 */
.L_x_29425:
[----:B------:R-:W-:Y:S01]  /*2cb0*/  FFMA.FTZ R12, -R17, R13, R12 ;  /* 0x0000000d110c7223 */ /* 0x000fe2000001010c */
[----:B------:R-:W-:Y:S06]  /*2cc0*/  BRA `(.L_x_29423) ;  /* 0x0000000000787947 */ /* 0x000fec0003800000 */
.L_x_29424:
        /* <DEDUP_REMOVED lines=14> */
.L_x_29430:
        /* <DEDUP_REMOVED lines=13> */
.L_x_29429:
[----:B------:R-:W-:Y:S05]  /*2e80*/  BSYNC.RECONVERGENT B2 ;  /* 0x0000000000027941 */ /* 0x000fea0003800200 */
.L_x_29428:
[----:B------:R-:W-:-:S04]  /*2e90*/  FMUL.FTZ R13, R13, 1.1920928955078125e-07 ;  /* 0x340000000d0d7820 */ /* 0x000fc80000410000 */
[----:B------:R-:W-:-:S07]  /*2ea0*/  FMUL.FTZ R12, R12, R13 ;  /* 0x0000000d0c0c7220 */ /* 0x000fce0000410000 */
.L_x_29423:
[----:B------:R-:W-:Y:S05]  /*2eb0*/  BSYNC.RECONVERGENT B0 ;  /* 0x0000000000007941 */ /* 0x000fea0003800200 */
.L_x_29422:
        /* <DEDUP_REMOVED lines=11> */
.L_x_29421:
[----:B------:R-:W-:Y:S05]  /*2f70*/  BSYNC.RECONVERGENT B1 ;  /* 0x0000000000017941 */ /* 0x000fea0003800200 */
.L_x_29420:
        /* <DEDUP_REMOVED lines=16> */
.L_x_29433:
[----:B------:R-:W-:-:S13]  /*3080*/  ISETP.GE.U32.AND P0, PT, R6, R5, PT ;  /* 0x000000050600720c */ /* 0x000fda0003f06070 */
[----:B------:R-:W-:Y:S05]  /*3090*/  @P0 BRA `(.L_x_29435) ;  /* 0x0000000000300947 */ /* 0x000fea0003800000 */
[----:B-1----:R-:W1:Y:S01]  /*30a0*/  LDC.64 R8, c[0x0][0x388] ;  /* 0x0000e200ff087b82 */ /* 0x002e620000000a00 */
[----:B------:R-:W-:Y:S02]  /*30b0*/  IMAD.IADD R7, R4, 0x1, R6 ;  /* 0x0000000104077824 */ /* 0x000fe400078e0206 */
[----:B------:R-:W-:Y:S02]  /*30c0*/  VIADD R6, R6, 0x80 ;  /* 0x0000008006067836 */ /* 0x000fe40000000000 */
[----:B-1----:R-:W-:-:S05]  /*30d0*/  IMAD.WIDE.U32 R8, R7, 0x2, R8 ;  /* 0x0000000207087825 */ /* 0x002fca00078e0008 */
[----:B------:R1:W-:Y:S02]  /*30e0*/  STG.E.U16 desc[UR4][R8.64], R10 ;  /* 0x0000000a08007986 */ /* 0x0003e4000c101504 */
.L_x_29434:
[----:B------:R-:W-:-:S13]  /*30f0*/  ISETP.GE.U32.AND P0, PT, R6, R5, PT ;  /* 0x000000050600720c */ /* 0x000fda0003f06070 */
[----:B------:R-:W-:Y:S05]  /*3100*/  @P0 BRA `(.L_x_29436) ;  /* 0x0000000000300947 */ /* 0x000fea0003800000 */
[----:B-1----:R-:W1:Y:S01]  /*3110*/  LDC.64 R8, c[0x0][0x388] ;  /* 0x0000e200ff087b82 */ /* 0x002e620000000a00 */
[----:B0-----:R-:W-:Y:S02]  /*3120*/  IMAD.IADD R7, R4, 0x1, R6 ;  /* 0x0000000104077824 */ /* 0x001fe400078e0206 */
[----:B------:R-:W-:Y:S02]  /*3130*/  VIADD R6, R6, 0x80 ;  /* 0x0000008006067836 */ /* 0x000fe40000000000 */
[----:B-1----:R-:W-:-:S05]  /*3140*/  IMAD.WIDE.U32 R8, R7, 0x2, R8 ;  /* 0x0000000207087825 */ /* 0x002fca00078e0008 */
[----:B------:R2:W-:Y:S02]  /*3150*/  STG.E.U16 desc[UR4][R8.64], R11 ;  /* 0x0000000b08007986 */ /* 0x0005e4000c101504 */
.L_x_29435:
[----:B------:R-:W-:-:S13]  /*3160*/  ISETP.GE.U32.AND P0, PT, R6, R5, PT ;  /* 0x000000050600720c */ /* 0x000fda0003f06070 */
[----:B------:R-:W-:Y:S05]  /*3170*/  @P0 BRA `(.L_x_29437) ;  /* 0x0000000000340947 */ /* 0x000fea0003800000 */
[----:B-12---:R-:W1:Y:S01]  /*3180*/  LDC.64 R8, c[0x0][0x388] ;  /* 0x0000e200ff087b82 */ /* 0x006e620000000a00 */
[----:B------:R-:W-:Y:S02]  /*3190*/  IMAD.IADD R7, R4, 0x1, R6 ;  /* 0x0000000104077824 */ /* 0x000fe400078e0206 */
[----:B------:R-:W-:Y:S02]  /*31a0*/  VIADD R6, R6, 0x80 ;  /* 0x0000008006067836 */ /* 0x000fe40000000000 */
[----:B-1----:R-:W-:-:S05]  /*31b0*/  IMAD.WIDE.U32 R8, R7, 0x2, R8 ;  /* 0x0000000207087825 */ /* 0x002fca00078e0008 */
[----:B------:R2:W-:Y:S02]  /*31c0*/  STG.E.U16 desc[UR4][R8.64], R0 ;  /* 0x0000000008007986 */ /* 0x0005e4000c101504 */
.L_x_29436:
        /* <DEDUP_REMOVED lines=8> */
.L_x_29437:
[----:B------:R-:W-:Y:S05]  /*3250*/  BSYNC.RELIABLE B1 ;  /* 0x0000000000017941 */ /* 0x000fea0003800100 */
.L_x_29432:
[----:B------:R-:W-:-:S13]  /*3260*/  ISETP.GE.U32.AND P0, PT, R6, R5, PT ;  /* 0x000000050600720c */ /* 0x000fda0003f06070 */
[----:B-123--:R-:W1:Y:S01]  /*3270*/  @!P0 LDC.64 R8, c[0x0][0x388] ;  /* 0x0000e200ff088b82 */ /* 0x00ee620000000a00 */
[----:B------:R-:W-:Y:S02]  /*3280*/  @!P0 IMAD.IADD R7, R4, 0x1, R6 ;  /* 0x0000000104078824 */ /* 0x000fe400078e0206 */
[----:B------:R-:W-:Y:S02]  /*3290*/  @!P0 VIADD R6, R6, 0x80 ;  /* 0x0000008006068836 */ /* 0x000fe40000000000 */
[----:B-1----:R-:W-:-:S05]  /*32a0*/  @!P0 IMAD.WIDE.U32 R8, R7, 0x2, R8 ;  /* 0x0000000207088825 */ /* 0x002fca00078e0008 */
[----:B------:R3:W-:Y:S02]  /*32b0*/  @!P0 STG.E.U16 desc[UR4][R8.64], R3 ;  /* 0x0000000308008986 */ /* 0x0007e4000c101504 */
.L_x_29438:
[----:B------:R-:W-:Y:S05]  /*32c0*/  BSYNC.RECONVERGENT B0 ;  /* 0x0000000000007941 */ /* 0x000fea0003800200 */
.L_x_29431:
        /* <DEDUP_REMOVED lines=8> */
.L_x_29343:
        /* <DEDUP_REMOVED lines=47> */
.L_x_29443:
[----:B------:R-:W-:Y:S05]  /*3640*/  BSYNC.RECONVERGENT B1 ;  /* 0x0000000000017941 */ /* 0x000fea0003800200 */
.L_x_29442:
[----:B------:R-:W-:Y:S01]  /*3650*/  FFMA.FTZ R18, -R13, R17, R18 ;  /* 0x000000110d127223 */ /* 0x000fe20000010112 */
[----:B------:R-:W-:Y:S06]  /*3660*/  BRA `(.L_x_29440) ;  /* 0x0000000000787947 */ /* 0x000fec0003800000 */
.L_x_29441:
        /* <DEDUP_REMOVED lines=14> */
.L_x_29446:
        /* <DEDUP_REMOVED lines=13> */
.L_x_29445:
[----:B------:R-:W-:Y:S05]  /*3820*/  BSYNC.RECONVERGENT B1 ;  /* 0x0000000000017941 */ /* 0x000fea0003800200 */
.L_x_29444:
[----:B------:R-:W-:-:S04]  /*3830*/  FMUL.FTZ R18, R18, 1.1920928955078125e-07 ;  /* 0x3400000012127820 */ /* 0x000fc80000410000 */
[----:B------:R-:W-:-:S07]  /*3840*/  FMUL.FTZ R18, R13, R18 ;  /* 0x000000120d127220 */ /* 0x000fce0000410000 */
.L_x_29440:
[----:B------:R-:W-:Y:S05]  /*3850*/  BSYNC.RECONVERGENT B0 ;  /* 0x0000000000007941 */ /* 0x000fea0003800200 */
.L_x_29439:
[C---:B------:R-:W-:Y:S01]  /*3860*/  LOP3.LUT R7, R18.reuse, 0x80000000, R7, 0xb8, !PT ;  /* 0x8000000012077812 */ /* 0x040fe200078eb807 */
[----:B------:R-:W-:Y:S01]  /*3870*/  HADD2.F32 R14, -RZ, R9.H1_H1 ;  /* 0x30000009ff0e7230 */ /* 0x000fe20000004100 */
[C---:B------:R-:W-:Y:S01]  /*3880*/  FSETP.NAN.FTZ.AND P0, PT, |R18|.reuse, |R18|, PT ;  /* 0x400000121200720b */ /* 0x040fe20003f18200 */
[----:B------:R-:W-:Y:S01]  /*3890*/  HADD2.F32 R9, -RZ, R8.H1_H1 ;  /* 0x30000008ff097230 */ /* 0x000fe20000004100 */
        /* <DEDUP_REMOVED lines=35> */
.L_x_29452:
[----:B------:R-:W-:Y:S01]  /*3ad0*/  FSETP.GEU.FTZ.AND P0, PT, R16, -R8, PT ;  /* 0x800000081000720b */ /* 0x000fe20003f1e000 */
[----:B------:R-:W-:-:S12]  /*3ae0*/  FADD.FTZ R12, R12, -1 ;  /* 0xbf8000000c0c7421 */ /* 0x000fd80000010000 */
[----:B------:R-:W-:-:S07]  /*3af0*/  @!P0 FADD.FTZ R12, R12, -1 ;  /* 0xbf8000000c0c8421 */ /* 0x000fce0000010000 */
.L_x_29451:
[----:B------:R-:W-:Y:S05]  /*3b00*/  BSYNC.RECONVERGENT B1 ;  /* 0x0000000000017941 */ /* 0x000fea0003800200 */
.L_x_29450:
[----:B------:R-:W-:Y:S01]  /*3b10*/  FFMA.FTZ R13, -R8, R12, R13 ;  /* 0x0000000c080d7223 */ /* 0x000fe2000001010d */
[----:B------:R-:W-:Y:S06]  /*3b20*/  BRA `(.L_x_29448) ;  /* 0x0000000000787947 */ /* 0x000fec0003800000 */
.L_x_29449:
        /* <DEDUP_REMOVED lines=14> */
.L_x_29455:
        /* <DEDUP_REMOVED lines=13> */
.L_x_29454:
[----:B------:R-:W-:Y:S05]  /*3ce0*/  BSYNC.RECONVERGENT B1 ;  /* 0x0000000000017941 */ /* 0x000fea0003800200 */
.L_x_29453:
[----:B------:R-:W-:-:S04]  /*3cf0*/  FMUL.FTZ R13, R13, 1.1920928955078125e-07 ;  /* 0x340000000d0d7820 */ /* 0x000fc80000410000 */
[----:B------:R-:W-:-:S07]  /*3d00*/  FMUL.FTZ R13, R8, R13 ;  /* 0x0000000d080d7220 */ /* 0x000fce0000410000 */
.L_x_29448:
[----:B------:R-:W-:Y:S05]  /*3d10*/  BSYNC.RECONVERGENT B0 ;  /* 0x0000000000007941 */ /* 0x000fea0003800200 */
.L_x_29447:
[C---:B------:R-:W-:Y:S01]  /*3d20*/  LOP3.LUT R8, R13.reuse, 0x80000000, R14, 0xb8, !PT ;  /* 0x800000000d087812 */ /* 0x040fe200078eb80e */
[----:B0----5:R-:W-:Y:S01]  /*3d30*/  HADD2.F32 R12, -RZ, R11.H0_H0 ;  /* 0x2000000bff0c7230 */ /* 0x021fe20000004100 */
[C---:B------:R-:W-:Y:S01]  /*3d40*/  FSETP.NAN.FTZ.AND P0, PT, |R13|.reuse, |R13|, PT ;  /* 0x4000000d0d00720b */ /* 0x040fe20003f18200 */
[----:B------:R-:W-:Y:S03]  /*3d50*/  BSSY.RECONVERGENT B0, `(.L_x_29456) ;  /* 0x0000048000007945 */ /* 0x000fe60003800200 */
[----:B------:R-:W-:Y:S01]  /*3d60*/  FSEL R8, R13, R8, P0 ;  /* 0x000000080d087208 */ /* 0x000fe20000000000 */
[----:B------:R-:W-:-:S03]  /*3d70*/  HADD2.F32 R13, -RZ, R10.H0_H0 ;  /* 0x2000000aff0d7230 */ /* 0x000fc60000004100 */
[----:B------:R-:W-:Y:S02]  /*3d80*/  FSETP.NEU.FTZ.AND P2, PT, R8, RZ, PT ;  /* 0x000000ff0800720b */ /* 0x000fe40003f5d000 */
[----:B------:R-:W-:-:S11]  /*3d90*/  FADD.FTZ R14, |R13|, -RZ ;  /* 0x800000ff0d0e7221 */ /* 0x000fd60000010200 */
        /* <DEDUP_REMOVED lines=31> */
.L_x_29461:
[----:B------:R-:W-:Y:S01]  /*3f90*/  FSETP.GEU.FTZ.AND P0, PT, R17, -R9, PT ;  /* 0x800000091100720b */ /* 0x000fe20003f1e000 */
[----:B------:R-:W-:-:S12]  /*3fa0*/  FADD.FTZ R15, R15, -1 ;  /* 0xbf8000000f0f7421 */ /* 0x000fd80000010000 */
[----:B------:R-:W-:-:S07]  /*3fb0*/  @!P0 FADD.FTZ R15, R15, -1 ;  /* 0xbf8000000f0f8421 */ /* 0x000fce0000010000 */
.L_x_29460:
[----:B------:R-:W-:Y:S05]  /*3fc0*/  BSYNC.RECONVERGENT B1 ;  /* 0x0000000000017941 */ /* 0x000fea0003800200 */
.L_x_29459:
[----:B------:R-:W-:Y:S01]  /*3fd0*/  FFMA.FTZ R14, -R9, R15, R14 ;  /* 0x0000000f090e7223 */ /* 0x000fe2000001010e */
[----:B------:R-:W-:Y:S06]  /*3fe0*/  BRA `(.L_x_29457) ;  /* 0x0000000000787947 */ /* 0x000fec0003800000 */
.L_x_29458:
        /* <DEDUP_REMOVED lines=14> */
.L_x_29464:
        /* <DEDUP_REMOVED lines=13> */
.L_x_29463:
[----:B------:R-:W-:Y:S05]  /*41a0*/  BSYNC.RECONVERGENT B1 ;  /* 0x0000000000017941 */ /* 0x000fea0003800200 */
.L_x_29462:
[----:B------:R-:W-:-:S04]  /*41b0*/  FMUL.FTZ R14, R14, 1.1920928955078125e-07 ;  /* 0x340000000e0e7820 */ /* 0x000fc80000410000 */
[----:B------:R-:W-:-:S07]  /*41c0*/  FMUL.FTZ R14, R9, R14 ;  /* 0x0000000e090e7220 */ /* 0x000fce0000410000 */
.L_x_29457:
[----:B------:R-:W-:Y:S05]  /*41d0*/  BSYNC.RECONVERGENT B0 ;  /* 0x0000000000007941 */ /* 0x000fea0003800200 */
.L_x_29456:
        /* <DEDUP_REMOVED lines=39> */
.L_x_29470:
[----:B------:R-:W-:Y:S01]  /*4450*/  FSETP.GEU.FTZ.AND P0, PT, R16, -R12, PT ;  /* 0x8000000c1000720b */ /* 0x000fe20003f1e000 */
[----:B------:R-:W-:-:S12]  /*4460*/  FADD.FTZ R14, R14, -1 ;  /* 0xbf8000000e0e7421 */ /* 0x000fd80000010000 */
[----:B------:R-:W-:-:S07]  /*4470*/  @!P0 FADD.FTZ R14, R14, -1 ;  /* 0xbf8000000e0e8421 */ /* 0x000fce0000010000 */
.L_x_29469:
[----:B------:R-:W-:Y:S05]  /*4480*/  BSYNC.RECONVERGENT B1 ;  /* 0x0000000000017941 */ /* 0x000fea0003800200 */
.L_x_29468:
[----:B------:R-:W-:Y:S01]  /*4490*/  FFMA.FTZ R13, -R12, R14, R13 ;  /* 0x0000000e0c0d7223 */ /* 0x000fe2000001010d */
[----:B------:R-:W-:Y:S06]  /*44a0*/  BRA `(.L_x_29466) ;  /* 0x0000000000787947 */ /* 0x000fec0003800000 */
.L_x_29467:
        /* <DEDUP_REMOVED lines=14> */
.L_x_29473:
        /* <DEDUP_REMOVED lines=13> */
.L_x_29472:
[----:B------:R-:W-:Y:S05]  /*4660*/  BSYNC.RECONVERGENT B1 ;  /* 0x0000000000017941 */ /* 0x000fea0003800200 */
.L_x_29471:
[----:B------:R-:W-:-:S04]  /*4670*/  FMUL.FTZ R13, R13, 1.1920928955078125e-07 ;  /* 0x340000000d0d7820 */ /* 0x000fc80000410000 */
[----:B------:R-:W-:-:S07]  /*4680*/  FMUL.FTZ R13, R12, R13 ;  /* 0x0000000d0c0d7220 */ /* 0x000fce0000410000 */
.L_x_29466:
[----:B------:R-:W-:Y:S05]  /*4690*/  BSYNC.RECONVERGENT B0 ;  /* 0x0000000000007941 */ /* 0x000fea0003800200 */
.L_x_29465:
[C---:B------:R-:W-:Y:S01]  /*46a0*/  LOP3.LUT R10, R13.reuse, 0x80000000, R10, 0xb8, !PT ;  /* 0x800000000d0a7812 */ /* 0x040fe200078eb80a */
[----:B------:R-:W-:Y:S01]  /*46b0*/  HADD2.F32 R12, -RZ, R0.H0_H0 ;  /* 0x20000000ff0c7230 */ /* 0x000fe20000004100 */
[C---:B------:R-:W-:Y:S01]  /*46c0*/  FSETP.NAN.FTZ.AND P0, PT, |R13|.reuse, |R13|, PT ;  /* 0x4000000d0d00720b */ /* 0x040fe20003f18200 */
[----:B------:R-:W-:Y:S03]  /*46d0*/  BSSY.RECONVERGENT B0, `(.L_x_29474) ;  /* 0x0000048000007945 */ /* 0x000fe60003800200 */
[----:B------:R-:W-:Y:S01]  /*46e0*/  FSEL R10, R13, R10, P0 ;  /* 0x0000000a0d0a7208 */ /* 0x000fe20000000000 */
[----:B------:R-:W-:-:S03]  /*46f0*/  HADD2.F32 R13, -RZ, R2.H0_H0 ;  /* 0x20000002ff0d7230 */ /* 0x000fc60000004100 */
[----:B------:R-:W-:Y:S02]  /*4700*/  FSETP.NEU.FTZ.AND P2, PT, R10, RZ, PT ;  /* 0x000000ff0a00720b */ /* 0x000fe40003f5d000 */
[----:B0-----:R-:W-:-:S11]  /*4710*/  FADD.FTZ R14, |R13|, -RZ ;  /* 0x800000ff0d0e7221 */ /* 0x001fd60000010200 */
        /* <DEDUP_REMOVED lines=31> */
.L_x_29479:
[----:B------:R-:W-:Y:S01]  /*4910*/  FSETP.GEU.FTZ.AND P0, PT, R17, -R11, PT ;  /* 0x8000000b1100720b */ /* 0x000fe20003f1e000 */
[----:B------:R-:W-:-:S12]  /*4920*/  FADD.FTZ R15, R15, -1 ;  /* 0xbf8000000f0f7421 */ /* 0x000fd80000010000 */
[----:B------:R-:W-:-:S07]  /*4930*/  @!P0 FADD.FTZ R15, R15, -1 ;  /* 0xbf8000000f0f8421 */ /* 0x000fce0000010000 */
.L_x_29478:
[----:B------:R-:W-:Y:S05]  /*4940*/  BSYNC.RECONVERGENT B1 ;  /* 0x0000000000017941 */ /* 0x000fea0003800200 */
.L_x_29477:
[----:B------:R-:W-:Y:S01]  /*4950*/  FFMA.FTZ R14, -R11, R15, R14 ;  /* 0x0000000f0b0e7223 */ /* 0x000fe2000001010e */
[----:B------:R-:W-:Y:S06]  /*4960*/  BRA `(.L_x_29475) ;  /* 0x0000000000787947 */ /* 0x000fec0003800000 */
.L_x_29476:
        /* <DEDUP_REMOVED lines=14> */
.L_x_29482:
        /* <DEDUP_REMOVED lines=13> */
.L_x_29481:
[----:B------:R-:W-:Y:S05]  /*4b20*/  BSYNC.RECONVERGENT B1 ;  /* 0x0000000000017941 */ /* 0x000fea0003800200 */
.L_x_29480:
[----:B------:R-:W-:-:S04]  /*4b30*/  FMUL.FTZ R14, R14, 1.1920928955078125e-07 ;  /* 0x340000000e0e7820 */ /* 0x000fc80000410000 */
[----:B------:R-:W-:-:S07]  /*4b40*/  FMUL.FTZ R14, R11, R14 ;  /* 0x0000000e0b0e7220 */ /* 0x000fce0000410000 */
.L_x_29475:
[----:B------:R-:W-:Y:S05]  /*4b50*/  BSYNC.RECONVERGENT B0 ;  /* 0x0000000000007941 */ /* 0x000fea0003800200 */
.L_x_29474:
[C---:B------:R-:W-:Y:S01]  /*4b60*/  LOP3.LUT R11, R14.reuse, 0x80000000, R13, 0xb8, !PT ;  /* 0x800000000e0b7812 */ /* 0x040fe200078eb80d */
[----:B------:R-:W-:Y:S01]  /*4b70*/  HADD2.F32 R13, -RZ, R2.H1_H1 ;  /* 0x30000002ff0d7230 */ /* 0x000fe20000004100 */
[C---:B------:R-:W-:Y:S01]  /*4b80*/  FSETP.NAN.FTZ.AND P0, PT, |R14|.reuse, |R14|, PT ;  /* 0x4000000e0e00720b */ /* 0x040fe20003f18200 */
[----:B------:R-:W-:Y:S01]  /*4b90*/  HADD2.F32 R0, -RZ, R0.H1_H1 ;  /* 0x30000000ff007230 */ /* 0x000fe20000004100 */
[----:B------:R-:W-:Y:S02]  /*4ba0*/  BSSY.RECONVERGENT B0, `(.L_x_29483) ;  /* 0x0000047000007945 */ /* 0x000fe40003800200 */
[----:B------:R-:W-:Y:S01]  /*4bb0*/  FSEL R11, R14, R11, P0 ;  /* 0x0000000b0e0b7208 */ /* 0x000fe20000000000 */
[----:B0-----:R-:W-:-:S03]  /*4bc0*/  FADD.FTZ R15, |R13|, -RZ ;  /* 0x800000ff0d0f7221 */ /* 0x001fc60000010200 */
        /* <DEDUP_REMOVED lines=32> */
.L_x_29488:
[----:B------:R-:W-:Y:S01]  /*4dd0*/  FSETP.GEU.FTZ.AND P0, PT, R17, -R2, PT ;  /* 0x800000021100720b */ /* 0x000fe20003f1e000 */
[----:B------:R-:W-:-:S12]  /*4de0*/  FADD.FTZ R12, R12, -1 ;  /* 0xbf8000000c0c7421 */ /* 0x000fd80000010000 */
[----:B------:R-:W-:-:S07]  /*4df0*/  @!P0 FADD.FTZ R12, R12, -1 ;  /* 0xbf8000000c0c8421 */ /* 0x000fce0000010000 */
.L_x_29487:
[----:B------:R-:W-:Y:S05]  /*4e00*/  BSYNC.RECONVERGENT B1 ;  /* 0x0000000000017941 */ /* 0x000fea0003800200 */
.L_x_29486:
[----:B------:R-:W-:Y:S01]  /*4e10*/  FFMA.FTZ R15, -R2, R12, R15 ;  /* 0x0000000c020f7223 */ /* 0x000fe2000001010f */
[----:B------:R-:W-:Y:S06]  /*4e20*/  BRA `(.L_x_29484) ;  /* 0x0000000000787947 */ /* 0x000fec0003800000 */
.L_x_29485:
        /* <DEDUP_REMOVED lines=14> */
.L_x_29491:
        /* <DEDUP_REMOVED lines=13> */
.L_x_29490:
[----:B------:R-:W-:Y:S05]  /*4fe0*/  BSYNC.RECONVERGENT B1 ;  /* 0x0000000000017941 */ /* 0x000fea0003800200 */
.L_x_29489:
[----:B------:R-:W-:-:S04]  /*4ff0*/  FMUL.FTZ R15, R15, 1.1920928955078125e-07 ;  /* 0x340000000f0f7820 */ /* 0x000fc80000410000 */
[----:B------:R-:W-:-:S07]  /*5000*/  FMUL.FTZ R15, R2, R15 ;  /* 0x0000000f020f7220 */ /* 0x000fce0000410000 */
.L_x_29484:
[----:B------:R-:W-:Y:S05]  /*5010*/  BSYNC.RECONVERGENT B0 ;  /* 0x0000000000007941 */ /* 0x000fea0003800200 */
.L_x_29483:
[C---:B------:R-:W-:Y:S01]  /*5020*/  LOP3.LUT R2, R15.reuse, 0x80000000, R13, 0xb8, !PT ;  /* 0x800000000f027812 */ /* 0x040fe200078eb80d */
[----:B------:R-:W-:Y:S01]  /*5030*/  HADD2.F32 R13, -RZ, R5.H0_H0 ;  /* 0x20000005ff0d7230 */ /* 0x000fe20000004100 */
[C---:B------:R-:W-:Y:S01]  /*5040*/  FSETP.NAN.FTZ.AND P0, PT, |R15|.reuse, |R15|, PT ;  /* 0x4000000f0f00720b */ /* 0x040fe20003f18200 */
[----:B0-----:R-:W-:Y:S01]  /*5050*/  HADD2.F32 R12, -RZ, R3.H0_H0 ;  /* 0x20000003ff0c7230 */ /* 0x001fe20000004100 */
        /* <DEDUP_REMOVED lines=35> */
.L_x_29497:
[----:B------:R-:W-:Y:S01]  /*5290*/  FSETP.GEU.FTZ.AND P0, PT, R17, -R0, PT ;  /* 0x800000001100720b */ /* 0x000fe20003f1e000 */
[----:B------:R-:W-:-:S12]  /*52a0*/  FADD.FTZ R14, R14, -1 ;  /* 0xbf8000000e0e7421 */ /* 0x000fd80000010000 */
[----:B------:R-:W-:-:S07]  /*52b0*/  @!P0 FADD.FTZ R14, R14, -1 ;  /* 0xbf8000000e0e8421 */ /* 0x000fce0000010000 */
.L_x_29496:
[----:B------:R-:W-:Y:S05]  /*52c0*/  BSYNC.RECONVERGENT B1 ;  /* 0x0000000000017941 */ /* 0x000fea0003800200 */
.L_x_29495:
[----:B------:R-:W-:Y:S01]  /*52d0*/  FFMA.FTZ R15, -R0, R14, R15 ;  /* 0x0000000e000f7223 */ /* 0x000fe2000001010f */
[----:B------:R-:W-:Y:S06]  /*52e0*/  BRA `(.L_x_29493) ;  /* 0x0000000000787947 */ /* 0x000fec0003800000 */
.L_x_29494:
        /* <DEDUP_REMOVED lines=14> */
.L_x_29500:
        /* <DEDUP_REMOVED lines=13> */
.L_x_29499:
[----:B------:R-:W-:Y:S05]  /*54a0*/  BSYNC.RECONVERGENT B1 ;  /* 0x0000000000017941 */ /* 0x000fea0003800200 */
.L_x_29498:
[----:B------:R-:W-:-:S04]  /*54b0*/  FMUL.FTZ R15, R15, 1.1920928955078125e-07 ;  /* 0x340000000f0f7820 */ /* 0x000fc80000410000 */
[----:B------:R-:W-:-:S07]  /*54c0*/  FMUL.FTZ R15, R0, R15 ;  /* 0x0000000f000f7220 */ /* 0x000fce0000410000 */
.L_x_29493:
[----:B------:R-:W-:Y:S05]  /*54d0*/  BSYNC.RECONVERGENT B0 ;  /* 0x0000000000007941 */ /* 0x000fea0003800200 */
.L_x_29492:
[C---:B------:R-:W-:Y:S01]  /*54e0*/  LOP3.LUT R0, R15.reuse, 0x80000000, R13, 0xb8, !PT ;  /* 0x800000000f007812 */ /* 0x040fe200078eb80d */
[----:B------:R-:W-:Y:S01]  /*54f0*/  HADD2.F32 R3, -RZ, R3.H1_H1 ;  /* 0x30000003ff037230 */ /* 0x000fe20000004100 */
[C---:B------:R-:W-:Y:S01]  /*5500*/  FSETP.NAN.FTZ.AND P0, PT, |R15|.reuse, |R15|, PT ;  /* 0x4000000f0f00720b */ /* 0x040fe20003f18200 */
[----:B------:R-:W-:Y:S03]  /*5510*/  BSSY.RECONVERGENT B0, `(.L_x_29501) ;  /* 0x0000048000007945 */ /* 0x000fe60003800200 */
[----:B------:R-:W-:Y:S01]  /*5520*/  FSEL R13, R15, R0, P0 ;  /* 0x000000000f0d7208 */ /* 0x000fe20000000000 */
[----:B------:R-:W-:-:S03]  /*5530*/  HADD2.F32 R0, -RZ, R5.H1_H1 ;  /* 0x30000005ff007230 */ /* 0x000fc60000004100 */
        /* <DEDUP_REMOVED lines=33> */
.L_x_29506:
[----:B------:R-:W-:Y:S01]  /*5750*/  FSETP.GEU.FTZ.AND P0, PT, R16, -R5, PT ;  /* 0x800000051000720b */ /* 0x000fe20003f1e000 */
[----:B------:R-:W-:-:S12]  /*5760*/  FADD.FTZ R17, R17, -1 ;  /* 0xbf80000011117421 */ /* 0x000fd80000010000 */
[----:B------:R-:W-:-:S07]  /*5770*/  @!P0 FADD.FTZ R17, R17, -1 ;  /* 0xbf80000011118421 */ /* 0x000fce0000010000 */
.L_x_29505:
[----:B------:R-:W-:Y:S05]  /*5780*/  BSYNC.RECONVERGENT B1 ;  /* 0x0000000000017941 */ /* 0x000fea0003800200 */
.L_x_29504:
[----:B------:R-:W-:Y:S01]  /*5790*/  FFMA.FTZ R12, -R5, R17, R12 ;  /* 0x00000011050c7223 */ /* 0x000fe2000001010c */
[----:B------:R-:W-:Y:S06]  /*57a0*/  BRA `(.L_x_29502) ;  /* 0x0000000000787947 */ /* 0x000fec0003800000 */
.L_x_29503:
        /* <DEDUP_REMOVED lines=14> */
.L_x_29509:
        /* <DEDUP_REMOVED lines=13> */
.L_x_29508:
[----:B------:R-:W-:Y:S05]  /*5960*/  BSYNC.RECONVERGENT B1 ;  /* 0x0000000000017941 */ /* 0x000fea0003800200 */
.L_x_29507:
[----:B------:R-:W-:-:S04]  /*5970*/  FMUL.FTZ R12, R12, 1.1920928955078125e-07 ;  /* 0x340000000c0c7820 */ /* 0x000fc80000410000 */
[----:B------:R-:W-:-:S07]  /*5980*/  FMUL.FTZ R12, R5, R12 ;  /* 0x0000000c050c7220 */ /* 0x000fce0000410000 */
.L_x_29502:
[----:B------:R-:W-:Y:S05]  /*5990*/  BSYNC.RECONVERGENT B0 ;  /* 0x0000000000007941 */ /* 0x000fea0003800200 */
.L_x_29501:
[C---:B------:R-:W-:Y:S01]  /*59a0*/  FSETP.NAN.FTZ.AND P0, PT, |R12|.reuse, |R12|, PT ;  /* 0x4000000c0c00720b */ /* 0x040fe20003f18200 */
[----:B0-----:R-:W0:Y:S01]  /*59b0*/  LDC.64 R14, c[0x0][0x388] ;  /* 0x0000e200ff0e7b82 */ /* 0x001e220000000a00 */
[----:B------:R-:W-:Y:S02]  /*59c0*/  LOP3.LUT R5, R12, 0x80000000, R0, 0xb8, !PT ;  /* 0x800000000c057812 */ /* 0x000fe400078eb800 */
[----:B------:R-:W-:Y:S02]  /*59d0*/  F2FP.F16.F32.PACK_AB R7, R8, R7 ;  /* 0x000000070807723e */ /* 0x000fe400000000ff */
[----:B------:R-:W-:Y:S02]  /*59e0*/  FSEL R12, R12, R5, P0 ;  /* 0x000000050c0c7208 */ /* 0x000fe40000000000 */
[----:B------:R-:W-:Y:S02]  /*59f0*/  F2FP.F16.F32.PACK_AB R9, R10, R9 ;  /* 0x000000090a09723e */ /* 0x000fe400000000ff */
[----:B------:R-:W-:-:S02]  /*5a00*/  FSETP.NEU.FTZ.AND P2, PT, R12, RZ, PT ;  /* 0x000000ff0c00720b */ /* 0x000fc40003f5d000 */
[----:B------:R-:W-:-:S11]  /*5a10*/  F2FP.F16.F32.PACK_AB R11, R2, R11 ;  /* 0x0000000b020b723e */ /* 0x000fd600000000ff */
        /* <DEDUP_REMOVED lines=11> */
[----:B------:R-:W-:-:S05]  /*5ad0*/  F2FP.F16.F32.PACK_AB R13, R12, R13 ;  /* 0x0000000d0c0d723e */ /* 0x000fca00000000ff */
[----:B------:R-:W-:Y:S01]  /*5ae0*/  STG.E desc[UR4][R4.64+0x600], R13 ;  /* 0x0006000d04007986 */ /* 0x000fe2000c101904 */
[----:B------:R-:W-:Y:S05]  /*5af0*/  EXIT ;  /* 0x000000000000794d */ /* 0x000fea0003800000 */
.L_x_29510:
        /* <DEDUP_REMOVED lines=16> */
.L_x_50183:


//--------------------- .text._ZN2at6native29vectorized_elementwise_kernelILi4ENS0_13BinaryFunctorIN3c104HalfES4_S4_ZZZNS0_21remainder_kernel_cudaERNS_18TensorIteratorBaseEENKUlvE0_clEvENKUlvE1_clEvEUlS4_S4_E_EESt5arrayIPcLm3EEEEviT0_T1_ --------------------------
	.section	.text._ZN2at6native29vectorized_elementwise_kernelILi4ENS0_13BinaryFunctorIN3c104HalfES4_S4_ZZZNS0_21remainder_kernel_cudaERNS_18TensorIteratorBaseEENKUlvE0_clEvENKUlvE1_clEvEUlS4_S4_E_EESt5arrayIPcLm3EEEEviT0_T1_,"ax",@progbits
	.align	128
        .global         _ZN2at6native29vectorized_elementwise_kernelILi4ENS0_13BinaryFunctorIN3c104HalfES4_S4_ZZZNS0_21remainder_kernel_cudaERNS_18TensorIteratorBaseEENKUlvE0_clEvENKUlvE1_clEvEUlS4_S4_E_EESt5arrayIPcLm3EEEEviT0_T1_
        .type           _ZN2at6native29vectorized_elementwise_kernelILi4ENS0_13BinaryFunctorIN3c104HalfES4_S4_ZZZNS0_21remainder_kernel_cudaERNS_18TensorIteratorBaseEENKUlvE0_clEvENKUlvE1_clEvEUlS4_S4_E_EESt5arrayIPcLm3EEEEviT0_T1_,@function
        .size           _ZN2at6native29vectorized_elementwise_kernelILi4ENS0_13BinaryFunctorIN3c104HalfES4_S4_ZZZNS0_21remainder_kernel_cudaERNS_18TensorIteratorBaseEENKUlvE0_clEvENKUlvE1_clEvEUlS4_S4_E_EESt5arrayIPcLm3EEEEviT0_T1_,(.L_x_50184 - _ZN2at6native29vectorized_elementwise_kernelILi4ENS0_13BinaryFunctorIN3c104HalfES4_S4_ZZZNS0_21remainder_kernel_cudaERNS_18TensorIteratorBaseEENKUlvE0_clEvENKUlvE1_clEvEUlS4_S4_E_EESt5arrayIPcLm3EEEEviT0_T1_)
        .other          _ZN2at6native29vectorized_elementwise_kernelILi4ENS0_13BinaryFunctorIN3c104HalfES4_S4_ZZZNS0_21remainder_kernel_cudaERNS_18TensorIteratorBaseEENKUlvE0_clEvENKUlvE1_clEvEUlS4_S4_E_EESt5arrayIPcLm3EEEEviT0_T1_,@"STO_CUDA_ENTRY STV_DEFAULT"
_ZN2at6native29vectorized_elementwise_kernelILi4ENS0_13BinaryFunctorIN3c104HalfES4_S4_ZZZNS0_21remainder_kernel_cudaERNS_18TensorIteratorBaseEENKUlvE0_clEvENKUlvE1_clEvEUlS4_S4_E_EESt5arrayIPcLm3EEEEviT0_T1_:
.text._ZN2at6native29vectorized_elementwise_kernelILi4ENS0_13BinaryFunctorIN3c104HalfES4_S4_ZZZNS0_21remainder_kernel_cudaERNS_18TensorIteratorBaseEENKUlvE0_clEvENKUlvE1_clEvEUlS4_S4_E_EESt5arrayIPcLm3EEEEviT0_T1_:
        /* <DEDUP_REMOVED lines=132> */
.L_x_29518:
[----:B------:R-:W-:Y:S05]  /*0840*/  BSYNC.RECONVERGENT B2 ;  /* 0x0000000000027941 */ /* 0x000fea0003800200 */
.L_x_29517:
[----:B------:R-:W-:Y:S01]  /*0850*/  FFMA.FTZ R12, -R13, R17, R12 ;  /* 0x000000110d0c7223 */ /* 0x000fe2000001010c */
[----:B------:R-:W-:Y:S06]  /*0860*/  BRA `(.L_x_29515) ;  /* 0x0000000000787947 */ /* 0x000fec0003800000 */
.L_x_29516:
        /* <DEDUP_REMOVED lines=14> */
.L_x_29521:
        /* <DEDUP_REMOVED lines=13> */
.L_x_29520:
[----:B------:R-:W-:Y:S05]  /*0a20*/  BSYNC.RECONVERGENT B2 ;  /* 0x0000000000027941 */ /* 0x000fea0003800200 */
.L_x_29519:
[----:B0-----:R-:W-:-:S04]  /*0a30*/  FMUL.FTZ R13, R16, 1.1920928955078125e-07 ;  /* 0x34000000100d7820 */ /* 0x001fc80000410000 */
[----:B------:R-:W-:-:S07]  /*0a40*/  FMUL.FTZ R12, R12, R13 ;  /* 0x0000000d0c0c7220 */ /* 0x000fce0000410000 */
.L_x_29515:
[----:B------:R-:W-:Y:S05]  /*0a50*/  BSYNC.RECONVERGENT B0 ;  /* 0x0000000000007941 */ /* 0x000fea0003800200 */
.L_x_29514:
        /* <DEDUP_REMOVED lines=11> */
.L_x_29513:
[----:B------:R-:W-:Y:S05]  /*0b10*/  BSYNC.RECONVERGENT B1 ;  /* 0x0000000000017941 */ /* 0x000fea0003800200 */
.L_x_29512:
        /* <DEDUP_REMOVED lines=33> */
.L_x_29529:
[----:B------:R-:W-:Y:S01]  /*0d30*/  FSETP.GEU.FTZ.AND P0, PT, R15, -R17, PT ;  /* 0x800000110f00720b */ /* 0x000fe20003f1e000 */
[----:B------:R-:W-:-:S12]  /*0d40*/  FADD.FTZ R13, R13, -1 ;  /* 0xbf8000000d0d7421 */ /* 0x000fd80000010000 */
[----:B------:R-:W-:-:S07]  /*0d50*/  @!P0 FADD.FTZ R13, R13, -1 ;  /* 0xbf8000000d0d8421 */ /* 0x000fce0000010000 */
.L_x_29528:
[----:B------:R-:W-:Y:S05]  /*0d60*/  BSYNC.RECONVERGENT B2 ;  /* 0x0000000000027941 */ /* 0x000fea0003800200 */
.L_x_29527:
[----:B------:R-:W-:Y:S01]  /*0d70*/  FFMA.FTZ R12, -R17, R13, R12 ;  /* 0x0000000d110c7223 */ /* 0x000fe2000001010c */
[----:B------:R-:W-:Y:S06]  /*0d80*/  BRA `(.L_x_29525) ;  /* 0x0000000000787947 */ /* 0x000fec0003800000 */
.L_x_29526:
        /* <DEDUP_REMOVED lines=14> */
.L_x_29532:
        /* <DEDUP_REMOVED lines=13> */
.L_x_29531:
[----:B------:R-:W-:Y:S05]  /*0f40*/  BSYNC.RECONVERGENT B2 ;  /* 0x0000000000027941 */ /* 0x000fea0003800200 */
.L_x_29530:
[----:B0-----:R-:W-:-:S04]  /*0f50*/  FMUL.FTZ R13, R16, 1.1920928955078125e-07 ;  /* 0x34000000100d7820 */ /* 0x001fc80000410000 */
[----:B------:R-:W-:-:S07]  /*0f60*/  FMUL.FTZ R12, R12, R13 ;  /* 0x0000000d0c0c7220 */ /* 0x000fce0000410000 */
.L_x_29525:
[----:B------:R-:W-:Y:S05]  /*0f70*/  BSYNC.RECONVERGENT B0 ;  /* 0x0000000000007941 */ /* 0x000fea0003800200 */
.L_x_29524:
        /* <DEDUP_REMOVED lines=11> */
.L_x_29523:
[----:B------:R-:W-:Y:S05]  /*1030*/  BSYNC.RECONVERGENT B1 ;  /* 0x0000000000017941 */ /* 0x000fea0003800200 */
.L_x_29522:
        /* <DEDUP_REMOVED lines=33> */
.L_x_29540:
[----:B------:R-:W-:Y:S01]  /*1250*/  FSETP.GEU.FTZ.AND P0, PT, R13, -R17, PT ;  /* 0x800000110d00720b */ /* 0x000fe20003f1e000 */
[----:B------:R-:W-:-:S12]  /*1260*/  FADD.FTZ R15, R15, -1 ;  /* 0xbf8000000f0f7421 */ /* 0x000fd80000010000 */
[----:B------:R-:W-:-:S07]  /*1270*/  @!P0 FADD.FTZ R15, R15, -1 ;  /* 0xbf8000000f0f8421 */ /* 0x000fce0000010000 */
.L_x_29539:
[----:B------:R-:W-:Y:S05]  /*1280*/  BSYNC.RECONVERGENT B2 ;  /* 0x0000000000027941 */ /* 0x000fea0003800200 */
.L_x_29538:
[----:B------:R-:W-:Y:S01]  /*1290*/  FFMA.FTZ R10, -R17, R15, R10 ;  /* 0x0000000f110a7223 */ /* 0x000fe2000001010a */
[----:B------:R-:W-:Y:S06]  /*12a0*/  BRA `(.L_x_29536) ;  /* 0x0000000000807947 */ /* 0x000fec0003800000 */
.L_x_29537:
        /* <DEDUP_REMOVED lines=15> */
.L_x_29543:
        /* <DEDUP_REMOVED lines=14> */
.L_x_29542:
[----:B------:R-:W-:Y:S05]  /*1480*/  BSYNC.RECONVERGENT B2 ;  /* 0x0000000000027941 */ /* 0x000fea0003800200 */
.L_x_29541:
[----:B------:R-:W-:-:S04]  /*1490*/  FMUL.FTZ R15, R15, 1.1920928955078125e-07 ;  /* 0x340000000f0f7820 */ /* 0x000fc80000410000 */
[----:B------:R-:W-:-:S07]  /*14a0*/  FMUL.FTZ R10, R10, R15 ;  /* 0x0000000f0a0a7220 */ /* 0x000fce0000410000 */
.L_x_29536:
[----:B------:R-:W-:Y:S05]  /*14b0*/  BSYNC.RECONVERGENT B0 ;  /* 0x0000000000007941 */ /* 0x000fea0003800200 */
.L_x_29535:
        /* <DEDUP_REMOVED lines=11> */
.L_x_29534:
[----:B------:R-:W-:Y:S05]  /*1570*/  BSYNC.RECONVERGENT B1 ;  /* 0x0000000000017941 */ /* 0x000fea0003800200 */
.L_x_29533:
        /* <DEDUP_REMOVED lines=33> */
.L_x_29551:
[----:B------:R-:W-:Y:S01]  /*1790*/  FSETP.GEU.FTZ.AND P0, PT, R14, -R15, PT ;  /* 0x8000000f0e00720b */ /* 0x000fe20003f1e000 */
[----:B------:R-:W-:-:S12]  /*17a0*/  FADD.FTZ R11, R11, -1 ;  /* 0xbf8000000b0b7421 */ /* 0x000fd80000010000 */
[----:B------:R-:W-:-:S07]  /*17b0*/  @!P0 FADD.FTZ R11, R11, -1 ;  /* 0xbf8000000b0b8421 */ /* 0x000fce0000010000 */
.L_x_29550:
[----:B------:R-:W-:Y:S05]  /*17c0*/  BSYNC.RECONVERGENT B2 ;  /* 0x0000000000027941 */ /* 0x000fea0003800200 */
.L_x_29549:
[----:B------:R-:W-:Y:S01]  /*17d0*/  FFMA.FTZ R12, -R15, R11, R12 ;  /* 0x0000000b0f0c7223 */ /* 0x000fe2000001010c */
[----:B------:R-:W-:Y:S06]  /*17e0*/  BRA `(.L_x_29547) ;  /* 0x0000000000847947 */ /* 0x000fec0003800000 */
.L_x_29548:
        /* <DEDUP_REMOVED lines=17> */
.L_x_29554:
        /* <DEDUP_REMOVED lines=13> */
.L_x_29553:
[----:B------:R-:W-:Y:S05]  /*19d0*/  BSYNC.RECONVERGENT B2 ;  /* 0x0000000000027941 */ /* 0x000fea0003800200 */
.L_x_29552:
[----:B------:R-:W-:-:S04]  /*19e0*/  FMUL.FTZ R16, R16, 1.1920928955078125e-07 ;  /* 0x3400000010107820 */ /* 0x000fc80000410000 */
[----:B0-----:R-:W-:-:S07]  /*19f0*/  FMUL.FTZ R12, R11, R16 ;  /* 0x000000100b0c7220 */ /* 0x001fce0000410000 */
.L_x_29547:
[----:B------:R-:W-:Y:S05]  /*1a00*/  BSYNC.RECONVERGENT B0 ;  /* 0x0000000000007941 */ /* 0x000fea0003800200 */
.L_x_29546:
        /* <DEDUP_REMOVED lines=11> */
.L_x_29545:
[----:B------:R-:W-:Y:S05]  /*1ac0*/  BSYNC.RECONVERGENT B1 ;  /* 0x0000000000017941 */ /* 0x000fea0003800200 */
.L_x_29544:
        /* <DEDUP_REMOVED lines=33> */
.L_x_29562:
[----:B------:R-:W-:Y:S01]  /*1ce0*/  FSETP.GEU.FTZ.AND P0, PT, R15, -R17, PT ;  /* 0x800000110f00720b */ /* 0x000fe20003f1e000 */
[----:B------:R-:W-:-:S12]  /*1cf0*/  FADD.FTZ R13, R13, -1 ;  /* 0xbf8000000d0d7421 */ /* 0x000fd80000010000 */
[----:B------:R-:W-:-:S07]  /*1d00*/  @!P0 FADD.FTZ R13, R13, -1 ;  /* 0xbf8000000d0d8421 */ /* 0x000fce0000010000 */
.L_x_29561:
[----:B------:R-:W-:Y:S05]  /*1d10*/  BSYNC.RECONVERGENT B2 ;  /* 0x0000000000027941 */ /* 0x000fea0003800200 */
.L_x_29560:
[----:B------:R-:W-:Y:S01]  /*1d20*/  FFMA.FTZ R12, -R17, R13, R12 ;  /* 0x0000000d110c7223 */ /* 0x000fe2000001010c */
[----:B------:R-:W-:Y:S06]  /*1d30*/  BRA `(.L_x_29558) ;  /* 0x0000000000847947 */ /* 0x000fec0003800000 */
.L_x_29559:
        /* <DEDUP_REMOVED lines=17> */
.L_x_29565:
        /* <DEDUP_REMOVED lines=13> */
.L_x_29564:
[----:B------:R-:W-:Y:S05]  /*1f20*/  BSYNC.RECONVERGENT B2 ;  /* 0x0000000000027941 */ /* 0x000fea0003800200 */
.L_x_29563:
[----:B------:R-:W-:-:S04]  /*1f30*/  FMUL.FTZ R17, R17, 1.1920928955078125e-07 ;  /* 0x3400000011117820 */ /* 0x000fc80000410000 */
[----:B------:R-:W-:-:S07]  /*1f40*/  FMUL.FTZ R12, R12, R17 ;  /* 0x000000110c0c7220 */ /* 0x000fce0000410000 */
.L_x_29558:
[----:B------:R-:W-:Y:S05]  /*1f50*/  BSYNC.RECONVERGENT B0 ;  /* 0x0000000000007941 */ /* 0x000fea0003800200 */
.L_x_29557:
        /* <DEDUP_REMOVED lines=11> */
.L_x_29556:
[----:B------:R-:W-:Y:S05]  /*2010*/  BSYNC.RECONVERGENT B1 ;  /* 0x0000000000017941 */ /* 0x000fea0003800200 */
.L_x_29555:
        /* <DEDUP_REMOVED lines=33> */
.L_x_29573:
[----:B------:R-:W-:Y:S01]  /*2230*/  FSETP.GEU.FTZ.AND P0, PT, R15, -R17, PT ;  /* 0x800000110f00720b */ /* 0x000fe20003f1e000 */
[----:B------:R-:W-:-:S12]  /*2240*/  FADD.FTZ R13, R13, -1 ;  /* 0xbf8000000d0d7421 */ /* 0x000fd80000010000 */
[----:B------:R-:W-:-:S07]  /*2250*/  @!P0 FADD.FTZ R13, R13, -1 ;  /* 0xbf8000000d0d8421 */ /* 0x000fce0000010000 */
.L_x_29572:
[----:B------:R-:W-:Y:S05]  /*2260*/  BSYNC.RECONVERGENT B2 ;  /* 0x0000000000027941 */ /* 0x000fea0003800200 */
.L_x_29571:
[----:B------:R-:W-:Y:S01]  /*2270*/  FFMA.FTZ R12, -R17, R13, R12 ;  /* 0x0000000d110c7223 */ /* 0x000fe2000001010c */
[----:B------:R-:W-:Y:S06]  /*2280*/  BRA `(.L_x_29569) ;  /* 0x0000000000787947 */ /* 0x000fec0003800000 */
.L_x_29570:
        /* <DEDUP_REMOVED lines=14> */
.L_x_29576:
        /* <DEDUP_REMOVED lines=13> */
.L_x_29575:
[----:B------:R-:W-:Y:S05]  /*2440*/  BSYNC.RECONVERGENT B2 ;  /* 0x0000000000027941 */ /* 0x000fea0003800200 */
.L_x_29574:
[----:B------:R-:W-:-:S04]  /*2450*/  FMUL.FTZ R15, R15, 1.1920928955078125e-07 ;  /* 0x340000000f0f7820 */ /* 0x000fc80000410000 */
[----:B------:R-:W-:-:S07]  /*2460*/  FMUL.FTZ R12, R12, R15 ;  /* 0x0000000f0c0c7220 */ /* 0x000fce0000410000 */
.L_x_29569:
[----:B------:R-:W-:Y:S05]  /*2470*/  BSYNC.RECONVERGENT B0 ;  /* 0x0000000000007941 */ /* 0x000fea0003800200 */
.L_x_29568:
        /* <DEDUP_REMOVED lines=11> */
.L_x_29567:
[----:B------:R-:W-:Y:S05]  /*2530*/  BSYNC.RECONVERGENT B1 ;  /* 0x0000000000017941 */ /* 0x000fea0003800200 */
.L_x_29566:
        /* <DEDUP_REMOVED lines=33> */
.L_x_29584:
[----:B------:R-:W-:Y:S01]  /*2750*/  FSETP.GEU.FTZ.AND P0, PT, R14, -R15, PT ;  /* 0x8000000f0e00720b */ /* 0x000fe20003f1e000 */
[----:B------:R-:W-:-:S12]  /*2760*/  FADD.FTZ R3, R3, -1 ;  /* 0xbf80000003037421 */ /* 0x000fd80000010000 */
[----:B------:R-:W-:-:S07]  /*2770*/  @!P0 FADD.FTZ R3, R3, -1 ;  /* 0xbf80000003038421 */ /* 0x000fce0000010000 */
.L_x_29583:
[----:B------:R-:W-:Y:S05]  /*2780*/  BSYNC.RECONVERGENT B2 ;  /* 0x0000000000027941 */ /* 0x000fea0003800200 */
.L_x_29582:
[----:B------:R-:W-:Y:S01]  /*2790*/  FFMA.FTZ R12, -R15, R3, R12 ;  /* 0x000000030f0c7223 */ /* 0x000fe2000001010c */
[----:B------:R-:W-:Y:S06]  /*27a0*/  BRA `(.L_x_29580) ;  /* 0x0000000000787947 */ /* 0x000fec0003800000 */
.L_x_29581:
        /* <DEDUP_REMOVED lines=14> */
.L_x_29587:
        /* <DEDUP_REMOVED lines=13> */
.L_x_29586:
[----:B------:R-:W-:Y:S05]  /*2960*/  BSYNC.RECONVERGENT B2 ;  /* 0x0000000000027941 */ /* 0x000fea0003800200 */
.L_x_29585:
[----:B------:R-:W-:-:S04]  /*2970*/  FMUL.FTZ R14, R14, 1.1920928955078125e-07 ;  /* 0x340000000e0e7820 */ /* 0x000fc80000410000 */
[----:B0-----:R-:W-:-:S07]  /*2980*/  FMUL.FTZ R12, R3, R14 ;  /* 0x0000000e030c7220 */ /* 0x001fce0000410000 */
.L_x_29580:
[----:B------:R-:W-:Y:S05]  /*2990*/  BSYNC.RECONVERGENT B0 ;  /* 0x0000000000007941 */ /* 0x000fea0003800200 */
.L_x_29579:
        /* <DEDUP_REMOVED lines=11> */
.L_x_29578:
[----:B------:R-:W-:Y:S05]  /*2a50*/  BSYNC.RECONVERGENT B1 ;  /* 0x0000000000017941 */ /* 0x000fea0003800200 */
.L_x_29577:
        /* <DEDUP_REMOVED lines=33> */
.L_x_29595:
[----:B------:R-:W-:Y:S01]  /*2c70*/  FSETP.GEU.FTZ.AND P0, PT, R15, -R17, PT ;  /* 0x800000110f00720b */ /* 0x000fe20003f1e000 */
[----:B------:R-:W-:-:S12]  /*2c80*/  FADD.FTZ R13, R13, -1 ;  /* 0xbf8000000d0d7421 */ /* 0x000fd80000010000 */
[----:B------:R-:W-:-:S07]  /*2c90*/  @!P0 FADD.FTZ R13, R13, -1 ;  /* 0xbf8000000d0d8421 */ /* 0x000fce0000010000 */
.L_x_29594:
[----:B------:R-:W-:Y:S05]  /*2ca0*/  BSYNC.RECONVERGENT B2 ;  /* 0x0000000000027941 */ /* 0x000fea0003800200 */
.L_x_29593:
[----:B------:R-:W-:Y:S01]  /*2cb0*/  FFMA.FTZ R12, -R17, R13, R12 ;  /* 0x0000000d110c7223 */ /* 0x000fe2000001010c */
[----:B------:R-:W-:Y:S06]  /*2cc0*/  BRA `(.L_x_29591) ;  /* 0x0000000000787947 */ /* 0x000fec0003800000 */
.L_x_29592:
        /* <DEDUP_REMOVED lines=14> */
.L_x_29598:
        /* <DEDUP_REMOVED lines=13> */
.L_x_29597:
[----:B------:R-:W-:Y:S05]  /*2e80*/  BSYNC.RECONVERGENT B2 ;  /* 0x0000000000027941 */ /* 0x000fea0003800200 */
.L_x_29596:
[----:B------:R-:W-:-:S04]  /*2e90*/  FMUL.FTZ R13, R13, 1.1920928955078125e-07 ;  /* 0x340000000d0d7820 */ /* 0x000fc80000410000 */
[----:B------:R-:W-:-:S07]  /*2ea0*/  FMUL.FTZ R12, R12, R13 ;  /* 0x0000000d0c0c7220 */ /* 0x000fce0000410000 */
.L_x_29591:
[----:B------:R-:W-:Y:S05]  /*2eb0*/  BSYNC.RECONVERGENT B0 ;  /* 0x0000000000007941 */ /* 0x000fea0003800200 */
.L_x_29590:
        /* <DEDUP_REMOVED lines=11> */
.L_x_29589:
[----:B------:R-:W-:Y:S05]  /*2f70*/  BSYNC.RECONVERGENT B1 ;  /* 0x0000000000017941 */ /* 0x000fea0003800200 */
.L_x_29588:
        /* <DEDUP_REMOVED lines=16> */
.L_x_29601:
[----:B------:R-:W-:-:S13]  /*3080*/  ISETP.GE.U32.AND P0, PT, R6, R5, PT ;  /* 0x000000050600720c */ /* 0x000fda0003f06070 */
[----:B------:R-:W-:Y:S05]  /*3090*/  @P0 BRA `(.L_x_29603) ;  /* 0x0000000000300947 */ /* 0x000fea0003800000 */
[----:B-1----:R-:W1:Y:S01]  /*30a0*/  LDC.64 R8, c[0x0][0x388] ;  /* 0x0000e200ff087b82 */ /* 0x002e620000000a00 */
[----:B------:R-:W-:Y:S02]  /*30b0*/  IMAD.IADD R7, R4, 0x1, R6 ;  /* 0x0000000104077824 */ /* 0x000fe400078e0206 */
[----:B------:R-:W-:Y:S02]  /*30c0*/  VIADD R6, R6, 0x80 ;  /* 0x0000008006067836 */ /* 0x000fe40000000000 */
[----:B-1----:R-:W-:-:S05]  /*30d0*/  IMAD.WIDE.U32 R8, R7, 0x2, R8 ;  /* 0x0000000207087825 */ /* 0x002fca00078e0008 */
[----:B------:R1:W-:Y:S02]  /*30e0*/  STG.E.U16 desc[UR4][R8.64], R10 ;  /* 0x0000000a08007986 */ /* 0x0003e4000c101504 */
.L_x_29602:
[----:B------:R-:W-:-:S13]  /*30f0*/  ISETP.GE.U32.AND P0, PT, R6, R5, PT ;  /* 0x000000050600720c */ /* 0x000fda0003f06070 */
[----:B------:R-:W-:Y:S05]  /*3100*/  @P0 BRA `(.L_x_29604) ;  /* 0x0000000000300947 */ /* 0x000fea0003800000 */
[----:B-1----:R-:W1:Y:S01]  /*3110*/  LDC.64 R8, c[0x0][0x388] ;  /* 0x0000e200ff087b82 */ /* 0x002e620000000a00 */
[----:B0-----:R-:W-:Y:S02]  /*3120*/  IMAD.IADD R7, R4, 0x1, R6 ;  /* 0x0000000104077824 */ /* 0x001fe400078e0206 */
[----:B------:R-:W-:Y:S02]  /*3130*/  VIADD R6, R6, 0x80 ;  /* 0x0000008006067836 */ /* 0x000fe40000000000 */
[----:B-1----:R-:W-:-:S05]  /*3140*/  IMAD.WIDE.U32 R8, R7, 0x2, R8 ;  /* 0x0000000207087825 */ /* 0x002fca00078e0008 */
[----:B------:R2:W-:Y:S02]  /*3150*/  STG.E.U16 desc[UR4][R8.64], R11 ;  /* 0x0000000b08007986 */ /* 0x0005e4000c101504 */
.L_x_29603:
[----:B------:R-:W-:-:S13]  /*3160*/  ISETP.GE.U32.AND P0, PT, R6, R5, PT ;  /* 0x000000050600720c */ /* 0x000fda0003f06070 */
[----:B------:R-:W-:Y:S05]  /*3170*/  @P0 BRA `(.L_x_29605) ;  /* 0x0000000000340947 */ /* 0x000fea0003800000 */
[----:B-12---:R-:W1:Y:S01]  /*3180*/  LDC.64 R8, c[0x0][0x388] ;  /* 0x0000e200ff087b82 */ /* 0x006e620000000a00 */
[----:B------:R-:W-:Y:S02]  /*3190*/  IMAD.IADD R7, R4, 0x1, R6 ;  /* 0x0000000104077824 */ /* 0x000fe400078e0206 */
[----:B------:R-:W-:Y:S02]  /*31a0*/  VIADD R6, R6, 0x80 ;  /* 0x0000008006067836 */ /* 0x000fe40000000000 */
[----:B-1----:R-:W-:-:S05]  /*31b0*/  IMAD.WIDE.U32 R8, R7, 0x2, R8 ;  /* 0x0000000207087825 */ /* 0x002fca00078e0008 */
[----:B------:R2:W-:Y:S02]  /*31c0*/  STG.E.U16 desc[UR4][R8.64], R0 ;  /* 0x0000000008007986 */ /* 0x0005e4000c101504 */
.L_x_29604:
        /* <DEDUP_REMOVED lines=8> */
.L_x_29605:
[----:B------:R-:W-:Y:S05]  /*3250*/  BSYNC.RELIABLE B1 ;  /* 0x0000000000017941 */ /* 0x000fea0003800100 */
.L_x_29600:
[----:B------:R-:W-:-:S13]  /*3260*/  ISETP.GE.U32.AND P0, PT, R6, R5, PT ;  /* 0x000000050600720c */ /* 0x000fda0003f06070 */
[----:B-123--:R-:W1:Y:S01]  /*3270*/  @!P0 LDC.64 R8, c[0x0][0x388] ;  /* 0x0000e200ff088b82 */ /* 0x00ee620000000a00 */
[----:B------:R-:W-:Y:S02]  /*3280*/  @!P0 IMAD.IADD R7, R4, 0x1, R6 ;  /* 0x0000000104078824 */ /* 0x000fe400078e0206 */
[----:B------:R-:W-:Y:S02]  /*3290*/  @!P0 VIADD R6, R6, 0x80 ;  /* 0x0000008006068836 */ /* 0x000fe40000000000 */
[----:B-1----:R-:W-:-:S05]  /*32a0*/  @!P0 IMAD.WIDE.U32 R8, R7, 0x2, R8 ;  /* 0x0000000207088825 */ /* 0x002fca00078e0008 */
[----:B------:R3:W-:Y:S02]  /*32b0*/  @!P0 STG.E.U16 desc[UR4][R8.64], R3 ;  /* 0x0000000308008986 */ /* 0x0007e4000c101504 */
.L_x_29606:
[----:B------:R-:W-:Y:S05]  /*32c0*/  BSYNC.RECONVERGENT B0 ;  /* 0x0000000000007941 */ /* 0x000fea0003800200 */
.L_x_29599:
        /* <DEDUP_REMOVED lines=8> */
.L_x_29511:
        /* <DEDUP_REMOVED lines=43> */
.L_x_29611:
[----:B------:R-:W-:Y:S05]  /*3600*/  BSYNC.RECONVERGENT B1 ;  /* 0x0000000000017941 */ /* 0x000fea0003800200 */
.L_x_29610:
[----:B------:R-:W-:Y:S01]  /*3610*/  FFMA.FTZ R18, -R13, R17, R18 ;  /* 0x000000110d127223 */ /* 0x000fe20000010112 */
[----:B------:R-:W-:Y:S06]  /*3620*/  BRA `(.L_x_29608) ;  /* 0x0000000000787947 */ /* 0x000fec0003800000 */
.L_x_29609:
        /* <DEDUP_REMOVED lines=14> */
.L_x_29614:
        /* <DEDUP_REMOVED lines=13> */
.L_x_29613:
[----:B------:R-:W-:Y:S05]  /*37e0*/  BSYNC.RECONVERGENT B1 ;  /* 0x0000000000017941 */ /* 0x000fea0003800200 */
.L_x_29612:
[----:B------:R-:W-:-:S04]  /*37f0*/  FMUL.FTZ R18, R18, 1.1920928955078125e-07 ;  /* 0x3400000012127820 */ /* 0x000fc80000410000 */
[----:B------:R-:W-:-:S07]  /*3800*/  FMUL.FTZ R18, R13, R18 ;  /* 0x000000120d127220 */ /* 0x000fce0000410000 */
.L_x_29608:
[----:B------:R-:W-:Y:S05]  /*3810*/  BSYNC.RECONVERGENT B0 ;  /* 0x0000000000007941 */ /* 0x000fea0003800200 */
.L_x_29607:
        /* <DEDUP_REMOVED lines=39> */
.L_x_29620:
[----:B------:R-:W-:Y:S01]  /*3a90*/  FSETP.GEU.FTZ.AND P0, PT, R16, -R8, PT ;  /* 0x800000081000720b */ /* 0x000fe20003f1e000 */
[----:B------:R-:W-:-:S12]  /*3aa0*/  FADD.FTZ R12, R12, -1 ;  /* 0xbf8000000c0c7421 */ /* 0x000fd80000010000 */
[----:B------:R-:W-:-:S07]  /*3ab0*/  @!P0 FADD.FTZ R12, R12, -1 ;  /* 0xbf8000000c0c8421 */ /* 0x000fce0000010000 */
.L_x_29619:
[----:B------:R-:W-:Y:S05]  /*3ac0*/  BSYNC.RECONVERGENT B1 ;  /* 0x0000000000017941 */ /* 0x000fea0003800200 */
.L_x_29618:
[----:B------:R-:W-:Y:S01]  /*3ad0*/  FFMA.FTZ R15, -R8, R12, R15 ;  /* 0x0000000c080f7223 */ /* 0x000fe2000001010f */
[----:B------:R-:W-:Y:S06]  /*3ae0*/  BRA `(.L_x_29616) ;  /* 0x0000000000787947 */ /* 0x000fec0003800000 */
.L_x_29617:
        /* <DEDUP_REMOVED lines=14> */
.L_x_29623:
        /* <DEDUP_REMOVED lines=13> */
.L_x_29622:
[----:B------:R-:W-:Y:S05]  /*3ca0*/  BSYNC.RECONVERGENT B1 ;  /* 0x0000000000017941 */ /* 0x000fea0003800200 */
.L_x_29621:
[----:B------:R-:W-:-:S04]  /*3cb0*/  FMUL.FTZ R15, R15, 1.1920928955078125e-07 ;  /* 0x340000000f0f7820 */ /* 0x000fc80000410000 */
[----:B------:R-:W-:-:S07]  /*3cc0*/  FMUL.FTZ R15, R8, R15 ;  /* 0x0000000f080f7220 */ /* 0x000fce0000410000 */
.L_x_29616:
[----:B------:R-:W-:Y:S05]  /*3cd0*/  BSYNC.RECONVERGENT B0 ;  /* 0x0000000000007941 */ /* 0x000fea0003800200 */
.L_x_29615:
[C---:B------:R-:W-:Y:S01]  /*3ce0*/  LOP3.LUT R8, R15.reuse, 0x80000000, R10, 0xb8, !PT ;  /* 0x800000000f087812 */ /* 0x040fe200078eb80a */
[----:B------:R-:W-:Y:S01]  /*3cf0*/  HADD2.F32 R10, -RZ, R11.H0_H0 ;  /* 0x2000000bff0a7230 */ /* 0x000fe20000004100 */
[C---:B------:R-:W-:Y:S01]  /*3d00*/  FSETP.NAN.FTZ.AND P0, PT, |R15|.reuse, |R15|, PT ;  /* 0x4000000f0f00720b */ /* 0x040fe20003f18200 */
[----:B------:R-:W-:Y:S03]  /*3d10*/  BSSY.RECONVERGENT B0, `(.L_x_29624) ;  /* 0x0000048000007945 */ /* 0x000fe60003800200 */
[----:B------:R-:W-:Y:S01]  /*3d20*/  FSEL R8, R15, R8, P0 ;  /* 0x000000080f087208 */ /* 0x000fe20000000000 */
[----:B------:R-:W-:-:S03]  /*3d30*/  HADD2.F32 R15, -RZ, R9.H0_H0 ;  /* 0x20000009ff0f7230 */ /* 0x000fc60000004100 */
        /* <DEDUP_REMOVED lines=33> */
.L_x_29629:
[----:B------:R-:W-:Y:S01]  /*3f50*/  FSETP.GEU.FTZ.AND P0, PT, R17, -R12, PT ;  /* 0x8000000c1100720b */ /* 0x000fe20003f1e000 */
[----:B------:R-:W-:-:S12]  /*3f60*/  FADD.FTZ R14, R14, -1 ;  /* 0xbf8000000e0e7421 */ /* 0x000fd80000010000 */
[----:B------:R-:W-:-:S07]  /*3f70*/  @!P0 FADD.FTZ R14, R14, -1 ;  /* 0xbf8000000e0e8421 */ /* 0x000fce0000010000 */
.L_x_29628:
[----:B------:R-:W-:Y:S05]  /*3f80*/  BSYNC.RECONVERGENT B1 ;  /* 0x0000000000017941 */ /* 0x000fea0003800200 */
.L_x_29627:
[----:B------:R-:W-:Y:S01]  /*3f90*/  FFMA.FTZ R13, -R12, R14, R13 ;  /* 0x0000000e0c0d7223 */ /* 0x000fe2000001010d */
[----:B------:R-:W-:Y:S06]  /*3fa0*/  BRA `(.L_x_29625) ;  /* 0x0000000000787947 */ /* 0x000fec0003800000 */
.L_x_29626:
        /* <DEDUP_REMOVED lines=14> */
.L_x_29632:
        /* <DEDUP_REMOVED lines=13> */
.L_x_29631:
[----:B------:R-:W-:Y:S05]  /*4160*/  BSYNC.RECONVERGENT B1 ;  /* 0x0000000000017941 */ /* 0x000fea0003800200 */
.L_x_29630:
[----:B------:R-:W-:-:S04]  /*4170*/  FMUL.FTZ R13, R13, 1.1920928955078125e-07 ;  /* 0x340000000d0d7820 */ /* 0x000fc80000410000 */
[----:B------:R-:W-:-:S07]  /*4180*/  FMUL.FTZ R13, R12, R13 ;  /* 0x0000000d0c0d7220 */ /* 0x000fce0000410000 */
.L_x_29625:
[----:B------:R-:W-:Y:S05]  /*4190*/  BSYNC.RECONVERGENT B0 ;  /* 0x0000000000007941 */ /* 0x000fea0003800200 */
.L_x_29624:
[C---:B------:R-:W-:Y:S01]  /*41a0*/  LOP3.LUT R10, R13.reuse, 0x80000000, R10, 0xb8, !PT ;  /* 0x800000000d0a7812 */ /* 0x040fe200078eb80a */
[----:B------:R-:W-:Y:S01]  /*41b0*/  HADD2.F32 R11, -RZ, R11.H1_H1 ;  /* 0x3000000bff0b7230 */ /* 0x000fe20000004100 */
[C---:B------:R-:W-:Y:S01]  /*41c0*/  FSETP.NAN.FTZ.AND P0, PT, |R13|.reuse, |R13|, PT ;  /* 0x4000000d0d00720b */ /* 0x040fe20003f18200 */
[----:B0-----:R-:W-:Y:S01]  /*41d0*/  HADD2.F32 R12, -RZ, R9.H1_H1 ;  /* 0x30000009ff0c7230 */ /* 0x001fe20000004100 */
        /* <DEDUP_REMOVED lines=35> */
.L_x_29638:
[----:B------:R-:W-:Y:S01]  /*4410*/  FSETP.GEU.FTZ.AND P0, PT, R16, -R9, PT ;  /* 0x800000091000720b */ /* 0x000fe20003f1e000 */
[----:B------:R-:W-:-:S12]  /*4420*/  FADD.FTZ R13, R13, -1 ;  /* 0xbf8000000d0d7421 */ /* 0x000fd80000010000 */
[----:B------:R-:W-:-:S07]  /*4430*/  @!P0 FADD.FTZ R13, R13, -1 ;  /* 0xbf8000000d0d8421 */ /* 0x000fce0000010000 */
.L_x_29637:
[----:B------:R-:W-:Y:S05]  /*4440*/  BSYNC.RECONVERGENT B1 ;  /* 0x0000000000017941 */ /* 0x000fea0003800200 */
.L_x_29636:
[----:B------:R-:W-:Y:S01]  /*4450*/  FFMA.FTZ R14, -R9, R13, R14 ;  /* 0x0000000d090e7223 */ /* 0x000fe2000001010e */
[----:B------:R-:W-:Y:S06]  /*4460*/  BRA `(.L_x_29634) ;  /* 0x0000000000787947 */ /* 0x000fec0003800000 */
.L_x_29635:
        /* <DEDUP_REMOVED lines=14> */
.L_x_29641:
        /* <DEDUP_REMOVED lines=13> */
.L_x_29640:
[----:B------:R-:W-:Y:S05]  /*4620*/  BSYNC.RECONVERGENT B1 ;  /* 0x0000000000017941 */ /* 0x000fea0003800200 */
.L_x_29639:
[----:B------:R-:W-:-:S04]  /*4630*/  FMUL.FTZ R14, R14, 1.1920928955078125e-07 ;  /* 0x340000000e0e7820 */ /* 0x000fc80000410000 */
[----:B------:R-:W-:-:S07]  /*4640*/  FMUL.FTZ R14, R9, R14 ;  /* 0x0000000e090e7220 */ /* 0x000fce0000410000 */
.L_x_29634:
[----:B------:R-:W-:Y:S05]  /*4650*/  BSYNC.RECONVERGENT B0 ;  /* 0x0000000000007941 */ /* 0x000fea0003800200 */
.L_x_29633:
[C---:B------:R-:W-:Y:S01]  /*4660*/  LOP3.LUT R9, R14.reuse, 0x80000000, R11, 0xb8, !PT ;  /* 0x800000000e097812 */ /* 0x040fe200078eb80b */
[----:B-----5:R-:W-:Y:S01]  /*4670*/  HADD2.F32 R11, -RZ, R2.H0_H0 ;  /* 0x20000002ff0b7230 */ /* 0x020fe20000004100 */
        /* <DEDUP_REMOVED lines=37> */
.L_x_29647:
[----:B------:R-:W-:Y:S01]  /*48d0*/  FSETP.GEU.FTZ.AND P0, PT, R16, -R12, PT ;  /* 0x8000000c1000720b */ /* 0x000fe20003f1e000 */
[----:B------:R-:W-:-:S12]  /*48e0*/  FADD.FTZ R18, R18, -1 ;  /* 0xbf80000012127421 */ /* 0x000fd80000010000 */
[----:B------:R-:W-:-:S07]  /*48f0*/  @!P0 FADD.FTZ R18, R18, -1 ;  /* 0xbf80000012128421 */ /* 0x000fce0000010000 */
.L_x_29646:
[----:B------:R-:W-:Y:S05]  /*4900*/  BSYNC.RECONVERGENT B1 ;  /* 0x0000000000017941 */ /* 0x000fea0003800200 */
.L_x_29645:
[----:B------:R-:W-:Y:S01]  /*4910*/  FFMA.FTZ R13, -R12, R18, R13 ;  /* 0x000000120c0d7223 */ /* 0x000fe2000001010d */
[----:B------:R-:W-:Y:S06]  /*4920*/  BRA `(.L_x_29643) ;  /* 0x0000000000787947 */ /* 0x000fec0003800000 */
.L_x_29644:
        /* <DEDUP_REMOVED lines=14> */
.L_x_29650:
        /* <DEDUP_REMOVED lines=13> */
.L_x_29649:
[----:B------:R-:W-:Y:S05]  /*4ae0*/  BSYNC.RECONVERGENT B1 ;  /* 0x0000000000017941 */ /* 0x000fea0003800200 */
.L_x_29648:
[----:B------:R-:W-:-:S04]  /*4af0*/  FMUL.FTZ R13, R13, 1.1920928955078125e-07 ;  /* 0x340000000d0d7820 */ /* 0x000fc80000410000 */
[----:B------:R-:W-:-:S07]  /*4b00*/  FMUL.FTZ R13, R12, R13 ;  /* 0x0000000d0c0d7220 */ /* 0x000fce0000410000 */
.L_x_29643:
[----:B------:R-:W-:Y:S05]  /*4b10*/  BSYNC.RECONVERGENT B0 ;  /* 0x0000000000007941 */ /* 0x000fea0003800200 */
.L_x_29642:
        /* <DEDUP_REMOVED lines=39> */
.L_x_29656:
[----:B------:R-:W-:Y:S01]  /*4d90*/  FSETP.GEU.FTZ.AND P0, PT, R17, -R6, PT ;  /* 0x800000061100720b */ /* 0x000fe20003f1e000 */
[----:B------:R-:W-:-:S12]  /*4da0*/  FADD.FTZ R14, R14, -1 ;  /* 0xbf8000000e0e7421 */ /* 0x000fd80000010000 */
[----:B------:R-:W-:-:S07]  /*4db0*/  @!P0 FADD.FTZ R14, R14, -1 ;  /* 0xbf8000000e0e8421 */ /* 0x000fce0000010000 */
.L_x_29655:
[----:B------:R-:W-:Y:S05]  /*4dc0*/  BSYNC.RECONVERGENT B1 ;  /* 0x0000000000017941 */ /* 0x000fea0003800200 */
.L_x_29654:
[----:B------:R-:W-:Y:S01]  /*4dd0*/  FFMA.FTZ R11, -R6, R14, R11 ;  /* 0x0000000e060b7223 */ /* 0x000fe2000001010b */
[----:B------:R-:W-:Y:S06]  /*4de0*/  BRA `(.L_x_29652) ;  /* 0x0000000000787947 */ /* 0x000fec0003800000 */
.L_x_29653:
        /* <DEDUP_REMOVED lines=14> */
.L_x_29659:
        /* <DEDUP_REMOVED lines=13> */
.L_x_29658:
[----:B------:R-:W-:Y:S05]  /*4fa0*/  BSYNC.RECONVERGENT B1 ;  /* 0x0000000000017941 */ /* 0x000fea0003800200 */
.L_x_29657:
[----:B------:R-:W-:-:S04]  /*4fb0*/  FMUL.FTZ R11, R11, 1.1920928955078125e-07 ;  /* 0x340000000b0b7820 */ /* 0x000fc80000410000 */
[----:B------:R-:W-:-:S07]  /*4fc0*/  FMUL.FTZ R11, R6, R11 ;  /* 0x0000000b060b7220 */ /* 0x000fce0000410000 */
.L_x_29652:
[----:B------:R-:W-:Y:S05]  /*4fd0*/  BSYNC.RECONVERGENT B0 ;  /* 0x0000000000007941 */ /* 0x000fea0003800200 */
.L_x_29651:
[C---:B------:R-:W-:Y:S01]  /*4fe0*/  LOP3.LUT R6, R11.reuse, 0x80000000, R13, 0xb8, !PT ;  /* 0x800000000b067812 */ /* 0x040fe200078eb80d */
[----:B------:R-:W-:Y:S01]  /*4ff0*/  HADD2.F32 R13, -RZ, R7.H0_H0 ;  /* 0x20000007ff0d7230 */ /* 0x000fe20000004100 */
[C---:B------:R-:W-:Y:S01]  /*5000*/  FSETP.NAN.FTZ.AND P0, PT, |R11|.reuse, |R11|, PT ;  /* 0x4000000b0b00720b */ /* 0x040fe20003f18200 */
[----:B------:R-:W-:Y:S03]  /*5010*/  BSSY.RECONVERGENT B0, `(.L_x_29660) ;  /* 0x0000048000007945 */ /* 0x000fe60003800200 */
[----:B------:R-:W-:Y:S01]  /*5020*/  FSEL R11, R11, R6, P0 ;  /* 0x000000060b0b7208 */ /* 0x000fe20000000000 */
[----:B------:R-:W-:Y:S02]  /*5030*/  HADD2.F32 R6, -RZ, R3.H0_H0 ;  /* 0x20000003ff067230 */ /* 0x000fe40000004100 */
[----:B------:R-:W-:Y:S01]  /*5040*/  FADD.FTZ R15, |R13|, -RZ ;  /* 0x800000ff0d0f7221 */ /* 0x000fe20000010200 */
        /* <DEDUP_REMOVED lines=32> */
.L_x_29665:
[----:B------:R-:W-:Y:S01]  /*5250*/  FSETP.GEU.FTZ.AND P0, PT, R17, -R2, PT ;  /* 0x800000021100720b */ /* 0x000fe20003f1e000 */
[----:B------:R-:W-:-:S12]  /*5260*/  FADD.FTZ R14, R14, -1 ;  /* 0xbf8000000e0e7421 */ /* 0x000fd80000010000 */
[----:B------:R-:W-:-:S07]  /*5270*/  @!P0 FADD.FTZ R14, R14, -1 ;  /* 0xbf8000000e0e8421 */ /* 0x000fce0000010000 */
.L_x_29664:
[----:B------:R-:W-:Y:S05]  /*5280*/  BSYNC.RECONVERGENT B1 ;  /* 0x0000000000017941 */ /* 0x000fea0003800200 */
.L_x_29663:
[----:B------:R-:W-:Y:S01]  /*5290*/  FFMA.FTZ R15, -R2, R14, R15 ;  /* 0x0000000e020f7223 */ /* 0x000fe2000001010f */
[----:B------:R-:W-:Y:S06]  /*52a0*/  BRA `(.L_x_29661) ;  /* 0x0000000000787947 */ /* 0x000fec0003800000 */
.L_x_29662:
        /* <DEDUP_REMOVED lines=14> */
.L_x_29668:
        /* <DEDUP_REMOVED lines=13> */
.L_x_29667:
[----:B------:R-:W-:Y:S05]  /*5460*/  BSYNC.RECONVERGENT B1 ;  /* 0x0000000000017941 */ /* 0x000fea0003800200 */
.L_x_29666:
[----:B------:R-:W-:-:S04]  /*5470*/  FMUL.FTZ R15, R15, 1.1920928955078125e-07 ;  /* 0x340000000f0f7820 */ /* 0x000fc80000410000 */
[----:B------:R-:W-:-:S07]  /*5480*/  FMUL.FTZ R15, R2, R15 ;  /* 0x0000000f020f7220 */ /* 0x000fce0000410000 */
.L_x_29661:
[----:B------:R-:W-:Y:S05]  /*5490*/  BSYNC.RECONVERGENT B0 ;  /* 0x0000000000007941 */ /* 0x000fea0003800200 */
.L_x_29660:
[C---:B------:R-:W-:Y:S01]  /*54a0*/  LOP3.LUT R2, R15.reuse, 0x80000000, R13, 0xb8, !PT ;  /* 0x800000000f027812 */ /* 0x040fe200078eb80d */
[----:B------:R-:W-:Y:S01]  /*54b0*/  HADD2.F32 R3, -RZ, R3.H1_H1 ;  /* 0x30000003ff037230 */ /* 0x000fe20000004100 */
[C---:B------:R-:W-:Y:S01]  /*54c0*/  FSETP.NAN.FTZ.AND P0, PT, |R15|.reuse, |R15|, PT ;  /* 0x4000000f0f00720b */ /* 0x040fe20003f18200 */
[----:B------:R-:W-:Y:S03]  /*54d0*/  BSSY.RECONVERGENT B0, `(.L_x_29669) ;  /* 0x0000048000007945 */ /* 0x000fe60003800200 */
[----:B------:R-:W-:Y:S01]  /*54e0*/  FSEL R13, R15, R2, P0 ;  /* 0x000000020f0d7208 */ /* 0x000fe20000000000 */
[----:B------:R-:W-:-:S03]  /*54f0*/  HADD2.F32 R2, -RZ, R7.H1_H1 ;  /* 0x30000007ff027230 */ /* 0x000fc60000004100 */
        /* <DEDUP_REMOVED lines=33> */
.L_x_29674:
[----:B------:R-:W-:Y:S01]  /*5710*/  FSETP.GEU.FTZ.AND P0, PT, R16, -R6, PT ;  /* 0x800000061000720b */ /* 0x000fe20003f1e000 */
[----:B------:R-:W-:-:S12]  /*5720*/  FADD.FTZ R14, R14, -1 ;  /* 0xbf8000000e0e7421 */ /* 0x000fd80000010000 */
[----:B------:R-:W-:-:S07]  /*5730*/  @!P0 FADD.FTZ R14, R14, -1 ;  /* 0xbf8000000e0e8421 */ /* 0x000fce0000010000 */
.L_x_29673:
[----:B------:R-:W-:Y:S05]  /*5740*/  BSYNC.RECONVERGENT B1 ;  /* 0x0000000000017941 */ /* 0x000fea0003800200 */
.L_x_29672:
[----:B------:R-:W-:Y:S01]  /*5750*/  FFMA.FTZ R7, -R6, R14, R7 ;  /* 0x0000000e06077223 */ /* 0x000fe20000010107 */
[----:B------:R-:W-:Y:S06]  /*5760*/  BRA `(.L_x_29670) ;  /* 0x0000000000787947 */ /* 0x000fec0003800000 */
.L_x_29671:
        /* <DEDUP_REMOVED lines=14> */
.L_x_29677:
        /* <DEDUP_REMOVED lines=13> */
.L_x_29676:
[----:B------:R-:W-:Y:S05]  /*5920*/  BSYNC.RECONVERGENT B1 ;  /* 0x0000000000017941 */ /* 0x000fea0003800200 */
.L_x_29675:
[----:B------:R-:W-:-:S04]  /*5930*/  FMUL.FTZ R7, R7, 1.1920928955078125e-07 ;  /* 0x3400000007077820 */ /* 0x000fc80000410000 */
[----:B------:R-:W-:-:S07]  /*5940*/  FMUL.FTZ R7, R6, R7 ;  /* 0x0000000706077220 */ /* 0x000fce0000410000 */
.L_x_29670:
[----:B------:R-:W-:Y:S05]  /*5950*/  BSYNC.RECONVERGENT B0 ;  /* 0x0000000000007941 */ /* 0x000fea0003800200 */
.L_x_29669:
[C---:B------:R-:W-:Y:S02]  /*5960*/  FSETP.NAN.FTZ.AND P0, PT, |R7|.reuse, |R7|, PT ;  /* 0x400000070700720b */ /* 0x040fe40003f18200 */
[C---:B------:R-:W-:Y:S02]  /*5970*/  LOP3.LUT R2, R7.reuse, 0x80000000, R2, 0xb8, !PT ;  /* 0x8000000007027812 */ /* 0x040fe400078eb802 */
[----:B------:R-:W-:Y:S02]  /*5980*/  F2FP.F16.F32.PACK_AB R8, R8, R5 ;  /* 0x000000050808723e */ /* 0x000fe400000000ff */
[----:B------:R-:W-:Y:S02]  /*5990*/  FSEL R2, R7, R2, P0 ;  /* 0x0000000207027208 */ /* 0x000fe40000000000 */
[----:B------:R-:W1:Y:S01]  /*59a0*/  LDC.64 R6, c[0x0][0x388] ;  /* 0x0000e200ff067b82 */ /* 0x000e620000000a00 */
[----:B------:R-:W-:Y:S02]  /*59b0*/  F2FP.F16.F32.PACK_AB R9, R9, R10 ;  /* 0x0000000a0909723e */ /* 0x000fe400000000ff */
[----:B------:R-:W-:-:S02]  /*59c0*/  FSETP.NEU.FTZ.AND P2, PT, R2, RZ, PT ;  /* 0x000000ff0200720b */ /* 0x000fc40003f5d000 */
[----:B------:R-:W-:-:S11]  /*59d0*/  F2FP.F16.F32.PACK_AB R12, R11, R12 ;  /* 0x0000000c0b0c723e */ /* 0x000fd600000000ff */
        /* <DEDUP_REMOVED lines=9> */
[----:B------:R-:W-:-:S05]  /*5a70*/  F2FP.F16.F32.PACK_AB R13, R2, R13 ;  /* 0x0000000d020d723e */ /* 0x000fca00000000ff */
[----:B------:R-:W-:Y:S01]  /*5a80*/  STG.E.64 desc[UR4][R6.64+0x400], R12 ;  /* 0x0004000c06007986 */ /* 0x000fe2000c101b04 */
[----:B------:R-:W-:Y:S05]  /*5a90*/  EXIT ;  /* 0x000000000000794d */ /* 0x000fea0003800000 */
.L_x_29678:
        /* <DEDUP_REMOVED lines=14> */
.L_x_50184:


//--------------------- .text._ZN2at6native29vectorized_elementwise_kernelILi8ENS0_13BinaryFunctorIN3c104HalfES4_S4_ZZZNS0_21remainder_kernel_cudaERNS_18TensorIteratorBaseEENKUlvE0_clEvENKUlvE1_clEvEUlS4_S4_E_EESt5arrayIPcLm3EEEEviT0_T1_ --------------------------
	.section	.text._ZN2at6native29vectorized_elementwise_kernelILi8ENS0_13BinaryFunctorIN3c104HalfES4_S4_ZZZNS0_21remainder_kernel_cudaERNS_18TensorIteratorBaseEENKUlvE0_clEvENKUlvE1_clEvEUlS4_S4_E_EESt5arrayIPcLm3EEEEviT0_T1_,"ax",@progbits
	.align	128
        .global         _ZN2at6native29vectorized_elementwise_kernelILi8ENS0_13BinaryFunctorIN3c104HalfES4_S4_ZZZNS0_21remainder_kernel_cudaERNS_18TensorIteratorBaseEENKUlvE0_clEvENKUlvE1_clEvEUlS4_S4_E_EESt5arrayIPcLm3EEEEviT0_T1_
        .type           _ZN2at6native29vectorized_elementwise_kernelILi8ENS0_13BinaryFunctorIN3c104HalfES4_S4_ZZZNS0_21remainder_kernel_cudaERNS_18TensorIteratorBaseEENKUlvE0_clEvENKUlvE1_clEvEUlS4_S4_E_EESt5arrayIPcLm3EEEEviT0_T1_,@function
        .size           _ZN2at6native29vectorized_elementwise_kernelILi8ENS0_13BinaryFunctorIN3c104HalfES4_S4_ZZZNS0_21remainder_kernel_cudaERNS_18TensorIteratorBaseEENKUlvE0_clEvENKUlvE1_clEvEUlS4_S4_E_EESt5arrayIPcLm3EEEEviT0_T1_,(.L_x_50185 - _ZN2at6native29vectorized_elementwise_kernelILi8ENS0_13BinaryFunctorIN3c104HalfES4_S4_ZZZNS0_21remainder_kernel_cudaERNS_18TensorIteratorBaseEENKUlvE0_clEvENKUlvE1_clEvEUlS4_S4_E_EESt5arrayIPcLm3EEEEviT0_T1_)
        .other          _ZN2at6native29vectorized_elementwise_kernelILi8ENS0_13BinaryFunctorIN3c104HalfES4_S4_ZZZNS0_21remainder_kernel_cudaERNS_18TensorIteratorBaseEENKUlvE0_clEvENKUlvE1_clEvEUlS4_S4_E_EESt5arrayIPcLm3EEEEviT0_T1_,@"STO_CUDA_ENTRY STV_DEFAULT"
_ZN2at6native29vectorized_elementwise_kernelILi8ENS0_13BinaryFunctorIN3c104HalfES4_S4_ZZZNS0_21remainder_kernel_cudaERNS_18TensorIteratorBaseEENKUlvE0_clEvENKUlvE1_clEvEUlS4_S4_E_EESt5arrayIPcLm3EEEEviT0_T1_:
.text._ZN2at6native29vectorized_elementwise_kernelILi8ENS0_13BinaryFunctorIN3c104HalfES4_S4_ZZZNS0_21remainder_kernel_cudaERNS_18TensorIteratorBaseEENKUlvE0_clEvENKUlvE1_clEvEUlS4_S4_E_EESt5arrayIPcLm3EEEEviT0_T1_:
[----:B------:R-:W-:Y:S01]  /*0000*/  LDC R1, c[0x0][0x37c] ;  /* 0x0000df00ff017b82 */ /* 0x000fe20000000800 */
[----:B------:R-:W-:Y:S05]  /*0010*/  EXIT ;  /* 0x000000000000794d */ /* 0x000fea0003800000 */
.L_x_29679:
        /* <DEDUP_REMOVED lines=14> */
.L_x_50185:


//--------------------- .text._ZN2at6native18elementwise_kernelILi128ELi4EZNS0_15gpu_kernel_implINS0_13BUnaryFunctorIN3c104HalfES5_S5_ZZZNS0_21remainder_kernel_cudaERNS_18TensorIteratorBaseEENKUlvE0_clEvENKUlvE1_clEvEUlS5_S5_E_EEEEvS7_RKT_EUliE_EEviT1_ --------------------------
	.section	.text._ZN2at6native18elementwise_kernelILi128ELi4EZNS0_15gpu_kernel_implINS0_13BUnaryFunctorIN3c104HalfES5_S5_ZZZNS0_21remainder_kernel_cudaERNS_18TensorIteratorBaseEENKUlvE0_clEvENKUlvE1_clEvEUlS5_S5_E_EEEEvS7_RKT_EUliE_EEviT1_,"ax",@progbits
	.align	128
        .global         _ZN2at6native18elementwise_kernelILi128ELi4EZNS0_15gpu_kernel_implINS0_13BUnaryFunctorIN3c104HalfES5_S5_ZZZNS0_21remainder_kernel_cudaERNS_18TensorIteratorBaseEENKUlvE0_clEvENKUlvE1_clEvEUlS5_S5_E_EEEEvS7_RKT_EUliE_EEviT1_
        .type           _ZN2at6native18elementwise_kernelILi128ELi4EZNS0_15gpu_kernel_implINS0_13BUnaryFunctorIN3c104HalfES5_S5_ZZZNS0_21remainder_kernel_cudaERNS_18TensorIteratorBaseEENKUlvE0_clEvENKUlvE1_clEvEUlS5_S5_E_EEEEvS7_RKT_EUliE_EEviT1_,@function
        .size           _ZN2at6native18elementwise_kernelILi128ELi4EZNS0_15gpu_kernel_implINS0_13BUnaryFunctorIN3c104HalfES5_S5_ZZZNS0_21remainder_kernel_cudaERNS_18TensorIteratorBaseEENKUlvE0_clEvENKUlvE1_clEvEUlS5_S5_E_EEEEvS7_RKT_EUliE_EEviT1_,(.L_x_50186 - _ZN2at6native18elementwise_kernelILi128ELi4EZNS0_15gpu_kernel_implINS0_13BUnaryFunctorIN3c104HalfES5_S5_ZZZNS0_21remainder_kernel_cudaERNS_18TensorIteratorBaseEENKUlvE0_clEvENKUlvE1_clEvEUlS5_S5_E_EEEEvS7_RKT_EUliE_EEviT1_)
        .other          _ZN2at6native18elementwise_kernelILi128ELi4EZNS0_15gpu_kernel_implINS0_13BUnaryFunctorIN3c104HalfES5_S5_ZZZNS0_21remainder_kernel_cudaERNS_18TensorIteratorBaseEENKUlvE0_clEvENKUlvE1_clEvEUlS5_S5_E_EEEEvS7_RKT_EUliE_EEviT1_,@"STO_CUDA_ENTRY STV_DEFAULT"
_ZN2at6native18elementwise_kernelILi128ELi4EZNS0_15gpu_kernel_implINS0_13BUnaryFunctorIN3c104HalfES5_S5_ZZZNS0_21remainder_kernel_cudaERNS_18TensorIteratorBaseEENKUlvE0_clEvENKUlvE1_clEvEUlS5_S5_E_EEEEvS7_RKT_EUliE_EEviT1_:
.text._ZN2at6native18elementwise_kernelILi128ELi4EZNS0_15gpu_kernel_implINS0_13BUnaryFunctorIN3c104HalfES5_S5_ZZZNS0_21remainder_kernel_cudaERNS_18TensorIteratorBaseEENKUlvE0_clEvENKUlvE1_clEvEUlS5_S5_E_EEEEvS7_RKT_EUliE_EEviT1_:
        /* <DEDUP_REMOVED lines=319> */
.L_x_29682:
        /* <DEDUP_REMOVED lines=18> */
.L_x_29686:
[----:B------:R-:W2:Y:S02]  /*1510*/  LDG.E.U8 R2, desc[UR36][R2.64] ;  /* 0x0000002402027981 */ /* 0x000ea4000c1e1100 */
[----:B--2---:R-:W-:-:S04]  /*1520*/  I2FP.F32.U32 R0, R2 ;  /* 0x0000000200007245 */ /* 0x004fc80000201000 */
[----:B------:R-:W-:Y:S01]  /*1530*/  F2FP.F16.F32.PACK_AB R0, RZ, R0 ;  /* 0x00000000ff00723e */ /* 0x000fe200000000ff */
[----:B------:R-:W-:Y:S06]  /*1540*/  BRA `(.L_x_29688) ;  /* 0x0000000c009c7947 */ /* 0x000fec0003800000 */
.L_x_29685:
        /* <DEDUP_REMOVED lines=10> */
.L_x_29690:
[----:B------:R-:W2:Y:S02]  /*15f0*/  LDG.E R2, desc[UR36][R2.64] ;  /* 0x0000002402027981 */ /* 0x000ea4000c1e1900 */
[----:B--2---:R-:W-:-:S04]  /*1600*/  I2FP.F32.S32 R0, R2 ;  /* 0x0000000200007245 */ /* 0x004fc80000201400 */
[----:B------:R-:W-:Y:S01]  /*1610*/  F2FP.F16.F32.PACK_AB R0, RZ, R0 ;  /* 0x00000000ff00723e */ /* 0x000fe200000000ff */
[----:B------:R-:W-:Y:S06]  /*1620*/  BRA `(.L_x_29688) ;  /* 0x0000000c00647947 */ /* 0x000fec0003800000 */
.L_x_29689:
[----:B------:R-:W2:Y:S02]  /*1630*/  LDG.E.U16 R2, desc[UR36][R2.64] ;  /* 0x0000002402027981 */ /* 0x000ea4000c1e1500 */
[----:B--2---:R-:W0:Y:S02]  /*1640*/  I2F.S16 R0, R2 ;  /* 0x0000000200007306 */ /* 0x004e240000101400 */
[----:B0-----:R-:W-:Y:S01]  /*1650*/  F2FP.F16.F32.PACK_AB R0, RZ, R0 ;  /* 0x00000000ff00723e */ /* 0x001fe200000000ff */
[----:B------:R-:W-:Y:S06]  /*1660*/  BRA `(.L_x_29688) ;  /* 0x0000000c00547947 */ /* 0x000fec0003800000 */
.L_x_29684:
        /* <DEDUP_REMOVED lines=9> */
.L_x_29692:
[----:B------:R0:W5:Y:S01]  /*1700*/  LDG.E.U16 R0, desc[UR36][R2.64] ;  /* 0x0000002402007981 */ /* 0x000162000c1e1500 */
[----:B------:R-:W-:Y:S05]  /*1710*/  BRA `(.L_x_29688) ;  /* 0x0000000c00287947 */ /* 0x000fea0003800000 */
.L_x_29691:
        /* <DEDUP_REMOVED lines=9> */
.L_x_29694:
[----:B------:R1:W5:Y:S01]  /*17b0*/  LDG.E.U16 R0, desc[UR36][R2.64] ;  /* 0x0000002402007981 */ /* 0x000362000c1e1500 */
[----:B------:R-:W-:Y:S05]  /*17c0*/  BRA `(.L_x_29688) ;  /* 0x0000000800fc7947 */ /* 0x000fea0003800000 */
.L_x_29693:
        /* <DEDUP_REMOVED lines=12> */
.L_x_29683:
        /* <DEDUP_REMOVED lines=13> */
.L_x_29697:
        /* <DEDUP_REMOVED lines=12> */
.L_x_29696:
        /* <DEDUP_REMOVED lines=27> */
.L_x_29699:
        /* <DEDUP_REMOVED lines=13> */
.L_x_29698:
[----:B------:R-:W2:Y:S02]  /*1ca0*/  LDG.E.U16 R0, desc[UR36][R2.64] ;  /* 0x0000002402007981 */ /* 0x000ea4000c1e1500 */
[----:B--2---:R-:W-:-:S04]  /*1cb0*/  SHF.L.U32 R0, R0, 0x10, RZ ;  /* 0x0000001000007819 */ /* 0x004fc800000006ff */
[----:B------:R-:W-:Y:S01]  /*1cc0*/  F2FP.F16.F32.PACK_AB R0, RZ, R0 ;  /* 0x00000000ff00723e */ /* 0x000fe200000000ff */
[----:B------:R-:W-:Y:S06]  /*1cd0*/  BRA `(.L_x_29688) ;  /* 0x0000000400b87947 */ /* 0x000fec0003800000 */
.L_x_29695:
        /* <DEDUP_REMOVED lines=12> */
.L_x_29702:
        /* <DEDUP_REMOVED lines=21> */
.L_x_29706:
[----:B------:R-:W-:Y:S05]  /*1ef0*/  BSYNC.RECONVERGENT B1 ;  /* 0x0000000000017941 */ /* 0x000fea0003800200 */
.L_x_29705:
[----:B------:R-:W-:Y:S01]  /*1f00*/  IMAD.SHL.U32 R0, R0, 0x100000, RZ ;  /* 0x0010000000007824 */ /* 0x000fe200078e00ff */
[----:B------:R-:W-:-:S04]  /*1f10*/  LEA R2, R2, 0x3b800000, 0x17 ;  /* 0x3b80000002027811 */ /* 0x000fc800078eb8ff */
[----:B------:R-:W-:-:S07]  /*1f20*/  LOP3.LUT R0, R2, R0, R7, 0xfe, !PT ;  /* 0x0000000002007212 */ /* 0x000fce00078efe07 */
.L_x_29704:
[----:B------:R-:W-:Y:S05]  /*1f30*/  BSYNC.RECONVERGENT B0 ;  /* 0x0000000000007941 */ /* 0x000fea0003800200 */
.L_x_29703:
[----:B------:R-:W-:Y:S01]  /*1f40*/  F2FP.F16.F32.PACK_AB R0, RZ, R0 ;  /* 0x00000000ff00723e */ /* 0x000fe200000000ff */
[----:B------:R-:W-:Y:S06]  /*1f50*/  BRA `(.L_x_29688) ;  /* 0x0000000400187947 */ /* 0x000fec0003800000 */
.L_x_29701:
        /* <DEDUP_REMOVED lines=21> */
.L_x_29710:
[----:B------:R-:W-:Y:S05]  /*20b0*/  BSYNC.RECONVERGENT B1 ;  /* 0x0000000000017941 */ /* 0x000fea0003800200 */
.L_x_29709:
[----:B------:R-:W-:Y:S01]  /*20c0*/  IMAD.SHL.U32 R0, R0, 0x200000, RZ ;  /* 0x0020000000007824 */ /* 0x000fe200078e00ff */
[----:B------:R-:W-:-:S04]  /*20d0*/  LEA R2, R2, 0x37800000, 0x17 ;  /* 0x3780000002027811 */ /* 0x000fc800078eb8ff */
[----:B------:R-:W-:-:S07]  /*20e0*/  LOP3.LUT R0, R2, R0, R7, 0xfe, !PT ;  /* 0x0000000002007212 */ /* 0x000fce00078efe07 */
.L_x_29708:
[----:B------:R-:W-:Y:S05]  /*20f0*/  BSYNC.RECONVERGENT B0 ;  /* 0x0000000000007941 */ /* 0x000fea0003800200 */
.L_x_29707:
[----:B------:R-:W-:Y:S01]  /*2100*/  F2FP.F16.F32.PACK_AB R0, RZ, R0 ;  /* 0x00000000ff00723e */ /* 0x000fe200000000ff */
[----:B------:R-:W-:Y:S06]  /*2110*/  BRA `(.L_x_29688) ;  /* 0x0000000000a87947 */ /* 0x000fec0003800000 */
.L_x_29700:
[----:B------:R-:W-:-:S09]  /*2120*/  UISETP.NE.AND UP0, UPT, UR4, 0x1c, UPT ;  /* 0x0000001c0400788c */ /* 0x000fd2000bf05270 */
[----:B------:R-:W-:Y:S05]  /*2130*/  BRA.U !UP0, `(.L_x_29711) ;  /* 0x0000000108947547 */ /* 0x000fea000b800000 */
[----:B------:R-:W-:-:S09]  /*2140*/  UISETP.NE.AND UP0, UPT, UR4, 0x1d, UPT ;  /* 0x0000001d0400788c */ /* 0x000fd2000bf05270 */
[----:B------:R-:W-:Y:S05]  /*2150*/  BRA.U !UP0, `(.L_x_29712) ;  /* 0x00000001087c7547 */ /* 0x000fea000b800000 */
[----:B------:R-:W-:-:S09]  /*2160*/  UISETP.NE.AND UP0, UPT, UR4, 0x2c, UPT ;  /* 0x0000002c0400788c */ /* 0x000fd2000bf05270 */
[----:B------:R-:W-:Y:S05]  /*2170*/  BRA.U !UP0, `(.L_x_29713) ;  /* 0x0000000108487547 */ /* 0x000fea000b800000 */
.L_x_29687:
        /* <DEDUP_REMOVED lines=16> */
.L_x_29714:
[----:B------:R-:W-:Y:S01]  /*2280*/  PRMT R0, RZ, 0x7610, R0 ;  /* 0x00007610ff007816 */ /* 0x000fe20000000000 */
[----:B------:R-:W-:Y:S06]  /*2290*/  BRA `(.L_x_29688) ;  /* 0x0000000000487947 */ /* 0x000fec0003800000 */
.L_x_29713:
        /* <DEDUP_REMOVED lines=8> */
.L_x_29716:
[----:B------:R-:W-:Y:S05]  /*2320*/  BSYNC.RECONVERGENT B0 ;  /* 0x0000000000007941 */ /* 0x000fea0003800200 */
.L_x_29715:
[----:B------:R-:W-:Y:S01]  /*2330*/  F2FP.F16.F32.PACK_AB R0, RZ, R0 ;  /* 0x00000000ff00723e */ /* 0x000fe200000000ff */
[----:B------:R-:W-:Y:S06]  /*2340*/  BRA `(.L_x_29688) ;  /* 0x00000000001c7947 */ /* 0x000fec0003800000 */
.L_x_29712:
[----:B------:R-:W2:Y:S02]  /*2350*/  LDG.E.64 R2, desc[UR36][R2.64] ;  /* 0x0000002402027981 */ /* 0x000ea4000c1e1b00 */
[----:B--2---:R-:W0:Y:S02]  /*2360*/  I2F.U64 R0, R2 ;  /* 0x0000000200007312 */ /* 0x004e240000301000 */
[----:B0-----:R-:W-:Y:S01]  /*2370*/  F2FP.F16.F32.PACK_AB R0, RZ, R0 ;  /* 0x00000000ff00723e */ /* 0x001fe200000000ff */
[----:B------:R-:W-:Y:S06]  /*2380*/  BRA `(.L_x_29688) ;  /* 0x00000000000c7947 */ /* 0x000fec0003800000 */
.L_x_29711:
[----:B------:R-:W2:Y:S02]  /*2390*/  LDG.E R2, desc[UR36][R2.64] ;  /* 0x0000002402027981 */ /* 0x000ea4000c1e1900 */
[----:B--2---:R-:W-:-:S04]  /*23a0*/  I2FP.F32.U32 R0, R2 ;  /* 0x0000000200007245 */ /* 0x004fc80000201000 */
[----:B------:R-:W-:-:S07]  /*23b0*/  F2FP.F16.F32.PACK_AB R0, RZ, R0 ;  /* 0x00000000ff00723e */ /* 0x000fce00000000ff */
.L_x_29688:
        /* <DEDUP_REMOVED lines=33> */
.L_x_29721:
[----:B------:R-:W-:Y:S05]  /*25d0*/  BSYNC.RECONVERGENT B1 ;  /* 0x0000000000017941 */ /* 0x000fea0003800200 */
.L_x_29720:
[----:B------:R-:W-:Y:S01]  /*25e0*/  FFMA.FTZ R5, -R2, R4, R5 ;  /* 0x0000000402057223 */ /* 0x000fe20000010105 */
[----:B------:R-:W-:Y:S06]  /*25f0*/  BRA `(.L_x_29718) ;  /* 0x0000000000787947 */ /* 0x000fec0003800000 */
.L_x_29719:
        /* <DEDUP_REMOVED lines=14> */
.L_x_29724:
        /* <DEDUP_REMOVED lines=13> */
.L_x_29723:
[----:B------:R-:W-:Y:S05]  /*27b0*/  BSYNC.RECONVERGENT B1 ;  /* 0x0000000000017941 */ /* 0x000fea0003800200 */
.L_x_29722:
[----:B------:R-:W-:-:S04]  /*27c0*/  FMUL.FTZ R5, R5, 1.1920928955078125e-07 ;  /* 0x3400000005057820 */ /* 0x000fc80000410000 */
[----:B------:R-:W-:-:S07]  /*27d0*/  FMUL.FTZ R5, R10, R5 ;  /* 0x000000050a057220 */ /* 0x000fce0000410000 */
.L_x_29718:
[----:B------:R-:W-:Y:S05]  /*27e0*/  BSYNC.RECONVERGENT B0 ;  /* 0x0000000000007941 */ /* 0x000fea0003800200 */
.L_x_29717:
        /* <DEDUP_REMOVED lines=13> */
[----:B0-----:R-:W-:-:S04]  /*28c0*/  IADD3 R2, P0, PT, R16, UR6, RZ ;  /* 0x0000000610027c10 */ /* 0x001fc8000ff1e0ff */
        /* <DEDUP_REMOVED lines=15> */
.L_x_29728:
[----:B------:R-:W-:-:S06]  /*29c0*/  HADD2.F32 R5, -RZ, R0.H0_H0 ;  /* 0x20000000ff057230 */ /* 0x000fcc0000004100 */
[----:B------:R-:W0:Y:S02]  /*29d0*/  F2I.S64.TRUNC R4, R5 ;  /* 0x0000000500047311 */ /* 0x000e24000020d900 */
[----:B0-----:R0:W-:Y:S01]  /*29e0*/  STG.E.U8 desc[UR36][R2.64], R4 ;  /* 0x0000000402007986 */ /* 0x0011e2000c101124 */
[----:B------:R-:W-:Y:S05]  /*29f0*/  BRA `(.L_x_29730) ;  /* 0x0000000c00707947 */ /* 0x000fea0003800000 */
.L_x_29727:
        /* <DEDUP_REMOVED lines=10> */
.L_x_29732:
[----:B------:R-:W-:-:S04]  /*2aa0*/  HADD2.F32 R0, -RZ, R0.H0_H0 ;  /* 0x20000000ff007230 */ /* 0x000fc80000004100 */
[----:B------:R-:W0:Y:S02]  /*2ab0*/  F2I.FTZ.TRUNC.NTZ R5, R0 ;  /* 0x0000000000057305 */ /* 0x000e24000021f100 */
[----:B0-----:R0:W-:Y:S01]  /*2ac0*/  STG.E desc[UR36][R2.64], R5 ;  /* 0x0000000502007986 */ /* 0x0011e2000c101924 */
[----:B------:R-:W-:Y:S05]  /*2ad0*/  BRA `(.L_x_29730) ;  /* 0x0000000c00387947 */ /* 0x000fea0003800000 */
.L_x_29731:
[----:B------:R-:W-:-:S04]  /*2ae0*/  HADD2.F32 R0, -RZ, R0.H0_H0 ;  /* 0x20000000ff007230 */ /* 0x000fc80000004100 */
[----:B------:R-:W0:Y:S02]  /*2af0*/  F2I.FTZ.TRUNC.NTZ R5, R0 ;  /* 0x0000000000057305 */ /* 0x000e24000021f100 */
[----:B0-----:R0:W-:Y:S01]  /*2b00*/  STG.E.U16 desc[UR36][R2.64], R5 ;  /* 0x0000000502007986 */ /* 0x0011e2000c101524 */
[----:B------:R-:W-:Y:S05]  /*2b10*/  BRA `(.L_x_29730) ;  /* 0x0000000c00287947 */ /* 0x000fea0003800000 */
.L_x_29726:
        /* <DEDUP_REMOVED lines=9> */
.L_x_29734:
[----:B------:R0:W-:Y:S01]  /*2bb0*/  STG.E.U16 desc[UR36][R2.64], R0 ;  /* 0x0000000002007986 */ /* 0x0001e2000c101524 */
[----:B------:R-:W-:Y:S05]  /*2bc0*/  BRA `(.L_x_29730) ;  /* 0x0000000800fc7947 */ /* 0x000fea0003800000 */
.L_x_29733:
        /* <DEDUP_REMOVED lines=10> */
.L_x_29736:
[----:B------:R-:W-:-:S05]  /*2c70*/  HADD2.F32 R0, -RZ, R0.H0_H0 ;  /* 0x20000000ff007230 */ /* 0x000fca0000004100 */
[----:B------:R-:W-:-:S04]  /*2c80*/  F2FP.F16.F32.PACK_AB R0, RZ, R0 ;  /* 0x00000000ff00723e */ /* 0x000fc800000000ff */
[----:B------:R-:W-:-:S05]  /*2c90*/  PRMT R0, R0, 0x5410, RZ ;  /* 0x0000541000007816 */ /* 0x000fca00000000ff */
[----:B------:R0:W-:Y:S01]  /*2ca0*/  STG.E desc[UR36][R2.64], R0 ;  /* 0x0000000002007986 */ /* 0x0001e2000c101924 */
[----:B------:R-:W-:Y:S05]  /*2cb0*/  BRA `(.L_x_29730) ;  /* 0x0000000800c07947 */ /* 0x000fea0003800000 */
.L_x_29735:
[----:B------:R-:W-:-:S05]  /*2cc0*/  HADD2.F32 R4, -RZ, R0.H0_H0 ;  /* 0x20000000ff047230 */ /* 0x000fca0000004100 */
[----:B------:R-:W-:-:S06]  /*2cd0*/  FMUL.FTZ R4, R4, 1 ;  /* 0x3f80000004047820 */ /* 0x000fcc0000410000 */
[----:B------:R-:W0:Y:S02]  /*2ce0*/  F2F.F64.F32 R4, R4 ;  /* 0x0000000400047310 */ /* 0x000e240000201800 */
[----:B0-----:R0:W-:Y:S01]  /*2cf0*/  STG.E.64 desc[UR36][R2.64], R4 ;  /* 0x0000000402007986 */ /* 0x0011e2000c101b24 */
[----:B------:R-:W-:Y:S05]  /*2d00*/  BRA `(.L_x_29730) ;  /* 0x0000000800ac7947 */ /* 0x000fea0003800000 */
.L_x_29725:
        /* <DEDUP_REMOVED lines=13> */
.L_x_29739:
[----:B------:R-:W-:Y:S01]  /*2de0*/  HADD2.F32 R0, -RZ, R0.H0_H0 ;  /* 0x20000000ff007230 */ /* 0x000fe20000004100 */
[----:B------:R-:W-:-:S04]  /*2df0*/  CS2R R6, SRZ ;  /* 0x0000000000067805 */ /* 0x000fc8000001ff00 */
[----:B------:R-:W-:-:S04]  /*2e00*/  FMUL.FTZ R0, R0, 1 ;  /* 0x3f80000000007820 */ /* 0x000fc80000410000 */
[----:B------:R-:W0:Y:S02]  /*2e10*/  F2F.F64.F32 R4, R0 ;  /* 0x0000000000047310 */ /* 0x000e240000201800 */
[----:B0-----:R0:W-:Y:S01]  /*2e20*/  STG.E.128 desc[UR36][R2.64], R4 ;  /* 0x0000000402007986 */ /* 0x0011e2000c101d24 */
[----:B------:R-:W-:Y:S05]  /*2e30*/  BRA `(.L_x_29730) ;  /* 0x0000000800607947 */ /* 0x000fea0003800000 */
.L_x_29738:
        /* <DEDUP_REMOVED lines=19> */
.L_x_29743:
[----:B------:R-:W-:Y:S05]  /*2f70*/  BSYNC.RECONVERGENT B0 ;  /* 0x0000000000007941 */ /* 0x000fea0003800200 */
.L_x_29742:
[----:B------:R-:W-:-:S05]  /*2f80*/  LOP3.LUT R5, R0, 0x80, R5, 0xf8, !PT ;  /* 0x0000008000057812 */ /* 0x000fca00078ef805 */
[----:B------:R0:W-:Y:S01]  /*2f90*/  STG.E.U8 desc[UR36][R2.64], R5 ;  /* 0x0000000502007986 */ /* 0x0001e2000c101124 */
[----:B------:R-:W-:Y:S05]  /*2fa0*/  BRA `(.L_x_29730) ;  /* 0x0000000800047947 */ /* 0x000fea0003800000 */
.L_x_29741:
        /* <DEDUP_REMOVED lines=15> */
.L_x_29745:
[----:B------:R-:W-:Y:S05]  /*30a0*/  BSYNC.RECONVERGENT B0 ;  /* 0x0000000000007941 */ /* 0x000fea0003800200 */
.L_x_29744:
[----:B------:R-:W-:-:S05]  /*30b0*/  LOP3.LUT R5, R0, 0x80, R5, 0xf8, !PT ;  /* 0x0000008000057812 */ /* 0x000fca00078ef805 */
[----:B------:R0:W-:Y:S01]  /*30c0*/  STG.E.U8 desc[UR36][R2.64], R5 ;  /* 0x0000000502007986 */ /* 0x0001e2000c101124 */
[----:B------:R-:W-:Y:S05]  /*30d0*/  BRA `(.L_x_29730) ;  /* 0x0000000400b87947 */ /* 0x000fea0003800000 */
.L_x_29740:
[----:B------:R-:W-:-:S05]  /*30e0*/  HADD2.F32 R0, -RZ, R0.H0_H0 ;  /* 0x20000000ff007230 */ /* 0x000fca0000004100 */
[----:B------:R-:W-:-:S05]  /*30f0*/  F2FP.BF16.F32.PACK_AB R0, RZ, R0 ;  /* 0x00000000ff00723e */ /* 0x000fca00000010ff */
[----:B------:R0:W-:Y:S01]  /*3100*/  STG.E.U16 desc[UR36][R2.64], R0 ;  /* 0x0000000002007986 */ /* 0x0001e2000c101524 */
[----:B------:R-:W-:Y:S05]  /*3110*/  BRA `(.L_x_29730) ;  /* 0x0000000400a87947 */ /* 0x000fea0003800000 */
.L_x_29737:
        /* <DEDUP_REMOVED lines=12> */
.L_x_29748:
        /* <DEDUP_REMOVED lines=13> */
.L_x_29751:
[----:B------:R-:W-:-:S04]  /*32b0*/  SHF.R.U32.HI R0, RZ, 0x14, R5 ;  /* 0x00000014ff007819 */ /* 0x000fc80000011605 */
[----:B------:R-:W-:-:S04]  /*32c0*/  LOP3.LUT R0, R0, 0x1, RZ, 0xc0, !PT ;  /* 0x0000000100007812 */ /* 0x000fc800078ec0ff */
[----:B------:R-:W-:-:S04]  /*32d0*/  IADD3 R0, PT, PT, R5, 0x487ffff, R0 ;  /* 0x0487ffff05007810 */ /* 0x000fc80007ffe000 */
[----:B------:R-:W-:-:S04]  /*32e0*/  SHF.R.U32.HI R0, RZ, 0x14, R0 ;  /* 0x00000014ff007819 */ /* 0x000fc80000011600 */
[----:B------:R-:W-:-:S07]  /*32f0*/  LOP3.LUT R4, R0, 0xff, RZ, 0xc0, !PT ;  /* 0x000000ff00047812 */ /* 0x000fce00078ec0ff */
.L_x_29752:
[----:B------:R-:W-:-:S04]  /*3300*/  SHF.R.U32.HI R5, RZ, 0x18, R5 ;  /* 0x00000018ff057819 */ /* 0x000fc80000011605 */
[----:B------:R-:W-:-:S04]  /*3310*/  LOP3.LUT R4, R4, 0x80, R5, 0xf8, !PT ;  /* 0x0000008004047812 */ /* 0x000fc800078ef805 */
[----:B------:R-:W-:-:S07]  /*3320*/  PRMT R0, R4, 0x7610, R0 ;  /* 0x0000761004007816 */ /* 0x000fce0000000000 */
.L_x_29750:
[----:B------:R-:W-:Y:S05]  /*3330*/  BSYNC.RECONVERGENT B0 ;  /* 0x0000000000007941 */ /* 0x000fea0003800200 */
.L_x_29749:
[----:B------:R1:W-:Y:S01]  /*3340*/  STG.E.U8 desc[UR36][R2.64], R0 ;  /* 0x0000000002007986 */ /* 0x0003e2000c101124 */
[----:B------:R-:W-:Y:S05]  /*3350*/  BRA `(.L_x_29730) ;  /* 0x0000000400187947 */ /* 0x000fea0003800000 */
.L_x_29747:
        /* <DEDUP_REMOVED lines=13> */
.L_x_29755:
[----:B------:R-:W-:-:S04]  /*3430*/  SHF.R.U32.HI R0, RZ, 0x15, R5 ;  /* 0x00000015ff007819 */ /* 0x000fc80000011605 */
[----:B------:R-:W-:-:S04]  /*3440*/  LOP3.LUT R0, R0, 0x1, RZ, 0xc0, !PT ;  /* 0x0000000100007812 */ /* 0x000fc800078ec0ff */
[----:B------:R-:W-:-:S04]  /*3450*/  IADD3 R0, PT, PT, R5, 0x88fffff, R0 ;  /* 0x088fffff05007810 */ /* 0x000fc80007ffe000 */
[----:B------:R-:W-:-:S04]  /*3460*/  SHF.R.U32.HI R0, RZ, 0x15, R0 ;  /* 0x00000015ff007819 */ /* 0x000fc80000011600 */
[----:B------:R-:W-:-:S07]  /*3470*/  LOP3.LUT R4, R0, 0xff, RZ, 0xc0, !PT ;  /* 0x000000ff00047812 */ /* 0x000fce00078ec0ff */
.L_x_29756:
[----:B------:R-:W-:-:S04]  /*3480*/  SHF.R.U32.HI R5, RZ, 0x18, R5 ;  /* 0x00000018ff057819 */ /* 0x000fc80000011605 */
[----:B------:R-:W-:-:S04]  /*3490*/  LOP3.LUT R4, R4, 0x80, R5, 0xf8, !PT ;  /* 0x0000008004047812 */ /* 0x000fc800078ef805 */
[----:B------:R-:W-:-:S07]  /*34a0*/  PRMT R0, R4, 0x7610, R0 ;  /* 0x0000761004007816 */ /* 0x000fce0000000000 */
.L_x_29754:
[----:B------:R-:W-:Y:S05]  /*34b0*/  BSYNC.RECONVERGENT B0 ;  /* 0x0000000000007941 */ /* 0x000fea0003800200 */
.L_x_29753:
[----:B------:R2:W-:Y:S01]  /*34c0*/  STG.E.U8 desc[UR36][R2.64], R0 ;  /* 0x0000000002007986 */ /* 0x0005e2000c101124 */
[----:B------:R-:W-:Y:S05]  /*34d0*/  BRA `(.L_x_29730) ;  /* 0x0000000000b87947 */ /* 0x000fea0003800000 */
.L_x_29746:
[----:B------:R-:W-:-:S09]  /*34e0*/  UISETP.NE.AND UP0, UPT, UR4, 0x1c, UPT ;  /* 0x0000001c0400788c */ /* 0x000fd2000bf05270 */
[----:B------:R-:W-:Y:S05]  /*34f0*/  BRA.U !UP0, `(.L_x_29757) ;  /* 0x0000000108a47547 */ /* 0x000fea000b800000 */
[----:B------:R-:W-:-:S09]  /*3500*/  UISETP.NE.AND UP0, UPT, UR4, 0x1d, UPT ;  /* 0x0000001d0400788c */ /* 0x000fd2000bf05270 */
[----:B------:R-:W-:Y:S05]  /*3510*/  BRA.U !UP0, `(.L_x_29758) ;  /* 0x00000001088c7547 */ /* 0x000fea000b800000 */
[----:B------:R-:W-:-:S09]  /*3520*/  UISETP.NE.AND UP0, UPT, UR4, 0x2c, UPT ;  /* 0x0000002c0400788c */ /* 0x000fd2000bf05270 */
[----:B------:R-:W-:Y:S05]  /*3530*/  BRA.U !UP0, `(.L_x_29759) ;  /* 0x0000000108447547 */ /* 0x000fea000b800000 */
.L_x_29729:
        /* <DEDUP_REMOVED lines=16> */
.L_x_29760:
[----:B------:R-:W-:Y:S05]  /*3640*/  BRA `(.L_x_29730) ;  /* 0x00000000005c7947 */ /* 0x000fea0003800000 */
.L_x_29759:
        /* <DEDUP_REMOVED lines=16> */
.L_x_29758:
[----:B------:R-:W-:-:S06]  /*3750*/  HADD2.F32 R4, -RZ, R0.H0_H0 ;  /* 0x20000000ff047230 */ /* 0x000fcc0000004100 */
[----:B------:R-:W0:Y:S02]  /*3760*/  F2I.U64.TRUNC R4, R4 ;  /* 0x0000000400047311 */ /* 0x000e24000020d800 */
[----:B0-----:R0:W-:Y:S01]  /*3770*/  STG.E.64 desc[UR36][R2.64], R4 ;  /* 0x0000000402007986 */ /* 0x0011e2000c101b24 */
[----:B------:R-:W-:Y:S05]  /*3780*/  BRA `(.L_x_29730) ;  /* 0x00000000000c7947 */ /* 0x000fea0003800000 */
.L_x_29757:
[----:B------:R-:W-:-:S04]  /*3790*/  HADD2.F32 R0, -RZ, R0.H0_H0 ;  /* 0x20000000ff007230 */ /* 0x000fc80000004100 */
[----:B------:R-:W0:Y:S02]  /*37a0*/  F2I.FTZ.U32.TRUNC.NTZ R5, R0 ;  /* 0x0000000000057305 */ /* 0x000e24000021f000 */
[----:B0-----:R3:W-:Y:S02]  /*37b0*/  STG.E desc[UR36][R2.64], R5 ;  /* 0x0000000502007986 */ /* 0x0017e4000c101924 */
.L_x_29730:
[----:B------:R-:W-:-:S07]  /*37c0*/  VIADD R17, R17, 0x80 ;  /* 0x0000008011117836 */ /* 0x000fce0000000000 */
.L_x_29681:
[----:B------:R-:W-:Y:S05]  /*37d0*/  BSYNC.RECONVERGENT B6 ;  /* 0x0000000000067941 */ /* 0x000fea0003800200 */
.L_x_29680:
        /* <DEDUP_REMOVED lines=307> */
.L_x_29763:
        /* <DEDUP_REMOVED lines=18> */
.L_x_29767:
[----:B------:R-:W2:Y:S02]  /*4c30*/  LDG.E.U8 R2, desc[UR36][R2.64] ;  /* 0x0000002402027981 */ /* 0x000ea4000c1e1100 */
[----:B--2---:R-:W-:-:S04]  /*4c40*/  I2FP.F32.U32 R0, R2 ;  /* 0x0000000200007245 */ /* 0x004fc80000201000 */
[----:B------:R-:W-:Y:S01]  /*4c50*/  F2FP.F16.F32.PACK_AB R0, RZ, R0 ;  /* 0x00000000ff00723e */ /* 0x000fe200000000ff */
[----:B------:R-:W-:Y:S06]  /*4c60*/  BRA `(.L_x_29769) ;  /* 0x0000000c009c7947 */ /* 0x000fec0003800000 */
.L_x_29766:
        /* <DEDUP_REMOVED lines=10> */
.L_x_29771:
[----:B------:R-:W2:Y:S02]  /*4d10*/  LDG.E R2, desc[UR36][R2.64] ;  /* 0x0000002402027981 */ /* 0x000ea4000c1e1900 */
[----:B--2---:R-:W-:-:S04]  /*4d20*/  I2FP.F32.S32 R0, R2 ;  /* 0x0000000200007245 */ /* 0x004fc80000201400 */
[----:B------:R-:W-:Y:S01]  /*4d30*/  F2FP.F16.F32.PACK_AB R0, RZ, R0 ;  /* 0x00000000ff00723e */ /* 0x000fe200000000ff */
[----:B------:R-:W-:Y:S06]  /*4d40*/  BRA `(.L_x_29769) ;  /* 0x0000000c00647947 */ /* 0x000fec0003800000 */
.L_x_29770:
[----:B------:R-:W2:Y:S02]  /*4d50*/  LDG.E.U16 R2, desc[UR36][R2.64] ;  /* 0x0000002402027981 */ /* 0x000ea4000c1e1500 */
[----:B--2---:R-:W0:Y:S02]  /*4d60*/  I2F.S16 R0, R2 ;  /* 0x0000000200007306 */ /* 0x004e240000101400 */
[----:B0-----:R-:W-:Y:S01]  /*4d70*/  F2FP.F16.F32.PACK_AB R0, RZ, R0 ;  /* 0x00000000ff00723e */ /* 0x001fe200000000ff */
[----:B------:R-:W-:Y:S06]  /*4d80*/  BRA `(.L_x_29769) ;  /* 0x0000000c00547947 */ /* 0x000fec0003800000 */
.L_x_29765:
        /* <DEDUP_REMOVED lines=9> */
.L_x_29773:
[----:B------:R0:W5:Y:S01]  /*4e20*/  LDG.E.U16 R0, desc[UR36][R2.64] ;  /* 0x0000002402007981 */ /* 0x000162000c1e1500 */
[----:B------:R-:W-:Y:S05]  /*4e30*/  BRA `(.L_x_29769) ;  /* 0x0000000c00287947 */ /* 0x000fea0003800000 */
.L_x_29772:
        /* <DEDUP_REMOVED lines=9> */
.L_x_29775:
[----:B------:R1:W5:Y:S01]  /*4ed0*/  LDG.E.U16 R0, desc[UR36][R2.64] ;  /* 0x0000002402007981 */ /* 0x000362000c1e1500 */
[----:B------:R-:W-:Y:S05]  /*4ee0*/  BRA `(.L_x_29769) ;  /* 0x0000000800fc7947 */ /* 0x000fea0003800000 */
.L_x_29774:
        /* <DEDUP_REMOVED lines=12> */
.L_x_29764:
        /* <DEDUP_REMOVED lines=13> */
.L_x_29778:
        /* <DEDUP_REMOVED lines=12> */
.L_x_29777:
        /* <DEDUP_REMOVED lines=27> */
.L_x_29780:
        /* <DEDUP_REMOVED lines=13> */
.L_x_29779:
[----:B------:R-:W2:Y:S02]  /*53c0*/  LDG.E.U16 R0, desc[UR36][R2.64] ;  /* 0x0000002402007981 */ /* 0x000ea4000c1e1500 */
[----:B--2---:R-:W-:-:S05]  /*53d0*/  IMAD.U32 R0, R0, 0x10000, RZ ;  /* 0x0001000000007824 */ /* 0x004fca00078e00ff */
[----:B------:R-:W-:Y:S01]  /*53e0*/  F2FP.F16.F32.PACK_AB R0, RZ, R0 ;  /* 0x00000000ff00723e */ /* 0x000fe200000000ff */
[----:B------:R-:W-:Y:S06]  /*53f0*/  BRA `(.L_x_29769) ;  /* 0x0000000400b87947 */ /* 0x000fec0003800000 */
.L_x_29776:
        /* <DEDUP_REMOVED lines=12> */
.L_x_29783:
        /* <DEDUP_REMOVED lines=21> */
.L_x_29787:
[----:B------:R-:W-:Y:S05]  /*5610*/  BSYNC.RECONVERGENT B1 ;  /* 0x0000000000017941 */ /* 0x000fea0003800200 */
.L_x_29786:
[----:B------:R-:W-:Y:S02]  /*5620*/  SHF.L.U32 R0, R0, 0x14, RZ ;  /* 0x0000001400007819 */ /* 0x000fe400000006ff */
[----:B------:R-:W-:-:S04]  /*5630*/  LEA R2, R2, 0x3b800000, 0x17 ;  /* 0x3b80000002027811 */ /* 0x000fc800078eb8ff */
[----:B------:R-:W-:-:S07]  /*5640*/  LOP3.LUT R0, R2, R0, R7, 0xfe, !PT ;  /* 0x0000000002007212 */ /* 0x000fce00078efe07 */
.L_x_29785:
[----:B------:R-:W-:Y:S05]  /*5650*/  BSYNC.RECONVERGENT B0 ;  /* 0x0000000000007941 */ /* 0x000fea0003800200 */
.L_x_29784:
[----:B------:R-:W-:Y:S01]  /*5660*/  F2FP.F16.F32.PACK_AB R0, RZ, R0 ;  /* 0x00000000ff00723e */ /* 0x000fe200000000ff */
[----:B------:R-:W-:Y:S06]  /*5670*/  BRA `(.L_x_29769) ;  /* 0x0000000400187947 */ /* 0x000fec0003800000 */
.L_x_29782:
        /* <DEDUP_REMOVED lines=21> */
.L_x_29791:
[----:B------:R-:W-:Y:S05]  /*57d0*/  BSYNC.RECONVERGENT B1 ;  /* 0x0000000000017941 */ /* 0x000fea0003800200 */
.L_x_29790:
[----:B------:R-:W-:Y:S01]  /*57e0*/  IMAD.SHL.U32 R0, R0, 0x200000, RZ ;  /* 0x0020000000007824 */ /* 0x000fe200078e00ff */
[----:B------:R-:W-:-:S04]  /*57f0*/  LEA R2, R2, 0x37800000, 0x17 ;  /* 0x3780000002027811 */ /* 0x000fc800078eb8ff */
[----:B------:R-:W-:-:S07]  /*5800*/  LOP3.LUT R0, R2, R0, R7, 0xfe, !PT ;  /* 0x0000000002007212 */ /* 0x000fce00078efe07 */
.L_x_29789:
[----:B------:R-:W-:Y:S05]  /*5810*/  BSYNC.RECONVERGENT B0 ;  /* 0x0000000000007941 */ /* 0x000fea0003800200 */
.L_x_29788:
[----:B------:R-:W-:Y:S01]  /*5820*/  F2FP.F16.F32.PACK_AB R0, RZ, R0 ;  /* 0x00000000ff00723e */ /* 0x000fe200000000ff */
[----:B------:R-:W-:Y:S06]  /*5830*/  BRA `(.L_x_29769) ;  /* 0x0000000000a87947 */ /* 0x000fec0003800000 */
.L_x_29781:
        /* <DEDUP_REMOVED lines=14> */
.L_x_29795:
[----:B------:R-:W-:Y:S05]  /*5920*/  BSYNC.RECONVERGENT B0 ;  /* 0x0000000000007941 */ /* 0x000fea0003800200 */
.L_x_29794:
[----:B------:R-:W-:Y:S01]  /*5930*/  F2FP.F16.F32.PACK_AB R0, RZ, R0 ;  /* 0x00000000ff00723e */ /* 0x000fe200000000ff */
[----:B------:R-:W-:Y:S06]  /*5940*/  BRA `(.L_x_29769) ;  /* 0x0000000000647947 */ /* 0x000fec0003800000 */
.L_x_29768:
        /* <DEDUP_REMOVED lines=16> */
.L_x_29796:
[----:B------:R-:W-:Y:S01]  /*5a50*/  PRMT R0, RZ, 0x7610, R0 ;  /* 0x00007610ff007816 */ /* 0x000fe20000000000 */
[----:B------:R-:W-:Y:S06]  /*5a60*/  BRA `(.L_x_29769) ;  /* 0x00000000001c7947 */ /* 0x000fec0003800000 */
.L_x_29793:
[----:B------:R-:W2:Y:S02]  /*5a70*/  LDG.E.64 R2, desc[UR36][R2.64] ;  /* 0x0000002402027981 */ /* 0x000ea4000c1e1b00 */
[----:B--2---:R-:W0:Y:S02]  /*5a80*/  I2F.U64 R0, R2 ;  /* 0x0000000200007312 */ /* 0x004e240000301000 */
[----:B0-----:R-:W-:Y:S01]  /*5a90*/  F2FP.F16.F32.PACK_AB R0, RZ, R0 ;  /* 0x00000000ff00723e */ /* 0x001fe200000000ff */
[----:B------:R-:W-:Y:S06]  /*5aa0*/  BRA `(.L_x_29769) ;  /* 0x00000000000c7947 */ /* 0x000fec0003800000 */
.L_x_29792:
[----:B------:R-:W2:Y:S02]  /*5ab0*/  LDG.E R2, desc[UR36][R2.64] ;  /* 0x0000002402027981 */ /* 0x000ea4000c1e1900 */
[----:B--2---:R-:W-:-:S04]  /*5ac0*/  I2FP.F32.U32 R0, R2 ;  /* 0x0000000200007245 */ /* 0x004fc80000201000 */
[----:B------:R-:W-:-:S07]  /*5ad0*/  F2FP.F16.F32.PACK_AB R0, RZ, R0 ;  /* 0x00000000ff00723e */ /* 0x000fce00000000ff */
.L_x_29769:
[----:B01----:R-:W0:Y:S01]  /*5ae0*/  LDC.U16 R2, c[0x0][0x592] ;  /* 0x00016480ff027b82 */ /* 0x003e220000000400 */
        /* <DEDUP_REMOVED lines=29> */
.L_x_29802:
[----:B------:R-:W-:Y:S01]  /*5cc0*/  FSETP.GEU.FTZ.AND P0, PT, R7, -R6, PT ;  /* 0x800000060700720b */ /* 0x000fe20003f1e000 */
[----:B------:R-:W-:-:S12]  /*5cd0*/  FADD.FTZ R5, R5, -1 ;  /* 0xbf80000005057421 */ /* 0x000fd80000010000 */
[----:B------:R-:W-:-:S07]  /*5ce0*/  @!P0 FADD.FTZ R5, R5, -1 ;  /* 0xbf80000005058421 */ /* 0x000fce0000010000 */
.L_x_29801:
[----:B------:R-:W-:Y:S05]  /*5cf0*/  BSYNC.RECONVERGENT B1 ;  /* 0x0000000000017941 */ /* 0x000fea0003800200 */
.L_x_29800:
[----:B------:R-:W-:Y:S01]  /*5d00*/  FFMA.FTZ R2, -R6, R5, R2 ;  /* 0x0000000506027223 */ /* 0x000fe20000010102 */
[----:B------:R-:W-:Y:S06]  /*5d10*/  BRA `(.L_x_29798) ;  /* 0x0000000000787947 */ /* 0x000fec0003800000 */
.L_x_29799:
        /* <DEDUP_REMOVED lines=14> */
.L_x_29805:
        /* <DEDUP_REMOVED lines=13> */
.L_x_29804:
[----:B------:R-:W-:Y:S05]  /*5ed0*/  BSYNC.RECONVERGENT B1 ;  /* 0x0000000000017941 */ /* 0x000fea0003800200 */
.L_x_29803:
[----:B------:R-:W-:-:S04]  /*5ee0*/  FMUL.FTZ R5, R2, 1.1920928955078125e-07 ;  /* 0x3400000002057820 */ /* 0x000fc80000410000 */
[----:B------:R-:W-:-:S07]  /*5ef0*/  FMUL.FTZ R2, R8, R5 ;  /* 0x0000000508027220 */ /* 0x000fce0000410000 */
.L_x_29798:
[----:B------:R-:W-:Y:S05]  /*5f00*/  BSYNC.RECONVERGENT B0 ;  /* 0x0000000000007941 */ /* 0x000fea0003800200 */
.L_x_29797:
        /* <DEDUP_REMOVED lines=29> */
.L_x_29809:
[----:B------:R-:W-:-:S06]  /*60e0*/  HADD2.F32 R5, -RZ, R0.H0_H0 ;  /* 0x20000000ff057230 */ /* 0x000fcc0000004100 */
[----:B------:R-:W1:Y:S02]  /*60f0*/  F2I.S64.TRUNC R4, R5 ;  /* 0x0000000500047311 */ /* 0x000e64000020d900 */
[----:B-1----:R1:W-:Y:S01]  /*6100*/  STG.E.U8 desc[UR36][R2.64], R4 ;  /* 0x0000000402007986 */ /* 0x0023e2000c101124 */
[----:B------:R-:W-:Y:S05]  /*6110*/  BRA `(.L_x_29811) ;  /* 0x0000000c006c7947 */ /* 0x000fea0003800000 */
.L_x_29808:
        /* <DEDUP_REMOVED lines=10> */
.L_x_29813:
[----:B------:R-:W-:-:S04]  /*61c0*/  HADD2.F32 R0, -RZ, R0.H0_H0 ;  /* 0x20000000ff007230 */ /* 0x000fc80000004100 */
[----:B------:R-:W1:Y:S02]  /*61d0*/  F2I.FTZ.TRUNC.NTZ R5, R0 ;  /* 0x0000000000057305 */ /* 0x000e64000021f100 */
[----:B-1----:R1:W-:Y:S01]  /*61e0*/  STG.E desc[UR36][R2.64], R5 ;  /* 0x0000000502007986 */ /* 0x0023e2000c101924 */
[----:B------:R-:W-:Y:S05]  /*61f0*/  BRA `(.L_x_29811) ;  /* 0x0000000c00347947 */ /* 0x000fea0003800000 */
.L_x_29812:
[----:B------:R-:W-:-:S04]  /*6200*/  HADD2.F32 R0, -RZ, R0.H0_H0 ;  /* 0x20000000ff007230 */ /* 0x000fc80000004100 */
[----:B------:R-:W1:Y:S02]  /*6210*/  F2I.FTZ.TRUNC.NTZ R5, R0 ;  /* 0x0000000000057305 */ /* 0x000e64000021f100 */
[----:B-1----:R1:W-:Y:S01]  /*6220*/  STG.E.U16 desc[UR36][R2.64], R5 ;  /* 0x0000000502007986 */ /* 0x0023e2000c101524 */
[----:B------:R-:W-:Y:S05]  /*6230*/  BRA `(.L_x_29811) ;  /* 0x0000000c00247947 */ /* 0x000fea0003800000 */
.L_x_29807:
        /* <DEDUP_REMOVED lines=9> */
.L_x_29815:
[----:B------:R1:W-:Y:S01]  /*62d0*/  STG.E.U16 desc[UR36][R2.64], R0 ;  /* 0x0000000002007986 */ /* 0x0003e2000c101524 */
[----:B------:R-:W-:Y:S05]  /*62e0*/  BRA `(.L_x_29811) ;  /* 0x0000000800f87947 */ /* 0x000fea0003800000 */
.L_x_29814:
[----:B------:R-:W-:-:S09]  /*62f0*/  UISETP.NE.AND UP0, UPT, UR4, 0x7, UPT ;  /* 0x000000070400788c */ /* 0x000fd2000bf05270 */
[----:B------:R-:W-:Y:S05]  /*6300*/  BRA.U !UP0, `(.L_x_29816) ;  /* 0x0000000108347547 */ /* 0x000fea000b800000 */
[----:B------:R-:W-:-:S09]  /*6310*/  UISETP.NE.AND UP0, UPT, UR4, 0x8, UPT ;  /* 0x000000080400788c */ /* 0x000fd2000bf05270 */
[----:B------:R-:W-:Y:S05]  /*6320*/  BRA.U !UP0, `(.L_x_29817) ;  /* 0x0000000108187547 */ /* 0x000fea000b800000 */
[----:B------:R-:W-:-:S09]  /*6330*/  UISETP.NE.AND UP0, UPT, UR4, 0x9, UPT ;  /* 0x000000090400788c */ /* 0x000fd2000bf05270 */
[----:B------:R-:W-:Y:S05]  /*6340*/  BRA.U UP0, `(.L_x_29810) ;  /* 0x0000000500fc7547 */ /* 0x000fea000b800000 */
[----:B------:R-:W-:Y:S02]  /*6350*/  HADD2.F32 R4, -RZ, R0.H0_H0 ;  /* 0x20000000ff047230 */ /* 0x000fe40000004100 */
[----:B------:R-:W-:-:S05]  /*6360*/  HFMA2 R5, -RZ, RZ, 0, 0 ;  /* 0x00000000ff057431 */ /* 0x000fca00000001ff */
[----:B------:R1:W-:Y:S01]  /*6370*/  STG.E.64 desc[UR36][R2.64], R4 ;  /* 0x0000000402007986 */ /* 0x0003e2000c101b24 */
[----:B------:R-:W-:Y:S05]  /*6380*/  BRA `(.L_x_29811) ;  /* 0x0000000800d07947 */ /* 0x000fea0003800000 */
.L_x_29817:
[----:B------:R-:W-:-:S05]  /*6390*/  HADD2.F32 R0, -RZ, R0.H0_H0 ;  /* 0x20000000ff007230 */ /* 0x000fca0000004100 */
[----:B------:R-:W-:-:S04]  /*63a0*/  F2FP.F16.F32.PACK_AB R0, RZ, R0 ;  /* 0x00000000ff00723e */ /* 0x000fc800000000ff */
[----:B------:R-:W-:-:S05]  /*63b0*/  PRMT R0, R0, 0x5410, RZ ;  /* 0x0000541000007816 */ /* 0x000fca00000000ff */
[----:B------:R1:W-:Y:S01]  /*63c0*/  STG.E desc[UR36][R2.64], R0 ;  /* 0x0000000002007986 */ /* 0x0003e2000c101924 */
[----:B------:R-:W-:Y:S05]  /*63d0*/  BRA `(.L_x_29811) ;  /* 0x0000000800bc7947 */ /* 0x000fea0003800000 */
.L_x_29816:
[----:B------:R-:W-:-:S05]  /*63e0*/  HADD2.F32 R4, -RZ, R0.H0_H0 ;  /* 0x20000000ff047230 */ /* 0x000fca0000004100 */
[----:B------:R-:W-:-:S06]  /*63f0*/  FMUL.FTZ R4, R4, 1 ;  /* 0x3f80000004047820 */ /* 0x000fcc0000410000 */
[----:B------:R-:W1:Y:S02]  /*6400*/  F2F.F64.F32 R4, R4 ;  /* 0x0000000400047310 */ /* 0x000e640000201800 */
[----:B-1----:R1:W-:Y:S01]  /*6410*/  STG.E.64 desc[UR36][R2.64], R4 ;  /* 0x0000000402007986 */ /* 0x0023e2000c101b24 */
[----:B------:R-:W-:Y:S05]  /*6420*/  BRA `(.L_x_29811) ;  /* 0x0000000800a87947 */ /* 0x000fea0003800000 */
.L_x_29806:
        /* <DEDUP_REMOVED lines=14> */
.L_x_29821:
        /* <DEDUP_REMOVED lines=18> */
.L_x_29824:
[----:B------:R-:W-:-:S04]  /*6630*/  SHF.R.U32.HI R5, RZ, 0x18, R5 ;  /* 0x00000018ff057819 */ /* 0x000fc80000011605 */
[----:B------:R-:W-:-:S07]  /*6640*/  LOP3.LUT R0, R0, 0x80, R5, 0xf8, !PT ;  /* 0x0000008000007812 */ /* 0x000fce00078ef805 */
.L_x_29823:
[----:B------:R-:W-:Y:S05]  /*6650*/  BSYNC.RECONVERGENT B0 ;  /* 0x0000000000007941 */ /* 0x000fea0003800200 */
.L_x_29822:
[----:B------:R4:W-:Y:S01]  /*6660*/  STG.E.U8 desc[UR36][R2.64], R0 ;  /* 0x0000000002007986 */ /* 0x0009e2000c101124 */
[----:B------:R-:W-:Y:S05]  /*6670*/  BRA `(.L_x_29811) ;  /* 0x0000000800147947 */ /* 0x000fea0003800000 */
.L_x_29820:
[----:B------:R-:W-:Y:S01]  /*6680*/  HADD2.F32 R5, -RZ, R0.H0_H0 ;  /* 0x20000000ff057230 */ /* 0x000fe20000004100 */
        /* <DEDUP_REMOVED lines=17> */
.L_x_29827:
[----:B------:R-:W-:-:S04]  /*67a0*/  SHF.R.U32.HI R5, RZ, 0x18, R5 ;  /* 0x00000018ff057819 */ /* 0x000fc80000011605 */
[----:B------:R-:W-:-:S07]  /*67b0*/  LOP3.LUT R0, R0, 0x80, R5, 0xf8, !PT ;  /* 0x0000008000007812 */ /* 0x000fce00078ef805 */
.L_x_29826:
[----:B------:R-:W-:Y:S05]  /*67c0*/  BSYNC.RECONVERGENT B0 ;  /* 0x0000000000007941 */ /* 0x000fea0003800200 */
.L_x_29825:
[----:B------:R1:W-:Y:S01]  /*67d0*/  STG.E.U8 desc[UR36][R2.64], R0 ;  /* 0x0000000002007986 */ /* 0x0003e2000c101124 */
[----:B------:R-:W-:Y:S05]  /*67e0*/  BRA `(.L_x_29811) ;  /* 0x0000000400b87947 */ /* 0x000fea0003800000 */
.L_x_29819:
        /* <DEDUP_REMOVED lines=22> */
.L_x_29829:
[----:B------:R-:W-:-:S06]  /*6950*/  HADD2.F32 R4, -RZ, R0.H0_H0 ;  /* 0x20000000ff047230 */ /* 0x000fcc0000004100 */
[----:B------:R-:W1:Y:S02]  /*6960*/  F2I.U64.TRUNC R4, R4 ;  /* 0x0000000400047311 */ /* 0x000e64000020d800 */
[----:B-1----:R2:W-:Y:S01]  /*6970*/  STG.E.64 desc[UR36][R2.64], R4 ;  /* 0x0000000402007986 */ /* 0x0025e2000c101b24 */
[----:B------:R-:W-:Y:S05]  /*6980*/  BRA `(.L_x_29811) ;  /* 0x0000000400507947 */ /* 0x000fea0003800000 */
.L_x_29828:
[----:B------:R-:W-:-:S04]  /*6990*/  HADD2.F32 R0, -RZ, R0.H0_H0 ;  /* 0x20000000ff007230 */ /* 0x000fc80000004100 */
[----:B------:R-:W1:Y:S02]  /*69a0*/  F2I.FTZ.U32.TRUNC.NTZ R5, R0 ;  /* 0x0000000000057305 */ /* 0x000e64000021f000 */
[----:B-1----:R1:W-:Y:S01]  /*69b0*/  STG.E desc[UR36][R2.64], R5 ;  /* 0x0000000502007986 */ /* 0x0023e2000c101924 */
[----:B------:R-:W-:Y:S05]  /*69c0*/  BRA `(.L_x_29811) ;  /* 0x0000000400407947 */ /* 0x000fea0003800000 */
.L_x_29818:
        /* <DEDUP_REMOVED lines=11> */
.L_x_29831:
[----:B------:R-:W-:Y:S01]  /*6a80*/  HADD2.F32 R0, -RZ, R0.H0_H0 ;  /* 0x20000000ff007230 */ /* 0x000fe20000004100 */
[----:B------:R-:W-:-:S04]  /*6a90*/  CS2R R6, SRZ ;  /* 0x0000000000067805 */ /* 0x000fc8000001ff00 */
[----:B------:R-:W-:-:S04]  /*6aa0*/  FMUL.FTZ R0, R0, 1 ;  /* 0x3f80000000007820 */ /* 0x000fc80000410000 */
[----:B------:R-:W1:Y:S02]  /*6ab0*/  F2F.F64.F32 R4, R0 ;  /* 0x0000000000047310 */ /* 0x000e640000201800 */
[----:B-1----:R1:W-:Y:S01]  /*6ac0*/  STG.E.128 desc[UR36][R2.64], R4 ;  /* 0x0000000402007986 */ /* 0x0023e2000c101d24 */
[----:B------:R-:W-:Y:S05]  /*6ad0*/  BRA `(.L_x_29811) ;  /* 0x0000000000fc7947 */ /* 0x000fea0003800000 */
.L_x_29830:
[----:B------:R-:W-:-:S09]  /*6ae0*/  UISETP.NE.AND UP0, UPT, UR4, 0xf, UPT ;  /* 0x0000000f0400788c */ /* 0x000fd2000bf05270 */
[----:B------:R-:W-:Y:S05]  /*6af0*/  BRA.U !UP0, `(.L_x_29832) ;  /* 0x0000000108e87547 */ /* 0x000fea000b800000 */
[----:B------:R-:W-:-:S09]  /*6b00*/  UISETP.NE.AND UP0, UPT, UR4, 0x17, UPT ;  /* 0x000000170400788c */ /* 0x000fd2000bf05270 */
[----:B------:R-:W-:Y:S05]  /*6b10*/  BRA.U !UP0, `(.L_x_29833) ;  /* 0x0000000108907547 */ /* 0x000fea000b800000 */
[----:B------:R-:W-:-:S09]  /*6b20*/  UISETP.NE.AND UP0, UPT, UR4, 0x18, UPT ;  /* 0x000000180400788c */ /* 0x000fd2000bf05270 */
[----:B------:R-:W-:Y:S05]  /*6b30*/  BRA.U !UP0, `(.L_x_29834) ;  /* 0x0000000108447547 */ /* 0x000fea000b800000 */
.L_x_29810:
        /* <DEDUP_REMOVED lines=11> */
[----:B------:R-:W-:Y:S01]  /*6bf0*/  MOV R7, UR7 ;  /* 0x0000000700077c02 */ /* 0x000fe20008000f00 */
[----:B-----5:R-:W-:Y:S02]  /*6c00*/  IMAD.U32 R10, RZ, RZ, UR8 ;  /* 0x00000008ff0a7e24 */ /* 0x020fe4000f8e00ff */
[----:B--2---:R-:W-:-:S07]  /*6c10*/  IMAD.U32 R11, RZ, RZ, UR9 ;  /* 0x00000009ff0b7e24 */ /* 0x004fce000f8e00ff */
[----:B------:R-:W-:-:S07]  /*6c20*/  LEPC R20, `(.L_x_29835) ;  /* 0x000000001014794e */ /* 0x000fce0000000000 */
[----:B0--3--:R-:W-:Y:S05]  /*6c30*/  CALL.ABS.NOINC R2 ;  /* 0x0000000002007343 */ /* 0x009fea0003c00000 */
.L_x_29835:
[----:B------:R-:W-:Y:S05]  /*6c40*/  BRA `(.L_x_29811) ;  /* 0x0000000000a07947 */ /* 0x000fea0003800000 */
.L_x_29834:
        /* <DEDUP_REMOVED lines=13> */
.L_x_29837:
[----:B------:R-:W-:Y:S05]  /*6d20*/  BSYNC.RECONVERGENT B0 ;  /* 0x0000000000007941 */ /* 0x000fea0003800200 */
.L_x_29836:
[----:B------:R-:W-:-:S05]  /*6d30*/  LOP3.LUT R5, R0, 0x80, R5, 0xf8, !PT ;  /* 0x0000008000057812 */ /* 0x000fca00078ef805 */
[----:B------:R1:W-:Y:S01]  /*6d40*/  STG.E.U8 desc[UR36][R2.64], R5 ;  /* 0x0000000502007986 */ /* 0x0003e2000c101124 */
[----:B------:R-:W-:Y:S05]  /*6d50*/  BRA `(.L_x_29811) ;  /* 0x00000000005c7947 */ /* 0x000fea0003800000 */
.L_x_29833:
        /* <DEDUP_REMOVED lines=12> */
.L_x_29839:
[----:B------:R-:W-:Y:S01]  /*6e20*/  IMAD.MOV.U32 R0, RZ, RZ, 0x7f ;  /* 0x0000007fff007424 */ /* 0x000fe200078e00ff */
[----:B------:R-:W-:-:S04]  /*6e30*/  ISETP.GT.U32.AND P0, PT, R4, 0x7f800000, PT ;  /* 0x7f8000000400780c */ /* 0x000fc80003f04070 */
[----:B------:R-:W-:-:S09]  /*6e40*/  SEL R0, R0, 0x7c, P0 ;  /* 0x0000007c00007807 */ /* 0x000fd20000000000 */
.L_x_29840:
[----:B------:R-:W-:Y:S05]  /*6e50*/  BSYNC.RECONVERGENT B0 ;  /* 0x0000000000007941 */ /* 0x000fea0003800200 */
.L_x_29838:
[----:B------:R-:W-:-:S04]  /*6e60*/  SHF.R.U32.HI R5, RZ, 0x18, R5 ;  /* 0x00000018ff057819 */ /* 0x000fc80000011605 */
[----:B------:R-:W-:-:S05]  /*6e70*/  LOP3.LUT R5, R0, 0x80, R5, 0xf8, !PT ;  /* 0x0000008000057812 */ /* 0x000fca00078ef805 */
[----:B------:R1:W-:Y:S01]  /*6e80*/  STG.E.U8 desc[UR36][R2.64], R5 ;  /* 0x0000000502007986 */ /* 0x0003e2000c101124 */
[----:B------:R-:W-:Y:S05]  /*6e90*/  BRA `(.L_x_29811) ;  /* 0x00000000000c7947 */ /* 0x000fea0003800000 */
.L_x_29832:
[----:B------:R-:W-:-:S05]  /*6ea0*/  HADD2.F32 R0, -RZ, R0.H0_H0 ;  /* 0x20000000ff007230 */ /* 0x000fca0000004100 */
[----:B------:R-:W-:-:S05]  /*6eb0*/  F2FP.BF16.F32.PACK_AB R0, RZ, R0 ;  /* 0x00000000ff00723e */ /* 0x000fca00000010ff */
[----:B------:R1:W-:Y:S02]  /*6ec0*/  STG.E.U16 desc[UR36][R2.64], R0 ;  /* 0x0000000002007986 */ /* 0x0003e4000c101524 */
.L_x_29811:
[----:B------:R-:W-:-:S07]  /*6ed0*/  VIADD R17, R17, 0x80 ;  /* 0x0000008011117836 */ /* 0x000fce0000000000 */
.L_x_29762:
[----:B------:R-:W-:Y:S05]  /*6ee0*/  BSYNC.RECONVERGENT B6 ;  /* 0x0000000000067941 */ /* 0x000fea0003800200 */
.L_x_29761:
        /* <DEDUP_REMOVED lines=307> */
.L_x_29843:
        /* <DEDUP_REMOVED lines=18> */
.L_x_29847:
[----:B------:R-:W2:Y:S02]  /*8340*/  LDG.E.U8 R2, desc[UR36][R2.64] ;  /* 0x0000002402027981 */ /* 0x000ea4000c1e1100 */
[----:B--2---:R-:W-:-:S04]  /*8350*/  I2FP.F32.U32 R0, R2 ;  /* 0x0000000200007245 */ /* 0x004fc80000201000 */
[----:B------:R-:W-:Y:S01]  /*8360*/  F2FP.F16.F32.PACK_AB R0, RZ, R0 ;  /* 0x00000000ff00723e */ /* 0x000fe200000000ff */
[----:B------:R-:W-:Y:S06]  /*8370*/  BRA `(.L_x_29849) ;  /* 0x0000000c009c7947 */ /* 0x000fec0003800000 */
.L_x_29846:
        /* <DEDUP_REMOVED lines=10> */
.L_x_29851:
[----:B------:R-:W2:Y:S02]  /*8420*/  LDG.E R2, desc[UR36][R2.64] ;  /* 0x0000002402027981 */ /* 0x000ea4000c1e1900 */
[----:B--2---:R-:W-:-:S04]  /*8430*/  I2FP.F32.S32 R0, R2 ;  /* 0x0000000200007245 */ /* 0x004fc80000201400 */
[----:B------:R-:W-:Y:S01]  /*8440*/  F2FP.F16.F32.PACK_AB R0, RZ, R0 ;  /* 0x00000000ff00723e */ /* 0x000fe200000000ff */
[----:B------:R-:W-:Y:S06]  /*8450*/  BRA `(.L_x_29849) ;  /* 0x0000000c00647947 */ /* 0x000fec0003800000 */
.L_x_29850:
[----:B------:R-:W2:Y:S02]  /*8460*/  LDG.E.U16 R2, desc[UR36][R2.64] ;  /* 0x0000002402027981 */ /* 0x000ea4000c1e1500 */
[----:B--2---:R-:W0:Y:S02]  /*8470*/  I2F.S16 R0, R2 ;  /* 0x0000000200007306 */ /* 0x004e240000101400 */
[----:B0-----:R-:W-:Y:S01]  /*8480*/  F2FP.F16.F32.PACK_AB R0, RZ, R0 ;  /* 0x00000000ff00723e */ /* 0x001fe200000000ff */
[----:B------:R-:W-:Y:S06]  /*8490*/  BRA `(.L_x_29849) ;  /* 0x0000000c00547947 */ /* 0x000fec0003800000 */
.L_x_29845:
        /* <DEDUP_REMOVED lines=9> */
.L_x_29853:
[----:B------:R0:W5:Y:S01]  /*8530*/  LDG.E.U16 R0, desc[UR36][R2.64] ;  /* 0x0000002402007981 */ /* 0x000162000c1e1500 */
[----:B------:R-:W-:Y:S05]  /*8540*/  BRA `(.L_x_29849) ;  /* 0x0000000c00287947 */ /* 0x000fea0003800000 */
.L_x_29852:
        /* <DEDUP_REMOVED lines=9> */
.L_x_29855:
[----:B------:R1:W5:Y:S01]  /*85e0*/  LDG.E.U16 R0, desc[UR36][R2.64] ;  /* 0x0000002402007981 */ /* 0x000362000c1e1500 */
[----:B------:R-:W-:Y:S05]  /*85f0*/  BRA `(.L_x_29849) ;  /* 0x0000000800fc7947 */ /* 0x000fea0003800000 */
.L_x_29854:
        /* <DEDUP_REMOVED lines=12> */
.L_x_29844:
        /* <DEDUP_REMOVED lines=13> */
.L_x_29858:
        /* <DEDUP_REMOVED lines=12> */
.L_x_29857:
        /* <DEDUP_REMOVED lines=27> */
.L_x_29860:
        /* <DEDUP_REMOVED lines=13> */
.L_x_29859:
[----:B------:R-:W2:Y:S02]  /*8ad0*/  LDG.E.U16 R0, desc[UR36][R2.64] ;  /* 0x0000002402007981 */ /* 0x000ea4000c1e1500 */
[----:B--2---:R-:W-:-:S05]  /*8ae0*/  IMAD.U32 R0, R0, 0x10000, RZ ;  /* 0x0001000000007824 */ /* 0x004fca00078e00ff */
[----:B------:R-:W-:Y:S01]  /*8af0*/  F2FP.F16.F32.PACK_AB R0, RZ, R0 ;  /* 0x00000000ff00723e */ /* 0x000fe200000000ff */
[----:B------:R-:W-:Y:S06]  /*8b00*/  BRA `(.L_x_29849) ;  /* 0x0000000400b87947 */ /* 0x000fec0003800000 */
.L_x_29856:
        /* <DEDUP_REMOVED lines=12> */
.L_x_29863:
        /* <DEDUP_REMOVED lines=21> */
.L_x_29867:
[----:B------:R-:W-:Y:S05]  /*8d20*/  BSYNC.RECONVERGENT B1 ;  /* 0x0000000000017941 */ /* 0x000fea0003800200 */
.L_x_29866:
[----:B------:R-:W-:Y:S01]  /*8d30*/  IMAD.SHL.U32 R0, R0, 0x100000, RZ ;  /* 0x0010000000007824 */ /* 0x000fe200078e00ff */
[----:B------:R-:W-:-:S04]  /*8d40*/  LEA R2, R2, 0x3b800000, 0x17 ;  /* 0x3b80000002027811 */ /* 0x000fc800078eb8ff */
[----:B------:R-:W-:-:S07]  /*8d50*/  LOP3.LUT R0, R2, R0, R7, 0xfe, !PT ;  /* 0x0000000002007212 */ /* 0x000fce00078efe07 */
.L_x_29865:
[----:B------:R-:W-:Y:S05]  /*8d60*/  BSYNC.RECONVERGENT B0 ;  /* 0x0000000000007941 */ /* 0x000fea0003800200 */
.L_x_29864:
[----:B------:R-:W-:Y:S01]  /*8d70*/  F2FP.F16.F32.PACK_AB R0, RZ, R0 ;  /* 0x00000000ff00723e */ /* 0x000fe200000000ff */
[----:B------:R-:W-:Y:S06]  /*8d80*/  BRA `(.L_x_29849) ;  /* 0x0000000400187947 */ /* 0x000fec0003800000 */
.L_x_29862:
        /* <DEDUP_REMOVED lines=21> */
.L_x_29871:
[----:B------:R-:W-:Y:S05]  /*8ee0*/  BSYNC.RECONVERGENT B1 ;  /* 0x0000000000017941 */ /* 0x000fea0003800200 */
.L_x_29870:
[----:B------:R-:W-:Y:S02]  /*8ef0*/  SHF.L.U32 R0, R0, 0x15, RZ ;  /* 0x0000001500007819 */ /* 0x000fe400000006ff */
[----:B------:R-:W-:-:S04]  /*8f00*/  LEA R2, R2, 0x37800000, 0x17 ;  /* 0x3780000002027811 */ /* 0x000fc800078eb8ff */
[----:B------:R-:W-:-:S07]  /*8f10*/  LOP3.LUT R0, R2, R0, R7, 0xfe, !PT ;  /* 0x0000000002007212 */ /* 0x000fce00078efe07 */
.L_x_29869:
[----:B------:R-:W-:Y:S05]  /*8f20*/  BSYNC.RECONVERGENT B0 ;  /* 0x0000000000007941 */ /* 0x000fea0003800200 */
.L_x_29868:
[----:B------:R-:W-:Y:S01]  /*8f30*/  F2FP.F16.F32.PACK_AB R0, RZ, R0 ;  /* 0x00000000ff00723e */ /* 0x000fe200000000ff */
[----:B------:R-:W-:Y:S06]  /*8f40*/  BRA `(.L_x_29849) ;  /* 0x0000000000a87947 */ /* 0x000fec0003800000 */
.L_x_29861:
        /* <DEDUP_REMOVED lines=14> */
.L_x_29875:
[----:B------:R-:W-:Y:S05]  /*9030*/  BSYNC.RECONVERGENT B0 ;  /* 0x0000000000007941 */ /* 0x000fea0003800200 */
.L_x_29874:
[----:B------:R-:W-:Y:S01]  /*9040*/  F2FP.F16.F32.PACK_AB R0, RZ, R0 ;  /* 0x00000000ff00723e */ /* 0x000fe200000000ff */
[----:B------:R-:W-:Y:S06]  /*9050*/  BRA `(.L_x_29849) ;  /* 0x0000000000647947 */ /* 0x000fec0003800000 */
.L_x_29848:
        /* <DEDUP_REMOVED lines=16> */
.L_x_29876:
[----:B------:R-:W-:Y:S01]  /*9160*/  PRMT R0, RZ, 0x7610, R0 ;  /* 0x00007610ff007816 */ /* 0x000fe20000000000 */
[----:B------:R-:W-:Y:S06]  /*9170*/  BRA `(.L_x_29849) ;  /* 0x00000000001c7947 */ /* 0x000fec0003800000 */
.L_x_29873:
[----:B------:R-:W2:Y:S02]  /*9180*/  LDG.E.64 R2, desc[UR36][R2.64] ;  /* 0x0000002402027981 */ /* 0x000ea4000c1e1b00 */
[----:B--2---:R-:W0:Y:S02]  /*9190*/  I2F.U64 R0, R2 ;  /* 0x0000000200007312 */ /* 0x004e240000301000 */
[----:B0-----:R-:W-:Y:S01]  /*91a0*/  F2FP.F16.F32.PACK_AB R0, RZ, R0 ;  /* 0x00000000ff00723e */ /* 0x001fe200000000ff */
[----:B------:R-:W-:Y:S06]  /*91b0*/  BRA `(.L_x_29849) ;  /* 0x00000000000c7947 */ /* 0x000fec0003800000 */
.L_x_29872:
[----:B------:R-:W2:Y:S02]  /*91c0*/  LDG.E R2, desc[UR36][R2.64] ;  /* 0x0000002402027981 */ /* 0x000ea4000c1e1900 */
[----:B--2---:R-:W-:-:S04]  /*91d0*/  I2FP.F32.U32 R0, R2 ;  /* 0x0000000200007245 */ /* 0x004fc80000201000 */
[----:B------:R-:W-:-:S07]  /*91e0*/  F2FP.F16.F32.PACK_AB R0, RZ, R0 ;  /* 0x00000000ff00723e */ /* 0x000fce00000000ff */
.L_x_29849:
        /* <DEDUP_REMOVED lines=30> */
.L_x_29882:
[----:B------:R-:W-:Y:S01]  /*93d0*/  FSETP.GEU.FTZ.AND P0, PT, R7, -R6, PT ;  /* 0x800000060700720b */ /* 0x000fe20003f1e000 */
[----:B------:R-:W-:-:S12]  /*93e0*/  FADD.FTZ R5, R5, -1 ;  /* 0xbf80000005057421 */ /* 0x000fd80000010000 */
[----:B------:R-:W-:-:S07]  /*93f0*/  @!P0 FADD.FTZ R5, R5, -1 ;  /* 0xbf80000005058421 */ /* 0x000fce0000010000 */
.L_x_29881:
[----:B------:R-:W-:Y:S05]  /*9400*/  BSYNC.RECONVERGENT B1 ;  /* 0x0000000000017941 */ /* 0x000fea0003800200 */
.L_x_29880:
[----:B------:R-:W-:Y:S01]  /*9410*/  FFMA.FTZ R2, -R6, R5, R2 ;  /* 0x0000000506027223 */ /* 0x000fe20000010102 */
[----:B------:R-:W-:Y:S06]  /*9420*/  BRA `(.L_x_29878) ;  /* 0x0000000000787947 */ /* 0x000fec0003800000 */
.L_x_29879:
        /* <DEDUP_REMOVED lines=14> */
.L_x_29885:
        /* <DEDUP_REMOVED lines=13> */
.L_x_29884:
[----:B------:R-:W-:Y:S05]  /*95e0*/  BSYNC.RECONVERGENT B1 ;  /* 0x0000000000017941 */ /* 0x000fea0003800200 */
.L_x_29883:
[----:B------:R-:W-:-:S04]  /*95f0*/  FMUL.FTZ R5, R2, 1.1920928955078125e-07 ;  /* 0x3400000002057820 */ /* 0x000fc80000410000 */
[----:B------:R-:W-:-:S07]  /*9600*/  FMUL.FTZ R2, R8, R5 ;  /* 0x0000000508027220 */ /* 0x000fce0000410000 */
.L_x_29878:
[----:B------:R-:W-:Y:S05]  /*9610*/  BSYNC.RECONVERGENT B0 ;  /* 0x0000000000007941 */ /* 0x000fea0003800200 */
.L_x_29877:
        /* <DEDUP_REMOVED lines=29> */
.L_x_29889:
[----:B------:R-:W-:-:S06]  /*97f0*/  HADD2.F32 R5, -RZ, R0.H0_H0 ;  /* 0x20000000ff057230 */ /* 0x000fcc0000004100 */
[----:B------:R-:W1:Y:S02]  /*9800*/  F2I.S64.TRUNC R4, R5 ;  /* 0x0000000500047311 */ /* 0x000e64000020d900 */
[----:B-1----:R4:W-:Y:S01]  /*9810*/  STG.E.U8 desc[UR36][R2.64], R4 ;  /* 0x0000000402007986 */ /* 0x0029e2000c101124 */
[----:B------:R-:W-:Y:S05]  /*9820*/  BRA `(.L_x_29891) ;  /* 0x0000000c006c7947 */ /* 0x000fea0003800000 */
.L_x_29888:
        /* <DEDUP_REMOVED lines=10> */
.L_x_29893:
[----:B------:R-:W-:-:S04]  /*98d0*/  HADD2.F32 R0, -RZ, R0.H0_H0 ;  /* 0x20000000ff007230 */ /* 0x000fc80000004100 */
[----:B------:R-:W1:Y:S02]  /*98e0*/  F2I.FTZ.TRUNC.NTZ R5, R0 ;  /* 0x0000000000057305 */ /* 0x000e64000021f100 */
[----:B-1----:R3:W-:Y:S01]  /*98f0*/  STG.E desc[UR36][R2.64], R5 ;  /* 0x0000000502007986 */ /* 0x0027e2000c101924 */
[----:B------:R-:W-:Y:S05]  /*9900*/  BRA `(.L_x_29891) ;  /* 0x0000000c00347947 */ /* 0x000fea0003800000 */
.L_x_29892:
[----:B------:R-:W-:-:S04]  /*9910*/  HADD2.F32 R0, -RZ, R0.H0_H0 ;  /* 0x20000000ff007230 */ /* 0x000fc80000004100 */
[----:B------:R-:W1:Y:S02]  /*9920*/  F2I.FTZ.TRUNC.NTZ R5, R0 ;  /* 0x0000000000057305 */ /* 0x000e64000021f100 */
[----:B-1----:R1:W-:Y:S01]  /*9930*/  STG.E.U16 desc[UR36][R2.64], R5 ;  /* 0x0000000502007986 */ /* 0x0023e2000c101524 */
[----:B------:R-:W-:Y:S05]  /*9940*/  BRA `(.L_x_29891) ;  /* 0x0000000c00247947 */ /* 0x000fea0003800000 */
.L_x_29887:
        /* <DEDUP_REMOVED lines=9> */
.L_x_29895:
[----:B------:R1:W-:Y:S01]  /*99e0*/  STG.E.U16 desc[UR36][R2.64], R0 ;  /* 0x0000000002007986 */ /* 0x0003e2000c101524 */
[----:B------:R-:W-:Y:S05]  /*99f0*/  BRA `(.L_x_29891) ;  /* 0x0000000800f87947 */ /* 0x000fea0003800000 */
.L_x_29894:
        /* <DEDUP_REMOVED lines=10> */
.L_x_29897:
[----:B------:R-:W-:-:S05]  /*9aa0*/  HADD2.F32 R0, -RZ, R0.H0_H0 ;  /* 0x20000000ff007230 */ /* 0x000fca0000004100 */
[----:B------:R-:W-:-:S04]  /*9ab0*/  F2FP.F16.F32.PACK_AB R0, RZ, R0 ;  /* 0x00000000ff00723e */ /* 0x000fc800000000ff */
[----:B------:R-:W-:-:S05]  /*9ac0*/  PRMT R0, R0, 0x5410, RZ ;  /* 0x0000541000007816 */ /* 0x000fca00000000ff */
[----:B------:R1:W-:Y:S01]  /*9ad0*/  STG.E desc[UR36][R2.64], R0 ;  /* 0x0000000002007986 */ /* 0x0003e2000c101924 */
[----:B------:R-:W-:Y:S05]  /*9ae0*/  BRA `(.L_x_29891) ;  /* 0x0000000800bc7947 */ /* 0x000fea0003800000 */
.L_x_29896:
[----:B------:R-:W-:-:S05]  /*9af0*/  HADD2.F32 R4, -RZ, R0.H0_H0 ;  /* 0x20000000ff047230 */ /* 0x000fca0000004100 */
[----:B------:R-:W-:-:S06]  /*9b00*/  FMUL.FTZ R4, R4, 1 ;  /* 0x3f80000004047820 */ /* 0x000fcc0000410000 */
[----:B------:R-:W1:Y:S02]  /*9b10*/  F2F.F64.F32 R4, R4 ;  /* 0x0000000400047310 */ /* 0x000e640000201800 */
[----:B-1----:R1:W-:Y:S01]  /*9b20*/  STG.E.64 desc[UR36][R2.64], R4 ;  /* 0x0000000402007986 */ /* 0x0023e2000c101b24 */
[----:B------:R-:W-:Y:S05]  /*9b30*/  BRA `(.L_x_29891) ;  /* 0x0000000800a87947 */ /* 0x000fea0003800000 */
.L_x_29886:
        /* <DEDUP_REMOVED lines=14> */
.L_x_29901:
        /* <DEDUP_REMOVED lines=18> */
.L_x_29904:
[----:B------:R-:W-:-:S04]  /*9d40*/  SHF.R.U32.HI R5, RZ, 0x18, R5 ;  /* 0x00000018ff057819 */ /* 0x000fc80000011605 */
[----:B------:R-:W-:-:S07]  /*9d50*/  LOP3.LUT R0, R0, 0x80, R5, 0xf8, !PT ;  /* 0x0000008000007812 */ /* 0x000fce00078ef805 */
.L_x_29903:
[----:B------:R-:W-:Y:S05]  /*9d60*/  BSYNC.RECONVERGENT B0 ;  /* 0x0000000000007941 */ /* 0x000fea0003800200 */
.L_x_29902:
[----:B------:R1:W-:Y:S01]  /*9d70*/  STG.E.U8 desc[UR36][R2.64], R0 ;  /* 0x0000000002007986 */ /* 0x0003e2000c101124 */
[----:B------:R-:W-:Y:S05]  /*9d80*/  BRA `(.L_x_29891) ;  /* 0x0000000800147947 */ /* 0x000fea0003800000 */
.L_x_29900:
        /* <DEDUP_REMOVED lines=18> */
.L_x_29907:
[----:B------:R-:W-:-:S04]  /*9eb0*/  SHF.R.U32.HI R5, RZ, 0x18, R5 ;  /* 0x00000018ff057819 */ /* 0x000fc80000011605 */
[----:B------:R-:W-:-:S07]  /*9ec0*/  LOP3.LUT R0, R0, 0x80, R5, 0xf8, !PT ;  /* 0x0000008000007812 */ /* 0x000fce00078ef805 */
.L_x_29906:
[----:B------:R-:W-:Y:S05]  /*9ed0*/  BSYNC.RECONVERGENT B0 ;  /* 0x0000000000007941 */ /* 0x000fea0003800200 */
.L_x_29905:
[----:B------:R1:W-:Y:S01]  /*9ee0*/  STG.E.U8 desc[UR36][R2.64], R0 ;  /* 0x0000000002007986 */ /* 0x0003e2000c101124 */
[----:B------:R-:W-:Y:S05]  /*9ef0*/  BRA `(.L_x_29891) ;  /* 0x0000000400b87947 */ /* 0x000fea0003800000 */
.L_x_29899:
        /* <DEDUP_REMOVED lines=22> */
.L_x_29909:
[----:B------:R-:W-:-:S06]  /*a060*/  HADD2.F32 R4, -RZ, R0.H0_H0 ;  /* 0x20000000ff047230 */ /* 0x000fcc0000004100 */
[----:B------:R-:W1:Y:S02]  /*a070*/  F2I.U64.TRUNC R4, R4 ;  /* 0x0000000400047311 */ /* 0x000e64000020d800 */
[----:B-1----:R1:W-:Y:S01]  /*a080*/  STG.E.64 desc[UR36][R2.64], R4 ;  /* 0x0000000402007986 */ /* 0x0023e2000c101b24 */
[----:B------:R-:W-:Y:S05]  /*a090*/  BRA `(.L_x_29891) ;  /* 0x0000000400507947 */ /* 0x000fea0003800000 */
.L_x_29908:
[----:B------:R-:W-:-:S04]  /*a0a0*/  HADD2.F32 R0, -RZ, R0.H0_H0 ;  /* 0x20000000ff007230 */ /* 0x000fc80000004100 */
[----:B------:R-:W1:Y:S02]  /*a0b0*/  F2I.FTZ.U32.TRUNC.NTZ R5, R0 ;  /* 0x0000000000057305 */ /* 0x000e64000021f000 */
[----:B-1----:R1:W-:Y:S01]  /*a0c0*/  STG.E desc[UR36][R2.64], R5 ;  /* 0x0000000502007986 */ /* 0x0023e2000c101924 */
[----:B------:R-:W-:Y:S05]  /*a0d0*/  BRA `(.L_x_29891) ;  /* 0x0000000400407947 */ /* 0x000fea0003800000 */
.L_x_29898:
        /* <DEDUP_REMOVED lines=11> */
.L_x_29911:
[----:B------:R-:W-:Y:S01]  /*a190*/  HADD2.F32 R0, -RZ, R0.H0_H0 ;  /* 0x20000000ff007230 */ /* 0x000fe20000004100 */
[----:B------:R-:W-:-:S04]  /*a1a0*/  CS2R R6, SRZ ;  /* 0x0000000000067805 */ /* 0x000fc8000001ff00 */
[----:B------:R-:W-:-:S04]  /*a1b0*/  FMUL.FTZ R0, R0, 1 ;  /* 0x3f80000000007820 */ /* 0x000fc80000410000 */
[----:B------:R-:W1:Y:S02]  /*a1c0*/  F2F.F64.F32 R4, R0 ;  /* 0x0000000000047310 */ /* 0x000e640000201800 */
[----:B-1----:R1:W-:Y:S01]  /*a1d0*/  STG.E.128 desc[UR36][R2.64], R4 ;  /* 0x0000000402007986 */ /* 0x0023e2000c101d24 */
[----:B------:R-:W-:Y:S05]  /*a1e0*/  BRA `(.L_x_29891) ;  /* 0x0000000000fc7947 */ /* 0x000fea0003800000 */
.L_x_29910:
[----:B------:R-:W-:-:S09]  /*a1f0*/  UISETP.NE.AND UP0, UPT, UR4, 0xf, UPT ;  /* 0x0000000f0400788c */ /* 0x000fd2000bf05270 */
[----:B------:R-:W-:Y:S05]  /*a200*/  BRA.U !UP0, `(.L_x_29912) ;  /* 0x0000000108e87547 */ /* 0x000fea000b800000 */
[----:B------:R-:W-:-:S09]  /*a210*/  UISETP.NE.AND UP0, UPT, UR4, 0x17, UPT ;  /* 0x000000170400788c */ /* 0x000fd2000bf05270 */
[----:B------:R-:W-:Y:S05]  /*a220*/  BRA.U !UP0, `(.L_x_29913) ;  /* 0x0000000108907547 */ /* 0x000fea000b800000 */
[----:B------:R-:W-:-:S09]  /*a230*/  UISETP.NE.AND UP0, UPT, UR4, 0x18, UPT ;  /* 0x000000180400788c */ /* 0x000fd2000bf05270 */
[----:B------:R-:W-:Y:S05]  /*a240*/  BRA.U !UP0, `(.L_x_29914) ;  /* 0x0000000108447547 */ /* 0x000fea000b800000 */
.L_x_29890:
        /* <DEDUP_REMOVED lines=12> */
[----:B-----5:R-:W-:Y:S01]  /*a310*/  IMAD.U32 R10, RZ, RZ, UR8 ;  /* 0x00000008ff0a7e24 */ /* 0x020fe2000f8e00ff */
[----:B--2---:R-:W-:-:S07]  /*a320*/  MOV R11, UR9 ;  /* 0x00000009000b7c02 */ /* 0x004fce0008000f00 */
[----:B------:R-:W-:-:S07]  /*a330*/  LEPC R20, `(.L_x_29915) ;  /* 0x000000001014794e */ /* 0x000fce0000000000 */
[----:B0--3--:R-:W-:Y:S05]  /*a340*/  CALL.ABS.NOINC R2 ;  /* 0x0000000002007343 */ /* 0x009fea0003c00000 */
.L_x_29915:
[----:B------:R-:W-:Y:S05]  /*a350*/  BRA `(.L_x_29891) ;  /* 0x0000000000a07947 */ /* 0x000fea0003800000 */
.L_x_29914:
        /* <DEDUP_REMOVED lines=13> */
.L_x_29917:
[----:B------:R-:W-:Y:S05]  /*a430*/  BSYNC.RECONVERGENT B0 ;  /* 0x0000000000007941 */ /* 0x000fea0003800200 */
.L_x_29916:
[----:B------:R-:W-:-:S05]  /*a440*/  LOP3.LUT R5, R0, 0x80, R5, 0xf8, !PT ;  /* 0x0000008000057812 */ /* 0x000fca00078ef805 */
[----:B------:R1:W-:Y:S01]  /*a450*/  STG.E.U8 desc[UR36][R2.64], R5 ;  /* 0x0000000502007986 */ /* 0x0003e2000c101124 */
[----:B------:R-:W-:Y:S05]  /*a460*/  BRA `(.L_x_29891) ;  /* 0x00000000005c7947 */ /* 0x000fea0003800000 */
.L_x_29913:
        /* <DEDUP_REMOVED lines=12> */
.L_x_29919:
[----:B------:R-:W-:Y:S01]  /*a530*/  IMAD.MOV.U32 R0, RZ, RZ, 0x7f ;  /* 0x0000007fff007424 */ /* 0x000fe200078e00ff */
[----:B------:R-:W-:-:S04]  /*a540*/  ISETP.GT.U32.AND P0, PT, R4, 0x7f800000, PT ;  /* 0x7f8000000400780c */ /* 0x000fc80003f04070 */
[----:B------:R-:W-:-:S09]  /*a550*/  SEL R0, R0, 0x7c, P0 ;  /* 0x0000007c00007807 */ /* 0x000fd20000000000 */
.L_x_29920:
[----:B------:R-:W-:Y:S05]  /*a560*/  BSYNC.RECONVERGENT B0 ;  /* 0x0000000000007941 */ /* 0x000fea0003800200 */
.L_x_29918:
[----:B------:R-:W-:-:S04]  /*a570*/  SHF.R.U32.HI R5, RZ, 0x18, R5 ;  /* 0x00000018ff057819 */ /* 0x000fc80000011605 */
[----:B------:R-:W-:-:S05]  /*a580*/  LOP3.LUT R5, R0, 0x80, R5, 0xf8, !PT ;  /* 0x0000008000057812 */ /* 0x000fca00078ef805 */
[----:B------:R1:W-:Y:S01]  /*a590*/  STG.E.U8 desc[UR36][R2.64], R5 ;  /* 0x0000000502007986 */ /* 0x0003e2000c101124 */
[----:B------:R-:W-:Y:S05]  /*a5a0*/  BRA `(.L_x_29891) ;  /* 0x00000000000c7947 */ /* 0x000fea0003800000 */
.L_x_29912:
[----:B------:R-:W-:-:S05]  /*a5b0*/  HADD2.F32 R0, -RZ, R0.H0_H0 ;  /* 0x20000000ff007230 */ /* 0x000fca0000004100 */
[----:B------:R-:W-:-:S05]  /*a5c0*/  F2FP.BF16.F32.PACK_AB R0, RZ, R0 ;  /* 0x00000000ff00723e */ /* 0x000fca00000010ff */
[----:B------:R1:W-:Y:S02]  /*a5d0*/  STG.E.U16 desc[UR36][R2.64], R0 ;  /* 0x0000000002007986 */ /* 0x0003e4000c101524 */
.L_x_29891:
[----:B------:R-:W-:-:S07]  /*a5e0*/  IADD3 R17, PT, PT, R17, 0x80, RZ ;  /* 0x0000008011117810 */ /* 0x000fce0007ffe0ff */
.L_x_29842:
[----:B------:R-:W-:Y:S05]  /*a5f0*/  BSYNC.RECONVERGENT B6 ;  /* 0x0000000000067941 */ /* 0x000fea0003800200 */
.L_x_29841:
        /* <DEDUP_REMOVED lines=306> */
.L_x_29921:
        /* <DEDUP_REMOVED lines=20> */
.L_x_29925:
[----:B------:R-:W2:Y:S02]  /*ba60*/  LDG.E.U8 R2, desc[UR36][R2.64] ;  /* 0x0000002402027981 */ /* 0x000ea4000c1e1100 */
[----:B--2---:R-:W-:-:S04]  /*ba70*/  I2FP.F32.U32 R0, R2 ;  /* 0x0000000200007245 */ /* 0x004fc80000201000 */
[----:B------:R-:W-:Y:S01]  /*ba80*/  F2FP.F16.F32.PACK_AB R0, RZ, R0 ;  /* 0x00000000ff00723e */ /* 0x000fe200000000ff */
[----:B------:R-:W-:Y:S06]  /*ba90*/  BRA `(.L_x_29927) ;  /* 0x0000000c009c7947 */ /* 0x000fec0003800000 */
.L_x_29924:
        /* <DEDUP_REMOVED lines=10> */
.L_x_29929:
[----:B------:R-:W2:Y:S02]  /*bb40*/  LDG.E R2, desc[UR36][R2.64] ;  /* 0x0000002402027981 */ /* 0x000ea4000c1e1900 */
[----:B--2---:R-:W-:-:S04]  /*bb50*/  I2FP.F32.S32 R0, R2 ;  /* 0x0000000200007245 */ /* 0x004fc80000201400 */
[----:B------:R-:W-:Y:S01]  /*bb60*/  F2FP.F16.F32.PACK_AB R0, RZ, R0 ;  /* 0x00000000ff00723e */ /* 0x000fe200000000ff */
[----:B------:R-:W-:Y:S06]  /*bb70*/  BRA `(.L_x_29927) ;  /* 0x0000000c00647947 */ /* 0x000fec0003800000 */
.L_x_29928:
[----:B------:R-:W2:Y:S02]  /*bb80*/  LDG.E.U16 R2, desc[UR36][R2.64] ;  /* 0x0000002402027981 */ /* 0x000ea4000c1e1500 */
[----:B--2---:R-:W0:Y:S02]  /*bb90*/  I2F.S16 R0, R2 ;  /* 0x0000000200007306 */ /* 0x004e240000101400 */
[----:B0-----:R-:W-:Y:S01]  /*bba0*/  F2FP.F16.F32.PACK_AB R0, RZ, R0 ;  /* 0x00000000ff00723e */ /* 0x001fe200000000ff */
[----:B------:R-:W-:Y:S06]  /*bbb0*/  BRA `(.L_x_29927) ;  /* 0x0000000c00547947 */ /* 0x000fec0003800000 */
.L_x_29923:
        /* <DEDUP_REMOVED lines=9> */
.L_x_29931:
[----:B------:R1:W5:Y:S01]  /*bc50*/  LDG.E.U16 R0, desc[UR36][R2.64] ;  /* 0x0000002402007981 */ /* 0x000362000c1e1500 */
[----:B------:R-:W-:Y:S05]  /*bc60*/  BRA `(.L_x_29927) ;  /* 0x0000000c00287947 */ /* 0x000fea0003800000 */
.L_x_29930:
        /* <DEDUP_REMOVED lines=9> */
.L_x_29933:
[----:B------:R0:W5:Y:S01]  /*bd00*/  LDG.E.U16 R0, desc[UR36][R2.64] ;  /* 0x0000002402007981 */ /* 0x000162000c1e1500 */
[----:B------:R-:W-:Y:S05]  /*bd10*/  BRA `(.L_x_29927) ;  /* 0x0000000800fc7947 */ /* 0x000fea0003800000 */
.L_x_29932:
        /* <DEDUP_REMOVED lines=12> */
.L_x_29922:
        /* <DEDUP_REMOVED lines=13> */
.L_x_29936:
        /* <DEDUP_REMOVED lines=12> */
.L_x_29935:
        /* <DEDUP_REMOVED lines=27> */
.L_x_29938:
        /* <DEDUP_REMOVED lines=13> */
.L_x_29937:
[----:B------:R-:W2:Y:S02]  /*c1f0*/  LDG.E.U16 R0, desc[UR36][R2.64] ;  /* 0x0000002402007981 */ /* 0x000ea4000c1e1500 */
[----:B--2---:R-:W-:-:S05]  /*c200*/  IMAD.U32 R0, R0, 0x10000, RZ ;  /* 0x0001000000007824 */ /* 0x004fca00078e00ff */
[----:B------:R-:W-:Y:S01]  /*c210*/  F2FP.F16.F32.PACK_AB R0, RZ, R0 ;  /* 0x00000000ff00723e */ /* 0x000fe200000000ff */
[----:B------:R-:W-:Y:S06]  /*c220*/  BRA `(.L_x_29927) ;  /* 0x0000000400b87947 */ /* 0x000fec0003800000 */
.L_x_29934:
        /* <DEDUP_REMOVED lines=12> */
.L_x_29941:
        /* <DEDUP_REMOVED lines=21> */
.L_x_29945:
[----:B------:R-:W-:Y:S05]  /*c440*/  BSYNC.RECONVERGENT B1 ;  /* 0x0000000000017941 */ /* 0x000fea0003800200 */
.L_x_29944:
[----:B------:R-:W-:Y:S02]  /*c450*/  SHF.L.U32 R0, R0, 0x14, RZ ;  /* 0x0000001400007819 */ /* 0x000fe400000006ff */
[----:B------:R-:W-:-:S04]  /*c460*/  LEA R2, R2, 0x3b800000, 0x17 ;  /* 0x3b80000002027811 */ /* 0x000fc800078eb8ff */
[----:B------:R-:W-:-:S07]  /*c470*/  LOP3.LUT R0, R2, R0, R7, 0xfe, !PT ;  /* 0x0000000002007212 */ /* 0x000fce00078efe07 */
.L_x_29943:
[----:B------:R-:W-:Y:S05]  /*c480*/  BSYNC.RECONVERGENT B0 ;  /* 0x0000000000007941 */ /* 0x000fea0003800200 */
.L_x_29942:
[----:B------:R-:W-:Y:S01]  /*c490*/  F2FP.F16.F32.PACK_AB R0, RZ, R0 ;  /* 0x00000000ff00723e */ /* 0x000fe200000000ff */
[----:B------:R-:W-:Y:S06]  /*c4a0*/  BRA `(.L_x_29927) ;  /* 0x0000000400187947 */ /* 0x000fec0003800000 */
.L_x_29940:
        /* <DEDUP_REMOVED lines=21> */
.L_x_29949:
[----:B------:R-:W-:Y:S05]  /*c600*/  BSYNC.RECONVERGENT B1 ;  /* 0x0000000000017941 */ /* 0x000fea0003800200 */
.L_x_29948:
[----:B------:R-:W-:Y:S01]  /*c610*/  IMAD.SHL.U32 R0, R0, 0x200000, RZ ;  /* 0x0020000000007824 */ /* 0x000fe200078e00ff */
[----:B------:R-:W-:-:S04]  /*c620*/  LEA R2, R2, 0x37800000, 0x17 ;  /* 0x3780000002027811 */ /* 0x000fc800078eb8ff */
[----:B------:R-:W-:-:S07]  /*c630*/  LOP3.LUT R0, R2, R0, R7, 0xfe, !PT ;  /* 0x0000000002007212 */ /* 0x000fce00078efe07 */
.L_x_29947:
[----:B------:R-:W-:Y:S05]  /*c640*/  BSYNC.RECONVERGENT B0 ;  /* 0x0000000000007941 */ /* 0x000fea0003800200 */
.L_x_29946:
[----:B------:R-:W-:Y:S01]  /*c650*/  F2FP.F16.F32.PACK_AB R0, RZ, R0 ;  /* 0x00000000ff00723e */ /* 0x000fe200000000ff */
[----:B------:R-:W-:Y:S06]  /*c660*/  BRA `(.L_x_29927) ;  /* 0x0000000000a87947 */ /* 0x000fec0003800000 */
.L_x_29939:
        /* <DEDUP_REMOVED lines=14> */
.L_x_29953:
[----:B------:R-:W-:Y:S05]  /*c750*/  BSYNC.RECONVERGENT B0 ;  /* 0x0000000000007941 */ /* 0x000fea0003800200 */
.L_x_29952:
[----:B------:R-:W-:Y:S01]  /*c760*/  F2FP.F16.F32.PACK_AB R0, RZ, R0 ;  /* 0x00000000ff00723e */ /* 0x000fe200000000ff */
[----:B------:R-:W-:Y:S06]  /*c770*/  BRA `(.L_x_29927) ;  /* 0x0000000000647947 */ /* 0x000fec0003800000 */
.L_x_29926:
[----:B------:R-:W-:Y:S01]  /*c780*/  MOV R0, 0x0 ;  /* 0x0000000000007802 */ /* 0x000fe20000000f00 */
[----:B------:R-:W0:Y:S01]  /*c790*/  LDCU.64 UR4, c[0x4][0x178] ;  /* 0x01002f00ff0477ac */ /* 0x000e220008000a00 */
[----:B------:R-:W-:Y:S02]  /*c7a0*/  HFMA2 R8, -RZ, RZ, 0, 4.64916229248046875e-06 ;  /* 0x0000004eff087431 */ /* 0x000fe400000001ff */
        /* <DEDUP_REMOVED lines=13> */
.L_x_29954:
[----:B------:R-:W-:Y:S01]  /*c880*/  PRMT R0, RZ, 0x7610, R0 ;  /* 0x00007610ff007816 */ /* 0x000fe20000000000 */
[----:B------:R-:W-:Y:S06]  /*c890*/  BRA `(.L_x_29927) ;  /* 0x00000000001c7947 */ /* 0x000fec0003800000 */
.L_x_29951:
[----:B------:R-:W2:Y:S02]  /*c8a0*/  LDG.E.64 R2, desc[UR36][R2.64] ;  /* 0x0000002402027981 */ /* 0x000ea4000c1e1b00 */
[----:B--2---:R-:W0:Y:S02]  /*c8b0*/  I2F.U64 R0, R2 ;  /* 0x0000000200007312 */ /* 0x004e240000301000 */
[----:B0-----:R-:W-:Y:S01]  /*c8c0*/  F2FP.F16.F32.PACK_AB R0, RZ, R0 ;  /* 0x00000000ff00723e */ /* 0x001fe200000000ff */
[----:B------:R-:W-:Y:S06]  /*c8d0*/  BRA `(.L_x_29927) ;  /* 0x00000000000c7947 */ /* 0x000fec0003800000 */
.L_x_29950:
[----:B------:R-:W2:Y:S02]  /*c8e0*/  LDG.E R2, desc[UR36][R2.64] ;  /* 0x0000002402027981 */ /* 0x000ea4000c1e1900 */
[----:B--2---:R-:W-:-:S04]  /*c8f0*/  I2FP.F32.U32 R0, R2 ;  /* 0x0000000200007245 */ /* 0x004fc80000201000 */
[----:B------:R-:W-:-:S07]  /*c900*/  F2FP.F16.F32.PACK_AB R0, RZ, R0 ;  /* 0x00000000ff00723e */ /* 0x000fce00000000ff */
.L_x_29927:
        /* <DEDUP_REMOVED lines=30> */
.L_x_29960:
[----:B------:R-:W-:Y:S01]  /*caf0*/  FSETP.GEU.FTZ.AND P0, PT, R7, -R6, PT ;  /* 0x800000060700720b */ /* 0x000fe20003f1e000 */
[----:B------:R-:W-:-:S12]  /*cb00*/  FADD.FTZ R5, R5, -1 ;  /* 0xbf80000005057421 */ /* 0x000fd80000010000 */
[----:B------:R-:W-:-:S07]  /*cb10*/  @!P0 FADD.FTZ R5, R5, -1 ;  /* 0xbf80000005058421 */ /* 0x000fce0000010000 */
.L_x_29959:
[----:B------:R-:W-:Y:S05]  /*cb20*/  BSYNC.RECONVERGENT B1 ;  /* 0x0000000000017941 */ /* 0x000fea0003800200 */
.L_x_29958:
[----:B------:R-:W-:Y:S01]  /*cb30*/  FFMA.FTZ R2, -R6, R5, R2 ;  /* 0x0000000506027223 */ /* 0x000fe20000010102 */
[----:B------:R-:W-:Y:S06]  /*cb40*/  BRA `(.L_x_29956) ;  /* 0x0000000000787947 */ /* 0x000fec0003800000 */
.L_x_29957:
        /* <DEDUP_REMOVED lines=14> */
.L_x_29963:
        /* <DEDUP_REMOVED lines=13> */
.L_x_29962:
[----:B------:R-:W-:Y:S05]  /*cd00*/  BSYNC.RECONVERGENT B1 ;  /* 0x0000000000017941 */ /* 0x000fea0003800200 */
.L_x_29961:
[----:B------:R-:W-:-:S04]  /*cd10*/  FMUL.FTZ R5, R2, 1.1920928955078125e-07 ;  /* 0x3400000002057820 */ /* 0x000fc80000410000 */
[----:B------:R-:W-:-:S07]  /*cd20*/  FMUL.FTZ R2, R8, R5 ;  /* 0x0000000508027220 */ /* 0x000fce0000410000 */
.L_x_29956:
[----:B------:R-:W-:Y:S05]  /*cd30*/  BSYNC.RECONVERGENT B0 ;  /* 0x0000000000007941 */ /* 0x000fea0003800200 */
.L_x_29955:
        /* <DEDUP_REMOVED lines=26> */
.L_x_29967:
[----:B------:R-:W-:-:S06]  /*cee0*/  HADD2.F32 R3, -RZ, R0.H0_H0 ;  /* 0x20000000ff037230 */ /* 0x000fcc0000004100 */
[----:B------:R-:W1:Y:S02]  /*cef0*/  F2I.S64.TRUNC R2, R3 ;  /* 0x0000000300027311 */ /* 0x000e64000020d900 */
[----:B-1----:R-:W-:Y:S01]  /*cf00*/  STG.E.U8 desc[UR36][R16.64], R2 ;  /* 0x0000000210007986 */ /* 0x002fe2000c101124 */
[----:B------:R-:W-:Y:S05]  /*cf10*/  EXIT ;  /* 0x000000000000794d */ /* 0x000fea0003800000 */
.L_x_29966:
        /* <DEDUP_REMOVED lines=10> */
.L_x_29970:
[----:B------:R-:W-:-:S04]  /*cfc0*/  HADD2.F32 R0, -RZ, R0.H0_H0 ;  /* 0x20000000ff007230 */ /* 0x000fc80000004100 */
[----:B------:R-:W1:Y:S02]  /*cfd0*/  F2I.FTZ.TRUNC.NTZ R3, R0 ;  /* 0x0000000000037305 */ /* 0x000e64000021f100 */
[----:B-1----:R-:W-:Y:S01]  /*cfe0*/  STG.E desc[UR36][R16.64], R3 ;  /* 0x0000000310007986 */ /* 0x002fe2000c101924 */
[----:B------:R-:W-:Y:S05]  /*cff0*/  EXIT ;  /* 0x000000000000794d */ /* 0x000fea0003800000 */
.L_x_29969:
[----:B------:R-:W-:-:S04]  /*d000*/  HADD2.F32 R0, -RZ, R0.H0_H0 ;  /* 0x20000000ff007230 */ /* 0x000fc80000004100 */
[----:B------:R-:W1:Y:S02]  /*d010*/  F2I.FTZ.TRUNC.NTZ R3, R0 ;  /* 0x0000000000037305 */ /* 0x000e64000021f100 */
[----:B-1----:R-:W-:Y:S01]  /*d020*/  STG.E.U16 desc[UR36][R16.64], R3 ;  /* 0x0000000310007986 */ /* 0x002fe2000c101524 */
[----:B------:R-:W-:Y:S05]  /*d030*/  EXIT ;  /* 0x000000000000794d */ /* 0x000fea0003800000 */
.L_x_29965:
        /* <DEDUP_REMOVED lines=9> */
.L_x_29972:
[----:B------:R-:W-:Y:S01]  /*d0d0*/  STG.E.U16 desc[UR36][R16.64], R0 ;  /* 0x0000000010007986 */ /* 0x000fe2000c101524 */
[----:B------:R-:W-:Y:S05]  /*d0e0*/  EXIT ;  /* 0x000000000000794d */ /* 0x000fea0003800000 */
.L_x_29971:
        /* <DEDUP_REMOVED lines=10> */
.L_x_29974:
[----:B------:R-:W-:-:S05]  /*d190*/  HADD2.F32 R0, -RZ, R0.H0_H0 ;  /* 0x20000000ff007230 */ /* 0x000fca0000004100 */
[----:B------:R-:W-:-:S04]  /*d1a0*/  F2FP.F16.F32.PACK_AB R0, RZ, R0 ;  /* 0x00000000ff00723e */ /* 0x000fc800000000ff */
[----:B------:R-:W-:-:S05]  /*d1b0*/  PRMT R0, R0, 0x5410, RZ ;  /* 0x0000541000007816 */ /* 0x000fca00000000ff */
[----:B------:R-:W-:Y:S01]  /*d1c0*/  STG.E desc[UR36][R16.64], R0 ;  /* 0x0000000010007986 */ /* 0x000fe2000c101924 */
[----:B------:R-:W-:Y:S05]  /*d1d0*/  EXIT ;  /* 0x000000000000794d */ /* 0x000fea0003800000 */
.L_x_29973:
[----:B------:R-:W-:-:S05]  /*d1e0*/  HADD2.F32 R2, -RZ, R0.H0_H0 ;  /* 0x20000000ff027230 */ /* 0x000fca0000004100 */
[----:B------:R-:W-:-:S06]  /*d1f0*/  FMUL.FTZ R2, R2, 1 ;  /* 0x3f80000002027820 */ /* 0x000fcc0000410000 */
[----:B------:R-:W1:Y:S02]  /*d200*/  F2F.F64.F32 R2, R2 ;  /* 0x0000000200027310 */ /* 0x000e640000201800 */
[----:B-1----:R-:W-:Y:S01]  /*d210*/  STG.E.64 desc[UR36][R16.64], R2 ;  /* 0x0000000210007986 */ /* 0x002fe2000c101b24 */
[----:B------:R-:W-:Y:S05]  /*d220*/  EXIT ;  /* 0x000000000000794d */ /* 0x000fea0003800000 */
.L_x_29964:
        /* <DEDUP_REMOVED lines=14> */
.L_x_29978:
        /* <DEDUP_REMOVED lines=17> */
.L_x_29981:
[----:B------:R-:W-:-:S04]  /*d420*/  SHF.R.U32.HI R3, RZ, 0x18, R3 ;  /* 0x00000018ff037819 */ /* 0x000fc80000011603 */
[----:B------:R-:W-:-:S04]  /*d430*/  LOP3.LUT R0, R0, 0x80, R3, 0xf8, !PT ;  /* 0x0000008000007812 */ /* 0x000fc800078ef803 */
[----:B------:R-:W-:-:S07]  /*d440*/  PRMT R8, R0, 0x7610, R8 ;  /* 0x0000761000087816 */ /* 0x000fce0000000008 */
.L_x_29980:
[----:B------:R-:W-:Y:S05]  /*d450*/  BSYNC.RECONVERGENT B0 ;  /* 0x0000000000007941 */ /* 0x000fea0003800200 */
.L_x_29979:
[----:B------:R-:W-:Y:S01]  /*d460*/  STG.E.U8 desc[UR36][R16.64], R8 ;  /* 0x0000000810007986 */ /* 0x000fe2000c101124 */
[----:B------:R-:W-:Y:S05]  /*d470*/  EXIT ;  /* 0x000000000000794d */ /* 0x000fea0003800000 */
.L_x_29977:
        /* <DEDUP_REMOVED lines=17> */
.L_x_29984:
[----:B------:R-:W-:-:S04]  /*d590*/  SHF.R.U32.HI R3, RZ, 0x18, R3 ;  /* 0x00000018ff037819 */ /* 0x000fc80000011603 */
[----:B------:R-:W-:-:S04]  /*d5a0*/  LOP3.LUT R0, R0, 0x80, R3, 0xf8, !PT ;  /* 0x0000008000007812 */ /* 0x000fc800078ef803 */
[----:B------:R-:W-:-:S07]  /*d5b0*/  PRMT R8, R0, 0x7610, R8 ;  /* 0x0000761000087816 */ /* 0x000fce0000000008 */
.L_x_29983:
[----:B------:R-:W-:Y:S05]  /*d5c0*/  BSYNC.RECONVERGENT B0 ;  /* 0x0000000000007941 */ /* 0x000fea0003800200 */
.L_x_29982:
[----:B------:R-:W-:Y:S01]  /*d5d0*/  STG.E.U8 desc[UR36][R16.64], R8 ;  /* 0x0000000810007986 */ /* 0x000fe2000c101124 */
[----:B------:R-:W-:Y:S05]  /*d5e0*/  EXIT ;  /* 0x000000000000794d */ /* 0x000fea0003800000 */
.L_x_29976:
        /* <DEDUP_REMOVED lines=22> */
.L_x_29986:
[----:B------:R-:W-:-:S06]  /*d750*/  HADD2.F32 R2, -RZ, R0.H0_H0 ;  /* 0x20000000ff027230 */ /* 0x000fcc0000004100 */
[----:B------:R-:W1:Y:S02]  /*d760*/  F2I.U64.TRUNC R2, R2 ;  /* 0x0000000200027311 */ /* 0x000e64000020d800 */
[----:B-1----:R-:W-:Y:S01]  /*d770*/  STG.E.64 desc[UR36][R16.64], R2 ;  /* 0x0000000210007986 */ /* 0x002fe2000c101b24 */
[----:B------:R-:W-:Y:S05]  /*d780*/  EXIT ;  /* 0x000000000000794d */ /* 0x000fea0003800000 */
.L_x_29985:
[----:B------:R-:W-:-:S04]  /*d790*/  HADD2.F32 R0, -RZ, R0.H0_H0 ;  /* 0x20000000ff007230 */ /* 0x000fc80000004100 */
[----:B------:R-:W1:Y:S02]  /*d7a0*/  F2I.FTZ.U32.TRUNC.NTZ R3, R0 ;  /* 0x0000000000037305 */ /* 0x000e64000021f000 */
[----:B-1----:R-:W-:Y:S01]  /*d7b0*/  STG.E desc[UR36][R16.64], R3 ;  /* 0x0000000310007986 */ /* 0x002fe2000c101924 */
[----:B------:R-:W-:Y:S05]  /*d7c0*/  EXIT ;  /* 0x000000000000794d */ /* 0x000fea0003800000 */
.L_x_29975:
        /* <DEDUP_REMOVED lines=11> */
.L_x_29988:
[----:B------:R-:W-:Y:S01]  /*d880*/  HADD2.F32 R0, -RZ, R0.H0_H0 ;  /* 0x20000000ff007230 */ /* 0x000fe20000004100 */
[----:B------:R-:W-:-:S04]  /*d890*/  CS2R R6, SRZ ;  /* 0x0000000000067805 */ /* 0x000fc8000001ff00 */
[----:B------:R-:W-:-:S04]  /*d8a0*/  FMUL.FTZ R0, R0, 1 ;  /* 0x3f80000000007820 */ /* 0x000fc80000410000 */
[----:B------:R-:W1:Y:S02]  /*d8b0*/  F2F.F64.F32 R4, R0 ;  /* 0x0000000000047310 */ /* 0x000e640000201800 */
[----:B-1----:R-:W-:Y:S01]  /*d8c0*/  STG.E.128 desc[UR36][R16.64], R4 ;  /* 0x0000000410007986 */ /* 0x002fe2000c101d24 */
[----:B------:R-:W-:Y:S05]  /*d8d0*/  EXIT ;  /* 0x000000000000794d */ /* 0x000fea0003800000 */
.L_x_29987:
[----:B------:R-:W-:-:S09]  /*d8e0*/  UISETP.NE.AND UP0, UPT, UR4, 0xf, UPT ;  /* 0x0000000f0400788c */ /* 0x000fd2000bf05270 */
[----:B------:R-:W-:Y:S05]  /*d8f0*/  BRA.U !UP0, `(.L_x_29989) ;  /* 0x0000000108e87547 */ /* 0x000fea000b800000 */
[----:B------:R-:W-:-:S09]  /*d900*/  UISETP.NE.AND UP0, UPT, UR4, 0x17, UPT ;  /* 0x000000170400788c */ /* 0x000fd2000bf05270 */
[----:B------:R-:W-:Y:S05]  /*d910*/  BRA.U !UP0, `(.L_x_29990) ;  /* 0x0000000108907547 */ /* 0x000fea000b800000 */
[----:B------:R-:W-:-:S09]  /*d920*/  UISETP.NE.AND UP0, UPT, UR4, 0x18, UPT ;  /* 0x000000180400788c */ /* 0x000fd2000bf05270 */
[----:B------:R-:W-:Y:S05]  /*d930*/  BRA.U !UP0, `(.L_x_29991) ;  /* 0x0000000108447547 */ /* 0x000fea000b800000 */
.L_x_29968:
[----:B------:R-:W-:Y:S01]  /*d940*/  MOV R0, 0x0 ;  /* 0x0000000000007802 */ /* 0x000fe20000000f00 */
[----:B------:R-:W1:Y:S01]  /*d950*/  LDCU.64 UR4, c[0x4][0x178] ;  /* 0x01002f00ff0477ac */ /* 0x000e620008000a00 */
[----:B------:R-:W-:Y:S02]  /*d960*/  HFMA2 R8, -RZ, RZ, 0, 6.020069122314453125e-06 ;  /* 0x00000065ff087431 */ /* 0x000fe400000001ff */
[----:B------:R-:W-:Y:S01]  /*d970*/  IMAD.MOV.U32 R12, RZ, RZ, 0x1 ;  /* 0x00000001ff0c7424 */ /* 0x000fe200078e00ff */
[----:B------:R2:W3:Y:S01]  /*d980*/  LDC.64 R2, c[0x4][R0] ;  /* 0x0100000000027b82 */ /* 0x0004e20000000a00 */
[----:B------:R-:W4:Y:S01]  /*d990*/  LDCU.64 UR6, c[0x4][0x180] ;  /* 0x01003000ff0677ac */ /* 0x000f220008000a00 */
[----:B------:R-:W-:Y:S01]  /*d9a0*/  MOV R13, RZ ;  /* 0x000000ff000d7202 */ /* 0x000fe20000000f00 */
        /* <DEDUP_REMOVED lines=9> */
.L_x_29992:
[----:B------:R-:W-:Y:S05]  /*da40*/  EXIT ;  /* 0x000000000000794d */ /* 0x000fea0003800000 */
.L_x_29991:
        /* <DEDUP_REMOVED lines=13> */
.L_x_29994:
[----:B------:R-:W-:Y:S05]  /*db20*/  BSYNC.RECONVERGENT B0 ;  /* 0x0000000000007941 */ /* 0x000fea0003800200 */
.L_x_29993:
[----:B------:R-:W-:-:S05]  /*db30*/  LOP3.LUT R3, R0, 0x80, R3, 0xf8, !PT ;  /* 0x0000008000037812 */ /* 0x000fca00078ef803 */
[----:B------:R-:W-:Y:S01]  /*db40*/  STG.E.U8 desc[UR36][R16.64], R3 ;  /* 0x0000000310007986 */ /* 0x000fe2000c101124 */
[----:B------:R-:W-:Y:S05]  /*db50*/  EXIT ;  /* 0x000000000000794d */ /* 0x000fea0003800000 */
.L_x_29990:
        /* <DEDUP_REMOVED lines=12> */
.L_x_29996:
[----:B------:R-:W-:Y:S01]  /*dc20*/  HFMA2 R0, -RZ, RZ, 0, 7.569789886474609375e-06 ;  /* 0x0000007fff007431 */ /* 0x000fe200000001ff */
[----:B------:R-:W-:-:S04]  /*dc30*/  ISETP.GT.U32.AND P0, PT, R2, 0x7f800000, PT ;  /* 0x7f8000000200780c */ /* 0x000fc80003f04070 */
[----:B------:R-:W-:-:S09]  /*dc40*/  SEL R0, R0, 0x7c, P0 ;  /* 0x0000007c00007807 */ /* 0x000fd20000000000 */
.L_x_29997:
[----:B------:R-:W-:Y:S05]  /*dc50*/  BSYNC.RECONVERGENT B0 ;  /* 0x0000000000007941 */ /* 0x000fea0003800200 */
.L_x_29995:
[----:B------:R-:W-:-:S04]  /*dc60*/  SHF.R.U32.HI R3, RZ, 0x18, R3 ;  /* 0x00000018ff037819 */ /* 0x000fc80000011603 */
[----:B------:R-:W-:-:S05]  /*dc70*/  LOP3.LUT R3, R0, 0x80, R3, 0xf8, !PT ;  /* 0x0000008000037812 */ /* 0x000fca00078ef803 */
[----:B------:R-:W-:Y:S01]  /*dc80*/  STG.E.U8 desc[UR36][R16.64], R3 ;  /* 0x0000000310007986 */ /* 0x000fe2000c101124 */
[----:B------:R-:W-:Y:S05]  /*dc90*/  EXIT ;  /* 0x000000000000794d */ /* 0x000fea0003800000 */
.L_x_29989:
[----:B------:R-:W-:-:S05]  /*dca0*/  HADD2.F32 R0, -RZ, R0.H0_H0 ;  /* 0x20000000ff007230 */ /* 0x000fca0000004100 */
[----:B------:R-:W-:-:S05]  /*dcb0*/  F2FP.BF16.F32.PACK_AB R0, RZ, R0 ;  /* 0x00000000ff00723e */ /* 0x000fca00000010ff */
[----:B------:R-:W-:Y:S01]  /*dcc0*/  STG.E.U16 desc[UR36][R16.64], R0 ;  /* 0x0000000010007986 */ /* 0x000fe2000c101524 */
[----:B------:R-:W-:Y:S05]  /*dcd0*/  EXIT ;  /* 0x000000000000794d */ /* 0x000fea0003800000 */
.L_x_29998:
        /* <DEDUP_REMOVED lines=10> */
.L_x_50186:


//--------------------- .text._ZN2at6native27unrolled_elementwise_kernelINS0_13BUnaryFunctorIN3c104HalfES4_S4_ZZZNS0_21remainder_kernel_cudaERNS_18TensorIteratorBaseEENKUlvE0_clEvENKUlvE1_clEvEUlS4_S4_E_EESt5arrayIPcLm2EELi4E23TrivialOffsetCalculatorILi1EjESF_NS0_6memory12LoadWithCastILi1EEENSG_13StoreWithCastILi1EEEEEviT_T0_T2_T3_T4_T5_ --------------------------
	.section	.text._ZN2at6native27unrolled_elementwise_kernelINS0_13BUnaryFunctorIN3c104HalfES4_S4_ZZZNS0_21remainder_kernel_cudaERNS_18TensorIteratorBaseEENKUlvE0_clEvENKUlvE1_clEvEUlS4_S4_E_EESt5arrayIPcLm2EELi4E23TrivialOffsetCalculatorILi1EjESF_NS0_6memory12LoadWithCastILi1EEENSG_13StoreWithCastILi1EEEEEviT_T0_T2_T3_T4_T5_,"ax",@progbits
	.align	128
        .global         _ZN2at6native27unrolled_elementwise_kernelINS0_13BUnaryFunctorIN3c104HalfES4_S4_ZZZNS0_21remainder_kernel_cudaERNS_18TensorIteratorBaseEENKUlvE0_clEvENKUlvE1_clEvEUlS4_S4_E_EESt5arrayIPcLm2EELi4E23TrivialOffsetCalculatorILi1EjESF_NS0_6memory12LoadWithCastILi1EEENSG_13StoreWithCastILi1EEEEEviT_T0_T2_T3_T4_T5_
        .type           _ZN2at6native27unrolled_elementwise_kernelINS0_13BUnaryFunctorIN3c104HalfES4_S4_ZZZNS0_21remainder_kernel_cudaERNS_18TensorIteratorBaseEENKUlvE0_clEvENKUlvE1_clEvEUlS4_S4_E_EESt5arrayIPcLm2EELi4E23TrivialOffsetCalculatorILi1EjESF_NS0_6memory12LoadWithCastILi1EEENSG_13StoreWithCastILi1EEEEEviT_T0_T2_T3_T4_T5_,@function
        .size           _ZN2at6native27unrolled_elementwise_kernelINS0_13BUnaryFunctorIN3c104HalfES4_S4_ZZZNS0_21remainder_kernel_cudaERNS_18TensorIteratorBaseEENKUlvE0_clEvENKUlvE1_clEvEUlS4_S4_E_EESt5arrayIPcLm2EELi4E23TrivialOffsetCalculatorILi1EjESF_NS0_6memory12LoadWithCastILi1EEENSG_13StoreWithCastILi1EEEEEviT_T0_T2_T3_T4_T5_,(.L_x_50187 - _ZN2at6native27unrolled_elementwise_kernelINS0_13BUnaryFunctorIN3c104HalfES4_S4_ZZZNS0_21remainder_kernel_cudaERNS_18TensorIteratorBaseEENKUlvE0_clEvENKUlvE1_clEvEUlS4_S4_E_EESt5arrayIPcLm2EELi4E23TrivialOffsetCalculatorILi1EjESF_NS0_6memory12LoadWithCastILi1EEENSG_13StoreWithCastILi1EEEEEviT_T0_T2_T3_T4_T5_)
        .other          _ZN2at6native27unrolled_elementwise_kernelINS0_13BUnaryFunctorIN3c104HalfES4_S4_ZZZNS0_21remainder_kernel_cudaERNS_18TensorIteratorBaseEENKUlvE0_clEvENKUlvE1_clEvEUlS4_S4_E_EESt5arrayIPcLm2EELi4E23TrivialOffsetCalculatorILi1EjESF_NS0_6memory12LoadWithCastILi1EEENSG_13StoreWithCastILi1EEEEEviT_T0_T2_T3_T4_T5_,@"STO_CUDA_ENTRY STV_DEFAULT"
_ZN2at6native27unrolled_elementwise_kernelINS0_13BUnaryFunctorIN3c104HalfES4_S4_ZZZNS0_21remainder_kernel_cudaERNS_18TensorIteratorBaseEENKUlvE0_clEvENKUlvE1_clEvEUlS4_S4_E_EESt5arrayIPcLm2EELi4E23TrivialOffsetCalculatorILi1EjESF_NS0_6memory12LoadWithCastILi1EEENSG_13StoreWithCastILi1EEEEEviT_T0_T2_T3_T4_T5_:
.text._ZN2at6native27unrolled_elementwise_kernelINS0_13BUnaryFunctorIN3c104HalfES4_S4_ZZZNS0_21remainder_kernel_cudaERNS_18TensorIteratorBaseEENKUlvE0_clEvENKUlvE1_clEvEUlS4_S4_E_EESt5arrayIPcLm2EELi4E23TrivialOffsetCalculatorILi1EjESF_NS0_6memory12LoadWithCastILi1EEENSG_13StoreWithCastILi1EEEEEviT_T0_T2_T3_T4_T5_:
        /* <DEDUP_REMOVED lines=34> */
.L_x_30004:
[----:B------:R-:W2:Y:S02]  /*0220*/  LDG.E.U8 R2, desc[UR36][R2.64] ;  /* 0x0000002402027981 */ /* 0x000ea4000c1e1100 */
[----:B--2---:R-:W-:-:S04]  /*0230*/  I2FP.F32.U32 R0, R2 ;  /* 0x0000000200007245 */ /* 0x004fc80000201000 */
[----:B------:R-:W-:-:S04]  /*0240*/  F2FP.F16.F32.PACK_AB R0, RZ, R0 ;  /* 0x00000000ff00723e */ /* 0x000fc800000000ff */
[----:B------:R-:W-:Y:S01]  /*0250*/  PRMT R18, R0, 0x7610, R18 ;  /* 0x0000761000127816 */ /* 0x000fe20000000012 */
[----:B------:R-:W-:Y:S06]  /*0260*/  BRA `(.L_x_30006) ;  /* 0x0000000c00d47947 */ /* 0x000fec0003800000 */
.L_x_30003:
        /* <DEDUP_REMOVED lines=11> */
.L_x_30008:
[----:B------:R-:W2:Y:S02]  /*0320*/  LDG.E R2, desc[UR36][R2.64] ;  /* 0x0000002402027981 */ /* 0x000ea4000c1e1900 */
[----:B--2---:R-:W-:-:S04]  /*0330*/  I2FP.F32.S32 R0, R2 ;  /* 0x0000000200007245 */ /* 0x004fc80000201400 */
[----:B------:R-:W-:-:S04]  /*0340*/  F2FP.F16.F32.PACK_AB R0, RZ, R0 ;  /* 0x00000000ff00723e */ /* 0x000fc800000000ff */
[----:B------:R-:W-:Y:S01]  /*0350*/  PRMT R18, R0, 0x7610, R18 ;  /* 0x0000761000127816 */ /* 0x000fe20000000012 */
[----:B------:R-:W-:Y:S06]  /*0360*/  BRA `(.L_x_30006) ;  /* 0x0000000c00947947 */ /* 0x000fec0003800000 */
.L_x_30007:
[----:B------:R-:W2:Y:S02]  /*0370*/  LDG.E.U16 R2, desc[UR36][R2.64] ;  /* 0x0000002402027981 */ /* 0x000ea4000c1e1500 */
[----:B--2---:R-:W0:Y:S02]  /*0380*/  I2F.S16 R0, R2 ;  /* 0x0000000200007306 */ /* 0x004e240000101400 */
[----:B0-----:R-:W-:-:S04]  /*0390*/  F2FP.F16.F32.PACK_AB R0, RZ, R0 ;  /* 0x00000000ff00723e */ /* 0x001fc800000000ff */
[----:B------:R-:W-:Y:S01]  /*03a0*/  PRMT R18, R0, 0x7610, R18 ;  /* 0x0000761000127816 */ /* 0x000fe20000000012 */
[----:B------:R-:W-:Y:S06]  /*03b0*/  BRA `(.L_x_30006) ;  /* 0x0000000c00807947 */ /* 0x000fec0003800000 */
.L_x_30002:
        /* <DEDUP_REMOVED lines=9> */
.L_x_30010:
[----:B------:R1:W5:Y:S01]  /*0450*/  LDG.E.U16 R18, desc[UR36][R2.64] ;  /* 0x0000002402127981 */ /* 0x000362000c1e1500 */
[----:B------:R-:W-:Y:S05]  /*0460*/  BRA `(.L_x_30006) ;  /* 0x0000000c00547947 */ /* 0x000fea0003800000 */
.L_x_30009:
        /* <DEDUP_REMOVED lines=9> */
.L_x_30012:
[----:B------:R0:W5:Y:S01]  /*0500*/  LDG.E.U16 R18, desc[UR36][R2.64] ;  /* 0x0000002402127981 */ /* 0x000162000c1e1500 */
[----:B------:R-:W-:Y:S05]  /*0510*/  BRA `(.L_x_30006) ;  /* 0x0000000c00287947 */ /* 0x000fea0003800000 */
.L_x_30011:
        /* <DEDUP_REMOVED lines=13> */
.L_x_30001:
        /* <DEDUP_REMOVED lines=14> */
.L_x_30015:
        /* <DEDUP_REMOVED lines=13> */
.L_x_30014:
        /* <DEDUP_REMOVED lines=27> */
.L_x_30017:
        /* <DEDUP_REMOVED lines=14> */
.L_x_30016:
[----:B------:R-:W2:Y:S02]  /*0a30*/  LDG.E.U16 R0, desc[UR36][R2.64] ;  /* 0x0000002402007981 */ /* 0x000ea4000c1e1500 */
[----:B--2---:R-:W-:-:S05]  /*0a40*/  IMAD.U32 R0, R0, 0x10000, RZ ;  /* 0x0001000000007824 */ /* 0x004fca00078e00ff */
[----:B------:R-:W-:-:S04]  /*0a50*/  F2FP.F16.F32.PACK_AB R0, RZ, R0 ;  /* 0x00000000ff00723e */ /* 0x000fc800000000ff */
[----:B------:R-:W-:Y:S01]  /*0a60*/  PRMT R18, R0, 0x7610, R18 ;  /* 0x0000761000127816 */ /* 0x000fe20000000012 */
[----:B------:R-:W-:Y:S06]  /*0a70*/  BRA `(.L_x_30006) ;  /* 0x0000000400d07947 */ /* 0x000fec0003800000 */
.L_x_30013:
        /* <DEDUP_REMOVED lines=13> */
.L_x_30020:
        /* <DEDUP_REMOVED lines=21> */
.L_x_30024:
[----:B------:R-:W-:Y:S05]  /*0ca0*/  BSYNC.RECONVERGENT B1 ;  /* 0x0000000000017941 */ /* 0x000fea0003800200 */
.L_x_30023:
[----:B------:R-:W-:Y:S01]  /*0cb0*/  IMAD.SHL.U32 R0, R0, 0x100000, RZ ;  /* 0x0010000000007824 */ /* 0x000fe200078e00ff */
[----:B------:R-:W-:-:S04]  /*0cc0*/  LEA R2, R2, 0x3b800000, 0x17 ;  /* 0x3b80000002027811 */ /* 0x000fc800078eb8ff */
[----:B------:R-:W-:-:S07]  /*0cd0*/  LOP3.LUT R0, R2, R0, R7, 0xfe, !PT ;  /* 0x0000000002007212 */ /* 0x000fce00078efe07 */
.L_x_30022:
[----:B------:R-:W-:Y:S05]  /*0ce0*/  BSYNC.RECONVERGENT B0 ;  /* 0x0000000000007941 */ /* 0x000fea0003800200 */
.L_x_30021:
[----:B------:R-:W-:-:S04]  /*0cf0*/  F2FP.F16.F32.PACK_AB R0, RZ, R0 ;  /* 0x00000000ff00723e */ /* 0x000fc800000000ff */
[----:B------:R-:W-:Y:S01]  /*0d00*/  PRMT R18, R0, 0x7610, R18 ;  /* 0x0000761000127816 */ /* 0x000fe20000000012 */
[----:B------:R-:W-:Y:S06]  /*0d10*/  BRA `(.L_x_30006) ;  /* 0x0000000400287947 */ /* 0x000fec0003800000 */
.L_x_30019:
        /* <DEDUP_REMOVED lines=21> */
.L_x_30028:
[----:B------:R-:W-:Y:S05]  /*0e70*/  BSYNC.RECONVERGENT B1 ;  /* 0x0000000000017941 */ /* 0x000fea0003800200 */
.L_x_30027:
[----:B------:R-:W-:Y:S01]  /*0e80*/  IMAD.SHL.U32 R0, R0, 0x200000, RZ ;  /* 0x0020000000007824 */ /* 0x000fe200078e00ff */
[----:B------:R-:W-:-:S04]  /*0e90*/  LEA R2, R2, 0x37800000, 0x17 ;  /* 0x3780000002027811 */ /* 0x000fc800078eb8ff */
[----:B------:R-:W-:-:S07]  /*0ea0*/  LOP3.LUT R0, R2, R0, R7, 0xfe, !PT ;  /* 0x0000000002007212 */ /* 0x000fce00078efe07 */
.L_x_30026:
[----:B------:R-:W-:Y:S05]  /*0eb0*/  BSYNC.RECONVERGENT B0 ;  /* 0x0000000000007941 */ /* 0x000fea0003800200 */
.L_x_30025:
[----:B------:R-:W-:-:S04]  /*0ec0*/  F2FP.F16.F32.PACK_AB R0, RZ, R0 ;  /* 0x00000000ff00723e */ /* 0x000fc800000000ff */
[----:B------:R-:W-:Y:S01]  /*0ed0*/  PRMT R18, R0, 0x7610, R18 ;  /* 0x0000761000127816 */ /* 0x000fe20000000012 */
[----:B------:R-:W-:Y:S06]  /*0ee0*/  BRA `(.L_x_30006) ;  /* 0x0000000000b47947 */ /* 0x000fec0003800000 */
.L_x_30018:
[----:B------:R-:W-:-:S09]  /*0ef0*/  UISETP.NE.AND UP0, UPT, UR4, 0x1c, UPT ;  /* 0x0000001c0400788c */ /* 0x000fd2000bf05270 */
[----:B------:R-:W-:Y:S05]  /*0f00*/  BRA.U !UP0, `(.L_x_30029) ;  /* 0x00000001089c7547 */ /* 0x000fea000b800000 */
[----:B------:R-:W-:-:S09]  /*0f10*/  UISETP.NE.AND UP0, UPT, UR4, 0x1d, UPT ;  /* 0x0000001d0400788c */ /* 0x000fd2000bf05270 */
[----:B------:R-:W-:Y:S05]  /*0f20*/  BRA.U !UP0, `(.L_x_30030) ;  /* 0x0000000108807547 */ /* 0x000fea000b800000 */
[----:B------:R-:W-:-:S09]  /*0f30*/  UISETP.NE.AND UP0, UPT, UR4, 0x2c, UPT ;  /* 0x0000002c0400788c */ /* 0x000fd2000bf05270 */
[----:B------:R-:W-:Y:S05]  /*0f40*/  BRA.U !UP0, `(.L_x_30031) ;  /* 0x0000000108487547 */ /* 0x000fea000b800000 */
.L_x_30005:
        /* <DEDUP_REMOVED lines=16> */
.L_x_30032:
[----:B------:R-:W-:Y:S01]  /*1050*/  PRMT R18, RZ, 0x7610, R18 ;  /* 0x00007610ff127816 */ /* 0x000fe20000000012 */
[----:B------:R-:W-:Y:S06]  /*1060*/  BRA `(.L_x_30006) ;  /* 0x0000000000547947 */ /* 0x000fec0003800000 */
.L_x_30031:
        /* <DEDUP_REMOVED lines=8> */
.L_x_30034:
[----:B------:R-:W-:Y:S05]  /*10f0*/  BSYNC.RECONVERGENT B0 ;  /* 0x0000000000007941 */ /* 0x000fea0003800200 */
.L_x_30033:
[----:B------:R-:W-:-:S04]  /*1100*/  F2FP.F16.F32.PACK_AB R0, RZ, R0 ;  /* 0x00000000ff00723e */ /* 0x000fc800000000ff */
[----:B------:R-:W-:Y:S01]  /*1110*/  PRMT R18, R0, 0x7610, R18 ;  /* 0x0000761000127816 */ /* 0x000fe20000000012 */
[----:B------:R-:W-:Y:S06]  /*1120*/  BRA `(.L_x_30006) ;  /* 0x0000000000247947 */ /* 0x000fec0003800000 */
.L_x_30030:
[----:B------:R-:W2:Y:S02]  /*1130*/  LDG.E.64 R2, desc[UR36][R2.64] ;  /* 0x0000002402027981 */ /* 0x000ea4000c1e1b00 */
[----:B--2---:R-:W0:Y:S02]  /*1140*/  I2F.U64 R0, R2 ;  /* 0x0000000200007312 */ /* 0x004e240000301000 */
[----:B0-----:R-:W-:-:S04]  /*1150*/  F2FP.F16.F32.PACK_AB R0, RZ, R0 ;  /* 0x00000000ff00723e */ /* 0x001fc800000000ff */
[----:B------:R-:W-:Y:S01]  /*1160*/  PRMT R18, R0, 0x7610, R18 ;  /* 0x0000761000127816 */ /* 0x000fe20000000012 */
[----:B------:R-:W-:Y:S06]  /*1170*/  BRA `(.L_x_30006) ;  /* 0x0000000000107947 */ /* 0x000fec0003800000 */
.L_x_30029:
[----:B------:R-:W2:Y:S02]  /*1180*/  LDG.E R2, desc[UR36][R2.64] ;  /* 0x0000002402027981 */ /* 0x000ea4000c1e1900 */
[----:B--2---:R-:W-:-:S04]  /*1190*/  I2FP.F32.U32 R0, R2 ;  /* 0x0000000200007245 */ /* 0x004fc80000201000 */
[----:B------:R-:W-:-:S04]  /*11a0*/  F2FP.F16.F32.PACK_AB R0, RZ, R0 ;  /* 0x00000000ff00723e */ /* 0x000fc800000000ff */
[----:B------:R-:W-:-:S07]  /*11b0*/  PRMT R18, R0, 0x7610, R18 ;  /* 0x0000761000127816 */ /* 0x000fce0000000012 */
.L_x_30006:
[----:B------:R-:W-:-:S07]  /*11c0*/  VIADD R23, R19, 0x80 ;  /* 0x0000008013177836 */ /* 0x000fce0000000000 */
.L_x_30000:
[----:B------:R-:W-:Y:S05]  /*11d0*/  BSYNC.RECONVERGENT B6 ;  /* 0x0000000000067941 */ /* 0x000fea0003800200 */
.L_x_29999:
        /* <DEDUP_REMOVED lines=26> */
.L_x_30040:
[----:B------:R-:W2:Y:S02]  /*1380*/  LDG.E.U8 R2, desc[UR36][R2.64] ;  /* 0x0000002402027981 */ /* 0x000ea4000c1e1100 */
[----:B--2---:R-:W-:-:S04]  /*1390*/  I2FP.F32.U32 R0, R2 ;  /* 0x0000000200007245 */ /* 0x004fc80000201000 */
[----:B------:R-:W-:-:S04]  /*13a0*/  F2FP.F16.F32.PACK_AB R0, RZ, R0 ;  /* 0x00000000ff00723e */ /* 0x000fc800000000ff */
[----:B------:R-:W-:Y:S01]  /*13b0*/  PRMT R22, R0, 0x7610, R22 ;  /* 0x0000761000167816 */ /* 0x000fe20000000016 */
[----:B------:R-:W-:Y:S06]  /*13c0*/  BRA `(.L_x_30042) ;  /* 0x0000000c00d47947 */ /* 0x000fec0003800000 */
.L_x_30039:
        /* <DEDUP_REMOVED lines=11> */
.L_x_30044:
[----:B------:R-:W2:Y:S02]  /*1480*/  LDG.E R2, desc[UR36][R2.64] ;  /* 0x0000002402027981 */ /* 0x000ea4000c1e1900 */
[----:B--2---:R-:W-:-:S04]  /*1490*/  I2FP.F32.S32 R0, R2 ;  /* 0x0000000200007245 */ /* 0x004fc80000201400 */
[----:B------:R-:W-:-:S04]  /*14a0*/  F2FP.F16.F32.PACK_AB R0, RZ, R0 ;  /* 0x00000000ff00723e */ /* 0x000fc800000000ff */
[----:B------:R-:W-:Y:S01]  /*14b0*/  PRMT R22, R0, 0x7610, R22 ;  /* 0x0000761000167816 */ /* 0x000fe20000000016 */
[----:B------:R-:W-:Y:S06]  /*14c0*/  BRA `(.L_x_30042) ;  /* 0x0000000c00947947 */ /* 0x000fec0003800000 */
.L_x_30043:
[----:B------:R-:W2:Y:S02]  /*14d0*/  LDG.E.U16 R2, desc[UR36][R2.64] ;  /* 0x0000002402027981 */ /* 0x000ea4000c1e1500 */
[----:B--2---:R-:W0:Y:S02]  /*14e0*/  I2F.S16 R0, R2 ;  /* 0x0000000200007306 */ /* 0x004e240000101400 */
[----:B0-----:R-:W-:-:S04]  /*14f0*/  F2FP.F16.F32.PACK_AB R0, RZ, R0 ;  /* 0x00000000ff00723e */ /* 0x001fc800000000ff */
[----:B------:R-:W-:Y:S01]  /*1500*/  PRMT R22, R0, 0x7610, R22 ;  /* 0x0000761000167816 */ /* 0x000fe20000000016 */
[----:B------:R-:W-:Y:S06]  /*1510*/  BRA `(.L_x_30042) ;  /* 0x0000000c00807947 */ /* 0x000fec0003800000 */
.L_x_30038:
        /* <DEDUP_REMOVED lines=9> */
.L_x_30046:
[----:B------:R0:W5:Y:S01]  /*15b0*/  LDG.E.U16 R22, desc[UR36][R2.64] ;  /* 0x0000002402167981 */ /* 0x000162000c1e1500 */
[----:B------:R-:W-:Y:S05]  /*15c0*/  BRA `(.L_x_30042) ;  /* 0x0000000c00547947 */ /* 0x000fea0003800000 */
.L_x_30045:
        /* <DEDUP_REMOVED lines=9> */
.L_x_30048:
[----:B------:R1:W5:Y:S01]  /*1660*/  LDG.E.U16 R22, desc[UR36][R2.64] ;  /* 0x0000002402167981 */ /* 0x000362000c1e1500 */
[----:B------:R-:W-:Y:S05]  /*1670*/  BRA `(.L_x_30042) ;  /* 0x0000000c00287947 */ /* 0x000fea0003800000 */
.L_x_30047:
        /* <DEDUP_REMOVED lines=13> */
.L_x_30037:
        /* <DEDUP_REMOVED lines=14> */
.L_x_30051:
        /* <DEDUP_REMOVED lines=13> */
.L_x_30050:
        /* <DEDUP_REMOVED lines=27> */
.L_x_30053:
        /* <DEDUP_REMOVED lines=14> */
.L_x_30052:
[----:B------:R-:W2:Y:S02]  /*1b90*/  LDG.E.U16 R0, desc[UR36][R2.64] ;  /* 0x0000002402007981 */ /* 0x000ea4000c1e1500 */
[----:B--2---:R-:W-:-:S05]  /*1ba0*/  IMAD.U32 R0, R0, 0x10000, RZ ;  /* 0x0001000000007824 */ /* 0x004fca00078e00ff */
[----:B------:R-:W-:-:S04]  /*1bb0*/  F2FP.F16.F32.PACK_AB R0, RZ, R0 ;  /* 0x00000000ff00723e */ /* 0x000fc800000000ff */
[----:B------:R-:W-:Y:S01]  /*1bc0*/  PRMT R22, R0, 0x7610, R22 ;  /* 0x0000761000167816 */ /* 0x000fe20000000016 */
[----:B------:R-:W-:Y:S06]  /*1bd0*/  BRA `(.L_x_30042) ;  /* 0x0000000400d07947 */ /* 0x000fec0003800000 */
.L_x_30049:
        /* <DEDUP_REMOVED lines=13> */
.L_x_30056:
        /* <DEDUP_REMOVED lines=21> */
.L_x_30060:
[----:B------:R-:W-:Y:S05]  /*1e00*/  BSYNC.RECONVERGENT B1 ;  /* 0x0000000000017941 */ /* 0x000fea0003800200 */
.L_x_30059:
[----:B------:R-:W-:Y:S01]  /*1e10*/  IMAD.SHL.U32 R0, R0, 0x100000, RZ ;  /* 0x0010000000007824 */ /* 0x000fe200078e00ff */
[----:B------:R-:W-:-:S04]  /*1e20*/  LEA R2, R2, 0x3b800000, 0x17 ;  /* 0x3b80000002027811 */ /* 0x000fc800078eb8ff */
[----:B------:R-:W-:-:S07]  /*1e30*/  LOP3.LUT R0, R2, R0, R7, 0xfe, !PT ;  /* 0x0000000002007212 */ /* 0x000fce00078efe07 */
.L_x_30058:
[----:B------:R-:W-:Y:S05]  /*1e40*/  BSYNC.RECONVERGENT B0 ;  /* 0x0000000000007941 */ /* 0x000fea0003800200 */
.L_x_30057:
[----:B------:R-:W-:-:S04]  /*1e50*/  F2FP.F16.F32.PACK_AB R0, RZ, R0 ;  /* 0x00000000ff00723e */ /* 0x000fc800000000ff */
[----:B------:R-:W-:Y:S01]  /*1e60*/  PRMT R22, R0, 0x7610, R22 ;  /* 0x0000761000167816 */ /* 0x000fe20000000016 */
[----:B------:R-:W-:Y:S06]  /*1e70*/  BRA `(.L_x_30042) ;  /* 0x0000000400287947 */ /* 0x000fec0003800000 */
.L_x_30055:
        /* <DEDUP_REMOVED lines=21> */
.L_x_30064:
[----:B------:R-:W-:Y:S05]  /*1fd0*/  BSYNC.RECONVERGENT B1 ;  /* 0x0000000000017941 */ /* 0x000fea0003800200 */
.L_x_30063:
[----:B------:R-:W-:Y:S01]  /*1fe0*/  IMAD.SHL.U32 R0, R0, 0x200000, RZ ;  /* 0x0020000000007824 */ /* 0x000fe200078e00ff */
[----:B------:R-:W-:-:S04]  /*1ff0*/  LEA R2, R2, 0x37800000, 0x17 ;  /* 0x3780000002027811 */ /* 0x000fc800078eb8ff */
[----:B------:R-:W-:-:S07]  /*2000*/  LOP3.LUT R0, R2, R0, R7, 0xfe, !PT ;  /* 0x0000000002007212 */ /* 0x000fce00078efe07 */
.L_x_30062:
[----:B------:R-:W-:Y:S05]  /*2010*/  BSYNC.RECONVERGENT B0 ;  /* 0x0000000000007941 */ /* 0x000fea0003800200 */
.L_x_30061:
[----:B------:R-:W-:-:S04]  /*2020*/  F2FP.F16.F32.PACK_AB R0, RZ, R0 ;  /* 0x00000000ff00723e */ /* 0x000fc800000000ff */
[----:B------:R-:W-:Y:S01]  /*2030*/  PRMT R22, R0, 0x7610, R22 ;  /* 0x0000761000167816 */ /* 0x000fe20000000016 */
[----:B------:R-:W-:Y:S06]  /*2040*/  BRA `(.L_x_30042) ;  /* 0x0000000000b47947 */ /* 0x000fec0003800000 */
.L_x_30054:
        /* <DEDUP_REMOVED lines=14> */
.L_x_30068:
[----:B------:R-:W-:Y:S05]  /*2130*/  BSYNC.RECONVERGENT B0 ;  /* 0x0000000000007941 */ /* 0x000fea0003800200 */
.L_x_30067:
[----:B------:R-:W-:-:S04]  /*2140*/  F2FP.F16.F32.PACK_AB R0, RZ, R0 ;  /* 0x00000000ff00723e */ /* 0x000fc800000000ff */
[----:B------:R-:W-:Y:S01]  /*2150*/  PRMT R22, R0, 0x7610, R22 ;  /* 0x0000761000167816 */ /* 0x000fe20000000016 */
[----:B------:R-:W-:Y:S06]  /*2160*/  BRA `(.L_x_30042) ;  /* 0x00000000006c7947 */ /* 0x000fec0003800000 */
.L_x_30041:
        /* <DEDUP_REMOVED lines=16> */
.L_x_30069:
[----:B------:R-:W-:Y:S01]  /*2270*/  PRMT R22, RZ, 0x7610, R22 ;  /* 0x00007610ff167816 */ /* 0x000fe20000000016 */
[----:B------:R-:W-:Y:S06]  /*2280*/  BRA `(.L_x_30042) ;  /* 0x0000000000247947 */ /* 0x000fec0003800000 */
.L_x_30066:
[----:B------:R-:W2:Y:S02]  /*2290*/  LDG.E.64 R2, desc[UR36][R2.64] ;  /* 0x0000002402027981 */ /* 0x000ea4000c1e1b00 */
[----:B--2---:R-:W0:Y:S02]  /*22a0*/  I2F.U64 R0, R2 ;  /* 0x0000000200007312 */ /* 0x004e240000301000 */
[----:B0-----:R-:W-:-:S04]  /*22b0*/  F2FP.F16.F32.PACK_AB R0, RZ, R0 ;  /* 0x00000000ff00723e */ /* 0x001fc800000000ff */
[----:B------:R-:W-:Y:S01]  /*22c0*/  PRMT R22, R0, 0x7610, R22 ;  /* 0x0000761000167816 */ /* 0x000fe20000000016 */
[----:B------:R-:W-:Y:S06]  /*22d0*/  BRA `(.L_x_30042) ;  /* 0x0000000000107947 */ /* 0x000fec0003800000 */
.L_x_30065:
[----:B------:R-:W2:Y:S02]  /*22e0*/  LDG.E R2, desc[UR36][R2.64] ;  /* 0x0000002402027981 */ /* 0x000ea4000c1e1900 */
[----:B--2---:R-:W-:-:S04]  /*22f0*/  I2FP.F32.U32 R0, R2 ;  /* 0x0000000200007245 */ /* 0x004fc80000201000 */
[----:B------:R-:W-:-:S04]  /*2300*/  F2FP.F16.F32.PACK_AB R0, RZ, R0 ;  /* 0x00000000ff00723e */ /* 0x000fc800000000ff */
[----:B------:R-:W-:-:S07]  /*2310*/  PRMT R22, R0, 0x7610, R22 ;  /* 0x0000761000167816 */ /* 0x000fce0000000016 */
.L_x_30042:
[----:B------:R-:W-:-:S07]  /*2320*/  VIADD R23, R23, 0x80 ;  /* 0x0000008017177836 */ /* 0x000fce0000000000 */
.L_x_30036:
[----:B------:R-:W-:Y:S05]  /*2330*/  BSYNC.RECONVERGENT B6 ;  /* 0x0000000000067941 */ /* 0x000fea0003800200 */
.L_x_30035:
        /* <DEDUP_REMOVED lines=26> */
.L_x_30075:
[----:B------:R-:W2:Y:S02]  /*24e0*/  LDG.E.U8 R2, desc[UR36][R2.64] ;  /* 0x0000002402027981 */ /* 0x000ea4000c1e1100 */
[----:B--2---:R-:W-:-:S04]  /*24f0*/  I2FP.F32.U32 R0, R2 ;  /* 0x0000000200007245 */ /* 0x004fc80000201000 */
[----:B------:R-:W-:-:S04]  /*2500*/  F2FP.F16.F32.PACK_AB R0, RZ, R0 ;  /* 0x00000000ff00723e */ /* 0x000fc800000000ff */
[----:B------:R-:W-:Y:S01]  /*2510*/  PRMT R24, R0, 0x7610, R24 ;  /* 0x0000761000187816 */ /* 0x000fe20000000018 */
[----:B------:R-:W-:Y:S06]  /*2520*/  BRA `(.L_x_30077) ;  /* 0x0000000c00d47947 */ /* 0x000fec0003800000 */
.L_x_30074:
        /* <DEDUP_REMOVED lines=11> */
.L_x_30079:
[----:B------:R-:W2:Y:S02]  /*25e0*/  LDG.E R2, desc[UR36][R2.64] ;  /* 0x0000002402027981 */ /* 0x000ea4000c1e1900 */
[----:B--2---:R-:W-:-:S04]  /*25f0*/  I2FP.F32.S32 R0, R2 ;  /* 0x0000000200007245 */ /* 0x004fc80000201400 */
[----:B------:R-:W-:-:S04]  /*2600*/  F2FP.F16.F32.PACK_AB R0, RZ, R0 ;  /* 0x00000000ff00723e */ /* 0x000fc800000000ff */
[----:B------:R-:W-:Y:S01]  /*2610*/  PRMT R24, R0, 0x7610, R24 ;  /* 0x0000761000187816 */ /* 0x000fe20000000018 */
[----:B------:R-:W-:Y:S06]  /*2620*/  BRA `(.L_x_30077) ;  /* 0x0000000c00947947 */ /* 0x000fec0003800000 */
.L_x_30078:
[----:B------:R-:W2:Y:S02]  /*2630*/  LDG.E.U16 R2, desc[UR36][R2.64] ;  /* 0x0000002402027981 */ /* 0x000ea4000c1e1500 */
[----:B--2---:R-:W0:Y:S02]  /*2640*/  I2F.S16 R0, R2 ;  /* 0x0000000200007306 */ /* 0x004e240000101400 */
[----:B0-----:R-:W-:-:S04]  /*2650*/  F2FP.F16.F32.PACK_AB R0, RZ, R0 ;  /* 0x00000000ff00723e */ /* 0x001fc800000000ff */
[----:B------:R-:W-:Y:S01]  /*2660*/  PRMT R24, R0, 0x7610, R24 ;  /* 0x0000761000187816 */ /* 0x000fe20000000018 */
[----:B------:R-:W-:Y:S06]  /*2670*/  BRA `(.L_x_30077) ;  /* 0x0000000c00807947 */ /* 0x000fec0003800000 */
.L_x_30073:
        /* <DEDUP_REMOVED lines=9> */
.L_x_30081:
[----:B------:R0:W5:Y:S01]  /*2710*/  LDG.E.U16 R24, desc[UR36][R2.64] ;  /* 0x0000002402187981 */ /* 0x000162000c1e1500 */
[----:B------:R-:W-:Y:S05]  /*2720*/  BRA `(.L_x_30077) ;  /* 0x0000000c00547947 */ /* 0x000fea0003800000 */
.L_x_30080:
        /* <DEDUP_REMOVED lines=9> */
.L_x_30083:
[----:B------:R1:W5:Y:S01]  /*27c0*/  LDG.E.U16 R24, desc[UR36][R2.64] ;  /* 0x0000002402187981 */ /* 0x000362000c1e1500 */
[----:B------:R-:W-:Y:S05]  /*27d0*/  BRA `(.L_x_30077) ;  /* 0x0000000c00287947 */ /* 0x000fea0003800000 */
.L_x_30082:
        /* <DEDUP_REMOVED lines=13> */
.L_x_30072:
        /* <DEDUP_REMOVED lines=14> */
.L_x_30086:
        /* <DEDUP_REMOVED lines=13> */
.L_x_30085:
        /* <DEDUP_REMOVED lines=27> */
.L_x_30088:
        /* <DEDUP_REMOVED lines=14> */
.L_x_30087:
[----:B------:R-:W2:Y:S02]  /*2cf0*/  LDG.E.U16 R0, desc[UR36][R2.64] ;  /* 0x0000002402007981 */ /* 0x000ea4000c1e1500 */
[----:B--2---:R-:W-:-:S05]  /*2d00*/  IMAD.U32 R0, R0, 0x10000, RZ ;  /* 0x0001000000007824 */ /* 0x004fca00078e00ff */
[----:B------:R-:W-:-:S04]  /*2d10*/  F2FP.F16.F32.PACK_AB R0, RZ, R0 ;  /* 0x00000000ff00723e */ /* 0x000fc800000000ff */
[----:B------:R-:W-:Y:S01]  /*2d20*/  PRMT R24, R0, 0x7610, R24 ;  /* 0x0000761000187816 */ /* 0x000fe20000000018 */
[----:B------:R-:W-:Y:S06]  /*2d30*/  BRA `(.L_x_30077) ;  /* 0x0000000400d07947 */ /* 0x000fec0003800000 */
.L_x_30084:
        /* <DEDUP_REMOVED lines=13> */
.L_x_30091:
        /* <DEDUP_REMOVED lines=21> */
.L_x_30095:
[----:B------:R-:W-:Y:S05]  /*2f60*/  BSYNC.RECONVERGENT B1 ;  /* 0x0000000000017941 */ /* 0x000fea0003800200 */
.L_x_30094:
[----:B------:R-:W-:Y:S01]  /*2f70*/  IMAD.SHL.U32 R0, R0, 0x100000, RZ ;  /* 0x0010000000007824 */ /* 0x000fe200078e00ff */
[----:B------:R-:W-:-:S04]  /*2f80*/  LEA R2, R2, 0x3b800000, 0x17 ;  /* 0x3b80000002027811 */ /* 0x000fc800078eb8ff */
[----:B------:R-:W-:-:S07]  /*2f90*/  LOP3.LUT R0, R2, R0, R7, 0xfe, !PT ;  /* 0x0000000002007212 */ /* 0x000fce00078efe07 */
.L_x_30093:
[----:B------:R-:W-:Y:S05]  /*2fa0*/  BSYNC.RECONVERGENT B0 ;  /* 0x0000000000007941 */ /* 0x000fea0003800200 */
.L_x_30092:
[----:B------:R-:W-:-:S04]  /*2fb0*/  F2FP.F16.F32.PACK_AB R0, RZ, R0 ;  /* 0x00000000ff00723e */ /* 0x000fc800000000ff */
[----:B------:R-:W-:Y:S01]  /*2fc0*/  PRMT R24, R0, 0x7610, R24 ;  /* 0x0000761000187816 */ /* 0x000fe20000000018 */
[----:B------:R-:W-:Y:S06]  /*2fd0*/  BRA `(.L_x_30077) ;  /* 0x0000000400287947 */ /* 0x000fec0003800000 */
.L_x_30090:
        /* <DEDUP_REMOVED lines=21> */
.L_x_30099:
[----:B------:R-:W-:Y:S05]  /*3130*/  BSYNC.RECONVERGENT B1 ;  /* 0x0000000000017941 */ /* 0x000fea0003800200 */
.L_x_30098:
[----:B------:R-:W-:Y:S01]  /*3140*/  IMAD.SHL.U32 R0, R0, 0x200000, RZ ;  /* 0x0020000000007824 */ /* 0x000fe200078e00ff */
[----:B------:R-:W-:-:S04]  /*3150*/  LEA R2, R2, 0x37800000, 0x17 ;  /* 0x3780000002027811 */ /* 0x000fc800078eb8ff */
[----:B------:R-:W-:-:S07]  /*3160*/  LOP3.LUT R0, R2, R0, R7, 0xfe, !PT ;  /* 0x0000000002007212 */ /* 0x000fce00078efe07 */
.L_x_30097:
[----:B------:R-:W-:Y:S05]  /*3170*/  BSYNC.RECONVERGENT B0 ;  /* 0x0000000000007941 */ /* 0x000fea0003800200 */
.L_x_30096:
[----:B------:R-:W-:-:S04]  /*3180*/  F2FP.F16.F32.PACK_AB R0, RZ, R0 ;  /* 0x00000000ff00723e */ /* 0x000fc800000000ff */
[----:B------:R-:W-:Y:S01]  /*3190*/  PRMT R24, R0, 0x7610, R24 ;  /* 0x0000761000187816 */ /* 0x000fe20000000018 */
[----:B------:R-:W-:Y:S06]  /*31a0*/  BRA `(.L_x_30077) ;  /* 0x0000000000b47947 */ /* 0x000fec0003800000 */
.L_x_30089:
        /* <DEDUP_REMOVED lines=14> */
.L_x_30103:
[----:B------:R-:W-:Y:S05]  /*3290*/  BSYNC.RECONVERGENT B0 ;  /* 0x0000000000007941 */ /* 0x000fea0003800200 */
.L_x_30102:
[----:B------:R-:W-:-:S04]  /*32a0*/  F2FP.F16.F32.PACK_AB R0, RZ, R0 ;  /* 0x00000000ff00723e */ /* 0x000fc800000000ff */
[----:B------:R-:W-:Y:S01]  /*32b0*/  PRMT R24, R0, 0x7610, R24 ;  /* 0x0000761000187816 */ /* 0x000fe20000000018 */
[----:B------:R-:W-:Y:S06]  /*32c0*/  BRA `(.L_x_30077) ;  /* 0x00000000006c7947 */ /* 0x000fec0003800000 */
.L_x_30076:
        /* <DEDUP_REMOVED lines=16> */
.L_x_30104:
[----:B------:R-:W-:Y:S01]  /*33d0*/  PRMT R24, RZ, 0x7610, R24 ;  /* 0x00007610ff187816 */ /* 0x000fe20000000018 */
[----:B------:R-:W-:Y:S06]  /*33e0*/  BRA `(.L_x_30077) ;  /* 0x0000000000247947 */ /* 0x000fec0003800000 */
.L_x_30101:
[----:B------:R-:W2:Y:S02]  /*33f0*/  LDG.E.64 R2, desc[UR36][R2.64] ;  /* 0x0000002402027981 */ /* 0x000ea4000c1e1b00 */
[----:B--2---:R-:W0:Y:S02]  /*3400*/  I2F.U64 R0, R2 ;  /* 0x0000000200007312 */ /* 0x004e240000301000 */
[----:B0-----:R-:W-:-:S04]  /*3410*/  F2FP.F16.F32.PACK_AB R0, RZ, R0 ;  /* 0x00000000ff00723e */ /* 0x001fc800000000ff */
[----:B------:R-:W-:Y:S01]  /*3420*/  PRMT R24, R0, 0x7610, R24 ;  /* 0x0000761000187816 */ /* 0x000fe20000000018 */
[----:B------:R-:W-:Y:S06]  /*3430*/  BRA `(.L_x_30077) ;  /* 0x0000000000107947 */ /* 0x000fec0003800000 */
.L_x_30100:
[----:B------:R-:W2:Y:S02]  /*3440*/  LDG.E R2, desc[UR36][R2.64] ;  /* 0x0000002402027981 */ /* 0x000ea4000c1e1900 */
[----:B--2---:R-:W-:-:S04]  /*3450*/  I2FP.F32.U32 R0, R2 ;  /* 0x0000000200007245 */ /* 0x004fc80000201000 */
[----:B------:R-:W-:-:S04]  /*3460*/  F2FP.F16.F32.PACK_AB R0, RZ, R0 ;  /* 0x00000000ff00723e */ /* 0x000fc800000000ff */
[----:B------:R-:W-:-:S07]  /*3470*/  PRMT R24, R0, 0x7610, R24 ;  /* 0x0000761000187816 */ /* 0x000fce0000000018 */
.L_x_30077:
[----:B------:R-:W-:-:S07]  /*3480*/  VIADD R23, R23, 0x80 ;  /* 0x0000008017177836 */ /* 0x000fce0000000000 */
.L_x_30071:
[----:B------:R-:W-:Y:S05]  /*3490*/  BSYNC.RECONVERGENT B6 ;  /* 0x0000000000067941 */ /* 0x000fea0003800200 */
.L_x_30070:
        /* <DEDUP_REMOVED lines=25> */
.L_x_30110:
[----:B------:R-:W2:Y:S02]  /*3630*/  LDG.E.U8 R2, desc[UR36][R2.64] ;  /* 0x0000002402027981 */ /* 0x000ea4000c1e1100 */
[----:B--2---:R-:W-:-:S04]  /*3640*/  I2FP.F32.U32 R0, R2 ;  /* 0x0000000200007245 */ /* 0x004fc80000201000 */
[----:B------:R-:W-:Y:S01]  /*3650*/  F2FP.F16.F32.PACK_AB R0, RZ, R0 ;  /* 0x00000000ff00723e */ /* 0x000fe200000000ff */
[----:B------:R-:W-:Y:S06]  /*3660*/  BRA `(.L_x_30106) ;  /* 0x0000000c009c7947 */ /* 0x000fec0003800000 */
.L_x_30109:
        /* <DEDUP_REMOVED lines=10> */
.L_x_30113:
[----:B------:R-:W2:Y:S02]  /*3710*/  LDG.E R2, desc[UR36][R2.64] ;  /* 0x0000002402027981 */ /* 0x000ea4000c1e1900 */
[----:B--2---:R-:W-:-:S04]  /*3720*/  I2FP.F32.S32 R0, R2 ;  /* 0x0000000200007245 */ /* 0x004fc80000201400 */
[----:B------:R-:W-:Y:S01]  /*3730*/  F2FP.F16.F32.PACK_AB R0, RZ, R0 ;  /* 0x00000000ff00723e */ /* 0x000fe200000000ff */
[----:B------:R-:W-:Y:S06]  /*3740*/  BRA `(.L_x_30106) ;  /* 0x0000000c00647947 */ /* 0x000fec0003800000 */
.L_x_30112:
[----:B------:R-:W2:Y:S02]  /*3750*/  LDG.E.U16 R2, desc[UR36][R2.64] ;  /* 0x0000002402027981 */ /* 0x000ea4000c1e1500 */
[----:B--2---:R-:W0:Y:S02]  /*3760*/  I2F.S16 R0, R2 ;  /* 0x0000000200007306 */ /* 0x004e240000101400 */
[----:B0-----:R-:W-:Y:S01]  /*3770*/  F2FP.F16.F32.PACK_AB R0, RZ, R0 ;  /* 0x00000000ff00723e */ /* 0x001fe200000000ff */
[----:B------:R-:W-:Y:S06]  /*3780*/  BRA `(.L_x_30106) ;  /* 0x0000000c00547947 */ /* 0x000fec0003800000 */
.L_x_30108:
        /* <DEDUP_REMOVED lines=9> */
.L_x_30115:
[----:B------:R2:W5:Y:S01]  /*3820*/  LDG.E.U16 R0, desc[UR36][R2.64] ;  /* 0x0000002402007981 */ /* 0x000562000c1e1500 */
[----:B------:R-:W-:Y:S05]  /*3830*/  BRA `(.L_x_30106) ;  /* 0x0000000c00287947 */ /* 0x000fea0003800000 */
.L_x_30114:
        /* <DEDUP_REMOVED lines=9> */
.L_x_30117:
[----:B------:R3:W5:Y:S01]  /*38d0*/  LDG.E.U16 R0, desc[UR36][R2.64] ;  /* 0x0000002402007981 */ /* 0x000762000c1e1500 */
[----:B------:R-:W-:Y:S05]  /*38e0*/  BRA `(.L_x_30106) ;  /* 0x0000000800fc7947 */ /* 0x000fea0003800000 */
.L_x_30116:
        /* <DEDUP_REMOVED lines=12> */
.L_x_30107:
        /* <DEDUP_REMOVED lines=13> */
.L_x_30120:
        /* <DEDUP_REMOVED lines=12> */
.L_x_30119:
        /* <DEDUP_REMOVED lines=27> */
.L_x_30122:
        /* <DEDUP_REMOVED lines=13> */
.L_x_30121:
[----:B------:R-:W2:Y:S02]  /*3dc0*/  LDG.E.U16 R0, desc[UR36][R2.64] ;  /* 0x0000002402007981 */ /* 0x000ea4000c1e1500 */
[----:B--2---:R-:W-:-:S05]  /*3dd0*/  IMAD.U32 R0, R0, 0x10000, RZ ;  /* 0x0001000000007824 */ /* 0x004fca00078e00ff */
[----:B------:R-:W-:Y:S01]  /*3de0*/  F2FP.F16.F32.PACK_AB R0, RZ, R0 ;  /* 0x00000000ff00723e */ /* 0x000fe200000000ff */
[----:B------:R-:W-:Y:S06]  /*3df0*/  BRA `(.L_x_30106) ;  /* 0x0000000400b87947 */ /* 0x000fec0003800000 */
.L_x_30118:
        /* <DEDUP_REMOVED lines=12> */
.L_x_30125:
        /* <DEDUP_REMOVED lines=21> */
.L_x_30129:
[----:B------:R-:W-:Y:S05]  /*4010*/  BSYNC.RECONVERGENT B1 ;  /* 0x0000000000017941 */ /* 0x000fea0003800200 */
.L_x_30128:
[----:B------:R-:W-:Y:S01]  /*4020*/  IMAD.SHL.U32 R0, R0, 0x100000, RZ ;  /* 0x0010000000007824 */ /* 0x000fe200078e00ff */
[----:B------:R-:W-:-:S04]  /*4030*/  LEA R2, R2, 0x3b800000, 0x17 ;  /* 0x3b80000002027811 */ /* 0x000fc800078eb8ff */
[----:B------:R-:W-:-:S07]  /*4040*/  LOP3.LUT R0, R2, R0, R7, 0xfe, !PT ;  /* 0x0000000002007212 */ /* 0x000fce00078efe07 */
.L_x_30127:
[----:B------:R-:W-:Y:S05]  /*4050*/  BSYNC.RECONVERGENT B0 ;  /* 0x0000000000007941 */ /* 0x000fea0003800200 */
.L_x_30126:
[----:B------:R-:W-:Y:S01]  /*4060*/  F2FP.F16.F32.PACK_AB R0, RZ, R0 ;  /* 0x00000000ff00723e */ /* 0x000fe200000000ff */
[----:B------:R-:W-:Y:S06]  /*4070*/  BRA `(.L_x_30106) ;  /* 0x0000000400187947 */ /* 0x000fec0003800000 */
.L_x_30124:
        /* <DEDUP_REMOVED lines=21> */
.L_x_30133:
[----:B------:R-:W-:Y:S05]  /*41d0*/  BSYNC.RECONVERGENT B1 ;  /* 0x0000000000017941 */ /* 0x000fea0003800200 */
.L_x_30132:
[----:B------:R-:W-:Y:S01]  /*41e0*/  IMAD.SHL.U32 R0, R0, 0x200000, RZ ;  /* 0x0020000000007824 */ /* 0x000fe200078e00ff */
[----:B------:R-:W-:-:S04]  /*41f0*/  LEA R2, R2, 0x37800000, 0x17 ;  /* 0x3780000002027811 */ /* 0x000fc800078eb8ff */
[----:B------:R-:W-:-:S07]  /*4200*/  LOP3.LUT R0, R2, R0, R7, 0xfe, !PT ;  /* 0x0000000002007212 */ /* 0x000fce00078efe07 */
.L_x_30131:
[----:B------:R-:W-:Y:S05]  /*4210*/  BSYNC.RECONVERGENT B0 ;  /* 0x0000000000007941 */ /* 0x000fea0003800200 */
.L_x_30130:
[----:B------:R-:W-:Y:S01]  /*4220*/  F2FP.F16.F32.PACK_AB R0, RZ, R0 ;  /* 0x00000000ff00723e */ /* 0x000fe200000000ff */
[----:B------:R-:W-:Y:S06]  /*4230*/  BRA `(.L_x_30106) ;  /* 0x0000000000a87947 */ /* 0x000fec0003800000 */
.L_x_30123:
        /* <DEDUP_REMOVED lines=14> */
.L_x_30137:
[----:B------:R-:W-:Y:S05]  /*4320*/  BSYNC.RECONVERGENT B0 ;  /* 0x0000000000007941 */ /* 0x000fea0003800200 */
.L_x_30136:
[----:B------:R-:W-:Y:S01]  /*4330*/  F2FP.F16.F32.PACK_AB R0, RZ, R0 ;  /* 0x00000000ff00723e */ /* 0x000fe200000000ff */
[----:B------:R-:W-:Y:S06]  /*4340*/  BRA `(.L_x_30106) ;  /* 0x0000000000647947 */ /* 0x000fec0003800000 */
.L_x_30111:
        /* <DEDUP_REMOVED lines=16> */
.L_x_30138:
[----:B------:R-:W-:Y:S01]  /*4450*/  PRMT R0, RZ, 0x7610, R0 ;  /* 0x00007610ff007816 */ /* 0x000fe20000000000 */
[----:B------:R-:W-:Y:S06]  /*4460*/  BRA `(.L_x_30106) ;  /* 0x00000000001c7947 */ /* 0x000fec0003800000 */
.L_x_30135:
[----:B------:R-:W2:Y:S02]  /*4470*/  LDG.E.64 R2, desc[UR36][R2.64] ;  /* 0x0000002402027981 */ /* 0x000ea4000c1e1b00 */
[----:B--2---:R-:W0:Y:S02]  /*4480*/  I2F.U64 R0, R2 ;  /* 0x0000000200007312 */ /* 0x004e240000301000 */
[----:B0-----:R-:W-:Y:S01]  /*4490*/  F2FP.F16.F32.PACK_AB R0, RZ, R0 ;  /* 0x00000000ff00723e */ /* 0x001fe200000000ff */
[----:B------:R-:W-:Y:S06]  /*44a0*/  BRA `(.L_x_30106) ;  /* 0x00000000000c7947 */ /* 0x000fec0003800000 */
.L_x_30134:
[----:B------:R-:W2:Y:S02]  /*44b0*/  LDG.E R2, desc[UR36][R2.64] ;  /* 0x0000002402027981 */ /* 0x000ea4000c1e1900 */
[----:B--2---:R-:W-:-:S04]  /*44c0*/  I2FP.F32.U32 R0, R2 ;  /* 0x0000000200007245 */ /* 0x004fc80000201000 */
[----:B------:R-:W-:-:S07]  /*44d0*/  F2FP.F16.F32.PACK_AB R0, RZ, R0 ;  /* 0x00000000ff00723e */ /* 0x000fce00000000ff */
.L_x_30106:
[----:B------:R-:W-:Y:S05]  /*44e0*/  BSYNC.RECONVERGENT B6 ;  /* 0x0000000000067941 */ /* 0x000fea0003800200 */
.L_x_30105:
        /* <DEDUP_REMOVED lines=36> */
.L_x_30145:
[----:B------:R-:W-:Y:S05]  /*4730*/  BSYNC.RECONVERGENT B2 ;  /* 0x0000000000027941 */ /* 0x000fea0003800200 */
.L_x_30144:
[----:B------:R-:W-:Y:S01]  /*4740*/  FFMA.FTZ R5, -R2, R4, R5 ;  /* 0x0000000402057223 */ /* 0x000fe20000010105 */
[----:B------:R-:W-:Y:S06]  /*4750*/  BRA `(.L_x_30142) ;  /* 0x0000000000787947 */ /* 0x000fec0003800000 */
.L_x_30143:
        /* <DEDUP_REMOVED lines=14> */
.L_x_30148:
        /* <DEDUP_REMOVED lines=13> */
.L_x_30147:
[----:B------:R-:W-:Y:S05]  /*4910*/  BSYNC.RECONVERGENT B2 ;  /* 0x0000000000027941 */ /* 0x000fea0003800200 */
.L_x_30146:
[----:B------:R-:W-:-:S04]  /*4920*/  FMUL.FTZ R5, R5, 1.1920928955078125e-07 ;  /* 0x3400000005057820 */ /* 0x000fc80000410000 */
[----:B------:R-:W-:-:S07]  /*4930*/  FMUL.FTZ R5, R10, R5 ;  /* 0x000000050a057220 */ /* 0x000fce0000410000 */
.L_x_30142:
[----:B------:R-:W-:Y:S05]  /*4940*/  BSYNC.RECONVERGENT B0 ;  /* 0x0000000000007941 */ /* 0x000fea0003800200 */
.L_x_30141:
        /* <DEDUP_REMOVED lines=11> */
.L_x_30140:
[----:B------:R-:W-:Y:S05]  /*4a00*/  BSYNC.RECONVERGENT B1 ;  /* 0x0000000000017941 */ /* 0x000fea0003800200 */
.L_x_30139:
        /* <DEDUP_REMOVED lines=34> */
.L_x_30156:
[----:B------:R-:W-:Y:S01]  /*4c30*/  FSETP.GEU.FTZ.AND P0, PT, R7, -R8, PT ;  /* 0x800000080700720b */ /* 0x000fe20003f1e000 */
[----:B------:R-:W-:-:S12]  /*4c40*/  FADD.FTZ R5, R5, -1 ;  /* 0xbf80000005057421 */ /* 0x000fd80000010000 */
[----:B------:R-:W-:-:S07]  /*4c50*/  @!P0 FADD.FTZ R5, R5, -1 ;  /* 0xbf80000005058421 */ /* 0x000fce0000010000 */
.L_x_30155:
[----:B------:R-:W-:Y:S05]  /*4c60*/  BSYNC.RECONVERGENT B2 ;  /* 0x0000000000027941 */ /* 0x000fea0003800200 */
.L_x_30154:
[----:B------:R-:W-:Y:S01]  /*4c70*/  FFMA.FTZ R6, -R8, R5, R6 ;  /* 0x0000000508067223 */ /* 0x000fe20000010106 */
[----:B------:R-:W-:Y:S06]  /*4c80*/  BRA `(.L_x_30152) ;  /* 0x0000000000787947 */ /* 0x000fec0003800000 */
.L_x_30153:
        /* <DEDUP_REMOVED lines=14> */
.L_x_30159:
        /* <DEDUP_REMOVED lines=13> */
.L_x_30158:
[----:B------:R-:W-:Y:S05]  /*4e40*/  BSYNC.RECONVERGENT B2 ;  /* 0x0000000000027941 */ /* 0x000fea0003800200 */
.L_x_30157:
[----:B------:R-:W-:-:S04]  /*4e50*/  FMUL.FTZ R5, R6, 1.1920928955078125e-07 ;  /* 0x3400000006057820 */ /* 0x000fc80000410000 */
[----:B------:R-:W-:-:S07]  /*4e60*/  FMUL.FTZ R6, R10, R5 ;  /* 0x000000050a067220 */ /* 0x000fce0000410000 */
.L_x_30152:
[----:B------:R-:W-:Y:S05]  /*4e70*/  BSYNC.RECONVERGENT B0 ;  /* 0x0000000000007941 */ /* 0x000fea0003800200 */
.L_x_30151:
        /* <DEDUP_REMOVED lines=11> */
.L_x_30150:
[----:B------:R-:W-:Y:S05]  /*4f30*/  BSYNC.RECONVERGENT B1 ;  /* 0x0000000000017941 */ /* 0x000fea0003800200 */
.L_x_30149:
        /* <DEDUP_REMOVED lines=34> */
.L_x_30167:
[----:B------:R-:W-:Y:S01]  /*5160*/  FSETP.GEU.FTZ.AND P0, PT, R7, -R8, PT ;  /* 0x800000080700720b */ /* 0x000fe20003f1e000 */
[----:B------:R-:W-:-:S12]  /*5170*/  FADD.FTZ R5, R5, -1 ;  /* 0xbf80000005057421 */ /* 0x000fd80000010000 */
[----:B------:R-:W-:-:S07]  /*5180*/  @!P0 FADD.FTZ R5, R5, -1 ;  /* 0xbf80000005058421 */ /* 0x000fce0000010000 */
.L_x_30166:
[----:B------:R-:W-:Y:S05]  /*5190*/  BSYNC.RECONVERGENT B2 ;  /* 0x0000000000027941 */ /* 0x000fea0003800200 */
.L_x_30165:
[----:B------:R-:W-:Y:S01]  /*51a0*/  FFMA.FTZ R6, -R8, R5, R6 ;  /* 0x0000000508067223 */ /* 0x000fe20000010106 */
[----:B------:R-:W-:Y:S06]  /*51b0*/  BRA `(.L_x_30163) ;  /* 0x0000000000787947 */ /* 0x000fec0003800000 */
.L_x_30164:
        /* <DEDUP_REMOVED lines=14> */
.L_x_30170:
        /* <DEDUP_REMOVED lines=13> */
.L_x_30169:
[----:B------:R-:W-:Y:S05]  /*5370*/  BSYNC.RECONVERGENT B2 ;  /* 0x0000000000027941 */ /* 0x000fea0003800200 */
.L_x_30168:
[----:B------:R-:W-:-:S04]  /*5380*/  FMUL.FTZ R5, R6, 1.1920928955078125e-07 ;  /* 0x3400000006057820 */ /* 0x000fc80000410000 */
[----:B------:R-:W-:-:S07]  /*5390*/  FMUL.FTZ R6, R10, R5 ;  /* 0x000000050a067220 */ /* 0x000fce0000410000 */
.L_x_30163:
[----:B------:R-:W-:Y:S05]  /*53a0*/  BSYNC.RECONVERGENT B0 ;  /* 0x0000000000007941 */ /* 0x000fea0003800200 */
.L_x_30162:
        /* <DEDUP_REMOVED lines=11> */
.L_x_30161:
[----:B------:R-:W-:Y:S05]  /*5460*/  BSYNC.RECONVERGENT B1 ;  /* 0x0000000000017941 */ /* 0x000fea0003800200 */
.L_x_30160:
[----:B------:R-:W-:Y:S01]  /*5470*/  VIADD R3, R19, 0x180 ;  /* 0x0000018013037836 */ /* 0x000fe20000000000 */
[----:B------:R-:W-:Y:S04]  /*5480*/  BSSY.RECONVERGENT B1, `(.L_x_30171) ;  /* 0x0000051000017945 */ /* 0x000fe80003800200 */
[----:B------:R-:W-:-:S13]  /*5490*/  ISETP.GE.AND P0, PT, R3, R16, PT ;  /* 0x000000100300720c */ /* 0x000fda0003f06270 */
        /* <DEDUP_REMOVED lines=31> */
.L_x_30178:
[----:B------:R-:W-:Y:S01]  /*5690*/  FSETP.GEU.FTZ.AND P0, PT, R7, -R8, PT ;  /* 0x800000080700720b */ /* 0x000fe20003f1e000 */
[----:B------:R-:W-:-:S12]  /*56a0*/  FADD.FTZ R5, R5, -1 ;  /* 0xbf80000005057421 */ /* 0x000fd80000010000 */
[----:B------:R-:W-:-:S07]  /*56b0*/  @!P0 FADD.FTZ R5, R5, -1 ;  /* 0xbf80000005058421 */ /* 0x000fce0000010000 */
.L_x_30177:
[----:B------:R-:W-:Y:S05]  /*56c0*/  BSYNC.RECONVERGENT B2 ;  /* 0x0000000000027941 */ /* 0x000fea0003800200 */
.L_x_30176:
[----:B------:R-:W-:Y:S01]  /*56d0*/  FFMA.FTZ R2, -R8, R5, R2 ;  /* 0x0000000508027223 */ /* 0x000fe20000010102 */
[----:B------:R-:W-:Y:S06]  /*56e0*/  BRA `(.L_x_30174) ;  /* 0x0000000000787947 */ /* 0x000fec0003800000 */
.L_x_30175:
        /* <DEDUP_REMOVED lines=14> */
.L_x_30181:
        /* <DEDUP_REMOVED lines=13> */
.L_x_30180:
[----:B------:R-:W-:Y:S05]  /*58a0*/  BSYNC.RECONVERGENT B2 ;  /* 0x0000000000027941 */ /* 0x000fea0003800200 */
.L_x_30179:
[----:B------:R-:W-:-:S04]  /*58b0*/  FMUL.FTZ R2, R2, 1.1920928955078125e-07 ;  /* 0x3400000002027820 */ /* 0x000fc80000410000 */
[----:B------:R-:W-:-:S07]  /*58c0*/  FMUL.FTZ R2, R9, R2 ;  /* 0x0000000209027220 */ /* 0x000fce0000410000 */
.L_x_30174:
[----:B------:R-:W-:Y:S05]  /*58d0*/  BSYNC.RECONVERGENT B0 ;  /* 0x0000000000007941 */ /* 0x000fea0003800200 */
.L_x_30173:
        /* <DEDUP_REMOVED lines=11> */
.L_x_30172:
[----:B------:R-:W-:Y:S05]  /*5990*/  BSYNC.RECONVERGENT B1 ;  /* 0x0000000000017941 */ /* 0x000fea0003800200 */
.L_x_30171:
        /* <DEDUP_REMOVED lines=28> */
.L_x_30188:
[----:B------:R-:W-:Y:S02]  /*5b60*/  HADD2.F32 R5, -RZ, R4.H0_H0 ;  /* 0x20000004ff057230 */ /* 0x000fe40000004100 */
[----:B------:R-:W-:-:S04]  /*5b70*/  IMAD.MOV.U32 R19, RZ, RZ, R23 ;  /* 0x000000ffff137224 */ /* 0x000fc800078e0017 */
[----:B------:R-:W1:Y:S02]  /*5b80*/  F2I.S64.TRUNC R4, R5 ;  /* 0x0000000500047311 */ /* 0x000e64000020d900 */
[----:B-1----:R1:W-:Y:S01]  /*5b90*/  STG.E.U8 desc[UR36][R2.64], R4 ;  /* 0x0000000402007986 */ /* 0x0023e2000c101124 */
[----:B------:R-:W-:Y:S05]  /*5ba0*/  BRA `(.L_x_30190) ;  /* 0x0000000c00c07947 */ /* 0x000fea0003800000 */
.L_x_30187:
        /* <DEDUP_REMOVED lines=11> */
.L_x_30192:
[----:B------:R-:W-:Y:S02]  /*5c60*/  HADD2.F32 R4, -RZ, R4.H0_H0 ;  /* 0x20000004ff047230 */ /* 0x000fe40000004100 */
[----:B------:R-:W-:Y:S02]  /*5c70*/  IMAD.MOV.U32 R19, RZ, RZ, R23 ;  /* 0x000000ffff137224 */ /* 0x000fe400078e0017 */
[----:B------:R-:W1:Y:S02]  /*5c80*/  F2I.FTZ.TRUNC.NTZ R5, R4 ;  /* 0x0000000400057305 */ /* 0x000e64000021f100 */
[----:B-1----:R1:W-:Y:S01]  /*5c90*/  STG.E desc[UR36][R2.64], R5 ;  /* 0x0000000502007986 */ /* 0x0023e2000c101924 */
[----:B------:R-:W-:Y:S05]  /*5ca0*/  BRA `(.L_x_30190) ;  /* 0x0000000c00807947 */ /* 0x000fea0003800000 */
.L_x_30191:
[----:B------:R-:W-:Y:S02]  /*5cb0*/  HADD2.F32 R4, -RZ, R4.H0_H0 ;  /* 0x20000004ff047230 */ /* 0x000fe40000004100 */
[----:B------:R-:W-:Y:S02]  /*5cc0*/  IMAD.MOV.U32 R19, RZ, RZ, R23 ;  /* 0x000000ffff137224 */ /* 0x000fe400078e0017 */
[----:B------:R-:W1:Y:S02]  /*5cd0*/  F2I.FTZ.TRUNC.NTZ R5, R4 ;  /* 0x0000000400057305 */ /* 0x000e64000021f100 */
[----:B-1----:R1:W-:Y:S01]  /*5ce0*/  STG.E.U16 desc[UR36][R2.64], R5 ;  /* 0x0000000502007986 */ /* 0x0023e2000c101524 */
[----:B------:R-:W-:Y:S05]  /*5cf0*/  BRA `(.L_x_30190) ;  /* 0x0000000c006c7947 */ /* 0x000fea0003800000 */
.L_x_30186:
        /* <DEDUP_REMOVED lines=10> */
.L_x_30194:
[----:B------:R1:W-:Y:S01]  /*5da0*/  STG.E.U16 desc[UR36][R2.64], R4 ;  /* 0x0000000402007986 */ /* 0x0003e2000c101524 */
[----:B------:R-:W-:Y:S01]  /*5db0*/  IMAD.MOV.U32 R19, RZ, RZ, R23 ;  /* 0x000000ffff137224 */ /* 0x000fe200078e0017 */
[----:B------:R-:W-:Y:S06]  /*5dc0*/  BRA `(.L_x_30190) ;  /* 0x0000000c00387947 */ /* 0x000fec0003800000 */
.L_x_30193:
        /* <DEDUP_REMOVED lines=11> */
.L_x_30196:
[----:B------:R-:W-:Y:S02]  /*5e80*/  HADD2.F32 R0, -RZ, R4.H0_H0 ;  /* 0x20000004ff007230 */ /* 0x000fe40000004100 */
[----:B------:R-:W-:-:S03]  /*5e90*/  IMAD.MOV.U32 R19, RZ, RZ, R23 ;  /* 0x000000ffff137224 */ /* 0x000fc600078e0017 */
[----:B------:R-:W-:-:S04]  /*5ea0*/  F2FP.F16.F32.PACK_AB R0, RZ, R0 ;  /* 0x00000000ff00723e */ /* 0x000fc800000000ff */
[----:B------:R-:W-:-:S05]  /*5eb0*/  PRMT R0, R0, 0x5410, RZ ;  /* 0x0000541000007816 */ /* 0x000fca00000000ff */
[----:B------:R1:W-:Y:S01]  /*5ec0*/  STG.E desc[UR36][R2.64], R0 ;  /* 0x0000000002007986 */ /* 0x0003e2000c101924 */
[----:B------:R-:W-:Y:S05]  /*5ed0*/  BRA `(.L_x_30190) ;  /* 0x0000000800f47947 */ /* 0x000fea0003800000 */
.L_x_30195:
[----:B------:R-:W-:Y:S02]  /*5ee0*/  HADD2.F32 R4, -RZ, R4.H0_H0 ;  /* 0x20000004ff047230 */ /* 0x000fe40000004100 */
[----:B------:R-:W-:-:S03]  /*5ef0*/  IMAD.MOV.U32 R19, RZ, RZ, R23 ;  /* 0x000000ffff137224 */ /* 0x000fc600078e0017 */
[----:B------:R-:W-:-:S06]  /*5f00*/  FMUL.FTZ R4, R4, 1 ;  /* 0x3f80000004047820 */ /* 0x000fcc0000410000 */
[----:B------:R-:W1:Y:S02]  /*5f10*/  F2F.F64.F32 R4, R4 ;  /* 0x0000000400047310 */ /* 0x000e640000201800 */
[----:B-1----:R1:W-:Y:S01]  /*5f20*/  STG.E.64 desc[UR36][R2.64], R4 ;  /* 0x0000000402007986 */ /* 0x0023e2000c101b24 */
[----:B------:R-:W-:Y:S05]  /*5f30*/  BRA `(.L_x_30190) ;  /* 0x0000000800dc7947 */ /* 0x000fea0003800000 */
.L_x_30185:
        /* <DEDUP_REMOVED lines=14> */
.L_x_30199:
[----:B------:R-:W-:Y:S01]  /*6020*/  HADD2.F32 R4, -RZ, R4.H0_H0 ;  /* 0x20000004ff047230 */ /* 0x000fe20000004100 */
[----:B------:R-:W-:Y:S01]  /*6030*/  CS2R R6, SRZ ;  /* 0x0000000000067805 */ /* 0x000fe2000001ff00 */
[----:B------:R-:W-:-:S03]  /*6040*/  IMAD.MOV.U32 R19, RZ, RZ, R23 ;  /* 0x000000ffff137224 */ /* 0x000fc600078e0017 */
[----:B------:R-:W-:-:S06]  /*6050*/  FMUL.FTZ R4, R4, 1 ;  /* 0x3f80000004047820 */ /* 0x000fcc0000410000 */
[----:B------:R-:W1:Y:S02]  /*6060*/  F2F.F64.F32 R4, R4 ;  /* 0x0000000400047310 */ /* 0x000e640000201800 */
[----:B-1----:R1:W-:Y:S01]  /*6070*/  STG.E.128 desc[UR36][R2.64], R4 ;  /* 0x0000000402007986 */ /* 0x0023e2000c101d24 */
[----:B------:R-:W-:Y:S05]  /*6080*/  BRA `(.L_x_30190) ;  /* 0x0000000800887947 */ /* 0x000fea0003800000 */
.L_x_30198:
        /* <DEDUP_REMOVED lines=19> */
.L_x_30203:
[----:B------:R-:W-:Y:S05]  /*61c0*/  BSYNC.RECONVERGENT B0 ;  /* 0x0000000000007941 */ /* 0x000fea0003800200 */
.L_x_30202:
[----:B------:R-:W-:Y:S01]  /*61d0*/  LOP3.LUT R5, R0, 0x80, R5, 0xf8, !PT ;  /* 0x0000008000057812 */ /* 0x000fe200078ef805 */
[----:B------:R-:W-:-:S04]  /*61e0*/  IMAD.MOV.U32 R19, RZ, RZ, R23 ;  /* 0x000000ffff137224 */ /* 0x000fc800078e0017 */
[----:B------:R1:W-:Y:S01]  /*61f0*/  STG.E.U8 desc[UR36][R2.64], R5 ;  /* 0x0000000502007986 */ /* 0x0003e2000c101124 */
[----:B------:R-:W-:Y:S05]  /*6200*/  BRA `(.L_x_30190) ;  /* 0x0000000800287947 */ /* 0x000fea0003800000 */
.L_x_30201:
        /* <DEDUP_REMOVED lines=15> */
.L_x_30205:
[----:B------:R-:W-:Y:S05]  /*6300*/  BSYNC.RECONVERGENT B0 ;  /* 0x0000000000007941 */ /* 0x000fea0003800200 */
.L_x_30204:
[----:B------:R-:W-:Y:S01]  /*6310*/  LOP3.LUT R5, R0, 0x80, R5, 0xf8, !PT ;  /* 0x0000008000057812 */ /* 0x000fe200078ef805 */
[----:B------:R-:W-:-:S04]  /*6320*/  IMAD.MOV.U32 R19, RZ, RZ, R23 ;  /* 0x000000ffff137224 */ /* 0x000fc800078e0017 */
[----:B------:R1:W-:Y:S01]  /*6330*/  STG.E.U8 desc[UR36][R2.64], R5 ;  /* 0x0000000502007986 */ /* 0x0003e2000c101124 */
[----:B------:R-:W-:Y:S05]  /*6340*/  BRA `(.L_x_30190) ;  /* 0x0000000400d87947 */ /* 0x000fea0003800000 */
.L_x_30200:
[----:B------:R-:W-:Y:S02]  /*6350*/  HADD2.F32 R0, -RZ, R4.H0_H0 ;  /* 0x20000004ff007230 */ /* 0x000fe40000004100 */
[----:B------:R-:W-:-:S03]  /*6360*/  IMAD.MOV.U32 R19, RZ, RZ, R23 ;  /* 0x000000ffff137224 */ /* 0x000fc600078e0017 */
[----:B------:R-:W-:-:S05]  /*6370*/  F2FP.BF16.F32.PACK_AB R0, RZ, R0 ;  /* 0x00000000ff00723e */ /* 0x000fca00000010ff */
[----:B------:R1:W-:Y:S01]  /*6380*/  STG.E.U16 desc[UR36][R2.64], R0 ;  /* 0x0000000002007986 */ /* 0x0003e2000c101524 */
[----:B------:R-:W-:Y:S05]  /*6390*/  BRA `(.L_x_30190) ;  /* 0x0000000400c47947 */ /* 0x000fea0003800000 */
.L_x_30197:
        /* <DEDUP_REMOVED lines=13> */
.L_x_30208:
        /* <DEDUP_REMOVED lines=13> */
.L_x_30211:
[----:B------:R-:W-:-:S04]  /*6540*/  SHF.R.U32.HI R0, RZ, 0x14, R5 ;  /* 0x00000014ff007819 */ /* 0x000fc80000011605 */
[----:B------:R-:W-:-:S04]  /*6550*/  LOP3.LUT R0, R0, 0x1, RZ, 0xc0, !PT ;  /* 0x0000000100007812 */ /* 0x000fc800078ec0ff */
[----:B------:R-:W-:-:S04]  /*6560*/  IADD3 R0, PT, PT, R5, 0x487ffff, R0 ;  /* 0x0487ffff05007810 */ /* 0x000fc80007ffe000 */
[----:B------:R-:W-:-:S04]  /*6570*/  SHF.R.U32.HI R0, RZ, 0x14, R0 ;  /* 0x00000014ff007819 */ /* 0x000fc80000011600 */
[----:B------:R-:W-:-:S07]  /*6580*/  LOP3.LUT R4, R0, 0xff, RZ, 0xc0, !PT ;  /* 0x000000ff00047812 */ /* 0x000fce00078ec0ff */
.L_x_30212:
[----:B------:R-:W-:-:S04]  /*6590*/  SHF.R.U32.HI R5, RZ, 0x18, R5 ;  /* 0x00000018ff057819 */ /* 0x000fc80000011605 */
[----:B------:R-:W-:-:S04]  /*65a0*/  LOP3.LUT R4, R4, 0x80, R5, 0xf8, !PT ;  /* 0x0000008004047812 */ /* 0x000fc800078ef805 */
[----:B------:R-:W-:-:S07]  /*65b0*/  PRMT R0, R4, 0x7610, R0 ;  /* 0x0000761004007816 */ /* 0x000fce0000000000 */
.L_x_30210:
[----:B------:R-:W-:Y:S05]  /*65c0*/  BSYNC.RECONVERGENT B0 ;  /* 0x0000000000007941 */ /* 0x000fea0003800200 */
.L_x_30209:
[----:B------:R1:W-:Y:S01]  /*65d0*/  STG.E.U8 desc[UR36][R2.64], R0 ;  /* 0x0000000002007986 */ /* 0x0003e2000c101124 */
[----:B------:R-:W-:Y:S01]  /*65e0*/  IMAD.MOV.U32 R19, RZ, RZ, R23 ;  /* 0x000000ffff137224 */ /* 0x000fe200078e0017 */
[----:B------:R-:W-:Y:S06]  /*65f0*/  BRA `(.L_x_30190) ;  /* 0x00000004002c7947 */ /* 0x000fec0003800000 */
.L_x_30207:
        /* <DEDUP_REMOVED lines=13> */
.L_x_30215:
[----:B------:R-:W-:-:S04]  /*66d0*/  SHF.R.U32.HI R0, RZ, 0x15, R5 ;  /* 0x00000015ff007819 */ /* 0x000fc80000011605 */
[----:B------:R-:W-:-:S04]  /*66e0*/  LOP3.LUT R0, R0, 0x1, RZ, 0xc0, !PT ;  /* 0x0000000100007812 */ /* 0x000fc800078ec0ff */
[----:B------:R-:W-:-:S04]  /*66f0*/  IADD3 R0, PT, PT, R5, 0x88fffff, R0 ;  /* 0x088fffff05007810 */ /* 0x000fc80007ffe000 */
[----:B------:R-:W-:-:S04]  /*6700*/  SHF.R.U32.HI R0, RZ, 0x15, R0 ;  /* 0x00000015ff007819 */ /* 0x000fc80000011600 */
[----:B------:R-:W-:-:S07]  /*6710*/  LOP3.LUT R4, R0, 0xff, RZ, 0xc0, !PT ;  /* 0x000000ff00047812 */ /* 0x000fce00078ec0ff */
.L_x_30216:
[----:B------:R-:W-:-:S04]  /*6720*/  SHF.R.U32.HI R5, RZ, 0x18, R5 ;  /* 0x00000018ff057819 */ /* 0x000fc80000011605 */
[----:B------:R-:W-:-:S04]  /*6730*/  LOP3.LUT R4, R4, 0x80, R5, 0xf8, !PT ;  /* 0x0000008004047812 */ /* 0x000fc800078ef805 */
[----:B------:R-:W-:-:S07]  /*6740*/  PRMT R0, R4, 0x7610, R0 ;  /* 0x0000761004007816 */ /* 0x000fce0000000000 */
.L_x_30214:
[----:B------:R-:W-:Y:S05]  /*6750*/  BSYNC.RECONVERGENT B0 ;  /* 0x0000000000007941 */ /* 0x000fea0003800200 */
.L_x_30213:
[----:B------:R4:W-:Y:S01]  /*6760*/  STG.E.U8 desc[UR36][R2.64], R0 ;  /* 0x0000000002007986 */ /* 0x0009e2000c101124 */
[----:B------:R-:W-:Y:S01]  /*6770*/  IMAD.MOV.U32 R19, RZ, RZ, R23 ;  /* 0x000000ffff137224 */ /* 0x000fe200078e0017 */
[----:B------:R-:W-:Y:S06]  /*6780*/  BRA `(.L_x_30190) ;  /* 0x0000000000c87947 */ /* 0x000fec0003800000 */
.L_x_30206:
[----:B------:R-:W-:-:S13]  /*6790*/  ISETP.NE.AND P0, PT, R0, 0x1c, PT ;  /* 0x0000001c0000780c */ /* 0x000fda0003f05270 */
[----:B------:R-:W-:Y:S05]  /*67a0*/  @!P0 BRA `(.L_x_30217) ;  /* 0x0000000000b08947 */ /* 0x000fea0003800000 */
[----:B------:R-:W-:-:S13]  /*67b0*/  ISETP.NE.AND P0, PT, R0, 0x1d, PT ;  /* 0x0000001d0000780c */ /* 0x000fda0003f05270 */
[----:B------:R-:W-:Y:S05]  /*67c0*/  @!P0 BRA `(.L_x_30218) ;  /* 0x0000000000948947 */ /* 0x000fea0003800000 */
[----:B------:R-:W-:-:S13]  /*67d0*/  ISETP.NE.AND P0, PT, R0, 0x2c, PT ;  /* 0x0000002c0000780c */ /* 0x000fda0003f05270 */
[----:B------:R-:W-:Y:S05]  /*67e0*/  @!P0 BRA `(.L_x_30219) ;  /* 0x0000000000488947 */ /* 0x000fea0003800000 */
.L_x_30189:
        /* <DEDUP_REMOVED lines=13> */
[----:B0-----:R-:W-:-:S07]  /*68c0*/  IMAD.U32 R11, RZ, RZ, UR5 ;  /* 0x00000005ff0b7e24 */ /* 0x001fce000f8e00ff */
[----:B------:R-:W-:-:S07]  /*68d0*/  LEPC R20, `(.L_x_30220) ;  /* 0x000000001014794e */ /* 0x000fce0000000000 */
[----:B---3--:R-:W-:Y:S05]  /*68e0*/  CALL.ABS.NOINC R2 ;  /* 0x0000000002007343 */ /* 0x008fea0003c00000 */
.L_x_30220:
[----:B------:R-:W-:Y:S01]  /*68f0*/  IMAD.MOV.U32 R19, RZ, RZ, R23 ;  /* 0x000000ffff137224 */ /* 0x000fe200078e0017 */
[----:B------:R-:W-:Y:S06]  /*6900*/  BRA `(.L_x_30190) ;  /* 0x0000000000687947 */ /* 0x000fec0003800000 */
.L_x_30219:
        /* <DEDUP_REMOVED lines=17> */
.L_x_30218:
[----:B------:R-:W-:Y:S02]  /*6a20*/  HADD2.F32 R4, -RZ, R4.H0_H0 ;  /* 0x20000004ff047230 */ /* 0x000fe40000004100 */
[----:B------:R-:W-:-:S04]  /*6a30*/  IMAD.MOV.U32 R19, RZ, RZ, R23 ;  /* 0x000000ffff137224 */ /* 0x000fc800078e0017 */
[----:B------:R-:W1:Y:S02]  /*6a40*/  F2I.U64.TRUNC R4, R4 ;  /* 0x0000000400047311 */ /* 0x000e64000020d800 */
[----:B-1----:R2:W-:Y:S01]  /*6a50*/  STG.E.64 desc[UR36][R2.64], R4 ;  /* 0x0000000402007986 */ /* 0x0025e2000c101b24 */
[----:B------:R-:W-:Y:S05]  /*6a60*/  BRA `(.L_x_30190) ;  /* 0x0000000000107947 */ /* 0x000fea0003800000 */
.L_x_30217:
[----:B------:R-:W-:Y:S02]  /*6a70*/  HADD2.F32 R4, -RZ, R4.H0_H0 ;  /* 0x20000004ff047230 */ /* 0x000fe40000004100 */
[----:B------:R-:W-:Y:S02]  /*6a80*/  IMAD.MOV.U32 R19, RZ, RZ, R23 ;  /* 0x000000ffff137224 */ /* 0x000fe400078e0017 */
[----:B------:R-:W1:Y:S02]  /*6a90*/  F2I.FTZ.U32.TRUNC.NTZ R5, R4 ;  /* 0x0000000400057305 */ /* 0x000e64000021f000 */
[----:B-1----:R1:W-:Y:S03]  /*6aa0*/  STG.E desc[UR36][R2.64], R5 ;  /* 0x0000000502007986 */ /* 0x0023e6000c101924 */
.L_x_30190:
        /* <DEDUP_REMOVED lines=25> */
.L_x_30225:
[----:B------:R-:W-:-:S06]  /*6c40*/  HADD2.F32 R5, -RZ, R25.H0_H0 ;  /* 0x20000019ff057230 */ /* 0x000fcc0000004100 */
[----:B------:R-:W1:Y:S02]  /*6c50*/  F2I.S64.TRUNC R4, R5 ;  /* 0x0000000500047311 */ /* 0x000e64000020d900 */
[----:B-1----:R1:W-:Y:S01]  /*6c60*/  STG.E.U8 desc[UR36][R2.64], R4 ;  /* 0x0000000402007986 */ /* 0x0023e2000c101124 */
[----:B------:R-:W-:Y:S05]  /*6c70*/  BRA `(.L_x_30227) ;  /* 0x0000000c006c7947 */ /* 0x000fea0003800000 */
.L_x_30224:
        /* <DEDUP_REMOVED lines=10> */
.L_x_30229:
[----:B------:R-:W-:-:S06]  /*6d20*/  HADD2.F32 R25, -RZ, R25.H0_H0 ;  /* 0x20000019ff197230 */ /* 0x000fcc0000004100 */
[----:B------:R-:W1:Y:S02]  /*6d30*/  F2I.FTZ.TRUNC.NTZ R25, R25 ;  /* 0x0000001900197305 */ /* 0x000e64000021f100 */
[----:B-1----:R1:W-:Y:S01]  /*6d40*/  STG.E desc[UR36][R2.64], R25 ;  /* 0x0000001902007986 */ /* 0x0023e2000c101924 */
[----:B------:R-:W-:Y:S05]  /*6d50*/  BRA `(.L_x_30227) ;  /* 0x0000000c00347947 */ /* 0x000fea0003800000 */
.L_x_30228:
[----:B------:R-:W-:-:S06]  /*6d60*/  HADD2.F32 R25, -RZ, R25.H0_H0 ;  /* 0x20000019ff197230 */ /* 0x000fcc0000004100 */
[----:B------:R-:W1:Y:S02]  /*6d70*/  F2I.FTZ.TRUNC.NTZ R25, R25 ;  /* 0x0000001900197305 */ /* 0x000e64000021f100 */
[----:B-1----:R1:W-:Y:S01]  /*6d80*/  STG.E.U16 desc[UR36][R2.64], R25 ;  /* 0x0000001902007986 */ /* 0x0023e2000c101524 */
[----:B------:R-:W-:Y:S05]  /*6d90*/  BRA `(.L_x_30227) ;  /* 0x0000000c00247947 */ /* 0x000fea0003800000 */
.L_x_30223:
        /* <DEDUP_REMOVED lines=9> */
.L_x_30231:
[----:B------:R1:W-:Y:S01]  /*6e30*/  STG.E.U16 desc[UR36][R2.64], R25 ;  /* 0x0000001902007986 */ /* 0x0003e2000c101524 */
[----:B------:R-:W-:Y:S05]  /*6e40*/  BRA `(.L_x_30227) ;  /* 0x0000000800f87947 */ /* 0x000fea0003800000 */
.L_x_30230:
        /* <DEDUP_REMOVED lines=10> */
.L_x_30233:
[----:B------:R-:W-:-:S05]  /*6ef0*/  HADD2.F32 R0, -RZ, R25.H0_H0 ;  /* 0x20000019ff007230 */ /* 0x000fca0000004100 */
[----:B------:R-:W-:-:S04]  /*6f00*/  F2FP.F16.F32.PACK_AB R0, RZ, R0 ;  /* 0x00000000ff00723e */ /* 0x000fc800000000ff */
[----:B------:R-:W-:-:S05]  /*6f10*/  PRMT R0, R0, 0x5410, RZ ;  /* 0x0000541000007816 */ /* 0x000fca00000000ff */
[----:B------:R1:W-:Y:S01]  /*6f20*/  STG.E desc[UR36][R2.64], R0 ;  /* 0x0000000002007986 */ /* 0x0003e2000c101924 */
[----:B------:R-:W-:Y:S05]  /*6f30*/  BRA `(.L_x_30227) ;  /* 0x0000000800bc7947 */ /* 0x000fea0003800000 */
.L_x_30232:
[----:B------:R-:W-:-:S05]  /*6f40*/  HADD2.F32 R4, -RZ, R25.H0_H0 ;  /* 0x20000019ff047230 */ /* 0x000fca0000004100 */
[----:B------:R-:W-:-:S06]  /*6f50*/  FMUL.FTZ R4, R4, 1 ;  /* 0x3f80000004047820 */ /* 0x000fcc0000410000 */
[----:B------:R-:W1:Y:S02]  /*6f60*/  F2F.F64.F32 R4, R4 ;  /* 0x0000000400047310 */ /* 0x000e640000201800 */
[----:B-1----:R1:W-:Y:S01]  /*6f70*/  STG.E.64 desc[UR36][R2.64], R4 ;  /* 0x0000000402007986 */ /* 0x0023e2000c101b24 */
[----:B------:R-:W-:Y:S05]  /*6f80*/  BRA `(.L_x_30227) ;  /* 0x0000000800a87947 */ /* 0x000fea0003800000 */
.L_x_30222:
        /* <DEDUP_REMOVED lines=14> */
.L_x_30237:
        /* <DEDUP_REMOVED lines=18> */
.L_x_30240:
[----:B------:R-:W-:-:S04]  /*7190*/  SHF.R.U32.HI R5, RZ, 0x18, R5 ;  /* 0x00000018ff057819 */ /* 0x000fc80000011605 */
[----:B------:R-:W-:-:S07]  /*71a0*/  LOP3.LUT R0, R0, 0x80, R5, 0xf8, !PT ;  /* 0x0000008000007812 */ /* 0x000fce00078ef805 */
.L_x_30239:
[----:B------:R-:W-:Y:S05]  /*71b0*/  BSYNC.RECONVERGENT B0 ;  /* 0x0000000000007941 */ /* 0x000fea0003800200 */
.L_x_30238:
[----:B------:R1:W-:Y:S01]  /*71c0*/  STG.E.U8 desc[UR36][R2.64], R0 ;  /* 0x0000000002007986 */ /* 0x0003e2000c101124 */
[----:B------:R-:W-:Y:S05]  /*71d0*/  BRA `(.L_x_30227) ;  /* 0x0000000800147947 */ /* 0x000fea0003800000 */
.L_x_30236:
        /* <DEDUP_REMOVED lines=18> */
.L_x_30243:
[----:B------:R-:W-:-:S04]  /*7300*/  SHF.R.U32.HI R5, RZ, 0x18, R5 ;  /* 0x00000018ff057819 */ /* 0x000fc80000011605 */
[----:B------:R-:W-:-:S07]  /*7310*/  LOP3.LUT R0, R0, 0x80, R5, 0xf8, !PT ;  /* 0x0000008000007812 */ /* 0x000fce00078ef805 */
.L_x_30242:
[----:B------:R-:W-:Y:S05]  /*7320*/  BSYNC.RECONVERGENT B0 ;  /* 0x0000000000007941 */ /* 0x000fea0003800200 */
.L_x_30241:
[----:B------:R4:W-:Y:S01]  /*7330*/  STG.E.U8 desc[UR36][R2.64], R0 ;  /* 0x0000000002007986 */ /* 0x0009e2000c101124 */
[----:B------:R-:W-:Y:S05]  /*7340*/  BRA `(.L_x_30227) ;  /* 0x0000000400b87947 */ /* 0x000fea0003800000 */
.L_x_30235:
        /* <DEDUP_REMOVED lines=22> */
.L_x_30245:
[----:B------:R-:W-:-:S06]  /*74b0*/  HADD2.F32 R4, -RZ, R25.H0_H0 ;  /* 0x20000019ff047230 */ /* 0x000fcc0000004100 */
[----:B------:R-:W1:Y:S02]  /*74c0*/  F2I.U64.TRUNC R4, R4 ;  /* 0x0000000400047311 */ /* 0x000e64000020d800 */
[----:B-1----:R1:W-:Y:S01]  /*74d0*/  STG.E.64 desc[UR36][R2.64], R4 ;  /* 0x0000000402007986 */ /* 0x0023e2000c101b24 */
[----:B------:R-:W-:Y:S05]  /*74e0*/  BRA `(.L_x_30227) ;  /* 0x0000000400507947 */ /* 0x000fea0003800000 */
.L_x_30244:
[----:B------:R-:W-:-:S06]  /*74f0*/  HADD2.F32 R25, -RZ, R25.H0_H0 ;  /* 0x20000019ff197230 */ /* 0x000fcc0000004100 */
[----:B------:R-:W1:Y:S02]  /*7500*/  F2I.FTZ.U32.TRUNC.NTZ R25, R25 ;  /* 0x0000001900197305 */ /* 0x000e64000021f000 */
[----:B-1----:R3:W-:Y:S01]  /*7510*/  STG.E desc[UR36][R2.64], R25 ;  /* 0x0000001902007986 */ /* 0x0027e2000c101924 */
[----:B------:R-:W-:Y:S05]  /*7520*/  BRA `(.L_x_30227) ;  /* 0x0000000400407947 */ /* 0x000fea0003800000 */
.L_x_30234:
        /* <DEDUP_REMOVED lines=11> */
.L_x_30247:
[----:B------:R-:W-:Y:S01]  /*75e0*/  HADD2.F32 R25, -RZ, R25.H0_H0 ;  /* 0x20000019ff197230 */ /* 0x000fe20000004100 */
[----:B------:R-:W-:-:S04]  /*75f0*/  CS2R R6, SRZ ;  /* 0x0000000000067805 */ /* 0x000fc8000001ff00 */
[----:B------:R-:W-:-:S06]  /*7600*/  FMUL.FTZ R4, R25, 1 ;  /* 0x3f80000019047820 */ /* 0x000fcc0000410000 */
[----:B------:R-:W1:Y:S02]  /*7610*/  F2F.F64.F32 R4, R4 ;  /* 0x0000000400047310 */ /* 0x000e640000201800 */
[----:B-1----:R1:W-:Y:S01]  /*7620*/  STG.E.128 desc[UR36][R2.64], R4 ;  /* 0x0000000402007986 */ /* 0x0023e2000c101d24 */
[----:B------:R-:W-:Y:S05]  /*7630*/  BRA `(.L_x_30227) ;  /* 0x0000000000fc7947 */ /* 0x000fea0003800000 */
.L_x_30246:
[----:B------:R-:W-:-:S13]  /*7640*/  ISETP.NE.AND P0, PT, R0, 0xf, PT ;  /* 0x0000000f0000780c */ /* 0x000fda0003f05270 */
[----:B------:R-:W-:Y:S05]  /*7650*/  @!P0 BRA `(.L_x_30248) ;  /* 0x0000000000e88947 */ /* 0x000fea0003800000 */
[----:B------:R-:W-:-:S13]  /*7660*/  ISETP.NE.AND P0, PT, R0, 0x17, PT ;  /* 0x000000170000780c */ /* 0x000fda0003f05270 */
[----:B------:R-:W-:Y:S05]  /*7670*/  @!P0 BRA `(.L_x_30249) ;  /* 0x0000000000908947 */ /* 0x000fea0003800000 */
[----:B------:R-:W-:-:S13]  /*7680*/  ISETP.NE.AND P0, PT, R0, 0x18, PT ;  /* 0x000000180000780c */ /* 0x000fda0003f05270 */
[----:B------:R-:W-:Y:S05]  /*7690*/  @!P0 BRA `(.L_x_30250) ;  /* 0x0000000000448947 */ /* 0x000fea0003800000 */
.L_x_30226:
        /* <DEDUP_REMOVED lines=16> */
.L_x_30251:
[----:B------:R-:W-:Y:S05]  /*77a0*/  BRA `(.L_x_30227) ;  /* 0x0000000000a07947 */ /* 0x000fea0003800000 */
.L_x_30250:
        /* <DEDUP_REMOVED lines=13> */
.L_x_30253:
[----:B------:R-:W-:Y:S05]  /*7880*/  BSYNC.RECONVERGENT B0 ;  /* 0x0000000000007941 */ /* 0x000fea0003800200 */
.L_x_30252:
[----:B------:R-:W-:-:S05]  /*7890*/  LOP3.LUT R5, R0, 0x80, R5, 0xf8, !PT ;  /* 0x0000008000057812 */ /* 0x000fca00078ef805 */
[----:B------:R1:W-:Y:S01]  /*78a0*/  STG.E.U8 desc[UR36][R2.64], R5 ;  /* 0x0000000502007986 */ /* 0x0003e2000c101124 */
[----:B------:R-:W-:Y:S05]  /*78b0*/  BRA `(.L_x_30227) ;  /* 0x00000000005c7947 */ /* 0x000fea0003800000 */
.L_x_30249:
        /* <DEDUP_REMOVED lines=12> */
.L_x_30255:
[----:B------:R-:W-:Y:S01]  /*7980*/  IMAD.MOV.U32 R0, RZ, RZ, 0x7f ;  /* 0x0000007fff007424 */ /* 0x000fe200078e00ff */
[----:B------:R-:W-:-:S04]  /*7990*/  ISETP.GT.U32.AND P0, PT, R4, 0x7f800000, PT ;  /* 0x7f8000000400780c */ /* 0x000fc80003f04070 */
[----:B------:R-:W-:-:S09]  /*79a0*/  SEL R0, R0, 0x7c, P0 ;  /* 0x0000007c00007807 */ /* 0x000fd20000000000 */
.L_x_30256:
[----:B------:R-:W-:Y:S05]  /*79b0*/  BSYNC.RECONVERGENT B0 ;  /* 0x0000000000007941 */ /* 0x000fea0003800200 */
.L_x_30254:
[----:B------:R-:W-:-:S04]  /*79c0*/  SHF.R.U32.HI R5, RZ, 0x18, R5 ;  /* 0x00000018ff057819 */ /* 0x000fc80000011605 */
[----:B------:R-:W-:-:S05]  /*79d0*/  LOP3.LUT R5, R0, 0x80, R5, 0xf8, !PT ;  /* 0x0000008000057812 */ /* 0x000fca00078ef805 */
[----:B------:R1:W-:Y:S01]  /*79e0*/  STG.E.U8 desc[UR36][R2.64], R5 ;  /* 0x0000000502007986 */ /* 0x0003e2000c101124 */
[----:B------:R-:W-:Y:S05]  /*79f0*/  BRA `(.L_x_30227) ;  /* 0x00000000000c7947 */ /* 0x000fea0003800000 */
.L_x_30248:
[----:B------:R-:W-:-:S05]  /*7a00*/  HADD2.F32 R0, -RZ, R25.H0_H0 ;  /* 0x20000019ff007230 */ /* 0x000fca0000004100 */
[----:B------:R-:W-:-:S05]  /*7a10*/  F2FP.BF16.F32.PACK_AB R0, RZ, R0 ;  /* 0x00000000ff00723e */ /* 0x000fca00000010ff */
[----:B------:R1:W-:Y:S02]  /*7a20*/  STG.E.U16 desc[UR36][R2.64], R0 ;  /* 0x0000000002007986 */ /* 0x0003e4000c101524 */
.L_x_30227:
[----:B------:R-:W-:-:S07]  /*7a30*/  VIADD R19, R19, 0x80 ;  /* 0x0000008013137836 */ /* 0x000fce0000000000 */
.L_x_30184:
[----:B------:R-:W-:-:S13]  /*7a40*/  ISETP.GE.AND P0, PT, R19, R16, PT ;  /* 0x000000101300720c */ /* 0x000fda0003f06270 */
[----:B------:R-:W-:Y:S05]  /*7a50*/  @P0 BREAK.RELIABLE B6 ;  /* 0x0000000000060942 */ /* 0x000fea0003800100 */
[----:B------:R-:W-:Y:S05]  /*7a60*/  @P0 BRA `(.L_x_30221) ;  /* 0x0000000c00dc0947 */ /* 0x000fea0003800000 */
[----:B------:R-:W-:Y:S05]  /*7a70*/  BSYNC.RELIABLE B6 ;  /* 0x0000000000067941 */ /* 0x000fea0003800100 */
.L_x_30183:
        /* <DEDUP_REMOVED lines=22> */
.L_x_30260:
[----:B------:R-:W-:-:S06]  /*7be0*/  HADD2.F32 R5, -RZ, R24.H0_H0 ;  /* 0x20000018ff057230 */ /* 0x000fcc0000004100 */
[----:B------:R-:W1:Y:S02]  /*7bf0*/  F2I.S64.TRUNC R4, R5 ;  /* 0x0000000500047311 */ /* 0x000e64000020d900 */
[----:B-1----:R1:W-:Y:S01]  /*7c00*/  STG.E.U8 desc[UR36][R2.64], R4 ;  /* 0x0000000402007986 */ /* 0x0023e2000c101124 */
[----:B------:R-:W-:Y:S05]  /*7c10*/  BRA `(.L_x_30262) ;  /* 0x0000000c006c7947 */ /* 0x000fea0003800000 */
.L_x_30259:
        /* <DEDUP_REMOVED lines=10> */
.L_x_30264:
[----:B------:R-:W-:-:S04]  /*7cc0*/  HADD2.F32 R24, -RZ, R24.H0_H0 ;  /* 0x20000018ff187230 */ /* 0x000fc80000004100 */
[----:B------:R-:W1:Y:S02]  /*7cd0*/  F2I.FTZ.TRUNC.NTZ R5, R24 ;  /* 0x0000001800057305 */ /* 0x000e64000021f100 */
[----:B-1----:R1:W-:Y:S01]  /*7ce0*/  STG.E desc[UR36][R2.64], R5 ;  /* 0x0000000502007986 */ /* 0x0023e2000c101924 */
[----:B------:R-:W-:Y:S05]  /*7cf0*/  BRA `(.L_x_30262) ;  /* 0x0000000c00347947 */ /* 0x000fea0003800000 */
.L_x_30263:
[----:B------:R-:W-:-:S04]  /*7d00*/  HADD2.F32 R24, -RZ, R24.H0_H0 ;  /* 0x20000018ff187230 */ /* 0x000fc80000004100 */
[----:B------:R-:W1:Y:S02]  /*7d10*/  F2I.FTZ.TRUNC.NTZ R5, R24 ;  /* 0x0000001800057305 */ /* 0x000e64000021f100 */
[----:B-1----:R1:W-:Y:S01]  /*7d20*/  STG.E.U16 desc[UR36][R2.64], R5 ;  /* 0x0000000502007986 */ /* 0x0023e2000c101524 */
[----:B------:R-:W-:Y:S05]  /*7d30*/  BRA `(.L_x_30262) ;  /* 0x0000000c00247947 */ /* 0x000fea0003800000 */
.L_x_30258:
        /* <DEDUP_REMOVED lines=9> */
.L_x_30266:
[----:B------:R1:W-:Y:S01]  /*7dd0*/  STG.E.U16 desc[UR36][R2.64], R24 ;  /* 0x0000001802007986 */ /* 0x0003e2000c101524 */
[----:B------:R-:W-:Y:S05]  /*7de0*/  BRA `(.L_x_30262) ;  /* 0x0000000800f87947 */ /* 0x000fea0003800000 */
.L_x_30265:
        /* <DEDUP_REMOVED lines=10> */
.L_x_30268:
[----:B------:R-:W-:-:S05]  /*7e90*/  HADD2.F32 R0, -RZ, R24.H0_H0 ;  /* 0x20000018ff007230 */ /* 0x000fca0000004100 */
[----:B------:R-:W-:-:S04]  /*7ea0*/  F2FP.F16.F32.PACK_AB R0, RZ, R0 ;  /* 0x00000000ff00723e */ /* 0x000fc800000000ff */
[----:B------:R-:W-:-:S05]  /*7eb0*/  PRMT R0, R0, 0x5410, RZ ;  /* 0x0000541000007816 */ /* 0x000fca00000000ff */
[----:B------:R3:W-:Y:S01]  /*7ec0*/  STG.E desc[UR36][R2.64], R0 ;  /* 0x0000000002007986 */ /* 0x0007e2000c101924 */
[----:B------:R-:W-:Y:S05]  /*7ed0*/  BRA `(.L_x_30262) ;  /* 0x0000000800bc7947 */ /* 0x000fea0003800000 */
.L_x_30267:
[----:B------:R-:W-:-:S05]  /*7ee0*/  HADD2.F32 R4, -RZ, R24.H0_H0 ;  /* 0x20000018ff047230 */ /* 0x000fca0000004100 */
[----:B------:R-:W-:-:S06]  /*7ef0*/  FMUL.FTZ R4, R4, 1 ;  /* 0x3f80000004047820 */ /* 0x000fcc0000410000 */
[----:B------:R-:W1:Y:S02]  /*7f00*/  F2F.F64.F32 R4, R4 ;  /* 0x0000000400047310 */ /* 0x000e640000201800 */
[----:B-1----:R1:W-:Y:S01]  /*7f10*/  STG.E.64 desc[UR36][R2.64], R4 ;  /* 0x0000000402007986 */ /* 0x0023e2000c101b24 */
[----:B------:R-:W-:Y:S05]  /*7f20*/  BRA `(.L_x_30262) ;  /* 0x0000000800a87947 */ /* 0x000fea0003800000 */
.L_x_30257:
        /* <DEDUP_REMOVED lines=14> */
.L_x_30272:
        /* <DEDUP_REMOVED lines=18> */
.L_x_30275:
[----:B------:R-:W-:-:S04]  /*8130*/  SHF.R.U32.HI R5, RZ, 0x18, R5 ;  /* 0x00000018ff057819 */ /* 0x000fc80000011605 */
[----:B------:R-:W-:-:S07]  /*8140*/  LOP3.LUT R0, R0, 0x80, R5, 0xf8, !PT ;  /* 0x0000008000007812 */ /* 0x000fce00078ef805 */
.L_x_30274:
[----:B------:R-:W-:Y:S05]  /*8150*/  BSYNC.RECONVERGENT B0 ;  /* 0x0000000000007941 */ /* 0x000fea0003800200 */
.L_x_30273:
[----:B------:R1:W-:Y:S01]  /*8160*/  STG.E.U8 desc[UR36][R2.64], R0 ;  /* 0x0000000002007986 */ /* 0x0003e2000c101124 */
[----:B------:R-:W-:Y:S05]  /*8170*/  BRA `(.L_x_30262) ;  /* 0x0000000800147947 */ /* 0x000fea0003800000 */
.L_x_30271:
        /* <DEDUP_REMOVED lines=18> */
.L_x_30278:
[----:B------:R-:W-:-:S04]  /*82a0*/  SHF.R.U32.HI R5, RZ, 0x18, R5 ;  /* 0x00000018ff057819 */ /* 0x000fc80000011605 */
[----:B------:R-:W-:-:S07]  /*82b0*/  LOP3.LUT R0, R0, 0x80, R5, 0xf8, !PT ;  /* 0x0000008000007812 */ /* 0x000fce00078ef805 */
.L_x_30277:
[----:B------:R-:W-:Y:S05]  /*82c0*/  BSYNC.RECONVERGENT B0 ;  /* 0x0000000000007941 */ /* 0x000fea0003800200 */
.L_x_30276:
[----:B------:R1:W-:Y:S01]  /*82d0*/  STG.E.U8 desc[UR36][R2.64], R0 ;  /* 0x0000000002007986 */ /* 0x0003e2000c101124 */
[----:B------:R-:W-:Y:S05]  /*82e0*/  BRA `(.L_x_30262) ;  /* 0x0000000400b87947 */ /* 0x000fea0003800000 */
.L_x_30270:
        /* <DEDUP_REMOVED lines=22> */
.L_x_30280:
[----:B------:R-:W-:-:S06]  /*8450*/  HADD2.F32 R4, -RZ, R24.H0_H0 ;  /* 0x20000018ff047230 */ /* 0x000fcc0000004100 */
[----:B------:R-:W1:Y:S02]  /*8460*/  F2I.U64.TRUNC R4, R4 ;  /* 0x0000000400047311 */ /* 0x000e64000020d800 */
[----:B-1----:R1:W-:Y:S01]  /*8470*/  STG.E.64 desc[UR36][R2.64], R4 ;  /* 0x0000000402007986 */ /* 0x0023e2000c101b24 */
[----:B------:R-:W-:Y:S05]  /*8480*/  BRA `(.L_x_30262) ;  /* 0x0000000400507947 */ /* 0x000fea0003800000 */
.L_x_30279:
[----:B------:R-:W-:-:S04]  /*8490*/  HADD2.F32 R24, -RZ, R24.H0_H0 ;  /* 0x20000018ff187230 */ /* 0x000fc80000004100 */
[----:B------:R-:W1:Y:S02]  /*84a0*/  F2I.FTZ.U32.TRUNC.NTZ R5, R24 ;  /* 0x0000001800057305 */ /* 0x000e64000021f000 */
[----:B-1----:R1:W-:Y:S01]  /*84b0*/  STG.E desc[UR36][R2.64], R5 ;  /* 0x0000000502007986 */ /* 0x0023e2000c101924 */
[----:B------:R-:W-:Y:S05]  /*84c0*/  BRA `(.L_x_30262) ;  /* 0x0000000400407947 */ /* 0x000fea0003800000 */
.L_x_30269:
        /* <DEDUP_REMOVED lines=11> */
.L_x_30282:
[----:B------:R-:W-:Y:S01]  /*8580*/  HADD2.F32 R24, -RZ, R24.H0_H0 ;  /* 0x20000018ff187230 */ /* 0x000fe20000004100 */
[----:B------:R-:W-:-:S04]  /*8590*/  CS2R R6, SRZ ;  /* 0x0000000000067805 */ /* 0x000fc8000001ff00 */
[----:B------:R-:W-:-:S06]  /*85a0*/  FMUL.FTZ R4, R24, 1 ;  /* 0x3f80000018047820 */ /* 0x000fcc0000410000 */
[----:B------:R-:W1:Y:S02]  /*85b0*/  F2F.F64.F32 R4, R4 ;  /* 0x0000000400047310 */ /* 0x000e640000201800 */
[----:B-1----:R1:W-:Y:S01]  /*85c0*/  STG.E.128 desc[UR36][R2.64], R4 ;  /* 0x0000000402007986 */ /* 0x0023e2000c101d24 */
[----:B------:R-:W-:Y:S05]  /*85d0*/  BRA `(.L_x_30262) ;  /* 0x0000000000fc7947 */ /* 0x000fea0003800000 */
.L_x_30281:
[----:B------:R-:W-:-:S13]  /*85e0*/  ISETP.NE.AND P0, PT, R0, 0xf, PT ;  /* 0x0000000f0000780c */ /* 0x000fda0003f05270 */
[----:B------:R-:W-:Y:S05]  /*85f0*/  @!P0 BRA `(.L_x_30283) ;  /* 0x0000000000e88947 */ /* 0x000fea0003800000 */
[----:B------:R-:W-:-:S13]  /*8600*/  ISETP.NE.AND P0, PT, R0, 0x17, PT ;  /* 0x000000170000780c */ /* 0x000fda0003f05270 */
[----:B------:R-:W-:Y:S05]  /*8610*/  @!P0 BRA `(.L_x_30284) ;  /* 0x0000000000908947 */ /* 0x000fea0003800000 */
[----:B------:R-:W-:-:S13]  /*8620*/  ISETP.NE.AND P0, PT, R0, 0x18, PT ;  /* 0x000000180000780c */ /* 0x000fda0003f05270 */
[----:B------:R-:W-:Y:S05]  /*8630*/  @!P0 BRA `(.L_x_30285) ;  /* 0x0000000000448947 */ /* 0x000fea0003800000 */
.L_x_30261:
        /* <DEDUP_REMOVED lines=16> */
.L_x_30286:
[----:B------:R-:W-:Y:S05]  /*8740*/  BRA `(.L_x_30262) ;  /* 0x0000000000a07947 */ /* 0x000fea0003800000 */
.L_x_30285:
        /* <DEDUP_REMOVED lines=13> */
.L_x_30288:
[----:B------:R-:W-:Y:S05]  /*8820*/  BSYNC.RECONVERGENT B0 ;  /* 0x0000000000007941 */ /* 0x000fea0003800200 */
.L_x_30287:
[----:B------:R-:W-:-:S05]  /*8830*/  LOP3.LUT R5, R0, 0x80, R5, 0xf8, !PT ;  /* 0x0000008000057812 */ /* 0x000fca00078ef805 */
[----:B------:R1:W-:Y:S01]  /*8840*/  STG.E.U8 desc[UR36][R2.64], R5 ;  /* 0x0000000502007986 */ /* 0x0003e2000c101124 */
[----:B------:R-:W-:Y:S05]  /*8850*/  BRA `(.L_x_30262) ;  /* 0x00000000005c7947 */ /* 0x000fea0003800000 */
.L_x_30284:
        /* <DEDUP_REMOVED lines=12> */
.L_x_30290:
[----:B------:R-:W-:Y:S01]  /*8920*/  IMAD.MOV.U32 R0, RZ, RZ, 0x7f ;  /* 0x0000007fff007424 */ /* 0x000fe200078e00ff */
[----:B------:R-:W-:-:S04]  /*8930*/  ISETP.GT.U32.AND P0, PT, R4, 0x7f800000, PT ;  /* 0x7f8000000400780c */ /* 0x000fc80003f04070 */
[----:B------:R-:W-:-:S09]  /*8940*/  SEL R0, R0, 0x7c, P0 ;  /* 0x0000007c00007807 */ /* 0x000fd20000000000 */
.L_x_30291:
[----:B------:R-:W-:Y:S05]  /*8950*/  BSYNC.RECONVERGENT B0 ;  /* 0x0000000000007941 */ /* 0x000fea0003800200 */
.L_x_30289:
[----:B------:R-:W-:-:S04]  /*8960*/  SHF.R.U32.HI R5, RZ, 0x18, R5 ;  /* 0x00000018ff057819 */ /* 0x000fc80000011605 */
[----:B------:R-:W-:-:S05]  /*8970*/  LOP3.LUT R5, R0, 0x80, R5, 0xf8, !PT ;  /* 0x0000008000057812 */ /* 0x000fca00078ef805 */
[----:B------:R1:W-:Y:S01]  /*8980*/  STG.E.U8 desc[UR36][R2.64], R5 ;  /* 0x0000000502007986 */ /* 0x0003e2000c101124 */
[----:B------:R-:W-:Y:S05]  /*8990*/  BRA `(.L_x_30262) ;  /* 0x00000000000c7947 */ /* 0x000fea0003800000 */
.L_x_30283:
[----:B------:R-:W-:-:S05]  /*89a0*/  HADD2.F32 R0, -RZ, R24.H0_H0 ;  /* 0x20000018ff007230 */ /* 0x000fca0000004100 */
[----:B------:R-:W-:-:S05]  /*89b0*/  F2FP.BF16.F32.PACK_AB R0, RZ, R0 ;  /* 0x00000000ff00723e */ /* 0x000fca00000010ff */
[----:B------:R1:W-:Y:S02]  /*89c0*/  STG.E.U16 desc[UR36][R2.64], R0 ;  /* 0x0000000002007986 */ /* 0x0003e4000c101524 */
.L_x_30262:
[----:B------:R-:W-:-:S07]  /*89d0*/  VIADD R19, R19, 0x80 ;  /* 0x0000008013137836 */ /* 0x000fce0000000000 */
.L_x_30221:
[----:B------:R-:W-:Y:S05]  /*89e0*/  BSYNC.RECONVERGENT B7 ;  /* 0x0000000000077941 */ /* 0x000fea0003800200 */
.L_x_30182:
        /* <DEDUP_REMOVED lines=23> */
.L_x_30295:
[----:B------:R-:W-:-:S06]  /*8b60*/  HADD2.F32 R5, -RZ, R22.H0_H0 ;  /* 0x20000016ff057230 */ /* 0x000fcc0000004100 */
[----:B------:R-:W1:Y:S02]  /*8b70*/  F2I.S64.TRUNC R4, R5 ;  /* 0x0000000500047311 */ /* 0x000e64000020d900 */
[----:B-1----:R-:W-:Y:S01]  /*8b80*/  STG.E.U8 desc[UR36][R2.64], R4 ;  /* 0x0000000402007986 */ /* 0x002fe2000c101124 */
[----:B------:R-:W-:Y:S05]  /*8b90*/  EXIT ;  /* 0x000000000000794d */ /* 0x000fea0003800000 */
.L_x_30294:
        /* <DEDUP_REMOVED lines=10> */
.L_x_30298:
[----:B------:R-:W-:-:S04]  /*8c40*/  HADD2.F32 R22, -RZ, R22.H0_H0 ;  /* 0x20000016ff167230 */ /* 0x000fc80000004100 */
[----:B------:R-:W1:Y:S02]  /*8c50*/  F2I.FTZ.TRUNC.NTZ R5, R22 ;  /* 0x0000001600057305 */ /* 0x000e64000021f100 */
[----:B-1----:R-:W-:Y:S01]  /*8c60*/  STG.E desc[UR36][R2.64], R5 ;  /* 0x0000000502007986 */ /* 0x002fe2000c101924 */
[----:B------:R-:W-:Y:S05]  /*8c70*/  EXIT ;  /* 0x000000000000794d */ /* 0x000fea0003800000 */
.L_x_30297:
[----:B------:R-:W-:-:S04]  /*8c80*/  HADD2.F32 R22, -RZ, R22.H0_H0 ;  /* 0x20000016ff167230 */ /* 0x000fc80000004100 */
[----:B------:R-:W1:Y:S02]  /*8c90*/  F2I.FTZ.TRUNC.NTZ R5, R22 ;  /* 0x0000001600057305 */ /* 0x000e64000021f100 */
[----:B-1----:R-:W-:Y:S01]  /*8ca0*/  STG.E.U16 desc[UR36][R2.64], R5 ;  /* 0x0000000502007986 */ /* 0x002fe2000c101524 */
[----:B------:R-:W-:Y:S05]  /*8cb0*/  EXIT ;  /* 0x000000000000794d */ /* 0x000fea0003800000 */
.L_x_30293:
        /* <DEDUP_REMOVED lines=9> */
.L_x_30300:
[----:B------:R-:W-:Y:S01]  /*8d50*/  STG.E.U16 desc[UR36][R2.64], R22 ;  /* 0x0000001602007986 */ /* 0x000fe2000c101524 */
[----:B------:R-:W-:Y:S05]  /*8d60*/  EXIT ;  /* 0x000000000000794d */ /* 0x000fea0003800000 */
.L_x_30299:
        /* <DEDUP_REMOVED lines=10> */
.L_x_30302:
[----:B------:R-:W-:-:S05]  /*8e10*/  HADD2.F32 R0, -RZ, R22.H0_H0 ;  /* 0x20000016ff007230 */ /* 0x000fca0000004100 */
[----:B------:R-:W-:-:S04]  /*8e20*/  F2FP.F16.F32.PACK_AB R0, RZ, R0 ;  /* 0x00000000ff00723e */ /* 0x000fc800000000ff */
[----:B------:R-:W-:-:S05]  /*8e30*/  PRMT R0, R0, 0x5410, RZ ;  /* 0x0000541000007816 */ /* 0x000fca00000000ff */
[----:B------:R-:W-:Y:S01]  /*8e40*/  STG.E desc[UR36][R2.64], R0 ;  /* 0x0000000002007986 */ /* 0x000fe2000c101924 */
[----:B------:R-:W-:Y:S05]  /*8e50*/  EXIT ;  /* 0x000000000000794d */ /* 0x000fea0003800000 */
.L_x_30301:
[----:B------:R-:W-:-:S05]  /*8e60*/  HADD2.F32 R4, -RZ, R22.H0_H0 ;  /* 0x20000016ff047230 */ /* 0x000fca0000004100 */
[----:B------:R-:W-:-:S06]  /*8e70*/  FMUL.FTZ R4, R4, 1 ;  /* 0x3f80000004047820 */ /* 0x000fcc0000410000 */
[----:B------:R-:W1:Y:S02]  /*8e80*/  F2F.F64.F32 R4, R4 ;  /* 0x0000000400047310 */ /* 0x000e640000201800 */
[----:B-1----:R-:W-:Y:S01]  /*8e90*/  STG.E.64 desc[UR36][R2.64], R4 ;  /* 0x0000000402007986 */ /* 0x002fe2000c101b24 */
[----:B------:R-:W-:Y:S05]  /*8ea0*/  EXIT ;  /* 0x000000000000794d */ /* 0x000fea0003800000 */
.L_x_30292:
        /* <DEDUP_REMOVED lines=14> */
.L_x_30306:
        /* <DEDUP_REMOVED lines=18> */
.L_x_30309:
[----:B------:R-:W-:-:S04]  /*90b0*/  SHF.R.U32.HI R5, RZ, 0x18, R5 ;  /* 0x00000018ff057819 */ /* 0x000fc80000011605 */
[----:B------:R-:W-:-:S07]  /*90c0*/  LOP3.LUT R0, R0, 0x80, R5, 0xf8, !PT ;  /* 0x0000008000007812 */ /* 0x000fce00078ef805 */
.L_x_30308:
[----:B------:R-:W-:Y:S05]  /*90d0*/  BSYNC.RECONVERGENT B0 ;  /* 0x0000000000007941 */ /* 0x000fea0003800200 */
.L_x_30307:
[----:B------:R-:W-:Y:S01]  /*90e0*/  STG.E.U8 desc[UR36][R2.64], R0 ;  /* 0x0000000002007986 */ /* 0x000fe2000c101124 */
[----:B------:R-:W-:Y:S05]  /*90f0*/  EXIT ;  /* 0x000000000000794d */ /* 0x000fea0003800000 */
.L_x_30305:
        /* <DEDUP_REMOVED lines=18> */
.L_x_30312:
[----:B------:R-:W-:-:S04]  /*9220*/  SHF.R.U32.HI R5, RZ, 0x18, R5 ;  /* 0x00000018ff057819 */ /* 0x000fc80000011605 */
[----:B------:R-:W-:-:S07]  /*9230*/  LOP3.LUT R0, R0, 0x80, R5, 0xf8, !PT ;  /* 0x0000008000007812 */ /* 0x000fce00078ef805 */
.L_x_30311:
[----:B------:R-:W-:Y:S05]  /*9240*/  BSYNC.RECONVERGENT B0 ;  /* 0x0000000000007941 */ /* 0x000fea0003800200 */
.L_x_30310:
[----:B------:R-:W-:Y:S01]  /*9250*/  STG.E.U8 desc[UR36][R2.64], R0 ;  /* 0x0000000002007986 */ /* 0x000fe2000c101124 */
[----:B------:R-:W-:Y:S05]  /*9260*/  EXIT ;  /* 0x000000000000794d */ /* 0x000fea0003800000 */
.L_x_30304:
        /* <DEDUP_REMOVED lines=22> */
.L_x_30314:
[----:B------:R-:W-:-:S06]  /*93d0*/  HADD2.F32 R4, -RZ, R22.H0_H0 ;  /* 0x20000016ff047230 */ /* 0x000fcc0000004100 */
[----:B------:R-:W1:Y:S02]  /*93e0*/  F2I.U64.TRUNC R4, R4 ;  /* 0x0000000400047311 */ /* 0x000e64000020d800 */
[----:B-1----:R-:W-:Y:S01]  /*93f0*/  STG.E.64 desc[UR36][R2.64], R4 ;  /* 0x0000000402007986 */ /* 0x002fe2000c101b24 */
[----:B------:R-:W-:Y:S05]  /*9400*/  EXIT ;  /* 0x000000000000794d */ /* 0x000fea0003800000 */
.L_x_30313:
[----:B------:R-:W-:-:S04]  /*9410*/  HADD2.F32 R22, -RZ, R22.H0_H0 ;  /* 0x20000016ff167230 */ /* 0x000fc80000004100 */
[----:B------:R-:W1:Y:S02]  /*9420*/  F2I.FTZ.U32.TRUNC.NTZ R5, R22 ;  /* 0x0000001600057305 */ /* 0x000e64000021f000 */
[----:B-1----:R-:W-:Y:S01]  /*9430*/  STG.E desc[UR36][R2.64], R5 ;  /* 0x0000000502007986 */ /* 0x002fe2000c101924 */
[----:B------:R-:W-:Y:S05]  /*9440*/  EXIT ;  /* 0x000000000000794d */ /* 0x000fea0003800000 */
.L_x_30303:
        /* <DEDUP_REMOVED lines=11> */
.L_x_30316:
[----:B------:R-:W-:Y:S01]  /*9500*/  HADD2.F32 R22, -RZ, R22.H0_H0 ;  /* 0x20000016ff167230 */ /* 0x000fe20000004100 */
[----:B------:R-:W-:-:S04]  /*9510*/  CS2R R6, SRZ ;  /* 0x0000000000067805 */ /* 0x000fc8000001ff00 */
[----:B------:R-:W-:-:S06]  /*9520*/  FMUL.FTZ R4, R22, 1 ;  /* 0x3f80000016047820 */ /* 0x000fcc0000410000 */
[----:B------:R-:W1:Y:S02]  /*9530*/  F2F.F64.F32 R4, R4 ;  /* 0x0000000400047310 */ /* 0x000e640000201800 */
[----:B-1----:R-:W-:Y:S01]  /*9540*/  STG.E.128 desc[UR36][R2.64], R4 ;  /* 0x0000000402007986 */ /* 0x002fe2000c101d24 */
[----:B------:R-:W-:Y:S05]  /*9550*/  EXIT ;  /* 0x000000000000794d */ /* 0x000fea0003800000 */
.L_x_30315:
[----:B------:R-:W-:-:S13]  /*9560*/  ISETP.NE.AND P0, PT, R0, 0xf, PT ;  /* 0x0000000f0000780c */ /* 0x000fda0003f05270 */
[----:B------:R-:W-:Y:S05]  /*9570*/  @!P0 BRA `(.L_x_30317) ;  /* 0x0000000000e88947 */ /* 0x000fea0003800000 */
[----:B------:R-:W-:-:S13]  /*9580*/  ISETP.NE.AND P0, PT, R0, 0x17, PT ;  /* 0x000000170000780c */ /* 0x000fda0003f05270 */
[----:B------:R-:W-:Y:S05]  /*9590*/  @!P0 BRA `(.L_x_30318) ;  /* 0x0000000000908947 */ /* 0x000fea0003800000 */
[----:B------:R-:W-:-:S13]  /*95a0*/  ISETP.NE.AND P0, PT, R0, 0x18, PT ;  /* 0x000000180000780c */ /* 0x000fda0003f05270 */
[----:B------:R-:W-:Y:S05]  /*95b0*/  @!P0 BRA `(.L_x_30319) ;  /* 0x0000000000448947 */ /* 0x000fea0003800000 */
.L_x_30296:
[----:B------:R-:W-:Y:S01]  /*95c0*/  MOV R0, 0x0 ;  /* 0x0000000000007802 */ /* 0x000fe20000000f00 */
[----:B------:R-:W1:Y:S01]  /*95d0*/  LDCU.64 UR4, c[0x4][0x178] ;  /* 0x01002f00ff0477ac */ /* 0x000e620008000a00 */
[----:B------:R-:W-:Y:S02]  /*95e0*/  IMAD.MOV.U32 R8, RZ, RZ, 0x65 ;  /* 0x00000065ff087424 */ /* 0x000fe400078e00ff */
[----:B------:R2:W3:Y:S01]  /*95f0*/  LDC.64 R2, c[0x4][R0] ;  /* 0x0100000000027b82 */ /* 0x0004e20000000a00 */
[----:B------:R-:W4:Y:S01]  /*9600*/  LDCU.64 UR6, c[0x4][0x180] ;  /* 0x01003000ff0677ac */ /* 0x000f220008000a00 */
[----:B------:R-:W-:Y:S02]  /*9610*/  IMAD.MOV.U32 R12, RZ, RZ, 0x1 ;  /* 0x00000001ff0c7424 */ /* 0x000fe400078e00ff */
[----:B------:R-:W-:Y:S01]  /*9620*/  IMAD.MOV.U32 R13, RZ, RZ, RZ ;  /* 0x000000ffff0d7224 */ /* 0x000fe200078e00ff */
[----:B------:R-:W5:Y:S01]  /*9630*/  LDCU.64 UR8, c[0x4][0x80] ;  /* 0x01001000ff0877ac */ /* 0x000f620008000a00 */
[----:B-1----:R-:W-:-:S02]  /*9640*/  IMAD.U32 R4, RZ, RZ, UR4 ;  /* 0x00000004ff047e24 */ /* 0x002fc4000f8e00ff */
[----:B------:R-:W-:Y:S02]  /*9650*/  IMAD.U32 R5, RZ, RZ, UR5 ;  /* 0x00000005ff057e24 */ /* 0x000fe4000f8e00ff */
[----:B----4-:R-:W-:Y:S02]  /*9660*/  IMAD.U32 R6, RZ, RZ, UR6 ;  /* 0x00000006ff067e24 */ /* 0x010fe4000f8e00ff */
[----:B------:R-:W-:Y:S02]  /*9670*/  IMAD.U32 R7, RZ, RZ, UR7 ;  /* 0x00000007ff077e24 */ /* 0x000fe4000f8e00ff */
[----:B-----5:R-:W-:Y:S02]  /*9680*/  IMAD.U32 R10, RZ, RZ, UR8 ;  /* 0x00000008ff0a7e24 */ /* 0x020fe4000f8e00ff */
[----:B0-2---:R-:W-:-:S07]  /*9690*/  IMAD.U32 R11, RZ, RZ, UR9 ;  /* 0x00000009ff0b7e24 */ /* 0x005fce000f8e00ff */
[----:B------:R-:W-:-:S07]  /*96a0*/  LEPC R20, `(.L_x_30320) ;  /* 0x000000001014794e */ /* 0x000fce0000000000 */
[----:B---3--:R-:W-:Y:S05]  /*96b0*/  CALL.ABS.NOINC R2 ;  /* 0x0000000002007343 */ /* 0x008fea0003c00000 */
.L_x_30320:
[----:B------:R-:W-:Y:S05]  /*96c0*/  EXIT ;  /* 0x000000000000794d */ /* 0x000fea0003800000 */
.L_x_30319:
        /* <DEDUP_REMOVED lines=13> */
.L_x_30322:
[----:B------:R-:W-:Y:S05]  /*97a0*/  BSYNC.RECONVERGENT B0 ;  /* 0x0000000000007941 */ /* 0x000fea0003800200 */
.L_x_30321:
[----:B------:R-:W-:-:S05]  /*97b0*/  LOP3.LUT R5, R0, 0x80, R5, 0xf8, !PT ;  /* 0x0000008000057812 */ /* 0x000fca00078ef805 */
[----:B------:R-:W-:Y:S01]  /*97c0*/  STG.E.U8 desc[UR36][R2.64], R5 ;  /* 0x0000000502007986 */ /* 0x000fe2000c101124 */
[----:B------:R-:W-:Y:S05]  /*97d0*/  EXIT ;  /* 0x000000000000794d */ /* 0x000fea0003800000 */
.L_x_30318:
        /* <DEDUP_REMOVED lines=12> */
.L_x_30324:
[----:B------:R-:W-:Y:S01]  /*98a0*/  IMAD.MOV.U32 R0, RZ, RZ, 0x7f ;  /* 0x0000007fff007424 */ /* 0x000fe200078e00ff */
[----:B------:R-:W-:-:S04]  /*98b0*/  ISETP.GT.U32.AND P0, PT, R4, 0x7f800000, PT ;  /* 0x7f8000000400780c */ /* 0x000fc80003f04070 */
[----:B------:R-:W-:-:S09]  /*98c0*/  SEL R0, R0, 0x7c, P0 ;  /* 0x0000007c00007807 */ /* 0x000fd20000000000 */
.L_x_30325:
[----:B------:R-:W-:Y:S05]  /*98d0*/  BSYNC.RECONVERGENT B0 ;  /* 0x0000000000007941 */ /* 0x000fea0003800200 */
.L_x_30323:
[----:B------:R-:W-:-:S04]  /*98e0*/  SHF.R.U32.HI R5, RZ, 0x18, R5 ;  /* 0x00000018ff057819 */ /* 0x000fc80000011605 */
[----:B------:R-:W-:-:S05]  /*98f0*/  LOP3.LUT R5, R0, 0x80, R5, 0xf8, !PT ;  /* 0x0000008000057812 */ /* 0x000fca00078ef805 */
[----:B------:R-:W-:Y:S01]  /*9900*/  STG.E.U8 desc[UR36][R2.64], R5 ;  /* 0x0000000502007986 */ /* 0x000fe2000c101124 */
[----:B------:R-:W-:Y:S05]  /*9910*/  EXIT ;  /* 0x000000000000794d */ /* 0x000fea0003800000 */
.L_x_30317:
[----:B------:R-:W-:-:S05]  /*9920*/  HADD2.F32 R0, -RZ, R22.H0_H0 ;  /* 0x20000016ff007230 */ /* 0x000fca0000004100 */
[----:B------:R-:W-:-:S05]  /*9930*/  F2FP.BF16.F32.PACK_AB R0, RZ, R0 ;  /* 0x00000000ff00723e */ /* 0x000fca00000010ff */
[----:B------:R-:W-:Y:S01]  /*9940*/  STG.E.U16 desc[UR36][R2.64], R0 ;  /* 0x0000000002007986 */ /* 0x000fe2000c101524 */
[----:B------:R-:W-:Y:S05]  /*9950*/  EXIT ;  /* 0x000000000000794d */ /* 0x000fea0003800000 */
.L_x_30326:
        /* <DEDUP_REMOVED lines=10> */
.L_x_50187:


//--------------------- .text._ZN2at6native18elementwise_kernelILi128ELi4EZNS0_22gpu_kernel_impl_nocastINS0_13BUnaryFunctorIN3c104HalfES5_S5_ZZZNS0_21remainder_kernel_cudaERNS_18TensorIteratorBaseEENKUlvE0_clEvENKUlvE1_clEvEUlS5_S5_E_EEEEvS7_RKT_EUliE_EEviT1_ --------------------------
	.section	.text._ZN2at6native18elementwise_kernelILi128ELi4EZNS0_22gpu_kernel_impl_nocastINS0_13BUnaryFunctorIN3c104HalfES5_S5_ZZZNS0_21remainder_kernel_cudaERNS_18TensorIteratorBaseEENKUlvE0_clEvENKUlvE1_clEvEUlS5_S5_E_EEEEvS7_RKT_EUliE_EEviT1_,"ax",@progbits
	.align	128
        .global         _ZN2at6native18elementwise_kernelILi128ELi4EZNS0_22gpu_kernel_impl_nocastINS0_13BUnaryFunctorIN3c104HalfES5_S5_ZZZNS0_21remainder_kernel_cudaERNS_18TensorIteratorBaseEENKUlvE0_clEvENKUlvE1_clEvEUlS5_S5_E_EEEEvS7_RKT_EUliE_EEviT1_
        .type           _ZN2at6native18elementwise_kernelILi128ELi4EZNS0_22gpu_kernel_impl_nocastINS0_13BUnaryFunctorIN3c104HalfES5_S5_ZZZNS0_21remainder_kernel_cudaERNS_18TensorIteratorBaseEENKUlvE0_clEvENKUlvE1_clEvEUlS5_S5_E_EEEEvS7_RKT_EUliE_EEviT1_,@function
        .size           _ZN2at6native18elementwise_kernelILi128ELi4EZNS0_22gpu_kernel_impl_nocastINS0_13BUnaryFunctorIN3c104HalfES5_S5_ZZZNS0_21remainder_kernel_cudaERNS_18TensorIteratorBaseEENKUlvE0_clEvENKUlvE1_clEvEUlS5_S5_E_EEEEvS7_RKT_EUliE_EEviT1_,(.L_x_50188 - _ZN2at6native18elementwise_kernelILi128ELi4EZNS0_22gpu_kernel_impl_nocastINS0_13BUnaryFunctorIN3c104HalfES5_S5_ZZZNS0_21remainder_kernel_cudaERNS_18TensorIteratorBaseEENKUlvE0_clEvENKUlvE1_clEvEUlS5_S5_E_EEEEvS7_RKT_EUliE_EEviT1_)
        .other          _ZN2at6native18elementwise_kernelILi128ELi4EZNS0_22gpu_kernel_impl_nocastINS0_13BUnaryFunctorIN3c104HalfES5_S5_ZZZNS0_21remainder_kernel_cudaERNS_18TensorIteratorBaseEENKUlvE0_clEvENKUlvE1_clEvEUlS5_S5_E_EEEEvS7_RKT_EUliE_EEviT1_,@"STO_CUDA_ENTRY STV_DEFAULT"
_ZN2at6native18elementwise_kernelILi128ELi4EZNS0_22gpu_kernel_impl_nocastINS0_13BUnaryFunctorIN3c104HalfES5_S5_ZZZNS0_21remainder_kernel_cudaERNS_18TensorIteratorBaseEENKUlvE0_clEvENKUlvE1_clEvEUlS5_S5_E_EEEEvS7_RKT_EUliE_EEviT1_:
.text._ZN2at6native18elementwise_kernelILi128ELi4EZNS0_22gpu_kernel_impl_nocastINS0_13BUnaryFunctorIN3c104HalfES5_S5_ZZZNS0_21remainder_kernel_cudaERNS_18TensorIteratorBaseEENKUlvE0_clEvENKUlvE1_clEvEUlS5_S5_E_EEEEvS7_RKT_EUliE_EEviT1_:
        /* <DEDUP_REMOVED lines=44> */
.L_x_30334:
[----:B------:R-:W-:Y:S01]  /*02c0*/  FSETP.GEU.FTZ.AND P0, PT, R7, -R2, PT ;  /* 0x800000020700720b */ /* 0x000fe20003f1e000 */
[----:B------:R-:W-:-:S12]  /*02d0*/  FADD.FTZ R4, R4, -1 ;  /* 0xbf80000004047421 */ /* 0x000fd80000010000 */
[----:B------:R-:W-:-:S07]  /*02e0*/  @!P0 FADD.FTZ R4, R4, -1 ;  /* 0xbf80000004048421 */ /* 0x000fce0000010000 */
.L_x_30333:
[----:B------:R-:W-:Y:S01]  /*02f0*/  FFMA.FTZ R9, -R2, R4, R9 ;  /* 0x0000000402097223 */ /* 0x000fe20000010109 */
[----:B------:R-:W-:Y:S06]  /*0300*/  BRA `(.L_x_30331) ;  /* 0x0000000000707947 */ /* 0x000fec0003800000 */
.L_x_30332:
        /* <DEDUP_REMOVED lines=13> */
.L_x_30336:
        /* <DEDUP_REMOVED lines=13> */
.L_x_30335:
[----:B------:R-:W-:-:S04]  /*04b0*/  FMUL.FTZ R9, R9, 1.1920928955078125e-07 ;  /* 0x3400000009097820 */ /* 0x000fc80000410000 */
[----:B------:R-:W-:-:S07]  /*04c0*/  FMUL.FTZ R9, R10, R9 ;  /* 0x000000090a097220 */ /* 0x000fce0000410000 */
.L_x_30331:
        /* <DEDUP_REMOVED lines=47> */
.L_x_30341:
[----:B------:R-:W-:Y:S01]  /*07c0*/  FSETP.GEU.FTZ.AND P0, PT, R9, -R6, PT ;  /* 0x800000060900720b */ /* 0x000fe20003f1e000 */
[----:B------:R-:W-:-:S12]  /*07d0*/  FADD.FTZ R7, R7, -1 ;  /* 0xbf80000007077421 */ /* 0x000fd80000010000 */
[----:B------:R-:W-:-:S07]  /*07e0*/  @!P0 FADD.FTZ R7, R7, -1 ;  /* 0xbf80000007078421 */ /* 0x000fce0000010000 */
.L_x_30340:
[----:B------:R-:W-:Y:S01]  /*07f0*/  FFMA.FTZ R2, -R6, R7, R2 ;  /* 0x0000000706027223 */ /* 0x000fe20000010102 */
[----:B------:R-:W-:Y:S06]  /*0800*/  BRA `(.L_x_30338) ;  /* 0x0000000000707947 */ /* 0x000fec0003800000 */
.L_x_30339:
        /* <DEDUP_REMOVED lines=13> */
.L_x_30343:
        /* <DEDUP_REMOVED lines=13> */
.L_x_30342:
[----:B------:R-:W-:-:S04]  /*09b0*/  FMUL.FTZ R7, R2, 1.1920928955078125e-07 ;  /* 0x3400000002077820 */ /* 0x000fc80000410000 */
[----:B------:R-:W-:-:S07]  /*09c0*/  FMUL.FTZ R2, R8, R7 ;  /* 0x0000000708027220 */ /* 0x000fce0000410000 */
.L_x_30338:
        /* <DEDUP_REMOVED lines=13> */
[----:B-1----:R1:W-:Y:S02]  /*0aa0*/  STG.E.U16 desc[UR6][R4.64], R7 ;  /* 0x0000000704007986 */ /* 0x0023e4000c101506 */
.L_x_30330:
[----:B------:R-:W-:-:S13]  /*0ab0*/  ISETP.GE.AND P0, PT, R3, UR4, PT ;  /* 0x0000000403007c0c */ /* 0x000fda000bf06270 */
[----:B------:R-:W-:Y:S05]  /*0ac0*/  @P0 BREAK.RELIABLE B1 ;  /* 0x0000000000010942 */ /* 0x000fea0003800100 */
[----:B------:R-:W-:Y:S05]  /*0ad0*/  @P0 BRA `(.L_x_30337) ;  /* 0x0000000400500947 */ /* 0x000fea0003800000 */
[----:B------:R-:W-:Y:S05]  /*0ae0*/  BSYNC.RELIABLE B1 ;  /* 0x0000000000017941 */ /* 0x000fea0003800100 */
.L_x_30329:
        /* <DEDUP_REMOVED lines=32> */
.L_x_30348:
[----:B------:R-:W-:Y:S01]  /*0cf0*/  FSETP.GEU.FTZ.AND P0, PT, R9, -R6, PT ;  /* 0x800000060900720b */ /* 0x000fe20003f1e000 */
[----:B------:R-:W-:-:S12]  /*0d00*/  FADD.FTZ R7, R7, -1 ;  /* 0xbf80000007077421 */ /* 0x000fd80000010000 */
[----:B------:R-:W-:-:S07]  /*0d10*/  @!P0 FADD.FTZ R7, R7, -1 ;  /* 0xbf80000007078421 */ /* 0x000fce0000010000 */
.L_x_30347:
[----:B------:R-:W-:Y:S05]  /*0d20*/  BSYNC.RECONVERGENT B3 ;  /* 0x0000000000037941 */ /* 0x000fea0003800200 */
.L_x_30346:
[----:B------:R-:W-:Y:S01]  /*0d30*/  FFMA.FTZ R2, -R6, R7, R2 ;  /* 0x0000000706027223 */ /* 0x000fe20000010102 */
[----:B------:R-:W-:Y:S06]  /*0d40*/  BRA `(.L_x_30349) ;  /* 0x0000000000787947 */ /* 0x000fec0003800000 */
.L_x_30345:
        /* <DEDUP_REMOVED lines=14> */
.L_x_30352:
        /* <DEDUP_REMOVED lines=13> */
.L_x_30351:
[----:B------:R-:W-:Y:S05]  /*0f00*/  BSYNC.RECONVERGENT B3 ;  /* 0x0000000000037941 */ /* 0x000fea0003800200 */
.L_x_30350:
[----:B------:R-:W-:-:S04]  /*0f10*/  FMUL.FTZ R7, R2, 1.1920928955078125e-07 ;  /* 0x3400000002077820 */ /* 0x000fc80000410000 */
[----:B------:R-:W-:-:S07]  /*0f20*/  FMUL.FTZ R2, R8, R7 ;  /* 0x0000000708027220 */ /* 0x000fce0000410000 */
.L_x_30349:
[----:B------:R-:W-:Y:S05]  /*0f30*/  BSYNC.RECONVERGENT B0 ;  /* 0x0000000000007941 */ /* 0x000fea0003800200 */
.L_x_30344:
        /* <DEDUP_REMOVED lines=14> */
.L_x_30337:
[----:B------:R-:W-:Y:S05]  /*1020*/  BSYNC.RECONVERGENT B2 ;  /* 0x0000000000027941 */ /* 0x000fea0003800200 */
.L_x_30328:
[----:B------:R-:W-:Y:S05]  /*1030*/  WARPSYNC.ALL ;  /* 0x0000000000007948 */ /* 0x000fea0003800000 */
[----:B------:R-:W-:-:S13]  /*1040*/  ISETP.GE.AND P0, PT, R3, UR4, PT ;  /* 0x0000000403007c0c */ /* 0x000fda000bf06270 */
[----:B------:R-:W-:Y:S05]  /*1050*/  @P0 EXIT ;  /* 0x000000000000094d */ /* 0x000fea0003800000 */
[----:B012---:R-:W0:Y:S02]  /*1060*/  LDC.64 R4, c[0x0][0x588] ;  /* 0x00016200ff047b82 */ /* 0x007e240000000a00 */
        /* <DEDUP_REMOVED lines=29> */
.L_x_30356:
[----:B------:R-:W-:Y:S01]  /*1240*/  FSETP.GEU.FTZ.AND P0, PT, R7, -R6, PT ;  /* 0x800000060700720b */ /* 0x000fe20003f1e000 */
[----:B------:R-:W-:-:S12]  /*1250*/  FADD.FTZ R5, R5, -1 ;  /* 0xbf80000005057421 */ /* 0x000fd80000010000 */
[----:B------:R-:W-:-:S07]  /*1260*/  @!P0 FADD.FTZ R5, R5, -1 ;  /* 0xbf80000005058421 */ /* 0x000fce0000010000 */
.L_x_30355:
[----:B------:R-:W-:Y:S01]  /*1270*/  FFMA.FTZ R2, -R6, R5, R2 ;  /* 0x0000000506027223 */ /* 0x000fe20000010102 */
[----:B------:R-:W-:Y:S06]  /*1280*/  BRA `(.L_x_30353) ;  /* 0x0000000000707947 */ /* 0x000fec0003800000 */
.L_x_30354:
        /* <DEDUP_REMOVED lines=13> */
.L_x_30358:
        /* <DEDUP_REMOVED lines=13> */
.L_x_30357:
[----:B------:R-:W-:-:S04]  /*1430*/  FMUL.FTZ R5, R2, 1.1920928955078125e-07 ;  /* 0x3400000002057820 */ /* 0x000fc80000410000 */
[----:B------:R-:W-:-:S07]  /*1440*/  FMUL.FTZ R2, R8, R5 ;  /* 0x0000000508027220 */ /* 0x000fce0000410000 */
.L_x_30353:
        /* <DEDUP_REMOVED lines=12> */
[----:B-1----:R-:W-:Y:S01]  /*1510*/  STG.E.U16 desc[UR6][R2.64], R5 ;  /* 0x0000000502007986 */ /* 0x002fe2000c101506 */
[----:B------:R-:W-:Y:S05]  /*1520*/  EXIT ;  /* 0x000000000000794d */ /* 0x000fea0003800000 */
.L_x_30327:
        /* <DEDUP_REMOVED lines=306> */
.L_x_30362:
        /* <DEDUP_REMOVED lines=37> */
.L_x_30367:
[----:B------:R-:W-:Y:S05]  /*2aa0*/  BSYNC.RECONVERGENT B3 ;  /* 0x0000000000037941 */ /* 0x000fea0003800200 */
.L_x_30366:
[----:B------:R-:W-:Y:S01]  /*2ab0*/  FFMA.FTZ R6, -R10, R9, R6 ;  /* 0x000000090a067223 */ /* 0x000fe20000010106 */
[----:B------:R-:W-:Y:S06]  /*2ac0*/  BRA `(.L_x_30364) ;  /* 0x0000000000787947 */ /* 0x000fec0003800000 */
.L_x_30365:
        /* <DEDUP_REMOVED lines=14> */
.L_x_30370:
        /* <DEDUP_REMOVED lines=13> */
.L_x_30369:
[----:B------:R-:W-:Y:S05]  /*2c80*/  BSYNC.RECONVERGENT B3 ;  /* 0x0000000000037941 */ /* 0x000fea0003800200 */
.L_x_30368:
[----:B------:R-:W-:-:S04]  /*2c90*/  FMUL.FTZ R9, R6, 1.1920928955078125e-07 ;  /* 0x3400000006097820 */ /* 0x000fc80000410000 */
[----:B------:R-:W-:-:S07]  /*2ca0*/  FMUL.FTZ R6, R12, R9 ;  /* 0x000000090c067220 */ /* 0x000fce0000410000 */
.L_x_30364:
[----:B------:R-:W-:Y:S05]  /*2cb0*/  BSYNC.RECONVERGENT B2 ;  /* 0x0000000000027941 */ /* 0x000fea0003800200 */
.L_x_30363:
        /* <DEDUP_REMOVED lines=25> */
[----:B-1----:R-:W-:-:S05]  /*2e50*/  IMAD.HI.U32 R6, R3, UR8, R4 ;  /* 0x0000000803067c27 */ /* 0x002fca000f8e0004 */
[----:B------:R-:W-:-:S05]  /*2e60*/  SHF.R.U32.HI R7, RZ, UR9, R6 ;  /* 0x00000009ff077c19 */ /* 0x000fca0008011606 */
[----:B------:R-:W-:-:S04]  /*2e70*/  IMAD.MOV R4, RZ, RZ, -R7 ;  /* 0x000000ffff047224 */ /* 0x000fc800078e0a07 */
        /* <DEDUP_REMOVED lines=278> */
[----:B0-----:R-:W-:-:S03]  /*3fe0*/  IADD3 R13, PT, PT, -R11, RZ, RZ ;  /* 0x000000ff0b0d7210 */ /* 0x001fc60007ffe1ff */
[----:B------:R-:W0:Y:S01]  /*3ff0*/  @P0 LDC.64 R8, c[0x0][0x578] ;  /* 0x00015e00ff080b82 */ /* 0x000e220000000a00 */
[----:B----4-:R-:W-:-:S05]  /*4000*/  @P0 IMAD.HI.U32 R6, R11, R14, R10 ;  /* 0x0000000e0b060227 */ /* 0x010fca00078e000a */
        /* <DEDUP_REMOVED lines=8> */
.L_x_30372:
        /* <DEDUP_REMOVED lines=34> */
.L_x_30378:
[----:B------:R-:W-:Y:S01]  /*42b0*/  FSETP.GEU.FTZ.AND P0, PT, R11, -R10, PT ;  /* 0x8000000a0b00720b */ /* 0x000fe20003f1e000 */
[----:B------:R-:W-:-:S12]  /*42c0*/  FADD.FTZ R9, R9, -1 ;  /* 0xbf80000009097421 */ /* 0x000fd80000010000 */
[----:B------:R-:W-:-:S07]  /*42d0*/  @!P0 FADD.FTZ R9, R9, -1 ;  /* 0xbf80000009098421 */ /* 0x000fce0000010000 */
.L_x_30377:
[----:B------:R-:W-:Y:S05]  /*42e0*/  BSYNC.RECONVERGENT B3 ;  /* 0x0000000000037941 */ /* 0x000fea0003800200 */
.L_x_30376:
[----:B------:R-:W-:Y:S01]  /*42f0*/  FFMA.FTZ R6, -R10, R9, R6 ;  /* 0x000000090a067223 */ /* 0x000fe20000010106 */
[----:B------:R-:W-:Y:S06]  /*4300*/  BRA `(.L_x_30374) ;  /* 0x0000000000787947 */ /* 0x000fec0003800000 */
.L_x_30375:
        /* <DEDUP_REMOVED lines=14> */
.L_x_30381:
        /* <DEDUP_REMOVED lines=13> */
.L_x_30380:
[----:B------:R-:W-:Y:S05]  /*44c0*/  BSYNC.RECONVERGENT B3 ;  /* 0x0000000000037941 */ /* 0x000fea0003800200 */
.L_x_30379:
[----:B------:R-:W-:-:S04]  /*44d0*/  FMUL.FTZ R9, R6, 1.1920928955078125e-07 ;  /* 0x3400000006097820 */ /* 0x000fc80000410000 */
[----:B------:R-:W-:-:S07]  /*44e0*/  FMUL.FTZ R6, R12, R9 ;  /* 0x000000090c067220 */ /* 0x000fce0000410000 */
.L_x_30374:
[----:B------:R-:W-:Y:S05]  /*44f0*/  BSYNC.RECONVERGENT B2 ;  /* 0x0000000000027941 */ /* 0x000fea0003800200 */
.L_x_30373:
        /* <DEDUP_REMOVED lines=16> */
.L_x_30361:
[----:B------:R-:W-:-:S13]  /*4600*/  ISETP.GE.AND P0, PT, R3, UR4, PT ;  /* 0x0000000403007c0c */ /* 0x000fda000bf06270 */
[----:B------:R-:W-:Y:S05]  /*4610*/  @P0 BREAK.RELIABLE B0 ;  /* 0x0000000000000942 */ /* 0x000fea0003800100 */
[----:B------:R-:W-:Y:S05]  /*4620*/  @P0 BRA `(.L_x_30371) ;  /* 0x0000001800080947 */ /* 0x000fea0003800000 */
[----:B------:R-:W-:Y:S05]  /*4630*/  BSYNC.RELIABLE B0 ;  /* 0x0000000000007941 */ /* 0x000fea0003800100 */
.L_x_30360:
[----:B------:R-:W2:Y:S01]  /*4640*/  LDCU.64 UR8, c[0x0][0x390] ;  /* 0x00007200ff0877ac */ /* 0x000ea20008000a00 */
[----:B-1----:R-:W-:Y:S02]  /*4650*/  HFMA2 R4, -RZ, RZ, 0, 0 ;  /* 0x00000000ff047431 */ /* 0x002fe400000001ff */
        /* <DEDUP_REMOVED lines=296> */
.L_x_30382:
[----:B------:R-:W1:Y:S02]  /*58e0*/  LDCU.64 UR8, c[0x0][0x588] ;  /* 0x0000b100ff0877ac */ /* 0x000e640008000a00 */
[----:B-1----:R-:W-:-:S05]  /*58f0*/  IADD3 R8, P0, PT, R4, UR8, RZ ;  /* 0x0000000804087c10 */ /* 0x002fca000ff1e0ff */
[----:B------:R-:W-:-:S05]  /*5900*/  IMAD.X R9, RZ, RZ, UR9, P0 ;  /* 0x00000009ff097e24 */ /* 0x000fca00080e06ff */
        /* <DEDUP_REMOVED lines=31> */
.L_x_30388:
[----:B------:R-:W-:Y:S01]  /*5b00*/  FSETP.GEU.FTZ.AND P0, PT, R11, -R10, PT ;  /* 0x8000000a0b00720b */ /* 0x000fe20003f1e000 */
[----:B------:R-:W-:-:S12]  /*5b10*/  FADD.FTZ R9, R9, -1 ;  /* 0xbf80000009097421 */ /* 0x000fd80000010000 */
[----:B------:R-:W-:-:S07]  /*5b20*/  @!P0 FADD.FTZ R9, R9, -1 ;  /* 0xbf80000009098421 */ /* 0x000fce0000010000 */
.L_x_30387:
[----:B------:R-:W-:Y:S05]  /*5b30*/  BSYNC.RECONVERGENT B3 ;  /* 0x0000000000037941 */ /* 0x000fea0003800200 */
.L_x_30386:
[----:B------:R-:W-:Y:S01]  /*5b40*/  FFMA.FTZ R6, -R10, R9, R6 ;  /* 0x000000090a067223 */ /* 0x000fe20000010106 */
[----:B------:R-:W-:Y:S06]  /*5b50*/  BRA `(.L_x_30384) ;  /* 0x0000000000787947 */ /* 0x000fec0003800000 */
.L_x_30385:
        /* <DEDUP_REMOVED lines=14> */
.L_x_30391:
        /* <DEDUP_REMOVED lines=13> */
.L_x_30390:
[----:B------:R-:W-:Y:S05]  /*5d10*/  BSYNC.RECONVERGENT B3 ;  /* 0x0000000000037941 */ /* 0x000fea0003800200 */
.L_x_30389:
[----:B------:R-:W-:-:S04]  /*5d20*/  FMUL.FTZ R9, R6, 1.1920928955078125e-07 ;  /* 0x3400000006097820 */ /* 0x000fc80000410000 */
[----:B------:R-:W-:-:S07]  /*5d30*/  FMUL.FTZ R6, R12, R9 ;  /* 0x000000090c067220 */ /* 0x000fce0000410000 */
.L_x_30384:
[----:B------:R-:W-:Y:S05]  /*5d40*/  BSYNC.RECONVERGENT B2 ;  /* 0x0000000000027941 */ /* 0x000fea0003800200 */
.L_x_30383:
        /* <DEDUP_REMOVED lines=16> */
.L_x_30371:
[----:B------:R-:W-:Y:S05]  /*5e50*/  BSYNC.RECONVERGENT B1 ;  /* 0x0000000000017941 */ /* 0x000fea0003800200 */
.L_x_30359:
[----:B------:R-:W-:Y:S05]  /*5e60*/  WARPSYNC.ALL ;  /* 0x0000000000007948 */ /* 0x000fea0003800000 */
[----:B------:R-:W-:-:S13]  /*5e70*/  ISETP.GE.AND P0, PT, R3, UR4, PT ;  /* 0x0000000403007c0c */ /* 0x000fda000bf06270 */
[----:B------:R-:W-:Y:S05]  /*5e80*/  @P0 EXIT ;  /* 0x000000000000094d */ /* 0x000fea0003800000 */
[----:B------:R-:W3:Y:S01]  /*5e90*/  LDCU.64 UR4, c[0x0][0x390] ;  /* 0x00007200ff0477ac */ /* 0x000ee20008000a00 */
[----:B-12---:R-:W-:Y:S01]  /*5ea0*/  MOV R5, R3 ;  /* 0x0000000300057202 */ /* 0x006fe20000000f00 */
[----:B------:R-:W-:Y:S01]  /*5eb0*/  IMAD.MOV.U32 R4, RZ, RZ, RZ ;  /* 0x000000ffff047224 */ /* 0x000fe200078e00ff */
        /* <DEDUP_REMOVED lines=290> */
[----:B------:R-:W-:Y:S02]  /*70e0*/  IMAD R2, R4, UR5, R2 ;  /* 0x0000000504027c24 */ /* 0x000fe4000f8e0202 */
[----:B------:R-:W-:-:S04]  /*70f0*/  @P0 IMAD.MOV R6, RZ, RZ, -R0 ;  /* 0x000000ffff060224 */ /* 0x000fc800078e0a00 */
[----:B-1----:R-:W-:-:S04]  /*7100*/  @P0 IMAD R6, R11, R6, R7 ;  /* 0x000000060b060224 */ /* 0x002fc800078e0207 */
[C---:B0-----:R-:W-:Y:S02]  /*7110*/  @P0 IMAD R3, R6.reuse, R12, R3 ;  /* 0x0000000c06030224 */ /* 0x041fe400078e0203 */
[----:B------:R-:W-:-:S07]  /*7120*/  @P0 IMAD R2, R6, R13, R2 ;  /* 0x0000000d06020224 */ /* 0x000fce00078e0202 */
.L_x_30392:
        /* <DEDUP_REMOVED lines=36> */
.L_x_30398:
[----:B------:R-:W-:Y:S01]  /*7370*/  FSETP.GEU.FTZ.AND P0, PT, R9, -R8, PT ;  /* 0x800000080900720b */ /* 0x000fe20003f1e000 */
[----:B------:R-:W-:-:S12]  /*7380*/  FADD.FTZ R7, R7, -1 ;  /* 0xbf80000007077421 */ /* 0x000fd80000010000 */
[----:B------:R-:W-:-:S07]  /*7390*/  @!P0 FADD.FTZ R7, R7, -1 ;  /* 0xbf80000007078421 */ /* 0x000fce0000010000 */
.L_x_30397:
[----:B------:R-:W-:Y:S05]  /*73a0*/  BSYNC.RECONVERGENT B2 ;  /* 0x0000000000027941 */ /* 0x000fea0003800200 */
.L_x_30396:
[----:B------:R-:W-:Y:S01]  /*73b0*/  FFMA.FTZ R4, -R8, R7, R4 ;  /* 0x0000000708047223 */ /* 0x000fe20000010104 */
[----:B------:R-:W-:Y:S06]  /*73c0*/  BRA `(.L_x_30394) ;  /* 0x0000000000787947 */ /* 0x000fec0003800000 */
.L_x_30395:
        /* <DEDUP_REMOVED lines=14> */
.L_x_30401:
        /* <DEDUP_REMOVED lines=13> */
.L_x_30400:
[----:B------:R-:W-:Y:S05]  /*7580*/  BSYNC.RECONVERGENT B2 ;  /* 0x0000000000027941 */ /* 0x000fea0003800200 */
.L_x_30399:
[----:B------:R-:W-:-:S04]  /*7590*/  FMUL.FTZ R7, R4, 1.1920928955078125e-07 ;  /* 0x3400000004077820 */ /* 0x000fc80000410000 */
[----:B------:R-:W-:-:S07]  /*75a0*/  FMUL.FTZ R4, R10, R7 ;  /* 0x000000070a047220 */ /* 0x000fce0000410000 */
.L_x_30394:
[----:B------:R-:W-:Y:S05]  /*75b0*/  BSYNC.RECONVERGENT B1 ;  /* 0x0000000000017941 */ /* 0x000fea0003800200 */
.L_x_30393:
        /* <DEDUP_REMOVED lines=13> */
.L_x_30402:
        /* <DEDUP_REMOVED lines=15> */
.L_x_50188:


//--------------------- .text._ZN2at6native27unrolled_elementwise_kernelINS0_13BUnaryFunctorIN3c104HalfES4_S4_ZZZNS0_21remainder_kernel_cudaERNS_18TensorIteratorBaseEENKUlvE0_clEvENKUlvE1_clEvEUlS4_S4_E_EESt5arrayIPcLm2EELi4E23TrivialOffsetCalculatorILi1EjESF_NS0_6memory15LoadWithoutCastENSG_16StoreWithoutCastEEEviT_T0_T2_T3_T4_T5_ --------------------------
	.section	.text._ZN2at6native27unrolled_elementwise_kernelINS0_13BUnaryFunctorIN3c104HalfES4_S4_ZZZNS0_21remainder_kernel_cudaERNS_18TensorIteratorBaseEENKUlvE0_clEvENKUlvE1_clEvEUlS4_S4_E_EESt5arrayIPcLm2EELi4E23TrivialOffsetCalculatorILi1EjESF_NS0_6memory15LoadWithoutCastENSG_16StoreWithoutCastEEEviT_T0_T2_T3_T4_T5_,"ax",@progbits
	.align	128
        .global         _ZN2at6native27unrolled_elementwise_kernelINS0_13BUnaryFunctorIN3c104HalfES4_S4_ZZZNS0_21remainder_kernel_cudaERNS_18TensorIteratorBaseEENKUlvE0_clEvENKUlvE1_clEvEUlS4_S4_E_EESt5arrayIPcLm2EELi4E23TrivialOffsetCalculatorILi1EjESF_NS0_6memory15LoadWithoutCastENSG_16StoreWithoutCastEEEviT_T0_T2_T3_T4_T5_
        .type           _ZN2at6native27unrolled_elementwise_kernelINS0_13BUnaryFunctorIN3c104HalfES4_S4_ZZZNS0_21remainder_kernel_cudaERNS_18TensorIteratorBaseEENKUlvE0_clEvENKUlvE1_clEvEUlS4_S4_E_EESt5arrayIPcLm2EELi4E23TrivialOffsetCalculatorILi1EjESF_NS0_6memory15LoadWithoutCastENSG_16StoreWithoutCastEEEviT_T0_T2_T3_T4_T5_,@function
        .size           _ZN2at6native27unrolled_elementwise_kernelINS0_13BUnaryFunctorIN3c104HalfES4_S4_ZZZNS0_21remainder_kernel_cudaERNS_18TensorIteratorBaseEENKUlvE0_clEvENKUlvE1_clEvEUlS4_S4_E_EESt5arrayIPcLm2EELi4E23TrivialOffsetCalculatorILi1EjESF_NS0_6memory15LoadWithoutCastENSG_16StoreWithoutCastEEEviT_T0_T2_T3_T4_T5_,(.L_x_50189 - _ZN2at6native27unrolled_elementwise_kernelINS0_13BUnaryFunctorIN3c104HalfES4_S4_ZZZNS0_21remainder_kernel_cudaERNS_18TensorIteratorBaseEENKUlvE0_clEvENKUlvE1_clEvEUlS4_S4_E_EESt5arrayIPcLm2EELi4E23TrivialOffsetCalculatorILi1EjESF_NS0_6memory15LoadWithoutCastENSG_16StoreWithoutCastEEEviT_T0_T2_T3_T4_T5_)
        .other          _ZN2at6native27unrolled_elementwise_kernelINS0_13BUnaryFunctorIN3c104HalfES4_S4_ZZZNS0_21remainder_kernel_cudaERNS_18TensorIteratorBaseEENKUlvE0_clEvENKUlvE1_clEvEUlS4_S4_E_EESt5arrayIPcLm2EELi4E23TrivialOffsetCalculatorILi1EjESF_NS0_6memory15LoadWithoutCastENSG_16StoreWithoutCastEEEviT_T0_T2_T3_T4_T5_,@"STO_CUDA_ENTRY STV_DEFAULT"
_ZN2at6native27unrolled_elementwise_kernelINS0_13BUnaryFunctorIN3c104HalfES4_S4_ZZZNS0_21remainder_kernel_cudaERNS_18TensorIteratorBaseEENKUlvE0_clEvENKUlvE1_clEvEUlS4_S4_E_EESt5arrayIPcLm2EELi4E23TrivialOffsetCalculatorILi1EjESF_NS0_6memory15LoadWithoutCastENSG_16StoreWithoutCastEEEviT_T0_T2_T3_T4_T5_:
.text._ZN2at6native27unrolled_elementwise_kernelINS0_13BUnaryFunctorIN3c104HalfES4_S4_ZZZNS0_21remainder_kernel_cudaERNS_18TensorIteratorBaseEENKUlvE0_clEvENKUlvE1_clEvEUlS4_S4_E_EESt5arrayIPcLm2EELi4E23TrivialOffsetCalculatorILi1EjESF_NS0_6memory15LoadWithoutCastENSG_16StoreWithoutCastEEEviT_T0_T2_T3_T4_T5_:
        /* <DEDUP_REMOVED lines=16> */
[----:B0-----:R-:W-:-:S12]  /*0100*/  @!P0 IMAD.WIDE.U32 R4, R15, 0x2, R4 ;  /* 0x000000020f048825 */ /* 0x001fd800078e0004 */
[----:B------:R-:W-:Y:S01]  /*0110*/  @!P3 IMAD R19, R0, 0x200, R13 ;  /* 0x000002000013b824 */ /* 0x000fe200078e020d */
[----:B------:R-:W0:Y:S01]  /*0120*/  @!P3 LDC.64 R8, c[0x0][0x390] ;  /* 0x0000e400ff08bb82 */ /* 0x000e220000000a00 */
[----:B------:R-:W-:Y:S02]  /*0130*/  @!P3 VIADD R13, R13, 0x80 ;  /* 0x000000800d0db836 */ /* 0x000fe40000000000 */
[----:B--2---:R-:W-:-:S03]  /*0140*/  @!P1 IMAD.WIDE.U32 R10, R17, 0x2, R10 ;  /* 0x00000002110a9825 */ /* 0x004fc600078e000a */
[----:B------:R-:W-:-:S13]  /*0150*/  ISETP.GE.AND P2, PT, R13, R2, PT ;  /* 0x000000020d00720c */ /* 0x000fda0003f46270 */
        /* <DEDUP_REMOVED lines=48> */
.L_x_30409:
[----:B------:R-:W-:Y:S05]  /*0460*/  BSYNC.RECONVERGENT B2 ;  /* 0x0000000000027941 */ /* 0x000fea0003800200 */
.L_x_30408:
[----:B------:R-:W-:Y:S01]  /*0470*/  FFMA.FTZ R10, -R9, R11, R10 ;  /* 0x0000000b090a7223 */ /* 0x000fe2000001010a */
[----:B------:R-:W-:Y:S06]  /*0480*/  BRA `(.L_x_30406) ;  /* 0x0000000000787947 */ /* 0x000fec0003800000 */
.L_x_30407:
        /* <DEDUP_REMOVED lines=14> */
.L_x_30412:
        /* <DEDUP_REMOVED lines=13> */
.L_x_30411:
[----:B------:R-:W-:Y:S05]  /*0640*/  BSYNC.RECONVERGENT B2 ;  /* 0x0000000000027941 */ /* 0x000fea0003800200 */
.L_x_30410:
[----:B0-----:R-:W-:-:S04]  /*0650*/  FMUL.FTZ R9, R10, 1.1920928955078125e-07 ;  /* 0x340000000a097820 */ /* 0x001fc80000410000 */
[----:B------:R-:W-:-:S07]  /*0660*/  FMUL.FTZ R10, R16, R9 ;  /* 0x00000009100a7220 */ /* 0x000fce0000410000 */
.L_x_30406:
[----:B------:R-:W-:Y:S05]  /*0670*/  BSYNC.RECONVERGENT B0 ;  /* 0x0000000000007941 */ /* 0x000fea0003800200 */
.L_x_30405:
        /* <DEDUP_REMOVED lines=11> */
.L_x_30404:
[----:B------:R-:W-:Y:S05]  /*0730*/  BSYNC.RECONVERGENT B1 ;  /* 0x0000000000017941 */ /* 0x000fea0003800200 */
.L_x_30403:
[----:B------:R-:W-:Y:S01]  /*0740*/  VIADD R5, R3, 0x80 ;  /* 0x0000008003057836 */ /* 0x000fe20000000000 */
[----:B------:R-:W-:Y:S04]  /*0750*/  BSSY.RECONVERGENT B1, `(.L_x_30413) ;  /* 0x0000051000017945 */ /* 0x000fe80003800200 */
[----:B------:R-:W-:-:S13]  /*0760*/  ISETP.GE.AND P0, PT, R5, R2, PT ;  /* 0x000000020500720c */ /* 0x000fda0003f06270 */
        /* <DEDUP_REMOVED lines=31> */
.L_x_30420:
[----:B------:R-:W-:Y:S01]  /*0960*/  FSETP.GEU.FTZ.AND P0, PT, R13, -R14, PT ;  /* 0x8000000e0d00720b */ /* 0x000fe20003f1e000 */
[----:B------:R-:W-:-:S12]  /*0970*/  FADD.FTZ R11, R11, -1 ;  /* 0xbf8000000b0b7421 */ /* 0x000fd80000010000 */
[----:B------:R-:W-:-:S07]  /*0980*/  @!P0 FADD.FTZ R11, R11, -1 ;  /* 0xbf8000000b0b8421 */ /* 0x000fce0000010000 */
.L_x_30419:
[----:B------:R-:W-:Y:S05]  /*0990*/  BSYNC.RECONVERGENT B2 ;  /* 0x0000000000027941 */ /* 0x000fea0003800200 */
.L_x_30418:
[----:B------:R-:W-:Y:S01]  /*09a0*/  FFMA.FTZ R10, -R14, R11, R10 ;  /* 0x0000000b0e0a7223 */ /* 0x000fe2000001010a */
[----:B------:R-:W-:Y:S06]  /*09b0*/  BRA `(.L_x_30416) ;  /* 0x0000000000787947 */ /* 0x000fec0003800000 */
.L_x_30417:
        /* <DEDUP_REMOVED lines=14> */
.L_x_30423:
        /* <DEDUP_REMOVED lines=13> */
.L_x_30422:
[----:B------:R-:W-:Y:S05]  /*0b70*/  BSYNC.RECONVERGENT B2 ;  /* 0x0000000000027941 */ /* 0x000fea0003800200 */
.L_x_30421:
[----:B------:R-:W-:-:S04]  /*0b80*/  FMUL.FTZ R10, R10, 1.1920928955078125e-07 ;  /* 0x340000000a0a7820 */ /* 0x000fc80000410000 */
[----:B------:R-:W-:-:S07]  /*0b90*/  FMUL.FTZ R10, R15, R10 ;  /* 0x0000000a0f0a7220 */ /* 0x000fce0000410000 */
.L_x_30416:
[----:B------:R-:W-:Y:S05]  /*0ba0*/  BSYNC.RECONVERGENT B0 ;  /* 0x0000000000007941 */ /* 0x000fea0003800200 */
.L_x_30415:
        /* <DEDUP_REMOVED lines=11> */
.L_x_30414:
[----:B------:R-:W-:Y:S05]  /*0c60*/  BSYNC.RECONVERGENT B1 ;  /* 0x0000000000017941 */ /* 0x000fea0003800200 */
.L_x_30413:
[----:B-----5:R-:W-:Y:S01]  /*0c70*/  VIADD R9, R3, 0x100 ;  /* 0x0000010003097836 */ /* 0x020fe20000000000 */
        /* <DEDUP_REMOVED lines=33> */
.L_x_30431:
[----:B------:R-:W-:Y:S01]  /*0e90*/  FSETP.GEU.FTZ.AND P0, PT, R14, -R13, PT ;  /* 0x8000000d0e00720b */ /* 0x000fe20003f1e000 */
[----:B------:R-:W-:-:S12]  /*0ea0*/  FADD.FTZ R12, R12, -1 ;  /* 0xbf8000000c0c7421 */ /* 0x000fd80000010000 */
[----:B------:R-:W-:-:S07]  /*0eb0*/  @!P0 FADD.FTZ R12, R12, -1 ;  /* 0xbf8000000c0c8421 */ /* 0x000fce0000010000 */
.L_x_30430:
[----:B------:R-:W-:Y:S05]  /*0ec0*/  BSYNC.RECONVERGENT B2 ;  /* 0x0000000000027941 */ /* 0x000fea0003800200 */
.L_x_30429:
[----:B------:R-:W-:Y:S01]  /*0ed0*/  FFMA.FTZ R9, -R13, R12, R9 ;  /* 0x0000000c0d097223 */ /* 0x000fe20000010109 */
[----:B------:R-:W-:Y:S06]  /*0ee0*/  BRA `(.L_x_30427) ;  /* 0x0000000000787947 */ /* 0x000fec0003800000 */
.L_x_30428:
        /* <DEDUP_REMOVED lines=14> */
.L_x_30434:
        /* <DEDUP_REMOVED lines=13> */
.L_x_30433:
[----:B------:R-:W-:Y:S05]  /*10a0*/  BSYNC.RECONVERGENT B2 ;  /* 0x0000000000027941 */ /* 0x000fea0003800200 */
.L_x_30432:
[----:B------:R-:W-:-:S04]  /*10b0*/  FMUL.FTZ R12, R9, 1.1920928955078125e-07 ;  /* 0x34000000090c7820 */ /* 0x000fc80000410000 */
[----:B------:R-:W-:-:S07]  /*10c0*/  FMUL.FTZ R9, R15, R12 ;  /* 0x0000000c0f097220 */ /* 0x000fce0000410000 */
.L_x_30427:
[----:B------:R-:W-:Y:S05]  /*10d0*/  BSYNC.RECONVERGENT B0 ;  /* 0x0000000000007941 */ /* 0x000fea0003800200 */
.L_x_30426:
        /* <DEDUP_REMOVED lines=11> */
.L_x_30425:
[----:B------:R-:W-:Y:S05]  /*1190*/  BSYNC.RECONVERGENT B1 ;  /* 0x0000000000017941 */ /* 0x000fea0003800200 */
.L_x_30424:
        /* <DEDUP_REMOVED lines=34> */
.L_x_30442:
[----:B------:R-:W-:Y:S01]  /*13c0*/  FSETP.GEU.FTZ.AND P0, PT, R13, -R14, PT ;  /* 0x8000000e0d00720b */ /* 0x000fe20003f1e000 */
[----:B------:R-:W-:-:S12]  /*13d0*/  FADD.FTZ R11, R11, -1 ;  /* 0xbf8000000b0b7421 */ /* 0x000fd80000010000 */
[----:B------:R-:W-:-:S07]  /*13e0*/  @!P0 FADD.FTZ R11, R11, -1 ;  /* 0xbf8000000b0b8421 */ /* 0x000fce0000010000 */
.L_x_30441:
[----:B------:R-:W-:Y:S05]  /*13f0*/  BSYNC.RECONVERGENT B2 ;  /* 0x0000000000027941 */ /* 0x000fea0003800200 */
.L_x_30440:
[----:B------:R-:W-:Y:S01]  /*1400*/  FFMA.FTZ R10, -R14, R11, R10 ;  /* 0x0000000b0e0a7223 */ /* 0x000fe2000001010a */
[----:B------:R-:W-:Y:S06]  /*1410*/  BRA `(.L_x_30438) ;  /* 0x0000000000787947 */ /* 0x000fec0003800000 */
.L_x_30439:
        /* <DEDUP_REMOVED lines=14> */
.L_x_30445:
        /* <DEDUP_REMOVED lines=13> */
.L_x_30444:
[----:B------:R-:W-:Y:S05]  /*15d0*/  BSYNC.RECONVERGENT B2 ;  /* 0x0000000000027941 */ /* 0x000fea0003800200 */
.L_x_30443:
[----:B------:R-:W-:-:S04]  /*15e0*/  FMUL.FTZ R10, R10, 1.1920928955078125e-07 ;  /* 0x340000000a0a7820 */ /* 0x000fc80000410000 */
[----:B------:R-:W-:-:S07]  /*15f0*/  FMUL.FTZ R10, R15, R10 ;  /* 0x0000000a0f0a7220 */ /* 0x000fce0000410000 */
.L_x_30438:
[----:B------:R-:W-:Y:S05]  /*1600*/  BSYNC.RECONVERGENT B0 ;  /* 0x0000000000007941 */ /* 0x000fea0003800200 */
.L_x_30437:
        /* <DEDUP_REMOVED lines=11> */
.L_x_30436:
[----:B------:R-:W-:Y:S05]  /*16c0*/  BSYNC.RECONVERGENT B1 ;  /* 0x0000000000017941 */ /* 0x000fea0003800200 */
.L_x_30435:
        /* <DEDUP_REMOVED lines=13> */
[----:B------:R-:W-:Y:S02]  /*17a0*/  IMAD R11, R0, 0x200, R3 ;  /* 0x00000200000b7824 */ /* 0x000fe400078e0203 */
[----:B------:R-:W-:Y:S02]  /*17b0*/  VIADD R3, R3, 0x80 ;  /* 0x0000008003037836 */ /* 0x000fe40000000000 */
[----:B-1----:R-:W-:-:S05]  /*17c0*/  IMAD.WIDE.U32 R4, R11, 0x2, R4 ;  /* 0x000000020b047825 */ /* 0x002fca00078e0004 */
[----:B------:R1:W-:Y:S02]  /*17d0*/  STG.E.U16 desc[UR4][R4.64], R8 ;  /* 0x0000000804007986 */ /* 0x0003e4000c101504 */
.L_x_30448:
[----:B------:R-:W-:Y:S05]  /*17e0*/  BSYNC.RELIABLE B1 ;  /* 0x0000000000017941 */ /* 0x000fea0003800100 */
.L_x_30447:
[----:B------:R-:W-:-:S13]  /*17f0*/  ISETP.GE.AND P0, PT, R3, R2, PT ;  /* 0x000000020300720c */ /* 0x000fda0003f06270 */
[----:B-1----:R-:W1:Y:S01]  /*1800*/  @!P0 LDC.64 R4, c[0x0][0x388] ;  /* 0x0000e200ff048b82 */ /* 0x002e620000000a00 */
[----:B------:R-:W-:Y:S02]  /*1810*/  @!P0 IMAD R11, R0, 0x200, R3 ;  /* 0x00000200000b8824 */ /* 0x000fe400078e0203 */
[----:B------:R-:W-:Y:S02]  /*1820*/  @!P0 VIADD R3, R3, 0x80 ;  /* 0x0000008003038836 */ /* 0x000fe40000000000 */
[----:B-1----:R-:W-:-:S05]  /*1830*/  @!P0 IMAD.WIDE.U32 R4, R11, 0x2, R4 ;  /* 0x000000020b048825 */ /* 0x002fca00078e0004 */
[----:B------:R1:W-:Y:S02]  /*1840*/  @!P0 STG.E.U16 desc[UR4][R4.64], R7 ;  /* 0x0000000704008986 */ /* 0x0003e4000c101504 */
.L_x_30449:
[----:B------:R-:W-:Y:S05]  /*1850*/  BSYNC.RECONVERGENT B0 ;  /* 0x0000000000007941 */ /* 0x000fea0003800200 */
.L_x_30446:
[----:B------:R-:W-:Y:S05]  /*1860*/  WARPSYNC.ALL ;  /* 0x0000000000007948 */ /* 0x000fea0003800000 */
[----:B------:R-:W-:-:S13]  /*1870*/  ISETP.GE.AND P0, PT, R3, R2, PT ;  /* 0x000000020300720c */ /* 0x000fda0003f06270 */
[----:B------:R-:W-:Y:S05]  /*1880*/  @P0 EXIT ;  /* 0x000000000000094d */ /* 0x000fea0003800000 */
[----:B-1----:R-:W1:Y:S01]  /*1890*/  LDC.64 R4, c[0x0][0x388] ;  /* 0x0000e200ff047b82 */ /* 0x002e620000000a00 */
[----:B------:R-:W-:-:S04]  /*18a0*/  IMAD R3, R0, 0x200, R3 ;  /* 0x0000020000037824 */ /* 0x000fc800078e0203 */
[----:B-1----:R-:W-:-:S05]  /*18b0*/  IMAD.WIDE.U32 R2, R3, 0x2, R4 ;  /* 0x0000000203027825 */ /* 0x002fca00078e0004 */
[----:B------:R-:W-:Y:S01]  /*18c0*/  STG.E.U16 desc[UR4][R2.64], R9 ;  /* 0x0000000902007986 */ /* 0x000fe2000c101504 */
[----:B------:R-:W-:Y:S05]  /*18d0*/  EXIT ;  /* 0x000000000000794d */ /* 0x000fea0003800000 */
.L_x_30450:
        /* <DEDUP_REMOVED lines=10> */
.L_x_50189:


//--------------------- .text._ZN2at6native29vectorized_elementwise_kernelILi2ENS0_13BUnaryFunctorIN3c104HalfES4_S4_ZZZNS0_21remainder_kernel_cudaERNS_18TensorIteratorBaseEENKUlvE0_clEvENKUlvE1_clEvEUlS4_S4_E_EESt5arrayIPcLm2EEEEviT0_T1_ --------------------------
	.section	.text._ZN2at6native29vectorized_elementwise_kernelILi2ENS0_13BUnaryFunctorIN3c104HalfES4_S4_ZZZNS0_21remainder_kernel_cudaERNS_18TensorIteratorBaseEENKUlvE0_clEvENKUlvE1_clEvEUlS4_S4_E_EESt5arrayIPcLm2EEEEviT0_T1_,"ax",@progbits
	.align	128
        .global         _ZN2at6native29vectorized_elementwise_kernelILi2ENS0_13BUnaryFunctorIN3c104HalfES4_S4_ZZZNS0_21remainder_kernel_cudaERNS_18TensorIteratorBaseEENKUlvE0_clEvENKUlvE1_clEvEUlS4_S4_E_EESt5arrayIPcLm2EEEEviT0_T1_
        .type           _ZN2at6native29vectorized_elementwise_kernelILi2ENS0_13BUnaryFunctorIN3c104HalfES4_S4_ZZZNS0_21remainder_kernel_cudaERNS_18TensorIteratorBaseEENKUlvE0_clEvENKUlvE1_clEvEUlS4_S4_E_EESt5arrayIPcLm2EEEEviT0_T1_,@function
        .size           _ZN2at6native29vectorized_elementwise_kernelILi2ENS0_13BUnaryFunctorIN3c104HalfES4_S4_ZZZNS0_21remainder_kernel_cudaERNS_18TensorIteratorBaseEENKUlvE0_clEvENKUlvE1_clEvEUlS4_S4_E_EESt5arrayIPcLm2EEEEviT0_T1_,(.L_x_50190 - _ZN2at6native29vectorized_elementwise_kernelILi2ENS0_13BUnaryFunctorIN3c104HalfES4_S4_ZZZNS0_21remainder_kernel_cudaERNS_18TensorIteratorBaseEENKUlvE0_clEvENKUlvE1_clEvEUlS4_S4_E_EESt5arrayIPcLm2EEEEviT0_T1_)
        .other          _ZN2at6native29vectorized_elementwise_kernelILi2ENS0_13BUnaryFunctorIN3c104HalfES4_S4_ZZZNS0_21remainder_kernel_cudaERNS_18TensorIteratorBaseEENKUlvE0_clEvENKUlvE1_clEvEUlS4_S4_E_EESt5arrayIPcLm2EEEEviT0_T1_,@"STO_CUDA_ENTRY STV_DEFAULT"
_ZN2at6native29vectorized_elementwise_kernelILi2ENS0_13BUnaryFunctorIN3c104HalfES4_S4_ZZZNS0_21remainder_kernel_cudaERNS_18TensorIteratorBaseEENKUlvE0_clEvENKUlvE1_clEvEUlS4_S4_E_EESt5arrayIPcLm2EEEEviT0_T1_:
.text._ZN2at6native29vectorized_elementwise_kernelILi2ENS0_13BUnaryFunctorIN3c104HalfES4_S4_ZZZNS0_21remainder_kernel_cudaERNS_18TensorIteratorBaseEENKUlvE0_clEvENKUlvE1_clEvEUlS4_S4_E_EESt5arrayIPcLm2EEEEviT0_T1_:
        /* <DEDUP_REMOVED lines=17> */
[----:B------:R-:W1:Y:S01]  /*0110*/  @!P5 LDC.64 R12, c[0x0][0x390] ;  /* 0x0000e400ff0cdb82 */ /* 0x000e620000000a00 */
[----:B------:R-:W-:-:S05]  /*0120*/  @!P5 VIADD R25, R25, 0x80 ;  /* 0x000000801919d836 */ /* 0x000fca0000000000 */
[----:B------:R-:W-:Y:S01]  /*0130*/  ISETP.GE.U32.AND P4, PT, R25, R16, PT ;  /* 0x000000101900720c */ /* 0x000fe20003f86070 */
[----:B0-----:R-:W-:-:S05]  /*0140*/  @!P6 IMAD.WIDE.U32 R2, R5, 0x2, R2 ;  /* 0x000000020502e825 */ /* 0x001fca00078e0002 */
[----:B------:R0:W5:Y:S07]  /*0150*/  @!P6 LDG.E.U16 R18, desc[UR4][R2.64] ;  /* 0x000000040212e981 */ /* 0x00016e000c1e1500 */
[----:B------:R-:W-:Y:S01]  /*0160*/  @!P4 IMAD.IADD R29, R0, 0x1, R25 ;  /* 0x00000001001dc824 */ /* 0x000fe200078e0219 */
[----:B------:R-:W2:Y:S01]  /*0170*/  @!P4 LDC.64 R14, c[0x0][0x390] ;  /* 0x0000e400ff0ecb82 */ /* 0x000ea20000000a00 */
[----:B------:R-:W-:-:S05]  /*0180*/  @!P4 VIADD R25, R25, 0x80 ;  /* 0x000000801919c836 */ /* 0x000fca0000000000 */
[----:B------:R-:W-:-:S13]  /*0190*/  ISETP.GE.U32.AND P3, PT, R25, R16, PT ;  /* 0x000000101900720c */ /* 0x000fda0003f66070 */
        /* <DEDUP_REMOVED lines=75> */
.L_x_30458:
[----:B------:R-:W-:Y:S05]  /*0650*/  BSYNC.RECONVERGENT B2 ;  /* 0x0000000000027941 */ /* 0x000fea0003800200 */
.L_x_30457:
[----:B------:R-:W-:Y:S01]  /*0660*/  FFMA.FTZ R5, -R4, R6, R5 ;  /* 0x0000000604057223 */ /* 0x000fe20000010105 */
[----:B------:R-:W-:Y:S06]  /*0670*/  BRA `(.L_x_30455) ;  /* 0x0000000000787947 */ /* 0x000fec0003800000 */
.L_x_30456:
        /* <DEDUP_REMOVED lines=14> */
.L_x_30461:
        /* <DEDUP_REMOVED lines=13> */
.L_x_30460:
[----:B------:R-:W-:Y:S05]  /*0830*/  BSYNC.RECONVERGENT B2 ;  /* 0x0000000000027941 */ /* 0x000fea0003800200 */
.L_x_30459:
[----:B------:R-:W-:-:S04]  /*0840*/  FMUL.FTZ R5, R5, 1.1920928955078125e-07 ;  /* 0x3400000005057820 */ /* 0x000fc80000410000 */
[----:B------:R-:W-:-:S07]  /*0850*/  FMUL.FTZ R5, R4, R5 ;  /* 0x0000000504057220 */ /* 0x000fce0000410000 */
.L_x_30455:
[----:B------:R-:W-:Y:S05]  /*0860*/  BSYNC.RECONVERGENT B0 ;  /* 0x0000000000007941 */ /* 0x000fea0003800200 */
.L_x_30454:
        /* <DEDUP_REMOVED lines=11> */
.L_x_30453:
[----:B------:R-:W-:Y:S05]  /*0920*/  BSYNC.RECONVERGENT B1 ;  /* 0x0000000000017941 */ /* 0x000fea0003800200 */
.L_x_30452:
[----:B------:R-:W-:Y:S01]  /*0930*/  VIADD R3, R17, 0x80 ;  /* 0x0000008011037836 */ /* 0x000fe20000000000 */
[----:B------:R-:W-:Y:S04]  /*0940*/  BSSY.RECONVERGENT B1, `(.L_x_30462) ;  /* 0x0000051000017945 */ /* 0x000fe80003800200 */
[----:B------:R-:W-:-:S13]  /*0950*/  ISETP.GE.U32.AND P0, PT, R3, R16, PT ;  /* 0x000000100300720c */ /* 0x000fda0003f06070 */
        /* <DEDUP_REMOVED lines=31> */
.L_x_30469:
[----:B------:R-:W-:Y:S01]  /*0b50*/  FSETP.GEU.FTZ.AND P0, PT, R6, -R8, PT ;  /* 0x800000080600720b */ /* 0x000fe20003f1e000 */
[----:B------:R-:W-:-:S12]  /*0b60*/  FADD.FTZ R4, R4, -1 ;  /* 0xbf80000004047421 */ /* 0x000fd80000010000 */
[----:B------:R-:W-:-:S07]  /*0b70*/  @!P0 FADD.FTZ R4, R4, -1 ;  /* 0xbf80000004048421 */ /* 0x000fce0000010000 */
.L_x_30468:
[----:B------:R-:W-:Y:S05]  /*0b80*/  BSYNC.RECONVERGENT B2 ;  /* 0x0000000000027941 */ /* 0x000fea0003800200 */
.L_x_30467:
[----:B------:R-:W-:Y:S01]  /*0b90*/  FFMA.FTZ R7, -R8, R4, R7 ;  /* 0x0000000408077223 */ /* 0x000fe20000010107 */
[----:B------:R-:W-:Y:S06]  /*0ba0*/  BRA `(.L_x_30465) ;  /* 0x0000000000787947 */ /* 0x000fec0003800000 */
.L_x_30466:
        /* <DEDUP_REMOVED lines=14> */
.L_x_30472:
        /* <DEDUP_REMOVED lines=13> */
.L_x_30471:
[----:B------:R-:W-:Y:S05]  /*0d60*/  BSYNC.RECONVERGENT B2 ;  /* 0x0000000000027941 */ /* 0x000fea0003800200 */
.L_x_30470:
[----:B------:R-:W-:-:S04]  /*0d70*/  FMUL.FTZ R7, R7, 1.1920928955078125e-07 ;  /* 0x3400000007077820 */ /* 0x000fc80000410000 */
[----:B------:R-:W-:-:S07]  /*0d80*/  FMUL.FTZ R7, R4, R7 ;  /* 0x0000000704077220 */ /* 0x000fce0000410000 */
.L_x_30465:
[----:B------:R-:W-:Y:S05]  /*0d90*/  BSYNC.RECONVERGENT B0 ;  /* 0x0000000000007941 */ /* 0x000fea0003800200 */
.L_x_30464:
        /* <DEDUP_REMOVED lines=11> */
.L_x_30463:
[----:B------:R-:W-:Y:S05]  /*0e50*/  BSYNC.RECONVERGENT B1 ;  /* 0x0000000000017941 */ /* 0x000fea0003800200 */
.L_x_30462:
        /* <DEDUP_REMOVED lines=34> */
.L_x_30480:
[----:B------:R-:W-:Y:S01]  /*1080*/  FSETP.GEU.FTZ.AND P0, PT, R8, -R9, PT ;  /* 0x800000090800720b */ /* 0x000fe20003f1e000 */
[----:B------:R-:W-:-:S12]  /*1090*/  FADD.FTZ R6, R6, -1 ;  /* 0xbf80000006067421 */ /* 0x000fd80000010000 */
[----:B------:R-:W-:-:S07]  /*10a0*/  @!P0 FADD.FTZ R6, R6, -1 ;  /* 0xbf80000006068421 */ /* 0x000fce0000010000 */
.L_x_30479:
[----:B------:R-:W-:Y:S05]  /*10b0*/  BSYNC.RECONVERGENT B2 ;  /* 0x0000000000027941 */ /* 0x000fea0003800200 */
.L_x_30478:
[----:B------:R-:W-:Y:S01]  /*10c0*/  FFMA.FTZ R7, -R9, R6, R7 ;  /* 0x0000000609077223 */ /* 0x000fe20000010107 */
[----:B------:R-:W-:Y:S06]  /*10d0*/  BRA `(.L_x_30476) ;  /* 0x0000000000787947 */ /* 0x000fec0003800000 */
.L_x_30477:
        /* <DEDUP_REMOVED lines=14> */
.L_x_30483:
        /* <DEDUP_REMOVED lines=13> */
.L_x_30482:
[----:B------:R-:W-:Y:S05]  /*1290*/  BSYNC.RECONVERGENT B2 ;  /* 0x0000000000027941 */ /* 0x000fea0003800200 */
.L_x_30481:
[----:B------:R-:W-:-:S04]  /*12a0*/  FMUL.FTZ R7, R7, 1.1920928955078125e-07 ;  /* 0x3400000007077820 */ /* 0x000fc80000410000 */
[----:B------:R-:W-:-:S07]  /*12b0*/  FMUL.FTZ R7, R6, R7 ;  /* 0x0000000706077220 */ /* 0x000fce0000410000 */
.L_x_30476:
[----:B------:R-:W-:Y:S05]  /*12c0*/  BSYNC.RECONVERGENT B0 ;  /* 0x0000000000007941 */ /* 0x000fea0003800200 */
.L_x_30475:
        /* <DEDUP_REMOVED lines=11> */
.L_x_30474:
[----:B------:R-:W-:Y:S05]  /*1380*/  BSYNC.RECONVERGENT B1 ;  /* 0x0000000000017941 */ /* 0x000fea0003800200 */
.L_x_30473:
        /* <DEDUP_REMOVED lines=34> */
.L_x_30491:
[----:B------:R-:W-:Y:S01]  /*15b0*/  FSETP.GEU.FTZ.AND P0, PT, R9, -R10, PT ;  /* 0x8000000a0900720b */ /* 0x000fe20003f1e000 */
[----:B------:R-:W-:-:S12]  /*15c0*/  FADD.FTZ R7, R7, -1 ;  /* 0xbf80000007077421 */ /* 0x000fd80000010000 */
[----:B------:R-:W-:-:S07]  /*15d0*/  @!P0 FADD.FTZ R7, R7, -1 ;  /* 0xbf80000007078421 */ /* 0x000fce0000010000 */
.L_x_30490:
[----:B------:R-:W-:Y:S05]  /*15e0*/  BSYNC.RECONVERGENT B2 ;  /* 0x0000000000027941 */ /* 0x000fea0003800200 */
.L_x_30489:
[----:B------:R-:W-:Y:S01]  /*15f0*/  FFMA.FTZ R8, -R10, R7, R8 ;  /* 0x000000070a087223 */ /* 0x000fe20000010108 */
[----:B------:R-:W-:Y:S06]  /*1600*/  BRA `(.L_x_30487) ;  /* 0x0000000000787947 */ /* 0x000fec0003800000 */
.L_x_30488:
        /* <DEDUP_REMOVED lines=14> */
.L_x_30494:
        /* <DEDUP_REMOVED lines=13> */
.L_x_30493:
[----:B------:R-:W-:Y:S05]  /*17c0*/  BSYNC.RECONVERGENT B2 ;  /* 0x0000000000027941 */ /* 0x000fea0003800200 */
.L_x_30492:
[----:B------:R-:W-:-:S04]  /*17d0*/  FMUL.FTZ R8, R8, 1.1920928955078125e-07 ;  /* 0x3400000008087820 */ /* 0x000fc80000410000 */
[----:B------:R-:W-:-:S07]  /*17e0*/  FMUL.FTZ R8, R7, R8 ;  /* 0x0000000807087220 */ /* 0x000fce0000410000 */
.L_x_30487:
[----:B------:R-:W-:Y:S05]  /*17f0*/  BSYNC.RECONVERGENT B0 ;  /* 0x0000000000007941 */ /* 0x000fea0003800200 */
.L_x_30486:
        /* <DEDUP_REMOVED lines=11> */
.L_x_30485:
[----:B------:R-:W-:Y:S05]  /*18b0*/  BSYNC.RECONVERGENT B1 ;  /* 0x0000000000017941 */ /* 0x000fea0003800200 */
.L_x_30484:
        /* <DEDUP_REMOVED lines=34> */
.L_x_30502:
[----:B------:R-:W-:Y:S01]  /*1ae0*/  FSETP.GEU.FTZ.AND P0, PT, R9, -R11, PT ;  /* 0x8000000b0900720b */ /* 0x000fe20003f1e000 */
[----:B------:R-:W-:-:S12]  /*1af0*/  FADD.FTZ R7, R7, -1 ;  /* 0xbf80000007077421 */ /* 0x000fd80000010000 */
[----:B------:R-:W-:-:S07]  /*1b00*/  @!P0 FADD.FTZ R7, R7, -1 ;  /* 0xbf80000007078421 */ /* 0x000fce0000010000 */
.L_x_30501:
[----:B------:R-:W-:Y:S05]  /*1b10*/  BSYNC.RECONVERGENT B2 ;  /* 0x0000000000027941 */ /* 0x000fea0003800200 */
.L_x_30500:
[----:B------:R-:W-:Y:S01]  /*1b20*/  FFMA.FTZ R10, -R11, R7, R10 ;  /* 0x000000070b0a7223 */ /* 0x000fe2000001010a */
[----:B------:R-:W-:Y:S06]  /*1b30*/  BRA `(.L_x_30498) ;  /* 0x0000000000787947 */ /* 0x000fec0003800000 */
.L_x_30499:
        /* <DEDUP_REMOVED lines=14> */
.L_x_30505:
        /* <DEDUP_REMOVED lines=13> */
.L_x_30504:
[----:B------:R-:W-:Y:S05]  /*1cf0*/  BSYNC.RECONVERGENT B2 ;  /* 0x0000000000027941 */ /* 0x000fea0003800200 */
.L_x_30503:
[----:B------:R-:W-:-:S04]  /*1d00*/  FMUL.FTZ R10, R10, 1.1920928955078125e-07 ;  /* 0x340000000a0a7820 */ /* 0x000fc80000410000 */
[----:B------:R-:W-:-:S07]  /*1d10*/  FMUL.FTZ R10, R7, R10 ;  /* 0x0000000a070a7220 */ /* 0x000fce0000410000 */
.L_x_30498:
[----:B------:R-:W-:Y:S05]  /*1d20*/  BSYNC.RECONVERGENT B0 ;  /* 0x0000000000007941 */ /* 0x000fea0003800200 */
.L_x_30497:
        /* <DEDUP_REMOVED lines=11> */
.L_x_30496:
[----:B------:R-:W-:Y:S05]  /*1de0*/  BSYNC.RECONVERGENT B1 ;  /* 0x0000000000017941 */ /* 0x000fea0003800200 */
.L_x_30495:
        /* <DEDUP_REMOVED lines=34> */
.L_x_30513:
[----:B------:R-:W-:Y:S01]  /*2010*/  FSETP.GEU.FTZ.AND P0, PT, R11, -R14, PT ;  /* 0x8000000e0b00720b */ /* 0x000fe20003f1e000 */
[----:B------:R-:W-:-:S12]  /*2020*/  FADD.FTZ R9, R9, -1 ;  /* 0xbf80000009097421 */ /* 0x000fd80000010000 */
[----:B------:R-:W-:-:S07]  /*2030*/  @!P0 FADD.FTZ R9, R9, -1 ;  /* 0xbf80000009098421 */ /* 0x000fce0000010000 */
.L_x_30512:
[----:B------:R-:W-:Y:S05]  /*2040*/  BSYNC.RECONVERGENT B2 ;  /* 0x0000000000027941 */ /* 0x000fea0003800200 */
.L_x_30511:
[----:B------:R-:W-:Y:S01]  /*2050*/  FFMA.FTZ R10, -R14, R9, R10 ;  /* 0x000000090e0a7223 */ /* 0x000fe2000001010a */
[----:B------:R-:W-:Y:S06]  /*2060*/  BRA `(.L_x_30509) ;  /* 0x0000000000787947 */ /* 0x000fec0003800000 */
.L_x_30510:
        /* <DEDUP_REMOVED lines=14> */
.L_x_30516:
        /* <DEDUP_REMOVED lines=13> */
.L_x_30515:
[----:B------:R-:W-:Y:S05]  /*2220*/  BSYNC.RECONVERGENT B2 ;  /* 0x0000000000027941 */ /* 0x000fea0003800200 */
.L_x_30514:
[----:B------:R-:W-:-:S04]  /*2230*/  FMUL.FTZ R10, R10, 1.1920928955078125e-07 ;  /* 0x340000000a0a7820 */ /* 0x000fc80000410000 */
[----:B------:R-:W-:-:S07]  /*2240*/  FMUL.FTZ R10, R9, R10 ;  /* 0x0000000a090a7220 */ /* 0x000fce0000410000 */
.L_x_30509:
[----:B------:R-:W-:Y:S05]  /*2250*/  BSYNC.RECONVERGENT B0 ;  /* 0x0000000000007941 */ /* 0x000fea0003800200 */
.L_x_30508:
        /* <DEDUP_REMOVED lines=11> */
.L_x_30507:
[----:B------:R-:W-:Y:S05]  /*2310*/  BSYNC.RECONVERGENT B1 ;  /* 0x0000000000017941 */ /* 0x000fea0003800200 */
.L_x_30506:
        /* <DEDUP_REMOVED lines=34> */
.L_x_30524:
[----:B------:R-:W-:Y:S01]  /*2540*/  FSETP.GEU.FTZ.AND P0, PT, R11, -R15, PT ;  /* 0x8000000f0b00720b */ /* 0x000fe20003f1e000 */
[----:B------:R-:W-:-:S12]  /*2550*/  FADD.FTZ R9, R9, -1 ;  /* 0xbf80000009097421 */ /* 0x000fd80000010000 */
[----:B------:R-:W-:-:S07]  /*2560*/  @!P0 FADD.FTZ R9, R9, -1 ;  /* 0xbf80000009098421 */ /* 0x000fce0000010000 */
.L_x_30523:
[----:B------:R-:W-:Y:S05]  /*2570*/  BSYNC.RECONVERGENT B2 ;  /* 0x0000000000027941 */ /* 0x000fea0003800200 */
.L_x_30522:
[----:B------:R-:W-:Y:S01]  /*2580*/  FFMA.FTZ R14, -R15, R9, R14 ;  /* 0x000000090f0e7223 */ /* 0x000fe2000001010e */
[----:B------:R-:W-:Y:S06]  /*2590*/  BRA `(.L_x_30520) ;  /* 0x0000000000787947 */ /* 0x000fec0003800000 */
.L_x_30521:
        /* <DEDUP_REMOVED lines=14> */
.L_x_30527:
        /* <DEDUP_REMOVED lines=13> */
.L_x_30526:
[----:B------:R-:W-:Y:S05]  /*2750*/  BSYNC.RECONVERGENT B2 ;  /* 0x0000000000027941 */ /* 0x000fea0003800200 */
.L_x_30525:
[----:B------:R-:W-:-:S04]  /*2760*/  FMUL.FTZ R14, R14, 1.1920928955078125e-07 ;  /* 0x340000000e0e7820 */ /* 0x000fc80000410000 */
[----:B------:R-:W-:-:S07]  /*2770*/  FMUL.FTZ R14, R9, R14 ;  /* 0x0000000e090e7220 */ /* 0x000fce0000410000 */
.L_x_30520:
[----:B------:R-:W-:Y:S05]  /*2780*/  BSYNC.RECONVERGENT B0 ;  /* 0x0000000000007941 */ /* 0x000fea0003800200 */
.L_x_30519:
        /* <DEDUP_REMOVED lines=11> */
.L_x_30518:
[----:B------:R-:W-:Y:S05]  /*2840*/  BSYNC.RECONVERGENT B1 ;  /* 0x0000000000017941 */ /* 0x000fea0003800200 */
.L_x_30517:
        /* <DEDUP_REMOVED lines=34> */
.L_x_30535:
[----:B------:R-:W-:Y:S01]  /*2a70*/  FSETP.GEU.FTZ.AND P0, PT, R14, -R15, PT ;  /* 0x8000000f0e00720b */ /* 0x000fe20003f1e000 */
[----:B------:R-:W-:-:S12]  /*2a80*/  FADD.FTZ R10, R10, -1 ;  /* 0xbf8000000a0a7421 */ /* 0x000fd80000010000 */
[----:B------:R-:W-:-:S07]  /*2a90*/  @!P0 FADD.FTZ R10, R10, -1 ;  /* 0xbf8000000a0a8421 */ /* 0x000fce0000010000 */
.L_x_30534:
[----:B------:R-:W-:Y:S05]  /*2aa0*/  BSYNC.RECONVERGENT B2 ;  /* 0x0000000000027941 */ /* 0x000fea0003800200 */
.L_x_30533:
[----:B------:R-:W-:Y:S01]  /*2ab0*/  FFMA.FTZ R13, -R15, R10, R13 ;  /* 0x0000000a0f0d7223 */ /* 0x000fe2000001010d */
[----:B------:R-:W-:Y:S06]  /*2ac0*/  BRA `(.L_x_30531) ;  /* 0x0000000000787947 */ /* 0x000fec0003800000 */
.L_x_30532:
        /* <DEDUP_REMOVED lines=14> */
.L_x_30538:
        /* <DEDUP_REMOVED lines=13> */
.L_x_30537:
[----:B------:R-:W-:Y:S05]  /*2c80*/  BSYNC.RECONVERGENT B2 ;  /* 0x0000000000027941 */ /* 0x000fea0003800200 */
.L_x_30536:
[----:B------:R-:W-:-:S04]  /*2c90*/  FMUL.FTZ R13, R13, 1.1920928955078125e-07 ;  /* 0x340000000d0d7820 */ /* 0x000fc80000410000 */
[----:B------:R-:W-:-:S07]  /*2ca0*/  FMUL.FTZ R13, R10, R13 ;  /* 0x0000000d0a0d7220 */ /* 0x000fce0000410000 */
.L_x_30531:
[----:B------:R-:W-:Y:S05]  /*2cb0*/  BSYNC.RECONVERGENT B0 ;  /* 0x0000000000007941 */ /* 0x000fea0003800200 */
.L_x_30530:
        /* <DEDUP_REMOVED lines=11> */
.L_x_30529:
[----:B------:R-:W-:Y:S05]  /*2d70*/  BSYNC.RECONVERGENT B1 ;  /* 0x0000000000017941 */ /* 0x000fea0003800200 */
.L_x_30528:
        /* <DEDUP_REMOVED lines=16> */
.L_x_30541:
[----:B------:R-:W-:-:S13]  /*2e80*/  ISETP.GE.U32.AND P0, PT, R17, R16, PT ;  /* 0x000000101100720c */ /* 0x000fda0003f06070 */
[----:B------:R-:W-:Y:S05]  /*2e90*/  @P0 BRA `(.L_x_30543) ;  /* 0x0000000000300947 */ /* 0x000fea0003800000 */
[----:B-1----:R-:W1:Y:S01]  /*2ea0*/  LDC.64 R2, c[0x0][0x388] ;  /* 0x0000e200ff027b82 */ /* 0x002e620000000a00 */
[----:B------:R-:W-:Y:S02]  /*2eb0*/  IMAD.IADD R11, R0, 0x1, R17 ;  /* 0x00000001000b7824 */ /* 0x000fe400078e0211 */
[----:B------:R-:W-:Y:S02]  /*2ec0*/  VIADD R17, R17, 0x80 ;  /* 0x0000008011117836 */ /* 0x000fe40000000000 */
[----:B-1----:R-:W-:-:S05]  /*2ed0*/  IMAD.WIDE.U32 R2, R11, 0x2, R2 ;  /* 0x000000020b027825 */ /* 0x002fca00078e0002 */
[----:B------:R2:W-:Y:S02]  /*2ee0*/  STG.E.U16 desc[UR4][R2.64], R5 ;  /* 0x0000000502007986 */ /* 0x0005e4000c101504 */
.L_x_30542:
[----:B------:R-:W-:-:S13]  /*2ef0*/  ISETP.GE.U32.AND P0, PT, R17, R16, PT ;  /* 0x000000101100720c */ /* 0x000fda0003f06070 */
[----:B------:R-:W-:Y:S05]  /*2f00*/  @P0 BRA `(.L_x_30544) ;  /* 0x0000000000300947 */ /* 0x000fea0003800000 */
[----:B-12---:R-:W1:Y:S01]  /*2f10*/  LDC.64 R2, c[0x0][0x388] ;  /* 0x0000e200ff027b82 */ /* 0x006e620000000a00 */
[----:B------:R-:W-:Y:S02]  /*2f20*/  IMAD.IADD R5, R0, 0x1, R17 ;  /* 0x0000000100057824 */ /* 0x000fe400078e0211 */
[----:B------:R-:W-:Y:S02]  /*2f30*/  VIADD R17, R17, 0x80 ;  /* 0x0000008011117836 */ /* 0x000fe40000000000 */
[----:B-1----:R-:W-:-:S05]  /*2f40*/  IMAD.WIDE.U32 R2, R5, 0x2, R2 ;  /* 0x0000000205027825 */ /* 0x002fca00078e0002 */
[----:B------:R2:W-:Y:S02]  /*2f50*/  STG.E.U16 desc[UR4][R2.64], R6 ;  /* 0x0000000602007986 */ /* 0x0005e4000c101504 */
.L_x_30543:
[----:B------:R-:W-:-:S13]  /*2f60*/  ISETP.GE.U32.AND P0, PT, R17, R16, PT ;  /* 0x000000101100720c */ /* 0x000fda0003f06070 */
[----:B------:R-:W-:Y:S05]  /*2f70*/  @P0 BRA `(.L_x_30545) ;  /* 0x0000000000340947 */ /* 0x000fea0003800000 */
[----:B-12---:R-:W1:Y:S01]  /*2f80*/  LDC.64 R2, c[0x0][0x388] ;  /* 0x0000e200ff027b82 */ /* 0x006e620000000a00 */
[----:B------:R-:W-:Y:S02]  /*2f90*/  IMAD.IADD R5, R0, 0x1, R17 ;  /* 0x0000000100057824 */ /* 0x000fe400078e0211 */
[----:B------:R-:W-:Y:S02]  /*2fa0*/  VIADD R17, R17, 0x80 ;  /* 0x0000008011117836 */ /* 0x000fe40000000000 */
[----:B-1----:R-:W-:-:S05]  /*2fb0*/  IMAD.WIDE.U32 R2, R5, 0x2, R2 ;  /* 0x0000000205027825 */ /* 0x002fca00078e0002 */
[----:B------:R3:W-:Y:S02]  /*2fc0*/  STG.E.U16 desc[UR4][R2.64], R7 ;  /* 0x0000000702007986 */ /* 0x0007e4000c101504 */
.L_x_30544:
        /* <DEDUP_REMOVED lines=8> */
.L_x_30545:
[----:B------:R-:W-:Y:S05]  /*3050*/  BSYNC.RELIABLE B1 ;  /* 0x0000000000017941 */ /* 0x000fea0003800100 */
.L_x_30540:
[----:B------:R-:W-:-:S13]  /*3060*/  ISETP.GE.U32.AND P0, PT, R17, R16, PT ;  /* 0x000000101100720c */ /* 0x000fda0003f06070 */
[----:B-123--:R-:W1:Y:S01]  /*3070*/  @!P0 LDC.64 R2, c[0x0][0x388] ;  /* 0x0000e200ff028b82 */ /* 0x00ee620000000a00 */
[----:B------:R-:W-:Y:S02]  /*3080*/  @!P0 IMAD.IADD R5, R0, 0x1, R17 ;  /* 0x0000000100058824 */ /* 0x000fe400078e0211 */
[----:B------:R-:W-:Y:S02]  /*3090*/  @!P0 VIADD R17, R17, 0x80 ;  /* 0x0000008011118836 */ /* 0x000fe40000000000 */
[----:B-1----:R-:W-:-:S05]  /*30a0*/  @!P0 IMAD.WIDE.U32 R2, R5, 0x2, R2 ;  /* 0x0000000205028825 */ /* 0x002fca00078e0002 */
[----:B------:R4:W-:Y:S02]  /*30b0*/  @!P0 STG.E.U16 desc[UR4][R2.64], R9 ;  /* 0x0000000902008986 */ /* 0x0009e4000c101504 */
.L_x_30546:
[----:B------:R-:W-:Y:S05]  /*30c0*/  BSYNC.RECONVERGENT B0 ;  /* 0x0000000000007941 */ /* 0x000fea0003800200 */
.L_x_30539:
        /* <DEDUP_REMOVED lines=8> */
.L_x_30451:
        /* <DEDUP_REMOVED lines=45> */
.L_x_30551:
[----:B------:R-:W-:Y:S05]  /*3420*/  BSYNC.RECONVERGENT B1 ;  /* 0x0000000000017941 */ /* 0x000fea0003800200 */
.L_x_30550:
[----:B------:R-:W-:Y:S01]  /*3430*/  FFMA.FTZ R14, -R5, R17, R14 ;  /* 0x00000011050e7223 */ /* 0x000fe2000001010e */
[----:B------:R-:W-:Y:S06]  /*3440*/  BRA `(.L_x_30548) ;  /* 0x0000000000687947 */ /* 0x000fec0003800000 */
.L_x_30549:
        /* <DEDUP_REMOVED lines=10> */
.L_x_30554:
        /* <DEDUP_REMOVED lines=13> */
.L_x_30553:
[----:B------:R-:W-:Y:S05]  /*35c0*/  BSYNC.RECONVERGENT B1 ;  /* 0x0000000000017941 */ /* 0x000fea0003800200 */
.L_x_30552:
[----:B------:R-:W-:-:S04]  /*35d0*/  FMUL.FTZ R17, R17, 1.1920928955078125e-07 ;  /* 0x3400000011117820 */ /* 0x000fc80000410000 */
[----:B------:R-:W-:-:S07]  /*35e0*/  FMUL.FTZ R14, R14, R17 ;  /* 0x000000110e0e7220 */ /* 0x000fce0000410000 */
.L_x_30548:
[----:B------:R-:W-:Y:S05]  /*35f0*/  BSYNC.RECONVERGENT B0 ;  /* 0x0000000000007941 */ /* 0x000fea0003800200 */
.L_x_30547:
[C---:B------:R-:W-:Y:S01]  /*3600*/  LOP3.LUT R17, R14.reuse, 0x80000000, R12, 0xb8, !PT ;  /* 0x800000000e117812 */ /* 0x040fe200078eb80c */
[----:B------:R-:W-:Y:S01]  /*3610*/  BSSY.RECONVERGENT B0, `(.L_x_30555) ;  /* 0x0000041000007945 */ /* 0x000fe20003800200 */
[----:B------:R-:W-:-:S04]  /*3620*/  FSETP.NAN.FTZ.AND P0, PT, |R14|, |R14|, PT ;  /* 0x4000000e0e00720b */ /* 0x000fc80003f18200 */
        /* <DEDUP_REMOVED lines=31> */
.L_x_30560:
[----:B------:R-:W-:Y:S01]  /*3820*/  FSETP.GEU.FTZ.AND P0, PT, R20, -R5, PT ;  /* 0x800000051400720b */ /* 0x000fe20003f1e000 */
[----:B------:R-:W-:-:S12]  /*3830*/  FADD.FTZ R13, R13, -1 ;  /* 0xbf8000000d0d7421 */ /* 0x000fd80000010000 */
[----:B------:R-:W-:-:S07]  /*3840*/  @!P0 FADD.FTZ R13, R13, -1 ;  /* 0xbf8000000d0d8421 */ /* 0x000fce0000010000 */
.L_x_30559:
[----:B------:R-:W-:Y:S05]  /*3850*/  BSYNC.RECONVERGENT B1 ;  /* 0x0000000000017941 */ /* 0x000fea0003800200 */
.L_x_30558:
[----:B------:R-:W-:Y:S01]  /*3860*/  FFMA.FTZ R18, -R5, R13, R18 ;  /* 0x0000000d05127223 */ /* 0x000fe20000010112 */
[----:B------:R-:W-:Y:S06]  /*3870*/  BRA `(.L_x_30556) ;  /* 0x0000000000687947 */ /* 0x000fec0003800000 */
.L_x_30557:
        /* <DEDUP_REMOVED lines=10> */
.L_x_30563:
        /* <DEDUP_REMOVED lines=13> */
.L_x_30562:
[----:B------:R-:W-:Y:S05]  /*39f0*/  BSYNC.RECONVERGENT B1 ;  /* 0x0000000000017941 */ /* 0x000fea0003800200 */
.L_x_30561:
[----:B------:R-:W-:-:S04]  /*3a00*/  FMUL.FTZ R18, R18, 1.1920928955078125e-07 ;  /* 0x3400000012127820 */ /* 0x000fc80000410000 */
[----:B------:R-:W-:-:S07]  /*3a10*/  FMUL.FTZ R18, R13, R18 ;  /* 0x000000120d127220 */ /* 0x000fce0000410000 */
.L_x_30556:
[----:B------:R-:W-:Y:S05]  /*3a20*/  BSYNC.RECONVERGENT B0 ;  /* 0x0000000000007941 */ /* 0x000fea0003800200 */
.L_x_30555:
[C---:B------:R-:W-:Y:S01]  /*3a30*/  LOP3.LUT R13, R18.reuse, 0x80000000, R14, 0xb8, !PT ;  /* 0x80000000120d7812 */ /* 0x040fe200078eb80e */
[----:B-----5:R-:W-:Y:S01]  /*3a40*/  HADD2.F32 R14, -RZ, R16.H0_H0 ;  /* 0x20000010ff0e7230 */ /* 0x020fe20000004100 */
        /* <DEDUP_REMOVED lines=32> */
.L_x_30569:
[----:B------:R-:W-:Y:S01]  /*3c50*/  FSETP.GEU.FTZ.AND P0, PT, R20, -R5, PT ;  /* 0x800000051400720b */ /* 0x000fe20003f1e000 */
[----:B------:R-:W-:-:S12]  /*3c60*/  FADD.FTZ R17, R17, -1 ;  /* 0xbf80000011117421 */ /* 0x000fd80000010000 */
[----:B------:R-:W-:-:S07]  /*3c70*/  @!P0 FADD.FTZ R17, R17, -1 ;  /* 0xbf80000011118421 */ /* 0x000fce0000010000 */
.L_x_30568:
[----:B------:R-:W-:Y:S05]  /*3c80*/  BSYNC.RECONVERGENT B1 ;  /* 0x0000000000017941 */ /* 0x000fea0003800200 */
.L_x_30567:
[----:B------:R-:W-:Y:S01]  /*3c90*/  FFMA.FTZ R18, -R5, R17, R18 ;  /* 0x0000001105127223 */ /* 0x000fe20000010112 */
[----:B------:R-:W-:Y:S06]  /*3ca0*/  BRA `(.L_x_30565) ;  /* 0x0000000000687947 */ /* 0x000fec0003800000 */
.L_x_30566:
        /* <DEDUP_REMOVED lines=10> */
.L_x_30572:
        /* <DEDUP_REMOVED lines=13> */
.L_x_30571:
[----:B------:R-:W-:Y:S05]  /*3e20*/  BSYNC.RECONVERGENT B1 ;  /* 0x0000000000017941 */ /* 0x000fea0003800200 */
.L_x_30570:
[----:B------:R-:W-:-:S04]  /*3e30*/  FMUL.FTZ R18, R18, 1.1920928955078125e-07 ;  /* 0x3400000012127820 */ /* 0x000fc80000410000 */
[----:B------:R-:W-:-:S07]  /*3e40*/  FMUL.FTZ R18, R17, R18 ;  /* 0x0000001211127220 */ /* 0x000fce0000410000 */
.L_x_30565:
[----:B------:R-:W-:Y:S05]  /*3e50*/  BSYNC.RECONVERGENT B0 ;  /* 0x0000000000007941 */ /* 0x000fea0003800200 */
.L_x_30564:
[C---:B------:R-:W-:Y:S01]  /*3e60*/  LOP3.LUT R17, R18.reuse, 0x80000000, R14, 0xb8, !PT ;  /* 0x8000000012117812 */ /* 0x040fe200078eb80e */
[----:B------:R-:W-:Y:S01]  /*3e70*/  HADD2.F32 R16, -RZ, R16.H1_H1 ;  /* 0x30000010ff107230 */ /* 0x000fe20000004100 */
        /* <DEDUP_REMOVED lines=32> */
.L_x_30578:
[----:B------:R-:W-:Y:S01]  /*4080*/  FSETP.GEU.FTZ.AND P0, PT, R20, -R5, PT ;  /* 0x800000051400720b */ /* 0x000fe20003f1e000 */
[----:B------:R-:W-:-:S12]  /*4090*/  FADD.FTZ R17, R17, -1 ;  /* 0xbf80000011117421 */ /* 0x000fd80000010000 */
[----:B------:R-:W-:-:S07]  /*40a0*/  @!P0 FADD.FTZ R17, R17, -1 ;  /* 0xbf80000011118421 */ /* 0x000fce0000010000 */
.L_x_30577:
[----:B------:R-:W-:Y:S05]  /*40b0*/  BSYNC.RECONVERGENT B1 ;  /* 0x0000000000017941 */ /* 0x000fea0003800200 */
.L_x_30576:
[----:B------:R-:W-:Y:S01]  /*40c0*/  FFMA.FTZ R18, -R5, R17, R18 ;  /* 0x0000001105127223 */ /* 0x000fe20000010112 */
[----:B------:R-:W-:Y:S06]  /*40d0*/  BRA `(.L_x_30574) ;  /* 0x0000000000687947 */ /* 0x000fec0003800000 */
.L_x_30575:
        /* <DEDUP_REMOVED lines=10> */
.L_x_30581:
        /* <DEDUP_REMOVED lines=13> */
.L_x_30580:
[----:B------:R-:W-:Y:S05]  /*4250*/  BSYNC.RECONVERGENT B1 ;  /* 0x0000000000017941 */ /* 0x000fea0003800200 */
.L_x_30579:
[----:B------:R-:W-:-:S04]  /*4260*/  FMUL.FTZ R18, R18, 1.1920928955078125e-07 ;  /* 0x3400000012127820 */ /* 0x000fc80000410000 */
[----:B------:R-:W-:-:S07]  /*4270*/  FMUL.FTZ R18, R17, R18 ;  /* 0x0000001211127220 */ /* 0x000fce0000410000 */
.L_x_30574:
[----:B------:R-:W-:Y:S05]  /*4280*/  BSYNC.RECONVERGENT B0 ;  /* 0x0000000000007941 */ /* 0x000fea0003800200 */
.L_x_30573:
[C---:B------:R-:W-:Y:S01]  /*4290*/  LOP3.LUT R17, R18.reuse, 0x80000000, R16, 0xb8, !PT ;  /* 0x8000000012117812 */ /* 0x040fe200078eb810 */
[----:B------:R-:W-:Y:S01]  /*42a0*/  BSSY.RECONVERGENT B0, `(.L_x_30582) ;  /* 0x0000041000007945 */ /* 0x000fe20003800200 */
[----:B------:R-:W-:-:S04]  /*42b0*/  FSETP.NAN.FTZ.AND P0, PT, |R18|, |R18|, PT ;  /* 0x400000121200720b */ /* 0x000fc80003f18200 */
        /* <DEDUP_REMOVED lines=31> */
.L_x_30587:
[----:B------:R-:W-:Y:S01]  /*44b0*/  FSETP.GEU.FTZ.AND P0, PT, R22, -R5, PT ;  /* 0x800000051600720b */ /* 0x000fe20003f1e000 */
[----:B------:R-:W-:-:S12]  /*44c0*/  FADD.FTZ R17, R17, -1 ;  /* 0xbf80000011117421 */ /* 0x000fd80000010000 */
[----:B------:R-:W-:-:S07]  /*44d0*/  @!P0 FADD.FTZ R17, R17, -1 ;  /* 0xbf80000011118421 */ /* 0x000fce0000010000 */
.L_x_30586:
[----:B------:R-:W-:Y:S05]  /*44e0*/  BSYNC.RECONVERGENT B1 ;  /* 0x0000000000017941 */ /* 0x000fea0003800200 */
.L_x_30585:
[----:B------:R-:W-:Y:S01]  /*44f0*/  FFMA.FTZ R20, -R5, R17, R20 ;  /* 0x0000001105147223 */ /* 0x000fe20000010114 */
[----:B------:R-:W-:Y:S06]  /*4500*/  BRA `(.L_x_30583) ;  /* 0x0000000000687947 */ /* 0x000fec0003800000 */
.L_x_30584:
        /* <DEDUP_REMOVED lines=10> */
.L_x_30590:
        /* <DEDUP_REMOVED lines=13> */
.L_x_30589:
[----:B------:R-:W-:Y:S05]  /*4680*/  BSYNC.RECONVERGENT B1 ;  /* 0x0000000000017941 */ /* 0x000fea0003800200 */
.L_x_30588:
[----:B------:R-:W-:-:S04]  /*4690*/  FMUL.FTZ R20, R20, 1.1920928955078125e-07 ;  /* 0x3400000014147820 */ /* 0x000fc80000410000 */
[----:B------:R-:W-:-:S07]  /*46a0*/  FMUL.FTZ R20, R17, R20 ;  /* 0x0000001411147220 */ /* 0x000fce0000410000 */
.L_x_30583:
[----:B------:R-:W-:Y:S05]  /*46b0*/  BSYNC.RECONVERGENT B0 ;  /* 0x0000000000007941 */ /* 0x000fea0003800200 */
.L_x_30582:
        /* <DEDUP_REMOVED lines=34> */
.L_x_30596:
[----:B------:R-:W-:Y:S01]  /*48e0*/  FSETP.GEU.FTZ.AND P0, PT, R24, -R5, PT ;  /* 0x800000051800720b */ /* 0x000fe20003f1e000 */
[----:B------:R-:W-:-:S12]  /*48f0*/  FADD.FTZ R15, R15, -1 ;  /* 0xbf8000000f0f7421 */ /* 0x000fd80000010000 */
[----:B------:R-:W-:-:S07]  /*4900*/  @!P0 FADD.FTZ R15, R15, -1 ;  /* 0xbf8000000f0f8421 */ /* 0x000fce0000010000 */
.L_x_30595:
[----:B------:R-:W-:Y:S05]  /*4910*/  BSYNC.RECONVERGENT B1 ;  /* 0x0000000000017941 */ /* 0x000fea0003800200 */
.L_x_30594:
[----:B------:R-:W-:Y:S01]  /*4920*/  FFMA.FTZ R22, -R5, R15, R22 ;  /* 0x0000000f05167223 */ /* 0x000fe20000010116 */
[----:B------:R-:W-:Y:S06]  /*4930*/  BRA `(.L_x_30592) ;  /* 0x0000000000687947 */ /* 0x000fec0003800000 */
.L_x_30593:
        /* <DEDUP_REMOVED lines=10> */
.L_x_30599:
        /* <DEDUP_REMOVED lines=13> */
.L_x_30598:
[----:B------:R-:W-:Y:S05]  /*4ab0*/  BSYNC.RECONVERGENT B1 ;  /* 0x0000000000017941 */ /* 0x000fea0003800200 */
.L_x_30597:
[----:B------:R-:W-:-:S04]  /*4ac0*/  FMUL.FTZ R22, R22, 1.1920928955078125e-07 ;  /* 0x3400000016167820 */ /* 0x000fc80000410000 */
[----:B------:R-:W-:-:S07]  /*4ad0*/  FMUL.FTZ R22, R15, R22 ;  /* 0x000000160f167220 */ /* 0x000fce0000410000 */
.L_x_30592:
[----:B------:R-:W-:Y:S05]  /*4ae0*/  BSYNC.RECONVERGENT B0 ;  /* 0x0000000000007941 */ /* 0x000fea0003800200 */
.L_x_30591:
[C---:B------:R-:W-:Y:S01]  /*4af0*/  LOP3.LUT R15, R22.reuse, 0x80000000, R20, 0xb8, !PT ;  /* 0x80000000160f7812 */ /* 0x040fe200078eb814 */
[----:B------:R-:W-:Y:S01]  /*4b00*/  HADD2.F32 R20, -RZ, R10.H0_H0 ;  /* 0x2000000aff147230 */ /* 0x000fe20000004100 */
        /* <DEDUP_REMOVED lines=32> */
.L_x_30605:
[----:B------:R-:W-:Y:S01]  /*4d10*/  FSETP.GEU.FTZ.AND P0, PT, R24, -R5, PT ;  /* 0x800000051800720b */ /* 0x000fe20003f1e000 */
[----:B------:R-:W-:-:S12]  /*4d20*/  FADD.FTZ R17, R17, -1 ;  /* 0xbf80000011117421 */ /* 0x000fd80000010000 */
[----:B------:R-:W-:-:S07]  /*4d30*/  @!P0 FADD.FTZ R17, R17, -1 ;  /* 0xbf80000011118421 */ /* 0x000fce0000010000 */
.L_x_30604:
[----:B------:R-:W-:Y:S05]  /*4d40*/  BSYNC.RECONVERGENT B1 ;  /* 0x0000000000017941 */ /* 0x000fea0003800200 */
.L_x_30603:
[----:B------:R-:W-:Y:S01]  /*4d50*/  FFMA.FTZ R22, -R5, R17, R22 ;  /* 0x0000001105167223 */ /* 0x000fe20000010116 */
[----:B------:R-:W-:Y:S06]  /*4d60*/  BRA `(.L_x_30601) ;  /* 0x0000000000687947 */ /* 0x000fec0003800000 */
.L_x_30602:
        /* <DEDUP_REMOVED lines=10> */
.L_x_30608:
        /* <DEDUP_REMOVED lines=13> */
.L_x_30607:
[----:B------:R-:W-:Y:S05]  /*4ee0*/  BSYNC.RECONVERGENT B1 ;  /* 0x0000000000017941 */ /* 0x000fea0003800200 */
.L_x_30606:
[----:B------:R-:W-:-:S04]  /*4ef0*/  FMUL.FTZ R22, R22, 1.1920928955078125e-07 ;  /* 0x3400000016167820 */ /* 0x000fc80000410000 */
[----:B------:R-:W-:-:S07]  /*4f00*/  FMUL.FTZ R22, R17, R22 ;  /* 0x0000001611167220 */ /* 0x000fce0000410000 */
.L_x_30601:
[----:B------:R-:W-:Y:S05]  /*4f10*/  BSYNC.RECONVERGENT B0 ;  /* 0x0000000000007941 */ /* 0x000fea0003800200 */
.L_x_30600:
        /* <DEDUP_REMOVED lines=34> */
.L_x_30614:
[----:B------:R-:W-:Y:S01]  /*5140*/  FSETP.GEU.FTZ.AND P0, PT, R6, -R5, PT ;  /* 0x800000050600720b */ /* 0x000fe20003f1e000 */
[----:B------:R-:W-:-:S12]  /*5150*/  FADD.FTZ R2, R2, -1 ;  /* 0xbf80000002027421 */ /* 0x000fd80000010000 */
[----:B------:R-:W-:-:S07]  /*5160*/  @!P0 FADD.FTZ R2, R2, -1 ;  /* 0xbf80000002028421 */ /* 0x000fce0000010000 */
.L_x_30613:
[----:B------:R-:W-:Y:S05]  /*5170*/  BSYNC.RECONVERGENT B1 ;  /* 0x0000000000017941 */ /* 0x000fea0003800200 */
.L_x_30612:
[----:B------:R-:W-:Y:S01]  /*5180*/  FFMA.FTZ R22, -R5, R2, R22 ;  /* 0x0000000205167223 */ /* 0x000fe20000010116 */
[----:B------:R-:W-:Y:S06]  /*5190*/  BRA `(.L_x_30610) ;  /* 0x0000000000687947 */ /* 0x000fec0003800000 */
.L_x_30611:
        /* <DEDUP_REMOVED lines=10> */
.L_x_30617:
        /* <DEDUP_REMOVED lines=13> */
.L_x_30616:
[----:B------:R-:W-:Y:S05]  /*5310*/  BSYNC.RECONVERGENT B1 ;  /* 0x0000000000017941 */ /* 0x000fea0003800200 */
.L_x_30615:
[----:B------:R-:W-:-:S04]  /*5320*/  FMUL.FTZ R3, R22, 1.1920928955078125e-07 ;  /* 0x3400000016037820 */ /* 0x000fc80000410000 */
[----:B------:R-:W-:-:S07]  /*5330*/  FMUL.FTZ R22, R8, R3 ;  /* 0x0000000308167220 */ /* 0x000fce0000410000 */
.L_x_30610:
[----:B------:R-:W-:Y:S05]  /*5340*/  BSYNC.RECONVERGENT B0 ;  /* 0x0000000000007941 */ /* 0x000fea0003800200 */
.L_x_30609:
[C---:B------:R-:W-:Y:S02]  /*5350*/  FSETP.NAN.FTZ.AND P0, PT, |R22|.reuse, |R22|, PT ;  /* 0x400000161600720b */ /* 0x040fe40003f18200 */
[C---:B------:R-:W-:Y:S02]  /*5360*/  LOP3.LUT R3, R22.reuse, 0x80000000, R10, 0xb8, !PT ;  /* 0x8000000016037812 */ /* 0x040fe400078eb80a */
[----:B------:R-:W-:Y:S02]  /*5370*/  F2FP.F16.F32.PACK_AB R13, R13, R12 ;  /* 0x0000000c0d0d723e */ /* 0x000fe400000000ff */
[----:B------:R-:W-:Y:S02]  /*5380*/  FSEL R22, R22, R3, P0 ;  /* 0x0000000316167208 */ /* 0x000fe40000000000 */
[----:B------:R-:W0:Y:S01]  /*5390*/  LDC.64 R2, c[0x0][0x388] ;  /* 0x0000e200ff027b82 */ /* 0x000e220000000a00 */
[----:B------:R-:W-:Y:S02]  /*53a0*/  F2FP.F16.F32.PACK_AB R5, R16, R14 ;  /* 0x0000000e1005723e */ /* 0x000fe400000000ff */
[----:B------:R-:W-:-:S02]  /*53b0*/  FSETP.NEU.FTZ.AND P2, PT, R22, RZ, PT ;  /* 0x000000ff1600720b */ /* 0x000fc40003f5d000 */
[----:B------:R-:W-:-:S11]  /*53c0*/  F2FP.F16.F32.PACK_AB R15, R15, R18 ;  /* 0x000000120f0f723e */ /* 0x000fd600000000ff */
[----:B------:R-:W-:Y:S02]  /*53d0*/  @P2 FSETP.GEU.FTZ.AND P1, PT, R9, RZ, PT ;  /* 0x000000ff0900220b */ /* 0x000fe40003f3e000 */
[----:B------:R-:W-:-:S04]  /*53e0*/  @P2 FSETP.GEU.FTZ.AND P0, PT, R22, RZ, PT ;  /* 0x000000ff1600220b */ /* 0x000fc80003f1e000 */
[----:B------:R-:W-:Y:S02]  /*53f0*/  @P2 PLOP3.LUT P1, PT, P0, P1, PT, 0x82, 0x28 ;  /* 0x000000000028281c */ /* 0x000fe40000723072 */
[----:B------:R-:W-:Y:S01]  /*5400*/  PLOP3.LUT P0, PT, PT, PT, PT, 0x80, 0x8 ;  /* 0x000000000008781c */ /* 0x000fe20003f0f070 */
[----:B0-----:R-:W-:Y:S01]  /*5410*/  IMAD.WIDE.U32 R2, R0, 0x2, R2 ;  /* 0x0000000200027825 */ /* 0x001fe200078e0002 */
[----:B------:R-:W-:-:S03]  /*5420*/  @P2 PLOP3.LUT P0, PT, P1, PT, PT, 0x80, 0x8 ;  /* 0x000000000008281c */ /* 0x000fc60000f0f070 */
[----:B------:R-:W-:-:S05]  /*5430*/  IMAD.WIDE.U32 R2, R11, 0x4, R2 ;  /* 0x000000040b027825 */ /* 0x000fca00078e0002 */
[----:B------:R-:W-:Y:S05]  /*5440*/  STG.E desc[UR4][R2.64], R13 ;  /* 0x0000000d02007986 */ /* 0x000fea000c101904 */
[----:B------:R-:W-:Y:S01]  /*5450*/  @!P0 FADD.FTZ R22, R9, R22 ;  /* 0x0000001609168221 */ /* 0x000fe20000010000 */
[----:B------:R-:W-:Y:S04]  /*5460*/  STG.E desc[UR4][R2.64+0x200], R5 ;  /* 0x0002000502007986 */ /* 0x000fe8000c101904 */
[----:B------:R-:W-:Y:S01]  /*5470*/  F2FP.F16.F32.PACK_AB R7, R22, R20 ;  /* 0x000000141607723e */ /* 0x000fe200000000ff */
[----:B------:R-:W-:Y:S04]  /*5480*/  STG.E desc[UR4][R2.64+0x400], R15 ;  /* 0x0004000f02007986 */ /* 0x000fe8000c101904 */
[----:B------:R-:W-:Y:S01]  /*5490*/  STG.E desc[UR4][R2.64+0x600], R7 ;  /* 0x0006000702007986 */ /* 0x000fe2000c101904 */
[----:B------:R-:W-:Y:S05]  /*54a0*/  EXIT ;  /* 0x000000000000794d */ /* 0x000fea0003800000 */
.L_x_30618:
        /* <DEDUP_REMOVED lines=13> */
.L_x_50190:


//--------------------- .text._ZN2at6native29vectorized_elementwise_kernelILi4ENS0_13BUnaryFunctorIN3c104HalfES4_S4_ZZZNS0_21remainder_kernel_cudaERNS_18TensorIteratorBaseEENKUlvE0_clEvENKUlvE1_clEvEUlS4_S4_E_EESt5arrayIPcLm2EEEEviT0_T1_ --------------------------
	.section	.text._ZN2at6native29vectorized_elementwise_kernelILi4ENS0_13BUnaryFunctorIN3c104HalfES4_S4_ZZZNS0_21remainder_kernel_cudaERNS_18TensorIteratorBaseEENKUlvE0_clEvENKUlvE1_clEvEUlS4_S4_E_EESt5arrayIPcLm2EEEEviT0_T1_,"ax",@progbits
	.align	128
        .global         _ZN2at6native29vectorized_elementwise_kernelILi4ENS0_13BUnaryFunctorIN3c104HalfES4_S4_ZZZNS0_21remainder_kernel_cudaERNS_18TensorIteratorBaseEENKUlvE0_clEvENKUlvE1_clEvEUlS4_S4_E_EESt5arrayIPcLm2EEEEviT0_T1_
        .type           _ZN2at6native29vectorized_elementwise_kernelILi4ENS0_13BUnaryFunctorIN3c104HalfES4_S4_ZZZNS0_21remainder_kernel_cudaERNS_18TensorIteratorBaseEENKUlvE0_clEvENKUlvE1_clEvEUlS4_S4_E_EESt5arrayIPcLm2EEEEviT0_T1_,@function
        .size           _ZN2at6native29vectorized_elementwise_kernelILi4ENS0_13BUnaryFunctorIN3c104HalfES4_S4_ZZZNS0_21remainder_kernel_cudaERNS_18TensorIteratorBaseEENKUlvE0_clEvENKUlvE1_clEvEUlS4_S4_E_EESt5arrayIPcLm2EEEEviT0_T1_,(.L_x_50191 - _ZN2at6native29vectorized_elementwise_kernelILi4ENS0_13BUnaryFunctorIN3c104HalfES4_S4_ZZZNS0_21remainder_kernel_cudaERNS_18TensorIteratorBaseEENKUlvE0_clEvENKUlvE1_clEvEUlS4_S4_E_EESt5arrayIPcLm2EEEEviT0_T1_)
        .other          _ZN2at6native29vectorized_elementwise_kernelILi4ENS0_13BUnaryFunctorIN3c104HalfES4_S4_ZZZNS0_21remainder_kernel_cudaERNS_18TensorIteratorBaseEENKUlvE0_clEvENKUlvE1_clEvEUlS4_S4_E_EESt5arrayIPcLm2EEEEviT0_T1_,@"STO_CUDA_ENTRY STV_DEFAULT"
_ZN2at6native29vectorized_elementwise_kernelILi4ENS0_13BUnaryFunctorIN3c104HalfES4_S4_ZZZNS0_21remainder_kernel_cudaERNS_18TensorIteratorBaseEENKUlvE0_clEvENKUlvE1_clEvEUlS4_S4_E_EESt5arrayIPcLm2EEEEviT0_T1_:
.text._ZN2at6native29vectorized_elementwise_kernelILi4ENS0_13BUnaryFunctorIN3c104HalfES4_S4_ZZZNS0_21remainder_kernel_cudaERNS_18TensorIteratorBaseEENKUlvE0_clEvENKUlvE1_clEvEUlS4_S4_E_EESt5arrayIPcLm2EEEEviT0_T1_:
        /* <DEDUP_REMOVED lines=101> */
.L_x_30626:
[----:B------:R-:W-:Y:S05]  /*0650*/  BSYNC.RECONVERGENT B2 ;  /* 0x0000000000027941 */ /* 0x000fea0003800200 */
.L_x_30625:
[----:B------:R-:W-:Y:S01]  /*0660*/  FFMA.FTZ R5, -R4, R6, R5 ;  /* 0x0000000604057223 */ /* 0x000fe20000010105 */
[----:B------:R-:W-:Y:S06]  /*0670*/  BRA `(.L_x_30623) ;  /* 0x0000000000787947 */ /* 0x000fec0003800000 */
.L_x_30624:
        /* <DEDUP_REMOVED lines=14> */
.L_x_30629:
        /* <DEDUP_REMOVED lines=13> */
.L_x_30628:
[----:B------:R-:W-:Y:S05]  /*0830*/  BSYNC.RECONVERGENT B2 ;  /* 0x0000000000027941 */ /* 0x000fea0003800200 */
.L_x_30627:
[----:B------:R-:W-:-:S04]  /*0840*/  FMUL.FTZ R5, R5, 1.1920928955078125e-07 ;  /* 0x3400000005057820 */ /* 0x000fc80000410000 */
[----:B------:R-:W-:-:S07]  /*0850*/  FMUL.FTZ R5, R4, R5 ;  /* 0x0000000504057220 */ /* 0x000fce0000410000 */
.L_x_30623:
[----:B------:R-:W-:Y:S05]  /*0860*/  BSYNC.RECONVERGENT B0 ;  /* 0x0000000000007941 */ /* 0x000fea0003800200 */
.L_x_30622:
        /* <DEDUP_REMOVED lines=11> */
.L_x_30621:
[----:B------:R-:W-:Y:S05]  /*0920*/  BSYNC.RECONVERGENT B1 ;  /* 0x0000000000017941 */ /* 0x000fea0003800200 */
.L_x_30620:
        /* <DEDUP_REMOVED lines=34> */
.L_x_30637:
[----:B------:R-:W-:Y:S01]  /*0b50*/  FSETP.GEU.FTZ.AND P0, PT, R6, -R8, PT ;  /* 0x800000080600720b */ /* 0x000fe20003f1e000 */
[----:B------:R-:W-:-:S12]  /*0b60*/  FADD.FTZ R4, R4, -1 ;  /* 0xbf80000004047421 */ /* 0x000fd80000010000 */
[----:B------:R-:W-:-:S07]  /*0b70*/  @!P0 FADD.FTZ R4, R4, -1 ;  /* 0xbf80000004048421 */ /* 0x000fce0000010000 */
.L_x_30636:
[----:B------:R-:W-:Y:S05]  /*0b80*/  BSYNC.RECONVERGENT B2 ;  /* 0x0000000000027941 */ /* 0x000fea0003800200 */
.L_x_30635:
[----:B------:R-:W-:Y:S01]  /*0b90*/  FFMA.FTZ R7, -R8, R4, R7 ;  /* 0x0000000408077223 */ /* 0x000fe20000010107 */
[----:B------:R-:W-:Y:S06]  /*0ba0*/  BRA `(.L_x_30633) ;  /* 0x0000000000787947 */ /* 0x000fec0003800000 */
.L_x_30634:
        /* <DEDUP_REMOVED lines=14> */
.L_x_30640:
        /* <DEDUP_REMOVED lines=13> */
.L_x_30639:
[----:B------:R-:W-:Y:S05]  /*0d60*/  BSYNC.RECONVERGENT B2 ;  /* 0x0000000000027941 */ /* 0x000fea0003800200 */
.L_x_30638:
[----:B------:R-:W-:-:S04]  /*0d70*/  FMUL.FTZ R7, R7, 1.1920928955078125e-07 ;  /* 0x3400000007077820 */ /* 0x000fc80000410000 */
[----:B------:R-:W-:-:S07]  /*0d80*/  FMUL.FTZ R7, R4, R7 ;  /* 0x0000000704077220 */ /* 0x000fce0000410000 */
.L_x_30633:
[----:B------:R-:W-:Y:S05]  /*0d90*/  BSYNC.RECONVERGENT B0 ;  /* 0x0000000000007941 */ /* 0x000fea0003800200 */
.L_x_30632:
        /* <DEDUP_REMOVED lines=11> */
.L_x_30631:
[----:B------:R-:W-:Y:S05]  /*0e50*/  BSYNC.RECONVERGENT B1 ;  /* 0x0000000000017941 */ /* 0x000fea0003800200 */
.L_x_30630:
        /* <DEDUP_REMOVED lines=34> */
.L_x_30648:
[----:B------:R-:W-:Y:S01]  /*1080*/  FSETP.GEU.FTZ.AND P0, PT, R8, -R9, PT ;  /* 0x800000090800720b */ /* 0x000fe20003f1e000 */
[----:B------:R-:W-:-:S12]  /*1090*/  FADD.FTZ R6, R6, -1 ;  /* 0xbf80000006067421 */ /* 0x000fd80000010000 */
[----:B------:R-:W-:-:S07]  /*10a0*/  @!P0 FADD.FTZ R6, R6, -1 ;  /* 0xbf80000006068421 */ /* 0x000fce0000010000 */
.L_x_30647:
[----:B------:R-:W-:Y:S05]  /*10b0*/  BSYNC.RECONVERGENT B2 ;  /* 0x0000000000027941 */ /* 0x000fea0003800200 */
.L_x_30646:
[----:B------:R-:W-:Y:S01]  /*10c0*/  FFMA.FTZ R7, -R9, R6, R7 ;  /* 0x0000000609077223 */ /* 0x000fe20000010107 */
[----:B------:R-:W-:Y:S06]  /*10d0*/  BRA `(.L_x_30644) ;  /* 0x0000000000787947 */ /* 0x000fec0003800000 */
.L_x_30645:
        /* <DEDUP_REMOVED lines=14> */
.L_x_30651:
        /* <DEDUP_REMOVED lines=13> */
.L_x_30650:
[----:B------:R-:W-:Y:S05]  /*1290*/  BSYNC.RECONVERGENT B2 ;  /* 0x0000000000027941 */ /* 0x000fea0003800200 */
.L_x_30649:
[----:B------:R-:W-:-:S04]  /*12a0*/  FMUL.FTZ R7, R7, 1.1920928955078125e-07 ;  /* 0x3400000007077820 */ /* 0x000fc80000410000 */
[----:B------:R-:W-:-:S07]  /*12b0*/  FMUL.FTZ R7, R6, R7 ;  /* 0x0000000706077220 */ /* 0x000fce0000410000 */
.L_x_30644:
[----:B------:R-:W-:Y:S05]  /*12c0*/  BSYNC.RECONVERGENT B0 ;  /* 0x0000000000007941 */ /* 0x000fea0003800200 */
.L_x_30643:
        /* <DEDUP_REMOVED lines=11> */
.L_x_30642:
[----:B------:R-:W-:Y:S05]  /*1380*/  BSYNC.RECONVERGENT B1 ;  /* 0x0000000000017941 */ /* 0x000fea0003800200 */
.L_x_30641:
        /* <DEDUP_REMOVED lines=34> */
.L_x_30659:
[----:B------:R-:W-:Y:S01]  /*15b0*/  FSETP.GEU.FTZ.AND P0, PT, R9, -R10, PT ;  /* 0x8000000a0900720b */ /* 0x000fe20003f1e000 */
[----:B------:R-:W-:-:S12]  /*15c0*/  FADD.FTZ R7, R7, -1 ;  /* 0xbf80000007077421 */ /* 0x000fd80000010000 */
[----:B------:R-:W-:-:S07]  /*15d0*/  @!P0 FADD.FTZ R7, R7, -1 ;  /* 0xbf80000007078421 */ /* 0x000fce0000010000 */
.L_x_30658:
[----:B------:R-:W-:Y:S05]  /*15e0*/  BSYNC.RECONVERGENT B2 ;  /* 0x0000000000027941 */ /* 0x000fea0003800200 */
.L_x_30657:
[----:B------:R-:W-:Y:S01]  /*15f0*/  FFMA.FTZ R8, -R10, R7, R8 ;  /* 0x000000070a087223 */ /* 0x000fe20000010108 */
[----:B------:R-:W-:Y:S06]  /*1600*/  BRA `(.L_x_30655) ;  /* 0x0000000000787947 */ /* 0x000fec0003800000 */
.L_x_30656:
        /* <DEDUP_REMOVED lines=14> */
.L_x_30662:
        /* <DEDUP_REMOVED lines=13> */
.L_x_30661:
[----:B------:R-:W-:Y:S05]  /*17c0*/  BSYNC.RECONVERGENT B2 ;  /* 0x0000000000027941 */ /* 0x000fea0003800200 */
.L_x_30660:
[----:B------:R-:W-:-:S04]  /*17d0*/  FMUL.FTZ R8, R8, 1.1920928955078125e-07 ;  /* 0x3400000008087820 */ /* 0x000fc80000410000 */
[----:B------:R-:W-:-:S07]  /*17e0*/  FMUL.FTZ R8, R7, R8 ;  /* 0x0000000807087220 */ /* 0x000fce0000410000 */
.L_x_30655:
[----:B------:R-:W-:Y:S05]  /*17f0*/  BSYNC.RECONVERGENT B0 ;  /* 0x0000000000007941 */ /* 0x000fea0003800200 */
.L_x_30654:
        /* <DEDUP_REMOVED lines=11> */
.L_x_30653:
[----:B------:R-:W-:Y:S05]  /*18b0*/  BSYNC.RECONVERGENT B1 ;  /* 0x0000000000017941 */ /* 0x000fea0003800200 */
.L_x_30652:
        /* <DEDUP_REMOVED lines=34> */
.L_x_30670:
[----:B------:R-:W-:Y:S01]  /*1ae0*/  FSETP.GEU.FTZ.AND P0, PT, R9, -R11, PT ;  /* 0x8000000b0900720b */ /* 0x000fe20003f1e000 */
[----:B------:R-:W-:-:S12]  /*1af0*/  FADD.FTZ R7, R7, -1 ;  /* 0xbf80000007077421 */ /* 0x000fd80000010000 */
[----:B------:R-:W-:-:S07]  /*1b00*/  @!P0 FADD.FTZ R7, R7, -1 ;  /* 0xbf80000007078421 */ /* 0x000fce0000010000 */
.L_x_30669:
[----:B------:R-:W-:Y:S05]  /*1b10*/  BSYNC.RECONVERGENT B2 ;  /* 0x0000000000027941 */ /* 0x000fea0003800200 */
.L_x_30668:
[----:B------:R-:W-:Y:S01]  /*1b20*/  FFMA.FTZ R10, -R11, R7, R10 ;  /* 0x000000070b0a7223 */ /* 0x000fe2000001010a */
[----:B------:R-:W-:Y:S06]  /*1b30*/  BRA `(.L_x_30666) ;  /* 0x0000000000787947 */ /* 0x000fec0003800000 */
.L_x_30667:
        /* <DEDUP_REMOVED lines=14> */
.L_x_30673:
        /* <DEDUP_REMOVED lines=13> */
.L_x_30672:
[----:B------:R-:W-:Y:S05]  /*1cf0*/  BSYNC.RECONVERGENT B2 ;  /* 0x0000000000027941 */ /* 0x000fea0003800200 */
.L_x_30671:
[----:B------:R-:W-:-:S04]  /*1d00*/  FMUL.FTZ R10, R10, 1.1920928955078125e-07 ;  /* 0x340000000a0a7820 */ /* 0x000fc80000410000 */
[----:B------:R-:W-:-:S07]  /*1d10*/  FMUL.FTZ R10, R7, R10 ;  /* 0x0000000a070a7220 */ /* 0x000fce0000410000 */
.L_x_30666:
[----:B------:R-:W-:Y:S05]  /*1d20*/  BSYNC.RECONVERGENT B0 ;  /* 0x0000000000007941 */ /* 0x000fea0003800200 */
.L_x_30665:
        /* <DEDUP_REMOVED lines=11> */
.L_x_30664:
[----:B------:R-:W-:Y:S05]  /*1de0*/  BSYNC.RECONVERGENT B1 ;  /* 0x0000000000017941 */ /* 0x000fea0003800200 */
.L_x_30663:
        /* <DEDUP_REMOVED lines=34> */
.L_x_30681:
[----:B------:R-:W-:Y:S01]  /*2010*/  FSETP.GEU.FTZ.AND P0, PT, R11, -R14, PT ;  /* 0x8000000e0b00720b */ /* 0x000fe20003f1e000 */
[----:B------:R-:W-:-:S12]  /*2020*/  FADD.FTZ R9, R9, -1 ;  /* 0xbf80000009097421 */ /* 0x000fd80000010000 */
[----:B------:R-:W-:-:S07]  /*2030*/  @!P0 FADD.FTZ R9, R9, -1 ;  /* 0xbf80000009098421 */ /* 0x000fce0000010000 */
.L_x_30680:
[----:B------:R-:W-:Y:S05]  /*2040*/  BSYNC.RECONVERGENT B2 ;  /* 0x0000000000027941 */ /* 0x000fea0003800200 */
.L_x_30679:
[----:B------:R-:W-:Y:S01]  /*2050*/  FFMA.FTZ R10, -R14, R9, R10 ;  /* 0x000000090e0a7223 */ /* 0x000fe2000001010a */
[----:B------:R-:W-:Y:S06]  /*2060*/  BRA `(.L_x_30677) ;  /* 0x0000000000787947 */ /* 0x000fec0003800000 */
.L_x_30678:
        /* <DEDUP_REMOVED lines=14> */
.L_x_30684:
        /* <DEDUP_REMOVED lines=13> */
.L_x_30683:
[----:B------:R-:W-:Y:S05]  /*2220*/  BSYNC.RECONVERGENT B2 ;  /* 0x0000000000027941 */ /* 0x000fea0003800200 */
.L_x_30682:
[----:B------:R-:W-:-:S04]  /*2230*/  FMUL.FTZ R10, R10, 1.1920928955078125e-07 ;  /* 0x340000000a0a7820 */ /* 0x000fc80000410000 */
[----:B------:R-:W-:-:S07]  /*2240*/  FMUL.FTZ R10, R9, R10 ;  /* 0x0000000a090a7220 */ /* 0x000fce0000410000 */
.L_x_30677:
[----:B------:R-:W-:Y:S05]  /*2250*/  BSYNC.RECONVERGENT B0 ;  /* 0x0000000000007941 */ /* 0x000fea0003800200 */
.L_x_30676:
        /* <DEDUP_REMOVED lines=11> */
.L_x_30675:
[----:B------:R-:W-:Y:S05]  /*2310*/  BSYNC.RECONVERGENT B1 ;  /* 0x0000000000017941 */ /* 0x000fea0003800200 */
.L_x_30674:
        /* <DEDUP_REMOVED lines=34> */
.L_x_30692:
[----:B------:R-:W-:Y:S01]  /*2540*/  FSETP.GEU.FTZ.AND P0, PT, R11, -R15, PT ;  /* 0x8000000f0b00720b */ /* 0x000fe20003f1e000 */
[----:B------:R-:W-:-:S12]  /*2550*/  FADD.FTZ R9, R9, -1 ;  /* 0xbf80000009097421 */ /* 0x000fd80000010000 */
[----:B------:R-:W-:-:S07]  /*2560*/  @!P0 FADD.FTZ R9, R9, -1 ;  /* 0xbf80000009098421 */ /* 0x000fce0000010000 */
.L_x_30691:
[----:B------:R-:W-:Y:S05]  /*2570*/  BSYNC.RECONVERGENT B2 ;  /* 0x0000000000027941 */ /* 0x000fea0003800200 */
.L_x_30690:
[----:B------:R-:W-:Y:S01]  /*2580*/  FFMA.FTZ R14, -R15, R9, R14 ;  /* 0x000000090f0e7223 */ /* 0x000fe2000001010e */
[----:B------:R-:W-:Y:S06]  /*2590*/  BRA `(.L_x_30688) ;  /* 0x0000000000787947 */ /* 0x000fec0003800000 */
.L_x_30689:
        /* <DEDUP_REMOVED lines=14> */
.L_x_30695:
        /* <DEDUP_REMOVED lines=13> */
.L_x_30694:
[----:B------:R-:W-:Y:S05]  /*2750*/  BSYNC.RECONVERGENT B2 ;  /* 0x0000000000027941 */ /* 0x000fea0003800200 */
.L_x_30693:
[----:B------:R-:W-:-:S04]  /*2760*/  FMUL.FTZ R14, R14, 1.1920928955078125e-07 ;  /* 0x340000000e0e7820 */ /* 0x000fc80000410000 */
[----:B------:R-:W-:-:S07]  /*2770*/  FMUL.FTZ R14, R9, R14 ;  /* 0x0000000e090e7220 */ /* 0x000fce0000410000 */
.L_x_30688:
[----:B------:R-:W-:Y:S05]  /*2780*/  BSYNC.RECONVERGENT B0 ;  /* 0x0000000000007941 */ /* 0x000fea0003800200 */
.L_x_30687:
        /* <DEDUP_REMOVED lines=11> */
.L_x_30686:
[----:B------:R-:W-:Y:S05]  /*2840*/  BSYNC.RECONVERGENT B1 ;  /* 0x0000000000017941 */ /* 0x000fea0003800200 */
.L_x_30685:
        /* <DEDUP_REMOVED lines=34> */
.L_x_30703:
[----:B------:R-:W-:Y:S01]  /*2a70*/  FSETP.GEU.FTZ.AND P0, PT, R14, -R15, PT ;  /* 0x8000000f0e00720b */ /* 0x000fe20003f1e000 */
[----:B------:R-:W-:-:S12]  /*2a80*/  FADD.FTZ R10, R10, -1 ;  /* 0xbf8000000a0a7421 */ /* 0x000fd80000010000 */
[----:B------:R-:W-:-:S07]  /*2a90*/  @!P0 FADD.FTZ R10, R10, -1 ;  /* 0xbf8000000a0a8421 */ /* 0x000fce0000010000 */
.L_x_30702:
[----:B------:R-:W-:Y:S05]  /*2aa0*/  BSYNC.RECONVERGENT B2 ;  /* 0x0000000000027941 */ /* 0x000fea0003800200 */
.L_x_30701:
[----:B------:R-:W-:Y:S01]  /*2ab0*/  FFMA.FTZ R13, -R15, R10, R13 ;  /* 0x0000000a0f0d7223 */ /* 0x000fe2000001010d */
[----:B------:R-:W-:Y:S06]  /*2ac0*/  BRA `(.L_x_30699) ;  /* 0x0000000000787947 */ /* 0x000fec0003800000 */
.L_x_30700:
        /* <DEDUP_REMOVED lines=14> */
.L_x_30706:
        /* <DEDUP_REMOVED lines=13> */
.L_x_30705:
[----:B------:R-:W-:Y:S05]  /*2c80*/  BSYNC.RECONVERGENT B2 ;  /* 0x0000000000027941 */ /* 0x000fea0003800200 */
.L_x_30704:
[----:B------:R-:W-:-:S04]  /*2c90*/  FMUL.FTZ R13, R13, 1.1920928955078125e-07 ;  /* 0x340000000d0d7820 */ /* 0x000fc80000410000 */
[----:B------:R-:W-:-:S07]  /*2ca0*/  FMUL.FTZ R13, R10, R13 ;  /* 0x0000000d0a0d7220 */ /* 0x000fce0000410000 */
.L_x_30699:
[----:B------:R-:W-:Y:S05]  /*2cb0*/  BSYNC.RECONVERGENT B0 ;  /* 0x0000000000007941 */ /* 0x000fea0003800200 */
.L_x_30698:
        /* <DEDUP_REMOVED lines=11> */
.L_x_30697:
[----:B------:R-:W-:Y:S05]  /*2d70*/  BSYNC.RECONVERGENT B1 ;  /* 0x0000000000017941 */ /* 0x000fea0003800200 */
.L_x_30696:
        /* <DEDUP_REMOVED lines=16> */
.L_x_30709:
[----:B------:R-:W-:-:S13]  /*2e80*/  ISETP.GE.U32.AND P0, PT, R17, R16, PT ;  /* 0x000000101100720c */ /* 0x000fda0003f06070 */
[----:B------:R-:W-:Y:S05]  /*2e90*/  @P0 BRA `(.L_x_30711) ;  /* 0x0000000000300947 */ /* 0x000fea0003800000 */
[----:B-1----:R-:W1:Y:S01]  /*2ea0*/  LDC.64 R2, c[0x0][0x388] ;  /* 0x0000e200ff027b82 */ /* 0x002e620000000a00 */
[----:B------:R-:W-:Y:S02]  /*2eb0*/  IMAD.IADD R11, R0, 0x1, R17 ;  /* 0x00000001000b7824 */ /* 0x000fe400078e0211 */
[----:B------:R-:W-:Y:S02]  /*2ec0*/  VIADD R17, R17, 0x80 ;  /* 0x0000008011117836 */ /* 0x000fe40000000000 */
[----:B-1----:R-:W-:-:S05]  /*2ed0*/  IMAD.WIDE.U32 R2, R11, 0x2, R2 ;  /* 0x000000020b027825 */ /* 0x002fca00078e0002 */
[----:B------:R2:W-:Y:S02]  /*2ee0*/  STG.E.U16 desc[UR4][R2.64], R5 ;  /* 0x0000000502007986 */ /* 0x0005e4000c101504 */
.L_x_30710:
[----:B------:R-:W-:-:S13]  /*2ef0*/  ISETP.GE.U32.AND P0, PT, R17, R16, PT ;  /* 0x000000101100720c */ /* 0x000fda0003f06070 */
[----:B------:R-:W-:Y:S05]  /*2f00*/  @P0 BRA `(.L_x_30712) ;  /* 0x0000000000300947 */ /* 0x000fea0003800000 */
[----:B-12---:R-:W1:Y:S01]  /*2f10*/  LDC.64 R2, c[0x0][0x388] ;  /* 0x0000e200ff027b82 */ /* 0x006e620000000a00 */
[----:B------:R-:W-:Y:S02]  /*2f20*/  IMAD.IADD R5, R0, 0x1, R17 ;  /* 0x0000000100057824 */ /* 0x000fe400078e0211 */
[----:B------:R-:W-:Y:S02]  /*2f30*/  VIADD R17, R17, 0x80 ;  /* 0x0000008011117836 */ /* 0x000fe40000000000 */
[----:B-1----:R-:W-:-:S05]  /*2f40*/  IMAD.WIDE.U32 R2, R5, 0x2, R2 ;  /* 0x0000000205027825 */ /* 0x002fca00078e0002 */
[----:B------:R2:W-:Y:S02]  /*2f50*/  STG.E.U16 desc[UR4][R2.64], R6 ;  /* 0x0000000602007986 */ /* 0x0005e4000c101504 */
.L_x_30711:
[----:B------:R-:W-:-:S13]  /*2f60*/  ISETP.GE.U32.AND P0, PT, R17, R16, PT ;  /* 0x000000101100720c */ /* 0x000fda0003f06070 */
[----:B------:R-:W-:Y:S05]  /*2f70*/  @P0 BRA `(.L_x_30713) ;  /* 0x0000000000340947 */ /* 0x000fea0003800000 */
[----:B-12---:R-:W1:Y:S01]  /*2f80*/  LDC.64 R2, c[0x0][0x388] ;  /* 0x0000e200ff027b82 */ /* 0x006e620000000a00 */
[----:B------:R-:W-:Y:S02]  /*2f90*/  IMAD.IADD R5, R0, 0x1, R17 ;  /* 0x0000000100057824 */ /* 0x000fe400078e0211 */
[----:B------:R-:W-:Y:S02]  /*2fa0*/  VIADD R17, R17, 0x80 ;  /* 0x0000008011117836 */ /* 0x000fe40000000000 */
[----:B-1----:R-:W-:-:S05]  /*2fb0*/  IMAD.WIDE.U32 R2, R5, 0x2, R2 ;  /* 0x0000000205027825 */ /* 0x002fca00078e0002 */
[----:B------:R3:W-:Y:S02]  /*2fc0*/  STG.E.U16 desc[UR4][R2.64], R7 ;  /* 0x0000000702007986 */ /* 0x0007e4000c101504 */
.L_x_30712:
        /* <DEDUP_REMOVED lines=8> */
.L_x_30713:
[----:B------:R-:W-:Y:S05]  /*3050*/  BSYNC.RELIABLE B1 ;  /* 0x0000000000017941 */ /* 0x000fea0003800100 */
.L_x_30708:
[----:B------:R-:W-:-:S13]  /*3060*/  ISETP.GE.U32.AND P0, PT, R17, R16, PT ;  /* 0x000000101100720c */ /* 0x000fda0003f06070 */
[----:B-123--:R-:W1:Y:S01]  /*3070*/  @!P0 LDC.64 R2, c[0x0][0x388] ;  /* 0x0000e200ff028b82 */ /* 0x00ee620000000a00 */
[----:B------:R-:W-:Y:S02]  /*3080*/  @!P0 IMAD.IADD R5, R0, 0x1, R17 ;  /* 0x0000000100058824 */ /* 0x000fe400078e0211 */
[----:B------:R-:W-:Y:S02]  /*3090*/  @!P0 VIADD R17, R17, 0x80 ;  /* 0x0000008011118836 */ /* 0x000fe40000000000 */
[----:B-1----:R-:W-:-:S05]  /*30a0*/  @!P0 IMAD.WIDE.U32 R2, R5, 0x2, R2 ;  /* 0x0000000205028825 */ /* 0x002fca00078e0002 */
[----:B------:R4:W-:Y:S02]  /*30b0*/  @!P0 STG.E.U16 desc[UR4][R2.64], R9 ;  /* 0x0000000902008986 */ /* 0x0009e4000c101504 */
.L_x_30714:
[----:B------:R-:W-:Y:S05]  /*30c0*/  BSYNC.RECONVERGENT B0 ;  /* 0x0000000000007941 */ /* 0x000fea0003800200 */
.L_x_30707:
        /* <DEDUP_REMOVED lines=8> */
.L_x_30619:
        /* <DEDUP_REMOVED lines=43> */
.L_x_30719:
[----:B------:R-:W-:Y:S05]  /*3400*/  BSYNC.RECONVERGENT B1 ;  /* 0x0000000000017941 */ /* 0x000fea0003800200 */
.L_x_30718:
[----:B------:R-:W-:Y:S01]  /*3410*/  FFMA.FTZ R18, -R9, R15, R18 ;  /* 0x0000000f09127223 */ /* 0x000fe20000010112 */
[----:B------:R-:W-:Y:S06]  /*3420*/  BRA `(.L_x_30716) ;  /* 0x0000000000687947 */ /* 0x000fec0003800000 */
.L_x_30717:
        /* <DEDUP_REMOVED lines=10> */
.L_x_30722:
        /* <DEDUP_REMOVED lines=13> */
.L_x_30721:
[----:B------:R-:W-:Y:S05]  /*35a0*/  BSYNC.RECONVERGENT B1 ;  /* 0x0000000000017941 */ /* 0x000fea0003800200 */
.L_x_30720:
[----:B------:R-:W-:-:S04]  /*35b0*/  FMUL.FTZ R18, R18, 1.1920928955078125e-07 ;  /* 0x3400000012127820 */ /* 0x000fc80000410000 */
[----:B------:R-:W-:-:S07]  /*35c0*/  FMUL.FTZ R18, R15, R18 ;  /* 0x000000120f127220 */ /* 0x000fce0000410000 */
.L_x_30716:
[----:B------:R-:W-:Y:S05]  /*35d0*/  BSYNC.RECONVERGENT B0 ;  /* 0x0000000000007941 */ /* 0x000fea0003800200 */
.L_x_30715:
        /* <DEDUP_REMOVED lines=34> */
.L_x_30728:
[----:B------:R-:W-:Y:S01]  /*3800*/  FSETP.GEU.FTZ.AND P0, PT, R20, -R9, PT ;  /* 0x800000091400720b */ /* 0x000fe20003f1e000 */
[----:B------:R-:W-:-:S12]  /*3810*/  FADD.FTZ R15, R15, -1 ;  /* 0xbf8000000f0f7421 */ /* 0x000fd80000010000 */
[----:B------:R-:W-:-:S07]  /*3820*/  @!P0 FADD.FTZ R15, R15, -1 ;  /* 0xbf8000000f0f8421 */ /* 0x000fce0000010000 */
.L_x_30727:
[----:B------:R-:W-:Y:S05]  /*3830*/  BSYNC.RECONVERGENT B1 ;  /* 0x0000000000017941 */ /* 0x000fea0003800200 */
.L_x_30726:
[----:B------:R-:W-:Y:S01]  /*3840*/  FFMA.FTZ R18, -R9, R15, R18 ;  /* 0x0000000f09127223 */ /* 0x000fe20000010112 */
[----:B------:R-:W-:Y:S06]  /*3850*/  BRA `(.L_x_30724) ;  /* 0x0000000000687947 */ /* 0x000fec0003800000 */
.L_x_30725:
        /* <DEDUP_REMOVED lines=10> */
.L_x_30731:
        /* <DEDUP_REMOVED lines=13> */
.L_x_30730:
[----:B------:R-:W-:Y:S05]  /*39d0*/  BSYNC.RECONVERGENT B1 ;  /* 0x0000000000017941 */ /* 0x000fea0003800200 */
.L_x_30729:
[----:B------:R-:W-:-:S04]  /*39e0*/  FMUL.FTZ R18, R18, 1.1920928955078125e-07 ;  /* 0x3400000012127820 */ /* 0x000fc80000410000 */
[----:B------:R-:W-:-:S07]  /*39f0*/  FMUL.FTZ R18, R15, R18 ;  /* 0x000000120f127220 */ /* 0x000fce0000410000 */
.L_x_30724:
[----:B------:R-:W-:Y:S05]  /*3a00*/  BSYNC.RECONVERGENT B0 ;  /* 0x0000000000007941 */ /* 0x000fea0003800200 */
.L_x_30723:
        /* <DEDUP_REMOVED lines=34> */
.L_x_30737:
[----:B------:R-:W-:Y:S01]  /*3c30*/  FSETP.GEU.FTZ.AND P0, PT, R22, -R9, PT ;  /* 0x800000091600720b */ /* 0x000fe20003f1e000 */
[----:B------:R-:W-:-:S12]  /*3c40*/  FADD.FTZ R15, R15, -1 ;  /* 0xbf8000000f0f7421 */ /* 0x000fd80000010000 */
[----:B------:R-:W-:-:S07]  /*3c50*/  @!P0 FADD.FTZ R15, R15, -1 ;  /* 0xbf8000000f0f8421 */ /* 0x000fce0000010000 */
.L_x_30736:
[----:B------:R-:W-:Y:S05]  /*3c60*/  BSYNC.RECONVERGENT B1 ;  /* 0x0000000000017941 */ /* 0x000fea0003800200 */
.L_x_30735:
[----:B------:R-:W-:Y:S01]  /*3c70*/  FFMA.FTZ R20, -R9, R15, R20 ;  /* 0x0000000f09147223 */ /* 0x000fe20000010114 */
[----:B------:R-:W-:Y:S06]  /*3c80*/  BRA `(.L_x_30733) ;  /* 0x0000000000687947 */ /* 0x000fec0003800000 */
.L_x_30734:
        /* <DEDUP_REMOVED lines=10> */
.L_x_30740:
        /* <DEDUP_REMOVED lines=13> */
.L_x_30739:
[----:B------:R-:W-:Y:S05]  /*3e00*/  BSYNC.RECONVERGENT B1 ;  /* 0x0000000000017941 */ /* 0x000fea0003800200 */
.L_x_30738:
[----:B------:R-:W-:-:S04]  /*3e10*/  FMUL.FTZ R20, R20, 1.1920928955078125e-07 ;  /* 0x3400000014147820 */ /* 0x000fc80000410000 */
[----:B------:R-:W-:-:S07]  /*3e20*/  FMUL.FTZ R20, R15, R20 ;  /* 0x000000140f147220 */ /* 0x000fce0000410000 */
.L_x_30733:
[----:B------:R-:W-:Y:S05]  /*3e30*/  BSYNC.RECONVERGENT B0 ;  /* 0x0000000000007941 */ /* 0x000fea0003800200 */
.L_x_30732:
        /* <DEDUP_REMOVED lines=34> */
.L_x_30746:
[----:B------:R-:W-:Y:S01]  /*4060*/  FSETP.GEU.FTZ.AND P0, PT, R24, -R9, PT ;  /* 0x800000091800720b */ /* 0x000fe20003f1e000 */
[----:B------:R-:W-:-:S12]  /*4070*/  FADD.FTZ R3, R3, -1 ;  /* 0xbf80000003037421 */ /* 0x000fd80000010000 */
[----:B------:R-:W-:-:S07]  /*4080*/  @!P0 FADD.FTZ R3, R3, -1 ;  /* 0xbf80000003038421 */ /* 0x000fce0000010000 */
.L_x_30745:
[----:B------:R-:W-:Y:S05]  /*4090*/  BSYNC.RECONVERGENT B1 ;  /* 0x0000000000017941 */ /* 0x000fea0003800200 */
.L_x_30744:
[----:B------:R-:W-:Y:S01]  /*40a0*/  FFMA.FTZ R22, -R9, R3, R22 ;  /* 0x0000000309167223 */ /* 0x000fe20000010116 */
[----:B------:R-:W-:Y:S06]  /*40b0*/  BRA `(.L_x_30742) ;  /* 0x0000000000687947 */ /* 0x000fec0003800000 */
.L_x_30743:
        /* <DEDUP_REMOVED lines=10> */
.L_x_30749:
        /* <DEDUP_REMOVED lines=13> */
.L_x_30748:
[----:B------:R-:W-:Y:S05]  /*4230*/  BSYNC.RECONVERGENT B1 ;  /* 0x0000000000017941 */ /* 0x000fea0003800200 */
.L_x_30747:
[----:B------:R-:W-:-:S04]  /*4240*/  FMUL.FTZ R22, R22, 1.1920928955078125e-07 ;  /* 0x3400000016167820 */ /* 0x000fc80000410000 */
[----:B------:R-:W-:-:S07]  /*4250*/  FMUL.FTZ R22, R3, R22 ;  /* 0x0000001603167220 */ /* 0x000fce0000410000 */
.L_x_30742:
[----:B------:R-:W-:Y:S05]  /*4260*/  BSYNC.RECONVERGENT B0 ;  /* 0x0000000000007941 */ /* 0x000fea0003800200 */
.L_x_30741:
        /* <DEDUP_REMOVED lines=34> */
.L_x_30755:
[----:B------:R-:W-:Y:S01]  /*4490*/  FSETP.GEU.FTZ.AND P0, PT, R24, -R9, PT ;  /* 0x800000091800720b */ /* 0x000fe20003f1e000 */
[----:B------:R-:W-:-:S12]  /*44a0*/  FADD.FTZ R15, R15, -1 ;  /* 0xbf8000000f0f7421 */ /* 0x000fd80000010000 */
[----:B------:R-:W-:-:S07]  /*44b0*/  @!P0 FADD.FTZ R15, R15, -1 ;  /* 0xbf8000000f0f8421 */ /* 0x000fce0000010000 */
.L_x_30754:
[----:B------:R-:W-:Y:S05]  /*44c0*/  BSYNC.RECONVERGENT B1 ;  /* 0x0000000000017941 */ /* 0x000fea0003800200 */
.L_x_30753:
[----:B------:R-:W-:Y:S01]  /*44d0*/  FFMA.FTZ R22, -R9, R15, R22 ;  /* 0x0000000f09167223 */ /* 0x000fe20000010116 */
[----:B------:R-:W-:Y:S06]  /*44e0*/  BRA `(.L_x_30751) ;  /* 0x0000000000687947 */ /* 0x000fec0003800000 */
.L_x_30752:
        /* <DEDUP_REMOVED lines=10> */
.L_x_30758:
        /* <DEDUP_REMOVED lines=13> */
.L_x_30757:
[----:B------:R-:W-:Y:S05]  /*4660*/  BSYNC.RECONVERGENT B1 ;  /* 0x0000000000017941 */ /* 0x000fea0003800200 */
.L_x_30756:
[----:B------:R-:W-:-:S04]  /*4670*/  FMUL.FTZ R22, R22, 1.1920928955078125e-07 ;  /* 0x3400000016167820 */ /* 0x000fc80000410000 */
[----:B------:R-:W-:-:S07]  /*4680*/  FMUL.FTZ R22, R15, R22 ;  /* 0x000000160f167220 */ /* 0x000fce0000410000 */
.L_x_30751:
[----:B------:R-:W-:Y:S05]  /*4690*/  BSYNC.RECONVERGENT B0 ;  /* 0x0000000000007941 */ /* 0x000fea0003800200 */
.L_x_30750:
        /* <DEDUP_REMOVED lines=34> */
.L_x_30764:
[----:B------:R-:W-:Y:S01]  /*48c0*/  FSETP.GEU.FTZ.AND P0, PT, R24, -R9, PT ;  /* 0x800000091800720b */ /* 0x000fe20003f1e000 */
[----:B------:R-:W-:-:S12]  /*48d0*/  FADD.FTZ R15, R15, -1 ;  /* 0xbf8000000f0f7421 */ /* 0x000fd80000010000 */
[----:B------:R-:W-:-:S07]  /*48e0*/  @!P0 FADD.FTZ R15, R15, -1 ;  /* 0xbf8000000f0f8421 */ /* 0x000fce0000010000 */
.L_x_30763:
[----:B------:R-:W-:Y:S05]  /*48f0*/  BSYNC.RECONVERGENT B1 ;  /* 0x0000000000017941 */ /* 0x000fea0003800200 */
.L_x_30762:
[----:B------:R-:W-:Y:S01]  /*4900*/  FFMA.FTZ R22, -R9, R15, R22 ;  /* 0x0000000f09167223 */ /* 0x000fe20000010116 */
[----:B------:R-:W-:Y:S06]  /*4910*/  BRA `(.L_x_30760) ;  /* 0x0000000000687947 */ /* 0x000fec0003800000 */
.L_x_30761:
        /* <DEDUP_REMOVED lines=10> */
.L_x_30767:
        /* <DEDUP_REMOVED lines=13> */
.L_x_30766:
[----:B------:R-:W-:Y:S05]  /*4a90*/  BSYNC.RECONVERGENT B1 ;  /* 0x0000000000017941 */ /* 0x000fea0003800200 */
.L_x_30765:
[----:B------:R-:W-:-:S04]  /*4aa0*/  FMUL.FTZ R22, R22, 1.1920928955078125e-07 ;  /* 0x3400000016167820 */ /* 0x000fc80000410000 */
[----:B------:R-:W-:-:S07]  /*4ab0*/  FMUL.FTZ R22, R15, R22 ;  /* 0x000000160f167220 */ /* 0x000fce0000410000 */
.L_x_30760:
[----:B------:R-:W-:Y:S05]  /*4ac0*/  BSYNC.RECONVERGENT B0 ;  /* 0x0000000000007941 */ /* 0x000fea0003800200 */
.L_x_30759:
        /* <DEDUP_REMOVED lines=34> */
.L_x_30773:
[----:B------:R-:W-:Y:S01]  /*4cf0*/  FSETP.GEU.FTZ.AND P0, PT, R26, -R9, PT ;  /* 0x800000091a00720b */ /* 0x000fe20003f1e000 */
[----:B------:R-:W-:-:S12]  /*4d00*/  FADD.FTZ R15, R15, -1 ;  /* 0xbf8000000f0f7421 */ /* 0x000fd80000010000 */
[----:B------:R-:W-:-:S07]  /*4d10*/  @!P0 FADD.FTZ R15, R15, -1 ;  /* 0xbf8000000f0f8421 */ /* 0x000fce0000010000 */
.L_x_30772:
[----:B------:R-:W-:Y:S05]  /*4d20*/  BSYNC.RECONVERGENT B1 ;  /* 0x0000000000017941 */ /* 0x000fea0003800200 */
.L_x_30771:
[----:B------:R-:W-:Y:S01]  /*4d30*/  FFMA.FTZ R24, -R9, R15, R24 ;  /* 0x0000000f09187223 */ /* 0x000fe20000010118 */
[----:B------:R-:W-:Y:S06]  /*4d40*/  BRA `(.L_x_30769) ;  /* 0x0000000000687947 */ /* 0x000fec0003800000 */
.L_x_30770:
        /* <DEDUP_REMOVED lines=10> */
.L_x_30776:
        /* <DEDUP_REMOVED lines=13> */
.L_x_30775:
[----:B------:R-:W-:Y:S05]  /*4ec0*/  BSYNC.RECONVERGENT B1 ;  /* 0x0000000000017941 */ /* 0x000fea0003800200 */
.L_x_30774:
[----:B------:R-:W-:-:S04]  /*4ed0*/  FMUL.FTZ R24, R24, 1.1920928955078125e-07 ;  /* 0x3400000018187820 */ /* 0x000fc80000410000 */
[----:B------:R-:W-:-:S07]  /*4ee0*/  FMUL.FTZ R24, R15, R24 ;  /* 0x000000180f187220 */ /* 0x000fce0000410000 */
.L_x_30769:
[----:B------:R-:W-:Y:S05]  /*4ef0*/  BSYNC.RECONVERGENT B0 ;  /* 0x0000000000007941 */ /* 0x000fea0003800200 */
.L_x_30768:
        /* <DEDUP_REMOVED lines=34> */
.L_x_30782:
[----:B------:R-:W-:Y:S01]  /*5120*/  FSETP.GEU.FTZ.AND P0, PT, R6, -R9, PT ;  /* 0x800000090600720b */ /* 0x000fe20003f1e000 */
[----:B------:R-:W-:-:S12]  /*5130*/  FADD.FTZ R5, R5, -1 ;  /* 0xbf80000005057421 */ /* 0x000fd80000010000 */
[----:B------:R-:W-:-:S07]  /*5140*/  @!P0 FADD.FTZ R5, R5, -1 ;  /* 0xbf80000005058421 */ /* 0x000fce0000010000 */
.L_x_30781:
[----:B------:R-:W-:Y:S05]  /*5150*/  BSYNC.RECONVERGENT B1 ;  /* 0x0000000000017941 */ /* 0x000fea0003800200 */
.L_x_30780:
[----:B------:R-:W-:Y:S01]  /*5160*/  FFMA.FTZ R26, -R9, R5, R26 ;  /* 0x00000005091a7223 */ /* 0x000fe2000001011a */
[----:B------:R-:W-:Y:S06]  /*5170*/  BRA `(.L_x_30778) ;  /* 0x0000000000687947 */ /* 0x000fec0003800000 */
.L_x_30779:
        /* <DEDUP_REMOVED lines=10> */
.L_x_30785:
        /* <DEDUP_REMOVED lines=13> */
.L_x_30784:
[----:B------:R-:W-:Y:S05]  /*52f0*/  BSYNC.RECONVERGENT B1 ;  /* 0x0000000000017941 */ /* 0x000fea0003800200 */
.L_x_30783:
[----:B------:R-:W-:-:S04]  /*5300*/  FMUL.FTZ R26, R26, 1.1920928955078125e-07 ;  /* 0x340000001a1a7820 */ /* 0x000fc80000410000 */
[----:B------:R-:W-:-:S07]  /*5310*/  FMUL.FTZ R26, R9, R26 ;  /* 0x0000001a091a7220 */ /* 0x000fce0000410000 */
.L_x_30778:
[----:B------:R-:W-:Y:S05]  /*5320*/  BSYNC.RECONVERGENT B0 ;  /* 0x0000000000007941 */ /* 0x000fea0003800200 */
.L_x_30777:
[C---:B------:R-:W-:Y:S01]  /*5330*/  FSETP.NAN.FTZ.AND P0, PT, |R26|.reuse, |R26|, PT ;  /* 0x4000001a1a00720b */ /* 0x040fe20003f18200 */
[----:B------:R-:W0:Y:S01]  /*5340*/  LDC.64 R6, c[0x0][0x388] ;  /* 0x0000e200ff067b82 */ /* 0x000e220000000a00 */
        /* <DEDUP_REMOVED lines=15> */
[----:B------:R-:W-:-:S05]  /*5440*/  F2FP.F16.F32.PACK_AB R5, R5, R22 ;  /* 0x000000160505723e */ /* 0x000fca00000000ff */
[----:B------:R-:W-:Y:S01]  /*5450*/  STG.E.64 desc[UR4][R6.64+0x400], R4 ;  /* 0x0004000406007986 */ /* 0x000fe2000c101b04 */
[----:B------:R-:W-:Y:S05]  /*5460*/  EXIT ;  /* 0x000000000000794d */ /* 0x000fea0003800000 */
.L_x_30786:
        /* <DEDUP_REMOVED lines=9> */
.L_x_50191:


//--------------------- .text._ZN2at6native29vectorized_elementwise_kernelILi8ENS0_13BUnaryFunctorIN3c104HalfES4_S4_ZZZNS0_21remainder_kernel_cudaERNS_18TensorIteratorBaseEENKUlvE0_clEvENKUlvE1_clEvEUlS4_S4_E_EESt5arrayIPcLm2EEEEviT0_T1_ --------------------------
	.section	.text._ZN2at6native29vectorized_elementwise_kernelILi8ENS0_13BUnaryFunctorIN3c104HalfES4_S4_ZZZNS0_21remainder_kernel_cudaERNS_18TensorIteratorBaseEENKUlvE0_clEvENKUlvE1_clEvEUlS4_S4_E_EESt5arrayIPcLm2EEEEviT0_T1_,"ax",@progbits
	.align	128
        .global         _ZN2at6native29vectorized_elementwise_kernelILi8ENS0_13BUnaryFunctorIN3c104HalfES4_S4_ZZZNS0_21remainder_kernel_cudaERNS_18TensorIteratorBaseEENKUlvE0_clEvENKUlvE1_clEvEUlS4_S4_E_EESt5arrayIPcLm2EEEEviT0_T1_
        .type           _ZN2at6native29vectorized_elementwise_kernelILi8ENS0_13BUnaryFunctorIN3c104HalfES4_S4_ZZZNS0_21remainder_kernel_cudaERNS_18TensorIteratorBaseEENKUlvE0_clEvENKUlvE1_clEvEUlS4_S4_E_EESt5arrayIPcLm2EEEEviT0_T1_,@function
        .size           _ZN2at6native29vectorized_elementwise_kernelILi8ENS0_13BUnaryFunctorIN3c104HalfES4_S4_ZZZNS0_21remainder_kernel_cudaERNS_18TensorIteratorBaseEENKUlvE0_clEvENKUlvE1_clEvEUlS4_S4_E_EESt5arrayIPcLm2EEEEviT0_T1_,(.L_x_50192 - _ZN2at6native29vectorized_elementwise_kernelILi8ENS0_13BUnaryFunctorIN3c104HalfES4_S4_ZZZNS0_21remainder_kernel_cudaERNS_18TensorIteratorBaseEENKUlvE0_clEvENKUlvE1_clEvEUlS4_S4_E_EESt5arrayIPcLm2EEEEviT0_T1_)
        .other          _ZN2at6native29vectorized_elementwise_kernelILi8ENS0_13BUnaryFunctorIN3c104HalfES4_S4_ZZZNS0_21remainder_kernel_cudaERNS_18TensorIteratorBaseEENKUlvE0_clEvENKUlvE1_clEvEUlS4_S4_E_EESt5arrayIPcLm2EEEEviT0_T1_,@"STO_CUDA_ENTRY STV_DEFAULT"
_ZN2at6native29vectorized_elementwise_kernelILi8ENS0_13BUnaryFunctorIN3c104HalfES4_S4_ZZZNS0_21remainder_kernel_cudaERNS_18TensorIteratorBaseEENKUlvE0_clEvENKUlvE1_clEvEUlS4_S4_E_EESt5arrayIPcLm2EEEEviT0_T1_:
.text._ZN2at6native29vectorized_elementwise_kernelILi8ENS0_13BUnaryFunctorIN3c104HalfES4_S4_ZZZNS0_21remainder_kernel_cudaERNS_18TensorIteratorBaseEENKUlvE0_clEvENKUlvE1_clEvEUlS4_S4_E_EESt5arrayIPcLm2EEEEviT0_T1_:
[----:B------:R-:W-:Y:S01]  /*0000*/  LDC R1, c[0x0][0x37c] ;  /* 0x0000df00ff017b82 */ /* 0x000fe20000000800 */
[----:B------:R-:W-:Y:S05]  /*0010*/  EXIT ;  /* 0x000000000000794d */ /* 0x000fea0003800000 */
.L_x_30787:
        /* <DEDUP_REMOVED lines=14> */
.L_x_50192:


//--------------------- .text._ZN2at6native18elementwise_kernelILi128ELi4EZNS0_15gpu_kernel_implINS0_13AUnaryFunctorIN3c104HalfES5_S5_ZZZNS0_21remainder_kernel_cudaERNS_18TensorIteratorBaseEENKUlvE0_clEvENKUlvE1_clEvEUlS5_S5_E_EEEEvS7_RKT_EUliE_EEviT1_ --------------------------
	.section	.text._ZN2at6native18elementwise_kernelILi128ELi4EZNS0_15gpu_kernel_implINS0_13AUnaryFunctorIN3c104HalfES5_S5_ZZZNS0_21remainder_kernel_cudaERNS_18TensorIteratorBaseEENKUlvE0_clEvENKUlvE1_clEvEUlS5_S5_E_EEEEvS7_RKT_EUliE_EEviT1_,"ax",@progbits
	.align	128
        .global         _ZN2at6native18elementwise_kernelILi128ELi4EZNS0_15gpu_kernel_implINS0_13AUnaryFunctorIN3c104HalfES5_S5_ZZZNS0_21remainder_kernel_cudaERNS_18TensorIteratorBaseEENKUlvE0_clEvENKUlvE1_clEvEUlS5_S5_E_EEEEvS7_RKT_EUliE_EEviT1_
        .type           _ZN2at6native18elementwise_kernelILi128ELi4EZNS0_15gpu_kernel_implINS0_13AUnaryFunctorIN3c104HalfES5_S5_ZZZNS0_21remainder_kernel_cudaERNS_18TensorIteratorBaseEENKUlvE0_clEvENKUlvE1_clEvEUlS5_S5_E_EEEEvS7_RKT_EUliE_EEviT1_,@function
        .size           _ZN2at6native18elementwise_kernelILi128ELi4EZNS0_15gpu_kernel_implINS0_13AUnaryFunctorIN3c104HalfES5_S5_ZZZNS0_21remainder_kernel_cudaERNS_18TensorIteratorBaseEENKUlvE0_clEvENKUlvE1_clEvEUlS5_S5_E_EEEEvS7_RKT_EUliE_EEviT1_,(.L_x_50193 - _ZN2at6native18elementwise_kernelILi128ELi4EZNS0_15gpu_kernel_implINS0_13AUnaryFunctorIN3c104HalfES5_S5_ZZZNS0_21remainder_kernel_cudaERNS_18TensorIteratorBaseEENKUlvE0_clEvENKUlvE1_clEvEUlS5_S5_E_EEEEvS7_RKT_EUliE_EEviT1_)
        .other          _ZN2at6native18elementwise_kernelILi128ELi4EZNS0_15gpu_kernel_implINS0_13AUnaryFunctorIN3c104HalfES5_S5_ZZZNS0_21remainder_kernel_cudaERNS_18TensorIteratorBaseEENKUlvE0_clEvENKUlvE1_clEvEUlS5_S5_E_EEEEvS7_RKT_EUliE_EEviT1_,@"STO_CUDA_ENTRY STV_DEFAULT"
_ZN2at6native18elementwise_kernelILi128ELi4EZNS0_15gpu_kernel_implINS0_13AUnaryFunctorIN3c104HalfES5_S5_ZZZNS0_21remainder_kernel_cudaERNS_18TensorIteratorBaseEENKUlvE0_clEvENKUlvE1_clEvEUlS5_S5_E_EEEEvS7_RKT_EUliE_EEviT1_:
.text._ZN2at6native18elementwise_kernelILi128ELi4EZNS0_15gpu_kernel_implINS0_13AUnaryFunctorIN3c104HalfES5_S5_ZZZNS0_21remainder_kernel_cudaERNS_18TensorIteratorBaseEENKUlvE0_clEvENKUlvE1_clEvEUlS5_S5_E_EEEEvS7_RKT_EUliE_EEviT1_:
        /* <DEDUP_REMOVED lines=319> */
.L_x_30790:
        /* <DEDUP_REMOVED lines=18> */
.L_x_30794:
[----:B------:R-:W2:Y:S02]  /*1510*/  LDG.E.U8 R2, desc[UR36][R2.64] ;  /* 0x0000002402027981 */ /* 0x000ea4000c1e1100 */
[----:B--2---:R-:W-:-:S04]  /*1520*/  I2FP.F32.U32 R0, R2 ;  /* 0x0000000200007245 */ /* 0x004fc80000201000 */
[----:B------:R-:W-:Y:S01]  /*1530*/  F2FP.F16.F32.PACK_AB R0, RZ, R0 ;  /* 0x00000000ff00723e */ /* 0x000fe200000000ff */
[----:B------:R-:W-:Y:S06]  /*1540*/  BRA `(.L_x_30796) ;  /* 0x0000000c009c7947 */ /* 0x000fec0003800000 */
.L_x_30793:
        /* <DEDUP_REMOVED lines=10> */
.L_x_30798:
[----:B------:R-:W2:Y:S02]  /*15f0*/  LDG.E R2, desc[UR36][R2.64] ;  /* 0x0000002402027981 */ /* 0x000ea4000c1e1900 */
[----:B--2---:R-:W-:-:S04]  /*1600*/  I2FP.F32.S32 R0, R2 ;  /* 0x0000000200007245 */ /* 0x004fc80000201400 */
[----:B------:R-:W-:Y:S01]  /*1610*/  F2FP.F16.F32.PACK_AB R0, RZ, R0 ;  /* 0x00000000ff00723e */ /* 0x000fe200000000ff */
[----:B------:R-:W-:Y:S06]  /*1620*/  BRA `(.L_x_30796) ;  /* 0x0000000c00647947 */ /* 0x000fec0003800000 */
.L_x_30797:
[----:B------:R-:W2:Y:S02]  /*1630*/  LDG.E.U16 R2, desc[UR36][R2.64] ;  /* 0x0000002402027981 */ /* 0x000ea4000c1e1500 */
[----:B--2---:R-:W0:Y:S02]  /*1640*/  I2F.S16 R0, R2 ;  /* 0x0000000200007306 */ /* 0x004e240000101400 */
[----:B0-----:R-:W-:Y:S01]  /*1650*/  F2FP.F16.F32.PACK_AB R0, RZ, R0 ;  /* 0x00000000ff00723e */ /* 0x001fe200000000ff */
[----:B------:R-:W-:Y:S06]  /*1660*/  BRA `(.L_x_30796) ;  /* 0x0000000c00547947 */ /* 0x000fec0003800000 */
.L_x_30792:
        /* <DEDUP_REMOVED lines=9> */
.L_x_30800:
[----:B------:R0:W5:Y:S01]  /*1700*/  LDG.E.U16 R0, desc[UR36][R2.64] ;  /* 0x0000002402007981 */ /* 0x000162000c1e1500 */
[----:B------:R-:W-:Y:S05]  /*1710*/  BRA `(.L_x_30796) ;  /* 0x0000000c00287947 */ /* 0x000fea0003800000 */
.L_x_30799:
        /* <DEDUP_REMOVED lines=9> */
.L_x_30802:
[----:B------:R1:W5:Y:S01]  /*17b0*/  LDG.E.U16 R0, desc[UR36][R2.64] ;  /* 0x0000002402007981 */ /* 0x000362000c1e1500 */
[----:B------:R-:W-:Y:S05]  /*17c0*/  BRA `(.L_x_30796) ;  /* 0x0000000800fc7947 */ /* 0x000fea0003800000 */
.L_x_30801:
        /* <DEDUP_REMOVED lines=12> */
.L_x_30791:
        /* <DEDUP_REMOVED lines=13> */
.L_x_30805:
        /* <DEDUP_REMOVED lines=12> */
.L_x_30804:
        /* <DEDUP_REMOVED lines=27> */
.L_x_30807:
        /* <DEDUP_REMOVED lines=13> */
.L_x_30806:
[----:B------:R-:W2:Y:S02]  /*1ca0*/  LDG.E.U16 R0, desc[UR36][R2.64] ;  /* 0x0000002402007981 */ /* 0x000ea4000c1e1500 */
[----:B--2---:R-:W-:-:S04]  /*1cb0*/  SHF.L.U32 R0, R0, 0x10, RZ ;  /* 0x0000001000007819 */ /* 0x004fc800000006ff */
[----:B------:R-:W-:Y:S01]  /*1cc0*/  F2FP.F16.F32.PACK_AB R0, RZ, R0 ;  /* 0x00000000ff00723e */ /* 0x000fe200000000ff */
[----:B------:R-:W-:Y:S06]  /*1cd0*/  BRA `(.L_x_30796) ;  /* 0x0000000400b87947 */ /* 0x000fec0003800000 */
.L_x_30803:
        /* <DEDUP_REMOVED lines=12> */
.L_x_30810:
        /* <DEDUP_REMOVED lines=21> */
.L_x_30814:
[----:B------:R-:W-:Y:S05]  /*1ef0*/  BSYNC.RECONVERGENT B1 ;  /* 0x0000000000017941 */ /* 0x000fea0003800200 */
.L_x_30813:
[----:B------:R-:W-:Y:S01]  /*1f00*/  IMAD.SHL.U32 R0, R0, 0x100000, RZ ;  /* 0x0010000000007824 */ /* 0x000fe200078e00ff */
[----:B------:R-:W-:-:S04]  /*1f10*/  LEA R2, R2, 0x3b800000, 0x17 ;  /* 0x3b80000002027811 */ /* 0x000fc800078eb8ff */
[----:B------:R-:W-:-:S07]  /*1f20*/  LOP3.LUT R0, R2, R0, R7, 0xfe, !PT ;  /* 0x0000000002007212 */ /* 0x000fce00078efe07 */
.L_x_30812:
[----:B------:R-:W-:Y:S05]  /*1f30*/  BSYNC.RECONVERGENT B0 ;  /* 0x0000000000007941 */ /* 0x000fea0003800200 */
.L_x_30811:
[----:B------:R-:W-:Y:S01]  /*1f40*/  F2FP.F16.F32.PACK_AB R0, RZ, R0 ;  /* 0x00000000ff00723e */ /* 0x000fe200000000ff */
[----:B------:R-:W-:Y:S06]  /*1f50*/  BRA `(.L_x_30796) ;  /* 0x0000000400187947 */ /* 0x000fec0003800000 */
.L_x_30809:
        /* <DEDUP_REMOVED lines=21> */
.L_x_30818:
[----:B------:R-:W-:Y:S05]  /*20b0*/  BSYNC.RECONVERGENT B1 ;  /* 0x0000000000017941 */ /* 0x000fea0003800200 */
.L_x_30817:
[----:B------:R-:W-:Y:S01]  /*20c0*/  IMAD.SHL.U32 R0, R0, 0x200000, RZ ;  /* 0x0020000000007824 */ /* 0x000fe200078e00ff */
[----:B------:R-:W-:-:S04]  /*20d0*/  LEA R2, R2, 0x37800000, 0x17 ;  /* 0x3780000002027811 */ /* 0x000fc800078eb8ff */
[----:B------:R-:W-:-:S07]  /*20e0*/  LOP3.LUT R0, R2, R0, R7, 0xfe, !PT ;  /* 0x0000000002007212 */ /* 0x000fce00078efe07 */
.L_x_30816:
[----:B------:R-:W-:Y:S05]  /*20f0*/  BSYNC.RECONVERGENT B0 ;  /* 0x0000000000007941 */ /* 0x000fea0003800200 */
.L_x_30815:
[----:B------:R-:W-:Y:S01]  /*2100*/  F2FP.F16.F32.PACK_AB R0, RZ, R0 ;  /* 0x00000000ff00723e */ /* 0x000fe200000000ff */
[----:B------:R-:W-:Y:S06]  /*2110*/  BRA `(.L_x_30796) ;  /* 0x0000000000a87947 */ /* 0x000fec0003800000 */
.L_x_30808:
[----:B------:R-:W-:-:S09]  /*2120*/  UISETP.NE.AND UP0, UPT, UR4, 0x1c, UPT ;  /* 0x0000001c0400788c */ /* 0x000fd2000bf05270 */
[----:B------:R-:W-:Y:S05]  /*2130*/  BRA.U !UP0, `(.L_x_30819) ;  /* 0x0000000108947547 */ /* 0x000fea000b800000 */
[----:B------:R-:W-:-:S09]  /*2140*/  UISETP.NE.AND UP0, UPT, UR4, 0x1d, UPT ;  /* 0x0000001d0400788c */ /* 0x000fd2000bf05270 */
[----:B------:R-:W-:Y:S05]  /*2150*/  BRA.U !UP0, `(.L_x_30820) ;  /* 0x00000001087c7547 */ /* 0x000fea000b800000 */
[----:B------:R-:W-:-:S09]  /*2160*/  UISETP.NE.AND UP0, UPT, UR4, 0x2c, UPT ;  /* 0x0000002c0400788c */ /* 0x000fd2000bf05270 */
[----:B------:R-:W-:Y:S05]  /*2170*/  BRA.U !UP0, `(.L_x_30821) ;  /* 0x0000000108487547 */ /* 0x000fea000b800000 */
.L_x_30795:
        /* <DEDUP_REMOVED lines=16> */
.L_x_30822:
[----:B------:R-:W-:Y:S01]  /*2280*/  PRMT R0, RZ, 0x7610, R0 ;  /* 0x00007610ff007816 */ /* 0x000fe20000000000 */
[----:B------:R-:W-:Y:S06]  /*2290*/  BRA `(.L_x_30796) ;  /* 0x0000000000487947 */ /* 0x000fec0003800000 */
.L_x_30821:
        /* <DEDUP_REMOVED lines=8> */
.L_x_30824:
[----:B------:R-:W-:Y:S05]  /*2320*/  BSYNC.RECONVERGENT B0 ;  /* 0x0000000000007941 */ /* 0x000fea0003800200 */
.L_x_30823:
[----:B------:R-:W-:Y:S01]  /*2330*/  F2FP.F16.F32.PACK_AB R0, RZ, R0 ;  /* 0x00000000ff00723e */ /* 0x000fe200000000ff */
[----:B------:R-:W-:Y:S06]  /*2340*/  BRA `(.L_x_30796) ;  /* 0x00000000001c7947 */ /* 0x000fec0003800000 */
.L_x_30820:
[----:B------:R-:W2:Y:S02]  /*2350*/  LDG.E.64 R2, desc[UR36][R2.64] ;  /* 0x0000002402027981 */ /* 0x000ea4000c1e1b00 */
[----:B--2---:R-:W0:Y:S02]  /*2360*/  I2F.U64 R0, R2 ;  /* 0x0000000200007312 */ /* 0x004e240000301000 */
[----:B0-----:R-:W-:Y:S01]  /*2370*/  F2FP.F16.F32.PACK_AB R0, RZ, R0 ;  /* 0x00000000ff00723e */ /* 0x001fe200000000ff */
[----:B------:R-:W-:Y:S06]  /*2380*/  BRA `(.L_x_30796) ;  /* 0x00000000000c7947 */ /* 0x000fec0003800000 */
.L_x_30819:
[----:B------:R-:W2:Y:S02]  /*2390*/  LDG.E R2, desc[UR36][R2.64] ;  /* 0x0000002402027981 */ /* 0x000ea4000c1e1900 */
[----:B--2---:R-:W-:-:S04]  /*23a0*/  I2FP.F32.U32 R0, R2 ;  /* 0x0000000200007245 */ /* 0x004fc80000201000 */
[----:B------:R-:W-:-:S07]  /*23b0*/  F2FP.F16.F32.PACK_AB R0, RZ, R0 ;  /* 0x00000000ff00723e */ /* 0x000fce00000000ff */
.L_x_30796:
        /* <DEDUP_REMOVED lines=33> */
.L_x_30829:
[----:B------:R-:W-:Y:S05]  /*25d0*/  BSYNC.RECONVERGENT B1 ;  /* 0x0000000000017941 */ /* 0x000fea0003800200 */
.L_x_30828:
[----:B------:R-:W-:Y:S01]  /*25e0*/  FFMA.FTZ R2, -R9, R7, R2 ;  /* 0x0000000709027223 */ /* 0x000fe20000010102 */
[----:B------:R-:W-:Y:S06]  /*25f0*/  BRA `(.L_x_30826) ;  /* 0x0000000000787947 */ /* 0x000fec0003800000 */
.L_x_30827:
        /* <DEDUP_REMOVED lines=14> */
.L_x_30832:
        /* <DEDUP_REMOVED lines=13> */
.L_x_30831:
[----:B------:R-:W-:Y:S05]  /*27b0*/  BSYNC.RECONVERGENT B1 ;  /* 0x0000000000017941 */ /* 0x000fea0003800200 */
.L_x_30830:
[----:B------:R-:W-:-:S04]  /*27c0*/  FMUL.FTZ R5, R2, 1.1920928955078125e-07 ;  /* 0x3400000002057820 */ /* 0x000fc80000410000 */
[----:B------:R-:W-:-:S07]  /*27d0*/  FMUL.FTZ R2, R8, R5 ;  /* 0x0000000508027220 */ /* 0x000fce0000410000 */
.L_x_30826:
[----:B------:R-:W-:Y:S05]  /*27e0*/  BSYNC.RECONVERGENT B0 ;  /* 0x0000000000007941 */ /* 0x000fea0003800200 */
.L_x_30825:
        /* <DEDUP_REMOVED lines=29> */
.L_x_30836:
[----:B------:R-:W-:-:S06]  /*29c0*/  HADD2.F32 R5, -RZ, R0.H0_H0 ;  /* 0x20000000ff057230 */ /* 0x000fcc0000004100 */
[----:B------:R-:W1:Y:S02]  /*29d0*/  F2I.S64.TRUNC R4, R5 ;  /* 0x0000000500047311 */ /* 0x000e64000020d900 */
[----:B-1----:R1:W-:Y:S01]  /*29e0*/  STG.E.U8 desc[UR36][R2.64], R4 ;  /* 0x0000000402007986 */ /* 0x0023e2000c101124 */
[----:B------:R-:W-:Y:S05]  /*29f0*/  BRA `(.L_x_30838) ;  /* 0x0000000c00707947 */ /* 0x000fea0003800000 */
.L_x_30835:
        /* <DEDUP_REMOVED lines=10> */
.L_x_30840:
[----:B------:R-:W-:-:S04]  /*2aa0*/  HADD2.F32 R0, -RZ, R0.H0_H0 ;  /* 0x20000000ff007230 */ /* 0x000fc80000004100 */
[----:B------:R-:W1:Y:S02]  /*2ab0*/  F2I.FTZ.TRUNC.NTZ R5, R0 ;  /* 0x0000000000057305 */ /* 0x000e64000021f100 */
[----:B-1----:R1:W-:Y:S01]  /*2ac0*/  STG.E desc[UR36][R2.64], R5 ;  /* 0x0000000502007986 */ /* 0x0023e2000c101924 */
[----:B------:R-:W-:Y:S05]  /*2ad0*/  BRA `(.L_x_30838) ;  /* 0x0000000c00387947 */ /* 0x000fea0003800000 */
.L_x_30839:
[----:B------:R-:W-:-:S04]  /*2ae0*/  HADD2.F32 R0, -RZ, R0.H0_H0 ;  /* 0x20000000ff007230 */ /* 0x000fc80000004100 */
[----:B------:R-:W1:Y:S02]  /*2af0*/  F2I.FTZ.TRUNC.NTZ R5, R0 ;  /* 0x0000000000057305 */ /* 0x000e64000021f100 */
[----:B-1----:R1:W-:Y:S01]  /*2b00*/  STG.E.U16 desc[UR36][R2.64], R5 ;  /* 0x0000000502007986 */ /* 0x0023e2000c101524 */
[----:B------:R-:W-:Y:S05]  /*2b10*/  BRA `(.L_x_30838) ;  /* 0x0000000c00287947 */ /* 0x000fea0003800000 */
.L_x_30834:
        /* <DEDUP_REMOVED lines=9> */
.L_x_30842:
[----:B------:R1:W-:Y:S01]  /*2bb0*/  STG.E.U16 desc[UR36][R2.64], R0 ;  /* 0x0000000002007986 */ /* 0x0003e2000c101524 */
[----:B------:R-:W-:Y:S05]  /*2bc0*/  BRA `(.L_x_30838) ;  /* 0x0000000800fc7947 */ /* 0x000fea0003800000 */
.L_x_30841:
        /* <DEDUP_REMOVED lines=10> */
.L_x_30844:
[----:B------:R-:W-:-:S05]  /*2c70*/  HADD2.F32 R0, -RZ, R0.H0_H0 ;  /* 0x20000000ff007230 */ /* 0x000fca0000004100 */
[----:B------:R-:W-:-:S04]  /*2c80*/  F2FP.F16.F32.PACK_AB R0, RZ, R0 ;  /* 0x00000000ff00723e */ /* 0x000fc800000000ff */
[----:B------:R-:W-:-:S05]  /*2c90*/  PRMT R0, R0, 0x5410, RZ ;  /* 0x0000541000007816 */ /* 0x000fca00000000ff */
[----:B------:R1:W-:Y:S01]  /*2ca0*/  STG.E desc[UR36][R2.64], R0 ;  /* 0x0000000002007986 */ /* 0x0003e2000c101924 */
[----:B------:R-:W-:Y:S05]  /*2cb0*/  BRA `(.L_x_30838) ;  /* 0x0000000800c07947 */ /* 0x000fea0003800000 */
.L_x_30843:
[----:B------:R-:W-:-:S05]  /*2cc0*/  HADD2.F32 R4, -RZ, R0.H0_H0 ;  /* 0x20000000ff047230 */ /* 0x000fca0000004100 */
[----:B------:R-:W-:-:S06]  /*2cd0*/  FMUL.FTZ R4, R4, 1 ;  /* 0x3f80000004047820 */ /* 0x000fcc0000410000 */
[----:B------:R-:W1:Y:S02]  /*2ce0*/  F2F.F64.F32 R4, R4 ;  /* 0x0000000400047310 */ /* 0x000e640000201800 */
[----:B-1----:R1:W-:Y:S01]  /*2cf0*/  STG.E.64 desc[UR36][R2.64], R4 ;  /* 0x0000000402007986 */ /* 0x0023e2000c101b24 */
[----:B------:R-:W-:Y:S05]  /*2d00*/  BRA `(.L_x_30838) ;  /* 0x0000000800ac7947 */ /* 0x000fea0003800000 */
.L_x_30833:
        /* <DEDUP_REMOVED lines=13> */
.L_x_30847:
[----:B------:R-:W-:Y:S01]  /*2de0*/  HADD2.F32 R0, -RZ, R0.H0_H0 ;  /* 0x20000000ff007230 */ /* 0x000fe20000004100 */
[----:B------:R-:W-:-:S04]  /*2df0*/  CS2R R6, SRZ ;  /* 0x0000000000067805 */ /* 0x000fc8000001ff00 */
[----:B------:R-:W-:-:S04]  /*2e00*/  FMUL.FTZ R0, R0, 1 ;  /* 0x3f80000000007820 */ /* 0x000fc80000410000 */
[----:B------:R-:W1:Y:S02]  /*2e10*/  F2F.F64.F32 R4, R0 ;  /* 0x0000000000047310 */ /* 0x000e640000201800 */
[----:B-1----:R1:W-:Y:S01]  /*2e20*/  STG.E.128 desc[UR36][R2.64], R4 ;  /* 0x0000000402007986 */ /* 0x0023e2000c101d24 */
[----:B------:R-:W-:Y:S05]  /*2e30*/  BRA `(.L_x_30838) ;  /* 0x0000000800607947 */ /* 0x000fea0003800000 */
.L_x_30846:
        /* <DEDUP_REMOVED lines=19> */
.L_x_30851:
[----:B------:R-:W-:Y:S05]  /*2f70*/  BSYNC.RECONVERGENT B0 ;  /* 0x0000000000007941 */ /* 0x000fea0003800200 */
.L_x_30850:
[----:B------:R-:W-:-:S05]  /*2f80*/  LOP3.LUT R5, R0, 0x80, R5, 0xf8, !PT ;  /* 0x0000008000057812 */ /* 0x000fca00078ef805 */
[----:B------:R1:W-:Y:S01]  /*2f90*/  STG.E.U8 desc[UR36][R2.64], R5 ;  /* 0x0000000502007986 */ /* 0x0003e2000c101124 */
[----:B------:R-:W-:Y:S05]  /*2fa0*/  BRA `(.L_x_30838) ;  /* 0x0000000800047947 */ /* 0x000fea0003800000 */
.L_x_30849:
        /* <DEDUP_REMOVED lines=15> */
.L_x_30853:
[----:B------:R-:W-:Y:S05]  /*30a0*/  BSYNC.RECONVERGENT B0 ;  /* 0x0000000000007941 */ /* 0x000fea0003800200 */
.L_x_30852:
[----:B------:R-:W-:-:S05]  /*30b0*/  LOP3.LUT R5, R0, 0x80, R5, 0xf8, !PT ;  /* 0x0000008000057812 */ /* 0x000fca00078ef805 */
[----:B------:R1:W-:Y:S01]  /*30c0*/  STG.E.U8 desc[UR36][R2.64], R5 ;  /* 0x0000000502007986 */ /* 0x0003e2000c101124 */
[----:B------:R-:W-:Y:S05]  /*30d0*/  BRA `(.L_x_30838) ;  /* 0x0000000400b87947 */ /* 0x000fea0003800000 */
.L_x_30848:
[----:B------:R-:W-:-:S05]  /*30e0*/  HADD2.F32 R0, -RZ, R0.H0_H0 ;  /* 0x20000000ff007230 */ /* 0x000fca0000004100 */
[----:B------:R-:W-:-:S05]  /*30f0*/  F2FP.BF16.F32.PACK_AB R0, RZ, R0 ;  /* 0x00000000ff00723e */ /* 0x000fca00000010ff */
[----:B------:R1:W-:Y:S01]  /*3100*/  STG.E.U16 desc[UR36][R2.64], R0 ;  /* 0x0000000002007986 */ /* 0x0003e2000c101524 */
[----:B------:R-:W-:Y:S05]  /*3110*/  BRA `(.L_x_30838) ;  /* 0x0000000400a87947 */ /* 0x000fea0003800000 */
.L_x_30845:
        /* <DEDUP_REMOVED lines=12> */
.L_x_30856:
        /* <DEDUP_REMOVED lines=13> */
.L_x_30859:
[----:B------:R-:W-:-:S04]  /*32b0*/  SHF.R.U32.HI R0, RZ, 0x14, R5 ;  /* 0x00000014ff007819 */ /* 0x000fc80000011605 */
[----:B------:R-:W-:-:S04]  /*32c0*/  LOP3.LUT R0, R0, 0x1, RZ, 0xc0, !PT ;  /* 0x0000000100007812 */ /* 0x000fc800078ec0ff */
[----:B------:R-:W-:-:S04]  /*32d0*/  IADD3 R0, PT, PT, R5, 0x487ffff, R0 ;  /* 0x0487ffff05007810 */ /* 0x000fc80007ffe000 */
[----:B------:R-:W-:-:S04]  /*32e0*/  SHF.R.U32.HI R0, RZ, 0x14, R0 ;  /* 0x00000014ff007819 */ /* 0x000fc80000011600 */
[----:B------:R-:W-:-:S07]  /*32f0*/  LOP3.LUT R4, R0, 0xff, RZ, 0xc0, !PT ;  /* 0x000000ff00047812 */ /* 0x000fce00078ec0ff */
.L_x_30860:
[----:B------:R-:W-:-:S04]  /*3300*/  SHF.R.U32.HI R5, RZ, 0x18, R5 ;  /* 0x00000018ff057819 */ /* 0x000fc80000011605 */
[----:B------:R-:W-:-:S04]  /*3310*/  LOP3.LUT R4, R4, 0x80, R5, 0xf8, !PT ;  /* 0x0000008004047812 */ /* 0x000fc800078ef805 */
[----:B------:R-:W-:-:S07]  /*3320*/  PRMT R0, R4, 0x7610, R0 ;  /* 0x0000761004007816 */ /* 0x000fce0000000000 */
.L_x_30858:
[----:B------:R-:W-:Y:S05]  /*3330*/  BSYNC.RECONVERGENT B0 ;  /* 0x0000000000007941 */ /* 0x000fea0003800200 */
.L_x_30857:
[----:B------:R2:W-:Y:S01]  /*3340*/  STG.E.U8 desc[UR36][R2.64], R0 ;  /* 0x0000000002007986 */ /* 0x0005e2000c101124 */
[----:B------:R-:W-:Y:S05]  /*3350*/  BRA `(.L_x_30838) ;  /* 0x0000000400187947 */ /* 0x000fea0003800000 */
.L_x_30855:
        /* <DEDUP_REMOVED lines=13> */
.L_x_30863:
[----:B------:R-:W-:-:S04]  /*3430*/  SHF.R.U32.HI R0, RZ, 0x15, R5 ;  /* 0x00000015ff007819 */ /* 0x000fc80000011605 */
[----:B------:R-:W-:-:S04]  /*3440*/  LOP3.LUT R0, R0, 0x1, RZ, 0xc0, !PT ;  /* 0x0000000100007812 */ /* 0x000fc800078ec0ff */
[----:B------:R-:W-:-:S04]  /*3450*/  IADD3 R0, PT, PT, R5, 0x88fffff, R0 ;  /* 0x088fffff05007810 */ /* 0x000fc80007ffe000 */
[----:B------:R-:W-:-:S04]  /*3460*/  SHF.R.U32.HI R0, RZ, 0x15, R0 ;  /* 0x00000015ff007819 */ /* 0x000fc80000011600 */
[----:B------:R-:W-:-:S07]  /*3470*/  LOP3.LUT R4, R0, 0xff, RZ, 0xc0, !PT ;  /* 0x000000ff00047812 */ /* 0x000fce00078ec0ff */
.L_x_30864:
[----:B------:R-:W-:-:S04]  /*3480*/  SHF.R.U32.HI R5, RZ, 0x18, R5 ;  /* 0x00000018ff057819 */ /* 0x000fc80000011605 */
[----:B------:R-:W-:-:S04]  /*3490*/  LOP3.LUT R4, R4, 0x80, R5, 0xf8, !PT ;  /* 0x0000008004047812 */ /* 0x000fc800078ef805 */
[----:B------:R-:W-:-:S07]  /*34a0*/  PRMT R0, R4, 0x7610, R0 ;  /* 0x0000761004007816 */ /* 0x000fce0000000000 */
.L_x_30862:
[----:B------:R-:W-:Y:S05]  /*34b0*/  BSYNC.RECONVERGENT B0 ;  /* 0x0000000000007941 */ /* 0x000fea0003800200 */
.L_x_30861:
[----:B------:R3:W-:Y:S01]  /*34c0*/  STG.E.U8 desc[UR36][R2.64], R0 ;  /* 0x0000000002007986 */ /* 0x0007e2000c101124 */
[----:B------:R-:W-:Y:S05]  /*34d0*/  BRA `(.L_x_30838) ;  /* 0x0000000000b87947 */ /* 0x000fea0003800000 */
.L_x_30854:
[----:B------:R-:W-:-:S09]  /*34e0*/  UISETP.NE.AND UP0, UPT, UR4, 0x1c, UPT ;  /* 0x0000001c0400788c */ /* 0x000fd2000bf05270 */
[----:B------:R-:W-:Y:S05]  /*34f0*/  BRA.U !UP0, `(.L_x_30865) ;  /* 0x0000000108a47547 */ /* 0x000fea000b800000 */
[----:B------:R-:W-:-:S09]  /*3500*/  UISETP.NE.AND UP0, UPT, UR4, 0x1d, UPT ;  /* 0x0000001d0400788c */ /* 0x000fd2000bf05270 */
[----:B------:R-:W-:Y:S05]  /*3510*/  BRA.U !UP0, `(.L_x_30866) ;  /* 0x00000001088c7547 */ /* 0x000fea000b800000 */
[----:B------:R-:W-:-:S09]  /*3520*/  UISETP.NE.AND UP0, UPT, UR4, 0x2c, UPT ;  /* 0x0000002c0400788c */ /* 0x000fd2000bf05270 */
[----:B------:R-:W-:Y:S05]  /*3530*/  BRA.U !UP0, `(.L_x_30867) ;  /* 0x0000000108447547 */ /* 0x000fea000b800000 */
.L_x_30837:
        /* <DEDUP_REMOVED lines=16> */
.L_x_30868:
[----:B------:R-:W-:Y:S05]  /*3640*/  BRA `(.L_x_30838) ;  /* 0x00000000005c7947 */ /* 0x000fea0003800000 */
.L_x_30867:
        /* <DEDUP_REMOVED lines=16> */
.L_x_30866:
[----:B------:R-:W-:-:S06]  /*3750*/  HADD2.F32 R4, -RZ, R0.H0_H0 ;  /* 0x20000000ff047230 */ /* 0x000fcc0000004100 */
[----:B------:R-:W1:Y:S02]  /*3760*/  F2I.U64.TRUNC R4, R4 ;  /* 0x0000000400047311 */ /* 0x000e64000020d800 */
[----:B-1----:R1:W-:Y:S01]  /*3770*/  STG.E.64 desc[UR36][R2.64], R4 ;  /* 0x0000000402007986 */ /* 0x0023e2000c101b24 */
[----:B------:R-:W-:Y:S05]  /*3780*/  BRA `(.L_x_30838) ;  /* 0x00000000000c7947 */ /* 0x000fea0003800000 */
.L_x_30865:
[----:B------:R-:W-:-:S04]  /*3790*/  HADD2.F32 R0, -RZ, R0.H0_H0 ;  /* 0x20000000ff007230 */ /* 0x000fc80000004100 */
[----:B------:R-:W1:Y:S02]  /*37a0*/  F2I.FTZ.U32.TRUNC.NTZ R5, R0 ;  /* 0x0000000000057305 */ /* 0x000e64000021f000 */
[----:B-1----:R4:W-:Y:S02]  /*37b0*/  STG.E desc[UR36][R2.64], R5 ;  /* 0x0000000502007986 */ /* 0x0029e4000c101924 */
.L_x_30838:
[----:B------:R-:W-:-:S07]  /*37c0*/  VIADD R17, R17, 0x80 ;  /* 0x0000008011117836 */ /* 0x000fce0000000000 */
.L_x_30789:
[----:B------:R-:W-:Y:S05]  /*37d0*/  BSYNC.RECONVERGENT B6 ;  /* 0x0000000000067941 */ /* 0x000fea0003800200 */
.L_x_30788:
        /* <DEDUP_REMOVED lines=307> */
.L_x_30871:
        /* <DEDUP_REMOVED lines=18> */
.L_x_30875:
[----:B------:R-:W2:Y:S02]  /*4c30*/  LDG.E.U8 R2, desc[UR36][R2.64] ;  /* 0x0000002402027981 */ /* 0x000ea4000c1e1100 */
[----:B--2---:R-:W-:-:S04]  /*4c40*/  I2FP.F32.U32 R0, R2 ;  /* 0x0000000200007245 */ /* 0x004fc80000201000 */
[----:B------:R-:W-:Y:S01]  /*4c50*/  F2FP.F16.F32.PACK_AB R0, RZ, R0 ;  /* 0x00000000ff00723e */ /* 0x000fe200000000ff */
[----:B------:R-:W-:Y:S06]  /*4c60*/  BRA `(.L_x_30877) ;  /* 0x0000000c009c7947 */ /* 0x000fec0003800000 */
.L_x_30874:
        /* <DEDUP_REMOVED lines=10> */
.L_x_30879:
[----:B------:R-:W2:Y:S02]  /*4d10*/  LDG.E R2, desc[UR36][R2.64] ;  /* 0x0000002402027981 */ /* 0x000ea4000c1e1900 */
[----:B--2---:R-:W-:-:S04]  /*4d20*/  I2FP.F32.S32 R0, R2 ;  /* 0x0000000200007245 */ /* 0x004fc80000201400 */
[----:B------:R-:W-:Y:S01]  /*4d30*/  F2FP.F16.F32.PACK_AB R0, RZ, R0 ;  /* 0x00000000ff00723e */ /* 0x000fe200000000ff */
[----:B------:R-:W-:Y:S06]  /*4d40*/  BRA `(.L_x_30877) ;  /* 0x0000000c00647947 */ /* 0x000fec0003800000 */
.L_x_30878:
[----:B------:R-:W2:Y:S02]  /*4d50*/  LDG.E.U16 R2, desc[UR36][R2.64] ;  /* 0x0000002402027981 */ /* 0x000ea4000c1e1500 */
[----:B--2---:R-:W1:Y:S02]  /*4d60*/  I2F.S16 R0, R2 ;  /* 0x0000000200007306 */ /* 0x004e640000101400 */
[----:B-1----:R-:W-:Y:S01]  /*4d70*/  F2FP.F16.F32.PACK_AB R0, RZ, R0 ;  /* 0x00000000ff00723e */ /* 0x002fe200000000ff */
[----:B------:R-:W-:Y:S06]  /*4d80*/  BRA `(.L_x_30877) ;  /* 0x0000000c00547947 */ /* 0x000fec0003800000 */
.L_x_30873:
        /* <DEDUP_REMOVED lines=9> */
.L_x_30881:
[----:B------:R1:W5:Y:S01]  /*4e20*/  LDG.E.U16 R0, desc[UR36][R2.64] ;  /* 0x0000002402007981 */ /* 0x000362000c1e1500 */
[----:B------:R-:W-:Y:S05]  /*4e30*/  BRA `(.L_x_30877) ;  /* 0x0000000c00287947 */ /* 0x000fea0003800000 */
.L_x_30880:
        /* <DEDUP_REMOVED lines=9> */
.L_x_30883:
[----:B------:R2:W5:Y:S01]  /*4ed0*/  LDG.E.U16 R0, desc[UR36][R2.64] ;  /* 0x0000002402007981 */ /* 0x000562000c1e1500 */
[----:B------:R-:W-:Y:S05]  /*4ee0*/  BRA `(.L_x_30877) ;  /* 0x0000000800fc7947 */ /* 0x000fea0003800000 */
.L_x_30882:
        /* <DEDUP_REMOVED lines=12> */
.L_x_30872:
        /* <DEDUP_REMOVED lines=13> */
.L_x_30886:
        /* <DEDUP_REMOVED lines=12> */
.L_x_30885:
        /* <DEDUP_REMOVED lines=27> */
.L_x_30888:
        /* <DEDUP_REMOVED lines=13> */
.L_x_30887:
[----:B------:R-:W2:Y:S02]  /*53c0*/  LDG.E.U16 R0, desc[UR36][R2.64] ;  /* 0x0000002402007981 */ /* 0x000ea4000c1e1500 */
[----:B--2---:R-:W-:-:S05]  /*53d0*/  IMAD.U32 R0, R0, 0x10000, RZ ;  /* 0x0001000000007824 */ /* 0x004fca00078e00ff */
[----:B------:R-:W-:Y:S01]  /*53e0*/  F2FP.F16.F32.PACK_AB R0, RZ, R0 ;  /* 0x00000000ff00723e */ /* 0x000fe200000000ff */
[----:B------:R-:W-:Y:S06]  /*53f0*/  BRA `(.L_x_30877) ;  /* 0x0000000400b87947 */ /* 0x000fec0003800000 */
.L_x_30884:
        /* <DEDUP_REMOVED lines=12> */
.L_x_30891:
        /* <DEDUP_REMOVED lines=21> */
.L_x_30895:
[----:B------:R-:W-:Y:S05]  /*5610*/  BSYNC.RECONVERGENT B1 ;  /* 0x0000000000017941 */ /* 0x000fea0003800200 */
.L_x_30894:
[----:B------:R-:W-:Y:S02]  /*5620*/  SHF.L.U32 R0, R0, 0x14, RZ ;  /* 0x0000001400007819 */ /* 0x000fe400000006ff */
[----:B------:R-:W-:-:S04]  /*5630*/  LEA R2, R2, 0x3b800000, 0x17 ;  /* 0x3b80000002027811 */ /* 0x000fc800078eb8ff */
[----:B------:R-:W-:-:S07]  /*5640*/  LOP3.LUT R0, R2, R0, R7, 0xfe, !PT ;  /* 0x0000000002007212 */ /* 0x000fce00078efe07 */
.L_x_30893:
[----:B------:R-:W-:Y:S05]  /*5650*/  BSYNC.RECONVERGENT B0 ;  /* 0x0000000000007941 */ /* 0x000fea0003800200 */
.L_x_30892:
[----:B------:R-:W-:Y:S01]  /*5660*/  F2FP.F16.F32.PACK_AB R0, RZ, R0 ;  /* 0x00000000ff00723e */ /* 0x000fe200000000ff */
[----:B------:R-:W-:Y:S06]  /*5670*/  BRA `(.L_x_30877) ;  /* 0x0000000400187947 */ /* 0x000fec0003800000 */
.L_x_30890:
        /* <DEDUP_REMOVED lines=21> */
.L_x_30899:
[----:B------:R-:W-:Y:S05]  /*57d0*/  BSYNC.RECONVERGENT B1 ;  /* 0x0000000000017941 */ /* 0x000fea0003800200 */
.L_x_30898:
[----:B------:R-:W-:Y:S01]  /*57e0*/  IMAD.SHL.U32 R0, R0, 0x200000, RZ ;  /* 0x0020000000007824 */ /* 0x000fe200078e00ff */
[----:B------:R-:W-:-:S04]  /*57f0*/  LEA R2, R2, 0x37800000, 0x17 ;  /* 0x3780000002027811 */ /* 0x000fc800078eb8ff */
[----:B------:R-:W-:-:S07]  /*5800*/  LOP3.LUT R0, R2, R0, R7, 0xfe, !PT ;  /* 0x0000000002007212 */ /* 0x000fce00078efe07 */
.L_x_30897:
[----:B------:R-:W-:Y:S05]  /*5810*/  BSYNC.RECONVERGENT B0 ;  /* 0x0000000000007941 */ /* 0x000fea0003800200 */
.L_x_30896:
[----:B------:R-:W-:Y:S01]  /*5820*/  F2FP.F16.F32.PACK_AB R0, RZ, R0 ;  /* 0x00000000ff00723e */ /* 0x000fe200000000ff */
[----:B------:R-:W-:Y:S06]  /*5830*/  BRA `(.L_x_30877) ;  /* 0x0000000000a87947 */ /* 0x000fec0003800000 */
.L_x_30889:
        /* <DEDUP_REMOVED lines=14> */
.L_x_30903:
[----:B------:R-:W-:Y:S05]  /*5920*/  BSYNC.RECONVERGENT B0 ;  /* 0x0000000000007941 */ /* 0x000fea0003800200 */
.L_x_30902:
[----:B------:R-:W-:Y:S01]  /*5930*/  F2FP.F16.F32.PACK_AB R0, RZ, R0 ;  /* 0x00000000ff00723e */ /* 0x000fe200000000ff */
[----:B------:R-:W-:Y:S06]  /*5940*/  BRA `(.L_x_30877) ;  /* 0x0000000000647947 */ /* 0x000fec0003800000 */
.L_x_30876:
        /* <DEDUP_REMOVED lines=16> */
.L_x_30904:
[----:B------:R-:W-:Y:S01]  /*5a50*/  PRMT R0, RZ, 0x7610, R0 ;  /* 0x00007610ff007816 */ /* 0x000fe20000000000 */
[----:B------:R-:W-:Y:S06]  /*5a60*/  BRA `(.L_x_30877) ;  /* 0x00000000001c7947 */ /* 0x000fec0003800000 */
.L_x_30901:
[----:B------:R-:W2:Y:S02]  /*5a70*/  LDG.E.64 R2, desc[UR36][R2.64] ;  /* 0x0000002402027981 */ /* 0x000ea4000c1e1b00 */
[----:B--2---:R-:W1:Y:S02]  /*5a80*/  I2F.U64 R0, R2 ;  /* 0x0000000200007312 */ /* 0x004e640000301000 */
[----:B-1----:R-:W-:Y:S01]  /*5a90*/  F2FP.F16.F32.PACK_AB R0, RZ, R0 ;  /* 0x00000000ff00723e */ /* 0x002fe200000000ff */
[----:B------:R-:W-:Y:S06]  /*5aa0*/  BRA `(.L_x_30877) ;  /* 0x00000000000c7947 */ /* 0x000fec0003800000 */
.L_x_30900:
[----:B------:R-:W2:Y:S02]  /*5ab0*/  LDG.E R2, desc[UR36][R2.64] ;  /* 0x0000002402027981 */ /* 0x000ea4000c1e1900 */
[----:B--2---:R-:W-:-:S04]  /*5ac0*/  I2FP.F32.U32 R0, R2 ;  /* 0x0000000200007245 */ /* 0x004fc80000201000 */
[----:B------:R-:W-:-:S07]  /*5ad0*/  F2FP.F16.F32.PACK_AB R0, RZ, R0 ;  /* 0x00000000ff00723e */ /* 0x000fce00000000ff */
.L_x_30877:
        /* <DEDUP_REMOVED lines=30> */
.L_x_30910:
[----:B------:R-:W-:Y:S01]  /*5cc0*/  FSETP.GEU.FTZ.AND P0, PT, R5, -R9, PT ;  /* 0x800000090500720b */ /* 0x000fe20003f1e000 */
[----:B------:R-:W-:-:S12]  /*5cd0*/  FADD.FTZ R7, R7, -1 ;  /* 0xbf80000007077421 */ /* 0x000fd80000010000 */
[----:B------:R-:W-:-:S07]  /*5ce0*/  @!P0 FADD.FTZ R7, R7, -1 ;  /* 0xbf80000007078421 */ /* 0x000fce0000010000 */
.L_x_30909:
[----:B------:R-:W-:Y:S05]  /*5cf0*/  BSYNC.RECONVERGENT B1 ;  /* 0x0000000000017941 */ /* 0x000fea0003800200 */
.L_x_30908:
[----:B------:R-:W-:Y:S01]  /*5d00*/  FFMA.FTZ R2, -R9, R7, R2 ;  /* 0x0000000709027223 */ /* 0x000fe20000010102 */
[----:B------:R-:W-:Y:S06]  /*5d10*/  BRA `(.L_x_30906) ;  /* 0x0000000000787947 */ /* 0x000fec0003800000 */
.L_x_30907:
        /* <DEDUP_REMOVED lines=14> */
.L_x_30913:
        /* <DEDUP_REMOVED lines=13> */
.L_x_30912:
[----:B------:R-:W-:Y:S05]  /*5ed0*/  BSYNC.RECONVERGENT B1 ;  /* 0x0000000000017941 */ /* 0x000fea0003800200 */
.L_x_30911:
[----:B------:R-:W-:-:S04]  /*5ee0*/  FMUL.FTZ R5, R2, 1.1920928955078125e-07 ;  /* 0x3400000002057820 */ /* 0x000fc80000410000 */
[----:B------:R-:W-:-:S07]  /*5ef0*/  FMUL.FTZ R2, R8, R5 ;  /* 0x0000000508027220 */ /* 0x000fce0000410000 */
.L_x_30906:
[----:B------:R-:W-:Y:S05]  /*5f00*/  BSYNC.RECONVERGENT B0 ;  /* 0x0000000000007941 */ /* 0x000fea0003800200 */
.L_x_30905:
        /* <DEDUP_REMOVED lines=29> */
.L_x_30917:
[----:B------:R-:W-:-:S06]  /*60e0*/  HADD2.F32 R5, -RZ, R0.H0_H0 ;  /* 0x20000000ff057230 */ /* 0x000fcc0000004100 */
[----:B------:R-:W1:Y:S02]  /*60f0*/  F2I.S64.TRUNC R4, R5 ;  /* 0x0000000500047311 */ /* 0x000e64000020d900 */
[----:B-1----:R1:W-:Y:S01]  /*6100*/  STG.E.U8 desc[UR36][R2.64], R4 ;  /* 0x0000000402007986 */ /* 0x0023e2000c101124 */
[----:B------:R-:W-:Y:S05]  /*6110*/  BRA `(.L_x_30919) ;  /* 0x0000000c006c7947 */ /* 0x000fea0003800000 */
.L_x_30916:
        /* <DEDUP_REMOVED lines=10> */
.L_x_30921:
[----:B------:R-:W-:-:S04]  /*61c0*/  HADD2.F32 R0, -RZ, R0.H0_H0 ;  /* 0x20000000ff007230 */ /* 0x000fc80000004100 */
[----:B------:R-:W1:Y:S02]  /*61d0*/  F2I.FTZ.TRUNC.NTZ R5, R0 ;  /* 0x0000000000057305 */ /* 0x000e64000021f100 */
[----:B-1----:R1:W-:Y:S01]  /*61e0*/  STG.E desc[UR36][R2.64], R5 ;  /* 0x0000000502007986 */ /* 0x0023e2000c101924 */
[----:B------:R-:W-:Y:S05]  /*61f0*/  BRA `(.L_x_30919) ;  /* 0x0000000c00347947 */ /* 0x000fea0003800000 */
.L_x_30920:
[----:B------:R-:W-:-:S04]  /*6200*/  HADD2.F32 R0, -RZ, R0.H0_H0 ;  /* 0x20000000ff007230 */ /* 0x000fc80000004100 */
[----:B------:R-:W1:Y:S02]  /*6210*/  F2I.FTZ.TRUNC.NTZ R5, R0 ;  /* 0x0000000000057305 */ /* 0x000e64000021f100 */
[----:B-1----:R1:W-:Y:S01]  /*6220*/  STG.E.U16 desc[UR36][R2.64], R5 ;  /* 0x0000000502007986 */ /* 0x0023e2000c101524 */
[----:B------:R-:W-:Y:S05]  /*6230*/  BRA `(.L_x_30919) ;  /* 0x0000000c00247947 */ /* 0x000fea0003800000 */
.L_x_30915:
        /* <DEDUP_REMOVED lines=9> */
.L_x_30923:
[----:B------:R1:W-:Y:S01]  /*62d0*/  STG.E.U16 desc[UR36][R2.64], R0 ;  /* 0x0000000002007986 */ /* 0x0003e2000c101524 */
[----:B------:R-:W-:Y:S05]  /*62e0*/  BRA `(.L_x_30919) ;  /* 0x0000000800f87947 */ /* 0x000fea0003800000 */
.L_x_30922:
        /* <DEDUP_REMOVED lines=10> */
.L_x_30925:
[----:B------:R-:W-:-:S05]  /*6390*/  HADD2.F32 R0, -RZ, R0.H0_H0 ;  /* 0x20000000ff007230 */ /* 0x000fca0000004100 */
[----:B------:R-:W-:-:S04]  /*63a0*/  F2FP.F16.F32.PACK_AB R0, RZ, R0 ;  /* 0x00000000ff00723e */ /* 0x000fc800000000ff */
[----:B------:R-:W-:-:S05]  /*63b0*/  PRMT R0, R0, 0x5410, RZ ;  /* 0x0000541000007816 */ /* 0x000fca00000000ff */
[----:B------:R1:W-:Y:S01]  /*63c0*/  STG.E desc[UR36][R2.64], R0 ;  /* 0x0000000002007986 */ /* 0x0003e2000c101924 */
[----:B------:R-:W-:Y:S05]  /*63d0*/  BRA `(.L_x_30919) ;  /* 0x0000000800bc7947 */ /* 0x000fea0003800000 */
.L_x_30924:
[----:B------:R-:W-:-:S05]  /*63e0*/  HADD2.F32 R4, -RZ, R0.H0_H0 ;  /* 0x20000000ff047230 */ /* 0x000fca0000004100 */
[----:B------:R-:W-:-:S06]  /*63f0*/  FMUL.FTZ R4, R4, 1 ;  /* 0x3f80000004047820 */ /* 0x000fcc0000410000 */
[----:B------:R-:W1:Y:S02]  /*6400*/  F2F.F64.F32 R4, R4 ;  /* 0x0000000400047310 */ /* 0x000e640000201800 */
[----:B-1----:R1:W-:Y:S01]  /*6410*/  STG.E.64 desc[UR36][R2.64], R4 ;  /* 0x0000000402007986 */ /* 0x0023e2000c101b24 */
[----:B------:R-:W-:Y:S05]  /*6420*/  BRA `(.L_x_30919) ;  /* 0x0000000800a87947 */ /* 0x000fea0003800000 */
.L_x_30914:
        /* <DEDUP_REMOVED lines=14> */
.L_x_30929:
        /* <DEDUP_REMOVED lines=18> */
.L_x_30932:
[----:B------:R-:W-:-:S04]  /*6630*/  SHF.R.U32.HI R5, RZ, 0x18, R5 ;  /* 0x00000018ff057819 */ /* 0x000fc80000011605 */
[----:B------:R-:W-:-:S07]  /*6640*/  LOP3.LUT R0, R0, 0x80, R5, 0xf8, !PT ;  /* 0x0000008000007812 */ /* 0x000fce00078ef805 */
.L_x_30931:
[----:B------:R-:W-:Y:S05]  /*6650*/  BSYNC.RECONVERGENT B0 ;  /* 0x0000000000007941 */ /* 0x000fea0003800200 */
.L_x_30930:
[----:B------:R4:W-:Y:S01]  /*6660*/  STG.E.U8 desc[UR36][R2.64], R0 ;  /* 0x0000000002007986 */ /* 0x0009e2000c101124 */
[----:B------:R-:W-:Y:S05]  /*6670*/  BRA `(.L_x_30919) ;  /* 0x0000000800147947 */ /* 0x000fea0003800000 */
.L_x_30928:
        /* <DEDUP_REMOVED lines=18> */
.L_x_30935:
[----:B------:R-:W-:-:S04]  /*67a0*/  SHF.R.U32.HI R5, RZ, 0x18, R5 ;  /* 0x00000018ff057819 */ /* 0x000fc80000011605 */
[----:B------:R-:W-:-:S07]  /*67b0*/  LOP3.LUT R0, R0, 0x80, R5, 0xf8, !PT ;  /* 0x0000008000007812 */ /* 0x000fce00078ef805 */
.L_x_30934:
[----:B------:R-:W-:Y:S05]  /*67c0*/  BSYNC.RECONVERGENT B0 ;  /* 0x0000000000007941 */ /* 0x000fea0003800200 */
.L_x_30933:
[----:B------:R1:W-:Y:S01]  /*67d0*/  STG.E.U8 desc[UR36][R2.64], R0 ;  /* 0x0000000002007986 */ /* 0x0003e2000c101124 */
[----:B------:R-:W-:Y:S05]  /*67e0*/  BRA `(.L_x_30919) ;  /* 0x0000000400b87947 */ /* 0x000fea0003800000 */
.L_x_30927:
        /* <DEDUP_REMOVED lines=22> */
.L_x_30937:
[----:B------:R-:W-:-:S06]  /*6950*/  HADD2.F32 R4, -RZ, R0.H0_H0 ;  /* 0x20000000ff047230 */ /* 0x000fcc0000004100 */
[----:B------:R-:W1:Y:S02]  /*6960*/  F2I.U64.TRUNC R4, R4 ;  /* 0x0000000400047311 */ /* 0x000e64000020d800 */
[----:B-1----:R2:W-:Y:S01]  /*6970*/  STG.E.64 desc[UR36][R2.64], R4 ;  /* 0x0000000402007986 */ /* 0x0025e2000c101b24 */
[----:B------:R-:W-:Y:S05]  /*6980*/  BRA `(.L_x_30919) ;  /* 0x0000000400507947 */ /* 0x000fea0003800000 */
.L_x_30936:
[----:B------:R-:W-:-:S04]  /*6990*/  HADD2.F32 R0, -RZ, R0.H0_H0 ;  /* 0x20000000ff007230 */ /* 0x000fc80000004100 */
[----:B------:R-:W1:Y:S02]  /*69a0*/  F2I.FTZ.U32.TRUNC.NTZ R5, R0 ;  /* 0x0000000000057305 */ /* 0x000e64000021f000 */
[----:B-1----:R1:W-:Y:S01]  /*69b0*/  STG.E desc[UR36][R2.64], R5 ;  /* 0x0000000502007986 */ /* 0x0023e2000c101924 */
[----:B------:R-:W-:Y:S05]  /*69c0*/  BRA `(.L_x_30919) ;  /* 0x0000000400407947 */ /* 0x000fea0003800000 */
.L_x_30926:
        /* <DEDUP_REMOVED lines=11> */
.L_x_30939:
[----:B------:R-:W-:Y:S01]  /*6a80*/  HADD2.F32 R0, -RZ, R0.H0_H0 ;  /* 0x20000000ff007230 */ /* 0x000fe20000004100 */
[----:B------:R-:W-:-:S04]  /*6a90*/  CS2R R6, SRZ ;  /* 0x0000000000067805 */ /* 0x000fc8000001ff00 */
[----:B------:R-:W-:-:S04]  /*6aa0*/  FMUL.FTZ R0, R0, 1 ;  /* 0x3f80000000007820 */ /* 0x000fc80000410000 */
[----:B------:R-:W1:Y:S02]  /*6ab0*/  F2F.F64.F32 R4, R0 ;  /* 0x0000000000047310 */ /* 0x000e640000201800 */
[----:B-1----:R1:W-:Y:S01]  /*6ac0*/  STG.E.128 desc[UR36][R2.64], R4 ;  /* 0x0000000402007986 */ /* 0x0023e2000c101d24 */
[----:B------:R-:W-:Y:S05]  /*6ad0*/  BRA `(.L_x_30919) ;  /* 0x0000000000fc7947 */ /* 0x000fea0003800000 */
.L_x_30938:
[----:B------:R-:W-:-:S09]  /*6ae0*/  UISETP.NE.AND UP0, UPT, UR4, 0xf, UPT ;  /* 0x0000000f0400788c */ /* 0x000fd2000bf05270 */
[----:B------:R-:W-:Y:S05]  /*6af0*/  BRA.U !UP0, `(.L_x_30940) ;  /* 0x0000000108e87547 */ /* 0x000fea000b800000 */
[----:B------:R-:W-:-:S09]  /*6b00*/  UISETP.NE.AND UP0, UPT, UR4, 0x17, UPT ;  /* 0x000000170400788c */ /* 0x000fd2000bf05270 */
[----:B------:R-:W-:Y:S05]  /*6b10*/  BRA.U !UP0, `(.L_x_30941) ;  /* 0x0000000108907547 */ /* 0x000fea000b800000 */
[----:B------:R-:W-:-:S09]  /*6b20*/  UISETP.NE.AND UP0, UPT, UR4, 0x18, UPT ;  /* 0x000000180400788c */ /* 0x000fd2000bf05270 */
[----:B------:R-:W-:Y:S05]  /*6b30*/  BRA.U !UP0, `(.L_x_30942) ;  /* 0x0000000108447547 */ /* 0x000fea000b800000 */
.L_x_30918:
        /* <DEDUP_REMOVED lines=16> */
.L_x_30943:
[----:B------:R-:W-:Y:S05]  /*6c40*/  BRA `(.L_x_30919) ;  /* 0x0000000000a07947 */ /* 0x000fea0003800000 */
.L_x_30942:
        /* <DEDUP_REMOVED lines=13> */
.L_x_30945:
[----:B------:R-:W-:Y:S05]  /*6d20*/  BSYNC.RECONVERGENT B0 ;  /* 0x0000000000007941 */ /* 0x000fea0003800200 */
.L_x_30944:
[----:B------:R-:W-:-:S05]  /*6d30*/  LOP3.LUT R5, R0, 0x80, R5, 0xf8, !PT ;  /* 0x0000008000057812 */ /* 0x000fca00078ef805 */
[----:B------:R1:W-:Y:S01]  /*6d40*/  STG.E.U8 desc[UR36][R2.64], R5 ;  /* 0x0000000502007986 */ /* 0x0003e2000c101124 */
[----:B------:R-:W-:Y:S05]  /*6d50*/  BRA `(.L_x_30919) ;  /* 0x00000000005c7947 */ /* 0x000fea0003800000 */
.L_x_30941:
        /* <DEDUP_REMOVED lines=12> */
.L_x_30947:
[----:B------:R-:W-:Y:S01]  /*6e20*/  IMAD.MOV.U32 R0, RZ, RZ, 0x7f ;  /* 0x0000007fff007424 */ /* 0x000fe200078e00ff */
[----:B------:R-:W-:-:S04]  /*6e30*/  ISETP.GT.U32.AND P0, PT, R4, 0x7f800000, PT ;  /* 0x7f8000000400780c */ /* 0x000fc80003f04070 */
[----:B------:R-:W-:-:S09]  /*6e40*/  SEL R0, R0, 0x7c, P0 ;  /* 0x0000007c00007807 */ /* 0x000fd20000000000 */
.L_x_30948:
[----:B------:R-:W-:Y:S05]  /*6e50*/  BSYNC.RECONVERGENT B0 ;  /* 0x0000000000007941 */ /* 0x000fea0003800200 */
.L_x_30946:
[----:B------:R-:W-:-:S04]  /*6e60*/  SHF.R.U32.HI R5, RZ, 0x18, R5 ;  /* 0x00000018ff057819 */ /* 0x000fc80000011605 */
[----:B------:R-:W-:-:S05]  /*6e70*/  LOP3.LUT R5, R0, 0x80, R5, 0xf8, !PT ;  /* 0x0000008000057812 */ /* 0x000fca00078ef805 */
[----:B------:R1:W-:Y:S01]  /*6e80*/  STG.E.U8 desc[UR36][R2.64], R5 ;  /* 0x0000000502007986 */ /* 0x0003e2000c101124 */
[----:B------:R-:W-:Y:S05]  /*6e90*/  BRA `(.L_x_30919) ;  /* 0x00000000000c7947 */ /* 0x000fea0003800000 */
.L_x_30940:
[----:B------:R-:W-:-:S05]  /*6ea0*/  HADD2.F32 R0, -RZ, R0.H0_H0 ;  /* 0x20000000ff007230 */ /* 0x000fca0000004100 */
[----:B------:R-:W-:-:S05]  /*6eb0*/  F2FP.BF16.F32.PACK_AB R0, RZ, R0 ;  /* 0x00000000ff00723e */ /* 0x000fca00000010ff */
[----:B------:R1:W-:Y:S02]  /*6ec0*/  STG.E.U16 desc[UR36][R2.64], R0 ;  /* 0x0000000002007986 */ /* 0x0003e4000c101524 */
.L_x_30919:
[----:B------:R-:W-:-:S07]  /*6ed0*/  VIADD R17, R17, 0x80 ;  /* 0x0000008011117836 */ /* 0x000fce0000000000 */
.L_x_30870:
[----:B------:R-:W-:Y:S05]  /*6ee0*/  BSYNC.RECONVERGENT B6 ;  /* 0x0000000000067941 */ /* 0x000fea0003800200 */
.L_x_30869:
        /* <DEDUP_REMOVED lines=307> */
.L_x_30951:
        /* <DEDUP_REMOVED lines=18> */
.L_x_30955:
[----:B------:R-:W2:Y:S02]  /*8340*/  LDG.E.U8 R2, desc[UR36][R2.64] ;  /* 0x0000002402027981 */ /* 0x000ea4000c1e1100 */
[----:B--2---:R-:W-:-:S04]  /*8350*/  I2FP.F32.U32 R0, R2 ;  /* 0x0000000200007245 */ /* 0x004fc80000201000 */
[----:B------:R-:W-:Y:S01]  /*8360*/  F2FP.F16.F32.PACK_AB R0, RZ, R0 ;  /* 0x00000000ff00723e */ /* 0x000fe200000000ff */
[----:B------:R-:W-:Y:S06]  /*8370*/  BRA `(.L_x_30957) ;  /* 0x0000000c009c7947 */ /* 0x000fec0003800000 */
.L_x_30954:
        /* <DEDUP_REMOVED lines=10> */
.L_x_30959:
[----:B------:R-:W2:Y:S02]  /*8420*/  LDG.E R2, desc[UR36][R2.64] ;  /* 0x0000002402027981 */ /* 0x000ea4000c1e1900 */
[----:B--2---:R-:W-:-:S04]  /*8430*/  I2FP.F32.S32 R0, R2 ;  /* 0x0000000200007245 */ /* 0x004fc80000201400 */
[----:B------:R-:W-:Y:S01]  /*8440*/  F2FP.F16.F32.PACK_AB R0, RZ, R0 ;  /* 0x00000000ff00723e */ /* 0x000fe200000000ff */
[----:B------:R-:W-:Y:S06]  /*8450*/  BRA `(.L_x_30957) ;  /* 0x0000000c00647947 */ /* 0x000fec0003800000 */
.L_x_30958:
[----:B------:R-:W2:Y:S02]  /*8460*/  LDG.E.U16 R2, desc[UR36][R2.64] ;  /* 0x0000002402027981 */ /* 0x000ea4000c1e1500 */
[----:B--2---:R-:W1:Y:S02]  /*8470*/  I2F.S16 R0, R2 ;  /* 0x0000000200007306 */ /* 0x004e640000101400 */
[----:B-1----:R-:W-:Y:S01]  /*8480*/  F2FP.F16.F32.PACK_AB R0, RZ, R0 ;  /* 0x00000000ff00723e */ /* 0x002fe200000000ff */
[----:B------:R-:W-:Y:S06]  /*8490*/  BRA `(.L_x_30957) ;  /* 0x0000000c00547947 */ /* 0x000fec0003800000 */
.L_x_30953:
        /* <DEDUP_REMOVED lines=9> */
.L_x_30961:
[----:B------:R1:W5:Y:S01]  /*8530*/  LDG.E.U16 R0, desc[UR36][R2.64] ;  /* 0x0000002402007981 */ /* 0x000362000c1e1500 */
[----:B------:R-:W-:Y:S05]  /*8540*/  BRA `(.L_x_30957) ;  /* 0x0000000c00287947 */ /* 0x000fea0003800000 */
.L_x_30960:
        /* <DEDUP_REMOVED lines=9> */
.L_x_30963:
[----:B------:R2:W5:Y:S01]  /*85e0*/  LDG.E.U16 R0, desc[UR36][R2.64] ;  /* 0x0000002402007981 */ /* 0x000562000c1e1500 */
[----:B------:R-:W-:Y:S05]  /*85f0*/  BRA `(.L_x_30957) ;  /* 0x0000000800fc7947 */ /* 0x000fea0003800000 */
.L_x_30962:
        /* <DEDUP_REMOVED lines=12> */
.L_x_30952:
        /* <DEDUP_REMOVED lines=13> */
.L_x_30966:
        /* <DEDUP_REMOVED lines=12> */
.L_x_30965:
        /* <DEDUP_REMOVED lines=27> */
.L_x_30968:
        /* <DEDUP_REMOVED lines=13> */
.L_x_30967:
[----:B------:R-:W2:Y:S02]  /*8ad0*/  LDG.E.U16 R0, desc[UR36][R2.64] ;  /* 0x0000002402007981 */ /* 0x000ea4000c1e1500 */
[----:B--2---:R-:W-:-:S05]  /*8ae0*/  IMAD.U32 R0, R0, 0x10000, RZ ;  /* 0x0001000000007824 */ /* 0x004fca00078e00ff */
[----:B------:R-:W-:Y:S01]  /*8af0*/  F2FP.F16.F32.PACK_AB R0, RZ, R0 ;  /* 0x00000000ff00723e */ /* 0x000fe200000000ff */
[----:B------:R-:W-:Y:S06]  /*8b00*/  BRA `(.L_x_30957) ;  /* 0x0000000400b87947 */ /* 0x000fec0003800000 */
.L_x_30964:
        /* <DEDUP_REMOVED lines=12> */
.L_x_30971:
        /* <DEDUP_REMOVED lines=21> */
.L_x_30975:
[----:B------:R-:W-:Y:S05]  /*8d20*/  BSYNC.RECONVERGENT B1 ;  /* 0x0000000000017941 */ /* 0x000fea0003800200 */
.L_x_30974:
[----:B------:R-:W-:Y:S01]  /*8d30*/  IMAD.SHL.U32 R0, R0, 0x100000, RZ ;  /* 0x0010000000007824 */ /* 0x000fe200078e00ff */
[----:B------:R-:W-:-:S04]  /*8d40*/  LEA R2, R2, 0x3b800000, 0x17 ;  /* 0x3b80000002027811 */ /* 0x000fc800078eb8ff */
[----:B------:R-:W-:-:S07]  /*8d50*/  LOP3.LUT R0, R2, R0, R7, 0xfe, !PT ;  /* 0x0000000002007212 */ /* 0x000fce00078efe07 */
.L_x_30973:
[----:B------:R-:W-:Y:S05]  /*8d60*/  BSYNC.RECONVERGENT B0 ;  /* 0x0000000000007941 */ /* 0x000fea0003800200 */
.L_x_30972:
[----:B------:R-:W-:Y:S01]  /*8d70*/  F2FP.F16.F32.PACK_AB R0, RZ, R0 ;  /* 0x00000000ff00723e */ /* 0x000fe200000000ff */
[----:B------:R-:W-:Y:S06]  /*8d80*/  BRA `(.L_x_30957) ;  /* 0x0000000400187947 */ /* 0x000fec0003800000 */
.L_x_30970:
        /* <DEDUP_REMOVED lines=21> */
.L_x_30979:
[----:B------:R-:W-:Y:S05]  /*8ee0*/  BSYNC.RECONVERGENT B1 ;  /* 0x0000000000017941 */ /* 0x000fea0003800200 */
.L_x_30978:
[----:B------:R-:W-:Y:S02]  /*8ef0*/  SHF.L.U32 R0, R0, 0x15, RZ ;  /* 0x0000001500007819 */ /* 0x000fe400000006ff */
[----:B------:R-:W-:-:S04]  /*8f00*/  LEA R2, R2, 0x37800000, 0x17 ;  /* 0x3780000002027811 */ /* 0x000fc800078eb8ff */
[----:B------:R-:W-:-:S07]  /*8f10*/  LOP3.LUT R0, R2, R0, R7, 0xfe, !PT ;  /* 0x0000000002007212 */ /* 0x000fce00078efe07 */
.L_x_30977:
[----:B------:R-:W-:Y:S05]  /*8f20*/  BSYNC.RECONVERGENT B0 ;  /* 0x0000000000007941 */ /* 0x000fea0003800200 */
.L_x_30976:
[----:B------:R-:W-:Y:S01]  /*8f30*/  F2FP.F16.F32.PACK_AB R0, RZ, R0 ;  /* 0x00000000ff00723e */ /* 0x000fe200000000ff */
[----:B------:R-:W-:Y:S06]  /*8f40*/  BRA `(.L_x_30957) ;  /* 0x0000000000a87947 */ /* 0x000fec0003800000 */
.L_x_30969:
        /* <DEDUP_REMOVED lines=14> */
.L_x_30983:
[----:B------:R-:W-:Y:S05]  /*9030*/  BSYNC.RECONVERGENT B0 ;  /* 0x0000000000007941 */ /* 0x000fea0003800200 */
.L_x_30982:
[----:B------:R-:W-:Y:S01]  /*9040*/  F2FP.F16.F32.PACK_AB R0, RZ, R0 ;  /* 0x00000000ff00723e */ /* 0x000fe200000000ff */
[----:B------:R-:W-:Y:S06]  /*9050*/  BRA `(.L_x_30957) ;  /* 0x0000000000647947 */ /* 0x000fec0003800000 */
.L_x_30956:
        /* <DEDUP_REMOVED lines=12> */
[----:B----4-:R-:W-:Y:S01]  /*9120*/  IMAD.U32 R10, RZ, RZ, UR8 ;  /* 0x00000008ff0a7e24 */ /* 0x010fe2000f8e00ff */
[----:B------:R-:W-:-:S07]  /*9130*/  MOV R11, UR9 ;  /* 0x00000009000b7c02 */ /* 0x000fce0008000f00 */
[----:B------:R-:W-:-:S07]  /*9140*/  LEPC R20, `(.L_x_30984) ;  /* 0x000000001014794e */ /* 0x000fce0000000000 */
[----:B0--3--:R-:W-:Y:S05]  /*9150*/  CALL.ABS.NOINC R2 ;  /* 0x0000000002007343 */ /* 0x009fea0003c00000 */
.L_x_30984:
[----:B------:R-:W-:Y:S01]  /*9160*/  PRMT R0, RZ, 0x7610, R0 ;  /* 0x00007610ff007816 */ /* 0x000fe20000000000 */
[----:B------:R-:W-:Y:S06]  /*9170*/  BRA `(.L_x_30957) ;  /* 0x00000000001c7947 */ /* 0x000fec0003800000 */
.L_x_30981:
[----:B------:R-:W2:Y:S02]  /*9180*/  LDG.E.64 R2, desc[UR36][R2.64] ;  /* 0x0000002402027981 */ /* 0x000ea4000c1e1b00 */
[----:B--2---:R-:W1:Y:S02]  /*9190*/  I2F.U64 R0, R2 ;  /* 0x0000000200007312 */ /* 0x004e640000301000 */
[----:B-1----:R-:W-:Y:S01]  /*91a0*/  F2FP.F16.F32.PACK_AB R0, RZ, R0 ;  /* 0x00000000ff00723e */ /* 0x002fe200000000ff */
[----:B------:R-:W-:Y:S06]  /*91b0*/  BRA `(.L_x_30957) ;  /* 0x00000000000c7947 */ /* 0x000fec0003800000 */
.L_x_30980:
[----:B------:R-:W2:Y:S02]  /*91c0*/  LDG.E R2, desc[UR36][R2.64] ;  /* 0x0000002402027981 */ /* 0x000ea4000c1e1900 */
[----:B--2---:R-:W-:-:S04]  /*91d0*/  I2FP.F32.U32 R0, R2 ;  /* 0x0000000200007245 */ /* 0x004fc80000201000 */
[----:B------:R-:W-:-:S07]  /*91e0*/  F2FP.F16.F32.PACK_AB R0, RZ, R0 ;  /* 0x00000000ff00723e */ /* 0x000fce00000000ff */
.L_x_30957:
        /* <DEDUP_REMOVED lines=30> */
.L_x_30990:
[----:B------:R-:W-:Y:S01]  /*93d0*/  FSETP.GEU.FTZ.AND P0, PT, R5, -R9, PT ;  /* 0x800000090500720b */ /* 0x000fe20003f1e000 */
[----:B------:R-:W-:-:S12]  /*93e0*/  FADD.FTZ R7, R7, -1 ;  /* 0xbf80000007077421 */ /* 0x000fd80000010000 */
[----:B------:R-:W-:-:S07]  /*93f0*/  @!P0 FADD.FTZ R7, R7, -1 ;  /* 0xbf80000007078421 */ /* 0x000fce0000010000 */
.L_x_30989:
[----:B------:R-:W-:Y:S05]  /*9400*/  BSYNC.RECONVERGENT B1 ;  /* 0x0000000000017941 */ /* 0x000fea0003800200 */
.L_x_30988:
[----:B------:R-:W-:Y:S01]  /*9410*/  FFMA.FTZ R2, -R9, R7, R2 ;  /* 0x0000000709027223 */ /* 0x000fe20000010102 */
[----:B------:R-:W-:Y:S06]  /*9420*/  BRA `(.L_x_30986) ;  /* 0x0000000000787947 */ /* 0x000fec0003800000 */
.L_x_30987:
        /* <DEDUP_REMOVED lines=14> */
.L_x_30993:
        /* <DEDUP_REMOVED lines=13> */
.L_x_30992:
[----:B------:R-:W-:Y:S05]  /*95e0*/  BSYNC.RECONVERGENT B1 ;  /* 0x0000000000017941 */ /* 0x000fea0003800200 */
.L_x_30991:
[----:B------:R-:W-:-:S04]  /*95f0*/  FMUL.FTZ R5, R2, 1.1920928955078125e-07 ;  /* 0x3400000002057820 */ /* 0x000fc80000410000 */
[----:B------:R-:W-:-:S07]  /*9600*/  FMUL.FTZ R2, R8, R5 ;  /* 0x0000000508027220 */ /* 0x000fce0000410000 */
.L_x_30986:
[----:B------:R-:W-:Y:S05]  /*9610*/  BSYNC.RECONVERGENT B0 ;  /* 0x0000000000007941 */ /* 0x000fea0003800200 */
.L_x_30985:
        /* <DEDUP_REMOVED lines=29> */
.L_x_30997:
[----:B------:R-:W-:-:S06]  /*97f0*/  HADD2.F32 R5, -RZ, R0.H0_H0 ;  /* 0x20000000ff057230 */ /* 0x000fcc0000004100 */
[----:B------:R-:W1:Y:S02]  /*9800*/  F2I.S64.TRUNC R4, R5 ;  /* 0x0000000500047311 */ /* 0x000e64000020d900 */
[----:B-1----:R4:W-:Y:S01]  /*9810*/  STG.E.U8 desc[UR36][R2.64], R4 ;  /* 0x0000000402007986 */ /* 0x0029e2000c101124 */
[----:B------:R-:W-:Y:S05]  /*9820*/  BRA `(.L_x_30999) ;  /* 0x0000000c006c7947 */ /* 0x000fea0003800000 */
.L_x_30996:
        /* <DEDUP_REMOVED lines=10> */
.L_x_31001:
[----:B------:R-:W-:-:S04]  /*98d0*/  HADD2.F32 R0, -RZ, R0.H0_H0 ;  /* 0x20000000ff007230 */ /* 0x000fc80000004100 */
[----:B------:R-:W1:Y:S02]  /*98e0*/  F2I.FTZ.TRUNC.NTZ R5, R0 ;  /* 0x0000000000057305 */ /* 0x000e64000021f100 */
[----:B-1----:R3:W-:Y:S01]  /*98f0*/  STG.E desc[UR36][R2.64], R5 ;  /* 0x0000000502007986 */ /* 0x0027e2000c101924 */
[----:B------:R-:W-:Y:S05]  /*9900*/  BRA `(.L_x_30999) ;  /* 0x0000000c00347947 */ /* 0x000fea0003800000 */
.L_x_31000:
[----:B------:R-:W-:-:S04]  /*9910*/  HADD2.F32 R0, -RZ, R0.H0_H0 ;  /* 0x20000000ff007230 */ /* 0x000fc80000004100 */
[----:B------:R-:W1:Y:S02]  /*9920*/  F2I.FTZ.TRUNC.NTZ R5, R0 ;  /* 0x0000000000057305 */ /* 0x000e64000021f100 */
[----:B-1----:R1:W-:Y:S01]  /*9930*/  STG.E.U16 desc[UR36][R2.64], R5 ;  /* 0x0000000502007986 */ /* 0x0023e2000c101524 */
[----:B------:R-:W-:Y:S05]  /*9940*/  BRA `(.L_x_30999) ;  /* 0x0000000c00247947 */ /* 0x000fea0003800000 */
.L_x_30995:
        /* <DEDUP_REMOVED lines=9> */
.L_x_31003:
[----:B------:R1:W-:Y:S01]  /*99e0*/  STG.E.U16 desc[UR36][R2.64], R0 ;  /* 0x0000000002007986 */ /* 0x0003e2000c101524 */
[----:B------:R-:W-:Y:S05]  /*99f0*/  BRA `(.L_x_30999) ;  /* 0x0000000800f87947 */ /* 0x000fea0003800000 */
.L_x_31002:
        /* <DEDUP_REMOVED lines=10> */
.L_x_31005:
[----:B------:R-:W-:-:S05]  /*9aa0*/  HADD2.F32 R0, -RZ, R0.H0_H0 ;  /* 0x20000000ff007230 */ /* 0x000fca0000004100 */
[----:B------:R-:W-:-:S04]  /*9ab0*/  F2FP.F16.F32.PACK_AB R0, RZ, R0 ;  /* 0x00000000ff00723e */ /* 0x000fc800000000ff */
[----:B------:R-:W-:-:S05]  /*9ac0*/  PRMT R0, R0, 0x5410, RZ ;  /* 0x0000541000007816 */ /* 0x000fca00000000ff */
[----:B------:R1:W-:Y:S01]  /*9ad0*/  STG.E desc[UR36][R2.64], R0 ;  /* 0x0000000002007986 */ /* 0x0003e2000c101924 */
[----:B------:R-:W-:Y:S05]  /*9ae0*/  BRA `(.L_x_30999) ;  /* 0x0000000800bc7947 */ /* 0x000fea0003800000 */
.L_x_31004:
[----:B------:R-:W-:-:S05]  /*9af0*/  HADD2.F32 R4, -RZ, R0.H0_H0 ;  /* 0x20000000ff047230 */ /* 0x000fca0000004100 */
[----:B------:R-:W-:-:S06]  /*9b00*/  FMUL.FTZ R4, R4, 1 ;  /* 0x3f80000004047820 */ /* 0x000fcc0000410000 */
[----:B------:R-:W1:Y:S02]  /*9b10*/  F2F.F64.F32 R4, R4 ;  /* 0x0000000400047310 */ /* 0x000e640000201800 */
[----:B-1----:R1:W-:Y:S01]  /*9b20*/  STG.E.64 desc[UR36][R2.64], R4 ;  /* 0x0000000402007986 */ /* 0x0023e2000c101b24 */
[----:B------:R-:W-:Y:S05]  /*9b30*/  BRA `(.L_x_30999) ;  /* 0x0000000800a87947 */ /* 0x000fea0003800000 */
.L_x_30994:
        /* <DEDUP_REMOVED lines=14> */
.L_x_31009:
        /* <DEDUP_REMOVED lines=18> */
.L_x_31012:
[----:B------:R-:W-:-:S04]  /*9d40*/  SHF.R.U32.HI R5, RZ, 0x18, R5 ;  /* 0x00000018ff057819 */ /* 0x000fc80000011605 */
[----:B------:R-:W-:-:S07]  /*9d50*/  LOP3.LUT R0, R0, 0x80, R5, 0xf8, !PT ;  /* 0x0000008000007812 */ /* 0x000fce00078ef805 */
.L_x_31011:
[----:B------:R-:W-:Y:S05]  /*9d60*/  BSYNC.RECONVERGENT B0 ;  /* 0x0000000000007941 */ /* 0x000fea0003800200 */
.L_x_31010:
[----:B------:R1:W-:Y:S01]  /*9d70*/  STG.E.U8 desc[UR36][R2.64], R0 ;  /* 0x0000000002007986 */ /* 0x0003e2000c101124 */
[----:B------:R-:W-:Y:S05]  /*9d80*/  BRA `(.L_x_30999) ;  /* 0x0000000800147947 */ /* 0x000fea0003800000 */
.L_x_31008:
        /* <DEDUP_REMOVED lines=18> */
.L_x_31015:
[----:B------:R-:W-:-:S04]  /*9eb0*/  SHF.R.U32.HI R5, RZ, 0x18, R5 ;  /* 0x00000018ff057819 */ /* 0x000fc80000011605 */
[----:B------:R-:W-:-:S07]  /*9ec0*/  LOP3.LUT R0, R0, 0x80, R5, 0xf8, !PT ;  /* 0x0000008000007812 */ /* 0x000fce00078ef805 */
.L_x_31014:
[----:B------:R-:W-:Y:S05]  /*9ed0*/  BSYNC.RECONVERGENT B0 ;  /* 0x0000000000007941 */ /* 0x000fea0003800200 */
.L_x_31013:
[----:B------:R1:W-:Y:S01]  /*9ee0*/  STG.E.U8 desc[UR36][R2.64], R0 ;  /* 0x0000000002007986 */ /* 0x0003e2000c101124 */
[----:B------:R-:W-:Y:S05]  /*9ef0*/  BRA `(.L_x_30999) ;  /* 0x0000000400b87947 */ /* 0x000fea0003800000 */
.L_x_31007:
        /* <DEDUP_REMOVED lines=22> */
.L_x_31017:
[----:B------:R-:W-:-:S06]  /*a060*/  HADD2.F32 R4, -RZ, R0.H0_H0 ;  /* 0x20000000ff047230 */ /* 0x000fcc0000004100 */
[----:B------:R-:W1:Y:S02]  /*a070*/  F2I.U64.TRUNC R4, R4 ;  /* 0x0000000400047311 */ /* 0x000e64000020d800 */
[----:B-1----:R1:W-:Y:S01]  /*a080*/  STG.E.64 desc[UR36][R2.64], R4 ;  /* 0x0000000402007986 */ /* 0x0023e2000c101b24 */
[----:B------:R-:W-:Y:S05]  /*a090*/  BRA `(.L_x_30999) ;  /* 0x0000000400507947 */ /* 0x000fea0003800000 */
.L_x_31016:
[----:B------:R-:W-:-:S04]  /*a0a0*/  HADD2.F32 R0, -RZ, R0.H0_H0 ;  /* 0x20000000ff007230 */ /* 0x000fc80000004100 */
[----:B------:R-:W1:Y:S02]  /*a0b0*/  F2I.FTZ.U32.TRUNC.NTZ R5, R0 ;  /* 0x0000000000057305 */ /* 0x000e64000021f000 */
[----:B-1----:R1:W-:Y:S01]  /*a0c0*/  STG.E desc[UR36][R2.64], R5 ;  /* 0x0000000502007986 */ /* 0x0023e2000c101924 */
[----:B------:R-:W-:Y:S05]  /*a0d0*/  BRA `(.L_x_30999) ;  /* 0x0000000400407947 */ /* 0x000fea0003800000 */
.L_x_31006:
        /* <DEDUP_REMOVED lines=11> */
.L_x_31019:
[----:B------:R-:W-:Y:S01]  /*a190*/  HADD2.F32 R0, -RZ, R0.H0_H0 ;  /* 0x20000000ff007230 */ /* 0x000fe20000004100 */
[----:B------:R-:W-:-:S04]  /*a1a0*/  CS2R R6, SRZ ;  /* 0x0000000000067805 */ /* 0x000fc8000001ff00 */
[----:B------:R-:W-:-:S04]  /*a1b0*/  FMUL.FTZ R0, R0, 1 ;  /* 0x3f80000000007820 */ /* 0x000fc80000410000 */
[----:B------:R-:W1:Y:S02]  /*a1c0*/  F2F.F64.F32 R4, R0 ;  /* 0x0000000000047310 */ /* 0x000e640000201800 */
[----:B-1----:R1:W-:Y:S01]  /*a1d0*/  STG.E.128 desc[UR36][R2.64], R4 ;  /* 0x0000000402007986 */ /* 0x0023e2000c101d24 */
[----:B------:R-:W-:Y:S05]  /*a1e0*/  BRA `(.L_x_30999) ;  /* 0x0000000000fc7947 */ /* 0x000fea0003800000 */
.L_x_31018:
[----:B------:R-:W-:-:S09]  /*a1f0*/  UISETP.NE.AND UP0, UPT, UR4, 0xf, UPT ;  /* 0x0000000f0400788c */ /* 0x000fd2000bf05270 */
[----:B------:R-:W-:Y:S05]  /*a200*/  BRA.U !UP0, `(.L_x_31020) ;  /* 0x0000000108e87547 */ /* 0x000fea000b800000 */
[----:B------:R-:W-:-:S09]  /*a210*/  UISETP.NE.AND UP0, UPT, UR4, 0x17, UPT ;  /* 0x000000170400788c */ /* 0x000fd2000bf05270 */
[----:B------:R-:W-:Y:S05]  /*a220*/  BRA.U !UP0, `(.L_x_31021) ;  /* 0x0000000108907547 */ /* 0x000fea000b800000 */
[----:B------:R-:W-:-:S09]  /*a230*/  UISETP.NE.AND UP0, UPT, UR4, 0x18, UPT ;  /* 0x000000180400788c */ /* 0x000fd2000bf05270 */
[----:B------:R-:W-:Y:S05]  /*a240*/  BRA.U !UP0, `(.L_x_31022) ;  /* 0x0000000108447547 */ /* 0x000fea000b800000 */
.L_x_30998:
        /* <DEDUP_REMOVED lines=16> */
.L_x_31023:
[----:B------:R-:W-:Y:S05]  /*a350*/  BRA `(.L_x_30999) ;  /* 0x0000000000a07947 */ /* 0x000fea0003800000 */
.L_x_31022:
        /* <DEDUP_REMOVED lines=13> */
.L_x_31025:
[----:B------:R-:W-:Y:S05]  /*a430*/  BSYNC.RECONVERGENT B0 ;  /* 0x0000000000007941 */ /* 0x000fea0003800200 */
.L_x_31024:
[----:B------:R-:W-:-:S05]  /*a440*/  LOP3.LUT R5, R0, 0x80, R5, 0xf8, !PT ;  /* 0x0000008000057812 */ /* 0x000fca00078ef805 */
[----:B------:R1:W-:Y:S01]  /*a450*/  STG.E.U8 desc[UR36][R2.64], R5 ;  /* 0x0000000502007986 */ /* 0x0003e2000c101124 */
[----:B------:R-:W-:Y:S05]  /*a460*/  BRA `(.L_x_30999) ;  /* 0x00000000005c7947 */ /* 0x000fea0003800000 */
.L_x_31021:
        /* <DEDUP_REMOVED lines=12> */
.L_x_31027:
[----:B------:R-:W-:Y:S01]  /*a530*/  IMAD.MOV.U32 R0, RZ, RZ, 0x7f ;  /* 0x0000007fff007424 */ /* 0x000fe200078e00ff */
[----:B------:R-:W-:-:S04]  /*a540*/  ISETP.GT.U32.AND P0, PT, R4, 0x7f800000, PT ;  /* 0x7f8000000400780c */ /* 0x000fc80003f04070 */
[----:B------:R-:W-:-:S09]  /*a550*/  SEL R0, R0, 0x7c, P0 ;  /* 0x0000007c00007807 */ /* 0x000fd20000000000 */
.L_x_31028:
[----:B------:R-:W-:Y:S05]  /*a560*/  BSYNC.RECONVERGENT B0 ;  /* 0x0000000000007941 */ /* 0x000fea0003800200 */
.L_x_31026:
[----:B------:R-:W-:-:S04]  /*a570*/  SHF.R.U32.HI R5, RZ, 0x18, R5 ;  /* 0x00000018ff057819 */ /* 0x000fc80000011605 */
[----:B------:R-:W-:-:S05]  /*a580*/  LOP3.LUT R5, R0, 0x80, R5, 0xf8, !PT ;  /* 0x0000008000057812 */ /* 0x000fca00078ef805 */
[----:B------:R1:W-:Y:S01]  /*a590*/  STG.E.U8 desc[UR36][R2.64], R5 ;  /* 0x0000000502007986 */ /* 0x0003e2000c101124 */
[----:B------:R-:W-:Y:S05]  /*a5a0*/  BRA `(.L_x_30999) ;  /* 0x00000000000c7947 */ /* 0x000fea0003800000 */
.L_x_31020:
[----:B------:R-:W-:-:S05]  /*a5b0*/  HADD2.F32 R0, -RZ, R0.H0_H0 ;  /* 0x20000000ff007230 */ /* 0x000fca0000004100 */
[----:B------:R-:W-:-:S05]  /*a5c0*/  F2FP.BF16.F32.PACK_AB R0, RZ, R0 ;  /* 0x00000000ff00723e */ /* 0x000fca00000010ff */
[----:B------:R1:W-:Y:S02]  /*a5d0*/  STG.E.U16 desc[UR36][R2.64], R0 ;  /* 0x0000000002007986 */ /* 0x0003e4000c101524 */
.L_x_30999:
[----:B------:R-:W-:-:S07]  /*a5e0*/  IADD3 R17, PT, PT, R17, 0x80, RZ ;  /* 0x0000008011117810 */ /* 0x000fce0007ffe0ff */
.L_x_30950:
[----:B------:R-:W-:Y:S05]  /*a5f0*/  BSYNC.RECONVERGENT B6 ;  /* 0x0000000000067941 */ /* 0x000fea0003800200 */
.L_x_30949:
        /* <DEDUP_REMOVED lines=306> */
.L_x_31029:
        /* <DEDUP_REMOVED lines=20> */
.L_x_31033:
[----:B------:R-:W2:Y:S02]  /*ba60*/  LDG.E.U8 R2, desc[UR36][R2.64] ;  /* 0x0000002402027981 */ /* 0x000ea4000c1e1100 */
[----:B--2---:R-:W-:-:S04]  /*ba70*/  I2FP.F32.U32 R0, R2 ;  /* 0x0000000200007245 */ /* 0x004fc80000201000 */
[----:B------:R-:W-:Y:S01]  /*ba80*/  F2FP.F16.F32.PACK_AB R0, RZ, R0 ;  /* 0x00000000ff00723e */ /* 0x000fe200000000ff */
[----:B------:R-:W-:Y:S06]  /*ba90*/  BRA `(.L_x_31035) ;  /* 0x0000000c009c7947 */ /* 0x000fec0003800000 */
.L_x_31032:
        /* <DEDUP_REMOVED lines=10> */
.L_x_31037:
[----:B------:R-:W2:Y:S02]  /*bb40*/  LDG.E R2, desc[UR36][R2.64] ;  /* 0x0000002402027981 */ /* 0x000ea4000c1e1900 */
[----:B--2---:R-:W-:-:S04]  /*bb50*/  I2FP.F32.S32 R0, R2 ;  /* 0x0000000200007245 */ /* 0x004fc80000201400 */
[----:B------:R-:W-:Y:S01]  /*bb60*/  F2FP.F16.F32.PACK_AB R0, RZ, R0 ;  /* 0x00000000ff00723e */ /* 0x000fe200000000ff */
[----:B------:R-:W-:Y:S06]  /*bb70*/  BRA `(.L_x_31035) ;  /* 0x0000000c00647947 */ /* 0x000fec0003800000 */
.L_x_31036:
[----:B------:R-:W2:Y:S02]  /*bb80*/  LDG.E.U16 R2, desc[UR36][R2.64] ;  /* 0x0000002402027981 */ /* 0x000ea4000c1e1500 */
[----:B--2---:R-:W1:Y:S02]  /*bb90*/  I2F.S16 R0, R2 ;  /* 0x0000000200007306 */ /* 0x004e640000101400 */
[----:B-1----:R-:W-:Y:S01]  /*bba0*/  F2FP.F16.F32.PACK_AB R0, RZ, R0 ;  /* 0x00000000ff00723e */ /* 0x002fe200000000ff */
[----:B------:R-:W-:Y:S06]  /*bbb0*/  BRA `(.L_x_31035) ;  /* 0x0000000c00547947 */ /* 0x000fec0003800000 */
.L_x_31031:
        /* <DEDUP_REMOVED lines=9> */
.L_x_31039:
[----:B------:R2:W5:Y:S01]  /*bc50*/  LDG.E.U16 R0, desc[UR36][R2.64] ;  /* 0x0000002402007981 */ /* 0x000562000c1e1500 */
[----:B------:R-:W-:Y:S05]  /*bc60*/  BRA `(.L_x_31035) ;  /* 0x0000000c00287947 */ /* 0x000fea0003800000 */
.L_x_31038:
        /* <DEDUP_REMOVED lines=9> */
.L_x_31041:
[----:B------:R1:W5:Y:S01]  /*bd00*/  LDG.E.U16 R0, desc[UR36][R2.64] ;  /* 0x0000002402007981 */ /* 0x000362000c1e1500 */
[----:B------:R-:W-:Y:S05]  /*bd10*/  BRA `(.L_x_31035) ;  /* 0x0000000800fc7947 */ /* 0x000fea0003800000 */
.L_x_31040:
        /* <DEDUP_REMOVED lines=12> */
.L_x_31030:
        /* <DEDUP_REMOVED lines=13> */
.L_x_31044:
        /* <DEDUP_REMOVED lines=12> */
.L_x_31043:
        /* <DEDUP_REMOVED lines=27> */
.L_x_31046:
        /* <DEDUP_REMOVED lines=13> */
.L_x_31045:
[----:B------:R-:W2:Y:S02]  /*c1f0*/  LDG.E.U16 R0, desc[UR36][R2.64] ;  /* 0x0000002402007981 */ /* 0x000ea4000c1e1500 */
[----:B--2---:R-:W-:-:S05]  /*c200*/  IMAD.U32 R0, R0, 0x10000, RZ ;  /* 0x0001000000007824 */ /* 0x004fca00078e00ff */
[----:B------:R-:W-:Y:S01]  /*c210*/  F2FP.F16.F32.PACK_AB R0, RZ, R0 ;  /* 0x00000000ff00723e */ /* 0x000fe200000000ff */
[----:B------:R-:W-:Y:S06]  /*c220*/  BRA `(.L_x_31035) ;  /* 0x0000000400b87947 */ /* 0x000fec0003800000 */
.L_x_31042:
        /* <DEDUP_REMOVED lines=12> */
.L_x_31049:
        /* <DEDUP_REMOVED lines=21> */
.L_x_31053:
[----:B------:R-:W-:Y:S05]  /*c440*/  BSYNC.RECONVERGENT B1 ;  /* 0x0000000000017941 */ /* 0x000fea0003800200 */
.L_x_31052:
[----:B------:R-:W-:Y:S02]  /*c450*/  SHF.L.U32 R0, R0, 0x14, RZ ;  /* 0x0000001400007819 */ /* 0x000fe400000006ff */
[----:B------:R-:W-:-:S04]  /*c460*/  LEA R2, R2, 0x3b800000, 0x17 ;  /* 0x3b80000002027811 */ /* 0x000fc800078eb8ff */
[----:B------:R-:W-:-:S07]  /*c470*/  LOP3.LUT R0, R2, R0, R7, 0xfe, !PT ;  /* 0x0000000002007212 */ /* 0x000fce00078efe07 */
.L_x_31051:
[----:B------:R-:W-:Y:S05]  /*c480*/  BSYNC.RECONVERGENT B0 ;  /* 0x0000000000007941 */ /* 0x000fea0003800200 */
.L_x_31050:
[----:B------:R-:W-:Y:S01]  /*c490*/  F2FP.F16.F32.PACK_AB R0, RZ, R0 ;  /* 0x00000000ff00723e */ /* 0x000fe200000000ff */
[----:B------:R-:W-:Y:S06]  /*c4a0*/  BRA `(.L_x_31035) ;  /* 0x0000000400187947 */ /* 0x000fec0003800000 */
.L_x_31048:
        /* <DEDUP_REMOVED lines=21> */
.L_x_31057:
[----:B------:R-:W-:Y:S05]  /*c600*/  BSYNC.RECONVERGENT B1 ;  /* 0x0000000000017941 */ /* 0x000fea0003800200 */
.L_x_31056:
[----:B------:R-:W-:Y:S01]  /*c610*/  IMAD.SHL.U32 R0, R0, 0x200000, RZ ;  /* 0x0020000000007824 */ /* 0x000fe200078e00ff */
[----:B------:R-:W-:-:S04]  /*c620*/  LEA R2, R2, 0x37800000, 0x17 ;  /* 0x3780000002027811 */ /* 0x000fc800078eb8ff */
[----:B------:R-:W-:-:S07]  /*c630*/  LOP3.LUT R0, R2, R0, R7, 0xfe, !PT ;  /* 0x0000000002007212 */ /* 0x000fce00078efe07 */
.L_x_31055:
[----:B------:R-:W-:Y:S05]  /*c640*/  BSYNC.RECONVERGENT B0 ;  /* 0x0000000000007941 */ /* 0x000fea0003800200 */
.L_x_31054:
[----:B------:R-:W-:Y:S01]  /*c650*/  F2FP.F16.F32.PACK_AB R0, RZ, R0 ;  /* 0x00000000ff00723e */ /* 0x000fe200000000ff */
[----:B------:R-:W-:Y:S06]  /*c660*/  BRA `(.L_x_31035) ;  /* 0x0000000000a87947 */ /* 0x000fec0003800000 */
.L_x_31047:
        /* <DEDUP_REMOVED lines=14> */
.L_x_31061:
[----:B------:R-:W-:Y:S05]  /*c750*/  BSYNC.RECONVERGENT B0 ;  /* 0x0000000000007941 */ /* 0x000fea0003800200 */
.L_x_31060:
[----:B------:R-:W-:Y:S01]  /*c760*/  F2FP.F16.F32.PACK_AB R0, RZ, R0 ;  /* 0x00000000ff00723e */ /* 0x000fe200000000ff */
[----:B------:R-:W-:Y:S06]  /*c770*/  BRA `(.L_x_31035) ;  /* 0x0000000000647947 */ /* 0x000fec0003800000 */
.L_x_31034:
[----:B------:R-:W-:Y:S01]  /*c780*/  MOV R0, 0x0 ;  /* 0x0000000000007802 */ /* 0x000fe20000000f00 */
[----:B------:R-:W1:Y:S01]  /*c790*/  LDCU.64 UR4, c[0x4][0x178] ;  /* 0x01002f00ff0477ac */ /* 0x000e620008000a00 */
[----:B------:R-:W-:Y:S02]  /*c7a0*/  HFMA2 R8, -RZ, RZ, 0, 4.64916229248046875e-06 ;  /* 0x0000004eff087431 */ /* 0x000fe400000001ff */
        /* <DEDUP_REMOVED lines=13> */
.L_x_31062:
[----:B------:R-:W-:Y:S01]  /*c880*/  PRMT R0, RZ, 0x7610, R0 ;  /* 0x00007610ff007816 */ /* 0x000fe20000000000 */
[----:B------:R-:W-:Y:S06]  /*c890*/  BRA `(.L_x_31035) ;  /* 0x00000000001c7947 */ /* 0x000fec0003800000 */
.L_x_31059:
[----:B------:R-:W2:Y:S02]  /*c8a0*/  LDG.E.64 R2, desc[UR36][R2.64] ;  /* 0x0000002402027981 */ /* 0x000ea4000c1e1b00 */
[----:B--2---:R-:W1:Y:S02]  /*c8b0*/  I2F.U64 R0, R2 ;  /* 0x0000000200007312 */ /* 0x004e640000301000 */
[----:B-1----:R-:W-:Y:S01]  /*c8c0*/  F2FP.F16.F32.PACK_AB R0, RZ, R0 ;  /* 0x00000000ff00723e */ /* 0x002fe200000000ff */
[----:B------:R-:W-:Y:S06]  /*c8d0*/  BRA `(.L_x_31035) ;  /* 0x00000000000c7947 */ /* 0x000fec0003800000 */
.L_x_31058:
[----:B------:R-:W2:Y:S02]  /*c8e0*/  LDG.E R2, desc[UR36][R2.64] ;  /* 0x0000002402027981 */ /* 0x000ea4000c1e1900 */
[----:B--2---:R-:W-:-:S04]  /*c8f0*/  I2FP.F32.U32 R0, R2 ;  /* 0x0000000200007245 */ /* 0x004fc80000201000 */
[----:B------:R-:W-:-:S07]  /*c900*/  F2FP.F16.F32.PACK_AB R0, RZ, R0 ;  /* 0x00000000ff00723e */ /* 0x000fce00000000ff */
.L_x_31035:
        /* <DEDUP_REMOVED lines=30> */
.L_x_31068:
[----:B------:R-:W-:Y:S01]  /*caf0*/  FSETP.GEU.FTZ.AND P0, PT, R5, -R9, PT ;  /* 0x800000090500720b */ /* 0x000fe20003f1e000 */
[----:B------:R-:W-:-:S12]  /*cb00*/  FADD.FTZ R7, R7, -1 ;  /* 0xbf80000007077421 */ /* 0x000fd80000010000 */
[----:B------:R-:W-:-:S07]  /*cb10*/  @!P0 FADD.FTZ R7, R7, -1 ;  /* 0xbf80000007078421 */ /* 0x000fce0000010000 */
.L_x_31067:
[----:B------:R-:W-:Y:S05]  /*cb20*/  BSYNC.RECONVERGENT B1 ;  /* 0x0000000000017941 */ /* 0x000fea0003800200 */
.L_x_31066:
[----:B------:R-:W-:Y:S01]  /*cb30*/  FFMA.FTZ R2, -R9, R7, R2 ;  /* 0x0000000709027223 */ /* 0x000fe20000010102 */
[----:B------:R-:W-:Y:S06]  /*cb40*/  BRA `(.L_x_31064) ;  /* 0x0000000000787947 */ /* 0x000fec0003800000 */
.L_x_31065:
        /* <DEDUP_REMOVED lines=14> */
.L_x_31071:
        /* <DEDUP_REMOVED lines=13> */
.L_x_31070:
[----:B------:R-:W-:Y:S05]  /*cd00*/  BSYNC.RECONVERGENT B1 ;  /* 0x0000000000017941 */ /* 0x000fea0003800200 */
.L_x_31069:
[----:B------:R-:W-:-:S04]  /*cd10*/  FMUL.FTZ R5, R2, 1.1920928955078125e-07 ;  /* 0x3400000002057820 */ /* 0x000fc80000410000 */
[----:B------:R-:W-:-:S07]  /*cd20*/  FMUL.FTZ R2, R8, R5 ;  /* 0x0000000508027220 */ /* 0x000fce0000410000 */
.L_x_31064:
[----:B------:R-:W-:Y:S05]  /*cd30*/  BSYNC.RECONVERGENT B0 ;  /* 0x0000000000007941 */ /* 0x000fea0003800200 */
.L_x_31063:
        /* <DEDUP_REMOVED lines=26> */
.L_x_31075:
[----:B------:R-:W-:-:S06]  /*cee0*/  HADD2.F32 R3, -RZ, R0.H0_H0 ;  /* 0x20000000ff037230 */ /* 0x000fcc0000004100 */
[----:B------:R-:W1:Y:S02]  /*cef0*/  F2I.S64.TRUNC R2, R3 ;  /* 0x0000000300027311 */ /* 0x000e64000020d900 */
[----:B-1----:R-:W-:Y:S01]  /*cf00*/  STG.E.U8 desc[UR36][R16.64], R2 ;  /* 0x0000000210007986 */ /* 0x002fe2000c101124 */
[----:B------:R-:W-:Y:S05]  /*cf10*/  EXIT ;  /* 0x000000000000794d */ /* 0x000fea0003800000 */
.L_x_31074:
        /* <DEDUP_REMOVED lines=10> */
.L_x_31078:
[----:B------:R-:W-:-:S04]  /*cfc0*/  HADD2.F32 R0, -RZ, R0.H0_H0 ;  /* 0x20000000ff007230 */ /* 0x000fc80000004100 */
[----:B------:R-:W1:Y:S02]  /*cfd0*/  F2I.FTZ.TRUNC.NTZ R3, R0 ;  /* 0x0000000000037305 */ /* 0x000e64000021f100 */
[----:B-1----:R-:W-:Y:S01]  /*cfe0*/  STG.E desc[UR36][R16.64], R3 ;  /* 0x0000000310007986 */ /* 0x002fe2000c101924 */
[----:B------:R-:W-:Y:S05]  /*cff0*/  EXIT ;  /* 0x000000000000794d */ /* 0x000fea0003800000 */
.L_x_31077:
[----:B------:R-:W-:-:S04]  /*d000*/  HADD2.F32 R0, -RZ, R0.H0_H0 ;  /* 0x20000000ff007230 */ /* 0x000fc80000004100 */
[----:B------:R-:W1:Y:S02]  /*d010*/  F2I.FTZ.TRUNC.NTZ R3, R0 ;  /* 0x0000000000037305 */ /* 0x000e64000021f100 */
[----:B-1----:R-:W-:Y:S01]  /*d020*/  STG.E.U16 desc[UR36][R16.64], R3 ;  /* 0x0000000310007986 */ /* 0x002fe2000c101524 */
[----:B------:R-:W-:Y:S05]  /*d030*/  EXIT ;  /* 0x000000000000794d */ /* 0x000fea0003800000 */
.L_x_31073:
        /* <DEDUP_REMOVED lines=9> */
.L_x_31080:
[----:B------:R-:W-:Y:S01]  /*d0d0*/  STG.E.U16 desc[UR36][R16.64], R0 ;  /* 0x0000000010007986 */ /* 0x000fe2000c101524 */
[----:B------:R-:W-:Y:S05]  /*d0e0*/  EXIT ;  /* 0x000000000000794d */ /* 0x000fea0003800000 */
.L_x_31079:
        /* <DEDUP_REMOVED lines=10> */
.L_x_31082:
[----:B------:R-:W-:-:S05]  /*d190*/  HADD2.F32 R0, -RZ, R0.H0_H0 ;  /* 0x20000000ff007230 */ /* 0x000fca0000004100 */
[----:B------:R-:W-:-:S04]  /*d1a0*/  F2FP.F16.F32.PACK_AB R0, RZ, R0 ;  /* 0x00000000ff00723e */ /* 0x000fc800000000ff */
[----:B------:R-:W-:-:S05]  /*d1b0*/  PRMT R0, R0, 0x5410, RZ ;  /* 0x0000541000007816 */ /* 0x000fca00000000ff */
[----:B------:R-:W-:Y:S01]  /*d1c0*/  STG.E desc[UR36][R16.64], R0 ;  /* 0x0000000010007986 */ /* 0x000fe2000c101924 */
[----:B------:R-:W-:Y:S05]  /*d1d0*/  EXIT ;  /* 0x000000000000794d */ /* 0x000fea0003800000 */
.L_x_31081:
[----:B------:R-:W-:-:S05]  /*d1e0*/  HADD2.F32 R2, -RZ, R0.H0_H0 ;  /* 0x20000000ff027230 */ /* 0x000fca0000004100 */
[----:B------:R-:W-:-:S06]  /*d1f0*/  FMUL.FTZ R2, R2, 1 ;  /* 0x3f80000002027820 */ /* 0x000fcc0000410000 */
[----:B------:R-:W1:Y:S02]  /*d200*/  F2F.F64.F32 R2, R2 ;  /* 0x0000000200027310 */ /* 0x000e640000201800 */
[----:B-1----:R-:W-:Y:S01]  /*d210*/  STG.E.64 desc[UR36][R16.64], R2 ;  /* 0x0000000210007986 */ /* 0x002fe2000c101b24 */
[----:B------:R-:W-:Y:S05]  /*d220*/  EXIT ;  /* 0x000000000000794d */ /* 0x000fea0003800000 */
.L_x_31072:
        /* <DEDUP_REMOVED lines=14> */
.L_x_31086:
        /* <DEDUP_REMOVED lines=17> */
.L_x_31089:
[----:B------:R-:W-:-:S04]  /*d420*/  SHF.R.U32.HI R3, RZ, 0x18, R3 ;  /* 0x00000018ff037819 */ /* 0x000fc80000011603 */
[----:B------:R-:W-:-:S04]  /*d430*/  LOP3.LUT R0, R0, 0x80, R3, 0xf8, !PT ;  /* 0x0000008000007812 */ /* 0x000fc800078ef803 */
[----:B------:R-:W-:-:S07]  /*d440*/  PRMT R8, R0, 0x7610, R8 ;  /* 0x0000761000087816 */ /* 0x000fce0000000008 */
.L_x_31088:
[----:B------:R-:W-:Y:S05]  /*d450*/  BSYNC.RECONVERGENT B0 ;  /* 0x0000000000007941 */ /* 0x000fea0003800200 */
.L_x_31087:
[----:B------:R-:W-:Y:S01]  /*d460*/  STG.E.U8 desc[UR36][R16.64], R8 ;  /* 0x0000000810007986 */ /* 0x000fe2000c101124 */
[----:B------:R-:W-:Y:S05]  /*d470*/  EXIT ;  /* 0x000000000000794d */ /* 0x000fea0003800000 */
.L_x_31085:
        /* <DEDUP_REMOVED lines=17> */
.L_x_31092:
[----:B------:R-:W-:-:S04]  /*d590*/  SHF.R.U32.HI R3, RZ, 0x18, R3 ;  /* 0x00000018ff037819 */ /* 0x000fc80000011603 */
[----:B------:R-:W-:-:S04]  /*d5a0*/  LOP3.LUT R0, R0, 0x80, R3, 0xf8, !PT ;  /* 0x0000008000007812 */ /* 0x000fc800078ef803 */
[----:B------:R-:W-:-:S07]  /*d5b0*/  PRMT R8, R0, 0x7610, R8 ;  /* 0x0000761000087816 */ /* 0x000fce0000000008 */
.L_x_31091:
[----:B------:R-:W-:Y:S05]  /*d5c0*/  BSYNC.RECONVERGENT B0 ;  /* 0x0000000000007941 */ /* 0x000fea0003800200 */
.L_x_31090:
[----:B------:R-:W-:Y:S01]  /*d5d0*/  STG.E.U8 desc[UR36][R16.64], R8 ;  /* 0x0000000810007986 */ /* 0x000fe2000c101124 */
[----:B------:R-:W-:Y:S05]  /*d5e0*/  EXIT ;  /* 0x000000000000794d */ /* 0x000fea0003800000 */
.L_x_31084:
        /* <DEDUP_REMOVED lines=22> */
.L_x_31094:
[----:B------:R-:W-:-:S06]  /*d750*/  HADD2.F32 R2, -RZ, R0.H0_H0 ;  /* 0x20000000ff027230 */ /* 0x000fcc0000004100 */
[----:B------:R-:W1:Y:S02]  /*d760*/  F2I.U64.TRUNC R2, R2 ;  /* 0x0000000200027311 */ /* 0x000e64000020d800 */
[----:B-1----:R-:W-:Y:S01]  /*d770*/  STG.E.64 desc[UR36][R16.64], R2 ;  /* 0x0000000210007986 */ /* 0x002fe2000c101b24 */
[----:B------:R-:W-:Y:S05]  /*d780*/  EXIT ;  /* 0x000000000000794d */ /* 0x000fea0003800000 */
.L_x_31093:
[----:B------:R-:W-:-:S04]  /*d790*/  HADD2.F32 R0, -RZ, R0.H0_H0 ;  /* 0x20000000ff007230 */ /* 0x000fc80000004100 */
[----:B------:R-:W1:Y:S02]  /*d7a0*/  F2I.FTZ.U32.TRUNC.NTZ R3, R0 ;  /* 0x0000000000037305 */ /* 0x000e64000021f000 */
[----:B-1----:R-:W-:Y:S01]  /*d7b0*/  STG.E desc[UR36][R16.64], R3 ;  /* 0x0000000310007986 */ /* 0x002fe2000c101924 */
[----:B------:R-:W-:Y:S05]  /*d7c0*/  EXIT ;  /* 0x000000000000794d */ /* 0x000fea0003800000 */
.L_x_31083:
        /* <DEDUP_REMOVED lines=11> */
.L_x_31096:
[----:B------:R-:W-:Y:S01]  /*d880*/  HADD2.F32 R0, -RZ, R0.H0_H0 ;  /* 0x20000000ff007230 */ /* 0x000fe20000004100 */
[----:B------:R-:W-:-:S04]  /*d890*/  CS2R R6, SRZ ;  /* 0x0000000000067805 */ /* 0x000fc8000001ff00 */
[----:B------:R-:W-:-:S04]  /*d8a0*/  FMUL.FTZ R0, R0, 1 ;  /* 0x3f80000000007820 */ /* 0x000fc80000410000 */
[----:B------:R-:W1:Y:S02]  /*d8b0*/  F2F.F64.F32 R4, R0 ;  /* 0x0000000000047310 */ /* 0x000e640000201800 */
[----:B-1----:R-:W-:Y:S01]  /*d8c0*/  STG.E.128 desc[UR36][R16.64], R4 ;  /* 0x0000000410007986 */ /* 0x002fe2000c101d24 */
[----:B------:R-:W-:Y:S05]  /*d8d0*/  EXIT ;  /* 0x000000000000794d */ /* 0x000fea0003800000 */
.L_x_31095:
[----:B------:R-:W-:-:S09]  /*d8e0*/  UISETP.NE.AND UP0, UPT, UR4, 0xf, UPT ;  /* 0x0000000f0400788c */ /* 0x000fd2000bf05270 */
[----:B------:R-:W-:Y:S05]  /*d8f0*/  BRA.U !UP0, `(.L_x_31097) ;  /* 0x0000000108e87547 */ /* 0x000fea000b800000 */
[----:B------:R-:W-:-:S09]  /*d900*/  UISETP.NE.AND UP0, UPT, UR4, 0x17, UPT ;  /* 0x000000170400788c */ /* 0x000fd2000bf05270 */
[----:B------:R-:W-:Y:S05]  /*d910*/  BRA.U !UP0, `(.L_x_31098) ;  /* 0x0000000108907547 */ /* 0x000fea000b800000 */
[----:B------:R-:W-:-:S09]  /*d920*/  UISETP.NE.AND UP0, UPT, UR4, 0x18, UPT ;  /* 0x000000180400788c */ /* 0x000fd2000bf05270 */
[----:B------:R-:W-:Y:S05]  /*d930*/  BRA.U !UP0, `(.L_x_31099) ;  /* 0x0000000108447547 */ /* 0x000fea000b800000 */
.L_x_31076:
        /* <DEDUP_REMOVED lines=16> */
.L_x_31100:
[----:B------:R-:W-:Y:S05]  /*da40*/  EXIT ;  /* 0x000000000000794d */ /* 0x000fea0003800000 */
.L_x_31099:
        /* <DEDUP_REMOVED lines=13> */
.L_x_31102:
[----:B------:R-:W-:Y:S05]  /*db20*/  BSYNC.RECONVERGENT B0 ;  /* 0x0000000000007941 */ /* 0x000fea0003800200 */
.L_x_31101:
[----:B------:R-:W-:-:S05]  /*db30*/  LOP3.LUT R3, R0, 0x80, R3, 0xf8, !PT ;  /* 0x0000008000037812 */ /* 0x000fca00078ef803 */
[----:B------:R-:W-:Y:S01]  /*db40*/  STG.E.U8 desc[UR36][R16.64], R3 ;  /* 0x0000000310007986 */ /* 0x000fe2000c101124 */
[----:B------:R-:W-:Y:S05]  /*db50*/  EXIT ;  /* 0x000000000000794d */ /* 0x000fea0003800000 */
.L_x_31098:
        /* <DEDUP_REMOVED lines=12> */
.L_x_31104:
[----:B------:R-:W-:Y:S01]  /*dc20*/  HFMA2 R0, -RZ, RZ, 0, 7.569789886474609375e-06 ;  /* 0x0000007fff007431 */ /* 0x000fe200000001ff */
[----:B------:R-:W-:-:S04]  /*dc30*/  ISETP.GT.U32.AND P0, PT, R2, 0x7f800000, PT ;  /* 0x7f8000000200780c */ /* 0x000fc80003f04070 */
[----:B------:R-:W-:-:S09]  /*dc40*/  SEL R0, R0, 0x7c, P0 ;  /* 0x0000007c00007807 */ /* 0x000fd20000000000 */
.L_x_31105:
[----:B------:R-:W-:Y:S05]  /*dc50*/  BSYNC.RECONVERGENT B0 ;  /* 0x0000000000007941 */ /* 0x000fea0003800200 */
.L_x_31103:
[----:B------:R-:W-:-:S04]  /*dc60*/  SHF.R.U32.HI R3, RZ, 0x18, R3 ;  /* 0x00000018ff037819 */ /* 0x000fc80000011603 */
[----:B------:R-:W-:-:S05]  /*dc70*/  LOP3.LUT R3, R0, 0x80, R3, 0xf8, !PT ;  /* 0x0000008000037812 */ /* 0x000fca00078ef803 */
[----:B------:R-:W-:Y:S01]  /*dc80*/  STG.E.U8 desc[UR36][R16.64], R3 ;  /* 0x0000000310007986 */ /* 0x000fe2000c101124 */
[----:B------:R-:W-:Y:S05]  /*dc90*/  EXIT ;  /* 0x000000000000794d */ /* 0x000fea0003800000 */
.L_x_31097:
[----:B------:R-:W-:-:S05]  /*dca0*/  HADD2.F32 R0, -RZ, R0.H0_H0 ;  /* 0x20000000ff007230 */ /* 0x000fca0000004100 */
[----:B------:R-:W-:-:S05]  /*dcb0*/  F2FP.BF16.F32.PACK_AB R0, RZ, R0 ;  /* 0x00000000ff00723e */ /* 0x000fca00000010ff */
[----:B------:R-:W-:Y:S01]  /*dcc0*/  STG.E.U16 desc[UR36][R16.64], R0 ;  /* 0x0000000010007986 */ /* 0x000fe2000c101524 */
[----:B------:R-:W-:Y:S05]  /*dcd0*/  EXIT ;  /* 0x000000000000794d */ /* 0x000fea0003800000 */
.L_x_31106:
        /* <DEDUP_REMOVED lines=10> */
.L_x_50193:


//--------------------- .text._ZN2at6native27unrolled_elementwise_kernelINS0_13AUnaryFunctorIN3c104HalfES4_S4_ZZZNS0_21remainder_kernel_cudaERNS_18TensorIteratorBaseEENKUlvE0_clEvENKUlvE1_clEvEUlS4_S4_E_EESt5arrayIPcLm2EELi4E23TrivialOffsetCalculatorILi1EjESF_NS0_6memory12LoadWithCastILi1EEENSG_13StoreWithCastILi1EEEEEviT_T0_T2_T3_T4_T5_ --------------------------
	.section	.text._ZN2at6native27unrolled_elementwise_kernelINS0_13AUnaryFunctorIN3c104HalfES4_S4_ZZZNS0_21remainder_kernel_cudaERNS_18TensorIteratorBaseEENKUlvE0_clEvENKUlvE1_clEvEUlS4_S4_E_EESt5arrayIPcLm2EELi4E23TrivialOffsetCalculatorILi1EjESF_NS0_6memory12LoadWithCastILi1EEENSG_13StoreWithCastILi1EEEEEviT_T0_T2_T3_T4_T5_,"ax",@progbits
	.align	128
        .global         _ZN2at6native27unrolled_elementwise_kernelINS0_13AUnaryFunctorIN3c104HalfES4_S4_ZZZNS0_21remainder_kernel_cudaERNS_18TensorIteratorBaseEENKUlvE0_clEvENKUlvE1_clEvEUlS4_S4_E_EESt5arrayIPcLm2EELi4E23TrivialOffsetCalculatorILi1EjESF_NS0_6memory12LoadWithCastILi1EEENSG_13StoreWithCastILi1EEEEEviT_T0_T2_T3_T4_T5_
        .type           _ZN2at6native27unrolled_elementwise_kernelINS0_13AUnaryFunctorIN3c104HalfES4_S4_ZZZNS0_21remainder_kernel_cudaERNS_18TensorIteratorBaseEENKUlvE0_clEvENKUlvE1_clEvEUlS4_S4_E_EESt5arrayIPcLm2EELi4E23TrivialOffsetCalculatorILi1EjESF_NS0_6memory12LoadWithCastILi1EEENSG_13StoreWithCastILi1EEEEEviT_T0_T2_T3_T4_T5_,@function
        .size           _ZN2at6native27unrolled_elementwise_kernelINS0_13AUnaryFunctorIN3c104HalfES4_S4_ZZZNS0_21remainder_kernel_cudaERNS_18TensorIteratorBaseEENKUlvE0_clEvENKUlvE1_clEvEUlS4_S4_E_EESt5arrayIPcLm2EELi4E23TrivialOffsetCalculatorILi1EjESF_NS0_6memory12LoadWithCastILi1EEENSG_13StoreWithCastILi1EEEEEviT_T0_T2_T3_T4_T5_,(.L_x_50194 - _ZN2at6native27unrolled_elementwise_kernelINS0_13AUnaryFunctorIN3c104HalfES4_S4_ZZZNS0_21remainder_kernel_cudaERNS_18TensorIteratorBaseEENKUlvE0_clEvENKUlvE1_clEvEUlS4_S4_E_EESt5arrayIPcLm2EELi4E23TrivialOffsetCalculatorILi1EjESF_NS0_6memory12LoadWithCastILi1EEENSG_13StoreWithCastILi1EEEEEviT_T0_T2_T3_T4_T5_)
        .other          _ZN2at6native27unrolled_elementwise_kernelINS0_13AUnaryFunctorIN3c104HalfES4_S4_ZZZNS0_21remainder_kernel_cudaERNS_18TensorIteratorBaseEENKUlvE0_clEvENKUlvE1_clEvEUlS4_S4_E_EESt5arrayIPcLm2EELi4E23TrivialOffsetCalculatorILi1EjESF_NS0_6memory12LoadWithCastILi1EEENSG_13StoreWithCastILi1EEEEEviT_T0_T2_T3_T4_T5_,@"STO_CUDA_ENTRY STV_DEFAULT"
_ZN2at6native27unrolled_elementwise_kernelINS0_13AUnaryFunctorIN3c104HalfES4_S4_ZZZNS0_21remainder_kernel_cudaERNS_18TensorIteratorBaseEENKUlvE0_clEvENKUlvE1_clEvEUlS4_S4_E_EESt5arrayIPcLm2EELi4E23TrivialOffsetCalculatorILi1EjESF_NS0_6memory12LoadWithCastILi1EEENSG_13StoreWithCastILi1EEEEEviT_T0_T2_T3_T4_T5_:
.text._ZN2at6native27unrolled_elementwise_kernelINS0_13AUnaryFunctorIN3c104HalfES4_S4_ZZZNS0_21remainder_kernel_cudaERNS_18TensorIteratorBaseEENKUlvE0_clEvENKUlvE1_clEvEUlS4_S4_E_EESt5arrayIPcLm2EELi4E23TrivialOffsetCalculatorILi1EjESF_NS0_6memory12LoadWithCastILi1EEENSG_13StoreWithCastILi1EEEEEviT_T0_T2_T3_T4_T5_:
        /* <DEDUP_REMOVED lines=34> */
.L_x_31112:
[----:B------:R-:W2:Y:S02]  /*0220*/  LDG.E.U8 R2, desc[UR36][R2.64] ;  /* 0x0000002402027981 */ /* 0x000ea4000c1e1100 */
[----:B--2---:R-:W-:-:S04]  /*0230*/  I2FP.F32.U32 R0, R2 ;  /* 0x0000000200007245 */ /* 0x004fc80000201000 */
[----:B------:R-:W-:-:S04]  /*0240*/  F2FP.F16.F32.PACK_AB R0, RZ, R0 ;  /* 0x00000000ff00723e */ /* 0x000fc800000000ff */
[----:B------:R-:W-:Y:S01]  /*0250*/  PRMT R18, R0, 0x7610, R18 ;  /* 0x0000761000127816 */ /* 0x000fe20000000012 */
[----:B------:R-:W-:Y:S06]  /*0260*/  BRA `(.L_x_31114) ;  /* 0x0000000c00d47947 */ /* 0x000fec0003800000 */
.L_x_31111:
        /* <DEDUP_REMOVED lines=11> */
.L_x_31116:
[----:B------:R-:W2:Y:S02]  /*0320*/  LDG.E R2, desc[UR36][R2.64] ;  /* 0x0000002402027981 */ /* 0x000ea4000c1e1900 */
[----:B--2---:R-:W-:-:S04]  /*0330*/  I2FP.F32.S32 R0, R2 ;  /* 0x0000000200007245 */ /* 0x004fc80000201400 */
[----:B------:R-:W-:-:S04]  /*0340*/  F2FP.F16.F32.PACK_AB R0, RZ, R0 ;  /* 0x00000000ff00723e */ /* 0x000fc800000000ff */
[----:B------:R-:W-:Y:S01]  /*0350*/  PRMT R18, R0, 0x7610, R18 ;  /* 0x0000761000127816 */ /* 0x000fe20000000012 */
[----:B------:R-:W-:Y:S06]  /*0360*/  BRA `(.L_x_31114) ;  /* 0x0000000c00947947 */ /* 0x000fec0003800000 */
.L_x_31115:
[----:B------:R-:W2:Y:S02]  /*0370*/  LDG.E.U16 R2, desc[UR36][R2.64] ;  /* 0x0000002402027981 */ /* 0x000ea4000c1e1500 */
[----:B--2---:R-:W0:Y:S02]  /*0380*/  I2F.S16 R0, R2 ;  /* 0x0000000200007306 */ /* 0x004e240000101400 */
[----:B0-----:R-:W-:-:S04]  /*0390*/  F2FP.F16.F32.PACK_AB R0, RZ, R0 ;  /* 0x00000000ff00723e */ /* 0x001fc800000000ff */
[----:B------:R-:W-:Y:S01]  /*03a0*/  PRMT R18, R0, 0x7610, R18 ;  /* 0x0000761000127816 */ /* 0x000fe20000000012 */
[----:B------:R-:W-:Y:S06]  /*03b0*/  BRA `(.L_x_31114) ;  /* 0x0000000c00807947 */ /* 0x000fec0003800000 */
.L_x_31110:
        /* <DEDUP_REMOVED lines=9> */
.L_x_31118:
[----:B------:R1:W5:Y:S01]  /*0450*/  LDG.E.U16 R18, desc[UR36][R2.64] ;  /* 0x0000002402127981 */ /* 0x000362000c1e1500 */
[----:B------:R-:W-:Y:S05]  /*0460*/  BRA `(.L_x_31114) ;  /* 0x0000000c00547947 */ /* 0x000fea0003800000 */
.L_x_31117:
        /* <DEDUP_REMOVED lines=9> */
.L_x_31120:
[----:B------:R0:W5:Y:S01]  /*0500*/  LDG.E.U16 R18, desc[UR36][R2.64] ;  /* 0x0000002402127981 */ /* 0x000162000c1e1500 */
[----:B------:R-:W-:Y:S05]  /*0510*/  BRA `(.L_x_31114) ;  /* 0x0000000c00287947 */ /* 0x000fea0003800000 */
.L_x_31119:
        /* <DEDUP_REMOVED lines=13> */
.L_x_31109:
        /* <DEDUP_REMOVED lines=14> */
.L_x_31123:
        /* <DEDUP_REMOVED lines=13> */
.L_x_31122:
        /* <DEDUP_REMOVED lines=27> */
.L_x_31125:
        /* <DEDUP_REMOVED lines=14> */
.L_x_31124:
[----:B------:R-:W2:Y:S02]  /*0a30*/  LDG.E.U16 R0, desc[UR36][R2.64] ;  /* 0x0000002402007981 */ /* 0x000ea4000c1e1500 */
[----:B--2---:R-:W-:-:S05]  /*0a40*/  IMAD.U32 R0, R0, 0x10000, RZ ;  /* 0x0001000000007824 */ /* 0x004fca00078e00ff */
[----:B------:R-:W-:-:S04]  /*0a50*/  F2FP.F16.F32.PACK_AB R0, RZ, R0 ;  /* 0x00000000ff00723e */ /* 0x000fc800000000ff */
[----:B------:R-:W-:Y:S01]  /*0a60*/  PRMT R18, R0, 0x7610, R18 ;  /* 0x0000761000127816 */ /* 0x000fe20000000012 */
[----:B------:R-:W-:Y:S06]  /*0a70*/  BRA `(.L_x_31114) ;  /* 0x0000000400d07947 */ /* 0x000fec0003800000 */
.L_x_31121:
        /* <DEDUP_REMOVED lines=13> */
.L_x_31128:
        /* <DEDUP_REMOVED lines=21> */
.L_x_31132:
[----:B------:R-:W-:Y:S05]  /*0ca0*/  BSYNC.RECONVERGENT B1 ;  /* 0x0000000000017941 */ /* 0x000fea0003800200 */
.L_x_31131:
[----:B------:R-:W-:Y:S01]  /*0cb0*/  IMAD.SHL.U32 R0, R0, 0x100000, RZ ;  /* 0x0010000000007824 */ /* 0x000fe200078e00ff */
[----:B------:R-:W-:-:S04]  /*0cc0*/  LEA R2, R2, 0x3b800000, 0x17 ;  /* 0x3b80000002027811 */ /* 0x000fc800078eb8ff */
[----:B------:R-:W-:-:S07]  /*0cd0*/  LOP3.LUT R0, R2, R0, R7, 0xfe, !PT ;  /* 0x0000000002007212 */ /* 0x000fce00078efe07 */
.L_x_31130:
[----:B------:R-:W-:Y:S05]  /*0ce0*/  BSYNC.RECONVERGENT B0 ;  /* 0x0000000000007941 */ /* 0x000fea0003800200 */
.L_x_31129:
[----:B------:R-:W-:-:S04]  /*0cf0*/  F2FP.F16.F32.PACK_AB R0, RZ, R0 ;  /* 0x00000000ff00723e */ /* 0x000fc800000000ff */
[----:B------:R-:W-:Y:S01]  /*0d00*/  PRMT R18, R0, 0x7610, R18 ;  /* 0x0000761000127816 */ /* 0x000fe20000000012 */
[----:B------:R-:W-:Y:S06]  /*0d10*/  BRA `(.L_x_31114) ;  /* 0x0000000400287947 */ /* 0x000fec0003800000 */
.L_x_31127:
        /* <DEDUP_REMOVED lines=21> */
.L_x_31136:
[----:B------:R-:W-:Y:S05]  /*0e70*/  BSYNC.RECONVERGENT B1 ;  /* 0x0000000000017941 */ /* 0x000fea0003800200 */
.L_x_31135:
[----:B------:R-:W-:Y:S01]  /*0e80*/  IMAD.SHL.U32 R0, R0, 0x200000, RZ ;  /* 0x0020000000007824 */ /* 0x000fe200078e00ff */
[----:B------:R-:W-:-:S04]  /*0e90*/  LEA R2, R2, 0x37800000, 0x17 ;  /* 0x3780000002027811 */ /* 0x000fc800078eb8ff */
[----:B------:R-:W-:-:S07]  /*0ea0*/  LOP3.LUT R0, R2, R0, R7, 0xfe, !PT ;  /* 0x0000000002007212 */ /* 0x000fce00078efe07 */
.L_x_31134:
[----:B------:R-:W-:Y:S05]  /*0eb0*/  BSYNC.RECONVERGENT B0 ;  /* 0x0000000000007941 */ /* 0x000fea0003800200 */
.L_x_31133:
[----:B------:R-:W-:-:S04]  /*0ec0*/  F2FP.F16.F32.PACK_AB R0, RZ, R0 ;  /* 0x00000000ff00723e */ /* 0x000fc800000000ff */
[----:B------:R-:W-:Y:S01]  /*0ed0*/  PRMT R18, R0, 0x7610, R18 ;  /* 0x0000761000127816 */ /* 0x000fe20000000012 */
[----:B------:R-:W-:Y:S06]  /*0ee0*/  BRA `(.L_x_31114) ;  /* 0x0000000000b47947 */ /* 0x000fec0003800000 */
.L_x_31126:
[----:B------:R-:W-:-:S09]  /*0ef0*/  UISETP.NE.AND UP0, UPT, UR4, 0x1c, UPT ;  /* 0x0000001c0400788c */ /* 0x000fd2000bf05270 */
[----:B------:R-:W-:Y:S05]  /*0f00*/  BRA.U !UP0, `(.L_x_31137) ;  /* 0x00000001089c7547 */ /* 0x000fea000b800000 */
[----:B------:R-:W-:-:S09]  /*0f10*/  UISETP.NE.AND UP0, UPT, UR4, 0x1d, UPT ;  /* 0x0000001d0400788c */ /* 0x000fd2000bf05270 */
[----:B------:R-:W-:Y:S05]  /*0f20*/  BRA.U !UP0, `(.L_x_31138) ;  /* 0x0000000108807547 */ /* 0x000fea000b800000 */
[----:B------:R-:W-:-:S09]  /*0f30*/  UISETP.NE.AND UP0, UPT, UR4, 0x2c, UPT ;  /* 0x0000002c0400788c */ /* 0x000fd2000bf05270 */
[----:B------:R-:W-:Y:S05]  /*0f40*/  BRA.U !UP0, `(.L_x_31139) ;  /* 0x0000000108487547 */ /* 0x000fea000b800000 */
.L_x_31113:
        /* <DEDUP_REMOVED lines=16> */
.L_x_31140:
[----:B------:R-:W-:Y:S01]  /*1050*/  PRMT R18, RZ, 0x7610, R18 ;  /* 0x00007610ff127816 */ /* 0x000fe20000000012 */
[----:B------:R-:W-:Y:S06]  /*1060*/  BRA `(.L_x_31114) ;  /* 0x0000000000547947 */ /* 0x000fec0003800000 */
.L_x_31139:
        /* <DEDUP_REMOVED lines=8> */
.L_x_31142:
[----:B------:R-:W-:Y:S05]  /*10f0*/  BSYNC.RECONVERGENT B0 ;  /* 0x0000000000007941 */ /* 0x000fea0003800200 */
.L_x_31141:
[----:B------:R-:W-:-:S04]  /*1100*/  F2FP.F16.F32.PACK_AB R0, RZ, R0 ;  /* 0x00000000ff00723e */ /* 0x000fc800000000ff */
[----:B------:R-:W-:Y:S01]  /*1110*/  PRMT R18, R0, 0x7610, R18 ;  /* 0x0000761000127816 */ /* 0x000fe20000000012 */
[----:B------:R-:W-:Y:S06]  /*1120*/  BRA `(.L_x_31114) ;  /* 0x0000000000247947 */ /* 0x000fec0003800000 */
.L_x_31138:
[----:B------:R-:W2:Y:S02]  /*1130*/  LDG.E.64 R2, desc[UR36][R2.64] ;  /* 0x0000002402027981 */ /* 0x000ea4000c1e1b00 */
[----:B--2---:R-:W0:Y:S02]  /*1140*/  I2F.U64 R0, R2 ;  /* 0x0000000200007312 */ /* 0x004e240000301000 */
[----:B0-----:R-:W-:-:S04]  /*1150*/  F2FP.F16.F32.PACK_AB R0, RZ, R0 ;  /* 0x00000000ff00723e */ /* 0x001fc800000000ff */
[----:B------:R-:W-:Y:S01]  /*1160*/  PRMT R18, R0, 0x7610, R18 ;  /* 0x0000761000127816 */ /* 0x000fe20000000012 */
[----:B------:R-:W-:Y:S06]  /*1170*/  BRA `(.L_x_31114) ;  /* 0x0000000000107947 */ /* 0x000fec0003800000 */
.L_x_31137:
[----:B------:R-:W2:Y:S02]  /*1180*/  LDG.E R2, desc[UR36][R2.64] ;  /* 0x0000002402027981 */ /* 0x000ea4000c1e1900 */
[----:B--2---:R-:W-:-:S04]  /*1190*/  I2FP.F32.U32 R0, R2 ;  /* 0x0000000200007245 */ /* 0x004fc80000201000 */
[----:B------:R-:W-:-:S04]  /*11a0*/  F2FP.F16.F32.PACK_AB R0, RZ, R0 ;  /* 0x00000000ff00723e */ /* 0x000fc800000000ff */
[----:B------:R-:W-:-:S07]  /*11b0*/  PRMT R18, R0, 0x7610, R18 ;  /* 0x0000761000127816 */ /* 0x000fce0000000012 */
.L_x_31114:
[----:B------:R-:W-:-:S07]  /*11c0*/  VIADD R23, R19, 0x80 ;  /* 0x0000008013177836 */ /* 0x000fce0000000000 */
.L_x_31108:
[----:B------:R-:W-:Y:S05]  /*11d0*/  BSYNC.RECONVERGENT B6 ;  /* 0x0000000000067941 */ /* 0x000fea0003800200 */
.L_x_31107:
        /* <DEDUP_REMOVED lines=26> */
.L_x_31148:
[----:B------:R-:W2:Y:S02]  /*1380*/  LDG.E.U8 R2, desc[UR36][R2.64] ;  /* 0x0000002402027981 */ /* 0x000ea4000c1e1100 */
[----:B--2---:R-:W-:-:S04]  /*1390*/  I2FP.F32.U32 R0, R2 ;  /* 0x0000000200007245 */ /* 0x004fc80000201000 */
[----:B------:R-:W-:-:S04]  /*13a0*/  F2FP.F16.F32.PACK_AB R0, RZ, R0 ;  /* 0x00000000ff00723e */ /* 0x000fc800000000ff */
[----:B------:R-:W-:Y:S01]  /*13b0*/  PRMT R22, R0, 0x7610, R22 ;  /* 0x0000761000167816 */ /* 0x000fe20000000016 */
[----:B------:R-:W-:Y:S06]  /*13c0*/  BRA `(.L_x_31150) ;  /* 0x0000000c00d47947 */ /* 0x000fec0003800000 */
.L_x_31147:
        /* <DEDUP_REMOVED lines=11> */
.L_x_31152:
[----:B------:R-:W2:Y:S02]  /*1480*/  LDG.E R2, desc[UR36][R2.64] ;  /* 0x0000002402027981 */ /* 0x000ea4000c1e1900 */
[----:B--2---:R-:W-:-:S04]  /*1490*/  I2FP.F32.S32 R0, R2 ;  /* 0x0000000200007245 */ /* 0x004fc80000201400 */
[----:B------:R-:W-:-:S04]  /*14a0*/  F2FP.F16.F32.PACK_AB R0, RZ, R0 ;  /* 0x00000000ff00723e */ /* 0x000fc800000000ff */
[----:B------:R-:W-:Y:S01]  /*14b0*/  PRMT R22, R0, 0x7610, R22 ;  /* 0x0000761000167816 */ /* 0x000fe20000000016 */
[----:B------:R-:W-:Y:S06]  /*14c0*/  BRA `(.L_x_31150) ;  /* 0x0000000c00947947 */ /* 0x000fec0003800000 */
.L_x_31151:
[----:B------:R-:W2:Y:S02]  /*14d0*/  LDG.E.U16 R2, desc[UR36][R2.64] ;  /* 0x0000002402027981 */ /* 0x000ea4000c1e1500 */
[----:B--2---:R-:W0:Y:S02]  /*14e0*/  I2F.S16 R0, R2 ;  /* 0x0000000200007306 */ /* 0x004e240000101400 */
[----:B0-----:R-:W-:-:S04]  /*14f0*/  F2FP.F16.F32.PACK_AB R0, RZ, R0 ;  /* 0x00000000ff00723e */ /* 0x001fc800000000ff */
[----:B------:R-:W-:Y:S01]  /*1500*/  PRMT R22, R0, 0x7610, R22 ;  /* 0x0000761000167816 */ /* 0x000fe20000000016 */
[----:B------:R-:W-:Y:S06]  /*1510*/  BRA `(.L_x_31150) ;  /* 0x0000000c00807947 */ /* 0x000fec0003800000 */
.L_x_31146:
        /* <DEDUP_REMOVED lines=9> */
.L_x_31154:
[----:B------:R0:W5:Y:S01]  /*15b0*/  LDG.E.U16 R22, desc[UR36][R2.64] ;  /* 0x0000002402167981 */ /* 0x000162000c1e1500 */
[----:B------:R-:W-:Y:S05]  /*15c0*/  BRA `(.L_x_31150) ;  /* 0x0000000c00547947 */ /* 0x000fea0003800000 */
.L_x_31153:
        /* <DEDUP_REMOVED lines=9> */
.L_x_31156:
[----:B------:R1:W5:Y:S01]  /*1660*/  LDG.E.U16 R22, desc[UR36][R2.64] ;  /* 0x0000002402167981 */ /* 0x000362000c1e1500 */
[----:B------:R-:W-:Y:S05]  /*1670*/  BRA `(.L_x_31150) ;  /* 0x0000000c00287947 */ /* 0x000fea0003800000 */
.L_x_31155:
        /* <DEDUP_REMOVED lines=13> */
.L_x_31145:
        /* <DEDUP_REMOVED lines=14> */
.L_x_31159:
        /* <DEDUP_REMOVED lines=13> */
.L_x_31158:
        /* <DEDUP_REMOVED lines=27> */
.L_x_31161:
        /* <DEDUP_REMOVED lines=14> */
.L_x_31160:
[----:B------:R-:W2:Y:S02]  /*1b90*/  LDG.E.U16 R0, desc[UR36][R2.64] ;  /* 0x0000002402007981 */ /* 0x000ea4000c1e1500 */
[----:B--2---:R-:W-:-:S05]  /*1ba0*/  IMAD.U32 R0, R0, 0x10000, RZ ;  /* 0x0001000000007824 */ /* 0x004fca00078e00ff */
[----:B------:R-:W-:-:S04]  /*1bb0*/  F2FP.F16.F32.PACK_AB R0, RZ, R0 ;  /* 0x00000000ff00723e */ /* 0x000fc800000000ff */
[----:B------:R-:W-:Y:S01]  /*1bc0*/  PRMT R22, R0, 0x7610, R22 ;  /* 0x0000761000167816 */ /* 0x000fe20000000016 */
[----:B------:R-:W-:Y:S06]  /*1bd0*/  BRA `(.L_x_31150) ;  /* 0x0000000400d07947 */ /* 0x000fec0003800000 */
.L_x_31157:
        /* <DEDUP_REMOVED lines=13> */
.L_x_31164:
        /* <DEDUP_REMOVED lines=21> */
.L_x_31168:
[----:B------:R-:W-:Y:S05]  /*1e00*/  BSYNC.RECONVERGENT B1 ;  /* 0x0000000000017941 */ /* 0x000fea0003800200 */
.L_x_31167:
[----:B------:R-:W-:Y:S01]  /*1e10*/  IMAD.SHL.U32 R0, R0, 0x100000, RZ ;  /* 0x0010000000007824 */ /* 0x000fe200078e00ff */
[----:B------:R-:W-:-:S04]  /*1e20*/  LEA R2, R2, 0x3b800000, 0x17 ;  /* 0x3b80000002027811 */ /* 0x000fc800078eb8ff */
[----:B------:R-:W-:-:S07]  /*1e30*/  LOP3.LUT R0, R2, R0, R7, 0xfe, !PT ;  /* 0x0000000002007212 */ /* 0x000fce00078efe07 */
.L_x_31166:
[----:B------:R-:W-:Y:S05]  /*1e40*/  BSYNC.RECONVERGENT B0 ;  /* 0x0000000000007941 */ /* 0x000fea0003800200 */
.L_x_31165:
[----:B------:R-:W-:-:S04]  /*1e50*/  F2FP.F16.F32.PACK_AB R0, RZ, R0 ;  /* 0x00000000ff00723e */ /* 0x000fc800000000ff */
[----:B------:R-:W-:Y:S01]  /*1e60*/  PRMT R22, R0, 0x7610, R22 ;  /* 0x0000761000167816 */ /* 0x000fe20000000016 */
[----:B------:R-:W-:Y:S06]  /*1e70*/  BRA `(.L_x_31150) ;  /* 0x0000000400287947 */ /* 0x000fec0003800000 */
.L_x_31163:
        /* <DEDUP_REMOVED lines=21> */
.L_x_31172:
[----:B------:R-:W-:Y:S05]  /*1fd0*/  BSYNC.RECONVERGENT B1 ;  /* 0x0000000000017941 */ /* 0x000fea0003800200 */
.L_x_31171:
[----:B------:R-:W-:Y:S01]  /*1fe0*/  IMAD.SHL.U32 R0, R0, 0x200000, RZ ;  /* 0x0020000000007824 */ /* 0x000fe200078e00ff */
[----:B------:R-:W-:-:S04]  /*1ff0*/  LEA R2, R2, 0x37800000, 0x17 ;  /* 0x3780000002027811 */ /* 0x000fc800078eb8ff */
[----:B------:R-:W-:-:S07]  /*2000*/  LOP3.LUT R0, R2, R0, R7, 0xfe, !PT ;  /* 0x0000000002007212 */ /* 0x000fce00078efe07 */
.L_x_31170:
[----:B------:R-:W-:Y:S05]  /*2010*/  BSYNC.RECONVERGENT B0 ;  /* 0x0000000000007941 */ /* 0x000fea0003800200 */
.L_x_31169:
[----:B------:R-:W-:-:S04]  /*2020*/  F2FP.F16.F32.PACK_AB R0, RZ, R0 ;  /* 0x00000000ff00723e */ /* 0x000fc800000000ff */
[----:B------:R-:W-:Y:S01]  /*2030*/  PRMT R22, R0, 0x7610, R22 ;  /* 0x0000761000167816 */ /* 0x000fe20000000016 */
[----:B------:R-:W-:Y:S06]  /*2040*/  BRA `(.L_x_31150) ;  /* 0x0000000000b47947 */ /* 0x000fec0003800000 */
.L_x_31162:
        /* <DEDUP_REMOVED lines=14> */
.L_x_31176:
[----:B------:R-:W-:Y:S05]  /*2130*/  BSYNC.RECONVERGENT B0 ;  /* 0x0000000000007941 */ /* 0x000fea0003800200 */
.L_x_31175:
[----:B------:R-:W-:-:S04]  /*2140*/  F2FP.F16.F32.PACK_AB R0, RZ, R0 ;  /* 0x00000000ff00723e */ /* 0x000fc800000000ff */
[----:B------:R-:W-:Y:S01]  /*2150*/  PRMT R22, R0, 0x7610, R22 ;  /* 0x0000761000167816 */ /* 0x000fe20000000016 */
[----:B------:R-:W-:Y:S06]  /*2160*/  BRA `(.L_x_31150) ;  /* 0x00000000006c7947 */ /* 0x000fec0003800000 */
.L_x_31149:
        /* <DEDUP_REMOVED lines=16> */
.L_x_31177:
[----:B------:R-:W-:Y:S01]  /*2270*/  PRMT R22, RZ, 0x7610, R22 ;  /* 0x00007610ff167816 */ /* 0x000fe20000000016 */
[----:B------:R-:W-:Y:S06]  /*2280*/  BRA `(.L_x_31150) ;  /* 0x0000000000247947 */ /* 0x000fec0003800000 */
.L_x_31174:
[----:B------:R-:W2:Y:S02]  /*2290*/  LDG.E.64 R2, desc[UR36][R2.64] ;  /* 0x0000002402027981 */ /* 0x000ea4000c1e1b00 */
[----:B--2---:R-:W0:Y:S02]  /*22a0*/  I2F.U64 R0, R2 ;  /* 0x0000000200007312 */ /* 0x004e240000301000 */
[----:B0-----:R-:W-:-:S04]  /*22b0*/  F2FP.F16.F32.PACK_AB R0, RZ, R0 ;  /* 0x00000000ff00723e */ /* 0x001fc800000000ff */
[----:B------:R-:W-:Y:S01]  /*22c0*/  PRMT R22, R0, 0x7610, R22 ;  /* 0x0000761000167816 */ /* 0x000fe20000000016 */
[----:B------:R-:W-:Y:S06]  /*22d0*/  BRA `(.L_x_31150) ;  /* 0x0000000000107947 */ /* 0x000fec0003800000 */
.L_x_31173:
[----:B------:R-:W2:Y:S02]  /*22e0*/  LDG.E R2, desc[UR36][R2.64] ;  /* 0x0000002402027981 */ /* 0x000ea4000c1e1900 */
[----:B--2---:R-:W-:-:S04]  /*22f0*/  I2FP.F32.U32 R0, R2 ;  /* 0x0000000200007245 */ /* 0x004fc80000201000 */
[----:B------:R-:W-:-:S04]  /*2300*/  F2FP.F16.F32.PACK_AB R0, RZ, R0 ;  /* 0x00000000ff00723e */ /* 0x000fc800000000ff */
[----:B------:R-:W-:-:S07]  /*2310*/  PRMT R22, R0, 0x7610, R22 ;  /* 0x0000761000167816 */ /* 0x000fce0000000016 */
.L_x_31150:
[----:B------:R-:W-:-:S07]  /*2320*/  VIADD R23, R23, 0x80 ;  /* 0x0000008017177836 */ /* 0x000fce0000000000 */
.L_x_31144:
[----:B------:R-:W-:Y:S05]  /*2330*/  BSYNC.RECONVERGENT B6 ;  /* 0x0000000000067941 */ /* 0x000fea0003800200 */
.L_x_31143:
        /* <DEDUP_REMOVED lines=26> */
.L_x_31183:
[----:B------:R-:W2:Y:S02]  /*24e0*/  LDG.E.U8 R2, desc[UR36][R2.64] ;  /* 0x0000002402027981 */ /* 0x000ea4000c1e1100 */
[----:B--2---:R-:W-:-:S04]  /*24f0*/  I2FP.F32.U32 R0, R2 ;  /* 0x0000000200007245 */ /* 0x004fc80000201000 */
[----:B------:R-:W-:-:S04]  /*2500*/  F2FP.F16.F32.PACK_AB R0, RZ, R0 ;  /* 0x00000000ff00723e */ /* 0x000fc800000000ff */
[----:B------:R-:W-:Y:S01]  /*2510*/  PRMT R24, R0, 0x7610, R24 ;  /* 0x0000761000187816 */ /* 0x000fe20000000018 */
[----:B------:R-:W-:Y:S06]  /*2520*/  BRA `(.L_x_31185) ;  /* 0x0000000c00d47947 */ /* 0x000fec0003800000 */
.L_x_31182:
        /* <DEDUP_REMOVED lines=11> */
.L_x_31187:
[----:B------:R-:W2:Y:S02]  /*25e0*/  LDG.E R2, desc[UR36][R2.64] ;  /* 0x0000002402027981 */ /* 0x000ea4000c1e1900 */
[----:B--2---:R-:W-:-:S04]  /*25f0*/  I2FP.F32.S32 R0, R2 ;  /* 0x0000000200007245 */ /* 0x004fc80000201400 */
[----:B------:R-:W-:-:S04]  /*2600*/  F2FP.F16.F32.PACK_AB R0, RZ, R0 ;  /* 0x00000000ff00723e */ /* 0x000fc800000000ff */
[----:B------:R-:W-:Y:S01]  /*2610*/  PRMT R24, R0, 0x7610, R24 ;  /* 0x0000761000187816 */ /* 0x000fe20000000018 */
[----:B------:R-:W-:Y:S06]  /*2620*/  BRA `(.L_x_31185) ;  /* 0x0000000c00947947 */ /* 0x000fec0003800000 */
.L_x_31186:
[----:B------:R-:W2:Y:S02]  /*2630*/  LDG.E.U16 R2, desc[UR36][R2.64] ;  /* 0x0000002402027981 */ /* 0x000ea4000c1e1500 */
[----:B--2---:R-:W0:Y:S02]  /*2640*/  I2F.S16 R0, R2 ;  /* 0x0000000200007306 */ /* 0x004e240000101400 */
[----:B0-----:R-:W-:-:S04]  /*2650*/  F2FP.F16.F32.PACK_AB R0, RZ, R0 ;  /* 0x00000000ff00723e */ /* 0x001fc800000000ff */
[----:B------:R-:W-:Y:S01]  /*2660*/  PRMT R24, R0, 0x7610, R24 ;  /* 0x0000761000187816 */ /* 0x000fe20000000018 */
[----:B------:R-:W-:Y:S06]  /*2670*/  BRA `(.L_x_31185) ;  /* 0x0000000c00807947 */ /* 0x000fec0003800000 */
.L_x_31181:
        /* <DEDUP_REMOVED lines=9> */
.L_x_31189:
[----:B------:R0:W5:Y:S01]  /*2710*/  LDG.E.U16 R24, desc[UR36][R2.64] ;  /* 0x0000002402187981 */ /* 0x000162000c1e1500 */
[----:B------:R-:W-:Y:S05]  /*2720*/  BRA `(.L_x_31185) ;  /* 0x0000000c00547947 */ /* 0x000fea0003800000 */
.L_x_31188:
        /* <DEDUP_REMOVED lines=9> */
.L_x_31191:
[----:B------:R1:W5:Y:S01]  /*27c0*/  LDG.E.U16 R24, desc[UR36][R2.64] ;  /* 0x0000002402187981 */ /* 0x000362000c1e1500 */
[----:B------:R-:W-:Y:S05]  /*27d0*/  BRA `(.L_x_31185) ;  /* 0x0000000c00287947 */ /* 0x000fea0003800000 */
.L_x_31190:
        /* <DEDUP_REMOVED lines=13> */
.L_x_31180:
        /* <DEDUP_REMOVED lines=14> */
.L_x_31194:
        /* <DEDUP_REMOVED lines=13> */
.L_x_31193:
        /* <DEDUP_REMOVED lines=27> */
.L_x_31196:
        /* <DEDUP_REMOVED lines=14> */
.L_x_31195:
[----:B------:R-:W2:Y:S02]  /*2cf0*/  LDG.E.U16 R0, desc[UR36][R2.64] ;  /* 0x0000002402007981 */ /* 0x000ea4000c1e1500 */
[----:B--2---:R-:W-:-:S05]  /*2d00*/  IMAD.U32 R0, R0, 0x10000, RZ ;  /* 0x0001000000007824 */ /* 0x004fca00078e00ff */
[----:B------:R-:W-:-:S04]  /*2d10*/  F2FP.F16.F32.PACK_AB R0, RZ, R0 ;  /* 0x00000000ff00723e */ /* 0x000fc800000000ff */
[----:B------:R-:W-:Y:S01]  /*2d20*/  PRMT R24, R0, 0x7610, R24 ;  /* 0x0000761000187816 */ /* 0x000fe20000000018 */
[----:B------:R-:W-:Y:S06]  /*2d30*/  BRA `(.L_x_31185) ;  /* 0x0000000400d07947 */ /* 0x000fec0003800000 */
.L_x_31192:
        /* <DEDUP_REMOVED lines=13> */
.L_x_31199:
        /* <DEDUP_REMOVED lines=21> */
.L_x_31203:
[----:B------:R-:W-:Y:S05]  /*2f60*/  BSYNC.RECONVERGENT B1 ;  /* 0x0000000000017941 */ /* 0x000fea0003800200 */
.L_x_31202:
[----:B------:R-:W-:Y:S01]  /*2f70*/  IMAD.SHL.U32 R0, R0, 0x100000, RZ ;  /* 0x0010000000007824 */ /* 0x000fe200078e00ff */
[----:B------:R-:W-:-:S04]  /*2f80*/  LEA R2, R2, 0x3b800000, 0x17 ;  /* 0x3b80000002027811 */ /* 0x000fc800078eb8ff */
[----:B------:R-:W-:-:S07]  /*2f90*/  LOP3.LUT R0, R2, R0, R7, 0xfe, !PT ;  /* 0x0000000002007212 */ /* 0x000fce00078efe07 */
.L_x_31201:
[----:B------:R-:W-:Y:S05]  /*2fa0*/  BSYNC.RECONVERGENT B0 ;  /* 0x0000000000007941 */ /* 0x000fea0003800200 */
.L_x_31200:
[----:B------:R-:W-:-:S04]  /*2fb0*/  F2FP.F16.F32.PACK_AB R0, RZ, R0 ;  /* 0x00000000ff00723e */ /* 0x000fc800000000ff */
[----:B------:R-:W-:Y:S01]  /*2fc0*/  PRMT R24, R0, 0x7610, R24 ;  /* 0x0000761000187816 */ /* 0x000fe20000000018 */
[----:B------:R-:W-:Y:S06]  /*2fd0*/  BRA `(.L_x_31185) ;  /* 0x0000000400287947 */ /* 0x000fec0003800000 */
.L_x_31198:
        /* <DEDUP_REMOVED lines=21> */
.L_x_31207:
[----:B------:R-:W-:Y:S05]  /*3130*/  BSYNC.RECONVERGENT B1 ;  /* 0x0000000000017941 */ /* 0x000fea0003800200 */
.L_x_31206:
[----:B------:R-:W-:Y:S01]  /*3140*/  IMAD.SHL.U32 R0, R0, 0x200000, RZ ;  /* 0x0020000000007824 */ /* 0x000fe200078e00ff */
[----:B------:R-:W-:-:S04]  /*3150*/  LEA R2, R2, 0x37800000, 0x17 ;  /* 0x3780000002027811 */ /* 0x000fc800078eb8ff */
[----:B------:R-:W-:-:S07]  /*3160*/  LOP3.LUT R0, R2, R0, R7, 0xfe, !PT ;  /* 0x0000000002007212 */ /* 0x000fce00078efe07 */
.L_x_31205:
[----:B------:R-:W-:Y:S05]  /*3170*/  BSYNC.RECONVERGENT B0 ;  /* 0x0000000000007941 */ /* 0x000fea0003800200 */
.L_x_31204:
[----:B------:R-:W-:-:S04]  /*3180*/  F2FP.F16.F32.PACK_AB R0, RZ, R0 ;  /* 0x00000000ff00723e */ /* 0x000fc800000000ff */
[----:B------:R-:W-:Y:S01]  /*3190*/  PRMT R24, R0, 0x7610, R24 ;  /* 0x0000761000187816 */ /* 0x000fe20000000018 */
[----:B------:R-:W-:Y:S06]  /*31a0*/  BRA `(.L_x_31185) ;  /* 0x0000000000b47947 */ /* 0x000fec0003800000 */
.L_x_31197:
        /* <DEDUP_REMOVED lines=14> */
.L_x_31211:
[----:B------:R-:W-:Y:S05]  /*3290*/  BSYNC.RECONVERGENT B0 ;  /* 0x0000000000007941 */ /* 0x000fea0003800200 */
.L_x_31210:
[----:B------:R-:W-:-:S04]  /*32a0*/  F2FP.F16.F32.PACK_AB R0, RZ, R0 ;  /* 0x00000000ff00723e */ /* 0x000fc800000000ff */
[----:B------:R-:W-:Y:S01]  /*32b0*/  PRMT R24, R0, 0x7610, R24 ;  /* 0x0000761000187816 */ /* 0x000fe20000000018 */
[----:B------:R-:W-:Y:S06]  /*32c0*/  BRA `(.L_x_31185) ;  /* 0x00000000006c7947 */ /* 0x000fec0003800000 */
.L_x_31184:
        /* <DEDUP_REMOVED lines=16> */
.L_x_31212:
[----:B------:R-:W-:Y:S01]  /*33d0*/  PRMT R24, RZ, 0x7610, R24 ;  /* 0x00007610ff187816 */ /* 0x000fe20000000018 */
[----:B------:R-:W-:Y:S06]  /*33e0*/  BRA `(.L_x_31185) ;  /* 0x0000000000247947 */ /* 0x000fec0003800000 */
.L_x_31209:
[----:B------:R-:W2:Y:S02]  /*33f0*/  LDG.E.64 R2, desc[UR36][R2.64] ;  /* 0x0000002402027981 */ /* 0x000ea4000c1e1b00 */
[----:B--2---:R-:W0:Y:S02]  /*3400*/  I2F.U64 R0, R2 ;  /* 0x0000000200007312 */ /* 0x004e240000301000 */
[----:B0-----:R-:W-:-:S04]  /*3410*/  F2FP.F16.F32.PACK_AB R0, RZ, R0 ;  /* 0x00000000ff00723e */ /* 0x001fc800000000ff */
[----:B------:R-:W-:Y:S01]  /*3420*/  PRMT R24, R0, 0x7610, R24 ;  /* 0x0000761000187816 */ /* 0x000fe20000000018 */
[----:B------:R-:W-:Y:S06]  /*3430*/  BRA `(.L_x_31185) ;  /* 0x0000000000107947 */ /* 0x000fec0003800000 */
.L_x_31208:
[----:B------:R-:W2:Y:S02]  /*3440*/  LDG.E R2, desc[UR36][R2.64] ;  /* 0x0000002402027981 */ /* 0x000ea4000c1e1900 */
[----:B--2---:R-:W-:-:S04]  /*3450*/  I2FP.F32.U32 R0, R2 ;  /* 0x0000000200007245 */ /* 0x004fc80000201000 */
[----:B------:R-:W-:-:S04]  /*3460*/  F2FP.F16.F32.PACK_AB R0, RZ, R0 ;  /* 0x00000000ff00723e */ /* 0x000fc800000000ff */
[----:B------:R-:W-:-:S07]  /*3470*/  PRMT R24, R0, 0x7610, R24 ;  /* 0x0000761000187816 */ /* 0x000fce0000000018 */
.L_x_31185:
[----:B------:R-:W-:-:S07]  /*3480*/  VIADD R23, R23, 0x80 ;  /* 0x0000008017177836 */ /* 0x000fce0000000000 */
.L_x_31179:
[----:B------:R-:W-:Y:S05]  /*3490*/  BSYNC.RECONVERGENT B6 ;  /* 0x0000000000067941 */ /* 0x000fea0003800200 */
.L_x_31178:
        /* <DEDUP_REMOVED lines=25> */
.L_x_31218:
[----:B------:R-:W2:Y:S02]  /*3630*/  LDG.E.U8 R2, desc[UR36][R2.64] ;  /* 0x0000002402027981 */ /* 0x000ea4000c1e1100 */
[----:B--2---:R-:W-:-:S04]  /*3640*/  I2FP.F32.U32 R0, R2 ;  /* 0x0000000200007245 */ /* 0x004fc80000201000 */
[----:B------:R-:W-:Y:S01]  /*3650*/  F2FP.F16.F32.PACK_AB R0, RZ, R0 ;  /* 0x00000000ff00723e */ /* 0x000fe200000000ff */
[----:B------:R-:W-:Y:S06]  /*3660*/  BRA `(.L_x_31214) ;  /* 0x0000000c009c7947 */ /* 0x000fec0003800000 */
.L_x_31217:
        /* <DEDUP_REMOVED lines=10> */
.L_x_31221:
[----:B------:R-:W2:Y:S02]  /*3710*/  LDG.E R2, desc[UR36][R2.64] ;  /* 0x0000002402027981 */ /* 0x000ea4000c1e1900 */
[----:B--2---:R-:W-:-:S04]  /*3720*/  I2FP.F32.S32 R0, R2 ;  /* 0x0000000200007245 */ /* 0x004fc80000201400 */
[----:B------:R-:W-:Y:S01]  /*3730*/  F2FP.F16.F32.PACK_AB R0, RZ, R0 ;  /* 0x00000000ff00723e */ /* 0x000fe200000000ff */
[----:B------:R-:W-:Y:S06]  /*3740*/  BRA `(.L_x_31214) ;  /* 0x0000000c00647947 */ /* 0x000fec0003800000 */
.L_x_31220:
[----:B------:R-:W2:Y:S02]  /*3750*/  LDG.E.U16 R2, desc[UR36][R2.64] ;  /* 0x0000002402027981 */ /* 0x000ea4000c1e1500 */
[----:B--2---:R-:W0:Y:S02]  /*3760*/  I2F.S16 R0, R2 ;  /* 0x0000000200007306 */ /* 0x004e240000101400 */
[----:B0-----:R-:W-:Y:S01]  /*3770*/  F2FP.F16.F32.PACK_AB R0, RZ, R0 ;  /* 0x00000000ff00723e */ /* 0x001fe200000000ff */
[----:B------:R-:W-:Y:S06]  /*3780*/  BRA `(.L_x_31214) ;  /* 0x0000000c00547947 */ /* 0x000fec0003800000 */
.L_x_31216:
        /* <DEDUP_REMOVED lines=9> */
.L_x_31223:
[----:B------:R2:W5:Y:S01]  /*3820*/  LDG.E.U16 R0, desc[UR36][R2.64] ;  /* 0x0000002402007981 */ /* 0x000562000c1e1500 */
[----:B------:R-:W-:Y:S05]  /*3830*/  BRA `(.L_x_31214) ;  /* 0x0000000c00287947 */ /* 0x000fea0003800000 */
.L_x_31222:
        /* <DEDUP_REMOVED lines=9> */
.L_x_31225:
[----:B------:R3:W5:Y:S01]  /*38d0*/  LDG.E.U16 R0, desc[UR36][R2.64] ;  /* 0x0000002402007981 */ /* 0x000762000c1e1500 */
[----:B------:R-:W-:Y:S05]  /*38e0*/  BRA `(.L_x_31214) ;  /* 0x0000000800fc7947 */ /* 0x000fea0003800000 */
.L_x_31224:
        /* <DEDUP_REMOVED lines=12> */
.L_x_31215:
        /* <DEDUP_REMOVED lines=13> */
.L_x_31228:
        /* <DEDUP_REMOVED lines=12> */
.L_x_31227:
        /* <DEDUP_REMOVED lines=27> */
.L_x_31230:
        /* <DEDUP_REMOVED lines=13> */
.L_x_31229:
[----:B------:R-:W2:Y:S02]  /*3dc0*/  LDG.E.U16 R0, desc[UR36][R2.64] ;  /* 0x0000002402007981 */ /* 0x000ea4000c1e1500 */
[----:B--2---:R-:W-:-:S05]  /*3dd0*/  IMAD.U32 R0, R0, 0x10000, RZ ;  /* 0x0001000000007824 */ /* 0x004fca00078e00ff */
[----:B------:R-:W-:Y:S01]  /*3de0*/  F2FP.F16.F32.PACK_AB R0, RZ, R0 ;  /* 0x00000000ff00723e */ /* 0x000fe200000000ff */
[----:B------:R-:W-:Y:S06]  /*3df0*/  BRA `(.L_x_31214) ;  /* 0x0000000400b87947 */ /* 0x000fec0003800000 */
.L_x_31226:
        /* <DEDUP_REMOVED lines=12> */
.L_x_31233:
        /* <DEDUP_REMOVED lines=21> */
.L_x_31237:
[----:B------:R-:W-:Y:S05]  /*4010*/  BSYNC.RECONVERGENT B1 ;  /* 0x0000000000017941 */ /* 0x000fea0003800200 */
.L_x_31236:
[----:B------:R-:W-:Y:S01]  /*4020*/  IMAD.SHL.U32 R0, R0, 0x100000, RZ ;  /* 0x0010000000007824 */ /* 0x000fe200078e00ff */
[----:B------:R-:W-:-:S04]  /*4030*/  LEA R2, R2, 0x3b800000, 0x17 ;  /* 0x3b80000002027811 */ /* 0x000fc800078eb8ff */
[----:B------:R-:W-:-:S07]  /*4040*/  LOP3.LUT R0, R2, R0, R7, 0xfe, !PT ;  /* 0x0000000002007212 */ /* 0x000fce00078efe07 */
.L_x_31235:
[----:B------:R-:W-:Y:S05]  /*4050*/  BSYNC.RECONVERGENT B0 ;  /* 0x0000000000007941 */ /* 0x000fea0003800200 */
.L_x_31234:
[----:B------:R-:W-:Y:S01]  /*4060*/  F2FP.F16.F32.PACK_AB R0, RZ, R0 ;  /* 0x00000000ff00723e */ /* 0x000fe200000000ff */
[----:B------:R-:W-:Y:S06]  /*4070*/  BRA `(.L_x_31214) ;  /* 0x0000000400187947 */ /* 0x000fec0003800000 */
.L_x_31232:
        /* <DEDUP_REMOVED lines=21> */
.L_x_31241:
[----:B------:R-:W-:Y:S05]  /*41d0*/  BSYNC.RECONVERGENT B1 ;  /* 0x0000000000017941 */ /* 0x000fea0003800200 */
.L_x_31240:
[----:B------:R-:W-:Y:S01]  /*41e0*/  IMAD.SHL.U32 R0, R0, 0x200000, RZ ;  /* 0x0020000000007824 */ /* 0x000fe200078e00ff */
[----:B------:R-:W-:-:S04]  /*41f0*/  LEA R2, R2, 0x37800000, 0x17 ;  /* 0x3780000002027811 */ /* 0x000fc800078eb8ff */
[----:B------:R-:W-:-:S07]  /*4200*/  LOP3.LUT R0, R2, R0, R7, 0xfe, !PT ;  /* 0x0000000002007212 */ /* 0x000fce00078efe07 */
.L_x_31239:
[----:B------:R-:W-:Y:S05]  /*4210*/  BSYNC.RECONVERGENT B0 ;  /* 0x0000000000007941 */ /* 0x000fea0003800200 */
.L_x_31238:
[----:B------:R-:W-:Y:S01]  /*4220*/  F2FP.F16.F32.PACK_AB R0, RZ, R0 ;  /* 0x00000000ff00723e */ /* 0x000fe200000000ff */
[----:B------:R-:W-:Y:S06]  /*4230*/  BRA `(.L_x_31214) ;  /* 0x0000000000a87947 */ /* 0x000fec0003800000 */
.L_x_31231:
        /* <DEDUP_REMOVED lines=14> */
.L_x_31245:
[----:B------:R-:W-:Y:S05]  /*4320*/  BSYNC.RECONVERGENT B0 ;  /* 0x0000000000007941 */ /* 0x000fea0003800200 */
.L_x_31244:
[----:B------:R-:W-:Y:S01]  /*4330*/  F2FP.F16.F32.PACK_AB R0, RZ, R0 ;  /* 0x00000000ff00723e */ /* 0x000fe200000000ff */
[----:B------:R-:W-:Y:S06]  /*4340*/  BRA `(.L_x_31214) ;  /* 0x0000000000647947 */ /* 0x000fec0003800000 */
.L_x_31219:
        /* <DEDUP_REMOVED lines=16> */
.L_x_31246:
[----:B------:R-:W-:Y:S01]  /*4450*/  PRMT R0, RZ, 0x7610, R0 ;  /* 0x00007610ff007816 */ /* 0x000fe20000000000 */
[----:B------:R-:W-:Y:S06]  /*4460*/  BRA `(.L_x_31214) ;  /* 0x00000000001c7947 */ /* 0x000fec0003800000 */
.L_x_31243:
[----:B------:R-:W2:Y:S02]  /*4470*/  LDG.E.64 R2, desc[UR36][R2.64] ;  /* 0x0000002402027981 */ /* 0x000ea4000c1e1b00 */
[----:B--2---:R-:W0:Y:S02]  /*4480*/  I2F.U64 R0, R2 ;  /* 0x0000000200007312 */ /* 0x004e240000301000 */
[----:B0-----:R-:W-:Y:S01]  /*4490*/  F2FP.F16.F32.PACK_AB R0, RZ, R0 ;  /* 0x00000000ff00723e */ /* 0x001fe200000000ff */
[----:B------:R-:W-:Y:S06]  /*44a0*/  BRA `(.L_x_31214) ;  /* 0x00000000000c7947 */ /* 0x000fec0003800000 */
.L_x_31242:
[----:B------:R-:W2:Y:S02]  /*44b0*/  LDG.E R2, desc[UR36][R2.64] ;  /* 0x0000002402027981 */ /* 0x000ea4000c1e1900 */
[----:B--2---:R-:W-:-:S04]  /*44c0*/  I2FP.F32.U32 R0, R2 ;  /* 0x0000000200007245 */ /* 0x004fc80000201000 */
[----:B------:R-:W-:-:S07]  /*44d0*/  F2FP.F16.F32.PACK_AB R0, RZ, R0 ;  /* 0x00000000ff00723e */ /* 0x000fce00000000ff */
.L_x_31214:
[----:B------:R-:W-:Y:S05]  /*44e0*/  BSYNC.RECONVERGENT B6 ;  /* 0x0000000000067941 */ /* 0x000fea0003800200 */
.L_x_31213:
        /* <DEDUP_REMOVED lines=36> */
.L_x_31253:
[----:B------:R-:W-:Y:S05]  /*4730*/  BSYNC.RECONVERGENT B2 ;  /* 0x0000000000027941 */ /* 0x000fea0003800200 */
.L_x_31252:
[----:B------:R-:W-:Y:S01]  /*4740*/  FFMA.FTZ R2, -R9, R7, R2 ;  /* 0x0000000709027223 */ /* 0x000fe20000010102 */
[----:B------:R-:W-:Y:S06]  /*4750*/  BRA `(.L_x_31250) ;  /* 0x0000000000787947 */ /* 0x000fec0003800000 */
.L_x_31251:
        /* <DEDUP_REMOVED lines=14> */
.L_x_31256:
        /* <DEDUP_REMOVED lines=13> */
.L_x_31255:
[----:B------:R-:W-:Y:S05]  /*4910*/  BSYNC.RECONVERGENT B2 ;  /* 0x0000000000027941 */ /* 0x000fea0003800200 */
.L_x_31254:
[----:B------:R-:W-:-:S04]  /*4920*/  FMUL.FTZ R5, R2, 1.1920928955078125e-07 ;  /* 0x3400000002057820 */ /* 0x000fc80000410000 */
[----:B------:R-:W-:-:S07]  /*4930*/  FMUL.FTZ R2, R8, R5 ;  /* 0x0000000508027220 */ /* 0x000fce0000410000 */
.L_x_31250:
[----:B------:R-:W-:Y:S05]  /*4940*/  BSYNC.RECONVERGENT B0 ;  /* 0x0000000000007941 */ /* 0x000fea0003800200 */
.L_x_31249:
        /* <DEDUP_REMOVED lines=11> */
.L_x_31248:
[----:B------:R-:W-:Y:S05]  /*4a00*/  BSYNC.RECONVERGENT B1 ;  /* 0x0000000000017941 */ /* 0x000fea0003800200 */
.L_x_31247:
        /* <DEDUP_REMOVED lines=34> */
.L_x_31264:
[----:B------:R-:W-:Y:S01]  /*4c30*/  FSETP.GEU.FTZ.AND P0, PT, R7, -R9, PT ;  /* 0x800000090700720b */ /* 0x000fe20003f1e000 */
[----:B------:R-:W-:-:S12]  /*4c40*/  FADD.FTZ R5, R5, -1 ;  /* 0xbf80000005057421 */ /* 0x000fd80000010000 */
[----:B------:R-:W-:-:S07]  /*4c50*/  @!P0 FADD.FTZ R5, R5, -1 ;  /* 0xbf80000005058421 */ /* 0x000fce0000010000 */
.L_x_31263:
[----:B------:R-:W-:Y:S05]  /*4c60*/  BSYNC.RECONVERGENT B2 ;  /* 0x0000000000027941 */ /* 0x000fea0003800200 */
.L_x_31262:
[----:B------:R-:W-:Y:S01]  /*4c70*/  FFMA.FTZ R2, -R9, R5, R2 ;  /* 0x0000000509027223 */ /* 0x000fe20000010102 */
[----:B------:R-:W-:Y:S06]  /*4c80*/  BRA `(.L_x_31260) ;  /* 0x0000000000787947 */ /* 0x000fec0003800000 */
.L_x_31261:
        /* <DEDUP_REMOVED lines=14> */
.L_x_31267:
        /* <DEDUP_REMOVED lines=13> */
.L_x_31266:
[----:B------:R-:W-:Y:S05]  /*4e40*/  BSYNC.RECONVERGENT B2 ;  /* 0x0000000000027941 */ /* 0x000fea0003800200 */
.L_x_31265:
[----:B------:R-:W-:-:S04]  /*4e50*/  FMUL.FTZ R2, R2, 1.1920928955078125e-07 ;  /* 0x3400000002027820 */ /* 0x000fc80000410000 */
[----:B------:R-:W-:-:S07]  /*4e60*/  FMUL.FTZ R2, R9, R2 ;  /* 0x0000000209027220 */ /* 0x000fce0000410000 */
.L_x_31260:
[----:B------:R-:W-:Y:S05]  /*4e70*/  BSYNC.RECONVERGENT B0 ;  /* 0x0000000000007941 */ /* 0x000fea0003800200 */
.L_x_31259:
        /* <DEDUP_REMOVED lines=11> */
.L_x_31258:
[----:B------:R-:W-:Y:S05]  /*4f30*/  BSYNC.RECONVERGENT B1 ;  /* 0x0000000000017941 */ /* 0x000fea0003800200 */
.L_x_31257:
        /* <DEDUP_REMOVED lines=34> */
.L_x_31275:
[----:B------:R-:W-:Y:S01]  /*5160*/  FSETP.GEU.FTZ.AND P0, PT, R7, -R9, PT ;  /* 0x800000090700720b */ /* 0x000fe20003f1e000 */
[----:B------:R-:W-:-:S12]  /*5170*/  FADD.FTZ R5, R5, -1 ;  /* 0xbf80000005057421 */ /* 0x000fd80000010000 */
[----:B------:R-:W-:-:S07]  /*5180*/  @!P0 FADD.FTZ R5, R5, -1 ;  /* 0xbf80000005058421 */ /* 0x000fce0000010000 */
.L_x_31274:
[----:B------:R-:W-:Y:S05]  /*5190*/  BSYNC.RECONVERGENT B2 ;  /* 0x0000000000027941 */ /* 0x000fea0003800200 */
.L_x_31273:
[----:B------:R-:W-:Y:S01]  /*51a0*/  FFMA.FTZ R2, -R9, R5, R2 ;  /* 0x0000000509027223 */ /* 0x000fe20000010102 */
[----:B------:R-:W-:Y:S06]  /*51b0*/  BRA `(.L_x_31271) ;  /* 0x0000000000787947 */ /* 0x000fec0003800000 */
.L_x_31272:
        /* <DEDUP_REMOVED lines=14> */
.L_x_31278:
        /* <DEDUP_REMOVED lines=13> */
.L_x_31277:
[----:B------:R-:W-:Y:S05]  /*5370*/  BSYNC.RECONVERGENT B2 ;  /* 0x0000000000027941 */ /* 0x000fea0003800200 */
.L_x_31276:
[----:B------:R-:W-:-:S04]  /*5380*/  FMUL.FTZ R2, R2, 1.1920928955078125e-07 ;  /* 0x3400000002027820 */ /* 0x000fc80000410000 */
[----:B------:R-:W-:-:S07]  /*5390*/  FMUL.FTZ R2, R9, R2 ;  /* 0x0000000209027220 */ /* 0x000fce0000410000 */
.L_x_31271:
[----:B------:R-:W-:Y:S05]  /*53a0*/  BSYNC.RECONVERGENT B0 ;  /* 0x0000000000007941 */ /* 0x000fea0003800200 */
.L_x_31270:
        /* <DEDUP_REMOVED lines=11> */
.L_x_31269:
[----:B------:R-:W-:Y:S05]  /*5460*/  BSYNC.RECONVERGENT B1 ;  /* 0x0000000000017941 */ /* 0x000fea0003800200 */
.L_x_31268:
        /* <DEDUP_REMOVED lines=34> */
.L_x_31286:
[----:B------:R-:W-:Y:S01]  /*5690*/  FSETP.GEU.FTZ.AND P0, PT, R7, -R9, PT ;  /* 0x800000090700720b */ /* 0x000fe20003f1e000 */
[----:B------:R-:W-:-:S12]  /*56a0*/  FADD.FTZ R5, R5, -1 ;  /* 0xbf80000005057421 */ /* 0x000fd80000010000 */
[----:B------:R-:W-:-:S07]  /*56b0*/  @!P0 FADD.FTZ R5, R5, -1 ;  /* 0xbf80000005058421 */ /* 0x000fce0000010000 */
.L_x_31285:
[----:B------:R-:W-:Y:S05]  /*56c0*/  BSYNC.RECONVERGENT B2 ;  /* 0x0000000000027941 */ /* 0x000fea0003800200 */
.L_x_31284:
[----:B------:R-:W-:Y:S01]  /*56d0*/  FFMA.FTZ R2, -R9, R5, R2 ;  /* 0x0000000509027223 */ /* 0x000fe20000010102 */
[----:B------:R-:W-:Y:S06]  /*56e0*/  BRA `(.L_x_31282) ;  /* 0x0000000000787947 */ /* 0x000fec0003800000 */
.L_x_31283:
        /* <DEDUP_REMOVED lines=14> */
.L_x_31289:
        /* <DEDUP_REMOVED lines=13> */
.L_x_31288:
[----:B------:R-:W-:Y:S05]  /*58a0*/  BSYNC.RECONVERGENT B2 ;  /* 0x0000000000027941 */ /* 0x000fea0003800200 */
.L_x_31287:
[----:B------:R-:W-:-:S04]  /*58b0*/  FMUL.FTZ R2, R2, 1.1920928955078125e-07 ;  /* 0x3400000002027820 */ /* 0x000fc80000410000 */
[----:B------:R-:W-:-:S07]  /*58c0*/  FMUL.FTZ R2, R9, R2 ;  /* 0x0000000209027220 */ /* 0x000fce0000410000 */
.L_x_31282:
[----:B------:R-:W-:Y:S05]  /*58d0*/  BSYNC.RECONVERGENT B0 ;  /* 0x0000000000007941 */ /* 0x000fea0003800200 */
.L_x_31281:
        /* <DEDUP_REMOVED lines=11> */
.L_x_31280:
[----:B------:R-:W-:Y:S05]  /*5990*/  BSYNC.RECONVERGENT B1 ;  /* 0x0000000000017941 */ /* 0x000fea0003800200 */
.L_x_31279:
        /* <DEDUP_REMOVED lines=28> */
.L_x_31296:
[----:B------:R-:W-:Y:S02]  /*5b60*/  HADD2.F32 R5, -RZ, R4.H0_H0 ;  /* 0x20000004ff057230 */ /* 0x000fe40000004100 */
[----:B------:R-:W-:-:S04]  /*5b70*/  IMAD.MOV.U32 R19, RZ, RZ, R23 ;  /* 0x000000ffff137224 */ /* 0x000fc800078e0017 */
[----:B------:R-:W1:Y:S02]  /*5b80*/  F2I.S64.TRUNC R4, R5 ;  /* 0x0000000500047311 */ /* 0x000e64000020d900 */
[----:B-1----:R1:W-:Y:S01]  /*5b90*/  STG.E.U8 desc[UR36][R2.64], R4 ;  /* 0x0000000402007986 */ /* 0x0023e2000c101124 */
[----:B------:R-:W-:Y:S05]  /*5ba0*/  BRA `(.L_x_31298) ;  /* 0x0000000c00c07947 */ /* 0x000fea0003800000 */
.L_x_31295:
        /* <DEDUP_REMOVED lines=11> */
.L_x_31300:
[----:B------:R-:W-:Y:S02]  /*5c60*/  HADD2.F32 R4, -RZ, R4.H0_H0 ;  /* 0x20000004ff047230 */ /* 0x000fe40000004100 */
[----:B------:R-:W-:Y:S02]  /*5c70*/  IMAD.MOV.U32 R19, RZ, RZ, R23 ;  /* 0x000000ffff137224 */ /* 0x000fe400078e0017 */
[----:B------:R-:W1:Y:S02]  /*5c80*/  F2I.FTZ.TRUNC.NTZ R5, R4 ;  /* 0x0000000400057305 */ /* 0x000e64000021f100 */
[----:B-1----:R1:W-:Y:S01]  /*5c90*/  STG.E desc[UR36][R2.64], R5 ;  /* 0x0000000502007986 */ /* 0x0023e2000c101924 */
[----:B------:R-:W-:Y:S05]  /*5ca0*/  BRA `(.L_x_31298) ;  /* 0x0000000c00807947 */ /* 0x000fea0003800000 */
.L_x_31299:
[----:B------:R-:W-:Y:S02]  /*5cb0*/  HADD2.F32 R4, -RZ, R4.H0_H0 ;  /* 0x20000004ff047230 */ /* 0x000fe40000004100 */
[----:B------:R-:W-:Y:S02]  /*5cc0*/  IMAD.MOV.U32 R19, RZ, RZ, R23 ;  /* 0x000000ffff137224 */ /* 0x000fe400078e0017 */
[----:B------:R-:W1:Y:S02]  /*5cd0*/  F2I.FTZ.TRUNC.NTZ R5, R4 ;  /* 0x0000000400057305 */ /* 0x000e64000021f100 */
[----:B-1----:R1:W-:Y:S01]  /*5ce0*/  STG.E.U16 desc[UR36][R2.64], R5 ;  /* 0x0000000502007986 */ /* 0x0023e2000c101524 */
[----:B------:R-:W-:Y:S05]  /*5cf0*/  BRA `(.L_x_31298) ;  /* 0x0000000c006c7947 */ /* 0x000fea0003800000 */
.L_x_31294:
        /* <DEDUP_REMOVED lines=10> */
.L_x_31302:
[----:B------:R1:W-:Y:S01]  /*5da0*/  STG.E.U16 desc[UR36][R2.64], R4 ;  /* 0x0000000402007986 */ /* 0x0003e2000c101524 */
[----:B------:R-:W-:Y:S01]  /*5db0*/  IMAD.MOV.U32 R19, RZ, RZ, R23 ;  /* 0x000000ffff137224 */ /* 0x000fe200078e0017 */
[----:B------:R-:W-:Y:S06]  /*5dc0*/  BRA `(.L_x_31298) ;  /* 0x0000000c00387947 */ /* 0x000fec0003800000 */
.L_x_31301:
        /* <DEDUP_REMOVED lines=11> */
.L_x_31304:
[----:B------:R-:W-:Y:S02]  /*5e80*/  HADD2.F32 R0, -RZ, R4.H0_H0 ;  /* 0x20000004ff007230 */ /* 0x000fe40000004100 */
[----:B------:R-:W-:-:S03]  /*5e90*/  IMAD.MOV.U32 R19, RZ, RZ, R23 ;  /* 0x000000ffff137224 */ /* 0x000fc600078e0017 */
[----:B------:R-:W-:-:S04]  /*5ea0*/  F2FP.F16.F32.PACK_AB R0, RZ, R0 ;  /* 0x00000000ff00723e */ /* 0x000fc800000000ff */
[----:B------:R-:W-:-:S05]  /*5eb0*/  PRMT R0, R0, 0x5410, RZ ;  /* 0x0000541000007816 */ /* 0x000fca00000000ff */
[----:B------:R1:W-:Y:S01]  /*5ec0*/  STG.E desc[UR36][R2.64], R0 ;  /* 0x0000000002007986 */ /* 0x0003e2000c101924 */
[----:B------:R-:W-:Y:S05]  /*5ed0*/  BRA `(.L_x_31298) ;  /* 0x0000000800f47947 */ /* 0x000fea0003800000 */
.L_x_31303:
[----:B------:R-:W-:Y:S02]  /*5ee0*/  HADD2.F32 R4, -RZ, R4.H0_H0 ;  /* 0x20000004ff047230 */ /* 0x000fe40000004100 */
[----:B------:R-:W-:-:S03]  /*5ef0*/  IMAD.MOV.U32 R19, RZ, RZ, R23 ;  /* 0x000000ffff137224 */ /* 0x000fc600078e0017 */
[----:B------:R-:W-:-:S06]  /*5f00*/  FMUL.FTZ R4, R4, 1 ;  /* 0x3f80000004047820 */ /* 0x000fcc0000410000 */
[----:B------:R-:W1:Y:S02]  /*5f10*/  F2F.F64.F32 R4, R4 ;  /* 0x0000000400047310 */ /* 0x000e640000201800 */
[----:B-1----:R1:W-:Y:S01]  /*5f20*/  STG.E.64 desc[UR36][R2.64], R4 ;  /* 0x0000000402007986 */ /* 0x0023e2000c101b24 */
[----:B------:R-:W-:Y:S05]  /*5f30*/  BRA `(.L_x_31298) ;  /* 0x0000000800dc7947 */ /* 0x000fea0003800000 */
.L_x_31293:
        /* <DEDUP_REMOVED lines=14> */
.L_x_31307:
[----:B------:R-:W-:Y:S01]  /*6020*/  HADD2.F32 R4, -RZ, R4.H0_H0 ;  /* 0x20000004ff047230 */ /* 0x000fe20000004100 */
[----:B------:R-:W-:Y:S01]  /*6030*/  CS2R R6, SRZ ;  /* 0x0000000000067805 */ /* 0x000fe2000001ff00 */
[----:B------:R-:W-:-:S03]  /*6040*/  IMAD.MOV.U32 R19, RZ, RZ, R23 ;  /* 0x000000ffff137224 */ /* 0x000fc600078e0017 */
[----:B------:R-:W-:-:S06]  /*6050*/  FMUL.FTZ R4, R4, 1 ;  /* 0x3f80000004047820 */ /* 0x000fcc0000410000 */
[----:B------:R-:W1:Y:S02]  /*6060*/  F2F.F64.F32 R4, R4 ;  /* 0x0000000400047310 */ /* 0x000e640000201800 */
[----:B-1----:R1:W-:Y:S01]  /*6070*/  STG.E.128 desc[UR36][R2.64], R4 ;  /* 0x0000000402007986 */ /* 0x0023e2000c101d24 */
[----:B------:R-:W-:Y:S05]  /*6080*/  BRA `(.L_x_31298) ;  /* 0x0000000800887947 */ /* 0x000fea0003800000 */
.L_x_31306:
        /* <DEDUP_REMOVED lines=19> */
.L_x_31311:
[----:B------:R-:W-:Y:S05]  /*61c0*/  BSYNC.RECONVERGENT B0 ;  /* 0x0000000000007941 */ /* 0x000fea0003800200 */
.L_x_31310:
[----:B------:R-:W-:Y:S01]  /*61d0*/  LOP3.LUT R5, R0, 0x80, R5, 0xf8, !PT ;  /* 0x0000008000057812 */ /* 0x000fe200078ef805 */
[----:B------:R-:W-:-:S04]  /*61e0*/  IMAD.MOV.U32 R19, RZ, RZ, R23 ;  /* 0x000000ffff137224 */ /* 0x000fc800078e0017 */
[----:B------:R1:W-:Y:S01]  /*61f0*/  STG.E.U8 desc[UR36][R2.64], R5 ;  /* 0x0000000502007986 */ /* 0x0003e2000c101124 */
[----:B------:R-:W-:Y:S05]  /*6200*/  BRA `(.L_x_31298) ;  /* 0x0000000800287947 */ /* 0x000fea0003800000 */
.L_x_31309:
        /* <DEDUP_REMOVED lines=15> */
.L_x_31313:
[----:B------:R-:W-:Y:S05]  /*6300*/  BSYNC.RECONVERGENT B0 ;  /* 0x0000000000007941 */ /* 0x000fea0003800200 */
.L_x_31312:
[----:B------:R-:W-:Y:S01]  /*6310*/  LOP3.LUT R5, R0, 0x80, R5, 0xf8, !PT ;  /* 0x0000008000057812 */ /* 0x000fe200078ef805 */
[----:B------:R-:W-:-:S04]  /*6320*/  IMAD.MOV.U32 R19, RZ, RZ, R23 ;  /* 0x000000ffff137224 */ /* 0x000fc800078e0017 */
[----:B------:R1:W-:Y:S01]  /*6330*/  STG.E.U8 desc[UR36][R2.64], R5 ;  /* 0x0000000502007986 */ /* 0x0003e2000c101124 */
[----:B------:R-:W-:Y:S05]  /*6340*/  BRA `(.L_x_31298) ;  /* 0x0000000400d87947 */ /* 0x000fea0003800000 */
.L_x_31308:
[----:B------:R-:W-:Y:S02]  /*6350*/  HADD2.F32 R0, -RZ, R4.H0_H0 ;  /* 0x20000004ff007230 */ /* 0x000fe40000004100 */
[----:B------:R-:W-:-:S03]  /*6360*/  IMAD.MOV.U32 R19, RZ, RZ, R23 ;  /* 0x000000ffff137224 */ /* 0x000fc600078e0017 */
[----:B------:R-:W-:-:S05]  /*6370*/  F2FP.BF16.F32.PACK_AB R0, RZ, R0 ;  /* 0x00000000ff00723e */ /* 0x000fca00000010ff */
[----:B------:R1:W-:Y:S01]  /*6380*/  STG.E.U16 desc[UR36][R2.64], R0 ;  /* 0x0000000002007986 */ /* 0x0003e2000c101524 */
[----:B------:R-:W-:Y:S05]  /*6390*/  BRA `(.L_x_31298) ;  /* 0x0000000400c47947 */ /* 0x000fea0003800000 */
.L_x_31305:
        /* <DEDUP_REMOVED lines=13> */
.L_x_31316:
        /* <DEDUP_REMOVED lines=13> */
.L_x_31319:
[----:B------:R-:W-:-:S04]  /*6540*/  SHF.R.U32.HI R0, RZ, 0x14, R5 ;  /* 0x00000014ff007819 */ /* 0x000fc80000011605 */
[----:B------:R-:W-:-:S04]  /*6550*/  LOP3.LUT R0, R0, 0x1, RZ, 0xc0, !PT ;  /* 0x0000000100007812 */ /* 0x000fc800078ec0ff */
[----:B------:R-:W-:-:S04]  /*6560*/  IADD3 R0, PT, PT, R5, 0x487ffff, R0 ;  /* 0x0487ffff05007810 */ /* 0x000fc80007ffe000 */
[----:B------:R-:W-:-:S04]  /*6570*/  SHF.R.U32.HI R0, RZ, 0x14, R0 ;  /* 0x00000014ff007819 */ /* 0x000fc80000011600 */
[----:B------:R-:W-:-:S07]  /*6580*/  LOP3.LUT R4, R0, 0xff, RZ, 0xc0, !PT ;  /* 0x000000ff00047812 */ /* 0x000fce00078ec0ff */
.L_x_31320:
[----:B------:R-:W-:-:S04]  /*6590*/  SHF.R.U32.HI R5, RZ, 0x18, R5 ;  /* 0x00000018ff057819 */ /* 0x000fc80000011605 */
[----:B------:R-:W-:-:S04]  /*65a0*/  LOP3.LUT R4, R4, 0x80, R5, 0xf8, !PT ;  /* 0x0000008004047812 */ /* 0x000fc800078ef805 */
[----:B------:R-:W-:-:S07]  /*65b0*/  PRMT R0, R4, 0x7610, R0 ;  /* 0x0000761004007816 */ /* 0x000fce0000000000 */
.L_x_31318:
[----:B------:R-:W-:Y:S05]  /*65c0*/  BSYNC.RECONVERGENT B0 ;  /* 0x0000000000007941 */ /* 0x000fea0003800200 */
.L_x_31317:
[----:B------:R1:W-:Y:S01]  /*65d0*/  STG.E.U8 desc[UR36][R2.64], R0 ;  /* 0x0000000002007986 */ /* 0x0003e2000c101124 */
[----:B------:R-:W-:Y:S01]  /*65e0*/  IMAD.MOV.U32 R19, RZ, RZ, R23 ;  /* 0x000000ffff137224 */ /* 0x000fe200078e0017 */
[----:B------:R-:W-:Y:S06]  /*65f0*/  BRA `(.L_x_31298) ;  /* 0x00000004002c7947 */ /* 0x000fec0003800000 */
.L_x_31315:
        /* <DEDUP_REMOVED lines=13> */
.L_x_31323:
[----:B------:R-:W-:-:S04]  /*66d0*/  SHF.R.U32.HI R0, RZ, 0x15, R5 ;  /* 0x00000015ff007819 */ /* 0x000fc80000011605 */
[----:B------:R-:W-:-:S04]  /*66e0*/  LOP3.LUT R0, R0, 0x1, RZ, 0xc0, !PT ;  /* 0x0000000100007812 */ /* 0x000fc800078ec0ff */
[----:B------:R-:W-:-:S04]  /*66f0*/  IADD3 R0, PT, PT, R5, 0x88fffff, R0 ;  /* 0x088fffff05007810 */ /* 0x000fc80007ffe000 */
[----:B------:R-:W-:-:S04]  /*6700*/  SHF.R.U32.HI R0, RZ, 0x15, R0 ;  /* 0x00000015ff007819 */ /* 0x000fc80000011600 */
[----:B------:R-:W-:-:S07]  /*6710*/  LOP3.LUT R4, R0, 0xff, RZ, 0xc0, !PT ;  /* 0x000000ff00047812 */ /* 0x000fce00078ec0ff */
.L_x_31324:
[----:B------:R-:W-:-:S04]  /*6720*/  SHF.R.U32.HI R5, RZ, 0x18, R5 ;  /* 0x00000018ff057819 */ /* 0x000fc80000011605 */
[----:B------:R-:W-:-:S04]  /*6730*/  LOP3.LUT R4, R4, 0x80, R5, 0xf8, !PT ;  /* 0x0000008004047812 */ /* 0x000fc800078ef805 */
[----:B------:R-:W-:-:S07]  /*6740*/  PRMT R0, R4, 0x7610, R0 ;  /* 0x0000761004007816 */ /* 0x000fce0000000000 */
.L_x_31322:
[----:B------:R-:W-:Y:S05]  /*6750*/  BSYNC.RECONVERGENT B0 ;  /* 0x0000000000007941 */ /* 0x000fea0003800200 */
.L_x_31321:
[----:B------:R4:W-:Y:S01]  /*6760*/  STG.E.U8 desc[UR36][R2.64], R0 ;  /* 0x0000000002007986 */ /* 0x0009e2000c101124 */
[----:B------:R-:W-:Y:S01]  /*6770*/  IMAD.MOV.U32 R19, RZ, RZ, R23 ;  /* 0x000000ffff137224 */ /* 0x000fe200078e0017 */
[----:B------:R-:W-:Y:S06]  /*6780*/  BRA `(.L_x_31298) ;  /* 0x0000000000c87947 */ /* 0x000fec0003800000 */
.L_x_31314:
[----:B------:R-:W-:-:S13]  /*6790*/  ISETP.NE.AND P0, PT, R0, 0x1c, PT ;  /* 0x0000001c0000780c */ /* 0x000fda0003f05270 */
[----:B------:R-:W-:Y:S05]  /*67a0*/  @!P0 BRA `(.L_x_31325) ;  /* 0x0000000000b08947 */ /* 0x000fea0003800000 */
[----:B------:R-:W-:-:S13]  /*67b0*/  ISETP.NE.AND P0, PT, R0, 0x1d, PT ;  /* 0x0000001d0000780c */ /* 0x000fda0003f05270 */
[----:B------:R-:W-:Y:S05]  /*67c0*/  @!P0 BRA `(.L_x_31326) ;  /* 0x0000000000948947 */ /* 0x000fea0003800000 */
[----:B------:R-:W-:-:S13]  /*67d0*/  ISETP.NE.AND P0, PT, R0, 0x2c, PT ;  /* 0x0000002c0000780c */ /* 0x000fda0003f05270 */
[----:B------:R-:W-:Y:S05]  /*67e0*/  @!P0 BRA `(.L_x_31327) ;  /* 0x0000000000488947 */ /* 0x000fea0003800000 */
.L_x_31297:
        /* <DEDUP_REMOVED lines=16> */
.L_x_31328:
[----:B------:R-:W-:Y:S01]  /*68f0*/  IMAD.MOV.U32 R19, RZ, RZ, R23 ;  /* 0x000000ffff137224 */ /* 0x000fe200078e0017 */
[----:B------:R-:W-:Y:S06]  /*6900*/  BRA `(.L_x_31298) ;  /* 0x0000000000687947 */ /* 0x000fec0003800000 */
.L_x_31327:
        /* <DEDUP_REMOVED lines=17> */
.L_x_31326:
[----:B------:R-:W-:Y:S02]  /*6a20*/  HADD2.F32 R4, -RZ, R4.H0_H0 ;  /* 0x20000004ff047230 */ /* 0x000fe40000004100 */
[----:B------:R-:W-:-:S04]  /*6a30*/  IMAD.MOV.U32 R19, RZ, RZ, R23 ;  /* 0x000000ffff137224 */ /* 0x000fc800078e0017 */
[----:B------:R-:W1:Y:S02]  /*6a40*/  F2I.U64.TRUNC R4, R4 ;  /* 0x0000000400047311 */ /* 0x000e64000020d800 */
[----:B-1----:R2:W-:Y:S01]  /*6a50*/  STG.E.64 desc[UR36][R2.64], R4 ;  /* 0x0000000402007986 */ /* 0x0025e2000c101b24 */
[----:B------:R-:W-:Y:S05]  /*6a60*/  BRA `(.L_x_31298) ;  /* 0x0000000000107947 */ /* 0x000fea0003800000 */
.L_x_31325:
[----:B------:R-:W-:Y:S02]  /*6a70*/  HADD2.F32 R4, -RZ, R4.H0_H0 ;  /* 0x20000004ff047230 */ /* 0x000fe40000004100 */
[----:B------:R-:W-:Y:S02]  /*6a80*/  IMAD.MOV.U32 R19, RZ, RZ, R23 ;  /* 0x000000ffff137224 */ /* 0x000fe400078e0017 */
[----:B------:R-:W1:Y:S02]  /*6a90*/  F2I.FTZ.U32.TRUNC.NTZ R5, R4 ;  /* 0x0000000400057305 */ /* 0x000e64000021f000 */
[----:B-1----:R1:W-:Y:S03]  /*6aa0*/  STG.E desc[UR36][R2.64], R5 ;  /* 0x0000000502007986 */ /* 0x0023e6000c101924 */
.L_x_31298:
        /* <DEDUP_REMOVED lines=25> */
.L_x_31333:
[----:B------:R-:W-:-:S06]  /*6c40*/  HADD2.F32 R5, -RZ, R25.H0_H0 ;  /* 0x20000019ff057230 */ /* 0x000fcc0000004100 */
[----:B------:R-:W1:Y:S02]  /*6c50*/  F2I.S64.TRUNC R4, R5 ;  /* 0x0000000500047311 */ /* 0x000e64000020d900 */
[----:B-1----:R1:W-:Y:S01]  /*6c60*/  STG.E.U8 desc[UR36][R2.64], R4 ;  /* 0x0000000402007986 */ /* 0x0023e2000c101124 */
[----:B------:R-:W-:Y:S05]  /*6c70*/  BRA `(.L_x_31335) ;  /* 0x0000000c006c7947 */ /* 0x000fea0003800000 */
.L_x_31332:
        /* <DEDUP_REMOVED lines=10> */
.L_x_31337:
[----:B------:R-:W-:-:S06]  /*6d20*/  HADD2.F32 R25, -RZ, R25.H0_H0 ;  /* 0x20000019ff197230 */ /* 0x000fcc0000004100 */
[----:B------:R-:W1:Y:S02]  /*6d30*/  F2I.FTZ.TRUNC.NTZ R25, R25 ;  /* 0x0000001900197305 */ /* 0x000e64000021f100 */
[----:B-1----:R1:W-:Y:S01]  /*6d40*/  STG.E desc[UR36][R2.64], R25 ;  /* 0x0000001902007986 */ /* 0x0023e2000c101924 */
[----:B------:R-:W-:Y:S05]  /*6d50*/  BRA `(.L_x_31335) ;  /* 0x0000000c00347947 */ /* 0x000fea0003800000 */
.L_x_31336:
[----:B------:R-:W-:-:S06]  /*6d60*/  HADD2.F32 R25, -RZ, R25.H0_H0 ;  /* 0x20000019ff197230 */ /* 0x000fcc0000004100 */
[----:B------:R-:W1:Y:S02]  /*6d70*/  F2I.FTZ.TRUNC.NTZ R25, R25 ;  /* 0x0000001900197305 */ /* 0x000e64000021f100 */
[----:B-1----:R1:W-:Y:S01]  /*6d80*/  STG.E.U16 desc[UR36][R2.64], R25 ;  /* 0x0000001902007986 */ /* 0x0023e2000c101524 */
[----:B------:R-:W-:Y:S05]  /*6d90*/  BRA `(.L_x_31335) ;  /* 0x0000000c00247947 */ /* 0x000fea0003800000 */
.L_x_31331:
        /* <DEDUP_REMOVED lines=9> */
.L_x_31339:
[----:B------:R1:W-:Y:S01]  /*6e30*/  STG.E.U16 desc[UR36][R2.64], R25 ;  /* 0x0000001902007986 */ /* 0x0003e2000c101524 */
[----:B------:R-:W-:Y:S05]  /*6e40*/  BRA `(.L_x_31335) ;  /* 0x0000000800f87947 */ /* 0x000fea0003800000 */
.L_x_31338:
        /* <DEDUP_REMOVED lines=10> */
.L_x_31341:
[----:B------:R-:W-:-:S05]  /*6ef0*/  HADD2.F32 R0, -RZ, R25.H0_H0 ;  /* 0x20000019ff007230 */ /* 0x000fca0000004100 */
[----:B------:R-:W-:-:S04]  /*6f00*/  F2FP.F16.F32.PACK_AB R0, RZ, R0 ;  /* 0x00000000ff00723e */ /* 0x000fc800000000ff */
[----:B------:R-:W-:-:S05]  /*6f10*/  PRMT R0, R0, 0x5410, RZ ;  /* 0x0000541000007816 */ /* 0x000fca00000000ff */
[----:B------:R1:W-:Y:S01]  /*6f20*/  STG.E desc[UR36][R2.64], R0 ;  /* 0x0000000002007986 */ /* 0x0003e2000c101924 */
[----:B------:R-:W-:Y:S05]  /*6f30*/  BRA `(.L_x_31335) ;  /* 0x0000000800bc7947 */ /* 0x000fea0003800000 */
.L_x_31340:
[----:B------:R-:W-:-:S05]  /*6f40*/  HADD2.F32 R4, -RZ, R25.H0_H0 ;  /* 0x20000019ff047230 */ /* 0x000fca0000004100 */
[----:B------:R-:W-:-:S06]  /*6f50*/  FMUL.FTZ R4, R4, 1 ;  /* 0x3f80000004047820 */ /* 0x000fcc0000410000 */
[----:B------:R-:W1:Y:S02]  /*6f60*/  F2F.F64.F32 R4, R4 ;  /* 0x0000000400047310 */ /* 0x000e640000201800 */
[----:B-1----:R1:W-:Y:S01]  /*6f70*/  STG.E.64 desc[UR36][R2.64], R4 ;  /* 0x0000000402007986 */ /* 0x0023e2000c101b24 */
[----:B------:R-:W-:Y:S05]  /*6f80*/  BRA `(.L_x_31335) ;  /* 0x0000000800a87947 */ /* 0x000fea0003800000 */
.L_x_31330:
        /* <DEDUP_REMOVED lines=14> */
.L_x_31345:
        /* <DEDUP_REMOVED lines=18> */
.L_x_31348:
[----:B------:R-:W-:-:S04]  /*7190*/  SHF.R.U32.HI R5, RZ, 0x18, R5 ;  /* 0x00000018ff057819 */ /* 0x000fc80000011605 */
[----:B------:R-:W-:-:S07]  /*71a0*/  LOP3.LUT R0, R0, 0x80, R5, 0xf8, !PT ;  /* 0x0000008000007812 */ /* 0x000fce00078ef805 */
.L_x_31347:
[----:B------:R-:W-:Y:S05]  /*71b0*/  BSYNC.RECONVERGENT B0 ;  /* 0x0000000000007941 */ /* 0x000fea0003800200 */
.L_x_31346:
[----:B------:R1:W-:Y:S01]  /*71c0*/  STG.E.U8 desc[UR36][R2.64], R0 ;  /* 0x0000000002007986 */ /* 0x0003e2000c101124 */
[----:B------:R-:W-:Y:S05]  /*71d0*/  BRA `(.L_x_31335) ;  /* 0x0000000800147947 */ /* 0x000fea0003800000 */
.L_x_31344:
        /* <DEDUP_REMOVED lines=18> */
.L_x_31351:
[----:B------:R-:W-:-:S04]  /*7300*/  SHF.R.U32.HI R5, RZ, 0x18, R5 ;  /* 0x00000018ff057819 */ /* 0x000fc80000011605 */
[----:B------:R-:W-:-:S07]  /*7310*/  LOP3.LUT R0, R0, 0x80, R5, 0xf8, !PT ;  /* 0x0000008000007812 */ /* 0x000fce00078ef805 */
.L_x_31350:
[----:B------:R-:W-:Y:S05]  /*7320*/  BSYNC.RECONVERGENT B0 ;  /* 0x0000000000007941 */ /* 0x000fea0003800200 */
.L_x_31349:
[----:B------:R4:W-:Y:S01]  /*7330*/  STG.E.U8 desc[UR36][R2.64], R0 ;  /* 0x0000000002007986 */ /* 0x0009e2000c101124 */
[----:B------:R-:W-:Y:S05]  /*7340*/  BRA `(.L_x_31335) ;  /* 0x0000000400b87947 */ /* 0x000fea0003800000 */
.L_x_31343:
        /* <DEDUP_REMOVED lines=22> */
.L_x_31353:
[----:B------:R-:W-:-:S06]  /*74b0*/  HADD2.F32 R4, -RZ, R25.H0_H0 ;  /* 0x20000019ff047230 */ /* 0x000fcc0000004100 */
[----:B------:R-:W1:Y:S02]  /*74c0*/  F2I.U64.TRUNC R4, R4 ;  /* 0x0000000400047311 */ /* 0x000e64000020d800 */
[----:B-1----:R1:W-:Y:S01]  /*74d0*/  STG.E.64 desc[UR36][R2.64], R4 ;  /* 0x0000000402007986 */ /* 0x0023e2000c101b24 */
[----:B------:R-:W-:Y:S05]  /*74e0*/  BRA `(.L_x_31335) ;  /* 0x0000000400507947 */ /* 0x000fea0003800000 */
.L_x_31352:
[----:B------:R-:W-:-:S06]  /*74f0*/  HADD2.F32 R25, -RZ, R25.H0_H0 ;  /* 0x20000019ff197230 */ /* 0x000fcc0000004100 */
[----:B------:R-:W1:Y:S02]  /*7500*/  F2I.FTZ.U32.TRUNC.NTZ R25, R25 ;  /* 0x0000001900197305 */ /* 0x000e64000021f000 */
[----:B-1----:R3:W-:Y:S01]  /*7510*/  STG.E desc[UR36][R2.64], R25 ;  /* 0x0000001902007986 */ /* 0x0027e2000c101924 */
[----:B------:R-:W-:Y:S05]  /*7520*/  BRA `(.L_x_31335) ;  /* 0x0000000400407947 */ /* 0x000fea0003800000 */
.L_x_31342:
        /* <DEDUP_REMOVED lines=11> */
.L_x_31355:
[----:B------:R-:W-:Y:S01]  /*75e0*/  HADD2.F32 R25, -RZ, R25.H0_H0 ;  /* 0x20000019ff197230 */ /* 0x000fe20000004100 */
[----:B------:R-:W-:-:S04]  /*75f0*/  CS2R R6, SRZ ;  /* 0x0000000000067805 */ /* 0x000fc8000001ff00 */
[----:B------:R-:W-:-:S06]  /*7600*/  FMUL.FTZ R4, R25, 1 ;  /* 0x3f80000019047820 */ /* 0x000fcc0000410000 */
[----:B------:R-:W1:Y:S02]  /*7610*/  F2F.F64.F32 R4, R4 ;  /* 0x0000000400047310 */ /* 0x000e640000201800 */
[----:B-1----:R1:W-:Y:S01]  /*7620*/  STG.E.128 desc[UR36][R2.64], R4 ;  /* 0x0000000402007986 */ /* 0x0023e2000c101d24 */
[----:B------:R-:W-:Y:S05]  /*7630*/  BRA `(.L_x_31335) ;  /* 0x0000000000fc7947 */ /* 0x000fea0003800000 */
.L_x_31354:
[----:B------:R-:W-:-:S13]  /*7640*/  ISETP.NE.AND P0, PT, R0, 0xf, PT ;  /* 0x0000000f0000780c */ /* 0x000fda0003f05270 */
[----:B------:R-:W-:Y:S05]  /*7650*/  @!P0 BRA `(.L_x_31356) ;  /* 0x0000000000e88947 */ /* 0x000fea0003800000 */
[----:B------:R-:W-:-:S13]  /*7660*/  ISETP.NE.AND P0, PT, R0, 0x17, PT ;  /* 0x000000170000780c */ /* 0x000fda0003f05270 */
[----:B------:R-:W-:Y:S05]  /*7670*/  @!P0 BRA `(.L_x_31357) ;  /* 0x0000000000908947 */ /* 0x000fea0003800000 */
[----:B------:R-:W-:-:S13]  /*7680*/  ISETP.NE.AND P0, PT, R0, 0x18, PT ;  /* 0x000000180000780c */ /* 0x000fda0003f05270 */
[----:B------:R-:W-:Y:S05]  /*7690*/  @!P0 BRA `(.L_x_31358) ;  /* 0x0000000000448947 */ /* 0x000fea0003800000 */
.L_x_31334:
        /* <DEDUP_REMOVED lines=16> */
.L_x_31359:
[----:B------:R-:W-:Y:S05]  /*77a0*/  BRA `(.L_x_31335) ;  /* 0x0000000000a07947 */ /* 0x000fea0003800000 */
.L_x_31358:
        /* <DEDUP_REMOVED lines=13> */
.L_x_31361:
[----:B------:R-:W-:Y:S05]  /*7880*/  BSYNC.RECONVERGENT B0 ;  /* 0x0000000000007941 */ /* 0x000fea0003800200 */
.L_x_31360:
[----:B------:R-:W-:-:S05]  /*7890*/  LOP3.LUT R5, R0, 0x80, R5, 0xf8, !PT ;  /* 0x0000008000057812 */ /* 0x000fca00078ef805 */
[----:B------:R1:W-:Y:S01]  /*78a0*/  STG.E.U8 desc[UR36][R2.64], R5 ;  /* 0x0000000502007986 */ /* 0x0003e2000c101124 */
[----:B------:R-:W-:Y:S05]  /*78b0*/  BRA `(.L_x_31335) ;  /* 0x00000000005c7947 */ /* 0x000fea0003800000 */
.L_x_31357:
        /* <DEDUP_REMOVED lines=12> */
.L_x_31363:
[----:B------:R-:W-:Y:S01]  /*7980*/  IMAD.MOV.U32 R0, RZ, RZ, 0x7f ;  /* 0x0000007fff007424 */ /* 0x000fe200078e00ff */
[----:B------:R-:W-:-:S04]  /*7990*/  ISETP.GT.U32.AND P0, PT, R4, 0x7f800000, PT ;  /* 0x7f8000000400780c */ /* 0x000fc80003f04070 */
[----:B------:R-:W-:-:S09]  /*79a0*/  SEL R0, R0, 0x7c, P0 ;  /* 0x0000007c00007807 */ /* 0x000fd20000000000 */
.L_x_31364:
[----:B------:R-:W-:Y:S05]  /*79b0*/  BSYNC.RECONVERGENT B0 ;  /* 0x0000000000007941 */ /* 0x000fea0003800200 */
.L_x_31362:
[----:B------:R-:W-:-:S04]  /*79c0*/  SHF.R.U32.HI R5, RZ, 0x18, R5 ;  /* 0x00000018ff057819 */ /* 0x000fc80000011605 */
[----:B------:R-:W-:-:S05]  /*79d0*/  LOP3.LUT R5, R0, 0x80, R5, 0xf8, !PT ;  /* 0x0000008000057812 */ /* 0x000fca00078ef805 */
[----:B------:R1:W-:Y:S01]  /*79e0*/  STG.E.U8 desc[UR36][R2.64], R5 ;  /* 0x0000000502007986 */ /* 0x0003e2000c101124 */
[----:B------:R-:W-:Y:S05]  /*79f0*/  BRA `(.L_x_31335) ;  /* 0x00000000000c7947 */ /* 0x000fea0003800000 */
.L_x_31356:
[----:B------:R-:W-:-:S05]  /*7a00*/  HADD2.F32 R0, -RZ, R25.H0_H0 ;  /* 0x20000019ff007230 */ /* 0x000fca0000004100 */
[----:B------:R-:W-:-:S05]  /*7a10*/  F2FP.BF16.F32.PACK_AB R0, RZ, R0 ;  /* 0x00000000ff00723e */ /* 0x000fca00000010ff */
[----:B------:R1:W-:Y:S02]  /*7a20*/  STG.E.U16 desc[UR36][R2.64], R0 ;  /* 0x0000000002007986 */ /* 0x0003e4000c101524 */
.L_x_31335:
[----:B------:R-:W-:-:S07]  /*7a30*/  VIADD R19, R19, 0x80 ;  /* 0x0000008013137836 */ /* 0x000fce0000000000 */
.L_x_31292:
[----:B------:R-:W-:-:S13]  /*7a40*/  ISETP.GE.AND P0, PT, R19, R16, PT ;  /* 0x000000101300720c */ /* 0x000fda0003f06270 */
[----:B------:R-:W-:Y:S05]  /*7a50*/  @P0 BREAK.RELIABLE B6 ;  /* 0x0000000000060942 */ /* 0x000fea0003800100 */
[----:B------:R-:W-:Y:S05]  /*7a60*/  @P0 BRA `(.L_x_31329) ;  /* 0x0000000c00dc0947 */ /* 0x000fea0003800000 */
[----:B------:R-:W-:Y:S05]  /*7a70*/  BSYNC.RELIABLE B6 ;  /* 0x0000000000067941 */ /* 0x000fea0003800100 */
.L_x_31291:
        /* <DEDUP_REMOVED lines=22> */
.L_x_31368:
[----:B------:R-:W-:-:S06]  /*7be0*/  HADD2.F32 R5, -RZ, R24.H0_H0 ;  /* 0x20000018ff057230 */ /* 0x000fcc0000004100 */
[----:B------:R-:W1:Y:S02]  /*7bf0*/  F2I.S64.TRUNC R4, R5 ;  /* 0x0000000500047311 */ /* 0x000e64000020d900 */
[----:B-1----:R1:W-:Y:S01]  /*7c00*/  STG.E.U8 desc[UR36][R2.64], R4 ;  /* 0x0000000402007986 */ /* 0x0023e2000c101124 */
[----:B------:R-:W-:Y:S05]  /*7c10*/  BRA `(.L_x_31370) ;  /* 0x0000000c006c7947 */ /* 0x000fea0003800000 */
.L_x_31367:
        /* <DEDUP_REMOVED lines=10> */
.L_x_31372:
[----:B------:R-:W-:-:S04]  /*7cc0*/  HADD2.F32 R24, -RZ, R24.H0_H0 ;  /* 0x20000018ff187230 */ /* 0x000fc80000004100 */
[----:B------:R-:W1:Y:S02]  /*7cd0*/  F2I.FTZ.TRUNC.NTZ R5, R24 ;  /* 0x0000001800057305 */ /* 0x000e64000021f100 */
[----:B-1----:R1:W-:Y:S01]  /*7ce0*/  STG.E desc[UR36][R2.64], R5 ;  /* 0x0000000502007986 */ /* 0x0023e2000c101924 */
[----:B------:R-:W-:Y:S05]  /*7cf0*/  BRA `(.L_x_31370) ;  /* 0x0000000c00347947 */ /* 0x000fea0003800000 */
.L_x_31371:
[----:B------:R-:W-:-:S04]  /*7d00*/  HADD2.F32 R24, -RZ, R24.H0_H0 ;  /* 0x20000018ff187230 */ /* 0x000fc80000004100 */
[----:B------:R-:W1:Y:S02]  /*7d10*/  F2I.FTZ.TRUNC.NTZ R5, R24 ;  /* 0x0000001800057305 */ /* 0x000e64000021f100 */
[----:B-1----:R1:W-:Y:S01]  /*7d20*/  STG.E.U16 desc[UR36][R2.64], R5 ;  /* 0x0000000502007986 */ /* 0x0023e2000c101524 */
[----:B------:R-:W-:Y:S05]  /*7d30*/  BRA `(.L_x_31370) ;  /* 0x0000000c00247947 */ /* 0x000fea0003800000 */
.L_x_31366:
        /* <DEDUP_REMOVED lines=9> */
.L_x_31374:
[----:B------:R1:W-:Y:S01]  /*7dd0*/  STG.E.U16 desc[UR36][R2.64], R24 ;  /* 0x0000001802007986 */ /* 0x0003e2000c101524 */
[----:B------:R-:W-:Y:S05]  /*7de0*/  BRA `(.L_x_31370) ;  /* 0x0000000800f87947 */ /* 0x000fea0003800000 */
.L_x_31373:
        /* <DEDUP_REMOVED lines=10> */
.L_x_31376:
[----:B------:R-:W-:-:S05]  /*7e90*/  HADD2.F32 R0, -RZ, R24.H0_H0 ;  /* 0x20000018ff007230 */ /* 0x000fca0000004100 */
[----:B------:R-:W-:-:S04]  /*7ea0*/  F2FP.F16.F32.PACK_AB R0, RZ, R0 ;  /* 0x00000000ff00723e */ /* 0x000fc800000000ff */
[----:B------:R-:W-:-:S05]  /*7eb0*/  PRMT R0, R0, 0x5410, RZ ;  /* 0x0000541000007816 */ /* 0x000fca00000000ff */
[----:B------:R3:W-:Y:S01]  /*7ec0*/  STG.E desc[UR36][R2.64], R0 ;  /* 0x0000000002007986 */ /* 0x0007e2000c101924 */
[----:B------:R-:W-:Y:S05]  /*7ed0*/  BRA `(.L_x_31370) ;  /* 0x0000000800bc7947 */ /* 0x000fea0003800000 */
.L_x_31375:
[----:B------:R-:W-:-:S05]  /*7ee0*/  HADD2.F32 R4, -RZ, R24.H0_H0 ;  /* 0x20000018ff047230 */ /* 0x000fca0000004100 */
[----:B------:R-:W-:-:S06]  /*7ef0*/  FMUL.FTZ R4, R4, 1 ;  /* 0x3f80000004047820 */ /* 0x000fcc0000410000 */
[----:B------:R-:W1:Y:S02]  /*7f00*/  F2F.F64.F32 R4, R4 ;  /* 0x0000000400047310 */ /* 0x000e640000201800 */
[----:B-1----:R1:W-:Y:S01]  /*7f10*/  STG.E.64 desc[UR36][R2.64], R4 ;  /* 0x0000000402007986 */ /* 0x0023e2000c101b24 */
[----:B------:R-:W-:Y:S05]  /*7f20*/  BRA `(.L_x_31370) ;  /* 0x0000000800a87947 */ /* 0x000fea0003800000 */
.L_x_31365:
        /* <DEDUP_REMOVED lines=14> */
.L_x_31380:
        /* <DEDUP_REMOVED lines=18> */
.L_x_31383:
[----:B------:R-:W-:-:S04]  /*8130*/  SHF.R.U32.HI R5, RZ, 0x18, R5 ;  /* 0x00000018ff057819 */ /* 0x000fc80000011605 */
[----:B------:R-:W-:-:S07]  /*8140*/  LOP3.LUT R0, R0, 0x80, R5, 0xf8, !PT ;  /* 0x0000008000007812 */ /* 0x000fce00078ef805 */
.L_x_31382:
[----:B------:R-:W-:Y:S05]  /*8150*/  BSYNC.RECONVERGENT B0 ;  /* 0x0000000000007941 */ /* 0x000fea0003800200 */
.L_x_31381:
[----:B------:R1:W-:Y:S01]  /*8160*/  STG.E.U8 desc[UR36][R2.64], R0 ;  /* 0x0000000002007986 */ /* 0x0003e2000c101124 */
[----:B------:R-:W-:Y:S05]  /*8170*/  BRA `(.L_x_31370) ;  /* 0x0000000800147947 */ /* 0x000fea0003800000 */
.L_x_31379:
        /* <DEDUP_REMOVED lines=18> */
.L_x_31386:
[----:B------:R-:W-:-:S04]  /*82a0*/  SHF.R.U32.HI R5, RZ, 0x18, R5 ;  /* 0x00000018ff057819 */ /* 0x000fc80000011605 */
[----:B------:R-:W-:-:S07]  /*82b0*/  LOP3.LUT R0, R0, 0x80, R5, 0xf8, !PT ;  /* 0x0000008000007812 */ /* 0x000fce00078ef805 */
.L_x_31385:
[----:B------:R-:W-:Y:S05]  /*82c0*/  BSYNC.RECONVERGENT B0 ;  /* 0x0000000000007941 */ /* 0x000fea0003800200 */
.L_x_31384:
[----:B------:R1:W-:Y:S01]  /*82d0*/  STG.E.U8 desc[UR36][R2.64], R0 ;  /* 0x0000000002007986 */ /* 0x0003e2000c101124 */
[----:B------:R-:W-:Y:S05]  /*82e0*/  BRA `(.L_x_31370) ;  /* 0x0000000400b87947 */ /* 0x000fea0003800000 */
.L_x_31378:
        /* <DEDUP_REMOVED lines=22> */
.L_x_31388:
[----:B------:R-:W-:-:S06]  /*8450*/  HADD2.F32 R4, -RZ, R24.H0_H0 ;  /* 0x20000018ff047230 */ /* 0x000fcc0000004100 */
[----:B------:R-:W1:Y:S02]  /*8460*/  F2I.U64.TRUNC R4, R4 ;  /* 0x0000000400047311 */ /* 0x000e64000020d800 */
[----:B-1----:R1:W-:Y:S01]  /*8470*/  STG.E.64 desc[UR36][R2.64], R4 ;  /* 0x0000000402007986 */ /* 0x0023e2000c101b24 */
[----:B------:R-:W-:Y:S05]  /*8480*/  BRA `(.L_x_31370) ;  /* 0x0000000400507947 */ /* 0x000fea0003800000 */
.L_x_31387:
[----:B------:R-:W-:-:S04]  /*8490*/  HADD2.F32 R24, -RZ, R24.H0_H0 ;  /* 0x20000018ff187230 */ /* 0x000fc80000004100 */
[----:B------:R-:W1:Y:S02]  /*84a0*/  F2I.FTZ.U32.TRUNC.NTZ R5, R24 ;  /* 0x0000001800057305 */ /* 0x000e64000021f000 */
[----:B-1----:R1:W-:Y:S01]  /*84b0*/  STG.E desc[UR36][R2.64], R5 ;  /* 0x0000000502007986 */ /* 0x0023e2000c101924 */
[----:B------:R-:W-:Y:S05]  /*84c0*/  BRA `(.L_x_31370) ;  /* 0x0000000400407947 */ /* 0x000fea0003800000 */
.L_x_31377:
        /* <DEDUP_REMOVED lines=11> */
.L_x_31390:
[----:B------:R-:W-:Y:S01]  /*8580*/  HADD2.F32 R24, -RZ, R24.H0_H0 ;  /* 0x20000018ff187230 */ /* 0x000fe20000004100 */
[----:B------:R-:W-:-:S04]  /*8590*/  CS2R R6, SRZ ;  /* 0x0000000000067805 */ /* 0x000fc8000001ff00 */
[----:B------:R-:W-:-:S06]  /*85a0*/  FMUL.FTZ R4, R24, 1 ;  /* 0x3f80000018047820 */ /* 0x000fcc0000410000 */
[----:B------:R-:W1:Y:S02]  /*85b0*/  F2F.F64.F32 R4, R4 ;  /* 0x0000000400047310 */ /* 0x000e640000201800 */
[----:B-1----:R1:W-:Y:S01]  /*85c0*/  STG.E.128 desc[UR36][R2.64], R4 ;  /* 0x0000000402007986 */ /* 0x0023e2000c101d24 */
[----:B------:R-:W-:Y:S05]  /*85d0*/  BRA `(.L_x_31370) ;  /* 0x0000000000fc7947 */ /* 0x000fea0003800000 */
.L_x_31389:
[----:B------:R-:W-:-:S13]  /*85e0*/  ISETP.NE.AND P0, PT, R0, 0xf, PT ;  /* 0x0000000f0000780c */ /* 0x000fda0003f05270 */
[----:B------:R-:W-:Y:S05]  /*85f0*/  @!P0 BRA `(.L_x_31391) ;  /* 0x0000000000e88947 */ /* 0x000fea0003800000 */
[----:B------:R-:W-:-:S13]  /*8600*/  ISETP.NE.AND P0, PT, R0, 0x17, PT ;  /* 0x000000170000780c */ /* 0x000fda0003f05270 */
[----:B------:R-:W-:Y:S05]  /*8610*/  @!P0 BRA `(.L_x_31392) ;  /* 0x0000000000908947 */ /* 0x000fea0003800000 */
[----:B------:R-:W-:-:S13]  /*8620*/  ISETP.NE.AND P0, PT, R0, 0x18, PT ;  /* 0x000000180000780c */ /* 0x000fda0003f05270 */
[----:B------:R-:W-:Y:S05]  /*8630*/  @!P0 BRA `(.L_x_31393) ;  /* 0x0000000000448947 */ /* 0x000fea0003800000 */
.L_x_31369:
        /* <DEDUP_REMOVED lines=16> */
.L_x_31394:
[----:B------:R-:W-:Y:S05]  /*8740*/  BRA `(.L_x_31370) ;  /* 0x0000000000a07947 */ /* 0x000fea0003800000 */
.L_x_31393:
        /* <DEDUP_REMOVED lines=13> */
.L_x_31396:
[----:B------:R-:W-:Y:S05]  /*8820*/  BSYNC.RECONVERGENT B0 ;  /* 0x0000000000007941 */ /* 0x000fea0003800200 */
.L_x_31395:
[----:B------:R-:W-:-:S05]  /*8830*/  LOP3.LUT R5, R0, 0x80, R5, 0xf8, !PT ;  /* 0x0000008000057812 */ /* 0x000fca00078ef805 */
[----:B------:R1:W-:Y:S01]  /*8840*/  STG.E.U8 desc[UR36][R2.64], R5 ;  /* 0x0000000502007986 */ /* 0x0003e2000c101124 */
[----:B------:R-:W-:Y:S05]  /*8850*/  BRA `(.L_x_31370) ;  /* 0x00000000005c7947 */ /* 0x000fea0003800000 */
.L_x_31392:
        /* <DEDUP_REMOVED lines=12> */
.L_x_31398:
[----:B------:R-:W-:Y:S01]  /*8920*/  IMAD.MOV.U32 R0, RZ, RZ, 0x7f ;  /* 0x0000007fff007424 */ /* 0x000fe200078e00ff */
[----:B------:R-:W-:-:S04]  /*8930*/  ISETP.GT.U32.AND P0, PT, R4, 0x7f800000, PT ;  /* 0x7f8000000400780c */ /* 0x000fc80003f04070 */
[----:B------:R-:W-:-:S09]  /*8940*/  SEL R0, R0, 0x7c, P0 ;  /* 0x0000007c00007807 */ /* 0x000fd20000000000 */
.L_x_31399:
[----:B------:R-:W-:Y:S05]  /*8950*/  BSYNC.RECONVERGENT B0 ;  /* 0x0000000000007941 */ /* 0x000fea0003800200 */
.L_x_31397:
[----:B------:R-:W-:-:S04]  /*8960*/  SHF.R.U32.HI R5, RZ, 0x18, R5 ;  /* 0x00000018ff057819 */ /* 0x000fc80000011605 */
[----:B------:R-:W-:-:S05]  /*8970*/  LOP3.LUT R5, R0, 0x80, R5, 0xf8, !PT ;  /* 0x0000008000057812 */ /* 0x000fca00078ef805 */
[----:B------:R1:W-:Y:S01]  /*8980*/  STG.E.U8 desc[UR36][R2.64], R5 ;  /* 0x0000000502007986 */ /* 0x0003e2000c101124 */
[----:B------:R-:W-:Y:S05]  /*8990*/  BRA `(.L_x_31370) ;  /* 0x00000000000c7947 */ /* 0x000fea0003800000 */
.L_x_31391:
[----:B------:R-:W-:-:S05]  /*89a0*/  HADD2.F32 R0, -RZ, R24.H0_H0 ;  /* 0x20000018ff007230 */ /* 0x000fca0000004100 */
[----:B------:R-:W-:-:S05]  /*89b0*/  F2FP.BF16.F32.PACK_AB R0, RZ, R0 ;  /* 0x00000000ff00723e */ /* 0x000fca00000010ff */
[----:B------:R1:W-:Y:S02]  /*89c0*/  STG.E.U16 desc[UR36][R2.64], R0 ;  /* 0x0000000002007986 */ /* 0x0003e4000c101524 */
.L_x_31370:
[----:B------:R-:W-:-:S07]  /*89d0*/  VIADD R19, R19, 0x80 ;  /* 0x0000008013137836 */ /* 0x000fce0000000000 */
.L_x_31329:
[----:B------:R-:W-:Y:S05]  /*89e0*/  BSYNC.RECONVERGENT B7 ;  /* 0x0000000000077941 */ /* 0x000fea0003800200 */
.L_x_31290:
        /* <DEDUP_REMOVED lines=23> */
.L_x_31403:
[----:B------:R-:W-:-:S06]  /*8b60*/  HADD2.F32 R5, -RZ, R22.H0_H0 ;  /* 0x20000016ff057230 */ /* 0x000fcc0000004100 */
[----:B------:R-:W1:Y:S02]  /*8b70*/  F2I.S64.TRUNC R4, R5 ;  /* 0x0000000500047311 */ /* 0x000e64000020d900 */
[----:B-1----:R-:W-:Y:S01]  /*8b80*/  STG.E.U8 desc[UR36][R2.64], R4 ;  /* 0x0000000402007986 */ /* 0x002fe2000c101124 */
[----:B------:R-:W-:Y:S05]  /*8b90*/  EXIT ;  /* 0x000000000000794d */ /* 0x000fea0003800000 */
.L_x_31402:
        /* <DEDUP_REMOVED lines=10> */
.L_x_31406:
[----:B------:R-:W-:-:S04]  /*8c40*/  HADD2.F32 R22, -RZ, R22.H0_H0 ;  /* 0x20000016ff167230 */ /* 0x000fc80000004100 */
[----:B------:R-:W1:Y:S02]  /*8c50*/  F2I.FTZ.TRUNC.NTZ R5, R22 ;  /* 0x0000001600057305 */ /* 0x000e64000021f100 */
[----:B-1----:R-:W-:Y:S01]  /*8c60*/  STG.E desc[UR36][R2.64], R5 ;  /* 0x0000000502007986 */ /* 0x002fe2000c101924 */
[----:B------:R-:W-:Y:S05]  /*8c70*/  EXIT ;  /* 0x000000000000794d */ /* 0x000fea0003800000 */
.L_x_31405:
[----:B------:R-:W-:-:S04]  /*8c80*/  HADD2.F32 R22, -RZ, R22.H0_H0 ;  /* 0x20000016ff167230 */ /* 0x000fc80000004100 */
[----:B------:R-:W1:Y:S02]  /*8c90*/  F2I.FTZ.TRUNC.NTZ R5, R22 ;  /* 0x0000001600057305 */ /* 0x000e64000021f100 */
[----:B-1----:R-:W-:Y:S01]  /*8ca0*/  STG.E.U16 desc[UR36][R2.64], R5 ;  /* 0x0000000502007986 */ /* 0x002fe2000c101524 */
[----:B------:R-:W-:Y:S05]  /*8cb0*/  EXIT ;  /* 0x000000000000794d */ /* 0x000fea0003800000 */
.L_x_31401:
        /* <DEDUP_REMOVED lines=9> */
.L_x_31408:
[----:B------:R-:W-:Y:S01]  /*8d50*/  STG.E.U16 desc[UR36][R2.64], R22 ;  /* 0x0000001602007986 */ /* 0x000fe2000c101524 */
[----:B------:R-:W-:Y:S05]  /*8d60*/  EXIT ;  /* 0x000000000000794d */ /* 0x000fea0003800000 */
.L_x_31407:
        /* <DEDUP_REMOVED lines=10> */
.L_x_31410:
[----:B------:R-:W-:-:S05]  /*8e10*/  HADD2.F32 R0, -RZ, R22.H0_H0 ;  /* 0x20000016ff007230 */ /* 0x000fca0000004100 */
[----:B------:R-:W-:-:S04]  /*8e20*/  F2FP.F16.F32.PACK_AB R0, RZ, R0 ;  /* 0x00000000ff00723e */ /* 0x000fc800000000ff */
[----:B------:R-:W-:-:S05]  /*8e30*/  PRMT R0, R0, 0x5410, RZ ;  /* 0x0000541000007816 */ /* 0x000fca00000000ff */
[----:B------:R-:W-:Y:S01]  /*8e40*/  STG.E desc[UR36][R2.64], R0 ;  /* 0x0000000002007986 */ /* 0x000fe2000c101924 */
[----:B------:R-:W-:Y:S05]  /*8e50*/  EXIT ;  /* 0x000000000000794d */ /* 0x000fea0003800000 */
.L_x_31409:
[----:B------:R-:W-:-:S05]  /*8e60*/  HADD2.F32 R4, -RZ, R22.H0_H0 ;  /* 0x20000016ff047230 */ /* 0x000fca0000004100 */
[----:B------:R-:W-:-:S06]  /*8e70*/  FMUL.FTZ R4, R4, 1 ;  /* 0x3f80000004047820 */ /* 0x000fcc0000410000 */
[----:B------:R-:W1:Y:S02]  /*8e80*/  F2F.F64.F32 R4, R4 ;  /* 0x0000000400047310 */ /* 0x000e640000201800 */
[----:B-1----:R-:W-:Y:S01]  /*8e90*/  STG.E.64 desc[UR36][R2.64], R4 ;  /* 0x0000000402007986 */ /* 0x002fe2000c101b24 */
[----:B------:R-:W-:Y:S05]  /*8ea0*/  EXIT ;  /* 0x000000000000794d */ /* 0x000fea0003800000 */
.L_x_31400:
        /* <DEDUP_REMOVED lines=14> */
.L_x_31414:
        /* <DEDUP_REMOVED lines=18> */
.L_x_31417:
[----:B------:R-:W-:-:S04]  /*90b0*/  SHF.R.U32.HI R5, RZ, 0x18, R5 ;  /* 0x00000018ff057819 */ /* 0x000fc80000011605 */
[----:B------:R-:W-:-:S07]  /*90c0*/  LOP3.LUT R0, R0, 0x80, R5, 0xf8, !PT ;  /* 0x0000008000007812 */ /* 0x000fce00078ef805 */
.L_x_31416:
[----:B------:R-:W-:Y:S05]  /*90d0*/  BSYNC.RECONVERGENT B0 ;  /* 0x0000000000007941 */ /* 0x000fea0003800200 */
.L_x_31415:
[----:B------:R-:W-:Y:S01]  /*90e0*/  STG.E.U8 desc[UR36][R2.64], R0 ;  /* 0x0000000002007986 */ /* 0x000fe2000c101124 */
[----:B------:R-:W-:Y:S05]  /*90f0*/  EXIT ;  /* 0x000000000000794d */ /* 0x000fea0003800000 */
.L_x_31413:
        /* <DEDUP_REMOVED lines=18> */
.L_x_31420:
[----:B------:R-:W-:-:S04]  /*9220*/  SHF.R.U32.HI R5, RZ, 0x18, R5 ;  /* 0x00000018ff057819 */ /* 0x000fc80000011605 */
[----:B------:R-:W-:-:S07]  /*9230*/  LOP3.LUT R0, R0, 0x80, R5, 0xf8, !PT ;  /* 0x0000008000007812 */ /* 0x000fce00078ef805 */
.L_x_31419:
[----:B------:R-:W-:Y:S05]  /*9240*/  BSYNC.RECONVERGENT B0 ;  /* 0x0000000000007941 */ /* 0x000fea0003800200 */
.L_x_31418:
[----:B------:R-:W-:Y:S01]  /*9250*/  STG.E.U8 desc[UR36][R2.64], R0 ;  /* 0x0000000002007986 */ /* 0x000fe2000c101124 */
[----:B------:R-:W-:Y:S05]  /*9260*/  EXIT ;  /* 0x000000000000794d */ /* 0x000fea0003800000 */
.L_x_31412:
        /* <DEDUP_REMOVED lines=22> */
.L_x_31422:
[----:B------:R-:W-:-:S06]  /*93d0*/  HADD2.F32 R4, -RZ, R22.H0_H0 ;  /* 0x20000016ff047230 */ /* 0x000fcc0000004100 */
[----:B------:R-:W1:Y:S02]  /*93e0*/  F2I.U64.TRUNC R4, R4 ;  /* 0x0000000400047311 */ /* 0x000e64000020d800 */
[----:B-1----:R-:W-:Y:S01]  /*93f0*/  STG.E.64 desc[UR36][R2.64], R4 ;  /* 0x0000000402007986 */ /* 0x002fe2000c101b24 */
[----:B------:R-:W-:Y:S05]  /*9400*/  EXIT ;  /* 0x000000000000794d */ /* 0x000fea0003800000 */
.L_x_31421:
[----:B------:R-:W-:-:S04]  /*9410*/  HADD2.F32 R22, -RZ, R22.H0_H0 ;  /* 0x20000016ff167230 */ /* 0x000fc80000004100 */
[----:B------:R-:W1:Y:S02]  /*9420*/  F2I.FTZ.U32.TRUNC.NTZ R5, R22 ;  /* 0x0000001600057305 */ /* 0x000e64000021f000 */
[----:B-1----:R-:W-:Y:S01]  /*9430*/  STG.E desc[UR36][R2.64], R5 ;  /* 0x0000000502007986 */ /* 0x002fe2000c101924 */
[----:B------:R-:W-:Y:S05]  /*9440*/  EXIT ;  /* 0x000000000000794d */ /* 0x000fea0003800000 */
.L_x_31411:
        /* <DEDUP_REMOVED lines=11> */
.L_x_31424:
[----:B------:R-:W-:Y:S01]  /*9500*/  HADD2.F32 R22, -RZ, R22.H0_H0 ;  /* 0x20000016ff167230 */ /* 0x000fe20000004100 */
[----:B------:R-:W-:-:S04]  /*9510*/  CS2R R6, SRZ ;  /* 0x0000000000067805 */ /* 0x000fc8000001ff00 */
[----:B------:R-:W-:-:S06]  /*9520*/  FMUL.FTZ R4, R22, 1 ;  /* 0x3f80000016047820 */ /* 0x000fcc0000410000 */
[----:B------:R-:W1:Y:S02]  /*9530*/  F2F.F64.F32 R4, R4 ;  /* 0x0000000400047310 */ /* 0x000e640000201800 */
[----:B-1----:R-:W-:Y:S01]  /*9540*/  STG.E.128 desc[UR36][R2.64], R4 ;  /* 0x0000000402007986 */ /* 0x002fe2000c101d24 */
[----:B------:R-:W-:Y:S05]  /*9550*/  EXIT ;  /* 0x000000000000794d */ /* 0x000fea0003800000 */
.L_x_31423:
[----:B------:R-:W-:-:S13]  /*9560*/  ISETP.NE.AND P0, PT, R0, 0xf, PT ;  /* 0x0000000f0000780c */ /* 0x000fda0003f05270 */
[----:B------:R-:W-:Y:S05]  /*9570*/  @!P0 BRA `(.L_x_31425) ;  /* 0x0000000000e88947 */ /* 0x000fea0003800000 */
[----:B------:R-:W-:-:S13]  /*9580*/  ISETP.NE.AND P0, PT, R0, 0x17, PT ;  /* 0x000000170000780c */ /* 0x000fda0003f05270 */
[----:B------:R-:W-:Y:S05]  /*9590*/  @!P0 BRA `(.L_x_31426) ;  /* 0x0000000000908947 */ /* 0x000fea0003800000 */
[----:B------:R-:W-:-:S13]  /*95a0*/  ISETP.NE.AND P0, PT, R0, 0x18, PT ;  /* 0x000000180000780c */ /* 0x000fda0003f05270 */
[----:B------:R-:W-:Y:S05]  /*95b0*/  @!P0 BRA `(.L_x_31427) ;  /* 0x0000000000448947 */ /* 0x000fea0003800000 */
.L_x_31404:
        /* <DEDUP_REMOVED lines=16> */
.L_x_31428:
[----:B------:R-:W-:Y:S05]  /*96c0*/  EXIT ;  /* 0x000000000000794d */ /* 0x000fea0003800000 */
.L_x_31427:
        /* <DEDUP_REMOVED lines=13> */
.L_x_31430:
[----:B------:R-:W-:Y:S05]  /*97a0*/  BSYNC.RECONVERGENT B0 ;  /* 0x0000000000007941 */ /* 0x000fea0003800200 */
.L_x_31429:
[----:B------:R-:W-:-:S05]  /*97b0*/  LOP3.LUT R5, R0, 0x80, R5, 0xf8, !PT ;  /* 0x0000008000057812 */ /* 0x000fca00078ef805 */
[----:B------:R-:W-:Y:S01]  /*97c0*/  STG.E.U8 desc[UR36][R2.64], R5 ;  /* 0x0000000502007986 */ /* 0x000fe2000c101124 */
[----:B------:R-:W-:Y:S05]  /*97d0*/  EXIT ;  /* 0x000000000000794d */ /* 0x000fea0003800000 */
.L_x_31426:
        /* <DEDUP_REMOVED lines=12> */
.L_x_31432:
[----:B------:R-:W-:Y:S01]  /*98a0*/  IMAD.MOV.U32 R0, RZ, RZ, 0x7f ;  /* 0x0000007fff007424 */ /* 0x000fe200078e00ff */
[----:B------:R-:W-:-:S04]  /*98b0*/  ISETP.GT.U32.AND P0, PT, R4, 0x7f800000, PT ;  /* 0x7f8000000400780c */ /* 0x000fc80003f04070 */
[----:B------:R-:W-:-:S09]  /*98c0*/  SEL R0, R0, 0x7c, P0 ;  /* 0x0000007c00007807 */ /* 0x000fd20000000000 */
.L_x_31433:
[----:B------:R-:W-:Y:S05]  /*98d0*/  BSYNC.RECONVERGENT B0 ;  /* 0x0000000000007941 */ /* 0x000fea0003800200 */
.L_x_31431:
[----:B------:R-:W-:-:S04]  /*98e0*/  SHF.R.U32.HI R5, RZ, 0x18, R5 ;  /* 0x00000018ff057819 */ /* 0x000fc80000011605 */
[----:B------:R-:W-:-:S05]  /*98f0*/  LOP3.LUT R5, R0, 0x80, R5, 0xf8, !PT ;  /* 0x0000008000057812 */ /* 0x000fca00078ef805 */
[----:B------:R-:W-:Y:S01]  /*9900*/  STG.E.U8 desc[UR36][R2.64], R5 ;  /* 0x0000000502007986 */ /* 0x000fe2000c101124 */
[----:B------:R-:W-:Y:S05]  /*9910*/  EXIT ;  /* 0x000000000000794d */ /* 0x000fea0003800000 */
.L_x_31425:
[----:B------:R-:W-:-:S05]  /*9920*/  HADD2.F32 R0, -RZ, R22.H0_H0 ;  /* 0x20000016ff007230 */ /* 0x000fca0000004100 */
[----:B------:R-:W-:-:S05]  /*9930*/  F2FP.BF16.F32.PACK_AB R0, RZ, R0 ;  /* 0x00000000ff00723e */ /* 0x000fca00000010ff */
[----:B------:R-:W-:Y:S01]  /*9940*/  STG.E.U16 desc[UR36][R2.64], R0 ;  /* 0x0000000002007986 */ /* 0x000fe2000c101524 */
[----:B------:R-:W-:Y:S05]  /*9950*/  EXIT ;  /* 0x000000000000794d */ /* 0x000fea0003800000 */
.L_x_31434:
        /* <DEDUP_REMOVED lines=10> */
.L_x_50194:


//--------------------- .text._ZN2at6native18elementwise_kernelILi128ELi4EZNS0_22gpu_kernel_impl_nocastINS0_13AUnaryFunctorIN3c104HalfES5_S5_ZZZNS0_21remainder_kernel_cudaERNS_18TensorIteratorBaseEENKUlvE0_clEvENKUlvE1_clEvEUlS5_S5_E_EEEEvS7_RKT_EUliE_EEviT1_ --------------------------
	.section	.text._ZN2at6native18elementwise_kernelILi128ELi4EZNS0_22gpu_kernel_impl_nocastINS0_13AUnaryFunctorIN3c104HalfES5_S5_ZZZNS0_21remainder_kernel_cudaERNS_18TensorIteratorBaseEENKUlvE0_clEvENKUlvE1_clEvEUlS5_S5_E_EEEEvS7_RKT_EUliE_EEviT1_,"ax",@progbits
	.align	128
        .global         _ZN2at6native18elementwise_kernelILi128ELi4EZNS0_22gpu_kernel_impl_nocastINS0_13AUnaryFunctorIN3c104HalfES5_S5_ZZZNS0_21remainder_kernel_cudaERNS_18TensorIteratorBaseEENKUlvE0_clEvENKUlvE1_clEvEUlS5_S5_E_EEEEvS7_RKT_EUliE_EEviT1_
        .type           _ZN2at6native18elementwise_kernelILi128ELi4EZNS0_22gpu_kernel_impl_nocastINS0_13AUnaryFunctorIN3c104HalfES5_S5_ZZZNS0_21remainder_kernel_cudaERNS_18TensorIteratorBaseEENKUlvE0_clEvENKUlvE1_clEvEUlS5_S5_E_EEEEvS7_RKT_EUliE_EEviT1_,@function
        .size           _ZN2at6native18elementwise_kernelILi128ELi4EZNS0_22gpu_kernel_impl_nocastINS0_13AUnaryFunctorIN3c104HalfES5_S5_ZZZNS0_21remainder_kernel_cudaERNS_18TensorIteratorBaseEENKUlvE0_clEvENKUlvE1_clEvEUlS5_S5_E_EEEEvS7_RKT_EUliE_EEviT1_,(.L_x_50195 - _ZN2at6native18elementwise_kernelILi128ELi4EZNS0_22gpu_kernel_impl_nocastINS0_13AUnaryFunctorIN3c104HalfES5_S5_ZZZNS0_21remainder_kernel_cudaERNS_18TensorIteratorBaseEENKUlvE0_clEvENKUlvE1_clEvEUlS5_S5_E_EEEEvS7_RKT_EUliE_EEviT1_)
        .other          _ZN2at6native18elementwise_kernelILi128ELi4EZNS0_22gpu_kernel_impl_nocastINS0_13AUnaryFunctorIN3c104HalfES5_S5_ZZZNS0_21remainder_kernel_cudaERNS_18TensorIteratorBaseEENKUlvE0_clEvENKUlvE1_clEvEUlS5_S5_E_EEEEvS7_RKT_EUliE_EEviT1_,@"STO_CUDA_ENTRY STV_DEFAULT"
_ZN2at6native18elementwise_kernelILi128ELi4EZNS0_22gpu_kernel_impl_nocastINS0_13AUnaryFunctorIN3c104HalfES5_S5_ZZZNS0_21remainder_kernel_cudaERNS_18TensorIteratorBaseEENKUlvE0_clEvENKUlvE1_clEvEUlS5_S5_E_EEEEvS7_RKT_EUliE_EEviT1_:
.text._ZN2at6native18elementwise_kernelILi128ELi4EZNS0_22gpu_kernel_impl_nocastINS0_13AUnaryFunctorIN3c104HalfES5_S5_ZZZNS0_21remainder_kernel_cudaERNS_18TensorIteratorBaseEENKUlvE0_clEvENKUlvE1_clEvEUlS5_S5_E_EEEEvS7_RKT_EUliE_EEviT1_:
        /* <DEDUP_REMOVED lines=44> */
.L_x_31442:
[----:B------:R-:W-:Y:S01]  /*02c0*/  FSETP.GEU.FTZ.AND P0, PT, R7, -R2, PT ;  /* 0x800000020700720b */ /* 0x000fe20003f1e000 */
[----:B------:R-:W-:-:S12]  /*02d0*/  FADD.FTZ R4, R4, -1 ;  /* 0xbf80000004047421 */ /* 0x000fd80000010000 */
[----:B------:R-:W-:-:S07]  /*02e0*/  @!P0 FADD.FTZ R4, R4, -1 ;  /* 0xbf80000004048421 */ /* 0x000fce0000010000 */
.L_x_31441:
[----:B------:R-:W-:Y:S01]  /*02f0*/  FFMA.FTZ R9, -R2, R4, R9 ;  /* 0x0000000402097223 */ /* 0x000fe20000010109 */
[----:B------:R-:W-:Y:S06]  /*0300*/  BRA `(.L_x_31439) ;  /* 0x0000000000707947 */ /* 0x000fec0003800000 */
.L_x_31440:
        /* <DEDUP_REMOVED lines=13> */
.L_x_31444:
        /* <DEDUP_REMOVED lines=13> */
.L_x_31443:
[----:B------:R-:W-:-:S04]  /*04b0*/  FMUL.FTZ R9, R9, 1.1920928955078125e-07 ;  /* 0x3400000009097820 */ /* 0x000fc80000410000 */
[----:B------:R-:W-:-:S07]  /*04c0*/  FMUL.FTZ R9, R10, R9 ;  /* 0x000000090a097220 */ /* 0x000fce0000410000 */
.L_x_31439:
        /* <DEDUP_REMOVED lines=17> */
[----:B------:R-:W1:Y:S02]  /*05e0*/  LDC.64 R6, c[0x0][0x588] ;  /* 0x00016200ff067b82 */ /* 0x000e640000000a00 */
[----:B-1----:R-:W2:Y:S06]  /*05f0*/  LDG.E.U16 R0, desc[UR6][R6.64] ;  /* 0x0000000606007981 */ /* 0x002eac000c1e1500 */
[----:B0-----:R-:W0:Y:S02]  /*0600*/  LDC.U16 R5, c[0x0][0x592] ;  /* 0x00016480ff057b82 */ /* 0x001e240000000400 */
        /* <DEDUP_REMOVED lines=27> */
.L_x_31449:
[----:B------:R-:W-:Y:S01]  /*07c0*/  FSETP.GEU.FTZ.AND P0, PT, R7, -R2, PT ;  /* 0x800000020700720b */ /* 0x000fe20003f1e000 */
[----:B------:R-:W-:-:S12]  /*07d0*/  FADD.FTZ R4, R4, -1 ;  /* 0xbf80000004047421 */ /* 0x000fd80000010000 */
[----:B------:R-:W-:-:S07]  /*07e0*/  @!P0 FADD.FTZ R4, R4, -1 ;  /* 0xbf80000004048421 */ /* 0x000fce0000010000 */
.L_x_31448:
[----:B------:R-:W-:Y:S01]  /*07f0*/  FFMA.FTZ R9, -R2, R4, R9 ;  /* 0x0000000402097223 */ /* 0x000fe20000010109 */
[----:B------:R-:W-:Y:S06]  /*0800*/  BRA `(.L_x_31446) ;  /* 0x0000000000707947 */ /* 0x000fec0003800000 */
.L_x_31447:
        /* <DEDUP_REMOVED lines=13> */
.L_x_31451:
        /* <DEDUP_REMOVED lines=13> */
.L_x_31450:
[----:B------:R-:W-:-:S04]  /*09b0*/  FMUL.FTZ R9, R9, 1.1920928955078125e-07 ;  /* 0x3400000009097820 */ /* 0x000fc80000410000 */
[----:B------:R-:W-:-:S07]  /*09c0*/  FMUL.FTZ R9, R10, R9 ;  /* 0x000000090a097220 */ /* 0x000fce0000410000 */
.L_x_31446:
        /* <DEDUP_REMOVED lines=14> */
.L_x_31438:
[----:B------:R-:W-:-:S13]  /*0ab0*/  ISETP.GE.AND P0, PT, R3, UR4, PT ;  /* 0x0000000403007c0c */ /* 0x000fda000bf06270 */
[----:B------:R-:W-:Y:S05]  /*0ac0*/  @P0 BREAK.RELIABLE B1 ;  /* 0x0000000000010942 */ /* 0x000fea0003800100 */
[----:B------:R-:W-:Y:S05]  /*0ad0*/  @P0 BRA `(.L_x_31445) ;  /* 0x0000000400500947 */ /* 0x000fea0003800000 */
[----:B------:R-:W-:Y:S05]  /*0ae0*/  BSYNC.RELIABLE B1 ;  /* 0x0000000000017941 */ /* 0x000fea0003800100 */
.L_x_31437:
        /* <DEDUP_REMOVED lines=32> */
.L_x_31456:
[----:B------:R-:W-:Y:S01]  /*0cf0*/  FSETP.GEU.FTZ.AND P0, PT, R7, -R2, PT ;  /* 0x800000020700720b */ /* 0x000fe20003f1e000 */
[----:B------:R-:W-:-:S12]  /*0d00*/  FADD.FTZ R4, R4, -1 ;  /* 0xbf80000004047421 */ /* 0x000fd80000010000 */
[----:B------:R-:W-:-:S07]  /*0d10*/  @!P0 FADD.FTZ R4, R4, -1 ;  /* 0xbf80000004048421 */ /* 0x000fce0000010000 */
.L_x_31455:
[----:B------:R-:W-:Y:S05]  /*0d20*/  BSYNC.RECONVERGENT B3 ;  /* 0x0000000000037941 */ /* 0x000fea0003800200 */
.L_x_31454:
[----:B------:R-:W-:Y:S01]  /*0d30*/  FFMA.FTZ R9, -R2, R4, R9 ;  /* 0x0000000402097223 */ /* 0x000fe20000010109 */
[----:B------:R-:W-:Y:S06]  /*0d40*/  BRA `(.L_x_31457) ;  /* 0x0000000000787947 */ /* 0x000fec0003800000 */
.L_x_31453:
        /* <DEDUP_REMOVED lines=14> */
.L_x_31460:
        /* <DEDUP_REMOVED lines=13> */
.L_x_31459:
[----:B------:R-:W-:Y:S05]  /*0f00*/  BSYNC.RECONVERGENT B3 ;  /* 0x0000000000037941 */ /* 0x000fea0003800200 */
.L_x_31458:
[----:B------:R-:W-:-:S04]  /*0f10*/  FMUL.FTZ R9, R9, 1.1920928955078125e-07 ;  /* 0x3400000009097820 */ /* 0x000fc80000410000 */
[----:B------:R-:W-:-:S07]  /*0f20*/  FMUL.FTZ R9, R10, R9 ;  /* 0x000000090a097220 */ /* 0x000fce0000410000 */
.L_x_31457:
[----:B------:R-:W-:Y:S05]  /*0f30*/  BSYNC.RECONVERGENT B0 ;  /* 0x0000000000007941 */ /* 0x000fea0003800200 */
.L_x_31452:
        /* <DEDUP_REMOVED lines=14> */
.L_x_31445:
[----:B------:R-:W-:Y:S05]  /*1020*/  BSYNC.RECONVERGENT B2 ;  /* 0x0000000000027941 */ /* 0x000fea0003800200 */
.L_x_31436:
[----:B------:R-:W-:Y:S05]  /*1030*/  WARPSYNC.ALL ;  /* 0x0000000000007948 */ /* 0x000fea0003800000 */
[----:B------:R-:W-:-:S13]  /*1040*/  ISETP.GE.AND P0, PT, R3, UR4, PT ;  /* 0x0000000403007c0c */ /* 0x000fda000bf06270 */
[----:B------:R-:W-:Y:S05]  /*1050*/  @P0 EXIT ;  /* 0x000000000000094d */ /* 0x000fea0003800000 */
[----:B01----:R-:W0:Y:S02]  /*1060*/  LDC.64 R4, c[0x0][0x588] ;  /* 0x00016200ff047b82 */ /* 0x003e240000000a00 */
        /* <DEDUP_REMOVED lines=29> */
.L_x_31464:
[----:B------:R-:W-:Y:S01]  /*1240*/  FSETP.GEU.FTZ.AND P0, PT, R9, -R2, PT ;  /* 0x800000020900720b */ /* 0x000fe20003f1e000 */
[----:B------:R-:W-:-:S12]  /*1250*/  FADD.FTZ R4, R4, -1 ;  /* 0xbf80000004047421 */ /* 0x000fd80000010000 */
[----:B------:R-:W-:-:S07]  /*1260*/  @!P0 FADD.FTZ R4, R4, -1 ;  /* 0xbf80000004048421 */ /* 0x000fce0000010000 */
.L_x_31463:
[----:B------:R-:W-:Y:S01]  /*1270*/  FFMA.FTZ R7, -R2, R4, R7 ;  /* 0x0000000402077223 */ /* 0x000fe20000010107 */
[----:B------:R-:W-:Y:S06]  /*1280*/  BRA `(.L_x_31461) ;  /* 0x0000000000707947 */ /* 0x000fec0003800000 */
.L_x_31462:
        /* <DEDUP_REMOVED lines=13> */
.L_x_31466:
        /* <DEDUP_REMOVED lines=13> */
.L_x_31465:
[----:B------:R-:W-:-:S04]  /*1430*/  FMUL.FTZ R7, R7, 1.1920928955078125e-07 ;  /* 0x3400000007077820 */ /* 0x000fc80000410000 */
[----:B------:R-:W-:-:S07]  /*1440*/  FMUL.FTZ R7, R10, R7 ;  /* 0x000000070a077220 */ /* 0x000fce0000410000 */
.L_x_31461:
        /* <DEDUP_REMOVED lines=14> */
.L_x_31435:
        /* <DEDUP_REMOVED lines=306> */
.L_x_31470:
        /* <DEDUP_REMOVED lines=37> */
.L_x_31475:
[----:B------:R-:W-:Y:S05]  /*2aa0*/  BSYNC.RECONVERGENT B3 ;  /* 0x0000000000037941 */ /* 0x000fea0003800200 */
.L_x_31474:
[----:B------:R-:W-:Y:S01]  /*2ab0*/  FFMA.FTZ R11, -R10, R6, R11 ;  /* 0x000000060a0b7223 */ /* 0x000fe2000001010b */
[----:B------:R-:W-:Y:S06]  /*2ac0*/  BRA `(.L_x_31472) ;  /* 0x0000000000787947 */ /* 0x000fec0003800000 */
.L_x_31473:
        /* <DEDUP_REMOVED lines=14> */
.L_x_31478:
        /* <DEDUP_REMOVED lines=13> */
.L_x_31477:
[----:B------:R-:W-:Y:S05]  /*2c80*/  BSYNC.RECONVERGENT B3 ;  /* 0x0000000000037941 */ /* 0x000fea0003800200 */
.L_x_31476:
[----:B------:R-:W-:-:S04]  /*2c90*/  FMUL.FTZ R11, R11, 1.1920928955078125e-07 ;  /* 0x340000000b0b7820 */ /* 0x000fc80000410000 */
[----:B------:R-:W-:-:S07]  /*2ca0*/  FMUL.FTZ R11, R12, R11 ;  /* 0x0000000b0c0b7220 */ /* 0x000fce0000410000 */
.L_x_31472:
[----:B------:R-:W-:Y:S05]  /*2cb0*/  BSYNC.RECONVERGENT B2 ;  /* 0x0000000000027941 */ /* 0x000fea0003800200 */
.L_x_31471:
        /* <DEDUP_REMOVED lines=301> */
[----:B0-----:R-:W0:Y:S01]  /*3f90*/  @P0 LDC.64 R14, c[0x0][0x4b0] ;  /* 0x00012c00ff0e0b82 */ /* 0x001e220000000a00 */
[----:B-1----:R-:W-:-:S07]  /*3fa0*/  IMAD.HI.U32 R10, R7, UR9, R6 ;  /* 0x00000009070a7c27 */ /* 0x002fce000f8e0006 */
[----:B------:R-:W1:Y:S01]  /*3fb0*/  @P0 LDC R17, c[0x0][0x4ac] ;  /* 0x00012b00ff110b82 */ /* 0x000e620000000800 */
[----:B--2---:R-:W-:Y:S02]  /*3fc0*/  SHF.R.U32.HI R11, RZ, UR5, R10 ;  /* 0x00000005ff0b7c19 */ /* 0x004fe4000801160a */
[----:B------:R-:W-:Y:S02]  /*3fd0*/  @P0 MOV R10, RZ ;  /* 0x000000ff000a0202 */ /* 0x000fe40000000f00 */
[----:B------:R-:W-:-:S03]  /*3fe0*/  IADD3 R13, PT, PT, -R11, RZ, RZ ;  /* 0x000000ff0b0d7210 */ /* 0x000fc60007ffe1ff */
[----:B------:R-:W2:Y:S01]  /*3ff0*/  @P0 LDC.64 R8, c[0x0][0x578] ;  /* 0x00015e00ff080b82 */ /* 0x000ea20000000a00 */
[----:B0-----:R-:W-:-:S05]  /*4000*/  @P0 IMAD.HI.U32 R6, R11, R14, R10 ;  /* 0x0000000e0b060227 */ /* 0x001fca00078e000a */
        /* <DEDUP_REMOVED lines=8> */
.L_x_31480:
        /* <DEDUP_REMOVED lines=34> */
.L_x_31486:
[----:B------:R-:W-:Y:S01]  /*42b0*/  FSETP.GEU.FTZ.AND P0, PT, R9, -R10, PT ;  /* 0x8000000a0900720b */ /* 0x000fe20003f1e000 */
[----:B------:R-:W-:-:S12]  /*42c0*/  FADD.FTZ R6, R6, -1 ;  /* 0xbf80000006067421 */ /* 0x000fd80000010000 */
[----:B------:R-:W-:-:S07]  /*42d0*/  @!P0 FADD.FTZ R6, R6, -1 ;  /* 0xbf80000006068421 */ /* 0x000fce0000010000 */
.L_x_31485:
[----:B------:R-:W-:Y:S05]  /*42e0*/  BSYNC.RECONVERGENT B3 ;  /* 0x0000000000037941 */ /* 0x000fea0003800200 */
.L_x_31484:
[----:B------:R-:W-:Y:S01]  /*42f0*/  FFMA.FTZ R11, -R10, R6, R11 ;  /* 0x000000060a0b7223 */ /* 0x000fe2000001010b */
[----:B------:R-:W-:Y:S06]  /*4300*/  BRA `(.L_x_31482) ;  /* 0x0000000000787947 */ /* 0x000fec0003800000 */
.L_x_31483:
        /* <DEDUP_REMOVED lines=14> */
.L_x_31489:
        /* <DEDUP_REMOVED lines=13> */
.L_x_31488:
[----:B------:R-:W-:Y:S05]  /*44c0*/  BSYNC.RECONVERGENT B3 ;  /* 0x0000000000037941 */ /* 0x000fea0003800200 */
.L_x_31487:
[----:B------:R-:W-:-:S04]  /*44d0*/  FMUL.FTZ R11, R11, 1.1920928955078125e-07 ;  /* 0x340000000b0b7820 */ /* 0x000fc80000410000 */
[----:B------:R-:W-:-:S07]  /*44e0*/  FMUL.FTZ R11, R12, R11 ;  /* 0x0000000b0c0b7220 */ /* 0x000fce0000410000 */
.L_x_31482:
[----:B------:R-:W-:Y:S05]  /*44f0*/  BSYNC.RECONVERGENT B2 ;  /* 0x0000000000027941 */ /* 0x000fea0003800200 */
.L_x_31481:
        /* <DEDUP_REMOVED lines=16> */
.L_x_31469:
[----:B------:R-:W-:-:S13]  /*4600*/  ISETP.GE.AND P0, PT, R3, UR4, PT ;  /* 0x0000000403007c0c */ /* 0x000fda000bf06270 */
[----:B------:R-:W-:Y:S05]  /*4610*/  @P0 BREAK.RELIABLE B0 ;  /* 0x0000000000000942 */ /* 0x000fea0003800100 */
[----:B------:R-:W-:Y:S05]  /*4620*/  @P0 BRA `(.L_x_31479) ;  /* 0x0000001800080947 */ /* 0x000fea0003800000 */
[----:B------:R-:W-:Y:S05]  /*4630*/  BSYNC.RELIABLE B0 ;  /* 0x0000000000007941 */ /* 0x000fea0003800100 */
.L_x_31468:
        /* <DEDUP_REMOVED lines=298> */
.L_x_31490:
[----:B------:R-:W1:Y:S02]  /*58e0*/  LDCU.64 UR8, c[0x0][0x588] ;  /* 0x0000b100ff0877ac */ /* 0x000e640008000a00 */
[----:B-1----:R-:W-:-:S05]  /*58f0*/  IADD3 R8, P0, PT, R4, UR8, RZ ;  /* 0x0000000804087c10 */ /* 0x002fca000ff1e0ff */
[----:B------:R-:W-:-:S05]  /*5900*/  IMAD.X R9, RZ, RZ, UR9, P0 ;  /* 0x00000009ff097e24 */ /* 0x000fca00080e06ff */
        /* <DEDUP_REMOVED lines=31> */
.L_x_31496:
[----:B------:R-:W-:Y:S01]  /*5b00*/  FSETP.GEU.FTZ.AND P0, PT, R9, -R10, PT ;  /* 0x8000000a0900720b */ /* 0x000fe20003f1e000 */
[----:B------:R-:W-:-:S12]  /*5b10*/  FADD.FTZ R6, R6, -1 ;  /* 0xbf80000006067421 */ /* 0x000fd80000010000 */
[----:B------:R-:W-:-:S07]  /*5b20*/  @!P0 FADD.FTZ R6, R6, -1 ;  /* 0xbf80000006068421 */ /* 0x000fce0000010000 */
.L_x_31495:
[----:B------:R-:W-:Y:S05]  /*5b30*/  BSYNC.RECONVERGENT B3 ;  /* 0x0000000000037941 */ /* 0x000fea0003800200 */
.L_x_31494:
[----:B------:R-:W-:Y:S01]  /*5b40*/  FFMA.FTZ R11, -R10, R6, R11 ;  /* 0x000000060a0b7223 */ /* 0x000fe2000001010b */
[----:B------:R-:W-:Y:S06]  /*5b50*/  BRA `(.L_x_31492) ;  /* 0x0000000000787947 */ /* 0x000fec0003800000 */
.L_x_31493:
        /* <DEDUP_REMOVED lines=14> */
.L_x_31499:
        /* <DEDUP_REMOVED lines=13> */
.L_x_31498:
[----:B------:R-:W-:Y:S05]  /*5d10*/  BSYNC.RECONVERGENT B3 ;  /* 0x0000000000037941 */ /* 0x000fea0003800200 */
.L_x_31497:
[----:B------:R-:W-:-:S04]  /*5d20*/  FMUL.FTZ R11, R11, 1.1920928955078125e-07 ;  /* 0x340000000b0b7820 */ /* 0x000fc80000410000 */
[----:B------:R-:W-:-:S07]  /*5d30*/  FMUL.FTZ R11, R12, R11 ;  /* 0x0000000b0c0b7220 */ /* 0x000fce0000410000 */
.L_x_31492:
[----:B------:R-:W-:Y:S05]  /*5d40*/  BSYNC.RECONVERGENT B2 ;  /* 0x0000000000027941 */ /* 0x000fea0003800200 */
.L_x_31491:
        /* <DEDUP_REMOVED lines=16> */
.L_x_31479:
[----:B------:R-:W-:Y:S05]  /*5e50*/  BSYNC.RECONVERGENT B1 ;  /* 0x0000000000017941 */ /* 0x000fea0003800200 */
.L_x_31467:
        /* <DEDUP_REMOVED lines=291> */
[----:B------:R-:W4:Y:S02]  /*7090*/  @P0 LDC.64 R12, c[0x0][0x578] ;  /* 0x00015e00ff0c0b82 */ /* 0x000f240000000a00 */
[----:B------:R-:W-:Y:S02]  /*70a0*/  IMAD R4, R4, UR8, R5 ;  /* 0x0000000804047c24 */ /* 0x000fe4000f8e0205 */
[----:B---3--:R-:W-:-:S05]  /*70b0*/  @P0 IMAD.HI.U32 R0, R7, R8, R6 ;  /* 0x0000000807000227 */ /* 0x008fca00078e0006 */
[----:B------:R-:W-:Y:S01]  /*70c0*/  @P0 SHF.R.U32.HI R0, RZ, R9, R0 ;  /* 0x00000009ff000219 */ /* 0x000fe20000011600 */
[C---:B--2---:R-:W-:Y:S02]  /*70d0*/  IMAD R3, R4.reuse, UR4, R3 ;  /* 0x0000000404037c24 */ /* 0x044fe4000f8e0203 */
[----:B------:R-:W-:Y:S02]  /*70e0*/  IMAD R2, R4, UR5, R2 ;  /* 0x0000000504027c24 */ /* 0x000fe4000f8e0202 */
[----:B------:R-:W-:-:S04]  /*70f0*/  @P0 IMAD.MOV R6, RZ, RZ, -R0 ;  /* 0x000000ffff060224 */ /* 0x000fc800078e0a00 */
[----:B-1----:R-:W-:-:S04]  /*7100*/  @P0 IMAD R6, R11, R6, R7 ;  /* 0x000000060b060224 */ /* 0x002fc800078e0207 */
[C---:B----4-:R-:W-:Y:S02]  /*7110*/  @P0 IMAD R3, R6.reuse, R12, R3 ;  /* 0x0000000c06030224 */ /* 0x050fe400078e0203 */
[----:B------:R-:W-:-:S07]  /*7120*/  @P0 IMAD R2, R6, R13, R2 ;  /* 0x0000000d06020224 */ /* 0x000fce00078e0202 */
.L_x_31500:
        /* <DEDUP_REMOVED lines=36> */
.L_x_31506:
[----:B------:R-:W-:Y:S01]  /*7370*/  FSETP.GEU.FTZ.AND P0, PT, R7, -R8, PT ;  /* 0x800000080700720b */ /* 0x000fe20003f1e000 */
[----:B------:R-:W-:-:S12]  /*7380*/  FADD.FTZ R4, R4, -1 ;  /* 0xbf80000004047421 */ /* 0x000fd80000010000 */
[----:B------:R-:W-:-:S07]  /*7390*/  @!P0 FADD.FTZ R4, R4, -1 ;  /* 0xbf80000004048421 */ /* 0x000fce0000010000 */
.L_x_31505:
[----:B------:R-:W-:Y:S05]  /*73a0*/  BSYNC.RECONVERGENT B2 ;  /* 0x0000000000027941 */ /* 0x000fea0003800200 */
.L_x_31504:
[----:B------:R-:W-:Y:S01]  /*73b0*/  FFMA.FTZ R9, -R8, R4, R9 ;  /* 0x0000000408097223 */ /* 0x000fe20000010109 */
[----:B------:R-:W-:Y:S06]  /*73c0*/  BRA `(.L_x_31502) ;  /* 0x0000000000787947 */ /* 0x000fec0003800000 */
.L_x_31503:
        /* <DEDUP_REMOVED lines=14> */
.L_x_31509:
        /* <DEDUP_REMOVED lines=13> */
.L_x_31508:
[----:B------:R-:W-:Y:S05]  /*7580*/  BSYNC.RECONVERGENT B2 ;  /* 0x0000000000027941 */ /* 0x000fea0003800200 */
.L_x_31507:
[----:B------:R-:W-:-:S04]  /*7590*/  FMUL.FTZ R9, R9, 1.1920928955078125e-07 ;  /* 0x3400000009097820 */ /* 0x000fc80000410000 */
[----:B------:R-:W-:-:S07]  /*75a0*/  FMUL.FTZ R9, R10, R9 ;  /* 0x000000090a097220 */ /* 0x000fce0000410000 */
.L_x_31502:
[----:B------:R-:W-:Y:S05]  /*75b0*/  BSYNC.RECONVERGENT B1 ;  /* 0x0000000000017941 */ /* 0x000fea0003800200 */
.L_x_31501:
        /* <DEDUP_REMOVED lines=13> */
.L_x_31510:
        /* <DEDUP_REMOVED lines=15> */
.L_x_50195:


//--------------------- .text._ZN2at6native27unrolled_elementwise_kernelINS0_13AUnaryFunctorIN3c104HalfES4_S4_ZZZNS0_21remainder_kernel_cudaERNS_18TensorIteratorBaseEENKUlvE0_clEvENKUlvE1_clEvEUlS4_S4_E_EESt5arrayIPcLm2EELi4E23TrivialOffsetCalculatorILi1EjESF_NS0_6memory15LoadWithoutCastENSG_16StoreWithoutCastEEEviT_T0_T2_T3_T4_T5_ --------------------------
	.section	.text._ZN2at6native27unrolled_elementwise_kernelINS0_13AUnaryFunctorIN3c104HalfES4_S4_ZZZNS0_21remainder_kernel_cudaERNS_18TensorIteratorBaseEENKUlvE0_clEvENKUlvE1_clEvEUlS4_S4_E_EESt5arrayIPcLm2EELi4E23TrivialOffsetCalculatorILi1EjESF_NS0_6memory15LoadWithoutCastENSG_16StoreWithoutCastEEEviT_T0_T2_T3_T4_T5_,"ax",@progbits
	.align	128
        .global         _ZN2at6native27unrolled_elementwise_kernelINS0_13AUnaryFunctorIN3c104HalfES4_S4_ZZZNS0_21remainder_kernel_cudaERNS_18TensorIteratorBaseEENKUlvE0_clEvENKUlvE1_clEvEUlS4_S4_E_EESt5arrayIPcLm2EELi4E23TrivialOffsetCalculatorILi1EjESF_NS0_6memory15LoadWithoutCastENSG_16StoreWithoutCastEEEviT_T0_T2_T3_T4_T5_
        .type           _ZN2at6native27unrolled_elementwise_kernelINS0_13AUnaryFunctorIN3c104HalfES4_S4_ZZZNS0_21remainder_kernel_cudaERNS_18TensorIteratorBaseEENKUlvE0_clEvENKUlvE1_clEvEUlS4_S4_E_EESt5arrayIPcLm2EELi4E23TrivialOffsetCalculatorILi1EjESF_NS0_6memory15LoadWithoutCastENSG_16StoreWithoutCastEEEviT_T0_T2_T3_T4_T5_,@function
        .size           _ZN2at6native27unrolled_elementwise_kernelINS0_13AUnaryFunctorIN3c104HalfES4_S4_ZZZNS0_21remainder_kernel_cudaERNS_18TensorIteratorBaseEENKUlvE0_clEvENKUlvE1_clEvEUlS4_S4_E_EESt5arrayIPcLm2EELi4E23TrivialOffsetCalculatorILi1EjESF_NS0_6memory15LoadWithoutCastENSG_16StoreWithoutCastEEEviT_T0_T2_T3_T4_T5_,(.L_x_50196 - _ZN2at6native27unrolled_elementwise_kernelINS0_13AUnaryFunctorIN3c104HalfES4_S4_ZZZNS0_21remainder_kernel_cudaERNS_18TensorIteratorBaseEENKUlvE0_clEvENKUlvE1_clEvEUlS4_S4_E_EESt5arrayIPcLm2EELi4E23TrivialOffsetCalculatorILi1EjESF_NS0_6memory15LoadWithoutCastENSG_16StoreWithoutCastEEEviT_T0_T2_T3_T4_T5_)
        .other          _ZN2at6native27unrolled_elementwise_kernelINS0_13AUnaryFunctorIN3c104HalfES4_S4_ZZZNS0_21remainder_kernel_cudaERNS_18TensorIteratorBaseEENKUlvE0_clEvENKUlvE1_clEvEUlS4_S4_E_EESt5arrayIPcLm2EELi4E23TrivialOffsetCalculatorILi1EjESF_NS0_6memory15LoadWithoutCastENSG_16StoreWithoutCastEEEviT_T0_T2_T3_T4_T5_,@"STO_CUDA_ENTRY STV_DEFAULT"
_ZN2at6native27unrolled_elementwise_kernelINS0_13AUnaryFunctorIN3c104HalfES4_S4_ZZZNS0_21remainder_kernel_cudaERNS_18TensorIteratorBaseEENKUlvE0_clEvENKUlvE1_clEvEUlS4_S4_E_EESt5arrayIPcLm2EELi4E23TrivialOffsetCalculatorILi1EjESF_NS0_6memory15LoadWithoutCastENSG_16StoreWithoutCastEEEviT_T0_T2_T3_T4_T5_:
.text._ZN2at6native27unrolled_elementwise_kernelINS0_13AUnaryFunctorIN3c104HalfES4_S4_ZZZNS0_21remainder_kernel_cudaERNS_18TensorIteratorBaseEENKUlvE0_clEvENKUlvE1_clEvEUlS4_S4_E_EESt5arrayIPcLm2EELi4E23TrivialOffsetCalculatorILi1EjESF_NS0_6memory15LoadWithoutCastENSG_16StoreWithoutCastEEEviT_T0_T2_T3_T4_T5_:
        /* <DEDUP_REMOVED lines=70> */
.L_x_31517:
[----:B------:R-:W-:Y:S05]  /*0460*/  BSYNC.RECONVERGENT B2 ;  /* 0x0000000000027941 */ /* 0x000fea0003800200 */
.L_x_31516:
[----:B------:R-:W-:Y:S01]  /*0470*/  FFMA.FTZ R10, -R13, R9, R10 ;  /* 0x000000090d0a7223 */ /* 0x000fe2000001010a */
[----:B------:R-:W-:Y:S06]  /*0480*/  BRA `(.L_x_31514) ;  /* 0x0000000000787947 */ /* 0x000fec0003800000 */
.L_x_31515:
        /* <DEDUP_REMOVED lines=14> */
.L_x_31520:
        /* <DEDUP_REMOVED lines=13> */
.L_x_31519:
[----:B------:R-:W-:Y:S05]  /*0640*/  BSYNC.RECONVERGENT B2 ;  /* 0x0000000000027941 */ /* 0x000fea0003800200 */
.L_x_31518:
[----:B------:R-:W-:-:S04]  /*0650*/  FMUL.FTZ R9, R10, 1.1920928955078125e-07 ;  /* 0x340000000a097820 */ /* 0x000fc80000410000 */
[----:B------:R-:W-:-:S07]  /*0660*/  FMUL.FTZ R10, R14, R9 ;  /* 0x000000090e0a7220 */ /* 0x000fce0000410000 */
.L_x_31514:
[----:B------:R-:W-:Y:S05]  /*0670*/  BSYNC.RECONVERGENT B0 ;  /* 0x0000000000007941 */ /* 0x000fea0003800200 */
.L_x_31513:
        /* <DEDUP_REMOVED lines=11> */
.L_x_31512:
[----:B------:R-:W-:Y:S05]  /*0730*/  BSYNC.RECONVERGENT B1 ;  /* 0x0000000000017941 */ /* 0x000fea0003800200 */
.L_x_31511:
        /* <DEDUP_REMOVED lines=34> */
.L_x_31528:
[----:B------:R-:W-:Y:S01]  /*0960*/  FSETP.GEU.FTZ.AND P0, PT, R13, -R15, PT ;  /* 0x8000000f0d00720b */ /* 0x000fe20003f1e000 */
[----:B------:R-:W-:-:S12]  /*0970*/  FADD.FTZ R11, R11, -1 ;  /* 0xbf8000000b0b7421 */ /* 0x000fd80000010000 */
[----:B------:R-:W-:-:S07]  /*0980*/  @!P0 FADD.FTZ R11, R11, -1 ;  /* 0xbf8000000b0b8421 */ /* 0x000fce0000010000 */
.L_x_31527:
[----:B------:R-:W-:Y:S05]  /*0990*/  BSYNC.RECONVERGENT B2 ;  /* 0x0000000000027941 */ /* 0x000fea0003800200 */
.L_x_31526:
[----:B------:R-:W-:Y:S01]  /*09a0*/  FFMA.FTZ R10, -R15, R11, R10 ;  /* 0x0000000b0f0a7223 */ /* 0x000fe2000001010a */
[----:B------:R-:W-:Y:S06]  /*09b0*/  BRA `(.L_x_31524) ;  /* 0x0000000000787947 */ /* 0x000fec0003800000 */
.L_x_31525:
        /* <DEDUP_REMOVED lines=14> */
.L_x_31531:
        /* <DEDUP_REMOVED lines=13> */
.L_x_31530:
[----:B------:R-:W-:Y:S05]  /*0b70*/  BSYNC.RECONVERGENT B2 ;  /* 0x0000000000027941 */ /* 0x000fea0003800200 */
.L_x_31529:
[----:B------:R-:W-:-:S04]  /*0b80*/  FMUL.FTZ R10, R10, 1.1920928955078125e-07 ;  /* 0x340000000a0a7820 */ /* 0x000fc80000410000 */
[----:B------:R-:W-:-:S07]  /*0b90*/  FMUL.FTZ R10, R15, R10 ;  /* 0x0000000a0f0a7220 */ /* 0x000fce0000410000 */
.L_x_31524:
[----:B------:R-:W-:Y:S05]  /*0ba0*/  BSYNC.RECONVERGENT B0 ;  /* 0x0000000000007941 */ /* 0x000fea0003800200 */
.L_x_31523:
        /* <DEDUP_REMOVED lines=11> */
.L_x_31522:
[----:B------:R-:W-:Y:S05]  /*0c60*/  BSYNC.RECONVERGENT B1 ;  /* 0x0000000000017941 */ /* 0x000fea0003800200 */
.L_x_31521:
        /* <DEDUP_REMOVED lines=34> */
.L_x_31539:
[----:B------:R-:W-:Y:S01]  /*0e90*/  FSETP.GEU.FTZ.AND P0, PT, R12, -R16, PT ;  /* 0x800000100c00720b */ /* 0x000fe20003f1e000 */
[----:B------:R-:W-:-:S12]  /*0ea0*/  FADD.FTZ R14, R14, -1 ;  /* 0xbf8000000e0e7421 */ /* 0x000fd80000010000 */
[----:B------:R-:W-:-:S07]  /*0eb0*/  @!P0 FADD.FTZ R14, R14, -1 ;  /* 0xbf8000000e0e8421 */ /* 0x000fce0000010000 */
.L_x_31538:
[----:B------:R-:W-:Y:S05]  /*0ec0*/  BSYNC.RECONVERGENT B2 ;  /* 0x0000000000027941 */ /* 0x000fea0003800200 */
.L_x_31537:
[----:B------:R-:W-:Y:S01]  /*0ed0*/  FFMA.FTZ R9, -R16, R14, R9 ;  /* 0x0000000e10097223 */ /* 0x000fe20000010109 */
[----:B------:R-:W-:Y:S06]  /*0ee0*/  BRA `(.L_x_31535) ;  /* 0x0000000000787947 */ /* 0x000fec0003800000 */
.L_x_31536:
        /* <DEDUP_REMOVED lines=14> */
.L_x_31542:
        /* <DEDUP_REMOVED lines=13> */
.L_x_31541:
[----:B------:R-:W-:Y:S05]  /*10a0*/  BSYNC.RECONVERGENT B2 ;  /* 0x0000000000027941 */ /* 0x000fea0003800200 */
.L_x_31540:
[----:B------:R-:W-:-:S04]  /*10b0*/  FMUL.FTZ R12, R9, 1.1920928955078125e-07 ;  /* 0x34000000090c7820 */ /* 0x000fc80000410000 */
[----:B------:R-:W-:-:S07]  /*10c0*/  FMUL.FTZ R9, R15, R12 ;  /* 0x0000000c0f097220 */ /* 0x000fce0000410000 */
.L_x_31535:
[----:B------:R-:W-:Y:S05]  /*10d0*/  BSYNC.RECONVERGENT B0 ;  /* 0x0000000000007941 */ /* 0x000fea0003800200 */
.L_x_31534:
        /* <DEDUP_REMOVED lines=11> */
.L_x_31533:
[----:B------:R-:W-:Y:S05]  /*1190*/  BSYNC.RECONVERGENT B1 ;  /* 0x0000000000017941 */ /* 0x000fea0003800200 */
.L_x_31532:
        /* <DEDUP_REMOVED lines=34> */
.L_x_31550:
[----:B------:R-:W-:Y:S01]  /*13c0*/  FSETP.GEU.FTZ.AND P0, PT, R13, -R15, PT ;  /* 0x8000000f0d00720b */ /* 0x000fe20003f1e000 */
[----:B------:R-:W-:-:S12]  /*13d0*/  FADD.FTZ R11, R11, -1 ;  /* 0xbf8000000b0b7421 */ /* 0x000fd80000010000 */
[----:B------:R-:W-:-:S07]  /*13e0*/  @!P0 FADD.FTZ R11, R11, -1 ;  /* 0xbf8000000b0b8421 */ /* 0x000fce0000010000 */
.L_x_31549:
[----:B------:R-:W-:Y:S05]  /*13f0*/  BSYNC.RECONVERGENT B2 ;  /* 0x0000000000027941 */ /* 0x000fea0003800200 */
.L_x_31548:
[----:B------:R-:W-:Y:S01]  /*1400*/  FFMA.FTZ R10, -R15, R11, R10 ;  /* 0x0000000b0f0a7223 */ /* 0x000fe2000001010a */
[----:B------:R-:W-:Y:S06]  /*1410*/  BRA `(.L_x_31546) ;  /* 0x0000000000787947 */ /* 0x000fec0003800000 */
.L_x_31547:
        /* <DEDUP_REMOVED lines=14> */
.L_x_31553:
        /* <DEDUP_REMOVED lines=13> */
.L_x_31552:
[----:B------:R-:W-:Y:S05]  /*15d0*/  BSYNC.RECONVERGENT B2 ;  /* 0x0000000000027941 */ /* 0x000fea0003800200 */
.L_x_31551:
[----:B------:R-:W-:-:S04]  /*15e0*/  FMUL.FTZ R10, R10, 1.1920928955078125e-07 ;  /* 0x340000000a0a7820 */ /* 0x000fc80000410000 */
[----:B------:R-:W-:-:S07]  /*15f0*/  FMUL.FTZ R10, R15, R10 ;  /* 0x0000000a0f0a7220 */ /* 0x000fce0000410000 */
.L_x_31546:
[----:B------:R-:W-:Y:S05]  /*1600*/  BSYNC.RECONVERGENT B0 ;  /* 0x0000000000007941 */ /* 0x000fea0003800200 */
.L_x_31545:
        /* <DEDUP_REMOVED lines=11> */
.L_x_31544:
[----:B------:R-:W-:Y:S05]  /*16c0*/  BSYNC.RECONVERGENT B1 ;  /* 0x0000000000017941 */ /* 0x000fea0003800200 */
.L_x_31543:
        /* <DEDUP_REMOVED lines=17> */
.L_x_31556:
[----:B------:R-:W-:Y:S05]  /*17e0*/  BSYNC.RELIABLE B1 ;  /* 0x0000000000017941 */ /* 0x000fea0003800100 */
.L_x_31555:
[----:B------:R-:W-:-:S13]  /*17f0*/  ISETP.GE.AND P0, PT, R3, R2, PT ;  /* 0x000000020300720c */ /* 0x000fda0003f06270 */
[----:B-1----:R-:W1:Y:S01]  /*1800*/  @!P0 LDC.64 R4, c[0x0][0x388] ;  /* 0x0000e200ff048b82 */ /* 0x002e620000000a00 */
[----:B------:R-:W-:Y:S02]  /*1810*/  @!P0 IMAD R11, R0, 0x200, R3 ;  /* 0x00000200000b8824 */ /* 0x000fe400078e0203 */
[----:B------:R-:W-:Y:S02]  /*1820*/  @!P0 VIADD R3, R3, 0x80 ;  /* 0x0000008003038836 */ /* 0x000fe40000000000 */
[----:B-1----:R-:W-:-:S05]  /*1830*/  @!P0 IMAD.WIDE.U32 R4, R11, 0x2, R4 ;  /* 0x000000020b048825 */ /* 0x002fca00078e0004 */
[----:B------:R1:W-:Y:S02]  /*1840*/  @!P0 STG.E.U16 desc[UR4][R4.64], R7 ;  /* 0x0000000704008986 */ /* 0x0003e4000c101504 */
.L_x_31557:
[----:B------:R-:W-:Y:S05]  /*1850*/  BSYNC.RECONVERGENT B0 ;  /* 0x0000000000007941 */ /* 0x000fea0003800200 */
.L_x_31554:
        /* <DEDUP_REMOVED lines=8> */
.L_x_31558:
        /* <DEDUP_REMOVED lines=10> */
.L_x_50196:


//--------------------- .text._ZN2at6native29vectorized_elementwise_kernelILi2ENS0_13AUnaryFunctorIN3c104HalfES4_S4_ZZZNS0_21remainder_kernel_cudaERNS_18TensorIteratorBaseEENKUlvE0_clEvENKUlvE1_clEvEUlS4_S4_E_EESt5arrayIPcLm2EEEEviT0_T1_ --------------------------
	.section	.text._ZN2at6native29vectorized_elementwise_kernelILi2ENS0_13AUnaryFunctorIN3c104HalfES4_S4_ZZZNS0_21remainder_kernel_cudaERNS_18TensorIteratorBaseEENKUlvE0_clEvENKUlvE1_clEvEUlS4_S4_E_EESt5arrayIPcLm2EEEEviT0_T1_,"ax",@progbits
	.align	128
        .global         _ZN2at6native29vectorized_elementwise_kernelILi2ENS0_13AUnaryFunctorIN3c104HalfES4_S4_ZZZNS0_21remainder_kernel_cudaERNS_18TensorIteratorBaseEENKUlvE0_clEvENKUlvE1_clEvEUlS4_S4_E_EESt5arrayIPcLm2EEEEviT0_T1_
        .type           _ZN2at6native29vectorized_elementwise_kernelILi2ENS0_13AUnaryFunctorIN3c104HalfES4_S4_ZZZNS0_21remainder_kernel_cudaERNS_18TensorIteratorBaseEENKUlvE0_clEvENKUlvE1_clEvEUlS4_S4_E_EESt5arrayIPcLm2EEEEviT0_T1_,@function
        .size           _ZN2at6native29vectorized_elementwise_kernelILi2ENS0_13AUnaryFunctorIN3c104HalfES4_S4_ZZZNS0_21remainder_kernel_cudaERNS_18TensorIteratorBaseEENKUlvE0_clEvENKUlvE1_clEvEUlS4_S4_E_EESt5arrayIPcLm2EEEEviT0_T1_,(.L_x_50197 - _ZN2at6native29vectorized_elementwise_kernelILi2ENS0_13AUnaryFunctorIN3c104HalfES4_S4_ZZZNS0_21remainder_kernel_cudaERNS_18TensorIteratorBaseEENKUlvE0_clEvENKUlvE1_clEvEUlS4_S4_E_EESt5arrayIPcLm2EEEEviT0_T1_)
        .other          _ZN2at6native29vectorized_elementwise_kernelILi2ENS0_13AUnaryFunctorIN3c104HalfES4_S4_ZZZNS0_21remainder_kernel_cudaERNS_18TensorIteratorBaseEENKUlvE0_clEvENKUlvE1_clEvEUlS4_S4_E_EESt5arrayIPcLm2EEEEviT0_T1_,@"STO_CUDA_ENTRY STV_DEFAULT"
_ZN2at6native29vectorized_elementwise_kernelILi2ENS0_13AUnaryFunctorIN3c104HalfES4_S4_ZZZNS0_21remainder_kernel_cudaERNS_18TensorIteratorBaseEENKUlvE0_clEvENKUlvE1_clEvEUlS4_S4_E_EESt5arrayIPcLm2EEEEviT0_T1_:
.text._ZN2at6native29vectorized_elementwise_kernelILi2ENS0_13AUnaryFunctorIN3c104HalfES4_S4_ZZZNS0_21remainder_kernel_cudaERNS_18TensorIteratorBaseEENKUlvE0_clEvENKUlvE1_clEvEUlS4_S4_E_EESt5arrayIPcLm2EEEEviT0_T1_:
        /* <DEDUP_REMOVED lines=101> */
.L_x_31566:
[----:B------:R-:W-:Y:S05]  /*0650*/  BSYNC.RECONVERGENT B2 ;  /* 0x0000000000027941 */ /* 0x000fea0003800200 */
.L_x_31565:
[----:B------:R-:W-:Y:S01]  /*0660*/  FFMA.FTZ R2, -R9, R7, R2 ;  /* 0x0000000709027223 */ /* 0x000fe20000010102 */
[----:B------:R-:W-:Y:S06]  /*0670*/  BRA `(.L_x_31563) ;  /* 0x0000000000787947 */ /* 0x000fec0003800000 */
.L_x_31564:
        /* <DEDUP_REMOVED lines=14> */
.L_x_31569:
        /* <DEDUP_REMOVED lines=13> */
.L_x_31568:
[----:B------:R-:W-:Y:S05]  /*0830*/  BSYNC.RECONVERGENT B2 ;  /* 0x0000000000027941 */ /* 0x000fea0003800200 */
.L_x_31567:
[----:B------:R-:W-:-:S04]  /*0840*/  FMUL.FTZ R5, R4, 1.1920928955078125e-07 ;  /* 0x3400000004057820 */ /* 0x000fc80000410000 */
[----:B------:R-:W-:-:S07]  /*0850*/  FMUL.FTZ R2, R2, R5 ;  /* 0x0000000502027220 */ /* 0x000fce0000410000 */
.L_x_31563:
[----:B------:R-:W-:Y:S05]  /*0860*/  BSYNC.RECONVERGENT B0 ;  /* 0x0000000000007941 */ /* 0x000fea0003800200 */
.L_x_31562:
        /* <DEDUP_REMOVED lines=11> */
.L_x_31561:
[----:B------:R-:W-:Y:S05]  /*0920*/  BSYNC.RECONVERGENT B1 ;  /* 0x0000000000017941 */ /* 0x000fea0003800200 */
.L_x_31560:
[----:B------:R-:W-:Y:S01]  /*0930*/  IADD3 R3, PT, PT, R17, 0x80, RZ ;  /* 0x0000008011037810 */ /* 0x000fe20007ffe0ff */
[----:B------:R-:W-:Y:S03]  /*0940*/  BSSY.RECONVERGENT B1, `(.L_x_31570) ;  /* 0x0000051000017945 */ /* 0x000fe60003800200 */
        /* <DEDUP_REMOVED lines=32> */
.L_x_31577:
[----:B------:R-:W-:Y:S01]  /*0b50*/  FSETP.GEU.FTZ.AND P0, PT, R7, -R11, PT ;  /* 0x8000000b0700720b */ /* 0x000fe20003f1e000 */
[----:B------:R-:W-:-:S12]  /*0b60*/  FADD.FTZ R9, R9, -1 ;  /* 0xbf80000009097421 */ /* 0x000fd80000010000 */
[----:B------:R-:W-:-:S07]  /*0b70*/  @!P0 FADD.FTZ R9, R9, -1 ;  /* 0xbf80000009098421 */ /* 0x000fce0000010000 */
.L_x_31576:
[----:B------:R-:W-:Y:S05]  /*0b80*/  BSYNC.RECONVERGENT B2 ;  /* 0x0000000000027941 */ /* 0x000fea0003800200 */
.L_x_31575:
[----:B------:R-:W-:Y:S01]  /*0b90*/  FFMA.FTZ R4, -R11, R9, R4 ;  /* 0x000000090b047223 */ /* 0x000fe20000010104 */
[----:B------:R-:W-:Y:S06]  /*0ba0*/  BRA `(.L_x_31573) ;  /* 0x0000000000787947 */ /* 0x000fec0003800000 */
.L_x_31574:
        /* <DEDUP_REMOVED lines=14> */
.L_x_31580:
        /* <DEDUP_REMOVED lines=13> */
.L_x_31579:
[----:B------:R-:W-:Y:S05]  /*0d60*/  BSYNC.RECONVERGENT B2 ;  /* 0x0000000000027941 */ /* 0x000fea0003800200 */
.L_x_31578:
[----:B------:R-:W-:-:S04]  /*0d70*/  FMUL.FTZ R7, R6, 1.1920928955078125e-07 ;  /* 0x3400000006077820 */ /* 0x000fc80000410000 */
[----:B------:R-:W-:-:S07]  /*0d80*/  FMUL.FTZ R4, R4, R7 ;  /* 0x0000000704047220 */ /* 0x000fce0000410000 */
.L_x_31573:
[----:B------:R-:W-:Y:S05]  /*0d90*/  BSYNC.RECONVERGENT B0 ;  /* 0x0000000000007941 */ /* 0x000fea0003800200 */
.L_x_31572:
        /* <DEDUP_REMOVED lines=11> */
.L_x_31571:
[----:B------:R-:W-:Y:S05]  /*0e50*/  BSYNC.RECONVERGENT B1 ;  /* 0x0000000000017941 */ /* 0x000fea0003800200 */
.L_x_31570:
        /* <DEDUP_REMOVED lines=34> */
.L_x_31588:
[----:B------:R-:W-:Y:S01]  /*1080*/  FSETP.GEU.FTZ.AND P0, PT, R9, -R11, PT ;  /* 0x8000000b0900720b */ /* 0x000fe20003f1e000 */
[----:B------:R-:W-:-:S12]  /*1090*/  FADD.FTZ R7, R7, -1 ;  /* 0xbf80000007077421 */ /* 0x000fd80000010000 */
[----:B------:R-:W-:-:S07]  /*10a0*/  @!P0 FADD.FTZ R7, R7, -1 ;  /* 0xbf80000007078421 */ /* 0x000fce0000010000 */
.L_x_31587:
[----:B------:R-:W-:Y:S05]  /*10b0*/  BSYNC.RECONVERGENT B2 ;  /* 0x0000000000027941 */ /* 0x000fea0003800200 */
.L_x_31586:
[----:B------:R-:W-:Y:S01]  /*10c0*/  FFMA.FTZ R6, -R11, R7, R6 ;  /* 0x000000070b067223 */ /* 0x000fe20000010106 */
[----:B------:R-:W-:Y:S06]  /*10d0*/  BRA `(.L_x_31584) ;  /* 0x0000000000787947 */ /* 0x000fec0003800000 */
.L_x_31585:
        /* <DEDUP_REMOVED lines=14> */
.L_x_31591:
        /* <DEDUP_REMOVED lines=13> */
.L_x_31590:
[----:B------:R-:W-:Y:S05]  /*1290*/  BSYNC.RECONVERGENT B2 ;  /* 0x0000000000027941 */ /* 0x000fea0003800200 */
.L_x_31589:
[----:B------:R-:W-:-:S04]  /*12a0*/  FMUL.FTZ R7, R7, 1.1920928955078125e-07 ;  /* 0x3400000007077820 */ /* 0x000fc80000410000 */
[----:B------:R-:W-:-:S07]  /*12b0*/  FMUL.FTZ R6, R6, R7 ;  /* 0x0000000706067220 */ /* 0x000fce0000410000 */
.L_x_31584:
[----:B------:R-:W-:Y:S05]  /*12c0*/  BSYNC.RECONVERGENT B0 ;  /* 0x0000000000007941 */ /* 0x000fea0003800200 */
.L_x_31583:
        /* <DEDUP_REMOVED lines=11> */
.L_x_31582:
[----:B------:R-:W-:Y:S05]  /*1380*/  BSYNC.RECONVERGENT B1 ;  /* 0x0000000000017941 */ /* 0x000fea0003800200 */
.L_x_31581:
        /* <DEDUP_REMOVED lines=34> */
.L_x_31599:
[----:B------:R-:W-:Y:S01]  /*15b0*/  FSETP.GEU.FTZ.AND P0, PT, R10, -R14, PT ;  /* 0x8000000e0a00720b */ /* 0x000fe20003f1e000 */
[----:B------:R-:W-:-:S12]  /*15c0*/  FADD.FTZ R8, R8, -1 ;  /* 0xbf80000008087421 */ /* 0x000fd80000010000 */
[----:B------:R-:W-:-:S07]  /*15d0*/  @!P0 FADD.FTZ R8, R8, -1 ;  /* 0xbf80000008088421 */ /* 0x000fce0000010000 */
.L_x_31598:
[----:B------:R-:W-:Y:S05]  /*15e0*/  BSYNC.RECONVERGENT B2 ;  /* 0x0000000000027941 */ /* 0x000fea0003800200 */
.L_x_31597:
[----:B------:R-:W-:Y:S01]  /*15f0*/  FFMA.FTZ R7, -R14, R8, R7 ;  /* 0x000000080e077223 */ /* 0x000fe20000010107 */
[----:B------:R-:W-:Y:S06]  /*1600*/  BRA `(.L_x_31595) ;  /* 0x0000000000787947 */ /* 0x000fec0003800000 */
.L_x_31596:
        /* <DEDUP_REMOVED lines=14> */
.L_x_31602:
        /* <DEDUP_REMOVED lines=13> */
.L_x_31601:
[----:B------:R-:W-:Y:S05]  /*17c0*/  BSYNC.RECONVERGENT B2 ;  /* 0x0000000000027941 */ /* 0x000fea0003800200 */
.L_x_31600:
[----:B------:R-:W-:-:S04]  /*17d0*/  FMUL.FTZ R8, R8, 1.1920928955078125e-07 ;  /* 0x3400000008087820 */ /* 0x000fc80000410000 */
[----:B------:R-:W-:-:S07]  /*17e0*/  FMUL.FTZ R7, R7, R8 ;  /* 0x0000000807077220 */ /* 0x000fce0000410000 */
.L_x_31595:
[----:B------:R-:W-:Y:S05]  /*17f0*/  BSYNC.RECONVERGENT B0 ;  /* 0x0000000000007941 */ /* 0x000fea0003800200 */
.L_x_31594:
        /* <DEDUP_REMOVED lines=11> */
.L_x_31593:
[----:B------:R-:W-:Y:S05]  /*18b0*/  BSYNC.RECONVERGENT B1 ;  /* 0x0000000000017941 */ /* 0x000fea0003800200 */
.L_x_31592:
        /* <DEDUP_REMOVED lines=34> */
.L_x_31610:
[----:B------:R-:W-:Y:S01]  /*1ae0*/  FSETP.GEU.FTZ.AND P0, PT, R10, -R18, PT ;  /* 0x800000120a00720b */ /* 0x000fe20003f1e000 */
[----:B------:R-:W-:-:S12]  /*1af0*/  FADD.FTZ R14, R14, -1 ;  /* 0xbf8000000e0e7421 */ /* 0x000fd80000010000 */
[----:B------:R-:W-:-:S07]  /*1b00*/  @!P0 FADD.FTZ R14, R14, -1 ;  /* 0xbf8000000e0e8421 */ /* 0x000fce0000010000 */
.L_x_31609:
[----:B------:R-:W-:Y:S05]  /*1b10*/  BSYNC.RECONVERGENT B2 ;  /* 0x0000000000027941 */ /* 0x000fea0003800200 */
.L_x_31608:
[----:B------:R-:W-:Y:S01]  /*1b20*/  FFMA.FTZ R7, -R18, R14, R7 ;  /* 0x0000000e12077223 */ /* 0x000fe20000010107 */
[----:B------:R-:W-:Y:S06]  /*1b30*/  BRA `(.L_x_31606) ;  /* 0x0000000000787947 */ /* 0x000fec0003800000 */
.L_x_31607:
        /* <DEDUP_REMOVED lines=14> */
.L_x_31613:
        /* <DEDUP_REMOVED lines=13> */
.L_x_31612:
[----:B------:R-:W-:Y:S05]  /*1cf0*/  BSYNC.RECONVERGENT B2 ;  /* 0x0000000000027941 */ /* 0x000fea0003800200 */
.L_x_31611:
[----:B------:R-:W-:-:S04]  /*1d00*/  FMUL.FTZ R10, R9, 1.1920928955078125e-07 ;  /* 0x34000000090a7820 */ /* 0x000fc80000410000 */
[----:B------:R-:W-:-:S07]  /*1d10*/  FMUL.FTZ R7, R7, R10 ;  /* 0x0000000a07077220 */ /* 0x000fce0000410000 */
.L_x_31606:
[----:B------:R-:W-:Y:S05]  /*1d20*/  BSYNC.RECONVERGENT B0 ;  /* 0x0000000000007941 */ /* 0x000fea0003800200 */
.L_x_31605:
        /* <DEDUP_REMOVED lines=11> */
.L_x_31604:
[----:B------:R-:W-:Y:S05]  /*1de0*/  BSYNC.RECONVERGENT B1 ;  /* 0x0000000000017941 */ /* 0x000fea0003800200 */
.L_x_31603:
        /* <DEDUP_REMOVED lines=34> */
.L_x_31621:
[----:B------:R-:W-:Y:S01]  /*2010*/  FSETP.GEU.FTZ.AND P0, PT, R14, -R18, PT ;  /* 0x800000120e00720b */ /* 0x000fe20003f1e000 */
[----:B------:R-:W-:-:S12]  /*2020*/  FADD.FTZ R10, R10, -1 ;  /* 0xbf8000000a0a7421 */ /* 0x000fd80000010000 */
[----:B------:R-:W-:-:S07]  /*2030*/  @!P0 FADD.FTZ R10, R10, -1 ;  /* 0xbf8000000a0a8421 */ /* 0x000fce0000010000 */
.L_x_31620:
[----:B------:R-:W-:Y:S05]  /*2040*/  BSYNC.RECONVERGENT B2 ;  /* 0x0000000000027941 */ /* 0x000fea0003800200 */
.L_x_31619:
[----:B------:R-:W-:Y:S01]  /*2050*/  FFMA.FTZ R9, -R18, R10, R9 ;  /* 0x0000000a12097223 */ /* 0x000fe20000010109 */
[----:B------:R-:W-:Y:S06]  /*2060*/  BRA `(.L_x_31617) ;  /* 0x0000000000787947 */ /* 0x000fec0003800000 */
.L_x_31618:
        /* <DEDUP_REMOVED lines=14> */
.L_x_31624:
        /* <DEDUP_REMOVED lines=13> */
.L_x_31623:
[----:B------:R-:W-:Y:S05]  /*2220*/  BSYNC.RECONVERGENT B2 ;  /* 0x0000000000027941 */ /* 0x000fea0003800200 */
.L_x_31622:
[----:B------:R-:W-:-:S04]  /*2230*/  FMUL.FTZ R10, R10, 1.1920928955078125e-07 ;  /* 0x340000000a0a7820 */ /* 0x000fc80000410000 */
[----:B------:R-:W-:-:S07]  /*2240*/  FMUL.FTZ R9, R9, R10 ;  /* 0x0000000a09097220 */ /* 0x000fce0000410000 */
.L_x_31617:
[----:B------:R-:W-:Y:S05]  /*2250*/  BSYNC.RECONVERGENT B0 ;  /* 0x0000000000007941 */ /* 0x000fea0003800200 */
.L_x_31616:
        /* <DEDUP_REMOVED lines=11> */
.L_x_31615:
[----:B------:R-:W-:Y:S05]  /*2310*/  BSYNC.RECONVERGENT B1 ;  /* 0x0000000000017941 */ /* 0x000fea0003800200 */
.L_x_31614:
        /* <DEDUP_REMOVED lines=34> */
.L_x_31632:
[----:B------:R-:W-:Y:S01]  /*2540*/  FSETP.GEU.FTZ.AND P0, PT, R14, -R20, PT ;  /* 0x800000140e00720b */ /* 0x000fe20003f1e000 */
[----:B------:R-:W-:-:S12]  /*2550*/  FADD.FTZ R18, R18, -1 ;  /* 0xbf80000012127421 */ /* 0x000fd80000010000 */
[----:B------:R-:W-:-:S07]  /*2560*/  @!P0 FADD.FTZ R18, R18, -1 ;  /* 0xbf80000012128421 */ /* 0x000fce0000010000 */
.L_x_31631:
[----:B------:R-:W-:Y:S05]  /*2570*/  BSYNC.RECONVERGENT B2 ;  /* 0x0000000000027941 */ /* 0x000fea0003800200 */
.L_x_31630:
[----:B------:R-:W-:Y:S01]  /*2580*/  FFMA.FTZ R9, -R20, R18, R9 ;  /* 0x0000001214097223 */ /* 0x000fe20000010109 */
[----:B------:R-:W-:Y:S06]  /*2590*/  BRA `(.L_x_31628) ;  /* 0x0000000000787947 */ /* 0x000fec0003800000 */
.L_x_31629:
        /* <DEDUP_REMOVED lines=14> */
.L_x_31635:
        /* <DEDUP_REMOVED lines=13> */
.L_x_31634:
[----:B------:R-:W-:Y:S05]  /*2750*/  BSYNC.RECONVERGENT B2 ;  /* 0x0000000000027941 */ /* 0x000fea0003800200 */
.L_x_31633:
[----:B------:R-:W-:-:S04]  /*2760*/  FMUL.FTZ R14, R11, 1.1920928955078125e-07 ;  /* 0x340000000b0e7820 */ /* 0x000fc80000410000 */
[----:B------:R-:W-:-:S07]  /*2770*/  FMUL.FTZ R9, R9, R14 ;  /* 0x0000000e09097220 */ /* 0x000fce0000410000 */
.L_x_31628:
[----:B------:R-:W-:Y:S05]  /*2780*/  BSYNC.RECONVERGENT B0 ;  /* 0x0000000000007941 */ /* 0x000fea0003800200 */
.L_x_31627:
        /* <DEDUP_REMOVED lines=11> */
.L_x_31626:
[----:B------:R-:W-:Y:S05]  /*2840*/  BSYNC.RECONVERGENT B1 ;  /* 0x0000000000017941 */ /* 0x000fea0003800200 */
.L_x_31625:
        /* <DEDUP_REMOVED lines=34> */
.L_x_31643:
[----:B------:R-:W-:Y:S01]  /*2a70*/  FSETP.GEU.FTZ.AND P0, PT, R15, -R19, PT ;  /* 0x800000130f00720b */ /* 0x000fe20003f1e000 */
[----:B------:R-:W-:-:S12]  /*2a80*/  FADD.FTZ R13, R13, -1 ;  /* 0xbf8000000d0d7421 */ /* 0x000fd80000010000 */
[----:B------:R-:W-:-:S07]  /*2a90*/  @!P0 FADD.FTZ R13, R13, -1 ;  /* 0xbf8000000d0d8421 */ /* 0x000fce0000010000 */
.L_x_31642:
[----:B------:R-:W-:Y:S05]  /*2aa0*/  BSYNC.RECONVERGENT B2 ;  /* 0x0000000000027941 */ /* 0x000fea0003800200 */
.L_x_31641:
[----:B------:R-:W-:Y:S01]  /*2ab0*/  FFMA.FTZ R10, -R19, R13, R10 ;  /* 0x0000000d130a7223 */ /* 0x000fe2000001010a */
[----:B------:R-:W-:Y:S06]  /*2ac0*/  BRA `(.L_x_31639) ;  /* 0x0000000000787947 */ /* 0x000fec0003800000 */
.L_x_31640:
        /* <DEDUP_REMOVED lines=14> */
.L_x_31646:
        /* <DEDUP_REMOVED lines=13> */
.L_x_31645:
[----:B------:R-:W-:Y:S05]  /*2c80*/  BSYNC.RECONVERGENT B2 ;  /* 0x0000000000027941 */ /* 0x000fea0003800200 */
.L_x_31644:
[----:B------:R-:W-:-:S04]  /*2c90*/  FMUL.FTZ R13, R13, 1.1920928955078125e-07 ;  /* 0x340000000d0d7820 */ /* 0x000fc80000410000 */
[----:B------:R-:W-:-:S07]  /*2ca0*/  FMUL.FTZ R10, R10, R13 ;  /* 0x0000000d0a0a7220 */ /* 0x000fce0000410000 */
.L_x_31639:
[----:B------:R-:W-:Y:S05]  /*2cb0*/  BSYNC.RECONVERGENT B0 ;  /* 0x0000000000007941 */ /* 0x000fea0003800200 */
.L_x_31638:
        /* <DEDUP_REMOVED lines=11> */
.L_x_31637:
[----:B------:R-:W-:Y:S05]  /*2d70*/  BSYNC.RECONVERGENT B1 ;  /* 0x0000000000017941 */ /* 0x000fea0003800200 */
.L_x_31636:
        /* <DEDUP_REMOVED lines=16> */
.L_x_31649:
[----:B------:R-:W-:-:S13]  /*2e80*/  ISETP.GE.U32.AND P0, PT, R17, R16, PT ;  /* 0x000000101100720c */ /* 0x000fda0003f06070 */
[----:B------:R-:W-:Y:S05]  /*2e90*/  @P0 BRA `(.L_x_31651) ;  /* 0x0000000000300947 */ /* 0x000fea0003800000 */
[----:B-1----:R-:W1:Y:S01]  /*2ea0*/  LDC.64 R2, c[0x0][0x388] ;  /* 0x0000e200ff027b82 */ /* 0x002e620000000a00 */
[----:B------:R-:W-:Y:S02]  /*2eb0*/  IMAD.IADD R11, R0, 0x1, R17 ;  /* 0x00000001000b7824 */ /* 0x000fe400078e0211 */
[----:B------:R-:W-:Y:S02]  /*2ec0*/  VIADD R17, R17, 0x80 ;  /* 0x0000008011117836 */ /* 0x000fe40000000000 */
[----:B-1----:R-:W-:-:S05]  /*2ed0*/  IMAD.WIDE.U32 R2, R11, 0x2, R2 ;  /* 0x000000020b027825 */ /* 0x002fca00078e0002 */
[----:B------:R2:W-:Y:S02]  /*2ee0*/  STG.E.U16 desc[UR4][R2.64], R5 ;  /* 0x0000000502007986 */ /* 0x0005e4000c101504 */
.L_x_31650:
[----:B------:R-:W-:-:S13]  /*2ef0*/  ISETP.GE.U32.AND P0, PT, R17, R16, PT ;  /* 0x000000101100720c */ /* 0x000fda0003f06070 */
[----:B------:R-:W-:Y:S05]  /*2f00*/  @P0 BRA `(.L_x_31652) ;  /* 0x0000000000300947 */ /* 0x000fea0003800000 */
[----:B-12---:R-:W1:Y:S01]  /*2f10*/  LDC.64 R2, c[0x0][0x388] ;  /* 0x0000e200ff027b82 */ /* 0x006e620000000a00 */
[----:B------:R-:W-:Y:S02]  /*2f20*/  IMAD.IADD R5, R0, 0x1, R17 ;  /* 0x0000000100057824 */ /* 0x000fe400078e0211 */
[----:B------:R-:W-:Y:S02]  /*2f30*/  VIADD R17, R17, 0x80 ;  /* 0x0000008011117836 */ /* 0x000fe40000000000 */
[----:B-1----:R-:W-:-:S05]  /*2f40*/  IMAD.WIDE.U32 R2, R5, 0x2, R2 ;  /* 0x0000000205027825 */ /* 0x002fca00078e0002 */
[----:B------:R2:W-:Y:S02]  /*2f50*/  STG.E.U16 desc[UR4][R2.64], R6 ;  /* 0x0000000602007986 */ /* 0x0005e4000c101504 */
.L_x_31651:
[----:B------:R-:W-:-:S13]  /*2f60*/  ISETP.GE.U32.AND P0, PT, R17, R16, PT ;  /* 0x000000101100720c */ /* 0x000fda0003f06070 */
[----:B------:R-:W-:Y:S05]  /*2f70*/  @P0 BRA `(.L_x_31653) ;  /* 0x0000000000340947 */ /* 0x000fea0003800000 */
[----:B-12---:R-:W1:Y:S01]  /*2f80*/  LDC.64 R2, c[0x0][0x388] ;  /* 0x0000e200ff027b82 */ /* 0x006e620000000a00 */
[----:B------:R-:W-:Y:S02]  /*2f90*/  IMAD.IADD R5, R0, 0x1, R17 ;  /* 0x0000000100057824 */ /* 0x000fe400078e0211 */
[----:B------:R-:W-:Y:S02]  /*2fa0*/  VIADD R17, R17, 0x80 ;  /* 0x0000008011117836 */ /* 0x000fe40000000000 */
[----:B-1----:R-:W-:-:S05]  /*2fb0*/  IMAD.WIDE.U32 R2, R5, 0x2, R2 ;  /* 0x0000000205027825 */ /* 0x002fca00078e0002 */
[----:B------:R3:W-:Y:S02]  /*2fc0*/  STG.E.U16 desc[UR4][R2.64], R7 ;  /* 0x0000000702007986 */ /* 0x0007e4000c101504 */
.L_x_31652:
        /* <DEDUP_REMOVED lines=8> */
.L_x_31653:
[----:B------:R-:W-:Y:S05]  /*3050*/  BSYNC.RELIABLE B1 ;  /* 0x0000000000017941 */ /* 0x000fea0003800100 */
.L_x_31648:
[----:B------:R-:W-:-:S13]  /*3060*/  ISETP.GE.U32.AND P0, PT, R17, R16, PT ;  /* 0x000000101100720c */ /* 0x000fda0003f06070 */
[----:B-123--:R-:W1:Y:S01]  /*3070*/  @!P0 LDC.64 R2, c[0x0][0x388] ;  /* 0x0000e200ff028b82 */ /* 0x00ee620000000a00 */
[----:B------:R-:W-:Y:S01]  /*3080*/  @!P0 IMAD.IADD R5, R0, 0x1, R17 ;  /* 0x0000000100058824 */ /* 0x000fe200078e0211 */
[----:B------:R-:W-:-:S03]  /*3090*/  @!P0 IADD3 R17, PT, PT, R17, 0x80, RZ ;  /* 0x0000008011118810 */ /* 0x000fc60007ffe0ff */
[----:B-1----:R-:W-:-:S05]  /*30a0*/  @!P0 IMAD.WIDE.U32 R2, R5, 0x2, R2 ;  /* 0x0000000205028825 */ /* 0x002fca00078e0002 */
[----:B------:R4:W-:Y:S02]  /*30b0*/  @!P0 STG.E.U16 desc[UR4][R2.64], R9 ;  /* 0x0000000902008986 */ /* 0x0009e4000c101504 */
.L_x_31654:
[----:B------:R-:W-:Y:S05]  /*30c0*/  BSYNC.RECONVERGENT B0 ;  /* 0x0000000000007941 */ /* 0x000fea0003800200 */
.L_x_31647:
        /* <DEDUP_REMOVED lines=8> */
.L_x_31559:
        /* <DEDUP_REMOVED lines=13> */
[----:B------:R-:W-:Y:S01]  /*3220*/  LOP3.LUT R7, R8, 0x7fffff, RZ, 0xc0, !PT ;  /* 0x007fffff08077812 */ /* 0x000fe200078ec0ff */
[----:B------:R-:W-:-:S03]  /*3230*/  IMAD.MOV.U32 R6, RZ, RZ, R8 ;  /* 0x000000ffff067224 */ /* 0x000fc600078e0008 */
        /* <DEDUP_REMOVED lines=30> */
.L_x_31659:
[----:B------:R-:W-:Y:S05]  /*3420*/  BSYNC.RECONVERGENT B1 ;  /* 0x0000000000017941 */ /* 0x000fea0003800200 */
.L_x_31658:
[----:B------:R-:W-:Y:S01]  /*3430*/  FFMA.FTZ R6, -R13, R17, R8 ;  /* 0x000000110d067223 */ /* 0x000fe20000010108 */
[----:B------:R-:W-:Y:S06]  /*3440*/  BRA `(.L_x_31656) ;  /* 0x0000000000787947 */ /* 0x000fec0003800000 */
.L_x_31657:
        /* <DEDUP_REMOVED lines=14> */
.L_x_31662:
        /* <DEDUP_REMOVED lines=13> */
.L_x_31661:
[----:B------:R-:W-:Y:S05]  /*3600*/  BSYNC.RECONVERGENT B1 ;  /* 0x0000000000017941 */ /* 0x000fea0003800200 */
.L_x_31660:
[----:B0-----:R-:W-:-:S04]  /*3610*/  FMUL.FTZ R13, R15, 1.1920928955078125e-07 ;  /* 0x340000000f0d7820 */ /* 0x001fc80000410000 */
[----:B------:R-:W-:-:S07]  /*3620*/  FMUL.FTZ R6, R6, R13 ;  /* 0x0000000d06067220 */ /* 0x000fce0000410000 */
.L_x_31656:
[----:B------:R-:W-:Y:S05]  /*3630*/  BSYNC.RECONVERGENT B0 ;  /* 0x0000000000007941 */ /* 0x000fea0003800200 */
.L_x_31655:
[C---:B------:R-:W-:Y:S01]  /*3640*/  FSETP.NAN.FTZ.AND P0, PT, |R6|.reuse, |R6|, PT ;  /* 0x400000060600720b */ /* 0x040fe20003f18200 */
[----:B------:R-:W-:Y:S01]  /*3650*/  BSSY.RECONVERGENT B0, `(.L_x_31663) ;  /* 0x0000049000007945 */ /* 0x000fe20003800200 */
[----:B------:R-:W-:-:S04]  /*3660*/  LOP3.LUT R13, R6, 0x80000000, R3, 0xb8, !PT ;  /* 0x80000000060d7812 */ /* 0x000fc800078eb803 */
        /* <DEDUP_REMOVED lines=35> */
.L_x_31668:
[----:B------:R-:W-:Y:S01]  /*38a0*/  FSETP.GEU.FTZ.AND P0, PT, R14, -R9, PT ;  /* 0x800000090e00720b */ /* 0x000fe20003f1e000 */
[----:B------:R-:W-:-:S12]  /*38b0*/  FADD.FTZ R17, R17, -1 ;  /* 0xbf80000011117421 */ /* 0x000fd80000010000 */
[----:B------:R-:W-:-:S07]  /*38c0*/  @!P0 FADD.FTZ R17, R17, -1 ;  /* 0xbf80000011118421 */ /* 0x000fce0000010000 */
.L_x_31667:
[----:B------:R-:W-:Y:S05]  /*38d0*/  BSYNC.RECONVERGENT B1 ;  /* 0x0000000000017941 */ /* 0x000fea0003800200 */
.L_x_31666:
[----:B------:R-:W-:Y:S01]  /*38e0*/  FFMA.FTZ R10, -R9, R17, R8 ;  /* 0x00000011090a7223 */ /* 0x000fe20000010108 */
[----:B------:R-:W-:Y:S06]  /*38f0*/  BRA `(.L_x_31664) ;  /* 0x0000000000787947 */ /* 0x000fec0003800000 */
.L_x_31665:
        /* <DEDUP_REMOVED lines=14> */
.L_x_31671:
        /* <DEDUP_REMOVED lines=13> */
.L_x_31670:
[----:B------:R-:W-:Y:S05]  /*3ab0*/  BSYNC.RECONVERGENT B1 ;  /* 0x0000000000017941 */ /* 0x000fea0003800200 */
.L_x_31669:
[----:B------:R-:W-:-:S04]  /*3ac0*/  FMUL.FTZ R10, R14, 1.1920928955078125e-07 ;  /* 0x340000000e0a7820 */ /* 0x000fc80000410000 */
[----:B------:R-:W-:-:S07]  /*3ad0*/  FMUL.FTZ R10, R9, R10 ;  /* 0x0000000a090a7220 */ /* 0x000fce0000410000 */
.L_x_31664:
[----:B------:R-:W-:Y:S05]  /*3ae0*/  BSYNC.RECONVERGENT B0 ;  /* 0x0000000000007941 */ /* 0x000fea0003800200 */
.L_x_31663:
[C---:B------:R-:W-:Y:S01]  /*3af0*/  FSETP.NAN.FTZ.AND P0, PT, |R10|.reuse, |R10|, PT ;  /* 0x4000000a0a00720b */ /* 0x040fe20003f18200 */
[----:B0----5:R-:W-:Y:S01]  /*3b00*/  HADD2.F32 R15, -RZ, R11.H0_H0 ;  /* 0x2000000bff0f7230 */ /* 0x021fe20000004100 */
[C---:B------:R-:W-:Y:S01]  /*3b10*/  LOP3.LUT R9, R10.reuse, 0x80000000, R3, 0xb8, !PT ;  /* 0x800000000a097812 */ /* 0x040fe200078eb803 */
[----:B------:R-:W-:Y:S03]  /*3b20*/  BSSY.RECONVERGENT B0, `(.L_x_31672) ;  /* 0x0000047000007945 */ /* 0x000fe60003800200 */
[----:B------:R-:W-:Y:S02]  /*3b30*/  FSEL R9, R10, R9, P0 ;  /* 0x000000090a097208 */ /* 0x000fe40000000000 */
[----:B------:R-:W-:Y:S02]  /*3b40*/  MOV R10, R8 ;  /* 0x00000008000a7202 */ /* 0x000fe40000000f00 */
        /* <DEDUP_REMOVED lines=32> */
.L_x_31677:
[----:B------:R-:W-:Y:S01]  /*3d50*/  FSETP.GEU.FTZ.AND P0, PT, R14, -R13, PT ;  /* 0x8000000d0e00720b */ /* 0x000fe20003f1e000 */
[----:B------:R-:W-:-:S12]  /*3d60*/  FADD.FTZ R19, R19, -1 ;  /* 0xbf80000013137421 */ /* 0x000fd80000010000 */
[----:B------:R-:W-:-:S07]  /*3d70*/  @!P0 FADD.FTZ R19, R19, -1 ;  /* 0xbf80000013138421 */ /* 0x000fce0000010000 */
.L_x_31676:
[----:B------:R-:W-:Y:S05]  /*3d80*/  BSYNC.RECONVERGENT B1 ;  /* 0x0000000000017941 */ /* 0x000fea0003800200 */
.L_x_31675:
[----:B------:R-:W-:Y:S01]  /*3d90*/  FFMA.FTZ R10, -R13, R19, R8 ;  /* 0x000000130d0a7223 */ /* 0x000fe20000010108 */
[----:B------:R-:W-:Y:S06]  /*3da0*/  BRA `(.L_x_31673) ;  /* 0x0000000000787947 */ /* 0x000fec0003800000 */
.L_x_31674:
        /* <DEDUP_REMOVED lines=14> */
.L_x_31680:
        /* <DEDUP_REMOVED lines=13> */
.L_x_31679:
[----:B------:R-:W-:Y:S05]  /*3f60*/  BSYNC.RECONVERGENT B1 ;  /* 0x0000000000017941 */ /* 0x000fea0003800200 */
.L_x_31678:
[----:B0-----:R-:W-:-:S04]  /*3f70*/  FMUL.FTZ R13, R16, 1.1920928955078125e-07 ;  /* 0x34000000100d7820 */ /* 0x001fc80000410000 */
[----:B------:R-:W-:-:S07]  /*3f80*/  FMUL.FTZ R10, R10, R13 ;  /* 0x0000000d0a0a7220 */ /* 0x000fce0000410000 */
.L_x_31673:
[----:B------:R-:W-:Y:S05]  /*3f90*/  BSYNC.RECONVERGENT B0 ;  /* 0x0000000000007941 */ /* 0x000fea0003800200 */
.L_x_31672:
[C---:B------:R-:W-:Y:S01]  /*3fa0*/  FSETP.NAN.FTZ.AND P0, PT, |R10|.reuse, |R10|, PT ;  /* 0x4000000a0a00720b */ /* 0x040fe20003f18200 */
[----:B------:R-:W-:Y:S01]  /*3fb0*/  BSSY.RECONVERGENT B0, `(.L_x_31681) ;  /* 0x0000049000007945 */ /* 0x000fe20003800200 */
[----:B------:R-:W-:Y:S01]  /*3fc0*/  LOP3.LUT R13, R10, 0x80000000, R3, 0xb8, !PT ;  /* 0x800000000a0d7812 */ /* 0x000fe200078eb803 */
[----:B------:R-:W-:-:S03]  /*3fd0*/  IMAD.MOV.U32 R14, RZ, RZ, R8 ;  /* 0x000000ffff0e7224 */ /* 0x000fc600078e0008 */
        /* <DEDUP_REMOVED lines=34> */
.L_x_31686:
[----:B------:R-:W-:Y:S01]  /*4200*/  FSETP.GEU.FTZ.AND P0, PT, R16, -R11, PT ;  /* 0x8000000b1000720b */ /* 0x000fe20003f1e000 */
[----:B------:R-:W-:-:S12]  /*4210*/  FADD.FTZ R17, R17, -1 ;  /* 0xbf80000011117421 */ /* 0x000fd80000010000 */
[----:B------:R-:W-:-:S07]  /*4220*/  @!P0 FADD.FTZ R17, R17, -1 ;  /* 0xbf80000011118421 */ /* 0x000fce0000010000 */
.L_x_31685:
[----:B------:R-:W-:Y:S05]  /*4230*/  BSYNC.RECONVERGENT B1 ;  /* 0x0000000000017941 */ /* 0x000fea0003800200 */
.L_x_31684:
[----:B------:R-:W-:Y:S01]  /*4240*/  FFMA.FTZ R14, -R11, R17, R8 ;  /* 0x000000110b0e7223 */ /* 0x000fe20000010108 */
[----:B------:R-:W-:Y:S06]  /*4250*/  BRA `(.L_x_31682) ;  /* 0x0000000000787947 */ /* 0x000fec0003800000 */
.L_x_31683:
        /* <DEDUP_REMOVED lines=14> */
.L_x_31689:
        /* <DEDUP_REMOVED lines=13> */
.L_x_31688:
[----:B------:R-:W-:Y:S05]  /*4410*/  BSYNC.RECONVERGENT B1 ;  /* 0x0000000000017941 */ /* 0x000fea0003800200 */
.L_x_31687:
[----:B------:R-:W-:-:S04]  /*4420*/  FMUL.FTZ R14, R16, 1.1920928955078125e-07 ;  /* 0x34000000100e7820 */ /* 0x000fc80000410000 */
[----:B------:R-:W-:-:S07]  /*4430*/  FMUL.FTZ R14, R11, R14 ;  /* 0x0000000e0b0e7220 */ /* 0x000fce0000410000 */
.L_x_31682:
[----:B------:R-:W-:Y:S05]  /*4440*/  BSYNC.RECONVERGENT B0 ;  /* 0x0000000000007941 */ /* 0x000fea0003800200 */
.L_x_31681:
[C---:B------:R-:W-:Y:S01]  /*4450*/  FSETP.NAN.FTZ.AND P0, PT, |R14|.reuse, |R14|, PT ;  /* 0x4000000e0e00720b */ /* 0x040fe20003f18200 */
[----:B------:R-:W-:Y:S01]  /*4460*/  BSSY.RECONVERGENT B0, `(.L_x_31690) ;  /* 0x0000049000007945 */ /* 0x000fe20003800200 */
[----:B------:R-:W-:Y:S01]  /*4470*/  LOP3.LUT R11, R14, 0x80000000, R3, 0xb8, !PT ;  /* 0x800000000e0b7812 */ /* 0x000fe200078eb803 */
[----:B------:R-:W-:-:S03]  /*4480*/  IMAD.MOV.U32 R16, RZ, RZ, R8 ;  /* 0x000000ffff107224 */ /* 0x000fc600078e0008 */
        /* <DEDUP_REMOVED lines=34> */
.L_x_31695:
[----:B------:R-:W-:Y:S01]  /*46b0*/  FSETP.GEU.FTZ.AND P0, PT, R17, -R13, PT ;  /* 0x8000000d1100720b */ /* 0x000fe20003f1e000 */
[----:B------:R-:W-:-:S12]  /*46c0*/  FADD.FTZ R15, R15, -1 ;  /* 0xbf8000000f0f7421 */ /* 0x000fd80000010000 */
[----:B------:R-:W-:-:S07]  /*46d0*/  @!P0 FADD.FTZ R15, R15, -1 ;  /* 0xbf8000000f0f8421 */ /* 0x000fce0000010000 */
.L_x_31694:
[----:B------:R-:W-:Y:S05]  /*46e0*/  BSYNC.RECONVERGENT B1 ;  /* 0x0000000000017941 */ /* 0x000fea0003800200 */
.L_x_31693:
[----:B------:R-:W-:Y:S01]  /*46f0*/  FFMA.FTZ R16, -R13, R15, R8 ;  /* 0x0000000f0d107223 */ /* 0x000fe20000010108 */
[----:B------:R-:W-:Y:S06]  /*4700*/  BRA `(.L_x_31691) ;  /* 0x0000000000787947 */ /* 0x000fec0003800000 */
.L_x_31692:
        /* <DEDUP_REMOVED lines=14> */
.L_x_31698:
        /* <DEDUP_REMOVED lines=13> */
.L_x_31697:
[----:B------:R-:W-:Y:S05]  /*48c0*/  BSYNC.RECONVERGENT B1 ;  /* 0x0000000000017941 */ /* 0x000fea0003800200 */
.L_x_31696:
[----:B------:R-:W-:-:S04]  /*48d0*/  FMUL.FTZ R16, R18, 1.1920928955078125e-07 ;  /* 0x3400000012107820 */ /* 0x000fc80000410000 */
[----:B------:R-:W-:-:S07]  /*48e0*/  FMUL.FTZ R16, R13, R16 ;  /* 0x000000100d107220 */ /* 0x000fce0000410000 */
.L_x_31691:
[----:B------:R-:W-:Y:S05]  /*48f0*/  BSYNC.RECONVERGENT B0 ;  /* 0x0000000000007941 */ /* 0x000fea0003800200 */
.L_x_31690:
[C---:B------:R-:W-:Y:S01]  /*4900*/  FSETP.NAN.FTZ.AND P0, PT, |R16|.reuse, |R16|, PT ;  /* 0x400000101000720b */ /* 0x040fe20003f18200 */
[----:B0-----:R-:W-:Y:S01]  /*4910*/  HADD2.F32 R15, -RZ, R12.H1_H1 ;  /* 0x3000000cff0f7230 */ /* 0x001fe20000004100 */
        /* <DEDUP_REMOVED lines=36> */
.L_x_31704:
[----:B------:R-:W-:Y:S01]  /*4b60*/  FSETP.GEU.FTZ.AND P0, PT, R14, -R17, PT ;  /* 0x800000110e00720b */ /* 0x000fe20003f1e000 */
[----:B------:R-:W-:-:S12]  /*4b70*/  FADD.FTZ R21, R21, -1 ;  /* 0xbf80000015157421 */ /* 0x000fd80000010000 */
[----:B------:R-:W-:-:S07]  /*4b80*/  @!P0 FADD.FTZ R21, R21, -1 ;  /* 0xbf80000015158421 */ /* 0x000fce0000010000 */
.L_x_31703:
[----:B------:R-:W-:Y:S05]  /*4b90*/  BSYNC.RECONVERGENT B1 ;  /* 0x0000000000017941 */ /* 0x000fea0003800200 */
.L_x_31702:
[----:B------:R-:W-:Y:S01]  /*4ba0*/  FFMA.FTZ R12, -R17, R21, R8 ;  /* 0x00000015110c7223 */ /* 0x000fe20000010108 */
[----:B------:R-:W-:Y:S06]  /*4bb0*/  BRA `(.L_x_31700) ;  /* 0x0000000000787947 */ /* 0x000fec0003800000 */
.L_x_31701:
        /* <DEDUP_REMOVED lines=14> */
.L_x_31707:
        /* <DEDUP_REMOVED lines=13> */
.L_x_31706:
[----:B------:R-:W-:Y:S05]  /*4d70*/  BSYNC.RECONVERGENT B1 ;  /* 0x0000000000017941 */ /* 0x000fea0003800200 */
.L_x_31705:
[----:B------:R-:W-:-:S04]  /*4d80*/  FMUL.FTZ R17, R19, 1.1920928955078125e-07 ;  /* 0x3400000013117820 */ /* 0x000fc80000410000 */
[----:B------:R-:W-:-:S07]  /*4d90*/  FMUL.FTZ R12, R12, R17 ;  /* 0x000000110c0c7220 */ /* 0x000fce0000410000 */
.L_x_31700:
[----:B------:R-:W-:Y:S05]  /*4da0*/  BSYNC.RECONVERGENT B0 ;  /* 0x0000000000007941 */ /* 0x000fea0003800200 */
.L_x_31699:
[C---:B------:R-:W-:Y:S01]  /*4db0*/  FSETP.NAN.FTZ.AND P0, PT, |R12|.reuse, |R12|, PT ;  /* 0x4000000c0c00720b */ /* 0x040fe20003f18200 */
[----:B------:R-:W-:Y:S01]  /*4dc0*/  BSSY.RECONVERGENT B0, `(.L_x_31708) ;  /* 0x0000049000007945 */ /* 0x000fe20003800200 */
[----:B------:R-:W-:Y:S01]  /*4dd0*/  LOP3.LUT R17, R12, 0x80000000, R3, 0xb8, !PT ;  /* 0x800000000c117812 */ /* 0x000fe200078eb803 */
[----:B0-----:R-:W-:-:S03]  /*4de0*/  IMAD.MOV.U32 R14, RZ, RZ, R8 ;  /* 0x000000ffff0e7224 */ /* 0x001fc600078e0008 */
        /* <DEDUP_REMOVED lines=34> */
.L_x_31713:
[----:B------:R-:W-:Y:S01]  /*5010*/  FSETP.GEU.FTZ.AND P0, PT, R16, -R15, PT ;  /* 0x8000000f1000720b */ /* 0x000fe20003f1e000 */
[----:B------:R-:W-:-:S12]  /*5020*/  FADD.FTZ R21, R21, -1 ;  /* 0xbf80000015157421 */ /* 0x000fd80000010000 */
[----:B------:R-:W-:-:S07]  /*5030*/  @!P0 FADD.FTZ R21, R21, -1 ;  /* 0xbf80000015158421 */ /* 0x000fce0000010000 */
.L_x_31712:
[----:B------:R-:W-:Y:S05]  /*5040*/  BSYNC.RECONVERGENT B1 ;  /* 0x0000000000017941 */ /* 0x000fea0003800200 */
.L_x_31711:
[----:B------:R-:W-:Y:S01]  /*5050*/  FFMA.FTZ R14, -R15, R21, R8 ;  /* 0x000000150f0e7223 */ /* 0x000fe20000010108 */
[----:B------:R-:W-:Y:S06]  /*5060*/  BRA `(.L_x_31709) ;  /* 0x0000000000787947 */ /* 0x000fec0003800000 */
.L_x_31710:
        /* <DEDUP_REMOVED lines=14> */
.L_x_31716:
        /* <DEDUP_REMOVED lines=13> */
.L_x_31715:
[----:B------:R-:W-:Y:S05]  /*5220*/  BSYNC.RECONVERGENT B1 ;  /* 0x0000000000017941 */ /* 0x000fea0003800200 */
.L_x_31714:
[----:B0-----:R-:W-:-:S04]  /*5230*/  FMUL.FTZ R15, R19, 1.1920928955078125e-07 ;  /* 0x34000000130f7820 */ /* 0x001fc80000410000 */
[----:B------:R-:W-:-:S07]  /*5240*/  FMUL.FTZ R14, R14, R15 ;  /* 0x0000000f0e0e7220 */ /* 0x000fce0000410000 */
.L_x_31709:
[----:B------:R-:W-:Y:S05]  /*5250*/  BSYNC.RECONVERGENT B0 ;  /* 0x0000000000007941 */ /* 0x000fea0003800200 */
.L_x_31708:
        /* <DEDUP_REMOVED lines=37> */
.L_x_31722:
[----:B------:R-:W-:Y:S01]  /*54b0*/  FSETP.GEU.FTZ.AND P0, PT, R4, -R7, PT ;  /* 0x800000070400720b */ /* 0x000fe20003f1e000 */
[----:B------:R-:W-:-:S12]  /*54c0*/  FADD.FTZ R19, R19, -1 ;  /* 0xbf80000013137421 */ /* 0x000fd80000010000 */
[----:B------:R-:W-:-:S07]  /*54d0*/  @!P0 FADD.FTZ R19, R19, -1 ;  /* 0xbf80000013138421 */ /* 0x000fce0000010000 */
.L_x_31721:
[----:B------:R-:W-:Y:S05]  /*54e0*/  BSYNC.RECONVERGENT B1 ;  /* 0x0000000000017941 */ /* 0x000fea0003800200 */
.L_x_31720:
[----:B------:R-:W-:Y:S01]  /*54f0*/  FFMA.FTZ R8, -R7, R19, R8 ;  /* 0x0000001307087223 */ /* 0x000fe20000010108 */
[----:B------:R-:W-:Y:S06]  /*5500*/  BRA `(.L_x_31718) ;  /* 0x0000000000707947 */ /* 0x000fec0003800000 */
.L_x_31719:
        /* <DEDUP_REMOVED lines=12> */
.L_x_31725:
        /* <DEDUP_REMOVED lines=13> */
.L_x_31724:
[----:B------:R-:W-:Y:S05]  /*56a0*/  BSYNC.RECONVERGENT B1 ;  /* 0x0000000000017941 */ /* 0x000fea0003800200 */
.L_x_31723:
[----:B------:R-:W-:-:S04]  /*56b0*/  FMUL.FTZ R8, R7, 1.1920928955078125e-07 ;  /* 0x3400000007087820 */ /* 0x000fc80000410000 */
[----:B------:R-:W-:-:S07]  /*56c0*/  FMUL.FTZ R8, R19, R8 ;  /* 0x0000000813087220 */ /* 0x000fce0000410000 */
.L_x_31718:
[----:B------:R-:W-:Y:S05]  /*56d0*/  BSYNC.RECONVERGENT B0 ;  /* 0x0000000000007941 */ /* 0x000fea0003800200 */
.L_x_31717:
        /* <DEDUP_REMOVED lines=22> */
.L_x_31726:
        /* <DEDUP_REMOVED lines=12> */
.L_x_50197:


//--------------------- .text._ZN2at6native29vectorized_elementwise_kernelILi4ENS0_13AUnaryFunctorIN3c104HalfES4_S4_ZZZNS0_21remainder_kernel_cudaERNS_18TensorIteratorBaseEENKUlvE0_clEvENKUlvE1_clEvEUlS4_S4_E_EESt5arrayIPcLm2EEEEviT0_T1_ --------------------------
	.section	.text._ZN2at6native29vectorized_elementwise_kernelILi4ENS0_13AUnaryFunctorIN3c104HalfES4_S4_ZZZNS0_21remainder_kernel_cudaERNS_18TensorIteratorBaseEENKUlvE0_clEvENKUlvE1_clEvEUlS4_S4_E_EESt5arrayIPcLm2EEEEviT0_T1_,"ax",@progbits
	.align	128
        .global         _ZN2at6native29vectorized_elementwise_kernelILi4ENS0_13AUnaryFunctorIN3c104HalfES4_S4_ZZZNS0_21remainder_kernel_cudaERNS_18TensorIteratorBaseEENKUlvE0_clEvENKUlvE1_clEvEUlS4_S4_E_EESt5arrayIPcLm2EEEEviT0_T1_
        .type           _ZN2at6native29vectorized_elementwise_kernelILi4ENS0_13AUnaryFunctorIN3c104HalfES4_S4_ZZZNS0_21remainder_kernel_cudaERNS_18TensorIteratorBaseEENKUlvE0_clEvENKUlvE1_clEvEUlS4_S4_E_EESt5arrayIPcLm2EEEEviT0_T1_,@function
        .size           _ZN2at6native29vectorized_elementwise_kernelILi4ENS0_13AUnaryFunctorIN3c104HalfES4_S4_ZZZNS0_21remainder_kernel_cudaERNS_18TensorIteratorBaseEENKUlvE0_clEvENKUlvE1_clEvEUlS4_S4_E_EESt5arrayIPcLm2EEEEviT0_T1_,(.L_x_50198 - _ZN2at6native29vectorized_elementwise_kernelILi4ENS0_13AUnaryFunctorIN3c104HalfES4_S4_ZZZNS0_21remainder_kernel_cudaERNS_18TensorIteratorBaseEENKUlvE0_clEvENKUlvE1_clEvEUlS4_S4_E_EESt5arrayIPcLm2EEEEviT0_T1_)
        .other          _ZN2at6native29vectorized_elementwise_kernelILi4ENS0_13AUnaryFunctorIN3c104HalfES4_S4_ZZZNS0_21remainder_kernel_cudaERNS_18TensorIteratorBaseEENKUlvE0_clEvENKUlvE1_clEvEUlS4_S4_E_EESt5arrayIPcLm2EEEEviT0_T1_,@"STO_CUDA_ENTRY STV_DEFAULT"
_ZN2at6native29vectorized_elementwise_kernelILi4ENS0_13AUnaryFunctorIN3c104HalfES4_S4_ZZZNS0_21remainder_kernel_cudaERNS_18TensorIteratorBaseEENKUlvE0_clEvENKUlvE1_clEvEUlS4_S4_E_EESt5arrayIPcLm2EEEEviT0_T1_:
.text._ZN2at6native29vectorized_elementwise_kernelILi4ENS0_13AUnaryFunctorIN3c104HalfES4_S4_ZZZNS0_21remainder_kernel_cudaERNS_18TensorIteratorBaseEENKUlvE0_clEvENKUlvE1_clEvEUlS4_S4_E_EESt5arrayIPcLm2EEEEviT0_T1_:
        /* <DEDUP_REMOVED lines=101> */
.L_x_31734:
[----:B------:R-:W-:Y:S05]  /*0650*/  BSYNC.RECONVERGENT B2 ;  /* 0x0000000000027941 */ /* 0x000fea0003800200 */
.L_x_31733:
[----:B------:R-:W-:Y:S01]  /*0660*/  FFMA.FTZ R2, -R9, R7, R2 ;  /* 0x0000000709027223 */ /* 0x000fe20000010102 */
[----:B------:R-:W-:Y:S06]  /*0670*/  BRA `(.L_x_31731) ;  /* 0x0000000000787947 */ /* 0x000fec0003800000 */
.L_x_31732:
        /* <DEDUP_REMOVED lines=14> */
.L_x_31737:
        /* <DEDUP_REMOVED lines=13> */
.L_x_31736:
[----:B------:R-:W-:Y:S05]  /*0830*/  BSYNC.RECONVERGENT B2 ;  /* 0x0000000000027941 */ /* 0x000fea0003800200 */
.L_x_31735:
[----:B------:R-:W-:-:S04]  /*0840*/  FMUL.FTZ R5, R4, 1.1920928955078125e-07 ;  /* 0x3400000004057820 */ /* 0x000fc80000410000 */
[----:B------:R-:W-:-:S07]  /*0850*/  FMUL.FTZ R2, R2, R5 ;  /* 0x0000000502027220 */ /* 0x000fce0000410000 */
.L_x_31731:
[----:B------:R-:W-:Y:S05]  /*0860*/  BSYNC.RECONVERGENT B0 ;  /* 0x0000000000007941 */ /* 0x000fea0003800200 */
.L_x_31730:
        /* <DEDUP_REMOVED lines=11> */
.L_x_31729:
[----:B------:R-:W-:Y:S05]  /*0920*/  BSYNC.RECONVERGENT B1 ;  /* 0x0000000000017941 */ /* 0x000fea0003800200 */
.L_x_31728:
        /* <DEDUP_REMOVED lines=34> */
.L_x_31745:
[----:B------:R-:W-:Y:S01]  /*0b50*/  FSETP.GEU.FTZ.AND P0, PT, R7, -R11, PT ;  /* 0x8000000b0700720b */ /* 0x000fe20003f1e000 */
[----:B------:R-:W-:-:S12]  /*0b60*/  FADD.FTZ R9, R9, -1 ;  /* 0xbf80000009097421 */ /* 0x000fd80000010000 */
[----:B------:R-:W-:-:S07]  /*0b70*/  @!P0 FADD.FTZ R9, R9, -1 ;  /* 0xbf80000009098421 */ /* 0x000fce0000010000 */
.L_x_31744:
[----:B------:R-:W-:Y:S05]  /*0b80*/  BSYNC.RECONVERGENT B2 ;  /* 0x0000000000027941 */ /* 0x000fea0003800200 */
.L_x_31743:
[----:B------:R-:W-:Y:S01]  /*0b90*/  FFMA.FTZ R4, -R11, R9, R4 ;  /* 0x000000090b047223 */ /* 0x000fe20000010104 */
[----:B------:R-:W-:Y:S06]  /*0ba0*/  BRA `(.L_x_31741) ;  /* 0x0000000000787947 */ /* 0x000fec0003800000 */
.L_x_31742:
        /* <DEDUP_REMOVED lines=14> */
.L_x_31748:
        /* <DEDUP_REMOVED lines=13> */
.L_x_31747:
[----:B------:R-:W-:Y:S05]  /*0d60*/  BSYNC.RECONVERGENT B2 ;  /* 0x0000000000027941 */ /* 0x000fea0003800200 */
.L_x_31746:
[----:B------:R-:W-:-:S04]  /*0d70*/  FMUL.FTZ R7, R6, 1.1920928955078125e-07 ;  /* 0x3400000006077820 */ /* 0x000fc80000410000 */
[----:B------:R-:W-:-:S07]  /*0d80*/  FMUL.FTZ R4, R4, R7 ;  /* 0x0000000704047220 */ /* 0x000fce0000410000 */
.L_x_31741:
[----:B------:R-:W-:Y:S05]  /*0d90*/  BSYNC.RECONVERGENT B0 ;  /* 0x0000000000007941 */ /* 0x000fea0003800200 */
.L_x_31740:
        /* <DEDUP_REMOVED lines=11> */
.L_x_31739:
[----:B------:R-:W-:Y:S05]  /*0e50*/  BSYNC.RECONVERGENT B1 ;  /* 0x0000000000017941 */ /* 0x000fea0003800200 */
.L_x_31738:
        /* <DEDUP_REMOVED lines=34> */
.L_x_31756:
[----:B------:R-:W-:Y:S01]  /*1080*/  FSETP.GEU.FTZ.AND P0, PT, R9, -R11, PT ;  /* 0x8000000b0900720b */ /* 0x000fe20003f1e000 */
[----:B------:R-:W-:-:S12]  /*1090*/  FADD.FTZ R7, R7, -1 ;  /* 0xbf80000007077421 */ /* 0x000fd80000010000 */
[----:B------:R-:W-:-:S07]  /*10a0*/  @!P0 FADD.FTZ R7, R7, -1 ;  /* 0xbf80000007078421 */ /* 0x000fce0000010000 */
.L_x_31755:
[----:B------:R-:W-:Y:S05]  /*10b0*/  BSYNC.RECONVERGENT B2 ;  /* 0x0000000000027941 */ /* 0x000fea0003800200 */
.L_x_31754:
[----:B------:R-:W-:Y:S01]  /*10c0*/  FFMA.FTZ R6, -R11, R7, R6 ;  /* 0x000000070b067223 */ /* 0x000fe20000010106 */
[----:B------:R-:W-:Y:S06]  /*10d0*/  BRA `(.L_x_31752) ;  /* 0x0000000000787947 */ /* 0x000fec0003800000 */
.L_x_31753:
        /* <DEDUP_REMOVED lines=14> */
.L_x_31759:
        /* <DEDUP_REMOVED lines=13> */
.L_x_31758:
[----:B------:R-:W-:Y:S05]  /*1290*/  BSYNC.RECONVERGENT B2 ;  /* 0x0000000000027941 */ /* 0x000fea0003800200 */
.L_x_31757:
[----:B------:R-:W-:-:S04]  /*12a0*/  FMUL.FTZ R7, R7, 1.1920928955078125e-07 ;  /* 0x3400000007077820 */ /* 0x000fc80000410000 */
[----:B------:R-:W-:-:S07]  /*12b0*/  FMUL.FTZ R6, R6, R7 ;  /* 0x0000000706067220 */ /* 0x000fce0000410000 */
.L_x_31752:
[----:B------:R-:W-:Y:S05]  /*12c0*/  BSYNC.RECONVERGENT B0 ;  /* 0x0000000000007941 */ /* 0x000fea0003800200 */
.L_x_31751:
        /* <DEDUP_REMOVED lines=11> */
.L_x_31750:
[----:B------:R-:W-:Y:S05]  /*1380*/  BSYNC.RECONVERGENT B1 ;  /* 0x0000000000017941 */ /* 0x000fea0003800200 */
.L_x_31749:
        /* <DEDUP_REMOVED lines=34> */
.L_x_31767:
[----:B------:R-:W-:Y:S01]  /*15b0*/  FSETP.GEU.FTZ.AND P0, PT, R10, -R14, PT ;  /* 0x8000000e0a00720b */ /* 0x000fe20003f1e000 */
[----:B------:R-:W-:-:S12]  /*15c0*/  FADD.FTZ R8, R8, -1 ;  /* 0xbf80000008087421 */ /* 0x000fd80000010000 */
[----:B------:R-:W-:-:S07]  /*15d0*/  @!P0 FADD.FTZ R8, R8, -1 ;  /* 0xbf80000008088421 */ /* 0x000fce0000010000 */
.L_x_31766:
[----:B------:R-:W-:Y:S05]  /*15e0*/  BSYNC.RECONVERGENT B2 ;  /* 0x0000000000027941 */ /* 0x000fea0003800200 */
.L_x_31765:
[----:B------:R-:W-:Y:S01]  /*15f0*/  FFMA.FTZ R7, -R14, R8, R7 ;  /* 0x000000080e077223 */ /* 0x000fe20000010107 */
[----:B------:R-:W-:Y:S06]  /*1600*/  BRA `(.L_x_31763) ;  /* 0x0000000000787947 */ /* 0x000fec0003800000 */
.L_x_31764:
        /* <DEDUP_REMOVED lines=14> */
.L_x_31770:
        /* <DEDUP_REMOVED lines=13> */
.L_x_31769:
[----:B------:R-:W-:Y:S05]  /*17c0*/  BSYNC.RECONVERGENT B2 ;  /* 0x0000000000027941 */ /* 0x000fea0003800200 */
.L_x_31768:
[----:B------:R-:W-:-:S04]  /*17d0*/  FMUL.FTZ R8, R8, 1.1920928955078125e-07 ;  /* 0x3400000008087820 */ /* 0x000fc80000410000 */
[----:B------:R-:W-:-:S07]  /*17e0*/  FMUL.FTZ R7, R7, R8 ;  /* 0x0000000807077220 */ /* 0x000fce0000410000 */
.L_x_31763:
[----:B------:R-:W-:Y:S05]  /*17f0*/  BSYNC.RECONVERGENT B0 ;  /* 0x0000000000007941 */ /* 0x000fea0003800200 */
.L_x_31762:
        /* <DEDUP_REMOVED lines=11> */
.L_x_31761:
[----:B------:R-:W-:Y:S05]  /*18b0*/  BSYNC.RECONVERGENT B1 ;  /* 0x0000000000017941 */ /* 0x000fea0003800200 */
.L_x_31760:
        /* <DEDUP_REMOVED lines=34> */
.L_x_31778:
[----:B------:R-:W-:Y:S01]  /*1ae0*/  FSETP.GEU.FTZ.AND P0, PT, R10, -R18, PT ;  /* 0x800000120a00720b */ /* 0x000fe20003f1e000 */
[----:B------:R-:W-:-:S12]  /*1af0*/  FADD.FTZ R14, R14, -1 ;  /* 0xbf8000000e0e7421 */ /* 0x000fd80000010000 */
[----:B------:R-:W-:-:S07]  /*1b00*/  @!P0 FADD.FTZ R14, R14, -1 ;  /* 0xbf8000000e0e8421 */ /* 0x000fce0000010000 */
.L_x_31777:
[----:B------:R-:W-:Y:S05]  /*1b10*/  BSYNC.RECONVERGENT B2 ;  /* 0x0000000000027941 */ /* 0x000fea0003800200 */
.L_x_31776:
[----:B------:R-:W-:Y:S01]  /*1b20*/  FFMA.FTZ R7, -R18, R14, R7 ;  /* 0x0000000e12077223 */ /* 0x000fe20000010107 */
[----:B------:R-:W-:Y:S06]  /*1b30*/  BRA `(.L_x_31774) ;  /* 0x0000000000787947 */ /* 0x000fec0003800000 */
.L_x_31775:
        /* <DEDUP_REMOVED lines=14> */
.L_x_31781:
        /* <DEDUP_REMOVED lines=13> */
.L_x_31780:
[----:B------:R-:W-:Y:S05]  /*1cf0*/  BSYNC.RECONVERGENT B2 ;  /* 0x0000000000027941 */ /* 0x000fea0003800200 */
.L_x_31779:
[----:B------:R-:W-:-:S04]  /*1d00*/  FMUL.FTZ R10, R9, 1.1920928955078125e-07 ;  /* 0x34000000090a7820 */ /* 0x000fc80000410000 */
[----:B------:R-:W-:-:S07]  /*1d10*/  FMUL.FTZ R7, R7, R10 ;  /* 0x0000000a07077220 */ /* 0x000fce0000410000 */
.L_x_31774:
[----:B------:R-:W-:Y:S05]  /*1d20*/  BSYNC.RECONVERGENT B0 ;  /* 0x0000000000007941 */ /* 0x000fea0003800200 */
.L_x_31773:
        /* <DEDUP_REMOVED lines=11> */
.L_x_31772:
[----:B------:R-:W-:Y:S05]  /*1de0*/  BSYNC.RECONVERGENT B1 ;  /* 0x0000000000017941 */ /* 0x000fea0003800200 */
.L_x_31771:
        /* <DEDUP_REMOVED lines=34> */
.L_x_31789:
[----:B------:R-:W-:Y:S01]  /*2010*/  FSETP.GEU.FTZ.AND P0, PT, R14, -R18, PT ;  /* 0x800000120e00720b */ /* 0x000fe20003f1e000 */
[----:B------:R-:W-:-:S12]  /*2020*/  FADD.FTZ R10, R10, -1 ;  /* 0xbf8000000a0a7421 */ /* 0x000fd80000010000 */
[----:B------:R-:W-:-:S07]  /*2030*/  @!P0 FADD.FTZ R10, R10, -1 ;  /* 0xbf8000000a0a8421 */ /* 0x000fce0000010000 */
.L_x_31788:
[----:B------:R-:W-:Y:S05]  /*2040*/  BSYNC.RECONVERGENT B2 ;  /* 0x0000000000027941 */ /* 0x000fea0003800200 */
.L_x_31787:
[----:B------:R-:W-:Y:S01]  /*2050*/  FFMA.FTZ R9, -R18, R10, R9 ;  /* 0x0000000a12097223 */ /* 0x000fe20000010109 */
[----:B------:R-:W-:Y:S06]  /*2060*/  BRA `(.L_x_31785) ;  /* 0x0000000000787947 */ /* 0x000fec0003800000 */
.L_x_31786:
        /* <DEDUP_REMOVED lines=14> */
.L_x_31792:
        /* <DEDUP_REMOVED lines=13> */
.L_x_31791:
[----:B------:R-:W-:Y:S05]  /*2220*/  BSYNC.RECONVERGENT B2 ;  /* 0x0000000000027941 */ /* 0x000fea0003800200 */
.L_x_31790:
[----:B------:R-:W-:-:S04]  /*2230*/  FMUL.FTZ R10, R10, 1.1920928955078125e-07 ;  /* 0x340000000a0a7820 */ /* 0x000fc80000410000 */
[----:B------:R-:W-:-:S07]  /*2240*/  FMUL.FTZ R9, R9, R10 ;  /* 0x0000000a09097220 */ /* 0x000fce0000410000 */
.L_x_31785:
[----:B------:R-:W-:Y:S05]  /*2250*/  BSYNC.RECONVERGENT B0 ;  /* 0x0000000000007941 */ /* 0x000fea0003800200 */
.L_x_31784:
        /* <DEDUP_REMOVED lines=11> */
.L_x_31783:
[----:B------:R-:W-:Y:S05]  /*2310*/  BSYNC.RECONVERGENT B1 ;  /* 0x0000000000017941 */ /* 0x000fea0003800200 */
.L_x_31782:
        /* <DEDUP_REMOVED lines=34> */
.L_x_31800:
[----:B------:R-:W-:Y:S01]  /*2540*/  FSETP.GEU.FTZ.AND P0, PT, R14, -R20, PT ;  /* 0x800000140e00720b */ /* 0x000fe20003f1e000 */
[----:B------:R-:W-:-:S12]  /*2550*/  FADD.FTZ R18, R18, -1 ;  /* 0xbf80000012127421 */ /* 0x000fd80000010000 */
[----:B------:R-:W-:-:S07]  /*2560*/  @!P0 FADD.FTZ R18, R18, -1 ;  /* 0xbf80000012128421 */ /* 0x000fce0000010000 */
.L_x_31799:
[----:B------:R-:W-:Y:S05]  /*2570*/  BSYNC.RECONVERGENT B2 ;  /* 0x0000000000027941 */ /* 0x000fea0003800200 */
.L_x_31798:
[----:B------:R-:W-:Y:S01]  /*2580*/  FFMA.FTZ R9, -R20, R18, R9 ;  /* 0x0000001214097223 */ /* 0x000fe20000010109 */
[----:B------:R-:W-:Y:S06]  /*2590*/  BRA `(.L_x_31796) ;  /* 0x0000000000787947 */ /* 0x000fec0003800000 */
.L_x_31797:
        /* <DEDUP_REMOVED lines=14> */
.L_x_31803:
        /* <DEDUP_REMOVED lines=13> */
.L_x_31802:
[----:B------:R-:W-:Y:S05]  /*2750*/  BSYNC.RECONVERGENT B2 ;  /* 0x0000000000027941 */ /* 0x000fea0003800200 */
.L_x_31801:
[----:B------:R-:W-:-:S04]  /*2760*/  FMUL.FTZ R14, R11, 1.1920928955078125e-07 ;  /* 0x340000000b0e7820 */ /* 0x000fc80000410000 */
[----:B------:R-:W-:-:S07]  /*2770*/  FMUL.FTZ R9, R9, R14 ;  /* 0x0000000e09097220 */ /* 0x000fce0000410000 */
.L_x_31796:
[----:B------:R-:W-:Y:S05]  /*2780*/  BSYNC.RECONVERGENT B0 ;  /* 0x0000000000007941 */ /* 0x000fea0003800200 */
.L_x_31795:
        /* <DEDUP_REMOVED lines=11> */
.L_x_31794:
[----:B------:R-:W-:Y:S05]  /*2840*/  BSYNC.RECONVERGENT B1 ;  /* 0x0000000000017941 */ /* 0x000fea0003800200 */
.L_x_31793:
        /* <DEDUP_REMOVED lines=34> */
.L_x_31811:
[----:B------:R-:W-:Y:S01]  /*2a70*/  FSETP.GEU.FTZ.AND P0, PT, R15, -R19, PT ;  /* 0x800000130f00720b */ /* 0x000fe20003f1e000 */
[----:B------:R-:W-:-:S12]  /*2a80*/  FADD.FTZ R13, R13, -1 ;  /* 0xbf8000000d0d7421 */ /* 0x000fd80000010000 */
[----:B------:R-:W-:-:S07]  /*2a90*/  @!P0 FADD.FTZ R13, R13, -1 ;  /* 0xbf8000000d0d8421 */ /* 0x000fce0000010000 */
.L_x_31810:
[----:B------:R-:W-:Y:S05]  /*2aa0*/  BSYNC.RECONVERGENT B2 ;  /* 0x0000000000027941 */ /* 0x000fea0003800200 */
.L_x_31809:
[----:B------:R-:W-:Y:S01]  /*2ab0*/  FFMA.FTZ R10, -R19, R13, R10 ;  /* 0x0000000d130a7223 */ /* 0x000fe2000001010a */
[----:B------:R-:W-:Y:S06]  /*2ac0*/  BRA `(.L_x_31807) ;  /* 0x0000000000787947 */ /* 0x000fec0003800000 */
.L_x_31808:
        /* <DEDUP_REMOVED lines=14> */
.L_x_31814:
        /* <DEDUP_REMOVED lines=13> */
.L_x_31813:
[----:B------:R-:W-:Y:S05]  /*2c80*/  BSYNC.RECONVERGENT B2 ;  /* 0x0000000000027941 */ /* 0x000fea0003800200 */
.L_x_31812:
[----:B------:R-:W-:-:S04]  /*2c90*/  FMUL.FTZ R13, R13, 1.1920928955078125e-07 ;  /* 0x340000000d0d7820 */ /* 0x000fc80000410000 */
[----:B------:R-:W-:-:S07]  /*2ca0*/  FMUL.FTZ R10, R10, R13 ;  /* 0x0000000d0a0a7220 */ /* 0x000fce0000410000 */
.L_x_31807:
[----:B------:R-:W-:Y:S05]  /*2cb0*/  BSYNC.RECONVERGENT B0 ;  /* 0x0000000000007941 */ /* 0x000fea0003800200 */
.L_x_31806:
        /* <DEDUP_REMOVED lines=11> */
.L_x_31805:
[----:B------:R-:W-:Y:S05]  /*2d70*/  BSYNC.RECONVERGENT B1 ;  /* 0x0000000000017941 */ /* 0x000fea0003800200 */
.L_x_31804:
        /* <DEDUP_REMOVED lines=16> */
.L_x_31817:
[----:B------:R-:W-:-:S13]  /*2e80*/  ISETP.GE.U32.AND P0, PT, R17, R16, PT ;  /* 0x000000101100720c */ /* 0x000fda0003f06070 */
[----:B------:R-:W-:Y:S05]  /*2e90*/  @P0 BRA `(.L_x_31819) ;  /* 0x0000000000300947 */ /* 0x000fea0003800000 */
[----:B-1----:R-:W1:Y:S01]  /*2ea0*/  LDC.64 R2, c[0x0][0x388] ;  /* 0x0000e200ff027b82 */ /* 0x002e620000000a00 */
[----:B------:R-:W-:Y:S02]  /*2eb0*/  IMAD.IADD R11, R0, 0x1, R17 ;  /* 0x00000001000b7824 */ /* 0x000fe400078e0211 */
[----:B------:R-:W-:Y:S02]  /*2ec0*/  VIADD R17, R17, 0x80 ;  /* 0x0000008011117836 */ /* 0x000fe40000000000 */
[----:B-1----:R-:W-:-:S05]  /*2ed0*/  IMAD.WIDE.U32 R2, R11, 0x2, R2 ;  /* 0x000000020b027825 */ /* 0x002fca00078e0002 */
[----:B------:R2:W-:Y:S02]  /*2ee0*/  STG.E.U16 desc[UR4][R2.64], R5 ;  /* 0x0000000502007986 */ /* 0x0005e4000c101504 */
.L_x_31818:
[----:B------:R-:W-:-:S13]  /*2ef0*/  ISETP.GE.U32.AND P0, PT, R17, R16, PT ;  /* 0x000000101100720c */ /* 0x000fda0003f06070 */
[----:B------:R-:W-:Y:S05]  /*2f00*/  @P0 BRA `(.L_x_31820) ;  /* 0x0000000000300947 */ /* 0x000fea0003800000 */
[----:B-12---:R-:W1:Y:S01]  /*2f10*/  LDC.64 R2, c[0x0][0x388] ;  /* 0x0000e200ff027b82 */ /* 0x006e620000000a00 */
[----:B------:R-:W-:Y:S02]  /*2f20*/  IMAD.IADD R5, R0, 0x1, R17 ;  /* 0x0000000100057824 */ /* 0x000fe400078e0211 */
[----:B------:R-:W-:Y:S02]  /*2f30*/  VIADD R17, R17, 0x80 ;  /* 0x0000008011117836 */ /* 0x000fe40000000000 */
[----:B-1----:R-:W-:-:S05]  /*2f40*/  IMAD.WIDE.U32 R2, R5, 0x2, R2 ;  /* 0x0000000205027825 */ /* 0x002fca00078e0002 */
[----:B------:R2:W-:Y:S02]  /*2f50*/  STG.E.U16 desc[UR4][R2.64], R6 ;  /* 0x0000000602007986 */ /* 0x0005e4000c101504 */
.L_x_31819:
[----:B------:R-:W-:-:S13]  /*2f60*/  ISETP.GE.U32.AND P0, PT, R17, R16, PT ;  /* 0x000000101100720c */ /* 0x000fda0003f06070 */
[----:B------:R-:W-:Y:S05]  /*2f70*/  @P0 BRA `(.L_x_31821) ;  /* 0x0000000000340947 */ /* 0x000fea0003800000 */
[----:B-12---:R-:W1:Y:S01]  /*2f80*/  LDC.64 R2, c[0x0][0x388] ;  /* 0x0000e200ff027b82 */ /* 0x006e620000000a00 */
[----:B------:R-:W-:Y:S02]  /*2f90*/  IMAD.IADD R5, R0, 0x1, R17 ;  /* 0x0000000100057824 */ /* 0x000fe400078e0211 */
[----:B------:R-:W-:Y:S02]  /*2fa0*/  VIADD R17, R17, 0x80 ;  /* 0x0000008011117836 */ /* 0x000fe40000000000 */
[----:B-1----:R-:W-:-:S05]  /*2fb0*/  IMAD.WIDE.U32 R2, R5, 0x2, R2 ;  /* 0x0000000205027825 */ /* 0x002fca00078e0002 */
[----:B------:R3:W-:Y:S02]  /*2fc0*/  STG.E.U16 desc[UR4][R2.64], R7 ;  /* 0x0000000702007986 */ /* 0x0007e4000c101504 */
.L_x_31820:
        /* <DEDUP_REMOVED lines=8> */
.L_x_31821:
[----:B------:R-:W-:Y:S05]  /*3050*/  BSYNC.RELIABLE B1 ;  /* 0x0000000000017941 */ /* 0x000fea0003800100 */
.L_x_31816:
[----:B------:R-:W-:-:S13]  /*3060*/  ISETP.GE.U32.AND P0, PT, R17, R16, PT ;  /* 0x000000101100720c */ /* 0x000fda0003f06070 */
[----:B-123--:R-:W1:Y:S01]  /*3070*/  @!P0 LDC.64 R2, c[0x0][0x388] ;  /* 0x0000e200ff028b82 */ /* 0x00ee620000000a00 */
[----:B------:R-:W-:Y:S01]  /*3080*/  @!P0 IMAD.IADD R5, R0, 0x1, R17 ;  /* 0x0000000100058824 */ /* 0x000fe200078e0211 */
[----:B------:R-:W-:-:S03]  /*3090*/  @!P0 IADD3 R17, PT, PT, R17, 0x80, RZ ;  /* 0x0000008011118810 */ /* 0x000fc60007ffe0ff */
[----:B-1----:R-:W-:-:S05]  /*30a0*/  @!P0 IMAD.WIDE.U32 R2, R5, 0x2, R2 ;  /* 0x0000000205028825 */ /* 0x002fca00078e0002 */
[----:B------:R4:W-:Y:S02]  /*30b0*/  @!P0 STG.E.U16 desc[UR4][R2.64], R9 ;  /* 0x0000000902008986 */ /* 0x0009e4000c101504 */
.L_x_31822:
[----:B------:R-:W-:Y:S05]  /*30c0*/  BSYNC.RECONVERGENT B0 ;  /* 0x0000000000007941 */ /* 0x000fea0003800200 */
.L_x_31815:
        /* <DEDUP_REMOVED lines=8> */
.L_x_31727:
        /* <DEDUP_REMOVED lines=43> */
.L_x_31827:
[----:B------:R-:W-:Y:S05]  /*3400*/  BSYNC.RECONVERGENT B1 ;  /* 0x0000000000017941 */ /* 0x000fea0003800200 */
.L_x_31826:
[----:B------:R-:W-:Y:S01]  /*3410*/  FFMA.FTZ R18, -R9, R11, R12 ;  /* 0x0000000b09127223 */ /* 0x000fe2000001010c */
[----:B------:R-:W-:Y:S06]  /*3420*/  BRA `(.L_x_31824) ;  /* 0x0000000000787947 */ /* 0x000fec0003800000 */
.L_x_31825:
        /* <DEDUP_REMOVED lines=14> */
.L_x_31830:
        /* <DEDUP_REMOVED lines=13> */
.L_x_31829:
[----:B------:R-:W-:Y:S05]  /*35e0*/  BSYNC.RECONVERGENT B1 ;  /* 0x0000000000017941 */ /* 0x000fea0003800200 */
.L_x_31828:
[----:B------:R-:W-:-:S04]  /*35f0*/  FMUL.FTZ R18, R15, 1.1920928955078125e-07 ;  /* 0x340000000f127820 */ /* 0x000fc80000410000 */
[----:B------:R-:W-:-:S07]  /*3600*/  FMUL.FTZ R18, R9, R18 ;  /* 0x0000001209127220 */ /* 0x000fce0000410000 */
.L_x_31824:
[----:B------:R-:W-:Y:S05]  /*3610*/  BSYNC.RECONVERGENT B0 ;  /* 0x0000000000007941 */ /* 0x000fea0003800200 */
.L_x_31823:
        /* <DEDUP_REMOVED lines=38> */
.L_x_31836:
[----:B------:R-:W-:Y:S01]  /*3880*/  FSETP.GEU.FTZ.AND P0, PT, R14, -R13, PT ;  /* 0x8000000d0e00720b */ /* 0x000fe20003f1e000 */
[----:B------:R-:W-:-:S12]  /*3890*/  FADD.FTZ R17, R17, -1 ;  /* 0xbf80000011117421 */ /* 0x000fd80000010000 */
[----:B------:R-:W-:-:S07]  /*38a0*/  @!P0 FADD.FTZ R17, R17, -1 ;  /* 0xbf80000011118421 */ /* 0x000fce0000010000 */
.L_x_31835:
[----:B------:R-:W-:Y:S05]  /*38b0*/  BSYNC.RECONVERGENT B1 ;  /* 0x0000000000017941 */ /* 0x000fea0003800200 */
.L_x_31834:
[----:B------:R-:W-:Y:S01]  /*38c0*/  FFMA.FTZ R4, -R13, R17, R12 ;  /* 0x000000110d047223 */ /* 0x000fe2000001010c */
[----:B------:R-:W-:Y:S06]  /*38d0*/  BRA `(.L_x_31832) ;  /* 0x0000000000787947 */ /* 0x000fec0003800000 */
.L_x_31833:
        /* <DEDUP_REMOVED lines=14> */
.L_x_31839:
        /* <DEDUP_REMOVED lines=13> */
.L_x_31838:
[----:B------:R-:W-:Y:S05]  /*3a90*/  BSYNC.RECONVERGENT B1 ;  /* 0x0000000000017941 */ /* 0x000fea0003800200 */
.L_x_31837:
[----:B0-----:R-:W-:-:S04]  /*3aa0*/  FMUL.FTZ R13, R15, 1.1920928955078125e-07 ;  /* 0x340000000f0d7820 */ /* 0x001fc80000410000 */
[----:B------:R-:W-:-:S07]  /*3ab0*/  FMUL.FTZ R4, R4, R13 ;  /* 0x0000000d04047220 */ /* 0x000fce0000410000 */
.L_x_31832:
[----:B------:R-:W-:Y:S05]  /*3ac0*/  BSYNC.RECONVERGENT B0 ;  /* 0x0000000000007941 */ /* 0x000fea0003800200 */
.L_x_31831:
[C---:B------:R-:W-:Y:S01]  /*3ad0*/  FSETP.NAN.FTZ.AND P0, PT, |R4|.reuse, |R4|, PT ;  /* 0x400000040400720b */ /* 0x040fe20003f18200 */
[----:B------:R-:W-:Y:S01]  /*3ae0*/  BSSY.RECONVERGENT B0, `(.L_x_31840) ;  /* 0x0000049000007945 */ /* 0x000fe20003800200 */
[C---:B------:R-:W-:Y:S02]  /*3af0*/  LOP3.LUT R13, R4.reuse, 0x80000000, R7, 0xb8, !PT ;  /* 0x80000000040d7812 */ /* 0x040fe400078eb807 */
[----:B------:R-:W-:Y:S02]  /*3b00*/  MOV R14, R12 ;  /* 0x0000000c000e7202 */ /* 0x000fe40000000f00 */
        /* <DEDUP_REMOVED lines=34> */
.L_x_31845:
[----:B------:R-:W-:Y:S01]  /*3d30*/  FSETP.GEU.FTZ.AND P0, PT, R16, -R11, PT ;  /* 0x8000000b1000720b */ /* 0x000fe20003f1e000 */
[----:B------:R-:W-:-:S12]  /*3d40*/  FADD.FTZ R17, R17, -1 ;  /* 0xbf80000011117421 */ /* 0x000fd80000010000 */
[----:B------:R-:W-:-:S07]  /*3d50*/  @!P0 FADD.FTZ R17, R17, -1 ;  /* 0xbf80000011118421 */ /* 0x000fce0000010000 */
.L_x_31844:
[----:B------:R-:W-:Y:S05]  /*3d60*/  BSYNC.RECONVERGENT B1 ;  /* 0x0000000000017941 */ /* 0x000fea0003800200 */
.L_x_31843:
[----:B------:R-:W-:Y:S01]  /*3d70*/  FFMA.FTZ R14, -R11, R17, R12 ;  /* 0x000000110b0e7223 */ /* 0x000fe2000001010c */
[----:B------:R-:W-:Y:S06]  /*3d80*/  BRA `(.L_x_31841) ;  /* 0x0000000000787947 */ /* 0x000fec0003800000 */
.L_x_31842:
        /* <DEDUP_REMOVED lines=14> */
.L_x_31848:
        /* <DEDUP_REMOVED lines=13> */
.L_x_31847:
[----:B------:R-:W-:Y:S05]  /*3f40*/  BSYNC.RECONVERGENT B1 ;  /* 0x0000000000017941 */ /* 0x000fea0003800200 */
.L_x_31846:
[----:B------:R-:W-:-:S04]  /*3f50*/  FMUL.FTZ R14, R16, 1.1920928955078125e-07 ;  /* 0x34000000100e7820 */ /* 0x000fc80000410000 */
[----:B------:R-:W-:-:S07]  /*3f60*/  FMUL.FTZ R14, R11, R14 ;  /* 0x0000000e0b0e7220 */ /* 0x000fce0000410000 */
.L_x_31841:
[----:B------:R-:W-:Y:S05]  /*3f70*/  BSYNC.RECONVERGENT B0 ;  /* 0x0000000000007941 */ /* 0x000fea0003800200 */
.L_x_31840:
[C---:B------:R-:W-:Y:S01]  /*3f80*/  FSETP.NAN.FTZ.AND P0, PT, |R14|.reuse, |R14|, PT ;  /* 0x4000000e0e00720b */ /* 0x040fe20003f18200 */
[----:B------:R-:W-:Y:S01]  /*3f90*/  HADD2.F32 R5, -RZ, R5.H1_H1 ;  /* 0x30000005ff057230 */ /* 0x000fe20000004100 */
        /* <DEDUP_REMOVED lines=36> */
.L_x_31854:
[----:B------:R-:W-:Y:S01]  /*41e0*/  FSETP.GEU.FTZ.AND P0, PT, R16, -R13, PT ;  /* 0x8000000d1000720b */ /* 0x000fe20003f1e000 */
[----:B------:R-:W-:-:S12]  /*41f0*/  FADD.FTZ R17, R17, -1 ;  /* 0xbf80000011117421 */ /* 0x000fd80000010000 */
[----:B------:R-:W-:-:S07]  /*4200*/  @!P0 FADD.FTZ R17, R17, -1 ;  /* 0xbf80000011118421 */ /* 0x000fce0000010000 */
.L_x_31853:
[----:B------:R-:W-:Y:S05]  /*4210*/  BSYNC.RECONVERGENT B1 ;  /* 0x0000000000017941 */ /* 0x000fea0003800200 */
.L_x_31852:
[----:B------:R-:W-:Y:S01]  /*4220*/  FFMA.FTZ R14, -R13, R17, R12 ;  /* 0x000000110d0e7223 */ /* 0x000fe2000001010c */
[----:B------:R-:W-:Y:S06]  /*4230*/  BRA `(.L_x_31850) ;  /* 0x0000000000787947 */ /* 0x000fec0003800000 */
.L_x_31851:
        /* <DEDUP_REMOVED lines=14> */
.L_x_31857:
        /* <DEDUP_REMOVED lines=13> */
.L_x_31856:
[----:B------:R-:W-:Y:S05]  /*43f0*/  BSYNC.RECONVERGENT B1 ;  /* 0x0000000000017941 */ /* 0x000fea0003800200 */
.L_x_31855:
[----:B------:R-:W-:-:S04]  /*4400*/  FMUL.FTZ R14, R16, 1.1920928955078125e-07 ;  /* 0x34000000100e7820 */ /* 0x000fc80000410000 */
[----:B------:R-:W-:-:S07]  /*4410*/  FMUL.FTZ R14, R13, R14 ;  /* 0x0000000e0d0e7220 */ /* 0x000fce0000410000 */
.L_x_31850:
[----:B------:R-:W-:Y:S05]  /*4420*/  BSYNC.RECONVERGENT B0 ;  /* 0x0000000000007941 */ /* 0x000fea0003800200 */
.L_x_31849:
[C---:B------:R-:W-:Y:S01]  /*4430*/  FSETP.NAN.FTZ.AND P0, PT, |R14|.reuse, |R14|, PT ;  /* 0x4000000e0e00720b */ /* 0x040fe20003f18200 */
[----:B------:R-:W-:Y:S01]  /*4440*/  BSSY.RECONVERGENT B0, `(.L_x_31858) ;  /* 0x0000049000007945 */ /* 0x000fe20003800200 */
[----:B------:R-:W-:Y:S01]  /*4450*/  LOP3.LUT R13, R14, 0x80000000, R7, 0xb8, !PT ;  /* 0x800000000e0d7812 */ /* 0x000fe200078eb807 */
[----:B------:R-:W-:-:S03]  /*4460*/  IMAD.MOV.U32 R16, RZ, RZ, R12 ;  /* 0x000000ffff107224 */ /* 0x000fc600078e000c */
[----:B------:R-:W-:Y:S01]  /*4470*/  FSEL R14, R14, R13, P0 ;  /* 0x0000000d0e0e7208 */ /* 0x000fe20000000000 */
[----:B-----5:R-:W-:-:S03]  /*4480*/  HADD2.F32 R13, -RZ, R2.H0_H0 ;  /* 0x20000002ff0d7230 */ /* 0x020fc60000004100 */
        /* <DEDUP_REMOVED lines=32> */
.L_x_31863:
[----:B------:R-:W-:Y:S01]  /*4690*/  FSETP.GEU.FTZ.AND P0, PT, R18, -R5, PT ;  /* 0x800000051200720b */ /* 0x000fe20003f1e000 */
[----:B------:R-:W-:-:S12]  /*46a0*/  FADD.FTZ R15, R15, -1 ;  /* 0xbf8000000f0f7421 */ /* 0x000fd80000010000 */
[----:B------:R-:W-:-:S07]  /*46b0*/  @!P0 FADD.FTZ R15, R15, -1 ;  /* 0xbf8000000f0f8421 */ /* 0x000fce0000010000 */
.L_x_31862:
[----:B------:R-:W-:Y:S05]  /*46c0*/  BSYNC.RECONVERGENT B1 ;  /* 0x0000000000017941 */ /* 0x000fea0003800200 */
.L_x_31861:
[----:B------:R-:W-:Y:S01]  /*46d0*/  FFMA.FTZ R16, -R5, R15, R12 ;  /* 0x0000000f05107223 */ /* 0x000fe2000001010c */
[----:B------:R-:W-:Y:S06]  /*46e0*/  BRA `(.L_x_31859) ;  /* 0x0000000000787947 */ /* 0x000fec0003800000 */
.L_x_31860:
        /* <DEDUP_REMOVED lines=14> */
.L_x_31866:
        /* <DEDUP_REMOVED lines=13> */
.L_x_31865:
[----:B------:R-:W-:Y:S05]  /*48a0*/  BSYNC.RECONVERGENT B1 ;  /* 0x0000000000017941 */ /* 0x000fea0003800200 */
.L_x_31864:
[----:B------:R-:W-:-:S04]  /*48b0*/  FMUL.FTZ R16, R18, 1.1920928955078125e-07 ;  /* 0x3400000012107820 */ /* 0x000fc80000410000 */
[----:B------:R-:W-:-:S07]  /*48c0*/  FMUL.FTZ R16, R5, R16 ;  /* 0x0000001005107220 */ /* 0x000fce0000410000 */
.L_x_31859:
[----:B------:R-:W-:Y:S05]  /*48d0*/  BSYNC.RECONVERGENT B0 ;  /* 0x0000000000007941 */ /* 0x000fea0003800200 */
.L_x_31858:
        /* <DEDUP_REMOVED lines=38> */
.L_x_31872:
[----:B------:R-:W-:Y:S01]  /*4b40*/  FSETP.GEU.FTZ.AND P0, PT, R16, -R13, PT ;  /* 0x8000000d1000720b */ /* 0x000fe20003f1e000 */
[----:B------:R-:W-:-:S12]  /*4b50*/  FADD.FTZ R19, R19, -1 ;  /* 0xbf80000013137421 */ /* 0x000fd80000010000 */
[----:B------:R-:W-:-:S07]  /*4b60*/  @!P0 FADD.FTZ R19, R19, -1 ;  /* 0xbf80000013138421 */ /* 0x000fce0000010000 */
.L_x_31871:
[----:B------:R-:W-:Y:S05]  /*4b70*/  BSYNC.RECONVERGENT B1 ;  /* 0x0000000000017941 */ /* 0x000fea0003800200 */
.L_x_31870:
[----:B------:R-:W-:Y:S01]  /*4b80*/  FFMA.FTZ R2, -R13, R19, R12 ;  /* 0x000000130d027223 */ /* 0x000fe2000001010c */
[----:B------:R-:W-:Y:S06]  /*4b90*/  BRA `(.L_x_31868) ;  /* 0x0000000000787947 */ /* 0x000fec0003800000 */
.L_x_31869:
        /* <DEDUP_REMOVED lines=14> */
.L_x_31875:
        /* <DEDUP_REMOVED lines=13> */
.L_x_31874:
[----:B------:R-:W-:Y:S05]  /*4d50*/  BSYNC.RECONVERGENT B1 ;  /* 0x0000000000017941 */ /* 0x000fea0003800200 */
.L_x_31873:
[----:B0-----:R-:W-:-:S04]  /*4d60*/  FMUL.FTZ R13, R17, 1.1920928955078125e-07 ;  /* 0x34000000110d7820 */ /* 0x001fc80000410000 */
[----:B------:R-:W-:-:S07]  /*4d70*/  FMUL.FTZ R2, R2, R13 ;  /* 0x0000000d02027220 */ /* 0x000fce0000410000 */
.L_x_31868:
[----:B------:R-:W-:Y:S05]  /*4d80*/  BSYNC.RECONVERGENT B0 ;  /* 0x0000000000007941 */ /* 0x000fea0003800200 */
.L_x_31867:
        /* <DEDUP_REMOVED lines=38> */
.L_x_31881:
[----:B------:R-:W-:Y:S01]  /*4ff0*/  FSETP.GEU.FTZ.AND P0, PT, R18, -R15, PT ;  /* 0x8000000f1200720b */ /* 0x000fe20003f1e000 */
[----:B------:R-:W-:-:S12]  /*5000*/  FADD.FTZ R19, R19, -1 ;  /* 0xbf80000013137421 */ /* 0x000fd80000010000 */
[----:B------:R-:W-:-:S07]  /*5010*/  @!P0 FADD.FTZ R19, R19, -1 ;  /* 0xbf80000013138421 */ /* 0x000fce0000010000 */
.L_x_31880:
[----:B------:R-:W-:Y:S05]  /*5020*/  BSYNC.RECONVERGENT B1 ;  /* 0x0000000000017941 */ /* 0x000fea0003800200 */
.L_x_31879:
[----:B------:R-:W-:Y:S01]  /*5030*/  FFMA.FTZ R16, -R15, R19, R12 ;  /* 0x000000130f107223 */ /* 0x000fe2000001010c */
[----:B------:R-:W-:Y:S06]  /*5040*/  BRA `(.L_x_31877) ;  /* 0x0000000000787947 */ /* 0x000fec0003800000 */
.L_x_31878:
        /* <DEDUP_REMOVED lines=14> */
.L_x_31884:
        /* <DEDUP_REMOVED lines=13> */
.L_x_31883:
[----:B------:R-:W-:Y:S05]  /*5200*/  BSYNC.RECONVERGENT B1 ;  /* 0x0000000000017941 */ /* 0x000fea0003800200 */
.L_x_31882:
[----:B0-----:R-:W-:-:S04]  /*5210*/  FMUL.FTZ R16, R19, 1.1920928955078125e-07 ;  /* 0x3400000013107820 */ /* 0x001fc80000410000 */
[----:B------:R-:W-:-:S07]  /*5220*/  FMUL.FTZ R16, R15, R16 ;  /* 0x000000100f107220 */ /* 0x000fce0000410000 */
.L_x_31877:
[----:B------:R-:W-:Y:S05]  /*5230*/  BSYNC.RECONVERGENT B0 ;  /* 0x0000000000007941 */ /* 0x000fea0003800200 */
.L_x_31876:
[C---:B------:R-:W-:Y:S01]  /*5240*/  FSETP.NAN.FTZ.AND P0, PT, |R16|.reuse, |R16|, PT ;  /* 0x400000101000720b */ /* 0x040fe20003f18200 */
[----:B------:R-:W-:Y:S01]  /*5250*/  HADD2.F32 R3, -RZ, R3.H1_H1 ;  /* 0x30000003ff037230 */ /* 0x000fe20000004100 */
        /* <DEDUP_REMOVED lines=35> */
.L_x_31890:
[----:B------:R-:W-:Y:S01]  /*5490*/  FSETP.GEU.FTZ.AND P0, PT, R10, -R13, PT ;  /* 0x8000000d0a00720b */ /* 0x000fe20003f1e000 */
[----:B------:R-:W-:-:S12]  /*54a0*/  FADD.FTZ R17, R17, -1 ;  /* 0xbf80000011117421 */ /* 0x000fd80000010000 */
[----:B------:R-:W-:-:S07]  /*54b0*/  @!P0 FADD.FTZ R17, R17, -1 ;  /* 0xbf80000011118421 */ /* 0x000fce0000010000 */
.L_x_31889:
[----:B------:R-:W-:Y:S05]  /*54c0*/  BSYNC.RECONVERGENT B1 ;  /* 0x0000000000017941 */ /* 0x000fea0003800200 */
.L_x_31888:
[----:B------:R-:W-:Y:S01]  /*54d0*/  FFMA.FTZ R12, -R13, R17, R12 ;  /* 0x000000110d0c7223 */ /* 0x000fe2000001010c */
[----:B------:R-:W-:Y:S06]  /*54e0*/  BRA `(.L_x_31886) ;  /* 0x0000000000707947 */ /* 0x000fec0003800000 */
.L_x_31887:
        /* <DEDUP_REMOVED lines=12> */
.L_x_31893:
        /* <DEDUP_REMOVED lines=13> */
.L_x_31892:
[----:B------:R-:W-:Y:S05]  /*5680*/  BSYNC.RECONVERGENT B1 ;  /* 0x0000000000017941 */ /* 0x000fea0003800200 */
.L_x_31891:
[----:B------:R-:W-:-:S04]  /*5690*/  FMUL.FTZ R10, R10, 1.1920928955078125e-07 ;  /* 0x340000000a0a7820 */ /* 0x000fc80000410000 */
[----:B------:R-:W-:-:S07]  /*56a0*/  FMUL.FTZ R12, R19, R10 ;  /* 0x0000000a130c7220 */ /* 0x000fce0000410000 */
.L_x_31886:
[----:B------:R-:W-:Y:S05]  /*56b0*/  BSYNC.RECONVERGENT B0 ;  /* 0x0000000000007941 */ /* 0x000fea0003800200 */
.L_x_31885:
[C---:B------:R-:W-:Y:S02]  /*56c0*/  FSETP.NAN.FTZ.AND P0, PT, |R12|.reuse, |R12|, PT ;  /* 0x4000000c0c00720b */ /* 0x040fe40003f18200 */
[----:B------:R-:W-:Y:S02]  /*56d0*/  LOP3.LUT R7, R12, 0x80000000, R7, 0xb8, !PT ;  /* 0x800000000c077812 */ /* 0x000fe400078eb807 */
        /* <DEDUP_REMOVED lines=18> */
.L_x_31894:
        /* <DEDUP_REMOVED lines=16> */
.L_x_50198:


//--------------------- .text._ZN2at6native29vectorized_elementwise_kernelILi8ENS0_13AUnaryFunctorIN3c104HalfES4_S4_ZZZNS0_21remainder_kernel_cudaERNS_18TensorIteratorBaseEENKUlvE0_clEvENKUlvE1_clEvEUlS4_S4_E_EESt5arrayIPcLm2EEEEviT0_T1_ --------------------------
	.section	.text._ZN2at6native29vectorized_elementwise_kernelILi8ENS0_13AUnaryFunctorIN3c104HalfES4_S4_ZZZNS0_21remainder_kernel_cudaERNS_18TensorIteratorBaseEENKUlvE0_clEvENKUlvE1_clEvEUlS4_S4_E_EESt5arrayIPcLm2EEEEviT0_T1_,"ax",@progbits
	.align	128
        .global         _ZN2at6native29vectorized_elementwise_kernelILi8ENS0_13AUnaryFunctorIN3c104HalfES4_S4_ZZZNS0_21remainder_kernel_cudaERNS_18TensorIteratorBaseEENKUlvE0_clEvENKUlvE1_clEvEUlS4_S4_E_EESt5arrayIPcLm2EEEEviT0_T1_
        .type           _ZN2at6native29vectorized_elementwise_kernelILi8ENS0_13AUnaryFunctorIN3c104HalfES4_S4_ZZZNS0_21remainder_kernel_cudaERNS_18TensorIteratorBaseEENKUlvE0_clEvENKUlvE1_clEvEUlS4_S4_E_EESt5arrayIPcLm2EEEEviT0_T1_,@function
        .size           _ZN2at6native29vectorized_elementwise_kernelILi8ENS0_13AUnaryFunctorIN3c104HalfES4_S4_ZZZNS0_21remainder_kernel_cudaERNS_18TensorIteratorBaseEENKUlvE0_clEvENKUlvE1_clEvEUlS4_S4_E_EESt5arrayIPcLm2EEEEviT0_T1_,(.L_x_50199 - _ZN2at6native29vectorized_elementwise_kernelILi8ENS0_13AUnaryFunctorIN3c104HalfES4_S4_ZZZNS0_21remainder_kernel_cudaERNS_18TensorIteratorBaseEENKUlvE0_clEvENKUlvE1_clEvEUlS4_S4_E_EESt5arrayIPcLm2EEEEviT0_T1_)
        .other          _ZN2at6native29vectorized_elementwise_kernelILi8ENS0_13AUnaryFunctorIN3c104HalfES4_S4_ZZZNS0_21remainder_kernel_cudaERNS_18TensorIteratorBaseEENKUlvE0_clEvENKUlvE1_clEvEUlS4_S4_E_EESt5arrayIPcLm2EEEEviT0_T1_,@"STO_CUDA_ENTRY STV_DEFAULT"
_ZN2at6native29vectorized_elementwise_kernelILi8ENS0_13AUnaryFunctorIN3c104HalfES4_S4_ZZZNS0_21remainder_kernel_cudaERNS_18TensorIteratorBaseEENKUlvE0_clEvENKUlvE1_clEvEUlS4_S4_E_EESt5arrayIPcLm2EEEEviT0_T1_:
.text._ZN2at6native29vectorized_elementwise_kernelILi8ENS0_13AUnaryFunctorIN3c104HalfES4_S4_ZZZNS0_21remainder_kernel_cudaERNS_18TensorIteratorBaseEENKUlvE0_clEvENKUlvE1_clEvEUlS4_S4_E_EESt5arrayIPcLm2EEEEviT0_T1_:
[----:B------:R-:W-:Y:S01]  /*0000*/  LDC R1, c[0x0][0x37c] ;  /* 0x0000df00ff017b82 */ /* 0x000fe20000000800 */
[----:B------:R-:W-:Y:S05]  /*0010*/  EXIT ;  /* 0x000000000000794d */ /* 0x000fea0003800000 */
.L_x_31895:
        /* <DEDUP_REMOVED lines=14> */
.L_x_50199:


//--------------------- .text._ZN2at6native18elementwise_kernelILi128ELi4EZNS0_15gpu_kernel_implINS0_13BinaryFunctorIfffZZZNS0_21remainder_kernel_cudaERNS_18TensorIteratorBaseEENKUlvE0_clEvENKUlvE0_clEvEUlffE_EEEEvS5_RKT_EUliE_EEviT1_ --------------------------
	.section	.text._ZN2at6native18elementwise_kernelILi128ELi4EZNS0_15gpu_kernel_implINS0_13BinaryFunctorIfffZZZNS0_21remainder_kernel_cudaERNS_18TensorIteratorBaseEENKUlvE0_clEvENKUlvE0_clEvEUlffE_EEEEvS5_RKT_EUliE_EEviT1_,"ax",@progbits
	.align	128
        .global         _ZN2at6native18elementwise_kernelILi128ELi4EZNS0_15gpu_kernel_implINS0_13BinaryFunctorIfffZZZNS0_21remainder_kernel_cudaERNS_18TensorIteratorBaseEENKUlvE0_clEvENKUlvE0_clEvEUlffE_EEEEvS5_RKT_EUliE_EEviT1_
        .type           _ZN2at6native18elementwise_kernelILi128ELi4EZNS0_15gpu_kernel_implINS0_13BinaryFunctorIfffZZZNS0_21remainder_kernel_cudaERNS_18TensorIteratorBaseEENKUlvE0_clEvENKUlvE0_clEvEUlffE_EEEEvS5_RKT_EUliE_EEviT1_,@function
        .size           _ZN2at6native18elementwise_kernelILi128ELi4EZNS0_15gpu_kernel_implINS0_13BinaryFunctorIfffZZZNS0_21remainder_kernel_cudaERNS_18TensorIteratorBaseEENKUlvE0_clEvENKUlvE0_clEvEUlffE_EEEEvS5_RKT_EUliE_EEviT1_,(.L_x_50200 - _ZN2at6native18elementwise_kernelILi128ELi4EZNS0_15gpu_kernel_implINS0_13BinaryFunctorIfffZZZNS0_21remainder_kernel_cudaERNS_18TensorIteratorBaseEENKUlvE0_clEvENKUlvE0_clEvEUlffE_EEEEvS5_RKT_EUliE_EEviT1_)
        .other          _ZN2at6native18elementwise_kernelILi128ELi4EZNS0_15gpu_kernel_implINS0_13BinaryFunctorIfffZZZNS0_21remainder_kernel_cudaERNS_18TensorIteratorBaseEENKUlvE0_clEvENKUlvE0_clEvEUlffE_EEEEvS5_RKT_EUliE_EEviT1_,@"STO_CUDA_ENTRY STV_DEFAULT"
_ZN2at6native18elementwise_kernelILi128ELi4EZNS0_15gpu_kernel_implINS0_13BinaryFunctorIfffZZZNS0_21remainder_kernel_cudaERNS_18TensorIteratorBaseEENKUlvE0_clEvENKUlvE0_clEvEUlffE_EEEEvS5_RKT_EUliE_EEviT1_:
.text._ZN2at6native18elementwise_kernelILi128ELi4EZNS0_15gpu_kernel_implINS0_13BinaryFunctorIfffZZZNS0_21remainder_kernel_cudaERNS_18TensorIteratorBaseEENKUlvE0_clEvENKUlvE0_clEvEUlffE_EEEEvS5_RKT_EUliE_EEviT1_:
        /* <DEDUP_REMOVED lines=371> */
.L_x_31898:
        /* <DEDUP_REMOVED lines=18> */
.L_x_31903:
[----:B------:R-:W2:Y:S02]  /*1850*/  LDG.E.U8 R2, desc[UR36][R2.64] ;  /* 0x0000002402027981 */ /* 0x000ea4000c1e1100 */
[----:B--2---:R-:W-:Y:S01]  /*1860*/  I2FP.F32.U32 R19, R2 ;  /* 0x0000000200137245 */ /* 0x004fe20000201000 */
[----:B------:R-:W-:Y:S06]  /*1870*/  BRA `(.L_x_31905) ;  /* 0x0000000c00447947 */ /* 0x000fec0003800000 */
.L_x_31902:
        /* <DEDUP_REMOVED lines=9> */
.L_x_31907:
[----:B------:R-:W2:Y:S02]  /*1910*/  LDG.E R2, desc[UR36][R2.64] ;  /* 0x0000002402027981 */ /* 0x000ea4000c1e1900 */
[----:B--2---:R-:W-:Y:S01]  /*1920*/  I2FP.F32.S32 R19, R2 ;  /* 0x0000000200137245 */ /* 0x004fe20000201400 */
[----:B------:R-:W-:Y:S06]  /*1930*/  BRA `(.L_x_31905) ;  /* 0x0000000c00147947 */ /* 0x000fec0003800000 */
.L_x_31906:
[----:B------:R-:W2:Y:S02]  /*1940*/  LDG.E.U16 R2, desc[UR36][R2.64] ;  /* 0x0000002402027981 */ /* 0x000ea4000c1e1500 */
[----:B--2---:R2:W3:Y:S01]  /*1950*/  I2F.S16 R19, R2 ;  /* 0x0000000200137306 */ /* 0x0044e20000101400 */
[----:B------:R-:W-:Y:S05]  /*1960*/  BRA `(.L_x_31905) ;  /* 0x0000000c00087947 */ /* 0x000fea0003800000 */
.L_x_31901:
        /* <DEDUP_REMOVED lines=8> */
.L_x_31909:
[----:B------:R-:W2:Y:S02]  /*19f0*/  LDG.E.U16 R2, desc[UR36][R2.64] ;  /* 0x0000002402027981 */ /* 0x000ea4000c1e1500 */
[----:B--2---:R-:W-:Y:S01]  /*1a00*/  HADD2.F32 R19, -RZ, R2.H0_H0 ;  /* 0x20000002ff137230 */ /* 0x004fe20000004100 */
[----:B------:R-:W-:Y:S06]  /*1a10*/  BRA `(.L_x_31905) ;  /* 0x0000000800dc7947 */ /* 0x000fec0003800000 */
.L_x_31908:
        /* <DEDUP_REMOVED lines=8> */
.L_x_31911:
[----:B------:R-:W2:Y:S02]  /*1aa0*/  LDG.E.U16 R2, desc[UR36][R2.64] ;  /* 0x0000002402027981 */ /* 0x000ea4000c1e1500 */
[----:B--2---:R-:W-:Y:S01]  /*1ab0*/  HADD2.F32 R19, -RZ, R2.H0_H0 ;  /* 0x20000002ff137230 */ /* 0x004fe20000004100 */
[----:B------:R-:W-:Y:S06]  /*1ac0*/  BRA `(.L_x_31905) ;  /* 0x0000000800b07947 */ /* 0x000fec0003800000 */
.L_x_31910:
        /* <DEDUP_REMOVED lines=11> */
.L_x_31900:
        /* <DEDUP_REMOVED lines=12> */
.L_x_31914:
        /* <DEDUP_REMOVED lines=11> */
.L_x_31913:
        /* <DEDUP_REMOVED lines=25> */
.L_x_31916:
        /* <DEDUP_REMOVED lines=12> */
.L_x_31915:
[----:B------:R-:W2:Y:S02]  /*1f40*/  LDG.E.U16 R2, desc[UR36][R2.64] ;  /* 0x0000002402027981 */ /* 0x000ea4000c1e1500 */
[----:B--2---:R-:W-:Y:S01]  /*1f50*/  SHF.L.U32 R19, R2, 0x10, RZ ;  /* 0x0000001002137819 */ /* 0x004fe200000006ff */
[----:B------:R-:W-:Y:S06]  /*1f60*/  BRA `(.L_x_31905) ;  /* 0x0000000400887947 */ /* 0x000fec0003800000 */
.L_x_31912:
        /* <DEDUP_REMOVED lines=11> */
.L_x_31919:
        /* <DEDUP_REMOVED lines=20> */
.L_x_31921:
[----:B------:R-:W-:Y:S05]  /*2160*/  BSYNC.RECONVERGENT B0 ;  /* 0x0000000000007941 */ /* 0x000fea0003800200 */
.L_x_31920:
[----:B------:R-:W-:Y:S01]  /*2170*/  IMAD.SHL.U32 R0, R0, 0x100000, RZ ;  /* 0x0010000000007824 */ /* 0x000fe200078e00ff */
[----:B------:R-:W-:-:S04]  /*2180*/  LEA R2, R2, 0x3b800000, 0x17 ;  /* 0x3b80000002027811 */ /* 0x000fc800078eb8ff */
[----:B------:R-:W-:Y:S01]  /*2190*/  LOP3.LUT R19, R2, R0, R19, 0xfe, !PT ;  /* 0x0000000002137212 */ /* 0x000fe200078efe13 */
[----:B------:R-:W-:Y:S06]  /*21a0*/  BRA `(.L_x_31905) ;  /* 0x0000000000f87947 */ /* 0x000fec0003800000 */
.L_x_31918:
        /* <DEDUP_REMOVED lines=20> */
.L_x_31923:
[----:B------:R-:W-:Y:S05]  /*22f0*/  BSYNC.RECONVERGENT B0 ;  /* 0x0000000000007941 */ /* 0x000fea0003800200 */
.L_x_31922:
[----:B------:R-:W-:Y:S01]  /*2300*/  IMAD.SHL.U32 R0, R0, 0x200000, RZ ;  /* 0x0020000000007824 */ /* 0x000fe200078e00ff */
[----:B------:R-:W-:-:S04]  /*2310*/  LEA R2, R2, 0x37800000, 0x17 ;  /* 0x3780000002027811 */ /* 0x000fc800078eb8ff */
[----:B------:R-:W-:Y:S01]  /*2320*/  LOP3.LUT R19, R2, R0, R19, 0xfe, !PT ;  /* 0x0000000002137212 */ /* 0x000fe200078efe13 */
[----:B------:R-:W-:Y:S06]  /*2330*/  BRA `(.L_x_31905) ;  /* 0x0000000000947947 */ /* 0x000fec0003800000 */
.L_x_31917:
[----:B------:R-:W-:-:S09]  /*2340*/  UISETP.NE.AND UP0, UPT, UR4, 0x1c, UPT ;  /* 0x0000001c0400788c */ /* 0x000fd2000bf05270 */
[----:B------:R-:W-:Y:S05]  /*2350*/  BRA.U !UP0, `(.L_x_31924) ;  /* 0x0000000108847547 */ /* 0x000fea000b800000 */
[----:B------:R-:W-:-:S09]  /*2360*/  UISETP.NE.AND UP0, UPT, UR4, 0x1d, UPT ;  /* 0x0000001d0400788c */ /* 0x000fd2000bf05270 */
[----:B------:R-:W-:Y:S05]  /*2370*/  BRA.U !UP0, `(.L_x_31925) ;  /* 0x0000000108707547 */ /* 0x000fea000b800000 */
[----:B------:R-:W-:-:S09]  /*2380*/  UISETP.NE.AND UP0, UPT, UR4, 0x2c, UPT ;  /* 0x0000002c0400788c */ /* 0x000fd2000bf05270 */
[----:B------:R-:W-:Y:S05]  /*2390*/  BRA.U !UP0, `(.L_x_31926) ;  /* 0x0000000108487547 */ /* 0x000fea000b800000 */
.L_x_31904:
        /* <DEDUP_REMOVED lines=16> */
.L_x_31927:
[----:B------:R-:W-:Y:S01]  /*24a0*/  HFMA2 R19, -RZ, RZ, 0, 0 ;  /* 0x00000000ff137431 */ /* 0x000fe200000001ff */
[----:B------:R-:W-:Y:S06]  /*24b0*/  BRA `(.L_x_31905) ;  /* 0x0000000000347947 */ /* 0x000fec0003800000 */
.L_x_31926:
        /* <DEDUP_REMOVED lines=8> */
.L_x_31925:
[----:B------:R-:W2:Y:S02]  /*2540*/  LDG.E.64 R2, desc[UR36][R2.64] ;  /* 0x0000002402027981 */ /* 0x000ea4000c1e1b00 */
[----:B--2---:R0:W1:Y:S02]  /*2550*/  I2F.U64 R19, R2 ;  /* 0x0000000200137312 */ /* 0x0040640000301000 */
[----:B01----:R-:W-:Y:S05]  /*2560*/  BRA `(.L_x_31905) ;  /* 0x0000000000087947 */ /* 0x003fea0003800000 */
.L_x_31924:
[----:B------:R-:W2:Y:S02]  /*2570*/  LDG.E R2, desc[UR36][R2.64] ;  /* 0x0000002402027981 */ /* 0x000ea4000c1e1900 */
[----:B--2---:R-:W-:-:S07]  /*2580*/  I2FP.F32.U32 R19, R2 ;  /* 0x0000000200137245 */ /* 0x004fce0000201000 */
.L_x_31905:
[----:B------:R-:W-:Y:S05]  /*2590*/  BSYNC.RECONVERGENT B6 ;  /* 0x0000000000067941 */ /* 0x000fea0003800200 */
.L_x_31899:
        /* <DEDUP_REMOVED lines=16> */
[----:B--2---:R-:W4:Y:S01]  /*26a0*/  I2F.S16 R0, R0 ;  /* 0x0000000000007306 */ /* 0x004f220000101400 */
[----:B------:R-:W-:Y:S05]  /*26b0*/  BRA `(.L_x_31934) ;  /* 0x0000000c00507947 */ /* 0x000fea0003800000 */
.L_x_31932:
[----:B------:R-:W2:Y:S02]  /*26c0*/  LDG.E.U8 R0, desc[UR36][R2.64] ;  /* 0x0000002402007981 */ /* 0x000ea4000c1e1100 */
[----:B--2---:R-:W-:Y:S01]  /*26d0*/  I2FP.F32.U32 R0, R0 ;  /* 0x0000000000007245 */ /* 0x004fe20000201000 */
[----:B------:R-:W-:Y:S06]  /*26e0*/  BRA `(.L_x_31934) ;  /* 0x0000000c00447947 */ /* 0x000fec0003800000 */
.L_x_31931:
        /* <DEDUP_REMOVED lines=9> */
.L_x_31936:
[----:B------:R-:W2:Y:S02]  /*2780*/  LDG.E R0, desc[UR36][R2.64] ;  /* 0x0000002402007981 */ /* 0x000ea4000c1e1900 */
[----:B--2---:R-:W-:Y:S01]  /*2790*/  I2FP.F32.S32 R0, R0 ;  /* 0x0000000000007245 */ /* 0x004fe20000201400 */
[----:B------:R-:W-:Y:S06]  /*27a0*/  BRA `(.L_x_31934) ;  /* 0x0000000c00147947 */ /* 0x000fec0003800000 */
.L_x_31935:
[----:B------:R-:W2:Y:S02]  /*27b0*/  LDG.E.U16 R0, desc[UR36][R2.64] ;  /* 0x0000002402007981 */ /* 0x000ea4000c1e1500 */
[----:B--2---:R-:W2:Y:S01]  /*27c0*/  I2F.S16 R0, R0 ;  /* 0x0000000000007306 */ /* 0x004ea20000101400 */
[----:B------:R-:W-:Y:S05]  /*27d0*/  BRA `(.L_x_31934) ;  /* 0x0000000c00087947 */ /* 0x000fea0003800000 */
.L_x_31930:
        /* <DEDUP_REMOVED lines=8> */
.L_x_31938:
[----:B------:R-:W2:Y:S02]  /*2860*/  LDG.E.U16 R0, desc[UR36][R2.64] ;  /* 0x0000002402007981 */ /* 0x000ea4000c1e1500 */
[----:B--2---:R-:W-:Y:S01]  /*2870*/  HADD2.F32 R0, -RZ, R0.H0_H0 ;  /* 0x20000000ff007230 */ /* 0x004fe20000004100 */
[----:B------:R-:W-:Y:S06]  /*2880*/  BRA `(.L_x_31934) ;  /* 0x0000000800dc7947 */ /* 0x000fec0003800000 */
.L_x_31937:
        /* <DEDUP_REMOVED lines=8> */
.L_x_31940:
[----:B------:R-:W2:Y:S02]  /*2910*/  LDG.E.U16 R0, desc[UR36][R2.64] ;  /* 0x0000002402007981 */ /* 0x000ea4000c1e1500 */
[----:B--2---:R-:W-:Y:S01]  /*2920*/  HADD2.F32 R0, -RZ, R0.H0_H0 ;  /* 0x20000000ff007230 */ /* 0x004fe20000004100 */
[----:B------:R-:W-:Y:S06]  /*2930*/  BRA `(.L_x_31934) ;  /* 0x0000000800b07947 */ /* 0x000fec0003800000 */
.L_x_31939:
        /* <DEDUP_REMOVED lines=11> */
.L_x_31929:
        /* <DEDUP_REMOVED lines=12> */
.L_x_31943:
        /* <DEDUP_REMOVED lines=11> */
.L_x_31942:
        /* <DEDUP_REMOVED lines=25> */
.L_x_31945:
        /* <DEDUP_REMOVED lines=12> */
.L_x_31944:
[----:B------:R-:W2:Y:S02]  /*2db0*/  LDG.E.U16 R0, desc[UR36][R2.64] ;  /* 0x0000002402007981 */ /* 0x000ea4000c1e1500 */
[----:B--2---:R-:W-:Y:S01]  /*2dc0*/  IMAD.U32 R0, R0, 0x10000, RZ ;  /* 0x0001000000007824 */ /* 0x004fe200078e00ff */
[----:B------:R-:W-:Y:S06]  /*2dd0*/  BRA `(.L_x_31934) ;  /* 0x0000000400887947 */ /* 0x000fec0003800000 */
.L_x_31941:
        /* <DEDUP_REMOVED lines=11> */
.L_x_31948:
        /* <DEDUP_REMOVED lines=20> */
.L_x_31950:
[----:B------:R-:W-:Y:S05]  /*2fd0*/  BSYNC.RECONVERGENT B0 ;  /* 0x0000000000007941 */ /* 0x000fea0003800200 */
.L_x_31949:
[----:B------:R-:W-:Y:S01]  /*2fe0*/  IMAD.SHL.U32 R0, R0, 0x100000, RZ ;  /* 0x0010000000007824 */ /* 0x000fe200078e00ff */
[----:B------:R-:W-:-:S04]  /*2ff0*/  LEA R2, R2, 0x3b800000, 0x17 ;  /* 0x3b80000002027811 */ /* 0x000fc800078eb8ff */
[----:B------:R-:W-:Y:S01]  /*3000*/  LOP3.LUT R0, R2, R0, R7, 0xfe, !PT ;  /* 0x0000000002007212 */ /* 0x000fe200078efe07 */
[----:B------:R-:W-:Y:S06]  /*3010*/  BRA `(.L_x_31934) ;  /* 0x0000000000f87947 */ /* 0x000fec0003800000 */
.L_x_31947:
        /* <DEDUP_REMOVED lines=20> */
.L_x_31952:
[----:B------:R-:W-:Y:S05]  /*3160*/  BSYNC.RECONVERGENT B0 ;  /* 0x0000000000007941 */ /* 0x000fea0003800200 */
.L_x_31951:
[----:B------:R-:W-:Y:S02]  /*3170*/  SHF.L.U32 R0, R0, 0x15, RZ ;  /* 0x0000001500007819 */ /* 0x000fe400000006ff */
[----:B------:R-:W-:-:S04]  /*3180*/  LEA R2, R2, 0x37800000, 0x17 ;  /* 0x3780000002027811 */ /* 0x000fc800078eb8ff */
[----:B------:R-:W-:Y:S01]  /*3190*/  LOP3.LUT R0, R2, R0, R7, 0xfe, !PT ;  /* 0x0000000002007212 */ /* 0x000fe200078efe07 */
[----:B------:R-:W-:Y:S06]  /*31a0*/  BRA `(.L_x_31934) ;  /* 0x0000000000947947 */ /* 0x000fec0003800000 */
.L_x_31946:
[----:B------:R-:W-:-:S09]  /*31b0*/  UISETP.NE.AND UP0, UPT, UR4, 0x1c, UPT ;  /* 0x0000001c0400788c */ /* 0x000fd2000bf05270 */
[----:B------:R-:W-:Y:S05]  /*31c0*/  BRA.U !UP0, `(.L_x_31953) ;  /* 0x0000000108847547 */ /* 0x000fea000b800000 */
[----:B------:R-:W-:-:S09]  /*31d0*/  UISETP.NE.AND UP0, UPT, UR4, 0x1d, UPT ;  /* 0x0000001d0400788c */ /* 0x000fd2000bf05270 */
[----:B------:R-:W-:Y:S05]  /*31e0*/  BRA.U !UP0, `(.L_x_31954) ;  /* 0x0000000108707547 */ /* 0x000fea000b800000 */
[----:B------:R-:W-:-:S09]  /*31f0*/  UISETP.NE.AND UP0, UPT, UR4, 0x2c, UPT ;  /* 0x0000002c0400788c */ /* 0x000fd2000bf05270 */
[----:B------:R-:W-:Y:S05]  /*3200*/  BRA.U !UP0, `(.L_x_31955) ;  /* 0x0000000108487547 */ /* 0x000fea000b800000 */
.L_x_31933:
[----:B------:R-:W-:Y:S01]  /*3210*/  MOV R2, 0x0 ;  /* 0x0000000000027802 */ /* 0x000fe20000000f00 */
[----:B------:R-:W0:Y:S01]  /*3220*/  LDCU.64 UR4, c[0x4][0x178] ;  /* 0x01002f00ff0477ac */ /* 0x000e220008000a00 */
[----:B------:R-:W-:Y:S02]  /*3230*/  HFMA2 R12, -RZ, RZ, 0, 5.9604644775390625e-08 ;  /* 0x00000001ff0c7431 */ /* 0x000fe400000001ff */
[----:B------:R-:W-:Y:S01]  /*3240*/  IMAD.MOV.U32 R8, RZ, RZ, 0x4e ;  /* 0x0000004eff087424 */ /* 0x000fe200078e00ff */
[----:B------:R-:W1:Y:S01]  /*3250*/  LDCU.64 UR6, c[0x4][0x180] ;  /* 0x01003000ff0677ac */ /* 0x000e620008000a00 */
[----:B------:R-:W2:Y:S01]  /*3260*/  LDC.64 R2, c[0x4][R2] ;  /* 0x0100000002027b82 */ /* 0x000ea20000000a00 */
[----:B------:R-:W-:Y:S01]  /*3270*/  IMAD.MOV.U32 R13, RZ, RZ, RZ ;  /* 0x000000ffff0d7224 */ /* 0x000fe200078e00ff */
[----:B------:R-:W4:Y:S01]  /*3280*/  LDCU.64 UR8, c[0x4][0x68] ;  /* 0x01000d00ff0877ac */ /* 0x000f220008000a00 */
[----:B0-----:R-:W-:Y:S02]  /*3290*/  IMAD.U32 R4, RZ, RZ, UR4 ;  /* 0x00000004ff047e24 */ /* 0x001fe4000f8e00ff */
[----:B------:R-:W-:-:S02]  /*32a0*/  IMAD.U32 R5, RZ, RZ, UR5 ;  /* 0x00000005ff057e24 */ /* 0x000fc4000f8e00ff */
[----:B-1----:R-:W-:Y:S01]  /*32b0*/  IMAD.U32 R6, RZ, RZ, UR6 ;  /* 0x00000006ff067e24 */ /* 0x002fe2000f8e00ff */
[----:B------:R-:W-:Y:S01]  /*32c0*/  MOV R7, UR7 ;  /* 0x0000000700077c02 */ /* 0x000fe20008000f00 */
[----:B----4-:R-:W-:Y:S02]  /*32d0*/  IMAD.U32 R10, RZ, RZ, UR8 ;  /* 0x00000008ff0a7e24 */ /* 0x010fe4000f8e00ff */
[----:B------:R-:W-:-:S07]  /*32e0*/  IMAD.U32 R11, RZ, RZ, UR9 ;  /* 0x00000009ff0b7e24 */ /* 0x000fce000f8e00ff */
[----:B------:R-:W-:-:S07]  /*32f0*/  LEPC R20, `(.L_x_31956) ;  /* 0x000000001014794e */ /* 0x000fce0000000000 */
[----:B--23-5:R-:W-:Y:S05]  /*3300*/  CALL.ABS.NOINC R2 ;  /* 0x0000000002007343 */ /* 0x02cfea0003c00000 */
.L_x_31956:
[----:B------:R-:W-:Y:S01]  /*3310*/  IMAD.MOV.U32 R0, RZ, RZ, RZ ;  /* 0x000000ffff007224 */ /* 0x000fe200078e00ff */
[----:B------:R-:W-:Y:S06]  /*3320*/  BRA `(.L_x_31934) ;  /* 0x0000000000347947 */ /* 0x000fec0003800000 */
.L_x_31955:
        /* <DEDUP_REMOVED lines=8> */
.L_x_31954:
[----:B------:R-:W2:Y:S02]  /*33b0*/  LDG.E.64 R2, desc[UR36][R2.64] ;  /* 0x0000002402027981 */ /* 0x000ea4000c1e1b00 */
[----:B--2---:R0:W1:Y:S02]  /*33c0*/  I2F.U64 R0, R2 ;  /* 0x0000000200007312 */ /* 0x0040640000301000 */
[----:B01----:R-:W-:Y:S05]  /*33d0*/  BRA `(.L_x_31934) ;  /* 0x0000000000087947 */ /* 0x003fea0003800000 */
.L_x_31953:
[----:B------:R-:W2:Y:S02]  /*33e0*/  LDG.E R0, desc[UR36][R2.64] ;  /* 0x0000002402007981 */ /* 0x000ea4000c1e1900 */
[----:B--2---:R-:W-:-:S07]  /*33f0*/  I2FP.F32.U32 R0, R0 ;  /* 0x0000000000007245 */ /* 0x004fce0000201000 */
.L_x_31934:
[----:B------:R-:W-:Y:S05]  /*3400*/  BSYNC.RECONVERGENT B6 ;  /* 0x0000000000067941 */ /* 0x000fea0003800200 */
.L_x_31928:
[C---:B--2345:R-:W-:Y:S01]  /*3410*/  FSETP.GEU.FTZ.AND P0, PT, |R19|.reuse, |R0|, PT ;  /* 0x400000001300720b */ /* 0x07cfe20003f1e200 */
        /* <DEDUP_REMOVED lines=29> */
.L_x_31961:
[----:B------:R-:W-:Y:S05]  /*35f0*/  BSYNC.RECONVERGENT B1 ;  /* 0x0000000000017941 */ /* 0x000fea0003800200 */
.L_x_31960:
[----:B------:R-:W-:Y:S01]  /*3600*/  FFMA.FTZ R4, -R7, R5, R4 ;  /* 0x0000000507047223 */ /* 0x000fe20000010104 */
[----:B------:R-:W-:Y:S06]  /*3610*/  BRA `(.L_x_31958) ;  /* 0x0000000000787947 */ /* 0x000fec0003800000 */
.L_x_31959:
[----:B------:R-:W-:Y:S01]  /*3620*/  LOP3.LUT R9, R7, 0xff800000, RZ, 0xc0, !PT ;  /* 0xff80000007097812 */ /* 0x000fe200078ec0ff */
[----:B------:R-:W-:Y:S01]  /*3630*/  BSSY.RECONVERGENT B1, `(.L_x_31962) ;  /* 0x000001a000017945 */ /* 0x000fe20003800200 */
[----:B------:R-:W-:Y:S02]  /*3640*/  FSETP.GT.FTZ.AND P2, PT, |R0|, RZ, PT ;  /* 0x000000ff0000720b */ /* 0x000fe40003f54200 */
[C---:B01----:R-:W-:Y:S02]  /*3650*/  IADD3 R3, PT, PT, R4.reuse, 0xb800000, -R9 ;  /* 0x0b80000004037810 */ /* 0x043fe40007ffe809 */
        /* <DEDUP_REMOVED lines=10> */
.L_x_31964:
        /* <DEDUP_REMOVED lines=13> */
.L_x_31963:
[----:B------:R-:W-:Y:S05]  /*37d0*/  BSYNC.RECONVERGENT B1 ;  /* 0x0000000000017941 */ /* 0x000fea0003800200 */
.L_x_31962:
[----:B------:R-:W-:-:S04]  /*37e0*/  FMUL.FTZ R3, R2, 1.1920928955078125e-07 ;  /* 0x3400000002037820 */ /* 0x000fc80000410000 */
[----:B------:R-:W-:-:S07]  /*37f0*/  FMUL.FTZ R4, R6, R3 ;  /* 0x0000000306047220 */ /* 0x000fce0000410000 */
.L_x_31958:
[----:B------:R-:W-:Y:S05]  /*3800*/  BSYNC.RECONVERGENT B0 ;  /* 0x0000000000007941 */ /* 0x000fea0003800200 */
.L_x_31957:
        /* <DEDUP_REMOVED lines=11> */
[----:B------:R-:W-:Y:S02]  /*38c0*/  @P1 PLOP3.LUT P0, PT, P2, PT, PT, 0x80, 0x8 ;  /* 0x000000000008181c */ /* 0x000fe4000170f070 */
[----:B01----:R-:W-:-:S05]  /*38d0*/  IADD3 R2, P2, PT, R16, UR6, RZ ;  /* 0x0000000610027c10 */ /* 0x003fca000ff5e0ff */
[----:B------:R-:W-:-:S06]  /*38e0*/  IMAD.X R3, RZ, RZ, UR7, P2 ;  /* 0x00000007ff037e24 */ /* 0x000fcc00090e06ff */
[----:B------:R-:W-:Y:S01]  /*38f0*/  @!P0 FADD.FTZ R4, R4, R0 ;  /* 0x0000000004048221 */ /* 0x000fe20000010000 */
        /* <DEDUP_REMOVED lines=12> */
.L_x_31968:
[----:B------:R-:W0:Y:S02]  /*39c0*/  F2I.S64.TRUNC R4, R4 ;  /* 0x0000000400047311 */ /* 0x000e24000020d900 */
[----:B0-----:R-:W-:-:S05]  /*39d0*/  IMAD.MOV.U32 R7, RZ, RZ, R4 ;  /* 0x000000ffff077224 */ /* 0x001fca00078e0004 */
[----:B------:R0:W-:Y:S01]  /*39e0*/  STG.E.U8 desc[UR36][R2.64], R7 ;  /* 0x0000000702007986 */ /* 0x0001e2000c101124 */
[----:B------:R-:W-:Y:S05]  /*39f0*/  BRA `(.L_x_31970) ;  /* 0x0000000c002c7947 */ /* 0x000fea0003800000 */
.L_x_31967:
        /* <DEDUP_REMOVED lines=9> */
.L_x_31972:
[----:B------:R-:W0:Y:S02]  /*3a90*/  F2I.FTZ.TRUNC.NTZ R5, R4 ;  /* 0x0000000400057305 */ /* 0x000e24000021f100 */
[----:B0-----:R0:W-:Y:S01]  /*3aa0*/  STG.E desc[UR36][R2.64], R5 ;  /* 0x0000000502007986 */ /* 0x0011e2000c101924 */
[----:B------:R-:W-:Y:S05]  /*3ab0*/  BRA `(.L_x_31970) ;  /* 0x0000000800fc7947 */ /* 0x000fea0003800000 */
.L_x_31971:
[----:B------:R-:W0:Y:S02]  /*3ac0*/  F2I.FTZ.TRUNC.NTZ R5, R4 ;  /* 0x0000000400057305 */ /* 0x000e24000021f100 */
[----:B0-----:R0:W-:Y:S01]  /*3ad0*/  STG.E.U16 desc[UR36][R2.64], R5 ;  /* 0x0000000502007986 */ /* 0x0011e2000c101524 */
[----:B------:R-:W-:Y:S05]  /*3ae0*/  BRA `(.L_x_31970) ;  /* 0x0000000800f07947 */ /* 0x000fea0003800000 */
.L_x_31966:
        /* <DEDUP_REMOVED lines=8> */
.L_x_31974:
[----:B------:R-:W-:-:S05]  /*3b70*/  F2FP.F16.F32.PACK_AB R4, RZ, R4 ;  /* 0x00000004ff04723e */ /* 0x000fca00000000ff */
[----:B------:R0:W-:Y:S01]  /*3b80*/  STG.E.U16 desc[UR36][R2.64], R4 ;  /* 0x0000000402007986 */ /* 0x0001e2000c101524 */
[----:B------:R-:W-:Y:S05]  /*3b90*/  BRA `(.L_x_31970) ;  /* 0x0000000800c47947 */ /* 0x000fea0003800000 */
.L_x_31973:
        /* <DEDUP_REMOVED lines=9> */
.L_x_31976:
[----:B------:R-:W-:-:S04]  /*3c30*/  F2FP.F16.F32.PACK_AB R5, RZ, R4 ;  /* 0x00000004ff05723e */ /* 0x000fc800000000ff */
[----:B------:R-:W-:-:S05]  /*3c40*/  PRMT R5, R5, 0x5410, RZ ;  /* 0x0000541005057816 */ /* 0x000fca00000000ff */
[----:B------:R0:W-:Y:S01]  /*3c50*/  STG.E desc[UR36][R2.64], R5 ;  /* 0x0000000502007986 */ /* 0x0001e2000c101924 */
[----:B------:R-:W-:Y:S05]  /*3c60*/  BRA `(.L_x_31970) ;  /* 0x0000000800907947 */ /* 0x000fea0003800000 */
.L_x_31975:
[----:B------:R-:W-:-:S06]  /*3c70*/  FMUL.FTZ R4, R4, 1 ;  /* 0x3f80000004047820 */ /* 0x000fcc0000410000 */
[----:B------:R-:W0:Y:S02]  /*3c80*/  F2F.F64.F32 R4, R4 ;  /* 0x0000000400047310 */ /* 0x000e240000201800 */
[----:B0-----:R0:W-:Y:S01]  /*3c90*/  STG.E.64 desc[UR36][R2.64], R4 ;  /* 0x0000000402007986 */ /* 0x0011e2000c101b24 */
[----:B------:R-:W-:Y:S05]  /*3ca0*/  BRA `(.L_x_31970) ;  /* 0x0000000800807947 */ /* 0x000fea0003800000 */
.L_x_31965:
        /* <DEDUP_REMOVED lines=12> */
.L_x_31979:
[----:B------:R-:W-:Y:S01]  /*3d70*/  FMUL.FTZ R4, R4, 1 ;  /* 0x3f80000004047820 */ /* 0x000fe20000410000 */
[----:B------:R-:W-:-:S05]  /*3d80*/  CS2R R6, SRZ ;  /* 0x0000000000067805 */ /* 0x000fca000001ff00 */
[----:B------:R-:W0:Y:S02]  /*3d90*/  F2F.F64.F32 R4, R4 ;  /* 0x0000000400047310 */ /* 0x000e240000201800 */
[----:B0-----:R3:W-:Y:S01]  /*3da0*/  STG.E.128 desc[UR36][R2.64], R4 ;  /* 0x0000000402007986 */ /* 0x0017e2000c101d24 */
[----:B------:R-:W-:Y:S05]  /*3db0*/  BRA `(.L_x_31970) ;  /* 0x00000008003c7947 */ /* 0x000fea0003800000 */
.L_x_31978:
        /* <DEDUP_REMOVED lines=18> */
.L_x_31983:
[----:B------:R-:W-:Y:S05]  /*3ee0*/  BSYNC.RECONVERGENT B0 ;  /* 0x0000000000007941 */ /* 0x000fea0003800200 */
.L_x_31982:
[----:B------:R-:W-:-:S05]  /*3ef0*/  LOP3.LUT R7, R0, 0x80, R7, 0xf8, !PT ;  /* 0x0000008000077812 */ /* 0x000fca00078ef807 */
[----:B------:R1:W-:Y:S01]  /*3f00*/  STG.E.U8 desc[UR36][R2.64], R7 ;  /* 0x0000000702007986 */ /* 0x0003e2000c101124 */
[----:B------:R-:W-:Y:S05]  /*3f10*/  BRA `(.L_x_31970) ;  /* 0x0000000400e47947 */ /* 0x000fea0003800000 */
.L_x_31981:
        /* <DEDUP_REMOVED lines=14> */
.L_x_31985:
[----:B------:R-:W-:Y:S05]  /*4000*/  BSYNC.RECONVERGENT B0 ;  /* 0x0000000000007941 */ /* 0x000fea0003800200 */
.L_x_31984:
[----:B------:R-:W-:-:S05]  /*4010*/  LOP3.LUT R5, R0, 0x80, R7, 0xf8, !PT ;  /* 0x0000008000057812 */ /* 0x000fca00078ef807 */
[----:B------:R2:W-:Y:S01]  /*4020*/  STG.E.U8 desc[UR36][R2.64], R5 ;  /* 0x0000000502007986 */ /* 0x0005e2000c101124 */
[----:B------:R-:W-:Y:S05]  /*4030*/  BRA `(.L_x_31970) ;  /* 0x00000004009c7947 */ /* 0x000fea0003800000 */
.L_x_31980:
[----:B------:R-:W-:-:S05]  /*4040*/  F2FP.BF16.F32.PACK_AB R4, RZ, R4 ;  /* 0x00000004ff04723e */ /* 0x000fca00000010ff */
[----:B------:R0:W-:Y:S01]  /*4050*/  STG.E.U16 desc[UR36][R2.64], R4 ;  /* 0x0000000402007986 */ /* 0x0001e2000c101524 */
[----:B------:R-:W-:Y:S05]  /*4060*/  BRA `(.L_x_31970) ;  /* 0x0000000400907947 */ /* 0x000fea0003800000 */
.L_x_31977:
        /* <DEDUP_REMOVED lines=11> */
.L_x_31988:
        /* <DEDUP_REMOVED lines=12> */
.L_x_31991:
[----:B------:R-:W-:-:S04]  /*41e0*/  SHF.R.U32.HI R0, RZ, 0x14, R4 ;  /* 0x00000014ff007819 */ /* 0x000fc80000011604 */
[----:B------:R-:W-:-:S04]  /*41f0*/  LOP3.LUT R5, R0, 0x1, RZ, 0xc0, !PT ;  /* 0x0000000100057812 */ /* 0x000fc800078ec0ff */
[----:B------:R-:W-:-:S04]  /*4200*/  IADD3 R0, PT, PT, R4, 0x487ffff, R5 ;  /* 0x0487ffff04007810 */ /* 0x000fc80007ffe005 */
[----:B------:R-:W-:-:S04]  /*4210*/  SHF.R.U32.HI R0, RZ, 0x14, R0 ;  /* 0x00000014ff007819 */ /* 0x000fc80000011600 */
[----:B------:R-:W-:-:S07]  /*4220*/  LOP3.LUT R5, R0, 0xff, RZ, 0xc0, !PT ;  /* 0x000000ff00057812 */ /* 0x000fce00078ec0ff */
.L_x_31992:
[----:B------:R-:W-:-:S04]  /*4230*/  SHF.R.U32.HI R4, RZ, 0x18, R4 ;  /* 0x00000018ff047819 */ /* 0x000fc80000011604 */
[----:B------:R-:W-:-:S04]  /*4240*/  LOP3.LUT R5, R5, 0x80, R4, 0xf8, !PT ;  /* 0x0000008005057812 */ /* 0x000fc800078ef804 */
[----:B------:R-:W-:-:S07]  /*4250*/  PRMT R0, R5, 0x7610, R0 ;  /* 0x0000761005007816 */ /* 0x000fce0000000000 */
.L_x_31990:
[----:B------:R-:W-:Y:S05]  /*4260*/  BSYNC.RECONVERGENT B0 ;  /* 0x0000000000007941 */ /* 0x000fea0003800200 */
.L_x_31989:
[----:B------:R0:W-:Y:S01]  /*4270*/  STG.E.U8 desc[UR36][R2.64], R0 ;  /* 0x0000000002007986 */ /* 0x0001e2000c101124 */
[----:B------:R-:W-:Y:S05]  /*4280*/  BRA `(.L_x_31970) ;  /* 0x0000000400087947 */ /* 0x000fea0003800000 */
.L_x_31987:
        /* <DEDUP_REMOVED lines=12> */
.L_x_31995:
[----:B------:R-:W-:-:S04]  /*4350*/  SHF.R.U32.HI R0, RZ, 0x15, R4 ;  /* 0x00000015ff007819 */ /* 0x000fc80000011604 */
[----:B------:R-:W-:-:S04]  /*4360*/  LOP3.LUT R5, R0, 0x1, RZ, 0xc0, !PT ;  /* 0x0000000100057812 */ /* 0x000fc800078ec0ff */
[----:B------:R-:W-:-:S04]  /*4370*/  IADD3 R0, PT, PT, R4, 0x88fffff, R5 ;  /* 0x088fffff04007810 */ /* 0x000fc80007ffe005 */
[----:B------:R-:W-:-:S04]  /*4380*/  SHF.R.U32.HI R0, RZ, 0x15, R0 ;  /* 0x00000015ff007819 */ /* 0x000fc80000011600 */
[----:B------:R-:W-:-:S07]  /*4390*/  LOP3.LUT R5, R0, 0xff, RZ, 0xc0, !PT ;  /* 0x000000ff00057812 */ /* 0x000fce00078ec0ff */
.L_x_31996:
[----:B------:R-:W-:-:S04]  /*43a0*/  SHF.R.U32.HI R4, RZ, 0x18, R4 ;  /* 0x00000018ff047819 */ /* 0x000fc80000011604 */
[----:B------:R-:W-:-:S04]  /*43b0*/  LOP3.LUT R5, R5, 0x80, R4, 0xf8, !PT ;  /* 0x0000008005057812 */ /* 0x000fc800078ef804 */
[----:B------:R-:W-:-:S07]  /*43c0*/  PRMT R0, R5, 0x7610, R0 ;  /* 0x0000761005007816 */ /* 0x000fce0000000000 */
.L_x_31994:
[----:B------:R-:W-:Y:S05]  /*43d0*/  BSYNC.RECONVERGENT B0 ;  /* 0x0000000000007941 */ /* 0x000fea0003800200 */
.L_x_31993:
[----:B------:R0:W-:Y:S01]  /*43e0*/  STG.E.U8 desc[UR36][R2.64], R0 ;  /* 0x0000000002007986 */ /* 0x0001e2000c101124 */
[----:B------:R-:W-:Y:S05]  /*43f0*/  BRA `(.L_x_31970) ;  /* 0x0000000000ac7947 */ /* 0x000fea0003800000 */
.L_x_31986:
[----:B------:R-:W-:-:S09]  /*4400*/  UISETP.NE.AND UP0, UPT, UR4, 0x1c, UPT ;  /* 0x0000001c0400788c */ /* 0x000fd2000bf05270 */
[----:B------:R-:W-:Y:S05]  /*4410*/  BRA.U !UP0, `(.L_x_31997) ;  /* 0x00000001089c7547 */ /* 0x000fea000b800000 */
[----:B------:R-:W-:-:S09]  /*4420*/  UISETP.NE.AND UP0, UPT, UR4, 0x1d, UPT ;  /* 0x0000001d0400788c */ /* 0x000fd2000bf05270 */
[----:B------:R-:W-:Y:S05]  /*4430*/  BRA.U !UP0, `(.L_x_31998) ;  /* 0x0000000108887547 */ /* 0x000fea000b800000 */
[----:B------:R-:W-:-:S09]  /*4440*/  UISETP.NE.AND UP0, UPT, UR4, 0x2c, UPT ;  /* 0x0000002c0400788c */ /* 0x000fd2000bf05270 */
[----:B------:R-:W-:Y:S05]  /*4450*/  BRA.U !UP0, `(.L_x_31999) ;  /* 0x0000000108447547 */ /* 0x000fea000b800000 */
.L_x_31969:
        /* <DEDUP_REMOVED lines=16> */
.L_x_32000:
[----:B------:R-:W-:Y:S05]  /*4560*/  BRA `(.L_x_31970) ;  /* 0x0000000000507947 */ /* 0x000fea0003800000 */
.L_x_31999:
        /* <DEDUP_REMOVED lines=15> */
.L_x_31998:
[----:B------:R-:W0:Y:S02]  /*4660*/  F2I.U64.TRUNC R4, R4 ;  /* 0x0000000400047311 */ /* 0x000e24000020d800 */
[----:B0-----:R0:W-:Y:S01]  /*4670*/  STG.E.64 desc[UR36][R2.64], R4 ;  /* 0x0000000402007986 */ /* 0x0011e2000c101b24 */
[----:B------:R-:W-:Y:S05]  /*4680*/  BRA `(.L_x_31970) ;  /* 0x0000000000087947 */ /* 0x000fea0003800000 */
.L_x_31997:
[----:B------:R-:W0:Y:S02]  /*4690*/  F2I.FTZ.U32.TRUNC.NTZ R5, R4 ;  /* 0x0000000400057305 */ /* 0x000e24000021f000 */
[----:B0-----:R0:W-:Y:S02]  /*46a0*/  STG.E desc[UR36][R2.64], R5 ;  /* 0x0000000502007986 */ /* 0x0011e4000c101924 */
.L_x_31970:
[----:B------:R-:W-:-:S07]  /*46b0*/  VIADD R17, R17, 0x80 ;  /* 0x0000008011117836 */ /* 0x000fce0000000000 */
.L_x_31897:
[----:B------:R-:W-:Y:S05]  /*46c0*/  BSYNC.RECONVERGENT B7 ;  /* 0x0000000000077941 */ /* 0x000fea0003800200 */
.L_x_31896:
        /* <DEDUP_REMOVED lines=358> */
.L_x_32003:
        /* <DEDUP_REMOVED lines=18> */
.L_x_32008:
[----:B------:R-:W2:Y:S02]  /*5e50*/  LDG.E.U8 R2, desc[UR36][R2.64] ;  /* 0x0000002402027981 */ /* 0x000ea4000c1e1100 */
[----:B--2---:R-:W-:Y:S01]  /*5e60*/  I2FP.F32.U32 R19, R2 ;  /* 0x0000000200137245 */ /* 0x004fe20000201000 */
[----:B------:R-:W-:Y:S06]  /*5e70*/  BRA `(.L_x_32010) ;  /* 0x0000000c00447947 */ /* 0x000fec0003800000 */
.L_x_32007:
        /* <DEDUP_REMOVED lines=9> */
.L_x_32012:
[----:B------:R-:W2:Y:S02]  /*5f10*/  LDG.E R2, desc[UR36][R2.64] ;  /* 0x0000002402027981 */ /* 0x000ea4000c1e1900 */
[----:B--2---:R-:W-:Y:S01]  /*5f20*/  I2FP.F32.S32 R19, R2 ;  /* 0x0000000200137245 */ /* 0x004fe20000201400 */
[----:B------:R-:W-:Y:S06]  /*5f30*/  BRA `(.L_x_32010) ;  /* 0x0000000c00147947 */ /* 0x000fec0003800000 */
.L_x_32011:
[----:B------:R-:W2:Y:S02]  /*5f40*/  LDG.E.U16 R2, desc[UR36][R2.64] ;  /* 0x0000002402027981 */ /* 0x000ea4000c1e1500 */
[----:B--2---:R0:W1:Y:S01]  /*5f50*/  I2F.S16 R19, R2 ;  /* 0x0000000200137306 */ /* 0x0040620000101400 */
[----:B------:R-:W-:Y:S05]  /*5f60*/  BRA `(.L_x_32010) ;  /* 0x0000000c00087947 */ /* 0x000fea0003800000 */
.L_x_32006:
        /* <DEDUP_REMOVED lines=8> */
.L_x_32014:
[----:B------:R-:W2:Y:S02]  /*5ff0*/  LDG.E.U16 R2, desc[UR36][R2.64] ;  /* 0x0000002402027981 */ /* 0x000ea4000c1e1500 */
[----:B--2---:R-:W-:Y:S01]  /*6000*/  HADD2.F32 R19, -RZ, R2.H0_H0 ;  /* 0x20000002ff137230 */ /* 0x004fe20000004100 */
[----:B------:R-:W-:Y:S06]  /*6010*/  BRA `(.L_x_32010) ;  /* 0x0000000800dc7947 */ /* 0x000fec0003800000 */
.L_x_32013:
        /* <DEDUP_REMOVED lines=8> */
.L_x_32016:
[----:B------:R-:W2:Y:S02]  /*60a0*/  LDG.E.U16 R2, desc[UR36][R2.64] ;  /* 0x0000002402027981 */ /* 0x000ea4000c1e1500 */
[----:B--2---:R-:W-:Y:S01]  /*60b0*/  HADD2.F32 R19, -RZ, R2.H0_H0 ;  /* 0x20000002ff137230 */ /* 0x004fe20000004100 */
[----:B------:R-:W-:Y:S06]  /*60c0*/  BRA `(.L_x_32010) ;  /* 0x0000000800b07947 */ /* 0x000fec0003800000 */
.L_x_32015:
        /* <DEDUP_REMOVED lines=11> */
.L_x_32005:
        /* <DEDUP_REMOVED lines=12> */
.L_x_32019:
        /* <DEDUP_REMOVED lines=11> */
.L_x_32018:
        /* <DEDUP_REMOVED lines=25> */
.L_x_32021:
        /* <DEDUP_REMOVED lines=12> */
.L_x_32020:
[----:B------:R-:W2:Y:S02]  /*6540*/  LDG.E.U16 R2, desc[UR36][R2.64] ;  /* 0x0000002402027981 */ /* 0x000ea4000c1e1500 */
[----:B--2---:R-:W-:Y:S01]  /*6550*/  SHF.L.U32 R19, R2, 0x10, RZ ;  /* 0x0000001002137819 */ /* 0x004fe200000006ff */
[----:B------:R-:W-:Y:S06]  /*6560*/  BRA `(.L_x_32010) ;  /* 0x0000000400887947 */ /* 0x000fec0003800000 */
.L_x_32017:
        /* <DEDUP_REMOVED lines=11> */
.L_x_32024:
        /* <DEDUP_REMOVED lines=20> */
.L_x_32026:
[----:B------:R-:W-:Y:S05]  /*6760*/  BSYNC.RECONVERGENT B0 ;  /* 0x0000000000007941 */ /* 0x000fea0003800200 */
.L_x_32025:
[----:B------:R-:W-:Y:S01]  /*6770*/  IMAD.SHL.U32 R0, R0, 0x100000, RZ ;  /* 0x0010000000007824 */ /* 0x000fe200078e00ff */
[----:B------:R-:W-:-:S04]  /*6780*/  LEA R2, R2, 0x3b800000, 0x17 ;  /* 0x3b80000002027811 */ /* 0x000fc800078eb8ff */
[----:B------:R-:W-:Y:S01]  /*6790*/  LOP3.LUT R19, R2, R0, R19, 0xfe, !PT ;  /* 0x0000000002137212 */ /* 0x000fe200078efe13 */
[----:B------:R-:W-:Y:S06]  /*67a0*/  BRA `(.L_x_32010) ;  /* 0x0000000000f87947 */ /* 0x000fec0003800000 */
.L_x_32023:
        /* <DEDUP_REMOVED lines=20> */
.L_x_32028:
[----:B------:R-:W-:Y:S05]  /*68f0*/  BSYNC.RECONVERGENT B0 ;  /* 0x0000000000007941 */ /* 0x000fea0003800200 */
.L_x_32027:
[----:B------:R-:W-:Y:S01]  /*6900*/  IMAD.SHL.U32 R0, R0, 0x200000, RZ ;  /* 0x0020000000007824 */ /* 0x000fe200078e00ff */
[----:B------:R-:W-:-:S04]  /*6910*/  LEA R2, R2, 0x37800000, 0x17 ;  /* 0x3780000002027811 */ /* 0x000fc800078eb8ff */
[----:B------:R-:W-:Y:S01]  /*6920*/  LOP3.LUT R19, R2, R0, R19, 0xfe, !PT ;  /* 0x0000000002137212 */ /* 0x000fe200078efe13 */
[----:B------:R-:W-:Y:S06]  /*6930*/  BRA `(.L_x_32010) ;  /* 0x0000000000947947 */ /* 0x000fec0003800000 */
.L_x_32022:
        /* <DEDUP_REMOVED lines=14> */
.L_x_32009:
        /* <DEDUP_REMOVED lines=16> */
.L_x_32031:
[----:B------:R-:W-:Y:S01]  /*6b20*/  IMAD.MOV.U32 R19, RZ, RZ, RZ ;  /* 0x000000ffff137224 */ /* 0x000fe200078e00ff */
[----:B------:R-:W-:Y:S06]  /*6b30*/  BRA `(.L_x_32010) ;  /* 0x0000000000147947 */ /* 0x000fec0003800000 */
.L_x_32030:
[----:B------:R-:W2:Y:S02]  /*6b40*/  LDG.E.64 R2, desc[UR36][R2.64] ;  /* 0x0000002402027981 */ /* 0x000ea4000c1e1b00 */
[----:B--2---:R0:W1:Y:S02]  /*6b50*/  I2F.U64 R19, R2 ;  /* 0x0000000200137312 */ /* 0x0040640000301000 */
[----:B01----:R-:W-:Y:S05]  /*6b60*/  BRA `(.L_x_32010) ;  /* 0x0000000000087947 */ /* 0x003fea0003800000 */
.L_x_32029:
[----:B------:R-:W2:Y:S02]  /*6b70*/  LDG.E R2, desc[UR36][R2.64] ;  /* 0x0000002402027981 */ /* 0x000ea4000c1e1900 */
[----:B--2---:R-:W-:-:S07]  /*6b80*/  I2FP.F32.U32 R19, R2 ;  /* 0x0000000200137245 */ /* 0x004fce0000201000 */
.L_x_32010:
[----:B------:R-:W-:Y:S05]  /*6b90*/  BSYNC.RECONVERGENT B6 ;  /* 0x0000000000067941 */ /* 0x000fea0003800200 */
.L_x_32004:
        /* <DEDUP_REMOVED lines=16> */
[----:B--2---:R-:W0:Y:S01]  /*6ca0*/  I2F.S16 R0, R0 ;  /* 0x0000000000007306 */ /* 0x004e220000101400 */
[----:B------:R-:W-:Y:S05]  /*6cb0*/  BRA `(.L_x_32038) ;  /* 0x0000000c00507947 */ /* 0x000fea0003800000 */
.L_x_32036:
[----:B------:R-:W2:Y:S02]  /*6cc0*/  LDG.E.U8 R0, desc[UR36][R2.64] ;  /* 0x0000002402007981 */ /* 0x000ea4000c1e1100 */
[----:B--2---:R-:W-:Y:S01]  /*6cd0*/  I2FP.F32.U32 R0, R0 ;  /* 0x0000000000007245 */ /* 0x004fe20000201000 */
[----:B------:R-:W-:Y:S06]  /*6ce0*/  BRA `(.L_x_32038) ;  /* 0x0000000c00447947 */ /* 0x000fec0003800000 */
.L_x_32035:
[----:B------:R-:W-:-:S09]  /*6cf0*/  UISETP.NE.AND UP0, UPT, UR4, 0x2, UPT ;  /* 0x000000020400788c */ /* 0x000fd2000bf05270 */
[----:B------:R-:W-:Y:S05]  /*6d00*/  BRA.U !UP0, `(.L_x_32039) ;  /* 0x0000000108287547 */ /* 0x000fea000b800000 */
[----:B------:R-:W-:-:S09]  /*6d10*/  UISETP.NE.AND UP0, UPT, UR4, 0x3, UPT ;  /* 0x000000030400788c */ /* 0x000fd2000bf05270 */
[----:B------:R-:W-:Y:S05]  /*6d20*/  BRA.U !UP0, `(.L_x_32040) ;  /* 0x0000000108147547 */ /* 0x000fea000b800000 */
[----:B------:R-:W-:-:S09]  /*6d30*/  UISETP.NE.AND UP0, UPT, UR4, 0x4, UPT ;  /* 0x000000040400788c */ /* 0x000fd2000bf05270 */
[----:B------:R-:W-:Y:S05]  /*6d40*/  BRA.U UP0, `(.L_x_32037) ;  /* 0x0000000900d07547 */ /* 0x000fea000b800000 */
[----:B------:R-:W2:Y:S02]  /*6d50*/  LDG.E.64 R2, desc[UR36][R2.64] ;  /* 0x0000002402027981 */ /* 0x000ea4000c1e1b00 */
[----:B--2---:R2:W4:Y:S02]  /*6d60*/  I2F.S64 R0, R2 ;  /* 0x0000000200007312 */ /* 0x0045240000301400 */
[----:B--2-4-:R-:W-:Y:S05]  /*6d70*/  BRA `(.L_x_32038) ;  /* 0x0000000c00207947 */ /* 0x014fea0003800000 */
.L_x_32040:
[----:B------:R-:W2:Y:S02]  /*6d80*/  LDG.E R0, desc[UR36][R2.64] ;  /* 0x0000002402007981 */ /* 0x000ea4000c1e1900 */
[----:B--2---:R-:W-:Y:S01]  /*6d90*/  I2FP.F32.S32 R0, R0 ;  /* 0x0000000000007245 */ /* 0x004fe20000201400 */
[----:B------:R-:W-:Y:S06]  /*6da0*/  BRA `(.L_x_32038) ;  /* 0x0000000c00147947 */ /* 0x000fec0003800000 */
.L_x_32039:
[----:B------:R-:W2:Y:S02]  /*6db0*/  LDG.E.U16 R0, desc[UR36][R2.64] ;  /* 0x0000002402007981 */ /* 0x000ea4000c1e1500 */
[----:B--2---:R-:W2:Y:S01]  /*6dc0*/  I2F.S16 R0, R0 ;  /* 0x0000000000007306 */ /* 0x004ea20000101400 */
[----:B------:R-:W-:Y:S05]  /*6dd0*/  BRA `(.L_x_32038) ;  /* 0x0000000c00087947 */ /* 0x000fea0003800000 */
.L_x_32034:
        /* <DEDUP_REMOVED lines=8> */
.L_x_32042:
[----:B------:R-:W2:Y:S02]  /*6e60*/  LDG.E.U16 R0, desc[UR36][R2.64] ;  /* 0x0000002402007981 */ /* 0x000ea4000c1e1500 */
[----:B--2---:R-:W-:Y:S01]  /*6e70*/  HADD2.F32 R0, -RZ, R0.H0_H0 ;  /* 0x20000000ff007230 */ /* 0x004fe20000004100 */
[----:B------:R-:W-:Y:S06]  /*6e80*/  BRA `(.L_x_32038) ;  /* 0x0000000800dc7947 */ /* 0x000fec0003800000 */
.L_x_32041:
        /* <DEDUP_REMOVED lines=8> */
.L_x_32044:
[----:B------:R-:W2:Y:S02]  /*6f10*/  LDG.E.U16 R0, desc[UR36][R2.64] ;  /* 0x0000002402007981 */ /* 0x000ea4000c1e1500 */
[----:B--2---:R-:W-:Y:S01]  /*6f20*/  HADD2.F32 R0, -RZ, R0.H0_H0 ;  /* 0x20000000ff007230 */ /* 0x004fe20000004100 */
[----:B------:R-:W-:Y:S06]  /*6f30*/  BRA `(.L_x_32038) ;  /* 0x0000000800b07947 */ /* 0x000fec0003800000 */
.L_x_32043:
        /* <DEDUP_REMOVED lines=11> */
.L_x_32033:
        /* <DEDUP_REMOVED lines=12> */
.L_x_32047:
        /* <DEDUP_REMOVED lines=11> */
.L_x_32046:
        /* <DEDUP_REMOVED lines=25> */
.L_x_32049:
        /* <DEDUP_REMOVED lines=12> */
.L_x_32048:
[----:B------:R-:W2:Y:S02]  /*73b0*/  LDG.E.U16 R0, desc[UR36][R2.64] ;  /* 0x0000002402007981 */ /* 0x000ea4000c1e1500 */
[----:B--2---:R-:W-:Y:S01]  /*73c0*/  IMAD.U32 R0, R0, 0x10000, RZ ;  /* 0x0001000000007824 */ /* 0x004fe200078e00ff */
[----:B------:R-:W-:Y:S06]  /*73d0*/  BRA `(.L_x_32038) ;  /* 0x0000000400887947 */ /* 0x000fec0003800000 */
.L_x_32045:
        /* <DEDUP_REMOVED lines=11> */
.L_x_32052:
        /* <DEDUP_REMOVED lines=20> */
.L_x_32054:
[----:B------:R-:W-:Y:S05]  /*75d0*/  BSYNC.RECONVERGENT B0 ;  /* 0x0000000000007941 */ /* 0x000fea0003800200 */
.L_x_32053:
[----:B------:R-:W-:Y:S02]  /*75e0*/  SHF.L.U32 R0, R0, 0x14, RZ ;  /* 0x0000001400007819 */ /* 0x000fe400000006ff */
[----:B------:R-:W-:-:S04]  /*75f0*/  LEA R2, R2, 0x3b800000, 0x17 ;  /* 0x3b80000002027811 */ /* 0x000fc800078eb8ff */
[----:B------:R-:W-:Y:S01]  /*7600*/  LOP3.LUT R0, R2, R0, R7, 0xfe, !PT ;  /* 0x0000000002007212 */ /* 0x000fe200078efe07 */
[----:B------:R-:W-:Y:S06]  /*7610*/  BRA `(.L_x_32038) ;  /* 0x0000000000f87947 */ /* 0x000fec0003800000 */
.L_x_32051:
        /* <DEDUP_REMOVED lines=20> */
.L_x_32056:
[----:B------:R-:W-:Y:S05]  /*7760*/  BSYNC.RECONVERGENT B0 ;  /* 0x0000000000007941 */ /* 0x000fea0003800200 */
.L_x_32055:
[----:B------:R-:W-:Y:S01]  /*7770*/  IMAD.SHL.U32 R0, R0, 0x200000, RZ ;  /* 0x0020000000007824 */ /* 0x000fe200078e00ff */
[----:B------:R-:W-:-:S04]  /*7780*/  LEA R2, R2, 0x37800000, 0x17 ;  /* 0x3780000002027811 */ /* 0x000fc800078eb8ff */
[----:B------:R-:W-:Y:S01]  /*7790*/  LOP3.LUT R0, R2, R0, R7, 0xfe, !PT ;  /* 0x0000000002007212 */ /* 0x000fe200078efe07 */
[----:B------:R-:W-:Y:S06]  /*77a0*/  BRA `(.L_x_32038) ;  /* 0x0000000000947947 */ /* 0x000fec0003800000 */
.L_x_32050:
        /* <DEDUP_REMOVED lines=14> */
.L_x_32037:
        /* <DEDUP_REMOVED lines=16> */
.L_x_32059:
[----:B------:R-:W-:Y:S01]  /*7990*/  MOV R0, RZ ;  /* 0x000000ff00007202 */ /* 0x000fe20000000f00 */
[----:B------:R-:W-:Y:S06]  /*79a0*/  BRA `(.L_x_32038) ;  /* 0x0000000000147947 */ /* 0x000fec0003800000 */
.L_x_32058:
[----:B------:R-:W2:Y:S02]  /*79b0*/  LDG.E.64 R2, desc[UR36][R2.64] ;  /* 0x0000002402027981 */ /* 0x000ea4000c1e1b00 */
[----:B--2---:R0:W2:Y:S02]  /*79c0*/  I2F.U64 R0, R2 ;  /* 0x0000000200007312 */ /* 0x0040a40000301000 */
[----:B0-2---:R-:W-:Y:S05]  /*79d0*/  BRA `(.L_x_32038) ;  /* 0x0000000000087947 */ /* 0x005fea0003800000 */
.L_x_32057:
[----:B------:R-:W2:Y:S02]  /*79e0*/  LDG.E R0, desc[UR36][R2.64] ;  /* 0x0000002402007981 */ /* 0x000ea4000c1e1900 */
[----:B--2---:R-:W-:-:S07]  /*79f0*/  I2FP.F32.U32 R0, R0 ;  /* 0x0000000000007245 */ /* 0x004fce0000201000 */
.L_x_32038:
[----:B------:R-:W-:Y:S05]  /*7a00*/  BSYNC.RECONVERGENT B6 ;  /* 0x0000000000067941 */ /* 0x000fea0003800200 */
.L_x_32032:
[C---:B0123-5:R-:W-:Y:S01]  /*7a10*/  FSETP.GEU.FTZ.AND P0, PT, |R19|.reuse, |R0|, PT ;  /* 0x400000001300720b */ /* 0x06ffe20003f1e200 */
        /* <DEDUP_REMOVED lines=8> */
[----:B----4-:R-:W0:Y:S02]  /*7aa0*/  MUFU.RCP R3, R7 ;  /* 0x0000000700037308 */ /* 0x010e240000001000 */
        /* <DEDUP_REMOVED lines=17> */
.L_x_32065:
[----:B------:R-:W-:Y:S01]  /*7bc0*/  FSETP.GEU.FTZ.AND P0, PT, R3, -R7, PT ;  /* 0x800000070300720b */ /* 0x000fe20003f1e000 */
[----:B------:R-:W-:-:S12]  /*7bd0*/  FADD.FTZ R5, R5, -1 ;  /* 0xbf80000005057421 */ /* 0x000fd80000010000 */
[----:B------:R-:W-:-:S07]  /*7be0*/  @!P0 FADD.FTZ R5, R5, -1 ;  /* 0xbf80000005058421 */ /* 0x000fce0000010000 */
.L_x_32064:
[----:B------:R-:W-:Y:S05]  /*7bf0*/  BSYNC.RECONVERGENT B1 ;  /* 0x0000000000017941 */ /* 0x000fea0003800200 */
.L_x_32063:
[----:B------:R-:W-:Y:S01]  /*7c00*/  FFMA.FTZ R4, -R7, R5, R4 ;  /* 0x0000000507047223 */ /* 0x000fe20000010104 */
[----:B------:R-:W-:Y:S06]  /*7c10*/  BRA `(.L_x_32061) ;  /* 0x0000000000787947 */ /* 0x000fec0003800000 */
.L_x_32062:
[----:B------:R-:W-:Y:S01]  /*7c20*/  LOP3.LUT R9, R7, 0xff800000, RZ, 0xc0, !PT ;  /* 0xff80000007097812 */ /* 0x000fe200078ec0ff */
[----:B------:R-:W-:Y:S01]  /*7c30*/  BSSY.RECONVERGENT B1, `(.L_x_32066) ;  /* 0x000001a000017945 */ /* 0x000fe20003800200 */
[----:B------:R-:W-:Y:S02]  /*7c40*/  FSETP.GT.FTZ.AND P2, PT, |R0|, RZ, PT ;  /* 0x000000ff0000720b */ /* 0x000fe40003f54200 */
[C---:B----4-:R-:W-:Y:S02]  /*7c50*/  IADD3 R3, PT, PT, R4.reuse, 0xb800000, -R9 ;  /* 0x0b80000004037810 */ /* 0x050fe40007ffe809 */
        /* <DEDUP_REMOVED lines=10> */
.L_x_32068:
        /* <DEDUP_REMOVED lines=13> */
.L_x_32067:
[----:B------:R-:W-:Y:S05]  /*7dd0*/  BSYNC.RECONVERGENT B1 ;  /* 0x0000000000017941 */ /* 0x000fea0003800200 */
.L_x_32066:
[----:B------:R-:W-:-:S04]  /*7de0*/  FMUL.FTZ R3, R2, 1.1920928955078125e-07 ;  /* 0x3400000002037820 */ /* 0x000fc80000410000 */
[----:B------:R-:W-:-:S07]  /*7df0*/  FMUL.FTZ R4, R6, R3 ;  /* 0x0000000306047220 */ /* 0x000fce0000410000 */
.L_x_32061:
[----:B------:R-:W-:Y:S05]  /*7e00*/  BSYNC.RECONVERGENT B0 ;  /* 0x0000000000007941 */ /* 0x000fea0003800200 */
.L_x_32060:
[C---:B------:R-:W-:Y:S01]  /*7e10*/  LOP3.LUT R19, R4.reuse, 0x80000000, R19, 0xb8, !PT ;  /* 0x8000000004137812 */ /* 0x040fe200078eb813 */
[----:B------:R-:W4:Y:S01]  /*7e20*/  LDCU.64 UR6, c[0x0][0x5e8] ;  /* 0x0000bd00ff0677ac */ /* 0x000f220008000a00 */
        /* <DEDUP_REMOVED lines=10> */
[----:B----4-:R-:W-:-:S04]  /*7ed0*/  IADD3 R2, P2, PT, R16, UR6, RZ ;  /* 0x0000000610027c10 */ /* 0x010fc8000ff5e0ff */
[----:B------:R-:W-:-:S07]  /*7ee0*/  IADD3.X R3, PT, PT, RZ, UR7, RZ, P2, !PT ;  /* 0x00000007ff037c10 */ /* 0x000fce00097fe4ff */
        /* <DEDUP_REMOVED lines=13> */
.L_x_32072:
[----:B------:R-:W1:Y:S02]  /*7fc0*/  F2I.S64.TRUNC R4, R4 ;  /* 0x0000000400047311 */ /* 0x000e64000020d900 */
[----:B-1----:R-:W-:-:S05]  /*7fd0*/  IMAD.MOV.U32 R7, RZ, RZ, R4 ;  /* 0x000000ffff077224 */ /* 0x002fca00078e0004 */
[----:B------:R1:W-:Y:S01]  /*7fe0*/  STG.E.U8 desc[UR36][R2.64], R7 ;  /* 0x0000000702007986 */ /* 0x0003e2000c101124 */
[----:B------:R-:W-:Y:S05]  /*7ff0*/  BRA `(.L_x_32074) ;  /* 0x0000000c00287947 */ /* 0x000fea0003800000 */
.L_x_32071:
        /* <DEDUP_REMOVED lines=9> */
.L_x_32076:
[----:B------:R-:W1:Y:S02]  /*8090*/  F2I.FTZ.TRUNC.NTZ R5, R4 ;  /* 0x0000000400057305 */ /* 0x000e64000021f100 */
[----:B-1----:R1:W-:Y:S01]  /*80a0*/  STG.E desc[UR36][R2.64], R5 ;  /* 0x0000000502007986 */ /* 0x0023e2000c101924 */
[----:B------:R-:W-:Y:S05]  /*80b0*/  BRA `(.L_x_32074) ;  /* 0x0000000800f87947 */ /* 0x000fea0003800000 */
.L_x_32075:
[----:B------:R-:W1:Y:S02]  /*80c0*/  F2I.FTZ.TRUNC.NTZ R5, R4 ;  /* 0x0000000400057305 */ /* 0x000e64000021f100 */
[----:B-1----:R1:W-:Y:S01]  /*80d0*/  STG.E.U16 desc[UR36][R2.64], R5 ;  /* 0x0000000502007986 */ /* 0x0023e2000c101524 */
[----:B------:R-:W-:Y:S05]  /*80e0*/  BRA `(.L_x_32074) ;  /* 0x0000000800ec7947 */ /* 0x000fea0003800000 */
.L_x_32070:
        /* <DEDUP_REMOVED lines=8> */
.L_x_32078:
[----:B------:R-:W-:-:S05]  /*8170*/  F2FP.F16.F32.PACK_AB R4, RZ, R4 ;  /* 0x00000004ff04723e */ /* 0x000fca00000000ff */
[----:B------:R1:W-:Y:S01]  /*8180*/  STG.E.U16 desc[UR36][R2.64], R4 ;  /* 0x0000000402007986 */ /* 0x0003e2000c101524 */
[----:B------:R-:W-:Y:S05]  /*8190*/  BRA `(.L_x_32074) ;  /* 0x0000000800c07947 */ /* 0x000fea0003800000 */
.L_x_32077:
        /* <DEDUP_REMOVED lines=9> */
.L_x_32080:
[----:B------:R-:W-:-:S04]  /*8230*/  F2FP.F16.F32.PACK_AB R5, RZ, R4 ;  /* 0x00000004ff05723e */ /* 0x000fc800000000ff */
[----:B------:R-:W-:-:S05]  /*8240*/  PRMT R5, R5, 0x5410, RZ ;  /* 0x0000541005057816 */ /* 0x000fca00000000ff */
[----:B------:R1:W-:Y:S01]  /*8250*/  STG.E desc[UR36][R2.64], R5 ;  /* 0x0000000502007986 */ /* 0x0003e2000c101924 */
[----:B------:R-:W-:Y:S05]  /*8260*/  BRA `(.L_x_32074) ;  /* 0x00000008008c7947 */ /* 0x000fea0003800000 */
.L_x_32079:
[----:B------:R-:W-:-:S06]  /*8270*/  FMUL.FTZ R4, R4, 1 ;  /* 0x3f80000004047820 */ /* 0x000fcc0000410000 */
[----:B------:R-:W1:Y:S02]  /*8280*/  F2F.F64.F32 R4, R4 ;  /* 0x0000000400047310 */ /* 0x000e640000201800 */
[----:B-1----:R1:W-:Y:S01]  /*8290*/  STG.E.64 desc[UR36][R2.64], R4 ;  /* 0x0000000402007986 */ /* 0x0023e2000c101b24 */
[----:B------:R-:W-:Y:S05]  /*82a0*/  BRA `(.L_x_32074) ;  /* 0x00000008007c7947 */ /* 0x000fea0003800000 */
.L_x_32069:
        /* <DEDUP_REMOVED lines=13> */
.L_x_32084:
        /* <DEDUP_REMOVED lines=16> */
.L_x_32087:
[----:B------:R-:W-:-:S04]  /*8480*/  SHF.R.U32.HI R4, RZ, 0x18, R4 ;  /* 0x00000018ff047819 */ /* 0x000fc80000011604 */
[----:B------:R-:W-:-:S04]  /*8490*/  LOP3.LUT R4, R5, 0x80, R4, 0xf8, !PT ;  /* 0x0000008005047812 */ /* 0x000fc800078ef804 */
[----:B------:R-:W-:-:S07]  /*84a0*/  PRMT R0, R4, 0x7610, R0 ;  /* 0x0000761004007816 */ /* 0x000fce0000000000 */
.L_x_32086:
[----:B------:R-:W-:Y:S05]  /*84b0*/  BSYNC.RECONVERGENT B0 ;  /* 0x0000000000007941 */ /* 0x000fea0003800200 */
.L_x_32085:
[----:B------:R1:W-:Y:S01]  /*84c0*/  STG.E.U8 desc[UR36][R2.64], R0 ;  /* 0x0000000002007986 */ /* 0x0003e2000c101124 */
[----:B------:R-:W-:Y:S05]  /*84d0*/  BRA `(.L_x_32074) ;  /* 0x0000000400f07947 */ /* 0x000fea0003800000 */
.L_x_32083:
        /* <DEDUP_REMOVED lines=16> */
.L_x_32090:
[----:B------:R-:W-:-:S04]  /*85e0*/  SHF.R.U32.HI R4, RZ, 0x18, R4 ;  /* 0x00000018ff047819 */ /* 0x000fc80000011604 */
[----:B------:R-:W-:-:S04]  /*85f0*/  LOP3.LUT R5, R5, 0x80, R4, 0xf8, !PT ;  /* 0x0000008005057812 */ /* 0x000fc800078ef804 */
[----:B------:R-:W-:-:S07]  /*8600*/  PRMT R0, R5, 0x7610, R0 ;  /* 0x0000761005007816 */ /* 0x000fce0000000000 */
.L_x_32089:
[----:B------:R-:W-:Y:S05]  /*8610*/  BSYNC.RECONVERGENT B0 ;  /* 0x0000000000007941 */ /* 0x000fea0003800200 */
.L_x_32088:
[----:B------:R1:W-:Y:S01]  /*8620*/  STG.E.U8 desc[UR36][R2.64], R0 ;  /* 0x0000000002007986 */ /* 0x0003e2000c101124 */
[----:B------:R-:W-:Y:S05]  /*8630*/  BRA `(.L_x_32074) ;  /* 0x0000000400987947 */ /* 0x000fea0003800000 */
.L_x_32082:
        /* <DEDUP_REMOVED lines=21> */
.L_x_32092:
[----:B------:R-:W1:Y:S02]  /*8790*/  F2I.U64.TRUNC R4, R4 ;  /* 0x0000000400047311 */ /* 0x000e64000020d800 */
[----:B-1----:R1:W-:Y:S01]  /*87a0*/  STG.E.64 desc[UR36][R2.64], R4 ;  /* 0x0000000402007986 */ /* 0x0023e2000c101b24 */
[----:B------:R-:W-:Y:S05]  /*87b0*/  BRA `(.L_x_32074) ;  /* 0x0000000400387947 */ /* 0x000fea0003800000 */
.L_x_32091:
[----:B------:R-:W1:Y:S02]  /*87c0*/  F2I.FTZ.U32.TRUNC.NTZ R5, R4 ;  /* 0x0000000400057305 */ /* 0x000e64000021f000 */
[----:B-1----:R1:W-:Y:S01]  /*87d0*/  STG.E desc[UR36][R2.64], R5 ;  /* 0x0000000502007986 */ /* 0x0023e2000c101924 */
[----:B------:R-:W-:Y:S05]  /*87e0*/  BRA `(.L_x_32074) ;  /* 0x00000004002c7947 */ /* 0x000fea0003800000 */
.L_x_32081:
        /* <DEDUP_REMOVED lines=10> */
.L_x_32094:
[----:B------:R-:W-:Y:S01]  /*8890*/  FMUL.FTZ R4, R4, 1 ;  /* 0x3f80000004047820 */ /* 0x000fe20000410000 */
[----:B------:R-:W-:-:S05]  /*88a0*/  CS2R R6, SRZ ;  /* 0x0000000000067805 */ /* 0x000fca000001ff00 */
[----:B------:R-:W1:Y:S02]  /*88b0*/  F2F.F64.F32 R4, R4 ;  /* 0x0000000400047310 */ /* 0x000e640000201800 */
[----:B-1----:R1:W-:Y:S01]  /*88c0*/  STG.E.128 desc[UR36][R2.64], R4 ;  /* 0x0000000402007986 */ /* 0x0023e2000c101d24 */
[----:B------:R-:W-:Y:S05]  /*88d0*/  BRA `(.L_x_32074) ;  /* 0x0000000000f07947 */ /* 0x000fea0003800000 */
.L_x_32093:
[----:B------:R-:W-:-:S09]  /*88e0*/  UISETP.NE.AND UP0, UPT, UR4, 0xf, UPT ;  /* 0x0000000f0400788c */ /* 0x000fd2000bf05270 */
[----:B------:R-:W-:Y:S05]  /*88f0*/  BRA.U !UP0, `(.L_x_32095) ;  /* 0x0000000108e07547 */ /* 0x000fea000b800000 */
[----:B------:R-:W-:-:S09]  /*8900*/  UISETP.NE.AND UP0, UPT, UR4, 0x17, UPT ;  /* 0x000000170400788c */ /* 0x000fd2000bf05270 */
[----:B------:R-:W-:Y:S05]  /*8910*/  BRA.U !UP0, `(.L_x_32096) ;  /* 0x00000001088c7547 */ /* 0x000fea000b800000 */
[----:B------:R-:W-:-:S09]  /*8920*/  UISETP.NE.AND UP0, UPT, UR4, 0x18, UPT ;  /* 0x000000180400788c */ /* 0x000fd2000bf05270 */
[----:B------:R-:W-:Y:S05]  /*8930*/  BRA.U !UP0, `(.L_x_32097) ;  /* 0x0000000108447547 */ /* 0x000fea000b800000 */
.L_x_32073:
        /* <DEDUP_REMOVED lines=16> */
.L_x_32098:
[----:B------:R-:W-:Y:S05]  /*8a40*/  BRA `(.L_x_32074) ;  /* 0x0000000000947947 */ /* 0x000fea0003800000 */
.L_x_32097:
        /* <DEDUP_REMOVED lines=12> */
.L_x_32100:
[----:B------:R-:W-:Y:S05]  /*8b10*/  BSYNC.RECONVERGENT B0 ;  /* 0x0000000000007941 */ /* 0x000fea0003800200 */
.L_x_32099:
[----:B------:R-:W-:-:S05]  /*8b20*/  LOP3.LUT R5, R0, 0x80, R7, 0xf8, !PT ;  /* 0x0000008000057812 */ /* 0x000fca00078ef807 */
[----:B------:R4:W-:Y:S01]  /*8b30*/  STG.E.U8 desc[UR36][R2.64], R5 ;  /* 0x0000000502007986 */ /* 0x0009e2000c101124 */
[----:B------:R-:W-:Y:S05]  /*8b40*/  BRA `(.L_x_32074) ;  /* 0x0000000000547947 */ /* 0x000fea0003800000 */
.L_x_32096:
        /* <DEDUP_REMOVED lines=11> */
.L_x_32102:
[----:B------:R-:W-:Y:S01]  /*8c00*/  IMAD.MOV.U32 R0, RZ, RZ, 0x7f ;  /* 0x0000007fff007424 */ /* 0x000fe200078e00ff */
[----:B------:R-:W-:-:S04]  /*8c10*/  ISETP.GT.U32.AND P0, PT, R6, 0x7f800000, PT ;  /* 0x7f8000000600780c */ /* 0x000fc80003f04070 */
[----:B------:R-:W-:-:S09]  /*8c20*/  SEL R0, R0, 0x7c, P0 ;  /* 0x0000007c00007807 */ /* 0x000fd20000000000 */
.L_x_32103:
[----:B------:R-:W-:Y:S05]  /*8c30*/  BSYNC.RECONVERGENT B0 ;  /* 0x0000000000007941 */ /* 0x000fea0003800200 */
.L_x_32101:
[----:B------:R-:W-:-:S04]  /*8c40*/  SHF.R.U32.HI R5, RZ, 0x18, R4 ;  /* 0x00000018ff057819 */ /* 0x000fc80000011604 */
[----:B------:R-:W-:-:S05]  /*8c50*/  LOP3.LUT R5, R0, 0x80, R5, 0xf8, !PT ;  /* 0x0000008000057812 */ /* 0x000fca00078ef805 */
[----:B------:R3:W-:Y:S01]  /*8c60*/  STG.E.U8 desc[UR36][R2.64], R5 ;  /* 0x0000000502007986 */ /* 0x0007e2000c101124 */
[----:B------:R-:W-:Y:S05]  /*8c70*/  BRA `(.L_x_32074) ;  /* 0x0000000000087947 */ /* 0x000fea0003800000 */
.L_x_32095:
[----:B------:R-:W-:-:S05]  /*8c80*/  F2FP.BF16.F32.PACK_AB R4, RZ, R4 ;  /* 0x00000004ff04723e */ /* 0x000fca00000010ff */
[----:B------:R1:W-:Y:S02]  /*8c90*/  STG.E.U16 desc[UR36][R2.64], R4 ;  /* 0x0000000402007986 */ /* 0x0003e4000c101524 */
.L_x_32074:
[----:B------:R-:W-:-:S07]  /*8ca0*/  VIADD R17, R17, 0x80 ;  /* 0x0000008011117836 */ /* 0x000fce0000000000 */
.L_x_32002:
[----:B------:R-:W-:Y:S05]  /*8cb0*/  BSYNC.RECONVERGENT B7 ;  /* 0x0000000000077941 */ /* 0x000fea0003800200 */
.L_x_32001:
        /* <DEDUP_REMOVED lines=358> */
.L_x_32106:
        /* <DEDUP_REMOVED lines=18> */
.L_x_32111:
[----:B------:R-:W2:Y:S02]  /*a440*/  LDG.E.U8 R2, desc[UR36][R2.64] ;  /* 0x0000002402027981 */ /* 0x000ea4000c1e1100 */
[----:B--2---:R-:W-:Y:S01]  /*a450*/  I2FP.F32.U32 R19, R2 ;  /* 0x0000000200137245 */ /* 0x004fe20000201000 */
[----:B------:R-:W-:Y:S06]  /*a460*/  BRA `(.L_x_32113) ;  /* 0x0000000c00447947 */ /* 0x000fec0003800000 */
.L_x_32110:
        /* <DEDUP_REMOVED lines=9> */
.L_x_32115:
[----:B------:R-:W2:Y:S02]  /*a500*/  LDG.E R2, desc[UR36][R2.64] ;  /* 0x0000002402027981 */ /* 0x000ea4000c1e1900 */
[----:B--2---:R-:W-:Y:S01]  /*a510*/  I2FP.F32.S32 R19, R2 ;  /* 0x0000000200137245 */ /* 0x004fe20000201400 */
[----:B------:R-:W-:Y:S06]  /*a520*/  BRA `(.L_x_32113) ;  /* 0x0000000c00147947 */ /* 0x000fec0003800000 */
.L_x_32114:
[----:B------:R-:W2:Y:S02]  /*a530*/  LDG.E.U16 R2, desc[UR36][R2.64] ;  /* 0x0000002402027981 */ /* 0x000ea4000c1e1500 */
[----:B--2---:R4:W0:Y:S01]  /*a540*/  I2F.S16 R19, R2 ;  /* 0x0000000200137306 */ /* 0x0048220000101400 */
[----:B------:R-:W-:Y:S05]  /*a550*/  BRA `(.L_x_32113) ;  /* 0x0000000c00087947 */ /* 0x000fea0003800000 */
.L_x_32109:
        /* <DEDUP_REMOVED lines=8> */
.L_x_32117:
[----:B------:R-:W2:Y:S02]  /*a5e0*/  LDG.E.U16 R2, desc[UR36][R2.64] ;  /* 0x0000002402027981 */ /* 0x000ea4000c1e1500 */
[----:B--2---:R-:W-:Y:S01]  /*a5f0*/  HADD2.F32 R19, -RZ, R2.H0_H0 ;  /* 0x20000002ff137230 */ /* 0x004fe20000004100 */
[----:B------:R-:W-:Y:S06]  /*a600*/  BRA `(.L_x_32113) ;  /* 0x0000000800dc7947 */ /* 0x000fec0003800000 */
.L_x_32116:
        /* <DEDUP_REMOVED lines=8> */
.L_x_32119:
[----:B------:R-:W2:Y:S02]  /*a690*/  LDG.E.U16 R2, desc[UR36][R2.64] ;  /* 0x0000002402027981 */ /* 0x000ea4000c1e1500 */
[----:B--2---:R-:W-:Y:S01]  /*a6a0*/  HADD2.F32 R19, -RZ, R2.H0_H0 ;  /* 0x20000002ff137230 */ /* 0x004fe20000004100 */
[----:B------:R-:W-:Y:S06]  /*a6b0*/  BRA `(.L_x_32113) ;  /* 0x0000000800b07947 */ /* 0x000fec0003800000 */
.L_x_32118:
        /* <DEDUP_REMOVED lines=11> */
.L_x_32108:
        /* <DEDUP_REMOVED lines=12> */
.L_x_32122:
        /* <DEDUP_REMOVED lines=11> */
.L_x_32121:
        /* <DEDUP_REMOVED lines=25> */
.L_x_32124:
        /* <DEDUP_REMOVED lines=12> */
.L_x_32123:
[----:B------:R-:W2:Y:S02]  /*ab30*/  LDG.E.U16 R2, desc[UR36][R2.64] ;  /* 0x0000002402027981 */ /* 0x000ea4000c1e1500 */
[----:B--2---:R-:W-:Y:S01]  /*ab40*/  SHF.L.U32 R19, R2, 0x10, RZ ;  /* 0x0000001002137819 */ /* 0x004fe200000006ff */
[----:B------:R-:W-:Y:S06]  /*ab50*/  BRA `(.L_x_32113) ;  /* 0x0000000400887947 */ /* 0x000fec0003800000 */
.L_x_32120:
        /* <DEDUP_REMOVED lines=11> */
.L_x_32127:
        /* <DEDUP_REMOVED lines=20> */
.L_x_32129:
[----:B------:R-:W-:Y:S05]  /*ad50*/  BSYNC.RECONVERGENT B0 ;  /* 0x0000000000007941 */ /* 0x000fea0003800200 */
.L_x_32128:
[----:B------:R-:W-:Y:S01]  /*ad60*/  IMAD.SHL.U32 R0, R0, 0x100000, RZ ;  /* 0x0010000000007824 */ /* 0x000fe200078e00ff */
[----:B------:R-:W-:-:S04]  /*ad70*/  LEA R2, R2, 0x3b800000, 0x17 ;  /* 0x3b80000002027811 */ /* 0x000fc800078eb8ff */
[----:B------:R-:W-:Y:S01]  /*ad80*/  LOP3.LUT R19, R2, R0, R19, 0xfe, !PT ;  /* 0x0000000002137212 */ /* 0x000fe200078efe13 */
[----:B------:R-:W-:Y:S06]  /*ad90*/  BRA `(.L_x_32113) ;  /* 0x0000000000f87947 */ /* 0x000fec0003800000 */
.L_x_32126:
        /* <DEDUP_REMOVED lines=20> */
.L_x_32131:
[----:B------:R-:W-:Y:S05]  /*aee0*/  BSYNC.RECONVERGENT B0 ;  /* 0x0000000000007941 */ /* 0x000fea0003800200 */
.L_x_32130:
[----:B------:R-:W-:Y:S01]  /*aef0*/  IMAD.SHL.U32 R0, R0, 0x200000, RZ ;  /* 0x0020000000007824 */ /* 0x000fe200078e00ff */
[----:B------:R-:W-:-:S04]  /*af00*/  LEA R2, R2, 0x37800000, 0x17 ;  /* 0x3780000002027811 */ /* 0x000fc800078eb8ff */
[----:B------:R-:W-:Y:S01]  /*af10*/  LOP3.LUT R19, R2, R0, R19, 0xfe, !PT ;  /* 0x0000000002137212 */ /* 0x000fe200078efe13 */
[----:B------:R-:W-:Y:S06]  /*af20*/  BRA `(.L_x_32113) ;  /* 0x0000000000947947 */ /* 0x000fec0003800000 */
.L_x_32125:
        /* <DEDUP_REMOVED lines=14> */
.L_x_32112:
        /* <DEDUP_REMOVED lines=16> */
.L_x_32134:
[----:B------:R-:W-:Y:S01]  /*b110*/  IMAD.MOV.U32 R19, RZ, RZ, RZ ;  /* 0x000000ffff137224 */ /* 0x000fe200078e00ff */
[----:B------:R-:W-:Y:S06]  /*b120*/  BRA `(.L_x_32113) ;  /* 0x0000000000147947 */ /* 0x000fec0003800000 */
.L_x_32133:
[----:B------:R-:W2:Y:S02]  /*b130*/  LDG.E.64 R2, desc[UR36][R2.64] ;  /* 0x0000002402027981 */ /* 0x000ea4000c1e1b00 */
[----:B--2---:R0:W1:Y:S02]  /*b140*/  I2F.U64 R19, R2 ;  /* 0x0000000200137312 */ /* 0x0040640000301000 */
[----:B01----:R-:W-:Y:S05]  /*b150*/  BRA `(.L_x_32113) ;  /* 0x0000000000087947 */ /* 0x003fea0003800000 */
.L_x_32132:
[----:B------:R-:W2:Y:S02]  /*b160*/  LDG.E R2, desc[UR36][R2.64] ;  /* 0x0000002402027981 */ /* 0x000ea4000c1e1900 */
[----:B--2---:R-:W-:-:S07]  /*b170*/  I2FP.F32.U32 R19, R2 ;  /* 0x0000000200137245 */ /* 0x004fce0000201000 */
.L_x_32113:
[----:B------:R-:W-:Y:S05]  /*b180*/  BSYNC.RECONVERGENT B6 ;  /* 0x0000000000067941 */ /* 0x000fea0003800200 */
.L_x_32107:
        /* <DEDUP_REMOVED lines=16> */
[----:B--2---:R-:W2:Y:S01]  /*b290*/  I2F.S16 R0, R0 ;  /* 0x0000000000007306 */ /* 0x004ea20000101400 */
[----:B------:R-:W-:Y:S05]  /*b2a0*/  BRA `(.L_x_32141) ;  /* 0x0000000c00507947 */ /* 0x000fea0003800000 */
.L_x_32139:
[----:B------:R-:W2:Y:S02]  /*b2b0*/  LDG.E.U8 R0, desc[UR36][R2.64] ;  /* 0x0000002402007981 */ /* 0x000ea4000c1e1100 */
[----:B--2---:R-:W-:Y:S01]  /*b2c0*/  I2FP.F32.U32 R0, R0 ;  /* 0x0000000000007245 */ /* 0x004fe20000201000 */
[----:B------:R-:W-:Y:S06]  /*b2d0*/  BRA `(.L_x_32141) ;  /* 0x0000000c00447947 */ /* 0x000fec0003800000 */
.L_x_32138:
        /* <DEDUP_REMOVED lines=9> */
.L_x_32143:
[----:B------:R-:W2:Y:S02]  /*b370*/  LDG.E R0, desc[UR36][R2.64] ;  /* 0x0000002402007981 */ /* 0x000ea4000c1e1900 */
[----:B--2---:R-:W-:Y:S01]  /*b380*/  I2FP.F32.S32 R0, R0 ;  /* 0x0000000000007245 */ /* 0x004fe20000201400 */
[----:B------:R-:W-:Y:S06]  /*b390*/  BRA `(.L_x_32141) ;  /* 0x0000000c00147947 */ /* 0x000fec0003800000 */
.L_x_32142:
[----:B------:R-:W2:Y:S02]  /*b3a0*/  LDG.E.U16 R0, desc[UR36][R2.64] ;  /* 0x0000002402007981 */ /* 0x000ea4000c1e1500 */
[----:B--2---:R-:W4:Y:S01]  /*b3b0*/  I2F.S16 R0, R0 ;  /* 0x0000000000007306 */ /* 0x004f220000101400 */
[----:B------:R-:W-:Y:S05]  /*b3c0*/  BRA `(.L_x_32141) ;  /* 0x0000000c00087947 */ /* 0x000fea0003800000 */
.L_x_32137:
        /* <DEDUP_REMOVED lines=8> */
.L_x_32145:
[----:B------:R-:W2:Y:S02]  /*b450*/  LDG.E.U16 R0, desc[UR36][R2.64] ;  /* 0x0000002402007981 */ /* 0x000ea4000c1e1500 */
[----:B--2---:R-:W-:Y:S01]  /*b460*/  HADD2.F32 R0, -RZ, R0.H0_H0 ;  /* 0x20000000ff007230 */ /* 0x004fe20000004100 */
[----:B------:R-:W-:Y:S06]  /*b470*/  BRA `(.L_x_32141) ;  /* 0x0000000800dc7947 */ /* 0x000fec0003800000 */
.L_x_32144:
        /* <DEDUP_REMOVED lines=8> */
.L_x_32147:
[----:B------:R-:W2:Y:S02]  /*b500*/  LDG.E.U16 R0, desc[UR36][R2.64] ;  /* 0x0000002402007981 */ /* 0x000ea4000c1e1500 */
[----:B--2---:R-:W-:Y:S01]  /*b510*/  HADD2.F32 R0, -RZ, R0.H0_H0 ;  /* 0x20000000ff007230 */ /* 0x004fe20000004100 */
[----:B------:R-:W-:Y:S06]  /*b520*/  BRA `(.L_x_32141) ;  /* 0x0000000800b07947 */ /* 0x000fec0003800000 */
.L_x_32146:
        /* <DEDUP_REMOVED lines=11> */
.L_x_32136:
        /* <DEDUP_REMOVED lines=12> */
.L_x_32150:
        /* <DEDUP_REMOVED lines=11> */
.L_x_32149:
        /* <DEDUP_REMOVED lines=25> */
.L_x_32152:
        /* <DEDUP_REMOVED lines=12> */
.L_x_32151:
[----:B------:R-:W2:Y:S02]  /*b9a0*/  LDG.E.U16 R0, desc[UR36][R2.64] ;  /* 0x0000002402007981 */ /* 0x000ea4000c1e1500 */
[----:B--2---:R-:W-:Y:S01]  /*b9b0*/  IMAD.U32 R0, R0, 0x10000, RZ ;  /* 0x0001000000007824 */ /* 0x004fe200078e00ff */
[----:B------:R-:W-:Y:S06]  /*b9c0*/  BRA `(.L_x_32141) ;  /* 0x0000000400887947 */ /* 0x000fec0003800000 */
.L_x_32148:
        /* <DEDUP_REMOVED lines=11> */
.L_x_32155:
        /* <DEDUP_REMOVED lines=20> */
.L_x_32157:
[----:B------:R-:W-:Y:S05]  /*bbc0*/  BSYNC.RECONVERGENT B0 ;  /* 0x0000000000007941 */ /* 0x000fea0003800200 */
.L_x_32156:
[----:B------:R-:W-:Y:S02]  /*bbd0*/  SHF.L.U32 R0, R0, 0x14, RZ ;  /* 0x0000001400007819 */ /* 0x000fe400000006ff */
[----:B------:R-:W-:-:S04]  /*bbe0*/  LEA R2, R2, 0x3b800000, 0x17 ;  /* 0x3b80000002027811 */ /* 0x000fc800078eb8ff */
[----:B------:R-:W-:Y:S01]  /*bbf0*/  LOP3.LUT R0, R2, R0, R7, 0xfe, !PT ;  /* 0x0000000002007212 */ /* 0x000fe200078efe07 */
[----:B------:R-:W-:Y:S06]  /*bc00*/  BRA `(.L_x_32141) ;  /* 0x0000000000f87947 */ /* 0x000fec0003800000 */
.L_x_32154:
        /* <DEDUP_REMOVED lines=20> */
.L_x_32159:
[----:B------:R-:W-:Y:S05]  /*bd50*/  BSYNC.RECONVERGENT B0 ;  /* 0x0000000000007941 */ /* 0x000fea0003800200 */
.L_x_32158:
[----:B------:R-:W-:Y:S01]  /*bd60*/  IMAD.SHL.U32 R0, R0, 0x200000, RZ ;  /* 0x0020000000007824 */ /* 0x000fe200078e00ff */
[----:B------:R-:W-:-:S04]  /*bd70*/  LEA R2, R2, 0x37800000, 0x17 ;  /* 0x3780000002027811 */ /* 0x000fc800078eb8ff */
[----:B------:R-:W-:Y:S01]  /*bd80*/  LOP3.LUT R0, R2, R0, R7, 0xfe, !PT ;  /* 0x0000000002007212 */ /* 0x000fe200078efe07 */
[----:B------:R-:W-:Y:S06]  /*bd90*/  BRA `(.L_x_32141) ;  /* 0x0000000000947947 */ /* 0x000fec0003800000 */
.L_x_32153:
        /* <DEDUP_REMOVED lines=14> */
.L_x_32140:
        /* <DEDUP_REMOVED lines=16> */
.L_x_32162:
[----:B------:R-:W-:Y:S01]  /*bf80*/  MOV R0, RZ ;  /* 0x000000ff00007202 */ /* 0x000fe20000000f00 */
[----:B------:R-:W-:Y:S06]  /*bf90*/  BRA `(.L_x_32141) ;  /* 0x0000000000147947 */ /* 0x000fec0003800000 */
.L_x_32161:
[----:B------:R-:W2:Y:S02]  /*bfa0*/  LDG.E.64 R2, desc[UR36][R2.64] ;  /* 0x0000002402027981 */ /* 0x000ea4000c1e1b00 */
[----:B--2---:R0:W1:Y:S02]  /*bfb0*/  I2F.U64 R0, R2 ;  /* 0x0000000200007312 */ /* 0x0040640000301000 */
[----:B01----:R-:W-:Y:S05]  /*bfc0*/  BRA `(.L_x_32141) ;  /* 0x0000000000087947 */ /* 0x003fea0003800000 */
.L_x_32160:
[----:B------:R-:W2:Y:S02]  /*bfd0*/  LDG.E R0, desc[UR36][R2.64] ;  /* 0x0000002402007981 */ /* 0x000ea4000c1e1900 */
[----:B--2---:R-:W-:-:S07]  /*bfe0*/  I2FP.F32.U32 R0, R0 ;  /* 0x0000000000007245 */ /* 0x004fce0000201000 */
.L_x_32141:
[----:B------:R-:W-:Y:S05]  /*bff0*/  BSYNC.RECONVERGENT B6 ;  /* 0x0000000000067941 */ /* 0x000fea0003800200 */
.L_x_32135:
        /* <DEDUP_REMOVED lines=27> */
.L_x_32168:
[----:B------:R-:W-:Y:S01]  /*c1b0*/  FSETP.GEU.FTZ.AND P0, PT, R3, -R7, PT ;  /* 0x800000070300720b */ /* 0x000fe20003f1e000 */
[----:B------:R-:W-:-:S12]  /*c1c0*/  FADD.FTZ R5, R5, -1 ;  /* 0xbf80000005057421 */ /* 0x000fd80000010000 */
[----:B------:R-:W-:-:S07]  /*c1d0*/  @!P0 FADD.FTZ R5, R5, -1 ;  /* 0xbf80000005058421 */ /* 0x000fce0000010000 */
.L_x_32167:
[----:B------:R-:W-:Y:S05]  /*c1e0*/  BSYNC.RECONVERGENT B1 ;  /* 0x0000000000017941 */ /* 0x000fea0003800200 */
.L_x_32166:
[----:B------:R-:W-:Y:S01]  /*c1f0*/  FFMA.FTZ R4, -R7, R5, R4 ;  /* 0x0000000507047223 */ /* 0x000fe20000010104 */
[----:B------:R-:W-:Y:S06]  /*c200*/  BRA `(.L_x_32164) ;  /* 0x0000000000787947 */ /* 0x000fec0003800000 */
.L_x_32165:
        /* <DEDUP_REMOVED lines=14> */
.L_x_32171:
        /* <DEDUP_REMOVED lines=13> */
.L_x_32170:
[----:B------:R-:W-:Y:S05]  /*c3c0*/  BSYNC.RECONVERGENT B1 ;  /* 0x0000000000017941 */ /* 0x000fea0003800200 */
.L_x_32169:
[----:B------:R-:W-:-:S04]  /*c3d0*/  FMUL.FTZ R3, R2, 1.1920928955078125e-07 ;  /* 0x3400000002037820 */ /* 0x000fc80000410000 */
[----:B------:R-:W-:-:S07]  /*c3e0*/  FMUL.FTZ R4, R6, R3 ;  /* 0x0000000306047220 */ /* 0x000fce0000410000 */
.L_x_32164:
[----:B------:R-:W-:Y:S05]  /*c3f0*/  BSYNC.RECONVERGENT B0 ;  /* 0x0000000000007941 */ /* 0x000fea0003800200 */
.L_x_32163:
        /* <DEDUP_REMOVED lines=12> */
[----:B01----:R-:W-:-:S04]  /*c4c0*/  IADD3 R2, P2, PT, R16, UR6, RZ ;  /* 0x0000000610027c10 */ /* 0x003fc8000ff5e0ff */
        /* <DEDUP_REMOVED lines=14> */
.L_x_32175:
[----:B------:R-:W0:Y:S02]  /*c5b0*/  F2I.S64.TRUNC R4, R4 ;  /* 0x0000000400047311 */ /* 0x000e24000020d900 */
[----:B0-----:R-:W-:-:S05]  /*c5c0*/  IMAD.MOV.U32 R7, RZ, RZ, R4 ;  /* 0x000000ffff077224 */ /* 0x001fca00078e0004 */
[----:B------:R0:W-:Y:S01]  /*c5d0*/  STG.E.U8 desc[UR36][R2.64], R7 ;  /* 0x0000000702007986 */ /* 0x0001e2000c101124 */
[----:B------:R-:W-:Y:S05]  /*c5e0*/  BRA `(.L_x_32177) ;  /* 0x0000000c00287947 */ /* 0x000fea0003800000 */
.L_x_32174:
        /* <DEDUP_REMOVED lines=9> */
.L_x_32179:
[----:B------:R-:W0:Y:S02]  /*c680*/  F2I.FTZ.TRUNC.NTZ R5, R4 ;  /* 0x0000000400057305 */ /* 0x000e24000021f100 */
[----:B0-----:R0:W-:Y:S01]  /*c690*/  STG.E desc[UR36][R2.64], R5 ;  /* 0x0000000502007986 */ /* 0x0011e2000c101924 */
[----:B------:R-:W-:Y:S05]  /*c6a0*/  BRA `(.L_x_32177) ;  /* 0x0000000800f87947 */ /* 0x000fea0003800000 */
.L_x_32178:
[----:B------:R-:W0:Y:S02]  /*c6b0*/  F2I.FTZ.TRUNC.NTZ R5, R4 ;  /* 0x0000000400057305 */ /* 0x000e24000021f100 */
[----:B0-----:R0:W-:Y:S01]  /*c6c0*/  STG.E.U16 desc[UR36][R2.64], R5 ;  /* 0x0000000502007986 */ /* 0x0011e2000c101524 */
[----:B------:R-:W-:Y:S05]  /*c6d0*/  BRA `(.L_x_32177) ;  /* 0x0000000800ec7947 */ /* 0x000fea0003800000 */
.L_x_32173:
        /* <DEDUP_REMOVED lines=8> */
.L_x_32181:
[----:B------:R-:W-:-:S05]  /*c760*/  F2FP.F16.F32.PACK_AB R4, RZ, R4 ;  /* 0x00000004ff04723e */ /* 0x000fca00000000ff */
[----:B------:R0:W-:Y:S01]  /*c770*/  STG.E.U16 desc[UR36][R2.64], R4 ;  /* 0x0000000402007986 */ /* 0x0001e2000c101524 */
[----:B------:R-:W-:Y:S05]  /*c780*/  BRA `(.L_x_32177) ;  /* 0x0000000800c07947 */ /* 0x000fea0003800000 */
.L_x_32180:
        /* <DEDUP_REMOVED lines=9> */
.L_x_32183:
[----:B------:R-:W-:-:S04]  /*c820*/  F2FP.F16.F32.PACK_AB R5, RZ, R4 ;  /* 0x00000004ff05723e */ /* 0x000fc800000000ff */
[----:B------:R-:W-:-:S05]  /*c830*/  PRMT R5, R5, 0x5410, RZ ;  /* 0x0000541005057816 */ /* 0x000fca00000000ff */
[----:B------:R0:W-:Y:S01]  /*c840*/  STG.E desc[UR36][R2.64], R5 ;  /* 0x0000000502007986 */ /* 0x0001e2000c101924 */
[----:B------:R-:W-:Y:S05]  /*c850*/  BRA `(.L_x_32177) ;  /* 0x00000008008c7947 */ /* 0x000fea0003800000 */
.L_x_32182:
[----:B------:R-:W-:-:S06]  /*c860*/  FMUL.FTZ R4, R4, 1 ;  /* 0x3f80000004047820 */ /* 0x000fcc0000410000 */
[----:B------:R-:W0:Y:S02]  /*c870*/  F2F.F64.F32 R4, R4 ;  /* 0x0000000400047310 */ /* 0x000e240000201800 */
[----:B0-----:R0:W-:Y:S01]  /*c880*/  STG.E.64 desc[UR36][R2.64], R4 ;  /* 0x0000000402007986 */ /* 0x0011e2000c101b24 */
[----:B------:R-:W-:Y:S05]  /*c890*/  BRA `(.L_x_32177) ;  /* 0x00000008007c7947 */ /* 0x000fea0003800000 */
.L_x_32172:
        /* <DEDUP_REMOVED lines=13> */
.L_x_32187:
        /* <DEDUP_REMOVED lines=16> */
.L_x_32190:
[----:B------:R-:W-:-:S04]  /*ca70*/  SHF.R.U32.HI R4, RZ, 0x18, R4 ;  /* 0x00000018ff047819 */ /* 0x000fc80000011604 */
[----:B------:R-:W-:-:S04]  /*ca80*/  LOP3.LUT R4, R5, 0x80, R4, 0xf8, !PT ;  /* 0x0000008005047812 */ /* 0x000fc800078ef804 */
[----:B------:R-:W-:-:S07]  /*ca90*/  PRMT R0, R4, 0x7610, R0 ;  /* 0x0000761004007816 */ /* 0x000fce0000000000 */
.L_x_32189:
[----:B------:R-:W-:Y:S05]  /*caa0*/  BSYNC.RECONVERGENT B0 ;  /* 0x0000000000007941 */ /* 0x000fea0003800200 */
.L_x_32188:
[----:B------:R0:W-:Y:S01]  /*cab0*/  STG.E.U8 desc[UR36][R2.64], R0 ;  /* 0x0000000002007986 */ /* 0x0001e2000c101124 */
[----:B------:R-:W-:Y:S05]  /*cac0*/  BRA `(.L_x_32177) ;  /* 0x0000000400f07947 */ /* 0x000fea0003800000 */
.L_x_32186:
        /* <DEDUP_REMOVED lines=16> */
.L_x_32193:
[----:B------:R-:W-:-:S04]  /*cbd0*/  SHF.R.U32.HI R4, RZ, 0x18, R4 ;  /* 0x00000018ff047819 */ /* 0x000fc80000011604 */
[----:B------:R-:W-:-:S04]  /*cbe0*/  LOP3.LUT R5, R5, 0x80, R4, 0xf8, !PT ;  /* 0x0000008005057812 */ /* 0x000fc800078ef804 */
[----:B------:R-:W-:-:S07]  /*cbf0*/  PRMT R0, R5, 0x7610, R0 ;  /* 0x0000761005007816 */ /* 0x000fce0000000000 */
.L_x_32192:
[----:B------:R-:W-:Y:S05]  /*cc00*/  BSYNC.RECONVERGENT B0 ;  /* 0x0000000000007941 */ /* 0x000fea0003800200 */
.L_x_32191:
[----:B------:R0:W-:Y:S01]  /*cc10*/  STG.E.U8 desc[UR36][R2.64], R0 ;  /* 0x0000000002007986 */ /* 0x0001e2000c101124 */
[----:B------:R-:W-:Y:S05]  /*cc20*/  BRA `(.L_x_32177) ;  /* 0x0000000400987947 */ /* 0x000fea0003800000 */
.L_x_32185:
        /* <DEDUP_REMOVED lines=21> */
.L_x_32195:
[----:B------:R-:W0:Y:S02]  /*cd80*/  F2I.U64.TRUNC R4, R4 ;  /* 0x0000000400047311 */ /* 0x000e24000020d800 */
[----:B0-----:R0:W-:Y:S01]  /*cd90*/  STG.E.64 desc[UR36][R2.64], R4 ;  /* 0x0000000402007986 */ /* 0x0011e2000c101b24 */
[----:B------:R-:W-:Y:S05]  /*cda0*/  BRA `(.L_x_32177) ;  /* 0x0000000400387947 */ /* 0x000fea0003800000 */
.L_x_32194:
[----:B------:R-:W0:Y:S02]  /*cdb0*/  F2I.FTZ.U32.TRUNC.NTZ R5, R4 ;  /* 0x0000000400057305 */ /* 0x000e24000021f000 */
[----:B0-----:R0:W-:Y:S01]  /*cdc0*/  STG.E desc[UR36][R2.64], R5 ;  /* 0x0000000502007986 */ /* 0x0011e2000c101924 */
[----:B------:R-:W-:Y:S05]  /*cdd0*/  BRA `(.L_x_32177) ;  /* 0x00000004002c7947 */ /* 0x000fea0003800000 */
.L_x_32184:
        /* <DEDUP_REMOVED lines=10> */
.L_x_32197:
[----:B------:R-:W-:Y:S01]  /*ce80*/  FMUL.FTZ R4, R4, 1 ;  /* 0x3f80000004047820 */ /* 0x000fe20000410000 */
[----:B------:R-:W-:-:S05]  /*ce90*/  CS2R R6, SRZ ;  /* 0x0000000000067805 */ /* 0x000fca000001ff00 */
[----:B------:R-:W0:Y:S02]  /*cea0*/  F2F.F64.F32 R4, R4 ;  /* 0x0000000400047310 */ /* 0x000e240000201800 */
[----:B0-----:R4:W-:Y:S01]  /*ceb0*/  STG.E.128 desc[UR36][R2.64], R4 ;  /* 0x0000000402007986 */ /* 0x0019e2000c101d24 */
[----:B------:R-:W-:Y:S05]  /*cec0*/  BRA `(.L_x_32177) ;  /* 0x0000000000f07947 */ /* 0x000fea0003800000 */
.L_x_32196:
[----:B------:R-:W-:-:S09]  /*ced0*/  UISETP.NE.AND UP0, UPT, UR4, 0xf, UPT ;  /* 0x0000000f0400788c */ /* 0x000fd2000bf05270 */
[----:B------:R-:W-:Y:S05]  /*cee0*/  BRA.U !UP0, `(.L_x_32198) ;  /* 0x0000000108e07547 */ /* 0x000fea000b800000 */
[----:B------:R-:W-:-:S09]  /*cef0*/  UISETP.NE.AND UP0, UPT, UR4, 0x17, UPT ;  /* 0x000000170400788c */ /* 0x000fd2000bf05270 */
[----:B------:R-:W-:Y:S05]  /*cf00*/  BRA.U !UP0, `(.L_x_32199) ;  /* 0x00000001088c7547 */ /* 0x000fea000b800000 */
[----:B------:R-:W-:-:S09]  /*cf10*/  UISETP.NE.AND UP0, UPT, UR4, 0x18, UPT ;  /* 0x000000180400788c */ /* 0x000fd2000bf05270 */
[----:B------:R-:W-:Y:S05]  /*cf20*/  BRA.U !UP0, `(.L_x_32200) ;  /* 0x0000000108447547 */ /* 0x000fea000b800000 */
.L_x_32176:
        /* <DEDUP_REMOVED lines=16> */
.L_x_32201:
[----:B------:R-:W-:Y:S05]  /*d030*/  BRA `(.L_x_32177) ;  /* 0x0000000000947947 */ /* 0x000fea0003800000 */
.L_x_32200:
        /* <DEDUP_REMOVED lines=12> */
.L_x_32203:
[----:B------:R-:W-:Y:S05]  /*d100*/  BSYNC.RECONVERGENT B0 ;  /* 0x0000000000007941 */ /* 0x000fea0003800200 */
.L_x_32202:
[----:B------:R-:W-:-:S05]  /*d110*/  LOP3.LUT R5, R0, 0x80, R7, 0xf8, !PT ;  /* 0x0000008000057812 */ /* 0x000fca00078ef807 */
[----:B------:R2:W-:Y:S01]  /*d120*/  STG.E.U8 desc[UR36][R2.64], R5 ;  /* 0x0000000502007986 */ /* 0x0005e2000c101124 */
[----:B------:R-:W-:Y:S05]  /*d130*/  BRA `(.L_x_32177) ;  /* 0x0000000000547947 */ /* 0x000fea0003800000 */
.L_x_32199:
        /* <DEDUP_REMOVED lines=11> */
.L_x_32205:
[----:B------:R-:W-:Y:S01]  /*d1f0*/  IMAD.MOV.U32 R0, RZ, RZ, 0x7f ;  /* 0x0000007fff007424 */ /* 0x000fe200078e00ff */
[----:B------:R-:W-:-:S04]  /*d200*/  ISETP.GT.U32.AND P0, PT, R6, 0x7f800000, PT ;  /* 0x7f8000000600780c */ /* 0x000fc80003f04070 */
[----:B------:R-:W-:-:S09]  /*d210*/  SEL R0, R0, 0x7c, P0 ;  /* 0x0000007c00007807 */ /* 0x000fd20000000000 */
.L_x_32206:
[----:B------:R-:W-:Y:S05]  /*d220*/  BSYNC.RECONVERGENT B0 ;  /* 0x0000000000007941 */ /* 0x000fea0003800200 */
.L_x_32204:
[----:B------:R-:W-:-:S04]  /*d230*/  SHF.R.U32.HI R5, RZ, 0x18, R4 ;  /* 0x00000018ff057819 */ /* 0x000fc80000011604 */
[----:B------:R-:W-:-:S05]  /*d240*/  LOP3.LUT R5, R0, 0x80, R5, 0xf8, !PT ;  /* 0x0000008000057812 */ /* 0x000fca00078ef805 */
[----:B------:R1:W-:Y:S01]  /*d250*/  STG.E.U8 desc[UR36][R2.64], R5 ;  /* 0x0000000502007986 */ /* 0x0003e2000c101124 */
[----:B------:R-:W-:Y:S05]  /*d260*/  BRA `(.L_x_32177) ;  /* 0x0000000000087947 */ /* 0x000fea0003800000 */
.L_x_32198:
[----:B------:R-:W-:-:S05]  /*d270*/  F2FP.BF16.F32.PACK_AB R4, RZ, R4 ;  /* 0x00000004ff04723e */ /* 0x000fca00000010ff */
[----:B------:R0:W-:Y:S02]  /*d280*/  STG.E.U16 desc[UR36][R2.64], R4 ;  /* 0x0000000402007986 */ /* 0x0001e4000c101524 */
.L_x_32177:
[----:B------:R-:W-:-:S07]  /*d290*/  VIADD R17, R17, 0x80 ;  /* 0x0000008011117836 */ /* 0x000fce0000000000 */
.L_x_32105:
[----:B------:R-:W-:Y:S05]  /*d2a0*/  BSYNC.RECONVERGENT B7 ;  /* 0x0000000000077941 */ /* 0x000fea0003800200 */
.L_x_32104:
        /* <DEDUP_REMOVED lines=357> */
.L_x_32207:
        /* <DEDUP_REMOVED lines=21> */
.L_x_32212:
[----:B------:R-:W2:Y:S02]  /*ea50*/  LDG.E.U8 R2, desc[UR36][R2.64] ;  /* 0x0000002402027981 */ /* 0x000ea4000c1e1100 */
[----:B--2---:R-:W-:Y:S01]  /*ea60*/  I2FP.F32.U32 R19, R2 ;  /* 0x0000000200137245 */ /* 0x004fe20000201000 */
[----:B------:R-:W-:Y:S06]  /*ea70*/  BRA `(.L_x_32214) ;  /* 0x0000000c00447947 */ /* 0x000fec0003800000 */
.L_x_32211:
        /* <DEDUP_REMOVED lines=9> */
.L_x_32216:
[----:B------:R-:W2:Y:S02]  /*eb10*/  LDG.E R2, desc[UR36][R2.64] ;  /* 0x0000002402027981 */ /* 0x000ea4000c1e1900 */
[----:B--2---:R-:W-:Y:S01]  /*eb20*/  I2FP.F32.S32 R19, R2 ;  /* 0x0000000200137245 */ /* 0x004fe20000201400 */
[----:B------:R-:W-:Y:S06]  /*eb30*/  BRA `(.L_x_32214) ;  /* 0x0000000c00147947 */ /* 0x000fec0003800000 */
.L_x_32215:
[----:B------:R-:W2:Y:S02]  /*eb40*/  LDG.E.U16 R2, desc[UR36][R2.64] ;  /* 0x0000002402027981 */ /* 0x000ea4000c1e1500 */
[----:B--2---:R0:W1:Y:S01]  /*eb50*/  I2F.S16 R19, R2 ;  /* 0x0000000200137306 */ /* 0x0040620000101400 */
[----:B------:R-:W-:Y:S05]  /*eb60*/  BRA `(.L_x_32214) ;  /* 0x0000000c00087947 */ /* 0x000fea0003800000 */
.L_x_32210:
        /* <DEDUP_REMOVED lines=8> */
.L_x_32218:
[----:B------:R-:W2:Y:S02]  /*ebf0*/  LDG.E.U16 R2, desc[UR36][R2.64] ;  /* 0x0000002402027981 */ /* 0x000ea4000c1e1500 */
[----:B--2---:R-:W-:Y:S01]  /*ec00*/  HADD2.F32 R19, -RZ, R2.H0_H0 ;  /* 0x20000002ff137230 */ /* 0x004fe20000004100 */
[----:B------:R-:W-:Y:S06]  /*ec10*/  BRA `(.L_x_32214) ;  /* 0x0000000800dc7947 */ /* 0x000fec0003800000 */
.L_x_32217:
        /* <DEDUP_REMOVED lines=8> */
.L_x_32220:
[----:B------:R-:W2:Y:S02]  /*eca0*/  LDG.E.U16 R2, desc[UR36][R2.64] ;  /* 0x0000002402027981 */ /* 0x000ea4000c1e1500 */
[----:B--2---:R-:W-:Y:S01]  /*ecb0*/  HADD2.F32 R19, -RZ, R2.H0_H0 ;  /* 0x20000002ff137230 */ /* 0x004fe20000004100 */
[----:B------:R-:W-:Y:S06]  /*ecc0*/  BRA `(.L_x_32214) ;  /* 0x0000000800b07947 */ /* 0x000fec0003800000 */
.L_x_32219:
        /* <DEDUP_REMOVED lines=11> */
.L_x_32209:
        /* <DEDUP_REMOVED lines=12> */
.L_x_32223:
        /* <DEDUP_REMOVED lines=11> */
.L_x_32222:
        /* <DEDUP_REMOVED lines=25> */
.L_x_32225:
        /* <DEDUP_REMOVED lines=12> */
.L_x_32224:
[----:B------:R-:W2:Y:S02]  /*f140*/  LDG.E.U16 R2, desc[UR36][R2.64] ;  /* 0x0000002402027981 */ /* 0x000ea4000c1e1500 */
[----:B--2---:R-:W-:Y:S01]  /*f150*/  IMAD.U32 R19, R2, 0x10000, RZ ;  /* 0x0001000002137824 */ /* 0x004fe200078e00ff */
[----:B------:R-:W-:Y:S06]  /*f160*/  BRA `(.L_x_32214) ;  /* 0x0000000400887947 */ /* 0x000fec0003800000 */
.L_x_32221:
        /* <DEDUP_REMOVED lines=11> */
.L_x_32228:
        /* <DEDUP_REMOVED lines=20> */
.L_x_32230:
[----:B------:R-:W-:Y:S05]  /*f360*/  BSYNC.RECONVERGENT B0 ;  /* 0x0000000000007941 */ /* 0x000fea0003800200 */
.L_x_32229:
[----:B------:R-:W-:Y:S02]  /*f370*/  SHF.L.U32 R0, R0, 0x14, RZ ;  /* 0x0000001400007819 */ /* 0x000fe400000006ff */
[----:B------:R-:W-:-:S04]  /*f380*/  LEA R2, R2, 0x3b800000, 0x17 ;  /* 0x3b80000002027811 */ /* 0x000fc800078eb8ff */
[----:B------:R-:W-:Y:S01]  /*f390*/  LOP3.LUT R19, R2, R0, R19, 0xfe, !PT ;  /* 0x0000000002137212 */ /* 0x000fe200078efe13 */
[----:B------:R-:W-:Y:S06]  /*f3a0*/  BRA `(.L_x_32214) ;  /* 0x0000000000f87947 */ /* 0x000fec0003800000 */
.L_x_32227:
        /* <DEDUP_REMOVED lines=20> */
.L_x_32232:
[----:B------:R-:W-:Y:S05]  /*f4f0*/  BSYNC.RECONVERGENT B0 ;  /* 0x0000000000007941 */ /* 0x000fea0003800200 */
.L_x_32231:
[----:B------:R-:W-:Y:S01]  /*f500*/  IMAD.SHL.U32 R0, R0, 0x200000, RZ ;  /* 0x0020000000007824 */ /* 0x000fe200078e00ff */
[----:B------:R-:W-:-:S04]  /*f510*/  LEA R2, R2, 0x37800000, 0x17 ;  /* 0x3780000002027811 */ /* 0x000fc800078eb8ff */
[----:B------:R-:W-:Y:S01]  /*f520*/  LOP3.LUT R19, R2, R0, R19, 0xfe, !PT ;  /* 0x0000000002137212 */ /* 0x000fe200078efe13 */
[----:B------:R-:W-:Y:S06]  /*f530*/  BRA `(.L_x_32214) ;  /* 0x0000000000947947 */ /* 0x000fec0003800000 */
.L_x_32226:
        /* <DEDUP_REMOVED lines=14> */
.L_x_32213:
        /* <DEDUP_REMOVED lines=16> */
.L_x_32235:
[----:B------:R-:W-:Y:S01]  /*f720*/  MOV R19, RZ ;  /* 0x000000ff00137202 */ /* 0x000fe20000000f00 */
[----:B------:R-:W-:Y:S06]  /*f730*/  BRA `(.L_x_32214) ;  /* 0x0000000000147947 */ /* 0x000fec0003800000 */
.L_x_32234:
[----:B------:R-:W2:Y:S02]  /*f740*/  LDG.E.64 R2, desc[UR36][R2.64] ;  /* 0x0000002402027981 */ /* 0x000ea4000c1e1b00 */
[----:B--2---:R0:W1:Y:S02]  /*f750*/  I2F.U64 R19, R2 ;  /* 0x0000000200137312 */ /* 0x0040640000301000 */
[----:B01----:R-:W-:Y:S05]  /*f760*/  BRA `(.L_x_32214) ;  /* 0x0000000000087947 */ /* 0x003fea0003800000 */
.L_x_32233:
[----:B------:R-:W2:Y:S02]  /*f770*/  LDG.E R2, desc[UR36][R2.64] ;  /* 0x0000002402027981 */ /* 0x000ea4000c1e1900 */
[----:B--2---:R-:W-:-:S07]  /*f780*/  I2FP.F32.U32 R19, R2 ;  /* 0x0000000200137245 */ /* 0x004fce0000201000 */
.L_x_32214:
[----:B------:R-:W-:Y:S05]  /*f790*/  BSYNC.RECONVERGENT B6 ;  /* 0x0000000000067941 */ /* 0x000fea0003800200 */
.L_x_32208:
        /* <DEDUP_REMOVED lines=18> */
.L_x_32240:
[----:B------:R-:W2:Y:S02]  /*f8c0*/  LDG.E.U8 R0, desc[UR36][R2.64] ;  /* 0x0000002402007981 */ /* 0x000ea4000c1e1100 */
[----:B--2---:R-:W-:Y:S01]  /*f8d0*/  I2FP.F32.U32 R0, R0 ;  /* 0x0000000000007245 */ /* 0x004fe20000201000 */
[----:B------:R-:W-:Y:S06]  /*f8e0*/  BRA `(.L_x_32242) ;  /* 0x0000000c00447947 */ /* 0x000fec0003800000 */
.L_x_32239:
        /* <DEDUP_REMOVED lines=9> */
.L_x_32244:
[----:B------:R-:W2:Y:S02]  /*f980*/  LDG.E R0, desc[UR36][R2.64] ;  /* 0x0000002402007981 */ /* 0x000ea4000c1e1900 */
[----:B--2---:R-:W-:Y:S01]  /*f990*/  I2FP.F32.S32 R0, R0 ;  /* 0x0000000000007245 */ /* 0x004fe20000201400 */
[----:B------:R-:W-:Y:S06]  /*f9a0*/  BRA `(.L_x_32242) ;  /* 0x0000000c00147947 */ /* 0x000fec0003800000 */
.L_x_32243:
[----:B------:R-:W2:Y:S02]  /*f9b0*/  LDG.E.U16 R0, desc[UR36][R2.64] ;  /* 0x0000002402007981 */ /* 0x000ea4000c1e1500 */
[----:B--2---:R-:W4:Y:S01]  /*f9c0*/  I2F.S16 R0, R0 ;  /* 0x0000000000007306 */ /* 0x004f220000101400 */
[----:B------:R-:W-:Y:S05]  /*f9d0*/  BRA `(.L_x_32242) ;  /* 0x0000000c00087947 */ /* 0x000fea0003800000 */
.L_x_32238:
        /* <DEDUP_REMOVED lines=8> */
.L_x_32246:
[----:B------:R-:W2:Y:S02]  /*fa60*/  LDG.E.U16 R0, desc[UR36][R2.64] ;  /* 0x0000002402007981 */ /* 0x000ea4000c1e1500 */
[----:B--2---:R-:W-:Y:S01]  /*fa70*/  HADD2.F32 R0, -RZ, R0.H0_H0 ;  /* 0x20000000ff007230 */ /* 0x004fe20000004100 */
[----:B------:R-:W-:Y:S06]  /*fa80*/  BRA `(.L_x_32242) ;  /* 0x0000000800dc7947 */ /* 0x000fec0003800000 */
.L_x_32245:
        /* <DEDUP_REMOVED lines=8> */
.L_x_32248:
[----:B------:R-:W2:Y:S02]  /*fb10*/  LDG.E.U16 R0, desc[UR36][R2.64] ;  /* 0x0000002402007981 */ /* 0x000ea4000c1e1500 */
[----:B--2---:R-:W-:Y:S01]  /*fb20*/  HADD2.F32 R0, -RZ, R0.H0_H0 ;  /* 0x20000000ff007230 */ /* 0x004fe20000004100 */
[----:B------:R-:W-:Y:S06]  /*fb30*/  BRA `(.L_x_32242) ;  /* 0x0000000800b07947 */ /* 0x000fec0003800000 */
.L_x_32247:
        /* <DEDUP_REMOVED lines=11> */
.L_x_32237:
        /* <DEDUP_REMOVED lines=12> */
.L_x_32251:
        /* <DEDUP_REMOVED lines=11> */
.L_x_32250:
        /* <DEDUP_REMOVED lines=25> */
.L_x_32253:
        /* <DEDUP_REMOVED lines=12> */
.L_x_32252:
[----:B------:R-:W2:Y:S02]  /*ffb0*/  LDG.E.U16 R0, desc[UR36][R2.64] ;  /* 0x0000002402007981 */ /* 0x000ea4000c1e1500 */
[----:B--2---:R-:W-:Y:S01]  /*ffc0*/  IMAD.U32 R0, R0, 0x10000, RZ ;  /* 0x0001000000007824 */ /* 0x004fe200078e00ff */
[----:B------:R-:W-:Y:S06]  /*ffd0*/  BRA `(.L_x_32242) ;  /* 0x0000000400887947 */ /* 0x000fec0003800000 */
.L_x_32249:
        /* <DEDUP_REMOVED lines=11> */
.L_x_32256:
        /* <DEDUP_REMOVED lines=20> */
.L_x_32258:
[----:B------:R-:W-:Y:S05]  /*101d0*/  BSYNC.RECONVERGENT B0 ;  /* 0x0000000000007941 */ /* 0x000fea0003800200 */
.L_x_32257:
[----:B------:R-:W-:Y:S01]  /*101e0*/  IMAD.SHL.U32 R0, R0, 0x100000, RZ ;  /* 0x0010000000007824 */ /* 0x000fe200078e00ff */
[----:B------:R-:W-:-:S04]  /*101f0*/  LEA R2, R2, 0x3b800000, 0x17 ;  /* 0x3b80000002027811 */ /* 0x000fc800078eb8ff */
[----:B------:R-:W-:Y:S01]  /*10200*/  LOP3.LUT R0, R2, R0, R7, 0xfe, !PT ;  /* 0x0000000002007212 */ /* 0x000fe200078efe07 */
[----:B------:R-:W-:Y:S06]  /*10210*/  BRA `(.L_x_32242) ;  /* 0x0000000000f87947 */ /* 0x000fec0003800000 */
.L_x_32255:
        /* <DEDUP_REMOVED lines=20> */
.L_x_32260:
[----:B------:R-:W-:Y:S05]  /*10360*/  BSYNC.RECONVERGENT B0 ;  /* 0x0000000000007941 */ /* 0x000fea0003800200 */
.L_x_32259:
[----:B------:R-:W-:Y:S02]  /*10370*/  SHF.L.U32 R0, R0, 0x15, RZ ;  /* 0x0000001500007819 */ /* 0x000fe400000006ff */
[----:B------:R-:W-:-:S04]  /*10380*/  LEA R2, R2, 0x37800000, 0x17 ;  /* 0x3780000002027811 */ /* 0x000fc800078eb8ff */
[----:B------:R-:W-:Y:S01]  /*10390*/  LOP3.LUT R0, R2, R0, R7, 0xfe, !PT ;  /* 0x0000000002007212 */ /* 0x000fe200078efe07 */
[----:B------:R-:W-:Y:S06]  /*103a0*/  BRA `(.L_x_32242) ;  /* 0x0000000000947947 */ /* 0x000fec0003800000 */
.L_x_32254:
        /* <DEDUP_REMOVED lines=14> */
.L_x_32241:
        /* <DEDUP_REMOVED lines=16> */
.L_x_32263:
[----:B------:R-:W-:Y:S01]  /*10590*/  IMAD.MOV.U32 R0, RZ, RZ, RZ ;  /* 0x000000ffff007224 */ /* 0x000fe200078e00ff */
[----:B------:R-:W-:Y:S06]  /*105a0*/  BRA `(.L_x_32242) ;  /* 0x0000000000147947 */ /* 0x000fec0003800000 */
.L_x_32262:
[----:B------:R-:W2:Y:S02]  /*105b0*/  LDG.E.64 R2, desc[UR36][R2.64] ;  /* 0x0000002402027981 */ /* 0x000ea4000c1e1b00 */
[----:B--2---:R0:W2:Y:S02]  /*105c0*/  I2F.U64 R0, R2 ;  /* 0x0000000200007312 */ /* 0x0040a40000301000 */
[----:B0-2---:R-:W-:Y:S05]  /*105d0*/  BRA `(.L_x_32242) ;  /* 0x0000000000087947 */ /* 0x005fea0003800000 */
.L_x_32261:
[----:B------:R-:W2:Y:S02]  /*105e0*/  LDG.E R0, desc[UR36][R2.64] ;  /* 0x0000002402007981 */ /* 0x000ea4000c1e1900 */
[----:B--2---:R-:W-:-:S07]  /*105f0*/  I2FP.F32.U32 R0, R0 ;  /* 0x0000000000007245 */ /* 0x004fce0000201000 */
.L_x_32242:
[----:B------:R-:W-:Y:S05]  /*10600*/  BSYNC.RECONVERGENT B6 ;  /* 0x0000000000067941 */ /* 0x000fea0003800200 */
.L_x_32236:
[C---:B01-345:R-:W-:Y:S01]  /*10610*/  FSETP.GEU.FTZ.AND P0, PT, |R19|.reuse, |R0|, PT ;  /* 0x400000001300720b */ /* 0x07bfe20003f1e200 */
[----:B------:R-:W-:Y:S01]  /*10620*/  BSSY.RECONVERGENT B0, `(.L_x_32264) ;  /* 0x000003e000007945 */ /* 0x000fe20003800200 */
[----:B--2---:R-:W-:-:S11]  /*10630*/  FADD.FTZ R2, |R19|, -RZ ;  /* 0x800000ff13027221 */ /* 0x004fd60000010200 */
        /* <DEDUP_REMOVED lines=24> */
.L_x_32269:
[----:B------:R-:W-:Y:S01]  /*107c0*/  FSETP.GEU.FTZ.AND P0, PT, R5, -R7, PT ;  /* 0x800000070500720b */ /* 0x000fe20003f1e000 */
[----:B------:R-:W-:-:S12]  /*107d0*/  FADD.FTZ R3, R3, -1 ;  /* 0xbf80000003037421 */ /* 0x000fd80000010000 */
[----:B------:R-:W-:-:S07]  /*107e0*/  @!P0 FADD.FTZ R3, R3, -1 ;  /* 0xbf80000003038421 */ /* 0x000fce0000010000 */
.L_x_32268:
[----:B------:R-:W-:Y:S05]  /*107f0*/  BSYNC.RECONVERGENT B1 ;  /* 0x0000000000017941 */ /* 0x000fea0003800200 */
.L_x_32267:
[----:B------:R-:W-:Y:S01]  /*10800*/  FFMA.FTZ R2, -R7, R3, R2 ;  /* 0x0000000307027223 */ /* 0x000fe20000010102 */
[----:B------:R-:W-:Y:S06]  /*10810*/  BRA `(.L_x_32265) ;  /* 0x0000000000787947 */ /* 0x000fec0003800000 */
.L_x_32266:
        /* <DEDUP_REMOVED lines=14> */
.L_x_32272:
        /* <DEDUP_REMOVED lines=13> */
.L_x_32271:
[----:B------:R-:W-:Y:S05]  /*109d0*/  BSYNC.RECONVERGENT B1 ;  /* 0x0000000000017941 */ /* 0x000fea0003800200 */
.L_x_32270:
[----:B------:R-:W-:-:S04]  /*109e0*/  FMUL.FTZ R2, R3, 1.1920928955078125e-07 ;  /* 0x3400000003027820 */ /* 0x000fc80000410000 */
[----:B------:R-:W-:-:S07]  /*109f0*/  FMUL.FTZ R2, R7, R2 ;  /* 0x0000000207027220 */ /* 0x000fce0000410000 */
.L_x_32265:
[----:B------:R-:W-:Y:S05]  /*10a00*/  BSYNC.RECONVERGENT B0 ;  /* 0x0000000000007941 */ /* 0x000fea0003800200 */
.L_x_32264:
        /* <DEDUP_REMOVED lines=24> */
.L_x_32276:
[----:B------:R-:W1:Y:S02]  /*10b90*/  F2I.S64.TRUNC R2, R2 ;  /* 0x0000000200027311 */ /* 0x000e64000020d900 */
[----:B-1----:R-:W-:-:S05]  /*10ba0*/  IMAD.MOV.U32 R5, RZ, RZ, R2 ;  /* 0x000000ffff057224 */ /* 0x002fca00078e0002 */
[----:B------:R-:W-:Y:S01]  /*10bb0*/  STG.E.U8 desc[UR36][R16.64], R5 ;  /* 0x0000000510007986 */ /* 0x000fe2000c101124 */
[----:B------:R-:W-:Y:S05]  /*10bc0*/  EXIT ;  /* 0x000000000000794d */ /* 0x000fea0003800000 */
.L_x_32275:
        /* <DEDUP_REMOVED lines=9> */
.L_x_32279:
[----:B------:R-:W1:Y:S02]  /*10c60*/  F2I.FTZ.TRUNC.NTZ R3, R2 ;  /* 0x0000000200037305 */ /* 0x000e64000021f100 */
[----:B-1----:R-:W-:Y:S01]  /*10c70*/  STG.E desc[UR36][R16.64], R3 ;  /* 0x0000000310007986 */ /* 0x002fe2000c101924 */
[----:B------:R-:W-:Y:S05]  /*10c80*/  EXIT ;  /* 0x000000000000794d */ /* 0x000fea0003800000 */
.L_x_32278:
[----:B------:R-:W1:Y:S02]  /*10c90*/  F2I.FTZ.TRUNC.NTZ R3, R2 ;  /* 0x0000000200037305 */ /* 0x000e64000021f100 */
[----:B-1----:R-:W-:Y:S01]  /*10ca0*/  STG.E.U16 desc[UR36][R16.64], R3 ;  /* 0x0000000310007986 */ /* 0x002fe2000c101524 */
[----:B------:R-:W-:Y:S05]  /*10cb0*/  EXIT ;  /* 0x000000000000794d */ /* 0x000fea0003800000 */
.L_x_32274:
        /* <DEDUP_REMOVED lines=8> */
.L_x_32281:
[----:B------:R-:W-:-:S05]  /*10d40*/  F2FP.F16.F32.PACK_AB R2, RZ, R2 ;  /* 0x00000002ff02723e */ /* 0x000fca00000000ff */
[----:B------:R-:W-:Y:S01]  /*10d50*/  STG.E.U16 desc[UR36][R16.64], R2 ;  /* 0x0000000210007986 */ /* 0x000fe2000c101524 */
[----:B------:R-:W-:Y:S05]  /*10d60*/  EXIT ;  /* 0x000000000000794d */ /* 0x000fea0003800000 */
.L_x_32280:
        /* <DEDUP_REMOVED lines=9> */
.L_x_32283:
[----:B------:R-:W-:-:S04]  /*10e00*/  F2FP.F16.F32.PACK_AB R3, RZ, R2 ;  /* 0x00000002ff03723e */ /* 0x000fc800000000ff */
[----:B------:R-:W-:-:S05]  /*10e10*/  PRMT R3, R3, 0x5410, RZ ;  /* 0x0000541003037816 */ /* 0x000fca00000000ff */
[----:B------:R-:W-:Y:S01]  /*10e20*/  STG.E desc[UR36][R16.64], R3 ;  /* 0x0000000310007986 */ /* 0x000fe2000c101924 */
[----:B------:R-:W-:Y:S05]  /*10e30*/  EXIT ;  /* 0x000000000000794d */ /* 0x000fea0003800000 */
.L_x_32282:
[----:B------:R-:W-:-:S06]  /*10e40*/  FMUL.FTZ R2, R2, 1 ;  /* 0x3f80000002027820 */ /* 0x000fcc0000410000 */
[----:B------:R-:W1:Y:S02]  /*10e50*/  F2F.F64.F32 R2, R2 ;  /* 0x0000000200027310 */ /* 0x000e640000201800 */
[----:B-1----:R-:W-:Y:S01]  /*10e60*/  STG.E.64 desc[UR36][R16.64], R2 ;  /* 0x0000000210007986 */ /* 0x002fe2000c101b24 */
[----:B------:R-:W-:Y:S05]  /*10e70*/  EXIT ;  /* 0x000000000000794d */ /* 0x000fea0003800000 */
.L_x_32273:
        /* <DEDUP_REMOVED lines=13> */
.L_x_32287:
[----:B------:R-:W-:Y:S01]  /*10f50*/  LOP3.LUT R4, R2, 0x7fffffff, RZ, 0xc0, !PT ;  /* 0x7fffffff02047812 */ /* 0x000fe200078ec0ff */
[----:B------:R-:W-:Y:S01]  /*10f60*/  BSSY.RECONVERGENT B0, `(.L_x_32288) ;  /* 0x0000012000007945 */ /* 0x000fe20003800200 */
[----:B0-----:R-:W-:Y:S02]  /*10f70*/  HFMA2 R8, -RZ, RZ, 0, 7.62939453125e-06 ;  /* 0x00000080ff087431 */ /* 0x001fe400000001ff */
        /* <DEDUP_REMOVED lines=13> */
.L_x_32290:
[----:B------:R-:W-:-:S04]  /*11050*/  SHF.R.U32.HI R2, RZ, 0x18, R2 ;  /* 0x00000018ff027819 */ /* 0x000fc80000011602 */
[----:B------:R-:W-:-:S04]  /*11060*/  LOP3.LUT R2, R3, 0x80, R2, 0xf8, !PT ;  /* 0x0000008003027812 */ /* 0x000fc800078ef802 */
[----:B------:R-:W-:-:S07]  /*11070*/  PRMT R8, R2, 0x7610, R8 ;  /* 0x0000761002087816 */ /* 0x000fce0000000008 */
.L_x_32289:
[----:B------:R-:W-:Y:S05]  /*11080*/  BSYNC.RECONVERGENT B0 ;  /* 0x0000000000007941 */ /* 0x000fea0003800200 */
.L_x_32288:
[----:B------:R-:W-:Y:S01]  /*11090*/  STG.E.U8 desc[UR36][R16.64], R8 ;  /* 0x0000000810007986 */ /* 0x000fe2000c101124 */
[----:B------:R-:W-:Y:S05]  /*110a0*/  EXIT ;  /* 0x000000000000794d */ /* 0x000fea0003800000 */
.L_x_32286:
[----:B------:R-:W-:Y:S01]  /*110b0*/  LOP3.LUT R4, R2, 0x7fffffff, RZ, 0xc0, !PT ;  /* 0x7fffffff02047812 */ /* 0x000fe200078ec0ff */
[----:B------:R-:W-:Y:S01]  /*110c0*/  BSSY.RECONVERGENT B0, `(.L_x_32291) ;  /* 0x0000012000007945 */ /* 0x000fe20003800200 */
[----:B0-----:R-:W-:Y:S02]  /*110d0*/  IMAD.MOV.U32 R8, RZ, RZ, 0x80 ;  /* 0x00000080ff087424 */ /* 0x001fe400078e00ff */
        /* <DEDUP_REMOVED lines=13> */
.L_x_32293:
[----:B------:R-:W-:-:S04]  /*111b0*/  SHF.R.U32.HI R2, RZ, 0x18, R2 ;  /* 0x00000018ff027819 */ /* 0x000fc80000011602 */
[----:B------:R-:W-:-:S04]  /*111c0*/  LOP3.LUT R3, R3, 0x80, R2, 0xf8, !PT ;  /* 0x0000008003037812 */ /* 0x000fc800078ef802 */
[----:B------:R-:W-:-:S07]  /*111d0*/  PRMT R8, R3, 0x7610, R8 ;  /* 0x0000761003087816 */ /* 0x000fce0000000008 */
.L_x_32292:
[----:B------:R-:W-:Y:S05]  /*111e0*/  BSYNC.RECONVERGENT B0 ;  /* 0x0000000000007941 */ /* 0x000fea0003800200 */
.L_x_32291:
[----:B------:R-:W-:Y:S01]  /*111f0*/  STG.E.U8 desc[UR36][R16.64], R8 ;  /* 0x0000000810007986 */ /* 0x000fe2000c101124 */
[----:B------:R-:W-:Y:S05]  /*11200*/  EXIT ;  /* 0x000000000000794d */ /* 0x000fea0003800000 */
.L_x_32285:
        /* <DEDUP_REMOVED lines=21> */
.L_x_32295:
[----:B------:R-:W1:Y:S02]  /*11360*/  F2I.U64.TRUNC R2, R2 ;  /* 0x0000000200027311 */ /* 0x000e64000020d800 */
[----:B-1----:R-:W-:Y:S01]  /*11370*/  STG.E.64 desc[UR36][R16.64], R2 ;  /* 0x0000000210007986 */ /* 0x002fe2000c101b24 */
[----:B------:R-:W-:Y:S05]  /*11380*/  EXIT ;  /* 0x000000000000794d */ /* 0x000fea0003800000 */
.L_x_32294:
[----:B------:R-:W1:Y:S02]  /*11390*/  F2I.FTZ.U32.TRUNC.NTZ R3, R2 ;  /* 0x0000000200037305 */ /* 0x000e64000021f000 */
[----:B-1----:R-:W-:Y:S01]  /*113a0*/  STG.E desc[UR36][R16.64], R3 ;  /* 0x0000000310007986 */ /* 0x002fe2000c101924 */
[----:B------:R-:W-:Y:S05]  /*113b0*/  EXIT ;  /* 0x000000000000794d */ /* 0x000fea0003800000 */
.L_x_32284:
        /* <DEDUP_REMOVED lines=10> */
.L_x_32297:
[----:B------:R-:W-:Y:S01]  /*11460*/  FMUL.FTZ R4, R2, 1 ;  /* 0x3f80000002047820 */ /* 0x000fe20000410000 */
[----:B------:R-:W-:-:S05]  /*11470*/  CS2R R6, SRZ ;  /* 0x0000000000067805 */ /* 0x000fca000001ff00 */
[----:B------:R-:W1:Y:S02]  /*11480*/  F2F.F64.F32 R4, R4 ;  /* 0x0000000400047310 */ /* 0x000e640000201800 */
[----:B-1----:R-:W-:Y:S01]  /*11490*/  STG.E.128 desc[UR36][R16.64], R4 ;  /* 0x0000000410007986 */ /* 0x002fe2000c101d24 */
[----:B------:R-:W-:Y:S05]  /*114a0*/  EXIT ;  /* 0x000000000000794d */ /* 0x000fea0003800000 */
.L_x_32296:
[----:B------:R-:W-:-:S09]  /*114b0*/  UISETP.NE.AND UP0, UPT, UR4, 0xf, UPT ;  /* 0x0000000f0400788c */ /* 0x000fd2000bf05270 */
[----:B------:R-:W-:Y:S05]  /*114c0*/  BRA.U !UP0, `(.L_x_32298) ;  /* 0x0000000108e07547 */ /* 0x000fea000b800000 */
[----:B------:R-:W-:-:S09]  /*114d0*/  UISETP.NE.AND UP0, UPT, UR4, 0x17, UPT ;  /* 0x000000170400788c */ /* 0x000fd2000bf05270 */
[----:B------:R-:W-:Y:S05]  /*114e0*/  BRA.U !UP0, `(.L_x_32299) ;  /* 0x00000001088c7547 */ /* 0x000fea000b800000 */
[----:B------:R-:W-:-:S09]  /*114f0*/  UISETP.NE.AND UP0, UPT, UR4, 0x18, UPT ;  /* 0x000000180400788c */ /* 0x000fd2000bf05270 */
[----:B------:R-:W-:Y:S05]  /*11500*/  BRA.U !UP0, `(.L_x_32300) ;  /* 0x0000000108447547 */ /* 0x000fea000b800000 */
.L_x_32277:
        /* <DEDUP_REMOVED lines=16> */
.L_x_32301:
[----:B------:R-:W-:Y:S05]  /*11610*/  EXIT ;  /* 0x000000000000794d */ /* 0x000fea0003800000 */
.L_x_32300:
        /* <DEDUP_REMOVED lines=12> */
.L_x_32303:
[----:B------:R-:W-:Y:S05]  /*116e0*/  BSYNC.RECONVERGENT B0 ;  /* 0x0000000000007941 */ /* 0x000fea0003800200 */
.L_x_32302:
[----:B------:R-:W-:-:S05]  /*116f0*/  LOP3.LUT R3, R0, 0x80, R5, 0xf8, !PT ;  /* 0x0000008000037812 */ /* 0x000fca00078ef805 */
[----:B------:R-:W-:Y:S01]  /*11700*/  STG.E.U8 desc[UR36][R16.64], R3 ;  /* 0x0000000310007986 */ /* 0x000fe2000c101124 */
[----:B------:R-:W-:Y:S05]  /*11710*/  EXIT ;  /* 0x000000000000794d */ /* 0x000fea0003800000 */
.L_x_32299:
        /* <DEDUP_REMOVED lines=11> */
.L_x_32305:
[----:B------:R-:W-:Y:S01]  /*117d0*/  IMAD.MOV.U32 R0, RZ, RZ, 0x7f ;  /* 0x0000007fff007424 */ /* 0x000fe200078e00ff */
[----:B------:R-:W-:-:S04]  /*117e0*/  ISETP.GT.U32.AND P0, PT, R4, 0x7f800000, PT ;  /* 0x7f8000000400780c */ /* 0x000fc80003f04070 */
[----:B------:R-:W-:-:S09]  /*117f0*/  SEL R0, R0, 0x7c, P0 ;  /* 0x0000007c00007807 */ /* 0x000fd20000000000 */
.L_x_32306:
[----:B------:R-:W-:Y:S05]  /*11800*/  BSYNC.RECONVERGENT B0 ;  /* 0x0000000000007941 */ /* 0x000fea0003800200 */
.L_x_32304:
[----:B------:R-:W-:-:S04]  /*11810*/  SHF.R.U32.HI R3, RZ, 0x18, R2 ;  /* 0x00000018ff037819 */ /* 0x000fc80000011602 */
[----:B------:R-:W-:-:S05]  /*11820*/  LOP3.LUT R3, R0, 0x80, R3, 0xf8, !PT ;  /* 0x0000008000037812 */ /* 0x000fca00078ef803 */
[----:B------:R-:W-:Y:S01]  /*11830*/  STG.E.U8 desc[UR36][R16.64], R3 ;  /* 0x0000000310007986 */ /* 0x000fe2000c101124 */
[----:B------:R-:W-:Y:S05]  /*11840*/  EXIT ;  /* 0x000000000000794d */ /* 0x000fea0003800000 */
.L_x_32298:
[----:B------:R-:W-:-:S05]  /*11850*/  F2FP.BF16.F32.PACK_AB R2, RZ, R2 ;  /* 0x00000002ff02723e */ /* 0x000fca00000010ff */
[----:B------:R-:W-:Y:S01]  /*11860*/  STG.E.U16 desc[UR36][R16.64], R2 ;  /* 0x0000000210007986 */ /* 0x000fe2000c101524 */
[----:B------:R-:W-:Y:S05]  /*11870*/  EXIT ;  /* 0x000000000000794d */ /* 0x000fea0003800000 */
.L_x_32307:
        /* <DEDUP_REMOVED lines=16> */
.L_x_50200:


//--------------------- .text._ZN2at6native27unrolled_elementwise_kernelINS0_13BinaryFunctorIfffZZZNS0_21remainder_kernel_cudaERNS_18TensorIteratorBaseEENKUlvE0_clEvENKUlvE0_clEvEUlffE_EESt5arrayIPcLm3EELi4E23TrivialOffsetCalculatorILi2EjESC_ILi1EjENS0_6memory12LoadWithCastILi2EEENSF_13StoreWithCastILi1EEEEEviT_T0_T2_T3_T4_T5_ --------------------------
	.section	.text._ZN2at6native27unrolled_elementwise_kernelINS0_13BinaryFunctorIfffZZZNS0_21remainder_kernel_cudaERNS_18TensorIteratorBaseEENKUlvE0_clEvENKUlvE0_clEvEUlffE_EESt5arrayIPcLm3EELi4E23TrivialOffsetCalculatorILi2EjESC_ILi1EjENS0_6memory12LoadWithCastILi2EEENSF_13StoreWithCastILi1EEEEEviT_T0_T2_T3_T4_T5_,"ax",@progbits
	.align	128
        .global         _ZN2at6native27unrolled_elementwise_kernelINS0_13BinaryFunctorIfffZZZNS0_21remainder_kernel_cudaERNS_18TensorIteratorBaseEENKUlvE0_clEvENKUlvE0_clEvEUlffE_EESt5arrayIPcLm3EELi4E23TrivialOffsetCalculatorILi2EjESC_ILi1EjENS0_6memory12LoadWithCastILi2EEENSF_13StoreWithCastILi1EEEEEviT_T0_T2_T3_T4_T5_
        .type           _ZN2at6native27unrolled_elementwise_kernelINS0_13BinaryFunctorIfffZZZNS0_21remainder_kernel_cudaERNS_18TensorIteratorBaseEENKUlvE0_clEvENKUlvE0_clEvEUlffE_EESt5arrayIPcLm3EELi4E23TrivialOffsetCalculatorILi2EjESC_ILi1EjENS0_6memory12LoadWithCastILi2EEENSF_13StoreWithCastILi1EEEEEviT_T0_T2_T3_T4_T5_,@function
        .size           _ZN2at6native27unrolled_elementwise_kernelINS0_13BinaryFunctorIfffZZZNS0_21remainder_kernel_cudaERNS_18TensorIteratorBaseEENKUlvE0_clEvENKUlvE0_clEvEUlffE_EESt5arrayIPcLm3EELi4E23TrivialOffsetCalculatorILi2EjESC_ILi1EjENS0_6memory12LoadWithCastILi2EEENSF_13StoreWithCastILi1EEEEEviT_T0_T2_T3_T4_T5_,(.L_x_50201 - _ZN2at6native27unrolled_elementwise_kernelINS0_13BinaryFunctorIfffZZZNS0_21remainder_kernel_cudaERNS_18TensorIteratorBaseEENKUlvE0_clEvENKUlvE0_clEvEUlffE_EESt5arrayIPcLm3EELi4E23TrivialOffsetCalculatorILi2EjESC_ILi1EjENS0_6memory12LoadWithCastILi2EEENSF_13StoreWithCastILi1EEEEEviT_T0_T2_T3_T4_T5_)
        .other          _ZN2at6native27unrolled_elementwise_kernelINS0_13BinaryFunctorIfffZZZNS0_21remainder_kernel_cudaERNS_18TensorIteratorBaseEENKUlvE0_clEvENKUlvE0_clEvEUlffE_EESt5arrayIPcLm3EELi4E23TrivialOffsetCalculatorILi2EjESC_ILi1EjENS0_6memory12LoadWithCastILi2EEENSF_13StoreWithCastILi1EEEEEviT_T0_T2_T3_T4_T5_,@"STO_CUDA_ENTRY STV_DEFAULT"
_ZN2at6native27unrolled_elementwise_kernelINS0_13BinaryFunctorIfffZZZNS0_21remainder_kernel_cudaERNS_18TensorIteratorBaseEENKUlvE0_clEvENKUlvE0_clEvEUlffE_EESt5arrayIPcLm3EELi4E23TrivialOffsetCalculatorILi2EjESC_ILi1EjENS0_6memory12LoadWithCastILi2EEENSF_13StoreWithCastILi1EEEEEviT_T0_T2_T3_T4_T5_:
.text._ZN2at6native27unrolled_elementwise_kernelINS0_13BinaryFunctorIfffZZZNS0_21remainder_kernel_cudaERNS_18TensorIteratorBaseEENKUlvE0_clEvENKUlvE0_clEvEUlffE_EESt5arrayIPcLm3EELi4E23TrivialOffsetCalculatorILi2EjESC_ILi1EjENS0_6memory12LoadWithCastILi2EEENSF_13StoreWithCastILi1EEEEEviT_T0_T2_T3_T4_T5_:
        /* <DEDUP_REMOVED lines=35> */
.L_x_32314:
[----:B------:R-:W2:Y:S02]  /*0230*/  LDG.E.U8 R4, desc[UR36][R4.64] ;  /* 0x0000002404047981 */ /* 0x000ea4000c1e1100 */
[----:B--2---:R-:W-:Y:S01]  /*0240*/  I2FP.F32.U32 R26, R4 ;  /* 0x00000004001a7245 */ /* 0x004fe20000201000 */
[----:B------:R-:W-:Y:S06]  /*0250*/  BRA `(.L_x_32316) ;  /* 0x0000000c00487947 */ /* 0x000fec0003800000 */
.L_x_32313:
        /* <DEDUP_REMOVED lines=9> */
.L_x_32318:
[----:B------:R-:W2:Y:S02]  /*02f0*/  LDG.E R4, desc[UR36][R4.64] ;  /* 0x0000002404047981 */ /* 0x000ea4000c1e1900 */
[----:B--2---:R-:W-:Y:S01]  /*0300*/  I2FP.F32.S32 R26, R4 ;  /* 0x00000004001a7245 */ /* 0x004fe20000201400 */
[----:B------:R-:W-:Y:S06]  /*0310*/  BRA `(.L_x_32316) ;  /* 0x0000000c00187947 */ /* 0x000fec0003800000 */
.L_x_32317:
[----:B------:R-:W2:Y:S02]  /*0320*/  LDG.E.U16 R4, desc[UR36][R4.64] ;  /* 0x0000002404047981 */ /* 0x000ea4000c1e1500 */
[----:B--2---:R0:W1:Y:S01]  /*0330*/  I2F.S16 R26, R4 ;  /* 0x00000004001a7306 */ /* 0x0040620000101400 */
[----:B------:R-:W-:Y:S05]  /*0340*/  BRA `(.L_x_32316) ;  /* 0x0000000c000c7947 */ /* 0x000fea0003800000 */
.L_x_32312:
        /* <DEDUP_REMOVED lines=8> */
.L_x_32320:
[----:B------:R-:W2:Y:S02]  /*03d0*/  LDG.E.U16 R4, desc[UR36][R4.64] ;  /* 0x0000002404047981 */ /* 0x000ea4000c1e1500 */
[----:B--2---:R-:W-:Y:S01]  /*03e0*/  HADD2.F32 R26, -RZ, R4.H0_H0 ;  /* 0x20000004ff1a7230 */ /* 0x004fe20000004100 */
[----:B------:R-:W-:Y:S06]  /*03f0*/  BRA `(.L_x_32316) ;  /* 0x0000000800e07947 */ /* 0x000fec0003800000 */
.L_x_32319:
        /* <DEDUP_REMOVED lines=8> */
.L_x_32322:
[----:B------:R-:W2:Y:S02]  /*0480*/  LDG.E.U16 R4, desc[UR36][R4.64] ;  /* 0x0000002404047981 */ /* 0x000ea4000c1e1500 */
[----:B--2---:R-:W-:Y:S01]  /*0490*/  HADD2.F32 R26, -RZ, R4.H0_H0 ;  /* 0x20000004ff1a7230 */ /* 0x004fe20000004100 */
[----:B------:R-:W-:Y:S06]  /*04a0*/  BRA `(.L_x_32316) ;  /* 0x0000000800b47947 */ /* 0x000fec0003800000 */
.L_x_32321:
        /* <DEDUP_REMOVED lines=11> */
.L_x_32311:
        /* <DEDUP_REMOVED lines=12> */
.L_x_32325:
        /* <DEDUP_REMOVED lines=11> */
.L_x_32324:
        /* <DEDUP_REMOVED lines=25> */
.L_x_32327:
        /* <DEDUP_REMOVED lines=13> */
.L_x_32326:
[----:B------:R-:W2:Y:S02]  /*0930*/  LDG.E.U16 R4, desc[UR36][R4.64] ;  /* 0x0000002404047981 */ /* 0x000ea4000c1e1500 */
[----:B--2---:R-:W-:Y:S01]  /*0940*/  IMAD.U32 R26, R4, 0x10000, RZ ;  /* 0x00010000041a7824 */ /* 0x004fe200078e00ff */
[----:B------:R-:W-:Y:S06]  /*0950*/  BRA `(.L_x_32316) ;  /* 0x0000000400887947 */ /* 0x000fec0003800000 */
.L_x_32323:
        /* <DEDUP_REMOVED lines=11> */
.L_x_32330:
        /* <DEDUP_REMOVED lines=20> */
.L_x_32332:
[----:B------:R-:W-:Y:S05]  /*0b50*/  BSYNC.RECONVERGENT B0 ;  /* 0x0000000000007941 */ /* 0x000fea0003800200 */
.L_x_32331:
[----:B------:R-:W-:Y:S01]  /*0b60*/  IMAD.SHL.U32 R0, R0, 0x100000, RZ ;  /* 0x0010000000007824 */ /* 0x000fe200078e00ff */
[----:B------:R-:W-:-:S04]  /*0b70*/  LEA R3, R3, 0x3b800000, 0x17 ;  /* 0x3b80000003037811 */ /* 0x000fc800078eb8ff */
[----:B------:R-:W-:Y:S01]  /*0b80*/  LOP3.LUT R26, R3, R0, R7, 0xfe, !PT ;  /* 0x00000000031a7212 */ /* 0x000fe200078efe07 */
[----:B------:R-:W-:Y:S06]  /*0b90*/  BRA `(.L_x_32316) ;  /* 0x0000000000f87947 */ /* 0x000fec0003800000 */
.L_x_32329:
        /* <DEDUP_REMOVED lines=20> */
.L_x_32334:
[----:B------:R-:W-:Y:S05]  /*0ce0*/  BSYNC.RECONVERGENT B0 ;  /* 0x0000000000007941 */ /* 0x000fea0003800200 */
.L_x_32333:
[----:B------:R-:W-:Y:S01]  /*0cf0*/  IMAD.SHL.U32 R0, R0, 0x200000, RZ ;  /* 0x0020000000007824 */ /* 0x000fe200078e00ff */
[----:B------:R-:W-:-:S04]  /*0d00*/  LEA R3, R3, 0x37800000, 0x17 ;  /* 0x3780000003037811 */ /* 0x000fc800078eb8ff */
[----:B------:R-:W-:Y:S01]  /*0d10*/  LOP3.LUT R26, R3, R0, R7, 0xfe, !PT ;  /* 0x00000000031a7212 */ /* 0x000fe200078efe07 */
[----:B------:R-:W-:Y:S06]  /*0d20*/  BRA `(.L_x_32316) ;  /* 0x0000000000947947 */ /* 0x000fec0003800000 */
.L_x_32328:
[----:B------:R-:W-:-:S09]  /*0d30*/  UISETP.NE.AND UP0, UPT, UR4, 0x1c, UPT ;  /* 0x0000001c0400788c */ /* 0x000fd2000bf05270 */
[----:B------:R-:W-:Y:S05]  /*0d40*/  BRA.U !UP0, `(.L_x_32335) ;  /* 0x0000000108847547 */ /* 0x000fea000b800000 */
[----:B------:R-:W-:-:S09]  /*0d50*/  UISETP.NE.AND UP0, UPT, UR4, 0x1d, UPT ;  /* 0x0000001d0400788c */ /* 0x000fd2000bf05270 */
[----:B------:R-:W-:Y:S05]  /*0d60*/  BRA.U !UP0, `(.L_x_32336) ;  /* 0x0000000108707547 */ /* 0x000fea000b800000 */
[----:B------:R-:W-:-:S09]  /*0d70*/  UISETP.NE.AND UP0, UPT, UR4, 0x2c, UPT ;  /* 0x0000002c0400788c */ /* 0x000fd2000bf05270 */
[----:B------:R-:W-:Y:S05]  /*0d80*/  BRA.U !UP0, `(.L_x_32337) ;  /* 0x0000000108487547 */ /* 0x000fea000b800000 */
.L_x_32315:
        /* <DEDUP_REMOVED lines=16> */
.L_x_32338:
[----:B------:R-:W-:Y:S01]  /*0e90*/  IMAD.MOV.U32 R26, RZ, RZ, RZ ;  /* 0x000000ffff1a7224 */ /* 0x000fe200078e00ff */
[----:B------:R-:W-:Y:S06]  /*0ea0*/  BRA `(.L_x_32316) ;  /* 0x0000000000347947 */ /* 0x000fec0003800000 */
.L_x_32337:
        /* <DEDUP_REMOVED lines=8> */
.L_x_32336:
[----:B------:R-:W2:Y:S02]  /*0f30*/  LDG.E.64 R26, desc[UR36][R4.64] ;  /* 0x00000024041a7981 */ /* 0x000ea4000c1e1b00 */
[----:B--2---:R0:W1:Y:S02]  /*0f40*/  I2F.U64 R26, R26 ;  /* 0x0000001a001a7312 */ /* 0x0040640000301000 */
[----:B01----:R-:W-:Y:S05]  /*0f50*/  BRA `(.L_x_32316) ;  /* 0x0000000000087947 */ /* 0x003fea0003800000 */
.L_x_32335:
[----:B------:R-:W2:Y:S02]  /*0f60*/  LDG.E R4, desc[UR36][R4.64] ;  /* 0x0000002404047981 */ /* 0x000ea4000c1e1900 */
[----:B--2---:R-:W-:-:S07]  /*0f70*/  I2FP.F32.U32 R26, R4 ;  /* 0x00000004001a7245 */ /* 0x004fce0000201000 */
.L_x_32316:
[----:B------:R-:W-:Y:S05]  /*0f80*/  BSYNC.RECONVERGENT B6 ;  /* 0x0000000000067941 */ /* 0x000fea0003800200 */
.L_x_32310:
        /* <DEDUP_REMOVED lines=20> */
.L_x_32343:
[----:B------:R-:W2:Y:S02]  /*10d0*/  LDG.E.U8 R4, desc[UR36][R4.64] ;  /* 0x0000002404047981 */ /* 0x000ea4000c1e1100 */
[----:B--2---:R-:W-:Y:S01]  /*10e0*/  I2FP.F32.U32 R29, R4 ;  /* 0x00000004001d7245 */ /* 0x004fe20000201000 */
[----:B------:R-:W-:Y:S06]  /*10f0*/  BRA `(.L_x_32345) ;  /* 0x0000000c00447947 */ /* 0x000fec0003800000 */
.L_x_32342:
        /* <DEDUP_REMOVED lines=9> */
.L_x_32347:
[----:B------:R-:W2:Y:S02]  /*1190*/  LDG.E R4, desc[UR36][R4.64] ;  /* 0x0000002404047981 */ /* 0x000ea4000c1e1900 */
[----:B--2---:R-:W-:Y:S01]  /*11a0*/  I2FP.F32.S32 R29, R4 ;  /* 0x00000004001d7245 */ /* 0x004fe20000201400 */
[----:B------:R-:W-:Y:S06]  /*11b0*/  BRA `(.L_x_32345) ;  /* 0x0000000c00147947 */ /* 0x000fec0003800000 */
.L_x_32346:
[----:B------:R-:W2:Y:S02]  /*11c0*/  LDG.E.U16 R4, desc[UR36][R4.64] ;  /* 0x0000002404047981 */ /* 0x000ea4000c1e1500 */
[----:B--2---:R4:W0:Y:S01]  /*11d0*/  I2F.S16 R29, R4 ;  /* 0x00000004001d7306 */ /* 0x0048220000101400 */
[----:B------:R-:W-:Y:S05]  /*11e0*/  BRA `(.L_x_32345) ;  /* 0x0000000c00087947 */ /* 0x000fea0003800000 */
.L_x_32341:
        /* <DEDUP_REMOVED lines=8> */
.L_x_32349:
[----:B------:R-:W2:Y:S02]  /*1270*/  LDG.E.U16 R4, desc[UR36][R4.64] ;  /* 0x0000002404047981 */ /* 0x000ea4000c1e1500 */
[----:B--2---:R-:W-:Y:S01]  /*1280*/  HADD2.F32 R29, -RZ, R4.H0_H0 ;  /* 0x20000004ff1d7230 */ /* 0x004fe20000004100 */
[----:B------:R-:W-:Y:S06]  /*1290*/  BRA `(.L_x_32345) ;  /* 0x0000000800dc7947 */ /* 0x000fec0003800000 */
.L_x_32348:
        /* <DEDUP_REMOVED lines=8> */
.L_x_32351:
[----:B------:R-:W2:Y:S02]  /*1320*/  LDG.E.U16 R4, desc[UR36][R4.64] ;  /* 0x0000002404047981 */ /* 0x000ea4000c1e1500 */
[----:B--2---:R-:W-:Y:S01]  /*1330*/  HADD2.F32 R29, -RZ, R4.H0_H0 ;  /* 0x20000004ff1d7230 */ /* 0x004fe20000004100 */
[----:B------:R-:W-:Y:S06]  /*1340*/  BRA `(.L_x_32345) ;  /* 0x0000000800b07947 */ /* 0x000fec0003800000 */
.L_x_32350:
        /* <DEDUP_REMOVED lines=11> */
.L_x_32340:
        /* <DEDUP_REMOVED lines=12> */
.L_x_32354:
        /* <DEDUP_REMOVED lines=11> */
.L_x_32353:
        /* <DEDUP_REMOVED lines=25> */
.L_x_32356:
        /* <DEDUP_REMOVED lines=12> */
.L_x_32355:
[----:B------:R-:W2:Y:S02]  /*17c0*/  LDG.E.U16 R4, desc[UR36][R4.64] ;  /* 0x0000002404047981 */ /* 0x000ea4000c1e1500 */
[----:B--2---:R-:W-:Y:S01]  /*17d0*/  IMAD.U32 R29, R4, 0x10000, RZ ;  /* 0x00010000041d7824 */ /* 0x004fe200078e00ff */
[----:B------:R-:W-:Y:S06]  /*17e0*/  BRA `(.L_x_32345) ;  /* 0x0000000400887947 */ /* 0x000fec0003800000 */
.L_x_32352:
        /* <DEDUP_REMOVED lines=11> */
.L_x_32359:
        /* <DEDUP_REMOVED lines=20> */
.L_x_32361:
[----:B------:R-:W-:Y:S05]  /*19e0*/  BSYNC.RECONVERGENT B0 ;  /* 0x0000000000007941 */ /* 0x000fea0003800200 */
.L_x_32360:
[----:B------:R-:W-:Y:S01]  /*19f0*/  IMAD.SHL.U32 R0, R0, 0x100000, RZ ;  /* 0x0010000000007824 */ /* 0x000fe200078e00ff */
[----:B------:R-:W-:-:S04]  /*1a00*/  LEA R3, R3, 0x3b800000, 0x17 ;  /* 0x3b80000003037811 */ /* 0x000fc800078eb8ff */
[----:B------:R-:W-:Y:S01]  /*1a10*/  LOP3.LUT R29, R3, R0, R29, 0xfe, !PT ;  /* 0x00000000031d7212 */ /* 0x000fe200078efe1d */
[----:B------:R-:W-:Y:S06]  /*1a20*/  BRA `(.L_x_32345) ;  /* 0x0000000000f87947 */ /* 0x000fec0003800000 */
.L_x_32358:
        /* <DEDUP_REMOVED lines=20> */
.L_x_32363:
[----:B------:R-:W-:Y:S05]  /*1b70*/  BSYNC.RECONVERGENT B0 ;  /* 0x0000000000007941 */ /* 0x000fea0003800200 */
.L_x_32362:
[----:B------:R-:W-:Y:S01]  /*1b80*/  IMAD.SHL.U32 R0, R0, 0x200000, RZ ;  /* 0x0020000000007824 */ /* 0x000fe200078e00ff */
[----:B------:R-:W-:-:S04]  /*1b90*/  LEA R3, R3, 0x37800000, 0x17 ;  /* 0x3780000003037811 */ /* 0x000fc800078eb8ff */
[----:B------:R-:W-:Y:S01]  /*1ba0*/  LOP3.LUT R29, R3, R0, R29, 0xfe, !PT ;  /* 0x00000000031d7212 */ /* 0x000fe200078efe1d */
[----:B------:R-:W-:Y:S06]  /*1bb0*/  BRA `(.L_x_32345) ;  /* 0x0000000000947947 */ /* 0x000fec0003800000 */
.L_x_32357:
[----:B------:R-:W-:-:S09]  /*1bc0*/  UISETP.NE.AND UP0, UPT, UR4, 0x1c, UPT ;  /* 0x0000001c0400788c */ /* 0x000fd2000bf05270 */
[----:B------:R-:W-:Y:S05]  /*1bd0*/  BRA.U !UP0, `(.L_x_32364) ;  /* 0x0000000108847547 */ /* 0x000fea000b800000 */
[----:B------:R-:W-:-:S09]  /*1be0*/  UISETP.NE.AND UP0, UPT, UR4, 0x1d, UPT ;  /* 0x0000001d0400788c */ /* 0x000fd2000bf05270 */
[----:B------:R-:W-:Y:S05]  /*1bf0*/  BRA.U !UP0, `(.L_x_32365) ;  /* 0x0000000108707547 */ /* 0x000fea000b800000 */
[----:B------:R-:W-:-:S09]  /*1c00*/  UISETP.NE.AND UP0, UPT, UR4, 0x2c, UPT ;  /* 0x0000002c0400788c */ /* 0x000fd2000bf05270 */
[----:B------:R-:W-:Y:S05]  /*1c10*/  BRA.U !UP0, `(.L_x_32366) ;  /* 0x0000000108487547 */ /* 0x000fea000b800000 */
.L_x_32344:
        /* <DEDUP_REMOVED lines=16> */
.L_x_32367:
[----:B------:R-:W-:Y:S01]  /*1d20*/  IMAD.MOV.U32 R29, RZ, RZ, RZ ;  /* 0x000000ffff1d7224 */ /* 0x000fe200078e00ff */
[----:B------:R-:W-:Y:S06]  /*1d30*/  BRA `(.L_x_32345) ;  /* 0x0000000000347947 */ /* 0x000fec0003800000 */
.L_x_32366:
        /* <DEDUP_REMOVED lines=8> */
.L_x_32365:
[----:B------:R-:W2:Y:S02]  /*1dc0*/  LDG.E.64 R4, desc[UR36][R4.64] ;  /* 0x0000002404047981 */ /* 0x000ea4000c1e1b00 */
[----:B--2---:R0:W2:Y:S02]  /*1dd0*/  I2F.U64 R29, R4 ;  /* 0x00000004001d7312 */ /* 0x0040a40000301000 */
[----:B0-2---:R-:W-:Y:S05]  /*1de0*/  BRA `(.L_x_32345) ;  /* 0x0000000000087947 */ /* 0x005fea0003800000 */
.L_x_32364:
[----:B------:R-:W2:Y:S02]  /*1df0*/  LDG.E R4, desc[UR36][R4.64] ;  /* 0x0000002404047981 */ /* 0x000ea4000c1e1900 */
[----:B--2---:R-:W-:-:S07]  /*1e00*/  I2FP.F32.U32 R29, R4 ;  /* 0x00000004001d7245 */ /* 0x004fce0000201000 */
.L_x_32345:
[----:B------:R-:W-:Y:S05]  /*1e10*/  BSYNC.RECONVERGENT B6 ;  /* 0x0000000000067941 */ /* 0x000fea0003800200 */
.L_x_32339:
[----:B------:R-:W-:-:S07]  /*1e20*/  VIADD R24, R25, 0x80 ;  /* 0x0000008019187836 */ /* 0x000fce0000000000 */
.L_x_32309:
[----:B------:R-:W-:Y:S05]  /*1e30*/  BSYNC.RECONVERGENT B7 ;  /* 0x0000000000077941 */ /* 0x000fea0003800200 */
.L_x_32308:
        /* <DEDUP_REMOVED lines=26> */
.L_x_32374:
[----:B------:R-:W2:Y:S02]  /*1fe0*/  LDG.E.U8 R4, desc[UR36][R4.64] ;  /* 0x0000002404047981 */ /* 0x000ea4000c1e1100 */
[----:B--2---:R-:W-:Y:S01]  /*1ff0*/  I2FP.F32.U32 R18, R4 ;  /* 0x0000000400127245 */ /* 0x004fe20000201000 */
[----:B------:R-:W-:Y:S06]  /*2000*/  BRA `(.L_x_32376) ;  /* 0x0000000c00487947 */ /* 0x000fec0003800000 */
.L_x_32373:
        /* <DEDUP_REMOVED lines=9> */
.L_x_32378:
[----:B------:R-:W2:Y:S02]  /*20a0*/  LDG.E R4, desc[UR36][R4.64] ;  /* 0x0000002404047981 */ /* 0x000ea4000c1e1900 */
[----:B--2---:R-:W-:Y:S01]  /*20b0*/  I2FP.F32.S32 R18, R4 ;  /* 0x0000000400127245 */ /* 0x004fe20000201400 */
[----:B------:R-:W-:Y:S06]  /*20c0*/  BRA `(.L_x_32376) ;  /* 0x0000000c00187947 */ /* 0x000fec0003800000 */
.L_x_32377:
[----:B------:R-:W2:Y:S02]  /*20d0*/  LDG.E.U16 R4, desc[UR36][R4.64] ;  /* 0x0000002404047981 */ /* 0x000ea4000c1e1500 */
[----:B--2---:R0:W2:Y:S01]  /*20e0*/  I2F.S16 R18, R4 ;  /* 0x0000000400127306 */ /* 0x0040a20000101400 */
[----:B------:R-:W-:Y:S05]  /*20f0*/  BRA `(.L_x_32376) ;  /* 0x0000000c000c7947 */ /* 0x000fea0003800000 */
.L_x_32372:
        /* <DEDUP_REMOVED lines=8> */
.L_x_32380:
[----:B------:R-:W2:Y:S02]  /*2180*/  LDG.E.U16 R4, desc[UR36][R4.64] ;  /* 0x0000002404047981 */ /* 0x000ea4000c1e1500 */
[----:B--2---:R-:W-:Y:S01]  /*2190*/  HADD2.F32 R18, -RZ, R4.H0_H0 ;  /* 0x20000004ff127230 */ /* 0x004fe20000004100 */
[----:B------:R-:W-:Y:S06]  /*21a0*/  BRA `(.L_x_32376) ;  /* 0x0000000800e07947 */ /* 0x000fec0003800000 */
.L_x_32379:
        /* <DEDUP_REMOVED lines=8> */
.L_x_32382:
[----:B------:R-:W2:Y:S02]  /*2230*/  LDG.E.U16 R4, desc[UR36][R4.64] ;  /* 0x0000002404047981 */ /* 0x000ea4000c1e1500 */
[----:B--2---:R-:W-:Y:S01]  /*2240*/  HADD2.F32 R18, -RZ, R4.H0_H0 ;  /* 0x20000004ff127230 */ /* 0x004fe20000004100 */
[----:B------:R-:W-:Y:S06]  /*2250*/  BRA `(.L_x_32376) ;  /* 0x0000000800b47947 */ /* 0x000fec0003800000 */
.L_x_32381:
        /* <DEDUP_REMOVED lines=11> */
.L_x_32371:
        /* <DEDUP_REMOVED lines=12> */
.L_x_32385:
        /* <DEDUP_REMOVED lines=11> */
.L_x_32384:
        /* <DEDUP_REMOVED lines=25> */
.L_x_32387:
        /* <DEDUP_REMOVED lines=13> */
.L_x_32386:
[----:B------:R-:W2:Y:S02]  /*26e0*/  LDG.E.U16 R4, desc[UR36][R4.64] ;  /* 0x0000002404047981 */ /* 0x000ea4000c1e1500 */
[----:B--2---:R-:W-:Y:S01]  /*26f0*/  IMAD.U32 R18, R4, 0x10000, RZ ;  /* 0x0001000004127824 */ /* 0x004fe200078e00ff */
[----:B------:R-:W-:Y:S06]  /*2700*/  BRA `(.L_x_32376) ;  /* 0x0000000400887947 */ /* 0x000fec0003800000 */
.L_x_32383:
        /* <DEDUP_REMOVED lines=11> */
.L_x_32390:
        /* <DEDUP_REMOVED lines=20> */
.L_x_32392:
[----:B------:R-:W-:Y:S05]  /*2900*/  BSYNC.RECONVERGENT B0 ;  /* 0x0000000000007941 */ /* 0x000fea0003800200 */
.L_x_32391:
[----:B------:R-:W-:Y:S01]  /*2910*/  IMAD.SHL.U32 R0, R0, 0x100000, RZ ;  /* 0x0010000000007824 */ /* 0x000fe200078e00ff */
[----:B------:R-:W-:-:S04]  /*2920*/  LEA R3, R3, 0x3b800000, 0x17 ;  /* 0x3b80000003037811 */ /* 0x000fc800078eb8ff */
[----:B------:R-:W-:Y:S01]  /*2930*/  LOP3.LUT R18, R3, R0, R7, 0xfe, !PT ;  /* 0x0000000003127212 */ /* 0x000fe200078efe07 */
[----:B------:R-:W-:Y:S06]  /*2940*/  BRA `(.L_x_32376) ;  /* 0x0000000000f87947 */ /* 0x000fec0003800000 */
.L_x_32389:
        /* <DEDUP_REMOVED lines=20> */
.L_x_32394:
[----:B------:R-:W-:Y:S05]  /*2a90*/  BSYNC.RECONVERGENT B0 ;  /* 0x0000000000007941 */ /* 0x000fea0003800200 */
.L_x_32393:
[----:B------:R-:W-:Y:S01]  /*2aa0*/  IMAD.SHL.U32 R0, R0, 0x200000, RZ ;  /* 0x0020000000007824 */ /* 0x000fe200078e00ff */
[----:B------:R-:W-:-:S04]  /*2ab0*/  LEA R3, R3, 0x37800000, 0x17 ;  /* 0x3780000003037811 */ /* 0x000fc800078eb8ff */
[----:B------:R-:W-:Y:S01]  /*2ac0*/  LOP3.LUT R18, R3, R0, R7, 0xfe, !PT ;  /* 0x0000000003127212 */ /* 0x000fe200078efe07 */
[----:B------:R-:W-:Y:S06]  /*2ad0*/  BRA `(.L_x_32376) ;  /* 0x0000000000947947 */ /* 0x000fec0003800000 */
.L_x_32388:
        /* <DEDUP_REMOVED lines=14> */
.L_x_32375:
        /* <DEDUP_REMOVED lines=16> */
.L_x_32397:
[----:B------:R-:W-:Y:S01]  /*2cc0*/  IMAD.MOV.U32 R18, RZ, RZ, RZ ;  /* 0x000000ffff127224 */ /* 0x000fe200078e00ff */
[----:B------:R-:W-:Y:S06]  /*2cd0*/  BRA `(.L_x_32376) ;  /* 0x0000000000147947 */ /* 0x000fec0003800000 */
.L_x_32396:
[----:B------:R-:W2:Y:S02]  /*2ce0*/  LDG.E.64 R18, desc[UR36][R4.64] ;  /* 0x0000002404127981 */ /* 0x000ea4000c1e1b00 */
[----:B--2---:R0:W2:Y:S02]  /*2cf0*/  I2F.U64 R18, R18 ;  /* 0x0000001200127312 */ /* 0x0040a40000301000 */
[----:B0-2---:R-:W-:Y:S05]  /*2d00*/  BRA `(.L_x_32376) ;  /* 0x0000000000087947 */ /* 0x005fea0003800000 */
.L_x_32395:
[----:B------:R-:W2:Y:S02]  /*2d10*/  LDG.E R4, desc[UR36][R4.64] ;  /* 0x0000002404047981 */ /* 0x000ea4000c1e1900 */
[----:B--2---:R-:W-:-:S07]  /*2d20*/  I2FP.F32.U32 R18, R4 ;  /* 0x0000000400127245 */ /* 0x004fce0000201000 */
.L_x_32376:
[----:B------:R-:W-:Y:S05]  /*2d30*/  BSYNC.RECONVERGENT B6 ;  /* 0x0000000000067941 */ /* 0x000fea0003800200 */
.L_x_32370:
        /* <DEDUP_REMOVED lines=20> */
.L_x_32402:
[----:B------:R-:W2:Y:S02]  /*2e80*/  LDG.E.U8 R4, desc[UR36][R4.64] ;  /* 0x0000002404047981 */ /* 0x000ea4000c1e1100 */
[----:B--2---:R-:W-:Y:S01]  /*2e90*/  I2FP.F32.U32 R27, R4 ;  /* 0x00000004001b7245 */ /* 0x004fe20000201000 */
[----:B------:R-:W-:Y:S06]  /*2ea0*/  BRA `(.L_x_32404) ;  /* 0x0000000c00447947 */ /* 0x000fec0003800000 */
.L_x_32401:
        /* <DEDUP_REMOVED lines=9> */
.L_x_32406:
[----:B------:R-:W2:Y:S02]  /*2f40*/  LDG.E R4, desc[UR36][R4.64] ;  /* 0x0000002404047981 */ /* 0x000ea4000c1e1900 */
[----:B--2---:R-:W-:Y:S01]  /*2f50*/  I2FP.F32.S32 R27, R4 ;  /* 0x00000004001b7245 */ /* 0x004fe20000201400 */
[----:B------:R-:W-:Y:S06]  /*2f60*/  BRA `(.L_x_32404) ;  /* 0x0000000c00147947 */ /* 0x000fec0003800000 */
.L_x_32405:
[----:B------:R-:W2:Y:S02]  /*2f70*/  LDG.E.U16 R4, desc[UR36][R4.64] ;  /* 0x0000002404047981 */ /* 0x000ea4000c1e1500 */
[----:B--2---:R4:W0:Y:S01]  /*2f80*/  I2F.S16 R27, R4 ;  /* 0x00000004001b7306 */ /* 0x0048220000101400 */
[----:B------:R-:W-:Y:S05]  /*2f90*/  BRA `(.L_x_32404) ;  /* 0x0000000c00087947 */ /* 0x000fea0003800000 */
.L_x_32400:
        /* <DEDUP_REMOVED lines=8> */
.L_x_32408:
[----:B------:R-:W2:Y:S02]  /*3020*/  LDG.E.U16 R4, desc[UR36][R4.64] ;  /* 0x0000002404047981 */ /* 0x000ea4000c1e1500 */
[----:B--2---:R-:W-:Y:S01]  /*3030*/  HADD2.F32 R27, -RZ, R4.H0_H0 ;  /* 0x20000004ff1b7230 */ /* 0x004fe20000004100 */
[----:B------:R-:W-:Y:S06]  /*3040*/  BRA `(.L_x_32404) ;  /* 0x0000000800dc7947 */ /* 0x000fec0003800000 */
.L_x_32407:
        /* <DEDUP_REMOVED lines=8> */
.L_x_32410:
[----:B------:R-:W2:Y:S02]  /*30d0*/  LDG.E.U16 R4, desc[UR36][R4.64] ;  /* 0x0000002404047981 */ /* 0x000ea4000c1e1500 */
[----:B--2---:R-:W-:Y:S01]  /*30e0*/  HADD2.F32 R27, -RZ, R4.H0_H0 ;  /* 0x20000004ff1b7230 */ /* 0x004fe20000004100 */
[----:B------:R-:W-:Y:S06]  /*30f0*/  BRA `(.L_x_32404) ;  /* 0x0000000800b07947 */ /* 0x000fec0003800000 */
.L_x_32409:
        /* <DEDUP_REMOVED lines=11> */
.L_x_32399:
        /* <DEDUP_REMOVED lines=12> */
.L_x_32413:
        /* <DEDUP_REMOVED lines=11> */
.L_x_32412:
        /* <DEDUP_REMOVED lines=25> */
.L_x_32415:
        /* <DEDUP_REMOVED lines=12> */
.L_x_32414:
[----:B------:R-:W2:Y:S02]  /*3570*/  LDG.E.U16 R4, desc[UR36][R4.64] ;  /* 0x0000002404047981 */ /* 0x000ea4000c1e1500 */
[----:B--2---:R-:W-:Y:S01]  /*3580*/  IMAD.U32 R27, R4, 0x10000, RZ ;  /* 0x00010000041b7824 */ /* 0x004fe200078e00ff */
[----:B------:R-:W-:Y:S06]  /*3590*/  BRA `(.L_x_32404) ;  /* 0x0000000400887947 */ /* 0x000fec0003800000 */
.L_x_32411:
        /* <DEDUP_REMOVED lines=11> */
.L_x_32418:
        /* <DEDUP_REMOVED lines=20> */
.L_x_32420:
[----:B------:R-:W-:Y:S05]  /*3790*/  BSYNC.RECONVERGENT B0 ;  /* 0x0000000000007941 */ /* 0x000fea0003800200 */
.L_x_32419:
[----:B------:R-:W-:Y:S01]  /*37a0*/  IMAD.SHL.U32 R0, R0, 0x100000, RZ ;  /* 0x0010000000007824 */ /* 0x000fe200078e00ff */
[----:B------:R-:W-:-:S04]  /*37b0*/  LEA R3, R3, 0x3b800000, 0x17 ;  /* 0x3b80000003037811 */ /* 0x000fc800078eb8ff */
[----:B------:R-:W-:Y:S01]  /*37c0*/  LOP3.LUT R27, R3, R0, R27, 0xfe, !PT ;  /* 0x00000000031b7212 */ /* 0x000fe200078efe1b */
[----:B------:R-:W-:Y:S06]  /*37d0*/  BRA `(.L_x_32404) ;  /* 0x0000000000f87947 */ /* 0x000fec0003800000 */
.L_x_32417:
        /* <DEDUP_REMOVED lines=20> */
.L_x_32422:
[----:B------:R-:W-:Y:S05]  /*3920*/  BSYNC.RECONVERGENT B0 ;  /* 0x0000000000007941 */ /* 0x000fea0003800200 */
.L_x_32421:
[----:B------:R-:W-:Y:S01]  /*3930*/  IMAD.SHL.U32 R0, R0, 0x200000, RZ ;  /* 0x0020000000007824 */ /* 0x000fe200078e00ff */
[----:B------:R-:W-:-:S04]  /*3940*/  LEA R3, R3, 0x37800000, 0x17 ;  /* 0x3780000003037811 */ /* 0x000fc800078eb8ff */
[----:B------:R-:W-:Y:S01]  /*3950*/  LOP3.LUT R27, R3, R0, R27, 0xfe, !PT ;  /* 0x00000000031b7212 */ /* 0x000fe200078efe1b */
[----:B------:R-:W-:Y:S06]  /*3960*/  BRA `(.L_x_32404) ;  /* 0x0000000000947947 */ /* 0x000fec0003800000 */
.L_x_32416:
        /* <DEDUP_REMOVED lines=14> */
.L_x_32403:
        /* <DEDUP_REMOVED lines=16> */
.L_x_32425:
[----:B------:R-:W-:Y:S01]  /*3b50*/  IMAD.MOV.U32 R27, RZ, RZ, RZ ;  /* 0x000000ffff1b7224 */ /* 0x000fe200078e00ff */
[----:B------:R-:W-:Y:S06]  /*3b60*/  BRA `(.L_x_32404) ;  /* 0x0000000000147947 */ /* 0x000fec0003800000 */
.L_x_32424:
[----:B------:R-:W2:Y:S02]  /*3b70*/  LDG.E.64 R4, desc[UR36][R4.64] ;  /* 0x0000002404047981 */ /* 0x000ea4000c1e1b00 */
[----:B--2---:R0:W2:Y:S02]  /*3b80*/  I2F.U64 R27, R4 ;  /* 0x00000004001b7312 */ /* 0x0040a40000301000 */
[----:B0-2---:R-:W-:Y:S05]  /*3b90*/  BRA `(.L_x_32404) ;  /* 0x0000000000087947 */ /* 0x005fea0003800000 */
.L_x_32423:
[----:B------:R-:W2:Y:S02]  /*3ba0*/  LDG.E R4, desc[UR36][R4.64] ;  /* 0x0000002404047981 */ /* 0x000ea4000c1e1900 */
[----:B--2---:R-:W-:-:S07]  /*3bb0*/  I2FP.F32.U32 R27, R4 ;  /* 0x00000004001b7245 */ /* 0x004fce0000201000 */
.L_x_32404:
[----:B------:R-:W-:Y:S05]  /*3bc0*/  BSYNC.RECONVERGENT B6 ;  /* 0x0000000000067941 */ /* 0x000fea0003800200 */
.L_x_32398:
[----:B------:R-:W-:-:S07]  /*3bd0*/  VIADD R24, R24, 0x80 ;  /* 0x0000008018187836 */ /* 0x000fce0000000000 */
.L_x_32369:
[----:B------:R-:W-:Y:S05]  /*3be0*/  BSYNC.RECONVERGENT B7 ;  /* 0x0000000000077941 */ /* 0x000fea0003800200 */
.L_x_32368:
        /* <DEDUP_REMOVED lines=25> */
.L_x_32432:
[----:B------:R-:W2:Y:S02]  /*3d80*/  LDG.E.U8 R4, desc[UR36][R4.64] ;  /* 0x0000002404047981 */ /* 0x000ea4000c1e1100 */
[----:B--2---:R-:W-:Y:S01]  /*3d90*/  I2FP.F32.U32 R22, R4 ;  /* 0x0000000400167245 */ /* 0x004fe20000201000 */
[----:B------:R-:W-:Y:S06]  /*3da0*/  BRA `(.L_x_32434) ;  /* 0x0000000c00487947 */ /* 0x000fec0003800000 */
.L_x_32431:
        /* <DEDUP_REMOVED lines=9> */
.L_x_32436:
[----:B------:R-:W2:Y:S02]  /*3e40*/  LDG.E R4, desc[UR36][R4.64] ;  /* 0x0000002404047981 */ /* 0x000ea4000c1e1900 */
[----:B--2---:R-:W-:Y:S01]  /*3e50*/  I2FP.F32.S32 R22, R4 ;  /* 0x0000000400167245 */ /* 0x004fe20000201400 */
[----:B------:R-:W-:Y:S06]  /*3e60*/  BRA `(.L_x_32434) ;  /* 0x0000000c00187947 */ /* 0x000fec0003800000 */
.L_x_32435:
[----:B------:R-:W2:Y:S02]  /*3e70*/  LDG.E.U16 R4, desc[UR36][R4.64] ;  /* 0x0000002404047981 */ /* 0x000ea4000c1e1500 */
[----:B--2---:R0:W2:Y:S01]  /*3e80*/  I2F.S16 R22, R4 ;  /* 0x0000000400167306 */ /* 0x0040a20000101400 */
[----:B------:R-:W-:Y:S05]  /*3e90*/  BRA `(.L_x_32434) ;  /* 0x0000000c000c7947 */ /* 0x000fea0003800000 */
.L_x_32430:
        /* <DEDUP_REMOVED lines=8> */
.L_x_32438:
[----:B------:R-:W2:Y:S02]  /*3f20*/  LDG.E.U16 R4, desc[UR36][R4.64] ;  /* 0x0000002404047981 */ /* 0x000ea4000c1e1500 */
[----:B--2---:R-:W-:Y:S01]  /*3f30*/  HADD2.F32 R22, -RZ, R4.H0_H0 ;  /* 0x20000004ff167230 */ /* 0x004fe20000004100 */
[----:B------:R-:W-:Y:S06]  /*3f40*/  BRA `(.L_x_32434) ;  /* 0x0000000800e07947 */ /* 0x000fec0003800000 */
.L_x_32437:
        /* <DEDUP_REMOVED lines=8> */
.L_x_32440:
[----:B------:R-:W2:Y:S02]  /*3fd0*/  LDG.E.U16 R4, desc[UR36][R4.64] ;  /* 0x0000002404047981 */ /* 0x000ea4000c1e1500 */
[----:B--2---:R-:W-:Y:S01]  /*3fe0*/  HADD2.F32 R22, -RZ, R4.H0_H0 ;  /* 0x20000004ff167230 */ /* 0x004fe20000004100 */
[----:B------:R-:W-:Y:S06]  /*3ff0*/  BRA `(.L_x_32434) ;  /* 0x0000000800b47947 */ /* 0x000fec0003800000 */
.L_x_32439:
        /* <DEDUP_REMOVED lines=11> */
.L_x_32429:
        /* <DEDUP_REMOVED lines=12> */
.L_x_32443:
        /* <DEDUP_REMOVED lines=11> */
.L_x_32442:
        /* <DEDUP_REMOVED lines=25> */
.L_x_32445:
        /* <DEDUP_REMOVED lines=13> */
.L_x_32444:
[----:B------:R-:W2:Y:S02]  /*4480*/  LDG.E.U16 R4, desc[UR36][R4.64] ;  /* 0x0000002404047981 */ /* 0x000ea4000c1e1500 */
[----:B--2---:R-:W-:Y:S01]  /*4490*/  IMAD.U32 R22, R4, 0x10000, RZ ;  /* 0x0001000004167824 */ /* 0x004fe200078e00ff */
[----:B------:R-:W-:Y:S06]  /*44a0*/  BRA `(.L_x_32434) ;  /* 0x0000000400887947 */ /* 0x000fec0003800000 */
.L_x_32441:
        /* <DEDUP_REMOVED lines=11> */
.L_x_32448:
        /* <DEDUP_REMOVED lines=20> */
.L_x_32450:
[----:B------:R-:W-:Y:S05]  /*46a0*/  BSYNC.RECONVERGENT B0 ;  /* 0x0000000000007941 */ /* 0x000fea0003800200 */
.L_x_32449:
[----:B------:R-:W-:Y:S01]  /*46b0*/  IMAD.SHL.U32 R0, R0, 0x100000, RZ ;  /* 0x0010000000007824 */ /* 0x000fe200078e00ff */
[----:B------:R-:W-:-:S04]  /*46c0*/  LEA R3, R3, 0x3b800000, 0x17 ;  /* 0x3b80000003037811 */ /* 0x000fc800078eb8ff */
[----:B------:R-:W-:Y:S01]  /*46d0*/  LOP3.LUT R22, R3, R0, R7, 0xfe, !PT ;  /* 0x0000000003167212 */ /* 0x000fe200078efe07 */
[----:B------:R-:W-:Y:S06]  /*46e0*/  BRA `(.L_x_32434) ;  /* 0x0000000000f87947 */ /* 0x000fec0003800000 */
.L_x_32447:
        /* <DEDUP_REMOVED lines=20> */
.L_x_32452:
[----:B------:R-:W-:Y:S05]  /*4830*/  BSYNC.RECONVERGENT B0 ;  /* 0x0000000000007941 */ /* 0x000fea0003800200 */
.L_x_32451:
[----:B------:R-:W-:Y:S01]  /*4840*/  IMAD.SHL.U32 R0, R0, 0x200000, RZ ;  /* 0x0020000000007824 */ /* 0x000fe200078e00ff */
[----:B------:R-:W-:-:S04]  /*4850*/  LEA R3, R3, 0x37800000, 0x17 ;  /* 0x3780000003037811 */ /* 0x000fc800078eb8ff */
[----:B------:R-:W-:Y:S01]  /*4860*/  LOP3.LUT R22, R3, R0, R7, 0xfe, !PT ;  /* 0x0000000003167212 */ /* 0x000fe200078efe07 */
[----:B------:R-:W-:Y:S06]  /*4870*/  BRA `(.L_x_32434) ;  /* 0x0000000000947947 */ /* 0x000fec0003800000 */
.L_x_32446:
        /* <DEDUP_REMOVED lines=14> */
.L_x_32433:
        /* <DEDUP_REMOVED lines=16> */
.L_x_32455:
[----:B------:R-:W-:Y:S01]  /*4a60*/  IMAD.MOV.U32 R22, RZ, RZ, RZ ;  /* 0x000000ffff167224 */ /* 0x000fe200078e00ff */
[----:B------:R-:W-:Y:S06]  /*4a70*/  BRA `(.L_x_32434) ;  /* 0x0000000000147947 */ /* 0x000fec0003800000 */
.L_x_32454:
[----:B------:R-:W2:Y:S02]  /*4a80*/  LDG.E.64 R22, desc[UR36][R4.64] ;  /* 0x0000002404167981 */ /* 0x000ea4000c1e1b00 */
[----:B--2---:R0:W2:Y:S02]  /*4a90*/  I2F.U64 R22, R22 ;  /* 0x0000001600167312 */ /* 0x0040a40000301000 */
[----:B0-2---:R-:W-:Y:S05]  /*4aa0*/  BRA `(.L_x_32434) ;  /* 0x0000000000087947 */ /* 0x005fea0003800000 */
.L_x_32453:
[----:B------:R-:W2:Y:S02]  /*4ab0*/  LDG.E R4, desc[UR36][R4.64] ;  /* 0x0000002404047981 */ /* 0x000ea4000c1e1900 */
[----:B--2---:R-:W-:-:S07]  /*4ac0*/  I2FP.F32.U32 R22, R4 ;  /* 0x0000000400167245 */ /* 0x004fce0000201000 */
.L_x_32434:
[----:B------:R-:W-:Y:S05]  /*4ad0*/  BSYNC.RECONVERGENT B6 ;  /* 0x0000000000067941 */ /* 0x000fea0003800200 */
.L_x_32428:
        /* <DEDUP_REMOVED lines=20> */
.L_x_32460:
[----:B------:R-:W4:Y:S02]  /*4c20*/  LDG.E.U8 R4, desc[UR36][R4.64] ;  /* 0x0000002404047981 */ /* 0x000f24000c1e1100 */
[----:B----4-:R-:W-:Y:S01]  /*4c30*/  I2FP.F32.U32 R23, R4 ;  /* 0x0000000400177245 */ /* 0x010fe20000201000 */
[----:B------:R-:W-:Y:S06]  /*4c40*/  BRA `(.L_x_32462) ;  /* 0x0000000c00447947 */ /* 0x000fec0003800000 */
.L_x_32459:
        /* <DEDUP_REMOVED lines=9> */
.L_x_32464:
[----:B------:R-:W4:Y:S02]  /*4ce0*/  LDG.E R4, desc[UR36][R4.64] ;  /* 0x0000002404047981 */ /* 0x000f24000c1e1900 */
[----:B----4-:R-:W-:Y:S01]  /*4cf0*/  I2FP.F32.S32 R23, R4 ;  /* 0x0000000400177245 */ /* 0x010fe20000201400 */
[----:B------:R-:W-:Y:S06]  /*4d00*/  BRA `(.L_x_32462) ;  /* 0x0000000c00147947 */ /* 0x000fec0003800000 */
.L_x_32463:
[----:B------:R-:W4:Y:S02]  /*4d10*/  LDG.E.U16 R4, desc[UR36][R4.64] ;  /* 0x0000002404047981 */ /* 0x000f24000c1e1500 */
[----:B----4-:R0:W4:Y:S01]  /*4d20*/  I2F.S16 R23, R4 ;  /* 0x0000000400177306 */ /* 0x0101220000101400 */
[----:B------:R-:W-:Y:S05]  /*4d30*/  BRA `(.L_x_32462) ;  /* 0x0000000c00087947 */ /* 0x000fea0003800000 */
.L_x_32458:
        /* <DEDUP_REMOVED lines=8> */
.L_x_32466:
[----:B------:R-:W4:Y:S02]  /*4dc0*/  LDG.E.U16 R4, desc[UR36][R4.64] ;  /* 0x0000002404047981 */ /* 0x000f24000c1e1500 */
[----:B----4-:R-:W-:Y:S01]  /*4dd0*/  HADD2.F32 R23, -RZ, R4.H0_H0 ;  /* 0x20000004ff177230 */ /* 0x010fe20000004100 */
[----:B------:R-:W-:Y:S06]  /*4de0*/  BRA `(.L_x_32462) ;  /* 0x0000000800dc7947 */ /* 0x000fec0003800000 */
.L_x_32465:
        /* <DEDUP_REMOVED lines=8> */
.L_x_32468:
[----:B------:R-:W4:Y:S02]  /*4e70*/  LDG.E.U16 R4, desc[UR36][R4.64] ;  /* 0x0000002404047981 */ /* 0x000f24000c1e1500 */
[----:B----4-:R-:W-:Y:S01]  /*4e80*/  HADD2.F32 R23, -RZ, R4.H0_H0 ;  /* 0x20000004ff177230 */ /* 0x010fe20000004100 */
[----:B------:R-:W-:Y:S06]  /*4e90*/  BRA `(.L_x_32462) ;  /* 0x0000000800b07947 */ /* 0x000fec0003800000 */
.L_x_32467:
        /* <DEDUP_REMOVED lines=11> */
.L_x_32457:
        /* <DEDUP_REMOVED lines=12> */
.L_x_32471:
        /* <DEDUP_REMOVED lines=11> */
.L_x_32470:
        /* <DEDUP_REMOVED lines=25> */
.L_x_32473:
        /* <DEDUP_REMOVED lines=12> */
.L_x_32472:
[----:B------:R-:W4:Y:S02]  /*5310*/  LDG.E.U16 R4, desc[UR36][R4.64] ;  /* 0x0000002404047981 */ /* 0x000f24000c1e1500 */
[----:B----4-:R-:W-:Y:S01]  /*5320*/  IMAD.U32 R23, R4, 0x10000, RZ ;  /* 0x0001000004177824 */ /* 0x010fe200078e00ff */
[----:B------:R-:W-:Y:S06]  /*5330*/  BRA `(.L_x_32462) ;  /* 0x0000000400887947 */ /* 0x000fec0003800000 */
.L_x_32469:
        /* <DEDUP_REMOVED lines=11> */
.L_x_32476:
        /* <DEDUP_REMOVED lines=20> */
.L_x_32478:
[----:B------:R-:W-:Y:S05]  /*5530*/  BSYNC.RECONVERGENT B0 ;  /* 0x0000000000007941 */ /* 0x000fea0003800200 */
.L_x_32477:
[----:B------:R-:W-:Y:S01]  /*5540*/  IMAD.SHL.U32 R0, R0, 0x100000, RZ ;  /* 0x0010000000007824 */ /* 0x000fe200078e00ff */
[----:B------:R-:W-:-:S04]  /*5550*/  LEA R3, R3, 0x3b800000, 0x17 ;  /* 0x3b80000003037811 */ /* 0x000fc800078eb8ff */
[----:B------:R-:W-:Y:S01]  /*5560*/  LOP3.LUT R23, R3, R0, R23, 0xfe, !PT ;  /* 0x0000000003177212 */ /* 0x000fe200078efe17 */
[----:B------:R-:W-:Y:S06]  /*5570*/  BRA `(.L_x_32462) ;  /* 0x0000000000f87947 */ /* 0x000fec0003800000 */
.L_x_32475:
        /* <DEDUP_REMOVED lines=20> */
.L_x_32480:
[----:B------:R-:W-:Y:S05]  /*56c0*/  BSYNC.RECONVERGENT B0 ;  /* 0x0000000000007941 */ /* 0x000fea0003800200 */
.L_x_32479:
[----:B------:R-:W-:Y:S01]  /*56d0*/  IMAD.SHL.U32 R0, R0, 0x200000, RZ ;  /* 0x0020000000007824 */ /* 0x000fe200078e00ff */
[----:B------:R-:W-:-:S04]  /*56e0*/  LEA R3, R3, 0x37800000, 0x17 ;  /* 0x3780000003037811 */ /* 0x000fc800078eb8ff */
[----:B------:R-:W-:Y:S01]  /*56f0*/  LOP3.LUT R23, R3, R0, R23, 0xfe, !PT ;  /* 0x0000000003177212 */ /* 0x000fe200078efe17 */
[----:B------:R-:W-:Y:S06]  /*5700*/  BRA `(.L_x_32462) ;  /* 0x0000000000947947 */ /* 0x000fec0003800000 */
.L_x_32474:
        /* <DEDUP_REMOVED lines=14> */
.L_x_32461:
        /* <DEDUP_REMOVED lines=16> */
.L_x_32483:
[----:B------:R-:W-:Y:S01]  /*58f0*/  IMAD.MOV.U32 R23, RZ, RZ, RZ ;  /* 0x000000ffff177224 */ /* 0x000fe200078e00ff */
[----:B------:R-:W-:Y:S06]  /*5900*/  BRA `(.L_x_32462) ;  /* 0x0000000000147947 */ /* 0x000fec0003800000 */
.L_x_32482:
[----:B------:R-:W4:Y:S02]  /*5910*/  LDG.E.64 R4, desc[UR36][R4.64] ;  /* 0x0000002404047981 */ /* 0x000f24000c1e1b00 */
[----:B----4-:R0:W4:Y:S02]  /*5920*/  I2F.U64 R23, R4 ;  /* 0x0000000400177312 */ /* 0x0101240000301000 */
[----:B0---4-:R-:W-:Y:S05]  /*5930*/  BRA `(.L_x_32462) ;  /* 0x0000000000087947 */ /* 0x011fea0003800000 */
.L_x_32481:
[----:B------:R-:W4:Y:S02]  /*5940*/  LDG.E R4, desc[UR36][R4.64] ;  /* 0x0000002404047981 */ /* 0x000f24000c1e1900 */
[----:B----4-:R-:W-:-:S07]  /*5950*/  I2FP.F32.U32 R23, R4 ;  /* 0x0000000400177245 */ /* 0x010fce0000201000 */
.L_x_32462:
[----:B------:R-:W-:Y:S05]  /*5960*/  BSYNC.RECONVERGENT B6 ;  /* 0x0000000000067941 */ /* 0x000fea0003800200 */
.L_x_32456:
[----:B------:R-:W-:-:S07]  /*5970*/  VIADD R24, R24, 0x80 ;  /* 0x0000008018187836 */ /* 0x000fce0000000000 */
.L_x_32427:
[----:B------:R-:W-:Y:S05]  /*5980*/  BSYNC.RECONVERGENT B7 ;  /* 0x0000000000077941 */ /* 0x000fea0003800200 */
.L_x_32426:
        /* <DEDUP_REMOVED lines=26> */
.L_x_32490:
[----:B------:R-:W2:Y:S02]  /*5b30*/  LDG.E.U8 R4, desc[UR36][R4.64] ;  /* 0x0000002404047981 */ /* 0x000ea4000c1e1100 */
[----:B--2---:R-:W-:Y:S01]  /*5b40*/  I2FP.F32.U32 R16, R4 ;  /* 0x0000000400107245 */ /* 0x004fe20000201000 */
[----:B------:R-:W-:Y:S06]  /*5b50*/  BRA `(.L_x_32492) ;  /* 0x0000000c00487947 */ /* 0x000fec0003800000 */
.L_x_32489:
        /* <DEDUP_REMOVED lines=9> */
.L_x_32494:
[----:B------:R-:W2:Y:S02]  /*5bf0*/  LDG.E R4, desc[UR36][R4.64] ;  /* 0x0000002404047981 */ /* 0x000ea4000c1e1900 */
[----:B--2---:R-:W-:Y:S01]  /*5c00*/  I2FP.F32.S32 R16, R4 ;  /* 0x0000000400107245 */ /* 0x004fe20000201400 */
[----:B------:R-:W-:Y:S06]  /*5c10*/  BRA `(.L_x_32492) ;  /* 0x0000000c00187947 */ /* 0x000fec0003800000 */
.L_x_32493:
[----:B------:R-:W2:Y:S02]  /*5c20*/  LDG.E.U16 R4, desc[UR36][R4.64] ;  /* 0x0000002404047981 */ /* 0x000ea4000c1e1500 */
[----:B--2---:R0:W2:Y:S01]  /*5c30*/  I2F.S16 R16, R4 ;  /* 0x0000000400107306 */ /* 0x0040a20000101400 */
[----:B------:R-:W-:Y:S05]  /*5c40*/  BRA `(.L_x_32492) ;  /* 0x0000000c000c7947 */ /* 0x000fea0003800000 */
.L_x_32488:
        /* <DEDUP_REMOVED lines=8> */
.L_x_32496:
[----:B------:R-:W2:Y:S02]  /*5cd0*/  LDG.E.U16 R4, desc[UR36][R4.64] ;  /* 0x0000002404047981 */ /* 0x000ea4000c1e1500 */
[----:B--2---:R-:W-:Y:S01]  /*5ce0*/  HADD2.F32 R16, -RZ, R4.H0_H0 ;  /* 0x20000004ff107230 */ /* 0x004fe20000004100 */
[----:B------:R-:W-:Y:S06]  /*5cf0*/  BRA `(.L_x_32492) ;  /* 0x0000000800e07947 */ /* 0x000fec0003800000 */
.L_x_32495:
        /* <DEDUP_REMOVED lines=8> */
.L_x_32498:
[----:B------:R-:W2:Y:S02]  /*5d80*/  LDG.E.U16 R4, desc[UR36][R4.64] ;  /* 0x0000002404047981 */ /* 0x000ea4000c1e1500 */
[----:B--2---:R-:W-:Y:S01]  /*5d90*/  HADD2.F32 R16, -RZ, R4.H0_H0 ;  /* 0x20000004ff107230 */ /* 0x004fe20000004100 */
[----:B------:R-:W-:Y:S06]  /*5da0*/  BRA `(.L_x_32492) ;  /* 0x0000000800b47947 */ /* 0x000fec0003800000 */
.L_x_32497:
        /* <DEDUP_REMOVED lines=11> */
.L_x_32487:
        /* <DEDUP_REMOVED lines=12> */
.L_x_32501:
        /* <DEDUP_REMOVED lines=11> */
.L_x_32500:
        /* <DEDUP_REMOVED lines=25> */
.L_x_32503:
        /* <DEDUP_REMOVED lines=13> */
.L_x_32502:
[----:B------:R-:W2:Y:S02]  /*6230*/  LDG.E.U16 R4, desc[UR36][R4.64] ;  /* 0x0000002404047981 */ /* 0x000ea4000c1e1500 */
[----:B--2---:R-:W-:Y:S01]  /*6240*/  IMAD.U32 R16, R4, 0x10000, RZ ;  /* 0x0001000004107824 */ /* 0x004fe200078e00ff */
[----:B------:R-:W-:Y:S06]  /*6250*/  BRA `(.L_x_32492) ;  /* 0x0000000400887947 */ /* 0x000fec0003800000 */
.L_x_32499:
        /* <DEDUP_REMOVED lines=11> */
.L_x_32506:
        /* <DEDUP_REMOVED lines=20> */
.L_x_32508:
[----:B------:R-:W-:Y:S05]  /*6450*/  BSYNC.RECONVERGENT B0 ;  /* 0x0000000000007941 */ /* 0x000fea0003800200 */
.L_x_32507:
[----:B------:R-:W-:Y:S01]  /*6460*/  IMAD.SHL.U32 R0, R0, 0x100000, RZ ;  /* 0x0010000000007824 */ /* 0x000fe200078e00ff */
[----:B------:R-:W-:-:S04]  /*6470*/  LEA R3, R3, 0x3b800000, 0x17 ;  /* 0x3b80000003037811 */ /* 0x000fc800078eb8ff */
[----:B------:R-:W-:Y:S01]  /*6480*/  LOP3.LUT R16, R3, R0, R7, 0xfe, !PT ;  /* 0x0000000003107212 */ /* 0x000fe200078efe07 */
[----:B------:R-:W-:Y:S06]  /*6490*/  BRA `(.L_x_32492) ;  /* 0x0000000000f87947 */ /* 0x000fec0003800000 */
.L_x_32505:
        /* <DEDUP_REMOVED lines=20> */
.L_x_32510:
[----:B------:R-:W-:Y:S05]  /*65e0*/  BSYNC.RECONVERGENT B0 ;  /* 0x0000000000007941 */ /* 0x000fea0003800200 */
.L_x_32509:
[----:B------:R-:W-:Y:S01]  /*65f0*/  IMAD.SHL.U32 R0, R0, 0x200000, RZ ;  /* 0x0020000000007824 */ /* 0x000fe200078e00ff */
[----:B------:R-:W-:-:S04]  /*6600*/  LEA R3, R3, 0x37800000, 0x17 ;  /* 0x3780000003037811 */ /* 0x000fc800078eb8ff */
[----:B------:R-:W-:Y:S01]  /*6610*/  LOP3.LUT R16, R3, R0, R7, 0xfe, !PT ;  /* 0x0000000003107212 */ /* 0x000fe200078efe07 */
[----:B------:R-:W-:Y:S06]  /*6620*/  BRA `(.L_x_32492) ;  /* 0x0000000000947947 */ /* 0x000fec0003800000 */
.L_x_32504:
        /* <DEDUP_REMOVED lines=14> */
.L_x_32491:
        /* <DEDUP_REMOVED lines=16> */
.L_x_32513:
[----:B------:R-:W-:Y:S01]  /*6810*/  IMAD.MOV.U32 R16, RZ, RZ, RZ ;  /* 0x000000ffff107224 */ /* 0x000fe200078e00ff */
[----:B------:R-:W-:Y:S06]  /*6820*/  BRA `(.L_x_32492) ;  /* 0x0000000000147947 */ /* 0x000fec0003800000 */
.L_x_32512:
[----:B------:R-:W2:Y:S02]  /*6830*/  LDG.E.64 R4, desc[UR36][R4.64] ;  /* 0x0000002404047981 */ /* 0x000ea4000c1e1b00 */
[----:B--2---:R0:W2:Y:S02]  /*6840*/  I2F.U64 R16, R4 ;  /* 0x0000000400107312 */ /* 0x0040a40000301000 */
[----:B0-2---:R-:W-:Y:S05]  /*6850*/  BRA `(.L_x_32492) ;  /* 0x0000000000087947 */ /* 0x005fea0003800000 */
.L_x_32511:
[----:B------:R-:W2:Y:S02]  /*6860*/  LDG.E R4, desc[UR36][R4.64] ;  /* 0x0000002404047981 */ /* 0x000ea4000c1e1900 */
[----:B--2---:R-:W-:-:S07]  /*6870*/  I2FP.F32.U32 R16, R4 ;  /* 0x0000000400107245 */ /* 0x004fce0000201000 */
.L_x_32492:
[----:B------:R-:W-:Y:S05]  /*6880*/  BSYNC.RECONVERGENT B6 ;  /* 0x0000000000067941 */ /* 0x000fea0003800200 */
.L_x_32486:
        /* <DEDUP_REMOVED lines=20> */
.L_x_32517:
[----:B------:R-:W4:Y:S02]  /*69d0*/  LDG.E.U8 R4, desc[UR36][R4.64] ;  /* 0x0000002404047981 */ /* 0x000f24000c1e1100 */
[----:B----4-:R-:W-:Y:S01]  /*69e0*/  I2FP.F32.U32 R19, R4 ;  /* 0x0000000400137245 */ /* 0x010fe20000201000 */
[----:B------:R-:W-:Y:S06]  /*69f0*/  BRA `(.L_x_32485) ;  /* 0x0000000c00387947 */ /* 0x000fec0003800000 */
.L_x_32516:
        /* <DEDUP_REMOVED lines=9> */
.L_x_32520:
[----:B------:R-:W4:Y:S02]  /*6a90*/  LDG.E R4, desc[UR36][R4.64] ;  /* 0x0000002404047981 */ /* 0x000f24000c1e1900 */
[----:B----4-:R-:W-:Y:S01]  /*6aa0*/  I2FP.F32.S32 R19, R4 ;  /* 0x0000000400137245 */ /* 0x010fe20000201400 */
[----:B------:R-:W-:Y:S06]  /*6ab0*/  BRA `(.L_x_32485) ;  /* 0x0000000c00087947 */ /* 0x000fec0003800000 */
.L_x_32519:
[----:B------:R-:W4:Y:S02]  /*6ac0*/  LDG.E.U16 R4, desc[UR36][R4.64] ;  /* 0x0000002404047981 */ /* 0x000f24000c1e1500 */
[----:B----4-:R0:W1:Y:S01]  /*6ad0*/  I2F.S16 R19, R4 ;  /* 0x0000000400137306 */ /* 0x0100620000101400 */
[----:B------:R-:W-:Y:S05]  /*6ae0*/  BRA `(.L_x_32485) ;  /* 0x0000000800fc7947 */ /* 0x000fea0003800000 */
.L_x_32515:
        /* <DEDUP_REMOVED lines=8> */
.L_x_32522:
[----:B------:R-:W4:Y:S02]  /*6b70*/  LDG.E.U16 R4, desc[UR36][R4.64] ;  /* 0x0000002404047981 */ /* 0x000f24000c1e1500 */
[----:B----4-:R-:W-:Y:S01]  /*6b80*/  HADD2.F32 R19, -RZ, R4.H0_H0 ;  /* 0x20000004ff137230 */ /* 0x010fe20000004100 */
[----:B------:R-:W-:Y:S06]  /*6b90*/  BRA `(.L_x_32485) ;  /* 0x0000000800d07947 */ /* 0x000fec0003800000 */
.L_x_32521:
        /* <DEDUP_REMOVED lines=8> */
.L_x_32524:
[----:B------:R-:W4:Y:S02]  /*6c20*/  LDG.E.U16 R4, desc[UR36][R4.64] ;  /* 0x0000002404047981 */ /* 0x000f24000c1e1500 */
[----:B----4-:R-:W-:Y:S01]  /*6c30*/  HADD2.F32 R19, -RZ, R4.H0_H0 ;  /* 0x20000004ff137230 */ /* 0x010fe20000004100 */
[----:B------:R-:W-:Y:S06]  /*6c40*/  BRA `(.L_x_32485) ;  /* 0x0000000800a47947 */ /* 0x000fec0003800000 */
.L_x_32523:
        /* <DEDUP_REMOVED lines=11> */
.L_x_32514:
        /* <DEDUP_REMOVED lines=12> */
.L_x_32527:
        /* <DEDUP_REMOVED lines=11> */
.L_x_32526:
        /* <DEDUP_REMOVED lines=25> */
.L_x_32529:
        /* <DEDUP_REMOVED lines=12> */
.L_x_32528:
[----:B------:R-:W4:Y:S02]  /*70c0*/  LDG.E.U16 R4, desc[UR36][R4.64] ;  /* 0x0000002404047981 */ /* 0x000f24000c1e1500 */
[----:B----4-:R-:W-:Y:S01]  /*70d0*/  IMAD.U32 R19, R4, 0x10000, RZ ;  /* 0x0001000004137824 */ /* 0x010fe200078e00ff */
[----:B------:R-:W-:Y:S06]  /*70e0*/  BRA `(.L_x_32485) ;  /* 0x00000004007c7947 */ /* 0x000fec0003800000 */
.L_x_32525:
        /* <DEDUP_REMOVED lines=11> */
.L_x_32532:
        /* <DEDUP_REMOVED lines=19> */
.L_x_32534:
[----:B------:R-:W-:Y:S05]  /*72d0*/  BSYNC.RECONVERGENT B0 ;  /* 0x0000000000007941 */ /* 0x000fea0003800200 */
.L_x_32533:
[----:B------:R-:W-:Y:S01]  /*72e0*/  IMAD.SHL.U32 R0, R0, 0x100000, RZ ;  /* 0x0010000000007824 */ /* 0x000fe200078e00ff */
[----:B------:R-:W-:-:S04]  /*72f0*/  LEA R3, R3, 0x3b800000, 0x17 ;  /* 0x3b80000003037811 */ /* 0x000fc800078eb8ff */
[----:B------:R-:W-:Y:S01]  /*7300*/  LOP3.LUT R19, R3, R0, R19, 0xfe, !PT ;  /* 0x0000000003137212 */ /* 0x000fe200078efe13 */
[----:B------:R-:W-:Y:S06]  /*7310*/  BRA `(.L_x_32485) ;  /* 0x0000000000f07947 */ /* 0x000fec0003800000 */
.L_x_32531:
        /* <DEDUP_REMOVED lines=19> */
.L_x_32536:
[----:B------:R-:W-:Y:S05]  /*7450*/  BSYNC.RECONVERGENT B0 ;  /* 0x0000000000007941 */ /* 0x000fea0003800200 */
.L_x_32535:
[----:B------:R-:W-:Y:S01]  /*7460*/  IMAD.SHL.U32 R0, R0, 0x200000, RZ ;  /* 0x0020000000007824 */ /* 0x000fe200078e00ff */
[----:B------:R-:W-:-:S04]  /*7470*/  LEA R3, R3, 0x37800000, 0x17 ;  /* 0x3780000003037811 */ /* 0x000fc800078eb8ff */
[----:B------:R-:W-:Y:S01]  /*7480*/  LOP3.LUT R19, R3, R0, R19, 0xfe, !PT ;  /* 0x0000000003137212 */ /* 0x000fe200078efe13 */
[----:B------:R-:W-:Y:S06]  /*7490*/  BRA `(.L_x_32485) ;  /* 0x0000000000907947 */ /* 0x000fec0003800000 */
.L_x_32530:
        /* <DEDUP_REMOVED lines=14> */
.L_x_32518:
        /* <DEDUP_REMOVED lines=16> */
.L_x_32539:
[----:B------:R-:W-:Y:S05]  /*7680*/  BRA `(.L_x_32485) ;  /* 0x0000000000147947 */ /* 0x000fea0003800000 */
.L_x_32538:
[----:B------:R-:W4:Y:S02]  /*7690*/  LDG.E.64 R4, desc[UR36][R4.64] ;  /* 0x0000002404047981 */ /* 0x000f24000c1e1b00 */
[----:B----4-:R0:W1:Y:S02]  /*76a0*/  I2F.U64 R19, R4 ;  /* 0x0000000400137312 */ /* 0x0100640000301000 */
[----:B01----:R-:W-:Y:S05]  /*76b0*/  BRA `(.L_x_32485) ;  /* 0x0000000000087947 */ /* 0x003fea0003800000 */
.L_x_32537:
[----:B------:R-:W4:Y:S02]  /*76c0*/  LDG.E R4, desc[UR36][R4.64] ;  /* 0x0000002404047981 */ /* 0x000f24000c1e1900 */
[----:B----4-:R-:W-:-:S07]  /*76d0*/  I2FP.F32.U32 R19, R4 ;  /* 0x0000000400137245 */ /* 0x010fce0000201000 */
.L_x_32485:
[----:B------:R-:W-:Y:S05]  /*76e0*/  BSYNC.RECONVERGENT B7 ;  /* 0x0000000000077941 */ /* 0x000fea0003800200 */
.L_x_32484:
[----:B------:R-:W-:Y:S01]  /*76f0*/  ISETP.GE.AND P0, PT, R25, R17, PT ;  /* 0x000000111900720c */ /* 0x000fe20003f06270 */
[----:B------:R-:W-:-:S12]  /*7700*/  BSSY.RECONVERGENT B1, `(.L_x_32540) ;  /* 0x000004c000017945 */ /* 0x000fd80003800200 */
[----:B------:R-:W-:Y:S05]  /*7710*/  @P0 BRA `(.L_x_32541) ;  /* 0x0000000400280947 */ /* 0x000fea0003800000 */
[C---:B0123-5:R-:W-:Y:S01]  /*7720*/  FSETP.GEU.FTZ.AND P0, PT, |R26|.reuse, |R29|, PT ;  /* 0x4000001d1a00720b */ /* 0x06ffe20003f1e200 */
[----:B------:R-:W-:Y:S01]  /*7730*/  BSSY.RECONVERGENT B0, `(.L_x_32542) ;  /* 0x000003e000007945 */ /* 0x000fe20003800200 */
[----:B------:R-:W-:-:S11]  /*7740*/  FADD.FTZ R3, |R26|, -RZ ;  /* 0x800000ff1a037221 */ /* 0x000fd60000010200 */
[----:B------:R-:W-:Y:S05]  /*7750*/  @!P0 BRA `(.L_x_32543) ;  /* 0x0000000000ec8947 */ /* 0x000fea0003800000 */
[----:B----4-:R-:W-:-:S05]  /*7760*/  FMUL.FTZ R4, |R29|, 8388608 ;  /* 0x4b0000001d047820 */ /* 0x010fca0000410200 */
        /* <DEDUP_REMOVED lines=25> */
.L_x_32546:
[----:B------:R-:W-:Y:S05]  /*7900*/  BSYNC.RECONVERGENT B2 ;  /* 0x0000000000027941 */ /* 0x000fea0003800200 */
.L_x_32545:
[----:B------:R-:W-:Y:S01]  /*7910*/  FFMA.FTZ R3, -R6, R0, R3 ;  /* 0x0000000006037223 */ /* 0x000fe20000010103 */
[----:B------:R-:W-:Y:S06]  /*7920*/  BRA `(.L_x_32543) ;  /* 0x0000000000787947 */ /* 0x000fec0003800000 */
.L_x_32544:
        /* <DEDUP_REMOVED lines=14> */
.L_x_32549:
        /* <DEDUP_REMOVED lines=13> */
.L_x_32548:
[----:B------:R-:W-:Y:S05]  /*7ae0*/  BSYNC.RECONVERGENT B2 ;  /* 0x0000000000027941 */ /* 0x000fea0003800200 */
.L_x_32547:
[----:B------:R-:W-:-:S04]  /*7af0*/  FMUL.FTZ R3, R3, 1.1920928955078125e-07 ;  /* 0x3400000003037820 */ /* 0x000fc80000410000 */
[----:B------:R-:W-:-:S07]  /*7b00*/  FMUL.FTZ R3, R0, R3 ;  /* 0x0000000300037220 */ /* 0x000fce0000410000 */
.L_x_32543:
[----:B------:R-:W-:Y:S05]  /*7b10*/  BSYNC.RECONVERGENT B0 ;  /* 0x0000000000007941 */ /* 0x000fea0003800200 */
.L_x_32542:
[C---:B------:R-:W-:Y:S02]  /*7b20*/  FSETP.NAN.FTZ.AND P0, PT, |R3|.reuse, |R3|, PT ;  /* 0x400000030300720b */ /* 0x040fe40003f18200 */
[----:B----4-:R-:W-:-:S04]  /*7b30*/  LOP3.LUT R4, R3, 0x80000000, R26, 0xb8, !PT ;  /* 0x8000000003047812 */ /* 0x010fc800078eb81a */
[----:B------:R-:W-:-:S04]  /*7b40*/  FSEL R4, R3, R4, P0 ;  /* 0x0000000403047208 */ /* 0x000fc80000000000 */
[----:B------:R-:W-:-:S13]  /*7b50*/  FSETP.NEU.FTZ.AND P1, PT, R4, RZ, PT ;  /* 0x000000ff0400720b */ /* 0x000fda0003f3d000 */
[----:B------:R-:W-:Y:S02]  /*7b60*/  @P1 FSETP.GEU.FTZ.AND P2, PT, R29, RZ, PT ;  /* 0x000000ff1d00120b */ /* 0x000fe40003f5e000 */
[----:B------:R-:W-:-:S04]  /*7b70*/  @P1 FSETP.GEU.FTZ.AND P0, PT, R4, RZ, PT ;  /* 0x000000ff0400120b */ /* 0x000fc80003f1e000 */
[----:B------:R-:W-:Y:S02]  /*7b80*/  @P1 PLOP3.LUT P2, PT, P2, P0, PT, 0x82, 0x28 ;  /* 0x000000000028181c */ /* 0x000fe40001741072 */
[----:B------:R-:W-:Y:S02]  /*7b90*/  PLOP3.LUT P0, PT, PT, PT, PT, 0x80, 0x8 ;  /* 0x000000000008781c */ /* 0x000fe40003f0f070 */
[----:B------:R-:W-:-:S13]  /*7ba0*/  @P1 PLOP3.LUT P0, PT, P2, PT, PT, 0x80, 0x8 ;  /* 0x000000000008181c */ /* 0x000fda000170f070 */
[----:B------:R-:W-:-:S07]  /*7bb0*/  @!P0 FADD.FTZ R4, R4, R29 ;  /* 0x0000001d04048221 */ /* 0x000fce0000010000 */
.L_x_32541:
[----:B------:R-:W-:Y:S05]  /*7bc0*/  BSYNC.RECONVERGENT B1 ;  /* 0x0000000000017941 */ /* 0x000fea0003800200 */
.L_x_32540:
[----:B-1-3-5:R-:W-:Y:S01]  /*7bd0*/  VIADD R26, R25, 0x80 ;  /* 0x00000080191a7836 */ /* 0x02afe20000000000 */
[----:B------:R-:W-:Y:S04]  /*7be0*/  BSSY.RECONVERGENT B1, `(.L_x_32550) ;  /* 0x000004d000017945 */ /* 0x000fe80003800200 */
[----:B------:R-:W-:-:S13]  /*7bf0*/  ISETP.GE.AND P0, PT, R26, R17, PT ;  /* 0x000000111a00720c */ /* 0x000fda0003f06270 */
[----:B------:R-:W-:Y:S05]  /*7c00*/  @P0 BRA `(.L_x_32551) ;  /* 0x0000000400280947 */ /* 0x000fea0003800000 */
[C---:B0-2---:R-:W-:Y:S01]  /*7c10*/  FSETP.GEU.FTZ.AND P0, PT, |R18|.reuse, |R27|, PT ;  /* 0x4000001b1200720b */ /* 0x045fe20003f1e200 */
        /* <DEDUP_REMOVED lines=26> */
.L_x_32557:
[----:B------:R-:W-:Y:S01]  /*7dc0*/  FSETP.GEU.FTZ.AND P0, PT, R6, -R8, PT ;  /* 0x800000080600720b */ /* 0x000fe20003f1e000 */
[----:B------:R-:W-:-:S12]  /*7dd0*/  FADD.FTZ R0, R0, -1 ;  /* 0xbf80000000007421 */ /* 0x000fd80000010000 */
[----:B------:R-:W-:-:S07]  /*7de0*/  @!P0 FADD.FTZ R0, R0, -1 ;  /* 0xbf80000000008421 */ /* 0x000fce0000010000 */
.L_x_32556:
[----:B------:R-:W-:Y:S05]  /*7df0*/  BSYNC.RECONVERGENT B2 ;  /* 0x0000000000027941 */ /* 0x000fea0003800200 */
.L_x_32555:
[----:B------:R-:W-:Y:S01]  /*7e00*/  FFMA.FTZ R3, -R8, R0, R3 ;  /* 0x0000000008037223 */ /* 0x000fe20000010103 */
[----:B------:R-:W-:Y:S06]  /*7e10*/  BRA `(.L_x_32553) ;  /* 0x0000000000787947 */ /* 0x000fec0003800000 */
.L_x_32554:
        /* <DEDUP_REMOVED lines=11> */
[----:B----4-:R-:W-:-:S04]  /*7ed0*/  LOP3.LUT R5, R8, 0x7fffff, RZ, 0xc0, !PT ;  /* 0x007fffff08057812 */ /* 0x010fc800078ec0ff */
[----:B------:R-:W-:-:S04]  /*7ee0*/  LOP3.LUT R10, R5, 0x3f800000, RZ, 0xfc, !PT ;  /* 0x3f800000050a7812 */ /* 0x000fc800078efcff */
[----:B------:R0:W1:Y:S03]  /*7ef0*/  MUFU.RCP R9, R10 ;  /* 0x0000000a00097308 */ /* 0x0000660000001000 */
.L_x_32560:
        /* <DEDUP_REMOVED lines=13> */
.L_x_32559:
[----:B------:R-:W-:Y:S05]  /*7fd0*/  BSYNC.RECONVERGENT B2 ;  /* 0x0000000000027941 */ /* 0x000fea0003800200 */
.L_x_32558:
[----:B------:R-:W-:-:S04]  /*7fe0*/  FMUL.FTZ R3, R3, 1.1920928955078125e-07 ;  /* 0x3400000003037820 */ /* 0x000fc80000410000 */
[----:B------:R-:W-:-:S07]  /*7ff0*/  FMUL.FTZ R3, R0, R3 ;  /* 0x0000000300037220 */ /* 0x000fce0000410000 */
.L_x_32553:
[----:B------:R-:W-:Y:S05]  /*8000*/  BSYNC.RECONVERGENT B0 ;  /* 0x0000000000007941 */ /* 0x000fea0003800200 */
.L_x_32552:
        /* <DEDUP_REMOVED lines=10> */
.L_x_32551:
[----:B------:R-:W-:Y:S05]  /*80b0*/  BSYNC.RECONVERGENT B1 ;  /* 0x0000000000017941 */ /* 0x000fea0003800200 */
.L_x_32550:
[----:B------:R-:W-:Y:S01]  /*80c0*/  VIADD R0, R25, 0x100 ;  /* 0x0000010019007836 */ /* 0x000fe20000000000 */
[----:B------:R-:W-:Y:S04]  /*80d0*/  BSSY.RECONVERGENT B1, `(.L_x_32561) ;  /* 0x000004d000017945 */ /* 0x000fe80003800200 */
[----:B------:R-:W-:-:S13]  /*80e0*/  ISETP.GE.AND P0, PT, R0, R17, PT ;  /* 0x000000110000720c */ /* 0x000fda0003f06270 */
[----:B------:R-:W-:Y:S05]  /*80f0*/  @P0 BRA `(.L_x_32562) ;  /* 0x0000000400280947 */ /* 0x000fea0003800000 */
[C---:B--2-4-:R-:W-:Y:S01]  /*8100*/  FSETP.GEU.FTZ.AND P0, PT, |R22|.reuse, |R23|, PT ;  /* 0x400000171600720b */ /* 0x054fe20003f1e200 */
[----:B------:R-:W-:Y:S01]  /*8110*/  BSSY.RECONVERGENT B0, `(.L_x_32563) ;  /* 0x000003e000007945 */ /* 0x000fe20003800200 */
[----:B------:R-:W-:-:S11]  /*8120*/  FADD.FTZ R3, |R22|, -RZ ;  /* 0x800000ff16037221 */ /* 0x000fd60000010200 */
        /* <DEDUP_REMOVED lines=24> */
.L_x_32568:
[----:B------:R-:W-:Y:S01]  /*82b0*/  FSETP.GEU.FTZ.AND P0, PT, R6, -R8, PT ;  /* 0x800000080600720b */ /* 0x000fe20003f1e000 */
[----:B------:R-:W-:-:S12]  /*82c0*/  FADD.FTZ R0, R0, -1 ;  /* 0xbf80000000007421 */ /* 0x000fd80000010000 */
[----:B------:R-:W-:-:S07]  /*82d0*/  @!P0 FADD.FTZ R0, R0, -1 ;  /* 0xbf80000000008421 */ /* 0x000fce0000010000 */
.L_x_32567:
[----:B------:R-:W-:Y:S05]  /*82e0*/  BSYNC.RECONVERGENT B2 ;  /* 0x0000000000027941 */ /* 0x000fea0003800200 */
.L_x_32566:
[----:B------:R-:W-:Y:S01]  /*82f0*/  FFMA.FTZ R3, -R8, R0, R3 ;  /* 0x0000000008037223 */ /* 0x000fe20000010103 */
[----:B------:R-:W-:Y:S06]  /*8300*/  BRA `(.L_x_32564) ;  /* 0x0000000000787947 */ /* 0x000fec0003800000 */
.L_x_32565:
        /* <DEDUP_REMOVED lines=14> */
.L_x_32571:
        /* <DEDUP_REMOVED lines=13> */
.L_x_32570:
[----:B------:R-:W-:Y:S05]  /*84c0*/  BSYNC.RECONVERGENT B2 ;  /* 0x0000000000027941 */ /* 0x000fea0003800200 */
.L_x_32569:
[----:B------:R-:W-:-:S04]  /*84d0*/  FMUL.FTZ R3, R3, 1.1920928955078125e-07 ;  /* 0x3400000003037820 */ /* 0x000fc80000410000 */
[----:B------:R-:W-:-:S07]  /*84e0*/  FMUL.FTZ R3, R8, R3 ;  /* 0x0000000308037220 */ /* 0x000fce0000410000 */
.L_x_32564:
[----:B------:R-:W-:Y:S05]  /*84f0*/  BSYNC.RECONVERGENT B0 ;  /* 0x0000000000007941 */ /* 0x000fea0003800200 */
.L_x_32563:
        /* <DEDUP_REMOVED lines=10> */
.L_x_32562:
[----:B------:R-:W-:Y:S05]  /*85a0*/  BSYNC.RECONVERGENT B1 ;  /* 0x0000000000017941 */ /* 0x000fea0003800200 */
.L_x_32561:
[----:B------:R-:W-:Y:S01]  /*85b0*/  VIADD R0, R25, 0x180 ;  /* 0x0000018019007836 */ /* 0x000fe20000000000 */
[----:B------:R-:W-:Y:S04]  /*85c0*/  BSSY.RECONVERGENT B1, `(.L_x_32572) ;  /* 0x000004d000017945 */ /* 0x000fe80003800200 */
[----:B------:R-:W-:-:S13]  /*85d0*/  ISETP.GE.AND P0, PT, R0, R17, PT ;  /* 0x000000110000720c */ /* 0x000fda0003f06270 */
[----:B------:R-:W-:Y:S05]  /*85e0*/  @P0 BRA `(.L_x_32573) ;  /* 0x0000000400280947 */ /* 0x000fea0003800000 */
[C---:B--2---:R-:W-:Y:S01]  /*85f0*/  FSETP.GEU.FTZ.AND P0, PT, |R16|.reuse, |R19|, PT ;  /* 0x400000131000720b */ /* 0x044fe20003f1e200 */
        /* <DEDUP_REMOVED lines=26> */
.L_x_32579:
[----:B------:R-:W-:Y:S01]  /*87a0*/  FSETP.GEU.FTZ.AND P0, PT, R6, -R8, PT ;  /* 0x800000080600720b */ /* 0x000fe20003f1e000 */
[----:B------:R-:W-:-:S12]  /*87b0*/  FADD.FTZ R0, R0, -1 ;  /* 0xbf80000000007421 */ /* 0x000fd80000010000 */
[----:B------:R-:W-:-:S07]  /*87c0*/  @!P0 FADD.FTZ R0, R0, -1 ;  /* 0xbf80000000008421 */ /* 0x000fce0000010000 */
.L_x_32578:
[----:B------:R-:W-:Y:S05]  /*87d0*/  BSYNC.RECONVERGENT B2 ;  /* 0x0000000000027941 */ /* 0x000fea0003800200 */
.L_x_32577:
[----:B------:R-:W-:Y:S01]  /*87e0*/  FFMA.FTZ R3, -R8, R0, R3 ;  /* 0x0000000008037223 */ /* 0x000fe20000010103 */
[----:B------:R-:W-:Y:S06]  /*87f0*/  BRA `(.L_x_32575) ;  /* 0x0000000000787947 */ /* 0x000fec0003800000 */
.L_x_32576:
[----:B0-----:R-:W-:Y:S01]  /*8800*/  LOP3.LUT R8, R6, 0xff800000, RZ, 0xc0, !PT ;  /* 0xff80000006087812 */ /* 0x001fe200078ec0ff */
        /* <DEDUP_REMOVED lines=13> */
.L_x_32582:
        /* <DEDUP_REMOVED lines=13> */
.L_x_32581:
[----:B------:R-:W-:Y:S05]  /*89b0*/  BSYNC.RECONVERGENT B2 ;  /* 0x0000000000027941 */ /* 0x000fea0003800200 */
.L_x_32580:
[----:B------:R-:W-:-:S04]  /*89c0*/  FMUL.FTZ R3, R3, 1.1920928955078125e-07 ;  /* 0x3400000003037820 */ /* 0x000fc80000410000 */
[----:B------:R-:W-:-:S07]  /*89d0*/  FMUL.FTZ R3, R8, R3 ;  /* 0x0000000308037220 */ /* 0x000fce0000410000 */
.L_x_32575:
[----:B------:R-:W-:Y:S05]  /*89e0*/  BSYNC.RECONVERGENT B0 ;  /* 0x0000000000007941 */ /* 0x000fea0003800200 */
.L_x_32574:
        /* <DEDUP_REMOVED lines=10> */
.L_x_32573:
[----:B------:R-:W-:Y:S05]  /*8a90*/  BSYNC.RECONVERGENT B1 ;  /* 0x0000000000017941 */ /* 0x000fea0003800200 */
.L_x_32572:
[----:B--2---:R-:W1:Y:S01]  /*8aa0*/  LDC.U8 R16, c[0x0][0x3b0] ;  /* 0x0000ec00ff107b82 */ /* 0x004e620000000000 */
[----:B------:R-:W-:Y:S01]  /*8ab0*/  ISETP.GE.AND P0, PT, R25, R17, PT ;  /* 0x000000111900720c */ /* 0x000fe20003f06270 */
[----:B------:R-:W-:Y:S04]  /*8ac0*/  BSSY.RECONVERGENT B7, `(.L_x_32583) ;  /* 0x00002cc000077945 */ /* 0x000fe80003800200 */
[----:B------:R-:W-:Y:S08]  /*8ad0*/  BSSY.RELIABLE B6, `(.L_x_32584) ;  /* 0x00001e6000067945 */ /* 0x000ff00003800100 */
[----:B------:R-:W-:Y:S05]  /*8ae0*/  @P0 BRA `(.L_x_32585) ;  /* 0x0000001c00840947 */ /* 0x000fea0003800000 */
[----:B------:R-:W2:Y:S01]  /*8af0*/  LDCU UR4, c[0x0][0x3b4] ;  /* 0x00007680ff0477ac */ /* 0x000ea20008000800 */
[----:B0-----:R-:W0:Y:S01]  /*8b00*/  LDC.64 R8, c[0x0][0x388] ;  /* 0x0000e200ff087b82 */ /* 0x001e220000000a00 */
[----:B------:R-:W-:Y:S01]  /*8b10*/  IMAD R0, R2, 0x200, R25 ;  /* 0x0000020002007824 */ /* 0x000fe200078e0219 */
[----:B-1--4-:R-:W-:-:S03]  /*8b20*/  PRMT R5, R16, 0x9910, RZ ;  /* 0x0000991010057816 */ /* 0x012fc600000000ff */
[----:B--2---:R-:W-:Y:S02]  /*8b30*/  IMAD R3, R0, UR4, RZ ;  /* 0x0000000400037c24 */ /* 0x004fe4000f8e02ff */
        /* <DEDUP_REMOVED lines=17> */
.L_x_32589:
[----:B------:R-:W0:Y:S01]  /*8c50*/  F2I.S64.TRUNC R4, R4 ;  /* 0x0000000400047311 */ /* 0x000e22000020d900 */
[----:B------:R-:W-:Y:S02]  /*8c60*/  IMAD.MOV.U32 R25, RZ, RZ, R26 ;  /* 0x000000ffff197224 */ /* 0x000fe400078e001a */
[----:B0-----:R-:W-:-:S05]  /*8c70*/  IMAD.MOV.U32 R3, RZ, RZ, R4 ;  /* 0x000000ffff037224 */ /* 0x001fca00078e0004 */
[----:B------:R0:W-:Y:S01]  /*8c80*/  STG.E.U8 desc[UR36][R8.64], R3 ;  /* 0x0000000308007986 */ /* 0x0001e2000c101124 */
[----:B------:R-:W-:Y:S05]  /*8c90*/  BRA `(.L_x_32591) ;  /* 0x0000000c007c7947 */ /* 0x000fea0003800000 */
.L_x_32588:
        /* <DEDUP_REMOVED lines=10> */
.L_x_32593:
[----:B------:R-:W0:Y:S01]  /*8d40*/  F2I.FTZ.TRUNC.NTZ R3, R4 ;  /* 0x0000000400037305 */ /* 0x000e22000021f100 */
[----:B------:R-:W-:Y:S01]  /*8d50*/  IMAD.MOV.U32 R25, RZ, RZ, R26 ;  /* 0x000000ffff197224 */ /* 0x000fe200078e001a */
[----:B0-----:R0:W-:Y:S01]  /*8d60*/  STG.E desc[UR36][R8.64], R3 ;  /* 0x0000000308007986 */ /* 0x0011e2000c101924 */
[----:B------:R-:W-:Y:S05]  /*8d70*/  BRA `(.L_x_32591) ;  /* 0x0000000c00447947 */ /* 0x000fea0003800000 */
.L_x_32592:
[----:B------:R-:W0:Y:S01]  /*8d80*/  F2I.FTZ.TRUNC.NTZ R3, R4 ;  /* 0x0000000400037305 */ /* 0x000e22000021f100 */
[----:B------:R-:W-:Y:S01]  /*8d90*/  IMAD.MOV.U32 R25, RZ, RZ, R26 ;  /* 0x000000ffff197224 */ /* 0x000fe200078e001a */
[----:B0-----:R0:W-:Y:S01]  /*8da0*/  STG.E.U16 desc[UR36][R8.64], R3 ;  /* 0x0000000308007986 */ /* 0x0011e2000c101524 */
[----:B------:R-:W-:Y:S05]  /*8db0*/  BRA `(.L_x_32591) ;  /* 0x0000000c00347947 */ /* 0x000fea0003800000 */
.L_x_32587:
        /* <DEDUP_REMOVED lines=9> */
.L_x_32595:
[----:B------:R-:W-:Y:S01]  /*8e50*/  F2FP.F16.F32.PACK_AB R4, RZ, R4 ;  /* 0x00000004ff04723e */ /* 0x000fe200000000ff */
[----:B------:R-:W-:-:S04]  /*8e60*/  IMAD.MOV.U32 R25, RZ, RZ, R26 ;  /* 0x000000ffff197224 */ /* 0x000fc800078e001a */
[----:B------:R1:W-:Y:S01]  /*8e70*/  STG.E.U16 desc[UR36][R8.64], R4 ;  /* 0x0000000408007986 */ /* 0x0003e2000c101524 */
[----:B------:R-:W-:Y:S05]  /*8e80*/  BRA `(.L_x_32591) ;  /* 0x0000000c00007947 */ /* 0x000fea0003800000 */
.L_x_32594:
        /* <DEDUP_REMOVED lines=10> */
.L_x_32597:
[----:B------:R-:W-:Y:S01]  /*8f30*/  F2FP.F16.F32.PACK_AB R3, RZ, R4 ;  /* 0x00000004ff03723e */ /* 0x000fe200000000ff */
[----:B------:R-:W-:-:S03]  /*8f40*/  IMAD.MOV.U32 R25, RZ, RZ, R26 ;  /* 0x000000ffff197224 */ /* 0x000fc600078e001a */
[----:B------:R-:W-:-:S05]  /*8f50*/  PRMT R3, R3, 0x5410, RZ ;  /* 0x0000541003037816 */ /* 0x000fca00000000ff */
[----:B------:R4:W-:Y:S01]  /*8f60*/  STG.E desc[UR36][R8.64], R3 ;  /* 0x0000000308007986 */ /* 0x0009e2000c101924 */
[----:B------:R-:W-:Y:S05]  /*8f70*/  BRA `(.L_x_32591) ;  /* 0x0000000800c47947 */ /* 0x000fea0003800000 */
.L_x_32596:
[----:B------:R-:W-:Y:S01]  /*8f80*/  FMUL.FTZ R4, R4, 1 ;  /* 0x3f80000004047820 */ /* 0x000fe20000410000 */
[----:B------:R-:W-:-:S05]  /*8f90*/  IMAD.MOV.U32 R25, RZ, RZ, R26 ;  /* 0x000000ffff197224 */ /* 0x000fca00078e001a */
[----:B------:R-:W0:Y:S02]  /*8fa0*/  F2F.F64.F32 R4, R4 ;  /* 0x0000000400047310 */ /* 0x000e240000201800 */
[----:B0-----:R2:W-:Y:S01]  /*8fb0*/  STG.E.64 desc[UR36][R8.64], R4 ;  /* 0x0000000408007986 */ /* 0x0015e2000c101b24 */
[----:B------:R-:W-:Y:S05]  /*8fc0*/  BRA `(.L_x_32591) ;  /* 0x0000000800b07947 */ /* 0x000fea0003800000 */
.L_x_32586:
        /* <DEDUP_REMOVED lines=13> */
.L_x_32600:
[----:B------:R-:W-:Y:S01]  /*90a0*/  FMUL.FTZ R4, R4, 1 ;  /* 0x3f80000004047820 */ /* 0x000fe20000410000 */
[----:B------:R-:W-:Y:S01]  /*90b0*/  CS2R R6, SRZ ;  /* 0x0000000000067805 */ /* 0x000fe2000001ff00 */
[----:B------:R-:W-:-:S04]  /*90c0*/  IMAD.MOV.U32 R25, RZ, RZ, R26 ;  /* 0x000000ffff197224 */ /* 0x000fc800078e001a */
[----:B------:R-:W0:Y:S02]  /*90d0*/  F2F.F64.F32 R4, R4 ;  /* 0x0000000400047310 */ /* 0x000e240000201800 */
[----:B0-----:R0:W-:Y:S01]  /*90e0*/  STG.E.128 desc[UR36][R8.64], R4 ;  /* 0x0000000408007986 */ /* 0x0011e2000c101d24 */
[----:B------:R-:W-:Y:S05]  /*90f0*/  BRA `(.L_x_32591) ;  /* 0x0000000800647947 */ /* 0x000fea0003800000 */
.L_x_32599:
        /* <DEDUP_REMOVED lines=18> */
.L_x_32604:
[----:B------:R-:W-:Y:S05]  /*9220*/  BSYNC.RECONVERGENT B0 ;  /* 0x0000000000007941 */ /* 0x000fea0003800200 */
.L_x_32603:
[----:B------:R-:W-:Y:S01]  /*9230*/  LOP3.LUT R5, R0, 0x80, R5, 0xf8, !PT ;  /* 0x0000008000057812 */ /* 0x000fe200078ef805 */
[----:B------:R-:W-:-:S04]  /*9240*/  IMAD.MOV.U32 R25, RZ, RZ, R26 ;  /* 0x000000ffff197224 */ /* 0x000fc800078e001a */
[----:B------:R0:W-:Y:S01]  /*9250*/  STG.E.U8 desc[UR36][R8.64], R5 ;  /* 0x0000000508007986 */ /* 0x0001e2000c101124 */
[----:B------:R-:W-:Y:S05]  /*9260*/  BRA `(.L_x_32591) ;  /* 0x0000000800087947 */ /* 0x000fea0003800000 */
.L_x_32602:
        /* <DEDUP_REMOVED lines=14> */
.L_x_32606:
[----:B------:R-:W-:Y:S05]  /*9350*/  BSYNC.RECONVERGENT B0 ;  /* 0x0000000000007941 */ /* 0x000fea0003800200 */
.L_x_32605:
[----:B------:R-:W-:Y:S01]  /*9360*/  LOP3.LUT R3, R0, 0x80, R7, 0xf8, !PT ;  /* 0x0000008000037812 */ /* 0x000fe200078ef807 */
[----:B------:R-:W-:-:S04]  /*9370*/  IMAD.MOV.U32 R25, RZ, RZ, R26 ;  /* 0x000000ffff197224 */ /* 0x000fc800078e001a */
[----:B------:R0:W-:Y:S01]  /*9380*/  STG.E.U8 desc[UR36][R8.64], R3 ;  /* 0x0000000308007986 */ /* 0x0001e2000c101124 */
[----:B------:R-:W-:Y:S05]  /*9390*/  BRA `(.L_x_32591) ;  /* 0x0000000400bc7947 */ /* 0x000fea0003800000 */
.L_x_32601:
[----:B------:R-:W-:Y:S01]  /*93a0*/  F2FP.BF16.F32.PACK_AB R4, RZ, R4 ;  /* 0x00000004ff04723e */ /* 0x000fe200000010ff */
[----:B------:R-:W-:-:S04]  /*93b0*/  IMAD.MOV.U32 R25, RZ, RZ, R26 ;  /* 0x000000ffff197224 */ /* 0x000fc800078e001a */
[----:B------:R0:W-:Y:S01]  /*93c0*/  STG.E.U16 desc[UR36][R8.64], R4 ;  /* 0x0000000408007986 */ /* 0x0001e2000c101524 */
[----:B------:R-:W-:Y:S05]  /*93d0*/  BRA `(.L_x_32591) ;  /* 0x0000000400ac7947 */ /* 0x000fea0003800000 */
.L_x_32598:
        /* <DEDUP_REMOVED lines=12> */
.L_x_32609:
        /* <DEDUP_REMOVED lines=12> */
.L_x_32612:
[----:B------:R-:W-:-:S04]  /*9560*/  SHF.R.U32.HI R0, RZ, 0x14, R4 ;  /* 0x00000014ff007819 */ /* 0x000fc80000011604 */
[----:B------:R-:W-:-:S04]  /*9570*/  LOP3.LUT R3, R0, 0x1, RZ, 0xc0, !PT ;  /* 0x0000000100037812 */ /* 0x000fc800078ec0ff */
[----:B------:R-:W-:-:S04]  /*9580*/  IADD3 R0, PT, PT, R4, 0x487ffff, R3 ;  /* 0x0487ffff04007810 */ /* 0x000fc80007ffe003 */
[----:B------:R-:W-:-:S04]  /*9590*/  SHF.R.U32.HI R0, RZ, 0x14, R0 ;  /* 0x00000014ff007819 */ /* 0x000fc80000011600 */
[----:B------:R-:W-:-:S07]  /*95a0*/  LOP3.LUT R3, R0, 0xff, RZ, 0xc0, !PT ;  /* 0x000000ff00037812 */ /* 0x000fce00078ec0ff */
.L_x_32613:
[----:B------:R-:W-:-:S04]  /*95b0*/  SHF.R.U32.HI R4, RZ, 0x18, R4 ;  /* 0x00000018ff047819 */ /* 0x000fc80000011604 */
[----:B------:R-:W-:-:S04]  /*95c0*/  LOP3.LUT R3, R3, 0x80, R4, 0xf8, !PT ;  /* 0x0000008003037812 */ /* 0x000fc800078ef804 */
[----:B------:R-:W-:-:S07]  /*95d0*/  PRMT R0, R3, 0x7610, R0 ;  /* 0x0000761003007816 */ /* 0x000fce0000000000 */
.L_x_32611:
[----:B------:R-:W-:Y:S05]  /*95e0*/  BSYNC.RECONVERGENT B0 ;  /* 0x0000000000007941 */ /* 0x000fea0003800200 */
.L_x_32610:
[----:B------:R0:W-:Y:S01]  /*95f0*/  STG.E.U8 desc[UR36][R8.64], R0 ;  /* 0x0000000008007986 */ /* 0x0001e2000c101124 */
[----:B------:R-:W-:Y:S01]  /*9600*/  IMAD.MOV.U32 R25, RZ, RZ, R26 ;  /* 0x000000ffff197224 */ /* 0x000fe200078e001a */
[----:B------:R-:W-:Y:S06]  /*9610*/  BRA `(.L_x_32591) ;  /* 0x00000004001c7947 */ /* 0x000fec0003800000 */
.L_x_32608:
        /* <DEDUP_REMOVED lines=12> */
.L_x_32616:
[----:B------:R-:W-:-:S04]  /*96e0*/  SHF.R.U32.HI R0, RZ, 0x15, R4 ;  /* 0x00000015ff007819 */ /* 0x000fc80000011604 */
[----:B------:R-:W-:-:S04]  /*96f0*/  LOP3.LUT R3, R0, 0x1, RZ, 0xc0, !PT ;  /* 0x0000000100037812 */ /* 0x000fc800078ec0ff */
[----:B------:R-:W-:-:S04]  /*9700*/  IADD3 R0, PT, PT, R4, 0x88fffff, R3 ;  /* 0x088fffff04007810 */ /* 0x000fc80007ffe003 */
[----:B------:R-:W-:-:S04]  /*9710*/  SHF.R.U32.HI R0, RZ, 0x15, R0 ;  /* 0x00000015ff007819 */ /* 0x000fc80000011600 */
[----:B------:R-:W-:-:S07]  /*9720*/  LOP3.LUT R3, R0, 0xff, RZ, 0xc0, !PT ;  /* 0x000000ff00037812 */ /* 0x000fce00078ec0ff */
.L_x_32617:
[----:B------:R-:W-:-:S04]  /*9730*/  SHF.R.U32.HI R4, RZ, 0x18, R4 ;  /* 0x00000018ff047819 */ /* 0x000fc80000011604 */
[----:B------:R-:W-:-:S04]  /*9740*/  LOP3.LUT R3, R3, 0x80, R4, 0xf8, !PT ;  /* 0x0000008003037812 */ /* 0x000fc800078ef804 */
[----:B------:R-:W-:-:S07]  /*9750*/  PRMT R0, R3, 0x7610, R0 ;  /* 0x0000761003007816 */ /* 0x000fce0000000000 */
.L_x_32615:
[----:B------:R-:W-:Y:S05]  /*9760*/  BSYNC.RECONVERGENT B0 ;  /* 0x0000000000007941 */ /* 0x000fea0003800200 */
.L_x_32614:
[----:B------:R0:W-:Y:S01]  /*9770*/  STG.E.U8 desc[UR36][R8.64], R0 ;  /* 0x0000000008007986 */ /* 0x0001e2000c101124 */
[----:B------:R-:W-:Y:S01]  /*9780*/  IMAD.MOV.U32 R25, RZ, RZ, R26 ;  /* 0x000000ffff197224 */ /* 0x000fe200078e001a */
[----:B------:R-:W-:Y:S06]  /*9790*/  BRA `(.L_x_32591) ;  /* 0x0000000000bc7947 */ /* 0x000fec0003800000 */
.L_x_32607:
[----:B------:R-:W-:-:S13]  /*97a0*/  ISETP.NE.AND P0, PT, R0, 0x1c, PT ;  /* 0x0000001c0000780c */ /* 0x000fda0003f05270 */
[----:B------:R-:W-:Y:S05]  /*97b0*/  @!P0 BRA `(.L_x_32618) ;  /* 0x0000000000a88947 */ /* 0x000fea0003800000 */
[----:B------:R-:W-:-:S13]  /*97c0*/  ISETP.NE.AND P0, PT, R0, 0x1d, PT ;  /* 0x0000001d0000780c */ /* 0x000fda0003f05270 */
[----:B------:R-:W-:Y:S05]  /*97d0*/  @!P0 BRA `(.L_x_32619) ;  /* 0x0000000000908947 */ /* 0x000fea0003800000 */
[----:B------:R-:W-:-:S13]  /*97e0*/  ISETP.NE.AND P0, PT, R0, 0x2c, PT ;  /* 0x0000002c0000780c */ /* 0x000fda0003f05270 */
[----:B------:R-:W-:Y:S05]  /*97f0*/  @!P0 BRA `(.L_x_32620) ;  /* 0x0000000000488947 */ /* 0x000fea0003800000 */
.L_x_32590:
        /* <DEDUP_REMOVED lines=16> */
.L_x_32621:
[----:B------:R-:W-:Y:S01]  /*9900*/  IMAD.MOV.U32 R25, RZ, RZ, R26 ;  /* 0x000000ffff197224 */ /* 0x000fe200078e001a */
[----:B------:R-:W-:Y:S06]  /*9910*/  BRA `(.L_x_32591) ;  /* 0x00000000005c7947 */ /* 0x000fec0003800000 */
.L_x_32620:
        /* <DEDUP_REMOVED lines=16> */
.L_x_32619:
[----:B------:R-:W0:Y:S01]  /*9a20*/  F2I.U64.TRUNC R4, R4 ;  /* 0x0000000400047311 */ /* 0x000e22000020d800 */
[----:B------:R-:W-:Y:S01]  /*9a30*/  IMAD.MOV.U32 R25, RZ, RZ, R26 ;  /* 0x000000ffff197224 */ /* 0x000fe200078e001a */
[----:B0-----:R0:W-:Y:S01]  /*9a40*/  STG.E.64 desc[UR36][R8.64], R4 ;  /* 0x0000000408007986 */ /* 0x0011e2000c101b24 */
[----:B------:R-:W-:Y:S05]  /*9a50*/  BRA `(.L_x_32591) ;  /* 0x00000000000c7947 */ /* 0x000fea0003800000 */
.L_x_32618:
[----:B------:R-:W0:Y:S01]  /*9a60*/  F2I.FTZ.U32.TRUNC.NTZ R3, R4 ;  /* 0x0000000400037305 */ /* 0x000e22000021f000 */
[----:B------:R-:W-:Y:S01]  /*9a70*/  IMAD.MOV.U32 R25, RZ, RZ, R26 ;  /* 0x000000ffff197224 */ /* 0x000fe200078e001a */
[----:B0-----:R0:W-:Y:S06]  /*9a80*/  STG.E desc[UR36][R8.64], R3 ;  /* 0x0000000308007986 */ /* 0x0011ec000c101924 */
.L_x_32591:
        /* <DEDUP_REMOVED lines=24> */
.L_x_32626:
[----:B------:R-:W0:Y:S02]  /*9c10*/  F2I.S64.TRUNC R18, R18 ;  /* 0x0000001200127311 */ /* 0x000e24000020d900 */
[----:B0-----:R-:W-:-:S05]  /*9c20*/  IMAD.MOV.U32 R3, RZ, RZ, R18 ;  /* 0x000000ffff037224 */ /* 0x001fca00078e0012 */
[----:B------:R0:W-:Y:S01]  /*9c30*/  STG.E.U8 desc[UR36][R8.64], R3 ;  /* 0x0000000308007986 */ /* 0x0001e2000c101124 */
[----:B------:R-:W-:Y:S05]  /*9c40*/  BRA `(.L_x_32628) ;  /* 0x0000000c00287947 */ /* 0x000fea0003800000 */
.L_x_32625:
        /* <DEDUP_REMOVED lines=9> */
.L_x_32630:
[----:B------:R-:W0:Y:S02]  /*9ce0*/  F2I.FTZ.TRUNC.NTZ R3, R18 ;  /* 0x0000001200037305 */ /* 0x000e24000021f100 */
[----:B0-----:R0:W-:Y:S01]  /*9cf0*/  STG.E desc[UR36][R8.64], R3 ;  /* 0x0000000308007986 */ /* 0x0011e2000c101924 */
[----:B------:R-:W-:Y:S05]  /*9d00*/  BRA `(.L_x_32628) ;  /* 0x0000000800f87947 */ /* 0x000fea0003800000 */
.L_x_32629:
[----:B------:R-:W0:Y:S02]  /*9d10*/  F2I.FTZ.TRUNC.NTZ R3, R18 ;  /* 0x0000001200037305 */ /* 0x000e24000021f100 */
[----:B0-----:R0:W-:Y:S01]  /*9d20*/  STG.E.U16 desc[UR36][R8.64], R3 ;  /* 0x0000000308007986 */ /* 0x0011e2000c101524 */
[----:B------:R-:W-:Y:S05]  /*9d30*/  BRA `(.L_x_32628) ;  /* 0x0000000800ec7947 */ /* 0x000fea0003800000 */
.L_x_32624:
        /* <DEDUP_REMOVED lines=8> */
.L_x_32632:
[----:B------:R-:W-:-:S05]  /*9dc0*/  F2FP.F16.F32.PACK_AB R18, RZ, R18 ;  /* 0x00000012ff12723e */ /* 0x000fca00000000ff */
[----:B------:R4:W-:Y:S01]  /*9dd0*/  STG.E.U16 desc[UR36][R8.64], R18 ;  /* 0x0000001208007986 */ /* 0x0009e2000c101524 */
[----:B------:R-:W-:Y:S05]  /*9de0*/  BRA `(.L_x_32628) ;  /* 0x0000000800c07947 */ /* 0x000fea0003800000 */
.L_x_32631:
        /* <DEDUP_REMOVED lines=9> */
.L_x_32634:
[----:B------:R-:W-:-:S04]  /*9e80*/  F2FP.F16.F32.PACK_AB R3, RZ, R18 ;  /* 0x00000012ff03723e */ /* 0x000fc800000000ff */
[----:B------:R-:W-:-:S05]  /*9e90*/  PRMT R3, R3, 0x5410, RZ ;  /* 0x0000541003037816 */ /* 0x000fca00000000ff */
[----:B------:R2:W-:Y:S01]  /*9ea0*/  STG.E desc[UR36][R8.64], R3 ;  /* 0x0000000308007986 */ /* 0x0005e2000c101924 */
[----:B------:R-:W-:Y:S05]  /*9eb0*/  BRA `(.L_x_32628) ;  /* 0x00000008008c7947 */ /* 0x000fea0003800000 */
.L_x_32633:
[----:B------:R-:W-:-:S06]  /*9ec0*/  FMUL.FTZ R4, R18, 1 ;  /* 0x3f80000012047820 */ /* 0x000fcc0000410000 */
[----:B------:R-:W0:Y:S02]  /*9ed0*/  F2F.F64.F32 R4, R4 ;  /* 0x0000000400047310 */ /* 0x000e240000201800 */
[----:B0-----:R0:W-:Y:S01]  /*9ee0*/  STG.E.64 desc[UR36][R8.64], R4 ;  /* 0x0000000408007986 */ /* 0x0011e2000c101b24 */
[----:B------:R-:W-:Y:S05]  /*9ef0*/  BRA `(.L_x_32628) ;  /* 0x00000008007c7947 */ /* 0x000fea0003800000 */
.L_x_32623:
        /* <DEDUP_REMOVED lines=13> */
.L_x_32638:
        /* <DEDUP_REMOVED lines=16> */
.L_x_32641:
[----:B------:R-:W-:-:S04]  /*a0d0*/  SHF.R.U32.HI R18, RZ, 0x18, R18 ;  /* 0x00000018ff127819 */ /* 0x000fc80000011612 */
[----:B------:R-:W-:-:S04]  /*a0e0*/  LOP3.LUT R3, R3, 0x80, R18, 0xf8, !PT ;  /* 0x0000008003037812 */ /* 0x000fc800078ef812 */
[----:B------:R-:W-:-:S07]  /*a0f0*/  PRMT R4, R3, 0x7610, R4 ;  /* 0x0000761003047816 */ /* 0x000fce0000000004 */
.L_x_32640:
[----:B------:R-:W-:Y:S05]  /*a100*/  BSYNC.RECONVERGENT B0 ;  /* 0x0000000000007941 */ /* 0x000fea0003800200 */
.L_x_32639:
[----:B------:R0:W-:Y:S01]  /*a110*/  STG.E.U8 desc[UR36][R8.64], R4 ;  /* 0x0000000408007986 */ /* 0x0001e2000c101124 */
[----:B------:R-:W-:Y:S05]  /*a120*/  BRA `(.L_x_32628) ;  /* 0x0000000400f07947 */ /* 0x000fea0003800000 */
.L_x_32637:
        /* <DEDUP_REMOVED lines=16> */
.L_x_32644:
[----:B------:R-:W-:-:S04]  /*a230*/  SHF.R.U32.HI R18, RZ, 0x18, R18 ;  /* 0x00000018ff127819 */ /* 0x000fc80000011612 */
[----:B------:R-:W-:-:S04]  /*a240*/  LOP3.LUT R3, R3, 0x80, R18, 0xf8, !PT ;  /* 0x0000008003037812 */ /* 0x000fc800078ef812 */
[----:B------:R-:W-:-:S07]  /*a250*/  PRMT R4, R3, 0x7610, R4 ;  /* 0x0000761003047816 */ /* 0x000fce0000000004 */
.L_x_32643:
[----:B------:R-:W-:Y:S05]  /*a260*/  BSYNC.RECONVERGENT B0 ;  /* 0x0000000000007941 */ /* 0x000fea0003800200 */
.L_x_32642:
[----:B------:R0:W-:Y:S01]  /*a270*/  STG.E.U8 desc[UR36][R8.64], R4 ;  /* 0x0000000408007986 */ /* 0x0001e2000c101124 */
[----:B------:R-:W-:Y:S05]  /*a280*/  BRA `(.L_x_32628) ;  /* 0x0000000400987947 */ /* 0x000fea0003800000 */
.L_x_32636:
        /* <DEDUP_REMOVED lines=21> */
.L_x_32646:
[----:B------:R-:W0:Y:S02]  /*a3e0*/  F2I.U64.TRUNC R18, R18 ;  /* 0x0000001200127311 */ /* 0x000e24000020d800 */
[----:B0-----:R0:W-:Y:S01]  /*a3f0*/  STG.E.64 desc[UR36][R8.64], R18 ;  /* 0x0000001208007986 */ /* 0x0011e2000c101b24 */
[----:B------:R-:W-:Y:S05]  /*a400*/  BRA `(.L_x_32628) ;  /* 0x0000000400387947 */ /* 0x000fea0003800000 */
.L_x_32645:
[----:B------:R-:W0:Y:S02]  /*a410*/  F2I.FTZ.U32.TRUNC.NTZ R3, R18 ;  /* 0x0000001200037305 */ /* 0x000e24000021f000 */
[----:B0-----:R0:W-:Y:S01]  /*a420*/  STG.E desc[UR36][R8.64], R3 ;  /* 0x0000000308007986 */ /* 0x0011e2000c101924 */
[----:B------:R-:W-:Y:S05]  /*a430*/  BRA `(.L_x_32628) ;  /* 0x00000004002c7947 */ /* 0x000fea0003800000 */
.L_x_32635:
        /* <DEDUP_REMOVED lines=10> */
.L_x_32648:
[----:B------:R-:W-:Y:S01]  /*a4e0*/  FMUL.FTZ R4, R18, 1 ;  /* 0x3f80000012047820 */ /* 0x000fe20000410000 */
[----:B------:R-:W-:-:S05]  /*a4f0*/  CS2R R6, SRZ ;  /* 0x0000000000067805 */ /* 0x000fca000001ff00 */
[----:B------:R-:W0:Y:S02]  /*a500*/  F2F.F64.F32 R4, R4 ;  /* 0x0000000400047310 */ /* 0x000e240000201800 */
[----:B0-----:R0:W-:Y:S01]  /*a510*/  STG.E.128 desc[UR36][R8.64], R4 ;  /* 0x0000000408007986 */ /* 0x0011e2000c101d24 */
[----:B------:R-:W-:Y:S05]  /*a520*/  BRA `(.L_x_32628) ;  /* 0x0000000000f07947 */ /* 0x000fea0003800000 */
.L_x_32647:
[----:B------:R-:W-:-:S13]  /*a530*/  ISETP.NE.AND P0, PT, R0, 0xf, PT ;  /* 0x0000000f0000780c */ /* 0x000fda0003f05270 */
[----:B------:R-:W-:Y:S05]  /*a540*/  @!P0 BRA `(.L_x_32649) ;  /* 0x0000000000e08947 */ /* 0x000fea0003800000 */
[----:B------:R-:W-:-:S13]  /*a550*/  ISETP.NE.AND P0, PT, R0, 0x17, PT ;  /* 0x000000170000780c */ /* 0x000fda0003f05270 */
[----:B------:R-:W-:Y:S05]  /*a560*/  @!P0 BRA `(.L_x_32650) ;  /* 0x00000000008c8947 */ /* 0x000fea0003800000 */
[----:B------:R-:W-:-:S13]  /*a570*/  ISETP.NE.AND P0, PT, R0, 0x18, PT ;  /* 0x000000180000780c */ /* 0x000fda0003f05270 */
[----:B------:R-:W-:Y:S05]  /*a580*/  @!P0 BRA `(.L_x_32651) ;  /* 0x0000000000448947 */ /* 0x000fea0003800000 */
.L_x_32627:
        /* <DEDUP_REMOVED lines=16> */
.L_x_32652:
[----:B------:R-:W-:Y:S05]  /*a690*/  BRA `(.L_x_32628) ;  /* 0x0000000000947947 */ /* 0x000fea0003800000 */
.L_x_32651:
        /* <DEDUP_REMOVED lines=12> */
.L_x_32654:
[----:B------:R-:W-:Y:S05]  /*a760*/  BSYNC.RECONVERGENT B0 ;  /* 0x0000000000007941 */ /* 0x000fea0003800200 */
.L_x_32653:
[----:B------:R-:W-:-:S05]  /*a770*/  LOP3.LUT R3, R0, 0x80, R5, 0xf8, !PT ;  /* 0x0000008000037812 */ /* 0x000fca00078ef805 */
[----:B------:R0:W-:Y:S01]  /*a780*/  STG.E.U8 desc[UR36][R8.64], R3 ;  /* 0x0000000308007986 */ /* 0x0001e2000c101124 */
[----:B------:R-:W-:Y:S05]  /*a790*/  BRA `(.L_x_32628) ;  /* 0x0000000000547947 */ /* 0x000fea0003800000 */
.L_x_32650:
        /* <DEDUP_REMOVED lines=11> */
.L_x_32656:
[----:B------:R-:W-:Y:S01]  /*a850*/  IMAD.MOV.U32 R0, RZ, RZ, 0x7f ;  /* 0x0000007fff007424 */ /* 0x000fe200078e00ff */
[----:B------:R-:W-:-:S04]  /*a860*/  ISETP.GT.U32.AND P0, PT, R4, 0x7f800000, PT ;  /* 0x7f8000000400780c */ /* 0x000fc80003f04070 */
[----:B------:R-:W-:-:S09]  /*a870*/  SEL R0, R0, 0x7c, P0 ;  /* 0x0000007c00007807 */ /* 0x000fd20000000000 */
.L_x_32657:
[----:B------:R-:W-:Y:S05]  /*a880*/  BSYNC.RECONVERGENT B0 ;  /* 0x0000000000007941 */ /* 0x000fea0003800200 */
.L_x_32655:
[----:B------:R-:W-:-:S04]  /*a890*/  SHF.R.U32.HI R3, RZ, 0x18, R18 ;  /* 0x00000018ff037819 */ /* 0x000fc80000011612 */
[----:B------:R-:W-:-:S05]  /*a8a0*/  LOP3.LUT R3, R0, 0x80, R3, 0xf8, !PT ;  /* 0x0000008000037812 */ /* 0x000fca00078ef803 */
[----:B------:R0:W-:Y:S01]  /*a8b0*/  STG.E.U8 desc[UR36][R8.64], R3 ;  /* 0x0000000308007986 */ /* 0x0001e2000c101124 */
[----:B------:R-:W-:Y:S05]  /*a8c0*/  BRA `(.L_x_32628) ;  /* 0x0000000000087947 */ /* 0x000fea0003800000 */
.L_x_32649:
[----:B------:R-:W-:-:S05]  /*a8d0*/  F2FP.BF16.F32.PACK_AB R18, RZ, R18 ;  /* 0x00000012ff12723e */ /* 0x000fca00000010ff */
[----:B------:R0:W-:Y:S02]  /*a8e0*/  STG.E.U16 desc[UR36][R8.64], R18 ;  /* 0x0000001208007986 */ /* 0x0001e4000c101524 */
.L_x_32628:
[----:B------:R-:W-:-:S07]  /*a8f0*/  VIADD R25, R25, 0x80 ;  /* 0x0000008019197836 */ /* 0x000fce0000000000 */
.L_x_32585:
[----:B------:R-:W-:-:S13]  /*a900*/  ISETP.GE.AND P0, PT, R25, R17, PT ;  /* 0x000000111900720c */ /* 0x000fda0003f06270 */
[----:B------:R-:W-:Y:S05]  /*a910*/  @P0 BREAK.RELIABLE B6 ;  /* 0x0000000000060942 */ /* 0x000fea0003800100 */
[----:B------:R-:W-:Y:S05]  /*a920*/  @P0 BRA `(.L_x_32622) ;  /* 0x0000000c00940947 */ /* 0x000fea0003800000 */
[----:B------:R-:W-:Y:S05]  /*a930*/  BSYNC.RELIABLE B6 ;  /* 0x0000000000067941 */ /* 0x000fea0003800100 */
.L_x_32584:
        /* <DEDUP_REMOVED lines=21> */
.L_x_32661:
[----:B------:R-:W0:Y:S02]  /*aa90*/  F2I.S64.TRUNC R22, R22 ;  /* 0x0000001600167311 */ /* 0x000e24000020d900 */
[----:B0-----:R-:W-:-:S05]  /*aaa0*/  IMAD.MOV.U32 R3, RZ, RZ, R22 ;  /* 0x000000ffff037224 */ /* 0x001fca00078e0016 */
[----:B------:R0:W-:Y:S01]  /*aab0*/  STG.E.U8 desc[UR36][R8.64], R3 ;  /* 0x0000000308007986 */ /* 0x0001e2000c101124 */
[----:B------:R-:W-:Y:S05]  /*aac0*/  BRA `(.L_x_32663) ;  /* 0x0000000c00287947 */ /* 0x000fea0003800000 */
.L_x_32660:
        /* <DEDUP_REMOVED lines=9> */
.L_x_32665:
[----:B------:R-:W0:Y:S02]  /*ab60*/  F2I.FTZ.TRUNC.NTZ R3, R22 ;  /* 0x0000001600037305 */ /* 0x000e24000021f100 */
[----:B0-----:R0:W-:Y:S01]  /*ab70*/  STG.E desc[UR36][R8.64], R3 ;  /* 0x0000000308007986 */ /* 0x0011e2000c101924 */
[----:B------:R-:W-:Y:S05]  /*ab80*/  BRA `(.L_x_32663) ;  /* 0x0000000800f87947 */ /* 0x000fea0003800000 */
.L_x_32664:
[----:B------:R-:W0:Y:S02]  /*ab90*/  F2I.FTZ.TRUNC.NTZ R3, R22 ;  /* 0x0000001600037305 */ /* 0x000e24000021f100 */
[----:B0-----:R0:W-:Y:S01]  /*aba0*/  STG.E.U16 desc[UR36][R8.64], R3 ;  /* 0x0000000308007986 */ /* 0x0011e2000c101524 */
[----:B------:R-:W-:Y:S05]  /*abb0*/  BRA `(.L_x_32663) ;  /* 0x0000000800ec7947 */ /* 0x000fea0003800000 */
.L_x_32659:
        /* <DEDUP_REMOVED lines=8> */
.L_x_32667:
[----:B------:R-:W-:-:S05]  /*ac40*/  F2FP.F16.F32.PACK_AB R22, RZ, R22 ;  /* 0x00000016ff16723e */ /* 0x000fca00000000ff */
[----:B------:R0:W-:Y:S01]  /*ac50*/  STG.E.U16 desc[UR36][R8.64], R22 ;  /* 0x0000001608007986 */ /* 0x0001e2000c101524 */
[----:B------:R-:W-:Y:S05]  /*ac60*/  BRA `(.L_x_32663) ;  /* 0x0000000800c07947 */ /* 0x000fea0003800000 */
.L_x_32666:
        /* <DEDUP_REMOVED lines=9> */
.L_x_32669:
[----:B------:R-:W-:-:S04]  /*ad00*/  F2FP.F16.F32.PACK_AB R3, RZ, R22 ;  /* 0x00000016ff03723e */ /* 0x000fc800000000ff */
[----:B------:R-:W-:-:S05]  /*ad10*/  PRMT R3, R3, 0x5410, RZ ;  /* 0x0000541003037816 */ /* 0x000fca00000000ff */
[----:B------:R3:W-:Y:S01]  /*ad20*/  STG.E desc[UR36][R8.64], R3 ;  /* 0x0000000308007986 */ /* 0x0007e2000c101924 */
[----:B------:R-:W-:Y:S05]  /*ad30*/  BRA `(.L_x_32663) ;  /* 0x00000008008c7947 */ /* 0x000fea0003800000 */
.L_x_32668:
[----:B------:R-:W-:-:S06]  /*ad40*/  FMUL.FTZ R4, R22, 1 ;  /* 0x3f80000016047820 */ /* 0x000fcc0000410000 */
[----:B------:R-:W0:Y:S02]  /*ad50*/  F2F.F64.F32 R4, R4 ;  /* 0x0000000400047310 */ /* 0x000e240000201800 */
[----:B0-----:R4:W-:Y:S01]  /*ad60*/  STG.E.64 desc[UR36][R8.64], R4 ;  /* 0x0000000408007986 */ /* 0x0019e2000c101b24 */
[----:B------:R-:W-:Y:S05]  /*ad70*/  BRA `(.L_x_32663) ;  /* 0x00000008007c7947 */ /* 0x000fea0003800000 */
.L_x_32658:
        /* <DEDUP_REMOVED lines=13> */
.L_x_32673:
        /* <DEDUP_REMOVED lines=16> */
.L_x_32676:
[----:B------:R-:W-:-:S04]  /*af50*/  SHF.R.U32.HI R22, RZ, 0x18, R22 ;  /* 0x00000018ff167819 */ /* 0x000fc80000011616 */
[----:B------:R-:W-:-:S04]  /*af60*/  LOP3.LUT R3, R3, 0x80, R22, 0xf8, !PT ;  /* 0x0000008003037812 */ /* 0x000fc800078ef816 */
[----:B------:R-:W-:-:S07]  /*af70*/  PRMT R4, R3, 0x7610, R4 ;  /* 0x0000761003047816 */ /* 0x000fce0000000004 */
.L_x_32675:
[----:B------:R-:W-:Y:S05]  /*af80*/  BSYNC.RECONVERGENT B0 ;  /* 0x0000000000007941 */ /* 0x000fea0003800200 */
.L_x_32674:
[----:B------:R0:W-:Y:S01]  /*af90*/  STG.E.U8 desc[UR36][R8.64], R4 ;  /* 0x0000000408007986 */ /* 0x0001e2000c101124 */
[----:B------:R-:W-:Y:S05]  /*afa0*/  BRA `(.L_x_32663) ;  /* 0x0000000400f07947 */ /* 0x000fea0003800000 */
.L_x_32672:
        /* <DEDUP_REMOVED lines=16> */
.L_x_32679:
[----:B------:R-:W-:-:S04]  /*b0b0*/  SHF.R.U32.HI R22, RZ, 0x18, R22 ;  /* 0x00000018ff167819 */ /* 0x000fc80000011616 */
[----:B------:R-:W-:-:S04]  /*b0c0*/  LOP3.LUT R3, R3, 0x80, R22, 0xf8, !PT ;  /* 0x0000008003037812 */ /* 0x000fc800078ef816 */
[----:B------:R-:W-:-:S07]  /*b0d0*/  PRMT R4, R3, 0x7610, R4 ;  /* 0x0000761003047816 */ /* 0x000fce0000000004 */
.L_x_32678:
[----:B------:R-:W-:Y:S05]  /*b0e0*/  BSYNC.RECONVERGENT B0 ;  /* 0x0000000000007941 */ /* 0x000fea0003800200 */
.L_x_32677:
[----:B------:R0:W-:Y:S01]  /*b0f0*/  STG.E.U8 desc[UR36][R8.64], R4 ;  /* 0x0000000408007986 */ /* 0x0001e2000c101124 */
[----:B------:R-:W-:Y:S05]  /*b100*/  BRA `(.L_x_32663) ;  /* 0x0000000400987947 */ /* 0x000fea0003800000 */
.L_x_32671:
        /* <DEDUP_REMOVED lines=21> */
.L_x_32681:
[----:B------:R-:W0:Y:S02]  /*b260*/  F2I.U64.TRUNC R22, R22 ;  /* 0x0000001600167311 */ /* 0x000e24000020d800 */
[----:B0-----:R0:W-:Y:S01]  /*b270*/  STG.E.64 desc[UR36][R8.64], R22 ;  /* 0x0000001608007986 */ /* 0x0011e2000c101b24 */
[----:B------:R-:W-:Y:S05]  /*b280*/  BRA `(.L_x_32663) ;  /* 0x0000000400387947 */ /* 0x000fea0003800000 */
.L_x_32680:
[----:B------:R-:W0:Y:S02]  /*b290*/  F2I.FTZ.U32.TRUNC.NTZ R3, R22 ;  /* 0x0000001600037305 */ /* 0x000e24000021f000 */
[----:B0-----:R0:W-:Y:S01]  /*b2a0*/  STG.E desc[UR36][R8.64], R3 ;  /* 0x0000000308007986 */ /* 0x0011e2000c101924 */
[----:B------:R-:W-:Y:S05]  /*b2b0*/  BRA `(.L_x_32663) ;  /* 0x00000004002c7947 */ /* 0x000fea0003800000 */
.L_x_32670:
        /* <DEDUP_REMOVED lines=10> */
.L_x_32683:
[----:B------:R-:W-:Y:S01]  /*b360*/  FMUL.FTZ R4, R22, 1 ;  /* 0x3f80000016047820 */ /* 0x000fe20000410000 */
[----:B------:R-:W-:-:S05]  /*b370*/  CS2R R6, SRZ ;  /* 0x0000000000067805 */ /* 0x000fca000001ff00 */
[----:B------:R-:W0:Y:S02]  /*b380*/  F2F.F64.F32 R4, R4 ;  /* 0x0000000400047310 */ /* 0x000e240000201800 */
[----:B0-----:R0:W-:Y:S01]  /*b390*/  STG.E.128 desc[UR36][R8.64], R4 ;  /* 0x0000000408007986 */ /* 0x0011e2000c101d24 */
[----:B------:R-:W-:Y:S05]  /*b3a0*/  BRA `(.L_x_32663) ;  /* 0x0000000000f07947 */ /* 0x000fea0003800000 */
.L_x_32682:
[----:B------:R-:W-:-:S13]  /*b3b0*/  ISETP.NE.AND P0, PT, R0, 0xf, PT ;  /* 0x0000000f0000780c */ /* 0x000fda0003f05270 */
[----:B------:R-:W-:Y:S05]  /*b3c0*/  @!P0 BRA `(.L_x_32684) ;  /* 0x0000000000e08947 */ /* 0x000fea0003800000 */
[----:B------:R-:W-:-:S13]  /*b3d0*/  ISETP.NE.AND P0, PT, R0, 0x17, PT ;  /* 0x000000170000780c */ /* 0x000fda0003f05270 */
[----:B------:R-:W-:Y:S05]  /*b3e0*/  @!P0 BRA `(.L_x_32685) ;  /* 0x00000000008c8947 */ /* 0x000fea0003800000 */
[----:B------:R-:W-:-:S13]  /*b3f0*/  ISETP.NE.AND P0, PT, R0, 0x18, PT ;  /* 0x000000180000780c */ /* 0x000fda0003f05270 */
[----:B------:R-:W-:Y:S05]  /*b400*/  @!P0 BRA `(.L_x_32686) ;  /* 0x0000000000448947 */ /* 0x000fea0003800000 */
.L_x_32662:
        /* <DEDUP_REMOVED lines=16> */
.L_x_32687:
[----:B------:R-:W-:Y:S05]  /*b510*/  BRA `(.L_x_32663) ;  /* 0x0000000000947947 */ /* 0x000fea0003800000 */
.L_x_32686:
        /* <DEDUP_REMOVED lines=12> */
.L_x_32689:
[----:B------:R-:W-:Y:S05]  /*b5e0*/  BSYNC.RECONVERGENT B0 ;  /* 0x0000000000007941 */ /* 0x000fea0003800200 */
.L_x_32688:
[----:B------:R-:W-:-:S05]  /*b5f0*/  LOP3.LUT R3, R0, 0x80, R5, 0xf8, !PT ;  /* 0x0000008000037812 */ /* 0x000fca00078ef805 */
[----:B------:R0:W-:Y:S01]  /*b600*/  STG.E.U8 desc[UR36][R8.64], R3 ;  /* 0x0000000308007986 */ /* 0x0001e2000c101124 */
[----:B------:R-:W-:Y:S05]  /*b610*/  BRA `(.L_x_32663) ;  /* 0x0000000000547947 */ /* 0x000fea0003800000 */
.L_x_32685:
        /* <DEDUP_REMOVED lines=11> */
.L_x_32691:
[----:B------:R-:W-:Y:S01]  /*b6d0*/  IMAD.MOV.U32 R0, RZ, RZ, 0x7f ;  /* 0x0000007fff007424 */ /* 0x000fe200078e00ff */
[----:B------:R-:W-:-:S04]  /*b6e0*/  ISETP.GT.U32.AND P0, PT, R4, 0x7f800000, PT ;  /* 0x7f8000000400780c */ /* 0x000fc80003f04070 */
[----:B------:R-:W-:-:S09]  /*b6f0*/  SEL R0, R0, 0x7c, P0 ;  /* 0x0000007c00007807 */ /* 0x000fd20000000000 */
.L_x_32692:
[----:B------:R-:W-:Y:S05]  /*b700*/  BSYNC.RECONVERGENT B0 ;  /* 0x0000000000007941 */ /* 0x000fea0003800200 */
.L_x_32690:
[----:B------:R-:W-:-:S04]  /*b710*/  SHF.R.U32.HI R3, RZ, 0x18, R22 ;  /* 0x00000018ff037819 */ /* 0x000fc80000011616 */
[----:B------:R-:W-:-:S05]  /*b720*/  LOP3.LUT R3, R0, 0x80, R3, 0xf8, !PT ;  /* 0x0000008000037812 */ /* 0x000fca00078ef803 */
[----:B------:R0:W-:Y:S01]  /*b730*/  STG.E.U8 desc[UR36][R8.64], R3 ;  /* 0x0000000308007986 */ /* 0x0001e2000c101124 */
[----:B------:R-:W-:Y:S05]  /*b740*/  BRA `(.L_x_32663) ;  /* 0x0000000000087947 */ /* 0x000fea0003800000 */
.L_x_32684:
[----:B------:R-:W-:-:S05]  /*b750*/  F2FP.BF16.F32.PACK_AB R22, RZ, R22 ;  /* 0x00000016ff16723e */ /* 0x000fca00000010ff */
[----:B------:R0:W-:Y:S02]  /*b760*/  STG.E.U16 desc[UR36][R8.64], R22 ;  /* 0x0000001608007986 */ /* 0x0001e4000c101524 */
.L_x_32663:
[----:B------:R-:W-:-:S07]  /*b770*/  VIADD R25, R25, 0x80 ;  /* 0x0000008019197836 */ /* 0x000fce0000000000 */
.L_x_32622:
[----:B------:R-:W-:Y:S05]  /*b780*/  BSYNC.RECONVERGENT B7 ;  /* 0x0000000000077941 */ /* 0x000fea0003800200 */
.L_x_32583:
        /* <DEDUP_REMOVED lines=22> */
.L_x_32696:
[----:B------:R-:W0:Y:S02]  /*b8f0*/  F2I.S64.TRUNC R24, R24 ;  /* 0x0000001800187311 */ /* 0x000e24000020d900 */
[----:B0-----:R-:W-:-:S05]  /*b900*/  IMAD.MOV.U32 R5, RZ, RZ, R24 ;  /* 0x000000ffff057224 */ /* 0x001fca00078e0018 */
[----:B------:R-:W-:Y:S01]  /*b910*/  STG.E.U8 desc[UR36][R2.64], R5 ;  /* 0x0000000502007986 */ /* 0x000fe2000c101124 */
[----:B------:R-:W-:Y:S05]  /*b920*/  EXIT ;  /* 0x000000000000794d */ /* 0x000fea0003800000 */
.L_x_32695:
        /* <DEDUP_REMOVED lines=9> */
.L_x_32699:
[----:B------:R-:W0:Y:S02]  /*b9c0*/  F2I.FTZ.TRUNC.NTZ R5, R24 ;  /* 0x0000001800057305 */ /* 0x000e24000021f100 */
[----:B0-----:R-:W-:Y:S01]  /*b9d0*/  STG.E desc[UR36][R2.64], R5 ;  /* 0x0000000502007986 */ /* 0x001fe2000c101924 */
[----:B------:R-:W-:Y:S05]  /*b9e0*/  EXIT ;  /* 0x000000000000794d */ /* 0x000fea0003800000 */
.L_x_32698:
[----:B------:R-:W0:Y:S02]  /*b9f0*/  F2I.FTZ.TRUNC.NTZ R5, R24 ;  /* 0x0000001800057305 */ /* 0x000e24000021f100 */
[----:B0-----:R-:W-:Y:S01]  /*ba00*/  STG.E.U16 desc[UR36][R2.64], R5 ;  /* 0x0000000502007986 */ /* 0x001fe2000c101524 */
[----:B------:R-:W-:Y:S05]  /*ba10*/  EXIT ;  /* 0x000000000000794d */ /* 0x000fea0003800000 */
.L_x_32694:
        /* <DEDUP_REMOVED lines=8> */
.L_x_32701:
[----:B------:R-:W-:-:S05]  /*baa0*/  F2FP.F16.F32.PACK_AB R24, RZ, R24 ;  /* 0x00000018ff18723e */ /* 0x000fca00000000ff */
[----:B------:R-:W-:Y:S01]  /*bab0*/  STG.E.U16 desc[UR36][R2.64], R24 ;  /* 0x0000001802007986 */ /* 0x000fe2000c101524 */
[----:B------:R-:W-:Y:S05]  /*bac0*/  EXIT ;  /* 0x000000000000794d */ /* 0x000fea0003800000 */
.L_x_32700:
        /* <DEDUP_REMOVED lines=9> */
.L_x_32703:
[----:B------:R-:W-:-:S04]  /*bb60*/  F2FP.F16.F32.PACK_AB R5, RZ, R24 ;  /* 0x00000018ff05723e */ /* 0x000fc800000000ff */
[----:B------:R-:W-:-:S05]  /*bb70*/  PRMT R5, R5, 0x5410, RZ ;  /* 0x0000541005057816 */ /* 0x000fca00000000ff */
[----:B------:R-:W-:Y:S01]  /*bb80*/  STG.E desc[UR36][R2.64], R5 ;  /* 0x0000000502007986 */ /* 0x000fe2000c101924 */
[----:B------:R-:W-:Y:S05]  /*bb90*/  EXIT ;  /* 0x000000000000794d */ /* 0x000fea0003800000 */
.L_x_32702:
[----:B------:R-:W-:-:S06]  /*bba0*/  FMUL.FTZ R4, R24, 1 ;  /* 0x3f80000018047820 */ /* 0x000fcc0000410000 */
[----:B------:R-:W0:Y:S02]  /*bbb0*/  F2F.F64.F32 R4, R4 ;  /* 0x0000000400047310 */ /* 0x000e240000201800 */
[----:B0-----:R-:W-:Y:S01]  /*bbc0*/  STG.E.64 desc[UR36][R2.64], R4 ;  /* 0x0000000402007986 */ /* 0x001fe2000c101b24 */
[----:B------:R-:W-:Y:S05]  /*bbd0*/  EXIT ;  /* 0x000000000000794d */ /* 0x000fea0003800000 */
.L_x_32693:
        /* <DEDUP_REMOVED lines=13> */
.L_x_32707:
        /* <DEDUP_REMOVED lines=16> */
.L_x_32710:
[----:B------:R-:W-:-:S04]  /*bdb0*/  SHF.R.U32.HI R24, RZ, 0x18, R24 ;  /* 0x00000018ff187819 */ /* 0x000fc80000011618 */
[----:B------:R-:W-:-:S04]  /*bdc0*/  LOP3.LUT R5, R5, 0x80, R24, 0xf8, !PT ;  /* 0x0000008005057812 */ /* 0x000fc800078ef818 */
[----:B------:R-:W-:-:S07]  /*bdd0*/  PRMT R0, R5, 0x7610, R0 ;  /* 0x0000761005007816 */ /* 0x000fce0000000000 */
.L_x_32709:
[----:B------:R-:W-:Y:S05]  /*bde0*/  BSYNC.RECONVERGENT B0 ;  /* 0x0000000000007941 */ /* 0x000fea0003800200 */
.L_x_32708:
[----:B------:R-:W-:Y:S01]  /*bdf0*/  STG.E.U8 desc[UR36][R2.64], R0 ;  /* 0x0000000002007986 */ /* 0x000fe2000c101124 */
[----:B------:R-:W-:Y:S05]  /*be00*/  EXIT ;  /* 0x000000000000794d */ /* 0x000fea0003800000 */
.L_x_32706:
        /* <DEDUP_REMOVED lines=16> */
.L_x_32713:
[----:B------:R-:W-:-:S04]  /*bf10*/  SHF.R.U32.HI R24, RZ, 0x18, R24 ;  /* 0x00000018ff187819 */ /* 0x000fc80000011618 */
[----:B------:R-:W-:-:S04]  /*bf20*/  LOP3.LUT R5, R5, 0x80, R24, 0xf8, !PT ;  /* 0x0000008005057812 */ /* 0x000fc800078ef818 */
[----:B------:R-:W-:-:S07]  /*bf30*/  PRMT R0, R5, 0x7610, R0 ;  /* 0x0000761005007816 */ /* 0x000fce0000000000 */
.L_x_32712:
[----:B------:R-:W-:Y:S05]  /*bf40*/  BSYNC.RECONVERGENT B0 ;  /* 0x0000000000007941 */ /* 0x000fea0003800200 */
.L_x_32711:
[----:B------:R-:W-:Y:S01]  /*bf50*/  STG.E.U8 desc[UR36][R2.64], R0 ;  /* 0x0000000002007986 */ /* 0x000fe2000c101124 */
[----:B------:R-:W-:Y:S05]  /*bf60*/  EXIT ;  /* 0x000000000000794d */ /* 0x000fea0003800000 */
.L_x_32705:
        /* <DEDUP_REMOVED lines=21> */
.L_x_32715:
[----:B------:R-:W0:Y:S02]  /*c0c0*/  F2I.U64.TRUNC R24, R24 ;  /* 0x0000001800187311 */ /* 0x000e24000020d800 */
[----:B0-----:R-:W-:Y:S01]  /*c0d0*/  STG.E.64 desc[UR36][R2.64], R24 ;  /* 0x0000001802007986 */ /* 0x001fe2000c101b24 */
[----:B------:R-:W-:Y:S05]  /*c0e0*/  EXIT ;  /* 0x000000000000794d */ /* 0x000fea0003800000 */
.L_x_32714:
[----:B------:R-:W0:Y:S02]  /*c0f0*/  F2I.FTZ.U32.TRUNC.NTZ R5, R24 ;  /* 0x0000001800057305 */ /* 0x000e24000021f000 */
[----:B0-----:R-:W-:Y:S01]  /*c100*/  STG.E desc[UR36][R2.64], R5 ;  /* 0x0000000502007986 */ /* 0x001fe2000c101924 */
[----:B------:R-:W-:Y:S05]  /*c110*/  EXIT ;  /* 0x000000000000794d */ /* 0x000fea0003800000 */
.L_x_32704:
        /* <DEDUP_REMOVED lines=10> */
.L_x_32717:
[----:B------:R-:W-:Y:S01]  /*c1c0*/  FMUL.FTZ R4, R24, 1 ;  /* 0x3f80000018047820 */ /* 0x000fe20000410000 */
[----:B------:R-:W-:-:S05]  /*c1d0*/  CS2R R6, SRZ ;  /* 0x0000000000067805 */ /* 0x000fca000001ff00 */
[----:B------:R-:W0:Y:S02]  /*c1e0*/  F2F.F64.F32 R4, R4 ;  /* 0x0000000400047310 */ /* 0x000e240000201800 */
[----:B0-----:R-:W-:Y:S01]  /*c1f0*/  STG.E.128 desc[UR36][R2.64], R4 ;  /* 0x0000000402007986 */ /* 0x001fe2000c101d24 */
[----:B------:R-:W-:Y:S05]  /*c200*/  EXIT ;  /* 0x000000000000794d */ /* 0x000fea0003800000 */
.L_x_32716:
[----:B------:R-:W-:-:S13]  /*c210*/  ISETP.NE.AND P0, PT, R0, 0xf, PT ;  /* 0x0000000f0000780c */ /* 0x000fda0003f05270 */
[----:B------:R-:W-:Y:S05]  /*c220*/  @!P0 BRA `(.L_x_32718) ;  /* 0x0000000000e08947 */ /* 0x000fea0003800000 */
[----:B------:R-:W-:-:S13]  /*c230*/  ISETP.NE.AND P0, PT, R0, 0x17, PT ;  /* 0x000000170000780c */ /* 0x000fda0003f05270 */
[----:B------:R-:W-:Y:S05]  /*c240*/  @!P0 BRA `(.L_x_32719) ;  /* 0x00000000008c8947 */ /* 0x000fea0003800000 */
[----:B------:R-:W-:-:S13]  /*c250*/  ISETP.NE.AND P0, PT, R0, 0x18, PT ;  /* 0x000000180000780c */ /* 0x000fda0003f05270 */
[----:B------:R-:W-:Y:S05]  /*c260*/  @!P0 BRA `(.L_x_32720) ;  /* 0x0000000000448947 */ /* 0x000fea0003800000 */
.L_x_32697:
        /* <DEDUP_REMOVED lines=16> */
.L_x_32721:
[----:B------:R-:W-:Y:S05]  /*c370*/  EXIT ;  /* 0x000000000000794d */ /* 0x000fea0003800000 */
.L_x_32720:
        /* <DEDUP_REMOVED lines=12> */
.L_x_32723:
[----:B------:R-:W-:Y:S05]  /*c440*/  BSYNC.RECONVERGENT B0 ;  /* 0x0000000000007941 */ /* 0x000fea0003800200 */
.L_x_32722:
[----:B------:R-:W-:-:S05]  /*c450*/  LOP3.LUT R5, R0, 0x80, R7, 0xf8, !PT ;  /* 0x0000008000057812 */ /* 0x000fca00078ef807 */
[----:B------:R-:W-:Y:S01]  /*c460*/  STG.E.U8 desc[UR36][R2.64], R5 ;  /* 0x0000000502007986 */ /* 0x000fe2000c101124 */
[----:B------:R-:W-:Y:S05]  /*c470*/  EXIT ;  /* 0x000000000000794d */ /* 0x000fea0003800000 */
.L_x_32719:
        /* <DEDUP_REMOVED lines=11> */
.L_x_32725:
[----:B------:R-:W-:Y:S01]  /*c530*/  IMAD.MOV.U32 R0, RZ, RZ, 0x7f ;  /* 0x0000007fff007424 */ /* 0x000fe200078e00ff */
[----:B------:R-:W-:-:S04]  /*c540*/  ISETP.GT.U32.AND P0, PT, R4, 0x7f800000, PT ;  /* 0x7f8000000400780c */ /* 0x000fc80003f04070 */
[----:B------:R-:W-:-:S09]  /*c550*/  SEL R0, R0, 0x7c, P0 ;  /* 0x0000007c00007807 */ /* 0x000fd20000000000 */
.L_x_32726:
[----:B------:R-:W-:Y:S05]  /*c560*/  BSYNC.RECONVERGENT B0 ;  /* 0x0000000000007941 */ /* 0x000fea0003800200 */
.L_x_32724:
[----:B------:R-:W-:-:S04]  /*c570*/  SHF.R.U32.HI R5, RZ, 0x18, R24 ;  /* 0x00000018ff057819 */ /* 0x000fc80000011618 */
[----:B------:R-:W-:-:S05]  /*c580*/  LOP3.LUT R5, R0, 0x80, R5, 0xf8, !PT ;  /* 0x0000008000057812 */ /* 0x000fca00078ef805 */
[----:B------:R-:W-:Y:S01]  /*c590*/  STG.E.U8 desc[UR36][R2.64], R5 ;  /* 0x0000000502007986 */ /* 0x000fe2000c101124 */
[----:B------:R-:W-:Y:S05]  /*c5a0*/  EXIT ;  /* 0x000000000000794d */ /* 0x000fea0003800000 */
.L_x_32718:
[----:B------:R-:W-:-:S05]  /*c5b0*/  F2FP.BF16.F32.PACK_AB R24, RZ, R24 ;  /* 0x00000018ff18723e */ /* 0x000fca00000010ff */
[----:B------:R-:W-:Y:S01]  /*c5c0*/  STG.E.U16 desc[UR36][R2.64], R24 ;  /* 0x0000001802007986 */ /* 0x000fe2000c101524 */
[----:B------:R-:W-:Y:S05]  /*c5d0*/  EXIT ;  /* 0x000000000000794d */ /* 0x000fea0003800000 */
.L_x_32727:
        /* <DEDUP_REMOVED lines=10> */
.L_x_50201:


//--------------------- .text._ZN2at6native18elementwise_kernelILi128ELi2EZNS0_22gpu_kernel_impl_nocastINS0_13BinaryFunctorIfffZZZNS0_21remainder_kernel_cudaERNS_18TensorIteratorBaseEENKUlvE0_clEvENKUlvE0_clEvEUlffE_EEEEvS5_RKT_EUliE_EEviT1_ --------------------------
	.section	.text._ZN2at6native18elementwise_kernelILi128ELi2EZNS0_22gpu_kernel_impl_nocastINS0_13BinaryFunctorIfffZZZNS0_21remainder_kernel_cudaERNS_18TensorIteratorBaseEENKUlvE0_clEvENKUlvE0_clEvEUlffE_EEEEvS5_RKT_EUliE_EEviT1_,"ax",@progbits
	.align	128
        .global         _ZN2at6native18elementwise_kernelILi128ELi2EZNS0_22gpu_kernel_impl_nocastINS0_13BinaryFunctorIfffZZZNS0_21remainder_kernel_cudaERNS_18TensorIteratorBaseEENKUlvE0_clEvENKUlvE0_clEvEUlffE_EEEEvS5_RKT_EUliE_EEviT1_
        .type           _ZN2at6native18elementwise_kernelILi128ELi2EZNS0_22gpu_kernel_impl_nocastINS0_13BinaryFunctorIfffZZZNS0_21remainder_kernel_cudaERNS_18TensorIteratorBaseEENKUlvE0_clEvENKUlvE0_clEvEUlffE_EEEEvS5_RKT_EUliE_EEviT1_,@function
        .size           _ZN2at6native18elementwise_kernelILi128ELi2EZNS0_22gpu_kernel_impl_nocastINS0_13BinaryFunctorIfffZZZNS0_21remainder_kernel_cudaERNS_18TensorIteratorBaseEENKUlvE0_clEvENKUlvE0_clEvEUlffE_EEEEvS5_RKT_EUliE_EEviT1_,(.L_x_50202 - _ZN2at6native18elementwise_kernelILi128ELi2EZNS0_22gpu_kernel_impl_nocastINS0_13BinaryFunctorIfffZZZNS0_21remainder_kernel_cudaERNS_18TensorIteratorBaseEENKUlvE0_clEvENKUlvE0_clEvEUlffE_EEEEvS5_RKT_EUliE_EEviT1_)
        .other          _ZN2at6native18elementwise_kernelILi128ELi2EZNS0_22gpu_kernel_impl_nocastINS0_13BinaryFunctorIfffZZZNS0_21remainder_kernel_cudaERNS_18TensorIteratorBaseEENKUlvE0_clEvENKUlvE0_clEvEUlffE_EEEEvS5_RKT_EUliE_EEviT1_,@"STO_CUDA_ENTRY STV_DEFAULT"
_ZN2at6native18elementwise_kernelILi128ELi2EZNS0_22gpu_kernel_impl_nocastINS0_13BinaryFunctorIfffZZZNS0_21remainder_kernel_cudaERNS_18TensorIteratorBaseEENKUlvE0_clEvENKUlvE0_clEvEUlffE_EEEEvS5_RKT_EUliE_EEviT1_:
.text._ZN2at6native18elementwise_kernelILi128ELi2EZNS0_22gpu_kernel_impl_nocastINS0_13BinaryFunctorIfffZZZNS0_21remainder_kernel_cudaERNS_18TensorIteratorBaseEENKUlvE0_clEvENKUlvE0_clEvEUlffE_EEEEvS5_RKT_EUliE_EEviT1_:
        /* <DEDUP_REMOVED lines=42> */
.L_x_32734:
[----:B------:R-:W-:Y:S01]  /*02a0*/  FSETP.GEU.FTZ.AND P0, PT, R7, -R2, PT ;  /* 0x800000020700720b */ /* 0x000fe20003f1e000 */
[----:B------:R-:W-:-:S12]  /*02b0*/  FADD.FTZ R4, R4, -1 ;  /* 0xbf80000004047421 */ /* 0x000fd80000010000 */
[----:B------:R-:W-:-:S07]  /*02c0*/  @!P0 FADD.FTZ R4, R4, -1 ;  /* 0xbf80000004048421 */ /* 0x000fce0000010000 */
.L_x_32733:
[----:B------:R-:W-:Y:S01]  /*02d0*/  FFMA.FTZ R9, -R2, R4, R9 ;  /* 0x0000000402097223 */ /* 0x000fe20000010109 */
[----:B------:R-:W-:Y:S06]  /*02e0*/  BRA `(.L_x_32731) ;  /* 0x0000000000707947 */ /* 0x000fec0003800000 */
.L_x_32732:
[----:B------:R-:W-:Y:S02]  /*02f0*/  LOP3.LUT R4, R2, 0xff800000, RZ, 0xc0, !PT ;  /* 0xff80000002047812 */ /* 0x000fe400078ec0ff */
        /* <DEDUP_REMOVED lines=12> */
.L_x_32736:
        /* <DEDUP_REMOVED lines=13> */
.L_x_32735:
[----:B------:R-:W-:-:S04]  /*0490*/  FMUL.FTZ R9, R6, 1.1920928955078125e-07 ;  /* 0x3400000006097820 */ /* 0x000fc80000410000 */
[----:B------:R-:W-:-:S07]  /*04a0*/  FMUL.FTZ R9, R10, R9 ;  /* 0x000000090a097220 */ /* 0x000fce0000410000 */
.L_x_32731:
[C---:B------:R-:W-:Y:S01]  /*04b0*/  FSETP.NAN.FTZ.AND P0, PT, |R9|.reuse, |R9|, PT ;  /* 0x400000090900720b */ /* 0x040fe20003f18200 */
[----:B------:R-:W1:Y:S01]  /*04c0*/  LDC.64 R6, c[0x0][0x5e8] ;  /* 0x00017a00ff067b82 */ /* 0x000e620000000a00 */
[----:B------:R-:W-:Y:S02]  /*04d0*/  LOP3.LUT R0, R9, 0x80000000, R0, 0xb8, !PT ;  /* 0x8000000009007812 */ /* 0x000fe400078eb800 */
        /* <DEDUP_REMOVED lines=9> */
[----:B-1----:R1:W-:Y:S02]  /*0570*/  STG.E desc[UR6][R6.64], R0 ;  /* 0x0000000006007986 */ /* 0x0023e4000c101906 */
.L_x_32730:
[----:B------:R-:W-:Y:S05]  /*0580*/  BSYNC.RECONVERGENT B0 ;  /* 0x0000000000007941 */ /* 0x000fea0003800200 */
.L_x_32729:
[----:B------:R-:W-:-:S13]  /*0590*/  ISETP.GE.AND P0, PT, R3, UR4, PT ;  /* 0x0000000403007c0c */ /* 0x000fda000bf06270 */
[----:B------:R-:W-:Y:S05]  /*05a0*/  @P0 EXIT ;  /* 0x000000000000094d */ /* 0x000fea0003800000 */
[----:B------:R-:W1:Y:S08]  /*05b0*/  LDC.64 R4, c[0x0][0x5f0] ;  /* 0x00017c00ff047b82 */ /* 0x000e700000000a00 */
[----:B0-----:R-:W0:Y:S01]  /*05c0*/  LDC.64 R2, c[0x0][0x5f8] ;  /* 0x00017e00ff027b82 */ /* 0x001e220000000a00 */
[----:B-1----:R-:W2:Y:S04]  /*05d0*/  LDG.E R0, desc[UR6][R4.64] ;  /* 0x0000000604007981 */ /* 0x002ea8000c1e1900 */
[----:B0-----:R-:W3:Y:S01]  /*05e0*/  LDG.E R3, desc[UR6][R2.64] ;  /* 0x0000000602037981 */ /* 0x001ee2000c1e1900 */
        /* <DEDUP_REMOVED lines=25> */
.L_x_32740:
[----:B------:R-:W-:Y:S01]  /*0780*/  FSETP.GEU.FTZ.AND P0, PT, R6, -R2, PT ;  /* 0x800000020600720b */ /* 0x000fe20003f1e000 */
[----:B------:R-:W-:-:S12]  /*0790*/  FADD.FTZ R4, R4, -1 ;  /* 0xbf80000004047421 */ /* 0x000fd80000010000 */
[----:B------:R-:W-:-:S07]  /*07a0*/  @!P0 FADD.FTZ R4, R4, -1 ;  /* 0xbf80000004048421 */ /* 0x000fce0000010000 */
.L_x_32739:
[----:B------:R-:W-:Y:S01]  /*07b0*/  FFMA.FTZ R7, -R2, R4, R7 ;  /* 0x0000000402077223 */ /* 0x000fe20000010107 */
[----:B------:R-:W-:Y:S06]  /*07c0*/  BRA `(.L_x_32737) ;  /* 0x0000000000707947 */ /* 0x000fec0003800000 */
.L_x_32738:
        /* <DEDUP_REMOVED lines=13> */
.L_x_32742:
        /* <DEDUP_REMOVED lines=13> */
.L_x_32741:
[----:B------:R-:W-:-:S04]  /*0970*/  FMUL.FTZ R5, R5, 1.1920928955078125e-07 ;  /* 0x3400000005057820 */ /* 0x000fc80000410000 */
[----:B------:R-:W-:-:S07]  /*0980*/  FMUL.FTZ R7, R10, R5 ;  /* 0x000000050a077220 */ /* 0x000fce0000410000 */
.L_x_32737:
[C---:B------:R-:W-:Y:S01]  /*0990*/  FSETP.NAN.FTZ.AND P0, PT, |R7|.reuse, |R7|, PT ;  /* 0x400000070700720b */ /* 0x040fe20003f18200 */
[----:B------:R-:W1:Y:S01]  /*09a0*/  LDC.64 R4, c[0x0][0x5e8] ;  /* 0x00017a00ff047b82 */ /* 0x000e620000000a00 */
        /* <DEDUP_REMOVED lines=9> */
[----:B-1----:R-:W-:Y:S01]  /*0a40*/  STG.E desc[UR6][R4.64], R0 ;  /* 0x0000000004007986 */ /* 0x002fe2000c101906 */
[----:B------:R-:W-:Y:S05]  /*0a50*/  EXIT ;  /* 0x000000000000794d */ /* 0x000fea0003800000 */
.L_x_32728:
        /* <DEDUP_REMOVED lines=355> */
.L_x_32745:
[----:B------:R-:W0:Y:S02]  /*2090*/  LDCU.128 UR8, c[0x0][0x5f0] ;  /* 0x0000be00ff0877ac */ /* 0x000e240008000c00 */
[----:B0-----:R-:W-:Y:S02]  /*20a0*/  IADD3 R8, P0, PT, R6, UR8, RZ ;  /* 0x0000000806087c10 */ /* 0x001fe4000ff1e0ff */
[----:B------:R-:W-:Y:S02]  /*20b0*/  IADD3 R6, P1, PT, R4, UR10, RZ ;  /* 0x0000000a04067c10 */ /* 0x000fe4000ff3e0ff */
[----:B------:R-:W-:Y:S02]  /*20c0*/  IADD3.X R9, PT, PT, RZ, UR9, RZ, P0, !PT ;  /* 0x00000009ff097c10 */ /* 0x000fe400087fe4ff */
[----:B------:R-:W-:-:S03]  /*20d0*/  IADD3.X R7, PT, PT, RZ, UR11, RZ, P1, !PT ;  /* 0x0000000bff077c10 */ /* 0x000fc60008ffe4ff */
[----:B------:R-:W2:Y:S04]  /*20e0*/  LDG.E R4, desc[UR6][R8.64] ;  /* 0x0000000608047981 */ /* 0x000ea8000c1e1900 */
[----:B------:R-:W3:Y:S01]  /*20f0*/  LDG.E R7, desc[UR6][R6.64] ;  /* 0x0000000606077981 */ /* 0x000ee2000c1e1900 */
[----:B------:R-:W-:Y:S01]  /*2100*/  BSSY.RECONVERGENT B0, `(.L_x_32746) ;  /* 0x000003f000007945 */ /* 0x000fe20003800200 */
[C---:B--2---:R-:W-:Y:S01]  /*2110*/  FADD.FTZ R11, |R4|.reuse, -RZ ;  /* 0x800000ff040b7221 */ /* 0x044fe20000010200 */
[----:B---3--:R-:W-:-:S13]  /*2120*/  FSETP.GEU.FTZ.AND P0, PT, |R4|, |R7|, PT ;  /* 0x400000070400720b */ /* 0x008fda0003f1e200 */
        /* <DEDUP_REMOVED lines=27> */
.L_x_32750:
[----:B------:R-:W-:Y:S05]  /*22e0*/  BSYNC.RECONVERGENT B2 ;  /* 0x0000000000027941 */ /* 0x000fea0003800200 */
.L_x_32749:
[----:B------:R-:W-:Y:S01]  /*22f0*/  FFMA.FTZ R11, -R10, R6, R11 ;  /* 0x000000060a0b7223 */ /* 0x000fe2000001010b */
[----:B------:R-:W-:Y:S06]  /*2300*/  BRA `(.L_x_32747) ;  /* 0x0000000000787947 */ /* 0x000fec0003800000 */
.L_x_32748:
        /* <DEDUP_REMOVED lines=14> */
.L_x_32753:
        /* <DEDUP_REMOVED lines=13> */
.L_x_32752:
[----:B------:R-:W-:Y:S05]  /*24c0*/  BSYNC.RECONVERGENT B2 ;  /* 0x0000000000027941 */ /* 0x000fea0003800200 */
.L_x_32751:
[----:B------:R-:W-:-:S04]  /*24d0*/  FMUL.FTZ R11, R6, 1.1920928955078125e-07 ;  /* 0x34000000060b7820 */ /* 0x000fc80000410000 */
[----:B------:R-:W-:-:S07]  /*24e0*/  FMUL.FTZ R11, R12, R11 ;  /* 0x0000000b0c0b7220 */ /* 0x000fce0000410000 */
.L_x_32747:
[----:B------:R-:W-:Y:S05]  /*24f0*/  BSYNC.RECONVERGENT B0 ;  /* 0x0000000000007941 */ /* 0x000fea0003800200 */
.L_x_32746:
        /* <DEDUP_REMOVED lines=10> */
[----:B------:R-:W-:Y:S02]  /*25a0*/  @P1 PLOP3.LUT P0, PT, P2, PT, PT, 0x80, 0x8 ;  /* 0x000000000008181c */ /* 0x000fe4000170f070 */
[----:B-1----:R-:W-:-:S04]  /*25b0*/  IADD3 R4, P2, PT, R5, UR8, RZ ;  /* 0x0000000805047c10 */ /* 0x002fc8000ff5e0ff */
[----:B------:R-:W-:-:S07]  /*25c0*/  IADD3.X R5, PT, PT, RZ, UR9, RZ, P2, !PT ;  /* 0x00000009ff057c10 */ /* 0x000fce00097fe4ff */
[----:B------:R-:W-:-:S05]  /*25d0*/  @!P0 FADD.FTZ R11, R7, R11 ;  /* 0x0000000b070b8221 */ /* 0x000fca0000010000 */
[----:B------:R1:W-:Y:S02]  /*25e0*/  STG.E desc[UR6][R4.64], R11 ;  /* 0x0000000b04007986 */ /* 0x0003e4000c101906 */
.L_x_32744:
[----:B------:R-:W-:Y:S05]  /*25f0*/  BSYNC.RECONVERGENT B1 ;  /* 0x0000000000017941 */ /* 0x000fea0003800200 */
.L_x_32743:
[----:B------:R-:W-:-:S13]  /*2600*/  ISETP.GE.AND P0, PT, R3, UR4, PT ;  /* 0x0000000403007c0c */ /* 0x000fda000bf06270 */
[----:B------:R-:W-:Y:S05]  /*2610*/  @P0 EXIT ;  /* 0x000000000000094d */ /* 0x000fea0003800000 */
        /* <DEDUP_REMOVED lines=348> */
.L_x_32754:
[----:B------:R-:W1:Y:S01]  /*3be0*/  LDCU.128 UR8, c[0x0][0x5f0] ;  /* 0x0000be00ff0877ac */ /* 0x000e620008000c00 */
[----:B------:R-:W2:Y:S01]  /*3bf0*/  LDCU.64 UR4, c[0x0][0x5e8] ;  /* 0x0000bd00ff0477ac */ /* 0x000ea20008000a00 */
[----:B-1----:R-:W-:Y:S02]  /*3c00*/  IADD3 R6, P0, PT, R4, UR8, RZ ;  /* 0x0000000804067c10 */ /* 0x002fe4000ff1e0ff */
[----:B------:R-:W-:Y:S02]  /*3c10*/  IADD3 R4, P1, PT, R2, UR10, RZ ;  /* 0x0000000a02047c10 */ /* 0x000fe4000ff3e0ff */
[----:B------:R-:W-:Y:S02]  /*3c20*/  IADD3.X R7, PT, PT, RZ, UR9, RZ, P0, !PT ;  /* 0x00000009ff077c10 */ /* 0x000fe400087fe4ff */
[----:B------:R-:W-:-:S03]  /*3c30*/  IADD3.X R5, PT, PT, RZ, UR11, RZ, P1, !PT ;  /* 0x0000000bff057c10 */ /* 0x000fc60008ffe4ff */
[----:B------:R-:W3:Y:S04]  /*3c40*/  LDG.E R0, desc[UR6][R6.64] ;  /* 0x0000000606007981 */ /* 0x000ee8000c1e1900 */
[----:B------:R-:W4:Y:S01]  /*3c50*/  LDG.E R5, desc[UR6][R4.64] ;  /* 0x0000000604057981 */ /* 0x000f22000c1e1900 */
[----:B--2---:R-:W-:Y:S01]  /*3c60*/  IADD3 R2, P1, PT, R3, UR4, RZ ;  /* 0x0000000403027c10 */ /* 0x004fe2000ff3e0ff */
[----:B------:R-:W-:Y:S03]  /*3c70*/  BSSY.RECONVERGENT B0, `(.L_x_32755) ;  /* 0x0000040000007945 */ /* 0x000fe60003800200 */
[----:B------:R-:W-:Y:S01]  /*3c80*/  IADD3.X R3, PT, PT, RZ, UR5, RZ, P1, !PT ;  /* 0x00000005ff037c10 */ /* 0x000fe20008ffe4ff */
[C---:B---3--:R-:W-:Y:S01]  /*3c90*/  FADD.FTZ R9, |R0|.reuse, -RZ ;  /* 0x800000ff00097221 */ /* 0x048fe20000010200 */
[----:B----4-:R-:W-:-:S13]  /*3ca0*/  FSETP.GEU.FTZ.AND P0, PT, |R0|, |R5|, PT ;  /* 0x400000050000720b */ /* 0x010fda0003f1e200 */
        /* <DEDUP_REMOVED lines=24> */
.L_x_32760:
[----:B------:R-:W-:Y:S01]  /*3e30*/  FSETP.GEU.FTZ.AND P0, PT, R7, -R8, PT ;  /* 0x800000080700720b */ /* 0x000fe20003f1e000 */
[----:B------:R-:W-:-:S12]  /*3e40*/  FADD.FTZ R4, R4, -1 ;  /* 0xbf80000004047421 */ /* 0x000fd80000010000 */
[----:B------:R-:W-:-:S07]  /*3e50*/  @!P0 FADD.FTZ R4, R4, -1 ;  /* 0xbf80000004048421 */ /* 0x000fce0000010000 */
.L_x_32759:
[----:B------:R-:W-:Y:S05]  /*3e60*/  BSYNC.RECONVERGENT B1 ;  /* 0x0000000000017941 */ /* 0x000fea0003800200 */
.L_x_32758:
[----:B------:R-:W-:Y:S01]  /*3e70*/  FFMA.FTZ R9, -R8, R4, R9 ;  /* 0x0000000408097223 */ /* 0x000fe20000010109 */
[----:B------:R-:W-:Y:S06]  /*3e80*/  BRA `(.L_x_32756) ;  /* 0x0000000000787947 */ /* 0x000fec0003800000 */
.L_x_32757:
        /* <DEDUP_REMOVED lines=14> */
.L_x_32763:
        /* <DEDUP_REMOVED lines=13> */
.L_x_32762:
[----:B------:R-:W-:Y:S05]  /*4040*/  BSYNC.RECONVERGENT B1 ;  /* 0x0000000000017941 */ /* 0x000fea0003800200 */
.L_x_32761:
[----:B------:R-:W-:-:S04]  /*4050*/  FMUL.FTZ R9, R4, 1.1920928955078125e-07 ;  /* 0x3400000004097820 */ /* 0x000fc80000410000 */
[----:B------:R-:W-:-:S07]  /*4060*/  FMUL.FTZ R9, R10, R9 ;  /* 0x000000090a097220 */ /* 0x000fce0000410000 */
.L_x_32756:
[----:B------:R-:W-:Y:S05]  /*4070*/  BSYNC.RECONVERGENT B0 ;  /* 0x0000000000007941 */ /* 0x000fea0003800200 */
.L_x_32755:
        /* <DEDUP_REMOVED lines=10> */
[----:B------:R-:W-:Y:S01]  /*4120*/  STG.E desc[UR6][R2.64], R0 ;  /* 0x0000000002007986 */ /* 0x000fe2000c101906 */
[----:B------:R-:W-:Y:S05]  /*4130*/  EXIT ;  /* 0x000000000000794d */ /* 0x000fea0003800000 */
.L_x_32764:
        /* <DEDUP_REMOVED lines=12> */
.L_x_50202:


//--------------------- .text._ZN2at6native27unrolled_elementwise_kernelINS0_13BinaryFunctorIfffZZZNS0_21remainder_kernel_cudaERNS_18TensorIteratorBaseEENKUlvE0_clEvENKUlvE0_clEvEUlffE_EESt5arrayIPcLm3EELi4E23TrivialOffsetCalculatorILi2EjESC_ILi1EjENS0_6memory15LoadWithoutCastENSF_16StoreWithoutCastEEEviT_T0_T2_T3_T4_T5_ --------------------------
	.section	.text._ZN2at6native27unrolled_elementwise_kernelINS0_13BinaryFunctorIfffZZZNS0_21remainder_kernel_cudaERNS_18TensorIteratorBaseEENKUlvE0_clEvENKUlvE0_clEvEUlffE_EESt5arrayIPcLm3EELi4E23TrivialOffsetCalculatorILi2EjESC_ILi1EjENS0_6memory15LoadWithoutCastENSF_16StoreWithoutCastEEEviT_T0_T2_T3_T4_T5_,"ax",@progbits
	.align	128
        .global         _ZN2at6native27unrolled_elementwise_kernelINS0_13BinaryFunctorIfffZZZNS0_21remainder_kernel_cudaERNS_18TensorIteratorBaseEENKUlvE0_clEvENKUlvE0_clEvEUlffE_EESt5arrayIPcLm3EELi4E23TrivialOffsetCalculatorILi2EjESC_ILi1EjENS0_6memory15LoadWithoutCastENSF_16StoreWithoutCastEEEviT_T0_T2_T3_T4_T5_
        .type           _ZN2at6native27unrolled_elementwise_kernelINS0_13BinaryFunctorIfffZZZNS0_21remainder_kernel_cudaERNS_18TensorIteratorBaseEENKUlvE0_clEvENKUlvE0_clEvEUlffE_EESt5arrayIPcLm3EELi4E23TrivialOffsetCalculatorILi2EjESC_ILi1EjENS0_6memory15LoadWithoutCastENSF_16StoreWithoutCastEEEviT_T0_T2_T3_T4_T5_,@function
        .size           _ZN2at6native27unrolled_elementwise_kernelINS0_13BinaryFunctorIfffZZZNS0_21remainder_kernel_cudaERNS_18TensorIteratorBaseEENKUlvE0_clEvENKUlvE0_clEvEUlffE_EESt5arrayIPcLm3EELi4E23TrivialOffsetCalculatorILi2EjESC_ILi1EjENS0_6memory15LoadWithoutCastENSF_16StoreWithoutCastEEEviT_T0_T2_T3_T4_T5_,(.L_x_50203 - _ZN2at6native27unrolled_elementwise_kernelINS0_13BinaryFunctorIfffZZZNS0_21remainder_kernel_cudaERNS_18TensorIteratorBaseEENKUlvE0_clEvENKUlvE0_clEvEUlffE_EESt5arrayIPcLm3EELi4E23TrivialOffsetCalculatorILi2EjESC_ILi1EjENS0_6memory15LoadWithoutCastENSF_16StoreWithoutCastEEEviT_T0_T2_T3_T4_T5_)
        .other          _ZN2at6native27unrolled_elementwise_kernelINS0_13BinaryFunctorIfffZZZNS0_21remainder_kernel_cudaERNS_18TensorIteratorBaseEENKUlvE0_clEvENKUlvE0_clEvEUlffE_EESt5arrayIPcLm3EELi4E23TrivialOffsetCalculatorILi2EjESC_ILi1EjENS0_6memory15LoadWithoutCastENSF_16StoreWithoutCastEEEviT_T0_T2_T3_T4_T5_,@"STO_CUDA_ENTRY STV_DEFAULT"
_ZN2at6native27unrolled_elementwise_kernelINS0_13BinaryFunctorIfffZZZNS0_21remainder_kernel_cudaERNS_18TensorIteratorBaseEENKUlvE0_clEvENKUlvE0_clEvEUlffE_EESt5arrayIPcLm3EELi4E23TrivialOffsetCalculatorILi2EjESC_ILi1EjENS0_6memory15LoadWithoutCastENSF_16StoreWithoutCastEEEviT_T0_T2_T3_T4_T5_:
.text._ZN2at6native27unrolled_elementwise_kernelINS0_13BinaryFunctorIfffZZZNS0_21remainder_kernel_cudaERNS_18TensorIteratorBaseEENKUlvE0_clEvENKUlvE0_clEvEUlffE_EESt5arrayIPcLm3EELi4E23TrivialOffsetCalculatorILi2EjESC_ILi1EjENS0_6memory15LoadWithoutCastENSF_16StoreWithoutCastEEEviT_T0_T2_T3_T4_T5_:
        /* <DEDUP_REMOVED lines=24> */
[----:B------:R-:W-:Y:S02]  /*0180*/  @!P1 IMAD R27, R0, 0x200, R25 ;  /* 0x00000200001b9824 */ /* 0x000fe400078e0219 */
[----:B------:R-:W-:Y:S01]  /*0190*/  @!P1 VIADD R25, R25, 0x80 ;  /* 0x0000008019199836 */ /* 0x000fe20000000000 */
[----:B------:R3:W5:Y:S04]  /*01a0*/  @!P0 LDG.E R21, desc[UR4][R14.64] ;  /* 0x000000040e158981 */ /* 0x000768000c1e1900 */
[----:B------:R-:W-:-:S02]  /*01b0*/  ISETP.GE.AND P3, PT, R25, R18, PT ;  /* 0x000000121900720c */ /* 0x000fc40003f66270 */
[----:B-1----:R-:W-:Y:S01]  /*01c0*/  CS2R R12, SRZ ;  /* 0x00000000000c7805 */ /* 0x002fe2000001ff00 */
[----:B---3--:R-:W-:-:S04]  /*01d0*/  @!P1 IMAD.WIDE.U32 R16, R27, 0x4, R16 ;  /* 0x000000041b109825 */ /* 0x008fc800078e0010 */
[----:B------:R-:W-:Y:S01]  /*01e0*/  IMAD.MOV.U32 R14, RZ, RZ, RZ ;  /* 0x000000ffff0e7224 */ /* 0x000fe200078e00ff */
[----:B------:R1:W5:Y:S05]  /*01f0*/  @!P1 LDG.E R22, desc[UR4][R16.64] ;  /* 0x0000000410169981 */ /* 0x00036a000c1e1900 */
[----:B------:R-:W-:Y:S02]  /*0200*/  @!P3 IMAD R23, R0, 0x200, R25 ;  /* 0x000002000017b824 */ /* 0x000fe400078e0219 */
[----:B------:R-:W-:-:S05]  /*0210*/  @!P3 VIADD R25, R25, 0x80 ;  /* 0x000000801919b836 */ /* 0x000fca0000000000 */
[----:B------:R-:W-:Y:S01]  /*0220*/  ISETP.GE.AND P2, PT, R25, R18, PT ;  /* 0x000000121900720c */ /* 0x000fe20003f46270 */
[----:B--2---:R-:W-:-:S04]  /*0230*/  @!P3 IMAD.WIDE.U32 R2, R23, 0x4, R2 ;  /* 0x000000041702b825 */ /* 0x004fc800078e0002 */
[----:B------:R-:W-:-:S04]  /*0240*/  @!P3 IMAD.WIDE.U32 R8, R23, 0x4, R8 ;  /* 0x000000041708b825 */ /* 0x000fc800078e0008 */
[----:B------:R-:W-:Y:S02]  /*0250*/  HFMA2 R23, -RZ, RZ, 0, 0 ;  /* 0x00000000ff177431 */ /* 0x000fe400000001ff */
[----:B----4-:R-:W-:Y:S01]  /*0260*/  @!P1 IMAD.WIDE.U32 R10, R27, 0x4, R10 ;  /* 0x000000041b0a9825 */ /* 0x010fe200078e000a */
[----:B------:R1:W5:Y:S03]  /*0270*/  @!P3 LDG.E R12, desc[UR4][R8.64] ;  /* 0x00000004080cb981 */ /* 0x000366000c1e1900 */
[----:B------:R-:W-:Y:S01]  /*0280*/  @!P2 IMAD R25, R0, 0x200, R25 ;  /* 0x000002000019a824 */ /* 0x000fe200078e0219 */
[----:B------:R1:W5:Y:S03]  /*0290*/  @!P3 LDG.E R23, desc[UR4][R2.64] ;  /* 0x000000040217b981 */ /* 0x000366000c1e1900 */
[----:B0-----:R-:W-:-:S04]  /*02a0*/  @!P2 IMAD.WIDE.U32 R6, R25, 0x4, R6 ;  /* 0x000000041906a825 */ /* 0x001fc800078e0006 */
[----:B------:R-:W-:Y:S01]  /*02b0*/  @!P2 IMAD.WIDE.U32 R4, R25, 0x4, R4 ;  /* 0x000000041904a825 */ /* 0x000fe200078e0004 */
[----:B------:R1:W5:Y:S03]  /*02c0*/  @!P2 LDG.E R13, desc[UR4][R6.64] ;  /* 0x00000004060da981 */ /* 0x000366000c1e1900 */
[----:B------:R-:W-:Y:S01]  /*02d0*/  IMAD.MOV.U32 R25, RZ, RZ, RZ ;  /* 0x000000ffff197224 */ /* 0x000fe200078e00ff */
[----:B------:R1:W5:Y:S05]  /*02e0*/  @!P2 LDG.E R14, desc[UR4][R4.64] ;  /* 0x00000004040ea981 */ /* 0x00036a000c1e1900 */
        /* <DEDUP_REMOVED lines=34> */
.L_x_32771:
[----:B------:R-:W-:Y:S05]  /*0510*/  BSYNC.RECONVERGENT B2 ;  /* 0x0000000000027941 */ /* 0x000fea0003800200 */
.L_x_32770:
[----:B------:R-:W-:Y:S01]  /*0520*/  FFMA.FTZ R3, -R6, R2, R3 ;  /* 0x0000000206037223 */ /* 0x000fe20000010103 */
[----:B------:R-:W-:Y:S06]  /*0530*/  BRA `(.L_x_32768) ;  /* 0x0000000000787947 */ /* 0x000fec0003800000 */
.L_x_32769:
        /* <DEDUP_REMOVED lines=14> */
.L_x_32774:
        /* <DEDUP_REMOVED lines=13> */
.L_x_32773:
[----:B------:R-:W-:Y:S05]  /*06f0*/  BSYNC.RECONVERGENT B2 ;  /* 0x0000000000027941 */ /* 0x000fea0003800200 */
.L_x_32772:
[----:B------:R-:W-:-:S04]  /*0700*/  FMUL.FTZ R3, R3, 1.1920928955078125e-07 ;  /* 0x3400000003037820 */ /* 0x000fc80000410000 */
[----:B------:R-:W-:-:S07]  /*0710*/  FMUL.FTZ R3, R2, R3 ;  /* 0x0000000302037220 */ /* 0x000fce0000410000 */
.L_x_32768:
[----:B------:R-:W-:Y:S05]  /*0720*/  BSYNC.RECONVERGENT B0 ;  /* 0x0000000000007941 */ /* 0x000fea0003800200 */
.L_x_32767:
        /* <DEDUP_REMOVED lines=10> */
.L_x_32766:
[----:B------:R-:W-:Y:S05]  /*07d0*/  BSYNC.RECONVERGENT B1 ;  /* 0x0000000000017941 */ /* 0x000fea0003800200 */
.L_x_32765:
        /* <DEDUP_REMOVED lines=31> */
.L_x_32782:
[----:B------:R-:W-:Y:S01]  /*09d0*/  FSETP.GEU.FTZ.AND P0, PT, R7, -R8, PT ;  /* 0x800000080700720b */ /* 0x000fe20003f1e000 */
[----:B------:R-:W-:-:S12]  /*09e0*/  FADD.FTZ R4, R4, -1 ;  /* 0xbf80000004047421 */ /* 0x000fd80000010000 */
[----:B------:R-:W-:-:S07]  /*09f0*/  @!P0 FADD.FTZ R4, R4, -1 ;  /* 0xbf80000004048421 */ /* 0x000fce0000010000 */
.L_x_32781:
[----:B------:R-:W-:Y:S05]  /*0a00*/  BSYNC.RECONVERGENT B2 ;  /* 0x0000000000027941 */ /* 0x000fea0003800200 */
.L_x_32780:
[----:B------:R-:W-:Y:S01]  /*0a10*/  FFMA.FTZ R5, -R8, R4, R5 ;  /* 0x0000000408057223 */ /* 0x000fe20000010105 */
[----:B------:R-:W-:Y:S06]  /*0a20*/  BRA `(.L_x_32778) ;  /* 0x0000000000787947 */ /* 0x000fec0003800000 */
.L_x_32779:
        /* <DEDUP_REMOVED lines=14> */
.L_x_32785:
        /* <DEDUP_REMOVED lines=13> */
.L_x_32784:
[----:B------:R-:W-:Y:S05]  /*0be0*/  BSYNC.RECONVERGENT B2 ;  /* 0x0000000000027941 */ /* 0x000fea0003800200 */
.L_x_32783:
[----:B------:R-:W-:-:S04]  /*0bf0*/  FMUL.FTZ R5, R5, 1.1920928955078125e-07 ;  /* 0x3400000005057820 */ /* 0x000fc80000410000 */
[----:B------:R-:W-:-:S07]  /*0c00*/  FMUL.FTZ R5, R4, R5 ;  /* 0x0000000504057220 */ /* 0x000fce0000410000 */
.L_x_32778:
[----:B------:R-:W-:Y:S05]  /*0c10*/  BSYNC.RECONVERGENT B0 ;  /* 0x0000000000007941 */ /* 0x000fea0003800200 */
.L_x_32777:
        /* <DEDUP_REMOVED lines=10> */
.L_x_32776:
[----:B------:R-:W-:Y:S05]  /*0cc0*/  BSYNC.RECONVERGENT B1 ;  /* 0x0000000000017941 */ /* 0x000fea0003800200 */
.L_x_32775:
        /* <DEDUP_REMOVED lines=31> */
.L_x_32793:
[----:B------:R-:W-:Y:S01]  /*0ec0*/  FSETP.GEU.FTZ.AND P0, PT, R8, -R9, PT ;  /* 0x800000090800720b */ /* 0x000fe20003f1e000 */
[----:B------:R-:W-:-:S12]  /*0ed0*/  FADD.FTZ R5, R5, -1 ;  /* 0xbf80000005057421 */ /* 0x000fd80000010000 */
[----:B------:R-:W-:-:S07]  /*0ee0*/  @!P0 FADD.FTZ R5, R5, -1 ;  /* 0xbf80000005058421 */ /* 0x000fce0000010000 */
.L_x_32792:
[----:B------:R-:W-:Y:S05]  /*0ef0*/  BSYNC.RECONVERGENT B2 ;  /* 0x0000000000027941 */ /* 0x000fea0003800200 */
.L_x_32791:
[----:B------:R-:W-:Y:S01]  /*0f00*/  FFMA.FTZ R6, -R9, R5, R6 ;  /* 0x0000000509067223 */ /* 0x000fe20000010106 */
[----:B------:R-:W-:Y:S06]  /*0f10*/  BRA `(.L_x_32789) ;  /* 0x0000000000787947 */ /* 0x000fec0003800000 */
.L_x_32790:
        /* <DEDUP_REMOVED lines=14> */
.L_x_32796:
        /* <DEDUP_REMOVED lines=13> */
.L_x_32795:
[----:B------:R-:W-:Y:S05]  /*10d0*/  BSYNC.RECONVERGENT B2 ;  /* 0x0000000000027941 */ /* 0x000fea0003800200 */
.L_x_32794:
[----:B------:R-:W-:-:S04]  /*10e0*/  FMUL.FTZ R5, R6, 1.1920928955078125e-07 ;  /* 0x3400000006057820 */ /* 0x000fc80000410000 */
[----:B------:R-:W-:-:S07]  /*10f0*/  FMUL.FTZ R6, R10, R5 ;  /* 0x000000050a067220 */ /* 0x000fce0000410000 */
.L_x_32789:
[----:B------:R-:W-:Y:S05]  /*1100*/  BSYNC.RECONVERGENT B0 ;  /* 0x0000000000007941 */ /* 0x000fea0003800200 */
.L_x_32788:
        /* <DEDUP_REMOVED lines=10> */
.L_x_32787:
[----:B------:R-:W-:Y:S05]  /*11b0*/  BSYNC.RECONVERGENT B1 ;  /* 0x0000000000017941 */ /* 0x000fea0003800200 */
.L_x_32786:
        /* <DEDUP_REMOVED lines=31> */
.L_x_32804:
[----:B------:R-:W-:Y:S01]  /*13b0*/  FSETP.GEU.FTZ.AND P0, PT, R9, -R11, PT ;  /* 0x8000000b0900720b */ /* 0x000fe20003f1e000 */
[----:B------:R-:W-:-:S12]  /*13c0*/  FADD.FTZ R7, R7, -1 ;  /* 0xbf80000007077421 */ /* 0x000fd80000010000 */
[----:B------:R-:W-:-:S07]  /*13d0*/  @!P0 FADD.FTZ R7, R7, -1 ;  /* 0xbf80000007078421 */ /* 0x000fce0000010000 */
.L_x_32803:
[----:B------:R-:W-:Y:S05]  /*13e0*/  BSYNC.RECONVERGENT B2 ;  /* 0x0000000000027941 */ /* 0x000fea0003800200 */
.L_x_32802:
[----:B------:R-:W-:Y:S01]  /*13f0*/  FFMA.FTZ R6, -R11, R7, R6 ;  /* 0x000000070b067223 */ /* 0x000fe20000010106 */
[----:B------:R-:W-:Y:S06]  /*1400*/  BRA `(.L_x_32800) ;  /* 0x0000000000787947 */ /* 0x000fec0003800000 */
.L_x_32801:
        /* <DEDUP_REMOVED lines=14> */
.L_x_32807:
        /* <DEDUP_REMOVED lines=13> */
.L_x_32806:
[----:B------:R-:W-:Y:S05]  /*15c0*/  BSYNC.RECONVERGENT B2 ;  /* 0x0000000000027941 */ /* 0x000fea0003800200 */
.L_x_32805:
[----:B------:R-:W-:-:S04]  /*15d0*/  FMUL.FTZ R6, R6, 1.1920928955078125e-07 ;  /* 0x3400000006067820 */ /* 0x000fc80000410000 */
[----:B------:R-:W-:-:S07]  /*15e0*/  FMUL.FTZ R6, R11, R6 ;  /* 0x000000060b067220 */ /* 0x000fce0000410000 */
.L_x_32800:
[----:B------:R-:W-:Y:S05]  /*15f0*/  BSYNC.RECONVERGENT B0 ;  /* 0x0000000000007941 */ /* 0x000fea0003800200 */
.L_x_32799:
        /* <DEDUP_REMOVED lines=10> */
.L_x_32798:
[----:B------:R-:W-:Y:S05]  /*16a0*/  BSYNC.RECONVERGENT B1 ;  /* 0x0000000000017941 */ /* 0x000fea0003800200 */
.L_x_32797:
[----:B------:R-:W-:Y:S01]  /*16b0*/  ISETP.GE.AND P0, PT, R19, R18, PT ;  /* 0x000000121300720c */ /* 0x000fe20003f06270 */
[----:B------:R-:W-:Y:S04]  /*16c0*/  BSSY.RECONVERGENT B0, `(.L_x_32808) ;  /* 0x0000017000007945 */ /* 0x000fe80003800200 */
[----:B------:R-:W-:Y:S08]  /*16d0*/  BSSY.RELIABLE B1, `(.L_x_32809) ;  /* 0x000000f000017945 */ /* 0x000ff00003800100 */
[----:B------:R-:W-:Y:S05]  /*16e0*/  @P0 BRA `(.L_x_32810) ;  /* 0x0000000000340947 */ /* 0x000fea0003800000 */
[----:B------:R-:W1:Y:S01]  /*16f0*/  LDC.64 R6, c[0x0][0x388] ;  /* 0x0000e200ff067b82 */ /* 0x000e620000000a00 */
[----:B------:R-:W-:Y:S01]  /*1700*/  IMAD R9, R0, 0x200, R19 ;  /* 0x0000020000097824 */ /* 0x000fe200078e0213 */
[----:B------:R-:W-:-:S04]  /*1710*/  MOV R19, R3 ;  /* 0x0000000300137202 */ /* 0x000fc80000000f00 */
[----:B------:R-:W-:-:S13]  /*1720*/  ISETP.GE.AND P0, PT, R19, R18, PT ;  /* 0x000000121300720c */ /* 0x000fda0003f06270 */
[----:B------:R-:W-:Y:S05]  /*1730*/  @P0 BREAK.RELIABLE B1 ;  /* 0x0000000000010942 */ /* 0x000fea0003800100 */
[----:B-1----:R-:W-:-:S05]  /*1740*/  IMAD.WIDE.U32 R6, R9, 0x4, R6 ;  /* 0x0000000409067825 */ /* 0x002fca00078e0006 */
[----:B------:R1:W-:Y:S01]  /*1750*/  STG.E desc[UR4][R6.64], R2 ;  /* 0x0000000206007986 */ /* 0x0003e2000c101904 */
[----:B------:R-:W-:Y:S05]  /*1760*/  @P0 BRA `(.L_x_32811) ;  /* 0x0000000000300947 */ /* 0x000fea0003800000 */
[----:B-1----:R-:W1:Y:S01]  /*1770*/  LDC.64 R2, c[0x0][0x388] ;  /* 0x0000e200ff027b82 */ /* 0x002e620000000a00 */
[----:B------:R-:W-:Y:S02]  /*1780*/  IMAD R7, R0, 0x200, R19 ;  /* 0x0000020000077824 */ /* 0x000fe400078e0213 */
[----:B------:R-:W-:Y:S02]  /*1790*/  VIADD R19, R19, 0x80 ;  /* 0x0000008013137836 */ /* 0x000fe40000000000 */
[----:B-1----:R-:W-:-:S05]  /*17a0*/  IMAD.WIDE.U32 R2, R7, 0x4, R2 ;  /* 0x0000000407027825 */ /* 0x002fca00078e0002 */
[----:B------:R1:W-:Y:S02]  /*17b0*/  STG.E desc[UR4][R2.64], R4 ;  /* 0x0000000402007986 */ /* 0x0003e4000c101904 */
.L_x_32810:
[----:B------:R-:W-:Y:S05]  /*17c0*/  BSYNC.RELIABLE B1 ;  /* 0x0000000000017941 */ /* 0x000fea0003800100 */
.L_x_32809:
[----:B------:R-:W-:-:S13]  /*17d0*/  ISETP.GE.AND P0, PT, R19, R18, PT ;  /* 0x000000121300720c */ /* 0x000fda0003f06270 */
[----:B-1----:R-:W1:Y:S01]  /*17e0*/  @!P0 LDC.64 R2, c[0x0][0x388] ;  /* 0x0000e200ff028b82 */ /* 0x002e620000000a00 */
[----:B------:R-:W-:Y:S02]  /*17f0*/  @!P0 IMAD R7, R0, 0x200, R19 ;  /* 0x0000020000078824 */ /* 0x000fe400078e0213 */
[----:B------:R-:W-:Y:S02]  /*1800*/  @!P0 VIADD R19, R19, 0x80 ;  /* 0x0000008013138836 */ /* 0x000fe40000000000 */
[----:B-1----:R-:W-:-:S05]  /*1810*/  @!P0 IMAD.WIDE.U32 R2, R7, 0x4, R2 ;  /* 0x0000000407028825 */ /* 0x002fca00078e0002 */
[----:B------:R2:W-:Y:S02]  /*1820*/  @!P0 STG.E desc[UR4][R2.64], R5 ;  /* 0x0000000502008986 */ /* 0x0005e4000c101904 */
.L_x_32811:
[----:B------:R-:W-:Y:S05]  /*1830*/  BSYNC.RECONVERGENT B0 ;  /* 0x0000000000007941 */ /* 0x000fea0003800200 */
.L_x_32808:
[----:B------:R-:W-:Y:S05]  /*1840*/  WARPSYNC.ALL ;  /* 0x0000000000007948 */ /* 0x000fea0003800000 */
[----:B------:R-:W-:-:S13]  /*1850*/  ISETP.GE.AND P0, PT, R19, R18, PT ;  /* 0x000000121300720c */ /* 0x000fda0003f06270 */
[----:B------:R-:W-:Y:S05]  /*1860*/  @P0 EXIT ;  /* 0x000000000000094d */ /* 0x000fea0003800000 */
[----:B-12---:R-:W1:Y:S01]  /*1870*/  LDC.64 R2, c[0x0][0x388] ;  /* 0x0000e200ff027b82 */ /* 0x006e620000000a00 */
[----:B------:R-:W-:-:S04]  /*1880*/  IMAD R19, R0, 0x200, R19 ;  /* 0x0000020000137824 */ /* 0x000fc800078e0213 */
[----:B-1----:R-:W-:-:S05]  /*1890*/  IMAD.WIDE.U32 R2, R19, 0x4, R2 ;  /* 0x0000000413027825 */ /* 0x002fca00078e0002 */
[----:B-----5:R-:W-:Y:S01]  /*18a0*/  STG.E desc[UR4][R2.64], R13 ;  /* 0x0000000d02007986 */ /* 0x020fe2000c101904 */
[----:B------:R-:W-:Y:S05]  /*18b0*/  EXIT ;  /* 0x000000000000794d */ /* 0x000fea0003800000 */
.L_x_32812:
        /* <DEDUP_REMOVED lines=12> */
.L_x_50203:


//--------------------- .text._ZN2at6native29vectorized_elementwise_kernelILi2ENS0_13BinaryFunctorIfffZZZNS0_21remainder_kernel_cudaERNS_18TensorIteratorBaseEENKUlvE0_clEvENKUlvE0_clEvEUlffE_EESt5arrayIPcLm3EEEEviT0_T1_ --------------------------
	.section	.text._ZN2at6native29vectorized_elementwise_kernelILi2ENS0_13BinaryFunctorIfffZZZNS0_21remainder_kernel_cudaERNS_18TensorIteratorBaseEENKUlvE0_clEvENKUlvE0_clEvEUlffE_EESt5arrayIPcLm3EEEEviT0_T1_,"ax",@progbits
	.align	128
        .global         _ZN2at6native29vectorized_elementwise_kernelILi2ENS0_13BinaryFunctorIfffZZZNS0_21remainder_kernel_cudaERNS_18TensorIteratorBaseEENKUlvE0_clEvENKUlvE0_clEvEUlffE_EESt5arrayIPcLm3EEEEviT0_T1_
        .type           _ZN2at6native29vectorized_elementwise_kernelILi2ENS0_13BinaryFunctorIfffZZZNS0_21remainder_kernel_cudaERNS_18TensorIteratorBaseEENKUlvE0_clEvENKUlvE0_clEvEUlffE_EESt5arrayIPcLm3EEEEviT0_T1_,@function
        .size           _ZN2at6native29vectorized_elementwise_kernelILi2ENS0_13BinaryFunctorIfffZZZNS0_21remainder_kernel_cudaERNS_18TensorIteratorBaseEENKUlvE0_clEvENKUlvE0_clEvEUlffE_EESt5arrayIPcLm3EEEEviT0_T1_,(.L_x_50204 - _ZN2at6native29vectorized_elementwise_kernelILi2ENS0_13BinaryFunctorIfffZZZNS0_21remainder_kernel_cudaERNS_18TensorIteratorBaseEENKUlvE0_clEvENKUlvE0_clEvEUlffE_EESt5arrayIPcLm3EEEEviT0_T1_)
        .other          _ZN2at6native29vectorized_elementwise_kernelILi2ENS0_13BinaryFunctorIfffZZZNS0_21remainder_kernel_cudaERNS_18TensorIteratorBaseEENKUlvE0_clEvENKUlvE0_clEvEUlffE_EESt5arrayIPcLm3EEEEviT0_T1_,@"STO_CUDA_ENTRY STV_DEFAULT"
_ZN2at6native29vectorized_elementwise_kernelILi2ENS0_13BinaryFunctorIfffZZZNS0_21remainder_kernel_cudaERNS_18TensorIteratorBaseEENKUlvE0_clEvENKUlvE0_clEvEUlffE_EESt5arrayIPcLm3EEEEviT0_T1_:
.text._ZN2at6native29vectorized_elementwise_kernelILi2ENS0_13BinaryFunctorIfffZZZNS0_21remainder_kernel_cudaERNS_18TensorIteratorBaseEENKUlvE0_clEvENKUlvE0_clEvEUlffE_EESt5arrayIPcLm3EEEEviT0_T1_:
        /* <DEDUP_REMOVED lines=23> */
[----:B--2---:R-:W-:-:S04]  /*0170*/  @!P3 IMAD.WIDE.U32 R14, R7, 0x4, R14 ;  /* 0x00000004070eb825 */ /* 0x004fc800078e000e */
[----:B------:R-:W-:Y:S01]  /*0180*/  IMAD.MOV.U32 R7, RZ, RZ, RZ ;  /* 0x000000ffff077224 */ /* 0x000fe200078e00ff */
[----:B------:R2:W5:Y:S01]  /*0190*/  @!P3 LDG.E R8, desc[UR4][R14.64] ;  /* 0x000000040e08b981 */ /* 0x000562000c1e1900 */
[----:B------:R-:W1:Y:S02]  /*01a0*/  LDC.64 R28, c[0x0][0x390] ;  /* 0x0000e400ff1c7b82 */ /* 0x000e640000000a00 */
        /* <DEDUP_REMOVED lines=13> */
[----:B------:R-:W-:Y:S01]  /*0280*/  CS2R R10, SRZ ;  /* 0x00000000000a7805 */ /* 0x000fe2000001ff00 */
[----:B------:R-:W3:Y:S02]  /*0290*/  LDC.64 R16, c[0x0][0x398] ;  /* 0x0000e600ff107b82 */ /* 0x000ee40000000a00 */
[----:B0-----:R-:W-:-:S03]  /*02a0*/  @!P1 IMAD.WIDE.U32 R2, R9, 0x4, R2 ;  /* 0x0000000409029825 */ /* 0x001fc600078e0002 */
[----:B------:R0:W5:Y:S01]  /*02b0*/  @!P0 LDG.E R10, desc[UR4][R12.64] ;  /* 0x000000040c0a8981 */ /* 0x000162000c1e1900 */
[----:B------:R-:W-:-:S03]  /*02c0*/  @!P1 IMAD.WIDE.U32 R24, R9, 0x4, R24 ;  /* 0x0000000409189825 */ /* 0x000fc600078e0018 */
[----:B------:R4:W5:Y:S01]  /*02d0*/  @!P1 LDG.E R11, desc[UR4][R2.64] ;  /* 0x00000004020b9981 */ /* 0x000962000c1e1900 */
[----:B------:R-:W-:Y:S01]  /*02e0*/  IMAD.MOV.U32 R9, RZ, RZ, RZ ;  /* 0x000000ffff097224 */ /* 0x000fe200078e00ff */
[----:B0-----:R-:W0:Y:S05]  /*02f0*/  LDC.64 R12, c[0x0][0x398] ;  /* 0x0000e600ff0c7b82 */ /* 0x001e2a0000000a00 */
[----:B------:R1:W5:Y:S01]  /*0300*/  @!P0 LDG.E R9, desc[UR4][R22.64] ;  /* 0x0000000416098981 */ /* 0x000362000c1e1900 */
[----:B----4-:R-:W-:Y:S02]  /*0310*/  @!P3 IMAD.IADD R3, R4, 0x1, R26 ;  /* 0x000000010403b824 */ /* 0x010fe400078e021a */
[----:B------:R-:W-:-:S05]  /*0320*/  @!P3 VIADD R26, R26, 0x80 ;  /* 0x000000801a1ab836 */ /* 0x000fca0000000000 */
[----:B------:R-:W-:Y:S01]  /*0330*/  ISETP.GE.U32.AND P0, PT, R26, R5, PT ;  /* 0x000000051a00720c */ /* 0x000fe20003f06070 */
[----:B-1----:R-:W1:Y:S01]  /*0340*/  LDC.64 R22, c[0x0][0x398] ;  /* 0x0000e600ff167b82 */ /* 0x002e620000000a00 */
[----:B------:R-:W-:Y:S01]  /*0350*/  CS2R R20, SRZ ;  /* 0x0000000000147805 */ /* 0x000fe2000001ff00 */
[----:B------:R-:W-:-:S04]  /*0360*/  @!P2 IMAD.WIDE.U32 R18, R27, 0x4, R18 ;  /* 0x000000041b12a825 */ /* 0x000fc800078e0012 */
[----:B---3--:R-:W-:Y:S01]  /*0370*/  @!P2 IMAD.WIDE.U32 R16, R27, 0x4, R16 ;  /* 0x000000041b10a825 */ /* 0x008fe200078e0010 */
[----:B------:R3:W5:Y:S03]  /*0380*/  @!P1 LDG.E R20, desc[UR4][R24.64] ;  /* 0x0000000418149981 */ /* 0x000766000c1e1900 */
[----:B--2---:R-:W-:Y:S01]  /*0390*/  @!P3 IMAD.WIDE.U32 R14, R3, 0x4, R14 ;  /* 0x00000004030eb825 */ /* 0x004fe200078e000e */
[----:B------:R2:W5:Y:S03]  /*03a0*/  @!P2 LDG.E R21, desc[UR4][R18.64] ;  /* 0x000000041215a981 */ /* 0x000566000c1e1900 */
[----:B------:R-:W-:Y:S02]  /*03b0*/  @!P0 IMAD.IADD R27, R4, 0x1, R26 ;  /* 0x00000001041b8824 */ /* 0x000fe400078e021a */
[----:B------:R-:W-:Y:S01]  /*03c0*/  @!P0 VIADD R26, R26, 0x80 ;  /* 0x000000801a1a8836 */ /* 0x000fe20000000000 */
[----:B---3--:R-:W-:-:S04]  /*03d0*/  CS2R R24, SRZ ;  /* 0x0000000000187805 */ /* 0x008fc8000001ff00 */
[----:B------:R-:W-:Y:S01]  /*03e0*/  ISETP.GE.U32.AND P1, PT, R26, R5, PT ;  /* 0x000000051a00720c */ /* 0x000fe20003f26070 */
[----:B0-----:R-:W-:Y:S01]  /*03f0*/  @!P3 IMAD.WIDE.U32 R12, R3, 0x4, R12 ;  /* 0x00000004030cb825 */ /* 0x001fe200078e000c */
[----:B------:R-:W-:Y:S01]  /*0400*/  CS2R R2, SRZ ;  /* 0x0000000000027805 */ /* 0x000fe2000001ff00 */
[----:B------:R0:W5:Y:S01]  /*0410*/  @!P2 LDG.E R24, desc[UR4][R16.64] ;  /* 0x000000041018a981 */ /* 0x000162000c1e1900 */
[----:B--2---:R-:W2:Y:S01]  /*0420*/  LDC.64 R18, c[0x0][0x390] ;  /* 0x0000e400ff127b82 */ /* 0x004ea20000000a00 */
[C---:B-1----:R-:W-:Y:S02]  /*0430*/  @!P0 IMAD.WIDE.U32 R22, R27.reuse, 0x4, R22 ;  /* 0x000000041b168825 */ /* 0x042fe400078e0016 */
[----:B------:R-:W5:Y:S02]  /*0440*/  @!P3 LDG.E R25, desc[UR4][R14.64] ;  /* 0x000000040e19b981 */ /* 0x000f64000c1e1900 */
[----:B------:R-:W-:Y:S02]  /*0450*/  @!P0 IMAD.WIDE.U32 R28, R27, 0x4, R28 ;  /* 0x000000041b1c8825 */ /* 0x000fe400078e001c */
[----:B------:R1:W5:Y:S01]  /*0460*/  @!P0 LDG.E R2, desc[UR4][R22.64] ;  /* 0x0000000416028981 */ /* 0x000362000c1e1900 */
[----:B0-----:R-:W0:Y:S03]  /*0470*/  LDC.64 R16, c[0x0][0x398] ;  /* 0x0000e600ff107b82 */ /* 0x001e260000000a00 */
[----:B------:R3:W5:Y:S01]  /*0480*/  @!P0 LDG.E R3, desc[UR4][R28.64] ;  /* 0x000000041c038981 */ /* 0x000762000c1e1900 */
[----:B-1----:R-:W-:-:S04]  /*0490*/  @!P1 IMAD.IADD R23, R4, 0x1, R26 ;  /* 0x0000000104179824 */ /* 0x002fc800078e021a */
[----:B------:R-:W1:Y:S01]  /*04a0*/  LDC.64 R14, c[0x0][0x398] ;  /* 0x0000e600ff0e7b82 */ /* 0x000e620000000a00 */
[----:B------:R-:W-:-:S05]  /*04b0*/  @!P1 VIADD R26, R26, 0x80 ;  /* 0x000000801a1a9836 */ /* 0x000fca0000000000 */
[----:B------:R-:W-:Y:S01]  /*04c0*/  ISETP.GE.U32.AND P0, PT, R26, R5, PT ;  /* 0x000000051a00720c */ /* 0x000fe20003f06070 */
[----:B------:R-:W-:Y:S02]  /*04d0*/  IMAD.MOV.U32 R27, RZ, RZ, RZ ;  /* 0x000000ffff1b7224 */ /* 0x000fe400078e00ff */
[----:B--2---:R-:W-:-:S05]  /*04e0*/  @!P1 IMAD.WIDE.U32 R18, R23, 0x4, R18 ;  /* 0x0000000417129825 */ /* 0x004fca00078e0012 */
[----:B------:R-:W5:Y:S01]  /*04f0*/  @!P1 LDG.E R27, desc[UR4][R18.64] ;  /* 0x00000004121b9981 */ /* 0x000f62000c1e1900 */
[----:B0-----:R-:W-:-:S04]  /*0500*/  @!P1 IMAD.WIDE.U32 R16, R23, 0x4, R16 ;  /* 0x0000000417109825 */ /* 0x001fc800078e0010 */
[----:B---3--:R-:W-:Y:S02]  /*0510*/  @!P0 IMAD.IADD R29, R4, 0x1, R26 ;  /* 0x00000001041d8824 */ /* 0x008fe400078e021a */
[----:B------:R-:W-:-:S06]  /*0520*/  IMAD.MOV.U32 R26, RZ, RZ, RZ ;  /* 0x000000ffff1a7224 */ /* 0x000fcc00078e00ff */
[----:B------:R-:W5:Y:S01]  /*0530*/  @!P1 LDG.E R26, desc[UR4][R16.64] ;  /* 0x00000004101a9981 */ /* 0x000f62000c1e1900 */
[----:B------:R-:W-:-:S06]  /*0540*/  IMAD.MOV.U32 R0, RZ, RZ, RZ ;  /* 0x000000ffff007224 */ /* 0x000fcc00078e00ff */
[----:B------:R0:W5:Y:S02]  /*0550*/  @!P3 LDG.E R0, desc[UR4][R12.64] ;  /* 0x000000040c00b981 */ /* 0x000164000c1e1900 */
[----:B0-----:R-:W0:Y:S01]  /*0560*/  LDC.64 R12, c[0x0][0x390] ;  /* 0x0000e400ff0c7b82 */ /* 0x001e220000000a00 */
[----:B------:R-:W-:Y:S01]  /*0570*/  CS2R R22, SRZ ;  /* 0x0000000000167805 */ /* 0x000fe2000001ff00 */
[----:B-1----:R-:W-:-:S05]  /*0580*/  @!P0 IMAD.WIDE.U32 R14, R29, 0x4, R14 ;  /* 0x000000041d0e8825 */ /* 0x002fca00078e000e */
[----:B------:R1:W5:Y:S01]  /*0590*/  @!P0 LDG.E R22, desc[UR4][R14.64] ;  /* 0x000000040e168981 */ /* 0x000362000c1e1900 */
[----:B0-----:R-:W-:-:S05]  /*05a0*/  @!P0 IMAD.WIDE.U32 R12, R29, 0x4, R12 ;  /* 0x000000041d0c8825 */ /* 0x001fca00078e000c */
[----:B------:R1:W5:Y:S01]  /*05b0*/  @!P0 LDG.E R23, desc[UR4][R12.64] ;  /* 0x000000040c178981 */ /* 0x000362000c1e1900 */
[----:B------:R-:W-:Y:S01]  /*05c0*/  ISETP.GE.U32.AND P0, PT, R6, R5, PT ;  /* 0x000000050600720c */ /* 0x000fe20003f06070 */
        /* <DEDUP_REMOVED lines=32> */
.L_x_32820:
[----:B------:R-:W-:Y:S05]  /*07d0*/  BSYNC.RECONVERGENT B2 ;  /* 0x0000000000027941 */ /* 0x000fea0003800200 */
.L_x_32819:
[----:B------:R-:W-:Y:S01]  /*07e0*/  FFMA.FTZ R12, -R13, R17, R12 ;  /* 0x000000110d0c7223 */ /* 0x000fe2000001010c */
[----:B------:R-:W-:Y:S06]  /*07f0*/  BRA `(.L_x_32817) ;  /* 0x0000000000787947 */ /* 0x000fec0003800000 */
.L_x_32818:
        /* <DEDUP_REMOVED lines=14> */
.L_x_32823:
        /* <DEDUP_REMOVED lines=13> */
.L_x_32822:
[----:B------:R-:W-:Y:S05]  /*09b0*/  BSYNC.RECONVERGENT B2 ;  /* 0x0000000000027941 */ /* 0x000fea0003800200 */
.L_x_32821:
[----:B0-----:R-:W-:-:S04]  /*09c0*/  FMUL.FTZ R13, R16, 1.1920928955078125e-07 ;  /* 0x34000000100d7820 */ /* 0x001fc80000410000 */
[----:B------:R-:W-:-:S07]  /*09d0*/  FMUL.FTZ R12, R12, R13 ;  /* 0x0000000d0c0c7220 */ /* 0x000fce0000410000 */
.L_x_32817:
[----:B------:R-:W-:Y:S05]  /*09e0*/  BSYNC.RECONVERGENT B0 ;  /* 0x0000000000007941 */ /* 0x000fea0003800200 */
.L_x_32816:
        /* <DEDUP_REMOVED lines=10> */
.L_x_32815:
[----:B------:R-:W-:Y:S05]  /*0a90*/  BSYNC.RECONVERGENT B1 ;  /* 0x0000000000017941 */ /* 0x000fea0003800200 */
.L_x_32814:
        /* <DEDUP_REMOVED lines=31> */
.L_x_32831:
[----:B------:R-:W-:Y:S01]  /*0c90*/  FSETP.GEU.FTZ.AND P0, PT, R15, -R17, PT ;  /* 0x800000110f00720b */ /* 0x000fe20003f1e000 */
[----:B------:R-:W-:-:S12]  /*0ca0*/  FADD.FTZ R13, R13, -1 ;  /* 0xbf8000000d0d7421 */ /* 0x000fd80000010000 */
[----:B------:R-:W-:-:S07]  /*0cb0*/  @!P0 FADD.FTZ R13, R13, -1 ;  /* 0xbf8000000d0d8421 */ /* 0x000fce0000010000 */
.L_x_32830:
[----:B------:R-:W-:Y:S05]  /*0cc0*/  BSYNC.RECONVERGENT B2 ;  /* 0x0000000000027941 */ /* 0x000fea0003800200 */
.L_x_32829:
[----:B------:R-:W-:Y:S01]  /*0cd0*/  FFMA.FTZ R12, -R17, R13, R12 ;  /* 0x0000000d110c7223 */ /* 0x000fe2000001010c */
[----:B------:R-:W-:Y:S06]  /*0ce0*/  BRA `(.L_x_32827) ;  /* 0x0000000000787947 */ /* 0x000fec0003800000 */
.L_x_32828:
        /* <DEDUP_REMOVED lines=14> */
.L_x_32834:
        /* <DEDUP_REMOVED lines=13> */
.L_x_32833:
[----:B------:R-:W-:Y:S05]  /*0ea0*/  BSYNC.RECONVERGENT B2 ;  /* 0x0000000000027941 */ /* 0x000fea0003800200 */
.L_x_32832:
[----:B0-----:R-:W-:-:S04]  /*0eb0*/  FMUL.FTZ R13, R16, 1.1920928955078125e-07 ;  /* 0x34000000100d7820 */ /* 0x001fc80000410000 */
[----:B------:R-:W-:-:S07]  /*0ec0*/  FMUL.FTZ R12, R12, R13 ;  /* 0x0000000d0c0c7220 */ /* 0x000fce0000410000 */
.L_x_32827:
[----:B------:R-:W-:Y:S05]  /*0ed0*/  BSYNC.RECONVERGENT B0 ;  /* 0x0000000000007941 */ /* 0x000fea0003800200 */
.L_x_32826:
        /* <DEDUP_REMOVED lines=10> */
.L_x_32825:
[----:B------:R-:W-:Y:S05]  /*0f80*/  BSYNC.RECONVERGENT B1 ;  /* 0x0000000000017941 */ /* 0x000fea0003800200 */
.L_x_32824:
        /* <DEDUP_REMOVED lines=31> */
.L_x_32842:
[----:B------:R-:W-:Y:S01]  /*1180*/  FSETP.GEU.FTZ.AND P0, PT, R13, -R17, PT ;  /* 0x800000110d00720b */ /* 0x000fe20003f1e000 */
[----:B------:R-:W-:-:S12]  /*1190*/  FADD.FTZ R15, R15, -1 ;  /* 0xbf8000000f0f7421 */ /* 0x000fd80000010000 */
[----:B------:R-:W-:-:S07]  /*11a0*/  @!P0 FADD.FTZ R15, R15, -1 ;  /* 0xbf8000000f0f8421 */ /* 0x000fce0000010000 */
.L_x_32841:
[----:B------:R-:W-:Y:S05]  /*11b0*/  BSYNC.RECONVERGENT B2 ;  /* 0x0000000000027941 */ /* 0x000fea0003800200 */
.L_x_32840:
[----:B------:R-:W-:Y:S01]  /*11c0*/  FFMA.FTZ R10, -R17, R15, R10 ;  /* 0x0000000f110a7223 */ /* 0x000fe2000001010a */
[----:B------:R-:W-:Y:S06]  /*11d0*/  BRA `(.L_x_32838) ;  /* 0x0000000000807947 */ /* 0x000fec0003800000 */
.L_x_32839:
        /* <DEDUP_REMOVED lines=15> */
.L_x_32845:
        /* <DEDUP_REMOVED lines=14> */
.L_x_32844:
[----:B------:R-:W-:Y:S05]  /*13b0*/  BSYNC.RECONVERGENT B2 ;  /* 0x0000000000027941 */ /* 0x000fea0003800200 */
.L_x_32843:
[----:B------:R-:W-:-:S04]  /*13c0*/  FMUL.FTZ R15, R15, 1.1920928955078125e-07 ;  /* 0x340000000f0f7820 */ /* 0x000fc80000410000 */
[----:B------:R-:W-:-:S07]  /*13d0*/  FMUL.FTZ R10, R10, R15 ;  /* 0x0000000f0a0a7220 */ /* 0x000fce0000410000 */
.L_x_32838:
[----:B------:R-:W-:Y:S05]  /*13e0*/  BSYNC.RECONVERGENT B0 ;  /* 0x0000000000007941 */ /* 0x000fea0003800200 */
.L_x_32837:
        /* <DEDUP_REMOVED lines=10> */
.L_x_32836:
[----:B------:R-:W-:Y:S05]  /*1490*/  BSYNC.RECONVERGENT B1 ;  /* 0x0000000000017941 */ /* 0x000fea0003800200 */
.L_x_32835:
        /* <DEDUP_REMOVED lines=31> */
.L_x_32853:
[----:B------:R-:W-:Y:S01]  /*1690*/  FSETP.GEU.FTZ.AND P0, PT, R13, -R17, PT ;  /* 0x800000110d00720b */ /* 0x000fe20003f1e000 */
[----:B------:R-:W-:-:S12]  /*16a0*/  FADD.FTZ R15, R15, -1 ;  /* 0xbf8000000f0f7421 */ /* 0x000fd80000010000 */
[----:B------:R-:W-:-:S07]  /*16b0*/  @!P0 FADD.FTZ R15, R15, -1 ;  /* 0xbf8000000f0f8421 */ /* 0x000fce0000010000 */
.L_x_32852:
[----:B------:R-:W-:Y:S05]  /*16c0*/  BSYNC.RECONVERGENT B2 ;  /* 0x0000000000027941 */ /* 0x000fea0003800200 */
.L_x_32851:
[----:B------:R-:W-:Y:S01]  /*16d0*/  FFMA.FTZ R10, -R17, R15, R10 ;  /* 0x0000000f110a7223 */ /* 0x000fe2000001010a */
[----:B------:R-:W-:Y:S06]  /*16e0*/  BRA `(.L_x_32849) ;  /* 0x0000000000847947 */ /* 0x000fec0003800000 */
.L_x_32850:
[----:B------:R-:W-:Y:S01]  /*16f0*/  LOP3.LUT R17, R13, 0xff800000, RZ, 0xc0, !PT ;  /* 0xff8000000d117812 */ /* 0x000fe200078ec0ff */
[----:B------:R-:W-:Y:S01]  /*1700*/  BSSY.RECONVERGENT B2, `(.L_x_32854) ;  /* 0x000001d000027945 */ /* 0x000fe20003800200 */
[C---:B------:R-:W-:Y:S02]  /*1710*/  ISETP.GT.U32.AND P0, PT, R10.reuse, 0x7f7fffff, PT ;  /* 0x7f7fffff0a00780c */ /* 0x040fe40003f04070 */
[C---:B0-----:R-:W-:Y:S02]  /*1720*/  IADD3 R12, PT, PT, R10.reuse, 0xb800000, -R17 ;  /* 0x0b8000000a0c7810 */ /* 0x041fe40007ffe811 */
        /* <DEDUP_REMOVED lines=13> */
.L_x_32856:
        /* <DEDUP_REMOVED lines=13> */
.L_x_32855:
[----:B------:R-:W-:Y:S05]  /*18d0*/  BSYNC.RECONVERGENT B2 ;  /* 0x0000000000027941 */ /* 0x000fea0003800200 */
.L_x_32854:
[----:B------:R-:W-:-:S04]  /*18e0*/  FMUL.FTZ R13, R16, 1.1920928955078125e-07 ;  /* 0x34000000100d7820 */ /* 0x000fc80000410000 */
[----:B------:R-:W-:-:S07]  /*18f0*/  FMUL.FTZ R10, R10, R13 ;  /* 0x0000000d0a0a7220 */ /* 0x000fce0000410000 */
.L_x_32849:
[----:B------:R-:W-:Y:S05]  /*1900*/  BSYNC.RECONVERGENT B0 ;  /* 0x0000000000007941 */ /* 0x000fea0003800200 */
.L_x_32848:
        /* <DEDUP_REMOVED lines=10> */
.L_x_32847:
[----:B------:R-:W-:Y:S05]  /*19b0*/  BSYNC.RECONVERGENT B1 ;  /* 0x0000000000017941 */ /* 0x000fea0003800200 */
.L_x_32846:
        /* <DEDUP_REMOVED lines=31> */
.L_x_32864:
[----:B------:R-:W-:Y:S01]  /*1bb0*/  FSETP.GEU.FTZ.AND P0, PT, R15, -R19, PT ;  /* 0x800000130f00720b */ /* 0x000fe20003f1e000 */
[----:B------:R-:W-:-:S12]  /*1bc0*/  FADD.FTZ R17, R17, -1 ;  /* 0xbf80000011117421 */ /* 0x000fd80000010000 */
[----:B------:R-:W-:-:S07]  /*1bd0*/  @!P0 FADD.FTZ R17, R17, -1 ;  /* 0xbf80000011118421 */ /* 0x000fce0000010000 */
.L_x_32863:
[----:B------:R-:W-:Y:S05]  /*1be0*/  BSYNC.RECONVERGENT B2 ;  /* 0x0000000000027941 */ /* 0x000fea0003800200 */
.L_x_32862:
[----:B------:R-:W-:Y:S01]  /*1bf0*/  FFMA.FTZ R10, -R19, R17, R10 ;  /* 0x00000011130a7223 */ /* 0x000fe2000001010a */
[----:B------:R-:W-:Y:S06]  /*1c00*/  BRA `(.L_x_32860) ;  /* 0x0000000000847947 */ /* 0x000fec0003800000 */
.L_x_32861:
[----:B------:R-:W-:Y:S01]  /*1c10*/  LOP3.LUT R15, R19, 0xff800000, RZ, 0xc0, !PT ;  /* 0xff800000130f7812 */ /* 0x000fe200078ec0ff */
[----:B------:R-:W-:Y:S01]  /*1c20*/  BSSY.RECONVERGENT B2, `(.L_x_32865) ;  /* 0x000001d000027945 */ /* 0x000fe20003800200 */
[C---:B------:R-:W-:Y:S02]  /*1c30*/  ISETP.GT.U32.AND P0, PT, R10.reuse, 0x7f7fffff, PT ;  /* 0x7f7fffff0a00780c */ /* 0x040fe40003f04070 */
[C---:B0-----:R-:W-:Y:S02]  /*1c40*/  IADD3 R12, PT, PT, R10.reuse, 0xb800000, -R15 ;  /* 0x0b8000000a0c7810 */ /* 0x041fe40007ffe80f */
        /* <DEDUP_REMOVED lines=13> */
.L_x_32867:
        /* <DEDUP_REMOVED lines=13> */
.L_x_32866:
[----:B------:R-:W-:Y:S05]  /*1df0*/  BSYNC.RECONVERGENT B2 ;  /* 0x0000000000027941 */ /* 0x000fea0003800200 */
.L_x_32865:
[----:B------:R-:W-:-:S04]  /*1e00*/  FMUL.FTZ R17, R17, 1.1920928955078125e-07 ;  /* 0x3400000011117820 */ /* 0x000fc80000410000 */
[----:B------:R-:W-:-:S07]  /*1e10*/  FMUL.FTZ R10, R10, R17 ;  /* 0x000000110a0a7220 */ /* 0x000fce0000410000 */
.L_x_32860:
[----:B------:R-:W-:Y:S05]  /*1e20*/  BSYNC.RECONVERGENT B0 ;  /* 0x0000000000007941 */ /* 0x000fea0003800200 */
.L_x_32859:
        /* <DEDUP_REMOVED lines=10> */
.L_x_32858:
[----:B------:R-:W-:Y:S05]  /*1ed0*/  BSYNC.RECONVERGENT B1 ;  /* 0x0000000000017941 */ /* 0x000fea0003800200 */
.L_x_32857:
        /* <DEDUP_REMOVED lines=31> */
.L_x_32875:
[----:B------:R-:W-:Y:S01]  /*20d0*/  FSETP.GEU.FTZ.AND P0, PT, R17, -R21, PT ;  /* 0x800000151100720b */ /* 0x000fe20003f1e000 */
[----:B------:R-:W-:-:S12]  /*20e0*/  FADD.FTZ R19, R19, -1 ;  /* 0xbf80000013137421 */ /* 0x000fd80000010000 */
[----:B------:R-:W-:-:S07]  /*20f0*/  @!P0 FADD.FTZ R19, R19, -1 ;  /* 0xbf80000013138421 */ /* 0x000fce0000010000 */
.L_x_32874:
[----:B------:R-:W-:Y:S05]  /*2100*/  BSYNC.RECONVERGENT B2 ;  /* 0x0000000000027941 */ /* 0x000fea0003800200 */
.L_x_32873:
[----:B------:R-:W-:Y:S01]  /*2110*/  FFMA.FTZ R0, -R21, R19, R0 ;  /* 0x0000001315007223 */ /* 0x000fe20000010100 */
[----:B------:R-:W-:Y:S06]  /*2120*/  BRA `(.L_x_32871) ;  /* 0x0000000000787947 */ /* 0x000fec0003800000 */
.L_x_32872:
        /* <DEDUP_REMOVED lines=14> */
.L_x_32878:
        /* <DEDUP_REMOVED lines=13> */
.L_x_32877:
[----:B------:R-:W-:Y:S05]  /*22e0*/  BSYNC.RECONVERGENT B2 ;  /* 0x0000000000027941 */ /* 0x000fea0003800200 */
.L_x_32876:
[----:B------:R-:W-:-:S04]  /*22f0*/  FMUL.FTZ R17, R14, 1.1920928955078125e-07 ;  /* 0x340000000e117820 */ /* 0x000fc80000410000 */
[----:B------:R-:W-:-:S07]  /*2300*/  FMUL.FTZ R0, R0, R17 ;  /* 0x0000001100007220 */ /* 0x000fce0000410000 */
.L_x_32871:
[----:B------:R-:W-:Y:S05]  /*2310*/  BSYNC.RECONVERGENT B0 ;  /* 0x0000000000007941 */ /* 0x000fea0003800200 */
.L_x_32870:
        /* <DEDUP_REMOVED lines=10> */
.L_x_32869:
[----:B------:R-:W-:Y:S05]  /*23c0*/  BSYNC.RECONVERGENT B1 ;  /* 0x0000000000017941 */ /* 0x000fea0003800200 */
.L_x_32868:
        /* <DEDUP_REMOVED lines=31> */
.L_x_32886:
[----:B------:R-:W-:Y:S01]  /*25c0*/  FSETP.GEU.FTZ.AND P0, PT, R17, -R21, PT ;  /* 0x800000151100720b */ /* 0x000fe20003f1e000 */
[----:B------:R-:W-:-:S12]  /*25d0*/  FADD.FTZ R19, R19, -1 ;  /* 0xbf80000013137421 */ /* 0x000fd80000010000 */
[----:B------:R-:W-:-:S07]  /*25e0*/  @!P0 FADD.FTZ R19, R19, -1 ;  /* 0xbf80000013138421 */ /* 0x000fce0000010000 */
.L_x_32885:
[----:B------:R-:W-:Y:S05]  /*25f0*/  BSYNC.RECONVERGENT B2 ;  /* 0x0000000000027941 */ /* 0x000fea0003800200 */
.L_x_32884:
[----:B------:R-:W-:Y:S01]  /*2600*/  FFMA.FTZ R0, -R21, R19, R0 ;  /* 0x0000001315007223 */ /* 0x000fe20000010100 */
[----:B------:R-:W-:Y:S06]  /*2610*/  BRA `(.L_x_32882) ;  /* 0x0000000000787947 */ /* 0x000fec0003800000 */
.L_x_32883:
        /* <DEDUP_REMOVED lines=14> */
.L_x_32889:
        /* <DEDUP_REMOVED lines=13> */
.L_x_32888:
[----:B------:R-:W-:Y:S05]  /*27d0*/  BSYNC.RECONVERGENT B2 ;  /* 0x0000000000027941 */ /* 0x000fea0003800200 */
.L_x_32887:
[----:B------:R-:W-:-:S04]  /*27e0*/  FMUL.FTZ R17, R12, 1.1920928955078125e-07 ;  /* 0x340000000c117820 */ /* 0x000fc80000410000 */
[----:B------:R-:W-:-:S07]  /*27f0*/  FMUL.FTZ R0, R0, R17 ;  /* 0x0000001100007220 */ /* 0x000fce0000410000 */
.L_x_32882:
[----:B------:R-:W-:Y:S05]  /*2800*/  BSYNC.RECONVERGENT B0 ;  /* 0x0000000000007941 */ /* 0x000fea0003800200 */
.L_x_32881:
        /* <DEDUP_REMOVED lines=10> */
.L_x_32880:
[----:B------:R-:W-:Y:S05]  /*28b0*/  BSYNC.RECONVERGENT B1 ;  /* 0x0000000000017941 */ /* 0x000fea0003800200 */
.L_x_32879:
        /* <DEDUP_REMOVED lines=31> */
.L_x_32897:
[----:B------:R-:W-:Y:S01]  /*2ab0*/  FSETP.GEU.FTZ.AND P0, PT, R19, -R25, PT ;  /* 0x800000191300720b */ /* 0x000fe20003f1e000 */
[----:B------:R-:W-:-:S12]  /*2ac0*/  FADD.FTZ R21, R21, -1 ;  /* 0xbf80000015157421 */ /* 0x000fd80000010000 */
[----:B------:R-:W-:-:S07]  /*2ad0*/  @!P0 FADD.FTZ R21, R21, -1 ;  /* 0xbf80000015158421 */ /* 0x000fce0000010000 */
.L_x_32896:
[----:B------:R-:W-:Y:S05]  /*2ae0*/  BSYNC.RECONVERGENT B2 ;  /* 0x0000000000027941 */ /* 0x000fea0003800200 */
.L_x_32895:
[----:B------:R-:W-:Y:S01]  /*2af0*/  FFMA.FTZ R0, -R25, R21, R0 ;  /* 0x0000001519007223 */ /* 0x000fe20000010100 */
[----:B------:R-:W-:Y:S06]  /*2b00*/  BRA `(.L_x_32893) ;  /* 0x0000000000787947 */ /* 0x000fec0003800000 */
.L_x_32894:
        /* <DEDUP_REMOVED lines=14> */
.L_x_32900:
        /* <DEDUP_REMOVED lines=13> */
.L_x_32899:
[----:B------:R-:W-:Y:S05]  /*2cc0*/  BSYNC.RECONVERGENT B2 ;  /* 0x0000000000027941 */ /* 0x000fea0003800200 */
.L_x_32898:
[----:B------:R-:W-:-:S04]  /*2cd0*/  FMUL.FTZ R19, R2, 1.1920928955078125e-07 ;  /* 0x3400000002137820 */ /* 0x000fc80000410000 */
[----:B------:R-:W-:-:S07]  /*2ce0*/  FMUL.FTZ R0, R0, R19 ;  /* 0x0000001300007220 */ /* 0x000fce0000410000 */
.L_x_32893:
[----:B------:R-:W-:Y:S05]  /*2cf0*/  BSYNC.RECONVERGENT B0 ;  /* 0x0000000000007941 */ /* 0x000fea0003800200 */
.L_x_32892:
        /* <DEDUP_REMOVED lines=10> */
.L_x_32891:
[----:B------:R-:W-:Y:S05]  /*2da0*/  BSYNC.RECONVERGENT B1 ;  /* 0x0000000000017941 */ /* 0x000fea0003800200 */
.L_x_32890:
        /* <DEDUP_REMOVED lines=12> */
[----:B------:R-:W-:Y:S02]  /*2e70*/  IMAD.IADD R7, R4, 0x1, R6 ;  /* 0x0000000104077824 */ /* 0x000fe400078e0206 */
[----:B------:R-:W-:Y:S02]  /*2e80*/  VIADD R6, R6, 0x80 ;  /* 0x0000008006067836 */ /* 0x000fe40000000000 */
[----:B-1----:R-:W-:-:S05]  /*2e90*/  IMAD.WIDE.U32 R20, R7, 0x4, R20 ;  /* 0x0000000407147825 */ /* 0x002fca00078e0014 */
[----:B------:R1:W-:Y:S02]  /*2ea0*/  STG.E desc[UR4][R20.64], R9 ;  /* 0x0000000914007986 */ /* 0x0003e4000c101904 */
.L_x_32903:
[----:B------:R-:W-:-:S13]  /*2eb0*/  ISETP.GE.U32.AND P0, PT, R6, R5, PT ;  /* 0x000000050600720c */ /* 0x000fda0003f06070 */
[----:B------:R-:W-:Y:S05]  /*2ec0*/  @P0 BRA `(.L_x_32905) ;  /* 0x0000000000300947 */ /* 0x000fea0003800000 */
[----:B-1----:R-:W1:Y:S01]  /*2ed0*/  LDC.64 R8, c[0x0][0x388] ;  /* 0x0000e200ff087b82 */ /* 0x002e620000000a00 */
[----:B------:R-:W-:Y:S02]  /*2ee0*/  IMAD.IADD R7, R4, 0x1, R6 ;  /* 0x0000000104077824 */ /* 0x000fe400078e0206 */
[----:B------:R-:W-:Y:S02]  /*2ef0*/  VIADD R6, R6, 0x80 ;  /* 0x0000008006067836 */ /* 0x000fe40000000000 */
[----:B-1----:R-:W-:-:S05]  /*2f00*/  IMAD.WIDE.U32 R8, R7, 0x4, R8 ;  /* 0x0000000407087825 */ /* 0x002fca00078e0008 */
[----:B------:R2:W-:Y:S02]  /*2f10*/  STG.E desc[UR4][R8.64], R11 ;  /* 0x0000000b08007986 */ /* 0x0005e4000c101904 */
.L_x_32904:
[----:B------:R-:W-:-:S13]  /*2f20*/  ISETP.GE.U32.AND P0, PT, R6, R5, PT ;  /* 0x000000050600720c */ /* 0x000fda0003f06070 */
[----:B------:R-:W-:Y:S05]  /*2f30*/  @P0 BRA `(.L_x_32906) ;  /* 0x0000000000300947 */ /* 0x000fea0003800000 */
[----:B--2---:R-:W2:Y:S01]  /*2f40*/  LDC.64 R8, c[0x0][0x388] ;  /* 0x0000e200ff087b82 */ /* 0x004ea20000000a00 */
[----:B-1----:R-:W-:Y:S02]  /*2f50*/  IMAD.IADD R7, R4, 0x1, R6 ;  /* 0x0000000104077824 */ /* 0x002fe400078e0206 */
[----:B------:R-:W-:Y:S02]  /*2f60*/  VIADD R6, R6, 0x80 ;  /* 0x0000008006067836 */ /* 0x000fe40000000000 */
[----:B--2---:R-:W-:-:S05]  /*2f70*/  IMAD.WIDE.U32 R8, R7, 0x4, R8 ;  /* 0x0000000407087825 */ /* 0x004fca00078e0008 */
[----:B------:R2:W-:Y:S02]  /*2f80*/  STG.E desc[UR4][R8.64], R13 ;  /* 0x0000000d08007986 */ /* 0x0005e4000c101904 */
.L_x_32905:
[----:B------:R-:W-:-:S13]  /*2f90*/  ISETP.GE.U32.AND P0, PT, R6, R5, PT ;  /* 0x000000050600720c */ /* 0x000fda0003f06070 */
[----:B------:R-:W-:Y:S05]  /*2fa0*/  @P0 BRA `(.L_x_32907) ;  /* 0x0000000000340947 */ /* 0x000fea0003800000 */
[----:B-12---:R-:W1:Y:S01]  /*2fb0*/  LDC.64 R8, c[0x0][0x388] ;  /* 0x0000e200ff087b82 */ /* 0x006e620000000a00 */
[----:B------:R-:W-:Y:S02]  /*2fc0*/  IMAD.IADD R7, R4, 0x1, R6 ;  /* 0x0000000104077824 */ /* 0x000fe400078e0206 */
[----:B------:R-:W-:Y:S02]  /*2fd0*/  VIADD R6, R6, 0x80 ;  /* 0x0000008006067836 */ /* 0x000fe40000000000 */
[----:B-1----:R-:W-:-:S05]  /*2fe0*/  IMAD.WIDE.U32 R8, R7, 0x4, R8 ;  /* 0x0000000407087825 */ /* 0x002fca00078e0008 */
[----:B------:R3:W-:Y:S02]  /*2ff0*/  STG.E desc[UR4][R8.64], R15 ;  /* 0x0000000f08007986 */ /* 0x0007e4000c101904 */
.L_x_32906:
[----:B------:R-:W-:-:S13]  /*3000*/  ISETP.GE.U32.AND P0, PT, R6, R5, PT ;  /* 0x000000050600720c */ /* 0x000fda0003f06070 */
[----:B------:R-:W-:Y:S05]  /*3010*/  @P0 BREAK.RELIABLE B1 ;  /* 0x0000000000010942 */ /* 0x000fea0003800100 */
[----:B------:R-:W-:Y:S05]  /*3020*/  @P0 BRA `(.L_x_32908) ;  /* 0x0000000000300947 */ /* 0x000fea0003800000 */
[----:B--23--:R-:W2:Y:S01]  /*3030*/  LDC.64 R8, c[0x0][0x388] ;  /* 0x0000e200ff087b82 */ /* 0x00cea20000000a00 */
[----:B-1----:R-:W-:Y:S02]  /*3040*/  IMAD.IADD R7, R4, 0x1, R6 ;  /* 0x0000000104077824 */ /* 0x002fe400078e0206 */
[----:B------:R-:W-:Y:S02]  /*3050*/  VIADD R6, R6, 0x80 ;  /* 0x0000008006067836 */ /* 0x000fe40000000000 */
[----:B--2---:R-:W-:-:S05]  /*3060*/  IMAD.WIDE.U32 R8, R7, 0x4, R8 ;  /* 0x0000000407087825 */ /* 0x004fca00078e0008 */
[----:B------:R3:W-:Y:S02]  /*3070*/  STG.E desc[UR4][R8.64], R3 ;  /* 0x0000000308007986 */ /* 0x0007e4000c101904 */
.L_x_32907:
[----:B------:R-:W-:Y:S05]  /*3080*/  BSYNC.RELIABLE B1 ;  /* 0x0000000000017941 */ /* 0x000fea0003800100 */
.L_x_32902:
[----:B------:R-:W-:-:S13]  /*3090*/  ISETP.GE.U32.AND P0, PT, R6, R5, PT ;  /* 0x000000050600720c */ /* 0x000fda0003f06070 */
[----:B0--3--:R-:W0:Y:S01]  /*30a0*/  @!P0 LDC.64 R2, c[0x0][0x388] ;  /* 0x0000e200ff028b82 */ /* 0x009e220000000a00 */
[----:B------:R-:W-:Y:S02]  /*30b0*/  @!P0 IMAD.IADD R7, R4, 0x1, R6 ;  /* 0x0000000104078824 */ /* 0x000fe400078e0206 */
[----:B------:R-:W-:Y:S02]  /*30c0*/  @!P0 VIADD R6, R6, 0x80 ;  /* 0x0000008006068836 */ /* 0x000fe40000000000 */
[----:B0-----:R-:W-:-:S05]  /*30d0*/  @!P0 IMAD.WIDE.U32 R2, R7, 0x4, R2 ;  /* 0x0000000407028825 */ /* 0x001fca00078e0002 */
[----:B------:R4:W-:Y:S02]  /*30e0*/  @!P0 STG.E desc[UR4][R2.64], R17 ;  /* 0x0000001102008986 */ /* 0x0009e4000c101904 */
.L_x_32908:
[----:B------:R-:W-:Y:S05]  /*30f0*/  BSYNC.RECONVERGENT B0 ;  /* 0x0000000000007941 */ /* 0x000fea0003800200 */
.L_x_32901:
[----:B------:R-:W-:Y:S05]  /*3100*/  WARPSYNC.ALL ;  /* 0x0000000000007948 */ /* 0x000fea0003800000 */
[----:B------:R-:W-:-:S13]  /*3110*/  ISETP.GE.U32.AND P0, PT, R6, R5, PT ;  /* 0x000000050600720c */ /* 0x000fda0003f06070 */
[----:B------:R-:W-:Y:S05]  /*3120*/  @P0 EXIT ;  /* 0x000000000000094d */ /* 0x000fea0003800000 */
[----:B0---4-:R-:W0:Y:S01]  /*3130*/  LDC.64 R2, c[0x0][0x388] ;  /* 0x0000e200ff027b82 */ /* 0x011e220000000a00 */
[----:B------:R-:W-:-:S04]  /*3140*/  IMAD.IADD R5, R4, 0x1, R6 ;  /* 0x0000000104057824 */ /* 0x000fc800078e0206 */
[----:B0-----:R-:W-:-:S05]  /*3150*/  IMAD.WIDE.U32 R2, R5, 0x4, R2 ;  /* 0x0000000405027825 */ /* 0x001fca00078e0002 */
[----:B------:R-:W-:Y:S01]  /*3160*/  STG.E desc[UR4][R2.64], R19 ;  /* 0x0000001302007986 */ /* 0x000fe2000c101904 */
[----:B------:R-:W-:Y:S05]  /*3170*/  EXIT ;  /* 0x000000000000794d */ /* 0x000fea0003800000 */
.L_x_32813:
        /* <DEDUP_REMOVED lines=45> */
.L_x_32913:
[----:B------:R-:W-:Y:S05]  /*3450*/  BSYNC.RECONVERGENT B1 ;  /* 0x0000000000017941 */ /* 0x000fea0003800200 */
.L_x_32912:
[----:B------:R-:W-:Y:S01]  /*3460*/  FFMA.FTZ R5, -R20, R24, R5 ;  /* 0x0000001814057223 */ /* 0x000fe20000010105 */
[----:B------:R-:W-:Y:S06]  /*3470*/  BRA `(.L_x_32910) ;  /* 0x0000000000807947 */ /* 0x000fec0003800000 */
.L_x_32911:
        /* <DEDUP_REMOVED lines=15> */
.L_x_32916:
        /* <DEDUP_REMOVED lines=14> */
.L_x_32915:
[----:B------:R-:W-:Y:S05]  /*3650*/  BSYNC.RECONVERGENT B1 ;  /* 0x0000000000017941 */ /* 0x000fea0003800200 */
.L_x_32914:
[----:B0-----:R-:W-:-:S04]  /*3660*/  FMUL.FTZ R20, R23, 1.1920928955078125e-07 ;  /* 0x3400000017147820 */ /* 0x001fc80000410000 */
[----:B------:R-:W-:-:S07]  /*3670*/  FMUL.FTZ R5, R5, R20 ;  /* 0x0000001405057220 */ /* 0x000fce0000410000 */
.L_x_32910:
[----:B------:R-:W-:Y:S05]  /*3680*/  BSYNC.RECONVERGENT B0 ;  /* 0x0000000000007941 */ /* 0x000fea0003800200 */
.L_x_32909:
[C---:B------:R-:W-:Y:S01]  /*3690*/  LOP3.LUT R18, R5.reuse, 0x80000000, R18, 0xb8, !PT ;  /* 0x8000000005127812 */ /* 0x040fe200078eb812 */
[----:B------:R-:W-:Y:S01]  /*36a0*/  BSSY.RECONVERGENT B0, `(.L_x_32917) ;  /* 0x000004b000007945 */ /* 0x000fe20003800200 */
[----:B------:R-:W-:-:S04]  /*36b0*/  FSETP.NAN.FTZ.AND P0, PT, |R5|, |R5|, PT ;  /* 0x400000050500720b */ /* 0x000fc80003f18200 */
        /* <DEDUP_REMOVED lines=34> */
.L_x_32922:
[----:B------:R-:W-:Y:S01]  /*38e0*/  FSETP.GEU.FTZ.AND P0, PT, R22, -R5, PT ;  /* 0x800000051600720b */ /* 0x000fe20003f1e000 */
[----:B------:R-:W-:-:S12]  /*38f0*/  FADD.FTZ R23, R23, -1 ;  /* 0xbf80000017177421 */ /* 0x000fd80000010000 */
[----:B------:R-:W-:-:S07]  /*3900*/  @!P0 FADD.FTZ R23, R23, -1 ;  /* 0xbf80000017178421 */ /* 0x000fce0000010000 */
.L_x_32921:
[----:B------:R-:W-:Y:S05]  /*3910*/  BSYNC.RECONVERGENT B1 ;  /* 0x0000000000017941 */ /* 0x000fea0003800200 */
.L_x_32920:
[----:B------:R-:W-:Y:S01]  /*3920*/  FFMA.FTZ R16, -R5, R23, R16 ;  /* 0x0000001705107223 */ /* 0x000fe20000010110 */
[----:B------:R-:W-:Y:S06]  /*3930*/  BRA `(.L_x_32918) ;  /* 0x0000000000847947 */ /* 0x000fec0003800000 */
.L_x_32919:
        /* <DEDUP_REMOVED lines=12> */
[----:B------:R-:W-:Y:S02]  /*3a00*/  IMAD.MOV.U32 R25, RZ, RZ, R22 ;  /* 0x000000ffff197224 */ /* 0x000fe400078e0016 */
[----:B------:R-:W-:Y:S01]  /*3a10*/  IMAD.MOV.U32 R21, RZ, RZ, R23 ;  /* 0x000000ffff157224 */ /* 0x000fe200078e0017 */
[----:B------:R-:W-:-:S04]  /*3a20*/  LOP3.LUT R16, R16, 0x3f800000, RZ, 0xfc, !PT ;  /* 0x3f80000010107812 */ /* 0x000fc800078efcff */
[----:B------:R0:W1:Y:S03]  /*3a30*/  MUFU.RCP R20, R16 ;  /* 0x0000001000147308 */ /* 0x0000660000001000 */
.L_x_32925:
        /* <DEDUP_REMOVED lines=14> */
.L_x_32924:
[----:B------:R-:W-:Y:S05]  /*3b20*/  BSYNC.RECONVERGENT B1 ;  /* 0x0000000000017941 */ /* 0x000fea0003800200 */
.L_x_32923:
[----:B------:R-:W-:-:S04]  /*3b30*/  FMUL.FTZ R22, R22, 1.1920928955078125e-07 ;  /* 0x3400000016167820 */ /* 0x000fc80000410000 */
[----:B0-----:R-:W-:-:S07]  /*3b40*/  FMUL.FTZ R16, R5, R22 ;  /* 0x0000001605107220 */ /* 0x001fce0000410000 */
.L_x_32918:
[----:B------:R-:W-:Y:S05]  /*3b50*/  BSYNC.RECONVERGENT B0 ;  /* 0x0000000000007941 */ /* 0x000fea0003800200 */
.L_x_32917:
[C---:B------:R-:W-:Y:S01]  /*3b60*/  LOP3.LUT R19, R16.reuse, 0x80000000, R19, 0xb8, !PT ;  /* 0x8000000010137812 */ /* 0x040fe200078eb813 */
[----:B------:R-:W-:Y:S01]  /*3b70*/  BSSY.RECONVERGENT B0, `(.L_x_32926) ;  /* 0x000004b000007945 */ /* 0x000fe20003800200 */
[----:B------:R-:W-:-:S04]  /*3b80*/  FSETP.NAN.FTZ.AND P0, PT, |R16|, |R16|, PT ;  /* 0x400000101000720b */ /* 0x000fc80003f18200 */
[----:B------:R-:W-:Y:S01]  /*3b90*/  FSEL R19, R16, R19, P0 ;  /* 0x0000001310137208 */ /* 0x000fe20000000000 */
[----:B-----5:R-:W-:-:S03]  /*3ba0*/  FADD.FTZ R16, |R14|, -RZ ;  /* 0x800000ff0e107221 */ /* 0x020fc60000010200 */
        /* <DEDUP_REMOVED lines=32> */
.L_x_32931:
[----:B------:R-:W-:Y:S01]  /*3db0*/  FSETP.GEU.FTZ.AND P0, PT, R21, -R5, PT ;  /* 0x800000051500720b */ /* 0x000fe20003f1e000 */
[----:B------:R-:W-:-:S12]  /*3dc0*/  FADD.FTZ R17, R17, -1 ;  /* 0xbf80000011117421 */ /* 0x000fd80000010000 */
[----:B------:R-:W-:-:S07]  /*3dd0*/  @!P0 FADD.FTZ R17, R17, -1 ;  /* 0xbf80000011118421 */ /* 0x000fce0000010000 */
.L_x_32930:
[----:B------:R-:W-:Y:S05]  /*3de0*/  BSYNC.RECONVERGENT B1 ;  /* 0x0000000000017941 */ /* 0x000fea0003800200 */
.L_x_32929:
[----:B------:R-:W-:Y:S01]  /*3df0*/  FFMA.FTZ R16, -R5, R17, R16 ;  /* 0x0000001105107223 */ /* 0x000fe20000010110 */
[----:B------:R-:W-:Y:S06]  /*3e00*/  BRA `(.L_x_32927) ;  /* 0x0000000000847947 */ /* 0x000fec0003800000 */
.L_x_32928:
        /* <DEDUP_REMOVED lines=17> */
.L_x_32934:
        /* <DEDUP_REMOVED lines=13> */
.L_x_32933:
[----:B------:R-:W-:Y:S05]  /*3ff0*/  BSYNC.RECONVERGENT B1 ;  /* 0x0000000000017941 */ /* 0x000fea0003800200 */
.L_x_32932:
[----:B------:R-:W-:-:S04]  /*4000*/  FMUL.FTZ R22, R22, 1.1920928955078125e-07 ;  /* 0x3400000016167820 */ /* 0x000fc80000410000 */
[----:B0-----:R-:W-:-:S07]  /*4010*/  FMUL.FTZ R16, R5, R22 ;  /* 0x0000001605107220 */ /* 0x001fce0000410000 */
.L_x_32927:
[----:B------:R-:W-:Y:S05]  /*4020*/  BSYNC.RECONVERGENT B0 ;  /* 0x0000000000007941 */ /* 0x000fea0003800200 */
.L_x_32926:
        /* <DEDUP_REMOVED lines=37> */
.L_x_32940:
[----:B------:R-:W-:Y:S01]  /*4280*/  FSETP.GEU.FTZ.AND P0, PT, R20, -R5, PT ;  /* 0x800000051400720b */ /* 0x000fe20003f1e000 */
[----:B------:R-:W-:-:S12]  /*4290*/  FADD.FTZ R21, R21, -1 ;  /* 0xbf80000015157421 */ /* 0x000fd80000010000 */
[----:B------:R-:W-:-:S07]  /*42a0*/  @!P0 FADD.FTZ R21, R21, -1 ;  /* 0xbf80000015158421 */ /* 0x000fce0000010000 */
.L_x_32939:
[----:B------:R-:W-:Y:S05]  /*42b0*/  BSYNC.RECONVERGENT B1 ;  /* 0x0000000000017941 */ /* 0x000fea0003800200 */
.L_x_32938:
[----:B------:R-:W-:Y:S01]  /*42c0*/  FFMA.FTZ R10, -R5, R21, R10 ;  /* 0x00000015050a7223 */ /* 0x000fe2000001010a */
[----:B------:R-:W-:Y:S06]  /*42d0*/  BRA `(.L_x_32936) ;  /* 0x0000000000787947 */ /* 0x000fec0003800000 */
.L_x_32937:
        /* <DEDUP_REMOVED lines=14> */
.L_x_32943:
        /* <DEDUP_REMOVED lines=13> */
.L_x_32942:
[----:B------:R-:W-:Y:S05]  /*4490*/  BSYNC.RECONVERGENT B1 ;  /* 0x0000000000017941 */ /* 0x000fea0003800200 */
.L_x_32941:
[----:B------:R-:W-:-:S04]  /*44a0*/  FMUL.FTZ R20, R20, 1.1920928955078125e-07 ;  /* 0x3400000014147820 */ /* 0x000fc80000410000 */
[----:B0-----:R-:W-:-:S07]  /*44b0*/  FMUL.FTZ R10, R5, R20 ;  /* 0x00000014050a7220 */ /* 0x001fce0000410000 */
.L_x_32936:
[----:B------:R-:W-:Y:S05]  /*44c0*/  BSYNC.RECONVERGENT B0 ;  /* 0x0000000000007941 */ /* 0x000fea0003800200 */
.L_x_32935:
[C---:B------:R-:W-:Y:S01]  /*44d0*/  LOP3.LUT R15, R10.reuse, 0x80000000, R15, 0xb8, !PT ;  /* 0x800000000a0f7812 */ /* 0x040fe200078eb80f */
[----:B------:R-:W-:Y:S01]  /*44e0*/  BSSY.RECONVERGENT B0, `(.L_x_32944) ;  /* 0x0000048000007945 */ /* 0x000fe20003800200 */
[----:B------:R-:W-:-:S04]  /*44f0*/  FSETP.NAN.FTZ.AND P0, PT, |R10|, |R10|, PT ;  /* 0x4000000a0a00720b */ /* 0x000fc80003f18200 */
        /* <DEDUP_REMOVED lines=34> */
.L_x_32949:
[----:B------:R-:W-:Y:S01]  /*4720*/  FSETP.GEU.FTZ.AND P0, PT, R17, -R5, PT ;  /* 0x800000051100720b */ /* 0x000fe20003f1e000 */
[----:B------:R-:W-:-:S12]  /*4730*/  FADD.FTZ R11, R11, -1 ;  /* 0xbf8000000b0b7421 */ /* 0x000fd80000010000 */
[----:B------:R-:W-:-:S07]  /*4740*/  @!P0 FADD.FTZ R11, R11, -1 ;  /* 0xbf8000000b0b8421 */ /* 0x000fce0000010000 */
.L_x_32948:
[----:B------:R-:W-:Y:S05]  /*4750*/  BSYNC.RECONVERGENT B1 ;  /* 0x0000000000017941 */ /* 0x000fea0003800200 */
.L_x_32947:
[----:B------:R-:W-:Y:S01]  /*4760*/  FFMA.FTZ R10, -R5, R11, R10 ;  /* 0x0000000b050a7223 */ /* 0x000fe2000001010a */
[----:B------:R-:W-:Y:S06]  /*4770*/  BRA `(.L_x_32945) ;  /* 0x0000000000787947 */ /* 0x000fec0003800000 */
.L_x_32946:
        /* <DEDUP_REMOVED lines=14> */
.L_x_32952:
        /* <DEDUP_REMOVED lines=13> */
.L_x_32951:
[----:B------:R-:W-:Y:S05]  /*4930*/  BSYNC.RECONVERGENT B1 ;  /* 0x0000000000017941 */ /* 0x000fea0003800200 */
.L_x_32950:
[----:B------:R-:W-:-:S04]  /*4940*/  FMUL.FTZ R16, R16, 1.1920928955078125e-07 ;  /* 0x3400000010107820 */ /* 0x000fc80000410000 */
[----:B0-----:R-:W-:-:S07]  /*4950*/  FMUL.FTZ R10, R5, R16 ;  /* 0x00000010050a7220 */ /* 0x001fce0000410000 */
.L_x_32945:
[----:B------:R-:W-:Y:S05]  /*4960*/  BSYNC.RECONVERGENT B0 ;  /* 0x0000000000007941 */ /* 0x000fea0003800200 */
.L_x_32944:
        /* <DEDUP_REMOVED lines=37> */
.L_x_32958:
[----:B------:R-:W-:Y:S01]  /*4bc0*/  FSETP.GEU.FTZ.AND P0, PT, R16, -R5, PT ;  /* 0x800000051000720b */ /* 0x000fe20003f1e000 */
[----:B------:R-:W-:-:S12]  /*4bd0*/  FADD.FTZ R11, R11, -1 ;  /* 0xbf8000000b0b7421 */ /* 0x000fd80000010000 */
[----:B------:R-:W-:-:S07]  /*4be0*/  @!P0 FADD.FTZ R11, R11, -1 ;  /* 0xbf8000000b0b8421 */ /* 0x000fce0000010000 */
.L_x_32957:
[----:B------:R-:W-:Y:S05]  /*4bf0*/  BSYNC.RECONVERGENT B1 ;  /* 0x0000000000017941 */ /* 0x000fea0003800200 */
.L_x_32956:
[----:B------:R-:W-:Y:S01]  /*4c00*/  FFMA.FTZ R6, -R5, R11, R6 ;  /* 0x0000000b05067223 */ /* 0x000fe20000010106 */
[----:B------:R-:W-:Y:S06]  /*4c10*/  BRA `(.L_x_32954) ;  /* 0x0000000000787947 */ /* 0x000fec0003800000 */
.L_x_32955:
        /* <DEDUP_REMOVED lines=14> */
.L_x_32961:
        /* <DEDUP_REMOVED lines=13> */
.L_x_32960:
[----:B------:R-:W-:Y:S05]  /*4dd0*/  BSYNC.RECONVERGENT B1 ;  /* 0x0000000000017941 */ /* 0x000fea0003800200 */
.L_x_32959:
[----:B------:R-:W-:-:S04]  /*4de0*/  FMUL.FTZ R6, R6, 1.1920928955078125e-07 ;  /* 0x3400000006067820 */ /* 0x000fc80000410000 */
[----:B------:R-:W-:-:S07]  /*4df0*/  FMUL.FTZ R6, R5, R6 ;  /* 0x0000000605067220 */ /* 0x000fce0000410000 */
.L_x_32954:
[----:B------:R-:W-:Y:S05]  /*4e00*/  BSYNC.RECONVERGENT B0 ;  /* 0x0000000000007941 */ /* 0x000fea0003800200 */
.L_x_32953:
[C---:B0-----:R-:W-:Y:S01]  /*4e10*/  LOP3.LUT R11, R6.reuse, 0x80000000, R13, 0xb8, !PT ;  /* 0x80000000060b7812 */ /* 0x041fe200078eb80d */
        /* <DEDUP_REMOVED lines=36> */
.L_x_32967:
[----:B------:R-:W-:Y:S01]  /*5060*/  FSETP.GEU.FTZ.AND P0, PT, R13, -R5, PT ;  /* 0x800000050d00720b */ /* 0x000fe20003f1e000 */
[----:B------:R-:W-:-:S12]  /*5070*/  FADD.FTZ R7, R7, -1 ;  /* 0xbf80000007077421 */ /* 0x000fd80000010000 */
[----:B------:R-:W-:-:S07]  /*5080*/  @!P0 FADD.FTZ R7, R7, -1 ;  /* 0xbf80000007078421 */ /* 0x000fce0000010000 */
.L_x_32966:
[----:B------:R-:W-:Y:S05]  /*5090*/  BSYNC.RECONVERGENT B1 ;  /* 0x0000000000017941 */ /* 0x000fea0003800200 */
.L_x_32965:
[----:B------:R-:W-:Y:S01]  /*50a0*/  FFMA.FTZ R6, -R5, R7, R6 ;  /* 0x0000000705067223 */ /* 0x000fe20000010106 */
[----:B------:R-:W-:Y:S06]  /*50b0*/  BRA `(.L_x_32963) ;  /* 0x0000000000787947 */ /* 0x000fec0003800000 */
.L_x_32964:
        /* <DEDUP_REMOVED lines=14> */
.L_x_32970:
        /* <DEDUP_REMOVED lines=13> */
.L_x_32969:
[----:B------:R-:W-:Y:S05]  /*5270*/  BSYNC.RECONVERGENT B1 ;  /* 0x0000000000017941 */ /* 0x000fea0003800200 */
.L_x_32968:
[----:B------:R-:W-:-:S04]  /*5280*/  FMUL.FTZ R6, R6, 1.1920928955078125e-07 ;  /* 0x3400000006067820 */ /* 0x000fc80000410000 */
[----:B------:R-:W-:-:S07]  /*5290*/  FMUL.FTZ R6, R5, R6 ;  /* 0x0000000605067220 */ /* 0x000fce0000410000 */
.L_x_32963:
[----:B------:R-:W-:Y:S05]  /*52a0*/  BSYNC.RECONVERGENT B0 ;  /* 0x0000000000007941 */ /* 0x000fea0003800200 */
.L_x_32962:
[C---:B------:R-:W-:Y:S01]  /*52b0*/  LOP3.LUT R5, R6.reuse, 0x80000000, R8, 0xb8, !PT ;  /* 0x8000000006057812 */ /* 0x040fe200078eb808 */
[----:B------:R-:W-:Y:S01]  /*52c0*/  BSSY.RECONVERGENT B0, `(.L_x_32971) ;  /* 0x0000048000007945 */ /* 0x000fe20003800200 */
[----:B------:R-:W-:Y:S01]  /*52d0*/  FSETP.NAN.FTZ.AND P0, PT, |R6|, |R6|, PT ;  /* 0x400000060600720b */ /* 0x000fe20003f18200 */
[----:B0-----:R-:W-:-:S03]  /*52e0*/  FADD.FTZ R7, |R9|, -RZ ;  /* 0x800000ff09077221 */ /* 0x001fc60000010200 */
        /* <DEDUP_REMOVED lines=33> */
.L_x_32976:
[----:B------:R-:W-:Y:S01]  /*5500*/  FSETP.GEU.FTZ.AND P0, PT, R8, -R2, PT ;  /* 0x800000020800720b */ /* 0x000fe20003f1e000 */
[----:B------:R-:W-:-:S12]  /*5510*/  FADD.FTZ R12, R12, -1 ;  /* 0xbf8000000c0c7421 */ /* 0x000fd80000010000 */
[----:B------:R-:W-:-:S07]  /*5520*/  @!P0 FADD.FTZ R12, R12, -1 ;  /* 0xbf8000000c0c8421 */ /* 0x000fce0000010000 */
.L_x_32975:
[----:B------:R-:W-:Y:S05]  /*5530*/  BSYNC.RECONVERGENT B1 ;  /* 0x0000000000017941 */ /* 0x000fea0003800200 */
.L_x_32974:
[----:B------:R-:W-:Y:S01]  /*5540*/  FFMA.FTZ R7, -R2, R12, R7 ;  /* 0x0000000c02077223 */ /* 0x000fe20000010107 */
[----:B------:R-:W-:Y:S06]  /*5550*/  BRA `(.L_x_32972) ;  /* 0x0000000000787947 */ /* 0x000fec0003800000 */
.L_x_32973:
        /* <DEDUP_REMOVED lines=14> */
.L_x_32979:
        /* <DEDUP_REMOVED lines=13> */
.L_x_32978:
[----:B------:R-:W-:Y:S05]  /*5710*/  BSYNC.RECONVERGENT B1 ;  /* 0x0000000000017941 */ /* 0x000fea0003800200 */
.L_x_32977:
[----:B------:R-:W-:-:S04]  /*5720*/  FMUL.FTZ R7, R7, 1.1920928955078125e-07 ;  /* 0x3400000007077820 */ /* 0x000fc80000410000 */
[----:B------:R-:W-:-:S07]  /*5730*/  FMUL.FTZ R7, R2, R7 ;  /* 0x0000000702077220 */ /* 0x000fce0000410000 */
.L_x_32972:
[----:B------:R-:W-:Y:S05]  /*5740*/  BSYNC.RECONVERGENT B0 ;  /* 0x0000000000007941 */ /* 0x000fea0003800200 */
.L_x_32971:
[C---:B------:R-:W-:Y:S02]  /*5750*/  LOP3.LUT R2, R7.reuse, 0x80000000, R9, 0xb8, !PT ;  /* 0x8000000007027812 */ /* 0x040fe400078eb809 */
[C---:B------:R-:W-:Y:S01]  /*5760*/  FSETP.NAN.FTZ.AND P0, PT, |R7|.reuse, |R7|, PT ;  /* 0x400000070700720b */ /* 0x040fe20003f18200 */
[----:B0-----:R-:W0:Y:S03]  /*5770*/  LDC.64 R8, c[0x0][0x388] ;  /* 0x0000e200ff087b82 */ /* 0x001e260000000a00 */
[----:B------:R-:W-:-:S04]  /*5780*/  FSEL R7, R7, R2, P0 ;  /* 0x0000000207077208 */ /* 0x000fc80000000000 */
[----:B------:R-:W-:-:S13]  /*5790*/  FSETP.NEU.FTZ.AND P2, PT, R7, RZ, PT ;  /* 0x000000ff0700720b */ /* 0x000fda0003f5d000 */
[----:B------:R-:W-:Y:S02]  /*57a0*/  @P2 FSETP.GEU.FTZ.AND P1, PT, R3, RZ, PT ;  /* 0x000000ff0300220b */ /* 0x000fe40003f3e000 */
[----:B------:R-:W-:Y:S01]  /*57b0*/  @P2 FSETP.GEU.FTZ.AND P0, PT, R7, RZ, PT ;  /* 0x000000ff0700220b */ /* 0x000fe20003f1e000 */
[----:B0-----:R-:W-:-:S03]  /*57c0*/  IMAD.WIDE.U32 R4, R4, 0x4, R8 ;  /* 0x0000000404047825 */ /* 0x001fc600078e0008 */
[----:B------:R-:W-:Y:S02]  /*57d0*/  @P2 PLOP3.LUT P1, PT, P1, P0, PT, 0x82, 0x28 ;  /* 0x000000000028281c */ /* 0x000fe40000f21072 */
[----:B------:R-:W-:Y:S02]  /*57e0*/  PLOP3.LUT P0, PT, PT, PT, PT, 0x80, 0x8 ;  /* 0x000000000008781c */ /* 0x000fe40003f0f070 */
[----:B------:R-:W-:Y:S01]  /*57f0*/  @P2 PLOP3.LUT P0, PT, P1, PT, PT, 0x80, 0x8 ;  /* 0x000000000008281c */ /* 0x000fe20000f0f070 */
[----:B------:R-:W-:-:S05]  /*5800*/  IMAD.WIDE.U32 R4, R0, 0x8, R4 ;  /* 0x0000000800047825 */ /* 0x000fca00078e0004 */
[----:B------:R-:W-:Y:S04]  /*5810*/  STG.E.64 desc[UR4][R4.64], R18 ;  /* 0x0000001204007986 */ /* 0x000fe8000c101b04 */
[----:B------:R-:W-:Y:S03]  /*5820*/  STG.E.64 desc[UR4][R4.64+0x400], R14 ;  /* 0x0004000e04007986 */ /* 0x000fe6000c101b04 */
[----:B------:R-:W-:Y:S01]  /*5830*/  @!P0 FADD.FTZ R7, R3, R7 ;  /* 0x0000000703078221 */ /* 0x000fe20000010000 */
[----:B------:R-:W-:Y:S04]  /*5840*/  STG.E.64 desc[UR4][R4.64+0x800], R10 ;  /* 0x0008000a04007986 */ /* 0x000fe8000c101b04 */
[----:B------:R-:W-:Y:S01]  /*5850*/  STG.E.64 desc[UR4][R4.64+0xc00], R6 ;  /* 0x000c000604007986 */ /* 0x000fe2000c101b04 */
[----:B------:R-:W-:Y:S05]  /*5860*/  EXIT ;  /* 0x000000000000794d */ /* 0x000fea0003800000 */
.L_x_32980:
        /* <DEDUP_REMOVED lines=9> */
.L_x_50204:


//--------------------- .text._ZN2at6native29vectorized_elementwise_kernelILi4ENS0_13BinaryFunctorIfffZZZNS0_21remainder_kernel_cudaERNS_18TensorIteratorBaseEENKUlvE0_clEvENKUlvE0_clEvEUlffE_EESt5arrayIPcLm3EEEEviT0_T1_ --------------------------
	.section	.text._ZN2at6native29vectorized_elementwise_kernelILi4ENS0_13BinaryFunctorIfffZZZNS0_21remainder_kernel_cudaERNS_18TensorIteratorBaseEENKUlvE0_clEvENKUlvE0_clEvEUlffE_EESt5arrayIPcLm3EEEEviT0_T1_,"ax",@progbits
	.align	128
        .global         _ZN2at6native29vectorized_elementwise_kernelILi4ENS0_13BinaryFunctorIfffZZZNS0_21remainder_kernel_cudaERNS_18TensorIteratorBaseEENKUlvE0_clEvENKUlvE0_clEvEUlffE_EESt5arrayIPcLm3EEEEviT0_T1_
        .type           _ZN2at6native29vectorized_elementwise_kernelILi4ENS0_13BinaryFunctorIfffZZZNS0_21remainder_kernel_cudaERNS_18TensorIteratorBaseEENKUlvE0_clEvENKUlvE0_clEvEUlffE_EESt5arrayIPcLm3EEEEviT0_T1_,@function
        .size           _ZN2at6native29vectorized_elementwise_kernelILi4ENS0_13BinaryFunctorIfffZZZNS0_21remainder_kernel_cudaERNS_18TensorIteratorBaseEENKUlvE0_clEvENKUlvE0_clEvEUlffE_EESt5arrayIPcLm3EEEEviT0_T1_,(.L_x_50205 - _ZN2at6native29vectorized_elementwise_kernelILi4ENS0_13BinaryFunctorIfffZZZNS0_21remainder_kernel_cudaERNS_18TensorIteratorBaseEENKUlvE0_clEvENKUlvE0_clEvEUlffE_EESt5arrayIPcLm3EEEEviT0_T1_)
        .other          _ZN2at6native29vectorized_elementwise_kernelILi4ENS0_13BinaryFunctorIfffZZZNS0_21remainder_kernel_cudaERNS_18TensorIteratorBaseEENKUlvE0_clEvENKUlvE0_clEvEUlffE_EESt5arrayIPcLm3EEEEviT0_T1_,@"STO_CUDA_ENTRY STV_DEFAULT"
_ZN2at6native29vectorized_elementwise_kernelILi4ENS0_13BinaryFunctorIfffZZZNS0_21remainder_kernel_cudaERNS_18TensorIteratorBaseEENKUlvE0_clEvENKUlvE0_clEvEUlffE_EESt5arrayIPcLm3EEEEviT0_T1_:
.text._ZN2at6native29vectorized_elementwise_kernelILi4ENS0_13BinaryFunctorIfffZZZNS0_21remainder_kernel_cudaERNS_18TensorIteratorBaseEENKUlvE0_clEvENKUlvE0_clEvEUlffE_EESt5arrayIPcLm3EEEEviT0_T1_:
        /* <DEDUP_REMOVED lines=125> */
.L_x_32988:
[----:B------:R-:W-:Y:S05]  /*07d0*/  BSYNC.RECONVERGENT B2 ;  /* 0x0000000000027941 */ /* 0x000fea0003800200 */
.L_x_32987:
[----:B------:R-:W-:Y:S01]  /*07e0*/  FFMA.FTZ R12, -R13, R17, R12 ;  /* 0x000000110d0c7223 */ /* 0x000fe2000001010c */
[----:B------:R-:W-:Y:S06]  /*07f0*/  BRA `(.L_x_32985) ;  /* 0x0000000000787947 */ /* 0x000fec0003800000 */
.L_x_32986:
        /* <DEDUP_REMOVED lines=14> */
.L_x_32991:
        /* <DEDUP_REMOVED lines=13> */
.L_x_32990:
[----:B------:R-:W-:Y:S05]  /*09b0*/  BSYNC.RECONVERGENT B2 ;  /* 0x0000000000027941 */ /* 0x000fea0003800200 */
.L_x_32989:
[----:B0-----:R-:W-:-:S04]  /*09c0*/  FMUL.FTZ R13, R16, 1.1920928955078125e-07 ;  /* 0x34000000100d7820 */ /* 0x001fc80000410000 */
[----:B------:R-:W-:-:S07]  /*09d0*/  FMUL.FTZ R12, R12, R13 ;  /* 0x0000000d0c0c7220 */ /* 0x000fce0000410000 */
.L_x_32985:
[----:B------:R-:W-:Y:S05]  /*09e0*/  BSYNC.RECONVERGENT B0 ;  /* 0x0000000000007941 */ /* 0x000fea0003800200 */
.L_x_32984:
        /* <DEDUP_REMOVED lines=10> */
.L_x_32983:
[----:B------:R-:W-:Y:S05]  /*0a90*/  BSYNC.RECONVERGENT B1 ;  /* 0x0000000000017941 */ /* 0x000fea0003800200 */
.L_x_32982:
        /* <DEDUP_REMOVED lines=31> */
.L_x_32999:
[----:B------:R-:W-:Y:S01]  /*0c90*/  FSETP.GEU.FTZ.AND P0, PT, R15, -R17, PT ;  /* 0x800000110f00720b */ /* 0x000fe20003f1e000 */
[----:B------:R-:W-:-:S12]  /*0ca0*/  FADD.FTZ R13, R13, -1 ;  /* 0xbf8000000d0d7421 */ /* 0x000fd80000010000 */
[----:B------:R-:W-:-:S07]  /*0cb0*/  @!P0 FADD.FTZ R13, R13, -1 ;  /* 0xbf8000000d0d8421 */ /* 0x000fce0000010000 */
.L_x_32998:
[----:B------:R-:W-:Y:S05]  /*0cc0*/  BSYNC.RECONVERGENT B2 ;  /* 0x0000000000027941 */ /* 0x000fea0003800200 */
.L_x_32997:
[----:B------:R-:W-:Y:S01]  /*0cd0*/  FFMA.FTZ R12, -R17, R13, R12 ;  /* 0x0000000d110c7223 */ /* 0x000fe2000001010c */
[----:B------:R-:W-:Y:S06]  /*0ce0*/  BRA `(.L_x_32995) ;  /* 0x0000000000787947 */ /* 0x000fec0003800000 */
.L_x_32996:
        /* <DEDUP_REMOVED lines=14> */
.L_x_33002:
        /* <DEDUP_REMOVED lines=13> */
.L_x_33001:
[----:B------:R-:W-:Y:S05]  /*0ea0*/  BSYNC.RECONVERGENT B2 ;  /* 0x0000000000027941 */ /* 0x000fea0003800200 */
.L_x_33000:
[----:B0-----:R-:W-:-:S04]  /*0eb0*/  FMUL.FTZ R13, R16, 1.1920928955078125e-07 ;  /* 0x34000000100d7820 */ /* 0x001fc80000410000 */
[----:B------:R-:W-:-:S07]  /*0ec0*/  FMUL.FTZ R12, R12, R13 ;  /* 0x0000000d0c0c7220 */ /* 0x000fce0000410000 */
.L_x_32995:
[----:B------:R-:W-:Y:S05]  /*0ed0*/  BSYNC.RECONVERGENT B0 ;  /* 0x0000000000007941 */ /* 0x000fea0003800200 */
.L_x_32994:
        /* <DEDUP_REMOVED lines=10> */
.L_x_32993:
[----:B------:R-:W-:Y:S05]  /*0f80*/  BSYNC.RECONVERGENT B1 ;  /* 0x0000000000017941 */ /* 0x000fea0003800200 */
.L_x_32992:
        /* <DEDUP_REMOVED lines=31> */
.L_x_33010:
[----:B------:R-:W-:Y:S01]  /*1180*/  FSETP.GEU.FTZ.AND P0, PT, R13, -R17, PT ;  /* 0x800000110d00720b */ /* 0x000fe20003f1e000 */
[----:B------:R-:W-:-:S12]  /*1190*/  FADD.FTZ R15, R15, -1 ;  /* 0xbf8000000f0f7421 */ /* 0x000fd80000010000 */
[----:B------:R-:W-:-:S07]  /*11a0*/  @!P0 FADD.FTZ R15, R15, -1 ;  /* 0xbf8000000f0f8421 */ /* 0x000fce0000010000 */
.L_x_33009:
[----:B------:R-:W-:Y:S05]  /*11b0*/  BSYNC.RECONVERGENT B2 ;  /* 0x0000000000027941 */ /* 0x000fea0003800200 */
.L_x_33008:
[----:B------:R-:W-:Y:S01]  /*11c0*/  FFMA.FTZ R10, -R17, R15, R10 ;  /* 0x0000000f110a7223 */ /* 0x000fe2000001010a */
[----:B------:R-:W-:Y:S06]  /*11d0*/  BRA `(.L_x_33006) ;  /* 0x0000000000807947 */ /* 0x000fec0003800000 */
.L_x_33007:
        /* <DEDUP_REMOVED lines=15> */
.L_x_33013:
        /* <DEDUP_REMOVED lines=14> */
.L_x_33012:
[----:B------:R-:W-:Y:S05]  /*13b0*/  BSYNC.RECONVERGENT B2 ;  /* 0x0000000000027941 */ /* 0x000fea0003800200 */
.L_x_33011:
[----:B------:R-:W-:-:S04]  /*13c0*/  FMUL.FTZ R15, R15, 1.1920928955078125e-07 ;  /* 0x340000000f0f7820 */ /* 0x000fc80000410000 */
[----:B------:R-:W-:-:S07]  /*13d0*/  FMUL.FTZ R10, R10, R15 ;  /* 0x0000000f0a0a7220 */ /* 0x000fce0000410000 */
.L_x_33006:
[----:B------:R-:W-:Y:S05]  /*13e0*/  BSYNC.RECONVERGENT B0 ;  /* 0x0000000000007941 */ /* 0x000fea0003800200 */
.L_x_33005:
        /* <DEDUP_REMOVED lines=10> */
.L_x_33004:
[----:B------:R-:W-:Y:S05]  /*1490*/  BSYNC.RECONVERGENT B1 ;  /* 0x0000000000017941 */ /* 0x000fea0003800200 */
.L_x_33003:
        /* <DEDUP_REMOVED lines=31> */
.L_x_33021:
[----:B------:R-:W-:Y:S01]  /*1690*/  FSETP.GEU.FTZ.AND P0, PT, R13, -R17, PT ;  /* 0x800000110d00720b */ /* 0x000fe20003f1e000 */
[----:B------:R-:W-:-:S12]  /*16a0*/  FADD.FTZ R15, R15, -1 ;  /* 0xbf8000000f0f7421 */ /* 0x000fd80000010000 */
[----:B------:R-:W-:-:S07]  /*16b0*/  @!P0 FADD.FTZ R15, R15, -1 ;  /* 0xbf8000000f0f8421 */ /* 0x000fce0000010000 */
.L_x_33020:
[----:B------:R-:W-:Y:S05]  /*16c0*/  BSYNC.RECONVERGENT B2 ;  /* 0x0000000000027941 */ /* 0x000fea0003800200 */
.L_x_33019:
[----:B------:R-:W-:Y:S01]  /*16d0*/  FFMA.FTZ R10, -R17, R15, R10 ;  /* 0x0000000f110a7223 */ /* 0x000fe2000001010a */
[----:B------:R-:W-:Y:S06]  /*16e0*/  BRA `(.L_x_33017) ;  /* 0x0000000000847947 */ /* 0x000fec0003800000 */
.L_x_33018:
        /* <DEDUP_REMOVED lines=17> */
.L_x_33024:
        /* <DEDUP_REMOVED lines=13> */
.L_x_33023:
[----:B------:R-:W-:Y:S05]  /*18d0*/  BSYNC.RECONVERGENT B2 ;  /* 0x0000000000027941 */ /* 0x000fea0003800200 */
.L_x_33022:
[----:B------:R-:W-:-:S04]  /*18e0*/  FMUL.FTZ R13, R16, 1.1920928955078125e-07 ;  /* 0x34000000100d7820 */ /* 0x000fc80000410000 */
[----:B------:R-:W-:-:S07]  /*18f0*/  FMUL.FTZ R10, R10, R13 ;  /* 0x0000000d0a0a7220 */ /* 0x000fce0000410000 */
.L_x_33017:
[----:B------:R-:W-:Y:S05]  /*1900*/  BSYNC.RECONVERGENT B0 ;  /* 0x0000000000007941 */ /* 0x000fea0003800200 */
.L_x_33016:
        /* <DEDUP_REMOVED lines=10> */
.L_x_33015:
[----:B------:R-:W-:Y:S05]  /*19b0*/  BSYNC.RECONVERGENT B1 ;  /* 0x0000000000017941 */ /* 0x000fea0003800200 */
.L_x_33014:
        /* <DEDUP_REMOVED lines=31> */
.L_x_33032:
[----:B------:R-:W-:Y:S01]  /*1bb0*/  FSETP.GEU.FTZ.AND P0, PT, R15, -R19, PT ;  /* 0x800000130f00720b */ /* 0x000fe20003f1e000 */
[----:B------:R-:W-:-:S12]  /*1bc0*/  FADD.FTZ R17, R17, -1 ;  /* 0xbf80000011117421 */ /* 0x000fd80000010000 */
[----:B------:R-:W-:-:S07]  /*1bd0*/  @!P0 FADD.FTZ R17, R17, -1 ;  /* 0xbf80000011118421 */ /* 0x000fce0000010000 */
.L_x_33031:
[----:B------:R-:W-:Y:S05]  /*1be0*/  BSYNC.RECONVERGENT B2 ;  /* 0x0000000000027941 */ /* 0x000fea0003800200 */
.L_x_33030:
[----:B------:R-:W-:Y:S01]  /*1bf0*/  FFMA.FTZ R10, -R19, R17, R10 ;  /* 0x00000011130a7223 */ /* 0x000fe2000001010a */
[----:B------:R-:W-:Y:S06]  /*1c00*/  BRA `(.L_x_33028) ;  /* 0x0000000000847947 */ /* 0x000fec0003800000 */
.L_x_33029:
        /* <DEDUP_REMOVED lines=17> */
.L_x_33035:
        /* <DEDUP_REMOVED lines=13> */
.L_x_33034:
[----:B------:R-:W-:Y:S05]  /*1df0*/  BSYNC.RECONVERGENT B2 ;  /* 0x0000000000027941 */ /* 0x000fea0003800200 */
.L_x_33033:
[----:B------:R-:W-:-:S04]  /*1e00*/  FMUL.FTZ R17, R17, 1.1920928955078125e-07 ;  /* 0x3400000011117820 */ /* 0x000fc80000410000 */
[----:B------:R-:W-:-:S07]  /*1e10*/  FMUL.FTZ R10, R10, R17 ;  /* 0x000000110a0a7220 */ /* 0x000fce0000410000 */
.L_x_33028:
[----:B------:R-:W-:Y:S05]  /*1e20*/  BSYNC.RECONVERGENT B0 ;  /* 0x0000000000007941 */ /* 0x000fea0003800200 */
.L_x_33027:
        /* <DEDUP_REMOVED lines=10> */
.L_x_33026:
[----:B------:R-:W-:Y:S05]  /*1ed0*/  BSYNC.RECONVERGENT B1 ;  /* 0x0000000000017941 */ /* 0x000fea0003800200 */
.L_x_33025:
        /* <DEDUP_REMOVED lines=31> */
.L_x_33043:
[----:B------:R-:W-:Y:S01]  /*20d0*/  FSETP.GEU.FTZ.AND P0, PT, R17, -R21, PT ;  /* 0x800000151100720b */ /* 0x000fe20003f1e000 */
[----:B------:R-:W-:-:S12]  /*20e0*/  FADD.FTZ R19, R19, -1 ;  /* 0xbf80000013137421 */ /* 0x000fd80000010000 */
[----:B------:R-:W-:-:S07]  /*20f0*/  @!P0 FADD.FTZ R19, R19, -1 ;  /* 0xbf80000013138421 */ /* 0x000fce0000010000 */
.L_x_33042:
[----:B------:R-:W-:Y:S05]  /*2100*/  BSYNC.RECONVERGENT B2 ;  /* 0x0000000000027941 */ /* 0x000fea0003800200 */
.L_x_33041:
[----:B------:R-:W-:Y:S01]  /*2110*/  FFMA.FTZ R0, -R21, R19, R0 ;  /* 0x0000001315007223 */ /* 0x000fe20000010100 */
[----:B------:R-:W-:Y:S06]  /*2120*/  BRA `(.L_x_33039) ;  /* 0x0000000000787947 */ /* 0x000fec0003800000 */
.L_x_33040:
        /* <DEDUP_REMOVED lines=14> */
.L_x_33046:
        /* <DEDUP_REMOVED lines=13> */
.L_x_33045:
[----:B------:R-:W-:Y:S05]  /*22e0*/  BSYNC.RECONVERGENT B2 ;  /* 0x0000000000027941 */ /* 0x000fea0003800200 */
.L_x_33044:
[----:B------:R-:W-:-:S04]  /*22f0*/  FMUL.FTZ R17, R14, 1.1920928955078125e-07 ;  /* 0x340000000e117820 */ /* 0x000fc80000410000 */
[----:B------:R-:W-:-:S07]  /*2300*/  FMUL.FTZ R0, R0, R17 ;  /* 0x0000001100007220 */ /* 0x000fce0000410000 */
.L_x_33039:
[----:B------:R-:W-:Y:S05]  /*2310*/  BSYNC.RECONVERGENT B0 ;  /* 0x0000000000007941 */ /* 0x000fea0003800200 */
.L_x_33038:
        /* <DEDUP_REMOVED lines=10> */
.L_x_33037:
[----:B------:R-:W-:Y:S05]  /*23c0*/  BSYNC.RECONVERGENT B1 ;  /* 0x0000000000017941 */ /* 0x000fea0003800200 */
.L_x_33036:
        /* <DEDUP_REMOVED lines=31> */
.L_x_33054:
[----:B------:R-:W-:Y:S01]  /*25c0*/  FSETP.GEU.FTZ.AND P0, PT, R17, -R21, PT ;  /* 0x800000151100720b */ /* 0x000fe20003f1e000 */
[----:B------:R-:W-:-:S12]  /*25d0*/  FADD.FTZ R19, R19, -1 ;  /* 0xbf80000013137421 */ /* 0x000fd80000010000 */
[----:B------:R-:W-:-:S07]  /*25e0*/  @!P0 FADD.FTZ R19, R19, -1 ;  /* 0xbf80000013138421 */ /* 0x000fce0000010000 */
.L_x_33053:
[----:B------:R-:W-:Y:S05]  /*25f0*/  BSYNC.RECONVERGENT B2 ;  /* 0x0000000000027941 */ /* 0x000fea0003800200 */
.L_x_33052:
[----:B------:R-:W-:Y:S01]  /*2600*/  FFMA.FTZ R0, -R21, R19, R0 ;  /* 0x0000001315007223 */ /* 0x000fe20000010100 */
[----:B------:R-:W-:Y:S06]  /*2610*/  BRA `(.L_x_33050) ;  /* 0x0000000000787947 */ /* 0x000fec0003800000 */
.L_x_33051:
        /* <DEDUP_REMOVED lines=14> */
.L_x_33057:
        /* <DEDUP_REMOVED lines=13> */
.L_x_33056:
[----:B------:R-:W-:Y:S05]  /*27d0*/  BSYNC.RECONVERGENT B2 ;  /* 0x0000000000027941 */ /* 0x000fea0003800200 */
.L_x_33055:
[----:B------:R-:W-:-:S04]  /*27e0*/  FMUL.FTZ R17, R12, 1.1920928955078125e-07 ;  /* 0x340000000c117820 */ /* 0x000fc80000410000 */
[----:B------:R-:W-:-:S07]  /*27f0*/  FMUL.FTZ R0, R0, R17 ;  /* 0x0000001100007220 */ /* 0x000fce0000410000 */
.L_x_33050:
[----:B------:R-:W-:Y:S05]  /*2800*/  BSYNC.RECONVERGENT B0 ;  /* 0x0000000000007941 */ /* 0x000fea0003800200 */
.L_x_33049:
        /* <DEDUP_REMOVED lines=10> */
.L_x_33048:
[----:B------:R-:W-:Y:S05]  /*28b0*/  BSYNC.RECONVERGENT B1 ;  /* 0x0000000000017941 */ /* 0x000fea0003800200 */
.L_x_33047:
        /* <DEDUP_REMOVED lines=31> */
.L_x_33065:
[----:B------:R-:W-:Y:S01]  /*2ab0*/  FSETP.GEU.FTZ.AND P0, PT, R19, -R25, PT ;  /* 0x800000191300720b */ /* 0x000fe20003f1e000 */
[----:B------:R-:W-:-:S12]  /*2ac0*/  FADD.FTZ R21, R21, -1 ;  /* 0xbf80000015157421 */ /* 0x000fd80000010000 */
[----:B------:R-:W-:-:S07]  /*2ad0*/  @!P0 FADD.FTZ R21, R21, -1 ;  /* 0xbf80000015158421 */ /* 0x000fce0000010000 */
.L_x_33064:
[----:B------:R-:W-:Y:S05]  /*2ae0*/  BSYNC.RECONVERGENT B2 ;  /* 0x0000000000027941 */ /* 0x000fea0003800200 */
.L_x_33063:
[----:B------:R-:W-:Y:S01]  /*2af0*/  FFMA.FTZ R0, -R25, R21, R0 ;  /* 0x0000001519007223 */ /* 0x000fe20000010100 */
[----:B------:R-:W-:Y:S06]  /*2b00*/  BRA `(.L_x_33061) ;  /* 0x0000000000787947 */ /* 0x000fec0003800000 */
.L_x_33062:
        /* <DEDUP_REMOVED lines=14> */
.L_x_33068:
        /* <DEDUP_REMOVED lines=13> */
.L_x_33067:
[----:B------:R-:W-:Y:S05]  /*2cc0*/  BSYNC.RECONVERGENT B2 ;  /* 0x0000000000027941 */ /* 0x000fea0003800200 */
.L_x_33066:
[----:B------:R-:W-:-:S04]  /*2cd0*/  FMUL.FTZ R19, R2, 1.1920928955078125e-07 ;  /* 0x3400000002137820 */ /* 0x000fc80000410000 */
[----:B------:R-:W-:-:S07]  /*2ce0*/  FMUL.FTZ R0, R0, R19 ;  /* 0x0000001300007220 */ /* 0x000fce0000410000 */
.L_x_33061:
[----:B------:R-:W-:Y:S05]  /*2cf0*/  BSYNC.RECONVERGENT B0 ;  /* 0x0000000000007941 */ /* 0x000fea0003800200 */
.L_x_33060:
        /* <DEDUP_REMOVED lines=10> */
.L_x_33059:
[----:B------:R-:W-:Y:S05]  /*2da0*/  BSYNC.RECONVERGENT B1 ;  /* 0x0000000000017941 */ /* 0x000fea0003800200 */
.L_x_33058:
        /* <DEDUP_REMOVED lines=16> */
.L_x_33071:
[----:B------:R-:W-:-:S13]  /*2eb0*/  ISETP.GE.U32.AND P0, PT, R6, R5, PT ;  /* 0x000000050600720c */ /* 0x000fda0003f06070 */
[----:B------:R-:W-:Y:S05]  /*2ec0*/  @P0 BRA `(.L_x_33073) ;  /* 0x0000000000300947 */ /* 0x000fea0003800000 */
[----:B-1----:R-:W1:Y:S01]  /*2ed0*/  LDC.64 R8, c[0x0][0x388] ;  /* 0x0000e200ff087b82 */ /* 0x002e620000000a00 */
[----:B------:R-:W-:Y:S02]  /*2ee0*/  IMAD.IADD R7, R4, 0x1, R6 ;  /* 0x0000000104077824 */ /* 0x000fe400078e0206 */
[----:B------:R-:W-:Y:S02]  /*2ef0*/  VIADD R6, R6, 0x80 ;  /* 0x0000008006067836 */ /* 0x000fe40000000000 */
[----:B-1----:R-:W-:-:S05]  /*2f00*/  IMAD.WIDE.U32 R8, R7, 0x4, R8 ;  /* 0x0000000407087825 */ /* 0x002fca00078e0008 */
[----:B------:R2:W-:Y:S02]  /*2f10*/  STG.E desc[UR4][R8.64], R11 ;  /* 0x0000000b08007986 */ /* 0x0005e4000c101904 */
.L_x_33072:
[----:B------:R-:W-:-:S13]  /*2f20*/  ISETP.GE.U32.AND P0, PT, R6, R5, PT ;  /* 0x000000050600720c */ /* 0x000fda0003f06070 */
[----:B------:R-:W-:Y:S05]  /*2f30*/  @P0 BRA `(.L_x_33074) ;  /* 0x0000000000300947 */ /* 0x000fea0003800000 */
[----:B--2---:R-:W2:Y:S01]  /*2f40*/  LDC.64 R8, c[0x0][0x388] ;  /* 0x0000e200ff087b82 */ /* 0x004ea20000000a00 */
[----:B-1----:R-:W-:Y:S02]  /*2f50*/  IMAD.IADD R7, R4, 0x1, R6 ;  /* 0x0000000104077824 */ /* 0x002fe400078e0206 */
[----:B------:R-:W-:Y:S02]  /*2f60*/  VIADD R6, R6, 0x80 ;  /* 0x0000008006067836 */ /* 0x000fe40000000000 */
[----:B--2---:R-:W-:-:S05]  /*2f70*/  IMAD.WIDE.U32 R8, R7, 0x4, R8 ;  /* 0x0000000407087825 */ /* 0x004fca00078e0008 */
[----:B------:R2:W-:Y:S02]  /*2f80*/  STG.E desc[UR4][R8.64], R13 ;  /* 0x0000000d08007986 */ /* 0x0005e4000c101904 */
.L_x_33073:
[----:B------:R-:W-:-:S13]  /*2f90*/  ISETP.GE.U32.AND P0, PT, R6, R5, PT ;  /* 0x000000050600720c */ /* 0x000fda0003f06070 */
[----:B------:R-:W-:Y:S05]  /*2fa0*/  @P0 BRA `(.L_x_33075) ;  /* 0x0000000000340947 */ /* 0x000fea0003800000 */
[----:B-12---:R-:W1:Y:S01]  /*2fb0*/  LDC.64 R8, c[0x0][0x388] ;  /* 0x0000e200ff087b82 */ /* 0x006e620000000a00 */
[----:B------:R-:W-:Y:S02]  /*2fc0*/  IMAD.IADD R7, R4, 0x1, R6 ;  /* 0x0000000104077824 */ /* 0x000fe400078e0206 */
[----:B------:R-:W-:Y:S02]  /*2fd0*/  VIADD R6, R6, 0x80 ;  /* 0x0000008006067836 */ /* 0x000fe40000000000 */
[----:B-1----:R-:W-:-:S05]  /*2fe0*/  IMAD.WIDE.U32 R8, R7, 0x4, R8 ;  /* 0x0000000407087825 */ /* 0x002fca00078e0008 */
[----:B------:R3:W-:Y:S02]  /*2ff0*/  STG.E desc[UR4][R8.64], R15 ;  /* 0x0000000f08007986 */ /* 0x0007e4000c101904 */
.L_x_33074:
        /* <DEDUP_REMOVED lines=8> */
.L_x_33075:
[----:B------:R-:W-:Y:S05]  /*3080*/  BSYNC.RELIABLE B1 ;  /* 0x0000000000017941 */ /* 0x000fea0003800100 */
.L_x_33070:
[----:B------:R-:W-:-:S13]  /*3090*/  ISETP.GE.U32.AND P0, PT, R6, R5, PT ;  /* 0x000000050600720c */ /* 0x000fda0003f06070 */
[----:B0--3--:R-:W0:Y:S01]  /*30a0*/  @!P0 LDC.64 R2, c[0x0][0x388] ;  /* 0x0000e200ff028b82 */ /* 0x009e220000000a00 */
[----:B------:R-:W-:Y:S02]  /*30b0*/  @!P0 IMAD.IADD R7, R4, 0x1, R6 ;  /* 0x0000000104078824 */ /* 0x000fe400078e0206 */
[----:B------:R-:W-:Y:S02]  /*30c0*/  @!P0 VIADD R6, R6, 0x80 ;  /* 0x0000008006068836 */ /* 0x000fe40000000000 */
[----:B0-----:R-:W-:-:S05]  /*30d0*/  @!P0 IMAD.WIDE.U32 R2, R7, 0x4, R2 ;  /* 0x0000000407028825 */ /* 0x001fca00078e0002 */
[----:B------:R4:W-:Y:S02]  /*30e0*/  @!P0 STG.E desc[UR4][R2.64], R17 ;  /* 0x0000001102008986 */ /* 0x0009e4000c101904 */
.L_x_33076:
[----:B------:R-:W-:Y:S05]  /*30f0*/  BSYNC.RECONVERGENT B0 ;  /* 0x0000000000007941 */ /* 0x000fea0003800200 */
.L_x_33069:
        /* <DEDUP_REMOVED lines=8> */
.L_x_32981:
        /* <DEDUP_REMOVED lines=41> */
.L_x_33081:
[----:B------:R-:W-:Y:S05]  /*3410*/  BSYNC.RECONVERGENT B1 ;  /* 0x0000000000017941 */ /* 0x000fea0003800200 */
.L_x_33080:
[----:B------:R-:W-:Y:S01]  /*3420*/  FFMA.FTZ R3, -R2, R24, R3 ;  /* 0x0000001802037223 */ /* 0x000fe20000010103 */
[----:B------:R-:W-:Y:S06]  /*3430*/  BRA `(.L_x_33078) ;  /* 0x0000000000807947 */ /* 0x000fec0003800000 */
.L_x_33079:
        /* <DEDUP_REMOVED lines=15> */
.L_x_33084:
        /* <DEDUP_REMOVED lines=14> */
.L_x_33083:
[----:B------:R-:W-:Y:S05]  /*3610*/  BSYNC.RECONVERGENT B1 ;  /* 0x0000000000017941 */ /* 0x000fea0003800200 */
.L_x_33082:
[----:B------:R-:W-:-:S04]  /*3620*/  FMUL.FTZ R7, R7, 1.1920928955078125e-07 ;  /* 0x3400000007077820 */ /* 0x000fc80000410000 */
[----:B0-----:R-:W-:-:S07]  /*3630*/  FMUL.FTZ R3, R2, R7 ;  /* 0x0000000702037220 */ /* 0x001fce0000410000 */
.L_x_33078:
[----:B------:R-:W-:Y:S05]  /*3640*/  BSYNC.RECONVERGENT B0 ;  /* 0x0000000000007941 */ /* 0x000fea0003800200 */
.L_x_33077:
[C---:B------:R-:W-:Y:S01]  /*3650*/  LOP3.LUT R20, R3.reuse, 0x80000000, R20, 0xb8, !PT ;  /* 0x8000000003147812 */ /* 0x040fe200078eb814 */
[----:B------:R-:W-:Y:S01]  /*3660*/  BSSY.RECONVERGENT B0, `(.L_x_33085) ;  /* 0x000004b000007945 */ /* 0x000fe20003800200 */
[----:B------:R-:W-:Y:S01]  /*3670*/  FSETP.NAN.FTZ.AND P0, PT, |R3|, |R3|, PT ;  /* 0x400000030300720b */ /* 0x000fe20003f18200 */
[----:B------:R-:W-:-:S03]  /*3680*/  FADD.FTZ R2, |R21|, -RZ ;  /* 0x800000ff15027221 */ /* 0x000fc60000010200 */
        /* <DEDUP_REMOVED lines=33> */
.L_x_33090:
[----:B------:R-:W-:Y:S01]  /*38a0*/  FSETP.GEU.FTZ.AND P0, PT, R8, -R3, PT ;  /* 0x800000030800720b */ /* 0x000fe20003f1e000 */
[----:B------:R-:W-:-:S12]  /*38b0*/  FADD.FTZ R5, R5, -1 ;  /* 0xbf80000005057421 */ /* 0x000fd80000010000 */
[----:B------:R-:W-:-:S07]  /*38c0*/  @!P0 FADD.FTZ R5, R5, -1 ;  /* 0xbf80000005058421 */ /* 0x000fce0000010000 */
.L_x_33089:
[----:B------:R-:W-:Y:S05]  /*38d0*/  BSYNC.RECONVERGENT B1 ;  /* 0x0000000000017941 */ /* 0x000fea0003800200 */
.L_x_33088:
[----:B------:R-:W-:Y:S01]  /*38e0*/  FFMA.FTZ R2, -R3, R5, R2 ;  /* 0x0000000503027223 */ /* 0x000fe20000010102 */
[----:B------:R-:W-:Y:S06]  /*38f0*/  BRA `(.L_x_33086) ;  /* 0x0000000000847947 */ /* 0x000fec0003800000 */
.L_x_33087:
        /* <DEDUP_REMOVED lines=17> */
.L_x_33093:
        /* <DEDUP_REMOVED lines=13> */
.L_x_33092:
[----:B------:R-:W-:Y:S05]  /*3ae0*/  BSYNC.RECONVERGENT B1 ;  /* 0x0000000000017941 */ /* 0x000fea0003800200 */
.L_x_33091:
[----:B0-----:R-:W-:-:S04]  /*3af0*/  FMUL.FTZ R3, R8, 1.1920928955078125e-07 ;  /* 0x3400000008037820 */ /* 0x001fc80000410000 */
[----:B------:R-:W-:-:S07]  /*3b00*/  FMUL.FTZ R2, R2, R3 ;  /* 0x0000000302027220 */ /* 0x000fce0000410000 */
.L_x_33086:
[----:B------:R-:W-:Y:S05]  /*3b10*/  BSYNC.RECONVERGENT B0 ;  /* 0x0000000000007941 */ /* 0x000fea0003800200 */
.L_x_33085:
        /* <DEDUP_REMOVED lines=37> */
.L_x_33099:
[----:B------:R-:W-:Y:S01]  /*3d70*/  FSETP.GEU.FTZ.AND P0, PT, R7, -R2, PT ;  /* 0x800000020700720b */ /* 0x000fe20003f1e000 */
[----:B------:R-:W-:-:S12]  /*3d80*/  FADD.FTZ R8, R8, -1 ;  /* 0xbf80000008087421 */ /* 0x000fd80000010000 */
[----:B------:R-:W-:-:S07]  /*3d90*/  @!P0 FADD.FTZ R8, R8, -1 ;  /* 0xbf80000008088421 */ /* 0x000fce0000010000 */
.L_x_33098:
[----:B------:R-:W-:Y:S05]  /*3da0*/  BSYNC.RECONVERGENT B1 ;  /* 0x0000000000017941 */ /* 0x000fea0003800200 */
.L_x_33097:
[----:B------:R-:W-:Y:S01]  /*3db0*/  FFMA.FTZ R3, -R2, R8, R3 ;  /* 0x0000000802037223 */ /* 0x000fe20000010103 */
[----:B------:R-:W-:Y:S06]  /*3dc0*/  BRA `(.L_x_33095) ;  /* 0x00000000007c7947 */ /* 0x000fec0003800000 */
.L_x_33096:
        /* <DEDUP_REMOVED lines=15> */
.L_x_33102:
        /* <DEDUP_REMOVED lines=13> */
.L_x_33101:
[----:B------:R-:W-:Y:S05]  /*3f90*/  BSYNC.RECONVERGENT B1 ;  /* 0x0000000000017941 */ /* 0x000fea0003800200 */
.L_x_33100:
[----:B------:R-:W-:-:S04]  /*3fa0*/  FMUL.FTZ R7, R7, 1.1920928955078125e-07 ;  /* 0x3400000007077820 */ /* 0x000fc80000410000 */
[----:B0-----:R-:W-:-:S07]  /*3fb0*/  FMUL.FTZ R3, R2, R7 ;  /* 0x0000000702037220 */ /* 0x001fce0000410000 */
.L_x_33095:
[----:B------:R-:W-:Y:S05]  /*3fc0*/  BSYNC.RECONVERGENT B0 ;  /* 0x0000000000007941 */ /* 0x000fea0003800200 */
.L_x_33094:
        /* <DEDUP_REMOVED lines=37> */
.L_x_33108:
[----:B------:R-:W-:Y:S01]  /*4220*/  FSETP.GEU.FTZ.AND P0, PT, R6, -R2, PT ;  /* 0x800000020600720b */ /* 0x000fe20003f1e000 */
[----:B------:R-:W-:-:S12]  /*4230*/  FADD.FTZ R8, R8, -1 ;  /* 0xbf80000008087421 */ /* 0x000fd80000010000 */
[----:B------:R-:W-:-:S07]  /*4240*/  @!P0 FADD.FTZ R8, R8, -1 ;  /* 0xbf80000008088421 */ /* 0x000fce0000010000 */
.L_x_33107:
[----:B------:R-:W-:Y:S05]  /*4250*/  BSYNC.RECONVERGENT B1 ;  /* 0x0000000000017941 */ /* 0x000fea0003800200 */
.L_x_33106:
[----:B------:R-:W-:Y:S01]  /*4260*/  FFMA.FTZ R3, -R2, R8, R3 ;  /* 0x0000000802037223 */ /* 0x000fe20000010103 */
[----:B------:R-:W-:Y:S06]  /*4270*/  BRA `(.L_x_33104) ;  /* 0x0000000000787947 */ /* 0x000fec0003800000 */
.L_x_33105:
        /* <DEDUP_REMOVED lines=14> */
.L_x_33111:
        /* <DEDUP_REMOVED lines=13> */
.L_x_33110:
[----:B------:R-:W-:Y:S05]  /*4430*/  BSYNC.RECONVERGENT B1 ;  /* 0x0000000000017941 */ /* 0x000fea0003800200 */
.L_x_33109:
[----:B------:R-:W-:-:S04]  /*4440*/  FMUL.FTZ R7, R7, 1.1920928955078125e-07 ;  /* 0x3400000007077820 */ /* 0x000fc80000410000 */
[----:B0-----:R-:W-:-:S07]  /*4450*/  FMUL.FTZ R3, R2, R7 ;  /* 0x0000000702037220 */ /* 0x001fce0000410000 */
.L_x_33104:
[----:B------:R-:W-:Y:S05]  /*4460*/  BSYNC.RECONVERGENT B0 ;  /* 0x0000000000007941 */ /* 0x000fea0003800200 */
.L_x_33103:
        /* <DEDUP_REMOVED lines=37> */
.L_x_33117:
[----:B------:R-:W-:Y:S01]  /*46c0*/  FSETP.GEU.FTZ.AND P0, PT, R7, -R2, PT ;  /* 0x800000020700720b */ /* 0x000fe20003f1e000 */
[----:B------:R-:W-:-:S12]  /*46d0*/  FADD.FTZ R8, R8, -1 ;  /* 0xbf80000008087421 */ /* 0x000fd80000010000 */
[----:B------:R-:W-:-:S07]  /*46e0*/  @!P0 FADD.FTZ R8, R8, -1 ;  /* 0xbf80000008088421 */ /* 0x000fce0000010000 */
.L_x_33116:
[----:B------:R-:W-:Y:S05]  /*46f0*/  BSYNC.RECONVERGENT B1 ;  /* 0x0000000000017941 */ /* 0x000fea0003800200 */
.L_x_33115:
[----:B------:R-:W-:Y:S01]  /*4700*/  FFMA.FTZ R3, -R2, R8, R3 ;  /* 0x0000000802037223 */ /* 0x000fe20000010103 */
[----:B------:R-:W-:Y:S06]  /*4710*/  BRA `(.L_x_33113) ;  /* 0x0000000000787947 */ /* 0x000fec0003800000 */
.L_x_33114:
        /* <DEDUP_REMOVED lines=14> */
.L_x_33120:
        /* <DEDUP_REMOVED lines=13> */
.L_x_33119:
[----:B------:R-:W-:Y:S05]  /*48d0*/  BSYNC.RECONVERGENT B1 ;  /* 0x0000000000017941 */ /* 0x000fea0003800200 */
.L_x_33118:
[----:B------:R-:W-:-:S04]  /*48e0*/  FMUL.FTZ R7, R7, 1.1920928955078125e-07 ;  /* 0x3400000007077820 */ /* 0x000fc80000410000 */
[----:B0-----:R-:W-:-:S07]  /*48f0*/  FMUL.FTZ R3, R2, R7 ;  /* 0x0000000702037220 */ /* 0x001fce0000410000 */
.L_x_33113:
[----:B------:R-:W-:Y:S05]  /*4900*/  BSYNC.RECONVERGENT B0 ;  /* 0x0000000000007941 */ /* 0x000fea0003800200 */
.L_x_33112:
        /* <DEDUP_REMOVED lines=37> */
.L_x_33126:
[----:B------:R-:W-:Y:S01]  /*4b60*/  FSETP.GEU.FTZ.AND P0, PT, R6, -R2, PT ;  /* 0x800000020600720b */ /* 0x000fe20003f1e000 */
[----:B------:R-:W-:-:S12]  /*4b70*/  FADD.FTZ R10, R10, -1 ;  /* 0xbf8000000a0a7421 */ /* 0x000fd80000010000 */
[----:B------:R-:W-:-:S07]  /*4b80*/  @!P0 FADD.FTZ R10, R10, -1 ;  /* 0xbf8000000a0a8421 */ /* 0x000fce0000010000 */
.L_x_33125:
[----:B------:R-:W-:Y:S05]  /*4b90*/  BSYNC.RECONVERGENT B1 ;  /* 0x0000000000017941 */ /* 0x000fea0003800200 */
.L_x_33124:
[----:B------:R-:W-:Y:S01]  /*4ba0*/  FFMA.FTZ R9, -R2, R10, R9 ;  /* 0x0000000a02097223 */ /* 0x000fe20000010109 */
[----:B------:R-:W-:Y:S06]  /*4bb0*/  BRA `(.L_x_33122) ;  /* 0x0000000000787947 */ /* 0x000fec0003800000 */
.L_x_33123:
        /* <DEDUP_REMOVED lines=14> */
.L_x_33129:
        /* <DEDUP_REMOVED lines=13> */
.L_x_33128:
[----:B------:R-:W-:Y:S05]  /*4d70*/  BSYNC.RECONVERGENT B1 ;  /* 0x0000000000017941 */ /* 0x000fea0003800200 */
.L_x_33127:
[----:B------:R-:W-:-:S04]  /*4d80*/  FMUL.FTZ R9, R9, 1.1920928955078125e-07 ;  /* 0x3400000009097820 */ /* 0x000fc80000410000 */
[----:B------:R-:W-:-:S07]  /*4d90*/  FMUL.FTZ R9, R2, R9 ;  /* 0x0000000902097220 */ /* 0x000fce0000410000 */
.L_x_33122:
[----:B------:R-:W-:Y:S05]  /*4da0*/  BSYNC.RECONVERGENT B0 ;  /* 0x0000000000007941 */ /* 0x000fea0003800200 */
.L_x_33121:
        /* <DEDUP_REMOVED lines=37> */
.L_x_33135:
[----:B------:R-:W-:Y:S01]  /*5000*/  FSETP.GEU.FTZ.AND P0, PT, R7, -R2, PT ;  /* 0x800000020700720b */ /* 0x000fe20003f1e000 */
[----:B------:R-:W-:-:S12]  /*5010*/  FADD.FTZ R10, R10, -1 ;  /* 0xbf8000000a0a7421 */ /* 0x000fd80000010000 */
[----:B------:R-:W-:-:S07]  /*5020*/  @!P0 FADD.FTZ R10, R10, -1 ;  /* 0xbf8000000a0a8421 */ /* 0x000fce0000010000 */
.L_x_33134:
[----:B------:R-:W-:Y:S05]  /*5030*/  BSYNC.RECONVERGENT B1 ;  /* 0x0000000000017941 */ /* 0x000fea0003800200 */
.L_x_33133:
[----:B------:R-:W-:Y:S01]  /*5040*/  FFMA.FTZ R3, -R2, R10, R3 ;  /* 0x0000000a02037223 */ /* 0x000fe20000010103 */
[----:B------:R-:W-:Y:S06]  /*5050*/  BRA `(.L_x_33131) ;  /* 0x0000000000787947 */ /* 0x000fec0003800000 */
.L_x_33132:
        /* <DEDUP_REMOVED lines=14> */
.L_x_33138:
        /* <DEDUP_REMOVED lines=13> */
.L_x_33137:
[----:B------:R-:W-:Y:S05]  /*5210*/  BSYNC.RECONVERGENT B1 ;  /* 0x0000000000017941 */ /* 0x000fea0003800200 */
.L_x_33136:
[----:B------:R-:W-:-:S04]  /*5220*/  FMUL.FTZ R3, R3, 1.1920928955078125e-07 ;  /* 0x3400000003037820 */ /* 0x000fc80000410000 */
[----:B------:R-:W-:-:S07]  /*5230*/  FMUL.FTZ R3, R2, R3 ;  /* 0x0000000302037220 */ /* 0x000fce0000410000 */
.L_x_33131:
[----:B------:R-:W-:Y:S05]  /*5240*/  BSYNC.RECONVERGENT B0 ;  /* 0x0000000000007941 */ /* 0x000fea0003800200 */
.L_x_33130:
        /* <DEDUP_REMOVED lines=37> */
.L_x_33144:
[----:B------:R-:W-:Y:S01]  /*54a0*/  FSETP.GEU.FTZ.AND P0, PT, R6, -R2, PT ;  /* 0x800000020600720b */ /* 0x000fe20003f1e000 */
[----:B------:R-:W-:-:S12]  /*54b0*/  FADD.FTZ R12, R12, -1 ;  /* 0xbf8000000c0c7421 */ /* 0x000fd80000010000 */
[----:B------:R-:W-:-:S07]  /*54c0*/  @!P0 FADD.FTZ R12, R12, -1 ;  /* 0xbf8000000c0c8421 */ /* 0x000fce0000010000 */
.L_x_33143:
[----:B------:R-:W-:Y:S05]  /*54d0*/  BSYNC.RECONVERGENT B1 ;  /* 0x0000000000017941 */ /* 0x000fea0003800200 */
.L_x_33142:
[----:B------:R-:W-:Y:S01]  /*54e0*/  FFMA.FTZ R11, -R2, R12, R11 ;  /* 0x0000000c020b7223 */ /* 0x000fe2000001010b */
[----:B------:R-:W-:Y:S06]  /*54f0*/  BRA `(.L_x_33140) ;  /* 0x0000000000787947 */ /* 0x000fec0003800000 */
.L_x_33141:
        /* <DEDUP_REMOVED lines=14> */
.L_x_33147:
        /* <DEDUP_REMOVED lines=13> */
.L_x_33146:
[----:B------:R-:W-:Y:S05]  /*56b0*/  BSYNC.RECONVERGENT B1 ;  /* 0x0000000000017941 */ /* 0x000fea0003800200 */
.L_x_33145:
[----:B------:R-:W-:-:S04]  /*56c0*/  FMUL.FTZ R11, R11, 1.1920928955078125e-07 ;  /* 0x340000000b0b7820 */ /* 0x000fc80000410000 */
[----:B------:R-:W-:-:S07]  /*56d0*/  FMUL.FTZ R11, R2, R11 ;  /* 0x0000000b020b7220 */ /* 0x000fce0000410000 */
.L_x_33140:
[----:B------:R-:W-:Y:S05]  /*56e0*/  BSYNC.RECONVERGENT B0 ;  /* 0x0000000000007941 */ /* 0x000fea0003800200 */
.L_x_33139:
[C---:B------:R-:W-:Y:S02]  /*56f0*/  LOP3.LUT R2, R11.reuse, 0x80000000, R15, 0xb8, !PT ;  /* 0x800000000b027812 */ /* 0x040fe400078eb80f */
[----:B------:R-:W-:-:S04]  /*5700*/  FSETP.NAN.FTZ.AND P0, PT, |R11|, |R11|, PT ;  /* 0x4000000b0b00720b */ /* 0x000fc80003f18200 */
[----:B------:R-:W-:Y:S02]  /*5710*/  FSEL R11, R11, R2, P0 ;  /* 0x000000020b0b7208 */ /* 0x000fe40000000000 */
[----:B------:R-:W1:Y:S02]  /*5720*/  LDC.64 R2, c[0x0][0x388] ;  /* 0x0000e200ff027b82 */ /* 0x000e640000000a00 */
[----:B------:R-:W-:-:S13]  /*5730*/  FSETP.NEU.FTZ.AND P2, PT, R11, RZ, PT ;  /* 0x000000ff0b00720b */ /* 0x000fda0003f5d000 */
[----:B------:R-:W-:Y:S02]  /*5740*/  @P2 FSETP.GEU.FTZ.AND P1, PT, R19, RZ, PT ;  /* 0x000000ff1300220b */ /* 0x000fe40003f3e000 */
[----:B------:R-:W-:-:S04]  /*5750*/  @P2 FSETP.GEU.FTZ.AND P0, PT, R11, RZ, PT ;  /* 0x000000ff0b00220b */ /* 0x000fc80003f1e000 */
[----:B------:R-:W-:Y:S02]  /*5760*/  @P2 PLOP3.LUT P1, PT, P1, P0, PT, 0x82, 0x28 ;  /* 0x000000000028281c */ /* 0x000fe40000f21072 */
[----:B------:R-:W-:Y:S01]  /*5770*/  PLOP3.LUT P0, PT, PT, PT, PT, 0x80, 0x8 ;  /* 0x000000000008781c */ /* 0x000fe20003f0f070 */
[----:B-1----:R-:W-:Y:S01]  /*5780*/  IMAD.WIDE.U32 R4, R4, 0x4, R2 ;  /* 0x0000000404047825 */ /* 0x002fe200078e0002 */
[----:B------:R-:W-:-:S03]  /*5790*/  @P2 PLOP3.LUT P0, PT, P1, PT, PT, 0x80, 0x8 ;  /* 0x000000000008281c */ /* 0x000fc60000f0f070 */
[----:B------:R-:W-:-:S05]  /*57a0*/  IMAD.WIDE.U32 R4, R0, 0x10, R4 ;  /* 0x0000001000047825 */ /* 0x000fca00078e0004 */
[----:B------:R-:W-:Y:S05]  /*57b0*/  STG.E.128 desc[UR4][R4.64], R20 ;  /* 0x0000001404007986 */ /* 0x000fea000c101d04 */
[----:B------:R-:W-:-:S05]  /*57c0*/  @!P0 FADD.FTZ R11, R19, R11 ;  /* 0x0000000b130b8221 */ /* 0x000fca0000010000 */
[----:B------:R-:W-:Y:S01]  /*57d0*/  STG.E.128 desc[UR4][R4.64+0x800], R8 ;  /* 0x0008000804007986 */ /* 0x000fe2000c101d04 */
[----:B------:R-:W-:Y:S05]  /*57e0*/  EXIT ;  /* 0x000000000000794d */ /* 0x000fea0003800000 */
.L_x_33148:
        /* <DEDUP_REMOVED lines=9> */
.L_x_50205:


//--------------------- .text._ZN2at6native29vectorized_elementwise_kernelILi8ENS0_13BinaryFunctorIfffZZZNS0_21remainder_kernel_cudaERNS_18TensorIteratorBaseEENKUlvE0_clEvENKUlvE0_clEvEUlffE_EESt5arrayIPcLm3EEEEviT0_T1_ --------------------------
	.section	.text._ZN2at6native29vectorized_elementwise_kernelILi8ENS0_13BinaryFunctorIfffZZZNS0_21remainder_kernel_cudaERNS_18TensorIteratorBaseEENKUlvE0_clEvENKUlvE0_clEvEUlffE_EESt5arrayIPcLm3EEEEviT0_T1_,"ax",@progbits
	.align	128
        .global         _ZN2at6native29vectorized_elementwise_kernelILi8ENS0_13BinaryFunctorIfffZZZNS0_21remainder_kernel_cudaERNS_18TensorIteratorBaseEENKUlvE0_clEvENKUlvE0_clEvEUlffE_EESt5arrayIPcLm3EEEEviT0_T1_
        .type           _ZN2at6native29vectorized_elementwise_kernelILi8ENS0_13BinaryFunctorIfffZZZNS0_21remainder_kernel_cudaERNS_18TensorIteratorBaseEENKUlvE0_clEvENKUlvE0_clEvEUlffE_EESt5arrayIPcLm3EEEEviT0_T1_,@function
        .size           _ZN2at6native29vectorized_elementwise_kernelILi8ENS0_13BinaryFunctorIfffZZZNS0_21remainder_kernel_cudaERNS_18TensorIteratorBaseEENKUlvE0_clEvENKUlvE0_clEvEUlffE_EESt5arrayIPcLm3EEEEviT0_T1_,(.L_x_50206 - _ZN2at6native29vectorized_elementwise_kernelILi8ENS0_13BinaryFunctorIfffZZZNS0_21remainder_kernel_cudaERNS_18TensorIteratorBaseEENKUlvE0_clEvENKUlvE0_clEvEUlffE_EESt5arrayIPcLm3EEEEviT0_T1_)
        .other          _ZN2at6native29vectorized_elementwise_kernelILi8ENS0_13BinaryFunctorIfffZZZNS0_21remainder_kernel_cudaERNS_18TensorIteratorBaseEENKUlvE0_clEvENKUlvE0_clEvEUlffE_EESt5arrayIPcLm3EEEEviT0_T1_,@"STO_CUDA_ENTRY STV_DEFAULT"
_ZN2at6native29vectorized_elementwise_kernelILi8ENS0_13BinaryFunctorIfffZZZNS0_21remainder_kernel_cudaERNS_18TensorIteratorBaseEENKUlvE0_clEvENKUlvE0_clEvEUlffE_EESt5arrayIPcLm3EEEEviT0_T1_:
.text._ZN2at6native29vectorized_elementwise_kernelILi8ENS0_13BinaryFunctorIfffZZZNS0_21remainder_kernel_cudaERNS_18TensorIteratorBaseEENKUlvE0_clEvENKUlvE0_clEvEUlffE_EESt5arrayIPcLm3EEEEviT0_T1_:
[----:B------:R-:W-:Y:S01]  /*0000*/  LDC R1, c[0x0][0x37c] ;  /* 0x0000df00ff017b82 */ /* 0x000fe20000000800 */
[----:B------:R-:W-:Y:S05]  /*0010*/  EXIT ;  /* 0x000000000000794d */ /* 0x000fea0003800000 */
.L_x_33149:
        /* <DEDUP_REMOVED lines=14> */
.L_x_50206:


//--------------------- .text._ZN2at6native18elementwise_kernelILi128ELi4EZNS0_15gpu_kernel_implINS0_13BUnaryFunctorIfffZZZNS0_21remainder_kernel_cudaERNS_18TensorIteratorBaseEENKUlvE0_clEvENKUlvE0_clEvEUlffE_EEEEvS5_RKT_EUliE_EEviT1_ --------------------------
	.section	.text._ZN2at6native18elementwise_kernelILi128ELi4EZNS0_15gpu_kernel_implINS0_13BUnaryFunctorIfffZZZNS0_21remainder_kernel_cudaERNS_18TensorIteratorBaseEENKUlvE0_clEvENKUlvE0_clEvEUlffE_EEEEvS5_RKT_EUliE_EEviT1_,"ax",@progbits
	.align	128
        .global         _ZN2at6native18elementwise_kernelILi128ELi4EZNS0_15gpu_kernel_implINS0_13BUnaryFunctorIfffZZZNS0_21remainder_kernel_cudaERNS_18TensorIteratorBaseEENKUlvE0_clEvENKUlvE0_clEvEUlffE_EEEEvS5_RKT_EUliE_EEviT1_
        .type           _ZN2at6native18elementwise_kernelILi128ELi4EZNS0_15gpu_kernel_implINS0_13BUnaryFunctorIfffZZZNS0_21remainder_kernel_cudaERNS_18TensorIteratorBaseEENKUlvE0_clEvENKUlvE0_clEvEUlffE_EEEEvS5_RKT_EUliE_EEviT1_,@function
        .size           _ZN2at6native18elementwise_kernelILi128ELi4EZNS0_15gpu_kernel_implINS0_13BUnaryFunctorIfffZZZNS0_21remainder_kernel_cudaERNS_18TensorIteratorBaseEENKUlvE0_clEvENKUlvE0_clEvEUlffE_EEEEvS5_RKT_EUliE_EEviT1_,(.L_x_50207 - _ZN2at6native18elementwise_kernelILi128ELi4EZNS0_15gpu_kernel_implINS0_13BUnaryFunctorIfffZZZNS0_21remainder_kernel_cudaERNS_18TensorIteratorBaseEENKUlvE0_clEvENKUlvE0_clEvEUlffE_EEEEvS5_RKT_EUliE_EEviT1_)
        .other          _ZN2at6native18elementwise_kernelILi128ELi4EZNS0_15gpu_kernel_implINS0_13BUnaryFunctorIfffZZZNS0_21remainder_kernel_cudaERNS_18TensorIteratorBaseEENKUlvE0_clEvENKUlvE0_clEvEUlffE_EEEEvS5_RKT_EUliE_EEviT1_,@"STO_CUDA_ENTRY STV_DEFAULT"
_ZN2at6native18elementwise_kernelILi128ELi4EZNS0_15gpu_kernel_implINS0_13BUnaryFunctorIfffZZZNS0_21remainder_kernel_cudaERNS_18TensorIteratorBaseEENKUlvE0_clEvENKUlvE0_clEvEUlffE_EEEEvS5_RKT_EUliE_EEviT1_:
.text._ZN2at6native18elementwise_kernelILi128ELi4EZNS0_15gpu_kernel_implINS0_13BUnaryFunctorIfffZZZNS0_21remainder_kernel_cudaERNS_18TensorIteratorBaseEENKUlvE0_clEvENKUlvE0_clEvEUlffE_EEEEvS5_RKT_EUliE_EEviT1_:
        /* <DEDUP_REMOVED lines=329> */
.L_x_33152:
        /* <DEDUP_REMOVED lines=18> */
.L_x_33157:
[----:B------:R-:W2:Y:S02]  /*15b0*/  LDG.E.U8 R0, desc[UR36][R4.64] ;  /* 0x0000002404007981 */ /* 0x000ea4000c1e1100 */
[----:B--2---:R-:W-:Y:S01]  /*15c0*/  I2FP.F32.U32 R0, R0 ;  /* 0x0000000000007245 */ /* 0x004fe20000201000 */
[----:B------:R-:W-:Y:S06]  /*15d0*/  BRA `(.L_x_33159) ;  /* 0x0000000c00487947 */ /* 0x000fec0003800000 */
.L_x_33156:
        /* <DEDUP_REMOVED lines=9> */
.L_x_33161:
[----:B------:R-:W2:Y:S02]  /*1670*/  LDG.E R0, desc[UR36][R4.64] ;  /* 0x0000002404007981 */ /* 0x000ea4000c1e1900 */
[----:B--2---:R-:W-:Y:S01]  /*1680*/  I2FP.F32.S32 R0, R0 ;  /* 0x0000000000007245 */ /* 0x004fe20000201400 */
[----:B------:R-:W-:Y:S06]  /*1690*/  BRA `(.L_x_33159) ;  /* 0x0000000c00187947 */ /* 0x000fec0003800000 */
.L_x_33160:
[----:B------:R-:W2:Y:S02]  /*16a0*/  LDG.E.U16 R0, desc[UR36][R4.64] ;  /* 0x0000002404007981 */ /* 0x000ea4000c1e1500 */
[----:B--2---:R-:W2:Y:S01]  /*16b0*/  I2F.S16 R0, R0 ;  /* 0x0000000000007306 */ /* 0x004ea20000101400 */
[----:B------:R-:W-:Y:S05]  /*16c0*/  BRA `(.L_x_33159) ;  /* 0x0000000c000c7947 */ /* 0x000fea0003800000 */
.L_x_33155:
        /* <DEDUP_REMOVED lines=8> */
.L_x_33163:
[----:B------:R-:W2:Y:S02]  /*1750*/  LDG.E.U16 R0, desc[UR36][R4.64] ;  /* 0x0000002404007981 */ /* 0x000ea4000c1e1500 */
[----:B--2---:R-:W-:Y:S01]  /*1760*/  HADD2.F32 R0, -RZ, R0.H0_H0 ;  /* 0x20000000ff007230 */ /* 0x004fe20000004100 */
[----:B------:R-:W-:Y:S06]  /*1770*/  BRA `(.L_x_33159) ;  /* 0x0000000800e07947 */ /* 0x000fec0003800000 */
.L_x_33162:
        /* <DEDUP_REMOVED lines=8> */
.L_x_33165:
[----:B------:R-:W2:Y:S02]  /*1800*/  LDG.E.U16 R0, desc[UR36][R4.64] ;  /* 0x0000002404007981 */ /* 0x000ea4000c1e1500 */
[----:B--2---:R-:W-:Y:S01]  /*1810*/  HADD2.F32 R0, -RZ, R0.H0_H0 ;  /* 0x20000000ff007230 */ /* 0x004fe20000004100 */
[----:B------:R-:W-:Y:S06]  /*1820*/  BRA `(.L_x_33159) ;  /* 0x0000000800b47947 */ /* 0x000fec0003800000 */
.L_x_33164:
        /* <DEDUP_REMOVED lines=11> */
.L_x_33154:
        /* <DEDUP_REMOVED lines=12> */
.L_x_33168:
        /* <DEDUP_REMOVED lines=11> */
.L_x_33167:
        /* <DEDUP_REMOVED lines=25> */
.L_x_33170:
        /* <DEDUP_REMOVED lines=13> */
.L_x_33169:
[----:B------:R-:W2:Y:S02]  /*1cb0*/  LDG.E.U16 R0, desc[UR36][R4.64] ;  /* 0x0000002404007981 */ /* 0x000ea4000c1e1500 */
[----:B--2---:R-:W-:Y:S01]  /*1cc0*/  IMAD.U32 R0, R0, 0x10000, RZ ;  /* 0x0001000000007824 */ /* 0x004fe200078e00ff */
[----:B------:R-:W-:Y:S06]  /*1cd0*/  BRA `(.L_x_33159) ;  /* 0x0000000400887947 */ /* 0x000fec0003800000 */
.L_x_33166:
        /* <DEDUP_REMOVED lines=11> */
.L_x_33173:
        /* <DEDUP_REMOVED lines=20> */
.L_x_33175:
[----:B------:R-:W-:Y:S05]  /*1ed0*/  BSYNC.RECONVERGENT B0 ;  /* 0x0000000000007941 */ /* 0x000fea0003800200 */
.L_x_33174:
[----:B------:R-:W-:Y:S01]  /*1ee0*/  IMAD.SHL.U32 R0, R0, 0x100000, RZ ;  /* 0x0010000000007824 */ /* 0x000fe200078e00ff */
[----:B------:R-:W-:-:S04]  /*1ef0*/  LEA R3, R3, 0x3b800000, 0x17 ;  /* 0x3b80000003037811 */ /* 0x000fc800078eb8ff */
[----:B------:R-:W-:Y:S01]  /*1f00*/  LOP3.LUT R0, R3, R0, R7, 0xfe, !PT ;  /* 0x0000000003007212 */ /* 0x000fe200078efe07 */
[----:B------:R-:W-:Y:S06]  /*1f10*/  BRA `(.L_x_33159) ;  /* 0x0000000000f87947 */ /* 0x000fec0003800000 */
.L_x_33172:
        /* <DEDUP_REMOVED lines=20> */
.L_x_33177:
[----:B------:R-:W-:Y:S05]  /*2060*/  BSYNC.RECONVERGENT B0 ;  /* 0x0000000000007941 */ /* 0x000fea0003800200 */
.L_x_33176:
[----:B------:R-:W-:Y:S02]  /*2070*/  SHF.L.U32 R0, R0, 0x15, RZ ;  /* 0x0000001500007819 */ /* 0x000fe400000006ff */
[----:B------:R-:W-:-:S04]  /*2080*/  LEA R3, R3, 0x37800000, 0x17 ;  /* 0x3780000003037811 */ /* 0x000fc800078eb8ff */
[----:B------:R-:W-:Y:S01]  /*2090*/  LOP3.LUT R0, R3, R0, R7, 0xfe, !PT ;  /* 0x0000000003007212 */ /* 0x000fe200078efe07 */
[----:B------:R-:W-:Y:S06]  /*20a0*/  BRA `(.L_x_33159) ;  /* 0x0000000000947947 */ /* 0x000fec0003800000 */
.L_x_33171:
[----:B------:R-:W-:-:S09]  /*20b0*/  UISETP.NE.AND UP0, UPT, UR4, 0x1c, UPT ;  /* 0x0000001c0400788c */ /* 0x000fd2000bf05270 */
[----:B------:R-:W-:Y:S05]  /*20c0*/  BRA.U !UP0, `(.L_x_33178) ;  /* 0x0000000108847547 */ /* 0x000fea000b800000 */
[----:B------:R-:W-:-:S09]  /*20d0*/  UISETP.NE.AND UP0, UPT, UR4, 0x1d, UPT ;  /* 0x0000001d0400788c */ /* 0x000fd2000bf05270 */
[----:B------:R-:W-:Y:S05]  /*20e0*/  BRA.U !UP0, `(.L_x_33179) ;  /* 0x0000000108707547 */ /* 0x000fea000b800000 */
[----:B------:R-:W-:-:S09]  /*20f0*/  UISETP.NE.AND UP0, UPT, UR4, 0x2c, UPT ;  /* 0x0000002c0400788c */ /* 0x000fd2000bf05270 */
[----:B------:R-:W-:Y:S05]  /*2100*/  BRA.U !UP0, `(.L_x_33180) ;  /* 0x0000000108487547 */ /* 0x000fea000b800000 */
.L_x_33158:
        /* <DEDUP_REMOVED lines=16> */
.L_x_33181:
[----:B------:R-:W-:Y:S01]  /*2210*/  IMAD.MOV.U32 R0, RZ, RZ, RZ ;  /* 0x000000ffff007224 */ /* 0x000fe200078e00ff */
[----:B------:R-:W-:Y:S06]  /*2220*/  BRA `(.L_x_33159) ;  /* 0x0000000000347947 */ /* 0x000fec0003800000 */
.L_x_33180:
        /* <DEDUP_REMOVED lines=8> */
.L_x_33179:
[----:B------:R-:W2:Y:S02]  /*22b0*/  LDG.E.64 R4, desc[UR36][R4.64] ;  /* 0x0000002404047981 */ /* 0x000ea4000c1e1b00 */
[----:B--2---:R0:W1:Y:S02]  /*22c0*/  I2F.U64 R0, R4 ;  /* 0x0000000400007312 */ /* 0x0040640000301000 */
[----:B01----:R-:W-:Y:S05]  /*22d0*/  BRA `(.L_x_33159) ;  /* 0x0000000000087947 */ /* 0x003fea0003800000 */
.L_x_33178:
[----:B------:R-:W2:Y:S02]  /*22e0*/  LDG.E R0, desc[UR36][R4.64] ;  /* 0x0000002404007981 */ /* 0x000ea4000c1e1900 */
[----:B--2---:R-:W-:-:S07]  /*22f0*/  I2FP.F32.U32 R0, R0 ;  /* 0x0000000000007245 */ /* 0x004fce0000201000 */
.L_x_33159:
[----:B------:R-:W-:Y:S05]  /*2300*/  BSYNC.RECONVERGENT B6 ;  /* 0x0000000000067941 */ /* 0x000fea0003800200 */
.L_x_33153:
[----:B------:R-:W4:Y:S01]  /*2310*/  LDC R3, c[0x0][0x594] ;  /* 0x00016500ff037b82 */ /* 0x000f220000000800 */
[----:B------:R-:W-:Y:S01]  /*2320*/  BSSY.RECONVERGENT B0, `(.L_x_33182) ;  /* 0x0000037000007945 */ /* 0x000fe20003800200 */
[C---:B0123-5:R-:W-:Y:S01]  /*2330*/  FADD.FTZ R5, |R0|.reuse, -RZ ;  /* 0x800000ff00057221 */ /* 0x06ffe20000010200 */
[----:B----4-:R-:W-:-:S13]  /*2340*/  FSETP.GEU.FTZ.AND P0, PT, |R0|, |R3|, PT ;  /* 0x400000030000720b */ /* 0x010fda0003f1e200 */
        /* <DEDUP_REMOVED lines=23> */
.L_x_33186:
[----:B------:R-:W-:Y:S05]  /*24c0*/  BSYNC.RECONVERGENT B1 ;  /* 0x0000000000017941 */ /* 0x000fea0003800200 */
.L_x_33185:
[----:B------:R-:W-:Y:S01]  /*24d0*/  FFMA.FTZ R5, -R24, R4, R5 ;  /* 0x0000000418057223 */ /* 0x000fe20000010105 */
[----:B------:R-:W-:Y:S06]  /*24e0*/  BRA `(.L_x_33183) ;  /* 0x0000000000687947 */ /* 0x000fec0003800000 */
.L_x_33184:
        /* <DEDUP_REMOVED lines=10> */
.L_x_33189:
        /* <DEDUP_REMOVED lines=13> */
.L_x_33188:
[----:B------:R-:W-:Y:S05]  /*2660*/  BSYNC.RECONVERGENT B1 ;  /* 0x0000000000017941 */ /* 0x000fea0003800200 */
.L_x_33187:
[----:B------:R-:W-:-:S04]  /*2670*/  FMUL.FTZ R4, R5, 1.1920928955078125e-07 ;  /* 0x3400000005047820 */ /* 0x000fc80000410000 */
[----:B------:R-:W-:-:S07]  /*2680*/  FMUL.FTZ R5, R9, R4 ;  /* 0x0000000409057220 */ /* 0x000fce0000410000 */
.L_x_33183:
[----:B------:R-:W-:Y:S05]  /*2690*/  BSYNC.RECONVERGENT B0 ;  /* 0x0000000000007941 */ /* 0x000fea0003800200 */
.L_x_33182:
[----:B------:R-:W0:Y:S01]  /*26a0*/  LDCU.64 UR6, c[0x0][0x580] ;  /* 0x0000b000ff0677ac */ /* 0x000e220008000a00 */
[C---:B------:R-:W-:Y:S02]  /*26b0*/  FSETP.NAN.FTZ.AND P0, PT, |R5|.reuse, |R5|, PT ;  /* 0x400000050500720b */ /* 0x040fe40003f18200 */
[----:B------:R-:W-:Y:S01]  /*26c0*/  LOP3.LUT R0, R5, 0x80000000, R0, 0xb8, !PT ;  /* 0x8000000005007812 */ /* 0x000fe200078eb800 */
[----:B------:R-:W-:Y:S01]  /*26d0*/  UPRMT UR4, UR40, 0x9910, URZ ;  /* 0x0000991028047896 */ /* 0x000fe200080000ff */
[----:B------:R-:W-:Y:S02]  /*26e0*/  FSETP.GEU.FTZ.AND P3, PT, R3, RZ, PT ;  /* 0x000000ff0300720b */ /* 0x000fe40003f7e000 */
[----:B------:R-:W-:Y:S01]  /*26f0*/  FSEL R4, R5, R0, P0 ;  /* 0x0000000005047208 */ /* 0x000fe20000000000 */
[----:B------:R-:W-:-:S03]  /*2700*/  UISETP.GT.AND UP0, UPT, UR4, 0x9, UPT ;  /* 0x000000090400788c */ /* 0x000fc6000bf04270 */
[C---:B------:R-:W-:Y:S01]  /*2710*/  FSETP.NEU.FTZ.AND P1, PT, R4.reuse, RZ, PT ;  /* 0x000000ff0400720b */ /* 0x040fe20003f3d000 */
[C---:B------:R-:W-:Y:S01]  /*2720*/  FADD.FTZ R3, R4.reuse, R3 ;  /* 0x0000000304037221 */ /* 0x040fe20000010000 */
[----:B------:R-:W-:-:S04]  /*2730*/  FSETP.GEU.FTZ.AND P0, PT, R4, RZ, PT ;  /* 0x000000ff0400720b */ /* 0x000fc80003f1e000 */
[----:B------:R-:W-:Y:S02]  /*2740*/  PLOP3.LUT P0, PT, P3, P0, PT, 0x82, 0x28 ;  /* 0x000000000028781c */ /* 0x000fe40001f01072 */
[----:B0-----:R-:W-:-:S04]  /*2750*/  IADD3 R8, P2, PT, R25, UR6, RZ ;  /* 0x0000000619087c10 */ /* 0x001fc8000ff5e0ff */
[----:B------:R-:W-:Y:S02]  /*2760*/  IADD3.X R9, PT, PT, RZ, UR7, RZ, P2, !PT ;  /* 0x00000007ff097c10 */ /* 0x000fe400097fe4ff */
[----:B------:R-:W-:Y:S01]  /*2770*/  @P1 FSEL R4, R4, R3, P0 ;  /* 0x0000000304041208 */ /* 0x000fe20000000000 */
        /* <DEDUP_REMOVED lines=12> */
.L_x_33193:
[----:B------:R-:W0:Y:S02]  /*2840*/  F2I.S64.TRUNC R4, R4 ;  /* 0x0000000400047311 */ /* 0x000e24000020d900 */
[----:B0-----:R-:W-:-:S05]  /*2850*/  IMAD.MOV.U32 R3, RZ, RZ, R4 ;  /* 0x000000ffff037224 */ /* 0x001fca00078e0004 */
[----:B------:R0:W-:Y:S01]  /*2860*/  STG.E.U8 desc[UR36][R8.64], R3 ;  /* 0x0000000308007986 */ /* 0x0001e2000c101124 */
[----:B------:R-:W-:Y:S05]  /*2870*/  BRA `(.L_x_33195) ;  /* 0x0000000c002c7947 */ /* 0x000fea0003800000 */
.L_x_33192:
        /* <DEDUP_REMOVED lines=9> */
.L_x_33197:
[----:B------:R-:W0:Y:S02]  /*2910*/  F2I.FTZ.TRUNC.NTZ R3, R4 ;  /* 0x0000000400037305 */ /* 0x000e24000021f100 */
[----:B0-----:R0:W-:Y:S01]  /*2920*/  STG.E desc[UR36][R8.64], R3 ;  /* 0x0000000308007986 */ /* 0x0011e2000c101924 */
[----:B------:R-:W-:Y:S05]  /*2930*/  BRA `(.L_x_33195) ;  /* 0x0000000800fc7947 */ /* 0x000fea0003800000 */
.L_x_33196:
[----:B------:R-:W0:Y:S02]  /*2940*/  F2I.FTZ.TRUNC.NTZ R3, R4 ;  /* 0x0000000400037305 */ /* 0x000e24000021f100 */
[----:B0-----:R0:W-:Y:S01]  /*2950*/  STG.E.U16 desc[UR36][R8.64], R3 ;  /* 0x0000000308007986 */ /* 0x0011e2000c101524 */
[----:B------:R-:W-:Y:S05]  /*2960*/  BRA `(.L_x_33195) ;  /* 0x0000000800f07947 */ /* 0x000fea0003800000 */
.L_x_33191:
        /* <DEDUP_REMOVED lines=8> */
.L_x_33199:
[----:B------:R-:W-:-:S05]  /*29f0*/  F2FP.F16.F32.PACK_AB R4, RZ, R4 ;  /* 0x00000004ff04723e */ /* 0x000fca00000000ff */
[----:B------:R0:W-:Y:S01]  /*2a00*/  STG.E.U16 desc[UR36][R8.64], R4 ;  /* 0x0000000408007986 */ /* 0x0001e2000c101524 */
[----:B------:R-:W-:Y:S05]  /*2a10*/  BRA `(.L_x_33195) ;  /* 0x0000000800c47947 */ /* 0x000fea0003800000 */
.L_x_33198:
        /* <DEDUP_REMOVED lines=9> */
.L_x_33201:
[----:B------:R-:W-:-:S04]  /*2ab0*/  F2FP.F16.F32.PACK_AB R3, RZ, R4 ;  /* 0x00000004ff03723e */ /* 0x000fc800000000ff */
[----:B------:R-:W-:-:S05]  /*2ac0*/  PRMT R3, R3, 0x5410, RZ ;  /* 0x0000541003037816 */ /* 0x000fca00000000ff */
[----:B------:R0:W-:Y:S01]  /*2ad0*/  STG.E desc[UR36][R8.64], R3 ;  /* 0x0000000308007986 */ /* 0x0001e2000c101924 */
[----:B------:R-:W-:Y:S05]  /*2ae0*/  BRA `(.L_x_33195) ;  /* 0x0000000800907947 */ /* 0x000fea0003800000 */
.L_x_33200:
[----:B------:R-:W-:-:S06]  /*2af0*/  FMUL.FTZ R4, R4, 1 ;  /* 0x3f80000004047820 */ /* 0x000fcc0000410000 */
[----:B------:R-:W0:Y:S02]  /*2b00*/  F2F.F64.F32 R4, R4 ;  /* 0x0000000400047310 */ /* 0x000e240000201800 */
[----:B0-----:R0:W-:Y:S01]  /*2b10*/  STG.E.64 desc[UR36][R8.64], R4 ;  /* 0x0000000408007986 */ /* 0x0011e2000c101b24 */
[----:B------:R-:W-:Y:S05]  /*2b20*/  BRA `(.L_x_33195) ;  /* 0x0000000800807947 */ /* 0x000fea0003800000 */
.L_x_33190:
        /* <DEDUP_REMOVED lines=12> */
.L_x_33204:
[----:B------:R-:W-:Y:S01]  /*2bf0*/  FMUL.FTZ R4, R4, 1 ;  /* 0x3f80000004047820 */ /* 0x000fe20000410000 */
[----:B------:R-:W-:-:S05]  /*2c00*/  CS2R R6, SRZ ;  /* 0x0000000000067805 */ /* 0x000fca000001ff00 */
[----:B------:R-:W0:Y:S02]  /*2c10*/  F2F.F64.F32 R4, R4 ;  /* 0x0000000400047310 */ /* 0x000e240000201800 */
[----:B0-----:R0:W-:Y:S01]  /*2c20*/  STG.E.128 desc[UR36][R8.64], R4 ;  /* 0x0000000408007986 */ /* 0x0011e2000c101d24 */
[----:B------:R-:W-:Y:S05]  /*2c30*/  BRA `(.L_x_33195) ;  /* 0x00000008003c7947 */ /* 0x000fea0003800000 */
.L_x_33203:
        /* <DEDUP_REMOVED lines=18> */
.L_x_33208:
[----:B------:R-:W-:Y:S05]  /*2d60*/  BSYNC.RECONVERGENT B0 ;  /* 0x0000000000007941 */ /* 0x000fea0003800200 */
.L_x_33207:
[----:B------:R-:W-:-:S05]  /*2d70*/  LOP3.LUT R5, R0, 0x80, R5, 0xf8, !PT ;  /* 0x0000008000057812 */ /* 0x000fca00078ef805 */
[----:B------:R0:W-:Y:S01]  /*2d80*/  STG.E.U8 desc[UR36][R8.64], R5 ;  /* 0x0000000508007986 */ /* 0x0001e2000c101124 */
[----:B------:R-:W-:Y:S05]  /*2d90*/  BRA `(.L_x_33195) ;  /* 0x0000000400e47947 */ /* 0x000fea0003800000 */
.L_x_33206:
        /* <DEDUP_REMOVED lines=14> */
.L_x_33210:
[----:B------:R-:W-:Y:S05]  /*2e80*/  BSYNC.RECONVERGENT B0 ;  /* 0x0000000000007941 */ /* 0x000fea0003800200 */
.L_x_33209:
[----:B------:R-:W-:-:S05]  /*2e90*/  LOP3.LUT R3, R0, 0x80, R7, 0xf8, !PT ;  /* 0x0000008000037812 */ /* 0x000fca00078ef807 */
[----:B------:R0:W-:Y:S01]  /*2ea0*/  STG.E.U8 desc[UR36][R8.64], R3 ;  /* 0x0000000308007986 */ /* 0x0001e2000c101124 */
[----:B------:R-:W-:Y:S05]  /*2eb0*/  BRA `(.L_x_33195) ;  /* 0x00000004009c7947 */ /* 0x000fea0003800000 */
.L_x_33205:
[----:B------:R-:W-:-:S05]  /*2ec0*/  F2FP.BF16.F32.PACK_AB R4, RZ, R4 ;  /* 0x00000004ff04723e */ /* 0x000fca00000010ff */
[----:B------:R0:W-:Y:S01]  /*2ed0*/  STG.E.U16 desc[UR36][R8.64], R4 ;  /* 0x0000000408007986 */ /* 0x0001e2000c101524 */
[----:B------:R-:W-:Y:S05]  /*2ee0*/  BRA `(.L_x_33195) ;  /* 0x0000000400907947 */ /* 0x000fea0003800000 */
.L_x_33202:
        /* <DEDUP_REMOVED lines=11> */
.L_x_33213:
        /* <DEDUP_REMOVED lines=12> */
.L_x_33216:
[----:B------:R-:W-:-:S04]  /*3060*/  SHF.R.U32.HI R0, RZ, 0x14, R4 ;  /* 0x00000014ff007819 */ /* 0x000fc80000011604 */
[----:B------:R-:W-:-:S04]  /*3070*/  LOP3.LUT R3, R0, 0x1, RZ, 0xc0, !PT ;  /* 0x0000000100037812 */ /* 0x000fc800078ec0ff */
[----:B------:R-:W-:-:S04]  /*3080*/  IADD3 R0, PT, PT, R4, 0x487ffff, R3 ;  /* 0x0487ffff04007810 */ /* 0x000fc80007ffe003 */
[----:B------:R-:W-:-:S04]  /*3090*/  SHF.R.U32.HI R0, RZ, 0x14, R0 ;  /* 0x00000014ff007819 */ /* 0x000fc80000011600 */
[----:B------:R-:W-:-:S07]  /*30a0*/  LOP3.LUT R3, R0, 0xff, RZ, 0xc0, !PT ;  /* 0x000000ff00037812 */ /* 0x000fce00078ec0ff */
.L_x_33217:
[----:B------:R-:W-:-:S04]  /*30b0*/  SHF.R.U32.HI R4, RZ, 0x18, R4 ;  /* 0x00000018ff047819 */ /* 0x000fc80000011604 */
[----:B------:R-:W-:-:S04]  /*30c0*/  LOP3.LUT R3, R3, 0x80, R4, 0xf8, !PT ;  /* 0x0000008003037812 */ /* 0x000fc800078ef804 */
[----:B------:R-:W-:-:S07]  /*30d0*/  PRMT R0, R3, 0x7610, R0 ;  /* 0x0000761003007816 */ /* 0x000fce0000000000 */
.L_x_33215:
[----:B------:R-:W-:Y:S05]  /*30e0*/  BSYNC.RECONVERGENT B0 ;  /* 0x0000000000007941 */ /* 0x000fea0003800200 */
.L_x_33214:
[----:B------:R1:W-:Y:S01]  /*30f0*/  STG.E.U8 desc[UR36][R8.64], R0 ;  /* 0x0000000008007986 */ /* 0x0003e2000c101124 */
[----:B------:R-:W-:Y:S05]  /*3100*/  BRA `(.L_x_33195) ;  /* 0x0000000400087947 */ /* 0x000fea0003800000 */
.L_x_33212:
        /* <DEDUP_REMOVED lines=12> */
.L_x_33220:
[----:B------:R-:W-:-:S04]  /*31d0*/  SHF.R.U32.HI R0, RZ, 0x15, R4 ;  /* 0x00000015ff007819 */ /* 0x000fc80000011604 */
[----:B------:R-:W-:-:S04]  /*31e0*/  LOP3.LUT R3, R0, 0x1, RZ, 0xc0, !PT ;  /* 0x0000000100037812 */ /* 0x000fc800078ec0ff */
[----:B------:R-:W-:-:S04]  /*31f0*/  IADD3 R0, PT, PT, R4, 0x88fffff, R3 ;  /* 0x088fffff04007810 */ /* 0x000fc80007ffe003 */
[----:B------:R-:W-:-:S04]  /*3200*/  SHF.R.U32.HI R0, RZ, 0x15, R0 ;  /* 0x00000015ff007819 */ /* 0x000fc80000011600 */
[----:B------:R-:W-:-:S07]  /*3210*/  LOP3.LUT R3, R0, 0xff, RZ, 0xc0, !PT ;  /* 0x000000ff00037812 */ /* 0x000fce00078ec0ff */
.L_x_33221:
[----:B------:R-:W-:-:S04]  /*3220*/  SHF.R.U32.HI R4, RZ, 0x18, R4 ;  /* 0x00000018ff047819 */ /* 0x000fc80000011604 */
[----:B------:R-:W-:-:S04]  /*3230*/  LOP3.LUT R3, R3, 0x80, R4, 0xf8, !PT ;  /* 0x0000008003037812 */ /* 0x000fc800078ef804 */
[----:B------:R-:W-:-:S07]  /*3240*/  PRMT R0, R3, 0x7610, R0 ;  /* 0x0000761003007816 */ /* 0x000fce0000000000 */
.L_x_33219:
[----:B------:R-:W-:Y:S05]  /*3250*/  BSYNC.RECONVERGENT B0 ;  /* 0x0000000000007941 */ /* 0x000fea0003800200 */
.L_x_33218:
[----:B------:R0:W-:Y:S01]  /*3260*/  STG.E.U8 desc[UR36][R8.64], R0 ;  /* 0x0000000008007986 */ /* 0x0001e2000c101124 */
[----:B------:R-:W-:Y:S05]  /*3270*/  BRA `(.L_x_33195) ;  /* 0x0000000000ac7947 */ /* 0x000fea0003800000 */
.L_x_33211:
[----:B------:R-:W-:-:S09]  /*3280*/  UISETP.NE.AND UP0, UPT, UR4, 0x1c, UPT ;  /* 0x0000001c0400788c */ /* 0x000fd2000bf05270 */
[----:B------:R-:W-:Y:S05]  /*3290*/  BRA.U !UP0, `(.L_x_33222) ;  /* 0x00000001089c7547 */ /* 0x000fea000b800000 */
[----:B------:R-:W-:-:S09]  /*32a0*/  UISETP.NE.AND UP0, UPT, UR4, 0x1d, UPT ;  /* 0x0000001d0400788c */ /* 0x000fd2000bf05270 */
[----:B------:R-:W-:Y:S05]  /*32b0*/  BRA.U !UP0, `(.L_x_33223) ;  /* 0x0000000108887547 */ /* 0x000fea000b800000 */
[----:B------:R-:W-:-:S09]  /*32c0*/  UISETP.NE.AND UP0, UPT, UR4, 0x2c, UPT ;  /* 0x0000002c0400788c */ /* 0x000fd2000bf05270 */
[----:B------:R-:W-:Y:S05]  /*32d0*/  BRA.U !UP0, `(.L_x_33224) ;  /* 0x0000000108447547 */ /* 0x000fea000b800000 */
.L_x_33194:
        /* <DEDUP_REMOVED lines=16> */
.L_x_33225:
[----:B------:R-:W-:Y:S05]  /*33e0*/  BRA `(.L_x_33195) ;  /* 0x0000000000507947 */ /* 0x000fea0003800000 */
.L_x_33224:
        /* <DEDUP_REMOVED lines=15> */
.L_x_33223:
[----:B------:R-:W0:Y:S02]  /*34e0*/  F2I.U64.TRUNC R4, R4 ;  /* 0x0000000400047311 */ /* 0x000e24000020d800 */
[----:B0-----:R0:W-:Y:S01]  /*34f0*/  STG.E.64 desc[UR36][R8.64], R4 ;  /* 0x0000000408007986 */ /* 0x0011e2000c101b24 */
[----:B------:R-:W-:Y:S05]  /*3500*/  BRA `(.L_x_33195) ;  /* 0x0000000000087947 */ /* 0x000fea0003800000 */
.L_x_33222:
[----:B------:R-:W0:Y:S02]  /*3510*/  F2I.FTZ.U32.TRUNC.NTZ R3, R4 ;  /* 0x0000000400037305 */ /* 0x000e24000021f000 */
[----:B0-----:R3:W-:Y:S02]  /*3520*/  STG.E desc[UR36][R8.64], R3 ;  /* 0x0000000308007986 */ /* 0x0017e4000c101924 */
.L_x_33195:
[----:B------:R-:W-:-:S07]  /*3530*/  VIADD R17, R17, 0x80 ;  /* 0x0000008011117836 */ /* 0x000fce0000000000 */
.L_x_33151:
[----:B------:R-:W-:Y:S05]  /*3540*/  BSYNC.RECONVERGENT B7 ;  /* 0x0000000000077941 */ /* 0x000fea0003800200 */
.L_x_33150:
        /* <DEDUP_REMOVED lines=308> */
.L_x_33228:
        /* <DEDUP_REMOVED lines=18> */
.L_x_33233:
[----:B------:R-:W5:Y:S02]  /*49b0*/  LDG.E.U8 R0, desc[UR36][R4.64] ;  /* 0x0000002404007981 */ /* 0x000f64000c1e1100 */
[----:B-----5:R-:W-:Y:S01]  /*49c0*/  I2FP.F32.U32 R0, R0 ;  /* 0x0000000000007245 */ /* 0x020fe20000201000 */
[----:B------:R-:W-:Y:S06]  /*49d0*/  BRA `(.L_x_33235) ;  /* 0x0000000c00487947 */ /* 0x000fec0003800000 */
.L_x_33232:
        /* <DEDUP_REMOVED lines=9> */
.L_x_33237:
[----:B------:R-:W5:Y:S02]  /*4a70*/  LDG.E R0, desc[UR36][R4.64] ;  /* 0x0000002404007981 */ /* 0x000f64000c1e1900 */
[----:B-----5:R-:W-:Y:S01]  /*4a80*/  I2FP.F32.S32 R0, R0 ;  /* 0x0000000000007245 */ /* 0x020fe20000201400 */
[----:B------:R-:W-:Y:S06]  /*4a90*/  BRA `(.L_x_33235) ;  /* 0x0000000c00187947 */ /* 0x000fec0003800000 */
.L_x_33236:
[----:B------:R-:W5:Y:S02]  /*4aa0*/  LDG.E.U16 R0, desc[UR36][R4.64] ;  /* 0x0000002404007981 */ /* 0x000f64000c1e1500 */
[----:B-----5:R-:W0:Y:S01]  /*4ab0*/  I2F.S16 R0, R0 ;  /* 0x0000000000007306 */ /* 0x020e220000101400 */
[----:B------:R-:W-:Y:S05]  /*4ac0*/  BRA `(.L_x_33235) ;  /* 0x0000000c000c7947 */ /* 0x000fea0003800000 */
.L_x_33231:
        /* <DEDUP_REMOVED lines=8> */
.L_x_33239:
[----:B------:R-:W5:Y:S02]  /*4b50*/  LDG.E.U16 R0, desc[UR36][R4.64] ;  /* 0x0000002404007981 */ /* 0x000f64000c1e1500 */
[----:B-----5:R-:W-:Y:S01]  /*4b60*/  HADD2.F32 R0, -RZ, R0.H0_H0 ;  /* 0x20000000ff007230 */ /* 0x020fe20000004100 */
[----:B------:R-:W-:Y:S06]  /*4b70*/  BRA `(.L_x_33235) ;  /* 0x0000000800e07947 */ /* 0x000fec0003800000 */
.L_x_33238:
        /* <DEDUP_REMOVED lines=8> */
.L_x_33241:
[----:B------:R-:W5:Y:S02]  /*4c00*/  LDG.E.U16 R0, desc[UR36][R4.64] ;  /* 0x0000002404007981 */ /* 0x000f64000c1e1500 */
[----:B-----5:R-:W-:Y:S01]  /*4c10*/  HADD2.F32 R0, -RZ, R0.H0_H0 ;  /* 0x20000000ff007230 */ /* 0x020fe20000004100 */
[----:B------:R-:W-:Y:S06]  /*4c20*/  BRA `(.L_x_33235) ;  /* 0x0000000800b47947 */ /* 0x000fec0003800000 */
.L_x_33240:
        /* <DEDUP_REMOVED lines=11> */
.L_x_33230:
        /* <DEDUP_REMOVED lines=12> */
.L_x_33244:
        /* <DEDUP_REMOVED lines=11> */
.L_x_33243:
        /* <DEDUP_REMOVED lines=25> */
.L_x_33246:
        /* <DEDUP_REMOVED lines=13> */
.L_x_33245:
[----:B------:R-:W5:Y:S02]  /*50b0*/  LDG.E.U16 R0, desc[UR36][R4.64] ;  /* 0x0000002404007981 */ /* 0x000f64000c1e1500 */
[----:B-----5:R-:W-:Y:S01]  /*50c0*/  IMAD.U32 R0, R0, 0x10000, RZ ;  /* 0x0001000000007824 */ /* 0x020fe200078e00ff */
[----:B------:R-:W-:Y:S06]  /*50d0*/  BRA `(.L_x_33235) ;  /* 0x0000000400887947 */ /* 0x000fec0003800000 */
.L_x_33242:
        /* <DEDUP_REMOVED lines=11> */
.L_x_33249:
        /* <DEDUP_REMOVED lines=20> */
.L_x_33251:
[----:B------:R-:W-:Y:S05]  /*52d0*/  BSYNC.RECONVERGENT B0 ;  /* 0x0000000000007941 */ /* 0x000fea0003800200 */
.L_x_33250:
[----:B------:R-:W-:Y:S02]  /*52e0*/  SHF.L.U32 R0, R0, 0x14, RZ ;  /* 0x0000001400007819 */ /* 0x000fe400000006ff */
[----:B------:R-:W-:-:S04]  /*52f0*/  LEA R3, R3, 0x3b800000, 0x17 ;  /* 0x3b80000003037811 */ /* 0x000fc800078eb8ff */
[----:B------:R-:W-:Y:S01]  /*5300*/  LOP3.LUT R0, R3, R0, R7, 0xfe, !PT ;  /* 0x0000000003007212 */ /* 0x000fe200078efe07 */
[----:B------:R-:W-:Y:S06]  /*5310*/  BRA `(.L_x_33235) ;  /* 0x0000000000f87947 */ /* 0x000fec0003800000 */
.L_x_33248:
        /* <DEDUP_REMOVED lines=20> */
.L_x_33253:
[----:B------:R-:W-:Y:S05]  /*5460*/  BSYNC.RECONVERGENT B0 ;  /* 0x0000000000007941 */ /* 0x000fea0003800200 */
.L_x_33252:
[----:B------:R-:W-:Y:S01]  /*5470*/  IMAD.SHL.U32 R0, R0, 0x200000, RZ ;  /* 0x0020000000007824 */ /* 0x000fe200078e00ff */
[----:B------:R-:W-:-:S04]  /*5480*/  LEA R3, R3, 0x37800000, 0x17 ;  /* 0x3780000003037811 */ /* 0x000fc800078eb8ff */
[----:B------:R-:W-:Y:S01]  /*5490*/  LOP3.LUT R0, R3, R0, R7, 0xfe, !PT ;  /* 0x0000000003007212 */ /* 0x000fe200078efe07 */
[----:B------:R-:W-:Y:S06]  /*54a0*/  BRA `(.L_x_33235) ;  /* 0x0000000000947947 */ /* 0x000fec0003800000 */
.L_x_33247:
        /* <DEDUP_REMOVED lines=14> */
.L_x_33234:
        /* <DEDUP_REMOVED lines=16> */
.L_x_33256:
[----:B------:R-:W-:Y:S01]  /*5690*/  MOV R0, RZ ;  /* 0x000000ff00007202 */ /* 0x000fe20000000f00 */
[----:B------:R-:W-:Y:S06]  /*56a0*/  BRA `(.L_x_33235) ;  /* 0x0000000000147947 */ /* 0x000fec0003800000 */
.L_x_33255:
[----:B------:R-:W5:Y:S02]  /*56b0*/  LDG.E.64 R4, desc[UR36][R4.64] ;  /* 0x0000002404047981 */ /* 0x000f64000c1e1b00 */
[----:B-----5:R0:W1:Y:S02]  /*56c0*/  I2F.U64 R0, R4 ;  /* 0x0000000400007312 */ /* 0x0200640000301000 */
[----:B01----:R-:W-:Y:S05]  /*56d0*/  BRA `(.L_x_33235) ;  /* 0x0000000000087947 */ /* 0x003fea0003800000 */
.L_x_33254:
[----:B------:R-:W5:Y:S02]  /*56e0*/  LDG.E R0, desc[UR36][R4.64] ;  /* 0x0000002404007981 */ /* 0x000f64000c1e1900 */
[----:B-----5:R-:W-:-:S07]  /*56f0*/  I2FP.F32.U32 R0, R0 ;  /* 0x0000000000007245 */ /* 0x020fce0000201000 */
.L_x_33235:
[----:B------:R-:W-:Y:S05]  /*5700*/  BSYNC.RECONVERGENT B6 ;  /* 0x0000000000067941 */ /* 0x000fea0003800200 */
.L_x_33229:
[----:B--234-:R-:W2:Y:S01]  /*5710*/  LDC R3, c[0x0][0x594] ;  /* 0x00016500ff037b82 */ /* 0x01cea20000000800 */
[----:B------:R-:W-:Y:S01]  /*5720*/  BSSY.RECONVERGENT B0, `(.L_x_33257) ;  /* 0x0000037000007945 */ /* 0x000fe20003800200 */
[C---:B01---5:R-:W-:Y:S01]  /*5730*/  FADD.FTZ R5, |R0|.reuse, -RZ ;  /* 0x800000ff00057221 */ /* 0x063fe20000010200 */
[----:B--2---:R-:W-:-:S13]  /*5740*/  FSETP.GEU.FTZ.AND P0, PT, |R0|, |R3|, PT ;  /* 0x400000030000720b */ /* 0x004fda0003f1e200 */
        /* <DEDUP_REMOVED lines=20> */
.L_x_33262:
[----:B------:R-:W-:Y:S01]  /*5890*/  FSETP.GEU.FTZ.AND P0, PT, R6, -R24, PT ;  /* 0x800000180600720b */ /* 0x000fe20003f1e000 */
[----:B------:R-:W-:-:S12]  /*58a0*/  FADD.FTZ R4, R4, -1 ;  /* 0xbf80000004047421 */ /* 0x000fd80000010000 */
[----:B------:R-:W-:-:S07]  /*58b0*/  @!P0 FADD.FTZ R4, R4, -1 ;  /* 0xbf80000004048421 */ /* 0x000fce0000010000 */
.L_x_33261:
[----:B------:R-:W-:Y:S05]  /*58c0*/  BSYNC.RECONVERGENT B1 ;  /* 0x0000000000017941 */ /* 0x000fea0003800200 */
.L_x_33260:
[----:B------:R-:W-:Y:S01]  /*58d0*/  FFMA.FTZ R5, -R24, R4, R5 ;  /* 0x0000000418057223 */ /* 0x000fe20000010105 */
[----:B------:R-:W-:Y:S06]  /*58e0*/  BRA `(.L_x_33258) ;  /* 0x0000000000687947 */ /* 0x000fec0003800000 */
.L_x_33259:
        /* <DEDUP_REMOVED lines=10> */
.L_x_33265:
        /* <DEDUP_REMOVED lines=13> */
.L_x_33264:
[----:B------:R-:W-:Y:S05]  /*5a60*/  BSYNC.RECONVERGENT B1 ;  /* 0x0000000000017941 */ /* 0x000fea0003800200 */
.L_x_33263:
[----:B------:R-:W-:-:S04]  /*5a70*/  FMUL.FTZ R4, R5, 1.1920928955078125e-07 ;  /* 0x3400000005047820 */ /* 0x000fc80000410000 */
[----:B------:R-:W-:-:S07]  /*5a80*/  FMUL.FTZ R5, R9, R4 ;  /* 0x0000000409057220 */ /* 0x000fce0000410000 */
.L_x_33258:
[----:B------:R-:W-:Y:S05]  /*5a90*/  BSYNC.RECONVERGENT B0 ;  /* 0x0000000000007941 */ /* 0x000fea0003800200 */
.L_x_33257:
        /* <DEDUP_REMOVED lines=26> */
.L_x_33269:
[----:B------:R-:W0:Y:S02]  /*5c40*/  F2I.S64.TRUNC R4, R4 ;  /* 0x0000000400047311 */ /* 0x000e24000020d900 */
[----:B0-----:R-:W-:-:S05]  /*5c50*/  IMAD.MOV.U32 R3, RZ, RZ, R4 ;  /* 0x000000ffff037224 */ /* 0x001fca00078e0004 */
[----:B------:R0:W-:Y:S01]  /*5c60*/  STG.E.U8 desc[UR36][R8.64], R3 ;  /* 0x0000000308007986 */ /* 0x0001e2000c101124 */
[----:B------:R-:W-:Y:S05]  /*5c70*/  BRA `(.L_x_33271) ;  /* 0x0000000c00287947 */ /* 0x000fea0003800000 */
.L_x_33268:
        /* <DEDUP_REMOVED lines=9> */
.L_x_33273:
[----:B------:R-:W0:Y:S02]  /*5d10*/  F2I.FTZ.TRUNC.NTZ R3, R4 ;  /* 0x0000000400037305 */ /* 0x000e24000021f100 */
[----:B0-----:R0:W-:Y:S01]  /*5d20*/  STG.E desc[UR36][R8.64], R3 ;  /* 0x0000000308007986 */ /* 0x0011e2000c101924 */
[----:B------:R-:W-:Y:S05]  /*5d30*/  BRA `(.L_x_33271) ;  /* 0x0000000800f87947 */ /* 0x000fea0003800000 */
.L_x_33272:
[----:B------:R-:W0:Y:S02]  /*5d40*/  F2I.FTZ.TRUNC.NTZ R3, R4 ;  /* 0x0000000400037305 */ /* 0x000e24000021f100 */
[----:B0-----:R0:W-:Y:S01]  /*5d50*/  STG.E.U16 desc[UR36][R8.64], R3 ;  /* 0x0000000308007986 */ /* 0x0011e2000c101524 */
[----:B------:R-:W-:Y:S05]  /*5d60*/  BRA `(.L_x_33271) ;  /* 0x0000000800ec7947 */ /* 0x000fea0003800000 */
.L_x_33267:
        /* <DEDUP_REMOVED lines=8> */
.L_x_33275:
[----:B------:R-:W-:-:S05]  /*5df0*/  F2FP.F16.F32.PACK_AB R4, RZ, R4 ;  /* 0x00000004ff04723e */ /* 0x000fca00000000ff */
[----:B------:R0:W-:Y:S01]  /*5e00*/  STG.E.U16 desc[UR36][R8.64], R4 ;  /* 0x0000000408007986 */ /* 0x0001e2000c101524 */
[----:B------:R-:W-:Y:S05]  /*5e10*/  BRA `(.L_x_33271) ;  /* 0x0000000800c07947 */ /* 0x000fea0003800000 */
.L_x_33274:
        /* <DEDUP_REMOVED lines=9> */
.L_x_33277:
[----:B------:R-:W-:-:S04]  /*5eb0*/  F2FP.F16.F32.PACK_AB R3, RZ, R4 ;  /* 0x00000004ff03723e */ /* 0x000fc800000000ff */
[----:B------:R-:W-:-:S05]  /*5ec0*/  PRMT R3, R3, 0x5410, RZ ;  /* 0x0000541003037816 */ /* 0x000fca00000000ff */
[----:B------:R0:W-:Y:S01]  /*5ed0*/  STG.E desc[UR36][R8.64], R3 ;  /* 0x0000000308007986 */ /* 0x0001e2000c101924 */
[----:B------:R-:W-:Y:S05]  /*5ee0*/  BRA `(.L_x_33271) ;  /* 0x00000008008c7947 */ /* 0x000fea0003800000 */
.L_x_33276:
[----:B------:R-:W-:-:S06]  /*5ef0*/  FMUL.FTZ R4, R4, 1 ;  /* 0x3f80000004047820 */ /* 0x000fcc0000410000 */
[----:B------:R-:W0:Y:S02]  /*5f00*/  F2F.F64.F32 R4, R4 ;  /* 0x0000000400047310 */ /* 0x000e240000201800 */
[----:B0-----:R0:W-:Y:S01]  /*5f10*/  STG.E.64 desc[UR36][R8.64], R4 ;  /* 0x0000000408007986 */ /* 0x0011e2000c101b24 */
[----:B------:R-:W-:Y:S05]  /*5f20*/  BRA `(.L_x_33271) ;  /* 0x00000008007c7947 */ /* 0x000fea0003800000 */
.L_x_33266:
        /* <DEDUP_REMOVED lines=13> */
.L_x_33281:
        /* <DEDUP_REMOVED lines=16> */
.L_x_33284:
[----:B------:R-:W-:-:S04]  /*6100*/  SHF.R.U32.HI R4, RZ, 0x18, R4 ;  /* 0x00000018ff047819 */ /* 0x000fc80000011604 */
[----:B------:R-:W-:-:S04]  /*6110*/  LOP3.LUT R3, R3, 0x80, R4, 0xf8, !PT ;  /* 0x0000008003037812 */ /* 0x000fc800078ef804 */
[----:B------:R-:W-:-:S07]  /*6120*/  PRMT R0, R3, 0x7610, R0 ;  /* 0x0000761003007816 */ /* 0x000fce0000000000 */
.L_x_33283:
[----:B------:R-:W-:Y:S05]  /*6130*/  BSYNC.RECONVERGENT B0 ;  /* 0x0000000000007941 */ /* 0x000fea0003800200 */
.L_x_33282:
[----:B------:R0:W-:Y:S01]  /*6140*/  STG.E.U8 desc[UR36][R8.64], R0 ;  /* 0x0000000008007986 */ /* 0x0001e2000c101124 */
[----:B------:R-:W-:Y:S05]  /*6150*/  BRA `(.L_x_33271) ;  /* 0x0000000400f07947 */ /* 0x000fea0003800000 */
.L_x_33280:
        /* <DEDUP_REMOVED lines=16> */
.L_x_33287:
[----:B------:R-:W-:-:S04]  /*6260*/  SHF.R.U32.HI R4, RZ, 0x18, R4 ;  /* 0x00000018ff047819 */ /* 0x000fc80000011604 */
[----:B------:R-:W-:-:S04]  /*6270*/  LOP3.LUT R3, R3, 0x80, R4, 0xf8, !PT ;  /* 0x0000008003037812 */ /* 0x000fc800078ef804 */
[----:B------:R-:W-:-:S07]  /*6280*/  PRMT R0, R3, 0x7610, R0 ;  /* 0x0000761003007816 */ /* 0x000fce0000000000 */
.L_x_33286:
[----:B------:R-:W-:Y:S05]  /*6290*/  BSYNC.RECONVERGENT B0 ;  /* 0x0000000000007941 */ /* 0x000fea0003800200 */
.L_x_33285:
[----:B------:R0:W-:Y:S01]  /*62a0*/  STG.E.U8 desc[UR36][R8.64], R0 ;  /* 0x0000000008007986 */ /* 0x0001e2000c101124 */
[----:B------:R-:W-:Y:S05]  /*62b0*/  BRA `(.L_x_33271) ;  /* 0x0000000400987947 */ /* 0x000fea0003800000 */
.L_x_33279:
        /* <DEDUP_REMOVED lines=21> */
.L_x_33289:
[----:B------:R-:W0:Y:S02]  /*6410*/  F2I.U64.TRUNC R4, R4 ;  /* 0x0000000400047311 */ /* 0x000e24000020d800 */
[----:B0-----:R0:W-:Y:S01]  /*6420*/  STG.E.64 desc[UR36][R8.64], R4 ;  /* 0x0000000408007986 */ /* 0x0011e2000c101b24 */
[----:B------:R-:W-:Y:S05]  /*6430*/  BRA `(.L_x_33271) ;  /* 0x0000000400387947 */ /* 0x000fea0003800000 */
.L_x_33288:
[----:B------:R-:W0:Y:S02]  /*6440*/  F2I.FTZ.U32.TRUNC.NTZ R3, R4 ;  /* 0x0000000400037305 */ /* 0x000e24000021f000 */
[----:B0-----:R0:W-:Y:S01]  /*6450*/  STG.E desc[UR36][R8.64], R3 ;  /* 0x0000000308007986 */ /* 0x0011e2000c101924 */
[----:B------:R-:W-:Y:S05]  /*6460*/  BRA `(.L_x_33271) ;  /* 0x00000004002c7947 */ /* 0x000fea0003800000 */
.L_x_33278:
        /* <DEDUP_REMOVED lines=10> */
.L_x_33291:
[----:B------:R-:W-:Y:S01]  /*6510*/  FMUL.FTZ R4, R4, 1 ;  /* 0x3f80000004047820 */ /* 0x000fe20000410000 */
[----:B------:R-:W-:-:S05]  /*6520*/  CS2R R6, SRZ ;  /* 0x0000000000067805 */ /* 0x000fca000001ff00 */
[----:B------:R-:W0:Y:S02]  /*6530*/  F2F.F64.F32 R4, R4 ;  /* 0x0000000400047310 */ /* 0x000e240000201800 */
[----:B0-----:R3:W-:Y:S01]  /*6540*/  STG.E.128 desc[UR36][R8.64], R4 ;  /* 0x0000000408007986 */ /* 0x0017e2000c101d24 */
[----:B------:R-:W-:Y:S05]  /*6550*/  BRA `(.L_x_33271) ;  /* 0x0000000000f07947 */ /* 0x000fea0003800000 */
.L_x_33290:
[----:B------:R-:W-:-:S09]  /*6560*/  UISETP.NE.AND UP0, UPT, UR4, 0xf, UPT ;  /* 0x0000000f0400788c */ /* 0x000fd2000bf05270 */
[----:B------:R-:W-:Y:S05]  /*6570*/  BRA.U !UP0, `(.L_x_33292) ;  /* 0x0000000108e07547 */ /* 0x000fea000b800000 */
[----:B------:R-:W-:-:S09]  /*6580*/  UISETP.NE.AND UP0, UPT, UR4, 0x17, UPT ;  /* 0x000000170400788c */ /* 0x000fd2000bf05270 */
[----:B------:R-:W-:Y:S05]  /*6590*/  BRA.U !UP0, `(.L_x_33293) ;  /* 0x00000001088c7547 */ /* 0x000fea000b800000 */
[----:B------:R-:W-:-:S09]  /*65a0*/  UISETP.NE.AND UP0, UPT, UR4, 0x18, UPT ;  /* 0x000000180400788c */ /* 0x000fd2000bf05270 */
[----:B------:R-:W-:Y:S05]  /*65b0*/  BRA.U !UP0, `(.L_x_33294) ;  /* 0x0000000108447547 */ /* 0x000fea000b800000 */
.L_x_33270:
        /* <DEDUP_REMOVED lines=16> */
.L_x_33295:
[----:B------:R-:W-:Y:S05]  /*66c0*/  BRA `(.L_x_33271) ;  /* 0x0000000000947947 */ /* 0x000fea0003800000 */
.L_x_33294:
        /* <DEDUP_REMOVED lines=12> */
.L_x_33297:
[----:B------:R-:W-:Y:S05]  /*6790*/  BSYNC.RECONVERGENT B0 ;  /* 0x0000000000007941 */ /* 0x000fea0003800200 */
.L_x_33296:
[----:B------:R-:W-:-:S05]  /*67a0*/  LOP3.LUT R3, R0, 0x80, R5, 0xf8, !PT ;  /* 0x0000008000037812 */ /* 0x000fca00078ef805 */
[----:B------:R1:W-:Y:S01]  /*67b0*/  STG.E.U8 desc[UR36][R8.64], R3 ;  /* 0x0000000308007986 */ /* 0x0003e2000c101124 */
[----:B------:R-:W-:Y:S05]  /*67c0*/  BRA `(.L_x_33271) ;  /* 0x0000000000547947 */ /* 0x000fea0003800000 */
.L_x_33293:
        /* <DEDUP_REMOVED lines=11> */
.L_x_33299:
[----:B------:R-:W-:Y:S01]  /*6880*/  IMAD.MOV.U32 R0, RZ, RZ, 0x7f ;  /* 0x0000007fff007424 */ /* 0x000fe200078e00ff */
[----:B------:R-:W-:-:S04]  /*6890*/  ISETP.GT.U32.AND P0, PT, R5, 0x7f800000, PT ;  /* 0x7f8000000500780c */ /* 0x000fc80003f04070 */
[----:B------:R-:W-:-:S09]  /*68a0*/  SEL R0, R0, 0x7c, P0 ;  /* 0x0000007c00007807 */ /* 0x000fd20000000000 */
.L_x_33300:
[----:B------:R-:W-:Y:S05]  /*68b0*/  BSYNC.RECONVERGENT B0 ;  /* 0x0000000000007941 */ /* 0x000fea0003800200 */
.L_x_33298:
[----:B------:R-:W-:-:S04]  /*68c0*/  SHF.R.U32.HI R3, RZ, 0x18, R4 ;  /* 0x00000018ff037819 */ /* 0x000fc80000011604 */
[----:B------:R-:W-:-:S05]  /*68d0*/  LOP3.LUT R3, R0, 0x80, R3, 0xf8, !PT ;  /* 0x0000008000037812 */ /* 0x000fca00078ef803 */
[----:B------:R2:W-:Y:S01]  /*68e0*/  STG.E.U8 desc[UR36][R8.64], R3 ;  /* 0x0000000308007986 */ /* 0x0005e2000c101124 */
[----:B------:R-:W-:Y:S05]  /*68f0*/  BRA `(.L_x_33271) ;  /* 0x0000000000087947 */ /* 0x000fea0003800000 */
.L_x_33292:
[----:B------:R-:W-:-:S05]  /*6900*/  F2FP.BF16.F32.PACK_AB R4, RZ, R4 ;  /* 0x00000004ff04723e */ /* 0x000fca00000010ff */
[----:B------:R0:W-:Y:S02]  /*6910*/  STG.E.U16 desc[UR36][R8.64], R4 ;  /* 0x0000000408007986 */ /* 0x0001e4000c101524 */
.L_x_33271:
[----:B------:R-:W-:-:S07]  /*6920*/  VIADD R17, R17, 0x80 ;  /* 0x0000008011117836 */ /* 0x000fce0000000000 */
.L_x_33227:
[----:B------:R-:W-:Y:S05]  /*6930*/  BSYNC.RECONVERGENT B7 ;  /* 0x0000000000077941 */ /* 0x000fea0003800200 */
.L_x_33226:
        /* <DEDUP_REMOVED lines=308> */
.L_x_33303:
        /* <DEDUP_REMOVED lines=18> */
.L_x_33308:
[----:B------:R-:W3:Y:S02]  /*7da0*/  LDG.E.U8 R0, desc[UR36][R4.64] ;  /* 0x0000002404007981 */ /* 0x000ee4000c1e1100 */
[----:B---3--:R-:W-:Y:S01]  /*7db0*/  I2FP.F32.U32 R0, R0 ;  /* 0x0000000000007245 */ /* 0x008fe20000201000 */
[----:B------:R-:W-:Y:S06]  /*7dc0*/  BRA `(.L_x_33310) ;  /* 0x0000000c00487947 */ /* 0x000fec0003800000 */
.L_x_33307:
        /* <DEDUP_REMOVED lines=9> */
.L_x_33312:
[----:B------:R-:W3:Y:S02]  /*7e60*/  LDG.E R0, desc[UR36][R4.64] ;  /* 0x0000002404007981 */ /* 0x000ee4000c1e1900 */
[----:B---3--:R-:W-:Y:S01]  /*7e70*/  I2FP.F32.S32 R0, R0 ;  /* 0x0000000000007245 */ /* 0x008fe20000201400 */
[----:B------:R-:W-:Y:S06]  /*7e80*/  BRA `(.L_x_33310) ;  /* 0x0000000c00187947 */ /* 0x000fec0003800000 */
.L_x_33311:
[----:B------:R-:W3:Y:S02]  /*7e90*/  LDG.E.U16 R0, desc[UR36][R4.64] ;  /* 0x0000002404007981 */ /* 0x000ee4000c1e1500 */
[----:B---3--:R-:W0:Y:S01]  /*7ea0*/  I2F.S16 R0, R0 ;  /* 0x0000000000007306 */ /* 0x008e220000101400 */
[----:B------:R-:W-:Y:S05]  /*7eb0*/  BRA `(.L_x_33310) ;  /* 0x0000000c000c7947 */ /* 0x000fea0003800000 */
.L_x_33306:
        /* <DEDUP_REMOVED lines=8> */
.L_x_33314:
[----:B------:R-:W3:Y:S02]  /*7f40*/  LDG.E.U16 R0, desc[UR36][R4.64] ;  /* 0x0000002404007981 */ /* 0x000ee4000c1e1500 */
[----:B---3--:R-:W-:Y:S01]  /*7f50*/  HADD2.F32 R0, -RZ, R0.H0_H0 ;  /* 0x20000000ff007230 */ /* 0x008fe20000004100 */
[----:B------:R-:W-:Y:S06]  /*7f60*/  BRA `(.L_x_33310) ;  /* 0x0000000800e07947 */ /* 0x000fec0003800000 */
.L_x_33313:
        /* <DEDUP_REMOVED lines=8> */
.L_x_33316:
[----:B------:R-:W3:Y:S02]  /*7ff0*/  LDG.E.U16 R0, desc[UR36][R4.64] ;  /* 0x0000002404007981 */ /* 0x000ee4000c1e1500 */
[----:B---3--:R-:W-:Y:S01]  /*8000*/  HADD2.F32 R0, -RZ, R0.H0_H0 ;  /* 0x20000000ff007230 */ /* 0x008fe20000004100 */
[----:B------:R-:W-:Y:S06]  /*8010*/  BRA `(.L_x_33310) ;  /* 0x0000000800b47947 */ /* 0x000fec0003800000 */
.L_x_33315:
        /* <DEDUP_REMOVED lines=11> */
.L_x_33305:
        /* <DEDUP_REMOVED lines=12> */
.L_x_33319:
        /* <DEDUP_REMOVED lines=11> */
.L_x_33318:
        /* <DEDUP_REMOVED lines=25> */
.L_x_33321:
        /* <DEDUP_REMOVED lines=13> */
.L_x_33320:
[----:B------:R-:W3:Y:S02]  /*84a0*/  LDG.E.U16 R0, desc[UR36][R4.64] ;  /* 0x0000002404007981 */ /* 0x000ee4000c1e1500 */
[----:B---3--:R-:W-:Y:S01]  /*84b0*/  IMAD.U32 R0, R0, 0x10000, RZ ;  /* 0x0001000000007824 */ /* 0x008fe200078e00ff */
[----:B------:R-:W-:Y:S06]  /*84c0*/  BRA `(.L_x_33310) ;  /* 0x0000000400887947 */ /* 0x000fec0003800000 */
.L_x_33317:
        /* <DEDUP_REMOVED lines=11> */
.L_x_33324:
        /* <DEDUP_REMOVED lines=20> */
.L_x_33326:
[----:B------:R-:W-:Y:S05]  /*86c0*/  BSYNC.RECONVERGENT B0 ;  /* 0x0000000000007941 */ /* 0x000fea0003800200 */
.L_x_33325:
[----:B------:R-:W-:Y:S02]  /*86d0*/  SHF.L.U32 R0, R0, 0x14, RZ ;  /* 0x0000001400007819 */ /* 0x000fe400000006ff */
[----:B------:R-:W-:-:S04]  /*86e0*/  LEA R3, R3, 0x3b800000, 0x17 ;  /* 0x3b80000003037811 */ /* 0x000fc800078eb8ff */
[----:B------:R-:W-:Y:S01]  /*86f0*/  LOP3.LUT R0, R3, R0, R7, 0xfe, !PT ;  /* 0x0000000003007212 */ /* 0x000fe200078efe07 */
[----:B------:R-:W-:Y:S06]  /*8700*/  BRA `(.L_x_33310) ;  /* 0x0000000000f87947 */ /* 0x000fec0003800000 */
.L_x_33323:
        /* <DEDUP_REMOVED lines=20> */
.L_x_33328:
[----:B------:R-:W-:Y:S05]  /*8850*/  BSYNC.RECONVERGENT B0 ;  /* 0x0000000000007941 */ /* 0x000fea0003800200 */
.L_x_33327:
[----:B------:R-:W-:Y:S01]  /*8860*/  IMAD.SHL.U32 R0, R0, 0x200000, RZ ;  /* 0x0020000000007824 */ /* 0x000fe200078e00ff */
[----:B------:R-:W-:-:S04]  /*8870*/  LEA R3, R3, 0x37800000, 0x17 ;  /* 0x3780000003037811 */ /* 0x000fc800078eb8ff */
[----:B------:R-:W-:Y:S01]  /*8880*/  LOP3.LUT R0, R3, R0, R7, 0xfe, !PT ;  /* 0x0000000003007212 */ /* 0x000fe200078efe07 */
[----:B------:R-:W-:Y:S06]  /*8890*/  BRA `(.L_x_33310) ;  /* 0x0000000000947947 */ /* 0x000fec0003800000 */
.L_x_33322:
        /* <DEDUP_REMOVED lines=14> */
.L_x_33309:
        /* <DEDUP_REMOVED lines=16> */
.L_x_33331:
[----:B------:R-:W-:Y:S01]  /*8a80*/  MOV R0, RZ ;  /* 0x000000ff00007202 */ /* 0x000fe20000000f00 */
[----:B------:R-:W-:Y:S06]  /*8a90*/  BRA `(.L_x_33310) ;  /* 0x0000000000147947 */ /* 0x000fec0003800000 */
.L_x_33330:
[----:B------:R-:W3:Y:S02]  /*8aa0*/  LDG.E.64 R4, desc[UR36][R4.64] ;  /* 0x0000002404047981 */ /* 0x000ee4000c1e1b00 */
[----:B---3--:R0:W1:Y:S02]  /*8ab0*/  I2F.U64 R0, R4 ;  /* 0x0000000400007312 */ /* 0x0080640000301000 */
[----:B01----:R-:W-:Y:S05]  /*8ac0*/  BRA `(.L_x_33310) ;  /* 0x0000000000087947 */ /* 0x003fea0003800000 */
.L_x_33329:
[----:B------:R-:W3:Y:S02]  /*8ad0*/  LDG.E R0, desc[UR36][R4.64] ;  /* 0x0000002404007981 */ /* 0x000ee4000c1e1900 */
[----:B---3--:R-:W-:-:S07]  /*8ae0*/  I2FP.F32.U32 R0, R0 ;  /* 0x0000000000007245 */ /* 0x008fce0000201000 */
.L_x_33310:
[----:B------:R-:W-:Y:S05]  /*8af0*/  BSYNC.RECONVERGENT B6 ;  /* 0x0000000000067941 */ /* 0x000fea0003800200 */
.L_x_33304:
[----:B--2-4-:R-:W2:Y:S01]  /*8b00*/  LDC R3, c[0x0][0x594] ;  /* 0x00016500ff037b82 */ /* 0x014ea20000000800 */
[----:B------:R-:W-:Y:S01]  /*8b10*/  BSSY.RECONVERGENT B0, `(.L_x_33332) ;  /* 0x0000037000007945 */ /* 0x000fe20003800200 */
[C---:B01-3-5:R-:W-:Y:S01]  /*8b20*/  FADD.FTZ R5, |R0|.reuse, -RZ ;  /* 0x800000ff00057221 */ /* 0x06bfe20000010200 */
        /* <DEDUP_REMOVED lines=21> */
.L_x_33337:
[----:B------:R-:W-:Y:S01]  /*8c80*/  FSETP.GEU.FTZ.AND P0, PT, R6, -R24, PT ;  /* 0x800000180600720b */ /* 0x000fe20003f1e000 */
[----:B------:R-:W-:-:S12]  /*8c90*/  FADD.FTZ R4, R4, -1 ;  /* 0xbf80000004047421 */ /* 0x000fd80000010000 */
[----:B------:R-:W-:-:S07]  /*8ca0*/  @!P0 FADD.FTZ R4, R4, -1 ;  /* 0xbf80000004048421 */ /* 0x000fce0000010000 */
.L_x_33336:
[----:B------:R-:W-:Y:S05]  /*8cb0*/  BSYNC.RECONVERGENT B1 ;  /* 0x0000000000017941 */ /* 0x000fea0003800200 */
.L_x_33335:
[----:B------:R-:W-:Y:S01]  /*8cc0*/  FFMA.FTZ R5, -R24, R4, R5 ;  /* 0x0000000418057223 */ /* 0x000fe20000010105 */
[----:B------:R-:W-:Y:S06]  /*8cd0*/  BRA `(.L_x_33333) ;  /* 0x0000000000687947 */ /* 0x000fec0003800000 */
.L_x_33334:
        /* <DEDUP_REMOVED lines=10> */
.L_x_33340:
        /* <DEDUP_REMOVED lines=13> */
.L_x_33339:
[----:B------:R-:W-:Y:S05]  /*8e50*/  BSYNC.RECONVERGENT B1 ;  /* 0x0000000000017941 */ /* 0x000fea0003800200 */
.L_x_33338:
[----:B------:R-:W-:-:S04]  /*8e60*/  FMUL.FTZ R4, R5, 1.1920928955078125e-07 ;  /* 0x3400000005047820 */ /* 0x000fc80000410000 */
[----:B------:R-:W-:-:S07]  /*8e70*/  FMUL.FTZ R5, R9, R4 ;  /* 0x0000000409057220 */ /* 0x000fce0000410000 */
.L_x_33333:
[----:B------:R-:W-:Y:S05]  /*8e80*/  BSYNC.RECONVERGENT B0 ;  /* 0x0000000000007941 */ /* 0x000fea0003800200 */
.L_x_33332:
        /* <DEDUP_REMOVED lines=26> */
.L_x_33344:
[----:B------:R-:W0:Y:S02]  /*9030*/  F2I.S64.TRUNC R4, R4 ;  /* 0x0000000400047311 */ /* 0x000e24000020d900 */
[----:B0-----:R-:W-:-:S05]  /*9040*/  IMAD.MOV.U32 R3, RZ, RZ, R4 ;  /* 0x000000ffff037224 */ /* 0x001fca00078e0004 */
[----:B------:R0:W-:Y:S01]  /*9050*/  STG.E.U8 desc[UR36][R8.64], R3 ;  /* 0x0000000308007986 */ /* 0x0001e2000c101124 */
[----:B------:R-:W-:Y:S05]  /*9060*/  BRA `(.L_x_33346) ;  /* 0x0000000c00287947 */ /* 0x000fea0003800000 */
.L_x_33343:
        /* <DEDUP_REMOVED lines=9> */
.L_x_33348:
[----:B------:R-:W0:Y:S02]  /*9100*/  F2I.FTZ.TRUNC.NTZ R3, R4 ;  /* 0x0000000400037305 */ /* 0x000e24000021f100 */
[----:B0-----:R0:W-:Y:S01]  /*9110*/  STG.E desc[UR36][R8.64], R3 ;  /* 0x0000000308007986 */ /* 0x0011e2000c101924 */
[----:B------:R-:W-:Y:S05]  /*9120*/  BRA `(.L_x_33346) ;  /* 0x0000000800f87947 */ /* 0x000fea0003800000 */
.L_x_33347:
[----:B------:R-:W0:Y:S02]  /*9130*/  F2I.FTZ.TRUNC.NTZ R3, R4 ;  /* 0x0000000400037305 */ /* 0x000e24000021f100 */
[----:B0-----:R0:W-:Y:S01]  /*9140*/  STG.E.U16 desc[UR36][R8.64], R3 ;  /* 0x0000000308007986 */ /* 0x0011e2000c101524 */
[----:B------:R-:W-:Y:S05]  /*9150*/  BRA `(.L_x_33346) ;  /* 0x0000000800ec7947 */ /* 0x000fea0003800000 */
.L_x_33342:
        /* <DEDUP_REMOVED lines=8> */
.L_x_33350:
[----:B------:R-:W-:-:S05]  /*91e0*/  F2FP.F16.F32.PACK_AB R4, RZ, R4 ;  /* 0x00000004ff04723e */ /* 0x000fca00000000ff */
[----:B------:R0:W-:Y:S01]  /*91f0*/  STG.E.U16 desc[UR36][R8.64], R4 ;  /* 0x0000000408007986 */ /* 0x0001e2000c101524 */
[----:B------:R-:W-:Y:S05]  /*9200*/  BRA `(.L_x_33346) ;  /* 0x0000000800c07947 */ /* 0x000fea0003800000 */
.L_x_33349:
        /* <DEDUP_REMOVED lines=9> */
.L_x_33352:
[----:B------:R-:W-:-:S04]  /*92a0*/  F2FP.F16.F32.PACK_AB R3, RZ, R4 ;  /* 0x00000004ff03723e */ /* 0x000fc800000000ff */
[----:B------:R-:W-:-:S05]  /*92b0*/  PRMT R3, R3, 0x5410, RZ ;  /* 0x0000541003037816 */ /* 0x000fca00000000ff */
[----:B------:R0:W-:Y:S01]  /*92c0*/  STG.E desc[UR36][R8.64], R3 ;  /* 0x0000000308007986 */ /* 0x0001e2000c101924 */
[----:B------:R-:W-:Y:S05]  /*92d0*/  BRA `(.L_x_33346) ;  /* 0x00000008008c7947 */ /* 0x000fea0003800000 */
.L_x_33351:
[----:B------:R-:W-:-:S06]  /*92e0*/  FMUL.FTZ R4, R4, 1 ;  /* 0x3f80000004047820 */ /* 0x000fcc0000410000 */
[----:B------:R-:W0:Y:S02]  /*92f0*/  F2F.F64.F32 R4, R4 ;  /* 0x0000000400047310 */ /* 0x000e240000201800 */
[----:B0-----:R0:W-:Y:S01]  /*9300*/  STG.E.64 desc[UR36][R8.64], R4 ;  /* 0x0000000408007986 */ /* 0x0011e2000c101b24 */
[----:B------:R-:W-:Y:S05]  /*9310*/  BRA `(.L_x_33346) ;  /* 0x00000008007c7947 */ /* 0x000fea0003800000 */
.L_x_33341:
        /* <DEDUP_REMOVED lines=13> */
.L_x_33356:
        /* <DEDUP_REMOVED lines=16> */
.L_x_33359:
[----:B------:R-:W-:-:S04]  /*94f0*/  SHF.R.U32.HI R4, RZ, 0x18, R4 ;  /* 0x00000018ff047819 */ /* 0x000fc80000011604 */
[----:B------:R-:W-:-:S04]  /*9500*/  LOP3.LUT R3, R3, 0x80, R4, 0xf8, !PT ;  /* 0x0000008003037812 */ /* 0x000fc800078ef804 */
[----:B------:R-:W-:-:S07]  /*9510*/  PRMT R0, R3, 0x7610, R0 ;  /* 0x0000761003007816 */ /* 0x000fce0000000000 */
.L_x_33358:
[----:B------:R-:W-:Y:S05]  /*9520*/  BSYNC.RECONVERGENT B0 ;  /* 0x0000000000007941 */ /* 0x000fea0003800200 */
.L_x_33357:
[----:B------:R0:W-:Y:S01]  /*9530*/  STG.E.U8 desc[UR36][R8.64], R0 ;  /* 0x0000000008007986 */ /* 0x0001e2000c101124 */
[----:B------:R-:W-:Y:S05]  /*9540*/  BRA `(.L_x_33346) ;  /* 0x0000000400f07947 */ /* 0x000fea0003800000 */
.L_x_33355:
        /* <DEDUP_REMOVED lines=16> */
.L_x_33362:
[----:B------:R-:W-:-:S04]  /*9650*/  SHF.R.U32.HI R4, RZ, 0x18, R4 ;  /* 0x00000018ff047819 */ /* 0x000fc80000011604 */
[----:B------:R-:W-:-:S04]  /*9660*/  LOP3.LUT R3, R3, 0x80, R4, 0xf8, !PT ;  /* 0x0000008003037812 */ /* 0x000fc800078ef804 */
[----:B------:R-:W-:-:S07]  /*9670*/  PRMT R0, R3, 0x7610, R0 ;  /* 0x0000761003007816 */ /* 0x000fce0000000000 */
.L_x_33361:
[----:B------:R-:W-:Y:S05]  /*9680*/  BSYNC.RECONVERGENT B0 ;  /* 0x0000000000007941 */ /* 0x000fea0003800200 */
.L_x_33360:
[----:B------:R0:W-:Y:S01]  /*9690*/  STG.E.U8 desc[UR36][R8.64], R0 ;  /* 0x0000000008007986 */ /* 0x0001e2000c101124 */
[----:B------:R-:W-:Y:S05]  /*96a0*/  BRA `(.L_x_33346) ;  /* 0x0000000400987947 */ /* 0x000fea0003800000 */
.L_x_33354:
        /* <DEDUP_REMOVED lines=21> */
.L_x_33364:
[----:B------:R-:W0:Y:S02]  /*9800*/  F2I.U64.TRUNC R4, R4 ;  /* 0x0000000400047311 */ /* 0x000e24000020d800 */
[----:B0-----:R0:W-:Y:S01]  /*9810*/  STG.E.64 desc[UR36][R8.64], R4 ;  /* 0x0000000408007986 */ /* 0x0011e2000c101b24 */
[----:B------:R-:W-:Y:S05]  /*9820*/  BRA `(.L_x_33346) ;  /* 0x0000000400387947 */ /* 0x000fea0003800000 */
.L_x_33363:
[----:B------:R-:W0:Y:S02]  /*9830*/  F2I.FTZ.U32.TRUNC.NTZ R3, R4 ;  /* 0x0000000400037305 */ /* 0x000e24000021f000 */
[----:B0-----:R0:W-:Y:S01]  /*9840*/  STG.E desc[UR36][R8.64], R3 ;  /* 0x0000000308007986 */ /* 0x0011e2000c101924 */
[----:B------:R-:W-:Y:S05]  /*9850*/  BRA `(.L_x_33346) ;  /* 0x00000004002c7947 */ /* 0x000fea0003800000 */
.L_x_33353:
        /* <DEDUP_REMOVED lines=10> */
.L_x_33366:
[----:B------:R-:W-:Y:S01]  /*9900*/  FMUL.FTZ R4, R4, 1 ;  /* 0x3f80000004047820 */ /* 0x000fe20000410000 */
[----:B------:R-:W-:-:S05]  /*9910*/  CS2R R6, SRZ ;  /* 0x0000000000067805 */ /* 0x000fca000001ff00 */
[----:B------:R-:W0:Y:S02]  /*9920*/  F2F.F64.F32 R4, R4 ;  /* 0x0000000400047310 */ /* 0x000e240000201800 */
[----:B0-----:R1:W-:Y:S01]  /*9930*/  STG.E.128 desc[UR36][R8.64], R4 ;  /* 0x0000000408007986 */ /* 0x0013e2000c101d24 */
[----:B------:R-:W-:Y:S05]  /*9940*/  BRA `(.L_x_33346) ;  /* 0x0000000000f07947 */ /* 0x000fea0003800000 */
.L_x_33365:
[----:B------:R-:W-:-:S09]  /*9950*/  UISETP.NE.AND UP0, UPT, UR4, 0xf, UPT ;  /* 0x0000000f0400788c */ /* 0x000fd2000bf05270 */
[----:B------:R-:W-:Y:S05]  /*9960*/  BRA.U !UP0, `(.L_x_33367) ;  /* 0x0000000108e07547 */ /* 0x000fea000b800000 */
[----:B------:R-:W-:-:S09]  /*9970*/  UISETP.NE.AND UP0, UPT, UR4, 0x17, UPT ;  /* 0x000000170400788c */ /* 0x000fd2000bf05270 */
[----:B------:R-:W-:Y:S05]  /*9980*/  BRA.U !UP0, `(.L_x_33368) ;  /* 0x00000001088c7547 */ /* 0x000fea000b800000 */
[----:B------:R-:W-:-:S09]  /*9990*/  UISETP.NE.AND UP0, UPT, UR4, 0x18, UPT ;  /* 0x000000180400788c */ /* 0x000fd2000bf05270 */
[----:B------:R-:W-:Y:S05]  /*99a0*/  BRA.U !UP0, `(.L_x_33369) ;  /* 0x0000000108447547 */ /* 0x000fea000b800000 */
.L_x_33345:
        /* <DEDUP_REMOVED lines=16> */
.L_x_33370:
[----:B------:R-:W-:Y:S05]  /*9ab0*/  BRA `(.L_x_33346) ;  /* 0x0000000000947947 */ /* 0x000fea0003800000 */
.L_x_33369:
        /* <DEDUP_REMOVED lines=12> */
.L_x_33372:
[----:B------:R-:W-:Y:S05]  /*9b80*/  BSYNC.RECONVERGENT B0 ;  /* 0x0000000000007941 */ /* 0x000fea0003800200 */
.L_x_33371:
[----:B------:R-:W-:-:S05]  /*9b90*/  LOP3.LUT R3, R0, 0x80, R5, 0xf8, !PT ;  /* 0x0000008000037812 */ /* 0x000fca00078ef805 */
[----:B------:R3:W-:Y:S01]  /*9ba0*/  STG.E.U8 desc[UR36][R8.64], R3 ;  /* 0x0000000308007986 */ /* 0x0007e2000c101124 */
[----:B------:R-:W-:Y:S05]  /*9bb0*/  BRA `(.L_x_33346) ;  /* 0x0000000000547947 */ /* 0x000fea0003800000 */
.L_x_33368:
        /* <DEDUP_REMOVED lines=11> */
.L_x_33374:
[----:B------:R-:W-:Y:S01]  /*9c70*/  IMAD.MOV.U32 R0, RZ, RZ, 0x7f ;  /* 0x0000007fff007424 */ /* 0x000fe200078e00ff */
[----:B------:R-:W-:-:S04]  /*9c80*/  ISETP.GT.U32.AND P0, PT, R5, 0x7f800000, PT ;  /* 0x7f8000000500780c */ /* 0x000fc80003f04070 */
[----:B------:R-:W-:-:S09]  /*9c90*/  SEL R0, R0, 0x7c, P0 ;  /* 0x0000007c00007807 */ /* 0x000fd20000000000 */
.L_x_33375:
[----:B------:R-:W-:Y:S05]  /*9ca0*/  BSYNC.RECONVERGENT B0 ;  /* 0x0000000000007941 */ /* 0x000fea0003800200 */
.L_x_33373:
[----:B------:R-:W-:-:S04]  /*9cb0*/  SHF.R.U32.HI R3, RZ, 0x18, R4 ;  /* 0x00000018ff037819 */ /* 0x000fc80000011604 */
[----:B------:R-:W-:-:S05]  /*9cc0*/  LOP3.LUT R3, R0, 0x80, R3, 0xf8, !PT ;  /* 0x0000008000037812 */ /* 0x000fca00078ef803 */
[----:B------:R2:W-:Y:S01]  /*9cd0*/  STG.E.U8 desc[UR36][R8.64], R3 ;  /* 0x0000000308007986 */ /* 0x0005e2000c101124 */
[----:B------:R-:W-:Y:S05]  /*9ce0*/  BRA `(.L_x_33346) ;  /* 0x0000000000087947 */ /* 0x000fea0003800000 */
.L_x_33367:
[----:B------:R-:W-:-:S05]  /*9cf0*/  F2FP.BF16.F32.PACK_AB R4, RZ, R4 ;  /* 0x00000004ff04723e */ /* 0x000fca00000010ff */
[----:B------:R4:W-:Y:S02]  /*9d00*/  STG.E.U16 desc[UR36][R8.64], R4 ;  /* 0x0000000408007986 */ /* 0x0009e4000c101524 */
.L_x_33346:
[----:B------:R-:W-:-:S07]  /*9d10*/  VIADD R17, R17, 0x80 ;  /* 0x0000008011117836 */ /* 0x000fce0000000000 */
.L_x_33302:
[----:B------:R-:W-:Y:S05]  /*9d20*/  BSYNC.RECONVERGENT B7 ;  /* 0x0000000000077941 */ /* 0x000fea0003800200 */
.L_x_33301:
        /* <DEDUP_REMOVED lines=307> */
.L_x_33376:
[----:B------:R-:W0:Y:S01]  /*b060*/  LDCU.128 UR8, c[0x0][0x580] ;  /* 0x0000b000ff0877ac */ /* 0x000e220008000c00 */
[----:B------:R-:W-:Y:S01]  /*b070*/  BSSY.RECONVERGENT B6, `(.L_x_33377) ;  /* 0x00000e8000067945 */ /* 0x000fe20003800200 */
[----:B------:R-:W-:-:S04]  /*b080*/  UPRMT UR4, UR42, 0x9910, URZ ;  /* 0x000099102a047896 */ /* 0x000fc800080000ff */
[----:B------:R-:W-:Y:S01]  /*b090*/  UISETP.GT.AND UP0, UPT, UR4, 0x9, UPT ;  /* 0x000000090400788c */ /* 0x000fe2000bf04270 */
[----:B0-----:R-:W-:Y:S02]  /*b0a0*/  IADD3 R26, P0, PT, R26, UR8, RZ ;  /* 0x000000081a1a7c10 */ /* 0x001fe4000ff1e0ff */
[----:B---34-:R-:W-:-:S03]  /*b0b0*/  IADD3 R4, P1, PT, R0, UR10, RZ ;  /* 0x0000000a00047c10 */ /* 0x018fc6000ff3e0ff */
        /* <DEDUP_REMOVED lines=14> */
.L_x_33381:
[----:B------:R-:W3:Y:S02]  /*b1a0*/  LDG.E.U8 R0, desc[UR36][R4.64] ;  /* 0x0000002404007981 */ /* 0x000ee4000c1e1100 */
[----:B---3--:R-:W-:Y:S01]  /*b1b0*/  I2FP.F32.U32 R0, R0 ;  /* 0x0000000000007245 */ /* 0x008fe20000201000 */
[----:B------:R-:W-:Y:S06]  /*b1c0*/  BRA `(.L_x_33383) ;  /* 0x0000000c00487947 */ /* 0x000fec0003800000 */
.L_x_33380:
        /* <DEDUP_REMOVED lines=9> */
.L_x_33385:
[----:B------:R-:W3:Y:S02]  /*b260*/  LDG.E R0, desc[UR36][R4.64] ;  /* 0x0000002404007981 */ /* 0x000ee4000c1e1900 */
[----:B---3--:R-:W-:Y:S01]  /*b270*/  I2FP.F32.S32 R0, R0 ;  /* 0x0000000000007245 */ /* 0x008fe20000201400 */
[----:B------:R-:W-:Y:S06]  /*b280*/  BRA `(.L_x_33383) ;  /* 0x0000000c00187947 */ /* 0x000fec0003800000 */
.L_x_33384:
[----:B------:R-:W3:Y:S02]  /*b290*/  LDG.E.U16 R0, desc[UR36][R4.64] ;  /* 0x0000002404007981 */ /* 0x000ee4000c1e1500 */
[----:B---3--:R-:W4:Y:S01]  /*b2a0*/  I2F.S16 R0, R0 ;  /* 0x0000000000007306 */ /* 0x008f220000101400 */
[----:B------:R-:W-:Y:S05]  /*b2b0*/  BRA `(.L_x_33383) ;  /* 0x0000000c000c7947 */ /* 0x000fea0003800000 */
.L_x_33379:
        /* <DEDUP_REMOVED lines=8> */
.L_x_33387:
[----:B------:R-:W3:Y:S02]  /*b340*/  LDG.E.U16 R0, desc[UR36][R4.64] ;  /* 0x0000002404007981 */ /* 0x000ee4000c1e1500 */
[----:B---3--:R-:W-:Y:S01]  /*b350*/  HADD2.F32 R0, -RZ, R0.H0_H0 ;  /* 0x20000000ff007230 */ /* 0x008fe20000004100 */
[----:B------:R-:W-:Y:S06]  /*b360*/  BRA `(.L_x_33383) ;  /* 0x0000000800e07947 */ /* 0x000fec0003800000 */
.L_x_33386:
        /* <DEDUP_REMOVED lines=8> */
.L_x_33389:
[----:B------:R-:W3:Y:S02]  /*b3f0*/  LDG.E.U16 R0, desc[UR36][R4.64] ;  /* 0x0000002404007981 */ /* 0x000ee4000c1e1500 */
[----:B---3--:R-:W-:Y:S01]  /*b400*/  HADD2.F32 R0, -RZ, R0.H0_H0 ;  /* 0x20000000ff007230 */ /* 0x008fe20000004100 */
[----:B------:R-:W-:Y:S06]  /*b410*/  BRA `(.L_x_33383) ;  /* 0x0000000800b47947 */ /* 0x000fec0003800000 */
.L_x_33388:
        /* <DEDUP_REMOVED lines=11> */
.L_x_33378:
        /* <DEDUP_REMOVED lines=12> */
.L_x_33392:
        /* <DEDUP_REMOVED lines=11> */
.L_x_33391:
[----:B------:R-:W-:-:S09]  /*b640*/  UISETP.NE.AND UP0, UPT, UR4, 0xf, UPT ;  /* 0x0000000f0400788c */ /* 0x000fd2000bf05270 */
[----:B------:R-:W-:Y:S05]  /*b650*/  BRA.U !UP0, `(.L_x_33393) ;  /* 0x0000000108907547 */ /* 0x000fea000b800000 */
[----:B------:R-:W-:-:S09]  /*b660*/  UISETP.NE.AND UP0, UPT, UR4, 0x17, UPT ;  /* 0x000000170400788c */ /* 0x000fd2000bf05270 */
[----:B------:R-:W-:Y:S05]  /*b670*/  BRA.U !UP0, `(.L_x_33394) ;  /* 0x0000000108547547 */ /* 0x000fea000b800000 */
[----:B------:R-:W-:-:S09]  /*b680*/  UISETP.NE.AND UP0, UPT, UR4, 0x18, UPT ;  /* 0x000000180400788c */ /* 0x000fd2000bf05270 */
[----:B------:R-:W-:Y:S05]  /*b690*/  BRA.U UP0, `(.L_x_33382) ;  /* 0x0000000500b87547 */ /* 0x000fea000b800000 */
[----:B------:R-:W3:Y:S01]  /*b6a0*/  LDG.E.U8 R0, desc[UR36][R4.64] ;  /* 0x0000002404007981 */ /* 0x000ee2000c1e1100 */
[----:B------:R-:W-:Y:S02]  /*b6b0*/  IMAD.MOV.U32 R7, RZ, RZ, 0x1f ;  /* 0x0000001fff077424 */ /* 0x000fe400078e00ff */
[----:B---3--:R-:W-:-:S05]  /*b6c0*/  IMAD.SHL.U32 R0, R0, 0x1000000, RZ ;  /* 0x0100000000007824 */ /* 0x008fca00078e00ff */
[C---:B--2---:R-:W-:Y:S02]  /*b6d0*/  LOP3.LUT R3, R0.reuse, 0x7f000000, RZ, 0xc0, !PT ;  /* 0x7f00000000037812 */ /* 0x044fe400078ec0ff */
        /* <DEDUP_REMOVED lines=15> */
.L_x_33394:
        /* <DEDUP_REMOVED lines=13> */
.L_x_33393:
[----:B------:R-:W3:Y:S02]  /*b8a0*/  LDG.E.U16 R0, desc[UR36][R4.64] ;  /* 0x0000002404007981 */ /* 0x000ee4000c1e1500 */
[----:B---3--:R-:W-:Y:S01]  /*b8b0*/  IMAD.U32 R0, R0, 0x10000, RZ ;  /* 0x0001000000007824 */ /* 0x008fe200078e00ff */
[----:B------:R-:W-:Y:S06]  /*b8c0*/  BRA `(.L_x_33383) ;  /* 0x0000000400887947 */ /* 0x000fec0003800000 */
.L_x_33390:
        /* <DEDUP_REMOVED lines=11> */
.L_x_33397:
[----:B------:R-:W3:Y:S01]  /*b980*/  LDG.E.U8 R4, desc[UR36][R4.64] ;  /* 0x0000002404047981 */ /* 0x000ee2000c1e1100 */
[----:B------:R-:W-:Y:S02]  /*b990*/  MOV R0, RZ ;  /* 0x000000ff00007202 */ /* 0x000fe40000000f00 */
        /* <DEDUP_REMOVED lines=18> */
.L_x_33399:
[----:B------:R-:W-:Y:S05]  /*bac0*/  BSYNC.RECONVERGENT B0 ;  /* 0x0000000000007941 */ /* 0x000fea0003800200 */
.L_x_33398:
[----:B------:R-:W-:Y:S01]  /*bad0*/  IMAD.SHL.U32 R0, R0, 0x100000, RZ ;  /* 0x0010000000007824 */ /* 0x000fe200078e00ff */
[----:B------:R-:W-:-:S04]  /*bae0*/  LEA R3, R3, 0x3b800000, 0x17 ;  /* 0x3b80000003037811 */ /* 0x000fc800078eb8ff */
[----:B------:R-:W-:Y:S01]  /*baf0*/  LOP3.LUT R0, R3, R0, R7, 0xfe, !PT ;  /* 0x0000000003007212 */ /* 0x000fe200078efe07 */
[----:B------:R-:W-:Y:S06]  /*bb00*/  BRA `(.L_x_33383) ;  /* 0x0000000000f87947 */ /* 0x000fec0003800000 */
.L_x_33396:
        /* <DEDUP_REMOVED lines=20> */
.L_x_33401:
[----:B------:R-:W-:Y:S05]  /*bc50*/  BSYNC.RECONVERGENT B0 ;  /* 0x0000000000007941 */ /* 0x000fea0003800200 */
.L_x_33400:
[----:B------:R-:W-:Y:S02]  /*bc60*/  SHF.L.U32 R0, R0, 0x15, RZ ;  /* 0x0000001500007819 */ /* 0x000fe400000006ff */
[----:B------:R-:W-:-:S04]  /*bc70*/  LEA R3, R3, 0x37800000, 0x17 ;  /* 0x3780000003037811 */ /* 0x000fc800078eb8ff */
[----:B------:R-:W-:Y:S01]  /*bc80*/  LOP3.LUT R0, R3, R0, R7, 0xfe, !PT ;  /* 0x0000000003007212 */ /* 0x000fe200078efe07 */
[----:B------:R-:W-:Y:S06]  /*bc90*/  BRA `(.L_x_33383) ;  /* 0x0000000000947947 */ /* 0x000fec0003800000 */
.L_x_33395:
        /* <DEDUP_REMOVED lines=11> */
[----:B------:R-:W-:Y:S01]  /*bd50*/  @!P0 IMAD.MOV.U32 R0, RZ, RZ, 0x7f800001 ;  /* 0x7f800001ff008424 */ /* 0x000fe200078e00ff */
[----:B------:R-:W-:Y:S01]  /*bd60*/  @P0 SHF.L.U32 R0, R4, 0x17, RZ ;  /* 0x0000001704000819 */ /* 0x000fe200000006ff */
[----:B------:R-:W-:Y:S06]  /*bd70*/  BRA `(.L_x_33383) ;  /* 0x00000000005c7947 */ /* 0x000fec0003800000 */
.L_x_33382:
[----:B------:R-:W-:Y:S01]  /*bd80*/  MOV R14, 0x0 ;  /* 0x00000000000e7802 */ /* 0x000fe20000000f00 */
[----:B------:R-:W0:Y:S01]  /*bd90*/  LDCU.64 UR4, c[0x4][0x178] ;  /* 0x01002f00ff0477ac */ /* 0x000e220008000a00 */
[----:B------:R-:W-:Y:S02]  /*bda0*/  HFMA2 R13, -RZ, RZ, 0, 0 ;  /* 0x00000000ff0d7431 */ /* 0x000fe400000001ff */
[----:B--2---:R-:W-:Y:S01]  /*bdb0*/  IMAD.MOV.U32 R8, RZ, RZ, 0x4e ;  /* 0x0000004eff087424 */ /* 0x004fe200078e00ff */
        /* <DEDUP_REMOVED lines=12> */
.L_x_33404:
[----:B------:R-:W-:Y:S01]  /*be80*/  IMAD.MOV.U32 R0, RZ, RZ, RZ ;  /* 0x000000ffff007224 */ /* 0x000fe200078e00ff */
[----:B------:R-:W-:Y:S06]  /*be90*/  BRA `(.L_x_33383) ;  /* 0x0000000000147947 */ /* 0x000fec0003800000 */
.L_x_33403:
[----:B------:R-:W3:Y:S02]  /*bea0*/  LDG.E.64 R4, desc[UR36][R4.64] ;  /* 0x0000002404047981 */ /* 0x000ee4000c1e1b00 */
[----:B---3--:R0:W1:Y:S02]  /*beb0*/  I2F.U64 R0, R4 ;  /* 0x0000000400007312 */ /* 0x0080640000301000 */
[----:B01----:R-:W-:Y:S05]  /*bec0*/  BRA `(.L_x_33383) ;  /* 0x0000000000087947 */ /* 0x003fea0003800000 */
.L_x_33402:
[----:B------:R-:W3:Y:S02]  /*bed0*/  LDG.E R0, desc[UR36][R4.64] ;  /* 0x0000002404007981 */ /* 0x000ee4000c1e1900 */
[----:B---3--:R-:W-:-:S07]  /*bee0*/  I2FP.F32.U32 R0, R0 ;  /* 0x0000000000007245 */ /* 0x008fce0000201000 */
.L_x_33383:
[----:B------:R-:W-:Y:S05]  /*bef0*/  BSYNC.RECONVERGENT B6 ;  /* 0x0000000000067941 */ /* 0x000fea0003800200 */
.L_x_33377:
[----:B--2---:R-:W2:Y:S01]  /*bf00*/  LDC R3, c[0x0][0x594] ;  /* 0x00016500ff037b82 */ /* 0x004ea20000000800 */
[----:B------:R-:W-:Y:S01]  /*bf10*/  BSSY.RECONVERGENT B0, `(.L_x_33405) ;  /* 0x0000037000007945 */ /* 0x000fe20003800200 */
[C---:B01-345:R-:W-:Y:S01]  /*bf20*/  FADD.FTZ R5, |R0|.reuse, -RZ ;  /* 0x800000ff00057221 */ /* 0x07bfe20000010200 */
        /* <DEDUP_REMOVED lines=21> */
.L_x_33410:
[----:B------:R-:W-:Y:S01]  /*c080*/  FSETP.GEU.FTZ.AND P0, PT, R4, -R24, PT ;  /* 0x800000180400720b */ /* 0x000fe20003f1e000 */
[----:B------:R-:W-:-:S12]  /*c090*/  FADD.FTZ R2, R2, -1 ;  /* 0xbf80000002027421 */ /* 0x000fd80000010000 */
[----:B------:R-:W-:-:S07]  /*c0a0*/  @!P0 FADD.FTZ R2, R2, -1 ;  /* 0xbf80000002028421 */ /* 0x000fce0000010000 */
.L_x_33409:
[----:B------:R-:W-:Y:S05]  /*c0b0*/  BSYNC.RECONVERGENT B1 ;  /* 0x0000000000017941 */ /* 0x000fea0003800200 */
.L_x_33408:
[----:B------:R-:W-:Y:S01]  /*c0c0*/  FFMA.FTZ R5, -R24, R2, R5 ;  /* 0x0000000218057223 */ /* 0x000fe20000010105 */
[----:B------:R-:W-:Y:S06]  /*c0d0*/  BRA `(.L_x_33406) ;  /* 0x0000000000687947 */ /* 0x000fec0003800000 */
.L_x_33407:
        /* <DEDUP_REMOVED lines=10> */
.L_x_33413:
        /* <DEDUP_REMOVED lines=13> */
.L_x_33412:
[----:B------:R-:W-:Y:S05]  /*c250*/  BSYNC.RECONVERGENT B1 ;  /* 0x0000000000017941 */ /* 0x000fea0003800200 */
.L_x_33411:
[----:B------:R-:W-:-:S04]  /*c260*/  FMUL.FTZ R2, R5, 1.1920928955078125e-07 ;  /* 0x3400000005027820 */ /* 0x000fc80000410000 */
[----:B------:R-:W-:-:S07]  /*c270*/  FMUL.FTZ R5, R19, R2 ;  /* 0x0000000213057220 */ /* 0x000fce0000410000 */
.L_x_33406:
[----:B------:R-:W-:Y:S05]  /*c280*/  BSYNC.RECONVERGENT B0 ;  /* 0x0000000000007941 */ /* 0x000fea0003800200 */
.L_x_33405:
[C---:B------:R-:W-:Y:S01]  /*c290*/  FSETP.NAN.FTZ.AND P0, PT, |R5|.reuse, |R5|, PT ;  /* 0x400000050500720b */ /* 0x040fe20003f18200 */
[----:B------:R-:W-:Y:S01]  /*c2a0*/  UPRMT UR4, UR40, 0x9910, URZ ;  /* 0x0000991028047896 */ /* 0x000fe200080000ff */
[----:B------:R-:W-:Y:S02]  /*c2b0*/  LOP3.LUT R0, R5, 0x80000000, R0, 0xb8, !PT ;  /* 0x8000000005007812 */ /* 0x000fe400078eb800 */
[----:B------:R-:W-:Y:S01]  /*c2c0*/  FSETP.GEU.FTZ.AND P1, PT, R3, RZ, PT ;  /* 0x000000ff0300720b */ /* 0x000fe20003f3e000 */
[----:B------:R-:W-:Y:S01]  /*c2d0*/  UISETP.GT.AND UP0, UPT, UR4, 0x9, UPT ;  /* 0x000000090400788c */ /* 0x000fe2000bf04270 */
[----:B------:R-:W-:-:S04]  /*c2e0*/  FSEL R2, R5, R0, P0 ;  /* 0x0000000005027208 */ /* 0x000fc80000000000 */
[C---:B------:R-:W-:Y:S01]  /*c2f0*/  FSETP.NEU.FTZ.AND P2, PT, R2.reuse, RZ, PT ;  /* 0x000000ff0200720b */ /* 0x040fe20003f5d000 */
[C---:B------:R-:W-:Y:S01]  /*c300*/  FADD.FTZ R3, R2.reuse, R3 ;  /* 0x0000000302037221 */ /* 0x040fe20000010000 */
[----:B------:R-:W-:-:S04]  /*c310*/  FSETP.GEU.FTZ.AND P0, PT, R2, RZ, PT ;  /* 0x000000ff0200720b */ /* 0x000fc80003f1e000 */
[----:B------:R-:W-:-:S07]  /*c320*/  PLOP3.LUT P0, PT, P1, P0, PT, 0x82, 0x28 ;  /* 0x000000000028781c */ /* 0x000fce0000f01072 */
        /* <DEDUP_REMOVED lines=13> */
.L_x_33417:
[----:B------:R-:W0:Y:S02]  /*c400*/  F2I.S64.TRUNC R2, R2 ;  /* 0x0000000200027311 */ /* 0x000e24000020d900 */
[----:B0-----:R-:W-:-:S05]  /*c410*/  MOV R5, R2 ;  /* 0x0000000200057202 */ /* 0x001fca0000000f00 */
[----:B------:R-:W-:Y:S01]  /*c420*/  STG.E.U8 desc[UR36][R26.64], R5 ;  /* 0x000000051a007986 */ /* 0x000fe2000c101124 */
[----:B------:R-:W-:Y:S05]  /*c430*/  EXIT ;  /* 0x000000000000794d */ /* 0x000fea0003800000 */
.L_x_33416:
        /* <DEDUP_REMOVED lines=9> */
.L_x_33420:
[----:B------:R-:W0:Y:S02]  /*c4d0*/  F2I.FTZ.TRUNC.NTZ R3, R2 ;  /* 0x0000000200037305 */ /* 0x000e24000021f100 */
[----:B0-----:R-:W-:Y:S01]  /*c4e0*/  STG.E desc[UR36][R26.64], R3 ;  /* 0x000000031a007986 */ /* 0x001fe2000c101924 */
[----:B------:R-:W-:Y:S05]  /*c4f0*/  EXIT ;  /* 0x000000000000794d */ /* 0x000fea0003800000 */
.L_x_33419:
[----:B------:R-:W0:Y:S02]  /*c500*/  F2I.FTZ.TRUNC.NTZ R3, R2 ;  /* 0x0000000200037305 */ /* 0x000e24000021f100 */
[----:B0-----:R-:W-:Y:S01]  /*c510*/  STG.E.U16 desc[UR36][R26.64], R3 ;  /* 0x000000031a007986 */ /* 0x001fe2000c101524 */
[----:B------:R-:W-:Y:S05]  /*c520*/  EXIT ;  /* 0x000000000000794d */ /* 0x000fea0003800000 */
.L_x_33415:
        /* <DEDUP_REMOVED lines=8> */
.L_x_33422:
[----:B------:R-:W-:-:S05]  /*c5b0*/  F2FP.F16.F32.PACK_AB R2, RZ, R2 ;  /* 0x00000002ff02723e */ /* 0x000fca00000000ff */
[----:B------:R-:W-:Y:S01]  /*c5c0*/  STG.E.U16 desc[UR36][R26.64], R2 ;  /* 0x000000021a007986 */ /* 0x000fe2000c101524 */
[----:B------:R-:W-:Y:S05]  /*c5d0*/  EXIT ;  /* 0x000000000000794d */ /* 0x000fea0003800000 */
.L_x_33421:
        /* <DEDUP_REMOVED lines=9> */
.L_x_33424:
[----:B------:R-:W-:-:S04]  /*c670*/  F2FP.F16.F32.PACK_AB R3, RZ, R2 ;  /* 0x00000002ff03723e */ /* 0x000fc800000000ff */
[----:B------:R-:W-:-:S05]  /*c680*/  PRMT R3, R3, 0x5410, RZ ;  /* 0x0000541003037816 */ /* 0x000fca00000000ff */
[----:B------:R-:W-:Y:S01]  /*c690*/  STG.E desc[UR36][R26.64], R3 ;  /* 0x000000031a007986 */ /* 0x000fe2000c101924 */
[----:B------:R-:W-:Y:S05]  /*c6a0*/  EXIT ;  /* 0x000000000000794d */ /* 0x000fea0003800000 */
.L_x_33423:
[----:B------:R-:W-:-:S06]  /*c6b0*/  FMUL.FTZ R2, R2, 1 ;  /* 0x3f80000002027820 */ /* 0x000fcc0000410000 */
[----:B------:R-:W0:Y:S02]  /*c6c0*/  F2F.F64.F32 R2, R2 ;  /* 0x0000000200027310 */ /* 0x000e240000201800 */
[----:B0-----:R-:W-:Y:S01]  /*c6d0*/  STG.E.64 desc[UR36][R26.64], R2 ;  /* 0x000000021a007986 */ /* 0x001fe2000c101b24 */
[----:B------:R-:W-:Y:S05]  /*c6e0*/  EXIT ;  /* 0x000000000000794d */ /* 0x000fea0003800000 */
.L_x_33414:
        /* <DEDUP_REMOVED lines=13> */
.L_x_33428:
        /* <DEDUP_REMOVED lines=16> */
.L_x_33431:
[----:B------:R-:W-:-:S04]  /*c8c0*/  SHF.R.U32.HI R2, RZ, 0x18, R2 ;  /* 0x00000018ff027819 */ /* 0x000fc80000011602 */
[----:B------:R-:W-:-:S04]  /*c8d0*/  LOP3.LUT R2, R3, 0x80, R2, 0xf8, !PT ;  /* 0x0000008003027812 */ /* 0x000fc800078ef802 */
[----:B------:R-:W-:-:S07]  /*c8e0*/  PRMT R13, R2, 0x7610, R13 ;  /* 0x00007610020d7816 */ /* 0x000fce000000000d */
.L_x_33430:
[----:B------:R-:W-:Y:S05]  /*c8f0*/  BSYNC.RECONVERGENT B0 ;  /* 0x0000000000007941 */ /* 0x000fea0003800200 */
.L_x_33429:
[----:B------:R-:W-:Y:S01]  /*c900*/  STG.E.U8 desc[UR36][R26.64], R13 ;  /* 0x0000000d1a007986 */ /* 0x000fe2000c101124 */
[----:B------:R-:W-:Y:S05]  /*c910*/  EXIT ;  /* 0x000000000000794d */ /* 0x000fea0003800000 */
.L_x_33427:
        /* <DEDUP_REMOVED lines=16> */
.L_x_33434:
[----:B------:R-:W-:-:S04]  /*ca20*/  SHF.R.U32.HI R2, RZ, 0x18, R2 ;  /* 0x00000018ff027819 */ /* 0x000fc80000011602 */
[----:B------:R-:W-:-:S04]  /*ca30*/  LOP3.LUT R3, R3, 0x80, R2, 0xf8, !PT ;  /* 0x0000008003037812 */ /* 0x000fc800078ef802 */
[----:B------:R-:W-:-:S07]  /*ca40*/  PRMT R13, R3, 0x7610, R13 ;  /* 0x00007610030d7816 */ /* 0x000fce000000000d */
.L_x_33433:
[----:B------:R-:W-:Y:S05]  /*ca50*/  BSYNC.RECONVERGENT B0 ;  /* 0x0000000000007941 */ /* 0x000fea0003800200 */
.L_x_33432:
[----:B------:R-:W-:Y:S01]  /*ca60*/  STG.E.U8 desc[UR36][R26.64], R13 ;  /* 0x0000000d1a007986 */ /* 0x000fe2000c101124 */
[----:B------:R-:W-:Y:S05]  /*ca70*/  EXIT ;  /* 0x000000000000794d */ /* 0x000fea0003800000 */
.L_x_33426:
        /* <DEDUP_REMOVED lines=21> */
.L_x_33436:
[----:B------:R-:W0:Y:S02]  /*cbd0*/  F2I.U64.TRUNC R2, R2 ;  /* 0x0000000200027311 */ /* 0x000e24000020d800 */
[----:B0-----:R-:W-:Y:S01]  /*cbe0*/  STG.E.64 desc[UR36][R26.64], R2 ;  /* 0x000000021a007986 */ /* 0x001fe2000c101b24 */
[----:B------:R-:W-:Y:S05]  /*cbf0*/  EXIT ;  /* 0x000000000000794d */ /* 0x000fea0003800000 */
.L_x_33435:
[----:B------:R-:W0:Y:S02]  /*cc00*/  F2I.FTZ.U32.TRUNC.NTZ R3, R2 ;  /* 0x0000000200037305 */ /* 0x000e24000021f000 */
[----:B0-----:R-:W-:Y:S01]  /*cc10*/  STG.E desc[UR36][R26.64], R3 ;  /* 0x000000031a007986 */ /* 0x001fe2000c101924 */
[----:B------:R-:W-:Y:S05]  /*cc20*/  EXIT ;  /* 0x000000000000794d */ /* 0x000fea0003800000 */
.L_x_33425:
        /* <DEDUP_REMOVED lines=10> */
.L_x_33438:
[----:B------:R-:W-:Y:S01]  /*ccd0*/  FMUL.FTZ R4, R2, 1 ;  /* 0x3f80000002047820 */ /* 0x000fe20000410000 */
[----:B------:R-:W-:-:S05]  /*cce0*/  CS2R R6, SRZ ;  /* 0x0000000000067805 */ /* 0x000fca000001ff00 */
[----:B------:R-:W0:Y:S02]  /*ccf0*/  F2F.F64.F32 R4, R4 ;  /* 0x0000000400047310 */ /* 0x000e240000201800 */
[----:B0-----:R-:W-:Y:S01]  /*cd00*/  STG.E.128 desc[UR36][R26.64], R4 ;  /* 0x000000041a007986 */ /* 0x001fe2000c101d24 */
[----:B------:R-:W-:Y:S05]  /*cd10*/  EXIT ;  /* 0x000000000000794d */ /* 0x000fea0003800000 */
.L_x_33437:
[----:B------:R-:W-:-:S09]  /*cd20*/  UISETP.NE.AND UP0, UPT, UR4, 0xf, UPT ;  /* 0x0000000f0400788c */ /* 0x000fd2000bf05270 */
[----:B------:R-:W-:Y:S05]  /*cd30*/  BRA.U !UP0, `(.L_x_33439) ;  /* 0x0000000108e07547 */ /* 0x000fea000b800000 */
[----:B------:R-:W-:-:S09]  /*cd40*/  UISETP.NE.AND UP0, UPT, UR4, 0x17, UPT ;  /* 0x000000170400788c */ /* 0x000fd2000bf05270 */
[----:B------:R-:W-:Y:S05]  /*cd50*/  BRA.U !UP0, `(.L_x_33440) ;  /* 0x00000001088c7547 */ /* 0x000fea000b800000 */
[----:B------:R-:W-:-:S09]  /*cd60*/  UISETP.NE.AND UP0, UPT, UR4, 0x18, UPT ;  /* 0x000000180400788c */ /* 0x000fd2000bf05270 */
[----:B------:R-:W-:Y:S05]  /*cd70*/  BRA.U !UP0, `(.L_x_33441) ;  /* 0x0000000108447547 */ /* 0x000fea000b800000 */
.L_x_33418:
        /* <DEDUP_REMOVED lines=16> */
.L_x_33442:
[----:B------:R-:W-:Y:S05]  /*ce80*/  EXIT ;  /* 0x000000000000794d */ /* 0x000fea0003800000 */
.L_x_33441:
        /* <DEDUP_REMOVED lines=12> */
.L_x_33444:
[----:B------:R-:W-:Y:S05]  /*cf50*/  BSYNC.RECONVERGENT B0 ;  /* 0x0000000000007941 */ /* 0x000fea0003800200 */
.L_x_33443:
[----:B------:R-:W-:-:S05]  /*cf60*/  LOP3.LUT R3, R0, 0x80, R5, 0xf8, !PT ;  /* 0x0000008000037812 */ /* 0x000fca00078ef805 */
[----:B------:R-:W-:Y:S01]  /*cf70*/  STG.E.U8 desc[UR36][R26.64], R3 ;  /* 0x000000031a007986 */ /* 0x000fe2000c101124 */
[----:B------:R-:W-:Y:S05]  /*cf80*/  EXIT ;  /* 0x000000000000794d */ /* 0x000fea0003800000 */
.L_x_33440:
        /* <DEDUP_REMOVED lines=11> */
.L_x_33446:
[----:B------:R-:W-:Y:S01]  /*d040*/  HFMA2 R0, -RZ, RZ, 0, 7.569789886474609375e-06 ;  /* 0x0000007fff007431 */ /* 0x000fe200000001ff */
[----:B------:R-:W-:-:S04]  /*d050*/  ISETP.GT.U32.AND P0, PT, R4, 0x7f800000, PT ;  /* 0x7f8000000400780c */ /* 0x000fc80003f04070 */
[----:B------:R-:W-:-:S09]  /*d060*/  SEL R0, R0, 0x7c, P0 ;  /* 0x0000007c00007807 */ /* 0x000fd20000000000 */
.L_x_33447:
[----:B------:R-:W-:Y:S05]  /*d070*/  BSYNC.RECONVERGENT B0 ;  /* 0x0000000000007941 */ /* 0x000fea0003800200 */
.L_x_33445:
[----:B------:R-:W-:-:S04]  /*d080*/  SHF.R.U32.HI R3, RZ, 0x18, R2 ;  /* 0x00000018ff037819 */ /* 0x000fc80000011602 */
[----:B------:R-:W-:-:S05]  /*d090*/  LOP3.LUT R3, R0, 0x80, R3, 0xf8, !PT ;  /* 0x0000008000037812 */ /* 0x000fca00078ef803 */
[----:B------:R-:W-:Y:S01]  /*d0a0*/  STG.E.U8 desc[UR36][R26.64], R3 ;  /* 0x000000031a007986 */ /* 0x000fe2000c101124 */
[----:B------:R-:W-:Y:S05]  /*d0b0*/  EXIT ;  /* 0x000000000000794d */ /* 0x000fea0003800000 */
.L_x_33439:
[----:B------:R-:W-:-:S05]  /*d0c0*/  F2FP.BF16.F32.PACK_AB R2, RZ, R2 ;  /* 0x00000002ff02723e */ /* 0x000fca00000010ff */
[----:B------:R-:W-:Y:S01]  /*d0d0*/  STG.E.U16 desc[UR36][R26.64], R2 ;  /* 0x000000021a007986 */ /* 0x000fe2000c101524 */
[----:B------:R-:W-:Y:S05]  /*d0e0*/  EXIT ;  /* 0x000000000000794d */ /* 0x000fea0003800000 */
.L_x_33448:
        /* <DEDUP_REMOVED lines=9> */
.L_x_50207:


//--------------------- .text._ZN2at6native27unrolled_elementwise_kernelINS0_13BUnaryFunctorIfffZZZNS0_21remainder_kernel_cudaERNS_18TensorIteratorBaseEENKUlvE0_clEvENKUlvE0_clEvEUlffE_EESt5arrayIPcLm2EELi4E23TrivialOffsetCalculatorILi1EjESD_NS0_6memory12LoadWithCastILi1EEENSE_13StoreWithCastILi1EEEEEviT_T0_T2_T3_T4_T5_ --------------------------
	.section	.text._ZN2at6native27unrolled_elementwise_kernelINS0_13BUnaryFunctorIfffZZZNS0_21remainder_kernel_cudaERNS_18TensorIteratorBaseEENKUlvE0_clEvENKUlvE0_clEvEUlffE_EESt5arrayIPcLm2EELi4E23TrivialOffsetCalculatorILi1EjESD_NS0_6memory12LoadWithCastILi1EEENSE_13StoreWithCastILi1EEEEEviT_T0_T2_T3_T4_T5_,"ax",@progbits
	.align	128
        .global         _ZN2at6native27unrolled_elementwise_kernelINS0_13BUnaryFunctorIfffZZZNS0_21remainder_kernel_cudaERNS_18TensorIteratorBaseEENKUlvE0_clEvENKUlvE0_clEvEUlffE_EESt5arrayIPcLm2EELi4E23TrivialOffsetCalculatorILi1EjESD_NS0_6memory12LoadWithCastILi1EEENSE_13StoreWithCastILi1EEEEEviT_T0_T2_T3_T4_T5_
        .type           _ZN2at6native27unrolled_elementwise_kernelINS0_13BUnaryFunctorIfffZZZNS0_21remainder_kernel_cudaERNS_18TensorIteratorBaseEENKUlvE0_clEvENKUlvE0_clEvEUlffE_EESt5arrayIPcLm2EELi4E23TrivialOffsetCalculatorILi1EjESD_NS0_6memory12LoadWithCastILi1EEENSE_13StoreWithCastILi1EEEEEviT_T0_T2_T3_T4_T5_,@function
        .size           _ZN2at6native27unrolled_elementwise_kernelINS0_13BUnaryFunctorIfffZZZNS0_21remainder_kernel_cudaERNS_18TensorIteratorBaseEENKUlvE0_clEvENKUlvE0_clEvEUlffE_EESt5arrayIPcLm2EELi4E23TrivialOffsetCalculatorILi1EjESD_NS0_6memory12LoadWithCastILi1EEENSE_13StoreWithCastILi1EEEEEviT_T0_T2_T3_T4_T5_,(.L_x_50208 - _ZN2at6native27unrolled_elementwise_kernelINS0_13BUnaryFunctorIfffZZZNS0_21remainder_kernel_cudaERNS_18TensorIteratorBaseEENKUlvE0_clEvENKUlvE0_clEvEUlffE_EESt5arrayIPcLm2EELi4E23TrivialOffsetCalculatorILi1EjESD_NS0_6memory12LoadWithCastILi1EEENSE_13StoreWithCastILi1EEEEEviT_T0_T2_T3_T4_T5_)
        .other          _ZN2at6native27unrolled_elementwise_kernelINS0_13BUnaryFunctorIfffZZZNS0_21remainder_kernel_cudaERNS_18TensorIteratorBaseEENKUlvE0_clEvENKUlvE0_clEvEUlffE_EESt5arrayIPcLm2EELi4E23TrivialOffsetCalculatorILi1EjESD_NS0_6memory12LoadWithCastILi1EEENSE_13StoreWithCastILi1EEEEEviT_T0_T2_T3_T4_T5_,@"STO_CUDA_ENTRY STV_DEFAULT"
_ZN2at6native27unrolled_elementwise_kernelINS0_13BUnaryFunctorIfffZZZNS0_21remainder_kernel_cudaERNS_18TensorIteratorBaseEENKUlvE0_clEvENKUlvE0_clEvEUlffE_EESt5arrayIPcLm2EELi4E23TrivialOffsetCalculatorILi1EjESD_NS0_6memory12LoadWithCastILi1EEENSE_13StoreWithCastILi1EEEEEviT_T0_T2_T3_T4_T5_:
.text._ZN2at6native27unrolled_elementwise_kernelINS0_13BUnaryFunctorIfffZZZNS0_21remainder_kernel_cudaERNS_18TensorIteratorBaseEENKUlvE0_clEvENKUlvE0_clEvEUlffE_EESt5arrayIPcLm2EELi4E23TrivialOffsetCalculatorILi1EjESD_NS0_6memory12LoadWithCastILi1EEENSE_13StoreWithCastILi1EEEEEviT_T0_T2_T3_T4_T5_:
        /* <DEDUP_REMOVED lines=33> */
.L_x_33455:
[----:B------:R-:W2:Y:S02]  /*0210*/  LDG.E.U8 R4, desc[UR36][R4.64] ;  /* 0x0000002404047981 */ /* 0x000ea4000c1e1100 */
[----:B--2---:R-:W-:Y:S01]  /*0220*/  I2FP.F32.U32 R22, R4 ;  /* 0x0000000400167245 */ /* 0x004fe20000201000 */
[----:B------:R-:W-:Y:S06]  /*0230*/  BRA `(.L_x_33457) ;  /* 0x0000000c00487947 */ /* 0x000fec0003800000 */
.L_x_33454:
        /* <DEDUP_REMOVED lines=9> */
.L_x_33459:
[----:B------:R-:W2:Y:S02]  /*02d0*/  LDG.E R4, desc[UR36][R4.64] ;  /* 0x0000002404047981 */ /* 0x000ea4000c1e1900 */
[----:B--2---:R-:W-:Y:S01]  /*02e0*/  I2FP.F32.S32 R22, R4 ;  /* 0x0000000400167245 */ /* 0x004fe20000201400 */
[----:B------:R-:W-:Y:S06]  /*02f0*/  BRA `(.L_x_33457) ;  /* 0x0000000c00187947 */ /* 0x000fec0003800000 */
.L_x_33458:
[----:B------:R-:W2:Y:S02]  /*0300*/  LDG.E.U16 R4, desc[UR36][R4.64] ;  /* 0x0000002404047981 */ /* 0x000ea4000c1e1500 */
[----:B--2---:R0:W1:Y:S01]  /*0310*/  I2F.S16 R22, R4 ;  /* 0x0000000400167306 */ /* 0x0040620000101400 */
[----:B------:R-:W-:Y:S05]  /*0320*/  BRA `(.L_x_33457) ;  /* 0x0000000c000c7947 */ /* 0x000fea0003800000 */
.L_x_33453:
        /* <DEDUP_REMOVED lines=8> */
.L_x_33461:
[----:B------:R-:W2:Y:S02]  /*03b0*/  LDG.E.U16 R4, desc[UR36][R4.64] ;  /* 0x0000002404047981 */ /* 0x000ea4000c1e1500 */
[----:B--2---:R-:W-:Y:S01]  /*03c0*/  HADD2.F32 R22, -RZ, R4.H0_H0 ;  /* 0x20000004ff167230 */ /* 0x004fe20000004100 */
[----:B------:R-:W-:Y:S06]  /*03d0*/  BRA `(.L_x_33457) ;  /* 0x0000000800e07947 */ /* 0x000fec0003800000 */
.L_x_33460:
        /* <DEDUP_REMOVED lines=8> */
.L_x_33463:
[----:B------:R-:W2:Y:S02]  /*0460*/  LDG.E.U16 R4, desc[UR36][R4.64] ;  /* 0x0000002404047981 */ /* 0x000ea4000c1e1500 */
[----:B--2---:R-:W-:Y:S01]  /*0470*/  HADD2.F32 R22, -RZ, R4.H0_H0 ;  /* 0x20000004ff167230 */ /* 0x004fe20000004100 */
[----:B------:R-:W-:Y:S06]  /*0480*/  BRA `(.L_x_33457) ;  /* 0x0000000800b47947 */ /* 0x000fec0003800000 */
.L_x_33462:
        /* <DEDUP_REMOVED lines=11> */
.L_x_33452:
        /* <DEDUP_REMOVED lines=12> */
.L_x_33466:
        /* <DEDUP_REMOVED lines=11> */
.L_x_33465:
        /* <DEDUP_REMOVED lines=25> */
.L_x_33468:
        /* <DEDUP_REMOVED lines=13> */
.L_x_33467:
[----:B------:R-:W2:Y:S02]  /*0910*/  LDG.E.U16 R4, desc[UR36][R4.64] ;  /* 0x0000002404047981 */ /* 0x000ea4000c1e1500 */
[----:B--2---:R-:W-:Y:S01]  /*0920*/  IMAD.U32 R22, R4, 0x10000, RZ ;  /* 0x0001000004167824 */ /* 0x004fe200078e00ff */
[----:B------:R-:W-:Y:S06]  /*0930*/  BRA `(.L_x_33457) ;  /* 0x0000000400887947 */ /* 0x000fec0003800000 */
.L_x_33464:
        /* <DEDUP_REMOVED lines=11> */
.L_x_33471:
        /* <DEDUP_REMOVED lines=20> */
.L_x_33473:
[----:B------:R-:W-:Y:S05]  /*0b30*/  BSYNC.RECONVERGENT B0 ;  /* 0x0000000000007941 */ /* 0x000fea0003800200 */
.L_x_33472:
[----:B------:R-:W-:Y:S01]  /*0b40*/  IMAD.SHL.U32 R0, R0, 0x100000, RZ ;  /* 0x0010000000007824 */ /* 0x000fe200078e00ff */
[----:B------:R-:W-:-:S04]  /*0b50*/  LEA R3, R3, 0x3b800000, 0x17 ;  /* 0x3b80000003037811 */ /* 0x000fc800078eb8ff */
[----:B------:R-:W-:Y:S01]  /*0b60*/  LOP3.LUT R22, R3, R0, R7, 0xfe, !PT ;  /* 0x0000000003167212 */ /* 0x000fe200078efe07 */
[----:B------:R-:W-:Y:S06]  /*0b70*/  BRA `(.L_x_33457) ;  /* 0x0000000000f87947 */ /* 0x000fec0003800000 */
.L_x_33470:
        /* <DEDUP_REMOVED lines=20> */
.L_x_33475:
[----:B------:R-:W-:Y:S05]  /*0cc0*/  BSYNC.RECONVERGENT B0 ;  /* 0x0000000000007941 */ /* 0x000fea0003800200 */
.L_x_33474:
[----:B------:R-:W-:Y:S01]  /*0cd0*/  IMAD.SHL.U32 R0, R0, 0x200000, RZ ;  /* 0x0020000000007824 */ /* 0x000fe200078e00ff */
[----:B------:R-:W-:-:S04]  /*0ce0*/  LEA R3, R3, 0x37800000, 0x17 ;  /* 0x3780000003037811 */ /* 0x000fc800078eb8ff */
[----:B------:R-:W-:Y:S01]  /*0cf0*/  LOP3.LUT R22, R3, R0, R7, 0xfe, !PT ;  /* 0x0000000003167212 */ /* 0x000fe200078efe07 */
[----:B------:R-:W-:Y:S06]  /*0d00*/  BRA `(.L_x_33457) ;  /* 0x0000000000947947 */ /* 0x000fec0003800000 */
.L_x_33469:
[----:B------:R-:W-:-:S09]  /*0d10*/  UISETP.NE.AND UP0, UPT, UR4, 0x1c, UPT ;  /* 0x0000001c0400788c */ /* 0x000fd2000bf05270 */
[----:B------:R-:W-:Y:S05]  /*0d20*/  BRA.U !UP0, `(.L_x_33476) ;  /* 0x0000000108847547 */ /* 0x000fea000b800000 */
[----:B------:R-:W-:-:S09]  /*0d30*/  UISETP.NE.AND UP0, UPT, UR4, 0x1d, UPT ;  /* 0x0000001d0400788c */ /* 0x000fd2000bf05270 */
[----:B------:R-:W-:Y:S05]  /*0d40*/  BRA.U !UP0, `(.L_x_33477) ;  /* 0x0000000108707547 */ /* 0x000fea000b800000 */
[----:B------:R-:W-:-:S09]  /*0d50*/  UISETP.NE.AND UP0, UPT, UR4, 0x2c, UPT ;  /* 0x0000002c0400788c */ /* 0x000fd2000bf05270 */
[----:B------:R-:W-:Y:S05]  /*0d60*/  BRA.U !UP0, `(.L_x_33478) ;  /* 0x0000000108487547 */ /* 0x000fea000b800000 */
.L_x_33456:
        /* <DEDUP_REMOVED lines=16> */
.L_x_33479:
[----:B------:R-:W-:Y:S01]  /*0e70*/  IMAD.MOV.U32 R22, RZ, RZ, RZ ;  /* 0x000000ffff167224 */ /* 0x000fe200078e00ff */
[----:B------:R-:W-:Y:S06]  /*0e80*/  BRA `(.L_x_33457) ;  /* 0x0000000000347947 */ /* 0x000fec0003800000 */
.L_x_33478:
        /* <DEDUP_REMOVED lines=8> */
.L_x_33477:
[----:B------:R-:W2:Y:S02]  /*0f10*/  LDG.E.64 R22, desc[UR36][R4.64] ;  /* 0x0000002404167981 */ /* 0x000ea4000c1e1b00 */
[----:B--2---:R0:W1:Y:S02]  /*0f20*/  I2F.U64 R22, R22 ;  /* 0x0000001600167312 */ /* 0x0040640000301000 */
[----:B01----:R-:W-:Y:S05]  /*0f30*/  BRA `(.L_x_33457) ;  /* 0x0000000000087947 */ /* 0x003fea0003800000 */
.L_x_33476:
[----:B------:R-:W2:Y:S02]  /*0f40*/  LDG.E R4, desc[UR36][R4.64] ;  /* 0x0000002404047981 */ /* 0x000ea4000c1e1900 */
[----:B--2---:R-:W-:-:S07]  /*0f50*/  I2FP.F32.U32 R22, R4 ;  /* 0x0000000400167245 */ /* 0x004fce0000201000 */
.L_x_33457:
[----:B------:R-:W-:Y:S05]  /*0f60*/  BSYNC.RECONVERGENT B6 ;  /* 0x0000000000067941 */ /* 0x000fea0003800200 */
.L_x_33451:
[----:B------:R-:W-:-:S07]  /*0f70*/  VIADD R24, R25, 0x80 ;  /* 0x0000008019187836 */ /* 0x000fce0000000000 */
.L_x_33450:
[----:B------:R-:W-:Y:S05]  /*0f80*/  BSYNC.RECONVERGENT B7 ;  /* 0x0000000000077941 */ /* 0x000fea0003800200 */
.L_x_33449:
        /* <DEDUP_REMOVED lines=25> */
.L_x_33486:
[----:B------:R-:W2:Y:S02]  /*1120*/  LDG.E.U8 R4, desc[UR36][R4.64] ;  /* 0x0000002404047981 */ /* 0x000ea4000c1e1100 */
[----:B--2---:R-:W-:Y:S01]  /*1130*/  I2FP.F32.U32 R18, R4 ;  /* 0x0000000400127245 */ /* 0x004fe20000201000 */
[----:B------:R-:W-:Y:S06]  /*1140*/  BRA `(.L_x_33488) ;  /* 0x0000000c00487947 */ /* 0x000fec0003800000 */
.L_x_33485:
        /* <DEDUP_REMOVED lines=9> */
.L_x_33490:
[----:B------:R-:W2:Y:S02]  /*11e0*/  LDG.E R4, desc[UR36][R4.64] ;  /* 0x0000002404047981 */ /* 0x000ea4000c1e1900 */
[----:B--2---:R-:W-:Y:S01]  /*11f0*/  I2FP.F32.S32 R18, R4 ;  /* 0x0000000400127245 */ /* 0x004fe20000201400 */
[----:B------:R-:W-:Y:S06]  /*1200*/  BRA `(.L_x_33488) ;  /* 0x0000000c00187947 */ /* 0x000fec0003800000 */
.L_x_33489:
[----:B------:R-:W2:Y:S02]  /*1210*/  LDG.E.U16 R4, desc[UR36][R4.64] ;  /* 0x0000002404047981 */ /* 0x000ea4000c1e1500 */
[----:B--2---:R0:W2:Y:S01]  /*1220*/  I2F.S16 R18, R4 ;  /* 0x0000000400127306 */ /* 0x0040a20000101400 */
[----:B------:R-:W-:Y:S05]  /*1230*/  BRA `(.L_x_33488) ;  /* 0x0000000c000c7947 */ /* 0x000fea0003800000 */
.L_x_33484:
        /* <DEDUP_REMOVED lines=8> */
.L_x_33492:
[----:B------:R-:W2:Y:S02]  /*12c0*/  LDG.E.U16 R4, desc[UR36][R4.64] ;  /* 0x0000002404047981 */ /* 0x000ea4000c1e1500 */
[----:B--2---:R-:W-:Y:S01]  /*12d0*/  HADD2.F32 R18, -RZ, R4.H0_H0 ;  /* 0x20000004ff127230 */ /* 0x004fe20000004100 */
[----:B------:R-:W-:Y:S06]  /*12e0*/  BRA `(.L_x_33488) ;  /* 0x0000000800e07947 */ /* 0x000fec0003800000 */
.L_x_33491:
        /* <DEDUP_REMOVED lines=8> */
.L_x_33494:
[----:B------:R-:W2:Y:S02]  /*1370*/  LDG.E.U16 R4, desc[UR36][R4.64] ;  /* 0x0000002404047981 */ /* 0x000ea4000c1e1500 */
[----:B--2---:R-:W-:Y:S01]  /*1380*/  HADD2.F32 R18, -RZ, R4.H0_H0 ;  /* 0x20000004ff127230 */ /* 0x004fe20000004100 */
[----:B------:R-:W-:Y:S06]  /*1390*/  BRA `(.L_x_33488) ;  /* 0x0000000800b47947 */ /* 0x000fec0003800000 */
.L_x_33493:
        /* <DEDUP_REMOVED lines=11> */
.L_x_33483:
        /* <DEDUP_REMOVED lines=12> */
.L_x_33497:
        /* <DEDUP_REMOVED lines=11> */
.L_x_33496:
        /* <DEDUP_REMOVED lines=25> */
.L_x_33499:
        /* <DEDUP_REMOVED lines=13> */
.L_x_33498:
[----:B------:R-:W2:Y:S02]  /*1820*/  LDG.E.U16 R4, desc[UR36][R4.64] ;  /* 0x0000002404047981 */ /* 0x000ea4000c1e1500 */
[----:B--2---:R-:W-:Y:S01]  /*1830*/  IMAD.U32 R18, R4, 0x10000, RZ ;  /* 0x0001000004127824 */ /* 0x004fe200078e00ff */
[----:B------:R-:W-:Y:S06]  /*1840*/  BRA `(.L_x_33488) ;  /* 0x0000000400887947 */ /* 0x000fec0003800000 */
.L_x_33495:
        /* <DEDUP_REMOVED lines=11> */
.L_x_33502:
        /* <DEDUP_REMOVED lines=20> */
.L_x_33504:
[----:B------:R-:W-:Y:S05]  /*1a40*/  BSYNC.RECONVERGENT B0 ;  /* 0x0000000000007941 */ /* 0x000fea0003800200 */
.L_x_33503:
[----:B------:R-:W-:Y:S01]  /*1a50*/  IMAD.SHL.U32 R0, R0, 0x100000, RZ ;  /* 0x0010000000007824 */ /* 0x000fe200078e00ff */
[----:B------:R-:W-:-:S04]  /*1a60*/  LEA R3, R3, 0x3b800000, 0x17 ;  /* 0x3b80000003037811 */ /* 0x000fc800078eb8ff */
[----:B------:R-:W-:Y:S01]  /*1a70*/  LOP3.LUT R18, R3, R0, R7, 0xfe, !PT ;  /* 0x0000000003127212 */ /* 0x000fe200078efe07 */
[----:B------:R-:W-:Y:S06]  /*1a80*/  BRA `(.L_x_33488) ;  /* 0x0000000000f87947 */ /* 0x000fec0003800000 */
.L_x_33501:
        /* <DEDUP_REMOVED lines=20> */
.L_x_33506:
[----:B------:R-:W-:Y:S05]  /*1bd0*/  BSYNC.RECONVERGENT B0 ;  /* 0x0000000000007941 */ /* 0x000fea0003800200 */
.L_x_33505:
[----:B------:R-:W-:Y:S01]  /*1be0*/  IMAD.SHL.U32 R0, R0, 0x200000, RZ ;  /* 0x0020000000007824 */ /* 0x000fe200078e00ff */
[----:B------:R-:W-:-:S04]  /*1bf0*/  LEA R3, R3, 0x37800000, 0x17 ;  /* 0x3780000003037811 */ /* 0x000fc800078eb8ff */
[----:B------:R-:W-:Y:S01]  /*1c00*/  LOP3.LUT R18, R3, R0, R7, 0xfe, !PT ;  /* 0x0000000003127212 */ /* 0x000fe200078efe07 */
[----:B------:R-:W-:Y:S06]  /*1c10*/  BRA `(.L_x_33488) ;  /* 0x0000000000947947 */ /* 0x000fec0003800000 */
.L_x_33500:
        /* <DEDUP_REMOVED lines=14> */
.L_x_33487:
        /* <DEDUP_REMOVED lines=16> */
.L_x_33509:
[----:B------:R-:W-:Y:S01]  /*1e00*/  IMAD.MOV.U32 R18, RZ, RZ, RZ ;  /* 0x000000ffff127224 */ /* 0x000fe200078e00ff */
[----:B------:R-:W-:Y:S06]  /*1e10*/  BRA `(.L_x_33488) ;  /* 0x0000000000147947 */ /* 0x000fec0003800000 */
.L_x_33508:
[----:B------:R-:W2:Y:S02]  /*1e20*/  LDG.E.64 R18, desc[UR36][R4.64] ;  /* 0x0000002404127981 */ /* 0x000ea4000c1e1b00 */
[----:B--2---:R0:W2:Y:S02]  /*1e30*/  I2F.U64 R18, R18 ;  /* 0x0000001200127312 */ /* 0x0040a40000301000 */
[----:B0-2---:R-:W-:Y:S05]  /*1e40*/  BRA `(.L_x_33488) ;  /* 0x0000000000087947 */ /* 0x005fea0003800000 */
.L_x_33507:
[----:B------:R-:W2:Y:S02]  /*1e50*/  LDG.E R4, desc[UR36][R4.64] ;  /* 0x0000002404047981 */ /* 0x000ea4000c1e1900 */
[----:B--2---:R-:W-:-:S07]  /*1e60*/  I2FP.F32.U32 R18, R4 ;  /* 0x0000000400127245 */ /* 0x004fce0000201000 */
.L_x_33488:
[----:B------:R-:W-:Y:S05]  /*1e70*/  BSYNC.RECONVERGENT B6 ;  /* 0x0000000000067941 */ /* 0x000fea0003800200 */
.L_x_33482:
[----:B------:R-:W-:-:S07]  /*1e80*/  VIADD R24, R24, 0x80 ;  /* 0x0000008018187836 */ /* 0x000fce0000000000 */
.L_x_33481:
[----:B------:R-:W-:Y:S05]  /*1e90*/  BSYNC.RECONVERGENT B7 ;  /* 0x0000000000077941 */ /* 0x000fea0003800200 */
.L_x_33480:
        /* <DEDUP_REMOVED lines=25> */
.L_x_33516:
[----:B------:R-:W2:Y:S02]  /*2030*/  LDG.E.U8 R4, desc[UR36][R4.64] ;  /* 0x0000002404047981 */ /* 0x000ea4000c1e1100 */
[----:B--2---:R-:W-:Y:S01]  /*2040*/  I2FP.F32.U32 R19, R4 ;  /* 0x0000000400137245 */ /* 0x004fe20000201000 */
[----:B------:R-:W-:Y:S06]  /*2050*/  BRA `(.L_x_33518) ;  /* 0x0000000c00447947 */ /* 0x000fec0003800000 */
.L_x_33515:
        /* <DEDUP_REMOVED lines=9> */
.L_x_33520:
[----:B------:R-:W2:Y:S02]  /*20f0*/  LDG.E R4, desc[UR36][R4.64] ;  /* 0x0000002404047981 */ /* 0x000ea4000c1e1900 */
[----:B--2---:R-:W-:Y:S01]  /*2100*/  I2FP.F32.S32 R19, R4 ;  /* 0x0000000400137245 */ /* 0x004fe20000201400 */
[----:B------:R-:W-:Y:S06]  /*2110*/  BRA `(.L_x_33518) ;  /* 0x0000000c00147947 */ /* 0x000fec0003800000 */
.L_x_33519:
[----:B------:R-:W2:Y:S02]  /*2120*/  LDG.E.U16 R4, desc[UR36][R4.64] ;  /* 0x0000002404047981 */ /* 0x000ea4000c1e1500 */
[----:B--2---:R0:W2:Y:S01]  /*2130*/  I2F.S16 R19, R4 ;  /* 0x0000000400137306 */ /* 0x0040a20000101400 */
[----:B------:R-:W-:Y:S05]  /*2140*/  BRA `(.L_x_33518) ;  /* 0x0000000c00087947 */ /* 0x000fea0003800000 */
.L_x_33514:
        /* <DEDUP_REMOVED lines=8> */
.L_x_33522:
[----:B------:R-:W2:Y:S02]  /*21d0*/  LDG.E.U16 R4, desc[UR36][R4.64] ;  /* 0x0000002404047981 */ /* 0x000ea4000c1e1500 */
[----:B--2---:R-:W-:Y:S01]  /*21e0*/  HADD2.F32 R19, -RZ, R4.H0_H0 ;  /* 0x20000004ff137230 */ /* 0x004fe20000004100 */
[----:B------:R-:W-:Y:S06]  /*21f0*/  BRA `(.L_x_33518) ;  /* 0x0000000800dc7947 */ /* 0x000fec0003800000 */
.L_x_33521:
        /* <DEDUP_REMOVED lines=8> */
.L_x_33524:
[----:B------:R-:W2:Y:S02]  /*2280*/  LDG.E.U16 R4, desc[UR36][R4.64] ;  /* 0x0000002404047981 */ /* 0x000ea4000c1e1500 */
[----:B--2---:R-:W-:Y:S01]  /*2290*/  HADD2.F32 R19, -RZ, R4.H0_H0 ;  /* 0x20000004ff137230 */ /* 0x004fe20000004100 */
[----:B------:R-:W-:Y:S06]  /*22a0*/  BRA `(.L_x_33518) ;  /* 0x0000000800b07947 */ /* 0x000fec0003800000 */
.L_x_33523:
        /* <DEDUP_REMOVED lines=11> */
.L_x_33513:
        /* <DEDUP_REMOVED lines=12> */
.L_x_33527:
        /* <DEDUP_REMOVED lines=11> */
.L_x_33526:
        /* <DEDUP_REMOVED lines=25> */
.L_x_33529:
        /* <DEDUP_REMOVED lines=12> */
.L_x_33528:
[----:B------:R-:W2:Y:S02]  /*2720*/  LDG.E.U16 R4, desc[UR36][R4.64] ;  /* 0x0000002404047981 */ /* 0x000ea4000c1e1500 */
[----:B--2---:R-:W-:Y:S01]  /*2730*/  IMAD.U32 R19, R4, 0x10000, RZ ;  /* 0x0001000004137824 */ /* 0x004fe200078e00ff */
[----:B------:R-:W-:Y:S06]  /*2740*/  BRA `(.L_x_33518) ;  /* 0x0000000400887947 */ /* 0x000fec0003800000 */
.L_x_33525:
        /* <DEDUP_REMOVED lines=11> */
.L_x_33532:
        /* <DEDUP_REMOVED lines=20> */
.L_x_33534:
[----:B------:R-:W-:Y:S05]  /*2940*/  BSYNC.RECONVERGENT B0 ;  /* 0x0000000000007941 */ /* 0x000fea0003800200 */
.L_x_33533:
[----:B------:R-:W-:Y:S01]  /*2950*/  IMAD.SHL.U32 R0, R0, 0x100000, RZ ;  /* 0x0010000000007824 */ /* 0x000fe200078e00ff */
[----:B------:R-:W-:-:S04]  /*2960*/  LEA R3, R3, 0x3b800000, 0x17 ;  /* 0x3b80000003037811 */ /* 0x000fc800078eb8ff */
[----:B------:R-:W-:Y:S01]  /*2970*/  LOP3.LUT R19, R3, R0, R19, 0xfe, !PT ;  /* 0x0000000003137212 */ /* 0x000fe200078efe13 */
[----:B------:R-:W-:Y:S06]  /*2980*/  BRA `(.L_x_33518) ;  /* 0x0000000000f87947 */ /* 0x000fec0003800000 */
.L_x_33531:
        /* <DEDUP_REMOVED lines=20> */
.L_x_33536:
[----:B------:R-:W-:Y:S05]  /*2ad0*/  BSYNC.RECONVERGENT B0 ;  /* 0x0000000000007941 */ /* 0x000fea0003800200 */
.L_x_33535:
[----:B------:R-:W-:Y:S01]  /*2ae0*/  IMAD.SHL.U32 R0, R0, 0x200000, RZ ;  /* 0x0020000000007824 */ /* 0x000fe200078e00ff */
[----:B------:R-:W-:-:S04]  /*2af0*/  LEA R3, R3, 0x37800000, 0x17 ;  /* 0x3780000003037811 */ /* 0x000fc800078eb8ff */
[----:B------:R-:W-:Y:S01]  /*2b00*/  LOP3.LUT R19, R3, R0, R19, 0xfe, !PT ;  /* 0x0000000003137212 */ /* 0x000fe200078efe13 */
[----:B------:R-:W-:Y:S06]  /*2b10*/  BRA `(.L_x_33518) ;  /* 0x0000000000947947 */ /* 0x000fec0003800000 */
.L_x_33530:
        /* <DEDUP_REMOVED lines=14> */
.L_x_33517:
        /* <DEDUP_REMOVED lines=16> */
.L_x_33539:
[----:B------:R-:W-:Y:S01]  /*2d00*/  IMAD.MOV.U32 R19, RZ, RZ, RZ ;  /* 0x000000ffff137224 */ /* 0x000fe200078e00ff */
[----:B------:R-:W-:Y:S06]  /*2d10*/  BRA `(.L_x_33518) ;  /* 0x0000000000147947 */ /* 0x000fec0003800000 */
.L_x_33538:
[----:B------:R-:W2:Y:S02]  /*2d20*/  LDG.E.64 R4, desc[UR36][R4.64] ;  /* 0x0000002404047981 */ /* 0x000ea4000c1e1b00 */
[----:B--2---:R0:W2:Y:S02]  /*2d30*/  I2F.U64 R19, R4 ;  /* 0x0000000400137312 */ /* 0x0040a40000301000 */
[----:B0-2---:R-:W-:Y:S05]  /*2d40*/  BRA `(.L_x_33518) ;  /* 0x0000000000087947 */ /* 0x005fea0003800000 */
.L_x_33537:
[----:B------:R-:W2:Y:S02]  /*2d50*/  LDG.E R4, desc[UR36][R4.64] ;  /* 0x0000002404047981 */ /* 0x000ea4000c1e1900 */
[----:B--2---:R-:W-:-:S07]  /*2d60*/  I2FP.F32.U32 R19, R4 ;  /* 0x0000000400137245 */ /* 0x004fce0000201000 */
.L_x_33518:
[----:B------:R-:W-:Y:S05]  /*2d70*/  BSYNC.RECONVERGENT B6 ;  /* 0x0000000000067941 */ /* 0x000fea0003800200 */
.L_x_33512:
[----:B------:R-:W-:-:S07]  /*2d80*/  VIADD R24, R24, 0x80 ;  /* 0x0000008018187836 */ /* 0x000fce0000000000 */
.L_x_33511:
[----:B------:R-:W-:Y:S05]  /*2d90*/  BSYNC.RECONVERGENT B7 ;  /* 0x0000000000077941 */ /* 0x000fea0003800200 */
.L_x_33510:
        /* <DEDUP_REMOVED lines=24> */
.L_x_33545:
[----:B------:R-:W2:Y:S02]  /*2f20*/  LDG.E.U8 R4, desc[UR36][R4.64] ;  /* 0x0000002404047981 */ /* 0x000ea4000c1e1100 */
[----:B--2---:R-:W-:Y:S01]  /*2f30*/  I2FP.F32.U32 R16, R4 ;  /* 0x0000000400107245 */ /* 0x004fe20000201000 */
[----:B------:R-:W-:Y:S06]  /*2f40*/  BRA `(.L_x_33541) ;  /* 0x0000000c003c7947 */ /* 0x000fec0003800000 */
.L_x_33544:
        /* <DEDUP_REMOVED lines=9> */
.L_x_33548:
[----:B------:R-:W2:Y:S02]  /*2fe0*/  LDG.E R4, desc[UR36][R4.64] ;  /* 0x0000002404047981 */ /* 0x000ea4000c1e1900 */
[----:B--2---:R-:W-:Y:S01]  /*2ff0*/  I2FP.F32.S32 R16, R4 ;  /* 0x0000000400107245 */ /* 0x004fe20000201400 */
[----:B------:R-:W-:Y:S06]  /*3000*/  BRA `(.L_x_33541) ;  /* 0x0000000c000c7947 */ /* 0x000fec0003800000 */
.L_x_33547:
[----:B------:R-:W2:Y:S02]  /*3010*/  LDG.E.U16 R4, desc[UR36][R4.64] ;  /* 0x0000002404047981 */ /* 0x000ea4000c1e1500 */
[----:B--2---:R0:W2:Y:S01]  /*3020*/  I2F.S16 R16, R4 ;  /* 0x0000000400107306 */ /* 0x0040a20000101400 */
[----:B------:R-:W-:Y:S05]  /*3030*/  BRA `(.L_x_33541) ;  /* 0x0000000c00007947 */ /* 0x000fea0003800000 */
.L_x_33543:
        /* <DEDUP_REMOVED lines=8> */
.L_x_33550:
[----:B------:R-:W2:Y:S02]  /*30c0*/  LDG.E.U16 R4, desc[UR36][R4.64] ;  /* 0x0000002404047981 */ /* 0x000ea4000c1e1500 */
[----:B--2---:R-:W-:Y:S01]  /*30d0*/  HADD2.F32 R16, -RZ, R4.H0_H0 ;  /* 0x20000004ff107230 */ /* 0x004fe20000004100 */
[----:B------:R-:W-:Y:S06]  /*30e0*/  BRA `(.L_x_33541) ;  /* 0x0000000800d47947 */ /* 0x000fec0003800000 */
.L_x_33549:
        /* <DEDUP_REMOVED lines=8> */
.L_x_33552:
[----:B------:R-:W2:Y:S02]  /*3170*/  LDG.E.U16 R4, desc[UR36][R4.64] ;  /* 0x0000002404047981 */ /* 0x000ea4000c1e1500 */
[----:B--2---:R-:W-:Y:S01]  /*3180*/  HADD2.F32 R16, -RZ, R4.H0_H0 ;  /* 0x20000004ff107230 */ /* 0x004fe20000004100 */
[----:B------:R-:W-:Y:S06]  /*3190*/  BRA `(.L_x_33541) ;  /* 0x0000000800a87947 */ /* 0x000fec0003800000 */
.L_x_33551:
        /* <DEDUP_REMOVED lines=11> */
.L_x_33542:
        /* <DEDUP_REMOVED lines=12> */
.L_x_33555:
        /* <DEDUP_REMOVED lines=11> */
.L_x_33554:
        /* <DEDUP_REMOVED lines=25> */
.L_x_33557:
        /* <DEDUP_REMOVED lines=13> */
.L_x_33556:
[----:B------:R-:W2:Y:S02]  /*3620*/  LDG.E.U16 R4, desc[UR36][R4.64] ;  /* 0x0000002404047981 */ /* 0x000ea4000c1e1500 */
[----:B--2---:R-:W-:Y:S01]  /*3630*/  IMAD.U32 R16, R4, 0x10000, RZ ;  /* 0x0001000004107824 */ /* 0x004fe200078e00ff */
[----:B------:R-:W-:Y:S06]  /*3640*/  BRA `(.L_x_33541) ;  /* 0x00000004007c7947 */ /* 0x000fec0003800000 */
.L_x_33553:
        /* <DEDUP_REMOVED lines=11> */
.L_x_33560:
        /* <DEDUP_REMOVED lines=19> */
.L_x_33562:
[----:B------:R-:W-:Y:S05]  /*3830*/  BSYNC.RECONVERGENT B0 ;  /* 0x0000000000007941 */ /* 0x000fea0003800200 */
.L_x_33561:
[----:B------:R-:W-:Y:S01]  /*3840*/  IMAD.SHL.U32 R0, R0, 0x100000, RZ ;  /* 0x0010000000007824 */ /* 0x000fe200078e00ff */
[----:B------:R-:W-:-:S04]  /*3850*/  LEA R3, R3, 0x3b800000, 0x17 ;  /* 0x3b80000003037811 */ /* 0x000fc800078eb8ff */
[----:B------:R-:W-:Y:S01]  /*3860*/  LOP3.LUT R16, R3, R0, R7, 0xfe, !PT ;  /* 0x0000000003107212 */ /* 0x000fe200078efe07 */
[----:B------:R-:W-:Y:S06]  /*3870*/  BRA `(.L_x_33541) ;  /* 0x0000000000f07947 */ /* 0x000fec0003800000 */
.L_x_33559:
        /* <DEDUP_REMOVED lines=19> */
.L_x_33564:
[----:B------:R-:W-:Y:S05]  /*39b0*/  BSYNC.RECONVERGENT B0 ;  /* 0x0000000000007941 */ /* 0x000fea0003800200 */
.L_x_33563:
[----:B------:R-:W-:Y:S01]  /*39c0*/  IMAD.SHL.U32 R0, R0, 0x200000, RZ ;  /* 0x0020000000007824 */ /* 0x000fe200078e00ff */
[----:B------:R-:W-:-:S04]  /*39d0*/  LEA R3, R3, 0x37800000, 0x17 ;  /* 0x3780000003037811 */ /* 0x000fc800078eb8ff */
[----:B------:R-:W-:Y:S01]  /*39e0*/  LOP3.LUT R16, R3, R0, R7, 0xfe, !PT ;  /* 0x0000000003107212 */ /* 0x000fe200078efe07 */
[----:B------:R-:W-:Y:S06]  /*39f0*/  BRA `(.L_x_33541) ;  /* 0x0000000000907947 */ /* 0x000fec0003800000 */
.L_x_33558:
        /* <DEDUP_REMOVED lines=14> */
.L_x_33546:
        /* <DEDUP_REMOVED lines=16> */
.L_x_33567:
[----:B------:R-:W-:Y:S05]  /*3be0*/  BRA `(.L_x_33541) ;  /* 0x0000000000147947 */ /* 0x000fea0003800000 */
.L_x_33566:
[----:B------:R-:W2:Y:S02]  /*3bf0*/  LDG.E.64 R4, desc[UR36][R4.64] ;  /* 0x0000002404047981 */ /* 0x000ea4000c1e1b00 */
[----:B--2---:R0:W2:Y:S02]  /*3c00*/  I2F.U64 R16, R4 ;  /* 0x0000000400107312 */ /* 0x0040a40000301000 */
[----:B0-2---:R-:W-:Y:S05]  /*3c10*/  BRA `(.L_x_33541) ;  /* 0x0000000000087947 */ /* 0x005fea0003800000 */
.L_x_33565:
[----:B------:R-:W2:Y:S02]  /*3c20*/  LDG.E R4, desc[UR36][R4.64] ;  /* 0x0000002404047981 */ /* 0x000ea4000c1e1900 */
[----:B--2---:R-:W-:-:S07]  /*3c30*/  I2FP.F32.U32 R16, R4 ;  /* 0x0000000400107245 */ /* 0x004fce0000201000 */
.L_x_33541:
[----:B------:R-:W-:Y:S05]  /*3c40*/  BSYNC.RECONVERGENT B6 ;  /* 0x0000000000067941 */ /* 0x000fea0003800200 */
.L_x_33540:
        /* <DEDUP_REMOVED lines=38> */
.L_x_33574:
[----:B------:R-:W-:Y:S05]  /*3eb0*/  BSYNC.RECONVERGENT B2 ;  /* 0x0000000000027941 */ /* 0x000fea0003800200 */
.L_x_33573:
[----:B------:R-:W-:Y:S01]  /*3ec0*/  FFMA.FTZ R4, -R7, R11, R4 ;  /* 0x0000000b07047223 */ /* 0x000fe20000010104 */
[----:B------:R-:W-:Y:S06]  /*3ed0*/  BRA `(.L_x_33571) ;  /* 0x0000000000707947 */ /* 0x000fec0003800000 */
.L_x_33572:
        /* <DEDUP_REMOVED lines=12> */
.L_x_33577:
        /* <DEDUP_REMOVED lines=13> */
.L_x_33576:
[----:B------:R-:W-:Y:S05]  /*4070*/  BSYNC.RECONVERGENT B2 ;  /* 0x0000000000027941 */ /* 0x000fea0003800200 */
.L_x_33575:
[----:B------:R-:W-:-:S04]  /*4080*/  FMUL.FTZ R11, R11, 1.1920928955078125e-07 ;  /* 0x340000000b0b7820 */ /* 0x000fc80000410000 */
[----:B------:R-:W-:-:S07]  /*4090*/  FMUL.FTZ R4, R4, R11 ;  /* 0x0000000b04047220 */ /* 0x000fce0000410000 */
.L_x_33571:
[----:B------:R-:W-:Y:S05]  /*40a0*/  BSYNC.RECONVERGENT B0 ;  /* 0x0000000000007941 */ /* 0x000fea0003800200 */
.L_x_33570:
[C---:B------:R-:W-:Y:S02]  /*40b0*/  FSETP.NAN.FTZ.AND P0, PT, |R4|.reuse, |R4|, PT ;  /* 0x400000040400720b */ /* 0x040fe40003f18200 */
[----:B------:R-:W-:-:S04]  /*40c0*/  LOP3.LUT R11, R4, 0x80000000, R22, 0xb8, !PT ;  /* 0x80000000040b7812 */ /* 0x000fc800078eb816 */
[----:B------:R-:W-:Y:S02]  /*40d0*/  FSEL R4, R4, R11, P0 ;  /* 0x0000000b04047208 */ /* 0x000fe40000000000 */
[----:B------:R-:W-:Y:S02]  /*40e0*/  FSETP.GEU.FTZ.AND P0, PT, R3, RZ, PT ;  /* 0x000000ff0300720b */ /* 0x000fe40003f1e000 */
[C---:B------:R-:W-:Y:S01]  /*40f0*/  FSETP.GEU.FTZ.AND P1, PT, R4.reuse, RZ, PT ;  /* 0x000000ff0400720b */ /* 0x040fe20003f3e000 */
[----:B------:R-:W-:-:S03]  /*4100*/  FADD.FTZ R11, R4, R3 ;  /* 0x00000003040b7221 */ /* 0x000fc60000010000 */
[----:B------:R-:W-:Y:S02]  /*4110*/  PLOP3.LUT P0, PT, P0, P1, PT, 0x28, 0x82 ;  /* 0x000000000082781c */ /* 0x000fe40000702570 */
[----:B------:R-:W-:-:S11]  /*4120*/  FSETP.NEU.FTZ.AND P1, PT, R4, RZ, PT ;  /* 0x000000ff0400720b */ /* 0x000fd60003f3d000 */
[----:B------:R-:W-:-:S07]  /*4130*/  @P0 FSEL R4, R11, R4, P1 ;  /* 0x000000040b040208 */ /* 0x000fce0000800000 */
.L_x_33569:
[----:B------:R-:W-:Y:S05]  /*4140*/  BSYNC.RECONVERGENT B1 ;  /* 0x0000000000017941 */ /* 0x000fea0003800200 */
.L_x_33568:
        /* <DEDUP_REMOVED lines=27> */
.L_x_33585:
[----:B------:R-:W-:Y:S01]  /*4300*/  FSETP.GEU.FTZ.AND P0, PT, R14, -R7, PT ;  /* 0x800000070e00720b */ /* 0x000fe20003f1e000 */
[----:B------:R-:W-:-:S12]  /*4310*/  FADD.FTZ R11, R11, -1 ;  /* 0xbf8000000b0b7421 */ /* 0x000fd80000010000 */
[----:B------:R-:W-:-:S07]  /*4320*/  @!P0 FADD.FTZ R11, R11, -1 ;  /* 0xbf8000000b0b8421 */ /* 0x000fce0000010000 */
.L_x_33584:
[----:B------:R-:W-:Y:S05]  /*4330*/  BSYNC.RECONVERGENT B2 ;  /* 0x0000000000027941 */ /* 0x000fea0003800200 */
.L_x_33583:
[----:B------:R-:W-:Y:S01]  /*4340*/  FFMA.FTZ R12, -R7, R11, R12 ;  /* 0x0000000b070c7223 */ /* 0x000fe2000001010c */
[----:B------:R-:W-:Y:S06]  /*4350*/  BRA `(.L_x_33581) ;  /* 0x0000000000707947 */ /* 0x000fec0003800000 */
.L_x_33582:
        /* <DEDUP_REMOVED lines=12> */
.L_x_33588:
        /* <DEDUP_REMOVED lines=13> */
.L_x_33587:
[----:B------:R-:W-:Y:S05]  /*44f0*/  BSYNC.RECONVERGENT B2 ;  /* 0x0000000000027941 */ /* 0x000fea0003800200 */
.L_x_33586:
[----:B------:R-:W-:-:S04]  /*4500*/  FMUL.FTZ R12, R12, 1.1920928955078125e-07 ;  /* 0x340000000c0c7820 */ /* 0x000fc80000410000 */
[----:B------:R-:W-:-:S07]  /*4510*/  FMUL.FTZ R12, R11, R12 ;  /* 0x0000000c0b0c7220 */ /* 0x000fce0000410000 */
.L_x_33581:
[----:B------:R-:W-:Y:S05]  /*4520*/  BSYNC.RECONVERGENT B0 ;  /* 0x0000000000007941 */ /* 0x000fea0003800200 */
.L_x_33580:
[C---:B------:R-:W-:Y:S02]  /*4530*/  FSETP.NAN.FTZ.AND P0, PT, |R12|.reuse, |R12|, PT ;  /* 0x4000000c0c00720b */ /* 0x040fe40003f18200 */
[C---:B------:R-:W-:Y:S02]  /*4540*/  LOP3.LUT R11, R12.reuse, 0x80000000, R18, 0xb8, !PT ;  /* 0x800000000c0b7812 */ /* 0x040fe400078eb812 */
[----:B------:R-:W-:Y:S02]  /*4550*/  FSETP.GEU.FTZ.AND P1, PT, R3, RZ, PT ;  /* 0x000000ff0300720b */ /* 0x000fe40003f3e000 */
[----:B------:R-:W-:-:S04]  /*4560*/  FSEL R18, R12, R11, P0 ;  /* 0x0000000b0c127208 */ /* 0x000fc80000000000 */
[C---:B------:R-:W-:Y:S01]  /*4570*/  FSETP.GEU.FTZ.AND P0, PT, R18.reuse, RZ, PT ;  /* 0x000000ff1200720b */ /* 0x040fe20003f1e000 */
[----:B------:R-:W-:-:S03]  /*4580*/  FADD.FTZ R11, R18, R3 ;  /* 0x00000003120b7221 */ /* 0x000fc60000010000 */
[----:B------:R-:W-:Y:S02]  /*4590*/  PLOP3.LUT P0, PT, P1, P0, PT, 0x28, 0x82 ;  /* 0x000000000082781c */ /* 0x000fe40000f00570 */
[----:B------:R-:W-:-:S11]  /*45a0*/  FSETP.NEU.FTZ.AND P1, PT, R18, RZ, PT ;  /* 0x000000ff1200720b */ /* 0x000fd60003f3d000 */
[----:B------:R-:W-:-:S07]  /*45b0*/  @P0 FSEL R18, R11, R18, P1 ;  /* 0x000000120b120208 */ /* 0x000fce0000800000 */
.L_x_33579:
[----:B------:R-:W-:Y:S05]  /*45c0*/  BSYNC.RECONVERGENT B1 ;  /* 0x0000000000017941 */ /* 0x000fea0003800200 */
.L_x_33578:
        /* <DEDUP_REMOVED lines=27> */
.L_x_33596:
[----:B------:R-:W-:Y:S01]  /*4780*/  FSETP.GEU.FTZ.AND P0, PT, R12, -R7, PT ;  /* 0x800000070c00720b */ /* 0x000fe20003f1e000 */
[----:B------:R-:W-:-:S12]  /*4790*/  FADD.FTZ R11, R11, -1 ;  /* 0xbf8000000b0b7421 */ /* 0x000fd80000010000 */
[----:B------:R-:W-:-:S07]  /*47a0*/  @!P0 FADD.FTZ R11, R11, -1 ;  /* 0xbf8000000b0b8421 */ /* 0x000fce0000010000 */
.L_x_33595:
[----:B------:R-:W-:Y:S05]  /*47b0*/  BSYNC.RECONVERGENT B2 ;  /* 0x0000000000027941 */ /* 0x000fea0003800200 */
.L_x_33594:
[----:B------:R-:W-:Y:S01]  /*47c0*/  FFMA.FTZ R22, -R7, R11, R22 ;  /* 0x0000000b07167223 */ /* 0x000fe20000010116 */
[----:B------:R-:W-:Y:S06]  /*47d0*/  BRA `(.L_x_33592) ;  /* 0x0000000000707947 */ /* 0x000fec0003800000 */
.L_x_33593:
        /* <DEDUP_REMOVED lines=12> */
.L_x_33599:
        /* <DEDUP_REMOVED lines=13> */
.L_x_33598:
[----:B------:R-:W-:Y:S05]  /*4970*/  BSYNC.RECONVERGENT B2 ;  /* 0x0000000000027941 */ /* 0x000fea0003800200 */
.L_x_33597:
[----:B------:R-:W-:-:S04]  /*4980*/  FMUL.FTZ R22, R22, 1.1920928955078125e-07 ;  /* 0x3400000016167820 */ /* 0x000fc80000410000 */
[----:B------:R-:W-:-:S07]  /*4990*/  FMUL.FTZ R22, R11, R22 ;  /* 0x000000160b167220 */ /* 0x000fce0000410000 */
.L_x_33592:
[----:B------:R-:W-:Y:S05]  /*49a0*/  BSYNC.RECONVERGENT B0 ;  /* 0x0000000000007941 */ /* 0x000fea0003800200 */
.L_x_33591:
        /* <DEDUP_REMOVED lines=9> */
.L_x_33590:
[----:B------:R-:W-:Y:S05]  /*4a40*/  BSYNC.RECONVERGENT B1 ;  /* 0x0000000000017941 */ /* 0x000fea0003800200 */
.L_x_33589:
        /* <DEDUP_REMOVED lines=27> */
.L_x_33607:
[----:B------:R-:W-:Y:S01]  /*4c00*/  FSETP.GEU.FTZ.AND P0, PT, R6, -R7, PT ;  /* 0x800000070600720b */ /* 0x000fe20003f1e000 */
[----:B------:R-:W-:-:S12]  /*4c10*/  FADD.FTZ R0, R0, -1 ;  /* 0xbf80000000007421 */ /* 0x000fd80000010000 */
[----:B------:R-:W-:-:S07]  /*4c20*/  @!P0 FADD.FTZ R0, R0, -1 ;  /* 0xbf80000000008421 */ /* 0x000fce0000010000 */
.L_x_33606:
[----:B------:R-:W-:Y:S05]  /*4c30*/  BSYNC.RECONVERGENT B2 ;  /* 0x0000000000027941 */ /* 0x000fea0003800200 */
.L_x_33605:
[----:B------:R-:W-:Y:S01]  /*4c40*/  FFMA.FTZ R24, -R7, R0, R24 ;  /* 0x0000000007187223 */ /* 0x000fe20000010118 */
[----:B------:R-:W-:Y:S06]  /*4c50*/  BRA `(.L_x_33603) ;  /* 0x0000000000707947 */ /* 0x000fec0003800000 */
.L_x_33604:
        /* <DEDUP_REMOVED lines=12> */
.L_x_33610:
        /* <DEDUP_REMOVED lines=13> */
.L_x_33609:
[----:B------:R-:W-:Y:S05]  /*4df0*/  BSYNC.RECONVERGENT B2 ;  /* 0x0000000000027941 */ /* 0x000fea0003800200 */
.L_x_33608:
[----:B0-----:R-:W-:-:S04]  /*4e00*/  FMUL.FTZ R5, R24, 1.1920928955078125e-07 ;  /* 0x3400000018057820 */ /* 0x001fc80000410000 */
[----:B------:R-:W-:-:S07]  /*4e10*/  FMUL.FTZ R24, R10, R5 ;  /* 0x000000050a187220 */ /* 0x000fce0000410000 */
.L_x_33603:
[----:B------:R-:W-:Y:S05]  /*4e20*/  BSYNC.RECONVERGENT B0 ;  /* 0x0000000000007941 */ /* 0x000fea0003800200 */
.L_x_33602:
[C---:B------:R-:W-:Y:S02]  /*4e30*/  FSETP.NAN.FTZ.AND P0, PT, |R24|.reuse, |R24|, PT ;  /* 0x400000181800720b */ /* 0x040fe40003f18200 */
[C---:B0-----:R-:W-:Y:S02]  /*4e40*/  LOP3.LUT R5, R24.reuse, 0x80000000, R16, 0xb8, !PT ;  /* 0x8000000018057812 */ /* 0x041fe400078eb810 */
[----:B------:R-:W-:Y:S02]  /*4e50*/  FSETP.GEU.FTZ.AND P1, PT, R3, RZ, PT ;  /* 0x000000ff0300720b */ /* 0x000fe40003f3e000 */
[----:B------:R-:W-:-:S04]  /*4e60*/  FSEL R24, R24, R5, P0 ;  /* 0x0000000518187208 */ /* 0x000fc80000000000 */
[C---:B------:R-:W-:Y:S01]  /*4e70*/  FSETP.GEU.FTZ.AND P0, PT, R24.reuse, RZ, PT ;  /* 0x000000ff1800720b */ /* 0x040fe20003f1e000 */
[----:B------:R-:W-:-:S03]  /*4e80*/  FADD.FTZ R3, R24, R3 ;  /* 0x0000000318037221 */ /* 0x000fc60000010000 */
[----:B------:R-:W-:Y:S02]  /*4e90*/  PLOP3.LUT P0, PT, P1, P0, PT, 0x28, 0x82 ;  /* 0x000000000082781c */ /* 0x000fe40000f00570 */
[----:B------:R-:W-:-:S11]  /*4ea0*/  FSETP.NEU.FTZ.AND P1, PT, R24, RZ, PT ;  /* 0x000000ff1800720b */ /* 0x000fd60003f3d000 */
[----:B------:R-:W-:-:S07]  /*4eb0*/  @P0 FSEL R24, R3, R24, P1 ;  /* 0x0000001803180208 */ /* 0x000fce0000800000 */
.L_x_33601:
[----:B------:R-:W-:Y:S05]  /*4ec0*/  BSYNC.RECONVERGENT B1 ;  /* 0x0000000000017941 */ /* 0x000fea0003800200 */
.L_x_33600:
        /* <DEDUP_REMOVED lines=27> */
.L_x_33617:
[----:B------:R-:W0:Y:S01]  /*5080*/  F2I.S64.TRUNC R4, R4 ;  /* 0x0000000400047311 */ /* 0x000e22000020d900 */
[----:B------:R-:W-:Y:S02]  /*5090*/  IMAD.MOV.U32 R25, RZ, RZ, R26 ;  /* 0x000000ffff197224 */ /* 0x000fe400078e001a */
[----:B0-----:R-:W-:-:S05]  /*50a0*/  IMAD.MOV.U32 R3, RZ, RZ, R4 ;  /* 0x000000ffff037224 */ /* 0x001fca00078e0004 */
[----:B------:R0:W-:Y:S01]  /*50b0*/  STG.E.U8 desc[UR36][R8.64], R3 ;  /* 0x0000000308007986 */ /* 0x0001e2000c101124 */
[----:B------:R-:W-:Y:S05]  /*50c0*/  BRA `(.L_x_33619) ;  /* 0x0000000c007c7947 */ /* 0x000fea0003800000 */
.L_x_33616:
        /* <DEDUP_REMOVED lines=10> */
.L_x_33621:
[----:B------:R-:W0:Y:S01]  /*5170*/  F2I.FTZ.TRUNC.NTZ R3, R4 ;  /* 0x0000000400037305 */ /* 0x000e22000021f100 */
[----:B------:R-:W-:Y:S01]  /*5180*/  IMAD.MOV.U32 R25, RZ, RZ, R26 ;  /* 0x000000ffff197224 */ /* 0x000fe200078e001a */
[----:B0-----:R0:W-:Y:S01]  /*5190*/  STG.E desc[UR36][R8.64], R3 ;  /* 0x0000000308007986 */ /* 0x0011e2000c101924 */
[----:B------:R-:W-:Y:S05]  /*51a0*/  BRA `(.L_x_33619) ;  /* 0x0000000c00447947 */ /* 0x000fea0003800000 */
.L_x_33620:
[----:B------:R-:W0:Y:S01]  /*51b0*/  F2I.FTZ.TRUNC.NTZ R3, R4 ;  /* 0x0000000400037305 */ /* 0x000e22000021f100 */
[----:B------:R-:W-:Y:S01]  /*51c0*/  IMAD.MOV.U32 R25, RZ, RZ, R26 ;  /* 0x000000ffff197224 */ /* 0x000fe200078e001a */
[----:B0-----:R0:W-:Y:S01]  /*51d0*/  STG.E.U16 desc[UR36][R8.64], R3 ;  /* 0x0000000308007986 */ /* 0x0011e2000c101524 */
[----:B------:R-:W-:Y:S05]  /*51e0*/  BRA `(.L_x_33619) ;  /* 0x0000000c00347947 */ /* 0x000fea0003800000 */
.L_x_33615:
        /* <DEDUP_REMOVED lines=9> */
.L_x_33623:
[----:B------:R-:W-:Y:S01]  /*5280*/  F2FP.F16.F32.PACK_AB R4, RZ, R4 ;  /* 0x00000004ff04723e */ /* 0x000fe200000000ff */
[----:B------:R-:W-:-:S04]  /*5290*/  IMAD.MOV.U32 R25, RZ, RZ, R26 ;  /* 0x000000ffff197224 */ /* 0x000fc800078e001a */
[----:B------:R0:W-:Y:S01]  /*52a0*/  STG.E.U16 desc[UR36][R8.64], R4 ;  /* 0x0000000408007986 */ /* 0x0001e2000c101524 */
[----:B------:R-:W-:Y:S05]  /*52b0*/  BRA `(.L_x_33619) ;  /* 0x0000000c00007947 */ /* 0x000fea0003800000 */
.L_x_33622:
        /* <DEDUP_REMOVED lines=10> */
.L_x_33625:
[----:B------:R-:W-:Y:S01]  /*5360*/  F2FP.F16.F32.PACK_AB R3, RZ, R4 ;  /* 0x00000004ff03723e */ /* 0x000fe200000000ff */
[----:B------:R-:W-:-:S03]  /*5370*/  IMAD.MOV.U32 R25, RZ, RZ, R26 ;  /* 0x000000ffff197224 */ /* 0x000fc600078e001a */
[----:B------:R-:W-:-:S05]  /*5380*/  PRMT R3, R3, 0x5410, RZ ;  /* 0x0000541003037816 */ /* 0x000fca00000000ff */
[----:B------:R0:W-:Y:S01]  /*5390*/  STG.E desc[UR36][R8.64], R3 ;  /* 0x0000000308007986 */ /* 0x0001e2000c101924 */
[----:B------:R-:W-:Y:S05]  /*53a0*/  BRA `(.L_x_33619) ;  /* 0x0000000800c47947 */ /* 0x000fea0003800000 */
.L_x_33624:
[----:B------:R-:W-:Y:S01]  /*53b0*/  FMUL.FTZ R4, R4, 1 ;  /* 0x3f80000004047820 */ /* 0x000fe20000410000 */
[----:B------:R-:W-:-:S05]  /*53c0*/  IMAD.MOV.U32 R25, RZ, RZ, R26 ;  /* 0x000000ffff197224 */ /* 0x000fca00078e001a */
[----:B------:R-:W0:Y:S02]  /*53d0*/  F2F.F64.F32 R4, R4 ;  /* 0x0000000400047310 */ /* 0x000e240000201800 */
[----:B0-----:R0:W-:Y:S01]  /*53e0*/  STG.E.64 desc[UR36][R8.64], R4 ;  /* 0x0000000408007986 */ /* 0x0011e2000c101b24 */
[----:B------:R-:W-:Y:S05]  /*53f0*/  BRA `(.L_x_33619) ;  /* 0x0000000800b07947 */ /* 0x000fea0003800000 */
.L_x_33614:
        /* <DEDUP_REMOVED lines=13> */
.L_x_33628:
[----:B------:R-:W-:Y:S01]  /*54d0*/  FMUL.FTZ R4, R4, 1 ;  /* 0x3f80000004047820 */ /* 0x000fe20000410000 */
[----:B--2---:R-:W-:Y:S01]  /*54e0*/  CS2R R6, SRZ ;  /* 0x0000000000067805 */ /* 0x004fe2000001ff00 */
[----:B------:R-:W-:-:S04]  /*54f0*/  IMAD.MOV.U32 R25, RZ, RZ, R26 ;  /* 0x000000ffff197224 */ /* 0x000fc800078e001a */
[----:B------:R-:W0:Y:S02]  /*5500*/  F2F.F64.F32 R4, R4 ;  /* 0x0000000400047310 */ /* 0x000e240000201800 */
[----:B0-----:R0:W-:Y:S01]  /*5510*/  STG.E.128 desc[UR36][R8.64], R4 ;  /* 0x0000000408007986 */ /* 0x0011e2000c101d24 */
[----:B------:R-:W-:Y:S05]  /*5520*/  BRA `(.L_x_33619) ;  /* 0x0000000800647947 */ /* 0x000fea0003800000 */
.L_x_33627:
        /* <DEDUP_REMOVED lines=18> */
.L_x_33632:
[----:B------:R-:W-:Y:S05]  /*5650*/  BSYNC.RECONVERGENT B0 ;  /* 0x0000000000007941 */ /* 0x000fea0003800200 */
.L_x_33631:
[----:B------:R-:W-:Y:S01]  /*5660*/  LOP3.LUT R5, R0, 0x80, R5, 0xf8, !PT ;  /* 0x0000008000057812 */ /* 0x000fe200078ef805 */
[----:B------:R-:W-:-:S04]  /*5670*/  IMAD.MOV.U32 R25, RZ, RZ, R26 ;  /* 0x000000ffff197224 */ /* 0x000fc800078e001a */
[----:B------:R1:W-:Y:S01]  /*5680*/  STG.E.U8 desc[UR36][R8.64], R5 ;  /* 0x0000000508007986 */ /* 0x0003e2000c101124 */
[----:B------:R-:W-:Y:S05]  /*5690*/  BRA `(.L_x_33619) ;  /* 0x0000000800087947 */ /* 0x000fea0003800000 */
.L_x_33630:
        /* <DEDUP_REMOVED lines=14> */
.L_x_33634:
[----:B------:R-:W-:Y:S05]  /*5780*/  BSYNC.RECONVERGENT B0 ;  /* 0x0000000000007941 */ /* 0x000fea0003800200 */
.L_x_33633:
[----:B------:R-:W-:Y:S01]  /*5790*/  LOP3.LUT R3, R0, 0x80, R7, 0xf8, !PT ;  /* 0x0000008000037812 */ /* 0x000fe200078ef807 */
[----:B------:R-:W-:-:S04]  /*57a0*/  IMAD.MOV.U32 R25, RZ, RZ, R26 ;  /* 0x000000ffff197224 */ /* 0x000fc800078e001a */
[----:B------:R4:W-:Y:S01]  /*57b0*/  STG.E.U8 desc[UR36][R8.64], R3 ;  /* 0x0000000308007986 */ /* 0x0009e2000c101124 */
[----:B------:R-:W-:Y:S05]  /*57c0*/  BRA `(.L_x_33619) ;  /* 0x0000000400bc7947 */ /* 0x000fea0003800000 */
.L_x_33629:
[----:B------:R-:W-:Y:S01]  /*57d0*/  F2FP.BF16.F32.PACK_AB R4, RZ, R4 ;  /* 0x00000004ff04723e */ /* 0x000fe200000010ff */
[----:B------:R-:W-:-:S04]  /*57e0*/  IMAD.MOV.U32 R25, RZ, RZ, R26 ;  /* 0x000000ffff197224 */ /* 0x000fc800078e001a */
[----:B------:R0:W-:Y:S01]  /*57f0*/  STG.E.U16 desc[UR36][R8.64], R4 ;  /* 0x0000000408007986 */ /* 0x0001e2000c101524 */
[----:B------:R-:W-:Y:S05]  /*5800*/  BRA `(.L_x_33619) ;  /* 0x0000000400ac7947 */ /* 0x000fea0003800000 */
.L_x_33626:
        /* <DEDUP_REMOVED lines=12> */
.L_x_33637:
        /* <DEDUP_REMOVED lines=12> */
.L_x_33640:
[----:B------:R-:W-:-:S04]  /*5990*/  SHF.R.U32.HI R0, RZ, 0x14, R4 ;  /* 0x00000014ff007819 */ /* 0x000fc80000011604 */
[----:B------:R-:W-:-:S04]  /*59a0*/  LOP3.LUT R3, R0, 0x1, RZ, 0xc0, !PT ;  /* 0x0000000100037812 */ /* 0x000fc800078ec0ff */
[----:B------:R-:W-:-:S04]  /*59b0*/  IADD3 R0, PT, PT, R4, 0x487ffff, R3 ;  /* 0x0487ffff04007810 */ /* 0x000fc80007ffe003 */
[----:B------:R-:W-:-:S04]  /*59c0*/  SHF.R.U32.HI R0, RZ, 0x14, R0 ;  /* 0x00000014ff007819 */ /* 0x000fc80000011600 */
[----:B------:R-:W-:-:S07]  /*59d0*/  LOP3.LUT R3, R0, 0xff, RZ, 0xc0, !PT ;  /* 0x000000ff00037812 */ /* 0x000fce00078ec0ff */
.L_x_33641:
[----:B------:R-:W-:-:S04]  /*59e0*/  SHF.R.U32.HI R4, RZ, 0x18, R4 ;  /* 0x00000018ff047819 */ /* 0x000fc80000011604 */
[----:B------:R-:W-:-:S04]  /*59f0*/  LOP3.LUT R3, R3, 0x80, R4, 0xf8, !PT ;  /* 0x0000008003037812 */ /* 0x000fc800078ef804 */
[----:B------:R-:W-:-:S07]  /*5a00*/  PRMT R0, R3, 0x7610, R0 ;  /* 0x0000761003007816 */ /* 0x000fce0000000000 */
.L_x_33639:
[----:B------:R-:W-:Y:S05]  /*5a10*/  BSYNC.RECONVERGENT B0 ;  /* 0x0000000000007941 */ /* 0x000fea0003800200 */
.L_x_33638:
[----:B------:R0:W-:Y:S01]  /*5a20*/  STG.E.U8 desc[UR36][R8.64], R0 ;  /* 0x0000000008007986 */ /* 0x0001e2000c101124 */
[----:B------:R-:W-:Y:S01]  /*5a30*/  IMAD.MOV.U32 R25, RZ, RZ, R26 ;  /* 0x000000ffff197224 */ /* 0x000fe200078e001a */
[----:B------:R-:W-:Y:S06]  /*5a40*/  BRA `(.L_x_33619) ;  /* 0x00000004001c7947 */ /* 0x000fec0003800000 */
.L_x_33636:
        /* <DEDUP_REMOVED lines=12> */
.L_x_33644:
[----:B------:R-:W-:-:S04]  /*5b10*/  SHF.R.U32.HI R0, RZ, 0x15, R4 ;  /* 0x00000015ff007819 */ /* 0x000fc80000011604 */
[----:B------:R-:W-:-:S04]  /*5b20*/  LOP3.LUT R3, R0, 0x1, RZ, 0xc0, !PT ;  /* 0x0000000100037812 */ /* 0x000fc800078ec0ff */
[----:B------:R-:W-:-:S04]  /*5b30*/  IADD3 R0, PT, PT, R4, 0x88fffff, R3 ;  /* 0x088fffff04007810 */ /* 0x000fc80007ffe003 */
[----:B------:R-:W-:-:S04]  /*5b40*/  SHF.R.U32.HI R0, RZ, 0x15, R0 ;  /* 0x00000015ff007819 */ /* 0x000fc80000011600 */
[----:B------:R-:W-:-:S07]  /*5b50*/  LOP3.LUT R3, R0, 0xff, RZ, 0xc0, !PT ;  /* 0x000000ff00037812 */ /* 0x000fce00078ec0ff */
.L_x_33645:
[----:B------:R-:W-:-:S04]  /*5b60*/  SHF.R.U32.HI R4, RZ, 0x18, R4 ;  /* 0x00000018ff047819 */ /* 0x000fc80000011604 */
[----:B------:R-:W-:-:S04]  /*5b70*/  LOP3.LUT R3, R3, 0x80, R4, 0xf8, !PT ;  /* 0x0000008003037812 */ /* 0x000fc800078ef804 */
[----:B------:R-:W-:-:S07]  /*5b80*/  PRMT R0, R3, 0x7610, R0 ;  /* 0x0000761003007816 */ /* 0x000fce0000000000 */
.L_x_33643:
[----:B------:R-:W-:Y:S05]  /*5b90*/  BSYNC.RECONVERGENT B0 ;  /* 0x0000000000007941 */ /* 0x000fea0003800200 */
.L_x_33642:
[----:B------:R0:W-:Y:S01]  /*5ba0*/  STG.E.U8 desc[UR36][R8.64], R0 ;  /* 0x0000000008007986 */ /* 0x0001e2000c101124 */
[----:B------:R-:W-:Y:S01]  /*5bb0*/  IMAD.MOV.U32 R25, RZ, RZ, R26 ;  /* 0x000000ffff197224 */ /* 0x000fe200078e001a */
[----:B------:R-:W-:Y:S06]  /*5bc0*/  BRA `(.L_x_33619) ;  /* 0x0000000000bc7947 */ /* 0x000fec0003800000 */
.L_x_33635:
[----:B------:R-:W-:-:S13]  /*5bd0*/  ISETP.NE.AND P0, PT, R0, 0x1c, PT ;  /* 0x0000001c0000780c */ /* 0x000fda0003f05270 */
[----:B------:R-:W-:Y:S05]  /*5be0*/  @!P0 BRA `(.L_x_33646) ;  /* 0x0000000000a88947 */ /* 0x000fea0003800000 */
[----:B------:R-:W-:-:S13]  /*5bf0*/  ISETP.NE.AND P0, PT, R0, 0x1d, PT ;  /* 0x0000001d0000780c */ /* 0x000fda0003f05270 */
[----:B------:R-:W-:Y:S05]  /*5c00*/  @!P0 BRA `(.L_x_33647) ;  /* 0x0000000000908947 */ /* 0x000fea0003800000 */
[----:B------:R-:W-:-:S13]  /*5c10*/  ISETP.NE.AND P0, PT, R0, 0x2c, PT ;  /* 0x0000002c0000780c */ /* 0x000fda0003f05270 */
[----:B------:R-:W-:Y:S05]  /*5c20*/  @!P0 BRA `(.L_x_33648) ;  /* 0x0000000000488947 */ /* 0x000fea0003800000 */
.L_x_33618:
        /* <DEDUP_REMOVED lines=16> */
.L_x_33649:
[----:B------:R-:W-:Y:S01]  /*5d30*/  IMAD.MOV.U32 R25, RZ, RZ, R26 ;  /* 0x000000ffff197224 */ /* 0x000fe200078e001a */
[----:B------:R-:W-:Y:S06]  /*5d40*/  BRA `(.L_x_33619) ;  /* 0x00000000005c7947 */ /* 0x000fec0003800000 */
.L_x_33648:
        /* <DEDUP_REMOVED lines=16> */
.L_x_33647:
[----:B------:R-:W0:Y:S01]  /*5e50*/  F2I.U64.TRUNC R4, R4 ;  /* 0x0000000400047311 */ /* 0x000e22000020d800 */
[----:B------:R-:W-:Y:S01]  /*5e60*/  IMAD.MOV.U32 R25, RZ, RZ, R26 ;  /* 0x000000ffff197224 */ /* 0x000fe200078e001a */
[----:B0-----:R0:W-:Y:S01]  /*5e70*/  STG.E.64 desc[UR36][R8.64], R4 ;  /* 0x0000000408007986 */ /* 0x0011e2000c101b24 */
[----:B------:R-:W-:Y:S05]  /*5e80*/  BRA `(.L_x_33619) ;  /* 0x00000000000c7947 */ /* 0x000fea0003800000 */
.L_x_33646:
[----:B------:R-:W0:Y:S01]  /*5e90*/  F2I.FTZ.U32.TRUNC.NTZ R3, R4 ;  /* 0x0000000400037305 */ /* 0x000e22000021f000 */
[----:B------:R-:W-:Y:S01]  /*5ea0*/  IMAD.MOV.U32 R25, RZ, RZ, R26 ;  /* 0x000000ffff197224 */ /* 0x000fe200078e001a */
[----:B0-----:R0:W-:Y:S06]  /*5eb0*/  STG.E desc[UR36][R8.64], R3 ;  /* 0x0000000308007986 */ /* 0x0011ec000c101924 */
.L_x_33619:
        /* <DEDUP_REMOVED lines=24> */
.L_x_33654:
[----:B------:R-:W0:Y:S02]  /*6040*/  F2I.S64.TRUNC R18, R18 ;  /* 0x0000001200127311 */ /* 0x000e24000020d900 */
[----:B0-----:R-:W-:-:S05]  /*6050*/  IMAD.MOV.U32 R3, RZ, RZ, R18 ;  /* 0x000000ffff037224 */ /* 0x001fca00078e0012 */
[----:B------:R0:W-:Y:S01]  /*6060*/  STG.E.U8 desc[UR36][R8.64], R3 ;  /* 0x0000000308007986 */ /* 0x0001e2000c101124 */
[----:B------:R-:W-:Y:S05]  /*6070*/  BRA `(.L_x_33656) ;  /* 0x0000000c00287947 */ /* 0x000fea0003800000 */
.L_x_33653:
        /* <DEDUP_REMOVED lines=9> */
.L_x_33658:
[----:B------:R-:W0:Y:S02]  /*6110*/  F2I.FTZ.TRUNC.NTZ R3, R18 ;  /* 0x0000001200037305 */ /* 0x000e24000021f100 */
[----:B0-----:R4:W-:Y:S01]  /*6120*/  STG.E desc[UR36][R8.64], R3 ;  /* 0x0000000308007986 */ /* 0x0019e2000c101924 */
[----:B------:R-:W-:Y:S05]  /*6130*/  BRA `(.L_x_33656) ;  /* 0x0000000800f87947 */ /* 0x000fea0003800000 */
.L_x_33657:
[----:B------:R-:W0:Y:S02]  /*6140*/  F2I.FTZ.TRUNC.NTZ R3, R18 ;  /* 0x0000001200037305 */ /* 0x000e24000021f100 */
[----:B0-----:R0:W-:Y:S01]  /*6150*/  STG.E.U16 desc[UR36][R8.64], R3 ;  /* 0x0000000308007986 */ /* 0x0011e2000c101524 */
[----:B------:R-:W-:Y:S05]  /*6160*/  BRA `(.L_x_33656) ;  /* 0x0000000800ec7947 */ /* 0x000fea0003800000 */
.L_x_33652:
        /* <DEDUP_REMOVED lines=8> */
.L_x_33660:
[----:B------:R-:W-:-:S05]  /*61f0*/  F2FP.F16.F32.PACK_AB R18, RZ, R18 ;  /* 0x00000012ff12723e */ /* 0x000fca00000000ff */
[----:B------:R0:W-:Y:S01]  /*6200*/  STG.E.U16 desc[UR36][R8.64], R18 ;  /* 0x0000001208007986 */ /* 0x0001e2000c101524 */
[----:B------:R-:W-:Y:S05]  /*6210*/  BRA `(.L_x_33656) ;  /* 0x0000000800c07947 */ /* 0x000fea0003800000 */
.L_x_33659:
        /* <DEDUP_REMOVED lines=9> */
.L_x_33662:
[----:B------:R-:W-:-:S04]  /*62b0*/  F2FP.F16.F32.PACK_AB R3, RZ, R18 ;  /* 0x00000012ff03723e */ /* 0x000fc800000000ff */
[----:B------:R-:W-:-:S05]  /*62c0*/  PRMT R3, R3, 0x5410, RZ ;  /* 0x0000541003037816 */ /* 0x000fca00000000ff */
[----:B------:R0:W-:Y:S01]  /*62d0*/  STG.E desc[UR36][R8.64], R3 ;  /* 0x0000000308007986 */ /* 0x0001e2000c101924 */
[----:B------:R-:W-:Y:S05]  /*62e0*/  BRA `(.L_x_33656) ;  /* 0x00000008008c7947 */ /* 0x000fea0003800000 */
.L_x_33661:
[----:B------:R-:W-:-:S06]  /*62f0*/  FMUL.FTZ R4, R18, 1 ;  /* 0x3f80000012047820 */ /* 0x000fcc0000410000 */
[----:B------:R-:W0:Y:S02]  /*6300*/  F2F.F64.F32 R4, R4 ;  /* 0x0000000400047310 */ /* 0x000e240000201800 */
[----:B0-----:R0:W-:Y:S01]  /*6310*/  STG.E.64 desc[UR36][R8.64], R4 ;  /* 0x0000000408007986 */ /* 0x0011e2000c101b24 */
[----:B------:R-:W-:Y:S05]  /*6320*/  BRA `(.L_x_33656) ;  /* 0x00000008007c7947 */ /* 0x000fea0003800000 */
.L_x_33651:
        /* <DEDUP_REMOVED lines=13> */
.L_x_33666:
        /* <DEDUP_REMOVED lines=16> */
.L_x_33669:
[----:B------:R-:W-:-:S04]  /*6500*/  SHF.R.U32.HI R18, RZ, 0x18, R18 ;  /* 0x00000018ff127819 */ /* 0x000fc80000011612 */
[----:B------:R-:W-:-:S04]  /*6510*/  LOP3.LUT R3, R3, 0x80, R18, 0xf8, !PT ;  /* 0x0000008003037812 */ /* 0x000fc800078ef812 */
[----:B------:R-:W-:-:S07]  /*6520*/  PRMT R4, R3, 0x7610, R4 ;  /* 0x0000761003047816 */ /* 0x000fce0000000004 */
.L_x_33668:
[----:B------:R-:W-:Y:S05]  /*6530*/  BSYNC.RECONVERGENT B0 ;  /* 0x0000000000007941 */ /* 0x000fea0003800200 */
.L_x_33667:
[----:B------:R0:W-:Y:S01]  /*6540*/  STG.E.U8 desc[UR36][R8.64], R4 ;  /* 0x0000000408007986 */ /* 0x0001e2000c101124 */
[----:B------:R-:W-:Y:S05]  /*6550*/  BRA `(.L_x_33656) ;  /* 0x0000000400f07947 */ /* 0x000fea0003800000 */
.L_x_33665:
        /* <DEDUP_REMOVED lines=16> */
.L_x_33672:
[----:B------:R-:W-:-:S04]  /*6660*/  SHF.R.U32.HI R18, RZ, 0x18, R18 ;  /* 0x00000018ff127819 */ /* 0x000fc80000011612 */
[----:B------:R-:W-:-:S04]  /*6670*/  LOP3.LUT R3, R3, 0x80, R18, 0xf8, !PT ;  /* 0x0000008003037812 */ /* 0x000fc800078ef812 */
[----:B------:R-:W-:-:S07]  /*6680*/  PRMT R4, R3, 0x7610, R4 ;  /* 0x0000761003047816 */ /* 0x000fce0000000004 */
.L_x_33671:
[----:B------:R-:W-:Y:S05]  /*6690*/  BSYNC.RECONVERGENT B0 ;  /* 0x0000000000007941 */ /* 0x000fea0003800200 */
.L_x_33670:
[----:B------:R0:W-:Y:S01]  /*66a0*/  STG.E.U8 desc[UR36][R8.64], R4 ;  /* 0x0000000408007986 */ /* 0x0001e2000c101124 */
[----:B------:R-:W-:Y:S05]  /*66b0*/  BRA `(.L_x_33656) ;  /* 0x0000000400987947 */ /* 0x000fea0003800000 */
.L_x_33664:
        /* <DEDUP_REMOVED lines=21> */
.L_x_33674:
[----:B------:R-:W0:Y:S02]  /*6810*/  F2I.U64.TRUNC R18, R18 ;  /* 0x0000001200127311 */ /* 0x000e24000020d800 */
[----:B0-----:R0:W-:Y:S01]  /*6820*/  STG.E.64 desc[UR36][R8.64], R18 ;  /* 0x0000001208007986 */ /* 0x0011e2000c101b24 */
[----:B------:R-:W-:Y:S05]  /*6830*/  BRA `(.L_x_33656) ;  /* 0x0000000400387947 */ /* 0x000fea0003800000 */
.L_x_33673:
[----:B------:R-:W0:Y:S02]  /*6840*/  F2I.FTZ.U32.TRUNC.NTZ R3, R18 ;  /* 0x0000001200037305 */ /* 0x000e24000021f000 */
[----:B0-----:R0:W-:Y:S01]  /*6850*/  STG.E desc[UR36][R8.64], R3 ;  /* 0x0000000308007986 */ /* 0x0011e2000c101924 */
[----:B------:R-:W-:Y:S05]  /*6860*/  BRA `(.L_x_33656) ;  /* 0x00000004002c7947 */ /* 0x000fea0003800000 */
.L_x_33663:
        /* <DEDUP_REMOVED lines=10> */
.L_x_33676:
[----:B------:R-:W-:Y:S01]  /*6910*/  FMUL.FTZ R4, R18, 1 ;  /* 0x3f80000012047820 */ /* 0x000fe20000410000 */
[----:B--2---:R-:W-:-:S05]  /*6920*/  CS2R R6, SRZ ;  /* 0x0000000000067805 */ /* 0x004fca000001ff00 */
[----:B------:R-:W0:Y:S02]  /*6930*/  F2F.F64.F32 R4, R4 ;  /* 0x0000000400047310 */ /* 0x000e240000201800 */
[----:B0-----:R0:W-:Y:S01]  /*6940*/  STG.E.128 desc[UR36][R8.64], R4 ;  /* 0x0000000408007986 */ /* 0x0011e2000c101d24 */
[----:B------:R-:W-:Y:S05]  /*6950*/  BRA `(.L_x_33656) ;  /* 0x0000000000f07947 */ /* 0x000fea0003800000 */
.L_x_33675:
[----:B------:R-:W-:-:S13]  /*6960*/  ISETP.NE.AND P0, PT, R0, 0xf, PT ;  /* 0x0000000f0000780c */ /* 0x000fda0003f05270 */
[----:B------:R-:W-:Y:S05]  /*6970*/  @!P0 BRA `(.L_x_33677) ;  /* 0x0000000000e08947 */ /* 0x000fea0003800000 */
[----:B------:R-:W-:-:S13]  /*6980*/  ISETP.NE.AND P0, PT, R0, 0x17, PT ;  /* 0x000000170000780c */ /* 0x000fda0003f05270 */
[----:B------:R-:W-:Y:S05]  /*6990*/  @!P0 BRA `(.L_x_33678) ;  /* 0x00000000008c8947 */ /* 0x000fea0003800000 */
[----:B------:R-:W-:-:S13]  /*69a0*/  ISETP.NE.AND P0, PT, R0, 0x18, PT ;  /* 0x000000180000780c */ /* 0x000fda0003f05270 */
[----:B------:R-:W-:Y:S05]  /*69b0*/  @!P0 BRA `(.L_x_33679) ;  /* 0x0000000000448947 */ /* 0x000fea0003800000 */
.L_x_33655:
        /* <DEDUP_REMOVED lines=16> */
.L_x_33680:
[----:B------:R-:W-:Y:S05]  /*6ac0*/  BRA `(.L_x_33656) ;  /* 0x0000000000947947 */ /* 0x000fea0003800000 */
.L_x_33679:
        /* <DEDUP_REMOVED lines=12> */
.L_x_33682:
[----:B------:R-:W-:Y:S05]  /*6b90*/  BSYNC.RECONVERGENT B0 ;  /* 0x0000000000007941 */ /* 0x000fea0003800200 */
.L_x_33681:
[----:B------:R-:W-:-:S05]  /*6ba0*/  LOP3.LUT R3, R0, 0x80, R5, 0xf8, !PT ;  /* 0x0000008000037812 */ /* 0x000fca00078ef805 */
[----:B------:R0:W-:Y:S01]  /*6bb0*/  STG.E.U8 desc[UR36][R8.64], R3 ;  /* 0x0000000308007986 */ /* 0x0001e2000c101124 */
[----:B------:R-:W-:Y:S05]  /*6bc0*/  BRA `(.L_x_33656) ;  /* 0x0000000000547947 */ /* 0x000fea0003800000 */
.L_x_33678:
        /* <DEDUP_REMOVED lines=11> */
.L_x_33684:
[----:B------:R-:W-:Y:S01]  /*6c80*/  IMAD.MOV.U32 R0, RZ, RZ, 0x7f ;  /* 0x0000007fff007424 */ /* 0x000fe200078e00ff */
[----:B------:R-:W-:-:S04]  /*6c90*/  ISETP.GT.U32.AND P0, PT, R4, 0x7f800000, PT ;  /* 0x7f8000000400780c */ /* 0x000fc80003f04070 */
[----:B------:R-:W-:-:S09]  /*6ca0*/  SEL R0, R0, 0x7c, P0 ;  /* 0x0000007c00007807 */ /* 0x000fd20000000000 */
.L_x_33685:
[----:B------:R-:W-:Y:S05]  /*6cb0*/  BSYNC.RECONVERGENT B0 ;  /* 0x0000000000007941 */ /* 0x000fea0003800200 */
.L_x_33683:
[----:B------:R-:W-:-:S04]  /*6cc0*/  SHF.R.U32.HI R3, RZ, 0x18, R18 ;  /* 0x00000018ff037819 */ /* 0x000fc80000011612 */
[----:B------:R-:W-:-:S05]  /*6cd0*/  LOP3.LUT R3, R0, 0x80, R3, 0xf8, !PT ;  /* 0x0000008000037812 */ /* 0x000fca00078ef803 */
[----:B------:R0:W-:Y:S01]  /*6ce0*/  STG.E.U8 desc[UR36][R8.64], R3 ;  /* 0x0000000308007986 */ /* 0x0001e2000c101124 */
[----:B------:R-:W-:Y:S05]  /*6cf0*/  BRA `(.L_x_33656) ;  /* 0x0000000000087947 */ /* 0x000fea0003800000 */
.L_x_33677:
[----:B------:R-:W-:-:S05]  /*6d00*/  F2FP.BF16.F32.PACK_AB R18, RZ, R18 ;  /* 0x00000012ff12723e */ /* 0x000fca00000010ff */
[----:B------:R0:W-:Y:S02]  /*6d10*/  STG.E.U16 desc[UR36][R8.64], R18 ;  /* 0x0000001208007986 */ /* 0x0001e4000c101524 */
.L_x_33656:
[----:B------:R-:W-:-:S07]  /*6d20*/  VIADD R25, R25, 0x80 ;  /* 0x0000008019197836 */ /* 0x000fce0000000000 */
.L_x_33613:
[----:B------:R-:W-:-:S13]  /*6d30*/  ISETP.GE.AND P0, PT, R25, R17, PT ;  /* 0x000000111900720c */ /* 0x000fda0003f06270 */
[----:B------:R-:W-:Y:S05]  /*6d40*/  @P0 BREAK.RELIABLE B6 ;  /* 0x0000000000060942 */ /* 0x000fea0003800100 */
[----:B------:R-:W-:Y:S05]  /*6d50*/  @P0 BRA `(.L_x_33650) ;  /* 0x0000000c00940947 */ /* 0x000fea0003800000 */
[----:B------:R-:W-:Y:S05]  /*6d60*/  BSYNC.RELIABLE B6 ;  /* 0x0000000000067941 */ /* 0x000fea0003800100 */
.L_x_33612:
        /* <DEDUP_REMOVED lines=21> */
.L_x_33689:
[----:B---3--:R-:W0:Y:S02]  /*6ec0*/  F2I.S64.TRUNC R22, R22 ;  /* 0x0000001600167311 */ /* 0x008e24000020d900 */
[----:B0-----:R-:W-:-:S05]  /*6ed0*/  IMAD.MOV.U32 R3, RZ, RZ, R22 ;  /* 0x000000ffff037224 */ /* 0x001fca00078e0016 */
[----:B------:R0:W-:Y:S01]  /*6ee0*/  STG.E.U8 desc[UR36][R8.64], R3 ;  /* 0x0000000308007986 */ /* 0x0001e2000c101124 */
[----:B------:R-:W-:Y:S05]  /*6ef0*/  BRA `(.L_x_33691) ;  /* 0x0000000c00287947 */ /* 0x000fea0003800000 */
.L_x_33688:
        /* <DEDUP_REMOVED lines=9> */
.L_x_33693:
[----:B---3--:R-:W0:Y:S02]  /*6f90*/  F2I.FTZ.TRUNC.NTZ R3, R22 ;  /* 0x0000001600037305 */ /* 0x008e24000021f100 */
[----:B0-----:R0:W-:Y:S01]  /*6fa0*/  STG.E desc[UR36][R8.64], R3 ;  /* 0x0000000308007986 */ /* 0x0011e2000c101924 */
[----:B------:R-:W-:Y:S05]  /*6fb0*/  BRA `(.L_x_33691) ;  /* 0x0000000800f87947 */ /* 0x000fea0003800000 */
.L_x_33692:
[----:B---3--:R-:W0:Y:S02]  /*6fc0*/  F2I.FTZ.TRUNC.NTZ R3, R22 ;  /* 0x0000001600037305 */ /* 0x008e24000021f100 */
[----:B0-----:R0:W-:Y:S01]  /*6fd0*/  STG.E.U16 desc[UR36][R8.64], R3 ;  /* 0x0000000308007986 */ /* 0x0011e2000c101524 */
[----:B------:R-:W-:Y:S05]  /*6fe0*/  BRA `(.L_x_33691) ;  /* 0x0000000800ec7947 */ /* 0x000fea0003800000 */
.L_x_33687:
        /* <DEDUP_REMOVED lines=8> */
.L_x_33695:
[----:B---3--:R-:W-:-:S05]  /*7070*/  F2FP.F16.F32.PACK_AB R22, RZ, R22 ;  /* 0x00000016ff16723e */ /* 0x008fca00000000ff */
[----:B------:R0:W-:Y:S01]  /*7080*/  STG.E.U16 desc[UR36][R8.64], R22 ;  /* 0x0000001608007986 */ /* 0x0001e2000c101524 */
[----:B------:R-:W-:Y:S05]  /*7090*/  BRA `(.L_x_33691) ;  /* 0x0000000800c07947 */ /* 0x000fea0003800000 */
.L_x_33694:
        /* <DEDUP_REMOVED lines=9> */
.L_x_33697:
[----:B---3--:R-:W-:-:S04]  /*7130*/  F2FP.F16.F32.PACK_AB R3, RZ, R22 ;  /* 0x00000016ff03723e */ /* 0x008fc800000000ff */
[----:B------:R-:W-:-:S05]  /*7140*/  PRMT R3, R3, 0x5410, RZ ;  /* 0x0000541003037816 */ /* 0x000fca00000000ff */
[----:B------:R0:W-:Y:S01]  /*7150*/  STG.E desc[UR36][R8.64], R3 ;  /* 0x0000000308007986 */ /* 0x0001e2000c101924 */
[----:B------:R-:W-:Y:S05]  /*7160*/  BRA `(.L_x_33691) ;  /* 0x00000008008c7947 */ /* 0x000fea0003800000 */
.L_x_33696:
[----:B---3--:R-:W-:-:S06]  /*7170*/  FMUL.FTZ R4, R22, 1 ;  /* 0x3f80000016047820 */ /* 0x008fcc0000410000 */
[----:B------:R-:W0:Y:S02]  /*7180*/  F2F.F64.F32 R4, R4 ;  /* 0x0000000400047310 */ /* 0x000e240000201800 */
[----:B0-----:R0:W-:Y:S01]  /*7190*/  STG.E.64 desc[UR36][R8.64], R4 ;  /* 0x0000000408007986 */ /* 0x0011e2000c101b24 */
[----:B------:R-:W-:Y:S05]  /*71a0*/  BRA `(.L_x_33691) ;  /* 0x00000008007c7947 */ /* 0x000fea0003800000 */
.L_x_33686:
        /* <DEDUP_REMOVED lines=13> */
.L_x_33701:
        /* <DEDUP_REMOVED lines=16> */
.L_x_33704:
[----:B------:R-:W-:-:S04]  /*7380*/  SHF.R.U32.HI R22, RZ, 0x18, R22 ;  /* 0x00000018ff167819 */ /* 0x000fc80000011616 */
[----:B------:R-:W-:-:S04]  /*7390*/  LOP3.LUT R3, R3, 0x80, R22, 0xf8, !PT ;  /* 0x0000008003037812 */ /* 0x000fc800078ef816 */
[----:B------:R-:W-:-:S07]  /*73a0*/  PRMT R4, R3, 0x7610, R4 ;  /* 0x0000761003047816 */ /* 0x000fce0000000004 */
.L_x_33703:
[----:B------:R-:W-:Y:S05]  /*73b0*/  BSYNC.RECONVERGENT B0 ;  /* 0x0000000000007941 */ /* 0x000fea0003800200 */
.L_x_33702:
[----:B------:R0:W-:Y:S01]  /*73c0*/  STG.E.U8 desc[UR36][R8.64], R4 ;  /* 0x0000000408007986 */ /* 0x0001e2000c101124 */
[----:B------:R-:W-:Y:S05]  /*73d0*/  BRA `(.L_x_33691) ;  /* 0x0000000400f07947 */ /* 0x000fea0003800000 */
.L_x_33700:
        /* <DEDUP_REMOVED lines=16> */
.L_x_33707:
[----:B------:R-:W-:-:S04]  /*74e0*/  SHF.R.U32.HI R22, RZ, 0x18, R22 ;  /* 0x00000018ff167819 */ /* 0x000fc80000011616 */
[----:B------:R-:W-:-:S04]  /*74f0*/  LOP3.LUT R3, R3, 0x80, R22, 0xf8, !PT ;  /* 0x0000008003037812 */ /* 0x000fc800078ef816 */
[----:B------:R-:W-:-:S07]  /*7500*/  PRMT R4, R3, 0x7610, R4 ;  /* 0x0000761003047816 */ /* 0x000fce0000000004 */
.L_x_33706:
[----:B------:R-:W-:Y:S05]  /*7510*/  BSYNC.RECONVERGENT B0 ;  /* 0x0000000000007941 */ /* 0x000fea0003800200 */
.L_x_33705:
[----:B------:R0:W-:Y:S01]  /*7520*/  STG.E.U8 desc[UR36][R8.64], R4 ;  /* 0x0000000408007986 */ /* 0x0001e2000c101124 */
[----:B------:R-:W-:Y:S05]  /*7530*/  BRA `(.L_x_33691) ;  /* 0x0000000400987947 */ /* 0x000fea0003800000 */
.L_x_33699:
        /* <DEDUP_REMOVED lines=21> */
.L_x_33709:
[----:B---3--:R-:W0:Y:S02]  /*7690*/  F2I.U64.TRUNC R22, R22 ;  /* 0x0000001600167311 */ /* 0x008e24000020d800 */
[----:B0-----:R0:W-:Y:S01]  /*76a0*/  STG.E.64 desc[UR36][R8.64], R22 ;  /* 0x0000001608007986 */ /* 0x0011e2000c101b24 */
[----:B------:R-:W-:Y:S05]  /*76b0*/  BRA `(.L_x_33691) ;  /* 0x0000000400387947 */ /* 0x000fea0003800000 */
.L_x_33708:
[----:B---3--:R-:W0:Y:S02]  /*76c0*/  F2I.FTZ.U32.TRUNC.NTZ R3, R22 ;  /* 0x0000001600037305 */ /* 0x008e24000021f000 */
[----:B0-----:R0:W-:Y:S01]  /*76d0*/  STG.E desc[UR36][R8.64], R3 ;  /* 0x0000000308007986 */ /* 0x0011e2000c101924 */
[----:B------:R-:W-:Y:S05]  /*76e0*/  BRA `(.L_x_33691) ;  /* 0x00000004002c7947 */ /* 0x000fea0003800000 */
.L_x_33698:
        /* <DEDUP_REMOVED lines=10> */
.L_x_33711:
[----:B---3--:R-:W-:Y:S01]  /*7790*/  FMUL.FTZ R4, R22, 1 ;  /* 0x3f80000016047820 */ /* 0x008fe20000410000 */
[----:B--2---:R-:W-:-:S05]  /*77a0*/  CS2R R6, SRZ ;  /* 0x0000000000067805 */ /* 0x004fca000001ff00 */
[----:B------:R-:W0:Y:S02]  /*77b0*/  F2F.F64.F32 R4, R4 ;  /* 0x0000000400047310 */ /* 0x000e240000201800 */
[----:B0-----:R0:W-:Y:S01]  /*77c0*/  STG.E.128 desc[UR36][R8.64], R4 ;  /* 0x0000000408007986 */ /* 0x0011e2000c101d24 */
[----:B------:R-:W-:Y:S05]  /*77d0*/  BRA `(.L_x_33691) ;  /* 0x0000000000f07947 */ /* 0x000fea0003800000 */
.L_x_33710:
[----:B------:R-:W-:-:S13]  /*77e0*/  ISETP.NE.AND P0, PT, R0, 0xf, PT ;  /* 0x0000000f0000780c */ /* 0x000fda0003f05270 */
[----:B------:R-:W-:Y:S05]  /*77f0*/  @!P0 BRA `(.L_x_33712) ;  /* 0x0000000000e08947 */ /* 0x000fea0003800000 */
[----:B------:R-:W-:-:S13]  /*7800*/  ISETP.NE.AND P0, PT, R0, 0x17, PT ;  /* 0x000000170000780c */ /* 0x000fda0003f05270 */
[----:B------:R-:W-:Y:S05]  /*7810*/  @!P0 BRA `(.L_x_33713) ;  /* 0x00000000008c8947 */ /* 0x000fea0003800000 */
[----:B------:R-:W-:-:S13]  /*7820*/  ISETP.NE.AND P0, PT, R0, 0x18, PT ;  /* 0x000000180000780c */ /* 0x000fda0003f05270 */
[----:B------:R-:W-:Y:S05]  /*7830*/  @!P0 BRA `(.L_x_33714) ;  /* 0x0000000000448947 */ /* 0x000fea0003800000 */
.L_x_33690:
        /* <DEDUP_REMOVED lines=16> */
.L_x_33715:
[----:B------:R-:W-:Y:S05]  /*7940*/  BRA `(.L_x_33691) ;  /* 0x0000000000947947 */ /* 0x000fea0003800000 */
.L_x_33714:
        /* <DEDUP_REMOVED lines=12> */
.L_x_33717:
[----:B------:R-:W-:Y:S05]  /*7a10*/  BSYNC.RECONVERGENT B0 ;  /* 0x0000000000007941 */ /* 0x000fea0003800200 */
.L_x_33716:
[----:B------:R-:W-:-:S05]  /*7a20*/  LOP3.LUT R3, R0, 0x80, R5, 0xf8, !PT ;  /* 0x0000008000037812 */ /* 0x000fca00078ef805 */
[----:B------:R4:W-:Y:S01]  /*7a30*/  STG.E.U8 desc[UR36][R8.64], R3 ;  /* 0x0000000308007986 */ /* 0x0009e2000c101124 */
[----:B------:R-:W-:Y:S05]  /*7a40*/  BRA `(.L_x_33691) ;  /* 0x0000000000547947 */ /* 0x000fea0003800000 */
.L_x_33713:
        /* <DEDUP_REMOVED lines=11> */
.L_x_33719:
[----:B------:R-:W-:Y:S01]  /*7b00*/  IMAD.MOV.U32 R0, RZ, RZ, 0x7f ;  /* 0x0000007fff007424 */ /* 0x000fe200078e00ff */
[----:B------:R-:W-:-:S04]  /*7b10*/  ISETP.GT.U32.AND P0, PT, R4, 0x7f800000, PT ;  /* 0x7f8000000400780c */ /* 0x000fc80003f04070 */
[----:B------:R-:W-:-:S09]  /*7b20*/  SEL R0, R0, 0x7c, P0 ;  /* 0x0000007c00007807 */ /* 0x000fd20000000000 */
.L_x_33720:
[----:B------:R-:W-:Y:S05]  /*7b30*/  BSYNC.RECONVERGENT B0 ;  /* 0x0000000000007941 */ /* 0x000fea0003800200 */
.L_x_33718:
[----:B------:R-:W-:-:S04]  /*7b40*/  SHF.R.U32.HI R3, RZ, 0x18, R22 ;  /* 0x00000018ff037819 */ /* 0x000fc80000011616 */
[----:B------:R-:W-:-:S05]  /*7b50*/  LOP3.LUT R3, R0, 0x80, R3, 0xf8, !PT ;  /* 0x0000008000037812 */ /* 0x000fca00078ef803 */
[----:B------:R3:W-:Y:S01]  /*7b60*/  STG.E.U8 desc[UR36][R8.64], R3 ;  /* 0x0000000308007986 */ /* 0x0007e2000c101124 */
[----:B------:R-:W-:Y:S05]  /*7b70*/  BRA `(.L_x_33691) ;  /* 0x0000000000087947 */ /* 0x000fea0003800000 */
.L_x_33712:
[----:B---3--:R-:W-:-:S05]  /*7b80*/  F2FP.BF16.F32.PACK_AB R22, RZ, R22 ;  /* 0x00000016ff16723e */ /* 0x008fca00000010ff */
[----:B------:R0:W-:Y:S02]  /*7b90*/  STG.E.U16 desc[UR36][R8.64], R22 ;  /* 0x0000001608007986 */ /* 0x0001e4000c101524 */
.L_x_33691:
[----:B------:R-:W-:-:S07]  /*7ba0*/  VIADD R25, R25, 0x80 ;  /* 0x0000008019197836 */ /* 0x000fce0000000000 */
.L_x_33650:
[----:B------:R-:W-:Y:S05]  /*7bb0*/  BSYNC.RECONVERGENT B7 ;  /* 0x0000000000077941 */ /* 0x000fea0003800200 */
.L_x_33611:
        /* <DEDUP_REMOVED lines=22> */
.L_x_33724:
[----:B------:R-:W0:Y:S02]  /*7d20*/  F2I.S64.TRUNC R24, R24 ;  /* 0x0000001800187311 */ /* 0x000e24000020d900 */
[----:B0-----:R-:W-:-:S05]  /*7d30*/  IMAD.MOV.U32 R5, RZ, RZ, R24 ;  /* 0x000000ffff057224 */ /* 0x001fca00078e0018 */
[----:B------:R-:W-:Y:S01]  /*7d40*/  STG.E.U8 desc[UR36][R2.64], R5 ;  /* 0x0000000502007986 */ /* 0x000fe2000c101124 */
[----:B------:R-:W-:Y:S05]  /*7d50*/  EXIT ;  /* 0x000000000000794d */ /* 0x000fea0003800000 */
.L_x_33723:
        /* <DEDUP_REMOVED lines=9> */
.L_x_33727:
[----:B------:R-:W0:Y:S02]  /*7df0*/  F2I.FTZ.TRUNC.NTZ R5, R24 ;  /* 0x0000001800057305 */ /* 0x000e24000021f100 */
[----:B0-----:R-:W-:Y:S01]  /*7e00*/  STG.E desc[UR36][R2.64], R5 ;  /* 0x0000000502007986 */ /* 0x001fe2000c101924 */
[----:B------:R-:W-:Y:S05]  /*7e10*/  EXIT ;  /* 0x000000000000794d */ /* 0x000fea0003800000 */
.L_x_33726:
[----:B------:R-:W0:Y:S02]  /*7e20*/  F2I.FTZ.TRUNC.NTZ R5, R24 ;  /* 0x0000001800057305 */ /* 0x000e24000021f100 */
[----:B0-----:R-:W-:Y:S01]  /*7e30*/  STG.E.U16 desc[UR36][R2.64], R5 ;  /* 0x0000000502007986 */ /* 0x001fe2000c101524 */
[----:B------:R-:W-:Y:S05]  /*7e40*/  EXIT ;  /* 0x000000000000794d */ /* 0x000fea0003800000 */
.L_x_33722:
        /* <DEDUP_REMOVED lines=8> */
.L_x_33729:
[----:B------:R-:W-:-:S05]  /*7ed0*/  F2FP.F16.F32.PACK_AB R24, RZ, R24 ;  /* 0x00000018ff18723e */ /* 0x000fca00000000ff */
[----:B------:R-:W-:Y:S01]  /*7ee0*/  STG.E.U16 desc[UR36][R2.64], R24 ;  /* 0x0000001802007986 */ /* 0x000fe2000c101524 */
[----:B------:R-:W-:Y:S05]  /*7ef0*/  EXIT ;  /* 0x000000000000794d */ /* 0x000fea0003800000 */
.L_x_33728:
        /* <DEDUP_REMOVED lines=9> */
.L_x_33731:
[----:B------:R-:W-:-:S04]  /*7f90*/  F2FP.F16.F32.PACK_AB R5, RZ, R24 ;  /* 0x00000018ff05723e */ /* 0x000fc800000000ff */
[----:B------:R-:W-:-:S05]  /*7fa0*/  PRMT R5, R5, 0x5410, RZ ;  /* 0x0000541005057816 */ /* 0x000fca00000000ff */
[----:B------:R-:W-:Y:S01]  /*7fb0*/  STG.E desc[UR36][R2.64], R5 ;  /* 0x0000000502007986 */ /* 0x000fe2000c101924 */
[----:B------:R-:W-:Y:S05]  /*7fc0*/  EXIT ;  /* 0x000000000000794d */ /* 0x000fea0003800000 */
.L_x_33730:
[----:B------:R-:W-:-:S06]  /*7fd0*/  FMUL.FTZ R4, R24, 1 ;  /* 0x3f80000018047820 */ /* 0x000fcc0000410000 */
[----:B------:R-:W0:Y:S02]  /*7fe0*/  F2F.F64.F32 R4, R4 ;  /* 0x0000000400047310 */ /* 0x000e240000201800 */
[----:B0-----:R-:W-:Y:S01]  /*7ff0*/  STG.E.64 desc[UR36][R2.64], R4 ;  /* 0x0000000402007986 */ /* 0x001fe2000c101b24 */
[----:B------:R-:W-:Y:S05]  /*8000*/  EXIT ;  /* 0x000000000000794d */ /* 0x000fea0003800000 */
.L_x_33721:
        /* <DEDUP_REMOVED lines=13> */
.L_x_33735:
        /* <DEDUP_REMOVED lines=16> */
.L_x_33738:
[----:B------:R-:W-:-:S04]  /*81e0*/  SHF.R.U32.HI R24, RZ, 0x18, R24 ;  /* 0x00000018ff187819 */ /* 0x000fc80000011618 */
[----:B------:R-:W-:-:S04]  /*81f0*/  LOP3.LUT R5, R5, 0x80, R24, 0xf8, !PT ;  /* 0x0000008005057812 */ /* 0x000fc800078ef818 */
[----:B------:R-:W-:-:S07]  /*8200*/  PRMT R0, R5, 0x7610, R0 ;  /* 0x0000761005007816 */ /* 0x000fce0000000000 */
.L_x_33737:
[----:B------:R-:W-:Y:S05]  /*8210*/  BSYNC.RECONVERGENT B0 ;  /* 0x0000000000007941 */ /* 0x000fea0003800200 */
.L_x_33736:
[----:B------:R-:W-:Y:S01]  /*8220*/  STG.E.U8 desc[UR36][R2.64], R0 ;  /* 0x0000000002007986 */ /* 0x000fe2000c101124 */
[----:B------:R-:W-:Y:S05]  /*8230*/  EXIT ;  /* 0x000000000000794d */ /* 0x000fea0003800000 */
.L_x_33734:
        /* <DEDUP_REMOVED lines=16> */
.L_x_33741:
[----:B------:R-:W-:-:S04]  /*8340*/  SHF.R.U32.HI R24, RZ, 0x18, R24 ;  /* 0x00000018ff187819 */ /* 0x000fc80000011618 */
[----:B------:R-:W-:-:S04]  /*8350*/  LOP3.LUT R5, R5, 0x80, R24, 0xf8, !PT ;  /* 0x0000008005057812 */ /* 0x000fc800078ef818 */
[----:B------:R-:W-:-:S07]  /*8360*/  PRMT R0, R5, 0x7610, R0 ;  /* 0x0000761005007816 */ /* 0x000fce0000000000 */
.L_x_33740:
[----:B------:R-:W-:Y:S05]  /*8370*/  BSYNC.RECONVERGENT B0 ;  /* 0x0000000000007941 */ /* 0x000fea0003800200 */
.L_x_33739:
[----:B------:R-:W-:Y:S01]  /*8380*/  STG.E.U8 desc[UR36][R2.64], R0 ;  /* 0x0000000002007986 */ /* 0x000fe2000c101124 */
[----:B------:R-:W-:Y:S05]  /*8390*/  EXIT ;  /* 0x000000000000794d */ /* 0x000fea0003800000 */
.L_x_33733:
        /* <DEDUP_REMOVED lines=21> */
.L_x_33743:
[----:B------:R-:W0:Y:S02]  /*84f0*/  F2I.U64.TRUNC R24, R24 ;  /* 0x0000001800187311 */ /* 0x000e24000020d800 */
[----:B0-----:R-:W-:Y:S01]  /*8500*/  STG.E.64 desc[UR36][R2.64], R24 ;  /* 0x0000001802007986 */ /* 0x001fe2000c101b24 */
[----:B------:R-:W-:Y:S05]  /*8510*/  EXIT ;  /* 0x000000000000794d */ /* 0x000fea0003800000 */
.L_x_33742:
[----:B------:R-:W0:Y:S02]  /*8520*/  F2I.FTZ.U32.TRUNC.NTZ R5, R24 ;  /* 0x0000001800057305 */ /* 0x000e24000021f000 */
[----:B0-----:R-:W-:Y:S01]  /*8530*/  STG.E desc[UR36][R2.64], R5 ;  /* 0x0000000502007986 */ /* 0x001fe2000c101924 */
[----:B------:R-:W-:Y:S05]  /*8540*/  EXIT ;  /* 0x000000000000794d */ /* 0x000fea0003800000 */
.L_x_33732:
        /* <DEDUP_REMOVED lines=10> */
.L_x_33745:
[----:B------:R-:W-:Y:S01]  /*85f0*/  FMUL.FTZ R4, R24, 1 ;  /* 0x3f80000018047820 */ /* 0x000fe20000410000 */
[----:B--2---:R-:W-:-:S05]  /*8600*/  CS2R R6, SRZ ;  /* 0x0000000000067805 */ /* 0x004fca000001ff00 */
[----:B------:R-:W0:Y:S02]  /*8610*/  F2F.F64.F32 R4, R4 ;  /* 0x0000000400047310 */ /* 0x000e240000201800 */
[----:B0-----:R-:W-:Y:S01]  /*8620*/  STG.E.128 desc[UR36][R2.64], R4 ;  /* 0x0000000402007986 */ /* 0x001fe2000c101d24 */
[----:B------:R-:W-:Y:S05]  /*8630*/  EXIT ;  /* 0x000000000000794d */ /* 0x000fea0003800000 */
.L_x_33744:
[----:B------:R-:W-:-:S13]  /*8640*/  ISETP.NE.AND P0, PT, R0, 0xf, PT ;  /* 0x0000000f0000780c */ /* 0x000fda0003f05270 */
[----:B------:R-:W-:Y:S05]  /*8650*/  @!P0 BRA `(.L_x_33746) ;  /* 0x0000000000e08947 */ /* 0x000fea0003800000 */
[----:B------:R-:W-:-:S13]  /*8660*/  ISETP.NE.AND P0, PT, R0, 0x17, PT ;  /* 0x000000170000780c */ /* 0x000fda0003f05270 */
[----:B------:R-:W-:Y:S05]  /*8670*/  @!P0 BRA `(.L_x_33747) ;  /* 0x00000000008c8947 */ /* 0x000fea0003800000 */
[----:B------:R-:W-:-:S13]  /*8680*/  ISETP.NE.AND P0, PT, R0, 0x18, PT ;  /* 0x000000180000780c */ /* 0x000fda0003f05270 */
[----:B------:R-:W-:Y:S05]  /*8690*/  @!P0 BRA `(.L_x_33748) ;  /* 0x0000000000448947 */ /* 0x000fea0003800000 */
.L_x_33725:
        /* <DEDUP_REMOVED lines=16> */
.L_x_33749:
[----:B------:R-:W-:Y:S05]  /*87a0*/  EXIT ;  /* 0x000000000000794d */ /* 0x000fea0003800000 */
.L_x_33748:
        /* <DEDUP_REMOVED lines=12> */
.L_x_33751:
[----:B------:R-:W-:Y:S05]  /*8870*/  BSYNC.RECONVERGENT B0 ;  /* 0x0000000000007941 */ /* 0x000fea0003800200 */
.L_x_33750:
[----:B------:R-:W-:-:S05]  /*8880*/  LOP3.LUT R5, R0, 0x80, R7, 0xf8, !PT ;  /* 0x0000008000057812 */ /* 0x000fca00078ef807 */
[----:B------:R-:W-:Y:S01]  /*8890*/  STG.E.U8 desc[UR36][R2.64], R5 ;  /* 0x0000000502007986 */ /* 0x000fe2000c101124 */
[----:B------:R-:W-:Y:S05]  /*88a0*/  EXIT ;  /* 0x000000000000794d */ /* 0x000fea0003800000 */
.L_x_33747:
        /* <DEDUP_REMOVED lines=11> */
.L_x_33753:
[----:B------:R-:W-:Y:S01]  /*8960*/  IMAD.MOV.U32 R0, RZ, RZ, 0x7f ;  /* 0x0000007fff007424 */ /* 0x000fe200078e00ff */
[----:B------:R-:W-:-:S04]  /*8970*/  ISETP.GT.U32.AND P0, PT, R4, 0x7f800000, PT ;  /* 0x7f8000000400780c */ /* 0x000fc80003f04070 */
[----:B------:R-:W-:-:S09]  /*8980*/  SEL R0, R0, 0x7c, P0 ;  /* 0x0000007c00007807 */ /* 0x000fd20000000000 */
.L_x_33754:
[----:B------:R-:W-:Y:S05]  /*8990*/  BSYNC.RECONVERGENT B0 ;  /* 0x0000000000007941 */ /* 0x000fea0003800200 */
.L_x_33752:
[----:B------:R-:W-:-:S04]  /*89a0*/  SHF.R.U32.HI R5, RZ, 0x18, R24 ;  /* 0x00000018ff057819 */ /* 0x000fc80000011618 */
[----:B------:R-:W-:-:S05]  /*89b0*/  LOP3.LUT R5, R0, 0x80, R5, 0xf8, !PT ;  /* 0x0000008000057812 */ /* 0x000fca00078ef805 */
[----:B------:R-:W-:Y:S01]  /*89c0*/  STG.E.U8 desc[UR36][R2.64], R5 ;  /* 0x0000000502007986 */ /* 0x000fe2000c101124 */
[----:B------:R-:W-:Y:S05]  /*89d0*/  EXIT ;  /* 0x000000000000794d */ /* 0x000fea0003800000 */
.L_x_33746:
[----:B------:R-:W-:-:S05]  /*89e0*/  F2FP.BF16.F32.PACK_AB R24, RZ, R24 ;  /* 0x00000018ff18723e */ /* 0x000fca00000010ff */
[----:B------:R-:W-:Y:S01]  /*89f0*/  STG.E.U16 desc[UR36][R2.64], R24 ;  /* 0x0000001802007986 */ /* 0x000fe2000c101524 */
[----:B------:R-:W-:Y:S05]  /*8a00*/  EXIT ;  /* 0x000000000000794d */ /* 0x000fea0003800000 */
.L_x_33755:
        /* <DEDUP_REMOVED lines=15> */
.L_x_50208:


//--------------------- .text._ZN2at6native18elementwise_kernelILi128ELi2EZNS0_22gpu_kernel_impl_nocastINS0_13BUnaryFunctorIfffZZZNS0_21remainder_kernel_cudaERNS_18TensorIteratorBaseEENKUlvE0_clEvENKUlvE0_clEvEUlffE_EEEEvS5_RKT_EUliE_EEviT1_ --------------------------
	.section	.text._ZN2at6native18elementwise_kernelILi128ELi2EZNS0_22gpu_kernel_impl_nocastINS0_13BUnaryFunctorIfffZZZNS0_21remainder_kernel_cudaERNS_18TensorIteratorBaseEENKUlvE0_clEvENKUlvE0_clEvEUlffE_EEEEvS5_RKT_EUliE_EEviT1_,"ax",@progbits
	.align	128
        .global         _ZN2at6native18elementwise_kernelILi128ELi2EZNS0_22gpu_kernel_impl_nocastINS0_13BUnaryFunctorIfffZZZNS0_21remainder_kernel_cudaERNS_18TensorIteratorBaseEENKUlvE0_clEvENKUlvE0_clEvEUlffE_EEEEvS5_RKT_EUliE_EEviT1_
        .type           _ZN2at6native18elementwise_kernelILi128ELi2EZNS0_22gpu_kernel_impl_nocastINS0_13BUnaryFunctorIfffZZZNS0_21remainder_kernel_cudaERNS_18TensorIteratorBaseEENKUlvE0_clEvENKUlvE0_clEvEUlffE_EEEEvS5_RKT_EUliE_EEviT1_,@function
        .size           _ZN2at6native18elementwise_kernelILi128ELi2EZNS0_22gpu_kernel_impl_nocastINS0_13BUnaryFunctorIfffZZZNS0_21remainder_kernel_cudaERNS_18TensorIteratorBaseEENKUlvE0_clEvENKUlvE0_clEvEUlffE_EEEEvS5_RKT_EUliE_EEviT1_,(.L_x_50209 - _ZN2at6native18elementwise_kernelILi128ELi2EZNS0_22gpu_kernel_impl_nocastINS0_13BUnaryFunctorIfffZZZNS0_21remainder_kernel_cudaERNS_18TensorIteratorBaseEENKUlvE0_clEvENKUlvE0_clEvEUlffE_EEEEvS5_RKT_EUliE_EEviT1_)
        .other          _ZN2at6native18elementwise_kernelILi128ELi2EZNS0_22gpu_kernel_impl_nocastINS0_13BUnaryFunctorIfffZZZNS0_21remainder_kernel_cudaERNS_18TensorIteratorBaseEENKUlvE0_clEvENKUlvE0_clEvEUlffE_EEEEvS5_RKT_EUliE_EEviT1_,@"STO_CUDA_ENTRY STV_DEFAULT"
_ZN2at6native18elementwise_kernelILi128ELi2EZNS0_22gpu_kernel_impl_nocastINS0_13BUnaryFunctorIfffZZZNS0_21remainder_kernel_cudaERNS_18TensorIteratorBaseEENKUlvE0_clEvENKUlvE0_clEvEUlffE_EEEEvS5_RKT_EUliE_EEviT1_:
.text._ZN2at6native18elementwise_kernelILi128ELi2EZNS0_22gpu_kernel_impl_nocastINS0_13BUnaryFunctorIfffZZZNS0_21remainder_kernel_cudaERNS_18TensorIteratorBaseEENKUlvE0_clEvENKUlvE0_clEvEUlffE_EEEEvS5_RKT_EUliE_EEviT1_:
        /* <DEDUP_REMOVED lines=45> */
.L_x_33762:
[----:B------:R-:W-:Y:S01]  /*02d0*/  FSETP.GEU.FTZ.AND P0, PT, R4, -R9, PT ;  /* 0x800000090400720b */ /* 0x000fe20003f1e000 */
[----:B------:R-:W-:-:S12]  /*02e0*/  FADD.FTZ R2, R2, -1 ;  /* 0xbf80000002027421 */ /* 0x000fd80000010000 */
[----:B------:R-:W-:-:S07]  /*02f0*/  @!P0 FADD.FTZ R2, R2, -1 ;  /* 0xbf80000002028421 */ /* 0x000fce0000010000 */
.L_x_33761:
[----:B------:R-:W-:Y:S01]  /*0300*/  FFMA.FTZ R13, -R9, R2, R13 ;  /* 0x00000002090d7223 */ /* 0x000fe2000001010d */
[----:B------:R-:W-:Y:S06]  /*0310*/  BRA `(.L_x_33759) ;  /* 0x0000000000607947 */ /* 0x000fec0003800000 */
.L_x_33760:
        /* <DEDUP_REMOVED lines=9> */
.L_x_33764:
        /* <DEDUP_REMOVED lines=13> */
.L_x_33763:
[----:B------:R-:W-:-:S04]  /*0480*/  FMUL.FTZ R13, R13, 1.1920928955078125e-07 ;  /* 0x340000000d0d7820 */ /* 0x000fc80000410000 */
[----:B------:R-:W-:-:S07]  /*0490*/  FMUL.FTZ R13, R14, R13 ;  /* 0x0000000d0e0d7220 */ /* 0x000fce0000410000 */
.L_x_33759:
[C---:B------:R-:W-:Y:S01]  /*04a0*/  FSETP.NAN.FTZ.AND P0, PT, |R13|.reuse, |R13|, PT ;  /* 0x4000000d0d00720b */ /* 0x040fe20003f18200 */
[----:B------:R-:W0:Y:S01]  /*04b0*/  LDC.64 R2, c[0x0][0x580] ;  /* 0x00016000ff027b82 */ /* 0x000e220000000a00 */
[----:B------:R-:W-:Y:S02]  /*04c0*/  LOP3.LUT R0, R13, 0x80000000, R0, 0xb8, !PT ;  /* 0x800000000d007812 */ /* 0x000fe400078eb800 */
[----:B------:R-:W-:Y:S02]  /*04d0*/  FSETP.GEU.FTZ.AND P1, PT, R21, RZ, PT ;  /* 0x000000ff1500720b */ /* 0x000fe40003f3e000 */
[----:B------:R-:W-:Y:S02]  /*04e0*/  FSEL R0, R13, R0, P0 ;  /* 0x000000000d007208 */ /* 0x000fe40000000000 */
[----:B------:R-:W-:Y:S02]  /*04f0*/  IADD3 R7, PT, PT, R7, 0x80, RZ ;  /* 0x0000008007077810 */ /* 0x000fe40007ffe0ff */
[C---:B------:R-:W-:Y:S01]  /*0500*/  FSETP.NEU.FTZ.AND P2, PT, R0.reuse, RZ, PT ;  /* 0x000000ff0000720b */ /* 0x040fe20003f5d000 */
[C---:B------:R-:W-:Y:S01]  /*0510*/  FADD.FTZ R13, R0.reuse, R21 ;  /* 0x00000015000d7221 */ /* 0x040fe20000010000 */
[----:B------:R-:W-:-:S04]  /*0520*/  FSETP.GEU.FTZ.AND P0, PT, R0, RZ, PT ;  /* 0x000000ff0000720b */ /* 0x000fc80003f1e000 */
[----:B------:R-:W-:-:S07]  /*0530*/  PLOP3.LUT P0, PT, P1, P0, PT, 0x82, 0x28 ;  /* 0x000000000028781c */ /* 0x000fce0000f01072 */
[----:B------:R-:W-:-:S05]  /*0540*/  @P2 FSEL R0, R0, R13, P0 ;  /* 0x0000000d00002208 */ /* 0x000fca0000000000 */
[----:B0-----:R0:W-:Y:S02]  /*0550*/  STG.E desc[UR6][R2.64], R0 ;  /* 0x0000000002007986 */ /* 0x0011e4000c101906 */
.L_x_33758:
[----:B------:R-:W-:Y:S05]  /*0560*/  BSYNC.RECONVERGENT B0 ;  /* 0x0000000000007941 */ /* 0x000fea0003800200 */
.L_x_33757:
        /* <DEDUP_REMOVED lines=25> */
.L_x_33768:
[----:B------:R-:W-:Y:S01]  /*0700*/  FSETP.GEU.FTZ.AND P0, PT, R6, -R9, PT ;  /* 0x800000090600720b */ /* 0x000fe20003f1e000 */
[----:B------:R-:W-:-:S12]  /*0710*/  FADD.FTZ R2, R2, -1 ;  /* 0xbf80000002027421 */ /* 0x000fd80000010000 */
[----:B------:R-:W-:-:S07]  /*0720*/  @!P0 FADD.FTZ R2, R2, -1 ;  /* 0xbf80000002028421 */ /* 0x000fce0000010000 */
.L_x_33767:
[----:B------:R-:W-:Y:S01]  /*0730*/  FFMA.FTZ R7, -R9, R2, R7 ;  /* 0x0000000209077223 */ /* 0x000fe20000010107 */
[----:B------:R-:W-:Y:S06]  /*0740*/  BRA `(.L_x_33765) ;  /* 0x0000000000607947 */ /* 0x000fec0003800000 */
.L_x_33766:
        /* <DEDUP_REMOVED lines=9> */
.L_x_33770:
[----:B------:R-:W-:-:S04]  /*07e0*/  VIMNMX.U32 R3, PT, PT, R2, 0xb800000, PT ;  /* 0x0b80000002037848 */ /* 0x000fc80003fe0000 */
[C---:B------:R-:W-:Y:S01]  /*07f0*/  IADD3 R2, PT, PT, -R3.reuse, R2, RZ ;  /* 0x0000000203027210 */ /* 0x040fe20007ffe1ff */
[----:B------:R-:W-:-:S03]  /*0800*/  IMAD.IADD R4, R3, 0x1, R7 ;  /* 0x0000000103047824 */ /* 0x000fc600078e0207 */
[----:B------:R-:W-:Y:S01]  /*0810*/  ISETP.NE.AND P1, PT, R2, RZ, PT ;  /* 0x000000ff0200720c */ /* 0x000fe20003f25270 */
[----:B---3--:R-:W-:-:S04]  /*0820*/  FMUL.FTZ R5, R10, R4 ;  /* 0x000000040a057220 */ /* 0x008fc80000410000 */
        /* <DEDUP_REMOVED lines=8> */
.L_x_33769:
[----:B------:R-:W-:-:S04]  /*08b0*/  FMUL.FTZ R7, R7, 1.1920928955078125e-07 ;  /* 0x3400000007077820 */ /* 0x000fc80000410000 */
[----:B------:R-:W-:-:S07]  /*08c0*/  FMUL.FTZ R7, R8, R7 ;  /* 0x0000000708077220 */ /* 0x000fce0000410000 */
.L_x_33765:
[C---:B------:R-:W-:Y:S01]  /*08d0*/  FSETP.NAN.FTZ.AND P0, PT, |R7|.reuse, |R7|, PT ;  /* 0x400000070700720b */ /* 0x040fe20003f18200 */
[----:B------:R-:W0:Y:S01]  /*08e0*/  LDC.64 R2, c[0x0][0x580] ;  /* 0x00016000ff027b82 */ /* 0x000e220000000a00 */
[----:B------:R-:W-:Y:S02]  /*08f0*/  LOP3.LUT R0, R7, 0x80000000, R0, 0xb8, !PT ;  /* 0x8000000007007812 */ /* 0x000fe400078eb800 */
[----:B------:R-:W-:Y:S02]  /*0900*/  FSETP.GEU.FTZ.AND P1, PT, R21, RZ, PT ;  /* 0x000000ff1500720b */ /* 0x000fe40003f3e000 */
[----:B------:R-:W-:-:S04]  /*0910*/  FSEL R0, R7, R0, P0 ;  /* 0x0000000007007208 */ /* 0x000fc80000000000 */
[C---:B------:R-:W-:Y:S01]  /*0920*/  FSETP.NEU.FTZ.AND P2, PT, R0.reuse, RZ, PT ;  /* 0x000000ff0000720b */ /* 0x040fe20003f5d000 */
[C---:B------:R-:W-:Y:S01]  /*0930*/  FADD.FTZ R21, R0.reuse, R21 ;  /* 0x0000001500157221 */ /* 0x040fe20000010000 */
[----:B------:R-:W-:-:S04]  /*0940*/  FSETP.GEU.FTZ.AND P0, PT, R0, RZ, PT ;  /* 0x000000ff0000720b */ /* 0x000fc80003f1e000 */
[----:B------:R-:W-:-:S07]  /*0950*/  PLOP3.LUT P0, PT, P1, P0, PT, 0x82, 0x28 ;  /* 0x000000000028781c */ /* 0x000fce0000f01072 */
[----:B------:R-:W-:-:S05]  /*0960*/  @P2 FSEL R0, R0, R21, P0 ;  /* 0x0000001500002208 */ /* 0x000fca0000000000 */
[----:B0-----:R-:W-:Y:S01]  /*0970*/  STG.E desc[UR6][R2.64], R0 ;  /* 0x0000000002007986 */ /* 0x001fe2000c101906 */
[----:B------:R-:W-:Y:S05]  /*0980*/  EXIT ;  /* 0x000000000000794d */ /* 0x000fea0003800000 */
.L_x_33756:
        /* <DEDUP_REMOVED lines=289> */
[----:B------:R-:W4:Y:S01]  /*1ba0*/  @P0 LDC.64 R14, c[0x0][0x4b0] ;  /* 0x00012c00ff0e0b82 */ /* 0x000f220000000a00 */
[----:B0-----:R-:W-:-:S07]  /*1bb0*/  IMAD.HI.U32 R18, R13, UR9, R12 ;  /* 0x000000090d127c27 */ /* 0x001fce000f8e000c */
[----:B------:R-:W0:Y:S01]  /*1bc0*/  @P0 LDC R23, c[0x0][0x4ac] ;  /* 0x00012b00ff170b82 */ /* 0x000e220000000800 */
[----:B-1----:R-:W-:Y:S01]  /*1bd0*/  SHF.R.U32.HI R19, RZ, UR5, R18 ;  /* 0x00000005ff137c19 */ /* 0x002fe20008011612 */
[----:B------:R-:W-:-:S03]  /*1be0*/  @P0 IMAD.MOV.U32 R18, RZ, RZ, RZ ;  /* 0x000000ffff120224 */ /* 0x000fc600078e00ff */
        /* <DEDUP_REMOVED lines=11> */
.L_x_33773:
        /* <DEDUP_REMOVED lines=30> */
.L_x_33778:
[----:B------:R-:W-:Y:S05]  /*1e80*/  BSYNC.RECONVERGENT B2 ;  /* 0x0000000000027941 */ /* 0x000fea0003800200 */
.L_x_33777:
[----:B------:R-:W-:Y:S01]  /*1e90*/  FFMA.FTZ R15, -R9, R12, R15 ;  /* 0x0000000c090f7223 */ /* 0x000fe2000001010f */
[----:B------:R-:W-:Y:S06]  /*1ea0*/  BRA `(.L_x_33775) ;  /* 0x0000000000687947 */ /* 0x000fec0003800000 */
.L_x_33776:
        /* <DEDUP_REMOVED lines=10> */
.L_x_33781:
        /* <DEDUP_REMOVED lines=13> */
.L_x_33780:
[----:B------:R-:W-:Y:S05]  /*2020*/  BSYNC.RECONVERGENT B2 ;  /* 0x0000000000027941 */ /* 0x000fea0003800200 */
.L_x_33779:
[----:B------:R-:W-:-:S04]  /*2030*/  FMUL.FTZ R12, R15, 1.1920928955078125e-07 ;  /* 0x340000000f0c7820 */ /* 0x000fc80000410000 */
[----:B------:R-:W-:-:S07]  /*2040*/  FMUL.FTZ R15, R17, R12 ;  /* 0x0000000c110f7220 */ /* 0x000fce0000410000 */
.L_x_33775:
[----:B------:R-:W-:Y:S05]  /*2050*/  BSYNC.RECONVERGENT B0 ;  /* 0x0000000000007941 */ /* 0x000fea0003800200 */
.L_x_33774:
[----:B------:R-:W0:Y:S01]  /*2060*/  LDCU.64 UR8, c[0x0][0x580] ;  /* 0x0000b000ff0877ac */ /* 0x000e220008000a00 */
[C---:B------:R-:W-:Y:S02]  /*2070*/  FSETP.NAN.FTZ.AND P0, PT, |R15|.reuse, |R15|, PT ;  /* 0x4000000f0f00720b */ /* 0x040fe40003f18200 */
[----:B------:R-:W-:Y:S02]  /*2080*/  LOP3.LUT R0, R15, 0x80000000, R0, 0xb8, !PT ;  /* 0x800000000f007812 */ /* 0x000fe400078eb800 */
[----:B------:R-:W-:Y:S02]  /*2090*/  FSETP.GEU.FTZ.AND P3, PT, R21, RZ, PT ;  /* 0x000000ff1500720b */ /* 0x000fe40003f7e000 */
[----:B------:R-:W-:Y:S02]  /*20a0*/  FSEL R0, R15, R0, P0 ;  /* 0x000000000f007208 */ /* 0x000fe40000000000 */
[----:B------:R-:W-:Y:S02]  /*20b0*/  IADD3 R7, PT, PT, R7, 0x80, RZ ;  /* 0x0000008007077810 */ /* 0x000fe40007ffe0ff */
[----:B------:R-:W-:-:S02]  /*20c0*/  FSETP.NEU.FTZ.AND P1, PT, R0, RZ, PT ;  /* 0x000000ff0000720b */ /* 0x000fc40003f3d000 */
[----:B------:R-:W-:-:S04]  /*20d0*/  FSETP.GEU.FTZ.AND P0, PT, R0, RZ, PT ;  /* 0x000000ff0000720b */ /* 0x000fc80003f1e000 */
[----:B------:R-:W-:Y:S02]  /*20e0*/  PLOP3.LUT P0, PT, P3, P0, PT, 0x82, 0x28 ;  /* 0x000000000028781c */ /* 0x000fe40001f01072 */
[----:B0-----:R-:W-:Y:S01]  /*20f0*/  IADD3 R12, P2, PT, R3, UR8, RZ ;  /* 0x00000008030c7c10 */ /* 0x001fe2000ff5e0ff */
[----:B------:R-:W-:-:S04]  /*2100*/  FADD.FTZ R3, R0, R21 ;  /* 0x0000001500037221 */ /* 0x000fc80000010000 */
[----:B------:R-:W-:Y:S01]  /*2110*/  IMAD.X R13, RZ, RZ, UR9, P2 ;  /* 0x00000009ff0d7e24 */ /* 0x000fe200090e06ff */
[----:B------:R-:W-:-:S05]  /*2120*/  @P1 FSEL R0, R0, R3, P0 ;  /* 0x0000000300001208 */ /* 0x000fca0000000000 */
[----:B------:R0:W-:Y:S02]  /*2130*/  STG.E desc[UR6][R12.64], R0 ;  /* 0x000000000c007986 */ /* 0x0001e4000c101906 */
.L_x_33772:
[----:B------:R-:W-:Y:S05]  /*2140*/  BSYNC.RECONVERGENT B1 ;  /* 0x0000000000017941 */ /* 0x000fea0003800200 */
.L_x_33771:
        /* <DEDUP_REMOVED lines=290> */
[----:B------:R-:W4:Y:S02]  /*3370*/  @P0 LDC.64 R16, c[0x0][0x578] ;  /* 0x00015e00ff100b82 */ /* 0x000f240000000a00 */
[----:B------:R-:W-:Y:S02]  /*3380*/  IMAD R12, R12, UR8, R13 ;  /* 0x000000080c0c7c24 */ /* 0x000fe4000f8e020d */
[----:B--2---:R-:W-:-:S05]  /*3390*/  @P0 IMAD.HI.U32 R14, R19, R14, R18 ;  /* 0x0000000e130e0227 */ /* 0x004fca00078e0012 */
[----:B------:R-:W-:Y:S01]  /*33a0*/  @P0 SHF.R.U32.HI R14, RZ, R15, R14 ;  /* 0x0000000fff0e0219 */ /* 0x000fe2000001160e */
[C---:B-1----:R-:W-:Y:S02]  /*33b0*/  IMAD R3, R12.reuse, UR4, R3 ;  /* 0x000000040c037c24 */ /* 0x042fe4000f8e0203 */
[----:B------:R-:W-:Y:S02]  /*33c0*/  IMAD R0, R12, UR5, R0 ;  /* 0x000000050c007c24 */ /* 0x000fe4000f8e0200 */
[----:B------:R-:W-:-:S04]  /*33d0*/  @P0 IMAD.MOV R18, RZ, RZ, -R14 ;  /* 0x000000ffff120224 */ /* 0x000fc800078e0a0e */
[----:B0-----:R-:W-:-:S04]  /*33e0*/  @P0 IMAD R18, R7, R18, R19 ;  /* 0x0000001207120224 */ /* 0x001fc800078e0213 */
[C---:B----4-:R-:W-:Y:S02]  /*33f0*/  @P0 IMAD R3, R18.reuse, R16, R3 ;  /* 0x0000001012030224 */ /* 0x050fe400078e0203 */
[----:B------:R-:W-:-:S07]  /*3400*/  @P0 IMAD R0, R18, R17, R0 ;  /* 0x0000001112000224 */ /* 0x000fce00078e0200 */
.L_x_33782:
        /* <DEDUP_REMOVED lines=29> */
.L_x_33788:
[----:B------:R-:W-:Y:S01]  /*35e0*/  FSETP.GEU.FTZ.AND P0, PT, R6, -R9, PT ;  /* 0x800000090600720b */ /* 0x000fe20003f1e000 */
[----:B------:R-:W-:-:S12]  /*35f0*/  FADD.FTZ R4, R4, -1 ;  /* 0xbf80000004047421 */ /* 0x000fd80000010000 */
[----:B------:R-:W-:-:S07]  /*3600*/  @!P0 FADD.FTZ R4, R4, -1 ;  /* 0xbf80000004048421 */ /* 0x000fce0000010000 */
.L_x_33787:
[----:B------:R-:W-:Y:S05]  /*3610*/  BSYNC.RECONVERGENT B1 ;  /* 0x0000000000017941 */ /* 0x000fea0003800200 */
.L_x_33786:
[----:B------:R-:W-:Y:S01]  /*3620*/  FFMA.FTZ R7, -R9, R4, R7 ;  /* 0x0000000409077223 */ /* 0x000fe20000010107 */
[----:B------:R-:W-:Y:S06]  /*3630*/  BRA `(.L_x_33784) ;  /* 0x0000000000687947 */ /* 0x000fec0003800000 */
.L_x_33785:
        /* <DEDUP_REMOVED lines=10> */
.L_x_33791:
        /* <DEDUP_REMOVED lines=13> */
.L_x_33790:
[----:B------:R-:W-:Y:S05]  /*37b0*/  BSYNC.RECONVERGENT B1 ;  /* 0x0000000000017941 */ /* 0x000fea0003800200 */
.L_x_33789:
[----:B------:R-:W-:-:S04]  /*37c0*/  FMUL.FTZ R4, R7, 1.1920928955078125e-07 ;  /* 0x3400000007047820 */ /* 0x000fc80000410000 */
[----:B------:R-:W-:-:S07]  /*37d0*/  FMUL.FTZ R7, R9, R4 ;  /* 0x0000000409077220 */ /* 0x000fce0000410000 */
.L_x_33784:
[----:B------:R-:W-:Y:S05]  /*37e0*/  BSYNC.RECONVERGENT B0 ;  /* 0x0000000000007941 */ /* 0x000fea0003800200 */
.L_x_33783:
[C---:B------:R-:W-:Y:S02]  /*37f0*/  FSETP.NAN.FTZ.AND P0, PT, |R7|.reuse, |R7|, PT ;  /* 0x400000070700720b */ /* 0x040fe40003f18200 */
        /* <DEDUP_REMOVED lines=8> */
[----:B------:R-:W-:Y:S01]  /*3880*/  STG.E desc[UR6][R2.64], R0 ;  /* 0x0000000002007986 */ /* 0x000fe2000c101906 */
[----:B------:R-:W-:Y:S05]  /*3890*/  EXIT ;  /* 0x000000000000794d */ /* 0x000fea0003800000 */
.L_x_33792:
        /* <DEDUP_REMOVED lines=14> */
.L_x_50209:


//--------------------- .text._ZN2at6native27unrolled_elementwise_kernelINS0_13BUnaryFunctorIfffZZZNS0_21remainder_kernel_cudaERNS_18TensorIteratorBaseEENKUlvE0_clEvENKUlvE0_clEvEUlffE_EESt5arrayIPcLm2EELi4E23TrivialOffsetCalculatorILi1EjESD_NS0_6memory15LoadWithoutCastENSE_16StoreWithoutCastEEEviT_T0_T2_T3_T4_T5_ --------------------------
	.section	.text._ZN2at6native27unrolled_elementwise_kernelINS0_13BUnaryFunctorIfffZZZNS0_21remainder_kernel_cudaERNS_18TensorIteratorBaseEENKUlvE0_clEvENKUlvE0_clEvEUlffE_EESt5arrayIPcLm2EELi4E23TrivialOffsetCalculatorILi1EjESD_NS0_6memory15LoadWithoutCastENSE_16StoreWithoutCastEEEviT_T0_T2_T3_T4_T5_,"ax",@progbits
	.align	128
        .global         _ZN2at6native27unrolled_elementwise_kernelINS0_13BUnaryFunctorIfffZZZNS0_21remainder_kernel_cudaERNS_18TensorIteratorBaseEENKUlvE0_clEvENKUlvE0_clEvEUlffE_EESt5arrayIPcLm2EELi4E23TrivialOffsetCalculatorILi1EjESD_NS0_6memory15LoadWithoutCastENSE_16StoreWithoutCastEEEviT_T0_T2_T3_T4_T5_
        .type           _ZN2at6native27unrolled_elementwise_kernelINS0_13BUnaryFunctorIfffZZZNS0_21remainder_kernel_cudaERNS_18TensorIteratorBaseEENKUlvE0_clEvENKUlvE0_clEvEUlffE_EESt5arrayIPcLm2EELi4E23TrivialOffsetCalculatorILi1EjESD_NS0_6memory15LoadWithoutCastENSE_16StoreWithoutCastEEEviT_T0_T2_T3_T4_T5_,@function
        .size           _ZN2at6native27unrolled_elementwise_kernelINS0_13BUnaryFunctorIfffZZZNS0_21remainder_kernel_cudaERNS_18TensorIteratorBaseEENKUlvE0_clEvENKUlvE0_clEvEUlffE_EESt5arrayIPcLm2EELi4E23TrivialOffsetCalculatorILi1EjESD_NS0_6memory15LoadWithoutCastENSE_16StoreWithoutCastEEEviT_T0_T2_T3_T4_T5_,(.L_x_50210 - _ZN2at6native27unrolled_elementwise_kernelINS0_13BUnaryFunctorIfffZZZNS0_21remainder_kernel_cudaERNS_18TensorIteratorBaseEENKUlvE0_clEvENKUlvE0_clEvEUlffE_EESt5arrayIPcLm2EELi4E23TrivialOffsetCalculatorILi1EjESD_NS0_6memory15LoadWithoutCastENSE_16StoreWithoutCastEEEviT_T0_T2_T3_T4_T5_)
        .other          _ZN2at6native27unrolled_elementwise_kernelINS0_13BUnaryFunctorIfffZZZNS0_21remainder_kernel_cudaERNS_18TensorIteratorBaseEENKUlvE0_clEvENKUlvE0_clEvEUlffE_EESt5arrayIPcLm2EELi4E23TrivialOffsetCalculatorILi1EjESD_NS0_6memory15LoadWithoutCastENSE_16StoreWithoutCastEEEviT_T0_T2_T3_T4_T5_,@"STO_CUDA_ENTRY STV_DEFAULT"
_ZN2at6native27unrolled_elementwise_kernelINS0_13BUnaryFunctorIfffZZZNS0_21remainder_kernel_cudaERNS_18TensorIteratorBaseEENKUlvE0_clEvENKUlvE0_clEvEUlffE_EESt5arrayIPcLm2EELi4E23TrivialOffsetCalculatorILi1EjESD_NS0_6memory15LoadWithoutCastENSE_16StoreWithoutCastEEEviT_T0_T2_T3_T4_T5_:
.text._ZN2at6native27unrolled_elementwise_kernelINS0_13BUnaryFunctorIfffZZZNS0_21remainder_kernel_cudaERNS_18TensorIteratorBaseEENKUlvE0_clEvENKUlvE0_clEvEUlffE_EESt5arrayIPcLm2EELi4E23TrivialOffsetCalculatorILi1EjESD_NS0_6memory15LoadWithoutCastENSE_16StoreWithoutCastEEEviT_T0_T2_T3_T4_T5_:
        /* <DEDUP_REMOVED lines=70> */
.L_x_33799:
[----:B------:R-:W-:Y:S05]  /*0460*/  BSYNC.RECONVERGENT B2 ;  /* 0x0000000000027941 */ /* 0x000fea0003800200 */
.L_x_33798:
[----:B------:R-:W-:Y:S01]  /*0470*/  FFMA.FTZ R16, -R14, R17, R16 ;  /* 0x000000110e107223 */ /* 0x000fe20000010110 */
[----:B------:R-:W-:Y:S06]  /*0480*/  BRA `(.L_x_33796) ;  /* 0x0000000000707947 */ /* 0x000fec0003800000 */
.L_x_33797:
[C---:B------:R-:W-:Y:S01]  /*0490*/  IMAD.IADD R17, R16.reuse, 0x1, -R15 ;  /* 0x0000000110117824 */ /* 0x040fe200078e0a0f */
[C---:B------:R-:W-:Y:S01]  /*04a0*/  ISETP.GT.U32.AND P0, PT, R16.reuse, 0x7f7fffff, PT ;  /* 0x7f7fffff1000780c */ /* 0x040fe20003f04070 */
[----:B------:R-:W-:Y:S01]  /*04b0*/  BSSY.RECONVERGENT B2, `(.L_x_33800) ;  /* 0x0000017000027945 */ /* 0x000fe20003800200 */
[----:B------:R-:W-:Y:S02]  /*04c0*/  LOP3.LUT R16, R16, 0x7fffff, RZ, 0xc0, !PT ;  /* 0x007fffff10107812 */ /* 0x000fe400078ec0ff */
[----:B------:R-:W-:Y:S02]  /*04d0*/  LOP3.LUT R17, R17, 0xff800000, RZ, 0xc0, !PT ;  /* 0xff80000011117812 */ /* 0x000fe400078ec0ff */
[----:B------:R-:W-:Y:S02]  /*04e0*/  FSETP.GT.FTZ.AND P2, PT, |R10|, RZ, PT ;  /* 0x000000ff0a00720b */ /* 0x000fe40003f54200 */
[----:B-1----:R-:W-:Y:S01]  /*04f0*/  FSEL R19, R15, +QNAN , !P0 ;  /* 0x7fffffff0f137808 */ /* 0x002fe20004000000 */
[----:B------:R-:W-:Y:S01]  /*0500*/  VIADD R18, R17, 0xb800000 ;  /* 0x0b80000011127836 */ /* 0x000fe20000000000 */
[----:B------:R-:W-:-:S02]  /*0510*/  LOP3.LUT R17, R16, 0x3f800000, RZ, 0xfc, !PT ;  /* 0x3f80000010117812 */ /* 0x000fc400078efcff */
[----:B------:R-:W-:Y:S02]  /*0520*/  FSEL R16, R19, +QNAN , P2 ;  /* 0x7fffffff13107808 */ /* 0x000fe40001000000 */
[----:B------:R-:W-:-:S13]  /*0530*/  ISETP.NE.AND P1, PT, R18, RZ, PT ;  /* 0x000000ff1200720c */ /* 0x000fda0003f25270 */
[----:B------:R-:W-:Y:S05]  /*0540*/  @!P1 BRA `(.L_x_33801) ;  /* 0x0000000000349947 */ /* 0x000fea0003800000 */
.L_x_33802:
        /* <DEDUP_REMOVED lines=13> */
.L_x_33801:
[----:B------:R-:W-:Y:S05]  /*0620*/  BSYNC.RECONVERGENT B2 ;  /* 0x0000000000027941 */ /* 0x000fea0003800200 */
.L_x_33800:
[----:B------:R-:W-:-:S04]  /*0630*/  FMUL.FTZ R17, R17, 1.1920928955078125e-07 ;  /* 0x3400000011117820 */ /* 0x000fc80000410000 */
[----:B------:R-:W-:-:S07]  /*0640*/  FMUL.FTZ R16, R16, R17 ;  /* 0x0000001110107220 */ /* 0x000fce0000410000 */
.L_x_33796:
[----:B------:R-:W-:Y:S05]  /*0650*/  BSYNC.RECONVERGENT B0 ;  /* 0x0000000000007941 */ /* 0x000fea0003800200 */
.L_x_33795:
        /* <DEDUP_REMOVED lines=9> */
.L_x_33794:
[----:B------:R-:W-:Y:S05]  /*06f0*/  BSYNC.RECONVERGENT B1 ;  /* 0x0000000000017941 */ /* 0x000fea0003800200 */
.L_x_33793:
        /* <DEDUP_REMOVED lines=10> */
[----:B-1----:R-:W0:Y:S01]  /*07a0*/  MUFU.RCP R19, R14 ;  /* 0x0000000e00137308 */ /* 0x002e220000001000 */
        /* <DEDUP_REMOVED lines=16> */
.L_x_33810:
[----:B------:R-:W-:Y:S01]  /*08b0*/  FSETP.GEU.FTZ.AND P0, PT, R21, -R14, PT ;  /* 0x8000000e1500720b */ /* 0x000fe20003f1e000 */
[----:B------:R-:W-:-:S12]  /*08c0*/  FADD.FTZ R19, R19, -1 ;  /* 0xbf80000013137421 */ /* 0x000fd80000010000 */
[----:B------:R-:W-:-:S07]  /*08d0*/  @!P0 FADD.FTZ R19, R19, -1 ;  /* 0xbf80000013138421 */ /* 0x000fce0000010000 */
.L_x_33809:
[----:B------:R-:W-:Y:S05]  /*08e0*/  BSYNC.RECONVERGENT B2 ;  /* 0x0000000000027941 */ /* 0x000fea0003800200 */
.L_x_33808:
[----:B------:R-:W-:Y:S01]  /*08f0*/  FFMA.FTZ R16, -R14, R19, R16 ;  /* 0x000000130e107223 */ /* 0x000fe20000010110 */
[----:B------:R-:W-:Y:S06]  /*0900*/  BRA `(.L_x_33806) ;  /* 0x0000000000707947 */ /* 0x000fec0003800000 */
.L_x_33807:
[C---:B-1----:R-:W-:Y:S01]  /*0910*/  IMAD.IADD R18, R16.reuse, 0x1, -R15 ;  /* 0x0000000110127824 */ /* 0x042fe200078e0a0f */
        /* <DEDUP_REMOVED lines=11> */
.L_x_33813:
        /* <DEDUP_REMOVED lines=13> */
.L_x_33812:
[----:B------:R-:W-:Y:S05]  /*0aa0*/  BSYNC.RECONVERGENT B2 ;  /* 0x0000000000027941 */ /* 0x000fea0003800200 */
.L_x_33811:
[----:B------:R-:W-:-:S04]  /*0ab0*/  FMUL.FTZ R19, R18, 1.1920928955078125e-07 ;  /* 0x3400000012137820 */ /* 0x000fc80000410000 */
[----:B------:R-:W-:-:S07]  /*0ac0*/  FMUL.FTZ R16, R16, R19 ;  /* 0x0000001310107220 */ /* 0x000fce0000410000 */
.L_x_33806:
[----:B------:R-:W-:Y:S05]  /*0ad0*/  BSYNC.RECONVERGENT B0 ;  /* 0x0000000000007941 */ /* 0x000fea0003800200 */
.L_x_33805:
[C---:B------:R-:W-:Y:S02]  /*0ae0*/  FSETP.NAN.FTZ.AND P0, PT, |R16|.reuse, |R16|, PT ;  /* 0x400000101000720b */ /* 0x040fe40003f18200 */
[----:B-1----:R-:W-:Y:S02]  /*0af0*/  LOP3.LUT R19, R16, 0x80000000, R8, 0xb8, !PT ;  /* 0x8000000010137812 */ /* 0x002fe400078eb808 */
[----:B------:R-:W-:Y:S02]  /*0b00*/  FSETP.GEU.FTZ.AND P1, PT, R10, RZ, PT ;  /* 0x000000ff0a00720b */ /* 0x000fe40003f3e000 */
[----:B------:R-:W-:-:S04]  /*0b10*/  FSEL R19, R16, R19, P0 ;  /* 0x0000001310137208 */ /* 0x000fc80000000000 */
[C---:B------:R-:W-:Y:S01]  /*0b20*/  FSETP.GEU.FTZ.AND P0, PT, R19.reuse, RZ, PT ;  /* 0x000000ff1300720b */ /* 0x040fe20003f1e000 */
[----:B------:R-:W-:-:S03]  /*0b30*/  FADD.FTZ R8, R19, R10 ;  /* 0x0000000a13087221 */ /* 0x000fc60000010000 */
[----:B------:R-:W-:Y:S02]  /*0b40*/  PLOP3.LUT P0, PT, P1, P0, PT, 0x28, 0x82 ;  /* 0x000000000082781c */ /* 0x000fe40000f00570 */
[----:B------:R-:W-:-:S11]  /*0b50*/  FSETP.NEU.FTZ.AND P1, PT, R19, RZ, PT ;  /* 0x000000ff1300720b */ /* 0x000fd60003f3d000 */
[----:B------:R-:W-:-:S07]  /*0b60*/  @P0 FSEL R19, R8, R19, P1 ;  /* 0x0000001308130208 */ /* 0x000fce0000800000 */
.L_x_33804:
[----:B------:R-:W-:Y:S05]  /*0b70*/  BSYNC.RECONVERGENT B1 ;  /* 0x0000000000017941 */ /* 0x000fea0003800200 */
.L_x_33803:
[----:B-1----:R-:W-:Y:S01]  /*0b80*/  VIADD R21, R3, 0x100 ;  /* 0x0000010003157836 */ /* 0x002fe20000000000 */
        /* <DEDUP_REMOVED lines=26> */
.L_x_33821:
[----:B------:R-:W-:Y:S01]  /*0d30*/  FSETP.GEU.FTZ.AND P0, PT, R23, -R14, PT ;  /* 0x8000000e1700720b */ /* 0x000fe20003f1e000 */
[----:B------:R-:W-:-:S12]  /*0d40*/  FADD.FTZ R21, R21, -1 ;  /* 0xbf80000015157421 */ /* 0x000fd80000010000 */
[----:B------:R-:W-:-:S07]  /*0d50*/  @!P0 FADD.FTZ R21, R21, -1 ;  /* 0xbf80000015158421 */ /* 0x000fce0000010000 */
.L_x_33820:
[----:B------:R-:W-:Y:S05]  /*0d60*/  BSYNC.RECONVERGENT B2 ;  /* 0x0000000000027941 */ /* 0x000fea0003800200 */
.L_x_33819:
[----:B------:R-:W-:Y:S01]  /*0d70*/  FFMA.FTZ R8, -R14, R21, R8 ;  /* 0x000000150e087223 */ /* 0x000fe20000010108 */
[----:B------:R-:W-:Y:S06]  /*0d80*/  BRA `(.L_x_33817) ;  /* 0x0000000000707947 */ /* 0x000fec0003800000 */
.L_x_33818:
        /* <DEDUP_REMOVED lines=12> */
.L_x_33824:
        /* <DEDUP_REMOVED lines=13> */
.L_x_33823:
[----:B------:R-:W-:Y:S05]  /*0f20*/  BSYNC.RECONVERGENT B2 ;  /* 0x0000000000027941 */ /* 0x000fea0003800200 */
.L_x_33822:
[----:B------:R-:W-:-:S04]  /*0f30*/  FMUL.FTZ R21, R16, 1.1920928955078125e-07 ;  /* 0x3400000010157820 */ /* 0x000fc80000410000 */
[----:B------:R-:W-:-:S07]  /*0f40*/  FMUL.FTZ R8, R8, R21 ;  /* 0x0000001508087220 */ /* 0x000fce0000410000 */
.L_x_33817:
[----:B------:R-:W-:Y:S05]  /*0f50*/  BSYNC.RECONVERGENT B0 ;  /* 0x0000000000007941 */ /* 0x000fea0003800200 */
.L_x_33816:
[C---:B------:R-:W-:Y:S02]  /*0f60*/  FSETP.NAN.FTZ.AND P0, PT, |R8|.reuse, |R8|, PT ;  /* 0x400000080800720b */ /* 0x040fe40003f18200 */
[----:B------:R-:W-:Y:S02]  /*0f70*/  LOP3.LUT R5, R8, 0x80000000, R5, 0xb8, !PT ;  /* 0x8000000008057812 */ /* 0x000fe400078eb805 */
[----:B------:R-:W-:Y:S02]  /*0f80*/  FSETP.GEU.FTZ.AND P1, PT, R10, RZ, PT ;  /* 0x000000ff0a00720b */ /* 0x000fe40003f3e000 */
[----:B------:R-:W-:-:S04]  /*0f90*/  FSEL R5, R8, R5, P0 ;  /* 0x0000000508057208 */ /* 0x000fc80000000000 */
[C---:B------:R-:W-:Y:S01]  /*0fa0*/  FSETP.GEU.FTZ.AND P0, PT, R5.reuse, RZ, PT ;  /* 0x000000ff0500720b */ /* 0x040fe20003f1e000 */
[----:B------:R-:W-:-:S03]  /*0fb0*/  FADD.FTZ R8, R5, R10 ;  /* 0x0000000a05087221 */ /* 0x000fc60000010000 */
[----:B------:R-:W-:Y:S02]  /*0fc0*/  PLOP3.LUT P0, PT, P1, P0, PT, 0x28, 0x82 ;  /* 0x000000000082781c */ /* 0x000fe40000f00570 */
[----:B------:R-:W-:-:S11]  /*0fd0*/  FSETP.NEU.FTZ.AND P1, PT, R5, RZ, PT ;  /* 0x000000ff0500720b */ /* 0x000fd60003f3d000 */
[----:B------:R-:W-:-:S07]  /*0fe0*/  @P0 FSEL R5, R8, R5, P1 ;  /* 0x0000000508050208 */ /* 0x000fce0000800000 */
.L_x_33815:
[----:B------:R-:W-:Y:S05]  /*0ff0*/  BSYNC.RECONVERGENT B1 ;  /* 0x0000000000017941 */ /* 0x000fea0003800200 */
.L_x_33814:
        /* <DEDUP_REMOVED lines=27> */
.L_x_33832:
[----:B------:R-:W-:Y:S01]  /*11b0*/  FSETP.GEU.FTZ.AND P0, PT, R7, -R14, PT ;  /* 0x8000000e0700720b */ /* 0x000fe20003f1e000 */
[----:B------:R-:W-:-:S12]  /*11c0*/  FADD.FTZ R11, R11, -1 ;  /* 0xbf8000000b0b7421 */ /* 0x000fd80000010000 */
[----:B------:R-:W-:-:S07]  /*11d0*/  @!P0 FADD.FTZ R11, R11, -1 ;  /* 0xbf8000000b0b8421 */ /* 0x000fce0000010000 */
.L_x_33831:
[----:B------:R-:W-:Y:S05]  /*11e0*/  BSYNC.RECONVERGENT B2 ;  /* 0x0000000000027941 */ /* 0x000fea0003800200 */
.L_x_33830:
[----:B------:R-:W-:Y:S01]  /*11f0*/  FFMA.FTZ R8, -R14, R11, R8 ;  /* 0x0000000b0e087223 */ /* 0x000fe20000010108 */
[----:B------:R-:W-:Y:S06]  /*1200*/  BRA `(.L_x_33828) ;  /* 0x0000000000707947 */ /* 0x000fec0003800000 */
.L_x_33829:
        /* <DEDUP_REMOVED lines=12> */
.L_x_33835:
        /* <DEDUP_REMOVED lines=13> */
.L_x_33834:
[----:B------:R-:W-:Y:S05]  /*13a0*/  BSYNC.RECONVERGENT B2 ;  /* 0x0000000000027941 */ /* 0x000fea0003800200 */
.L_x_33833:
[----:B------:R-:W-:-:S04]  /*13b0*/  FMUL.FTZ R7, R8, 1.1920928955078125e-07 ;  /* 0x3400000008077820 */ /* 0x000fc80000410000 */
[----:B------:R-:W-:-:S07]  /*13c0*/  FMUL.FTZ R8, R16, R7 ;  /* 0x0000000710087220 */ /* 0x000fce0000410000 */
.L_x_33828:
[----:B------:R-:W-:Y:S05]  /*13d0*/  BSYNC.RECONVERGENT B0 ;  /* 0x0000000000007941 */ /* 0x000fea0003800200 */
.L_x_33827:
        /* <DEDUP_REMOVED lines=9> */
.L_x_33826:
[----:B------:R-:W-:Y:S05]  /*1470*/  BSYNC.RECONVERGENT B1 ;  /* 0x0000000000017941 */ /* 0x000fea0003800200 */
.L_x_33825:
        /* <DEDUP_REMOVED lines=8> */
[----:B-----5:R0:W-:Y:S04]  /*1500*/  STG.E desc[UR4][R10.64], R9 ;  /* 0x000000090a007986 */ /* 0x0201e8000c101904 */
[----:B------:R-:W-:-:S13]  /*1510*/  ISETP.GE.AND P0, PT, R3, R2, PT ;  /* 0x000000020300720c */ /* 0x000fda0003f06270 */
[----:B------:R-:W-:Y:S05]  /*1520*/  @P0 BREAK.RELIABLE B1 ;  /* 0x0000000000010942 */ /* 0x000fea0003800100 */
[----:B0-----:R-:W-:Y:S05]  /*1530*/  @P0 BRA `(.L_x_33839) ;  /* 0x0000000000300947 */ /* 0x001fea0003800000 */
[----:B------:R-:W0:Y:S01]  /*1540*/  LDC.64 R8, c[0x0][0x390] ;  /* 0x0000e400ff087b82 */ /* 0x000e220000000a00 */
[----:B------:R-:W-:Y:S02]  /*1550*/  IMAD R11, R0, 0x200, R3 ;  /* 0x00000200000b7824 */ /* 0x000fe400078e0203 */
[----:B------:R-:W-:Y:S02]  /*1560*/  VIADD R3, R3, 0x80 ;  /* 0x0000008003037836 */ /* 0x000fe40000000000 */
[----:B0-----:R-:W-:-:S05]  /*1570*/  IMAD.WIDE.U32 R8, R11, 0x4, R8 ;  /* 0x000000040b087825 */ /* 0x001fca00078e0008 */
[----:B------:R0:W-:Y:S02]  /*1580*/  STG.E desc[UR4][R8.64], R19 ;  /* 0x0000001308007986 */ /* 0x0001e4000c101904 */
.L_x_33838:
[----:B------:R-:W-:Y:S05]  /*1590*/  BSYNC.RELIABLE B1 ;  /* 0x0000000000017941 */ /* 0x000fea0003800100 */
.L_x_33837:
[----:B------:R-:W-:-:S13]  /*15a0*/  ISETP.GE.AND P0, PT, R3, R2, PT ;  /* 0x000000020300720c */ /* 0x000fda0003f06270 */
[----:B0----5:R-:W0:Y:S01]  /*15b0*/  @!P0 LDC.64 R8, c[0x0][0x390] ;  /* 0x0000e400ff088b82 */ /* 0x021e220000000a00 */
[----:B------:R-:W-:Y:S02]  /*15c0*/  @!P0 IMAD R11, R0, 0x200, R3 ;  /* 0x00000200000b8824 */ /* 0x000fe400078e0203 */
[----:B------:R-:W-:Y:S02]  /*15d0*/  @!P0 VIADD R3, R3, 0x80 ;  /* 0x0000008003038836 */ /* 0x000fe40000000000 */
[----:B0-----:R-:W-:-:S05]  /*15e0*/  @!P0 IMAD.WIDE.U32 R8, R11, 0x4, R8 ;  /* 0x000000040b088825 */ /* 0x001fca00078e0008 */
[----:B------:R0:W-:Y:S02]  /*15f0*/  @!P0 STG.E desc[UR4][R8.64], R5 ;  /* 0x0000000508008986 */ /* 0x0001e4000c101904 */
.L_x_33839:
[----:B------:R-:W-:Y:S05]  /*1600*/  BSYNC.RECONVERGENT B0 ;  /* 0x0000000000007941 */ /* 0x000fea0003800200 */
.L_x_33836:
        /* <DEDUP_REMOVED lines=8> */
.L_x_33840:
        /* <DEDUP_REMOVED lines=15> */
.L_x_50210:


//--------------------- .text._ZN2at6native29vectorized_elementwise_kernelILi2ENS0_13BUnaryFunctorIfffZZZNS0_21remainder_kernel_cudaERNS_18TensorIteratorBaseEENKUlvE0_clEvENKUlvE0_clEvEUlffE_EESt5arrayIPcLm2EEEEviT0_T1_ --------------------------
	.section	.text._ZN2at6native29vectorized_elementwise_kernelILi2ENS0_13BUnaryFunctorIfffZZZNS0_21remainder_kernel_cudaERNS_18TensorIteratorBaseEENKUlvE0_clEvENKUlvE0_clEvEUlffE_EESt5arrayIPcLm2EEEEviT0_T1_,"ax",@progbits
	.align	128
        .global         _ZN2at6native29vectorized_elementwise_kernelILi2ENS0_13BUnaryFunctorIfffZZZNS0_21remainder_kernel_cudaERNS_18TensorIteratorBaseEENKUlvE0_clEvENKUlvE0_clEvEUlffE_EESt5arrayIPcLm2EEEEviT0_T1_
        .type           _ZN2at6native29vectorized_elementwise_kernelILi2ENS0_13BUnaryFunctorIfffZZZNS0_21remainder_kernel_cudaERNS_18TensorIteratorBaseEENKUlvE0_clEvENKUlvE0_clEvEUlffE_EESt5arrayIPcLm2EEEEviT0_T1_,@function
        .size           _ZN2at6native29vectorized_elementwise_kernelILi2ENS0_13BUnaryFunctorIfffZZZNS0_21remainder_kernel_cudaERNS_18TensorIteratorBaseEENKUlvE0_clEvENKUlvE0_clEvEUlffE_EESt5arrayIPcLm2EEEEviT0_T1_,(.L_x_50211 - _ZN2at6native29vectorized_elementwise_kernelILi2ENS0_13BUnaryFunctorIfffZZZNS0_21remainder_kernel_cudaERNS_18TensorIteratorBaseEENKUlvE0_clEvENKUlvE0_clEvEUlffE_EESt5arrayIPcLm2EEEEviT0_T1_)
        .other          _ZN2at6native29vectorized_elementwise_kernelILi2ENS0_13BUnaryFunctorIfffZZZNS0_21remainder_kernel_cudaERNS_18TensorIteratorBaseEENKUlvE0_clEvENKUlvE0_clEvEUlffE_EESt5arrayIPcLm2EEEEviT0_T1_,@"STO_CUDA_ENTRY STV_DEFAULT"
_ZN2at6native29vectorized_elementwise_kernelILi2ENS0_13BUnaryFunctorIfffZZZNS0_21remainder_kernel_cudaERNS_18TensorIteratorBaseEENKUlvE0_clEvENKUlvE0_clEvEUlffE_EESt5arrayIPcLm2EEEEviT0_T1_:
.text._ZN2at6native29vectorized_elementwise_kernelILi2ENS0_13BUnaryFunctorIfffZZZNS0_21remainder_kernel_cudaERNS_18TensorIteratorBaseEENKUlvE0_clEvENKUlvE0_clEvEUlffE_EESt5arrayIPcLm2EEEEviT0_T1_:
        /* <DEDUP_REMOVED lines=21> */
[----:B------:R0:W5:Y:S07]  /*0150*/  @!P6 LDG.E R18, desc[UR4][R2.64] ;  /* 0x000000040212e981 */ /* 0x00016e000c1e1900 */
        /* <DEDUP_REMOVED lines=8> */
[----:B------:R-:W-:Y:S01]  /*01e0*/  @!P2 IADD3 R25, PT, PT, R0, R27, RZ ;  /* 0x0000001b0019a210 */ /* 0x000fe20007ffe0ff */
[----:B------:R-:W-:Y:S01]  /*01f0*/  @!P2 VIADD R27, R27, 0x80 ;  /* 0x000000801b1ba836 */ /* 0x000fe20000000000 */
[----:B0-----:R-:W0:Y:S04]  /*0200*/  @!P2 LDC.64 R2, c[0x0][0x398] ;  /* 0x0000e600ff02ab82 */ /* 0x001e280000000a00 */
[----:B------:R-:W-:-:S13]  /*0210*/  ISETP.GE.U32.AND P1, PT, R27, R16, PT ;  /* 0x000000101b00720c */ /* 0x000fda0003f26070 */
[----:B------:R-:W-:Y:S01]  /*0220*/  @!P1 IMAD.IADD R23, R0, 0x1, R27 ;  /* 0x0000000100179824 */ /* 0x000fe200078e021b */
[----:B------:R-:W4:Y:S01]  /*0230*/  @!P1 LDC.64 R4, c[0x0][0x398] ;  /* 0x0000e600ff049b82 */ /* 0x000f220000000a00 */
[----:B------:R-:W-:-:S05]  /*0240*/  @!P1 VIADD R27, R27, 0x80 ;  /* 0x000000801b1b9836 */ /* 0x000fca0000000000 */
[----:B------:R-:W-:-:S13]  /*0250*/  ISETP.GE.U32.AND P0, PT, R27, R16, PT ;  /* 0x000000101b00720c */ /* 0x000fda0003f06070 */
[----:B------:R-:W-:Y:S01]  /*0260*/  @!P0 IMAD.IADD R19, R0, 0x1, R27 ;  /* 0x0000000100138824 */ /* 0x000fe200078e021b */
[----:B------:R-:W3:Y:S01]  /*0270*/  @!P0 LDC.64 R6, c[0x0][0x398] ;  /* 0x0000e600ff068b82 */ /* 0x000ee20000000a00 */
[----:B------:R-:W-:-:S05]  /*0280*/  @!P0 VIADD R27, R27, 0x80 ;  /* 0x000000801b1b8836 */ /* 0x000fca0000000000 */
        /* <DEDUP_REMOVED lines=22> */
[----:B------:R-:W-:-:S04]  /*03f0*/  @!P3 IMAD.WIDE.U32 R10, R29, 0x4, R10 ;  /* 0x000000041d0ab825 */ /* 0x000fc800078e000a */
[----:B------:R-:W-:Y:S01]  /*0400*/  HFMA2 R19, -RZ, RZ, 0, 0 ;  /* 0x00000000ff137431 */ /* 0x000fe200000001ff */
[----:B------:R-:W-:Y:S01]  /*0410*/  BSSY.RECONVERGENT B1, `(.L_x_33842) ;  /* 0x000004f000017945 */ /* 0x000fe20003800200 */
[----:B------:R2:W5:Y:S04]  /*0420*/  @!P2 LDG.E R22, desc[UR4][R2.64] ;  /* 0x000000040216a981 */ /* 0x000568000c1e1900 */
        /* <DEDUP_REMOVED lines=33> */
.L_x_33848:
[----:B------:R-:W-:Y:S05]  /*0640*/  BSYNC.RECONVERGENT B2 ;  /* 0x0000000000027941 */ /* 0x000fea0003800200 */
.L_x_33847:
[----:B------:R-:W-:Y:S01]  /*0650*/  FFMA.FTZ R5, -R10, R6, R5 ;  /* 0x000000060a057223 */ /* 0x000fe20000010105 */
[----:B------:R-:W-:Y:S06]  /*0660*/  BRA `(.L_x_33845) ;  /* 0x00000000007c7947 */ /* 0x000fec0003800000 */
.L_x_33846:
        /* <DEDUP_REMOVED lines=13> */
[----:B------:R-:W-:Y:S02]  /*0740*/  IMAD.MOV.U32 R8, RZ, RZ, R6 ;  /* 0x000000ffff087224 */ /* 0x000fe400078e0006 */
[----:B------:R-:W-:-:S07]  /*0750*/  IMAD.MOV.U32 R6, RZ, RZ, R7 ;  /* 0x000000ffff067224 */ /* 0x000fce00078e0007 */
.L_x_33851:
        /* <DEDUP_REMOVED lines=13> */
.L_x_33850:
[----:B------:R-:W-:Y:S05]  /*0830*/  BSYNC.RECONVERGENT B2 ;  /* 0x0000000000027941 */ /* 0x000fea0003800200 */
.L_x_33849:
[----:B------:R-:W-:-:S04]  /*0840*/  FMUL.FTZ R8, R8, 1.1920928955078125e-07 ;  /* 0x3400000008087820 */ /* 0x000fc80000410000 */
[----:B------:R-:W-:-:S07]  /*0850*/  FMUL.FTZ R5, R5, R8 ;  /* 0x0000000805057220 */ /* 0x000fce0000410000 */
.L_x_33845:
[----:B------:R-:W-:Y:S05]  /*0860*/  BSYNC.RECONVERGENT B0 ;  /* 0x0000000000007941 */ /* 0x000fea0003800200 */
.L_x_33844:
        /* <DEDUP_REMOVED lines=9> */
.L_x_33843:
[----:B------:R-:W-:Y:S05]  /*0900*/  BSYNC.RECONVERGENT B1 ;  /* 0x0000000000017941 */ /* 0x000fea0003800200 */
.L_x_33842:
        /* <DEDUP_REMOVED lines=27> */
.L_x_33859:
[----:B------:R-:W-:Y:S01]  /*0ac0*/  FSETP.GEU.FTZ.AND P0, PT, R11, -R10, PT ;  /* 0x8000000a0b00720b */ /* 0x000fe20003f1e000 */
[----:B------:R-:W-:-:S12]  /*0ad0*/  FADD.FTZ R6, R6, -1 ;  /* 0xbf80000006067421 */ /* 0x000fd80000010000 */
[----:B------:R-:W-:-:S07]  /*0ae0*/  @!P0 FADD.FTZ R6, R6, -1 ;  /* 0xbf80000006068421 */ /* 0x000fce0000010000 */
.L_x_33858:
[----:B------:R-:W-:Y:S05]  /*0af0*/  BSYNC.RECONVERGENT B2 ;  /* 0x0000000000027941 */ /* 0x000fea0003800200 */
.L_x_33857:
[----:B------:R-:W-:Y:S01]  /*0b00*/  FFMA.FTZ R9, -R10, R6, R9 ;  /* 0x000000060a097223 */ /* 0x000fe20000010109 */
[----:B------:R-:W-:Y:S06]  /*0b10*/  BRA `(.L_x_33855) ;  /* 0x0000000000787947 */ /* 0x000fec0003800000 */
.L_x_33856:
        /* <DEDUP_REMOVED lines=12> */
[----:B------:R-:W-:-:S07]  /*0be0*/  IMAD.MOV.U32 R18, RZ, RZ, R9 ;  /* 0x000000ffff127224 */ /* 0x000fce00078e0009 */
.L_x_33862:
        /* <DEDUP_REMOVED lines=14> */
.L_x_33861:
[----:B------:R-:W-:Y:S05]  /*0cd0*/  BSYNC.RECONVERGENT B2 ;  /* 0x0000000000027941 */ /* 0x000fea0003800200 */
.L_x_33860:
[----:B------:R-:W-:-:S04]  /*0ce0*/  FMUL.FTZ R9, R9, 1.1920928955078125e-07 ;  /* 0x3400000009097820 */ /* 0x000fc80000410000 */
[----:B------:R-:W-:-:S07]  /*0cf0*/  FMUL.FTZ R9, R6, R9 ;  /* 0x0000000906097220 */ /* 0x000fce0000410000 */
.L_x_33855:
[----:B------:R-:W-:Y:S05]  /*0d00*/  BSYNC.RECONVERGENT B0 ;  /* 0x0000000000007941 */ /* 0x000fea0003800200 */
.L_x_33854:
        /* <DEDUP_REMOVED lines=9> */
.L_x_33853:
[----:B------:R-:W-:Y:S05]  /*0da0*/  BSYNC.RECONVERGENT B1 ;  /* 0x0000000000017941 */ /* 0x000fea0003800200 */
.L_x_33852:
        /* <DEDUP_REMOVED lines=27> */
.L_x_33870:
[----:B------:R-:W-:Y:S01]  /*0f60*/  FSETP.GEU.FTZ.AND P0, PT, R27, -R10, PT ;  /* 0x8000000a1b00720b */ /* 0x000fe20003f1e000 */
[----:B------:R-:W-:-:S12]  /*0f70*/  FADD.FTZ R11, R11, -1 ;  /* 0xbf8000000b0b7421 */ /* 0x000fd80000010000 */
[----:B------:R-:W-:-:S07]  /*0f80*/  @!P0 FADD.FTZ R11, R11, -1 ;  /* 0xbf8000000b0b8421 */ /* 0x000fce0000010000 */
.L_x_33869:
[----:B------:R-:W-:Y:S05]  /*0f90*/  BSYNC.RECONVERGENT B2 ;  /* 0x0000000000027941 */ /* 0x000fea0003800200 */
.L_x_33868:
[----:B------:R-:W-:Y:S01]  /*0fa0*/  FFMA.FTZ R6, -R10, R11, R6 ;  /* 0x0000000b0a067223 */ /* 0x000fe20000010106 */
[----:B------:R-:W-:Y:S06]  /*0fb0*/  BRA `(.L_x_33866) ;  /* 0x00000000007c7947 */ /* 0x000fec0003800000 */
.L_x_33867:
[----:B------:R-:W-:Y:S01]  /*0fc0*/  IADD3 R8, PT, PT, -R4, R6, RZ ;  /* 0x0000000604087210 */ /* 0x000fe20007ffe1ff */
        /* <DEDUP_REMOVED lines=9> */
[----:B------:R-:W-:Y:S01]  /*1060*/  FSEL R6, R18, +QNAN , P2 ;  /* 0x7fffffff12067808 */ /* 0x000fe20001000000 */
[----:B------:R-:W-:-:S10]  /*1070*/  IMAD.MOV.U32 R18, RZ, RZ, R8 ;  /* 0x000000ffff127224 */ /* 0x000fd400078e0008 */
[----:B------:R-:W-:Y:S05]  /*1080*/  @!P1 BRA `(.L_x_33872) ;  /* 0x00000000003c9947 */ /* 0x000fea0003800000 */
[----:B------:R-:W-:Y:S02]  /*1090*/  IMAD.MOV.U32 R18, RZ, RZ, R8 ;  /* 0x000000ffff127224 */ /* 0x000fe400078e0008 */
[----:B------:R-:W-:-:S07]  /*10a0*/  IMAD.MOV.U32 R8, RZ, RZ, R11 ;  /* 0x000000ffff087224 */ /* 0x000fce00078e000b */
.L_x_33873:
        /* <DEDUP_REMOVED lines=13> */
.L_x_33872:
[----:B------:R-:W-:Y:S05]  /*1180*/  BSYNC.RECONVERGENT B2 ;  /* 0x0000000000027941 */ /* 0x000fea0003800200 */
.L_x_33871:
[----:B------:R-:W-:-:S04]  /*1190*/  FMUL.FTZ R11, R18, 1.1920928955078125e-07 ;  /* 0x34000000120b7820 */ /* 0x000fc80000410000 */
[----:B------:R-:W-:-:S07]  /*11a0*/  FMUL.FTZ R6, R6, R11 ;  /* 0x0000000b06067220 */ /* 0x000fce0000410000 */
.L_x_33866:
[----:B------:R-:W-:Y:S05]  /*11b0*/  BSYNC.RECONVERGENT B0 ;  /* 0x0000000000007941 */ /* 0x000fea0003800200 */
.L_x_33865:
        /* <DEDUP_REMOVED lines=9> */
.L_x_33864:
[----:B------:R-:W-:Y:S05]  /*1250*/  BSYNC.RECONVERGENT B1 ;  /* 0x0000000000017941 */ /* 0x000fea0003800200 */
.L_x_33863:
        /* <DEDUP_REMOVED lines=27> */
.L_x_33881:
[----:B------:R-:W-:Y:S01]  /*1410*/  FSETP.GEU.FTZ.AND P0, PT, R27, -R10, PT ;  /* 0x8000000a1b00720b */ /* 0x000fe20003f1e000 */
[----:B------:R-:W-:-:S12]  /*1420*/  FADD.FTZ R21, R21, -1 ;  /* 0xbf80000015157421 */ /* 0x000fd80000010000 */
[----:B------:R-:W-:-:S07]  /*1430*/  @!P0 FADD.FTZ R21, R21, -1 ;  /* 0xbf80000015158421 */ /* 0x000fce0000010000 */
.L_x_33880:
[----:B------:R-:W-:Y:S05]  /*1440*/  BSYNC.RECONVERGENT B2 ;  /* 0x0000000000027941 */ /* 0x000fea0003800200 */
.L_x_33879:
[----:B------:R-:W-:Y:S01]  /*1450*/  FFMA.FTZ R6, -R10, R21, R6 ;  /* 0x000000150a067223 */ /* 0x000fe20000010106 */
[----:B------:R-:W-:Y:S06]  /*1460*/  BRA `(.L_x_33877) ;  /* 0x00000000007c7947 */ /* 0x000fec0003800000 */
.L_x_33878:
        /* <DEDUP_REMOVED lines=13> */
[----:B------:R-:W-:Y:S02]  /*1540*/  IMAD.MOV.U32 R20, RZ, RZ, R8 ;  /* 0x000000ffff147224 */ /* 0x000fe400078e0008 */
[----:B------:R-:W-:-:S07]  /*1550*/  IMAD.MOV.U32 R8, RZ, RZ, R18 ;  /* 0x000000ffff087224 */ /* 0x000fce00078e0012 */
.L_x_33884:
        /* <DEDUP_REMOVED lines=13> */
.L_x_33883:
[----:B------:R-:W-:Y:S05]  /*1630*/  BSYNC.RECONVERGENT B2 ;  /* 0x0000000000027941 */ /* 0x000fea0003800200 */
.L_x_33882:
[----:B------:R-:W-:-:S04]  /*1640*/  FMUL.FTZ R21, R20, 1.1920928955078125e-07 ;  /* 0x3400000014157820 */ /* 0x000fc80000410000 */
[----:B------:R-:W-:-:S07]  /*1650*/  FMUL.FTZ R6, R6, R21 ;  /* 0x0000001506067220 */ /* 0x000fce0000410000 */
.L_x_33877:
[----:B------:R-:W-:Y:S05]  /*1660*/  BSYNC.RECONVERGENT B0 ;  /* 0x0000000000007941 */ /* 0x000fea0003800200 */
.L_x_33876:
        /* <DEDUP_REMOVED lines=9> */
.L_x_33875:
[----:B------:R-:W-:Y:S05]  /*1700*/  BSYNC.RECONVERGENT B1 ;  /* 0x0000000000017941 */ /* 0x000fea0003800200 */
.L_x_33874:
        /* <DEDUP_REMOVED lines=27> */
.L_x_33892:
[----:B------:R-:W-:Y:S01]  /*18c0*/  FSETP.GEU.FTZ.AND P0, PT, R27, -R10, PT ;  /* 0x8000000a1b00720b */ /* 0x000fe20003f1e000 */
[----:B------:R-:W-:-:S12]  /*18d0*/  FADD.FTZ R6, R6, -1 ;  /* 0xbf80000006067421 */ /* 0x000fd80000010000 */
[----:B------:R-:W-:-:S07]  /*18e0*/  @!P0 FADD.FTZ R6, R6, -1 ;  /* 0xbf80000006068421 */ /* 0x000fce0000010000 */
.L_x_33891:
[----:B------:R-:W-:Y:S05]  /*18f0*/  BSYNC.RECONVERGENT B2 ;  /* 0x0000000000027941 */ /* 0x000fea0003800200 */
.L_x_33890:
[----:B------:R-:W-:Y:S01]  /*1900*/  FFMA.FTZ R23, -R10, R6, R23 ;  /* 0x000000060a177223 */ /* 0x000fe20000010117 */
[----:B------:R-:W-:Y:S06]  /*1910*/  BRA `(.L_x_33888) ;  /* 0x0000000000787947 */ /* 0x000fec0003800000 */
.L_x_33889:
        /* <DEDUP_REMOVED lines=13> */
[----:B------:R-:W-:-:S07]  /*19f0*/  IMAD.MOV.U32 R18, RZ, RZ, R23 ;  /* 0x000000ffff127224 */ /* 0x000fce00078e0017 */
.L_x_33895:
        /* <DEDUP_REMOVED lines=13> */
.L_x_33894:
[----:B------:R-:W-:Y:S05]  /*1ad0*/  BSYNC.RECONVERGENT B2 ;  /* 0x0000000000027941 */ /* 0x000fea0003800200 */
.L_x_33893:
[----:B------:R-:W-:-:S04]  /*1ae0*/  FMUL.FTZ R23, R18, 1.1920928955078125e-07 ;  /* 0x3400000012177820 */ /* 0x000fc80000410000 */
[----:B------:R-:W-:-:S07]  /*1af0*/  FMUL.FTZ R23, R6, R23 ;  /* 0x0000001706177220 */ /* 0x000fce0000410000 */
.L_x_33888:
[----:B------:R-:W-:Y:S05]  /*1b00*/  BSYNC.RECONVERGENT B0 ;  /* 0x0000000000007941 */ /* 0x000fea0003800200 */
.L_x_33887:
        /* <DEDUP_REMOVED lines=9> */
.L_x_33886:
[----:B------:R-:W-:Y:S05]  /*1ba0*/  BSYNC.RECONVERGENT B1 ;  /* 0x0000000000017941 */ /* 0x000fea0003800200 */
.L_x_33885:
        /* <DEDUP_REMOVED lines=27> */
.L_x_33903:
[----:B------:R-:W-:Y:S01]  /*1d60*/  FSETP.GEU.FTZ.AND P0, PT, R29, -R10, PT ;  /* 0x8000000a1d00720b */ /* 0x000fe20003f1e000 */
[----:B------:R-:W-:-:S12]  /*1d70*/  FADD.FTZ R27, R27, -1 ;  /* 0xbf8000001b1b7421 */ /* 0x000fd80000010000 */
[----:B------:R-:W-:-:S07]  /*1d80*/  @!P0 FADD.FTZ R27, R27, -1 ;  /* 0xbf8000001b1b8421 */ /* 0x000fce0000010000 */
.L_x_33902:
[----:B------:R-:W-:Y:S05]  /*1d90*/  BSYNC.RECONVERGENT B2 ;  /* 0x0000000000027941 */ /* 0x000fea0003800200 */
.L_x_33901:
[----:B------:R-:W-:Y:S01]  /*1da0*/  FFMA.FTZ R6, -R10, R27, R6 ;  /* 0x0000001b0a067223 */ /* 0x000fe20000010106 */
[----:B------:R-:W-:Y:S06]  /*1db0*/  BRA `(.L_x_33899) ;  /* 0x00000000007c7947 */ /* 0x000fec0003800000 */
.L_x_33900:
        /* <DEDUP_REMOVED lines=13> */
[----:B------:R-:W-:Y:S01]  /*1e90*/  IMAD.MOV.U32 R20, RZ, RZ, R8 ;  /* 0x000000ffff147224 */ /* 0x000fe200078e0008 */
[----:B------:R-:W-:-:S07]  /*1ea0*/  MOV R8, R18 ;  /* 0x0000001200087202 */ /* 0x000fce0000000f00 */
.L_x_33906:
        /* <DEDUP_REMOVED lines=13> */
.L_x_33905:
[----:B------:R-:W-:Y:S05]  /*1f80*/  BSYNC.RECONVERGENT B2 ;  /* 0x0000000000027941 */ /* 0x000fea0003800200 */
.L_x_33904:
[----:B------:R-:W-:-:S04]  /*1f90*/  FMUL.FTZ R27, R20, 1.1920928955078125e-07 ;  /* 0x34000000141b7820 */ /* 0x000fc80000410000 */
[----:B------:R-:W-:-:S07]  /*1fa0*/  FMUL.FTZ R6, R6, R27 ;  /* 0x0000001b06067220 */ /* 0x000fce0000410000 */
.L_x_33899:
[----:B------:R-:W-:Y:S05]  /*1fb0*/  BSYNC.RECONVERGENT B0 ;  /* 0x0000000000007941 */ /* 0x000fea0003800200 */
.L_x_33898:
        /* <DEDUP_REMOVED lines=9> */
.L_x_33897:
[----:B------:R-:W-:Y:S05]  /*2050*/  BSYNC.RECONVERGENT B1 ;  /* 0x0000000000017941 */ /* 0x000fea0003800200 */
.L_x_33896:
        /* <DEDUP_REMOVED lines=27> */
.L_x_33914:
[----:B------:R-:W-:Y:S01]  /*2210*/  FSETP.GEU.FTZ.AND P0, PT, R29, -R10, PT ;  /* 0x8000000a1d00720b */ /* 0x000fe20003f1e000 */
[----:B------:R-:W-:-:S12]  /*2220*/  FADD.FTZ R27, R27, -1 ;  /* 0xbf8000001b1b7421 */ /* 0x000fd80000010000 */
[----:B------:R-:W-:-:S07]  /*2230*/  @!P0 FADD.FTZ R27, R27, -1 ;  /* 0xbf8000001b1b8421 */ /* 0x000fce0000010000 */
.L_x_33913:
[----:B------:R-:W-:Y:S05]  /*2240*/  BSYNC.RECONVERGENT B2 ;  /* 0x0000000000027941 */ /* 0x000fea0003800200 */
.L_x_33912:
[----:B------:R-:W-:Y:S01]  /*2250*/  FFMA.FTZ R6, -R10, R27, R6 ;  /* 0x0000001b0a067223 */ /* 0x000fe20000010106 */
[----:B------:R-:W-:Y:S06]  /*2260*/  BRA `(.L_x_33910) ;  /* 0x00000000007c7947 */ /* 0x000fec0003800000 */
.L_x_33911:
        /* <DEDUP_REMOVED lines=15> */
.L_x_33917:
        /* <DEDUP_REMOVED lines=13> */
.L_x_33916:
[----:B------:R-:W-:Y:S05]  /*2430*/  BSYNC.RECONVERGENT B2 ;  /* 0x0000000000027941 */ /* 0x000fea0003800200 */
.L_x_33915:
[----:B------:R-:W-:-:S04]  /*2440*/  FMUL.FTZ R27, R20, 1.1920928955078125e-07 ;  /* 0x34000000141b7820 */ /* 0x000fc80000410000 */
[----:B------:R-:W-:-:S07]  /*2450*/  FMUL.FTZ R6, R6, R27 ;  /* 0x0000001b06067220 */ /* 0x000fce0000410000 */
.L_x_33910:
[----:B------:R-:W-:Y:S05]  /*2460*/  BSYNC.RECONVERGENT B0 ;  /* 0x0000000000007941 */ /* 0x000fea0003800200 */
.L_x_33909:
        /* <DEDUP_REMOVED lines=9> */
.L_x_33908:
[----:B------:R-:W-:Y:S05]  /*2500*/  BSYNC.RECONVERGENT B1 ;  /* 0x0000000000017941 */ /* 0x000fea0003800200 */
.L_x_33907:
        /* <DEDUP_REMOVED lines=27> */
.L_x_33925:
[----:B------:R-:W-:Y:S01]  /*26c0*/  FSETP.GEU.FTZ.AND P0, PT, R3, -R10, PT ;  /* 0x8000000a0300720b */ /* 0x000fe20003f1e000 */
[----:B------:R-:W-:-:S12]  /*26d0*/  FADD.FTZ R4, R4, -1 ;  /* 0xbf80000004047421 */ /* 0x000fd80000010000 */
[----:B------:R-:W-:-:S07]  /*26e0*/  @!P0 FADD.FTZ R4, R4, -1 ;  /* 0xbf80000004048421 */ /* 0x000fce0000010000 */
.L_x_33924:
[----:B------:R-:W-:Y:S05]  /*26f0*/  BSYNC.RECONVERGENT B2 ;  /* 0x0000000000027941 */ /* 0x000fea0003800200 */
.L_x_33923:
[----:B------:R-:W-:Y:S01]  /*2700*/  FFMA.FTZ R27, -R10, R4, R27 ;  /* 0x000000040a1b7223 */ /* 0x000fe2000001011b */
[----:B------:R-:W-:Y:S06]  /*2710*/  BRA `(.L_x_33921) ;  /* 0x0000000000707947 */ /* 0x000fec0003800000 */
.L_x_33922:
        /* <DEDUP_REMOVED lines=12> */
.L_x_33928:
        /* <DEDUP_REMOVED lines=13> */
.L_x_33927:
[----:B------:R-:W-:Y:S05]  /*28b0*/  BSYNC.RECONVERGENT B2 ;  /* 0x0000000000027941 */ /* 0x000fea0003800200 */
.L_x_33926:
[----:B------:R-:W-:-:S04]  /*28c0*/  FMUL.FTZ R27, R27, 1.1920928955078125e-07 ;  /* 0x340000001b1b7820 */ /* 0x000fc80000410000 */
[----:B------:R-:W-:-:S07]  /*28d0*/  FMUL.FTZ R27, R2, R27 ;  /* 0x0000001b021b7220 */ /* 0x000fce0000410000 */
.L_x_33921:
[----:B------:R-:W-:Y:S05]  /*28e0*/  BSYNC.RECONVERGENT B0 ;  /* 0x0000000000007941 */ /* 0x000fea0003800200 */
.L_x_33920:
        /* <DEDUP_REMOVED lines=9> */
.L_x_33919:
[----:B------:R-:W-:Y:S05]  /*2980*/  BSYNC.RECONVERGENT B1 ;  /* 0x0000000000017941 */ /* 0x000fea0003800200 */
.L_x_33918:
[----:B------:R-:W-:Y:S01]  /*2990*/  ISETP.GE.U32.AND P0, PT, R17, R16, PT ;  /* 0x000000101100720c */ /* 0x000fe20003f06070 */
[----:B------:R-:W-:Y:S04]  /*29a0*/  BSSY.RECONVERGENT B0, `(.L_x_33929) ;  /* 0x0000033000007945 */ /* 0x000fe80003800200 */
[----:B------:R-:W-:Y:S08]  /*29b0*/  BSSY.RELIABLE B1, `(.L_x_33930) ;  /* 0x000002b000017945 */ /* 0x000ff00003800100 */
[----:B------:R-:W-:Y:S05]  /*29c0*/  @P0 BRA `(.L_x_33931) ;  /* 0x0000000000300947 */ /* 0x000fea0003800000 */
[----:B------:R-:W0:Y:S01]  /*29d0*/  LDC.64 R14, c[0x0][0x390] ;  /* 0x0000e400ff0e7b82 */ /* 0x000e220000000a00 */
[----:B------:R-:W-:-:S04]  /*29e0*/  IMAD.IADD R17, R0, 0x1, R17 ;  /* 0x0000000100117824 */ /* 0x000fc800078e0211 */
[----:B0-----:R-:W-:-:S04]  /*29f0*/  IMAD.WIDE.U32 R14, R17, 0x4, R14 ;  /* 0x00000004110e7825 */ /* 0x001fc800078e000e */
[----:B------:R-:W-:Y:S01]  /*2a00*/  IMAD.MOV.U32 R17, RZ, RZ, R7 ;  /* 0x000000ffff117224 */ /* 0x000fe200078e0007 */
[----:B------:R0:W-:Y:S04]  /*2a10*/  STG.E desc[UR4][R14.64], R5 ;  /* 0x000000050e007986 */ /* 0x0001e8000c101904 */
[----:B------:R-:W-:-:S13]  /*2a20*/  ISETP.GE.U32.AND P0, PT, R17, R16, PT ;  /* 0x000000101100720c */ /* 0x000fda0003f06070 */
[----:B0-----:R-:W-:Y:S05]  /*2a30*/  @P0 BRA `(.L_x_33932) ;  /* 0x0000000000300947 */ /* 0x001fea0003800000 */
[----:B------:R-:W0:Y:S01]  /*2a40*/  LDC.64 R4, c[0x0][0x390] ;  /* 0x0000e400ff047b82 */ /* 0x000e220000000a00 */
[----:B------:R-:W-:Y:S01]  /*2a50*/  IADD3 R7, PT, PT, R0, R17, RZ ;  /* 0x0000001100077210 */ /* 0x000fe20007ffe0ff */
[----:B------:R-:W-:-:S04]  /*2a60*/  VIADD R17, R17, 0x80 ;  /* 0x0000008011117836 */ /* 0x000fc80000000000 */
[----:B0-----:R-:W-:-:S05]  /*2a70*/  IMAD.WIDE.U32 R4, R7, 0x4, R4 ;  /* 0x0000000407047825 */ /* 0x001fca00078e0004 */
[----:B------:R0:W-:Y:S02]  /*2a80*/  STG.E desc[UR4][R4.64], R9 ;  /* 0x0000000904007986 */ /* 0x0001e4000c101904 */
.L_x_33931:
[----:B------:R-:W-:-:S13]  /*2a90*/  ISETP.GE.U32.AND P0, PT, R17, R16, PT ;  /* 0x000000101100720c */ /* 0x000fda0003f06070 */
[----:B------:R-:W-:Y:S05]  /*2aa0*/  @P0 BRA `(.L_x_33933) ;  /* 0x0000000000300947 */ /* 0x000fea0003800000 */
[----:B0-----:R-:W0:Y:S01]  /*2ab0*/  LDC.64 R4, c[0x0][0x390] ;  /* 0x0000e400ff047b82 */ /* 0x001e220000000a00 */
[----:B------:R-:W-:Y:S02]  /*2ac0*/  IMAD.IADD R7, R0, 0x1, R17 ;  /* 0x0000000100077824 */ /* 0x000fe400078e0211 */
[----:B------:R-:W-:Y:S02]  /*2ad0*/  VIADD R17, R17, 0x80 ;  /* 0x0000008011117836 */ /* 0x000fe40000000000 */
[----:B0-----:R-:W-:-:S05]  /*2ae0*/  IMAD.WIDE.U32 R4, R7, 0x4, R4 ;  /* 0x0000000407047825 */ /* 0x001fca00078e0004 */
[----:B------:R0:W-:Y:S02]  /*2af0*/  STG.E desc[UR4][R4.64], R11 ;  /* 0x0000000b04007986 */ /* 0x0001e4000c101904 */
.L_x_33932:
[----:B------:R-:W-:-:S13]  /*2b00*/  ISETP.GE.U32.AND P0, PT, R17, R16, PT ;  /* 0x000000101100720c */ /* 0x000fda0003f06070 */
[----:B------:R-:W-:Y:S05]  /*2b10*/  @P0 BRA `(.L_x_33934) ;  /* 0x0000000000300947 */ /* 0x000fea0003800000 */
[----:B0-----:R-:W0:Y:S01]  /*2b20*/  LDC.64 R4, c[0x0][0x390] ;  /* 0x0000e400ff047b82 */ /* 0x001e220000000a00 */
[----:B------:R-:W-:Y:S02]  /*2b30*/  IMAD.IADD R7, R0, 0x1, R17 ;  /* 0x0000000100077824 */ /* 0x000fe400078e0211 */
[----:B------:R-:W-:Y:S02]  /*2b40*/  VIADD R17, R17, 0x80 ;  /* 0x0000008011117836 */ /* 0x000fe40000000000 */
[----:B0-----:R-:W-:-:S05]  /*2b50*/  IMAD.WIDE.U32 R4, R7, 0x4, R4 ;  /* 0x0000000407047825 */ /* 0x001fca00078e0004 */
[----:B------:R1:W-:Y:S02]  /*2b60*/  STG.E desc[UR4][R4.64], R21 ;  /* 0x0000001504007986 */ /* 0x0003e4000c101904 */
.L_x_33933:
[----:B------:R-:W-:-:S13]  /*2b70*/  ISETP.GE.U32.AND P0, PT, R17, R16, PT ;  /* 0x000000101100720c */ /* 0x000fda0003f06070 */
[----:B------:R-:W-:Y:S05]  /*2b80*/  @P0 BRA `(.L_x_33935) ;  /* 0x0000000000340947 */ /* 0x000fea0003800000 */
[----:B01----:R-:W0:Y:S01]  /*2b90*/  LDC.64 R4, c[0x0][0x390] ;  /* 0x0000e400ff047b82 */ /* 0x003e220000000a00 */
[----:B------:R-:W-:Y:S02]  /*2ba0*/  IMAD.IADD R7, R0, 0x1, R17 ;  /* 0x0000000100077824 */ /* 0x000fe400078e0211 */
[----:B------:R-:W-:Y:S02]  /*2bb0*/  VIADD R17, R17, 0x80 ;  /* 0x0000008011117836 */ /* 0x000fe40000000000 */
[----:B0-----:R-:W-:-:S05]  /*2bc0*/  IMAD.WIDE.U32 R4, R7, 0x4, R4 ;  /* 0x0000000407047825 */ /* 0x001fca00078e0004 */
[----:B------:R1:W-:Y:S02]  /*2bd0*/  STG.E desc[UR4][R4.64], R23 ;  /* 0x0000001704007986 */ /* 0x0003e4000c101904 */
.L_x_33934:
        /* <DEDUP_REMOVED lines=8> */
.L_x_33935:
[----:B------:R-:W-:Y:S05]  /*2c60*/  BSYNC.RELIABLE B1 ;  /* 0x0000000000017941 */ /* 0x000fea0003800100 */
.L_x_33930:
[----:B------:R-:W-:-:S13]  /*2c70*/  ISETP.GE.U32.AND P0, PT, R17, R16, PT ;  /* 0x000000101100720c */ /* 0x000fda0003f06070 */
[----:B012---:R-:W0:Y:S01]  /*2c80*/  @!P0 LDC.64 R4, c[0x0][0x390] ;  /* 0x0000e400ff048b82 */ /* 0x007e220000000a00 */
[----:B------:R-:W-:Y:S02]  /*2c90*/  @!P0 IMAD.IADD R7, R0, 0x1, R17 ;  /* 0x0000000100078824 */ /* 0x000fe400078e0211 */
[----:B------:R-:W-:Y:S02]  /*2ca0*/  @!P0 VIADD R17, R17, 0x80 ;  /* 0x0000008011118836 */ /* 0x000fe40000000000 */
[----:B0-----:R-:W-:-:S05]  /*2cb0*/  @!P0 IMAD.WIDE.U32 R4, R7, 0x4, R4 ;  /* 0x0000000407048825 */ /* 0x001fca00078e0004 */
[----:B------:R2:W-:Y:S02]  /*2cc0*/  @!P0 STG.E desc[UR4][R4.64], R13 ;  /* 0x0000000d04008986 */ /* 0x0005e4000c101904 */
.L_x_33936:
[----:B------:R-:W-:Y:S05]  /*2cd0*/  BSYNC.RECONVERGENT B0 ;  /* 0x0000000000007941 */ /* 0x000fea0003800200 */
.L_x_33929:
        /* <DEDUP_REMOVED lines=8> */
.L_x_33841:
[----:B------:R-:W0:Y:S01]  /*2d60*/  S2R R11, SR_TID.X ;  /* 0x00000000000b7919 */ /* 0x000e220000002100 */
[----:B------:R-:W1:Y:S08]  /*2d70*/  LDC.64 R2, c[0x0][0x398] ;  /* 0x0000e600ff027b82 */ /* 0x000e700000000a00 */
[----:B------:R-:W2:Y:S01]  /*2d80*/  LDC R10, c[0x0][0x388] ;  /* 0x0000e200ff0a7b82 */ /* 0x000ea20000000800 */
[----:B-1----:R-:W-:-:S04]  /*2d90*/  IMAD.WIDE.U32 R2, R0, 0x4, R2 ;  /* 0x0000000400027825 */ /* 0x002fc800078e0002 */
[----:B0-----:R-:W-:-:S05]  /*2da0*/  IMAD.WIDE.U32 R20, R11, 0x8, R2 ;  /* 0x000000080b147825 */ /* 0x001fca00078e0002 */
[----:B------:R-:W3:Y:S01]  /*2db0*/  LDG.E.64 R6, desc[UR4][R20.64] ;  /* 0x0000000414067981 */ /* 0x000ee2000c1e1b00 */
[C---:B--2---:R-:W-:Y:S01]  /*2dc0*/  FMUL.FTZ R18, |R10|.reuse, 8388608 ;  /* 0x4b0000000a127820 */ /* 0x044fe20000410200 */
[----:B------:R-:W-:Y:S01]  /*2dd0*/  FADD.FTZ R15, |R10|, -RZ ;  /* 0x800000ff0a0f7221 */ /* 0x000fe20000010200 */
[----:B------:R-:W-:Y:S01]  /*2de0*/  BSSY.RECONVERGENT B0, `(.L_x_33937) ;  /* 0x0000045000007945 */ /* 0x000fe20003800200 */
[----:B------:R-:W5:Y:S02]  /*2df0*/  LDG.E.64 R8, desc[UR4][R20.64+0x400] ;  /* 0x0004000414087981 */ /* 0x000f64000c1e1b00 */
[----:B------:R-:W-:Y:S01]  /*2e00*/  LOP3.LUT R17, R18, 0x7fffff, RZ, 0xc0, !PT ;  /* 0x007fffff12117812 */ /* 0x000fe200078ec0ff */
[----:B------:R-:W-:Y:S01]  /*2e10*/  FADD.FTZ R14, |R10|, |R10| ;  /* 0x4000000a0a0e7221 */ /* 0x000fe20000010200 */
[----:B------:R-:W5:Y:S02]  /*2e20*/  LDG.E.64 R4, desc[UR4][R20.64+0x800] ;  /* 0x0008000414047981 */ /* 0x000f64000c1e1b00 */
[----:B------:R-:W-:-:S02]  /*2e30*/  LOP3.LUT R17, R17, 0x3f800000, RZ, 0xfc, !PT ;  /* 0x3f80000011117812 */ /* 0x000fc400078efcff */
[----:B------:R0:W5:Y:S01]  /*2e40*/  LDG.E.64 R2, desc[UR4][R20.64+0xc00] ;  /* 0x000c000414027981 */ /* 0x000162000c1e1b00 */
[----:B------:R-:W-:Y:S01]  /*2e50*/  FADD.FTZ R13, -R15, -RZ ;  /* 0x800000ff0f0d7221 */ /* 0x000fe20000010100 */
[----:B------:R1:W2:Y:S01]  /*2e60*/  MUFU.RCP R16, R17 ;  /* 0x0000001100107308 */ /* 0x0002a20000001000 */
[----:B------:R-:W-:Y:S02]  /*2e70*/  LOP3.LUT R12, R18, 0xff800000, RZ, 0xc0, !PT ;  /* 0xff800000120c7812 */ /* 0x000fe400078ec0ff */
[C---:B---3--:R-:W-:Y:S01]  /*2e80*/  FSETP.GEU.FTZ.AND P0, PT, |R6|.reuse, |R10|, PT ;  /* 0x4000000a0600720b */ /* 0x048fe20003f1e200 */
        /* <DEDUP_REMOVED lines=24> */
.L_x_33941:
[----:B------:R-:W-:Y:S05]  /*3010*/  BSYNC.RECONVERGENT B1 ;  /* 0x0000000000017941 */ /* 0x000fea0003800200 */
.L_x_33940:
[----:B------:R-:W-:Y:S01]  /*3020*/  FFMA.FTZ R20, -R15, R19, R20 ;  /* 0x000000130f147223 */ /* 0x000fe20000010114 */
[----:B------:R-:W-:Y:S06]  /*3030*/  BRA `(.L_x_33938) ;  /* 0x00000000007c7947 */ /* 0x000fec0003800000 */
.L_x_33939:
[C---:B------:R-:W-:Y:S01]  /*3040*/  IMAD.IADD R19, R20.reuse, 0x1, -R12 ;  /* 0x0000000114137824 */ /* 0x040fe200078e0a0c */
[C---:B------:R-:W-:Y:S01]  /*3050*/  ISETP.GT.U32.AND P0, PT, R20.reuse, 0x7f7fffff, PT ;  /* 0x7f7fffff1400780c */ /* 0x040fe20003f04070 */
[----:B------:R-:W-:Y:S01]  /*3060*/  BSSY.RECONVERGENT B1, `(.L_x_33942) ;  /* 0x000001a000017945 */ /* 0x000fe20003800200 */
[----:B------:R-:W-:Y:S02]  /*3070*/  LOP3.LUT R20, R20, 0x7fffff, RZ, 0xc0, !PT ;  /* 0x007fffff14147812 */ /* 0x000fe400078ec0ff */
[----:B------:R-:W-:Y:S02]  /*3080*/  LOP3.LUT R19, R19, 0xff800000, RZ, 0xc0, !PT ;  /* 0xff80000013137812 */ /* 0x000fe400078ec0ff */
[----:B------:R-:W-:Y:S02]  /*3090*/  LOP3.LUT R20, R20, 0x3f800000, RZ, 0xfc, !PT ;  /* 0x3f80000014147812 */ /* 0x000fe400078efcff */
[----:B------:R-:W-:Y:S01]  /*30a0*/  FSETP.GT.FTZ.AND P2, PT, |R10|, RZ, PT ;  /* 0x000000ff0a00720b */ /* 0x000fe20003f54200 */
[----:B------:R-:W-:Y:S01]  /*30b0*/  VIADD R21, R19, 0xb800000 ;  /* 0x0b80000013157836 */ /* 0x000fe20000000000 */
[----:B------:R-:W-:Y:S01]  /*30c0*/  FSEL R19, R12, +QNAN , !P0 ;  /* 0x7fffffff0c137808 */ /* 0x000fe20004000000 */
[----:B------:R-:W-:-:S03]  /*30d0*/  IMAD.MOV.U32 R22, RZ, RZ, R20 ;  /* 0x000000ffff167224 */ /* 0x000fc600078e0014 */
[----:B------:R-:W-:Y:S02]  /*30e0*/  ISETP.NE.AND P1, PT, R21, RZ, PT ;  /* 0x000000ff1500720c */ /* 0x000fe40003f25270 */
[----:B------:R-:W-:-:S11]  /*30f0*/  FSEL R19, R19, +QNAN , P2 ;  /* 0x7fffffff13137808 */ /* 0x000fd60001000000 */
[----:B------:R-:W-:Y:S05]  /*3100*/  @!P1 BRA `(.L_x_33943) ;  /* 0x00000000003c9947 */ /* 0x000fea0003800000 */
[----:B------:R-:W-:Y:S01]  /*3110*/  MOV R22, R20 ;  /* 0x0000001400167202 */ /* 0x000fe20000000f00 */
[----:B------:R-:W-:-:S07]  /*3120*/  IMAD.MOV.U32 R20, RZ, RZ, R21 ;  /* 0x000000ffff147224 */ /* 0x000fce00078e0015 */
.L_x_33944:
        /* <DEDUP_REMOVED lines=13> */
.L_x_33943:
[----:B------:R-:W-:Y:S05]  /*3200*/  BSYNC.RECONVERGENT B1 ;  /* 0x0000000000017941 */ /* 0x000fea0003800200 */
.L_x_33942:
[----:B------:R-:W-:-:S04]  /*3210*/  FMUL.FTZ R22, R22, 1.1920928955078125e-07 ;  /* 0x3400000016167820 */ /* 0x000fc80000410000 */
[----:B------:R-:W-:-:S07]  /*3220*/  FMUL.FTZ R20, R19, R22 ;  /* 0x0000001613147220 */ /* 0x000fce0000410000 */
.L_x_33938:
[----:B------:R-:W-:Y:S05]  /*3230*/  BSYNC.RECONVERGENT B0 ;  /* 0x0000000000007941 */ /* 0x000fea0003800200 */
.L_x_33937:
[C---:B------:R-:W-:Y:S01]  /*3240*/  FSETP.NAN.FTZ.AND P0, PT, |R20|.reuse, |R20|, PT ;  /* 0x400000141400720b */ /* 0x040fe20003f18200 */
[----:B------:R-:W-:Y:S01]  /*3250*/  BSSY.RECONVERGENT B0, `(.L_x_33945) ;  /* 0x0000044000007945 */ /* 0x000fe20003800200 */
[C---:B------:R-:W-:Y:S02]  /*3260*/  LOP3.LUT R19, R20.reuse, 0x80000000, R6, 0xb8, !PT ;  /* 0x8000000014137812 */ /* 0x040fe400078eb806 */
[C---:B------:R-:W-:Y:S02]  /*3270*/  FSETP.GEU.FTZ.AND P3, PT, |R7|.reuse, |R10|, PT ;  /* 0x4000000a0700720b */ /* 0x040fe40003f7e200 */
[----:B------:R-:W-:Y:S01]  /*3280*/  FSEL R6, R20, R19, P0 ;  /* 0x0000001314067208 */ /* 0x000fe20000000000 */
[----:B------:R-:W-:Y:S01]  /*3290*/  FADD.FTZ R20, |R7|, -RZ ;  /* 0x800000ff07147221 */ /* 0x000fe20000010200 */
[----:B------:R-:W-:Y:S02]  /*32a0*/  FSETP.GEU.FTZ.AND P0, PT, R10, RZ, PT ;  /* 0x000000ff0a00720b */ /* 0x000fe40003f1e000 */
[C---:B------:R-:W-:Y:S01]  /*32b0*/  FSETP.GEU.FTZ.AND P1, PT, R6.reuse, RZ, PT ;  /* 0x000000ff0600720b */ /* 0x040fe20003f3e000 */
[C---:B------:R-:W-:Y:S01]  /*32c0*/  FADD.FTZ R19, R6.reuse, R10 ;  /* 0x0000000a06137221 */ /* 0x040fe20000010000 */
[----:B------:R-:W-:-:S02]  /*32d0*/  FSETP.NEU.FTZ.AND P2, PT, R6, RZ, PT ;  /* 0x000000ff0600720b */ /* 0x000fc40003f5d000 */
[----:B------:R-:W-:-:S13]  /*32e0*/  PLOP3.LUT P1, PT, P0, P1, PT, 0x28, 0x82 ;  /* 0x000000000082781c */ /* 0x000fda0000722570 */
[----:B------:R-:W-:Y:S01]  /*32f0*/  @P1 FSEL R6, R19, R6, P2 ;  /* 0x0000000613061208 */ /* 0x000fe20001000000 */
[----:B------:R-:W-:Y:S06]  /*3300*/  @!P3 BRA `(.L_x_33946) ;  /* 0x0000000000e0b947 */ /* 0x000fec0003800000 */
        /* <DEDUP_REMOVED lines=19> */
.L_x_33950:
[----:B------:R-:W-:Y:S01]  /*3440*/  FSETP.GEU.FTZ.AND P1, PT, R21, -R15, PT ;  /* 0x8000000f1500720b */ /* 0x000fe20003f3e000 */
[----:B------:R-:W-:-:S12]  /*3450*/  FADD.FTZ R19, R19, -1 ;  /* 0xbf80000013137421 */ /* 0x000fd80000010000 */
[----:B------:R-:W-:-:S07]  /*3460*/  @!P1 FADD.FTZ R19, R19, -1 ;  /* 0xbf80000013139421 */ /* 0x000fce0000010000 */
.L_x_33949:
[----:B------:R-:W-:Y:S05]  /*3470*/  BSYNC.RECONVERGENT B1 ;  /* 0x0000000000017941 */ /* 0x000fea0003800200 */
.L_x_33948:
[----:B------:R-:W-:Y:S01]  /*3480*/  FFMA.FTZ R20, -R15, R19, R20 ;  /* 0x000000130f147223 */ /* 0x000fe20000010114 */
[----:B------:R-:W-:Y:S06]  /*3490*/  BRA `(.L_x_33946) ;  /* 0x00000000007c7947 */ /* 0x000fec0003800000 */
.L_x_33947:
        /* <DEDUP_REMOVED lines=13> */
[----:B------:R-:W-:Y:S02]  /*3570*/  IMAD.MOV.U32 R22, RZ, RZ, R20 ;  /* 0x000000ffff167224 */ /* 0x000fe400078e0014 */
[----:B------:R-:W-:-:S07]  /*3580*/  IMAD.MOV.U32 R20, RZ, RZ, R21 ;  /* 0x000000ffff147224 */ /* 0x000fce00078e0015 */
.L_x_33953:
        /* <DEDUP_REMOVED lines=13> */
.L_x_33952:
[----:B------:R-:W-:Y:S05]  /*3660*/  BSYNC.RECONVERGENT B1 ;  /* 0x0000000000017941 */ /* 0x000fea0003800200 */
.L_x_33951:
[----:B------:R-:W-:-:S04]  /*3670*/  FMUL.FTZ R22, R22, 1.1920928955078125e-07 ;  /* 0x3400000016167820 */ /* 0x000fc80000410000 */
[----:B------:R-:W-:-:S07]  /*3680*/  FMUL.FTZ R20, R19, R22 ;  /* 0x0000001613147220 */ /* 0x000fce0000410000 */
.L_x_33946:
[----:B------:R-:W-:Y:S05]  /*3690*/  BSYNC.RECONVERGENT B0 ;  /* 0x0000000000007941 */ /* 0x000fea0003800200 */
.L_x_33945:
[C---:B------:R-:W-:Y:S01]  /*36a0*/  LOP3.LUT R7, R20.reuse, 0x80000000, R7, 0xb8, !PT ;  /* 0x8000000014077812 */ /* 0x040fe200078eb807 */
[----:B------:R-:W-:Y:S01]  /*36b0*/  BSSY.RECONVERGENT B0, `(.L_x_33954) ;  /* 0x0000040000007945 */ /* 0x000fe20003800200 */
[----:B------:R-:W-:Y:S01]  /*36c0*/  FSETP.NAN.FTZ.AND P1, PT, |R20|, |R20|, PT ;  /* 0x400000141400720b */ /* 0x000fe20003f38200 */
[C---:B-----5:R-:W-:Y:S01]  /*36d0*/  FADD.FTZ R22, |R8|.reuse, -RZ ;  /* 0x800000ff08167221 */ /* 0x060fe20000010200 */
[----:B------:R-:W-:Y:S02]  /*36e0*/  FSETP.GEU.FTZ.AND P3, PT, |R8|, |R10|, PT ;  /* 0x4000000a0800720b */ /* 0x000fe40003f7e200 */
[----:B------:R-:W-:-:S04]  /*36f0*/  FSEL R7, R20, R7, P1 ;  /* 0x0000000714077208 */ /* 0x000fc80000800000 */
[C---:B------:R-:W-:Y:S01]  /*3700*/  FSETP.GEU.FTZ.AND P1, PT, R7.reuse, RZ, PT ;  /* 0x000000ff0700720b */ /* 0x040fe20003f3e000 */
[C---:B------:R-:W-:Y:S01]  /*3710*/  FADD.FTZ R20, R7.reuse, R10 ;  /* 0x0000000a07147221 */ /* 0x040fe20000010000 */
[----:B------:R-:W-:Y:S02]  /*3720*/  FSETP.NEU.FTZ.AND P2, PT, R7, RZ, PT ;  /* 0x000000ff0700720b */ /* 0x000fe40003f5d000 */
        /* <DEDUP_REMOVED lines=22> */
.L_x_33959:
[----:B------:R-:W-:Y:S01]  /*3890*/  FSETP.GEU.FTZ.AND P1, PT, R21, -R15, PT ;  /* 0x8000000f1500720b */ /* 0x000fe20003f3e000 */
[----:B------:R-:W-:-:S12]  /*38a0*/  FADD.FTZ R19, R19, -1 ;  /* 0xbf80000013137421 */ /* 0x000fd80000010000 */
[----:B------:R-:W-:-:S07]  /*38b0*/  @!P1 FADD.FTZ R19, R19, -1 ;  /* 0xbf80000013139421 */ /* 0x000fce0000010000 */
.L_x_33958:
[----:B------:R-:W-:Y:S05]  /*38c0*/  BSYNC.RECONVERGENT B1 ;  /* 0x0000000000017941 */ /* 0x000fea0003800200 */
.L_x_33957:
[----:B------:R-:W-:Y:S01]  /*38d0*/  FFMA.FTZ R22, -R15, R19, R22 ;  /* 0x000000130f167223 */ /* 0x000fe20000010116 */
[----:B------:R-:W-:Y:S06]  /*38e0*/  BRA `(.L_x_33955) ;  /* 0x0000000000707947 */ /* 0x000fec0003800000 */
.L_x_33956:
        /* <DEDUP_REMOVED lines=12> */
.L_x_33962:
        /* <DEDUP_REMOVED lines=13> */
.L_x_33961:
[----:B------:R-:W-:Y:S05]  /*3a80*/  BSYNC.RECONVERGENT B1 ;  /* 0x0000000000017941 */ /* 0x000fea0003800200 */
.L_x_33960:
[----:B------:R-:W-:-:S04]  /*3a90*/  FMUL.FTZ R22, R22, 1.1920928955078125e-07 ;  /* 0x3400000016167820 */ /* 0x000fc80000410000 */
[----:B------:R-:W-:-:S07]  /*3aa0*/  FMUL.FTZ R22, R19, R22 ;  /* 0x0000001613167220 */ /* 0x000fce0000410000 */
.L_x_33955:
[----:B------:R-:W-:Y:S05]  /*3ab0*/  BSYNC.RECONVERGENT B0 ;  /* 0x0000000000007941 */ /* 0x000fea0003800200 */
.L_x_33954:
[C---:B------:R-:W-:Y:S01]  /*3ac0*/  FSETP.NAN.FTZ.AND P1, PT, |R22|.reuse, |R22|, PT ;  /* 0x400000161600720b */ /* 0x040fe20003f38200 */
[----:B------:R-:W-:Y:S01]  /*3ad0*/  BSSY.RECONVERGENT B0, `(.L_x_33963) ;  /* 0x0000043000007945 */ /* 0x000fe20003800200 */
[C---:B------:R-:W-:Y:S01]  /*3ae0*/  LOP3.LUT R19, R22.reuse, 0x80000000, R8, 0xb8, !PT ;  /* 0x8000000016137812 */ /* 0x040fe200078eb808 */
[C---:B------:R-:W-:Y:S01]  /*3af0*/  FADD.FTZ R20, |R9|.reuse, -RZ ;  /* 0x800000ff09147221 */ /* 0x040fe20000010200 */
        /* <DEDUP_REMOVED lines=27> */
.L_x_33968:
[----:B------:R-:W-:Y:S01]  /*3cb0*/  FSETP.GEU.FTZ.AND P1, PT, R21, -R15, PT ;  /* 0x8000000f1500720b */ /* 0x000fe20003f3e000 */
[----:B------:R-:W-:-:S12]  /*3cc0*/  FADD.FTZ R19, R19, -1 ;  /* 0xbf80000013137421 */ /* 0x000fd80000010000 */
[----:B------:R-:W-:-:S07]  /*3cd0*/  @!P1 FADD.FTZ R19, R19, -1 ;  /* 0xbf80000013139421 */ /* 0x000fce0000010000 */
.L_x_33967:
[----:B------:R-:W-:Y:S05]  /*3ce0*/  BSYNC.RECONVERGENT B1 ;  /* 0x0000000000017941 */ /* 0x000fea0003800200 */
.L_x_33966:
[----:B------:R-:W-:Y:S01]  /*3cf0*/  FFMA.FTZ R20, -R15, R19, R20 ;  /* 0x000000130f147223 */ /* 0x000fe20000010114 */
[----:B------:R-:W-:Y:S06]  /*3d00*/  BRA `(.L_x_33964) ;  /* 0x00000000007c7947 */ /* 0x000fec0003800000 */
.L_x_33965:
        /* <DEDUP_REMOVED lines=15> */
.L_x_33971:
        /* <DEDUP_REMOVED lines=13> */
.L_x_33970:
[----:B------:R-:W-:Y:S05]  /*3ed0*/  BSYNC.RECONVERGENT B1 ;  /* 0x0000000000017941 */ /* 0x000fea0003800200 */
.L_x_33969:
[----:B------:R-:W-:-:S04]  /*3ee0*/  FMUL.FTZ R22, R22, 1.1920928955078125e-07 ;  /* 0x3400000016167820 */ /* 0x000fc80000410000 */
[----:B------:R-:W-:-:S07]  /*3ef0*/  FMUL.FTZ R20, R19, R22 ;  /* 0x0000001613147220 */ /* 0x000fce0000410000 */
.L_x_33964:
[----:B------:R-:W-:Y:S05]  /*3f00*/  BSYNC.RECONVERGENT B0 ;  /* 0x0000000000007941 */ /* 0x000fea0003800200 */
.L_x_33963:
[C---:B------:R-:W-:Y:S01]  /*3f10*/  LOP3.LUT R9, R20.reuse, 0x80000000, R9, 0xb8, !PT ;  /* 0x8000000014097812 */ /* 0x040fe200078eb809 */
[----:B------:R-:W-:Y:S01]  /*3f20*/  BSSY.RECONVERGENT B0, `(.L_x_33972) ;  /* 0x0000040000007945 */ /* 0x000fe20003800200 */
[----:B------:R-:W-:Y:S01]  /*3f30*/  FSETP.NAN.FTZ.AND P1, PT, |R20|, |R20|, PT ;  /* 0x400000141400720b */ /* 0x000fe20003f38200 */
        /* <DEDUP_REMOVED lines=28> */
.L_x_33977:
[----:B------:R-:W-:Y:S01]  /*4100*/  FSETP.GEU.FTZ.AND P1, PT, R21, -R15, PT ;  /* 0x8000000f1500720b */ /* 0x000fe20003f3e000 */
[----:B------:R-:W-:-:S12]  /*4110*/  FADD.FTZ R19, R19, -1 ;  /* 0xbf80000013137421 */ /* 0x000fd80000010000 */
[----:B------:R-:W-:-:S07]  /*4120*/  @!P1 FADD.FTZ R19, R19, -1 ;  /* 0xbf80000013139421 */ /* 0x000fce0000010000 */
.L_x_33976:
[----:B------:R-:W-:Y:S05]  /*4130*/  BSYNC.RECONVERGENT B1 ;  /* 0x0000000000017941 */ /* 0x000fea0003800200 */
.L_x_33975:
[----:B------:R-:W-:Y:S01]  /*4140*/  FFMA.FTZ R22, -R15, R19, R22 ;  /* 0x000000130f167223 */ /* 0x000fe20000010116 */
[----:B------:R-:W-:Y:S06]  /*4150*/  BRA `(.L_x_33973) ;  /* 0x0000000000707947 */ /* 0x000fec0003800000 */
.L_x_33974:
        /* <DEDUP_REMOVED lines=12> */
.L_x_33980:
        /* <DEDUP_REMOVED lines=13> */
.L_x_33979:
[----:B------:R-:W-:Y:S05]  /*42f0*/  BSYNC.RECONVERGENT B1 ;  /* 0x0000000000017941 */ /* 0x000fea0003800200 */
.L_x_33978:
[----:B------:R-:W-:-:S04]  /*4300*/  FMUL.FTZ R22, R22, 1.1920928955078125e-07 ;  /* 0x3400000016167820 */ /* 0x000fc80000410000 */
[----:B------:R-:W-:-:S07]  /*4310*/  FMUL.FTZ R22, R19, R22 ;  /* 0x0000001613167220 */ /* 0x000fce0000410000 */
.L_x_33973:
[----:B------:R-:W-:Y:S05]  /*4320*/  BSYNC.RECONVERGENT B0 ;  /* 0x0000000000007941 */ /* 0x000fea0003800200 */
.L_x_33972:
        /* <DEDUP_REMOVED lines=31> */
.L_x_33986:
[----:B------:R-:W-:Y:S01]  /*4520*/  FSETP.GEU.FTZ.AND P1, PT, R21, -R15, PT ;  /* 0x8000000f1500720b */ /* 0x000fe20003f3e000 */
[----:B------:R-:W-:-:S12]  /*4530*/  FADD.FTZ R19, R19, -1 ;  /* 0xbf80000013137421 */ /* 0x000fd80000010000 */
[----:B------:R-:W-:-:S07]  /*4540*/  @!P1 FADD.FTZ R19, R19, -1 ;  /* 0xbf80000013139421 */ /* 0x000fce0000010000 */
.L_x_33985:
[----:B------:R-:W-:Y:S05]  /*4550*/  BSYNC.RECONVERGENT B1 ;  /* 0x0000000000017941 */ /* 0x000fea0003800200 */
.L_x_33984:
[----:B------:R-:W-:Y:S01]  /*4560*/  FFMA.FTZ R20, -R15, R19, R20 ;  /* 0x000000130f147223 */ /* 0x000fe20000010114 */
[----:B------:R-:W-:Y:S06]  /*4570*/  BRA `(.L_x_33982) ;  /* 0x00000000007c7947 */ /* 0x000fec0003800000 */
.L_x_33983:
        /* <DEDUP_REMOVED lines=13> */
[----:B------:R-:W-:Y:S02]  /*4650*/  IMAD.MOV.U32 R22, RZ, RZ, R20 ;  /* 0x000000ffff167224 */ /* 0x000fe400078e0014 */
[----:B------:R-:W-:-:S07]  /*4660*/  IMAD.MOV.U32 R20, RZ, RZ, R21 ;  /* 0x000000ffff147224 */ /* 0x000fce00078e0015 */
.L_x_33989:
        /* <DEDUP_REMOVED lines=13> */
.L_x_33988:
[----:B------:R-:W-:Y:S05]  /*4740*/  BSYNC.RECONVERGENT B1 ;  /* 0x0000000000017941 */ /* 0x000fea0003800200 */
.L_x_33987:
[----:B------:R-:W-:-:S04]  /*4750*/  FMUL.FTZ R22, R22, 1.1920928955078125e-07 ;  /* 0x3400000016167820 */ /* 0x000fc80000410000 */
[----:B------:R-:W-:-:S07]  /*4760*/  FMUL.FTZ R20, R19, R22 ;  /* 0x0000001613147220 */ /* 0x000fce0000410000 */
.L_x_33982:
[----:B------:R-:W-:Y:S05]  /*4770*/  BSYNC.RECONVERGENT B0 ;  /* 0x0000000000007941 */ /* 0x000fea0003800200 */
.L_x_33981:
        /* <DEDUP_REMOVED lines=31> */
.L_x_33995:
[----:B------:R-:W-:Y:S01]  /*4970*/  FSETP.GEU.FTZ.AND P1, PT, R21, -R15, PT ;  /* 0x8000000f1500720b */ /* 0x000fe20003f3e000 */
[----:B------:R-:W-:-:S12]  /*4980*/  FADD.FTZ R19, R19, -1 ;  /* 0xbf80000013137421 */ /* 0x000fd80000010000 */
[----:B------:R-:W-:-:S07]  /*4990*/  @!P1 FADD.FTZ R19, R19, -1 ;  /* 0xbf80000013139421 */ /* 0x000fce0000010000 */
.L_x_33994:
[----:B------:R-:W-:Y:S05]  /*49a0*/  BSYNC.RECONVERGENT B1 ;  /* 0x0000000000017941 */ /* 0x000fea0003800200 */
.L_x_33993:
[----:B------:R-:W-:Y:S01]  /*49b0*/  FFMA.FTZ R22, -R15, R19, R22 ;  /* 0x000000130f167223 */ /* 0x000fe20000010116 */
[----:B------:R-:W-:Y:S06]  /*49c0*/  BRA `(.L_x_33991) ;  /* 0x0000000000707947 */ /* 0x000fec0003800000 */
.L_x_33992:
        /* <DEDUP_REMOVED lines=12> */
.L_x_33998:
        /* <DEDUP_REMOVED lines=13> */
.L_x_33997:
[----:B------:R-:W-:Y:S05]  /*4b60*/  BSYNC.RECONVERGENT B1 ;  /* 0x0000000000017941 */ /* 0x000fea0003800200 */
.L_x_33996:
[----:B------:R-:W-:-:S04]  /*4b70*/  FMUL.FTZ R22, R22, 1.1920928955078125e-07 ;  /* 0x3400000016167820 */ /* 0x000fc80000410000 */
[----:B------:R-:W-:-:S07]  /*4b80*/  FMUL.FTZ R22, R19, R22 ;  /* 0x0000001613167220 */ /* 0x000fce0000410000 */
.L_x_33991:
[----:B------:R-:W-:Y:S05]  /*4b90*/  BSYNC.RECONVERGENT B0 ;  /* 0x0000000000007941 */ /* 0x000fea0003800200 */
.L_x_33990:
        /* <DEDUP_REMOVED lines=31> */
.L_x_34004:
[----:B------:R-:W-:Y:S01]  /*4d90*/  FSETP.GEU.FTZ.AND P1, PT, R13, -R15, PT ;  /* 0x8000000f0d00720b */ /* 0x000fe20003f3e000 */
[----:B------:R-:W-:-:S12]  /*4da0*/  FADD.FTZ R12, R12, -1 ;  /* 0xbf8000000c0c7421 */ /* 0x000fd80000010000 */
[----:B------:R-:W-:-:S07]  /*4db0*/  @!P1 FADD.FTZ R12, R12, -1 ;  /* 0xbf8000000c0c9421 */ /* 0x000fce0000010000 */
.L_x_34003:
[----:B------:R-:W-:Y:S05]  /*4dc0*/  BSYNC.RECONVERGENT B1 ;  /* 0x0000000000017941 */ /* 0x000fea0003800200 */
.L_x_34002:
[----:B------:R-:W-:Y:S01]  /*4dd0*/  FFMA.FTZ R20, -R15, R12, R20 ;  /* 0x0000000c0f147223 */ /* 0x000fe20000010114 */
[----:B------:R-:W-:Y:S06]  /*4de0*/  BRA `(.L_x_34000) ;  /* 0x0000000000707947 */ /* 0x000fec0003800000 */
.L_x_34001:
        /* <DEDUP_REMOVED lines=12> */
.L_x_34007:
        /* <DEDUP_REMOVED lines=13> */
.L_x_34006:
[----:B------:R-:W-:Y:S05]  /*4f80*/  BSYNC.RECONVERGENT B1 ;  /* 0x0000000000017941 */ /* 0x000fea0003800200 */
.L_x_34005:
[----:B------:R-:W-:-:S04]  /*4f90*/  FMUL.FTZ R13, R20, 1.1920928955078125e-07 ;  /* 0x34000000140d7820 */ /* 0x000fc80000410000 */
[----:B------:R-:W-:-:S07]  /*4fa0*/  FMUL.FTZ R20, R18, R13 ;  /* 0x0000000d12147220 */ /* 0x000fce0000410000 */
.L_x_34000:
[----:B------:R-:W-:Y:S05]  /*4fb0*/  BSYNC.RECONVERGENT B0 ;  /* 0x0000000000007941 */ /* 0x000fea0003800200 */
.L_x_33999:
[----:B------:R-:W0:Y:S01]  /*4fc0*/  LDC.64 R12, c[0x0][0x390] ;  /* 0x0000e400ff0c7b82 */ /* 0x000e220000000a00 */
[C---:B------:R-:W-:Y:S02]  /*4fd0*/  LOP3.LUT R3, R20.reuse, 0x80000000, R3, 0xb8, !PT ;  /* 0x8000000014037812 */ /* 0x040fe400078eb803 */
[----:B------:R-:W-:-:S04]  /*4fe0*/  FSETP.NAN.FTZ.AND P1, PT, |R20|, |R20|, PT ;  /* 0x400000141400720b */ /* 0x000fc80003f38200 */
[----:B------:R-:W-:-:S04]  /*4ff0*/  FSEL R3, R20, R3, P1 ;  /* 0x0000000314037208 */ /* 0x000fc80000800000 */
[C---:B------:R-:W-:Y:S01]  /*5000*/  FSETP.GEU.FTZ.AND P1, PT, R3.reuse, RZ, PT ;  /* 0x000000ff0300720b */ /* 0x040fe20003f3e000 */
[----:B------:R-:W-:-:S03]  /*5010*/  FADD.FTZ R10, R3, R10 ;  /* 0x0000000a030a7221 */ /* 0x000fc60000010000 */
[----:B------:R-:W-:Y:S02]  /*5020*/  PLOP3.LUT P0, PT, P0, P1, PT, 0x28, 0x82 ;  /* 0x000000000082781c */ /* 0x000fe40000702570 */
[----:B------:R-:W-:Y:S01]  /*5030*/  FSETP.NEU.FTZ.AND P1, PT, R3, RZ, PT ;  /* 0x000000ff0300720b */ /* 0x000fe20003f3d000 */
[----:B0-----:R-:W-:-:S10]  /*5040*/  IMAD.WIDE.U32 R12, R0, 0x4, R12 ;  /* 0x00000004000c7825 */ /* 0x001fd400078e000c */
[----:B------:R-:W-:Y:S01]  /*5050*/  @P0 FSEL R3, R10, R3, P1 ;  /* 0x000000030a030208 */ /* 0x000fe20000800000 */
[----:B------:R-:W-:-:S05]  /*5060*/  IMAD.WIDE.U32 R12, R11, 0x8, R12 ;  /* 0x000000080b0c7825 */ /* 0x000fca00078e000c */
[----:B------:R-:W-:Y:S04]  /*5070*/  STG.E.64 desc[UR4][R12.64], R6 ;  /* 0x000000060c007986 */ /* 0x000fe8000c101b04 */
[----:B------:R-:W-:Y:S04]  /*5080*/  STG.E.64 desc[UR4][R12.64+0x400], R8 ;  /* 0x000400080c007986 */ /* 0x000fe8000c101b04 */
[----:B------:R-:W-:Y:S04]  /*5090*/  STG.E.64 desc[UR4][R12.64+0x800], R4 ;  /* 0x000800040c007986 */ /* 0x000fe8000c101b04 */
[----:B------:R-:W-:Y:S01]  /*50a0*/  STG.E.64 desc[UR4][R12.64+0xc00], R2 ;  /* 0x000c00020c007986 */ /* 0x000fe2000c101b04 */
[----:B------:R-:W-:Y:S05]  /*50b0*/  EXIT ;  /* 0x000000000000794d */ /* 0x000fea0003800000 */
.L_x_34008:
        /* <DEDUP_REMOVED lines=12> */
.L_x_50211:


//--------------------- .text._ZN2at6native29vectorized_elementwise_kernelILi4ENS0_13BUnaryFunctorIfffZZZNS0_21remainder_kernel_cudaERNS_18TensorIteratorBaseEENKUlvE0_clEvENKUlvE0_clEvEUlffE_EESt5arrayIPcLm2EEEEviT0_T1_ --------------------------
	.section	.text._ZN2at6native29vectorized_elementwise_kernelILi4ENS0_13BUnaryFunctorIfffZZZNS0_21remainder_kernel_cudaERNS_18TensorIteratorBaseEENKUlvE0_clEvENKUlvE0_clEvEUlffE_EESt5arrayIPcLm2EEEEviT0_T1_,"ax",@progbits
	.align	128
        .global         _ZN2at6native29vectorized_elementwise_kernelILi4ENS0_13BUnaryFunctorIfffZZZNS0_21remainder_kernel_cudaERNS_18TensorIteratorBaseEENKUlvE0_clEvENKUlvE0_clEvEUlffE_EESt5arrayIPcLm2EEEEviT0_T1_
        .type           _ZN2at6native29vectorized_elementwise_kernelILi4ENS0_13BUnaryFunctorIfffZZZNS0_21remainder_kernel_cudaERNS_18TensorIteratorBaseEENKUlvE0_clEvENKUlvE0_clEvEUlffE_EESt5arrayIPcLm2EEEEviT0_T1_,@function
        .size           _ZN2at6native29vectorized_elementwise_kernelILi4ENS0_13BUnaryFunctorIfffZZZNS0_21remainder_kernel_cudaERNS_18TensorIteratorBaseEENKUlvE0_clEvENKUlvE0_clEvEUlffE_EESt5arrayIPcLm2EEEEviT0_T1_,(.L_x_50212 - _ZN2at6native29vectorized_elementwise_kernelILi4ENS0_13BUnaryFunctorIfffZZZNS0_21remainder_kernel_cudaERNS_18TensorIteratorBaseEENKUlvE0_clEvENKUlvE0_clEvEUlffE_EESt5arrayIPcLm2EEEEviT0_T1_)
        .other          _ZN2at6native29vectorized_elementwise_kernelILi4ENS0_13BUnaryFunctorIfffZZZNS0_21remainder_kernel_cudaERNS_18TensorIteratorBaseEENKUlvE0_clEvENKUlvE0_clEvEUlffE_EESt5arrayIPcLm2EEEEviT0_T1_,@"STO_CUDA_ENTRY STV_DEFAULT"
_ZN2at6native29vectorized_elementwise_kernelILi4ENS0_13BUnaryFunctorIfffZZZNS0_21remainder_kernel_cudaERNS_18TensorIteratorBaseEENKUlvE0_clEvENKUlvE0_clEvEUlffE_EESt5arrayIPcLm2EEEEviT0_T1_:
.text._ZN2at6native29vectorized_elementwise_kernelILi4ENS0_13BUnaryFunctorIfffZZZNS0_21remainder_kernel_cudaERNS_18TensorIteratorBaseEENKUlvE0_clEvENKUlvE0_clEvEUlffE_EESt5arrayIPcLm2EEEEviT0_T1_:
        /* <DEDUP_REMOVED lines=100> */
.L_x_34016:
[----:B------:R-:W-:Y:S05]  /*0640*/  BSYNC.RECONVERGENT B2 ;  /* 0x0000000000027941 */ /* 0x000fea0003800200 */
.L_x_34015:
[----:B------:R-:W-:Y:S01]  /*0650*/  FFMA.FTZ R5, -R10, R6, R5 ;  /* 0x000000060a057223 */ /* 0x000fe20000010105 */
[----:B------:R-:W-:Y:S06]  /*0660*/  BRA `(.L_x_34013) ;  /* 0x00000000007c7947 */ /* 0x000fec0003800000 */
.L_x_34014:
        /* <DEDUP_REMOVED lines=15> */
.L_x_34019:
        /* <DEDUP_REMOVED lines=13> */
.L_x_34018:
[----:B------:R-:W-:Y:S05]  /*0830*/  BSYNC.RECONVERGENT B2 ;  /* 0x0000000000027941 */ /* 0x000fea0003800200 */
.L_x_34017:
[----:B------:R-:W-:-:S04]  /*0840*/  FMUL.FTZ R8, R8, 1.1920928955078125e-07 ;  /* 0x3400000008087820 */ /* 0x000fc80000410000 */
[----:B------:R-:W-:-:S07]  /*0850*/  FMUL.FTZ R5, R5, R8 ;  /* 0x0000000805057220 */ /* 0x000fce0000410000 */
.L_x_34013:
[----:B------:R-:W-:Y:S05]  /*0860*/  BSYNC.RECONVERGENT B0 ;  /* 0x0000000000007941 */ /* 0x000fea0003800200 */
.L_x_34012:
        /* <DEDUP_REMOVED lines=9> */
.L_x_34011:
[----:B------:R-:W-:Y:S05]  /*0900*/  BSYNC.RECONVERGENT B1 ;  /* 0x0000000000017941 */ /* 0x000fea0003800200 */
.L_x_34010:
        /* <DEDUP_REMOVED lines=27> */
.L_x_34027:
[----:B------:R-:W-:Y:S01]  /*0ac0*/  FSETP.GEU.FTZ.AND P0, PT, R11, -R10, PT ;  /* 0x8000000a0b00720b */ /* 0x000fe20003f1e000 */
[----:B------:R-:W-:-:S12]  /*0ad0*/  FADD.FTZ R6, R6, -1 ;  /* 0xbf80000006067421 */ /* 0x000fd80000010000 */
[----:B------:R-:W-:-:S07]  /*0ae0*/  @!P0 FADD.FTZ R6, R6, -1 ;  /* 0xbf80000006068421 */ /* 0x000fce0000010000 */
.L_x_34026:
[----:B------:R-:W-:Y:S05]  /*0af0*/  BSYNC.RECONVERGENT B2 ;  /* 0x0000000000027941 */ /* 0x000fea0003800200 */
.L_x_34025:
[----:B------:R-:W-:Y:S01]  /*0b00*/  FFMA.FTZ R9, -R10, R6, R9 ;  /* 0x000000060a097223 */ /* 0x000fe20000010109 */
[----:B------:R-:W-:Y:S06]  /*0b10*/  BRA `(.L_x_34023) ;  /* 0x0000000000787947 */ /* 0x000fec0003800000 */
.L_x_34024:
        /* <DEDUP_REMOVED lines=13> */
.L_x_34030:
        /* <DEDUP_REMOVED lines=14> */
.L_x_34029:
[----:B------:R-:W-:Y:S05]  /*0cd0*/  BSYNC.RECONVERGENT B2 ;  /* 0x0000000000027941 */ /* 0x000fea0003800200 */
.L_x_34028:
[----:B------:R-:W-:-:S04]  /*0ce0*/  FMUL.FTZ R9, R9, 1.1920928955078125e-07 ;  /* 0x3400000009097820 */ /* 0x000fc80000410000 */
[----:B------:R-:W-:-:S07]  /*0cf0*/  FMUL.FTZ R9, R6, R9 ;  /* 0x0000000906097220 */ /* 0x000fce0000410000 */
.L_x_34023:
[----:B------:R-:W-:Y:S05]  /*0d00*/  BSYNC.RECONVERGENT B0 ;  /* 0x0000000000007941 */ /* 0x000fea0003800200 */
.L_x_34022:
        /* <DEDUP_REMOVED lines=9> */
.L_x_34021:
[----:B------:R-:W-:Y:S05]  /*0da0*/  BSYNC.RECONVERGENT B1 ;  /* 0x0000000000017941 */ /* 0x000fea0003800200 */
.L_x_34020:
        /* <DEDUP_REMOVED lines=27> */
.L_x_34038:
[----:B------:R-:W-:Y:S01]  /*0f60*/  FSETP.GEU.FTZ.AND P0, PT, R27, -R10, PT ;  /* 0x8000000a1b00720b */ /* 0x000fe20003f1e000 */
[----:B------:R-:W-:-:S12]  /*0f70*/  FADD.FTZ R11, R11, -1 ;  /* 0xbf8000000b0b7421 */ /* 0x000fd80000010000 */
[----:B------:R-:W-:-:S07]  /*0f80*/  @!P0 FADD.FTZ R11, R11, -1 ;  /* 0xbf8000000b0b8421 */ /* 0x000fce0000010000 */
.L_x_34037:
[----:B------:R-:W-:Y:S05]  /*0f90*/  BSYNC.RECONVERGENT B2 ;  /* 0x0000000000027941 */ /* 0x000fea0003800200 */
.L_x_34036:
[----:B------:R-:W-:Y:S01]  /*0fa0*/  FFMA.FTZ R6, -R10, R11, R6 ;  /* 0x0000000b0a067223 */ /* 0x000fe20000010106 */
[----:B------:R-:W-:Y:S06]  /*0fb0*/  BRA `(.L_x_34034) ;  /* 0x00000000007c7947 */ /* 0x000fec0003800000 */
.L_x_34035:
        /* <DEDUP_REMOVED lines=15> */
.L_x_34041:
        /* <DEDUP_REMOVED lines=13> */
.L_x_34040:
[----:B------:R-:W-:Y:S05]  /*1180*/  BSYNC.RECONVERGENT B2 ;  /* 0x0000000000027941 */ /* 0x000fea0003800200 */
.L_x_34039:
[----:B------:R-:W-:-:S04]  /*1190*/  FMUL.FTZ R11, R18, 1.1920928955078125e-07 ;  /* 0x34000000120b7820 */ /* 0x000fc80000410000 */
[----:B------:R-:W-:-:S07]  /*11a0*/  FMUL.FTZ R6, R6, R11 ;  /* 0x0000000b06067220 */ /* 0x000fce0000410000 */
.L_x_34034:
[----:B------:R-:W-:Y:S05]  /*11b0*/  BSYNC.RECONVERGENT B0 ;  /* 0x0000000000007941 */ /* 0x000fea0003800200 */
.L_x_34033:
        /* <DEDUP_REMOVED lines=9> */
.L_x_34032:
[----:B------:R-:W-:Y:S05]  /*1250*/  BSYNC.RECONVERGENT B1 ;  /* 0x0000000000017941 */ /* 0x000fea0003800200 */
.L_x_34031:
        /* <DEDUP_REMOVED lines=27> */
.L_x_34049:
[----:B------:R-:W-:Y:S01]  /*1410*/  FSETP.GEU.FTZ.AND P0, PT, R27, -R10, PT ;  /* 0x8000000a1b00720b */ /* 0x000fe20003f1e000 */
[----:B------:R-:W-:-:S12]  /*1420*/  FADD.FTZ R21, R21, -1 ;  /* 0xbf80000015157421 */ /* 0x000fd80000010000 */
[----:B------:R-:W-:-:S07]  /*1430*/  @!P0 FADD.FTZ R21, R21, -1 ;  /* 0xbf80000015158421 */ /* 0x000fce0000010000 */
.L_x_34048:
[----:B------:R-:W-:Y:S05]  /*1440*/  BSYNC.RECONVERGENT B2 ;  /* 0x0000000000027941 */ /* 0x000fea0003800200 */
.L_x_34047:
[----:B------:R-:W-:Y:S01]  /*1450*/  FFMA.FTZ R6, -R10, R21, R6 ;  /* 0x000000150a067223 */ /* 0x000fe20000010106 */
[----:B------:R-:W-:Y:S06]  /*1460*/  BRA `(.L_x_34045) ;  /* 0x00000000007c7947 */ /* 0x000fec0003800000 */
.L_x_34046:
        /* <DEDUP_REMOVED lines=15> */
.L_x_34052:
        /* <DEDUP_REMOVED lines=13> */
.L_x_34051:
[----:B------:R-:W-:Y:S05]  /*1630*/  BSYNC.RECONVERGENT B2 ;  /* 0x0000000000027941 */ /* 0x000fea0003800200 */
.L_x_34050:
[----:B------:R-:W-:-:S04]  /*1640*/  FMUL.FTZ R21, R20, 1.1920928955078125e-07 ;  /* 0x3400000014157820 */ /* 0x000fc80000410000 */
[----:B------:R-:W-:-:S07]  /*1650*/  FMUL.FTZ R6, R6, R21 ;  /* 0x0000001506067220 */ /* 0x000fce0000410000 */
.L_x_34045:
[----:B------:R-:W-:Y:S05]  /*1660*/  BSYNC.RECONVERGENT B0 ;  /* 0x0000000000007941 */ /* 0x000fea0003800200 */
.L_x_34044:
        /* <DEDUP_REMOVED lines=9> */
.L_x_34043:
[----:B------:R-:W-:Y:S05]  /*1700*/  BSYNC.RECONVERGENT B1 ;  /* 0x0000000000017941 */ /* 0x000fea0003800200 */
.L_x_34042:
        /* <DEDUP_REMOVED lines=27> */
.L_x_34060:
[----:B------:R-:W-:Y:S01]  /*18c0*/  FSETP.GEU.FTZ.AND P0, PT, R27, -R10, PT ;  /* 0x8000000a1b00720b */ /* 0x000fe20003f1e000 */
[----:B------:R-:W-:-:S12]  /*18d0*/  FADD.FTZ R6, R6, -1 ;  /* 0xbf80000006067421 */ /* 0x000fd80000010000 */
[----:B------:R-:W-:-:S07]  /*18e0*/  @!P0 FADD.FTZ R6, R6, -1 ;  /* 0xbf80000006068421 */ /* 0x000fce0000010000 */
.L_x_34059:
[----:B------:R-:W-:Y:S05]  /*18f0*/  BSYNC.RECONVERGENT B2 ;  /* 0x0000000000027941 */ /* 0x000fea0003800200 */
.L_x_34058:
[----:B------:R-:W-:Y:S01]  /*1900*/  FFMA.FTZ R23, -R10, R6, R23 ;  /* 0x000000060a177223 */ /* 0x000fe20000010117 */
[----:B------:R-:W-:Y:S06]  /*1910*/  BRA `(.L_x_34056) ;  /* 0x0000000000787947 */ /* 0x000fec0003800000 */
.L_x_34057:
        /* <DEDUP_REMOVED lines=14> */
.L_x_34063:
        /* <DEDUP_REMOVED lines=13> */
.L_x_34062:
[----:B------:R-:W-:Y:S05]  /*1ad0*/  BSYNC.RECONVERGENT B2 ;  /* 0x0000000000027941 */ /* 0x000fea0003800200 */
.L_x_34061:
[----:B------:R-:W-:-:S04]  /*1ae0*/  FMUL.FTZ R23, R18, 1.1920928955078125e-07 ;  /* 0x3400000012177820 */ /* 0x000fc80000410000 */
[----:B------:R-:W-:-:S07]  /*1af0*/  FMUL.FTZ R23, R6, R23 ;  /* 0x0000001706177220 */ /* 0x000fce0000410000 */
.L_x_34056:
[----:B------:R-:W-:Y:S05]  /*1b00*/  BSYNC.RECONVERGENT B0 ;  /* 0x0000000000007941 */ /* 0x000fea0003800200 */
.L_x_34055:
        /* <DEDUP_REMOVED lines=9> */
.L_x_34054:
[----:B------:R-:W-:Y:S05]  /*1ba0*/  BSYNC.RECONVERGENT B1 ;  /* 0x0000000000017941 */ /* 0x000fea0003800200 */
.L_x_34053:
        /* <DEDUP_REMOVED lines=27> */
.L_x_34071:
[----:B------:R-:W-:Y:S01]  /*1d60*/  FSETP.GEU.FTZ.AND P0, PT, R29, -R10, PT ;  /* 0x8000000a1d00720b */ /* 0x000fe20003f1e000 */
[----:B------:R-:W-:-:S12]  /*1d70*/  FADD.FTZ R27, R27, -1 ;  /* 0xbf8000001b1b7421 */ /* 0x000fd80000010000 */
[----:B------:R-:W-:-:S07]  /*1d80*/  @!P0 FADD.FTZ R27, R27, -1 ;  /* 0xbf8000001b1b8421 */ /* 0x000fce0000010000 */
.L_x_34070:
[----:B------:R-:W-:Y:S05]  /*1d90*/  BSYNC.RECONVERGENT B2 ;  /* 0x0000000000027941 */ /* 0x000fea0003800200 */
.L_x_34069:
[----:B------:R-:W-:Y:S01]  /*1da0*/  FFMA.FTZ R6, -R10, R27, R6 ;  /* 0x0000001b0a067223 */ /* 0x000fe20000010106 */
[----:B------:R-:W-:Y:S06]  /*1db0*/  BRA `(.L_x_34067) ;  /* 0x00000000007c7947 */ /* 0x000fec0003800000 */
.L_x_34068:
        /* <DEDUP_REMOVED lines=15> */
.L_x_34074:
        /* <DEDUP_REMOVED lines=13> */
.L_x_34073:
[----:B------:R-:W-:Y:S05]  /*1f80*/  BSYNC.RECONVERGENT B2 ;  /* 0x0000000000027941 */ /* 0x000fea0003800200 */
.L_x_34072:
[----:B------:R-:W-:-:S04]  /*1f90*/  FMUL.FTZ R27, R20, 1.1920928955078125e-07 ;  /* 0x34000000141b7820 */ /* 0x000fc80000410000 */
[----:B------:R-:W-:-:S07]  /*1fa0*/  FMUL.FTZ R6, R6, R27 ;  /* 0x0000001b06067220 */ /* 0x000fce0000410000 */
.L_x_34067:
[----:B------:R-:W-:Y:S05]  /*1fb0*/  BSYNC.RECONVERGENT B0 ;  /* 0x0000000000007941 */ /* 0x000fea0003800200 */
.L_x_34066:
        /* <DEDUP_REMOVED lines=9> */
.L_x_34065:
[----:B------:R-:W-:Y:S05]  /*2050*/  BSYNC.RECONVERGENT B1 ;  /* 0x0000000000017941 */ /* 0x000fea0003800200 */
.L_x_34064:
        /* <DEDUP_REMOVED lines=27> */
.L_x_34082:
[----:B------:R-:W-:Y:S01]  /*2210*/  FSETP.GEU.FTZ.AND P0, PT, R29, -R10, PT ;  /* 0x8000000a1d00720b */ /* 0x000fe20003f1e000 */
[----:B------:R-:W-:-:S12]  /*2220*/  FADD.FTZ R27, R27, -1 ;  /* 0xbf8000001b1b7421 */ /* 0x000fd80000010000 */
[----:B------:R-:W-:-:S07]  /*2230*/  @!P0 FADD.FTZ R27, R27, -1 ;  /* 0xbf8000001b1b8421 */ /* 0x000fce0000010000 */
.L_x_34081:
[----:B------:R-:W-:Y:S05]  /*2240*/  BSYNC.RECONVERGENT B2 ;  /* 0x0000000000027941 */ /* 0x000fea0003800200 */
.L_x_34080:
[----:B------:R-:W-:Y:S01]  /*2250*/  FFMA.FTZ R6, -R10, R27, R6 ;  /* 0x0000001b0a067223 */ /* 0x000fe20000010106 */
[----:B------:R-:W-:Y:S06]  /*2260*/  BRA `(.L_x_34078) ;  /* 0x00000000007c7947 */ /* 0x000fec0003800000 */
.L_x_34079:
        /* <DEDUP_REMOVED lines=15> */
.L_x_34085:
        /* <DEDUP_REMOVED lines=13> */
.L_x_34084:
[----:B------:R-:W-:Y:S05]  /*2430*/  BSYNC.RECONVERGENT B2 ;  /* 0x0000000000027941 */ /* 0x000fea0003800200 */
.L_x_34083:
[----:B------:R-:W-:-:S04]  /*2440*/  FMUL.FTZ R27, R20, 1.1920928955078125e-07 ;  /* 0x34000000141b7820 */ /* 0x000fc80000410000 */
[----:B------:R-:W-:-:S07]  /*2450*/  FMUL.FTZ R6, R6, R27 ;  /* 0x0000001b06067220 */ /* 0x000fce0000410000 */
.L_x_34078:
[----:B------:R-:W-:Y:S05]  /*2460*/  BSYNC.RECONVERGENT B0 ;  /* 0x0000000000007941 */ /* 0x000fea0003800200 */
.L_x_34077:
        /* <DEDUP_REMOVED lines=9> */
.L_x_34076:
[----:B------:R-:W-:Y:S05]  /*2500*/  BSYNC.RECONVERGENT B1 ;  /* 0x0000000000017941 */ /* 0x000fea0003800200 */
.L_x_34075:
        /* <DEDUP_REMOVED lines=27> */
.L_x_34093:
[----:B------:R-:W-:Y:S01]  /*26c0*/  FSETP.GEU.FTZ.AND P0, PT, R3, -R10, PT ;  /* 0x8000000a0300720b */ /* 0x000fe20003f1e000 */
[----:B------:R-:W-:-:S12]  /*26d0*/  FADD.FTZ R4, R4, -1 ;  /* 0xbf80000004047421 */ /* 0x000fd80000010000 */
[----:B------:R-:W-:-:S07]  /*26e0*/  @!P0 FADD.FTZ R4, R4, -1 ;  /* 0xbf80000004048421 */ /* 0x000fce0000010000 */
.L_x_34092:
[----:B------:R-:W-:Y:S05]  /*26f0*/  BSYNC.RECONVERGENT B2 ;  /* 0x0000000000027941 */ /* 0x000fea0003800200 */
.L_x_34091:
[----:B------:R-:W-:Y:S01]  /*2700*/  FFMA.FTZ R27, -R10, R4, R27 ;  /* 0x000000040a1b7223 */ /* 0x000fe2000001011b */
[----:B------:R-:W-:Y:S06]  /*2710*/  BRA `(.L_x_34089) ;  /* 0x0000000000707947 */ /* 0x000fec0003800000 */
.L_x_34090:
        /* <DEDUP_REMOVED lines=12> */
.L_x_34096:
        /* <DEDUP_REMOVED lines=13> */
.L_x_34095:
[----:B------:R-:W-:Y:S05]  /*28b0*/  BSYNC.RECONVERGENT B2 ;  /* 0x0000000000027941 */ /* 0x000fea0003800200 */
.L_x_34094:
[----:B------:R-:W-:-:S04]  /*28c0*/  FMUL.FTZ R27, R27, 1.1920928955078125e-07 ;  /* 0x340000001b1b7820 */ /* 0x000fc80000410000 */
[----:B------:R-:W-:-:S07]  /*28d0*/  FMUL.FTZ R27, R2, R27 ;  /* 0x0000001b021b7220 */ /* 0x000fce0000410000 */
.L_x_34089:
[----:B------:R-:W-:Y:S05]  /*28e0*/  BSYNC.RECONVERGENT B0 ;  /* 0x0000000000007941 */ /* 0x000fea0003800200 */
.L_x_34088:
        /* <DEDUP_REMOVED lines=9> */
.L_x_34087:
[----:B------:R-:W-:Y:S05]  /*2980*/  BSYNC.RECONVERGENT B1 ;  /* 0x0000000000017941 */ /* 0x000fea0003800200 */
.L_x_34086:
        /* <DEDUP_REMOVED lines=16> */
.L_x_34099:
[----:B------:R-:W-:-:S13]  /*2a90*/  ISETP.GE.U32.AND P0, PT, R17, R16, PT ;  /* 0x000000101100720c */ /* 0x000fda0003f06070 */
[----:B------:R-:W-:Y:S05]  /*2aa0*/  @P0 BRA `(.L_x_34101) ;  /* 0x0000000000300947 */ /* 0x000fea0003800000 */
[----:B0-----:R-:W0:Y:S01]  /*2ab0*/  LDC.64 R4, c[0x0][0x390] ;  /* 0x0000e400ff047b82 */ /* 0x001e220000000a00 */
[----:B------:R-:W-:Y:S02]  /*2ac0*/  IMAD.IADD R7, R0, 0x1, R17 ;  /* 0x0000000100077824 */ /* 0x000fe400078e0211 */
[----:B------:R-:W-:Y:S02]  /*2ad0*/  VIADD R17, R17, 0x80 ;  /* 0x0000008011117836 */ /* 0x000fe40000000000 */
[----:B0-----:R-:W-:-:S05]  /*2ae0*/  IMAD.WIDE.U32 R4, R7, 0x4, R4 ;  /* 0x0000000407047825 */ /* 0x001fca00078e0004 */
[----:B------:R0:W-:Y:S02]  /*2af0*/  STG.E desc[UR4][R4.64], R11 ;  /* 0x0000000b04007986 */ /* 0x0001e4000c101904 */
.L_x_34100:
[----:B------:R-:W-:-:S13]  /*2b00*/  ISETP.GE.U32.AND P0, PT, R17, R16, PT ;  /* 0x000000101100720c */ /* 0x000fda0003f06070 */
[----:B------:R-:W-:Y:S05]  /*2b10*/  @P0 BRA `(.L_x_34102) ;  /* 0x0000000000300947 */ /* 0x000fea0003800000 */
[----:B0-----:R-:W0:Y:S01]  /*2b20*/  LDC.64 R4, c[0x0][0x390] ;  /* 0x0000e400ff047b82 */ /* 0x001e220000000a00 */
[----:B------:R-:W-:Y:S02]  /*2b30*/  IMAD.IADD R7, R0, 0x1, R17 ;  /* 0x0000000100077824 */ /* 0x000fe400078e0211 */
[----:B------:R-:W-:Y:S02]  /*2b40*/  VIADD R17, R17, 0x80 ;  /* 0x0000008011117836 */ /* 0x000fe40000000000 */
[----:B0-----:R-:W-:-:S05]  /*2b50*/  IMAD.WIDE.U32 R4, R7, 0x4, R4 ;  /* 0x0000000407047825 */ /* 0x001fca00078e0004 */
[----:B------:R1:W-:Y:S02]  /*2b60*/  STG.E desc[UR4][R4.64], R21 ;  /* 0x0000001504007986 */ /* 0x0003e4000c101904 */
.L_x_34101:
[----:B------:R-:W-:-:S13]  /*2b70*/  ISETP.GE.U32.AND P0, PT, R17, R16, PT ;  /* 0x000000101100720c */ /* 0x000fda0003f06070 */
[----:B------:R-:W-:Y:S05]  /*2b80*/  @P0 BRA `(.L_x_34103) ;  /* 0x0000000000340947 */ /* 0x000fea0003800000 */
[----:B01----:R-:W0:Y:S01]  /*2b90*/  LDC.64 R4, c[0x0][0x390] ;  /* 0x0000e400ff047b82 */ /* 0x003e220000000a00 */
[----:B------:R-:W-:Y:S02]  /*2ba0*/  IMAD.IADD R7, R0, 0x1, R17 ;  /* 0x0000000100077824 */ /* 0x000fe400078e0211 */
[----:B------:R-:W-:Y:S02]  /*2bb0*/  VIADD R17, R17, 0x80 ;  /* 0x0000008011117836 */ /* 0x000fe40000000000 */
[----:B0-----:R-:W-:-:S05]  /*2bc0*/  IMAD.WIDE.U32 R4, R7, 0x4, R4 ;  /* 0x0000000407047825 */ /* 0x001fca00078e0004 */
[----:B------:R1:W-:Y:S02]  /*2bd0*/  STG.E desc[UR4][R4.64], R23 ;  /* 0x0000001704007986 */ /* 0x0003e4000c101904 */
.L_x_34102:
        /* <DEDUP_REMOVED lines=8> */
.L_x_34103:
[----:B------:R-:W-:Y:S05]  /*2c60*/  BSYNC.RELIABLE B1 ;  /* 0x0000000000017941 */ /* 0x000fea0003800100 */
.L_x_34098:
[----:B------:R-:W-:-:S13]  /*2c70*/  ISETP.GE.U32.AND P0, PT, R17, R16, PT ;  /* 0x000000101100720c */ /* 0x000fda0003f06070 */
[----:B012---:R-:W0:Y:S01]  /*2c80*/  @!P0 LDC.64 R4, c[0x0][0x390] ;  /* 0x0000e400ff048b82 */ /* 0x007e220000000a00 */
[----:B------:R-:W-:Y:S02]  /*2c90*/  @!P0 IMAD.IADD R7, R0, 0x1, R17 ;  /* 0x0000000100078824 */ /* 0x000fe400078e0211 */
[----:B------:R-:W-:Y:S02]  /*2ca0*/  @!P0 VIADD R17, R17, 0x80 ;  /* 0x0000008011118836 */ /* 0x000fe40000000000 */
[----:B0-----:R-:W-:-:S05]  /*2cb0*/  @!P0 IMAD.WIDE.U32 R4, R7, 0x4, R4 ;  /* 0x0000000407048825 */ /* 0x001fca00078e0004 */
[----:B------:R2:W-:Y:S02]  /*2cc0*/  @!P0 STG.E desc[UR4][R4.64], R13 ;  /* 0x0000000d04008986 */ /* 0x0005e4000c101904 */
.L_x_34104:
[----:B------:R-:W-:Y:S05]  /*2cd0*/  BSYNC.RECONVERGENT B0 ;  /* 0x0000000000007941 */ /* 0x000fea0003800200 */
.L_x_34097:
        /* <DEDUP_REMOVED lines=8> */
.L_x_34009:
[----:B------:R-:W0:Y:S01]  /*2d60*/  S2R R3, SR_TID.X ;  /* 0x0000000000037919 */ /* 0x000e220000002100 */
[----:B------:R-:W1:Y:S08]  /*2d70*/  LDC.64 R4, c[0x0][0x398] ;  /* 0x0000e600ff047b82 */ /* 0x000e700000000a00 */
[----:B------:R-:W2:Y:S01]  /*2d80*/  LDC R2, c[0x0][0x388] ;  /* 0x0000e200ff027b82 */ /* 0x000ea20000000800 */
[----:B-1----:R-:W-:-:S04]  /*2d90*/  IMAD.WIDE.U32 R4, R0, 0x4, R4 ;  /* 0x0000000400047825 */ /* 0x002fc800078e0004 */
[----:B0-----:R-:W-:-:S05]  /*2da0*/  IMAD.WIDE.U32 R20, R3, 0x10, R4 ;  /* 0x0000001003147825 */ /* 0x001fca00078e0004 */
[----:B------:R-:W3:Y:S01]  /*2db0*/  LDG.E.128 R8, desc[UR4][R20.64] ;  /* 0x0000000414087981 */ /* 0x000ee2000c1e1d00 */
[C---:B--2---:R-:W-:Y:S01]  /*2dc0*/  FMUL.FTZ R18, |R2|.reuse, 8388608 ;  /* 0x4b00000002127820 */ /* 0x044fe20000410200 */
[C---:B------:R-:W-:Y:S01]  /*2dd0*/  FADD.FTZ R15, |R2|.reuse, -RZ ;  /* 0x800000ff020f7221 */ /* 0x040fe20000010200 */
[----:B------:R-:W-:Y:S01]  /*2de0*/  BSSY.RECONVERGENT B0, `(.L_x_34105) ;  /* 0x0000043000007945 */ /* 0x000fe20003800200 */
[----:B------:R0:W5:Y:S01]  /*2df0*/  LDG.E.128 R4, desc[UR4][R20.64+0x800] ;  /* 0x0008000414047981 */ /* 0x000162000c1e1d00 */
[----:B------:R-:W-:Y:S01]  /*2e00*/  FADD.FTZ R14, |R2|, |R2| ;  /* 0x40000002020e7221 */ /* 0x000fe20000010200 */
[C---:B------:R-:W-:Y:S01]  /*2e10*/  LOP3.LUT R17, R18.reuse, 0x7fffff, RZ, 0xc0, !PT ;  /* 0x007fffff12117812 */ /* 0x040fe200078ec0ff */
[----:B------:R-:W-:Y:S01]  /*2e20*/  FADD.FTZ R13, -R15, -RZ ;  /* 0x800000ff0f0d7221 */ /* 0x000fe20000010100 */
[----:B------:R-:W-:Y:S02]  /*2e30*/  LOP3.LUT R12, R18, 0xff800000, RZ, 0xc0, !PT ;  /* 0xff800000120c7812 */ /* 0x000fe400078ec0ff */
[----:B------:R-:W-:-:S04]  /*2e40*/  LOP3.LUT R17, R17, 0x3f800000, RZ, 0xfc, !PT ;  /* 0x3f80000011117812 */ /* 0x000fc800078efcff */
[----:B------:R1:W2:Y:S01]  /*2e50*/  MUFU.RCP R16, R17 ;  /* 0x0000001100107308 */ /* 0x0002a20000001000 */
        /* <DEDUP_REMOVED lines=25> */
.L_x_34109:
[----:B------:R-:W-:Y:S05]  /*2ff0*/  BSYNC.RECONVERGENT B1 ;  /* 0x0000000000017941 */ /* 0x000fea0003800200 */
.L_x_34108:
[----:B------:R-:W-:Y:S01]  /*3000*/  FFMA.FTZ R20, -R15, R19, R20 ;  /* 0x000000130f147223 */ /* 0x000fe20000010114 */
[----:B------:R-:W-:Y:S06]  /*3010*/  BRA `(.L_x_34106) ;  /* 0x00000000007c7947 */ /* 0x000fec0003800000 */
.L_x_34107:
        /* <DEDUP_REMOVED lines=15> */
.L_x_34112:
        /* <DEDUP_REMOVED lines=13> */
.L_x_34111:
[----:B------:R-:W-:Y:S05]  /*31e0*/  BSYNC.RECONVERGENT B1 ;  /* 0x0000000000017941 */ /* 0x000fea0003800200 */
.L_x_34110:
[----:B------:R-:W-:-:S04]  /*31f0*/  FMUL.FTZ R22, R22, 1.1920928955078125e-07 ;  /* 0x3400000016167820 */ /* 0x000fc80000410000 */
[----:B------:R-:W-:-:S07]  /*3200*/  FMUL.FTZ R20, R19, R22 ;  /* 0x0000001613147220 */ /* 0x000fce0000410000 */
.L_x_34106:
[----:B------:R-:W-:Y:S05]  /*3210*/  BSYNC.RECONVERGENT B0 ;  /* 0x0000000000007941 */ /* 0x000fea0003800200 */
.L_x_34105:
[C---:B------:R-:W-:Y:S01]  /*3220*/  LOP3.LUT R19, R20.reuse, 0x80000000, R8, 0xb8, !PT ;  /* 0x8000000014137812 */ /* 0x040fe200078eb808 */
[----:B------:R-:W-:Y:S01]  /*3230*/  BSSY.RECONVERGENT B0, `(.L_x_34113) ;  /* 0x0000044000007945 */ /* 0x000fe20003800200 */
[C---:B------:R-:W-:Y:S02]  /*3240*/  FSETP.NAN.FTZ.AND P0, PT, |R20|.reuse, |R20|, PT ;  /* 0x400000141400720b */ /* 0x040fe40003f18200 */
        /* <DEDUP_REMOVED lines=29> */
.L_x_34118:
[----:B------:R-:W-:Y:S01]  /*3420*/  FSETP.GEU.FTZ.AND P1, PT, R21, -R15, PT ;  /* 0x8000000f1500720b */ /* 0x000fe20003f3e000 */
[----:B------:R-:W-:-:S12]  /*3430*/  FADD.FTZ R19, R19, -1 ;  /* 0xbf80000013137421 */ /* 0x000fd80000010000 */
[----:B------:R-:W-:-:S07]  /*3440*/  @!P1 FADD.FTZ R19, R19, -1 ;  /* 0xbf80000013139421 */ /* 0x000fce0000010000 */
.L_x_34117:
[----:B------:R-:W-:Y:S05]  /*3450*/  BSYNC.RECONVERGENT B1 ;  /* 0x0000000000017941 */ /* 0x000fea0003800200 */
.L_x_34116:
[----:B------:R-:W-:Y:S01]  /*3460*/  FFMA.FTZ R20, -R15, R19, R20 ;  /* 0x000000130f147223 */ /* 0x000fe20000010114 */
[----:B------:R-:W-:Y:S06]  /*3470*/  BRA `(.L_x_34114) ;  /* 0x00000000007c7947 */ /* 0x000fec0003800000 */
.L_x_34115:
        /* <DEDUP_REMOVED lines=15> */
.L_x_34121:
        /* <DEDUP_REMOVED lines=13> */
.L_x_34120:
[----:B------:R-:W-:Y:S05]  /*3640*/  BSYNC.RECONVERGENT B1 ;  /* 0x0000000000017941 */ /* 0x000fea0003800200 */
.L_x_34119:
[----:B------:R-:W-:-:S04]  /*3650*/  FMUL.FTZ R22, R22, 1.1920928955078125e-07 ;  /* 0x3400000016167820 */ /* 0x000fc80000410000 */
[----:B------:R-:W-:-:S07]  /*3660*/  FMUL.FTZ R20, R19, R22 ;  /* 0x0000001613147220 */ /* 0x000fce0000410000 */
.L_x_34114:
[----:B------:R-:W-:Y:S05]  /*3670*/  BSYNC.RECONVERGENT B0 ;  /* 0x0000000000007941 */ /* 0x000fea0003800200 */
.L_x_34113:
        /* <DEDUP_REMOVED lines=31> */
.L_x_34127:
[----:B------:R-:W-:Y:S01]  /*3870*/  FSETP.GEU.FTZ.AND P1, PT, R21, -R15, PT ;  /* 0x8000000f1500720b */ /* 0x000fe20003f3e000 */
[----:B------:R-:W-:-:S12]  /*3880*/  FADD.FTZ R19, R19, -1 ;  /* 0xbf80000013137421 */ /* 0x000fd80000010000 */
[----:B------:R-:W-:-:S07]  /*3890*/  @!P1 FADD.FTZ R19, R19, -1 ;  /* 0xbf80000013139421 */ /* 0x000fce0000010000 */
.L_x_34126:
[----:B------:R-:W-:Y:S05]  /*38a0*/  BSYNC.RECONVERGENT B1 ;  /* 0x0000000000017941 */ /* 0x000fea0003800200 */
.L_x_34125:
[----:B------:R-:W-:Y:S01]  /*38b0*/  FFMA.FTZ R22, -R15, R19, R22 ;  /* 0x000000130f167223 */ /* 0x000fe20000010116 */
[----:B------:R-:W-:Y:S06]  /*38c0*/  BRA `(.L_x_34123) ;  /* 0x0000000000707947 */ /* 0x000fec0003800000 */
.L_x_34124:
        /* <DEDUP_REMOVED lines=12> */
.L_x_34130:
        /* <DEDUP_REMOVED lines=13> */
.L_x_34129:
[----:B------:R-:W-:Y:S05]  /*3a60*/  BSYNC.RECONVERGENT B1 ;  /* 0x0000000000017941 */ /* 0x000fea0003800200 */
.L_x_34128:
[----:B------:R-:W-:-:S04]  /*3a70*/  FMUL.FTZ R22, R22, 1.1920928955078125e-07 ;  /* 0x3400000016167820 */ /* 0x000fc80000410000 */
[----:B------:R-:W-:-:S07]  /*3a80*/  FMUL.FTZ R22, R19, R22 ;  /* 0x0000001613167220 */ /* 0x000fce0000410000 */
.L_x_34123:
[----:B------:R-:W-:Y:S05]  /*3a90*/  BSYNC.RECONVERGENT B0 ;  /* 0x0000000000007941 */ /* 0x000fea0003800200 */
.L_x_34122:
[C---:B------:R-:W-:Y:S01]  /*3aa0*/  LOP3.LUT R19, R22.reuse, 0x80000000, R10, 0xb8, !PT ;  /* 0x8000000016137812 */ /* 0x040fe200078eb80a */
[----:B------:R-:W-:Y:S01]  /*3ab0*/  BSSY.RECONVERGENT B0, `(.L_x_34131) ;  /* 0x0000043000007945 */ /* 0x000fe20003800200 */
[C---:B------:R-:W-:Y:S01]  /*3ac0*/  FSETP.NAN.FTZ.AND P1, PT, |R22|.reuse, |R22|, PT ;  /* 0x400000161600720b */ /* 0x040fe20003f38200 */
        /* <DEDUP_REMOVED lines=28> */
.L_x_34136:
[----:B------:R-:W-:Y:S01]  /*3c90*/  FSETP.GEU.FTZ.AND P1, PT, R21, -R15, PT ;  /* 0x8000000f1500720b */ /* 0x000fe20003f3e000 */
[----:B------:R-:W-:-:S12]  /*3ca0*/  FADD.FTZ R19, R19, -1 ;  /* 0xbf80000013137421 */ /* 0x000fd80000010000 */
[----:B------:R-:W-:-:S07]  /*3cb0*/  @!P1 FADD.FTZ R19, R19, -1 ;  /* 0xbf80000013139421 */ /* 0x000fce0000010000 */
.L_x_34135:
[----:B------:R-:W-:Y:S05]  /*3cc0*/  BSYNC.RECONVERGENT B1 ;  /* 0x0000000000017941 */ /* 0x000fea0003800200 */
.L_x_34134:
[----:B------:R-:W-:Y:S01]  /*3cd0*/  FFMA.FTZ R20, -R15, R19, R20 ;  /* 0x000000130f147223 */ /* 0x000fe20000010114 */
[----:B------:R-:W-:Y:S06]  /*3ce0*/  BRA `(.L_x_34132) ;  /* 0x00000000007c7947 */ /* 0x000fec0003800000 */
.L_x_34133:
        /* <DEDUP_REMOVED lines=15> */
.L_x_34139:
        /* <DEDUP_REMOVED lines=13> */
.L_x_34138:
[----:B------:R-:W-:Y:S05]  /*3eb0*/  BSYNC.RECONVERGENT B1 ;  /* 0x0000000000017941 */ /* 0x000fea0003800200 */
.L_x_34137:
[----:B------:R-:W-:-:S04]  /*3ec0*/  FMUL.FTZ R22, R22, 1.1920928955078125e-07 ;  /* 0x3400000016167820 */ /* 0x000fc80000410000 */
[----:B------:R-:W-:-:S07]  /*3ed0*/  FMUL.FTZ R20, R19, R22 ;  /* 0x0000001613147220 */ /* 0x000fce0000410000 */
.L_x_34132:
[----:B------:R-:W-:Y:S05]  /*3ee0*/  BSYNC.RECONVERGENT B0 ;  /* 0x0000000000007941 */ /* 0x000fea0003800200 */
.L_x_34131:
        /* <DEDUP_REMOVED lines=31> */
.L_x_34145:
[----:B------:R-:W-:Y:S01]  /*40e0*/  FSETP.GEU.FTZ.AND P1, PT, R21, -R15, PT ;  /* 0x8000000f1500720b */ /* 0x000fe20003f3e000 */
[----:B------:R-:W-:-:S12]  /*40f0*/  FADD.FTZ R19, R19, -1 ;  /* 0xbf80000013137421 */ /* 0x000fd80000010000 */
[----:B------:R-:W-:-:S07]  /*4100*/  @!P1 FADD.FTZ R19, R19, -1 ;  /* 0xbf80000013139421 */ /* 0x000fce0000010000 */
.L_x_34144:
[----:B------:R-:W-:Y:S05]  /*4110*/  BSYNC.RECONVERGENT B1 ;  /* 0x0000000000017941 */ /* 0x000fea0003800200 */
.L_x_34143:
[----:B------:R-:W-:Y:S01]  /*4120*/  FFMA.FTZ R22, -R15, R19, R22 ;  /* 0x000000130f167223 */ /* 0x000fe20000010116 */
[----:B------:R-:W-:Y:S06]  /*4130*/  BRA `(.L_x_34141) ;  /* 0x0000000000707947 */ /* 0x000fec0003800000 */
.L_x_34142:
        /* <DEDUP_REMOVED lines=12> */
.L_x_34148:
        /* <DEDUP_REMOVED lines=13> */
.L_x_34147:
[----:B------:R-:W-:Y:S05]  /*42d0*/  BSYNC.RECONVERGENT B1 ;  /* 0x0000000000017941 */ /* 0x000fea0003800200 */
.L_x_34146:
[----:B------:R-:W-:-:S04]  /*42e0*/  FMUL.FTZ R22, R22, 1.1920928955078125e-07 ;  /* 0x3400000016167820 */ /* 0x000fc80000410000 */
[----:B------:R-:W-:-:S07]  /*42f0*/  FMUL.FTZ R22, R19, R22 ;  /* 0x0000001613167220 */ /* 0x000fce0000410000 */
.L_x_34141:
[----:B------:R-:W-:Y:S05]  /*4300*/  BSYNC.RECONVERGENT B0 ;  /* 0x0000000000007941 */ /* 0x000fea0003800200 */
.L_x_34140:
        /* <DEDUP_REMOVED lines=31> */
.L_x_34154:
[----:B------:R-:W-:Y:S01]  /*4500*/  FSETP.GEU.FTZ.AND P1, PT, R21, -R15, PT ;  /* 0x8000000f1500720b */ /* 0x000fe20003f3e000 */
[----:B------:R-:W-:-:S12]  /*4510*/  FADD.FTZ R19, R19, -1 ;  /* 0xbf80000013137421 */ /* 0x000fd80000010000 */
[----:B------:R-:W-:-:S07]  /*4520*/  @!P1 FADD.FTZ R19, R19, -1 ;  /* 0xbf80000013139421 */ /* 0x000fce0000010000 */
.L_x_34153:
[----:B------:R-:W-:Y:S05]  /*4530*/  BSYNC.RECONVERGENT B1 ;  /* 0x0000000000017941 */ /* 0x000fea0003800200 */
.L_x_34152:
[----:B------:R-:W-:Y:S01]  /*4540*/  FFMA.FTZ R20, -R15, R19, R20 ;  /* 0x000000130f147223 */ /* 0x000fe20000010114 */
[----:B------:R-:W-:Y:S06]  /*4550*/  BRA `(.L_x_34150) ;  /* 0x00000000007c7947 */ /* 0x000fec0003800000 */
.L_x_34151:
        /* <DEDUP_REMOVED lines=15> */
.L_x_34157:
        /* <DEDUP_REMOVED lines=13> */
.L_x_34156:
[----:B------:R-:W-:Y:S05]  /*4720*/  BSYNC.RECONVERGENT B1 ;  /* 0x0000000000017941 */ /* 0x000fea0003800200 */
.L_x_34155:
[----:B------:R-:W-:-:S04]  /*4730*/  FMUL.FTZ R22, R22, 1.1920928955078125e-07 ;  /* 0x3400000016167820 */ /* 0x000fc80000410000 */
[----:B------:R-:W-:-:S07]  /*4740*/  FMUL.FTZ R20, R19, R22 ;  /* 0x0000001613147220 */ /* 0x000fce0000410000 */
.L_x_34150:
[----:B------:R-:W-:Y:S05]  /*4750*/  BSYNC.RECONVERGENT B0 ;  /* 0x0000000000007941 */ /* 0x000fea0003800200 */
.L_x_34149:
        /* <DEDUP_REMOVED lines=31> */
.L_x_34163:
[----:B------:R-:W-:Y:S01]  /*4950*/  FSETP.GEU.FTZ.AND P1, PT, R21, -R15, PT ;  /* 0x8000000f1500720b */ /* 0x000fe20003f3e000 */
[----:B------:R-:W-:-:S12]  /*4960*/  FADD.FTZ R19, R19, -1 ;  /* 0xbf80000013137421 */ /* 0x000fd80000010000 */
[----:B------:R-:W-:-:S07]  /*4970*/  @!P1 FADD.FTZ R19, R19, -1 ;  /* 0xbf80000013139421 */ /* 0x000fce0000010000 */
.L_x_34162:
[----:B------:R-:W-:Y:S05]  /*4980*/  BSYNC.RECONVERGENT B1 ;  /* 0x0000000000017941 */ /* 0x000fea0003800200 */
.L_x_34161:
[----:B------:R-:W-:Y:S01]  /*4990*/  FFMA.FTZ R22, -R15, R19, R22 ;  /* 0x000000130f167223 */ /* 0x000fe20000010116 */
[----:B------:R-:W-:Y:S06]  /*49a0*/  BRA `(.L_x_34159) ;  /* 0x0000000000707947 */ /* 0x000fec0003800000 */
.L_x_34160:
        /* <DEDUP_REMOVED lines=12> */
.L_x_34166:
        /* <DEDUP_REMOVED lines=13> */
.L_x_34165:
[----:B------:R-:W-:Y:S05]  /*4b40*/  BSYNC.RECONVERGENT B1 ;  /* 0x0000000000017941 */ /* 0x000fea0003800200 */
.L_x_34164:
[----:B------:R-:W-:-:S04]  /*4b50*/  FMUL.FTZ R22, R22, 1.1920928955078125e-07 ;  /* 0x3400000016167820 */ /* 0x000fc80000410000 */
[----:B------:R-:W-:-:S07]  /*4b60*/  FMUL.FTZ R22, R19, R22 ;  /* 0x0000001613167220 */ /* 0x000fce0000410000 */
.L_x_34159:
[----:B------:R-:W-:Y:S05]  /*4b70*/  BSYNC.RECONVERGENT B0 ;  /* 0x0000000000007941 */ /* 0x000fea0003800200 */
.L_x_34158:
        /* <DEDUP_REMOVED lines=31> */
.L_x_34172:
[----:B------:R-:W-:Y:S01]  /*4d70*/  FSETP.GEU.FTZ.AND P1, PT, R13, -R15, PT ;  /* 0x8000000f0d00720b */ /* 0x000fe20003f3e000 */
[----:B------:R-:W-:-:S12]  /*4d80*/  FADD.FTZ R12, R12, -1 ;  /* 0xbf8000000c0c7421 */ /* 0x000fd80000010000 */
[----:B------:R-:W-:-:S07]  /*4d90*/  @!P1 FADD.FTZ R12, R12, -1 ;  /* 0xbf8000000c0c9421 */ /* 0x000fce0000010000 */
.L_x_34171:
[----:B------:R-:W-:Y:S05]  /*4da0*/  BSYNC.RECONVERGENT B1 ;  /* 0x0000000000017941 */ /* 0x000fea0003800200 */
.L_x_34170:
[----:B------:R-:W-:Y:S01]  /*4db0*/  FFMA.FTZ R20, -R15, R12, R20 ;  /* 0x0000000c0f147223 */ /* 0x000fe20000010114 */
[----:B------:R-:W-:Y:S06]  /*4dc0*/  BRA `(.L_x_34168) ;  /* 0x0000000000707947 */ /* 0x000fec0003800000 */
.L_x_34169:
        /* <DEDUP_REMOVED lines=12> */
.L_x_34175:
        /* <DEDUP_REMOVED lines=13> */
.L_x_34174:
[----:B------:R-:W-:Y:S05]  /*4f60*/  BSYNC.RECONVERGENT B1 ;  /* 0x0000000000017941 */ /* 0x000fea0003800200 */
.L_x_34173:
[----:B------:R-:W-:-:S04]  /*4f70*/  FMUL.FTZ R13, R20, 1.1920928955078125e-07 ;  /* 0x34000000140d7820 */ /* 0x000fc80000410000 */
[----:B------:R-:W-:-:S07]  /*4f80*/  FMUL.FTZ R20, R18, R13 ;  /* 0x0000000d12147220 */ /* 0x000fce0000410000 */
.L_x_34168:
[----:B------:R-:W-:Y:S05]  /*4f90*/  BSYNC.RECONVERGENT B0 ;  /* 0x0000000000007941 */ /* 0x000fea0003800200 */
.L_x_34167:
        /* <DEDUP_REMOVED lines=11> */
[----:B------:R-:W-:Y:S04]  /*5050*/  STG.E.128 desc[UR4][R12.64], R8 ;  /* 0x000000080c007986 */ /* 0x000fe8000c101d04 */
[----:B------:R-:W-:Y:S01]  /*5060*/  STG.E.128 desc[UR4][R12.64+0x800], R4 ;  /* 0x000800040c007986 */ /* 0x000fe2000c101d04 */
[----:B------:R-:W-:Y:S05]  /*5070*/  EXIT ;  /* 0x000000000000794d */ /* 0x000fea0003800000 */
.L_x_34176:
        /* <DEDUP_REMOVED lines=16> */
.L_x_50212:


//--------------------- .text._ZN2at6native29vectorized_elementwise_kernelILi8ENS0_13BUnaryFunctorIfffZZZNS0_21remainder_kernel_cudaERNS_18TensorIteratorBaseEENKUlvE0_clEvENKUlvE0_clEvEUlffE_EESt5arrayIPcLm2EEEEviT0_T1_ --------------------------
	.section	.text._ZN2at6native29vectorized_elementwise_kernelILi8ENS0_13BUnaryFunctorIfffZZZNS0_21remainder_kernel_cudaERNS_18TensorIteratorBaseEENKUlvE0_clEvENKUlvE0_clEvEUlffE_EESt5arrayIPcLm2EEEEviT0_T1_,"ax",@progbits
	.align	128
        .global         _ZN2at6native29vectorized_elementwise_kernelILi8ENS0_13BUnaryFunctorIfffZZZNS0_21remainder_kernel_cudaERNS_18TensorIteratorBaseEENKUlvE0_clEvENKUlvE0_clEvEUlffE_EESt5arrayIPcLm2EEEEviT0_T1_
        .type           _ZN2at6native29vectorized_elementwise_kernelILi8ENS0_13BUnaryFunctorIfffZZZNS0_21remainder_kernel_cudaERNS_18TensorIteratorBaseEENKUlvE0_clEvENKUlvE0_clEvEUlffE_EESt5arrayIPcLm2EEEEviT0_T1_,@function
        .size           _ZN2at6native29vectorized_elementwise_kernelILi8ENS0_13BUnaryFunctorIfffZZZNS0_21remainder_kernel_cudaERNS_18TensorIteratorBaseEENKUlvE0_clEvENKUlvE0_clEvEUlffE_EESt5arrayIPcLm2EEEEviT0_T1_,(.L_x_50213 - _ZN2at6native29vectorized_elementwise_kernelILi8ENS0_13BUnaryFunctorIfffZZZNS0_21remainder_kernel_cudaERNS_18TensorIteratorBaseEENKUlvE0_clEvENKUlvE0_clEvEUlffE_EESt5arrayIPcLm2EEEEviT0_T1_)
        .other          _ZN2at6native29vectorized_elementwise_kernelILi8ENS0_13BUnaryFunctorIfffZZZNS0_21remainder_kernel_cudaERNS_18TensorIteratorBaseEENKUlvE0_clEvENKUlvE0_clEvEUlffE_EESt5arrayIPcLm2EEEEviT0_T1_,@"STO_CUDA_ENTRY STV_DEFAULT"
_ZN2at6native29vectorized_elementwise_kernelILi8ENS0_13BUnaryFunctorIfffZZZNS0_21remainder_kernel_cudaERNS_18TensorIteratorBaseEENKUlvE0_clEvENKUlvE0_clEvEUlffE_EESt5arrayIPcLm2EEEEviT0_T1_:
.text._ZN2at6native29vectorized_elementwise_kernelILi8ENS0_13BUnaryFunctorIfffZZZNS0_21remainder_kernel_cudaERNS_18TensorIteratorBaseEENKUlvE0_clEvENKUlvE0_clEvEUlffE_EESt5arrayIPcLm2EEEEviT0_T1_:
[----:B------:R-:W-:Y:S01]  /*0000*/  LDC R1, c[0x0][0x37c] ;  /* 0x0000df00ff017b82 */ /* 0x000fe20000000800 */
[----:B------:R-:W-:Y:S05]  /*0010*/  EXIT ;  /* 0x000000000000794d */ /* 0x000fea0003800000 */
.L_x_34177:
        /* <DEDUP_REMOVED lines=14> */
.L_x_50213:


//--------------------- .text._ZN2at6native18elementwise_kernelILi128ELi4EZNS0_15gpu_kernel_implINS0_13AUnaryFunctorIfffZZZNS0_21remainder_kernel_cudaERNS_18TensorIteratorBaseEENKUlvE0_clEvENKUlvE0_clEvEUlffE_EEEEvS5_RKT_EUliE_EEviT1_ --------------------------
	.section	.text._ZN2at6native18elementwise_kernelILi128ELi4EZNS0_15gpu_kernel_implINS0_13AUnaryFunctorIfffZZZNS0_21remainder_kernel_cudaERNS_18TensorIteratorBaseEENKUlvE0_clEvENKUlvE0_clEvEUlffE_EEEEvS5_RKT_EUliE_EEviT1_,"ax",@progbits
	.align	128
        .global         _ZN2at6native18elementwise_kernelILi128ELi4EZNS0_15gpu_kernel_implINS0_13AUnaryFunctorIfffZZZNS0_21remainder_kernel_cudaERNS_18TensorIteratorBaseEENKUlvE0_clEvENKUlvE0_clEvEUlffE_EEEEvS5_RKT_EUliE_EEviT1_
        .type           _ZN2at6native18elementwise_kernelILi128ELi4EZNS0_15gpu_kernel_implINS0_13AUnaryFunctorIfffZZZNS0_21remainder_kernel_cudaERNS_18TensorIteratorBaseEENKUlvE0_clEvENKUlvE0_clEvEUlffE_EEEEvS5_RKT_EUliE_EEviT1_,@function
        .size           _ZN2at6native18elementwise_kernelILi128ELi4EZNS0_15gpu_kernel_implINS0_13AUnaryFunctorIfffZZZNS0_21remainder_kernel_cudaERNS_18TensorIteratorBaseEENKUlvE0_clEvENKUlvE0_clEvEUlffE_EEEEvS5_RKT_EUliE_EEviT1_,(.L_x_50214 - _ZN2at6native18elementwise_kernelILi128ELi4EZNS0_15gpu_kernel_implINS0_13AUnaryFunctorIfffZZZNS0_21remainder_kernel_cudaERNS_18TensorIteratorBaseEENKUlvE0_clEvENKUlvE0_clEvEUlffE_EEEEvS5_RKT_EUliE_EEviT1_)
        .other          _ZN2at6native18elementwise_kernelILi128ELi4EZNS0_15gpu_kernel_implINS0_13AUnaryFunctorIfffZZZNS0_21remainder_kernel_cudaERNS_18TensorIteratorBaseEENKUlvE0_clEvENKUlvE0_clEvEUlffE_EEEEvS5_RKT_EUliE_EEviT1_,@"STO_CUDA_ENTRY STV_DEFAULT"
_ZN2at6native18elementwise_kernelILi128ELi4EZNS0_15gpu_kernel_implINS0_13AUnaryFunctorIfffZZZNS0_21remainder_kernel_cudaERNS_18TensorIteratorBaseEENKUlvE0_clEvENKUlvE0_clEvEUlffE_EEEEvS5_RKT_EUliE_EEviT1_:
.text._ZN2at6native18elementwise_kernelILi128ELi4EZNS0_15gpu_kernel_implINS0_13AUnaryFunctorIfffZZZNS0_21remainder_kernel_cudaERNS_18TensorIteratorBaseEENKUlvE0_clEvENKUlvE0_clEvEUlffE_EEEEvS5_RKT_EUliE_EEviT1_:
        /* <DEDUP_REMOVED lines=325> */
.L_x_34180:
        /* <DEDUP_REMOVED lines=18> */
.L_x_34185:
[----:B------:R-:W2:Y:S02]  /*1570*/  LDG.E.U8 R3, desc[UR36][R4.64] ;  /* 0x0000002404037981 */ /* 0x000ea4000c1e1100 */
[----:B--2---:R-:W-:Y:S01]  /*1580*/  I2FP.F32.U32 R3, R3 ;  /* 0x0000000300037245 */ /* 0x004fe20000201000 */
[----:B------:R-:W-:Y:S06]  /*1590*/  BRA `(.L_x_34187) ;  /* 0x0000000c00487947 */ /* 0x000fec0003800000 */
.L_x_34184:
        /* <DEDUP_REMOVED lines=9> */
.L_x_34189:
[----:B------:R-:W2:Y:S02]  /*1630*/  LDG.E R3, desc[UR36][R4.64] ;  /* 0x0000002404037981 */ /* 0x000ea4000c1e1900 */
[----:B--2---:R-:W-:Y:S01]  /*1640*/  I2FP.F32.S32 R3, R3 ;  /* 0x0000000300037245 */ /* 0x004fe20000201400 */
[----:B------:R-:W-:Y:S06]  /*1650*/  BRA `(.L_x_34187) ;  /* 0x0000000c00187947 */ /* 0x000fec0003800000 */
.L_x_34188:
[----:B------:R-:W2:Y:S02]  /*1660*/  LDG.E.U16 R3, desc[UR36][R4.64] ;  /* 0x0000002404037981 */ /* 0x000ea4000c1e1500 */
[----:B--2---:R-:W2:Y:S01]  /*1670*/  I2F.S16 R3, R3 ;  /* 0x0000000300037306 */ /* 0x004ea20000101400 */
[----:B------:R-:W-:Y:S05]  /*1680*/  BRA `(.L_x_34187) ;  /* 0x0000000c000c7947 */ /* 0x000fea0003800000 */
.L_x_34183:
        /* <DEDUP_REMOVED lines=8> */
.L_x_34191:
[----:B------:R-:W2:Y:S02]  /*1710*/  LDG.E.U16 R3, desc[UR36][R4.64] ;  /* 0x0000002404037981 */ /* 0x000ea4000c1e1500 */
[----:B--2---:R-:W-:Y:S01]  /*1720*/  HADD2.F32 R3, -RZ, R3.H0_H0 ;  /* 0x20000003ff037230 */ /* 0x004fe20000004100 */
[----:B------:R-:W-:Y:S06]  /*1730*/  BRA `(.L_x_34187) ;  /* 0x0000000800e07947 */ /* 0x000fec0003800000 */
.L_x_34190:
        /* <DEDUP_REMOVED lines=8> */
.L_x_34193:
[----:B------:R-:W2:Y:S02]  /*17c0*/  LDG.E.U16 R3, desc[UR36][R4.64] ;  /* 0x0000002404037981 */ /* 0x000ea4000c1e1500 */
[----:B--2---:R-:W-:Y:S01]  /*17d0*/  HADD2.F32 R3, -RZ, R3.H0_H0 ;  /* 0x20000003ff037230 */ /* 0x004fe20000004100 */
[----:B------:R-:W-:Y:S06]  /*17e0*/  BRA `(.L_x_34187) ;  /* 0x0000000800b47947 */ /* 0x000fec0003800000 */
.L_x_34192:
        /* <DEDUP_REMOVED lines=11> */
.L_x_34182:
        /* <DEDUP_REMOVED lines=12> */
.L_x_34196:
        /* <DEDUP_REMOVED lines=11> */
.L_x_34195:
        /* <DEDUP_REMOVED lines=25> */
.L_x_34198:
        /* <DEDUP_REMOVED lines=13> */
.L_x_34197:
[----:B------:R-:W2:Y:S02]  /*1c70*/  LDG.E.U16 R3, desc[UR36][R4.64] ;  /* 0x0000002404037981 */ /* 0x000ea4000c1e1500 */
[----:B--2---:R-:W-:Y:S01]  /*1c80*/  SHF.L.U32 R3, R3, 0x10, RZ ;  /* 0x0000001003037819 */ /* 0x004fe200000006ff */
[----:B------:R-:W-:Y:S06]  /*1c90*/  BRA `(.L_x_34187) ;  /* 0x0000000400887947 */ /* 0x000fec0003800000 */
.L_x_34194:
        /* <DEDUP_REMOVED lines=11> */
.L_x_34201:
        /* <DEDUP_REMOVED lines=20> */
.L_x_34203:
[----:B------:R-:W-:Y:S05]  /*1e90*/  BSYNC.RECONVERGENT B0 ;  /* 0x0000000000007941 */ /* 0x000fea0003800200 */
.L_x_34202:
[----:B------:R-:W-:Y:S01]  /*1ea0*/  IMAD.SHL.U32 R0, R0, 0x100000, RZ ;  /* 0x0010000000007824 */ /* 0x000fe200078e00ff */
[----:B------:R-:W-:-:S04]  /*1eb0*/  LEA R3, R3, 0x3b800000, 0x17 ;  /* 0x3b80000003037811 */ /* 0x000fc800078eb8ff */
[----:B------:R-:W-:Y:S01]  /*1ec0*/  LOP3.LUT R3, R3, R0, R7, 0xfe, !PT ;  /* 0x0000000003037212 */ /* 0x000fe200078efe07 */
[----:B------:R-:W-:Y:S06]  /*1ed0*/  BRA `(.L_x_34187) ;  /* 0x0000000000f87947 */ /* 0x000fec0003800000 */
.L_x_34200:
        /* <DEDUP_REMOVED lines=20> */
.L_x_34205:
[----:B------:R-:W-:Y:S05]  /*2020*/  BSYNC.RECONVERGENT B0 ;  /* 0x0000000000007941 */ /* 0x000fea0003800200 */
.L_x_34204:
[----:B------:R-:W-:Y:S01]  /*2030*/  IMAD.SHL.U32 R0, R0, 0x200000, RZ ;  /* 0x0020000000007824 */ /* 0x000fe200078e00ff */
[----:B------:R-:W-:-:S04]  /*2040*/  LEA R3, R3, 0x37800000, 0x17 ;  /* 0x3780000003037811 */ /* 0x000fc800078eb8ff */
[----:B------:R-:W-:Y:S01]  /*2050*/  LOP3.LUT R3, R3, R0, R7, 0xfe, !PT ;  /* 0x0000000003037212 */ /* 0x000fe200078efe07 */
[----:B------:R-:W-:Y:S06]  /*2060*/  BRA `(.L_x_34187) ;  /* 0x0000000000947947 */ /* 0x000fec0003800000 */
.L_x_34199:
[----:B------:R-:W-:-:S09]  /*2070*/  UISETP.NE.AND UP0, UPT, UR4, 0x1c, UPT ;  /* 0x0000001c0400788c */ /* 0x000fd2000bf05270 */
[----:B------:R-:W-:Y:S05]  /*2080*/  BRA.U !UP0, `(.L_x_34206) ;  /* 0x0000000108847547 */ /* 0x000fea000b800000 */
[----:B------:R-:W-:-:S09]  /*2090*/  UISETP.NE.AND UP0, UPT, UR4, 0x1d, UPT ;  /* 0x0000001d0400788c */ /* 0x000fd2000bf05270 */
[----:B------:R-:W-:Y:S05]  /*20a0*/  BRA.U !UP0, `(.L_x_34207) ;  /* 0x0000000108707547 */ /* 0x000fea000b800000 */
[----:B------:R-:W-:-:S09]  /*20b0*/  UISETP.NE.AND UP0, UPT, UR4, 0x2c, UPT ;  /* 0x0000002c0400788c */ /* 0x000fd2000bf05270 */
[----:B------:R-:W-:Y:S05]  /*20c0*/  BRA.U !UP0, `(.L_x_34208) ;  /* 0x0000000108487547 */ /* 0x000fea000b800000 */
.L_x_34186:
        /* <DEDUP_REMOVED lines=16> */
.L_x_34209:
[----:B------:R-:W-:Y:S01]  /*21d0*/  IMAD.MOV.U32 R3, RZ, RZ, RZ ;  /* 0x000000ffff037224 */ /* 0x000fe200078e00ff */
[----:B------:R-:W-:Y:S06]  /*21e0*/  BRA `(.L_x_34187) ;  /* 0x0000000000347947 */ /* 0x000fec0003800000 */
.L_x_34208:
        /* <DEDUP_REMOVED lines=8> */
.L_x_34207:
[----:B------:R-:W2:Y:S02]  /*2270*/  LDG.E.64 R4, desc[UR36][R4.64] ;  /* 0x0000002404047981 */ /* 0x000ea4000c1e1b00 */
[----:B--2---:R0:W1:Y:S02]  /*2280*/  I2F.U64 R3, R4 ;  /* 0x0000000400037312 */ /* 0x0040640000301000 */
[----:B01----:R-:W-:Y:S05]  /*2290*/  BRA `(.L_x_34187) ;  /* 0x0000000000087947 */ /* 0x003fea0003800000 */
.L_x_34206:
[----:B------:R-:W2:Y:S02]  /*22a0*/  LDG.E R3, desc[UR36][R4.64] ;  /* 0x0000002404037981 */ /* 0x000ea4000c1e1900 */
[----:B--2---:R-:W-:-:S07]  /*22b0*/  I2FP.F32.U32 R3, R3 ;  /* 0x0000000300037245 */ /* 0x004fce0000201000 */
.L_x_34187:
[----:B------:R-:W-:Y:S05]  /*22c0*/  BSYNC.RECONVERGENT B6 ;  /* 0x0000000000067941 */ /* 0x000fea0003800200 */
.L_x_34181:
        /* <DEDUP_REMOVED lines=30> */
.L_x_34214:
[----:B------:R-:W-:Y:S05]  /*24b0*/  BSYNC.RECONVERGENT B1 ;  /* 0x0000000000017941 */ /* 0x000fea0003800200 */
.L_x_34213:
[----:B------:R-:W-:Y:S01]  /*24c0*/  FFMA.FTZ R0, -R9, R7, R18 ;  /* 0x0000000709007223 */ /* 0x000fe20000010112 */
[----:B------:R-:W-:Y:S06]  /*24d0*/  BRA `(.L_x_34211) ;  /* 0x0000000000787947 */ /* 0x000fec0003800000 */
.L_x_34212:
[----:B------:R-:W-:Y:S01]  /*24e0*/  LOP3.LUT R7, R5, 0xff800000, RZ, 0xc0, !PT ;  /* 0xff80000005077812 */ /* 0x000fe200078ec0ff */
[----:B------:R-:W-:Y:S01]  /*24f0*/  BSSY.RECONVERGENT B1, `(.L_x_34215) ;  /* 0x000001a000017945 */ /* 0x000fe20003800200 */
[----:B------:R-:W-:Y:S02]  /*2500*/  ISETP.GT.U32.AND P0, PT, R18, 0x7f7fffff, PT ;  /* 0x7f7fffff1200780c */ /* 0x000fe40003f04070 */
[----:B------:R-:W-:Y:S02]  /*2510*/  IADD3 R0, PT, PT, R16, -R7, RZ ;  /* 0x8000000710007210 */ /* 0x000fe40007ffe0ff */
[----:B------:R-:W-:Y:S02]  /*2520*/  FSETP.GT.FTZ.AND P2, PT, |R3|, RZ, PT ;  /* 0x000000ff0300720b */ /* 0x000fe40003f54200 */
[----:B------:R-:W-:Y:S02]  /*2530*/  LOP3.LUT P1, R4, R0, 0xff800000, RZ, 0xc0, !PT ;  /* 0xff80000000047812 */ /* 0x000fe4000782c0ff */
        /* <DEDUP_REMOVED lines=8> */
.L_x_34217:
        /* <DEDUP_REMOVED lines=13> */
.L_x_34216:
[----:B------:R-:W-:Y:S05]  /*2690*/  BSYNC.RECONVERGENT B1 ;  /* 0x0000000000017941 */ /* 0x000fea0003800200 */
.L_x_34215:
[----:B------:R-:W-:-:S04]  /*26a0*/  FMUL.FTZ R5, R0, 1.1920928955078125e-07 ;  /* 0x3400000000057820 */ /* 0x000fc80000410000 */
[----:B------:R-:W-:-:S07]  /*26b0*/  FMUL.FTZ R0, R8, R5 ;  /* 0x0000000508007220 */ /* 0x000fce0000410000 */
.L_x_34211:
[----:B------:R-:W-:Y:S05]  /*26c0*/  BSYNC.RECONVERGENT B0 ;  /* 0x0000000000007941 */ /* 0x000fea0003800200 */
.L_x_34210:
[----:B01----:R-:W0:Y:S01]  /*26d0*/  LDC R5, c[0x0][0x594] ;  /* 0x00016500ff057b82 */ /* 0x003e220000000800 */
[----:B------:R-:W-:Y:S01]  /*26e0*/  FSETP.NAN.FTZ.AND P0, PT, |R0|, |R0|, PT ;  /* 0x400000000000720b */ /* 0x000fe20003f18200 */
[----:B------:R-:W1:Y:S01]  /*26f0*/  LDCU.64 UR6, c[0x0][0x580] ;  /* 0x0000b000ff0677ac */ /* 0x000e620008000a00 */
[----:B------:R-:W-:-:S04]  /*2700*/  UPRMT UR4, UR40, 0x9910, URZ ;  /* 0x0000991028047896 */ /* 0x000fc800080000ff */
[----:B------:R-:W-:Y:S01]  /*2710*/  UISETP.GT.AND UP0, UPT, UR4, 0x9, UPT ;  /* 0x000000090400788c */ /* 0x000fe2000bf04270 */
[----:B0-----:R-:W-:-:S04]  /*2720*/  LOP3.LUT R5, R0, 0x80000000, R5, 0xb8, !PT ;  /* 0x8000000000057812 */ /* 0x001fc800078eb805 */
[----:B------:R-:W-:-:S04]  /*2730*/  FSEL R4, R0, R5, P0 ;  /* 0x0000000500047208 */ /* 0x000fc80000000000 */
[----:B------:R-:W-:-:S13]  /*2740*/  FSETP.NEU.FTZ.AND P1, PT, R4, RZ, PT ;  /* 0x000000ff0400720b */ /* 0x000fda0003f3d000 */
[----:B------:R-:W-:Y:S02]  /*2750*/  @P1 FSETP.GEU.FTZ.AND P2, PT, R3, RZ, PT ;  /* 0x000000ff0300120b */ /* 0x000fe40003f5e000 */
[----:B------:R-:W-:-:S04]  /*2760*/  @P1 FSETP.GEU.FTZ.AND P0, PT, R4, RZ, PT ;  /* 0x000000ff0400120b */ /* 0x000fc80003f1e000 */
[----:B------:R-:W-:Y:S02]  /*2770*/  @P1 PLOP3.LUT P2, PT, P2, P0, PT, 0x82, 0x28 ;  /* 0x000000000028181c */ /* 0x000fe40001741072 */
[----:B------:R-:W-:Y:S02]  /*2780*/  PLOP3.LUT P0, PT, PT, PT, PT, 0x80, 0x8 ;  /* 0x000000000008781c */ /* 0x000fe40003f0f070 */
[----:B------:R-:W-:Y:S02]  /*2790*/  @P1 PLOP3.LUT P0, PT, P2, PT, PT, 0x80, 0x8 ;  /* 0x000000000008181c */ /* 0x000fe4000170f070 */
[----:B-1----:R-:W-:-:S05]  /*27a0*/  IADD3 R8, P2, PT, R19, UR6, RZ ;  /* 0x0000000613087c10 */ /* 0x002fca000ff5e0ff */
        /* <DEDUP_REMOVED lines=14> */
.L_x_34221:
[----:B------:R-:W0:Y:S02]  /*2890*/  F2I.S64.TRUNC R4, R4 ;  /* 0x0000000400047311 */ /* 0x000e24000020d900 */
[----:B0-----:R-:W-:-:S05]  /*28a0*/  MOV R3, R4 ;  /* 0x0000000400037202 */ /* 0x001fca0000000f00 */
[----:B------:R3:W-:Y:S01]  /*28b0*/  STG.E.U8 desc[UR36][R8.64], R3 ;  /* 0x0000000308007986 */ /* 0x0007e2000c101124 */
[----:B------:R-:W-:Y:S05]  /*28c0*/  BRA `(.L_x_34223) ;  /* 0x0000000c002c7947 */ /* 0x000fea0003800000 */
.L_x_34220:
        /* <DEDUP_REMOVED lines=9> */
.L_x_34225:
[----:B------:R-:W0:Y:S02]  /*2960*/  F2I.FTZ.TRUNC.NTZ R3, R4 ;  /* 0x0000000400037305 */ /* 0x000e24000021f100 */
[----:B0-----:R1:W-:Y:S01]  /*2970*/  STG.E desc[UR36][R8.64], R3 ;  /* 0x0000000308007986 */ /* 0x0013e2000c101924 */
[----:B------:R-:W-:Y:S05]  /*2980*/  BRA `(.L_x_34223) ;  /* 0x0000000800fc7947 */ /* 0x000fea0003800000 */
.L_x_34224:
[----:B------:R-:W0:Y:S02]  /*2990*/  F2I.FTZ.TRUNC.NTZ R3, R4 ;  /* 0x0000000400037305 */ /* 0x000e24000021f100 */
[----:B0-----:R2:W-:Y:S01]  /*29a0*/  STG.E.U16 desc[UR36][R8.64], R3 ;  /* 0x0000000308007986 */ /* 0x0015e2000c101524 */
[----:B------:R-:W-:Y:S05]  /*29b0*/  BRA `(.L_x_34223) ;  /* 0x0000000800f07947 */ /* 0x000fea0003800000 */
.L_x_34219:
        /* <DEDUP_REMOVED lines=8> */
.L_x_34227:
[----:B------:R-:W-:-:S05]  /*2a40*/  F2FP.F16.F32.PACK_AB R4, RZ, R4 ;  /* 0x00000004ff04723e */ /* 0x000fca00000000ff */
[----:B------:R0:W-:Y:S01]  /*2a50*/  STG.E.U16 desc[UR36][R8.64], R4 ;  /* 0x0000000408007986 */ /* 0x0001e2000c101524 */
[----:B------:R-:W-:Y:S05]  /*2a60*/  BRA `(.L_x_34223) ;  /* 0x0000000800c47947 */ /* 0x000fea0003800000 */
.L_x_34226:
        /* <DEDUP_REMOVED lines=9> */
.L_x_34229:
[----:B------:R-:W-:-:S04]  /*2b00*/  F2FP.F16.F32.PACK_AB R3, RZ, R4 ;  /* 0x00000004ff03723e */ /* 0x000fc800000000ff */
[----:B------:R-:W-:-:S05]  /*2b10*/  PRMT R3, R3, 0x5410, RZ ;  /* 0x0000541003037816 */ /* 0x000fca00000000ff */
[----:B------:R0:W-:Y:S01]  /*2b20*/  STG.E desc[UR36][R8.64], R3 ;  /* 0x0000000308007986 */ /* 0x0001e2000c101924 */
[----:B------:R-:W-:Y:S05]  /*2b30*/  BRA `(.L_x_34223) ;  /* 0x0000000800907947 */ /* 0x000fea0003800000 */
.L_x_34228:
[----:B------:R-:W-:-:S06]  /*2b40*/  FMUL.FTZ R4, R4, 1 ;  /* 0x3f80000004047820 */ /* 0x000fcc0000410000 */
[----:B------:R-:W0:Y:S02]  /*2b50*/  F2F.F64.F32 R4, R4 ;  /* 0x0000000400047310 */ /* 0x000e240000201800 */
[----:B0-----:R0:W-:Y:S01]  /*2b60*/  STG.E.64 desc[UR36][R8.64], R4 ;  /* 0x0000000408007986 */ /* 0x0011e2000c101b24 */
[----:B------:R-:W-:Y:S05]  /*2b70*/  BRA `(.L_x_34223) ;  /* 0x0000000800807947 */ /* 0x000fea0003800000 */
.L_x_34218:
        /* <DEDUP_REMOVED lines=12> */
.L_x_34232:
[----:B------:R-:W-:Y:S01]  /*2c40*/  FMUL.FTZ R4, R4, 1 ;  /* 0x3f80000004047820 */ /* 0x000fe20000410000 */
[----:B------:R-:W-:-:S05]  /*2c50*/  CS2R R6, SRZ ;  /* 0x0000000000067805 */ /* 0x000fca000001ff00 */
[----:B------:R-:W0:Y:S02]  /*2c60*/  F2F.F64.F32 R4, R4 ;  /* 0x0000000400047310 */ /* 0x000e240000201800 */
[----:B0-----:R0:W-:Y:S01]  /*2c70*/  STG.E.128 desc[UR36][R8.64], R4 ;  /* 0x0000000408007986 */ /* 0x0011e2000c101d24 */
[----:B------:R-:W-:Y:S05]  /*2c80*/  BRA `(.L_x_34223) ;  /* 0x00000008003c7947 */ /* 0x000fea0003800000 */
.L_x_34231:
        /* <DEDUP_REMOVED lines=18> */
.L_x_34236:
[----:B------:R-:W-:Y:S05]  /*2db0*/  BSYNC.RECONVERGENT B0 ;  /* 0x0000000000007941 */ /* 0x000fea0003800200 */
.L_x_34235:
[----:B------:R-:W-:-:S05]  /*2dc0*/  LOP3.LUT R5, R0, 0x80, R5, 0xf8, !PT ;  /* 0x0000008000057812 */ /* 0x000fca00078ef805 */
[----:B------:R0:W-:Y:S01]  /*2dd0*/  STG.E.U8 desc[UR36][R8.64], R5 ;  /* 0x0000000508007986 */ /* 0x0001e2000c101124 */
[----:B------:R-:W-:Y:S05]  /*2de0*/  BRA `(.L_x_34223) ;  /* 0x0000000400e47947 */ /* 0x000fea0003800000 */
.L_x_34234:
        /* <DEDUP_REMOVED lines=14> */
.L_x_34238:
[----:B------:R-:W-:Y:S05]  /*2ed0*/  BSYNC.RECONVERGENT B0 ;  /* 0x0000000000007941 */ /* 0x000fea0003800200 */
.L_x_34237:
[----:B------:R-:W-:-:S05]  /*2ee0*/  LOP3.LUT R3, R0, 0x80, R7, 0xf8, !PT ;  /* 0x0000008000037812 */ /* 0x000fca00078ef807 */
[----:B------:R0:W-:Y:S01]  /*2ef0*/  STG.E.U8 desc[UR36][R8.64], R3 ;  /* 0x0000000308007986 */ /* 0x0001e2000c101124 */
[----:B------:R-:W-:Y:S05]  /*2f00*/  BRA `(.L_x_34223) ;  /* 0x00000004009c7947 */ /* 0x000fea0003800000 */
.L_x_34233:
[----:B------:R-:W-:-:S05]  /*2f10*/  F2FP.BF16.F32.PACK_AB R4, RZ, R4 ;  /* 0x00000004ff04723e */ /* 0x000fca00000010ff */
[----:B------:R0:W-:Y:S01]  /*2f20*/  STG.E.U16 desc[UR36][R8.64], R4 ;  /* 0x0000000408007986 */ /* 0x0001e2000c101524 */
[----:B------:R-:W-:Y:S05]  /*2f30*/  BRA `(.L_x_34223) ;  /* 0x0000000400907947 */ /* 0x000fea0003800000 */
.L_x_34230:
        /* <DEDUP_REMOVED lines=11> */
.L_x_34241:
        /* <DEDUP_REMOVED lines=12> */
.L_x_34244:
[----:B------:R-:W-:-:S04]  /*30b0*/  SHF.R.U32.HI R0, RZ, 0x14, R4 ;  /* 0x00000014ff007819 */ /* 0x000fc80000011604 */
[----:B------:R-:W-:-:S04]  /*30c0*/  LOP3.LUT R3, R0, 0x1, RZ, 0xc0, !PT ;  /* 0x0000000100037812 */ /* 0x000fc800078ec0ff */
[----:B------:R-:W-:-:S04]  /*30d0*/  IADD3 R0, PT, PT, R4, 0x487ffff, R3 ;  /* 0x0487ffff04007810 */ /* 0x000fc80007ffe003 */
[----:B------:R-:W-:-:S04]  /*30e0*/  SHF.R.U32.HI R0, RZ, 0x14, R0 ;  /* 0x00000014ff007819 */ /* 0x000fc80000011600 */
[----:B------:R-:W-:-:S07]  /*30f0*/  LOP3.LUT R3, R0, 0xff, RZ, 0xc0, !PT ;  /* 0x000000ff00037812 */ /* 0x000fce00078ec0ff */
.L_x_34245:
[----:B------:R-:W-:-:S04]  /*3100*/  SHF.R.U32.HI R4, RZ, 0x18, R4 ;  /* 0x00000018ff047819 */ /* 0x000fc80000011604 */
[----:B------:R-:W-:-:S04]  /*3110*/  LOP3.LUT R3, R3, 0x80, R4, 0xf8, !PT ;  /* 0x0000008003037812 */ /* 0x000fc800078ef804 */
[----:B------:R-:W-:-:S07]  /*3120*/  PRMT R0, R3, 0x7610, R0 ;  /* 0x0000761003007816 */ /* 0x000fce0000000000 */
.L_x_34243:
[----:B------:R-:W-:Y:S05]  /*3130*/  BSYNC.RECONVERGENT B0 ;  /* 0x0000000000007941 */ /* 0x000fea0003800200 */
.L_x_34242:
[----:B------:R0:W-:Y:S01]  /*3140*/  STG.E.U8 desc[UR36][R8.64], R0 ;  /* 0x0000000008007986 */ /* 0x0001e2000c101124 */
[----:B------:R-:W-:Y:S05]  /*3150*/  BRA `(.L_x_34223) ;  /* 0x0000000400087947 */ /* 0x000fea0003800000 */
.L_x_34240:
        /* <DEDUP_REMOVED lines=12> */
.L_x_34248:
[----:B------:R-:W-:-:S04]  /*3220*/  SHF.R.U32.HI R0, RZ, 0x15, R4 ;  /* 0x00000015ff007819 */ /* 0x000fc80000011604 */
[----:B------:R-:W-:-:S04]  /*3230*/  LOP3.LUT R3, R0, 0x1, RZ, 0xc0, !PT ;  /* 0x0000000100037812 */ /* 0x000fc800078ec0ff */
[----:B------:R-:W-:-:S04]  /*3240*/  IADD3 R0, PT, PT, R4, 0x88fffff, R3 ;  /* 0x088fffff04007810 */ /* 0x000fc80007ffe003 */
[----:B------:R-:W-:-:S04]  /*3250*/  SHF.R.U32.HI R0, RZ, 0x15, R0 ;  /* 0x00000015ff007819 */ /* 0x000fc80000011600 */
[----:B------:R-:W-:-:S07]  /*3260*/  LOP3.LUT R3, R0, 0xff, RZ, 0xc0, !PT ;  /* 0x000000ff00037812 */ /* 0x000fce00078ec0ff */
.L_x_34249:
[----:B------:R-:W-:-:S04]  /*3270*/  SHF.R.U32.HI R4, RZ, 0x18, R4 ;  /* 0x00000018ff047819 */ /* 0x000fc80000011604 */
[----:B------:R-:W-:-:S04]  /*3280*/  LOP3.LUT R3, R3, 0x80, R4, 0xf8, !PT ;  /* 0x0000008003037812 */ /* 0x000fc800078ef804 */
[----:B------:R-:W-:-:S07]  /*3290*/  PRMT R0, R3, 0x7610, R0 ;  /* 0x0000761003007816 */ /* 0x000fce0000000000 */
.L_x_34247:
[----:B------:R-:W-:Y:S05]  /*32a0*/  BSYNC.RECONVERGENT B0 ;  /* 0x0000000000007941 */ /* 0x000fea0003800200 */
.L_x_34246:
[----:B------:R0:W-:Y:S01]  /*32b0*/  STG.E.U8 desc[UR36][R8.64], R0 ;  /* 0x0000000008007986 */ /* 0x0001e2000c101124 */
[----:B------:R-:W-:Y:S05]  /*32c0*/  BRA `(.L_x_34223) ;  /* 0x0000000000ac7947 */ /* 0x000fea0003800000 */
.L_x_34239:
[----:B------:R-:W-:-:S09]  /*32d0*/  UISETP.NE.AND UP0, UPT, UR4, 0x1c, UPT ;  /* 0x0000001c0400788c */ /* 0x000fd2000bf05270 */
[----:B------:R-:W-:Y:S05]  /*32e0*/  BRA.U !UP0, `(.L_x_34250) ;  /* 0x00000001089c7547 */ /* 0x000fea000b800000 */
[----:B------:R-:W-:-:S09]  /*32f0*/  UISETP.NE.AND UP0, UPT, UR4, 0x1d, UPT ;  /* 0x0000001d0400788c */ /* 0x000fd2000bf05270 */
[----:B------:R-:W-:Y:S05]  /*3300*/  BRA.U !UP0, `(.L_x_34251) ;  /* 0x0000000108887547 */ /* 0x000fea000b800000 */
[----:B------:R-:W-:-:S09]  /*3310*/  UISETP.NE.AND UP0, UPT, UR4, 0x2c, UPT ;  /* 0x0000002c0400788c */ /* 0x000fd2000bf05270 */
[----:B------:R-:W-:Y:S05]  /*3320*/  BRA.U !UP0, `(.L_x_34252) ;  /* 0x0000000108447547 */ /* 0x000fea000b800000 */
.L_x_34222:
        /* <DEDUP_REMOVED lines=16> */
.L_x_34253:
[----:B------:R-:W-:Y:S05]  /*3430*/  BRA `(.L_x_34223) ;  /* 0x0000000000507947 */ /* 0x000fea0003800000 */
.L_x_34252:
        /* <DEDUP_REMOVED lines=15> */
.L_x_34251:
[----:B------:R-:W0:Y:S02]  /*3530*/  F2I.U64.TRUNC R4, R4 ;  /* 0x0000000400047311 */ /* 0x000e24000020d800 */
[----:B0-----:R0:W-:Y:S01]  /*3540*/  STG.E.64 desc[UR36][R8.64], R4 ;  /* 0x0000000408007986 */ /* 0x0011e2000c101b24 */
[----:B------:R-:W-:Y:S05]  /*3550*/  BRA `(.L_x_34223) ;  /* 0x0000000000087947 */ /* 0x000fea0003800000 */
.L_x_34250:
[----:B------:R-:W0:Y:S02]  /*3560*/  F2I.FTZ.U32.TRUNC.NTZ R3, R4 ;  /* 0x0000000400037305 */ /* 0x000e24000021f000 */
[----:B0-----:R0:W-:Y:S02]  /*3570*/  STG.E desc[UR36][R8.64], R3 ;  /* 0x0000000308007986 */ /* 0x0011e4000c101924 */
.L_x_34223:
[----:B------:R-:W-:-:S07]  /*3580*/  VIADD R17, R17, 0x80 ;  /* 0x0000008011117836 */ /* 0x000fce0000000000 */
.L_x_34179:
[----:B------:R-:W-:Y:S05]  /*3590*/  BSYNC.RECONVERGENT B7 ;  /* 0x0000000000077941 */ /* 0x000fea0003800200 */
.L_x_34178:
        /* <DEDUP_REMOVED lines=308> */
.L_x_34256:
        /* <DEDUP_REMOVED lines=15> */
[----:B-1234-:R-:W2:Y:S02]  /*49d0*/  LDG.E.S8 R3, desc[UR36][R4.64] ;  /* 0x0000002404037981 */ /* 0x01eea4000c1e1300 */
[----:B--2---:R-:W0:Y:S01]  /*49e0*/  I2F.S16 R3, R3 ;  /* 0x0000000300037306 */ /* 0x004e220000101400 */
[----:B------:R-:W-:Y:S05]  /*49f0*/  BRA `(.L_x_34263) ;  /* 0x0000000c00547947 */ /* 0x000fea0003800000 */
.L_x_34261:
[----:B-1234-:R-:W2:Y:S02]  /*4a00*/  LDG.E.U8 R3, desc[UR36][R4.64] ;  /* 0x0000002404037981 */ /* 0x01eea4000c1e1100 */
[----:B--2---:R-:W-:Y:S01]  /*4a10*/  I2FP.F32.U32 R3, R3 ;  /* 0x0000000300037245 */ /* 0x004fe20000201000 */
[----:B------:R-:W-:Y:S06]  /*4a20*/  BRA `(.L_x_34263) ;  /* 0x0000000c00487947 */ /* 0x000fec0003800000 */
.L_x_34260:
[----:B------:R-:W-:-:S09]  /*4a30*/  UISETP.NE.AND UP0, UPT, UR4, 0x2, UPT ;  /* 0x000000020400788c */ /* 0x000fd2000bf05270 */
[----:B------:R-:W-:Y:S05]  /*4a40*/  BRA.U !UP0, `(.L_x_34264) ;  /* 0x0000000108287547 */ /* 0x000fea000b800000 */
[----:B------:R-:W-:-:S09]  /*4a50*/  UISETP.NE.AND UP0, UPT, UR4, 0x3, UPT ;  /* 0x000000030400788c */ /* 0x000fd2000bf05270 */
[----:B------:R-:W-:Y:S05]  /*4a60*/  BRA.U !UP0, `(.L_x_34265) ;  /* 0x0000000108147547 */ /* 0x000fea000b800000 */
[----:B------:R-:W-:-:S09]  /*4a70*/  UISETP.NE.AND UP0, UPT, UR4, 0x4, UPT ;  /* 0x000000040400788c */ /* 0x000fd2000bf05270 */
[----:B------:R-:W-:Y:S05]  /*4a80*/  BRA.U UP0, `(.L_x_34262) ;  /* 0x0000000900d47547 */ /* 0x000fea000b800000 */
[----:B------:R-:W1:Y:S02]  /*4a90*/  LDG.E.64 R4, desc[UR36][R4.64] ;  /* 0x0000002404047981 */ /* 0x000e64000c1e1b00 */
[----:B-1234-:R2:W3:Y:S02]  /*4aa0*/  I2F.S64 R3, R4 ;  /* 0x0000000400037312 */ /* 0x01e4e40000301400 */
[----:B--23--:R-:W-:Y:S05]  /*4ab0*/  BRA `(.L_x_34263) ;  /* 0x0000000c00247947 */ /* 0x00cfea0003800000 */
.L_x_34265:
[----:B-1234-:R-:W2:Y:S02]  /*4ac0*/  LDG.E R3, desc[UR36][R4.64] ;  /* 0x0000002404037981 */ /* 0x01eea4000c1e1900 */
[----:B--2---:R-:W-:Y:S01]  /*4ad0*/  I2FP.F32.S32 R3, R3 ;  /* 0x0000000300037245 */ /* 0x004fe20000201400 */
[----:B------:R-:W-:Y:S06]  /*4ae0*/  BRA `(.L_x_34263) ;  /* 0x0000000c00187947 */ /* 0x000fec0003800000 */
.L_x_34264:
[----:B-1234-:R-:W2:Y:S02]  /*4af0*/  LDG.E.U16 R3, desc[UR36][R4.64] ;  /* 0x0000002404037981 */ /* 0x01eea4000c1e1500 */
[----:B--2---:R-:W1:Y:S01]  /*4b00*/  I2F.S16 R3, R3 ;  /* 0x0000000300037306 */ /* 0x004e620000101400 */
[----:B------:R-:W-:Y:S05]  /*4b10*/  BRA `(.L_x_34263) ;  /* 0x0000000c000c7947 */ /* 0x000fea0003800000 */
.L_x_34259:
        /* <DEDUP_REMOVED lines=8> */
.L_x_34267:
[----:B-1234-:R-:W2:Y:S02]  /*4ba0*/  LDG.E.U16 R3, desc[UR36][R4.64] ;  /* 0x0000002404037981 */ /* 0x01eea4000c1e1500 */
[----:B--2---:R-:W-:Y:S01]  /*4bb0*/  HADD2.F32 R3, -RZ, R3.H0_H0 ;  /* 0x20000003ff037230 */ /* 0x004fe20000004100 */
[----:B------:R-:W-:Y:S06]  /*4bc0*/  BRA `(.L_x_34263) ;  /* 0x0000000800e07947 */ /* 0x000fec0003800000 */
.L_x_34266:
        /* <DEDUP_REMOVED lines=8> */
.L_x_34269:
[----:B-1234-:R-:W2:Y:S02]  /*4c50*/  LDG.E.U16 R3, desc[UR36][R4.64] ;  /* 0x0000002404037981 */ /* 0x01eea4000c1e1500 */
[----:B--2---:R-:W-:Y:S01]  /*4c60*/  HADD2.F32 R3, -RZ, R3.H0_H0 ;  /* 0x20000003ff037230 */ /* 0x004fe20000004100 */
[----:B------:R-:W-:Y:S06]  /*4c70*/  BRA `(.L_x_34263) ;  /* 0x0000000800b47947 */ /* 0x000fec0003800000 */
.L_x_34268:
        /* <DEDUP_REMOVED lines=11> */
.L_x_34258:
        /* <DEDUP_REMOVED lines=12> */
.L_x_34272:
        /* <DEDUP_REMOVED lines=11> */
.L_x_34271:
        /* <DEDUP_REMOVED lines=25> */
.L_x_34274:
        /* <DEDUP_REMOVED lines=13> */
.L_x_34273:
[----:B-1234-:R-:W2:Y:S02]  /*5100*/  LDG.E.U16 R3, desc[UR36][R4.64] ;  /* 0x0000002404037981 */ /* 0x01eea4000c1e1500 */
[----:B--2---:R-:W-:Y:S01]  /*5110*/  SHF.L.U32 R3, R3, 0x10, RZ ;  /* 0x0000001003037819 */ /* 0x004fe200000006ff */
[----:B------:R-:W-:Y:S06]  /*5120*/  BRA `(.L_x_34263) ;  /* 0x0000000400887947 */ /* 0x000fec0003800000 */
.L_x_34270:
        /* <DEDUP_REMOVED lines=11> */
.L_x_34277:
        /* <DEDUP_REMOVED lines=20> */
.L_x_34279:
[----:B------:R-:W-:Y:S05]  /*5320*/  BSYNC.RECONVERGENT B0 ;  /* 0x0000000000007941 */ /* 0x000fea0003800200 */
.L_x_34278:
[----:B------:R-:W-:Y:S01]  /*5330*/  IMAD.SHL.U32 R0, R0, 0x100000, RZ ;  /* 0x0010000000007824 */ /* 0x000fe200078e00ff */
[----:B------:R-:W-:-:S04]  /*5340*/  LEA R3, R3, 0x3b800000, 0x17 ;  /* 0x3b80000003037811 */ /* 0x000fc800078eb8ff */
[----:B------:R-:W-:Y:S01]  /*5350*/  LOP3.LUT R3, R3, R0, R7, 0xfe, !PT ;  /* 0x0000000003037212 */ /* 0x000fe200078efe07 */
[----:B------:R-:W-:Y:S06]  /*5360*/  BRA `(.L_x_34263) ;  /* 0x0000000000f87947 */ /* 0x000fec0003800000 */
.L_x_34276:
        /* <DEDUP_REMOVED lines=20> */
.L_x_34281:
[----:B------:R-:W-:Y:S05]  /*54b0*/  BSYNC.RECONVERGENT B0 ;  /* 0x0000000000007941 */ /* 0x000fea0003800200 */
.L_x_34280:
[----:B------:R-:W-:Y:S01]  /*54c0*/  IMAD.SHL.U32 R0, R0, 0x200000, RZ ;  /* 0x0020000000007824 */ /* 0x000fe200078e00ff */
[----:B------:R-:W-:-:S04]  /*54d0*/  LEA R3, R3, 0x37800000, 0x17 ;  /* 0x3780000003037811 */ /* 0x000fc800078eb8ff */
[----:B------:R-:W-:Y:S01]  /*54e0*/  LOP3.LUT R3, R3, R0, R7, 0xfe, !PT ;  /* 0x0000000003037212 */ /* 0x000fe200078efe07 */
[----:B------:R-:W-:Y:S06]  /*54f0*/  BRA `(.L_x_34263) ;  /* 0x0000000000947947 */ /* 0x000fec0003800000 */
.L_x_34275:
        /* <DEDUP_REMOVED lines=14> */
.L_x_34262:
        /* <DEDUP_REMOVED lines=16> */
.L_x_34284:
[----:B------:R-:W-:Y:S01]  /*56e0*/  IMAD.MOV.U32 R3, RZ, RZ, RZ ;  /* 0x000000ffff037224 */ /* 0x000fe200078e00ff */
[----:B------:R-:W-:Y:S06]  /*56f0*/  BRA `(.L_x_34263) ;  /* 0x0000000000147947 */ /* 0x000fec0003800000 */
.L_x_34283:
[----:B------:R-:W1:Y:S02]  /*5700*/  LDG.E.64 R4, desc[UR36][R4.64] ;  /* 0x0000002404047981 */ /* 0x000e64000c1e1b00 */
[----:B-1234-:R4:W0:Y:S02]  /*5710*/  I2F.U64 R3, R4 ;  /* 0x0000000400037312 */ /* 0x01e8240000301000 */
[----:B0---4-:R-:W-:Y:S05]  /*5720*/  BRA `(.L_x_34263) ;  /* 0x0000000000087947 */ /* 0x011fea0003800000 */
.L_x_34282:
[----:B-1234-:R-:W2:Y:S02]  /*5730*/  LDG.E R3, desc[UR36][R4.64] ;  /* 0x0000002404037981 */ /* 0x01eea4000c1e1900 */
[----:B--2---:R-:W-:-:S07]  /*5740*/  I2FP.F32.U32 R3, R3 ;  /* 0x0000000300037245 */ /* 0x004fce0000201000 */
.L_x_34263:
[----:B------:R-:W-:Y:S05]  /*5750*/  BSYNC.RECONVERGENT B6 ;  /* 0x0000000000067941 */ /* 0x000fea0003800200 */
.L_x_34257:
[----:B01---5:R-:W-:Y:S01]  /*5760*/  FSETP.GEU.FTZ.AND P0, PT, R18, |R3|, PT ;  /* 0x400000031200720b */ /* 0x023fe20003f1e000 */
[----:B------:R-:W-:Y:S01]  /*5770*/  BSSY.RECONVERGENT B0, `(.L_x_34285) ;  /* 0x000003e000007945 */ /* 0x000fe20003800200 */
[----:B------:R-:W-:-:S11]  /*5780*/  MOV R0, R18 ;  /* 0x0000001200007202 */ /* 0x000fd60000000f00 */
[----:B------:R-:W-:Y:S05]  /*5790*/  @!P0 BRA `(.L_x_34286) ;  /* 0x0000000000ec8947 */ /* 0x000fea0003800000 */
[----:B--23--:R-:W-:-:S05]  /*57a0*/  FMUL.FTZ R5, |R3|, 8388608 ;  /* 0x4b00000003057820 */ /* 0x00cfca0000410200 */
        /* <DEDUP_REMOVED lines=22> */
.L_x_34290:
[----:B------:R-:W-:Y:S01]  /*5910*/  FSETP.GEU.FTZ.AND P0, PT, R4, -R9, PT ;  /* 0x800000090400720b */ /* 0x000fe20003f1e000 */
[----:B------:R-:W-:-:S12]  /*5920*/  FADD.FTZ R7, R7, -1 ;  /* 0xbf80000007077421 */ /* 0x000fd80000010000 */
[----:B------:R-:W-:-:S07]  /*5930*/  @!P0 FADD.FTZ R7, R7, -1 ;  /* 0xbf80000007078421 */ /* 0x000fce0000010000 */
.L_x_34289:
[----:B------:R-:W-:Y:S05]  /*5940*/  BSYNC.RECONVERGENT B1 ;  /* 0x0000000000017941 */ /* 0x000fea0003800200 */
.L_x_34288:
[----:B------:R-:W-:Y:S01]  /*5950*/  FFMA.FTZ R0, -R9, R7, R18 ;  /* 0x0000000709007223 */ /* 0x000fe20000010112 */
[----:B------:R-:W-:Y:S06]  /*5960*/  BRA `(.L_x_34286) ;  /* 0x0000000000787947 */ /* 0x000fec0003800000 */
.L_x_34287:
[----:B------:R-:W-:Y:S01]  /*5970*/  LOP3.LUT R7, R5, 0xff800000, RZ, 0xc0, !PT ;  /* 0xff80000005077812 */ /* 0x000fe200078ec0ff */
[----:B------:R-:W-:Y:S01]  /*5980*/  BSSY.RECONVERGENT B1, `(.L_x_34291) ;  /* 0x000001a000017945 */ /* 0x000fe20003800200 */
[----:B------:R-:W-:Y:S02]  /*5990*/  ISETP.GT.U32.AND P2, PT, R18, 0x7f7fffff, PT ;  /* 0x7f7fffff1200780c */ /* 0x000fe40003f44070 */
[----:B------:R-:W-:Y:S01]  /*59a0*/  FSETP.GT.FTZ.AND P1, PT, |R3|, RZ, PT ;  /* 0x000000ff0300720b */ /* 0x000fe20003f34200 */
[----:B------:R-:W-:-:S05]  /*59b0*/  IMAD.IADD R0, R16, 0x1, -R7 ;  /* 0x0000000110007824 */ /* 0x000fca00078e0a07 */
[----:B------:R-:W-:Y:S02]  /*59c0*/  LOP3.LUT P0, R4, R0, 0xff800000, RZ, 0xc0, !PT ;  /* 0xff80000000047812 */ /* 0x000fe4000780c0ff */
        /* <DEDUP_REMOVED lines=8> */
.L_x_34293:
        /* <DEDUP_REMOVED lines=13> */
.L_x_34292:
[----:B------:R-:W-:Y:S05]  /*5b20*/  BSYNC.RECONVERGENT B1 ;  /* 0x0000000000017941 */ /* 0x000fea0003800200 */
.L_x_34291:
[----:B------:R-:W-:-:S04]  /*5b30*/  FMUL.FTZ R5, R0, 1.1920928955078125e-07 ;  /* 0x3400000000057820 */ /* 0x000fc80000410000 */
[----:B------:R-:W-:-:S07]  /*5b40*/  FMUL.FTZ R0, R8, R5 ;  /* 0x0000000508007220 */ /* 0x000fce0000410000 */
.L_x_34286:
[----:B------:R-:W-:Y:S05]  /*5b50*/  BSYNC.RECONVERGENT B0 ;  /* 0x0000000000007941 */ /* 0x000fea0003800200 */
.L_x_34285:
[----:B--23--:R-:W1:Y:S01]  /*5b60*/  LDC R5, c[0x0][0x594] ;  /* 0x00016500ff057b82 */ /* 0x00ce620000000800 */
[----:B------:R-:W-:Y:S01]  /*5b70*/  FSETP.NAN.FTZ.AND P0, PT, |R0|, |R0|, PT ;  /* 0x400000000000720b */ /* 0x000fe20003f18200 */
[----:B------:R-:W2:Y:S01]  /*5b80*/  LDCU.64 UR6, c[0x0][0x580] ;  /* 0x0000b000ff0677ac */ /* 0x000ea20008000a00 */
[----:B------:R-:W-:-:S04]  /*5b90*/  UPRMT UR4, UR40, 0x9910, URZ ;  /* 0x0000991028047896 */ /* 0x000fc800080000ff */
[----:B------:R-:W-:Y:S01]  /*5ba0*/  UISETP.GT.AND UP0, UPT, UR4, 0x9, UPT ;  /* 0x000000090400788c */ /* 0x000fe2000bf04270 */
[----:B-1----:R-:W-:-:S04]  /*5bb0*/  LOP3.LUT R5, R0, 0x80000000, R5, 0xb8, !PT ;  /* 0x8000000000057812 */ /* 0x002fc800078eb805 */
[----:B------:R-:W-:-:S04]  /*5bc0*/  FSEL R4, R0, R5, P0 ;  /* 0x0000000500047208 */ /* 0x000fc80000000000 */
[----:B------:R-:W-:-:S13]  /*5bd0*/  FSETP.NEU.FTZ.AND P1, PT, R4, RZ, PT ;  /* 0x000000ff0400720b */ /* 0x000fda0003f3d000 */
[----:B------:R-:W-:Y:S02]  /*5be0*/  @P1 FSETP.GEU.FTZ.AND P2, PT, R3, RZ, PT ;  /* 0x000000ff0300120b */ /* 0x000fe40003f5e000 */
[----:B------:R-:W-:-:S04]  /*5bf0*/  @P1 FSETP.GEU.FTZ.AND P0, PT, R4, RZ, PT ;  /* 0x000000ff0400120b */ /* 0x000fc80003f1e000 */
[----:B------:R-:W-:Y:S02]  /*5c00*/  @P1 PLOP3.LUT P2, PT, P2, P0, PT, 0x82, 0x28 ;  /* 0x000000000028181c */ /* 0x000fe40001741072 */
[----:B------:R-:W-:Y:S02]  /*5c10*/  PLOP3.LUT P0, PT, PT, PT, PT, 0x80, 0x8 ;  /* 0x000000000008781c */ /* 0x000fe40003f0f070 */
[----:B------:R-:W-:Y:S02]  /*5c20*/  @P1 PLOP3.LUT P0, PT, P2, PT, PT, 0x80, 0x8 ;  /* 0x000000000008181c */ /* 0x000fe4000170f070 */
[----:B--2---:R-:W-:-:S04]  /*5c30*/  IADD3 R8, P2, PT, R19, UR6, RZ ;  /* 0x0000000613087c10 */ /* 0x004fc8000ff5e0ff */
[----:B0-----:R-:W-:-:S07]  /*5c40*/  IADD3.X R9, PT, PT, RZ, UR7, RZ, P2, !PT ;  /* 0x00000007ff097c10 */ /* 0x001fce00097fe4ff */
        /* <DEDUP_REMOVED lines=13> */
.L_x_34297:
[----:B------:R-:W0:Y:S02]  /*5d20*/  F2I.S64.TRUNC R4, R4 ;  /* 0x0000000400047311 */ /* 0x000e24000020d900 */
[----:B0-----:R-:W-:-:S05]  /*5d30*/  IMAD.MOV.U32 R3, RZ, RZ, R4 ;  /* 0x000000ffff037224 */ /* 0x001fca00078e0004 */
[----:B------:R0:W-:Y:S01]  /*5d40*/  STG.E.U8 desc[UR36][R8.64], R3 ;  /* 0x0000000308007986 */ /* 0x0001e2000c101124 */
[----:B------:R-:W-:Y:S05]  /*5d50*/  BRA `(.L_x_34299) ;  /* 0x0000000c00287947 */ /* 0x000fea0003800000 */
.L_x_34296:
        /* <DEDUP_REMOVED lines=9> */
.L_x_34301:
[----:B------:R-:W0:Y:S02]  /*5df0*/  F2I.FTZ.TRUNC.NTZ R3, R4 ;  /* 0x0000000400037305 */ /* 0x000e24000021f100 */
[----:B0-----:R0:W-:Y:S01]  /*5e00*/  STG.E desc[UR36][R8.64], R3 ;  /* 0x0000000308007986 */ /* 0x0011e2000c101924 */
[----:B------:R-:W-:Y:S05]  /*5e10*/  BRA `(.L_x_34299) ;  /* 0x0000000800f87947 */ /* 0x000fea0003800000 */
.L_x_34300:
[----:B------:R-:W0:Y:S02]  /*5e20*/  F2I.FTZ.TRUNC.NTZ R3, R4 ;  /* 0x0000000400037305 */ /* 0x000e24000021f100 */
[----:B0-----:R0:W-:Y:S01]  /*5e30*/  STG.E.U16 desc[UR36][R8.64], R3 ;  /* 0x0000000308007986 */ /* 0x0011e2000c101524 */
[----:B------:R-:W-:Y:S05]  /*5e40*/  BRA `(.L_x_34299) ;  /* 0x0000000800ec7947 */ /* 0x000fea0003800000 */
.L_x_34295:
        /* <DEDUP_REMOVED lines=8> */
.L_x_34303:
[----:B------:R-:W-:-:S05]  /*5ed0*/  F2FP.F16.F32.PACK_AB R4, RZ, R4 ;  /* 0x00000004ff04723e */ /* 0x000fca00000000ff */
[----:B------:R0:W-:Y:S01]  /*5ee0*/  STG.E.U16 desc[UR36][R8.64], R4 ;  /* 0x0000000408007986 */ /* 0x0001e2000c101524 */
[----:B------:R-:W-:Y:S05]  /*5ef0*/  BRA `(.L_x_34299) ;  /* 0x0000000800c07947 */ /* 0x000fea0003800000 */
.L_x_34302:
        /* <DEDUP_REMOVED lines=9> */
.L_x_34305:
[----:B------:R-:W-:-:S04]  /*5f90*/  F2FP.F16.F32.PACK_AB R3, RZ, R4 ;  /* 0x00000004ff03723e */ /* 0x000fc800000000ff */
[----:B------:R-:W-:-:S05]  /*5fa0*/  PRMT R3, R3, 0x5410, RZ ;  /* 0x0000541003037816 */ /* 0x000fca00000000ff */
[----:B------:R0:W-:Y:S01]  /*5fb0*/  STG.E desc[UR36][R8.64], R3 ;  /* 0x0000000308007986 */ /* 0x0001e2000c101924 */
[----:B------:R-:W-:Y:S05]  /*5fc0*/  BRA `(.L_x_34299) ;  /* 0x00000008008c7947 */ /* 0x000fea0003800000 */
.L_x_34304:
[----:B------:R-:W-:-:S06]  /*5fd0*/  FMUL.FTZ R4, R4, 1 ;  /* 0x3f80000004047820 */ /* 0x000fcc0000410000 */
[----:B------:R-:W0:Y:S02]  /*5fe0*/  F2F.F64.F32 R4, R4 ;  /* 0x0000000400047310 */ /* 0x000e240000201800 */
[----:B0-----:R0:W-:Y:S01]  /*5ff0*/  STG.E.64 desc[UR36][R8.64], R4 ;  /* 0x0000000408007986 */ /* 0x0011e2000c101b24 */
[----:B------:R-:W-:Y:S05]  /*6000*/  BRA `(.L_x_34299) ;  /* 0x00000008007c7947 */ /* 0x000fea0003800000 */
.L_x_34294:
        /* <DEDUP_REMOVED lines=13> */
.L_x_34309:
        /* <DEDUP_REMOVED lines=16> */
.L_x_34312:
[----:B------:R-:W-:-:S04]  /*61e0*/  SHF.R.U32.HI R4, RZ, 0x18, R4 ;  /* 0x00000018ff047819 */ /* 0x000fc80000011604 */
[----:B------:R-:W-:-:S04]  /*61f0*/  LOP3.LUT R3, R3, 0x80, R4, 0xf8, !PT ;  /* 0x0000008003037812 */ /* 0x000fc800078ef804 */
[----:B------:R-:W-:-:S07]  /*6200*/  PRMT R0, R3, 0x7610, R0 ;  /* 0x0000761003007816 */ /* 0x000fce0000000000 */
.L_x_34311:
[----:B------:R-:W-:Y:S05]  /*6210*/  BSYNC.RECONVERGENT B0 ;  /* 0x0000000000007941 */ /* 0x000fea0003800200 */
.L_x_34310:
[----:B------:R0:W-:Y:S01]  /*6220*/  STG.E.U8 desc[UR36][R8.64], R0 ;  /* 0x0000000008007986 */ /* 0x0001e2000c101124 */
[----:B------:R-:W-:Y:S05]  /*6230*/  BRA `(.L_x_34299) ;  /* 0x0000000400f07947 */ /* 0x000fea0003800000 */
.L_x_34308:
        /* <DEDUP_REMOVED lines=16> */
.L_x_34315:
[----:B------:R-:W-:-:S04]  /*6340*/  SHF.R.U32.HI R4, RZ, 0x18, R4 ;  /* 0x00000018ff047819 */ /* 0x000fc80000011604 */
[----:B------:R-:W-:-:S04]  /*6350*/  LOP3.LUT R3, R3, 0x80, R4, 0xf8, !PT ;  /* 0x0000008003037812 */ /* 0x000fc800078ef804 */
[----:B------:R-:W-:-:S07]  /*6360*/  PRMT R0, R3, 0x7610, R0 ;  /* 0x0000761003007816 */ /* 0x000fce0000000000 */
.L_x_34314:
[----:B------:R-:W-:Y:S05]  /*6370*/  BSYNC.RECONVERGENT B0 ;  /* 0x0000000000007941 */ /* 0x000fea0003800200 */
.L_x_34313:
[----:B------:R0:W-:Y:S01]  /*6380*/  STG.E.U8 desc[UR36][R8.64], R0 ;  /* 0x0000000008007986 */ /* 0x0001e2000c101124 */
[----:B------:R-:W-:Y:S05]  /*6390*/  BRA `(.L_x_34299) ;  /* 0x0000000400987947 */ /* 0x000fea0003800000 */
.L_x_34307:
        /* <DEDUP_REMOVED lines=21> */
.L_x_34317:
[----:B------:R-:W0:Y:S02]  /*64f0*/  F2I.U64.TRUNC R4, R4 ;  /* 0x0000000400047311 */ /* 0x000e24000020d800 */
[----:B0-----:R0:W-:Y:S01]  /*6500*/  STG.E.64 desc[UR36][R8.64], R4 ;  /* 0x0000000408007986 */ /* 0x0011e2000c101b24 */
[----:B------:R-:W-:Y:S05]  /*6510*/  BRA `(.L_x_34299) ;  /* 0x0000000400387947 */ /* 0x000fea0003800000 */
.L_x_34316:
[----:B------:R-:W0:Y:S02]  /*6520*/  F2I.FTZ.U32.TRUNC.NTZ R3, R4 ;  /* 0x0000000400037305 */ /* 0x000e24000021f000 */
[----:B0-----:R0:W-:Y:S01]  /*6530*/  STG.E desc[UR36][R8.64], R3 ;  /* 0x0000000308007986 */ /* 0x0011e2000c101924 */
[----:B------:R-:W-:Y:S05]  /*6540*/  BRA `(.L_x_34299) ;  /* 0x00000004002c7947 */ /* 0x000fea0003800000 */
.L_x_34306:
        /* <DEDUP_REMOVED lines=10> */
.L_x_34319:
[----:B------:R-:W-:Y:S01]  /*65f0*/  FMUL.FTZ R4, R4, 1 ;  /* 0x3f80000004047820 */ /* 0x000fe20000410000 */
[----:B------:R-:W-:-:S05]  /*6600*/  CS2R R6, SRZ ;  /* 0x0000000000067805 */ /* 0x000fca000001ff00 */
[----:B------:R-:W0:Y:S02]  /*6610*/  F2F.F64.F32 R4, R4 ;  /* 0x0000000400047310 */ /* 0x000e240000201800 */
[----:B0-----:R4:W-:Y:S01]  /*6620*/  STG.E.128 desc[UR36][R8.64], R4 ;  /* 0x0000000408007986 */ /* 0x0019e2000c101d24 */
[----:B------:R-:W-:Y:S05]  /*6630*/  BRA `(.L_x_34299) ;  /* 0x0000000000f07947 */ /* 0x000fea0003800000 */
.L_x_34318:
[----:B------:R-:W-:-:S09]  /*6640*/  UISETP.NE.AND UP0, UPT, UR4, 0xf, UPT ;  /* 0x0000000f0400788c */ /* 0x000fd2000bf05270 */
[----:B------:R-:W-:Y:S05]  /*6650*/  BRA.U !UP0, `(.L_x_34320) ;  /* 0x0000000108e07547 */ /* 0x000fea000b800000 */
[----:B------:R-:W-:-:S09]  /*6660*/  UISETP.NE.AND UP0, UPT, UR4, 0x17, UPT ;  /* 0x000000170400788c */ /* 0x000fd2000bf05270 */
[----:B------:R-:W-:Y:S05]  /*6670*/  BRA.U !UP0, `(.L_x_34321) ;  /* 0x00000001088c7547 */ /* 0x000fea000b800000 */
[----:B------:R-:W-:-:S09]  /*6680*/  UISETP.NE.AND UP0, UPT, UR4, 0x18, UPT ;  /* 0x000000180400788c */ /* 0x000fd2000bf05270 */
[----:B------:R-:W-:Y:S05]  /*6690*/  BRA.U !UP0, `(.L_x_34322) ;  /* 0x0000000108447547 */ /* 0x000fea000b800000 */
.L_x_34298:
        /* <DEDUP_REMOVED lines=16> */
.L_x_34323:
[----:B------:R-:W-:Y:S05]  /*67a0*/  BRA `(.L_x_34299) ;  /* 0x0000000000947947 */ /* 0x000fea0003800000 */
.L_x_34322:
        /* <DEDUP_REMOVED lines=12> */
.L_x_34325:
[----:B------:R-:W-:Y:S05]  /*6870*/  BSYNC.RECONVERGENT B0 ;  /* 0x0000000000007941 */ /* 0x000fea0003800200 */
.L_x_34324:
[----:B------:R-:W-:-:S05]  /*6880*/  LOP3.LUT R3, R0, 0x80, R5, 0xf8, !PT ;  /* 0x0000008000037812 */ /* 0x000fca00078ef805 */
[----:B------:R2:W-:Y:S01]  /*6890*/  STG.E.U8 desc[UR36][R8.64], R3 ;  /* 0x0000000308007986 */ /* 0x0005e2000c101124 */
[----:B------:R-:W-:Y:S05]  /*68a0*/  BRA `(.L_x_34299) ;  /* 0x0000000000547947 */ /* 0x000fea0003800000 */
.L_x_34321:
        /* <DEDUP_REMOVED lines=11> */
.L_x_34327:
[----:B------:R-:W-:Y:S01]  /*6960*/  IMAD.MOV.U32 R0, RZ, RZ, 0x7f ;  /* 0x0000007fff007424 */ /* 0x000fe200078e00ff */
[----:B------:R-:W-:-:S04]  /*6970*/  ISETP.GT.U32.AND P0, PT, R5, 0x7f800000, PT ;  /* 0x7f8000000500780c */ /* 0x000fc80003f04070 */
[----:B------:R-:W-:-:S09]  /*6980*/  SEL R0, R0, 0x7c, P0 ;  /* 0x0000007c00007807 */ /* 0x000fd20000000000 */
.L_x_34328:
[----:B------:R-:W-:Y:S05]  /*6990*/  BSYNC.RECONVERGENT B0 ;  /* 0x0000000000007941 */ /* 0x000fea0003800200 */
.L_x_34326:
[----:B------:R-:W-:-:S04]  /*69a0*/  SHF.R.U32.HI R3, RZ, 0x18, R4 ;  /* 0x00000018ff037819 */ /* 0x000fc80000011604 */
[----:B------:R-:W-:-:S05]  /*69b0*/  LOP3.LUT R3, R0, 0x80, R3, 0xf8, !PT ;  /* 0x0000008000037812 */ /* 0x000fca00078ef803 */
[----:B------:R1:W-:Y:S01]  /*69c0*/  STG.E.U8 desc[UR36][R8.64], R3 ;  /* 0x0000000308007986 */ /* 0x0003e2000c101124 */
[----:B------:R-:W-:Y:S05]  /*69d0*/  BRA `(.L_x_34299) ;  /* 0x0000000000087947 */ /* 0x000fea0003800000 */
.L_x_34320:
[----:B------:R-:W-:-:S05]  /*69e0*/  F2FP.BF16.F32.PACK_AB R4, RZ, R4 ;  /* 0x00000004ff04723e */ /* 0x000fca00000010ff */
[----:B------:R0:W-:Y:S02]  /*69f0*/  STG.E.U16 desc[UR36][R8.64], R4 ;  /* 0x0000000408007986 */ /* 0x0001e4000c101524 */
.L_x_34299:
[----:B------:R-:W-:-:S07]  /*6a00*/  VIADD R17, R17, 0x80 ;  /* 0x0000008011117836 */ /* 0x000fce0000000000 */
.L_x_34255:
[----:B------:R-:W-:Y:S05]  /*6a10*/  BSYNC.RECONVERGENT B7 ;  /* 0x0000000000077941 */ /* 0x000fea0003800200 */
.L_x_34254:
        /* <DEDUP_REMOVED lines=308> */
.L_x_34331:
        /* <DEDUP_REMOVED lines=15> */
[----:B-123--:R-:W2:Y:S02]  /*7e50*/  LDG.E.S8 R3, desc[UR36][R4.64] ;  /* 0x0000002404037981 */ /* 0x00eea4000c1e1300 */
[----:B--2---:R-:W1:Y:S01]  /*7e60*/  I2F.S16 R3, R3 ;  /* 0x0000000300037306 */ /* 0x004e620000101400 */
[----:B------:R-:W-:Y:S05]  /*7e70*/  BRA `(.L_x_34338) ;  /* 0x0000000c00547947 */ /* 0x000fea0003800000 */
.L_x_34336:
[----:B-123--:R-:W2:Y:S02]  /*7e80*/  LDG.E.U8 R3, desc[UR36][R4.64] ;  /* 0x0000002404037981 */ /* 0x00eea4000c1e1100 */
[----:B--2---:R-:W-:Y:S01]  /*7e90*/  I2FP.F32.U32 R3, R3 ;  /* 0x0000000300037245 */ /* 0x004fe20000201000 */
[----:B------:R-:W-:Y:S06]  /*7ea0*/  BRA `(.L_x_34338) ;  /* 0x0000000c00487947 */ /* 0x000fec0003800000 */
.L_x_34335:
        /* <DEDUP_REMOVED lines=9> */
.L_x_34340:
[----:B-123--:R-:W2:Y:S02]  /*7f40*/  LDG.E R3, desc[UR36][R4.64] ;  /* 0x0000002404037981 */ /* 0x00eea4000c1e1900 */
[----:B--2---:R-:W-:Y:S01]  /*7f50*/  I2FP.F32.S32 R3, R3 ;  /* 0x0000000300037245 */ /* 0x004fe20000201400 */
[----:B------:R-:W-:Y:S06]  /*7f60*/  BRA `(.L_x_34338) ;  /* 0x0000000c00187947 */ /* 0x000fec0003800000 */
.L_x_34339:
[----:B-123--:R-:W2:Y:S02]  /*7f70*/  LDG.E.U16 R3, desc[UR36][R4.64] ;  /* 0x0000002404037981 */ /* 0x00eea4000c1e1500 */
[----:B--2---:R-:W0:Y:S01]  /*7f80*/  I2F.S16 R3, R3 ;  /* 0x0000000300037306 */ /* 0x004e220000101400 */
[----:B------:R-:W-:Y:S05]  /*7f90*/  BRA `(.L_x_34338) ;  /* 0x0000000c000c7947 */ /* 0x000fea0003800000 */
.L_x_34334:
        /* <DEDUP_REMOVED lines=8> */
.L_x_34342:
[----:B-123--:R-:W2:Y:S02]  /*8020*/  LDG.E.U16 R3, desc[UR36][R4.64] ;  /* 0x0000002404037981 */ /* 0x00eea4000c1e1500 */
[----:B--2---:R-:W-:Y:S01]  /*8030*/  HADD2.F32 R3, -RZ, R3.H0_H0 ;  /* 0x20000003ff037230 */ /* 0x004fe20000004100 */
[----:B------:R-:W-:Y:S06]  /*8040*/  BRA `(.L_x_34338) ;  /* 0x0000000800e07947 */ /* 0x000fec0003800000 */
.L_x_34341:
        /* <DEDUP_REMOVED lines=8> */
.L_x_34344:
[----:B-123--:R-:W2:Y:S02]  /*80d0*/  LDG.E.U16 R3, desc[UR36][R4.64] ;  /* 0x0000002404037981 */ /* 0x00eea4000c1e1500 */
[----:B--2---:R-:W-:Y:S01]  /*80e0*/  HADD2.F32 R3, -RZ, R3.H0_H0 ;  /* 0x20000003ff037230 */ /* 0x004fe20000004100 */
[----:B------:R-:W-:Y:S06]  /*80f0*/  BRA `(.L_x_34338) ;  /* 0x0000000800b47947 */ /* 0x000fec0003800000 */
.L_x_34343:
        /* <DEDUP_REMOVED lines=11> */
.L_x_34333:
        /* <DEDUP_REMOVED lines=12> */
.L_x_34347:
        /* <DEDUP_REMOVED lines=11> */
.L_x_34346:
        /* <DEDUP_REMOVED lines=25> */
.L_x_34349:
        /* <DEDUP_REMOVED lines=13> */
.L_x_34348:
[----:B-123--:R-:W2:Y:S02]  /*8580*/  LDG.E.U16 R3, desc[UR36][R4.64] ;  /* 0x0000002404037981 */ /* 0x00eea4000c1e1500 */
[----:B--2---:R-:W-:Y:S01]  /*8590*/  IMAD.U32 R3, R3, 0x10000, RZ ;  /* 0x0001000003037824 */ /* 0x004fe200078e00ff */
[----:B------:R-:W-:Y:S06]  /*85a0*/  BRA `(.L_x_34338) ;  /* 0x0000000400887947 */ /* 0x000fec0003800000 */
.L_x_34345:
        /* <DEDUP_REMOVED lines=11> */
.L_x_34352:
        /* <DEDUP_REMOVED lines=20> */
.L_x_34354:
[----:B------:R-:W-:Y:S05]  /*87a0*/  BSYNC.RECONVERGENT B0 ;  /* 0x0000000000007941 */ /* 0x000fea0003800200 */
.L_x_34353:
[----:B------:R-:W-:Y:S02]  /*87b0*/  SHF.L.U32 R0, R0, 0x14, RZ ;  /* 0x0000001400007819 */ /* 0x000fe400000006ff */
[----:B------:R-:W-:-:S04]  /*87c0*/  LEA R3, R3, 0x3b800000, 0x17 ;  /* 0x3b80000003037811 */ /* 0x000fc800078eb8ff */
[----:B------:R-:W-:Y:S01]  /*87d0*/  LOP3.LUT R3, R3, R0, R7, 0xfe, !PT ;  /* 0x0000000003037212 */ /* 0x000fe200078efe07 */
[----:B------:R-:W-:Y:S06]  /*87e0*/  BRA `(.L_x_34338) ;  /* 0x0000000000f87947 */ /* 0x000fec0003800000 */
.L_x_34351:
        /* <DEDUP_REMOVED lines=20> */
.L_x_34356:
[----:B------:R-:W-:Y:S05]  /*8930*/  BSYNC.RECONVERGENT B0 ;  /* 0x0000000000007941 */ /* 0x000fea0003800200 */
.L_x_34355:
[----:B------:R-:W-:Y:S01]  /*8940*/  IMAD.SHL.U32 R0, R0, 0x200000, RZ ;  /* 0x0020000000007824 */ /* 0x000fe200078e00ff */
[----:B------:R-:W-:-:S04]  /*8950*/  LEA R3, R3, 0x37800000, 0x17 ;  /* 0x3780000003037811 */ /* 0x000fc800078eb8ff */
[----:B------:R-:W-:Y:S01]  /*8960*/  LOP3.LUT R3, R3, R0, R7, 0xfe, !PT ;  /* 0x0000000003037212 */ /* 0x000fe200078efe07 */
[----:B------:R-:W-:Y:S06]  /*8970*/  BRA `(.L_x_34338) ;  /* 0x0000000000947947 */ /* 0x000fec0003800000 */
.L_x_34350:
        /* <DEDUP_REMOVED lines=14> */
.L_x_34337:
        /* <DEDUP_REMOVED lines=16> */
.L_x_34359:
[----:B------:R-:W-:Y:S01]  /*8b60*/  MOV R3, RZ ;  /* 0x000000ff00037202 */ /* 0x000fe20000000f00 */
[----:B------:R-:W-:Y:S06]  /*8b70*/  BRA `(.L_x_34338) ;  /* 0x0000000000147947 */ /* 0x000fec0003800000 */
.L_x_34358:
[----:B------:R-:W1:Y:S02]  /*8b80*/  LDG.E.64 R4, desc[UR36][R4.64] ;  /* 0x0000002404047981 */ /* 0x000e64000c1e1b00 */
[----:B-123--:R0:W1:Y:S02]  /*8b90*/  I2F.U64 R3, R4 ;  /* 0x0000000400037312 */ /* 0x00e0640000301000 */
[----:B01----:R-:W-:Y:S05]  /*8ba0*/  BRA `(.L_x_34338) ;  /* 0x0000000000087947 */ /* 0x003fea0003800000 */
.L_x_34357:
[----:B-123--:R-:W2:Y:S02]  /*8bb0*/  LDG.E R3, desc[UR36][R4.64] ;  /* 0x0000002404037981 */ /* 0x00eea4000c1e1900 */
[----:B--2---:R-:W-:-:S07]  /*8bc0*/  I2FP.F32.U32 R3, R3 ;  /* 0x0000000300037245 */ /* 0x004fce0000201000 */
.L_x_34338:
[----:B------:R-:W-:Y:S05]  /*8bd0*/  BSYNC.RECONVERGENT B6 ;  /* 0x0000000000067941 */ /* 0x000fea0003800200 */
.L_x_34332:
[----:B01---5:R-:W-:Y:S01]  /*8be0*/  FSETP.GEU.FTZ.AND P0, PT, R18, |R3|, PT ;  /* 0x400000031200720b */ /* 0x023fe20003f1e000 */
[----:B------:R-:W-:Y:S01]  /*8bf0*/  BSSY.RECONVERGENT B0, `(.L_x_34360) ;  /* 0x000003e000007945 */ /* 0x000fe20003800200 */
[----:B------:R-:W-:-:S11]  /*8c00*/  IMAD.MOV.U32 R0, RZ, RZ, R18 ;  /* 0x000000ffff007224 */ /* 0x000fd600078e0012 */
        /* <DEDUP_REMOVED lines=24> */
.L_x_34365:
[----:B------:R-:W-:Y:S01]  /*8d90*/  FSETP.GEU.FTZ.AND P0, PT, R4, -R9, PT ;  /* 0x800000090400720b */ /* 0x000fe20003f1e000 */
[----:B------:R-:W-:-:S12]  /*8da0*/  FADD.FTZ R7, R7, -1 ;  /* 0xbf80000007077421 */ /* 0x000fd80000010000 */
[----:B------:R-:W-:-:S07]  /*8db0*/  @!P0 FADD.FTZ R7, R7, -1 ;  /* 0xbf80000007078421 */ /* 0x000fce0000010000 */
.L_x_34364:
[----:B------:R-:W-:Y:S05]  /*8dc0*/  BSYNC.RECONVERGENT B1 ;  /* 0x0000000000017941 */ /* 0x000fea0003800200 */
.L_x_34363:
[----:B------:R-:W-:Y:S01]  /*8dd0*/  FFMA.FTZ R0, -R9, R7, R18 ;  /* 0x0000000709007223 */ /* 0x000fe20000010112 */
[----:B------:R-:W-:Y:S06]  /*8de0*/  BRA `(.L_x_34361) ;  /* 0x0000000000787947 */ /* 0x000fec0003800000 */
.L_x_34362:
[----:B------:R-:W-:Y:S01]  /*8df0*/  LOP3.LUT R7, R5, 0xff800000, RZ, 0xc0, !PT ;  /* 0xff80000005077812 */ /* 0x000fe200078ec0ff */
[----:B------:R-:W-:Y:S01]  /*8e00*/  BSSY.RECONVERGENT B1, `(.L_x_34366) ;  /* 0x000001a000017945 */ /* 0x000fe20003800200 */
[----:B------:R-:W-:Y:S02]  /*8e10*/  ISETP.GT.U32.AND P2, PT, R18, 0x7f7fffff, PT ;  /* 0x7f7fffff1200780c */ /* 0x000fe40003f44070 */
[----:B------:R-:W-:Y:S01]  /*8e20*/  FSETP.GT.FTZ.AND P1, PT, |R3|, RZ, PT ;  /* 0x000000ff0300720b */ /* 0x000fe20003f34200 */
[----:B------:R-:W-:-:S05]  /*8e30*/  IMAD.IADD R0, R16, 0x1, -R7 ;  /* 0x0000000110007824 */ /* 0x000fca00078e0a07 */
[----:B------:R-:W-:Y:S02]  /*8e40*/  LOP3.LUT P0, R4, R0, 0xff800000, RZ, 0xc0, !PT ;  /* 0xff80000000047812 */ /* 0x000fe4000780c0ff */
        /* <DEDUP_REMOVED lines=8> */
.L_x_34368:
        /* <DEDUP_REMOVED lines=13> */
.L_x_34367:
[----:B------:R-:W-:Y:S05]  /*8fa0*/  BSYNC.RECONVERGENT B1 ;  /* 0x0000000000017941 */ /* 0x000fea0003800200 */
.L_x_34366:
[----:B------:R-:W-:-:S04]  /*8fb0*/  FMUL.FTZ R5, R0, 1.1920928955078125e-07 ;  /* 0x3400000000057820 */ /* 0x000fc80000410000 */
[----:B------:R-:W-:-:S07]  /*8fc0*/  FMUL.FTZ R0, R8, R5 ;  /* 0x0000000508007220 */ /* 0x000fce0000410000 */
.L_x_34361:
[----:B------:R-:W-:Y:S05]  /*8fd0*/  BSYNC.RECONVERGENT B0 ;  /* 0x0000000000007941 */ /* 0x000fea0003800200 */
.L_x_34360:
        /* <DEDUP_REMOVED lines=13> */
[----:B--2---:R-:W-:-:S05]  /*90b0*/  IADD3 R8, P2, PT, R19, UR6, RZ ;  /* 0x0000000613087c10 */ /* 0x004fca000ff5e0ff */
[----:B0-----:R-:W-:-:S06]  /*90c0*/  IMAD.X R9, RZ, RZ, UR7, P2 ;  /* 0x00000007ff097e24 */ /* 0x001fcc00090e06ff */
        /* <DEDUP_REMOVED lines=13> */
.L_x_34372:
[----:B------:R-:W0:Y:S02]  /*91a0*/  F2I.S64.TRUNC R4, R4 ;  /* 0x0000000400047311 */ /* 0x000e24000020d900 */
[----:B0-----:R-:W-:-:S05]  /*91b0*/  IMAD.MOV.U32 R3, RZ, RZ, R4 ;  /* 0x000000ffff037224 */ /* 0x001fca00078e0004 */
[----:B------:R0:W-:Y:S01]  /*91c0*/  STG.E.U8 desc[UR36][R8.64], R3 ;  /* 0x0000000308007986 */ /* 0x0001e2000c101124 */
[----:B------:R-:W-:Y:S05]  /*91d0*/  BRA `(.L_x_34374) ;  /* 0x0000000c00287947 */ /* 0x000fea0003800000 */
.L_x_34371:
        /* <DEDUP_REMOVED lines=9> */
.L_x_34376:
[----:B------:R-:W0:Y:S02]  /*9270*/  F2I.FTZ.TRUNC.NTZ R3, R4 ;  /* 0x0000000400037305 */ /* 0x000e24000021f100 */
[----:B0-----:R0:W-:Y:S01]  /*9280*/  STG.E desc[UR36][R8.64], R3 ;  /* 0x0000000308007986 */ /* 0x0011e2000c101924 */
[----:B------:R-:W-:Y:S05]  /*9290*/  BRA `(.L_x_34374) ;  /* 0x0000000800f87947 */ /* 0x000fea0003800000 */
.L_x_34375:
[----:B------:R-:W0:Y:S02]  /*92a0*/  F2I.FTZ.TRUNC.NTZ R3, R4 ;  /* 0x0000000400037305 */ /* 0x000e24000021f100 */
[----:B0-----:R0:W-:Y:S01]  /*92b0*/  STG.E.U16 desc[UR36][R8.64], R3 ;  /* 0x0000000308007986 */ /* 0x0011e2000c101524 */
[----:B------:R-:W-:Y:S05]  /*92c0*/  BRA `(.L_x_34374) ;  /* 0x0000000800ec7947 */ /* 0x000fea0003800000 */
.L_x_34370:
        /* <DEDUP_REMOVED lines=8> */
.L_x_34378:
[----:B------:R-:W-:-:S05]  /*9350*/  F2FP.F16.F32.PACK_AB R4, RZ, R4 ;  /* 0x00000004ff04723e */ /* 0x000fca00000000ff */
[----:B------:R0:W-:Y:S01]  /*9360*/  STG.E.U16 desc[UR36][R8.64], R4 ;  /* 0x0000000408007986 */ /* 0x0001e2000c101524 */
[----:B------:R-:W-:Y:S05]  /*9370*/  BRA `(.L_x_34374) ;  /* 0x0000000800c07947 */ /* 0x000fea0003800000 */
.L_x_34377:
        /* <DEDUP_REMOVED lines=9> */
.L_x_34380:
[----:B------:R-:W-:-:S04]  /*9410*/  F2FP.F16.F32.PACK_AB R3, RZ, R4 ;  /* 0x00000004ff03723e */ /* 0x000fc800000000ff */
[----:B------:R-:W-:-:S05]  /*9420*/  PRMT R3, R3, 0x5410, RZ ;  /* 0x0000541003037816 */ /* 0x000fca00000000ff */
[----:B------:R0:W-:Y:S01]  /*9430*/  STG.E desc[UR36][R8.64], R3 ;  /* 0x0000000308007986 */ /* 0x0001e2000c101924 */
[----:B------:R-:W-:Y:S05]  /*9440*/  BRA `(.L_x_34374) ;  /* 0x00000008008c7947 */ /* 0x000fea0003800000 */
.L_x_34379:
[----:B------:R-:W-:-:S06]  /*9450*/  FMUL.FTZ R4, R4, 1 ;  /* 0x3f80000004047820 */ /* 0x000fcc0000410000 */
[----:B------:R-:W0:Y:S02]  /*9460*/  F2F.F64.F32 R4, R4 ;  /* 0x0000000400047310 */ /* 0x000e240000201800 */
[----:B0-----:R0:W-:Y:S01]  /*9470*/  STG.E.64 desc[UR36][R8.64], R4 ;  /* 0x0000000408007986 */ /* 0x0011e2000c101b24 */
[----:B------:R-:W-:Y:S05]  /*9480*/  BRA `(.L_x_34374) ;  /* 0x00000008007c7947 */ /* 0x000fea0003800000 */
.L_x_34369:
        /* <DEDUP_REMOVED lines=13> */
.L_x_34384:
        /* <DEDUP_REMOVED lines=16> */
.L_x_34387:
[----:B------:R-:W-:-:S04]  /*9660*/  SHF.R.U32.HI R4, RZ, 0x18, R4 ;  /* 0x00000018ff047819 */ /* 0x000fc80000011604 */
[----:B------:R-:W-:-:S04]  /*9670*/  LOP3.LUT R3, R3, 0x80, R4, 0xf8, !PT ;  /* 0x0000008003037812 */ /* 0x000fc800078ef804 */
[----:B------:R-:W-:-:S07]  /*9680*/  PRMT R0, R3, 0x7610, R0 ;  /* 0x0000761003007816 */ /* 0x000fce0000000000 */
.L_x_34386:
[----:B------:R-:W-:Y:S05]  /*9690*/  BSYNC.RECONVERGENT B0 ;  /* 0x0000000000007941 */ /* 0x000fea0003800200 */
.L_x_34385:
[----:B------:R0:W-:Y:S01]  /*96a0*/  STG.E.U8 desc[UR36][R8.64], R0 ;  /* 0x0000000008007986 */ /* 0x0001e2000c101124 */
[----:B------:R-:W-:Y:S05]  /*96b0*/  BRA `(.L_x_34374) ;  /* 0x0000000400f07947 */ /* 0x000fea0003800000 */
.L_x_34383:
        /* <DEDUP_REMOVED lines=16> */
.L_x_34390:
[----:B------:R-:W-:-:S04]  /*97c0*/  SHF.R.U32.HI R4, RZ, 0x18, R4 ;  /* 0x00000018ff047819 */ /* 0x000fc80000011604 */
[----:B------:R-:W-:-:S04]  /*97d0*/  LOP3.LUT R3, R3, 0x80, R4, 0xf8, !PT ;  /* 0x0000008003037812 */ /* 0x000fc800078ef804 */
[----:B------:R-:W-:-:S07]  /*97e0*/  PRMT R0, R3, 0x7610, R0 ;  /* 0x0000761003007816 */ /* 0x000fce0000000000 */
.L_x_34389:
[----:B------:R-:W-:Y:S05]  /*97f0*/  BSYNC.RECONVERGENT B0 ;  /* 0x0000000000007941 */ /* 0x000fea0003800200 */
.L_x_34388:
[----:B------:R0:W-:Y:S01]  /*9800*/  STG.E.U8 desc[UR36][R8.64], R0 ;  /* 0x0000000008007986 */ /* 0x0001e2000c101124 */
[----:B------:R-:W-:Y:S05]  /*9810*/  BRA `(.L_x_34374) ;  /* 0x0000000400987947 */ /* 0x000fea0003800000 */
.L_x_34382:
        /* <DEDUP_REMOVED lines=21> */
.L_x_34392:
[----:B------:R-:W0:Y:S02]  /*9970*/  F2I.U64.TRUNC R4, R4 ;  /* 0x0000000400047311 */ /* 0x000e24000020d800 */
[----:B0-----:R0:W-:Y:S01]  /*9980*/  STG.E.64 desc[UR36][R8.64], R4 ;  /* 0x0000000408007986 */ /* 0x0011e2000c101b24 */
[----:B------:R-:W-:Y:S05]  /*9990*/  BRA `(.L_x_34374) ;  /* 0x0000000400387947 */ /* 0x000fea0003800000 */
.L_x_34391:
[----:B------:R-:W0:Y:S02]  /*99a0*/  F2I.FTZ.U32.TRUNC.NTZ R3, R4 ;  /* 0x0000000400037305 */ /* 0x000e24000021f000 */
[----:B0-----:R0:W-:Y:S01]  /*99b0*/  STG.E desc[UR36][R8.64], R3 ;  /* 0x0000000308007986 */ /* 0x0011e2000c101924 */
[----:B------:R-:W-:Y:S05]  /*99c0*/  BRA `(.L_x_34374) ;  /* 0x00000004002c7947 */ /* 0x000fea0003800000 */
.L_x_34381:
        /* <DEDUP_REMOVED lines=10> */
.L_x_34394:
[----:B------:R-:W-:Y:S01]  /*9a70*/  FMUL.FTZ R4, R4, 1 ;  /* 0x3f80000004047820 */ /* 0x000fe20000410000 */
[----:B------:R-:W-:-:S05]  /*9a80*/  CS2R R6, SRZ ;  /* 0x0000000000067805 */ /* 0x000fca000001ff00 */
[----:B------:R-:W0:Y:S02]  /*9a90*/  F2F.F64.F32 R4, R4 ;  /* 0x0000000400047310 */ /* 0x000e240000201800 */
[----:B0-----:R4:W-:Y:S01]  /*9aa0*/  STG.E.128 desc[UR36][R8.64], R4 ;  /* 0x0000000408007986 */ /* 0x0019e2000c101d24 */
[----:B------:R-:W-:Y:S05]  /*9ab0*/  BRA `(.L_x_34374) ;  /* 0x0000000000f07947 */ /* 0x000fea0003800000 */
.L_x_34393:
[----:B------:R-:W-:-:S09]  /*9ac0*/  UISETP.NE.AND UP0, UPT, UR4, 0xf, UPT ;  /* 0x0000000f0400788c */ /* 0x000fd2000bf05270 */
[----:B------:R-:W-:Y:S05]  /*9ad0*/  BRA.U !UP0, `(.L_x_34395) ;  /* 0x0000000108e07547 */ /* 0x000fea000b800000 */
[----:B------:R-:W-:-:S09]  /*9ae0*/  UISETP.NE.AND UP0, UPT, UR4, 0x17, UPT ;  /* 0x000000170400788c */ /* 0x000fd2000bf05270 */
[----:B------:R-:W-:Y:S05]  /*9af0*/  BRA.U !UP0, `(.L_x_34396) ;  /* 0x00000001088c7547 */ /* 0x000fea000b800000 */
[----:B------:R-:W-:-:S09]  /*9b00*/  UISETP.NE.AND UP0, UPT, UR4, 0x18, UPT ;  /* 0x000000180400788c */ /* 0x000fd2000bf05270 */
[----:B------:R-:W-:Y:S05]  /*9b10*/  BRA.U !UP0, `(.L_x_34397) ;  /* 0x0000000108447547 */ /* 0x000fea000b800000 */
.L_x_34373:
        /* <DEDUP_REMOVED lines=16> */
.L_x_34398:
[----:B------:R-:W-:Y:S05]  /*9c20*/  BRA `(.L_x_34374) ;  /* 0x0000000000947947 */ /* 0x000fea0003800000 */
.L_x_34397:
        /* <DEDUP_REMOVED lines=12> */
.L_x_34400:
[----:B------:R-:W-:Y:S05]  /*9cf0*/  BSYNC.RECONVERGENT B0 ;  /* 0x0000000000007941 */ /* 0x000fea0003800200 */
.L_x_34399:
[----:B------:R-:W-:-:S05]  /*9d00*/  LOP3.LUT R3, R0, 0x80, R5, 0xf8, !PT ;  /* 0x0000008000037812 */ /* 0x000fca00078ef805 */
[----:B------:R1:W-:Y:S01]  /*9d10*/  STG.E.U8 desc[UR36][R8.64], R3 ;  /* 0x0000000308007986 */ /* 0x0003e2000c101124 */
[----:B------:R-:W-:Y:S05]  /*9d20*/  BRA `(.L_x_34374) ;  /* 0x0000000000547947 */ /* 0x000fea0003800000 */
.L_x_34396:
        /* <DEDUP_REMOVED lines=11> */
.L_x_34402:
[----:B------:R-:W-:Y:S01]  /*9de0*/  IMAD.MOV.U32 R0, RZ, RZ, 0x7f ;  /* 0x0000007fff007424 */ /* 0x000fe200078e00ff */
[----:B------:R-:W-:-:S04]  /*9df0*/  ISETP.GT.U32.AND P0, PT, R5, 0x7f800000, PT ;  /* 0x7f8000000500780c */ /* 0x000fc80003f04070 */
[----:B------:R-:W-:-:S09]  /*9e00*/  SEL R0, R0, 0x7c, P0 ;  /* 0x0000007c00007807 */ /* 0x000fd20000000000 */
.L_x_34403:
[----:B------:R-:W-:Y:S05]  /*9e10*/  BSYNC.RECONVERGENT B0 ;  /* 0x0000000000007941 */ /* 0x000fea0003800200 */
.L_x_34401:
[----:B------:R-:W-:-:S04]  /*9e20*/  SHF.R.U32.HI R3, RZ, 0x18, R4 ;  /* 0x00000018ff037819 */ /* 0x000fc80000011604 */
[----:B------:R-:W-:-:S05]  /*9e30*/  LOP3.LUT R3, R0, 0x80, R3, 0xf8, !PT ;  /* 0x0000008000037812 */ /* 0x000fca00078ef803 */
[----:B------:R0:W-:Y:S01]  /*9e40*/  STG.E.U8 desc[UR36][R8.64], R3 ;  /* 0x0000000308007986 */ /* 0x0001e2000c101124 */
[----:B------:R-:W-:Y:S05]  /*9e50*/  BRA `(.L_x_34374) ;  /* 0x0000000000087947 */ /* 0x000fea0003800000 */
.L_x_34395:
[----:B------:R-:W-:-:S05]  /*9e60*/  F2FP.BF16.F32.PACK_AB R4, RZ, R4 ;  /* 0x00000004ff04723e */ /* 0x000fca00000010ff */
[----:B------:R2:W-:Y:S02]  /*9e70*/  STG.E.U16 desc[UR36][R8.64], R4 ;  /* 0x0000000408007986 */ /* 0x0005e4000c101524 */
.L_x_34374:
[----:B------:R-:W-:-:S07]  /*9e80*/  IADD3 R17, PT, PT, R17, 0x80, RZ ;  /* 0x0000008011117810 */ /* 0x000fce0007ffe0ff */
.L_x_34330:
[----:B------:R-:W-:Y:S05]  /*9e90*/  BSYNC.RECONVERGENT B7 ;  /* 0x0000000000077941 */ /* 0x000fea0003800200 */
.L_x_34329:
        /* <DEDUP_REMOVED lines=15> */
[----:B------:R-:W-:-:S05]  /*9f90*/  SHF.R.U32.HI R5, RZ, UR5, R4 ;  /* 0x00000005ff057c19 */ /* 0x000fca0008011604 */
[----:B------:R-:W-:-:S04]  /*9fa0*/  IMAD.MOV R0, RZ, RZ, -R5 ;  /* 0x000000ffff007224 */ /* 0x000fc800078e0a05 */
[----:B--2---:R-:W-:-:S04]  /*9fb0*/  IMAD R0, R0, UR6, R17 ;  /* 0x0000000600007c24 */ /* 0x004fc8000f8e0211 */
[C---:B----4-:R-:W-:Y:S02]  /*9fc0*/  IMAD R22, R0.reuse, UR8, RZ ;  /* 0x0000000800167c24 */ /* 0x050fe4000f8e02ff */
[----:B------:R-:W-:Y:S01]  /*9fd0*/  IMAD R0, R0, UR9, RZ ;  /* 0x0000000900007c24 */ /* 0x000fe2000f8e02ff */
[----:B------:R-:W-:Y:S06]  /*9fe0*/  BRA.U !UP0, `(.L_x_34404) ;  /* 0x0000001108787547 */ /* 0x000fec000b800000 */
[----:B------:R-:W0:Y:S01]  /*9ff0*/  LDCU.64 UR6, c[0x0][0x398] ;  /* 0x00007300ff0677ac */ /* 0x000e220008000a00 */
[----:B------:R-:W-:Y:S01]  /*a000*/  HFMA2 R4, -RZ, RZ, 0, 0 ;  /* 0x00000000ff047431 */ /* 0x000fe200000001ff */
[----:B------:R-:W2:Y:S01]  /*a010*/  LDCU UR4, c[0x0][0x3a0] ;  /* 0x00007400ff0477ac */ /* 0x000ea20008000800 */
[----:B------:R-:W4:Y:S01]  /*a020*/  LDCU.64 UR8, c[0x0][0x4c0] ;  /* 0x00009800ff0877ac */ /* 0x000f220008000a00 */
[----:B------:R-:W-:Y:S02]  /*a030*/  UISETP.NE.AND UP0, UPT, UR38, 0x2, UPT ;  /* 0x000000022600788c */ /* 0x000fe4000bf05270 */
[----:B0-----:R-:W-:-:S05]  /*a040*/  IMAD.HI.U32 R6, R5, UR7, R4 ;  /* 0x0000000705067c27 */ /* 0x001fca000f8e0004 */
[----:B--2---:R-:W-:-:S05]  /*a050*/  SHF.R.U32.HI R7, RZ, UR4, R6 ;  /* 0x00000004ff077c19 */ /* 0x004fca0008011606 */
[----:B-1-3--:R-:W-:-:S04]  /*a060*/  IMAD.MOV R3, RZ, RZ, -R7 ;  /* 0x000000ffff037224 */ /* 0x00afc800078e0a07 */
        /* <DEDUP_REMOVED lines=278> */
.L_x_34404:
[----:B------:R-:W2:Y:S01]  /*b1d0*/  LDCU.128 UR8, c[0x0][0x580] ;  /* 0x0000b000ff0877ac */ /* 0x000ea20008000c00 */
[----:B------:R-:W-:Y:S01]  /*b1e0*/  BSSY.RECONVERGENT B6, `(.L_x_34405) ;  /* 0x00000e8000067945 */ /* 0x000fe20003800200 */
[----:B------:R-:W-:-:S04]  /*b1f0*/  UPRMT UR4, UR42, 0x9910, URZ ;  /* 0x000099102a047896 */ /* 0x000fc800080000ff */
[----:B------:R-:W-:Y:S01]  /*b200*/  UISETP.GT.AND UP0, UPT, UR4, 0x9, UPT ;  /* 0x000000090400788c */ /* 0x000fe2000bf04270 */
[----:B--2-4-:R-:W-:Y:S02]  /*b210*/  IADD3 R4, P1, PT, R0, UR10, RZ ;  /* 0x0000000a00047c10 */ /* 0x014fe4000ff3e0ff */
        /* <DEDUP_REMOVED lines=12> */
[----:B-1-3--:R-:W2:Y:S02]  /*b2e0*/  LDG.E.S8 R3, desc[UR36][R4.64] ;  /* 0x0000002404037981 */ /* 0x00aea4000c1e1300 */
[----:B--2---:R-:W2:Y:S01]  /*b2f0*/  I2F.S16 R3, R3 ;  /* 0x0000000300037306 */ /* 0x004ea20000101400 */
[----:B------:R-:W-:Y:S05]  /*b300*/  BRA `(.L_x_34411) ;  /* 0x0000000c00547947 */ /* 0x000fea0003800000 */
.L_x_34409:
[----:B-1-3--:R-:W2:Y:S02]  /*b310*/  LDG.E.U8 R3, desc[UR36][R4.64] ;  /* 0x0000002404037981 */ /* 0x00aea4000c1e1100 */
[----:B--2---:R-:W-:Y:S01]  /*b320*/  I2FP.F32.U32 R3, R3 ;  /* 0x0000000300037245 */ /* 0x004fe20000201000 */
[----:B------:R-:W-:Y:S06]  /*b330*/  BRA `(.L_x_34411) ;  /* 0x0000000c00487947 */ /* 0x000fec0003800000 */
.L_x_34408:
[----:B------:R-:W-:-:S09]  /*b340*/  UISETP.NE.AND UP0, UPT, UR4, 0x2, UPT ;  /* 0x000000020400788c */ /* 0x000fd2000bf05270 */
[----:B------:R-:W-:Y:S05]  /*b350*/  BRA.U !UP0, `(.L_x_34412) ;  /* 0x0000000108287547 */ /* 0x000fea000b800000 */
[----:B------:R-:W-:-:S09]  /*b360*/  UISETP.NE.AND UP0, UPT, UR4, 0x3, UPT ;  /* 0x000000030400788c */ /* 0x000fd2000bf05270 */
[----:B------:R-:W-:Y:S05]  /*b370*/  BRA.U !UP0, `(.L_x_34413) ;  /* 0x0000000108147547 */ /* 0x000fea000b800000 */
[----:B------:R-:W-:-:S09]  /*b380*/  UISETP.NE.AND UP0, UPT, UR4, 0x4, UPT ;  /* 0x000000040400788c */ /* 0x000fd2000bf05270 */
[----:B------:R-:W-:Y:S05]  /*b390*/  BRA.U UP0, `(.L_x_34410) ;  /* 0x0000000900d47547 */ /* 0x000fea000b800000 */
[----:B------:R-:W1:Y:S02]  /*b3a0*/  LDG.E.64 R4, desc[UR36][R4.64] ;  /* 0x0000002404047981 */ /* 0x000e64000c1e1b00 */
[----:B-1-3--:R3:W4:Y:S02]  /*b3b0*/  I2F.S64 R3, R4 ;  /* 0x0000000400037312 */ /* 0x00a7240000301400 */
[----:B---34-:R-:W-:Y:S05]  /*b3c0*/  BRA `(.L_x_34411) ;  /* 0x0000000c00247947 */ /* 0x018fea0003800000 */
.L_x_34413:
[----:B-1-3--:R-:W2:Y:S02]  /*b3d0*/  LDG.E R3, desc[UR36][R4.64] ;  /* 0x0000002404037981 */ /* 0x00aea4000c1e1900 */
[----:B--2---:R-:W-:Y:S01]  /*b3e0*/  I2FP.F32.S32 R3, R3 ;  /* 0x0000000300037245 */ /* 0x004fe20000201400 */
[----:B------:R-:W-:Y:S06]  /*b3f0*/  BRA `(.L_x_34411) ;  /* 0x0000000c00187947 */ /* 0x000fec0003800000 */
.L_x_34412:
[----:B-1-3--:R-:W2:Y:S02]  /*b400*/  LDG.E.U16 R3, desc[UR36][R4.64] ;  /* 0x0000002404037981 */ /* 0x00aea4000c1e1500 */
[----:B--2---:R-:W3:Y:S01]  /*b410*/  I2F.S16 R3, R3 ;  /* 0x0000000300037306 */ /* 0x004ee20000101400 */
[----:B------:R-:W-:Y:S05]  /*b420*/  BRA `(.L_x_34411) ;  /* 0x0000000c000c7947 */ /* 0x000fea0003800000 */
.L_x_34407:
        /* <DEDUP_REMOVED lines=8> */
.L_x_34415:
[----:B-1-3--:R-:W2:Y:S02]  /*b4b0*/  LDG.E.U16 R3, desc[UR36][R4.64] ;  /* 0x0000002404037981 */ /* 0x00aea4000c1e1500 */
[----:B--2---:R-:W-:Y:S01]  /*b4c0*/  HADD2.F32 R3, -RZ, R3.H0_H0 ;  /* 0x20000003ff037230 */ /* 0x004fe20000004100 */
[----:B------:R-:W-:Y:S06]  /*b4d0*/  BRA `(.L_x_34411) ;  /* 0x0000000800e07947 */ /* 0x000fec0003800000 */
.L_x_34414:
        /* <DEDUP_REMOVED lines=8> */
.L_x_34417:
[----:B-1-3--:R-:W2:Y:S02]  /*b560*/  LDG.E.U16 R3, desc[UR36][R4.64] ;  /* 0x0000002404037981 */ /* 0x00aea4000c1e1500 */
[----:B--2---:R-:W-:Y:S01]  /*b570*/  HADD2.F32 R3, -RZ, R3.H0_H0 ;  /* 0x20000003ff037230 */ /* 0x004fe20000004100 */
[----:B------:R-:W-:Y:S06]  /*b580*/  BRA `(.L_x_34411) ;  /* 0x0000000800b47947 */ /* 0x000fec0003800000 */
.L_x_34416:
        /* <DEDUP_REMOVED lines=11> */
.L_x_34406:
        /* <DEDUP_REMOVED lines=12> */
.L_x_34420:
        /* <DEDUP_REMOVED lines=11> */
.L_x_34419:
        /* <DEDUP_REMOVED lines=25> */
.L_x_34422:
        /* <DEDUP_REMOVED lines=13> */
.L_x_34421:
[----:B-1-3--:R-:W2:Y:S02]  /*ba10*/  LDG.E.U16 R3, desc[UR36][R4.64] ;  /* 0x0000002404037981 */ /* 0x00aea4000c1e1500 */
[----:B--2---:R-:W-:Y:S01]  /*ba20*/  IMAD.U32 R3, R3, 0x10000, RZ ;  /* 0x0001000003037824 */ /* 0x004fe200078e00ff */
[----:B------:R-:W-:Y:S06]  /*ba30*/  BRA `(.L_x_34411) ;  /* 0x0000000400887947 */ /* 0x000fec0003800000 */
.L_x_34418:
        /* <DEDUP_REMOVED lines=11> */
.L_x_34425:
        /* <DEDUP_REMOVED lines=20> */
.L_x_34427:
[----:B------:R-:W-:Y:S05]  /*bc30*/  BSYNC.RECONVERGENT B0 ;  /* 0x0000000000007941 */ /* 0x000fea0003800200 */
.L_x_34426:
[----:B------:R-:W-:Y:S02]  /*bc40*/  SHF.L.U32 R0, R0, 0x14, RZ ;  /* 0x0000001400007819 */ /* 0x000fe400000006ff */
[----:B------:R-:W-:-:S04]  /*bc50*/  LEA R3, R3, 0x3b800000, 0x17 ;  /* 0x3b80000003037811 */ /* 0x000fc800078eb8ff */
[----:B------:R-:W-:Y:S01]  /*bc60*/  LOP3.LUT R3, R3, R0, R7, 0xfe, !PT ;  /* 0x0000000003037212 */ /* 0x000fe200078efe07 */
[----:B------:R-:W-:Y:S06]  /*bc70*/  BRA `(.L_x_34411) ;  /* 0x0000000000f87947 */ /* 0x000fec0003800000 */
.L_x_34424:
        /* <DEDUP_REMOVED lines=20> */
.L_x_34429:
[----:B------:R-:W-:Y:S05]  /*bdc0*/  BSYNC.RECONVERGENT B0 ;  /* 0x0000000000007941 */ /* 0x000fea0003800200 */
.L_x_34428:
[----:B------:R-:W-:Y:S01]  /*bdd0*/  IMAD.SHL.U32 R0, R0, 0x200000, RZ ;  /* 0x0020000000007824 */ /* 0x000fe200078e00ff */
[----:B------:R-:W-:-:S04]  /*bde0*/  LEA R3, R3, 0x37800000, 0x17 ;  /* 0x3780000003037811 */ /* 0x000fc800078eb8ff */
[----:B------:R-:W-:Y:S01]  /*bdf0*/  LOP3.LUT R3, R3, R0, R7, 0xfe, !PT ;  /* 0x0000000003037212 */ /* 0x000fe200078efe07 */
[----:B------:R-:W-:Y:S06]  /*be00*/  BRA `(.L_x_34411) ;  /* 0x0000000000947947 */ /* 0x000fec0003800000 */
.L_x_34423:
        /* <DEDUP_REMOVED lines=14> */
.L_x_34410:
        /* <DEDUP_REMOVED lines=16> */
.L_x_34432:
[----:B------:R-:W-:Y:S01]  /*bff0*/  MOV R3, RZ ;  /* 0x000000ff00037202 */ /* 0x000fe20000000f00 */
[----:B------:R-:W-:Y:S06]  /*c000*/  BRA `(.L_x_34411) ;  /* 0x0000000000147947 */ /* 0x000fec0003800000 */
.L_x_34431:
[----:B------:R-:W1:Y:S02]  /*c010*/  LDG.E.64 R4, desc[UR36][R4.64] ;  /* 0x0000002404047981 */ /* 0x000e64000c1e1b00 */
[----:B-1-3--:R0:W1:Y:S02]  /*c020*/  I2F.U64 R3, R4 ;  /* 0x0000000400037312 */ /* 0x00a0640000301000 */
[----:B01----:R-:W-:Y:S05]  /*c030*/  BRA `(.L_x_34411) ;  /* 0x0000000000087947 */ /* 0x003fea0003800000 */
.L_x_34430:
[----:B-1-3--:R-:W2:Y:S02]  /*c040*/  LDG.E R3, desc[UR36][R4.64] ;  /* 0x0000002404037981 */ /* 0x00aea4000c1e1900 */
[----:B--2---:R-:W-:-:S07]  /*c050*/  I2FP.F32.U32 R3, R3 ;  /* 0x0000000300037245 */ /* 0x004fce0000201000 */
.L_x_34411:
[----:B------:R-:W-:Y:S05]  /*c060*/  BSYNC.RECONVERGENT B6 ;  /* 0x0000000000067941 */ /* 0x000fea0003800200 */
.L_x_34405:
[----:B--23-5:R-:W-:Y:S01]  /*c070*/  FSETP.GEU.FTZ.AND P0, PT, R18, |R3|, PT ;  /* 0x400000031200720b */ /* 0x02cfe20003f1e000 */
        /* <DEDUP_REMOVED lines=25> */
.L_x_34438:
[----:B------:R-:W-:Y:S01]  /*c210*/  FSETP.GEU.FTZ.AND P0, PT, R2, -R9, PT ;  /* 0x800000090200720b */ /* 0x000fe20003f1e000 */
[----:B------:R-:W-:-:S12]  /*c220*/  FADD.FTZ R7, R7, -1 ;  /* 0xbf80000007077421 */ /* 0x000fd80000010000 */
[----:B------:R-:W-:-:S07]  /*c230*/  @!P0 FADD.FTZ R7, R7, -1 ;  /* 0xbf80000007078421 */ /* 0x000fce0000010000 */
.L_x_34437:
[----:B------:R-:W-:Y:S05]  /*c240*/  BSYNC.RECONVERGENT B1 ;  /* 0x0000000000017941 */ /* 0x000fea0003800200 */
.L_x_34436:
[----:B------:R-:W-:Y:S01]  /*c250*/  FFMA.FTZ R18, -R9, R7, R18 ;  /* 0x0000000709127223 */ /* 0x000fe20000010112 */
[----:B------:R-:W-:Y:S06]  /*c260*/  BRA `(.L_x_34434) ;  /* 0x0000000000707947 */ /* 0x000fec0003800000 */
.L_x_34435:
        /* <DEDUP_REMOVED lines=12> */
.L_x_34441:
        /* <DEDUP_REMOVED lines=13> */
.L_x_34440:
[----:B------:R-:W-:Y:S05]  /*c400*/  BSYNC.RECONVERGENT B1 ;  /* 0x0000000000017941 */ /* 0x000fea0003800200 */
.L_x_34439:
[----:B------:R-:W-:-:S04]  /*c410*/  FMUL.FTZ R5, R2, 1.1920928955078125e-07 ;  /* 0x3400000002057820 */ /* 0x000fc80000410000 */
[----:B------:R-:W-:-:S07]  /*c420*/  FMUL.FTZ R18, R18, R5 ;  /* 0x0000000512127220 */ /* 0x000fce0000410000 */
.L_x_34434:
[----:B------:R-:W-:Y:S05]  /*c430*/  BSYNC.RECONVERGENT B0 ;  /* 0x0000000000007941 */ /* 0x000fea0003800200 */
.L_x_34433:
[----:B01----:R-:W0:Y:S01]  /*c440*/  LDC R5, c[0x0][0x594] ;  /* 0x00016500ff057b82 */ /* 0x003e220000000800 */
[----:B------:R-:W-:Y:S01]  /*c450*/  FSETP.NAN.FTZ.AND P0, PT, |R18|, |R18|, PT ;  /* 0x400000121200720b */ /* 0x000fe20003f18200 */
        /* <DEDUP_REMOVED lines=23> */
.L_x_34445:
[----:B------:R-:W0:Y:S02]  /*c5d0*/  F2I.S64.TRUNC R18, R18 ;  /* 0x0000001200127311 */ /* 0x000e24000020d900 */
[----:B0-----:R-:W-:-:S05]  /*c5e0*/  MOV R3, R18 ;  /* 0x0000001200037202 */ /* 0x001fca0000000f00 */
[----:B------:R-:W-:Y:S01]  /*c5f0*/  STG.E.U8 desc[UR36][R22.64], R3 ;  /* 0x0000000316007986 */ /* 0x000fe2000c101124 */
[----:B------:R-:W-:Y:S05]  /*c600*/  EXIT ;  /* 0x000000000000794d */ /* 0x000fea0003800000 */
.L_x_34444:
        /* <DEDUP_REMOVED lines=9> */
.L_x_34448:
[----:B------:R-:W0:Y:S02]  /*c6a0*/  F2I.FTZ.TRUNC.NTZ R3, R18 ;  /* 0x0000001200037305 */ /* 0x000e24000021f100 */
[----:B0-----:R-:W-:Y:S01]  /*c6b0*/  STG.E desc[UR36][R22.64], R3 ;  /* 0x0000000316007986 */ /* 0x001fe2000c101924 */
[----:B------:R-:W-:Y:S05]  /*c6c0*/  EXIT ;  /* 0x000000000000794d */ /* 0x000fea0003800000 */
.L_x_34447:
[----:B------:R-:W0:Y:S02]  /*c6d0*/  F2I.FTZ.TRUNC.NTZ R3, R18 ;  /* 0x0000001200037305 */ /* 0x000e24000021f100 */
[----:B0-----:R-:W-:Y:S01]  /*c6e0*/  STG.E.U16 desc[UR36][R22.64], R3 ;  /* 0x0000000316007986 */ /* 0x001fe2000c101524 */
[----:B------:R-:W-:Y:S05]  /*c6f0*/  EXIT ;  /* 0x000000000000794d */ /* 0x000fea0003800000 */
.L_x_34443:
        /* <DEDUP_REMOVED lines=8> */
.L_x_34450:
[----:B------:R-:W-:-:S05]  /*c780*/  F2FP.F16.F32.PACK_AB R18, RZ, R18 ;  /* 0x00000012ff12723e */ /* 0x000fca00000000ff */
[----:B------:R-:W-:Y:S01]  /*c790*/  STG.E.U16 desc[UR36][R22.64], R18 ;  /* 0x0000001216007986 */ /* 0x000fe2000c101524 */
[----:B------:R-:W-:Y:S05]  /*c7a0*/  EXIT ;  /* 0x000000000000794d */ /* 0x000fea0003800000 */
.L_x_34449:
        /* <DEDUP_REMOVED lines=9> */
.L_x_34452:
[----:B------:R-:W-:-:S04]  /*c840*/  F2FP.F16.F32.PACK_AB R3, RZ, R18 ;  /* 0x00000012ff03723e */ /* 0x000fc800000000ff */
[----:B------:R-:W-:-:S05]  /*c850*/  PRMT R3, R3, 0x5410, RZ ;  /* 0x0000541003037816 */ /* 0x000fca00000000ff */
[----:B------:R-:W-:Y:S01]  /*c860*/  STG.E desc[UR36][R22.64], R3 ;  /* 0x0000000316007986 */ /* 0x000fe2000c101924 */
[----:B------:R-:W-:Y:S05]  /*c870*/  EXIT ;  /* 0x000000000000794d */ /* 0x000fea0003800000 */
.L_x_34451:
[----:B------:R-:W-:-:S06]  /*c880*/  FMUL.FTZ R2, R18, 1 ;  /* 0x3f80000012027820 */ /* 0x000fcc0000410000 */
[----:B------:R-:W0:Y:S02]  /*c890*/  F2F.F64.F32 R2, R2 ;  /* 0x0000000200027310 */ /* 0x000e240000201800 */
[----:B0-----:R-:W-:Y:S01]  /*c8a0*/  STG.E.64 desc[UR36][R22.64], R2 ;  /* 0x0000000216007986 */ /* 0x001fe2000c101b24 */
[----:B------:R-:W-:Y:S05]  /*c8b0*/  EXIT ;  /* 0x000000000000794d */ /* 0x000fea0003800000 */
.L_x_34442:
        /* <DEDUP_REMOVED lines=13> */
.L_x_34456:
        /* <DEDUP_REMOVED lines=16> */
.L_x_34459:
[----:B------:R-:W-:-:S04]  /*ca90*/  SHF.R.U32.HI R18, RZ, 0x18, R18 ;  /* 0x00000018ff127819 */ /* 0x000fc80000011612 */
[----:B------:R-:W-:-:S04]  /*caa0*/  LOP3.LUT R3, R3, 0x80, R18, 0xf8, !PT ;  /* 0x0000008003037812 */ /* 0x000fc800078ef812 */
[----:B------:R-:W-:-:S07]  /*cab0*/  PRMT R11, R3, 0x7610, R11 ;  /* 0x00007610030b7816 */ /* 0x000fce000000000b */
.L_x_34458:
[----:B------:R-:W-:Y:S05]  /*cac0*/  BSYNC.RECONVERGENT B0 ;  /* 0x0000000000007941 */ /* 0x000fea0003800200 */
.L_x_34457:
[----:B------:R-:W-:Y:S01]  /*cad0*/  STG.E.U8 desc[UR36][R22.64], R11 ;  /* 0x0000000b16007986 */ /* 0x000fe2000c101124 */
[----:B------:R-:W-:Y:S05]  /*cae0*/  EXIT ;  /* 0x000000000000794d */ /* 0x000fea0003800000 */
.L_x_34455:
        /* <DEDUP_REMOVED lines=16> */
.L_x_34462:
[----:B------:R-:W-:-:S04]  /*cbf0*/  SHF.R.U32.HI R18, RZ, 0x18, R18 ;  /* 0x00000018ff127819 */ /* 0x000fc80000011612 */
[----:B------:R-:W-:-:S04]  /*cc00*/  LOP3.LUT R3, R3, 0x80, R18, 0xf8, !PT ;  /* 0x0000008003037812 */ /* 0x000fc800078ef812 */
[----:B------:R-:W-:-:S07]  /*cc10*/  PRMT R11, R3, 0x7610, R11 ;  /* 0x00007610030b7816 */ /* 0x000fce000000000b */
.L_x_34461:
[----:B------:R-:W-:Y:S05]  /*cc20*/  BSYNC.RECONVERGENT B0 ;  /* 0x0000000000007941 */ /* 0x000fea0003800200 */
.L_x_34460:
[----:B------:R-:W-:Y:S01]  /*cc30*/  STG.E.U8 desc[UR36][R22.64], R11 ;  /* 0x0000000b16007986 */ /* 0x000fe2000c101124 */
[----:B------:R-:W-:Y:S05]  /*cc40*/  EXIT ;  /* 0x000000000000794d */ /* 0x000fea0003800000 */
.L_x_34454:
        /* <DEDUP_REMOVED lines=21> */
.L_x_34464:
[----:B------:R-:W0:Y:S02]  /*cda0*/  F2I.U64.TRUNC R18, R18 ;  /* 0x0000001200127311 */ /* 0x000e24000020d800 */
[----:B0-----:R-:W-:Y:S01]  /*cdb0*/  STG.E.64 desc[UR36][R22.64], R18 ;  /* 0x0000001216007986 */ /* 0x001fe2000c101b24 */
[----:B------:R-:W-:Y:S05]  /*cdc0*/  EXIT ;  /* 0x000000000000794d */ /* 0x000fea0003800000 */
.L_x_34463:
[----:B------:R-:W0:Y:S02]  /*cdd0*/  F2I.FTZ.U32.TRUNC.NTZ R3, R18 ;  /* 0x0000001200037305 */ /* 0x000e24000021f000 */
[----:B0-----:R-:W-:Y:S01]  /*cde0*/  STG.E desc[UR36][R22.64], R3 ;  /* 0x0000000316007986 */ /* 0x001fe2000c101924 */
[----:B------:R-:W-:Y:S05]  /*cdf0*/  EXIT ;  /* 0x000000000000794d */ /* 0x000fea0003800000 */
.L_x_34453:
        /* <DEDUP_REMOVED lines=10> */
.L_x_34466:
[----:B------:R-:W-:Y:S01]  /*cea0*/  FMUL.FTZ R4, R18, 1 ;  /* 0x3f80000012047820 */ /* 0x000fe20000410000 */
[----:B------:R-:W-:-:S05]  /*ceb0*/  CS2R R6, SRZ ;  /* 0x0000000000067805 */ /* 0x000fca000001ff00 */
[----:B------:R-:W0:Y:S02]  /*cec0*/  F2F.F64.F32 R4, R4 ;  /* 0x0000000400047310 */ /* 0x000e240000201800 */
[----:B0-----:R-:W-:Y:S01]  /*ced0*/  STG.E.128 desc[UR36][R22.64], R4 ;  /* 0x0000000416007986 */ /* 0x001fe2000c101d24 */
[----:B------:R-:W-:Y:S05]  /*cee0*/  EXIT ;  /* 0x000000000000794d */ /* 0x000fea0003800000 */
.L_x_34465:
[----:B------:R-:W-:-:S09]  /*cef0*/  UISETP.NE.AND UP0, UPT, UR4, 0xf, UPT ;  /* 0x0000000f0400788c */ /* 0x000fd2000bf05270 */
[----:B------:R-:W-:Y:S05]  /*cf00*/  BRA.U !UP0, `(.L_x_34467) ;  /* 0x0000000108e07547 */ /* 0x000fea000b800000 */
[----:B------:R-:W-:-:S09]  /*cf10*/  UISETP.NE.AND UP0, UPT, UR4, 0x17, UPT ;  /* 0x000000170400788c */ /* 0x000fd2000bf05270 */
[----:B------:R-:W-:Y:S05]  /*cf20*/  BRA.U !UP0, `(.L_x_34468) ;  /* 0x00000001088c7547 */ /* 0x000fea000b800000 */
[----:B------:R-:W-:-:S09]  /*cf30*/  UISETP.NE.AND UP0, UPT, UR4, 0x18, UPT ;  /* 0x000000180400788c */ /* 0x000fd2000bf05270 */
[----:B------:R-:W-:Y:S05]  /*cf40*/  BRA.U !UP0, `(.L_x_34469) ;  /* 0x0000000108447547 */ /* 0x000fea000b800000 */
.L_x_34446:
        /* <DEDUP_REMOVED lines=16> */
.L_x_34470:
[----:B------:R-:W-:Y:S05]  /*d050*/  EXIT ;  /* 0x000000000000794d */ /* 0x000fea0003800000 */
.L_x_34469:
        /* <DEDUP_REMOVED lines=12> */
.L_x_34472:
[----:B------:R-:W-:Y:S05]  /*d120*/  BSYNC.RECONVERGENT B0 ;  /* 0x0000000000007941 */ /* 0x000fea0003800200 */
.L_x_34471:
[----:B------:R-:W-:-:S05]  /*d130*/  LOP3.LUT R3, R0, 0x80, R5, 0xf8, !PT ;  /* 0x0000008000037812 */ /* 0x000fca00078ef805 */
[----:B------:R-:W-:Y:S01]  /*d140*/  STG.E.U8 desc[UR36][R22.64], R3 ;  /* 0x0000000316007986 */ /* 0x000fe2000c101124 */
[----:B------:R-:W-:Y:S05]  /*d150*/  EXIT ;  /* 0x000000000000794d */ /* 0x000fea0003800000 */
.L_x_34468:
        /* <DEDUP_REMOVED lines=11> */
.L_x_34474:
[----:B------:R-:W-:Y:S01]  /*d210*/  HFMA2 R0, -RZ, RZ, 0, 7.569789886474609375e-06 ;  /* 0x0000007fff007431 */ /* 0x000fe200000001ff */
[----:B------:R-:W-:-:S04]  /*d220*/  ISETP.GT.U32.AND P0, PT, R2, 0x7f800000, PT ;  /* 0x7f8000000200780c */ /* 0x000fc80003f04070 */
[----:B------:R-:W-:-:S09]  /*d230*/  SEL R0, R0, 0x7c, P0 ;  /* 0x0000007c00007807 */ /* 0x000fd20000000000 */
.L_x_34475:
[----:B------:R-:W-:Y:S05]  /*d240*/  BSYNC.RECONVERGENT B0 ;  /* 0x0000000000007941 */ /* 0x000fea0003800200 */
.L_x_34473:
[----:B------:R-:W-:-:S04]  /*d250*/  SHF.R.U32.HI R3, RZ, 0x18, R18 ;  /* 0x00000018ff037819 */ /* 0x000fc80000011612 */
[----:B------:R-:W-:-:S05]  /*d260*/  LOP3.LUT R3, R0, 0x80, R3, 0xf8, !PT ;  /* 0x0000008000037812 */ /* 0x000fca00078ef803 */
[----:B------:R-:W-:Y:S01]  /*d270*/  STG.E.U8 desc[UR36][R22.64], R3 ;  /* 0x0000000316007986 */ /* 0x000fe2000c101124 */
[----:B------:R-:W-:Y:S05]  /*d280*/  EXIT ;  /* 0x000000000000794d */ /* 0x000fea0003800000 */
.L_x_34467:
[----:B------:R-:W-:-:S05]  /*d290*/  F2FP.BF16.F32.PACK_AB R18, RZ, R18 ;  /* 0x00000012ff12723e */ /* 0x000fca00000010ff */
[----:B------:R-:W-:Y:S01]  /*d2a0*/  STG.E.U16 desc[UR36][R22.64], R18 ;  /* 0x0000001216007986 */ /* 0x000fe2000c101524 */
[----:B------:R-:W-:Y:S05]  /*d2b0*/  EXIT ;  /* 0x000000000000794d */ /* 0x000fea0003800000 */
.L_x_34476:
        /* <DEDUP_REMOVED lines=12> */
.L_x_50214:


//--------------------- .text._ZN2at6native27unrolled_elementwise_kernelINS0_13AUnaryFunctorIfffZZZNS0_21remainder_kernel_cudaERNS_18TensorIteratorBaseEENKUlvE0_clEvENKUlvE0_clEvEUlffE_EESt5arrayIPcLm2EELi4E23TrivialOffsetCalculatorILi1EjESD_NS0_6memory12LoadWithCastILi1EEENSE_13StoreWithCastILi1EEEEEviT_T0_T2_T3_T4_T5_ --------------------------
	.section	.text._ZN2at6native27unrolled_elementwise_kernelINS0_13AUnaryFunctorIfffZZZNS0_21remainder_kernel_cudaERNS_18TensorIteratorBaseEENKUlvE0_clEvENKUlvE0_clEvEUlffE_EESt5arrayIPcLm2EELi4E23TrivialOffsetCalculatorILi1EjESD_NS0_6memory12LoadWithCastILi1EEENSE_13StoreWithCastILi1EEEEEviT_T0_T2_T3_T4_T5_,"ax",@progbits
	.align	128
        .global         _ZN2at6native27unrolled_elementwise_kernelINS0_13AUnaryFunctorIfffZZZNS0_21remainder_kernel_cudaERNS_18TensorIteratorBaseEENKUlvE0_clEvENKUlvE0_clEvEUlffE_EESt5arrayIPcLm2EELi4E23TrivialOffsetCalculatorILi1EjESD_NS0_6memory12LoadWithCastILi1EEENSE_13StoreWithCastILi1EEEEEviT_T0_T2_T3_T4_T5_
        .type           _ZN2at6native27unrolled_elementwise_kernelINS0_13AUnaryFunctorIfffZZZNS0_21remainder_kernel_cudaERNS_18TensorIteratorBaseEENKUlvE0_clEvENKUlvE0_clEvEUlffE_EESt5arrayIPcLm2EELi4E23TrivialOffsetCalculatorILi1EjESD_NS0_6memory12LoadWithCastILi1EEENSE_13StoreWithCastILi1EEEEEviT_T0_T2_T3_T4_T5_,@function
        .size           _ZN2at6native27unrolled_elementwise_kernelINS0_13AUnaryFunctorIfffZZZNS0_21remainder_kernel_cudaERNS_18TensorIteratorBaseEENKUlvE0_clEvENKUlvE0_clEvEUlffE_EESt5arrayIPcLm2EELi4E23TrivialOffsetCalculatorILi1EjESD_NS0_6memory12LoadWithCastILi1EEENSE_13StoreWithCastILi1EEEEEviT_T0_T2_T3_T4_T5_,(.L_x_50215 - _ZN2at6native27unrolled_elementwise_kernelINS0_13AUnaryFunctorIfffZZZNS0_21remainder_kernel_cudaERNS_18TensorIteratorBaseEENKUlvE0_clEvENKUlvE0_clEvEUlffE_EESt5arrayIPcLm2EELi4E23TrivialOffsetCalculatorILi1EjESD_NS0_6memory12LoadWithCastILi1EEENSE_13StoreWithCastILi1EEEEEviT_T0_T2_T3_T4_T5_)
        .other          _ZN2at6native27unrolled_elementwise_kernelINS0_13AUnaryFunctorIfffZZZNS0_21remainder_kernel_cudaERNS_18TensorIteratorBaseEENKUlvE0_clEvENKUlvE0_clEvEUlffE_EESt5arrayIPcLm2EELi4E23TrivialOffsetCalculatorILi1EjESD_NS0_6memory12LoadWithCastILi1EEENSE_13StoreWithCastILi1EEEEEviT_T0_T2_T3_T4_T5_,@"STO_CUDA_ENTRY STV_DEFAULT"
_ZN2at6native27unrolled_elementwise_kernelINS0_13AUnaryFunctorIfffZZZNS0_21remainder_kernel_cudaERNS_18TensorIteratorBaseEENKUlvE0_clEvENKUlvE0_clEvEUlffE_EESt5arrayIPcLm2EELi4E23TrivialOffsetCalculatorILi1EjESD_NS0_6memory12LoadWithCastILi1EEENSE_13StoreWithCastILi1EEEEEviT_T0_T2_T3_T4_T5_:
.text._ZN2at6native27unrolled_elementwise_kernelINS0_13AUnaryFunctorIfffZZZNS0_21remainder_kernel_cudaERNS_18TensorIteratorBaseEENKUlvE0_clEvENKUlvE0_clEvEUlffE_EESt5arrayIPcLm2EELi4E23TrivialOffsetCalculatorILi1EjESD_NS0_6memory12LoadWithCastILi1EEENSE_13StoreWithCastILi1EEEEEviT_T0_T2_T3_T4_T5_:
        /* <DEDUP_REMOVED lines=33> */
.L_x_34483:
[----:B------:R-:W2:Y:S02]  /*0210*/  LDG.E.U8 R4, desc[UR36][R4.64] ;  /* 0x0000002404047981 */ /* 0x000ea4000c1e1100 */
[----:B--2---:R-:W-:Y:S01]  /*0220*/  I2FP.F32.U32 R29, R4 ;  /* 0x00000004001d7245 */ /* 0x004fe20000201000 */
[----:B------:R-:W-:Y:S06]  /*0230*/  BRA `(.L_x_34485) ;  /* 0x0000000c00447947 */ /* 0x000fec0003800000 */
.L_x_34482:
        /* <DEDUP_REMOVED lines=9> */
.L_x_34487:
[----:B------:R-:W2:Y:S02]  /*02d0*/  LDG.E R4, desc[UR36][R4.64] ;  /* 0x0000002404047981 */ /* 0x000ea4000c1e1900 */
[----:B--2---:R-:W-:Y:S01]  /*02e0*/  I2FP.F32.S32 R29, R4 ;  /* 0x00000004001d7245 */ /* 0x004fe20000201400 */
[----:B------:R-:W-:Y:S06]  /*02f0*/  BRA `(.L_x_34485) ;  /* 0x0000000c00147947 */ /* 0x000fec0003800000 */
.L_x_34486:
[----:B------:R-:W2:Y:S02]  /*0300*/  LDG.E.U16 R4, desc[UR36][R4.64] ;  /* 0x0000002404047981 */ /* 0x000ea4000c1e1500 */
[----:B--2---:R0:W1:Y:S01]  /*0310*/  I2F.S16 R29, R4 ;  /* 0x00000004001d7306 */ /* 0x0040620000101400 */
[----:B------:R-:W-:Y:S05]  /*0320*/  BRA `(.L_x_34485) ;  /* 0x0000000c00087947 */ /* 0x000fea0003800000 */
.L_x_34481:
        /* <DEDUP_REMOVED lines=8> */
.L_x_34489:
[----:B------:R-:W2:Y:S02]  /*03b0*/  LDG.E.U16 R4, desc[UR36][R4.64] ;  /* 0x0000002404047981 */ /* 0x000ea4000c1e1500 */
[----:B--2---:R-:W-:Y:S01]  /*03c0*/  HADD2.F32 R29, -RZ, R4.H0_H0 ;  /* 0x20000004ff1d7230 */ /* 0x004fe20000004100 */
[----:B------:R-:W-:Y:S06]  /*03d0*/  BRA `(.L_x_34485) ;  /* 0x0000000800dc7947 */ /* 0x000fec0003800000 */
.L_x_34488:
        /* <DEDUP_REMOVED lines=8> */
.L_x_34491:
[----:B------:R-:W2:Y:S02]  /*0460*/  LDG.E.U16 R4, desc[UR36][R4.64] ;  /* 0x0000002404047981 */ /* 0x000ea4000c1e1500 */
[----:B--2---:R-:W-:Y:S01]  /*0470*/  HADD2.F32 R29, -RZ, R4.H0_H0 ;  /* 0x20000004ff1d7230 */ /* 0x004fe20000004100 */
[----:B------:R-:W-:Y:S06]  /*0480*/  BRA `(.L_x_34485) ;  /* 0x0000000800b07947 */ /* 0x000fec0003800000 */
.L_x_34490:
        /* <DEDUP_REMOVED lines=11> */
.L_x_34480:
        /* <DEDUP_REMOVED lines=12> */
.L_x_34494:
        /* <DEDUP_REMOVED lines=11> */
.L_x_34493:
        /* <DEDUP_REMOVED lines=25> */
.L_x_34496:
        /* <DEDUP_REMOVED lines=12> */
.L_x_34495:
[----:B------:R-:W2:Y:S02]  /*0900*/  LDG.E.U16 R4, desc[UR36][R4.64] ;  /* 0x0000002404047981 */ /* 0x000ea4000c1e1500 */
[----:B--2---:R-:W-:Y:S01]  /*0910*/  IMAD.U32 R29, R4, 0x10000, RZ ;  /* 0x00010000041d7824 */ /* 0x004fe200078e00ff */
[----:B------:R-:W-:Y:S06]  /*0920*/  BRA `(.L_x_34485) ;  /* 0x0000000400887947 */ /* 0x000fec0003800000 */
.L_x_34492:
        /* <DEDUP_REMOVED lines=11> */
.L_x_34499:
        /* <DEDUP_REMOVED lines=20> */
.L_x_34501:
[----:B------:R-:W-:Y:S05]  /*0b20*/  BSYNC.RECONVERGENT B0 ;  /* 0x0000000000007941 */ /* 0x000fea0003800200 */
.L_x_34500:
[----:B------:R-:W-:Y:S01]  /*0b30*/  IMAD.SHL.U32 R0, R0, 0x100000, RZ ;  /* 0x0010000000007824 */ /* 0x000fe200078e00ff */
[----:B------:R-:W-:-:S04]  /*0b40*/  LEA R3, R3, 0x3b800000, 0x17 ;  /* 0x3b80000003037811 */ /* 0x000fc800078eb8ff */
[----:B------:R-:W-:Y:S01]  /*0b50*/  LOP3.LUT R29, R3, R0, R29, 0xfe, !PT ;  /* 0x00000000031d7212 */ /* 0x000fe200078efe1d */
[----:B------:R-:W-:Y:S06]  /*0b60*/  BRA `(.L_x_34485) ;  /* 0x0000000000f87947 */ /* 0x000fec0003800000 */
.L_x_34498:
        /* <DEDUP_REMOVED lines=20> */
.L_x_34503:
[----:B------:R-:W-:Y:S05]  /*0cb0*/  BSYNC.RECONVERGENT B0 ;  /* 0x0000000000007941 */ /* 0x000fea0003800200 */
.L_x_34502:
[----:B------:R-:W-:Y:S01]  /*0cc0*/  IMAD.SHL.U32 R0, R0, 0x200000, RZ ;  /* 0x0020000000007824 */ /* 0x000fe200078e00ff */
[----:B------:R-:W-:-:S04]  /*0cd0*/  LEA R3, R3, 0x37800000, 0x17 ;  /* 0x3780000003037811 */ /* 0x000fc800078eb8ff */
[----:B------:R-:W-:Y:S01]  /*0ce0*/  LOP3.LUT R29, R3, R0, R29, 0xfe, !PT ;  /* 0x00000000031d7212 */ /* 0x000fe200078efe1d */
[----:B------:R-:W-:Y:S06]  /*0cf0*/  BRA `(.L_x_34485) ;  /* 0x0000000000947947 */ /* 0x000fec0003800000 */
.L_x_34497:
[----:B------:R-:W-:-:S09]  /*0d00*/  UISETP.NE.AND UP0, UPT, UR4, 0x1c, UPT ;  /* 0x0000001c0400788c */ /* 0x000fd2000bf05270 */
[----:B------:R-:W-:Y:S05]  /*0d10*/  BRA.U !UP0, `(.L_x_34504) ;  /* 0x0000000108847547 */ /* 0x000fea000b800000 */
[----:B------:R-:W-:-:S09]  /*0d20*/  UISETP.NE.AND UP0, UPT, UR4, 0x1d, UPT ;  /* 0x0000001d0400788c */ /* 0x000fd2000bf05270 */
[----:B------:R-:W-:Y:S05]  /*0d30*/  BRA.U !UP0, `(.L_x_34505) ;  /* 0x0000000108707547 */ /* 0x000fea000b800000 */
[----:B------:R-:W-:-:S09]  /*0d40*/  UISETP.NE.AND UP0, UPT, UR4, 0x2c, UPT ;  /* 0x0000002c0400788c */ /* 0x000fd2000bf05270 */
[----:B------:R-:W-:Y:S05]  /*0d50*/  BRA.U !UP0, `(.L_x_34506) ;  /* 0x0000000108487547 */ /* 0x000fea000b800000 */
.L_x_34484:
        /* <DEDUP_REMOVED lines=16> */
.L_x_34507:
[----:B------:R-:W-:Y:S01]  /*0e60*/  IMAD.MOV.U32 R29, RZ, RZ, RZ ;  /* 0x000000ffff1d7224 */ /* 0x000fe200078e00ff */
[----:B------:R-:W-:Y:S06]  /*0e70*/  BRA `(.L_x_34485) ;  /* 0x0000000000347947 */ /* 0x000fec0003800000 */
.L_x_34506:
        /* <DEDUP_REMOVED lines=8> */
.L_x_34505:
[----:B------:R-:W2:Y:S02]  /*0f00*/  LDG.E.64 R4, desc[UR36][R4.64] ;  /* 0x0000002404047981 */ /* 0x000ea4000c1e1b00 */
[----:B--2---:R0:W1:Y:S02]  /*0f10*/  I2F.U64 R29, R4 ;  /* 0x00000004001d7312 */ /* 0x0040640000301000 */
[----:B01----:R-:W-:Y:S05]  /*0f20*/  BRA `(.L_x_34485) ;  /* 0x0000000000087947 */ /* 0x003fea0003800000 */
.L_x_34504:
[----:B------:R-:W2:Y:S02]  /*0f30*/  LDG.E R4, desc[UR36][R4.64] ;  /* 0x0000002404047981 */ /* 0x000ea4000c1e1900 */
[----:B--2---:R-:W-:-:S07]  /*0f40*/  I2FP.F32.U32 R29, R4 ;  /* 0x00000004001d7245 */ /* 0x004fce0000201000 */
.L_x_34485:
[----:B------:R-:W-:Y:S05]  /*0f50*/  BSYNC.RECONVERGENT B6 ;  /* 0x0000000000067941 */ /* 0x000fea0003800200 */
.L_x_34479:
[----:B------:R-:W-:-:S07]  /*0f60*/  VIADD R16, R25, 0x80 ;  /* 0x0000008019107836 */ /* 0x000fce0000000000 */
.L_x_34478:
[----:B------:R-:W-:Y:S05]  /*0f70*/  BSYNC.RECONVERGENT B7 ;  /* 0x0000000000077941 */ /* 0x000fea0003800200 */
.L_x_34477:
        /* <DEDUP_REMOVED lines=25> */
.L_x_34514:
[----:B------:R-:W2:Y:S02]  /*1110*/  LDG.E.U8 R4, desc[UR36][R4.64] ;  /* 0x0000002404047981 */ /* 0x000ea4000c1e1100 */
[----:B--2---:R-:W-:Y:S01]  /*1120*/  I2FP.F32.U32 R27, R4 ;  /* 0x00000004001b7245 */ /* 0x004fe20000201000 */
[----:B------:R-:W-:Y:S06]  /*1130*/  BRA `(.L_x_34516) ;  /* 0x0000000c00447947 */ /* 0x000fec0003800000 */
.L_x_34513:
        /* <DEDUP_REMOVED lines=9> */
.L_x_34518:
[----:B------:R-:W2:Y:S02]  /*11d0*/  LDG.E R4, desc[UR36][R4.64] ;  /* 0x0000002404047981 */ /* 0x000ea4000c1e1900 */
[----:B--2---:R-:W-:Y:S01]  /*11e0*/  I2FP.F32.S32 R27, R4 ;  /* 0x00000004001b7245 */ /* 0x004fe20000201400 */
[----:B------:R-:W-:Y:S06]  /*11f0*/  BRA `(.L_x_34516) ;  /* 0x0000000c00147947 */ /* 0x000fec0003800000 */
.L_x_34517:
[----:B------:R-:W2:Y:S02]  /*1200*/  LDG.E.U16 R4, desc[UR36][R4.64] ;  /* 0x0000002404047981 */ /* 0x000ea4000c1e1500 */
[----:B--2---:R0:W2:Y:S01]  /*1210*/  I2F.S16 R27, R4 ;  /* 0x00000004001b7306 */ /* 0x0040a20000101400 */
[----:B------:R-:W-:Y:S05]  /*1220*/  BRA `(.L_x_34516) ;  /* 0x0000000c00087947 */ /* 0x000fea0003800000 */
.L_x_34512:
        /* <DEDUP_REMOVED lines=8> */
.L_x_34520:
[----:B------:R-:W2:Y:S02]  /*12b0*/  LDG.E.U16 R4, desc[UR36][R4.64] ;  /* 0x0000002404047981 */ /* 0x000ea4000c1e1500 */
[----:B--2---:R-:W-:Y:S01]  /*12c0*/  HADD2.F32 R27, -RZ, R4.H0_H0 ;  /* 0x20000004ff1b7230 */ /* 0x004fe20000004100 */
[----:B------:R-:W-:Y:S06]  /*12d0*/  BRA `(.L_x_34516) ;  /* 0x0000000800dc7947 */ /* 0x000fec0003800000 */
.L_x_34519:
        /* <DEDUP_REMOVED lines=8> */
.L_x_34522:
[----:B------:R-:W2:Y:S02]  /*1360*/  LDG.E.U16 R4, desc[UR36][R4.64] ;  /* 0x0000002404047981 */ /* 0x000ea4000c1e1500 */
[----:B--2---:R-:W-:Y:S01]  /*1370*/  HADD2.F32 R27, -RZ, R4.H0_H0 ;  /* 0x20000004ff1b7230 */ /* 0x004fe20000004100 */
[----:B------:R-:W-:Y:S06]  /*1380*/  BRA `(.L_x_34516) ;  /* 0x0000000800b07947 */ /* 0x000fec0003800000 */
.L_x_34521:
        /* <DEDUP_REMOVED lines=11> */
.L_x_34511:
        /* <DEDUP_REMOVED lines=12> */
.L_x_34525:
        /* <DEDUP_REMOVED lines=11> */
.L_x_34524:
        /* <DEDUP_REMOVED lines=25> */
.L_x_34527:
        /* <DEDUP_REMOVED lines=12> */
.L_x_34526:
[----:B------:R-:W2:Y:S02]  /*1800*/  LDG.E.U16 R4, desc[UR36][R4.64] ;  /* 0x0000002404047981 */ /* 0x000ea4000c1e1500 */
[----:B--2---:R-:W-:Y:S01]  /*1810*/  IMAD.U32 R27, R4, 0x10000, RZ ;  /* 0x00010000041b7824 */ /* 0x004fe200078e00ff */
[----:B------:R-:W-:Y:S06]  /*1820*/  BRA `(.L_x_34516) ;  /* 0x0000000400887947 */ /* 0x000fec0003800000 */
.L_x_34523:
        /* <DEDUP_REMOVED lines=11> */
.L_x_34530:
        /* <DEDUP_REMOVED lines=20> */
.L_x_34532:
[----:B------:R-:W-:Y:S05]  /*1a20*/  BSYNC.RECONVERGENT B0 ;  /* 0x0000000000007941 */ /* 0x000fea0003800200 */
.L_x_34531:
[----:B------:R-:W-:Y:S01]  /*1a30*/  IMAD.SHL.U32 R0, R0, 0x100000, RZ ;  /* 0x0010000000007824 */ /* 0x000fe200078e00ff */
[----:B------:R-:W-:-:S04]  /*1a40*/  LEA R3, R3, 0x3b800000, 0x17 ;  /* 0x3b80000003037811 */ /* 0x000fc800078eb8ff */
[----:B------:R-:W-:Y:S01]  /*1a50*/  LOP3.LUT R27, R3, R0, R27, 0xfe, !PT ;  /* 0x00000000031b7212 */ /* 0x000fe200078efe1b */
[----:B------:R-:W-:Y:S06]  /*1a60*/  BRA `(.L_x_34516) ;  /* 0x0000000000f87947 */ /* 0x000fec0003800000 */
.L_x_34529:
        /* <DEDUP_REMOVED lines=20> */
.L_x_34534:
[----:B------:R-:W-:Y:S05]  /*1bb0*/  BSYNC.RECONVERGENT B0 ;  /* 0x0000000000007941 */ /* 0x000fea0003800200 */
.L_x_34533:
[----:B------:R-:W-:Y:S01]  /*1bc0*/  IMAD.SHL.U32 R0, R0, 0x200000, RZ ;  /* 0x0020000000007824 */ /* 0x000fe200078e00ff */
[----:B------:R-:W-:-:S04]  /*1bd0*/  LEA R3, R3, 0x37800000, 0x17 ;  /* 0x3780000003037811 */ /* 0x000fc800078eb8ff */
[----:B------:R-:W-:Y:S01]  /*1be0*/  LOP3.LUT R27, R3, R0, R27, 0xfe, !PT ;  /* 0x00000000031b7212 */ /* 0x000fe200078efe1b */
[----:B------:R-:W-:Y:S06]  /*1bf0*/  BRA `(.L_x_34516) ;  /* 0x0000000000947947 */ /* 0x000fec0003800000 */
.L_x_34528:
        /* <DEDUP_REMOVED lines=14> */
.L_x_34515:
        /* <DEDUP_REMOVED lines=16> */
.L_x_34537:
[----:B------:R-:W-:Y:S01]  /*1de0*/  IMAD.MOV.U32 R27, RZ, RZ, RZ ;  /* 0x000000ffff1b7224 */ /* 0x000fe200078e00ff */
[----:B------:R-:W-:Y:S06]  /*1df0*/  BRA `(.L_x_34516) ;  /* 0x0000000000147947 */ /* 0x000fec0003800000 */
.L_x_34536:
[----:B------:R-:W2:Y:S02]  /*1e00*/  LDG.E.64 R4, desc[UR36][R4.64] ;  /* 0x0000002404047981 */ /* 0x000ea4000c1e1b00 */
[----:B--2---:R0:W2:Y:S02]  /*1e10*/  I2F.U64 R27, R4 ;  /* 0x00000004001b7312 */ /* 0x0040a40000301000 */
[----:B0-2---:R-:W-:Y:S05]  /*1e20*/  BRA `(.L_x_34516) ;  /* 0x0000000000087947 */ /* 0x005fea0003800000 */
.L_x_34535:
[----:B------:R-:W2:Y:S02]  /*1e30*/  LDG.E R4, desc[UR36][R4.64] ;  /* 0x0000002404047981 */ /* 0x000ea4000c1e1900 */
[----:B--2---:R-:W-:-:S07]  /*1e40*/  I2FP.F32.U32 R27, R4 ;  /* 0x00000004001b7245 */ /* 0x004fce0000201000 */
.L_x_34516:
[----:B------:R-:W-:Y:S05]  /*1e50*/  BSYNC.RECONVERGENT B6 ;  /* 0x0000000000067941 */ /* 0x000fea0003800200 */
.L_x_34510:
[----:B------:R-:W-:-:S07]  /*1e60*/  VIADD R16, R16, 0x80 ;  /* 0x0000008010107836 */ /* 0x000fce0000000000 */
.L_x_34509:
[----:B------:R-:W-:Y:S05]  /*1e70*/  BSYNC.RECONVERGENT B7 ;  /* 0x0000000000077941 */ /* 0x000fea0003800200 */
.L_x_34508:
        /* <DEDUP_REMOVED lines=25> */
.L_x_34544:
[----:B------:R-:W2:Y:S02]  /*2010*/  LDG.E.U8 R4, desc[UR36][R4.64] ;  /* 0x0000002404047981 */ /* 0x000ea4000c1e1100 */
[----:B--2---:R-:W-:Y:S01]  /*2020*/  I2FP.F32.U32 R23, R4 ;  /* 0x0000000400177245 */ /* 0x004fe20000201000 */
[----:B------:R-:W-:Y:S06]  /*2030*/  BRA `(.L_x_34546) ;  /* 0x0000000c00447947 */ /* 0x000fec0003800000 */
.L_x_34543:
        /* <DEDUP_REMOVED lines=9> */
.L_x_34548:
[----:B------:R-:W2:Y:S02]  /*20d0*/  LDG.E R4, desc[UR36][R4.64] ;  /* 0x0000002404047981 */ /* 0x000ea4000c1e1900 */
[----:B--2---:R-:W-:Y:S01]  /*20e0*/  I2FP.F32.S32 R23, R4 ;  /* 0x0000000400177245 */ /* 0x004fe20000201400 */
[----:B------:R-:W-:Y:S06]  /*20f0*/  BRA `(.L_x_34546) ;  /* 0x0000000c00147947 */ /* 0x000fec0003800000 */
.L_x_34547:
[----:B------:R-:W2:Y:S02]  /*2100*/  LDG.E.U16 R4, desc[UR36][R4.64] ;  /* 0x0000002404047981 */ /* 0x000ea4000c1e1500 */
[----:B--2---:R0:W2:Y:S01]  /*2110*/  I2F.S16 R23, R4 ;  /* 0x0000000400177306 */ /* 0x0040a20000101400 */
[----:B------:R-:W-:Y:S05]  /*2120*/  BRA `(.L_x_34546) ;  /* 0x0000000c00087947 */ /* 0x000fea0003800000 */
.L_x_34542:
        /* <DEDUP_REMOVED lines=8> */
.L_x_34550:
[----:B------:R-:W2:Y:S02]  /*21b0*/  LDG.E.U16 R4, desc[UR36][R4.64] ;  /* 0x0000002404047981 */ /* 0x000ea4000c1e1500 */
[----:B--2---:R-:W-:Y:S01]  /*21c0*/  HADD2.F32 R23, -RZ, R4.H0_H0 ;  /* 0x20000004ff177230 */ /* 0x004fe20000004100 */
[----:B------:R-:W-:Y:S06]  /*21d0*/  BRA `(.L_x_34546) ;  /* 0x0000000800dc7947 */ /* 0x000fec0003800000 */
.L_x_34549:
        /* <DEDUP_REMOVED lines=8> */
.L_x_34552:
[----:B------:R-:W2:Y:S02]  /*2260*/  LDG.E.U16 R4, desc[UR36][R4.64] ;  /* 0x0000002404047981 */ /* 0x000ea4000c1e1500 */
[----:B--2---:R-:W-:Y:S01]  /*2270*/  HADD2.F32 R23, -RZ, R4.H0_H0 ;  /* 0x20000004ff177230 */ /* 0x004fe20000004100 */
[----:B------:R-:W-:Y:S06]  /*2280*/  BRA `(.L_x_34546) ;  /* 0x0000000800b07947 */ /* 0x000fec0003800000 */
.L_x_34551:
        /* <DEDUP_REMOVED lines=11> */
.L_x_34541:
        /* <DEDUP_REMOVED lines=12> */
.L_x_34555:
        /* <DEDUP_REMOVED lines=11> */
.L_x_34554:
        /* <DEDUP_REMOVED lines=25> */
.L_x_34557:
        /* <DEDUP_REMOVED lines=12> */
.L_x_34556:
[----:B------:R-:W2:Y:S02]  /*2700*/  LDG.E.U16 R4, desc[UR36][R4.64] ;  /* 0x0000002404047981 */ /* 0x000ea4000c1e1500 */
[----:B--2---:R-:W-:Y:S01]  /*2710*/  IMAD.U32 R23, R4, 0x10000, RZ ;  /* 0x0001000004177824 */ /* 0x004fe200078e00ff */
[----:B------:R-:W-:Y:S06]  /*2720*/  BRA `(.L_x_34546) ;  /* 0x0000000400887947 */ /* 0x000fec0003800000 */
.L_x_34553:
        /* <DEDUP_REMOVED lines=11> */
.L_x_34560:
        /* <DEDUP_REMOVED lines=20> */
.L_x_34562:
[----:B------:R-:W-:Y:S05]  /*2920*/  BSYNC.RECONVERGENT B0 ;  /* 0x0000000000007941 */ /* 0x000fea0003800200 */
.L_x_34561:
[----:B------:R-:W-:Y:S01]  /*2930*/  IMAD.SHL.U32 R0, R0, 0x100000, RZ ;  /* 0x0010000000007824 */ /* 0x000fe200078e00ff */
[----:B------:R-:W-:-:S04]  /*2940*/  LEA R3, R3, 0x3b800000, 0x17 ;  /* 0x3b80000003037811 */ /* 0x000fc800078eb8ff */
[----:B------:R-:W-:Y:S01]  /*2950*/  LOP3.LUT R23, R3, R0, R23, 0xfe, !PT ;  /* 0x0000000003177212 */ /* 0x000fe200078efe17 */
[----:B------:R-:W-:Y:S06]  /*2960*/  BRA `(.L_x_34546) ;  /* 0x0000000000f87947 */ /* 0x000fec0003800000 */
.L_x_34559:
        /* <DEDUP_REMOVED lines=20> */
.L_x_34564:
[----:B------:R-:W-:Y:S05]  /*2ab0*/  BSYNC.RECONVERGENT B0 ;  /* 0x0000000000007941 */ /* 0x000fea0003800200 */
.L_x_34563:
[----:B------:R-:W-:Y:S01]  /*2ac0*/  IMAD.SHL.U32 R0, R0, 0x200000, RZ ;  /* 0x0020000000007824 */ /* 0x000fe200078e00ff */
[----:B------:R-:W-:-:S04]  /*2ad0*/  LEA R3, R3, 0x37800000, 0x17 ;  /* 0x3780000003037811 */ /* 0x000fc800078eb8ff */
[----:B------:R-:W-:Y:S01]  /*2ae0*/  LOP3.LUT R23, R3, R0, R23, 0xfe, !PT ;  /* 0x0000000003177212 */ /* 0x000fe200078efe17 */
[----:B------:R-:W-:Y:S06]  /*2af0*/  BRA `(.L_x_34546) ;  /* 0x0000000000947947 */ /* 0x000fec0003800000 */
.L_x_34558:
        /* <DEDUP_REMOVED lines=14> */
.L_x_34545:
        /* <DEDUP_REMOVED lines=16> */
.L_x_34567:
[----:B------:R-:W-:Y:S01]  /*2ce0*/  IMAD.MOV.U32 R23, RZ, RZ, RZ ;  /* 0x000000ffff177224 */ /* 0x000fe200078e00ff */
[----:B------:R-:W-:Y:S06]  /*2cf0*/  BRA `(.L_x_34546) ;  /* 0x0000000000147947 */ /* 0x000fec0003800000 */
.L_x_34566:
[----:B------:R-:W2:Y:S02]  /*2d00*/  LDG.E.64 R4, desc[UR36][R4.64] ;  /* 0x0000002404047981 */ /* 0x000ea4000c1e1b00 */
[----:B--2---:R0:W2:Y:S02]  /*2d10*/  I2F.U64 R23, R4 ;  /* 0x0000000400177312 */ /* 0x0040a40000301000 */
[----:B0-2---:R-:W-:Y:S05]  /*2d20*/  BRA `(.L_x_34546) ;  /* 0x0000000000087947 */ /* 0x005fea0003800000 */
.L_x_34565:
[----:B------:R-:W2:Y:S02]  /*2d30*/  LDG.E R4, desc[UR36][R4.64] ;  /* 0x0000002404047981 */ /* 0x000ea4000c1e1900 */
[----:B--2---:R-:W-:-:S07]  /*2d40*/  I2FP.F32.U32 R23, R4 ;  /* 0x0000000400177245 */ /* 0x004fce0000201000 */
.L_x_34546:
[----:B------:R-:W-:Y:S05]  /*2d50*/  BSYNC.RECONVERGENT B6 ;  /* 0x0000000000067941 */ /* 0x000fea0003800200 */
.L_x_34540:
[----:B------:R-:W-:-:S07]  /*2d60*/  VIADD R16, R16, 0x80 ;  /* 0x0000008010107836 */ /* 0x000fce0000000000 */
.L_x_34539:
[----:B------:R-:W-:Y:S05]  /*2d70*/  BSYNC.RECONVERGENT B7 ;  /* 0x0000000000077941 */ /* 0x000fea0003800200 */
.L_x_34538:
        /* <DEDUP_REMOVED lines=24> */
.L_x_34573:
[----:B------:R-:W2:Y:S02]  /*2f00*/  LDG.E.U8 R4, desc[UR36][R4.64] ;  /* 0x0000002404047981 */ /* 0x000ea4000c1e1100 */
[----:B--2---:R-:W-:Y:S01]  /*2f10*/  I2FP.F32.U32 R19, R4 ;  /* 0x0000000400137245 */ /* 0x004fe20000201000 */
[----:B------:R-:W-:Y:S06]  /*2f20*/  BRA `(.L_x_34569) ;  /* 0x0000000c00387947 */ /* 0x000fec0003800000 */
.L_x_34572:
        /* <DEDUP_REMOVED lines=9> */
.L_x_34576:
[----:B------:R-:W2:Y:S02]  /*2fc0*/  LDG.E R4, desc[UR36][R4.64] ;  /* 0x0000002404047981 */ /* 0x000ea4000c1e1900 */
[----:B--2---:R-:W-:Y:S01]  /*2fd0*/  I2FP.F32.S32 R19, R4 ;  /* 0x0000000400137245 */ /* 0x004fe20000201400 */
[----:B------:R-:W-:Y:S06]  /*2fe0*/  BRA `(.L_x_34569) ;  /* 0x0000000c00087947 */ /* 0x000fec0003800000 */
.L_x_34575:
[----:B------:R-:W2:Y:S02]  /*2ff0*/  LDG.E.U16 R4, desc[UR36][R4.64] ;  /* 0x0000002404047981 */ /* 0x000ea4000c1e1500 */
[----:B--2---:R0:W2:Y:S01]  /*3000*/  I2F.S16 R19, R4 ;  /* 0x0000000400137306 */ /* 0x0040a20000101400 */
[----:B------:R-:W-:Y:S05]  /*3010*/  BRA `(.L_x_34569) ;  /* 0x0000000800fc7947 */ /* 0x000fea0003800000 */
.L_x_34571:
        /* <DEDUP_REMOVED lines=8> */
.L_x_34578:
[----:B------:R-:W2:Y:S02]  /*30a0*/  LDG.E.U16 R4, desc[UR36][R4.64] ;  /* 0x0000002404047981 */ /* 0x000ea4000c1e1500 */
[----:B--2---:R-:W-:Y:S01]  /*30b0*/  HADD2.F32 R19, -RZ, R4.H0_H0 ;  /* 0x20000004ff137230 */ /* 0x004fe20000004100 */
[----:B------:R-:W-:Y:S06]  /*30c0*/  BRA `(.L_x_34569) ;  /* 0x0000000800d07947 */ /* 0x000fec0003800000 */
.L_x_34577:
        /* <DEDUP_REMOVED lines=8> */
.L_x_34580:
[----:B------:R-:W2:Y:S02]  /*3150*/  LDG.E.U16 R4, desc[UR36][R4.64] ;  /* 0x0000002404047981 */ /* 0x000ea4000c1e1500 */
[----:B--2---:R-:W-:Y:S01]  /*3160*/  HADD2.F32 R19, -RZ, R4.H0_H0 ;  /* 0x20000004ff137230 */ /* 0x004fe20000004100 */
[----:B------:R-:W-:Y:S06]  /*3170*/  BRA `(.L_x_34569) ;  /* 0x0000000800a47947 */ /* 0x000fec0003800000 */
.L_x_34579:
        /* <DEDUP_REMOVED lines=11> */
.L_x_34570:
        /* <DEDUP_REMOVED lines=12> */
.L_x_34583:
        /* <DEDUP_REMOVED lines=11> */
.L_x_34582:
        /* <DEDUP_REMOVED lines=25> */
.L_x_34585:
        /* <DEDUP_REMOVED lines=12> */
.L_x_34584:
[----:B------:R-:W2:Y:S02]  /*35f0*/  LDG.E.U16 R4, desc[UR36][R4.64] ;  /* 0x0000002404047981 */ /* 0x000ea4000c1e1500 */
[----:B--2---:R-:W-:Y:S01]  /*3600*/  IMAD.U32 R19, R4, 0x10000, RZ ;  /* 0x0001000004137824 */ /* 0x004fe200078e00ff */
[----:B------:R-:W-:Y:S06]  /*3610*/  BRA `(.L_x_34569) ;  /* 0x00000004007c7947 */ /* 0x000fec0003800000 */
.L_x_34581:
        /* <DEDUP_REMOVED lines=11> */
.L_x_34588:
        /* <DEDUP_REMOVED lines=19> */
.L_x_34590:
[----:B------:R-:W-:Y:S05]  /*3800*/  BSYNC.RECONVERGENT B0 ;  /* 0x0000000000007941 */ /* 0x000fea0003800200 */
.L_x_34589:
[----:B------:R-:W-:Y:S01]  /*3810*/  IMAD.SHL.U32 R0, R0, 0x100000, RZ ;  /* 0x0010000000007824 */ /* 0x000fe200078e00ff */
[----:B------:R-:W-:-:S04]  /*3820*/  LEA R3, R3, 0x3b800000, 0x17 ;  /* 0x3b80000003037811 */ /* 0x000fc800078eb8ff */
[----:B------:R-:W-:Y:S01]  /*3830*/  LOP3.LUT R19, R3, R0, R19, 0xfe, !PT ;  /* 0x0000000003137212 */ /* 0x000fe200078efe13 */
[----:B------:R-:W-:Y:S06]  /*3840*/  BRA `(.L_x_34569) ;  /* 0x0000000000f07947 */ /* 0x000fec0003800000 */
.L_x_34587:
        /* <DEDUP_REMOVED lines=19> */
.L_x_34592:
[----:B------:R-:W-:Y:S05]  /*3980*/  BSYNC.RECONVERGENT B0 ;  /* 0x0000000000007941 */ /* 0x000fea0003800200 */
.L_x_34591:
[----:B------:R-:W-:Y:S01]  /*3990*/  IMAD.SHL.U32 R0, R0, 0x200000, RZ ;  /* 0x0020000000007824 */ /* 0x000fe200078e00ff */
[----:B------:R-:W-:-:S04]  /*39a0*/  LEA R3, R3, 0x37800000, 0x17 ;  /* 0x3780000003037811 */ /* 0x000fc800078eb8ff */
[----:B------:R-:W-:Y:S01]  /*39b0*/  LOP3.LUT R19, R3, R0, R19, 0xfe, !PT ;  /* 0x0000000003137212 */ /* 0x000fe200078efe13 */
[----:B------:R-:W-:Y:S06]  /*39c0*/  BRA `(.L_x_34569) ;  /* 0x0000000000907947 */ /* 0x000fec0003800000 */
.L_x_34586:
        /* <DEDUP_REMOVED lines=14> */
.L_x_34574:
        /* <DEDUP_REMOVED lines=16> */
.L_x_34595:
[----:B------:R-:W-:Y:S05]  /*3bb0*/  BRA `(.L_x_34569) ;  /* 0x0000000000147947 */ /* 0x000fea0003800000 */
.L_x_34594:
[----:B------:R-:W2:Y:S02]  /*3bc0*/  LDG.E.64 R4, desc[UR36][R4.64] ;  /* 0x0000002404047981 */ /* 0x000ea4000c1e1b00 */
[----:B--2---:R0:W2:Y:S02]  /*3bd0*/  I2F.U64 R19, R4 ;  /* 0x0000000400137312 */ /* 0x0040a40000301000 */
[----:B0-2---:R-:W-:Y:S05]  /*3be0*/  BRA `(.L_x_34569) ;  /* 0x0000000000087947 */ /* 0x005fea0003800000 */
.L_x_34593:
[----:B------:R-:W2:Y:S02]  /*3bf0*/  LDG.E R4, desc[UR36][R4.64] ;  /* 0x0000002404047981 */ /* 0x000ea4000c1e1900 */
[----:B--2---:R-:W-:-:S07]  /*3c00*/  I2FP.F32.U32 R19, R4 ;  /* 0x0000000400137245 */ /* 0x004fce0000201000 */
.L_x_34569:
[----:B------:R-:W-:Y:S05]  /*3c10*/  BSYNC.RECONVERGENT B6 ;  /* 0x0000000000067941 */ /* 0x000fea0003800200 */
.L_x_34568:
        /* <DEDUP_REMOVED lines=38> */
.L_x_34602:
[----:B------:R-:W-:Y:S05]  /*3e80*/  BSYNC.RECONVERGENT B2 ;  /* 0x0000000000027941 */ /* 0x000fea0003800200 */
.L_x_34601:
[----:B------:R-:W-:Y:S01]  /*3e90*/  FFMA.FTZ R7, -R10, R4, R5 ;  /* 0x000000040a077223 */ /* 0x000fe20000010105 */
[----:B------:R-:W-:Y:S06]  /*3ea0*/  BRA `(.L_x_34599) ;  /* 0x0000000000787947 */ /* 0x000fec0003800000 */
.L_x_34600:
        /* <DEDUP_REMOVED lines=14> */
.L_x_34605:
        /* <DEDUP_REMOVED lines=13> */
.L_x_34604:
[----:B------:R-:W-:Y:S05]  /*4060*/  BSYNC.RECONVERGENT B2 ;  /* 0x0000000000027941 */ /* 0x000fea0003800200 */
.L_x_34603:
[----:B------:R-:W-:-:S04]  /*4070*/  FMUL.FTZ R7, R7, 1.1920928955078125e-07 ;  /* 0x3400000007077820 */ /* 0x000fc80000410000 */
[----:B------:R-:W-:-:S07]  /*4080*/  FMUL.FTZ R7, R4, R7 ;  /* 0x0000000704077220 */ /* 0x000fce0000410000 */
.L_x_34599:
[----:B------:R-:W-:Y:S05]  /*4090*/  BSYNC.RECONVERGENT B0 ;  /* 0x0000000000007941 */ /* 0x000fea0003800200 */
.L_x_34598:
        /* <DEDUP_REMOVED lines=10> */
.L_x_34597:
[----:B------:R-:W-:Y:S05]  /*4140*/  BSYNC.RECONVERGENT B1 ;  /* 0x0000000000017941 */ /* 0x000fea0003800200 */
.L_x_34596:
        /* <DEDUP_REMOVED lines=31> */
.L_x_34613:
[----:B------:R-:W-:Y:S01]  /*4340*/  FSETP.GEU.FTZ.AND P0, PT, R8, -R12, PT ;  /* 0x8000000c0800720b */ /* 0x000fe20003f1e000 */
[----:B------:R-:W-:-:S12]  /*4350*/  FADD.FTZ R10, R10, -1 ;  /* 0xbf8000000a0a7421 */ /* 0x000fd80000010000 */
[----:B------:R-:W-:-:S07]  /*4360*/  @!P0 FADD.FTZ R10, R10, -1 ;  /* 0xbf8000000a0a8421 */ /* 0x000fce0000010000 */
.L_x_34612:
[----:B------:R-:W-:Y:S05]  /*4370*/  BSYNC.RECONVERGENT B2 ;  /* 0x0000000000027941 */ /* 0x000fea0003800200 */
.L_x_34611:
[----:B------:R-:W-:Y:S01]  /*4380*/  FFMA.FTZ R7, -R12, R10, R5 ;  /* 0x0000000a0c077223 */ /* 0x000fe20000010105 */
[----:B------:R-:W-:Y:S06]  /*4390*/  BRA `(.L_x_34609) ;  /* 0x0000000000787947 */ /* 0x000fec0003800000 */
.L_x_34610:
        /* <DEDUP_REMOVED lines=14> */
.L_x_34616:
        /* <DEDUP_REMOVED lines=13> */
.L_x_34615:
[----:B------:R-:W-:Y:S05]  /*4550*/  BSYNC.RECONVERGENT B2 ;  /* 0x0000000000027941 */ /* 0x000fea0003800200 */
.L_x_34614:
[----:B------:R-:W-:-:S04]  /*4560*/  FMUL.FTZ R8, R8, 1.1920928955078125e-07 ;  /* 0x3400000008087820 */ /* 0x000fc80000410000 */
[----:B------:R-:W-:-:S07]  /*4570*/  FMUL.FTZ R7, R7, R8 ;  /* 0x0000000807077220 */ /* 0x000fce0000410000 */
.L_x_34609:
[----:B------:R-:W-:Y:S05]  /*4580*/  BSYNC.RECONVERGENT B0 ;  /* 0x0000000000007941 */ /* 0x000fea0003800200 */
.L_x_34608:
        /* <DEDUP_REMOVED lines=10> */
.L_x_34607:
[----:B------:R-:W-:Y:S05]  /*4630*/  BSYNC.RECONVERGENT B1 ;  /* 0x0000000000017941 */ /* 0x000fea0003800200 */
.L_x_34606:
        /* <DEDUP_REMOVED lines=31> */
.L_x_34624:
[----:B------:R-:W-:Y:S01]  /*4830*/  FSETP.GEU.FTZ.AND P0, PT, R8, -R12, PT ;  /* 0x8000000c0800720b */ /* 0x000fe20003f1e000 */
[----:B------:R-:W-:-:S12]  /*4840*/  FADD.FTZ R10, R10, -1 ;  /* 0xbf8000000a0a7421 */ /* 0x000fd80000010000 */
[----:B------:R-:W-:-:S07]  /*4850*/  @!P0 FADD.FTZ R10, R10, -1 ;  /* 0xbf8000000a0a8421 */ /* 0x000fce0000010000 */
.L_x_34623:
[----:B------:R-:W-:Y:S05]  /*4860*/  BSYNC.RECONVERGENT B2 ;  /* 0x0000000000027941 */ /* 0x000fea0003800200 */
.L_x_34622:
[----:B------:R-:W-:Y:S01]  /*4870*/  FFMA.FTZ R7, -R12, R10, R5 ;  /* 0x0000000a0c077223 */ /* 0x000fe20000010105 */
[----:B------:R-:W-:Y:S06]  /*4880*/  BRA `(.L_x_34620) ;  /* 0x0000000000787947 */ /* 0x000fec0003800000 */
.L_x_34621:
        /* <DEDUP_REMOVED lines=14> */
.L_x_34627:
        /* <DEDUP_REMOVED lines=13> */
.L_x_34626:
[----:B------:R-:W-:Y:S05]  /*4a40*/  BSYNC.RECONVERGENT B2 ;  /* 0x0000000000027941 */ /* 0x000fea0003800200 */
.L_x_34625:
[----:B------:R-:W-:-:S04]  /*4a50*/  FMUL.FTZ R8, R8, 1.1920928955078125e-07 ;  /* 0x3400000008087820 */ /* 0x000fc80000410000 */
[----:B------:R-:W-:-:S07]  /*4a60*/  FMUL.FTZ R7, R7, R8 ;  /* 0x0000000807077220 */ /* 0x000fce0000410000 */
.L_x_34620:
[----:B------:R-:W-:Y:S05]  /*4a70*/  BSYNC.RECONVERGENT B0 ;  /* 0x0000000000007941 */ /* 0x000fea0003800200 */
.L_x_34619:
        /* <DEDUP_REMOVED lines=10> */
.L_x_34618:
[----:B------:R-:W-:Y:S05]  /*4b20*/  BSYNC.RECONVERGENT B1 ;  /* 0x0000000000017941 */ /* 0x000fea0003800200 */
.L_x_34617:
        /* <DEDUP_REMOVED lines=30> */
.L_x_34635:
[----:B------:R-:W-:Y:S01]  /*4d10*/  FSETP.GEU.FTZ.AND P0, PT, R6, -R10, PT ;  /* 0x8000000a0600720b */ /* 0x000fe20003f1e000 */
[----:B------:R-:W-:-:S12]  /*4d20*/  FADD.FTZ R8, R8, -1 ;  /* 0xbf80000008087421 */ /* 0x000fd80000010000 */
[----:B------:R-:W-:-:S07]  /*4d30*/  @!P0 FADD.FTZ R8, R8, -1 ;  /* 0xbf80000008088421 */ /* 0x000fce0000010000 */
.L_x_34634:
[----:B------:R-:W-:Y:S05]  /*4d40*/  BSYNC.RECONVERGENT B2 ;  /* 0x0000000000027941 */ /* 0x000fea0003800200 */
.L_x_34633:
[----:B------:R-:W-:Y:S01]  /*4d50*/  FFMA.FTZ R5, -R10, R8, R5 ;  /* 0x000000080a057223 */ /* 0x000fe20000010105 */
[----:B------:R-:W-:Y:S06]  /*4d60*/  BRA `(.L_x_34631) ;  /* 0x0000000000707947 */ /* 0x000fec0003800000 */
.L_x_34632:
        /* <DEDUP_REMOVED lines=12> */
.L_x_34638:
        /* <DEDUP_REMOVED lines=13> */
.L_x_34637:
[----:B------:R-:W-:Y:S05]  /*4f00*/  BSYNC.RECONVERGENT B2 ;  /* 0x0000000000027941 */ /* 0x000fea0003800200 */
.L_x_34636:
[----:B------:R-:W-:-:S04]  /*4f10*/  FMUL.FTZ R6, R6, 1.1920928955078125e-07 ;  /* 0x3400000006067820 */ /* 0x000fc80000410000 */
[----:B------:R-:W-:-:S07]  /*4f20*/  FMUL.FTZ R5, R9, R6 ;  /* 0x0000000609057220 */ /* 0x000fce0000410000 */
.L_x_34631:
[----:B------:R-:W-:Y:S05]  /*4f30*/  BSYNC.RECONVERGENT B0 ;  /* 0x0000000000007941 */ /* 0x000fea0003800200 */
.L_x_34630:
        /* <DEDUP_REMOVED lines=10> */
.L_x_34629:
[----:B------:R-:W-:Y:S05]  /*4fe0*/  BSYNC.RECONVERGENT B1 ;  /* 0x0000000000017941 */ /* 0x000fea0003800200 */
.L_x_34628:
        /* <DEDUP_REMOVED lines=27> */
.L_x_34645:
[----:B------:R-:W0:Y:S01]  /*51a0*/  F2I.S64.TRUNC R4, R4 ;  /* 0x0000000400047311 */ /* 0x000e22000020d900 */
[----:B------:R-:W-:Y:S02]  /*51b0*/  IMAD.MOV.U32 R25, RZ, RZ, R26 ;  /* 0x000000ffff197224 */ /* 0x000fe400078e001a */
[----:B0-----:R-:W-:-:S05]  /*51c0*/  IMAD.MOV.U32 R3, RZ, RZ, R4 ;  /* 0x000000ffff037224 */ /* 0x001fca00078e0004 */
[----:B------:R0:W-:Y:S01]  /*51d0*/  STG.E.U8 desc[UR36][R8.64], R3 ;  /* 0x0000000308007986 */ /* 0x0001e2000c101124 */
[----:B------:R-:W-:Y:S05]  /*51e0*/  BRA `(.L_x_34647) ;  /* 0x0000000c007c7947 */ /* 0x000fea0003800000 */
.L_x_34644:
        /* <DEDUP_REMOVED lines=10> */
.L_x_34649:
[----:B------:R-:W0:Y:S01]  /*5290*/  F2I.FTZ.TRUNC.NTZ R3, R4 ;  /* 0x0000000400037305 */ /* 0x000e22000021f100 */
[----:B------:R-:W-:Y:S01]  /*52a0*/  IMAD.MOV.U32 R25, RZ, RZ, R26 ;  /* 0x000000ffff197224 */ /* 0x000fe200078e001a */
[----:B0-----:R0:W-:Y:S01]  /*52b0*/  STG.E desc[UR36][R8.64], R3 ;  /* 0x0000000308007986 */ /* 0x0011e2000c101924 */
[----:B------:R-:W-:Y:S05]  /*52c0*/  BRA `(.L_x_34647) ;  /* 0x0000000c00447947 */ /* 0x000fea0003800000 */
.L_x_34648:
[----:B------:R-:W0:Y:S01]  /*52d0*/  F2I.FTZ.TRUNC.NTZ R3, R4 ;  /* 0x0000000400037305 */ /* 0x000e22000021f100 */
[----:B------:R-:W-:Y:S01]  /*52e0*/  IMAD.MOV.U32 R25, RZ, RZ, R26 ;  /* 0x000000ffff197224 */ /* 0x000fe200078e001a */
[----:B0-----:R0:W-:Y:S01]  /*52f0*/  STG.E.U16 desc[UR36][R8.64], R3 ;  /* 0x0000000308007986 */ /* 0x0011e2000c101524 */
[----:B------:R-:W-:Y:S05]  /*5300*/  BRA `(.L_x_34647) ;  /* 0x0000000c00347947 */ /* 0x000fea0003800000 */
.L_x_34643:
        /* <DEDUP_REMOVED lines=9> */
.L_x_34651:
[----:B------:R-:W-:Y:S01]  /*53a0*/  F2FP.F16.F32.PACK_AB R4, RZ, R4 ;  /* 0x00000004ff04723e */ /* 0x000fe200000000ff */
[----:B------:R-:W-:-:S04]  /*53b0*/  IMAD.MOV.U32 R25, RZ, RZ, R26 ;  /* 0x000000ffff197224 */ /* 0x000fc800078e001a */
[----:B------:R0:W-:Y:S01]  /*53c0*/  STG.E.U16 desc[UR36][R8.64], R4 ;  /* 0x0000000408007986 */ /* 0x0001e2000c101524 */
[----:B------:R-:W-:Y:S05]  /*53d0*/  BRA `(.L_x_34647) ;  /* 0x0000000c00007947 */ /* 0x000fea0003800000 */
.L_x_34650:
        /* <DEDUP_REMOVED lines=10> */
.L_x_34653:
[----:B------:R-:W-:Y:S01]  /*5480*/  F2FP.F16.F32.PACK_AB R3, RZ, R4 ;  /* 0x00000004ff03723e */ /* 0x000fe200000000ff */
[----:B------:R-:W-:-:S03]  /*5490*/  IMAD.MOV.U32 R25, RZ, RZ, R26 ;  /* 0x000000ffff197224 */ /* 0x000fc600078e001a */
[----:B------:R-:W-:-:S05]  /*54a0*/  PRMT R3, R3, 0x5410, RZ ;  /* 0x0000541003037816 */ /* 0x000fca00000000ff */
[----:B------:R0:W-:Y:S01]  /*54b0*/  STG.E desc[UR36][R8.64], R3 ;  /* 0x0000000308007986 */ /* 0x0001e2000c101924 */
[----:B------:R-:W-:Y:S05]  /*54c0*/  BRA `(.L_x_34647) ;  /* 0x0000000800c47947 */ /* 0x000fea0003800000 */
.L_x_34652:
[----:B------:R-:W-:Y:S01]  /*54d0*/  FMUL.FTZ R4, R4, 1 ;  /* 0x3f80000004047820 */ /* 0x000fe20000410000 */
[----:B------:R-:W-:-:S05]  /*54e0*/  IMAD.MOV.U32 R25, RZ, RZ, R26 ;  /* 0x000000ffff197224 */ /* 0x000fca00078e001a */
[----:B------:R-:W0:Y:S02]  /*54f0*/  F2F.F64.F32 R4, R4 ;  /* 0x0000000400047310 */ /* 0x000e240000201800 */
[----:B0-----:R0:W-:Y:S01]  /*5500*/  STG.E.64 desc[UR36][R8.64], R4 ;  /* 0x0000000408007986 */ /* 0x0011e2000c101b24 */
[----:B------:R-:W-:Y:S05]  /*5510*/  BRA `(.L_x_34647) ;  /* 0x0000000800b07947 */ /* 0x000fea0003800000 */
.L_x_34642:
        /* <DEDUP_REMOVED lines=13> */
.L_x_34656:
[----:B------:R-:W-:Y:S01]  /*55f0*/  FMUL.FTZ R4, R4, 1 ;  /* 0x3f80000004047820 */ /* 0x000fe20000410000 */
[----:B------:R-:W-:Y:S01]  /*5600*/  CS2R R6, SRZ ;  /* 0x0000000000067805 */ /* 0x000fe2000001ff00 */
[----:B------:R-:W-:-:S04]  /*5610*/  IMAD.MOV.U32 R25, RZ, RZ, R26 ;  /* 0x000000ffff197224 */ /* 0x000fc800078e001a */
[----:B------:R-:W0:Y:S02]  /*5620*/  F2F.F64.F32 R4, R4 ;  /* 0x0000000400047310 */ /* 0x000e240000201800 */
[----:B0-----:R0:W-:Y:S01]  /*5630*/  STG.E.128 desc[UR36][R8.64], R4 ;  /* 0x0000000408007986 */ /* 0x0011e2000c101d24 */
[----:B------:R-:W-:Y:S05]  /*5640*/  BRA `(.L_x_34647) ;  /* 0x0000000800647947 */ /* 0x000fea0003800000 */
.L_x_34655:
        /* <DEDUP_REMOVED lines=18> */
.L_x_34660:
[----:B------:R-:W-:Y:S05]  /*5770*/  BSYNC.RECONVERGENT B0 ;  /* 0x0000000000007941 */ /* 0x000fea0003800200 */
.L_x_34659:
[----:B------:R-:W-:Y:S01]  /*5780*/  LOP3.LUT R5, R0, 0x80, R5, 0xf8, !PT ;  /* 0x0000008000057812 */ /* 0x000fe200078ef805 */
[----:B------:R-:W-:-:S04]  /*5790*/  IMAD.MOV.U32 R25, RZ, RZ, R26 ;  /* 0x000000ffff197224 */ /* 0x000fc800078e001a */
[----:B------:R0:W-:Y:S01]  /*57a0*/  STG.E.U8 desc[UR36][R8.64], R5 ;  /* 0x0000000508007986 */ /* 0x0001e2000c101124 */
[----:B------:R-:W-:Y:S05]  /*57b0*/  BRA `(.L_x_34647) ;  /* 0x0000000800087947 */ /* 0x000fea0003800000 */
.L_x_34658:
        /* <DEDUP_REMOVED lines=14> */
.L_x_34662:
[----:B------:R-:W-:Y:S05]  /*58a0*/  BSYNC.RECONVERGENT B0 ;  /* 0x0000000000007941 */ /* 0x000fea0003800200 */
.L_x_34661:
[----:B------:R-:W-:Y:S01]  /*58b0*/  LOP3.LUT R3, R0, 0x80, R7, 0xf8, !PT ;  /* 0x0000008000037812 */ /* 0x000fe200078ef807 */
[----:B------:R-:W-:-:S04]  /*58c0*/  IMAD.MOV.U32 R25, RZ, RZ, R26 ;  /* 0x000000ffff197224 */ /* 0x000fc800078e001a */
[----:B------:R0:W-:Y:S01]  /*58d0*/  STG.E.U8 desc[UR36][R8.64], R3 ;  /* 0x0000000308007986 */ /* 0x0001e2000c101124 */
[----:B------:R-:W-:Y:S05]  /*58e0*/  BRA `(.L_x_34647) ;  /* 0x0000000400bc7947 */ /* 0x000fea0003800000 */
.L_x_34657:
[----:B------:R-:W-:Y:S01]  /*58f0*/  F2FP.BF16.F32.PACK_AB R4, RZ, R4 ;  /* 0x00000004ff04723e */ /* 0x000fe200000010ff */
[----:B------:R-:W-:-:S04]  /*5900*/  IMAD.MOV.U32 R25, RZ, RZ, R26 ;  /* 0x000000ffff197224 */ /* 0x000fc800078e001a */
[----:B------:R0:W-:Y:S01]  /*5910*/  STG.E.U16 desc[UR36][R8.64], R4 ;  /* 0x0000000408007986 */ /* 0x0001e2000c101524 */
[----:B------:R-:W-:Y:S05]  /*5920*/  BRA `(.L_x_34647) ;  /* 0x0000000400ac7947 */ /* 0x000fea0003800000 */
.L_x_34654:
        /* <DEDUP_REMOVED lines=12> */
.L_x_34665:
        /* <DEDUP_REMOVED lines=12> */
.L_x_34668:
[----:B------:R-:W-:-:S04]  /*5ab0*/  SHF.R.U32.HI R0, RZ, 0x14, R4 ;  /* 0x00000014ff007819 */ /* 0x000fc80000011604 */
[----:B------:R-:W-:-:S04]  /*5ac0*/  LOP3.LUT R3, R0, 0x1, RZ, 0xc0, !PT ;  /* 0x0000000100037812 */ /* 0x000fc800078ec0ff */
[----:B------:R-:W-:-:S04]  /*5ad0*/  IADD3 R0, PT, PT, R4, 0x487ffff, R3 ;  /* 0x0487ffff04007810 */ /* 0x000fc80007ffe003 */
[----:B------:R-:W-:-:S04]  /*5ae0*/  SHF.R.U32.HI R0, RZ, 0x14, R0 ;  /* 0x00000014ff007819 */ /* 0x000fc80000011600 */
[----:B------:R-:W-:-:S07]  /*5af0*/  LOP3.LUT R3, R0, 0xff, RZ, 0xc0, !PT ;  /* 0x000000ff00037812 */ /* 0x000fce00078ec0ff */
.L_x_34669:
[----:B------:R-:W-:-:S04]  /*5b00*/  SHF.R.U32.HI R4, RZ, 0x18, R4 ;  /* 0x00000018ff047819 */ /* 0x000fc80000011604 */
[----:B------:R-:W-:-:S04]  /*5b10*/  LOP3.LUT R3, R3, 0x80, R4, 0xf8, !PT ;  /* 0x0000008003037812 */ /* 0x000fc800078ef804 */
[----:B------:R-:W-:-:S07]  /*5b20*/  PRMT R0, R3, 0x7610, R0 ;  /* 0x0000761003007816 */ /* 0x000fce0000000000 */
.L_x_34667:
[----:B------:R-:W-:Y:S05]  /*5b30*/  BSYNC.RECONVERGENT B0 ;  /* 0x0000000000007941 */ /* 0x000fea0003800200 */
.L_x_34666:
[----:B------:R0:W-:Y:S01]  /*5b40*/  STG.E.U8 desc[UR36][R8.64], R0 ;  /* 0x0000000008007986 */ /* 0x0001e2000c101124 */
[----:B------:R-:W-:Y:S01]  /*5b50*/  IMAD.MOV.U32 R25, RZ, RZ, R26 ;  /* 0x000000ffff197224 */ /* 0x000fe200078e001a */
[----:B------:R-:W-:Y:S06]  /*5b60*/  BRA `(.L_x_34647) ;  /* 0x00000004001c7947 */ /* 0x000fec0003800000 */
.L_x_34664:
        /* <DEDUP_REMOVED lines=12> */
.L_x_34672:
[----:B------:R-:W-:-:S04]  /*5c30*/  SHF.R.U32.HI R0, RZ, 0x15, R4 ;  /* 0x00000015ff007819 */ /* 0x000fc80000011604 */
[----:B------:R-:W-:-:S04]  /*5c40*/  LOP3.LUT R3, R0, 0x1, RZ, 0xc0, !PT ;  /* 0x0000000100037812 */ /* 0x000fc800078ec0ff */
[----:B------:R-:W-:-:S04]  /*5c50*/  IADD3 R0, PT, PT, R4, 0x88fffff, R3 ;  /* 0x088fffff04007810 */ /* 0x000fc80007ffe003 */
[----:B------:R-:W-:-:S04]  /*5c60*/  SHF.R.U32.HI R0, RZ, 0x15, R0 ;  /* 0x00000015ff007819 */ /* 0x000fc80000011600 */
[----:B------:R-:W-:-:S07]  /*5c70*/  LOP3.LUT R3, R0, 0xff, RZ, 0xc0, !PT ;  /* 0x000000ff00037812 */ /* 0x000fce00078ec0ff */
.L_x_34673:
[----:B------:R-:W-:-:S04]  /*5c80*/  SHF.R.U32.HI R4, RZ, 0x18, R4 ;  /* 0x00000018ff047819 */ /* 0x000fc80000011604 */
[----:B------:R-:W-:-:S04]  /*5c90*/  LOP3.LUT R3, R3, 0x80, R4, 0xf8, !PT ;  /* 0x0000008003037812 */ /* 0x000fc800078ef804 */
[----:B------:R-:W-:-:S07]  /*5ca0*/  PRMT R0, R3, 0x7610, R0 ;  /* 0x0000761003007816 */ /* 0x000fce0000000000 */
.L_x_34671:
[----:B------:R-:W-:Y:S05]  /*5cb0*/  BSYNC.RECONVERGENT B0 ;  /* 0x0000000000007941 */ /* 0x000fea0003800200 */
.L_x_34670:
[----:B------:R0:W-:Y:S01]  /*5cc0*/  STG.E.U8 desc[UR36][R8.64], R0 ;  /* 0x0000000008007986 */ /* 0x0001e2000c101124 */
[----:B------:R-:W-:Y:S01]  /*5cd0*/  IMAD.MOV.U32 R25, RZ, RZ, R26 ;  /* 0x000000ffff197224 */ /* 0x000fe200078e001a */
[----:B------:R-:W-:Y:S06]  /*5ce0*/  BRA `(.L_x_34647) ;  /* 0x0000000000bc7947 */ /* 0x000fec0003800000 */
.L_x_34663:
[----:B------:R-:W-:-:S13]  /*5cf0*/  ISETP.NE.AND P0, PT, R0, 0x1c, PT ;  /* 0x0000001c0000780c */ /* 0x000fda0003f05270 */
[----:B------:R-:W-:Y:S05]  /*5d00*/  @!P0 BRA `(.L_x_34674) ;  /* 0x0000000000a88947 */ /* 0x000fea0003800000 */
[----:B------:R-:W-:-:S13]  /*5d10*/  ISETP.NE.AND P0, PT, R0, 0x1d, PT ;  /* 0x0000001d0000780c */ /* 0x000fda0003f05270 */
[----:B------:R-:W-:Y:S05]  /*5d20*/  @!P0 BRA `(.L_x_34675) ;  /* 0x0000000000908947 */ /* 0x000fea0003800000 */
[----:B------:R-:W-:-:S13]  /*5d30*/  ISETP.NE.AND P0, PT, R0, 0x2c, PT ;  /* 0x0000002c0000780c */ /* 0x000fda0003f05270 */
[----:B------:R-:W-:Y:S05]  /*5d40*/  @!P0 BRA `(.L_x_34676) ;  /* 0x0000000000488947 */ /* 0x000fea0003800000 */
.L_x_34646:
        /* <DEDUP_REMOVED lines=13> */
[----:B----4-:R-:W-:-:S07]  /*5e20*/  IMAD.U32 R11, RZ, RZ, UR5 ;  /* 0x00000005ff0b7e24 */ /* 0x010fce000f8e00ff */
[----:B------:R-:W-:-:S07]  /*5e30*/  LEPC R20, `(.L_x_34677) ;  /* 0x000000001014794e */ /* 0x000fce0000000000 */
[----:B--2--5:R-:W-:Y:S05]  /*5e40*/  CALL.ABS.NOINC R14 ;  /* 0x000000000e007343 */ /* 0x024fea0003c00000 */
.L_x_34677:
[----:B------:R-:W-:Y:S01]  /*5e50*/  IMAD.MOV.U32 R25, RZ, RZ, R26 ;  /* 0x000000ffff197224 */ /* 0x000fe200078e001a */
[----:B------:R-:W-:Y:S06]  /*5e60*/  BRA `(.L_x_34647) ;  /* 0x00000000005c7947 */ /* 0x000fec0003800000 */
.L_x_34676:
        /* <DEDUP_REMOVED lines=16> */
.L_x_34675:
[----:B------:R-:W0:Y:S01]  /*5f70*/  F2I.U64.TRUNC R4, R4 ;  /* 0x0000000400047311 */ /* 0x000e22000020d800 */
[----:B------:R-:W-:Y:S01]  /*5f80*/  IMAD.MOV.U32 R25, RZ, RZ, R26 ;  /* 0x000000ffff197224 */ /* 0x000fe200078e001a */
[----:B0-----:R1:W-:Y:S01]  /*5f90*/  STG.E.64 desc[UR36][R8.64], R4 ;  /* 0x0000000408007986 */ /* 0x0013e2000c101b24 */
[----:B------:R-:W-:Y:S05]  /*5fa0*/  BRA `(.L_x_34647) ;  /* 0x00000000000c7947 */ /* 0x000fea0003800000 */
.L_x_34674:
[----:B------:R-:W0:Y:S01]  /*5fb0*/  F2I.FTZ.U32.TRUNC.NTZ R3, R4 ;  /* 0x0000000400037305 */ /* 0x000e22000021f000 */
[----:B------:R-:W-:Y:S01]  /*5fc0*/  IMAD.MOV.U32 R25, RZ, RZ, R26 ;  /* 0x000000ffff197224 */ /* 0x000fe200078e001a */
[----:B0-----:R0:W-:Y:S06]  /*5fd0*/  STG.E desc[UR36][R8.64], R3 ;  /* 0x0000000308007986 */ /* 0x0011ec000c101924 */
.L_x_34647:
[----:B------:R-:W-:-:S13]  /*5fe0*/  ISETP.GE.AND P0, PT, R25, R17, PT ;  /* 0x000000111900720c */ /* 0x000fda0003f06270 */
[----:B------:R-:W-:Y:S05]  /*5ff0*/  @P0 BREAK.RELIABLE B6 ;  /* 0x0000000000060942 */ /* 0x000fea0003800100 */
[----:B------:R-:W-:Y:S05]  /*6000*/  @P0 BRA `(.L_x_34678) ;  /* 0x0000001c00300947 */ /* 0x000fea0003800000 */
[----:B------:R-:W3:Y:S01]  /*6010*/  LDCU UR4, c[0x0][0x3b0] ;  /* 0x00007600ff0477ac */ /* 0x000ee20008000800 */
[----:B012---:R-:W0:Y:S01]  /*6020*/  LDC.64 R8, c[0x0][0x390] ;  /* 0x0000e400ff087b82 */ /* 0x007e220000000a00 */
        /* <DEDUP_REMOVED lines=19> */
.L_x_34682:
[----:B-----5:R-:W0:Y:S02]  /*6160*/  F2I.S64.TRUNC R18, R18 ;  /* 0x0000001200127311 */ /* 0x020e24000020d900 */
[----:B0-----:R-:W-:-:S05]  /*6170*/  IMAD.MOV.U32 R3, RZ, RZ, R18 ;  /* 0x000000ffff037224 */ /* 0x001fca00078e0012 */
[----:B------:R0:W-:Y:S01]  /*6180*/  STG.E.U8 desc[UR36][R8.64], R3 ;  /* 0x0000000308007986 */ /* 0x0001e2000c101124 */
[----:B------:R-:W-:Y:S05]  /*6190*/  BRA `(.L_x_34684) ;  /* 0x0000000c00287947 */ /* 0x000fea0003800000 */
.L_x_34681:
[----:B------:R-:W-:-:S13]  /*61a0*/  ISETP.NE.AND P0, PT, R0, 0x2, PT ;  /* 0x000000020000780c */ /* 0x000fda0003f05270 */
[----:B------:R-:W-:Y:S05]  /*61b0*/  @!P0 BRA `(.L_x_34685) ;  /* 0x0000000000288947 */ /* 0x000fea0003800000 */
[----:B------:R-:W-:-:S13]  /*61c0*/  ISETP.NE.AND P0, PT, R0, 0x3, PT ;  /* 0x000000030000780c */ /* 0x000fda0003f05270 */
[----:B------:R-:W-:Y:S05]  /*61d0*/  @!P0 BRA `(.L_x_34686) ;  /* 0x0000000000148947 */ /* 0x000fea0003800000 */
[----:B------:R-:W-:-:S13]  /*61e0*/  ISETP.NE.AND P0, PT, R0, 0x4, PT ;  /* 0x000000040000780c */ /* 0x000fda0003f05270 */
[----:B------:R-:W-:Y:S05]  /*61f0*/  @P0 BRA `(.L_x_34683) ;  /* 0x0000000800380947 */ /* 0x000fea0003800000 */
[----:B-----5:R-:W0:Y:S02]  /*6200*/  F2I.S64.TRUNC R18, R18 ;  /* 0x0000001200127311 */ /* 0x020e24000020d900 */
[----:B0-----:R0:W-:Y:S01]  /*6210*/  STG.E.64 desc[UR36][R8.64], R18 ;  /* 0x0000001208007986 */ /* 0x0011e2000c101b24 */
[----:B------:R-:W-:Y:S05]  /*6220*/  BRA `(.L_x_34684) ;  /* 0x0000000c00047947 */ /* 0x000fea0003800000 */
.L_x_34686:
[----:B------:R-:W0:Y:S02]  /*6230*/  F2I.FTZ.TRUNC.NTZ R3, R18 ;  /* 0x0000001200037305 */ /* 0x000e24000021f100 */
[----:B0-----:R0:W-:Y:S01]  /*6240*/  STG.E desc[UR36][R8.64], R3 ;  /* 0x0000000308007986 */ /* 0x0011e2000c101924 */
[----:B------:R-:W-:Y:S05]  /*6250*/  BRA `(.L_x_34684) ;  /* 0x0000000800f87947 */ /* 0x000fea0003800000 */
.L_x_34685:
[----:B------:R-:W0:Y:S02]  /*6260*/  F2I.FTZ.TRUNC.NTZ R3, R18 ;  /* 0x0000001200037305 */ /* 0x000e24000021f100 */
[----:B0-----:R0:W-:Y:S01]  /*6270*/  STG.E.U16 desc[UR36][R8.64], R3 ;  /* 0x0000000308007986 */ /* 0x0011e2000c101524 */
[----:B------:R-:W-:Y:S05]  /*6280*/  BRA `(.L_x_34684) ;  /* 0x0000000800ec7947 */ /* 0x000fea0003800000 */
.L_x_34680:
        /* <DEDUP_REMOVED lines=8> */
.L_x_34688:
[----:B------:R-:W-:-:S05]  /*6310*/  F2FP.F16.F32.PACK_AB R18, RZ, R18 ;  /* 0x00000012ff12723e */ /* 0x000fca00000000ff */
[----:B------:R0:W-:Y:S01]  /*6320*/  STG.E.U16 desc[UR36][R8.64], R18 ;  /* 0x0000001208007986 */ /* 0x0001e2000c101524 */
[----:B------:R-:W-:Y:S05]  /*6330*/  BRA `(.L_x_34684) ;  /* 0x0000000800c07947 */ /* 0x000fea0003800000 */
.L_x_34687:
[----:B------:R-:W-:-:S13]  /*6340*/  ISETP.NE.AND P0, PT, R0, 0x7, PT ;  /* 0x000000070000780c */ /* 0x000fda0003f05270 */
[----:B------:R-:W-:Y:S05]  /*6350*/  @!P0 BRA `(.L_x_34689) ;  /* 0x00000000002c8947 */ /* 0x000fea0003800000 */
[----:B------:R-:W-:-:S13]  /*6360*/  ISETP.NE.AND P0, PT, R0, 0x8, PT ;  /* 0x000000080000780c */ /* 0x000fda0003f05270 */
[----:B------:R-:W-:Y:S05]  /*6370*/  @!P0 BRA `(.L_x_34690) ;  /* 0x0000000000148947 */ /* 0x000fea0003800000 */
[----:B------:R-:W-:-:S13]  /*6380*/  ISETP.NE.AND P0, PT, R0, 0x9, PT ;  /* 0x000000090000780c */ /* 0x000fda0003f05270 */
[----:B------:R-:W-:Y:S05]  /*6390*/  @P0 BRA `(.L_x_34683) ;  /* 0x0000000400d00947 */ /* 0x000fea0003800000 */
[----:B-----5:R-:W-:-:S05]  /*63a0*/  IMAD.MOV.U32 R19, RZ, RZ, RZ ;  /* 0x000000ffff137224 */ /* 0x020fca00078e00ff */
[----:B------:R0:W-:Y:S01]  /*63b0*/  STG.E.64 desc[UR36][R8.64], R18 ;  /* 0x0000001208007986 */ /* 0x0001e2000c101b24 */
[----:B------:R-:W-:Y:S05]  /*63c0*/  BRA `(.L_x_34684) ;  /* 0x00000008009c7947 */ /* 0x000fea0003800000 */
.L_x_34690:
[----:B------:R-:W-:-:S04]  /*63d0*/  F2FP.F16.F32.PACK_AB R3, RZ, R18 ;  /* 0x00000012ff03723e */ /* 0x000fc800000000ff */
[----:B------:R-:W-:-:S05]  /*63e0*/  PRMT R3, R3, 0x5410, RZ ;  /* 0x0000541003037816 */ /* 0x000fca00000000ff */
[----:B------:R0:W-:Y:S01]  /*63f0*/  STG.E desc[UR36][R8.64], R3 ;  /* 0x0000000308007986 */ /* 0x0001e2000c101924 */
[----:B------:R-:W-:Y:S05]  /*6400*/  BRA `(.L_x_34684) ;  /* 0x00000008008c7947 */ /* 0x000fea0003800000 */
.L_x_34689:
[----:B------:R-:W-:-:S06]  /*6410*/  FMUL.FTZ R4, R18, 1 ;  /* 0x3f80000012047820 */ /* 0x000fcc0000410000 */
[----:B------:R-:W0:Y:S02]  /*6420*/  F2F.F64.F32 R4, R4 ;  /* 0x0000000400047310 */ /* 0x000e240000201800 */
[----:B0-----:R0:W-:Y:S01]  /*6430*/  STG.E.64 desc[UR36][R8.64], R4 ;  /* 0x0000000408007986 */ /* 0x0011e2000c101b24 */
[----:B------:R-:W-:Y:S05]  /*6440*/  BRA `(.L_x_34684) ;  /* 0x00000008007c7947 */ /* 0x000fea0003800000 */
.L_x_34679:
        /* <DEDUP_REMOVED lines=13> */
.L_x_34694:
        /* <DEDUP_REMOVED lines=16> */
.L_x_34697:
[----:B------:R-:W-:-:S04]  /*6620*/  SHF.R.U32.HI R18, RZ, 0x18, R18 ;  /* 0x00000018ff127819 */ /* 0x000fc80000011612 */
[----:B------:R-:W-:-:S04]  /*6630*/  LOP3.LUT R3, R3, 0x80, R18, 0xf8, !PT ;  /* 0x0000008003037812 */ /* 0x000fc800078ef812 */
[----:B------:R-:W-:-:S07]  /*6640*/  PRMT R4, R3, 0x7610, R4 ;  /* 0x0000761003047816 */ /* 0x000fce0000000004 */
.L_x_34696:
[----:B------:R-:W-:Y:S05]  /*6650*/  BSYNC.RECONVERGENT B0 ;  /* 0x0000000000007941 */ /* 0x000fea0003800200 */
.L_x_34695:
[----:B------:R0:W-:Y:S01]  /*6660*/  STG.E.U8 desc[UR36][R8.64], R4 ;  /* 0x0000000408007986 */ /* 0x0001e2000c101124 */
[----:B------:R-:W-:Y:S05]  /*6670*/  BRA `(.L_x_34684) ;  /* 0x0000000400f07947 */ /* 0x000fea0003800000 */
.L_x_34693:
        /* <DEDUP_REMOVED lines=16> */
.L_x_34700:
[----:B------:R-:W-:-:S04]  /*6780*/  SHF.R.U32.HI R18, RZ, 0x18, R18 ;  /* 0x00000018ff127819 */ /* 0x000fc80000011612 */
[----:B------:R-:W-:-:S04]  /*6790*/  LOP3.LUT R3, R3, 0x80, R18, 0xf8, !PT ;  /* 0x0000008003037812 */ /* 0x000fc800078ef812 */
[----:B------:R-:W-:-:S07]  /*67a0*/  PRMT R4, R3, 0x7610, R4 ;  /* 0x0000761003047816 */ /* 0x000fce0000000004 */
.L_x_34699:
[----:B------:R-:W-:Y:S05]  /*67b0*/  BSYNC.RECONVERGENT B0 ;  /* 0x0000000000007941 */ /* 0x000fea0003800200 */
.L_x_34698:
[----:B------:R0:W-:Y:S01]  /*67c0*/  STG.E.U8 desc[UR36][R8.64], R4 ;  /* 0x0000000408007986 */ /* 0x0001e2000c101124 */
[----:B------:R-:W-:Y:S05]  /*67d0*/  BRA `(.L_x_34684) ;  /* 0x0000000400987947 */ /* 0x000fea0003800000 */
.L_x_34692:
        /* <DEDUP_REMOVED lines=21> */
.L_x_34702:
[----:B-----5:R-:W0:Y:S02]  /*6930*/  F2I.U64.TRUNC R18, R18 ;  /* 0x0000001200127311 */ /* 0x020e24000020d800 */
[----:B0-----:R0:W-:Y:S01]  /*6940*/  STG.E.64 desc[UR36][R8.64], R18 ;  /* 0x0000001208007986 */ /* 0x0011e2000c101b24 */
[----:B------:R-:W-:Y:S05]  /*6950*/  BRA `(.L_x_34684) ;  /* 0x0000000400387947 */ /* 0x000fea0003800000 */
.L_x_34701:
[----:B------:R-:W0:Y:S02]  /*6960*/  F2I.FTZ.U32.TRUNC.NTZ R3, R18 ;  /* 0x0000001200037305 */ /* 0x000e24000021f000 */
[----:B0-----:R0:W-:Y:S01]  /*6970*/  STG.E desc[UR36][R8.64], R3 ;  /* 0x0000000308007986 */ /* 0x0011e2000c101924 */
[----:B------:R-:W-:Y:S05]  /*6980*/  BRA `(.L_x_34684) ;  /* 0x00000004002c7947 */ /* 0x000fea0003800000 */
.L_x_34691:
        /* <DEDUP_REMOVED lines=10> */
.L_x_34704:
[----:B------:R-:W-:Y:S01]  /*6a30*/  FMUL.FTZ R4, R18, 1 ;  /* 0x3f80000012047820 */ /* 0x000fe20000410000 */
[----:B------:R-:W-:-:S05]  /*6a40*/  CS2R R6, SRZ ;  /* 0x0000000000067805 */ /* 0x000fca000001ff00 */
[----:B------:R-:W0:Y:S02]  /*6a50*/  F2F.F64.F32 R4, R4 ;  /* 0x0000000400047310 */ /* 0x000e240000201800 */
[----:B0-----:R0:W-:Y:S01]  /*6a60*/  STG.E.128 desc[UR36][R8.64], R4 ;  /* 0x0000000408007986 */ /* 0x0011e2000c101d24 */
[----:B------:R-:W-:Y:S05]  /*6a70*/  BRA `(.L_x_34684) ;  /* 0x0000000000f07947 */ /* 0x000fea0003800000 */
.L_x_34703:
[----:B------:R-:W-:-:S13]  /*6a80*/  ISETP.NE.AND P0, PT, R0, 0xf, PT ;  /* 0x0000000f0000780c */ /* 0x000fda0003f05270 */
[----:B------:R-:W-:Y:S05]  /*6a90*/  @!P0 BRA `(.L_x_34705) ;  /* 0x0000000000e08947 */ /* 0x000fea0003800000 */
[----:B------:R-:W-:-:S13]  /*6aa0*/  ISETP.NE.AND P0, PT, R0, 0x17, PT ;  /* 0x000000170000780c */ /* 0x000fda0003f05270 */
[----:B------:R-:W-:Y:S05]  /*6ab0*/  @!P0 BRA `(.L_x_34706) ;  /* 0x00000000008c8947 */ /* 0x000fea0003800000 */
[----:B------:R-:W-:-:S13]  /*6ac0*/  ISETP.NE.AND P0, PT, R0, 0x18, PT ;  /* 0x000000180000780c */ /* 0x000fda0003f05270 */
[----:B------:R-:W-:Y:S05]  /*6ad0*/  @!P0 BRA `(.L_x_34707) ;  /* 0x0000000000448947 */ /* 0x000fea0003800000 */
.L_x_34683:
        /* <DEDUP_REMOVED lines=16> */
.L_x_34708:
[----:B------:R-:W-:Y:S05]  /*6be0*/  BRA `(.L_x_34684) ;  /* 0x0000000000947947 */ /* 0x000fea0003800000 */
.L_x_34707:
        /* <DEDUP_REMOVED lines=12> */
.L_x_34710:
[----:B------:R-:W-:Y:S05]  /*6cb0*/  BSYNC.RECONVERGENT B0 ;  /* 0x0000000000007941 */ /* 0x000fea0003800200 */
.L_x_34709:
[----:B------:R-:W-:-:S05]  /*6cc0*/  LOP3.LUT R3, R0, 0x80, R5, 0xf8, !PT ;  /* 0x0000008000037812 */ /* 0x000fca00078ef805 */
[----:B------:R2:W-:Y:S01]  /*6cd0*/  STG.E.U8 desc[UR36][R8.64], R3 ;  /* 0x0000000308007986 */ /* 0x0005e2000c101124 */
[----:B------:R-:W-:Y:S05]  /*6ce0*/  BRA `(.L_x_34684) ;  /* 0x0000000000547947 */ /* 0x000fea0003800000 */
.L_x_34706:
        /* <DEDUP_REMOVED lines=11> */
.L_x_34712:
[----:B------:R-:W-:Y:S01]  /*6da0*/  IMAD.MOV.U32 R0, RZ, RZ, 0x7f ;  /* 0x0000007fff007424 */ /* 0x000fe200078e00ff */
[----:B------:R-:W-:-:S04]  /*6db0*/  ISETP.GT.U32.AND P0, PT, R4, 0x7f800000, PT ;  /* 0x7f8000000400780c */ /* 0x000fc80003f04070 */
[----:B------:R-:W-:-:S09]  /*6dc0*/  SEL R0, R0, 0x7c, P0 ;  /* 0x0000007c00007807 */ /* 0x000fd20000000000 */
.L_x_34713:
[----:B------:R-:W-:Y:S05]  /*6dd0*/  BSYNC.RECONVERGENT B0 ;  /* 0x0000000000007941 */ /* 0x000fea0003800200 */
.L_x_34711:
[----:B------:R-:W-:-:S04]  /*6de0*/  SHF.R.U32.HI R3, RZ, 0x18, R18 ;  /* 0x00000018ff037819 */ /* 0x000fc80000011612 */
[----:B------:R-:W-:-:S05]  /*6df0*/  LOP3.LUT R3, R0, 0x80, R3, 0xf8, !PT ;  /* 0x0000008000037812 */ /* 0x000fca00078ef803 */
[----:B------:R1:W-:Y:S01]  /*6e00*/  STG.E.U8 desc[UR36][R8.64], R3 ;  /* 0x0000000308007986 */ /* 0x0003e2000c101124 */
[----:B------:R-:W-:Y:S05]  /*6e10*/  BRA `(.L_x_34684) ;  /* 0x0000000000087947 */ /* 0x000fea0003800000 */
.L_x_34705:
[----:B------:R-:W-:-:S05]  /*6e20*/  F2FP.BF16.F32.PACK_AB R18, RZ, R18 ;  /* 0x00000012ff12723e */ /* 0x000fca00000010ff */
[----:B------:R0:W-:Y:S02]  /*6e30*/  STG.E.U16 desc[UR36][R8.64], R18 ;  /* 0x0000001208007986 */ /* 0x0001e4000c101524 */
.L_x_34684:
[----:B------:R-:W-:-:S07]  /*6e40*/  VIADD R25, R25, 0x80 ;  /* 0x0000008019197836 */ /* 0x000fce0000000000 */
.L_x_34641:
[----:B------:R-:W-:-:S13]  /*6e50*/  ISETP.GE.AND P0, PT, R25, R17, PT ;  /* 0x000000111900720c */ /* 0x000fda0003f06270 */
[----:B------:R-:W-:Y:S05]  /*6e60*/  @P0 BREAK.RELIABLE B6 ;  /* 0x0000000000060942 */ /* 0x000fea0003800100 */
[----:B------:R-:W-:Y:S05]  /*6e70*/  @P0 BRA `(.L_x_34678) ;  /* 0x0000000c00940947 */ /* 0x000fea0003800000 */
[----:B------:R-:W-:Y:S05]  /*6e80*/  BSYNC.RELIABLE B6 ;  /* 0x0000000000067941 */ /* 0x000fea0003800100 */
.L_x_34640:
        /* <DEDUP_REMOVED lines=21> */
.L_x_34717:
[----:B-----5:R-:W0:Y:S02]  /*6fe0*/  F2I.S64.TRUNC R22, R22 ;  /* 0x0000001600167311 */ /* 0x020e24000020d900 */
[----:B0-----:R-:W-:-:S05]  /*6ff0*/  IMAD.MOV.U32 R3, RZ, RZ, R22 ;  /* 0x000000ffff037224 */ /* 0x001fca00078e0016 */
[----:B------:R0:W-:Y:S01]  /*7000*/  STG.E.U8 desc[UR36][R8.64], R3 ;  /* 0x0000000308007986 */ /* 0x0001e2000c101124 */
[----:B------:R-:W-:Y:S05]  /*7010*/  BRA `(.L_x_34719) ;  /* 0x0000000c00287947 */ /* 0x000fea0003800000 */
.L_x_34716:
        /* <DEDUP_REMOVED lines=9> */
.L_x_34721:
[----:B------:R-:W0:Y:S02]  /*70b0*/  F2I.FTZ.TRUNC.NTZ R3, R22 ;  /* 0x0000001600037305 */ /* 0x000e24000021f100 */
[----:B0-----:R0:W-:Y:S01]  /*70c0*/  STG.E desc[UR36][R8.64], R3 ;  /* 0x0000000308007986 */ /* 0x0011e2000c101924 */
[----:B------:R-:W-:Y:S05]  /*70d0*/  BRA `(.L_x_34719) ;  /* 0x0000000800f87947 */ /* 0x000fea0003800000 */
.L_x_34720:
[----:B------:R-:W0:Y:S02]  /*70e0*/  F2I.FTZ.TRUNC.NTZ R3, R22 ;  /* 0x0000001600037305 */ /* 0x000e24000021f100 */
[----:B0-----:R0:W-:Y:S01]  /*70f0*/  STG.E.U16 desc[UR36][R8.64], R3 ;  /* 0x0000000308007986 */ /* 0x0011e2000c101524 */
[----:B------:R-:W-:Y:S05]  /*7100*/  BRA `(.L_x_34719) ;  /* 0x0000000800ec7947 */ /* 0x000fea0003800000 */
.L_x_34715:
        /* <DEDUP_REMOVED lines=8> */
.L_x_34723:
[----:B------:R-:W-:-:S05]  /*7190*/  F2FP.F16.F32.PACK_AB R22, RZ, R22 ;  /* 0x00000016ff16723e */ /* 0x000fca00000000ff */
[----:B------:R0:W-:Y:S01]  /*71a0*/  STG.E.U16 desc[UR36][R8.64], R22 ;  /* 0x0000001608007986 */ /* 0x0001e2000c101524 */
[----:B------:R-:W-:Y:S05]  /*71b0*/  BRA `(.L_x_34719) ;  /* 0x0000000800c07947 */ /* 0x000fea0003800000 */
.L_x_34722:
        /* <DEDUP_REMOVED lines=9> */
.L_x_34725:
[----:B------:R-:W-:-:S04]  /*7250*/  F2FP.F16.F32.PACK_AB R3, RZ, R22 ;  /* 0x00000016ff03723e */ /* 0x000fc800000000ff */
[----:B------:R-:W-:-:S05]  /*7260*/  PRMT R3, R3, 0x5410, RZ ;  /* 0x0000541003037816 */ /* 0x000fca00000000ff */
[----:B------:R0:W-:Y:S01]  /*7270*/  STG.E desc[UR36][R8.64], R3 ;  /* 0x0000000308007986 */ /* 0x0001e2000c101924 */
[----:B------:R-:W-:Y:S05]  /*7280*/  BRA `(.L_x_34719) ;  /* 0x00000008008c7947 */ /* 0x000fea0003800000 */
.L_x_34724:
[----:B------:R-:W-:-:S06]  /*7290*/  FMUL.FTZ R4, R22, 1 ;  /* 0x3f80000016047820 */ /* 0x000fcc0000410000 */
[----:B------:R-:W0:Y:S02]  /*72a0*/  F2F.F64.F32 R4, R4 ;  /* 0x0000000400047310 */ /* 0x000e240000201800 */
[----:B0-----:R0:W-:Y:S01]  /*72b0*/  STG.E.64 desc[UR36][R8.64], R4 ;  /* 0x0000000408007986 */ /* 0x0011e2000c101b24 */
[----:B------:R-:W-:Y:S05]  /*72c0*/  BRA `(.L_x_34719) ;  /* 0x00000008007c7947 */ /* 0x000fea0003800000 */
.L_x_34714:
        /* <DEDUP_REMOVED lines=13> */
.L_x_34729:
        /* <DEDUP_REMOVED lines=16> */
.L_x_34732:
[----:B------:R-:W-:-:S04]  /*74a0*/  SHF.R.U32.HI R22, RZ, 0x18, R22 ;  /* 0x00000018ff167819 */ /* 0x000fc80000011616 */
[----:B------:R-:W-:-:S04]  /*74b0*/  LOP3.LUT R3, R3, 0x80, R22, 0xf8, !PT ;  /* 0x0000008003037812 */ /* 0x000fc800078ef816 */
[----:B------:R-:W-:-:S07]  /*74c0*/  PRMT R4, R3, 0x7610, R4 ;  /* 0x0000761003047816 */ /* 0x000fce0000000004 */
.L_x_34731:
[----:B------:R-:W-:Y:S05]  /*74d0*/  BSYNC.RECONVERGENT B0 ;  /* 0x0000000000007941 */ /* 0x000fea0003800200 */
.L_x_34730:
[----:B------:R0:W-:Y:S01]  /*74e0*/  STG.E.U8 desc[UR36][R8.64], R4 ;  /* 0x0000000408007986 */ /* 0x0001e2000c101124 */
[----:B------:R-:W-:Y:S05]  /*74f0*/  BRA `(.L_x_34719) ;  /* 0x0000000400f07947 */ /* 0x000fea0003800000 */
.L_x_34728:
        /* <DEDUP_REMOVED lines=16> */
.L_x_34735:
[----:B------:R-:W-:-:S04]  /*7600*/  SHF.R.U32.HI R22, RZ, 0x18, R22 ;  /* 0x00000018ff167819 */ /* 0x000fc80000011616 */
[----:B------:R-:W-:-:S04]  /*7610*/  LOP3.LUT R3, R3, 0x80, R22, 0xf8, !PT ;  /* 0x0000008003037812 */ /* 0x000fc800078ef816 */
[----:B------:R-:W-:-:S07]  /*7620*/  PRMT R4, R3, 0x7610, R4 ;  /* 0x0000761003047816 */ /* 0x000fce0000000004 */
.L_x_34734:
[----:B------:R-:W-:Y:S05]  /*7630*/  BSYNC.RECONVERGENT B0 ;  /* 0x0000000000007941 */ /* 0x000fea0003800200 */
.L_x_34733:
[----:B------:R0:W-:Y:S01]  /*7640*/  STG.E.U8 desc[UR36][R8.64], R4 ;  /* 0x0000000408007986 */ /* 0x0001e2000c101124 */
[----:B------:R-:W-:Y:S05]  /*7650*/  BRA `(.L_x_34719) ;  /* 0x0000000400987947 */ /* 0x000fea0003800000 */
.L_x_34727:
        /* <DEDUP_REMOVED lines=21> */
.L_x_34737:
[----:B-----5:R-:W0:Y:S02]  /*77b0*/  F2I.U64.TRUNC R22, R22 ;  /* 0x0000001600167311 */ /* 0x020e24000020d800 */
[----:B0-----:R0:W-:Y:S01]  /*77c0*/  STG.E.64 desc[UR36][R8.64], R22 ;  /* 0x0000001608007986 */ /* 0x0011e2000c101b24 */
[----:B------:R-:W-:Y:S05]  /*77d0*/  BRA `(.L_x_34719) ;  /* 0x0000000400387947 */ /* 0x000fea0003800000 */
.L_x_34736:
[----:B------:R-:W0:Y:S02]  /*77e0*/  F2I.FTZ.U32.TRUNC.NTZ R3, R22 ;  /* 0x0000001600037305 */ /* 0x000e24000021f000 */
[----:B0-----:R0:W-:Y:S01]  /*77f0*/  STG.E desc[UR36][R8.64], R3 ;  /* 0x0000000308007986 */ /* 0x0011e2000c101924 */
[----:B------:R-:W-:Y:S05]  /*7800*/  BRA `(.L_x_34719) ;  /* 0x00000004002c7947 */ /* 0x000fea0003800000 */
.L_x_34726:
        /* <DEDUP_REMOVED lines=10> */
.L_x_34739:
[----:B------:R-:W-:Y:S01]  /*78b0*/  FMUL.FTZ R4, R22, 1 ;  /* 0x3f80000016047820 */ /* 0x000fe20000410000 */
[----:B------:R-:W-:-:S05]  /*78c0*/  CS2R R6, SRZ ;  /* 0x0000000000067805 */ /* 0x000fca000001ff00 */
[----:B------:R-:W0:Y:S02]  /*78d0*/  F2F.F64.F32 R4, R4 ;  /* 0x0000000400047310 */ /* 0x000e240000201800 */
[----:B0-----:R4:W-:Y:S01]  /*78e0*/  STG.E.128 desc[UR36][R8.64], R4 ;  /* 0x0000000408007986 */ /* 0x0019e2000c101d24 */
[----:B------:R-:W-:Y:S05]  /*78f0*/  BRA `(.L_x_34719) ;  /* 0x0000000000f07947 */ /* 0x000fea0003800000 */
.L_x_34738:
[----:B------:R-:W-:-:S13]  /*7900*/  ISETP.NE.AND P0, PT, R0, 0xf, PT ;  /* 0x0000000f0000780c */ /* 0x000fda0003f05270 */
[----:B------:R-:W-:Y:S05]  /*7910*/  @!P0 BRA `(.L_x_34740) ;  /* 0x0000000000e08947 */ /* 0x000fea0003800000 */
[----:B------:R-:W-:-:S13]  /*7920*/  ISETP.NE.AND P0, PT, R0, 0x17, PT ;  /* 0x000000170000780c */ /* 0x000fda0003f05270 */
[----:B------:R-:W-:Y:S05]  /*7930*/  @!P0 BRA `(.L_x_34741) ;  /* 0x00000000008c8947 */ /* 0x000fea0003800000 */
[----:B------:R-:W-:-:S13]  /*7940*/  ISETP.NE.AND P0, PT, R0, 0x18, PT ;  /* 0x000000180000780c */ /* 0x000fda0003f05270 */
[----:B------:R-:W-:Y:S05]  /*7950*/  @!P0 BRA `(.L_x_34742) ;  /* 0x0000000000448947 */ /* 0x000fea0003800000 */
.L_x_34718:
        /* <DEDUP_REMOVED lines=16> */
.L_x_34743:
[----:B------:R-:W-:Y:S05]  /*7a60*/  BRA `(.L_x_34719) ;  /* 0x0000000000947947 */ /* 0x000fea0003800000 */
.L_x_34742:
        /* <DEDUP_REMOVED lines=12> */
.L_x_34745:
[----:B------:R-:W-:Y:S05]  /*7b30*/  BSYNC.RECONVERGENT B0 ;  /* 0x0000000000007941 */ /* 0x000fea0003800200 */
.L_x_34744:
[----:B------:R-:W-:-:S05]  /*7b40*/  LOP3.LUT R3, R0, 0x80, R5, 0xf8, !PT ;  /* 0x0000008000037812 */ /* 0x000fca00078ef805 */
[----:B------:R2:W-:Y:S01]  /*7b50*/  STG.E.U8 desc[UR36][R8.64], R3 ;  /* 0x0000000308007986 */ /* 0x0005e2000c101124 */
[----:B------:R-:W-:Y:S05]  /*7b60*/  BRA `(.L_x_34719) ;  /* 0x0000000000547947 */ /* 0x000fea0003800000 */
.L_x_34741:
        /* <DEDUP_REMOVED lines=11> */
.L_x_34747:
[----:B------:R-:W-:Y:S01]  /*7c20*/  IMAD.MOV.U32 R0, RZ, RZ, 0x7f ;  /* 0x0000007fff007424 */ /* 0x000fe200078e00ff */
[----:B------:R-:W-:-:S04]  /*7c30*/  ISETP.GT.U32.AND P0, PT, R4, 0x7f800000, PT ;  /* 0x7f8000000400780c */ /* 0x000fc80003f04070 */
[----:B------:R-:W-:-:S09]  /*7c40*/  SEL R0, R0, 0x7c, P0 ;  /* 0x0000007c00007807 */ /* 0x000fd20000000000 */
.L_x_34748:
[----:B------:R-:W-:Y:S05]  /*7c50*/  BSYNC.RECONVERGENT B0 ;  /* 0x0000000000007941 */ /* 0x000fea0003800200 */
.L_x_34746:
[----:B------:R-:W-:-:S04]  /*7c60*/  SHF.R.U32.HI R3, RZ, 0x18, R22 ;  /* 0x00000018ff037819 */ /* 0x000fc80000011616 */
[----:B------:R-:W-:-:S05]  /*7c70*/  LOP3.LUT R3, R0, 0x80, R3, 0xf8, !PT ;  /* 0x0000008000037812 */ /* 0x000fca00078ef803 */
[----:B------:R1:W-:Y:S01]  /*7c80*/  STG.E.U8 desc[UR36][R8.64], R3 ;  /* 0x0000000308007986 */ /* 0x0003e2000c101124 */
[----:B------:R-:W-:Y:S05]  /*7c90*/  BRA `(.L_x_34719) ;  /* 0x0000000000087947 */ /* 0x000fea0003800000 */
.L_x_34740:
[----:B------:R-:W-:-:S05]  /*7ca0*/  F2FP.BF16.F32.PACK_AB R22, RZ, R22 ;  /* 0x00000016ff16723e */ /* 0x000fca00000010ff */
[----:B------:R0:W-:Y:S02]  /*7cb0*/  STG.E.U16 desc[UR36][R8.64], R22 ;  /* 0x0000001608007986 */ /* 0x0001e4000c101524 */
.L_x_34719:
[----:B------:R-:W-:-:S07]  /*7cc0*/  VIADD R25, R25, 0x80 ;  /* 0x0000008019197836 */ /* 0x000fce0000000000 */
.L_x_34678:
[----:B------:R-:W-:Y:S05]  /*7cd0*/  BSYNC.RECONVERGENT B7 ;  /* 0x0000000000077941 */ /* 0x000fea0003800200 */
.L_x_34639:
[----:B------:R-:W-:-:S13]  /*7ce0*/  ISETP.GE.AND P0, PT, R25, R17, PT ;  /* 0x000000111900720c */ /* 0x000fda0003f06270 */
[----:B------:R-:W-:Y:S05]  /*7cf0*/  @P0 EXIT ;  /* 0x000000000000094d */ /* 0x000fea0003800000 */
[----:B01--4-:R-:W0:Y:S01]  /*7d00*/  LDC.64 R4, c[0x0][0x390] ;  /* 0x0000e400ff047b82 */ /* 0x013e220000000a00 */
[----:B------:R-:W2:Y:S01]  /*7d10*/  LDCU UR4, c[0x0][0x3b0] ;  /* 0x00007600ff0477ac */ /* 0x000ea20008000800 */
[----:B------:R-:W-:Y:S01]  /*7d20*/  PRMT R0, R16, 0x9910, RZ ;  /* 0x0000991010007816 */ /* 0x000fe200000000ff */
[----:B------:R-:W-:-:S03]  /*7d30*/  IMAD R2, R2, 0x200, R25 ;  /* 0x0000020002027824 */ /* 0x000fc600078e0219 */
[----:B------:R-:W-:Y:S01]  /*7d40*/  ISETP.GT.AND P1, PT, R0, 0x9, PT ;  /* 0x000000090000780c */ /* 0x000fe20003f24270 */
[----:B--23--:R-:W-:-:S05]  /*7d50*/  IMAD R3, R2, UR4, RZ ;  /* 0x0000000402037c24 */ /* 0x00cfca000f8e02ff */
        /* <DEDUP_REMOVED lines=14> */
.L_x_34752:
[----:B------:R-:W0:Y:S02]  /*7e40*/  F2I.S64.TRUNC R24, R24 ;  /* 0x0000001800187311 */ /* 0x000e24000020d900 */
[----:B0-----:R-:W-:-:S05]  /*7e50*/  IMAD.MOV.U32 R5, RZ, RZ, R24 ;  /* 0x000000ffff057224 */ /* 0x001fca00078e0018 */
[----:B------:R-:W-:Y:S01]  /*7e60*/  STG.E.U8 desc[UR36][R2.64], R5 ;  /* 0x0000000502007986 */ /* 0x000fe2000c101124 */
[----:B------:R-:W-:Y:S05]  /*7e70*/  EXIT ;  /* 0x000000000000794d */ /* 0x000fea0003800000 */
.L_x_34751:
        /* <DEDUP_REMOVED lines=9> */
.L_x_34755:
[----:B------:R-:W0:Y:S02]  /*7f10*/  F2I.FTZ.TRUNC.NTZ R5, R24 ;  /* 0x0000001800057305 */ /* 0x000e24000021f100 */
[----:B0-----:R-:W-:Y:S01]  /*7f20*/  STG.E desc[UR36][R2.64], R5 ;  /* 0x0000000502007986 */ /* 0x001fe2000c101924 */
[----:B------:R-:W-:Y:S05]  /*7f30*/  EXIT ;  /* 0x000000000000794d */ /* 0x000fea0003800000 */
.L_x_34754:
[----:B------:R-:W0:Y:S02]  /*7f40*/  F2I.FTZ.TRUNC.NTZ R5, R24 ;  /* 0x0000001800057305 */ /* 0x000e24000021f100 */
[----:B0-----:R-:W-:Y:S01]  /*7f50*/  STG.E.U16 desc[UR36][R2.64], R5 ;  /* 0x0000000502007986 */ /* 0x001fe2000c101524 */
[----:B------:R-:W-:Y:S05]  /*7f60*/  EXIT ;  /* 0x000000000000794d */ /* 0x000fea0003800000 */
.L_x_34750:
        /* <DEDUP_REMOVED lines=8> */
.L_x_34757:
[----:B------:R-:W-:-:S05]  /*7ff0*/  F2FP.F16.F32.PACK_AB R24, RZ, R24 ;  /* 0x00000018ff18723e */ /* 0x000fca00000000ff */
[----:B------:R-:W-:Y:S01]  /*8000*/  STG.E.U16 desc[UR36][R2.64], R24 ;  /* 0x0000001802007986 */ /* 0x000fe2000c101524 */
[----:B------:R-:W-:Y:S05]  /*8010*/  EXIT ;  /* 0x000000000000794d */ /* 0x000fea0003800000 */
.L_x_34756:
        /* <DEDUP_REMOVED lines=9> */
.L_x_34759:
[----:B------:R-:W-:-:S04]  /*80b0*/  F2FP.F16.F32.PACK_AB R5, RZ, R24 ;  /* 0x00000018ff05723e */ /* 0x000fc800000000ff */
[----:B------:R-:W-:-:S05]  /*80c0*/  PRMT R5, R5, 0x5410, RZ ;  /* 0x0000541005057816 */ /* 0x000fca00000000ff */
[----:B------:R-:W-:Y:S01]  /*80d0*/  STG.E desc[UR36][R2.64], R5 ;  /* 0x0000000502007986 */ /* 0x000fe2000c101924 */
[----:B------:R-:W-:Y:S05]  /*80e0*/  EXIT ;  /* 0x000000000000794d */ /* 0x000fea0003800000 */
.L_x_34758:
[----:B------:R-:W-:-:S06]  /*80f0*/  FMUL.FTZ R4, R24, 1 ;  /* 0x3f80000018047820 */ /* 0x000fcc0000410000 */
[----:B------:R-:W0:Y:S02]  /*8100*/  F2F.F64.F32 R4, R4 ;  /* 0x0000000400047310 */ /* 0x000e240000201800 */
[----:B0-----:R-:W-:Y:S01]  /*8110*/  STG.E.64 desc[UR36][R2.64], R4 ;  /* 0x0000000402007986 */ /* 0x001fe2000c101b24 */
[----:B------:R-:W-:Y:S05]  /*8120*/  EXIT ;  /* 0x000000000000794d */ /* 0x000fea0003800000 */
.L_x_34749:
        /* <DEDUP_REMOVED lines=13> */
.L_x_34763:
        /* <DEDUP_REMOVED lines=16> */
.L_x_34766:
[----:B------:R-:W-:-:S04]  /*8300*/  SHF.R.U32.HI R24, RZ, 0x18, R24 ;  /* 0x00000018ff187819 */ /* 0x000fc80000011618 */
[----:B------:R-:W-:-:S04]  /*8310*/  LOP3.LUT R5, R5, 0x80, R24, 0xf8, !PT ;  /* 0x0000008005057812 */ /* 0x000fc800078ef818 */
[----:B------:R-:W-:-:S07]  /*8320*/  PRMT R0, R5, 0x7610, R0 ;  /* 0x0000761005007816 */ /* 0x000fce0000000000 */
.L_x_34765:
[----:B------:R-:W-:Y:S05]  /*8330*/  BSYNC.RECONVERGENT B0 ;  /* 0x0000000000007941 */ /* 0x000fea0003800200 */
.L_x_34764:
[----:B------:R-:W-:Y:S01]  /*8340*/  STG.E.U8 desc[UR36][R2.64], R0 ;  /* 0x0000000002007986 */ /* 0x000fe2000c101124 */
[----:B------:R-:W-:Y:S05]  /*8350*/  EXIT ;  /* 0x000000000000794d */ /* 0x000fea0003800000 */
.L_x_34762:
        /* <DEDUP_REMOVED lines=16> */
.L_x_34769:
[----:B------:R-:W-:-:S04]  /*8460*/  SHF.R.U32.HI R24, RZ, 0x18, R24 ;  /* 0x00000018ff187819 */ /* 0x000fc80000011618 */
[----:B------:R-:W-:-:S04]  /*8470*/  LOP3.LUT R5, R5, 0x80, R24, 0xf8, !PT ;  /* 0x0000008005057812 */ /* 0x000fc800078ef818 */
[----:B------:R-:W-:-:S07]  /*8480*/  PRMT R0, R5, 0x7610, R0 ;  /* 0x0000761005007816 */ /* 0x000fce0000000000 */
.L_x_34768:
[----:B------:R-:W-:Y:S05]  /*8490*/  BSYNC.RECONVERGENT B0 ;  /* 0x0000000000007941 */ /* 0x000fea0003800200 */
.L_x_34767:
[----:B------:R-:W-:Y:S01]  /*84a0*/  STG.E.U8 desc[UR36][R2.64], R0 ;  /* 0x0000000002007986 */ /* 0x000fe2000c101124 */
[----:B------:R-:W-:Y:S05]  /*84b0*/  EXIT ;  /* 0x000000000000794d */ /* 0x000fea0003800000 */
.L_x_34761:
        /* <DEDUP_REMOVED lines=21> */
.L_x_34771:
[----:B------:R-:W0:Y:S02]  /*8610*/  F2I.U64.TRUNC R24, R24 ;  /* 0x0000001800187311 */ /* 0x000e24000020d800 */
[----:B0-----:R-:W-:Y:S01]  /*8620*/  STG.E.64 desc[UR36][R2.64], R24 ;  /* 0x0000001802007986 */ /* 0x001fe2000c101b24 */
[----:B------:R-:W-:Y:S05]  /*8630*/  EXIT ;  /* 0x000000000000794d */ /* 0x000fea0003800000 */
.L_x_34770:
[----:B------:R-:W0:Y:S02]  /*8640*/  F2I.FTZ.U32.TRUNC.NTZ R5, R24 ;  /* 0x0000001800057305 */ /* 0x000e24000021f000 */
[----:B0-----:R-:W-:Y:S01]  /*8650*/  STG.E desc[UR36][R2.64], R5 ;  /* 0x0000000502007986 */ /* 0x001fe2000c101924 */
[----:B------:R-:W-:Y:S05]  /*8660*/  EXIT ;  /* 0x000000000000794d */ /* 0x000fea0003800000 */
.L_x_34760:
        /* <DEDUP_REMOVED lines=10> */
.L_x_34773:
[----:B------:R-:W-:Y:S01]  /*8710*/  FMUL.FTZ R4, R24, 1 ;  /* 0x3f80000018047820 */ /* 0x000fe20000410000 */
[----:B------:R-:W-:-:S05]  /*8720*/  CS2R R6, SRZ ;  /* 0x0000000000067805 */ /* 0x000fca000001ff00 */
[----:B------:R-:W0:Y:S02]  /*8730*/  F2F.F64.F32 R4, R4 ;  /* 0x0000000400047310 */ /* 0x000e240000201800 */
[----:B0-----:R-:W-:Y:S01]  /*8740*/  STG.E.128 desc[UR36][R2.64], R4 ;  /* 0x0000000402007986 */ /* 0x001fe2000c101d24 */
[----:B------:R-:W-:Y:S05]  /*8750*/  EXIT ;  /* 0x000000000000794d */ /* 0x000fea0003800000 */
.L_x_34772:
[----:B------:R-:W-:-:S13]  /*8760*/  ISETP.NE.AND P0, PT, R0, 0xf, PT ;  /* 0x0000000f0000780c */ /* 0x000fda0003f05270 */
[----:B------:R-:W-:Y:S05]  /*8770*/  @!P0 BRA `(.L_x_34774) ;  /* 0x0000000000e08947 */ /* 0x000fea0003800000 */
[----:B------:R-:W-:-:S13]  /*8780*/  ISETP.NE.AND P0, PT, R0, 0x17, PT ;  /* 0x000000170000780c */ /* 0x000fda0003f05270 */
[----:B------:R-:W-:Y:S05]  /*8790*/  @!P0 BRA `(.L_x_34775) ;  /* 0x00000000008c8947 */ /* 0x000fea0003800000 */
[----:B------:R-:W-:-:S13]  /*87a0*/  ISETP.NE.AND P0, PT, R0, 0x18, PT ;  /* 0x000000180000780c */ /* 0x000fda0003f05270 */
[----:B------:R-:W-:Y:S05]  /*87b0*/  @!P0 BRA `(.L_x_34776) ;  /* 0x0000000000448947 */ /* 0x000fea0003800000 */
.L_x_34753:
        /* <DEDUP_REMOVED lines=16> */
.L_x_34777:
[----:B------:R-:W-:Y:S05]  /*88c0*/  EXIT ;  /* 0x000000000000794d */ /* 0x000fea0003800000 */
.L_x_34776:
        /* <DEDUP_REMOVED lines=12> */
.L_x_34779:
[----:B------:R-:W-:Y:S05]  /*8990*/  BSYNC.RECONVERGENT B0 ;  /* 0x0000000000007941 */ /* 0x000fea0003800200 */
.L_x_34778:
[----:B------:R-:W-:-:S05]  /*89a0*/  LOP3.LUT R5, R0, 0x80, R7, 0xf8, !PT ;  /* 0x0000008000057812 */ /* 0x000fca00078ef807 */
[----:B------:R-:W-:Y:S01]  /*89b0*/  STG.E.U8 desc[UR36][R2.64], R5 ;  /* 0x0000000502007986 */ /* 0x000fe2000c101124 */
[----:B------:R-:W-:Y:S05]  /*89c0*/  EXIT ;  /* 0x000000000000794d */ /* 0x000fea0003800000 */
.L_x_34775:
        /* <DEDUP_REMOVED lines=11> */
.L_x_34781:
[----:B------:R-:W-:Y:S01]  /*8a80*/  IMAD.MOV.U32 R0, RZ, RZ, 0x7f ;  /* 0x0000007fff007424 */ /* 0x000fe200078e00ff */
[----:B------:R-:W-:-:S04]  /*8a90*/  ISETP.GT.U32.AND P0, PT, R4, 0x7f800000, PT ;  /* 0x7f8000000400780c */ /* 0x000fc80003f04070 */
[----:B------:R-:W-:-:S09]  /*8aa0*/  SEL R0, R0, 0x7c, P0 ;  /* 0x0000007c00007807 */ /* 0x000fd20000000000 */
.L_x_34782:
[----:B------:R-:W-:Y:S05]  /*8ab0*/  BSYNC.RECONVERGENT B0 ;  /* 0x0000000000007941 */ /* 0x000fea0003800200 */
.L_x_34780:
[----:B------:R-:W-:-:S04]  /*8ac0*/  SHF.R.U32.HI R5, RZ, 0x18, R24 ;  /* 0x00000018ff057819 */ /* 0x000fc80000011618 */
[----:B------:R-:W-:-:S05]  /*8ad0*/  LOP3.LUT R5, R0, 0x80, R5, 0xf8, !PT ;  /* 0x0000008000057812 */ /* 0x000fca00078ef805 */
[----:B------:R-:W-:Y:S01]  /*8ae0*/  STG.E.U8 desc[UR36][R2.64], R5 ;  /* 0x0000000502007986 */ /* 0x000fe2000c101124 */
[----:B------:R-:W-:Y:S05]  /*8af0*/  EXIT ;  /* 0x000000000000794d */ /* 0x000fea0003800000 */
.L_x_34774:
[----:B------:R-:W-:-:S05]  /*8b00*/  F2FP.BF16.F32.PACK_AB R24, RZ, R24 ;  /* 0x00000018ff18723e */ /* 0x000fca00000010ff */
[----:B------:R-:W-:Y:S01]  /*8b10*/  STG.E.U16 desc[UR36][R2.64], R24 ;  /* 0x0000001802007986 */ /* 0x000fe2000c101524 */
[----:B------:R-:W-:Y:S05]  /*8b20*/  EXIT ;  /* 0x000000000000794d */ /* 0x000fea0003800000 */
.L_x_34783:
        /* <DEDUP_REMOVED lines=13> */
.L_x_50215:


//--------------------- .text._ZN2at6native18elementwise_kernelILi128ELi2EZNS0_22gpu_kernel_impl_nocastINS0_13AUnaryFunctorIfffZZZNS0_21remainder_kernel_cudaERNS_18TensorIteratorBaseEENKUlvE0_clEvENKUlvE0_clEvEUlffE_EEEEvS5_RKT_EUliE_EEviT1_ --------------------------
	.section	.text._ZN2at6native18elementwise_kernelILi128ELi2EZNS0_22gpu_kernel_impl_nocastINS0_13AUnaryFunctorIfffZZZNS0_21remainder_kernel_cudaERNS_18TensorIteratorBaseEENKUlvE0_clEvENKUlvE0_clEvEUlffE_EEEEvS5_RKT_EUliE_EEviT1_,"ax",@progbits
	.align	128
        .global         _ZN2at6native18elementwise_kernelILi128ELi2EZNS0_22gpu_kernel_impl_nocastINS0_13AUnaryFunctorIfffZZZNS0_21remainder_kernel_cudaERNS_18TensorIteratorBaseEENKUlvE0_clEvENKUlvE0_clEvEUlffE_EEEEvS5_RKT_EUliE_EEviT1_
        .type           _ZN2at6native18elementwise_kernelILi128ELi2EZNS0_22gpu_kernel_impl_nocastINS0_13AUnaryFunctorIfffZZZNS0_21remainder_kernel_cudaERNS_18TensorIteratorBaseEENKUlvE0_clEvENKUlvE0_clEvEUlffE_EEEEvS5_RKT_EUliE_EEviT1_,@function
        .size           _ZN2at6native18elementwise_kernelILi128ELi2EZNS0_22gpu_kernel_impl_nocastINS0_13AUnaryFunctorIfffZZZNS0_21remainder_kernel_cudaERNS_18TensorIteratorBaseEENKUlvE0_clEvENKUlvE0_clEvEUlffE_EEEEvS5_RKT_EUliE_EEviT1_,(.L_x_50216 - _ZN2at6native18elementwise_kernelILi128ELi2EZNS0_22gpu_kernel_impl_nocastINS0_13AUnaryFunctorIfffZZZNS0_21remainder_kernel_cudaERNS_18TensorIteratorBaseEENKUlvE0_clEvENKUlvE0_clEvEUlffE_EEEEvS5_RKT_EUliE_EEviT1_)
        .other          _ZN2at6native18elementwise_kernelILi128ELi2EZNS0_22gpu_kernel_impl_nocastINS0_13AUnaryFunctorIfffZZZNS0_21remainder_kernel_cudaERNS_18TensorIteratorBaseEENKUlvE0_clEvENKUlvE0_clEvEUlffE_EEEEvS5_RKT_EUliE_EEviT1_,@"STO_CUDA_ENTRY STV_DEFAULT"
_ZN2at6native18elementwise_kernelILi128ELi2EZNS0_22gpu_kernel_impl_nocastINS0_13AUnaryFunctorIfffZZZNS0_21remainder_kernel_cudaERNS_18TensorIteratorBaseEENKUlvE0_clEvENKUlvE0_clEvEUlffE_EEEEvS5_RKT_EUliE_EEviT1_:
.text._ZN2at6native18elementwise_kernelILi128ELi2EZNS0_22gpu_kernel_impl_nocastINS0_13AUnaryFunctorIfffZZZNS0_21remainder_kernel_cudaERNS_18TensorIteratorBaseEENKUlvE0_clEvENKUlvE0_clEvEUlffE_EEEEvS5_RKT_EUliE_EEviT1_:
        /* <DEDUP_REMOVED lines=45> */
.L_x_34790:
[----:B------:R-:W-:Y:S01]  /*02d0*/  FSETP.GEU.FTZ.AND P0, PT, R4, -R5, PT ;  /* 0x800000050400720b */ /* 0x000fe20003f1e000 */
[----:B------:R-:W-:-:S12]  /*02e0*/  FADD.FTZ R9, R9, -1 ;  /* 0xbf80000009097421 */ /* 0x000fd80000010000 */
[----:B------:R-:W-:-:S07]  /*02f0*/  @!P0 FADD.FTZ R9, R9, -1 ;  /* 0xbf80000009098421 */ /* 0x000fce0000010000 */
.L_x_34789:
[----:B------:R-:W-:Y:S01]  /*0300*/  FFMA.FTZ R4, -R5, R9, R10 ;  /* 0x0000000905047223 */ /* 0x000fe2000001010a */
[----:B------:R-:W-:Y:S06]  /*0310*/  BRA `(.L_x_34787) ;  /* 0x0000000000707947 */ /* 0x000fec0003800000 */
.L_x_34788:
[----:B------:R-:W-:Y:S02]  /*0320*/  LOP3.LUT R2, R5, 0xff800000, RZ, 0xc0, !PT ;  /* 0xff80000005027812 */ /* 0x000fe400078ec0ff */
        /* <DEDUP_REMOVED lines=8> */
[----:B------:R-:W-:Y:S02]  /*03b0*/  LOP3.LUT R5, R5, 0x7fffff, RZ, 0xc0, !PT ;  /* 0x007fffff05057812 */ /* 0x000fe400078ec0ff */
[----:B------:R-:W-:Y:S02]  /*03c0*/  MOV R2, R0 ;  /* 0x0000000000027202 */ /* 0x000fe40000000f00 */
[----:B------:R-:W-:-:S04]  /*03d0*/  LOP3.LUT R5, R5, 0x3f800000, RZ, 0xfc, !PT ;  /* 0x3f80000005057812 */ /* 0x000fc800078efcff */
[----:B------:R0:W1:Y:S03]  /*03e0*/  MUFU.RCP R6, R5 ;  /* 0x0000000500067308 */ /* 0x0000660000001000 */
.L_x_34792:
        /* <DEDUP_REMOVED lines=13> */
.L_x_34791:
[----:B0-----:R-:W-:-:S04]  /*04c0*/  FMUL.FTZ R5, R2, 1.1920928955078125e-07 ;  /* 0x3400000002057820 */ /* 0x001fc80000410000 */
[----:B------:R-:W-:-:S07]  /*04d0*/  FMUL.FTZ R4, R12, R5 ;  /* 0x000000050c047220 */ /* 0x000fce0000410000 */
.L_x_34787:
[C---:B------:R-:W-:Y:S01]  /*04e0*/  FSETP.NAN.FTZ.AND P0, PT, |R4|.reuse, |R4|, PT ;  /* 0x400000040400720b */ /* 0x040fe20003f18200 */
[----:B------:R-:W-:Y:S01]  /*04f0*/  VIADD R15, R15, 0x80 ;  /* 0x000000800f0f7836 */ /* 0x000fe20000000000 */
[----:B------:R-:W-:-:S04]  /*0500*/  LOP3.LUT R5, R4, 0x80000000, R13, 0xb8, !PT ;  /* 0x8000000004057812 */ /* 0x000fc800078eb80d */
        /* <DEDUP_REMOVED lines=9> */
[----:B0-----:R0:W-:Y:S02]  /*05a0*/  STG.E desc[UR6][R4.64], R2 ;  /* 0x0000000204007986 */ /* 0x0011e4000c101906 */
.L_x_34786:
[----:B------:R-:W-:Y:S05]  /*05b0*/  BSYNC.RECONVERGENT B0 ;  /* 0x0000000000007941 */ /* 0x000fea0003800200 */
.L_x_34785:
        /* <DEDUP_REMOVED lines=28> */
.L_x_34796:
[----:B------:R-:W-:Y:S01]  /*0780*/  FSETP.GEU.FTZ.AND P0, PT, R2, -R5, PT ;  /* 0x800000050200720b */ /* 0x000fe20003f1e000 */
[----:B------:R-:W-:-:S12]  /*0790*/  FADD.FTZ R9, R9, -1 ;  /* 0xbf80000009097421 */ /* 0x000fd80000010000 */
[----:B------:R-:W-:-:S07]  /*07a0*/  @!P0 FADD.FTZ R9, R9, -1 ;  /* 0xbf80000009098421 */ /* 0x000fce0000010000 */
.L_x_34795:
[----:B------:R-:W-:Y:S01]  /*07b0*/  FFMA.FTZ R10, -R5, R9, R10 ;  /* 0x00000009050a7223 */ /* 0x000fe2000001010a */
[----:B------:R-:W-:Y:S06]  /*07c0*/  BRA `(.L_x_34793) ;  /* 0x0000000000687947 */ /* 0x000fec0003800000 */
.L_x_34794:
        /* <DEDUP_REMOVED lines=11> */
.L_x_34798:
        /* <DEDUP_REMOVED lines=13> */
.L_x_34797:
[----:B0-----:R-:W-:-:S04]  /*0950*/  FMUL.FTZ R5, R0, 1.1920928955078125e-07 ;  /* 0x3400000000057820 */ /* 0x001fc80000410000 */
[----:B------:R-:W-:-:S07]  /*0960*/  FMUL.FTZ R10, R10, R5 ;  /* 0x000000050a0a7220 */ /* 0x000fce0000410000 */
.L_x_34793:
[C---:B------:R-:W-:Y:S01]  /*0970*/  FSETP.NAN.FTZ.AND P0, PT, |R10|.reuse, |R10|, PT ;  /* 0x4000000a0a00720b */ /* 0x040fe20003f18200 */
[----:B------:R-:W0:Y:S01]  /*0980*/  LDC.64 R4, c[0x0][0x580] ;  /* 0x00016000ff047b82 */ /* 0x000e220000000a00 */
        /* <DEDUP_REMOVED lines=9> */
[----:B0-----:R-:W-:Y:S01]  /*0a20*/  STG.E desc[UR6][R4.64], R10 ;  /* 0x0000000a04007986 */ /* 0x001fe2000c101906 */
[----:B------:R-:W-:Y:S05]  /*0a30*/  EXIT ;  /* 0x000000000000794d */ /* 0x000fea0003800000 */
.L_x_34784:
        /* <DEDUP_REMOVED lines=304> */
.L_x_34801:
[----:B------:R-:W0:Y:S02]  /*1d40*/  LDCU.64 UR8, c[0x0][0x588] ;  /* 0x0000b100ff0877ac */ /* 0x000e240008000a00 */
[----:B0-----:R-:W-:-:S05]  /*1d50*/  IADD3 R2, P0, PT, R14, UR8, RZ ;  /* 0x000000080e027c10 */ /* 0x001fca000ff1e0ff */
[----:B------:R-:W-:-:S06]  /*1d60*/  IMAD.X R3, RZ, RZ, UR9, P0 ;  /* 0x00000009ff037e24 */ /* 0x000fcc00080e06ff */
        /* <DEDUP_REMOVED lines=31> */
.L_x_34806:
[----:B------:R-:W-:Y:S05]  /*1f60*/  BSYNC.RECONVERGENT B2 ;  /* 0x0000000000027941 */ /* 0x000fea0003800200 */
.L_x_34805:
[----:B------:R-:W-:Y:S01]  /*1f70*/  FFMA.FTZ R4, -R9, R7, R10 ;  /* 0x0000000709047223 */ /* 0x000fe2000001010a */
[----:B------:R-:W-:Y:S06]  /*1f80*/  BRA `(.L_x_34803) ;  /* 0x0000000000787947 */ /* 0x000fec0003800000 */
.L_x_34804:
        /* <DEDUP_REMOVED lines=14> */
.L_x_34809:
        /* <DEDUP_REMOVED lines=13> */
.L_x_34808:
[----:B------:R-:W-:Y:S05]  /*2140*/  BSYNC.RECONVERGENT B2 ;  /* 0x0000000000027941 */ /* 0x000fea0003800200 */
.L_x_34807:
[----:B------:R-:W-:-:S04]  /*2150*/  FMUL.FTZ R5, R2, 1.1920928955078125e-07 ;  /* 0x3400000002057820 */ /* 0x000fc80000410000 */
[----:B------:R-:W-:-:S07]  /*2160*/  FMUL.FTZ R4, R8, R5 ;  /* 0x0000000508047220 */ /* 0x000fce0000410000 */
.L_x_34803:
[----:B------:R-:W-:Y:S05]  /*2170*/  BSYNC.RECONVERGENT B0 ;  /* 0x0000000000007941 */ /* 0x000fea0003800200 */
.L_x_34802:
[C---:B------:R-:W-:Y:S01]  /*2180*/  FSETP.NAN.FTZ.AND P0, PT, |R4|.reuse, |R4|, PT ;  /* 0x400000040400720b */ /* 0x040fe20003f18200 */
[----:B------:R-:W1:Y:S01]  /*2190*/  LDCU.64 UR8, c[0x0][0x580] ;  /* 0x0000b000ff0877ac */ /* 0x000e620008000a00 */
[C---:B------:R-:W-:Y:S02]  /*21a0*/  LOP3.LUT R5, R4.reuse, 0x80000000, R13, 0xb8, !PT ;  /* 0x8000000004057812 */ /* 0x040fe400078eb80d */
        /* <DEDUP_REMOVED lines=8> */
[----:B-1----:R-:W-:-:S11]  /*2230*/  IADD3 R2, P2, PT, R17, UR8, RZ ;  /* 0x0000000811027c10 */ /* 0x002fd6000ff5e0ff */
[----:B------:R-:W-:Y:S01]  /*2240*/  @!P0 FADD.FTZ R5, R3, R5 ;  /* 0x0000000503058221 */ /* 0x000fe20000010000 */
[----:B------:R-:W-:-:S05]  /*2250*/  IADD3.X R3, PT, PT, RZ, UR9, RZ, P2, !PT ;  /* 0x00000009ff037c10 */ /* 0x000fca00097fe4ff */
[----:B------:R1:W-:Y:S02]  /*2260*/  STG.E desc[UR6][R2.64], R5 ;  /* 0x0000000502007986 */ /* 0x0003e4000c101906 */
.L_x_34800:
[----:B------:R-:W-:Y:S05]  /*2270*/  BSYNC.RECONVERGENT B1 ;  /* 0x0000000000017941 */ /* 0x000fea0003800200 */
.L_x_34799:
        /* <DEDUP_REMOVED lines=8> */
[----:B-1----:R-:W-:-:S05]  /*2300*/  SHF.R.U32.HI R5, RZ, UR5, R4 ;  /* 0x00000005ff057c19 */ /* 0x002fca0008011604 */
[----:B------:R-:W-:-:S04]  /*2310*/  IMAD.MOV R2, RZ, RZ, -R5 ;  /* 0x000000ffff027224 */ /* 0x000fc800078e0a05 */
        /* <DEDUP_REMOVED lines=277> */
[----:B------:R-:W-:Y:S02]  /*3470*/  @P0 MOV R8, RZ ;  /* 0x000000ff00080202 */ /* 0x000fe40000000f00 */
[----:B------:R-:W-:-:S03]  /*3480*/  IADD3 R4, PT, PT, -R9, RZ, RZ ;  /* 0x000000ff09047210 */ /* 0x000fc60007ffe1ff */
[----:B------:R-:W3:Y:S02]  /*3490*/  @P0 LDC.64 R6, c[0x0][0x578] ;  /* 0x00015e00ff060b82 */ /* 0x000ee40000000a00 */
        /* <DEDUP_REMOVED lines=9> */
.L_x_34810:
[----:B------:R-:W1:Y:S02]  /*3530*/  LDCU.128 UR8, c[0x0][0x580] ;  /* 0x0000b000ff0877ac */ /* 0x000e640008000c00 */
[----:B-1----:R-:W-:-:S05]  /*3540*/  IADD3 R4, P0, PT, R2, UR10, RZ ;  /* 0x0000000a02047c10 */ /* 0x002fca000ff1e0ff */
[----:B------:R-:W-:-:S06]  /*3550*/  IMAD.X R5, RZ, RZ, UR11, P0 ;  /* 0x0000000bff057e24 */ /* 0x000fcc00080e06ff */
        /* <DEDUP_REMOVED lines=29> */
.L_x_34816:
[----:B------:R-:W-:Y:S01]  /*3730*/  FSETP.GEU.FTZ.AND P0, PT, R4, -R11, PT ;  /* 0x8000000b0400720b */ /* 0x000fe20003f1e000 */
[----:B------:R-:W-:-:S12]  /*3740*/  FADD.FTZ R9, R9, -1 ;  /* 0xbf80000009097421 */ /* 0x000fd80000010000 */
[----:B------:R-:W-:-:S07]  /*3750*/  @!P0 FADD.FTZ R9, R9, -1 ;  /* 0xbf80000009098421 */ /* 0x000fce0000010000 */
.L_x_34815:
[----:B------:R-:W-:Y:S05]  /*3760*/  BSYNC.RECONVERGENT B1 ;  /* 0x0000000000017941 */ /* 0x000fea0003800200 */
.L_x_34814:
[----:B------:R-:W-:Y:S01]  /*3770*/  FFMA.FTZ R10, -R11, R9, R10 ;  /* 0x000000090b0a7223 */ /* 0x000fe2000001010a */
[----:B------:R-:W-:Y:S06]  /*3780*/  BRA `(.L_x_34812) ;  /* 0x0000000000707947 */ /* 0x000fec0003800000 */
.L_x_34813:
        /* <DEDUP_REMOVED lines=12> */
.L_x_34819:
        /* <DEDUP_REMOVED lines=13> */
.L_x_34818:
[----:B------:R-:W-:Y:S05]  /*3920*/  BSYNC.RECONVERGENT B1 ;  /* 0x0000000000017941 */ /* 0x000fea0003800200 */
.L_x_34817:
[----:B------:R-:W-:-:S04]  /*3930*/  FMUL.FTZ R7, R0, 1.1920928955078125e-07 ;  /* 0x3400000000077820 */ /* 0x000fc80000410000 */
[----:B------:R-:W-:-:S07]  /*3940*/  FMUL.FTZ R10, R7, R10 ;  /* 0x0000000a070a7220 */ /* 0x000fce0000410000 */
.L_x_34812:
[----:B------:R-:W-:Y:S05]  /*3950*/  BSYNC.RECONVERGENT B0 ;  /* 0x0000000000007941 */ /* 0x000fea0003800200 */
.L_x_34811:
        /* <DEDUP_REMOVED lines=12> */
.L_x_34820:
        /* <DEDUP_REMOVED lines=14> */
.L_x_50216:


//--------------------- .text._ZN2at6native27unrolled_elementwise_kernelINS0_13AUnaryFunctorIfffZZZNS0_21remainder_kernel_cudaERNS_18TensorIteratorBaseEENKUlvE0_clEvENKUlvE0_clEvEUlffE_EESt5arrayIPcLm2EELi4E23TrivialOffsetCalculatorILi1EjESD_NS0_6memory15LoadWithoutCastENSE_16StoreWithoutCastEEEviT_T0_T2_T3_T4_T5_ --------------------------
	.section	.text._ZN2at6native27unrolled_elementwise_kernelINS0_13AUnaryFunctorIfffZZZNS0_21remainder_kernel_cudaERNS_18TensorIteratorBaseEENKUlvE0_clEvENKUlvE0_clEvEUlffE_EESt5arrayIPcLm2EELi4E23TrivialOffsetCalculatorILi1EjESD_NS0_6memory15LoadWithoutCastENSE_16StoreWithoutCastEEEviT_T0_T2_T3_T4_T5_,"ax",@progbits
	.align	128
        .global         _ZN2at6native27unrolled_elementwise_kernelINS0_13AUnaryFunctorIfffZZZNS0_21remainder_kernel_cudaERNS_18TensorIteratorBaseEENKUlvE0_clEvENKUlvE0_clEvEUlffE_EESt5arrayIPcLm2EELi4E23TrivialOffsetCalculatorILi1EjESD_NS0_6memory15LoadWithoutCastENSE_16StoreWithoutCastEEEviT_T0_T2_T3_T4_T5_
        .type           _ZN2at6native27unrolled_elementwise_kernelINS0_13AUnaryFunctorIfffZZZNS0_21remainder_kernel_cudaERNS_18TensorIteratorBaseEENKUlvE0_clEvENKUlvE0_clEvEUlffE_EESt5arrayIPcLm2EELi4E23TrivialOffsetCalculatorILi1EjESD_NS0_6memory15LoadWithoutCastENSE_16StoreWithoutCastEEEviT_T0_T2_T3_T4_T5_,@function
        .size           _ZN2at6native27unrolled_elementwise_kernelINS0_13AUnaryFunctorIfffZZZNS0_21remainder_kernel_cudaERNS_18TensorIteratorBaseEENKUlvE0_clEvENKUlvE0_clEvEUlffE_EESt5arrayIPcLm2EELi4E23TrivialOffsetCalculatorILi1EjESD_NS0_6memory15LoadWithoutCastENSE_16StoreWithoutCastEEEviT_T0_T2_T3_T4_T5_,(.L_x_50217 - _ZN2at6native27unrolled_elementwise_kernelINS0_13AUnaryFunctorIfffZZZNS0_21remainder_kernel_cudaERNS_18TensorIteratorBaseEENKUlvE0_clEvENKUlvE0_clEvEUlffE_EESt5arrayIPcLm2EELi4E23TrivialOffsetCalculatorILi1EjESD_NS0_6memory15LoadWithoutCastENSE_16StoreWithoutCastEEEviT_T0_T2_T3_T4_T5_)
        .other          _ZN2at6native27unrolled_elementwise_kernelINS0_13AUnaryFunctorIfffZZZNS0_21remainder_kernel_cudaERNS_18TensorIteratorBaseEENKUlvE0_clEvENKUlvE0_clEvEUlffE_EESt5arrayIPcLm2EELi4E23TrivialOffsetCalculatorILi1EjESD_NS0_6memory15LoadWithoutCastENSE_16StoreWithoutCastEEEviT_T0_T2_T3_T4_T5_,@"STO_CUDA_ENTRY STV_DEFAULT"
_ZN2at6native27unrolled_elementwise_kernelINS0_13AUnaryFunctorIfffZZZNS0_21remainder_kernel_cudaERNS_18TensorIteratorBaseEENKUlvE0_clEvENKUlvE0_clEvEUlffE_EESt5arrayIPcLm2EELi4E23TrivialOffsetCalculatorILi1EjESD_NS0_6memory15LoadWithoutCastENSE_16StoreWithoutCastEEEviT_T0_T2_T3_T4_T5_:
.text._ZN2at6native27unrolled_elementwise_kernelINS0_13AUnaryFunctorIfffZZZNS0_21remainder_kernel_cudaERNS_18TensorIteratorBaseEENKUlvE0_clEvENKUlvE0_clEvEUlffE_EESt5arrayIPcLm2EELi4E23TrivialOffsetCalculatorILi1EjESD_NS0_6memory15LoadWithoutCastENSE_16StoreWithoutCastEEEviT_T0_T2_T3_T4_T5_:
        /* <DEDUP_REMOVED lines=18> */
[----:B------:R-:W-:Y:S01]  /*0120*/  @!P3 LEA R19, R0, R11, 0x9 ;  /* 0x0000000b0013b211 */ /* 0x000fe200078e48ff */
[----:B------:R-:W-:Y:S01]  /*0130*/  @!P3 VIADD R11, R11, 0x80 ;  /* 0x000000800b0bb836 */ /* 0x000fe20000000000 */
[----:B------:R-:W0:Y:S01]  /*0140*/  @!P3 LDC.64 R8, c[0x0][0x398] ;  /* 0x0000e600ff08bb82 */ /* 0x000e220000000a00 */
[----:B--2---:R-:W-:-:S03]  /*0150*/  @!P1 IMAD.WIDE.U32 R14, R17, 0x4, R14 ;  /* 0x00000004110e9825 */ /* 0x004fc600078e000e */
[----:B------:R-:W-:-:S13]  /*0160*/  ISETP.GE.AND P2, PT, R11, R2, PT ;  /* 0x000000020b00720c */ /* 0x000fda0003f46270 */
[----:B------:R-:W2:Y:S01]  /*0170*/  @!P2 LDC.64 R6, c[0x0][0x398] ;  /* 0x0000e600ff06ab82 */ /* 0x000ea20000000a00 */
[----:B------:R-:W-:Y:S02]  /*0180*/  @!P2 IMAD R11, R0, 0x200, R11 ;  /* 0x00000200000ba824 */ /* 0x000fe400078e020b */
[----:B0-----:R-:W-:Y:S01]  /*0190*/  @!P3 IMAD.WIDE.U32 R18, R19, 0x4, R8 ;  /* 0x000000041312b825 */ /* 0x001fe200078e0008 */
[----:B------:R-:W-:-:S06]  /*01a0*/  CS2R R8, SRZ ;  /* 0x0000000000087805 */ /* 0x000fcc000001ff00 */
[----:B-1----:R-:W5:Y:S04]  /*01b0*/  @!P1 LDG.E R8, desc[UR4][R14.64] ;  /* 0x000000040e089981 */ /* 0x002f68000c1e1900 */
[----:B------:R0:W5:Y:S01]  /*01c0*/  @!P0 LDG.E R9, desc[UR4][R4.64] ;  /* 0x0000000404098981 */ /* 0x000162000c1e1900 */
[----:B--2---:R-:W-:Y:S01]  /*01d0*/  @!P2 IMAD.WIDE.U32 R16, R11, 0x4, R6 ;  /* 0x000000040b10a825 */ /* 0x004fe200078e0006 */
[----:B------:R-:W-:-:S06]  /*01e0*/  CS2R R6, SRZ ;  /* 0x0000000000067805 */ /* 0x000fcc000001ff00 */
[----:B------:R1:W5:Y:S04]  /*01f0*/  @!P3 LDG.E R7, desc[UR4][R18.64] ;  /* 0x000000041207b981 */ /* 0x000368000c1e1900 */
[----:B------:R1:W5:Y:S01]  /*0200*/  @!P2 LDG.E R6, desc[UR4][R16.64] ;  /* 0x000000041006a981 */ /* 0x000362000c1e1900 */
[----:B------:R-:W-:Y:S01]  /*0210*/  ISETP.GE.AND P0, PT, R3, R2, PT ;  /* 0x000000020300720c */ /* 0x000fe20003f06270 */
[----:B---3--:R-:W-:Y:S01]  /*0220*/  FADD.FTZ R12, |R10|, -RZ ;  /* 0x800000ff0a0c7221 */ /* 0x008fe20000010200 */
[----:B------:R-:W-:Y:S04]  /*0230*/  BSSY.RECONVERGENT B1, `(.L_x_34821) ;  /* 0x000004f000017945 */ /* 0x000fe80003800200 */
[----:B------:R-:W-:-:S04]  /*0240*/  LOP3.LUT R11, R12, 0x7fffff, RZ, 0xc0, !PT ;  /* 0x007fffff0c0b7812 */ /* 0x000fc800078ec0ff */
[----:B0-----:R-:W-:Y:S01]  /*0250*/  LOP3.LUT R4, R11, 0x3f800000, RZ, 0xfc, !PT ;  /* 0x3f8000000b047812 */ /* 0x001fe200078efcff */
[----:B------:R-:W-:Y:S02]  /*0260*/  VIADD R11, R12, 0xb800000 ;  /* 0x0b8000000c0b7836 */ /* 0x000fe40000000000 */
[----:B-1----:R-:W-:Y:S05]  /*0270*/  @P0 BRA `(.L_x_34822) ;  /* 0x0000000400280947 */ /* 0x002fea0003800000 */
        /* <DEDUP_REMOVED lines=30> */
.L_x_34827:
[----:B------:R-:W-:Y:S05]  /*0460*/  BSYNC.RECONVERGENT B2 ;  /* 0x0000000000027941 */ /* 0x000fea0003800200 */
.L_x_34826:
[----:B------:R-:W-:Y:S01]  /*0470*/  FFMA.FTZ R5, -R15, R5, R12 ;  /* 0x000000050f057223 */ /* 0x000fe2000001010c */
[----:B------:R-:W-:Y:S06]  /*0480*/  BRA `(.L_x_34824) ;  /* 0x0000000000787947 */ /* 0x000fec0003800000 */
.L_x_34825:
        /* <DEDUP_REMOVED lines=11> */
[----:B------:R-:W-:Y:S02]  /*0540*/  LOP3.LUT R18, R13, 0x3f800000, RZ, 0xfc, !PT ;  /* 0x3f8000000d127812 */ /* 0x000fe400078efcff */
[----:B------:R-:W-:Y:S02]  /*0550*/  MOV R13, R4 ;  /* 0x00000004000d7202 */ /* 0x000fe40000000f00 */
[----:B------:R0:W1:Y:S05]  /*0560*/  MUFU.RCP R19, R18 ;  /* 0x0000001200137308 */ /* 0x00006a0000001000 */
.L_x_34830:
        /* <DEDUP_REMOVED lines=13> */
.L_x_34829:
[----:B------:R-:W-:Y:S05]  /*0640*/  BSYNC.RECONVERGENT B2 ;  /* 0x0000000000027941 */ /* 0x000fea0003800200 */
.L_x_34828:
[----:B------:R-:W-:-:S04]  /*0650*/  FMUL.FTZ R14, R13, 1.1920928955078125e-07 ;  /* 0x340000000d0e7820 */ /* 0x000fc80000410000 */
[----:B------:R-:W-:-:S07]  /*0660*/  FMUL.FTZ R5, R5, R14 ;  /* 0x0000000e05057220 */ /* 0x000fce0000410000 */
.L_x_34824:
[----:B------:R-:W-:Y:S05]  /*0670*/  BSYNC.RECONVERGENT B0 ;  /* 0x0000000000007941 */ /* 0x000fea0003800200 */
.L_x_34823:
        /* <DEDUP_REMOVED lines=10> */
.L_x_34822:
[----:B------:R-:W-:Y:S05]  /*0720*/  BSYNC.RECONVERGENT B1 ;  /* 0x0000000000017941 */ /* 0x000fea0003800200 */
.L_x_34821:
        /* <DEDUP_REMOVED lines=31> */
.L_x_34838:
[----:B------:R-:W-:Y:S01]  /*0920*/  FSETP.GEU.FTZ.AND P0, PT, R16, -R15, PT ;  /* 0x8000000f1000720b */ /* 0x000fe20003f1e000 */
[----:B------:R-:W-:-:S12]  /*0930*/  FADD.FTZ R9, R9, -1 ;  /* 0xbf80000009097421 */ /* 0x000fd80000010000 */
[----:B------:R-:W-:-:S07]  /*0940*/  @!P0 FADD.FTZ R9, R9, -1 ;  /* 0xbf80000009098421 */ /* 0x000fce0000010000 */
.L_x_34837:
[----:B------:R-:W-:Y:S05]  /*0950*/  BSYNC.RECONVERGENT B2 ;  /* 0x0000000000027941 */ /* 0x000fea0003800200 */
.L_x_34836:
[----:B------:R-:W-:Y:S01]  /*0960*/  FFMA.FTZ R9, -R15, R9, R12 ;  /* 0x000000090f097223 */ /* 0x000fe2000001010c */
[----:B------:R-:W-:Y:S06]  /*0970*/  BRA `(.L_x_34834) ;  /* 0x0000000000787947 */ /* 0x000fec0003800000 */
.L_x_34835:
        /* <DEDUP_REMOVED lines=10> */
[----:B------:R-:W-:-:S04]  /*0a20*/  LOP3.LUT R13, R17, 0x7fffff, RZ, 0xc0, !PT ;  /* 0x007fffff110d7812 */ /* 0x000fc800078ec0ff */
[----:B------:R-:W-:Y:S01]  /*0a30*/  LOP3.LUT R20, R13, 0x3f800000, RZ, 0xfc, !PT ;  /* 0x3f8000000d147812 */ /* 0x000fe200078efcff */
[----:B------:R-:W-:-:S03]  /*0a40*/  IMAD.MOV.U32 R13, RZ, RZ, R4 ;  /* 0x000000ffff0d7224 */ /* 0x000fc600078e0004 */
[----:B------:R1:W2:Y:S04]  /*0a50*/  MUFU.RCP R19, R20 ;  /* 0x0000001400137308 */ /* 0x0002a80000001000 */
.L_x_34841:
        /* <DEDUP_REMOVED lines=13> */
.L_x_34840:
[----:B------:R-:W-:Y:S05]  /*0b30*/  BSYNC.RECONVERGENT B2 ;  /* 0x0000000000027941 */ /* 0x000fea0003800200 */
.L_x_34839:
[----:B------:R-:W-:-:S04]  /*0b40*/  FMUL.FTZ R16, R13, 1.1920928955078125e-07 ;  /* 0x340000000d107820 */ /* 0x000fc80000410000 */
[----:B------:R-:W-:-:S07]  /*0b50*/  FMUL.FTZ R9, R9, R16 ;  /* 0x0000001009097220 */ /* 0x000fce0000410000 */
.L_x_34834:
[----:B------:R-:W-:Y:S05]  /*0b60*/  BSYNC.RECONVERGENT B0 ;  /* 0x0000000000007941 */ /* 0x000fea0003800200 */
.L_x_34833:
        /* <DEDUP_REMOVED lines=10> */
.L_x_34832:
[----:B------:R-:W-:Y:S05]  /*0c10*/  BSYNC.RECONVERGENT B1 ;  /* 0x0000000000017941 */ /* 0x000fea0003800200 */
.L_x_34831:
        /* <DEDUP_REMOVED lines=13> */
[----:B------:R-:W2:Y:S02]  /*0cf0*/  MUFU.RCP R13, R17 ;  /* 0x00000011000d7308 */ /* 0x000ea40000001000 */
[----:B--2---:R-:W-:Y:S01]  /*0d00*/  FMUL.FTZ R8, R12, R13 ;  /* 0x0000000d0c087220 */ /* 0x004fe20000410000 */
[----:B------:R-:W-:-:S05]  /*0d10*/  FADD.FTZ R13, -R17, -RZ ;  /* 0x800000ff110d7221 */ /* 0x000fca0000010100 */
        /* <DEDUP_REMOVED lines=15> */
.L_x_34849:
[----:B------:R-:W-:Y:S01]  /*0e10*/  FSETP.GEU.FTZ.AND P0, PT, R16, -R17, PT ;  /* 0x800000111000720b */ /* 0x000fe20003f1e000 */
[----:B------:R-:W-:-:S12]  /*0e20*/  FADD.FTZ R15, R15, -1 ;  /* 0xbf8000000f0f7421 */ /* 0x000fd80000010000 */
[----:B------:R-:W-:-:S07]  /*0e30*/  @!P0 FADD.FTZ R15, R15, -1 ;  /* 0xbf8000000f0f8421 */ /* 0x000fce0000010000 */
.L_x_34848:
[----:B------:R-:W-:Y:S05]  /*0e40*/  BSYNC.RECONVERGENT B2 ;  /* 0x0000000000027941 */ /* 0x000fea0003800200 */
.L_x_34847:
[----:B------:R-:W-:Y:S01]  /*0e50*/  FFMA.FTZ R13, -R17, R15, R12 ;  /* 0x0000000f110d7223 */ /* 0x000fe2000001010c */
[----:B------:R-:W-:Y:S06]  /*0e60*/  BRA `(.L_x_34845) ;  /* 0x0000000000787947 */ /* 0x000fec0003800000 */
.L_x_34846:
        /* <DEDUP_REMOVED lines=11> */
[----:B-1----:R-:W-:Y:S01]  /*0f20*/  LOP3.LUT R20, R13, 0x3f800000, RZ, 0xfc, !PT ;  /* 0x3f8000000d147812 */ /* 0x002fe200078efcff */
[----:B------:R-:W-:-:S03]  /*0f30*/  IMAD.MOV.U32 R13, RZ, RZ, R4 ;  /* 0x000000ffff0d7224 */ /* 0x000fc600078e0004 */
[----:B------:R1:W2:Y:S04]  /*0f40*/  MUFU.RCP R19, R20 ;  /* 0x0000001400137308 */ /* 0x0002a80000001000 */
.L_x_34852:
[----:B------:R-:W-:-:S05]  /*0f50*/  VIMNMX.U32 R16, PT, PT, R15, 0xb800000, PT ;  /* 0x0b8000000f107848 */ /* 0x000fca0003fe0000 */
[----:B------:R-:W-:Y:S02]  /*0f60*/  IMAD.IADD R13, R16, 0x1, R13 ;  /* 0x00000001100d7824 */ /* 0x000fe400078e020d */
[----:B------:R-:W-:Y:S02]  /*0f70*/  IMAD.IADD R15, R15, 0x1, -R16 ;  /* 0x000000010f0f7824 */ /* 0x000fe400078e0a10 */
[----:B0-2---:R-:W-:-:S03]  /*0f80*/  FMUL.FTZ R18, R19, R13 ;  /* 0x0000000d13127220 */ /* 0x005fc60000410000 */
        /* <DEDUP_REMOVED lines=9> */
.L_x_34851:
[----:B------:R-:W-:Y:S05]  /*1020*/  BSYNC.RECONVERGENT B2 ;  /* 0x0000000000027941 */ /* 0x000fea0003800200 */
.L_x_34850:
[----:B------:R-:W-:-:S04]  /*1030*/  FMUL.FTZ R13, R13, 1.1920928955078125e-07 ;  /* 0x340000000d0d7820 */ /* 0x000fc80000410000 */
[----:B------:R-:W-:-:S07]  /*1040*/  FMUL.FTZ R13, R8, R13 ;  /* 0x0000000d080d7220 */ /* 0x000fce0000410000 */
.L_x_34845:
[----:B------:R-:W-:Y:S05]  /*1050*/  BSYNC.RECONVERGENT B0 ;  /* 0x0000000000007941 */ /* 0x000fea0003800200 */
.L_x_34844:
        /* <DEDUP_REMOVED lines=10> */
.L_x_34843:
[----:B------:R-:W-:Y:S05]  /*1100*/  BSYNC.RECONVERGENT B1 ;  /* 0x0000000000017941 */ /* 0x000fea0003800200 */
.L_x_34842:
[----:B-----5:R-:W-:Y:S01]  /*1110*/  IADD3 R7, PT, PT, R3, 0x180, RZ ;  /* 0x0000018003077810 */ /* 0x020fe20007ffe0ff */
[----:B------:R-:W-:Y:S03]  /*1120*/  BSSY.RECONVERGENT B1, `(.L_x_34853) ;  /* 0x000004a000017945 */ /* 0x000fe60003800200 */
[----:B------:R-:W-:-:S13]  /*1130*/  ISETP.GE.AND P0, PT, R7, R2, PT ;  /* 0x000000020700720c */ /* 0x000fda0003f06270 */
        /* <DEDUP_REMOVED lines=27> */
.L_x_34860:
[----:B------:R-:W-:Y:S01]  /*12f0*/  FSETP.GEU.FTZ.AND P0, PT, R7, -R13, PT ;  /* 0x8000000d0700720b */ /* 0x000fe20003f1e000 */
[----:B------:R-:W-:-:S12]  /*1300*/  FADD.FTZ R11, R11, -1 ;  /* 0xbf8000000b0b7421 */ /* 0x000fd80000010000 */
[----:B------:R-:W-:-:S07]  /*1310*/  @!P0 FADD.FTZ R11, R11, -1 ;  /* 0xbf8000000b0b8421 */ /* 0x000fce0000010000 */
.L_x_34859:
[----:B------:R-:W-:Y:S05]  /*1320*/  BSYNC.RECONVERGENT B2 ;  /* 0x0000000000027941 */ /* 0x000fea0003800200 */
.L_x_34858:
[----:B------:R-:W-:Y:S01]  /*1330*/  FFMA.FTZ R12, -R13, R11, R12 ;  /* 0x0000000b0d0c7223 */ /* 0x000fe2000001010c */
[----:B------:R-:W-:Y:S06]  /*1340*/  BRA `(.L_x_34856) ;  /* 0x0000000000707947 */ /* 0x000fec0003800000 */
.L_x_34857:
        /* <DEDUP_REMOVED lines=11> */
[----:B------:R2:W3:Y:S03]  /*1400*/  MUFU.RCP R16, R17 ;  /* 0x0000001100107308 */ /* 0x0004e60000001000 */
.L_x_34863:
[----:B------:R-:W-:-:S05]  /*1410*/  VIMNMX.U32 R7, PT, PT, R11, 0xb800000, PT ;  /* 0x0b8000000b077848 */ /* 0x000fca0003fe0000 */
[----:B------:R-:W-:Y:S02]  /*1420*/  IMAD.IADD R4, R7, 0x1, R4 ;  /* 0x0000000107047824 */ /* 0x000fe400078e0204 */
[----:B------:R-:W-:Y:S02]  /*1430*/  IMAD.IADD R11, R11, 0x1, -R7 ;  /* 0x000000010b0b7824 */ /* 0x000fe400078e0a07 */
[----:B---3--:R-:W-:-:S03]  /*1440*/  FMUL.FTZ R13, R16, R4 ;  /* 0x00000004100d7220 */ /* 0x008fc60000410000 */
[----:B------:R-:W-:Y:S01]  /*1450*/  ISETP.NE.AND P1, PT, R11, RZ, PT ;  /* 0x000000ff0b00720c */ /* 0x000fe20003f25270 */
[----:B------:R-:W-:-:S04]  /*1460*/  FFMA.FTZ R12, -R17, R13, R4 ;  /* 0x0000000d110c7223 */ /* 0x000fc80000010104 */
[----:B------:R-:W-:-:S04]  /*1470*/  FFMA.FTZ R13, R16, R12, R13 ;  /* 0x0000000c100d7223 */ /* 0x000fc8000001000d */
[----:B------:R-:W-:-:S04]  /*1480*/  FFMA.FTZ R12, -R17, R13, R4 ;  /* 0x0000000d110c7223 */ /* 0x000fc80000010104 */
[----:B------:R-:W-:-:S04]  /*1490*/  FFMA.FTZ.RZ R12, R16, R12, R13 ;  /* 0x0000000c100c7223 */ /* 0x000fc8000001c00d */
[----:B------:R-:W3:Y:S02]  /*14a0*/  FRND.TRUNC R13, R12 ;  /* 0x0000000c000d7307 */ /* 0x000ee4000020d000 */
[----:B---3--:R-:W-:-:S05]  /*14b0*/  FFMA.FTZ R4, -R17, R13, R4 ;  /* 0x0000000d11047223 */ /* 0x008fca0000010104 */
[----:B------:R-:W-:-:S13]  /*14c0*/  ISETP.NE.AND P0, PT, R4, RZ, PT ;  /* 0x000000ff0400720c */ /* 0x000fda0003f05270 */
[----:B------:R-:W-:Y:S05]  /*14d0*/  @P0 BRA P1, `(.L_x_34863) ;  /* 0xfffffffc00cc0947 */ /* 0x000fea000083ffff */
.L_x_34862:
[----:B------:R-:W-:Y:S05]  /*14e0*/  BSYNC.RECONVERGENT B2 ;  /* 0x0000000000027941 */ /* 0x000fea0003800200 */
.L_x_34861:
[----:B------:R-:W-:-:S04]  /*14f0*/  FMUL.FTZ R4, R4, 1.1920928955078125e-07 ;  /* 0x3400000004047820 */ /* 0x000fc80000410000 */
[----:B------:R-:W-:-:S07]  /*1500*/  FMUL.FTZ R12, R15, R4 ;  /* 0x000000040f0c7220 */ /* 0x000fce0000410000 */
.L_x_34856:
[----:B------:R-:W-:Y:S05]  /*1510*/  BSYNC.RECONVERGENT B0 ;  /* 0x0000000000007941 */ /* 0x000fea0003800200 */
.L_x_34855:
        /* <DEDUP_REMOVED lines=10> */
.L_x_34854:
[----:B------:R-:W-:Y:S05]  /*15c0*/  BSYNC.RECONVERGENT B1 ;  /* 0x0000000000017941 */ /* 0x000fea0003800200 */
.L_x_34853:
[----:B------:R-:W-:Y:S01]  /*15d0*/  ISETP.GE.AND P0, PT, R3, R2, PT ;  /* 0x000000020300720c */ /* 0x000fe20003f06270 */
[----:B------:R-:W-:Y:S04]  /*15e0*/  BSSY.RECONVERGENT B0, `(.L_x_34864) ;  /* 0x0000017000007945 */ /* 0x000fe80003800200 */
[----:B------:R-:W-:Y:S08]  /*15f0*/  BSSY.RELIABLE B1, `(.L_x_34865) ;  /* 0x000000f000017945 */ /* 0x000ff00003800100 */
[----:B------:R-:W-:Y:S05]  /*1600*/  @P0 BRA `(.L_x_34866) ;  /* 0x0000000000340947 */ /* 0x000fea0003800000 */
[----:B------:R-:W3:Y:S01]  /*1610*/  LDC.64 R6, c[0x0][0x390] ;  /* 0x0000e400ff067b82 */ /* 0x000ee20000000a00 */
[----:B------:R-:W-:-:S05]  /*1620*/  LEA R3, R0, R3, 0x9 ;  /* 0x0000000300037211 */ /* 0x000fca00078e48ff */
[----:B---3--:R-:W-:-:S04]  /*1630*/  IMAD.WIDE.U32 R6, R3, 0x4, R6 ;  /* 0x0000000403067825 */ /* 0x008fc800078e0006 */
[----:B------:R-:W-:Y:S01]  /*1640*/  IMAD.MOV.U32 R3, RZ, RZ, R5 ;  /* 0x000000ffff037224 */ /* 0x000fe200078e0005 */
[----:B------:R3:W-:Y:S04]  /*1650*/  STG.E desc[UR4][R6.64], R14 ;  /* 0x0000000e06007986 */ /* 0x0007e8000c101904 */
[----:B------:R-:W-:-:S13]  /*1660*/  ISETP.GE.AND P0, PT, R3, R2, PT ;  /* 0x000000020300720c */ /* 0x000fda0003f06270 */
[----:B------:R-:W-:Y:S05]  /*1670*/  @P0 BREAK.RELIABLE B1 ;  /* 0x0000000000010942 */ /* 0x000fea0003800100 */
[----:B---3--:R-:W-:Y:S05]  /*1680*/  @P0 BRA `(.L_x_34867) ;  /* 0x0000000000300947 */ /* 0x008fea0003800000 */
[----:B------:R-:W3:Y:S01]  /*1690*/  LDC.64 R4, c[0x0][0x390] ;  /* 0x0000e400ff047b82 */ /* 0x000ee20000000a00 */
[----:B------:R-:W-:Y:S02]  /*16a0*/  IMAD R7, R0, 0x200, R3 ;  /* 0x0000020000077824 */ /* 0x000fe400078e0203 */
[----:B------:R-:W-:Y:S02]  /*16b0*/  VIADD R3, R3, 0x80 ;  /* 0x0000008003037836 */ /* 0x000fe40000000000 */
[----:B---3--:R-:W-:-:S05]  /*16c0*/  IMAD.WIDE.U32 R4, R7, 0x4, R4 ;  /* 0x0000000407047825 */ /* 0x008fca00078e0004 */
[----:B------:R3:W-:Y:S02]  /*16d0*/  STG.E desc[UR4][R4.64], R9 ;  /* 0x0000000904007986 */ /* 0x0007e4000c101904 */
.L_x_34866:
[----:B------:R-:W-:Y:S05]  /*16e0*/  BSYNC.RELIABLE B1 ;  /* 0x0000000000017941 */ /* 0x000fea0003800100 */
.L_x_34865:
[----:B------:R-:W-:-:S13]  /*16f0*/  ISETP.GE.AND P0, PT, R3, R2, PT ;  /* 0x000000020300720c */ /* 0x000fda0003f06270 */
[----:B---3--:R-:W3:Y:S01]  /*1700*/  @!P0 LDC.64 R4, c[0x0][0x390] ;  /* 0x0000e400ff048b82 */ /* 0x008ee20000000a00 */
[----:B------:R-:W-:Y:S01]  /*1710*/  @!P0 LEA R7, R0, R3, 0x9 ;  /* 0x0000000300078211 */ /* 0x000fe200078e48ff */
[----:B------:R-:W-:-:S04]  /*1720*/  @!P0 VIADD R3, R3, 0x80 ;  /* 0x0000008003038836 */ /* 0x000fc80000000000 */
[----:B---3--:R-:W-:-:S05]  /*1730*/  @!P0 IMAD.WIDE.U32 R4, R7, 0x4, R4 ;  /* 0x0000000407048825 */ /* 0x008fca00078e0004 */
[----:B------:R3:W-:Y:S02]  /*1740*/  @!P0 STG.E desc[UR4][R4.64], R8 ;  /* 0x0000000804008986 */ /* 0x0007e4000c101904 */
.L_x_34867:
[----:B------:R-:W-:Y:S05]  /*1750*/  BSYNC.RECONVERGENT B0 ;  /* 0x0000000000007941 */ /* 0x000fea0003800200 */
.L_x_34864:
[----:B------:R-:W-:Y:S05]  /*1760*/  WARPSYNC.ALL ;  /* 0x0000000000007948 */ /* 0x000fea0003800000 */
[----:B------:R-:W-:-:S13]  /*1770*/  ISETP.GE.AND P0, PT, R3, R2, PT ;  /* 0x000000020300720c */ /* 0x000fda0003f06270 */
[----:B------:R-:W-:Y:S05]  /*1780*/  @P0 EXIT ;  /* 0x000000000000094d */ /* 0x000fea0003800000 */
[----:B---3--:R-:W3:Y:S01]  /*1790*/  LDC.64 R4, c[0x0][0x390] ;  /* 0x0000e400ff047b82 */ /* 0x008ee20000000a00 */
[----:B------:R-:W-:-:S04]  /*17a0*/  IMAD R3, R0, 0x200, R3 ;  /* 0x0000020000037824 */ /* 0x000fc800078e0203 */
[----:B---3--:R-:W-:-:S05]  /*17b0*/  IMAD.WIDE.U32 R2, R3, 0x4, R4 ;  /* 0x0000000403027825 */ /* 0x008fca00078e0004 */
[----:B------:R-:W-:Y:S01]  /*17c0*/  STG.E desc[UR4][R2.64], R11 ;  /* 0x0000000b02007986 */ /* 0x000fe2000c101904 */
[----:B------:R-:W-:Y:S05]  /*17d0*/  EXIT ;  /* 0x000000000000794d */ /* 0x000fea0003800000 */
.L_x_34868:
        /* <DEDUP_REMOVED lines=10> */
.L_x_50217:


//--------------------- .text._ZN2at6native29vectorized_elementwise_kernelILi2ENS0_13AUnaryFunctorIfffZZZNS0_21remainder_kernel_cudaERNS_18TensorIteratorBaseEENKUlvE0_clEvENKUlvE0_clEvEUlffE_EESt5arrayIPcLm2EEEEviT0_T1_ --------------------------
	.section	.text._ZN2at6native29vectorized_elementwise_kernelILi2ENS0_13AUnaryFunctorIfffZZZNS0_21remainder_kernel_cudaERNS_18TensorIteratorBaseEENKUlvE0_clEvENKUlvE0_clEvEUlffE_EESt5arrayIPcLm2EEEEviT0_T1_,"ax",@progbits
	.align	128
        .global         _ZN2at6native29vectorized_elementwise_kernelILi2ENS0_13AUnaryFunctorIfffZZZNS0_21remainder_kernel_cudaERNS_18TensorIteratorBaseEENKUlvE0_clEvENKUlvE0_clEvEUlffE_EESt5arrayIPcLm2EEEEviT0_T1_
        .type           _ZN2at6native29vectorized_elementwise_kernelILi2ENS0_13AUnaryFunctorIfffZZZNS0_21remainder_kernel_cudaERNS_18TensorIteratorBaseEENKUlvE0_clEvENKUlvE0_clEvEUlffE_EESt5arrayIPcLm2EEEEviT0_T1_,@function
        .size           _ZN2at6native29vectorized_elementwise_kernelILi2ENS0_13AUnaryFunctorIfffZZZNS0_21remainder_kernel_cudaERNS_18TensorIteratorBaseEENKUlvE0_clEvENKUlvE0_clEvEUlffE_EESt5arrayIPcLm2EEEEviT0_T1_,(.L_x_50218 - _ZN2at6native29vectorized_elementwise_kernelILi2ENS0_13AUnaryFunctorIfffZZZNS0_21remainder_kernel_cudaERNS_18TensorIteratorBaseEENKUlvE0_clEvENKUlvE0_clEvEUlffE_EESt5arrayIPcLm2EEEEviT0_T1_)
        .other          _ZN2at6native29vectorized_elementwise_kernelILi2ENS0_13AUnaryFunctorIfffZZZNS0_21remainder_kernel_cudaERNS_18TensorIteratorBaseEENKUlvE0_clEvENKUlvE0_clEvEUlffE_EESt5arrayIPcLm2EEEEviT0_T1_,@"STO_CUDA_ENTRY STV_DEFAULT"
_ZN2at6native29vectorized_elementwise_kernelILi2ENS0_13AUnaryFunctorIfffZZZNS0_21remainder_kernel_cudaERNS_18TensorIteratorBaseEENKUlvE0_clEvENKUlvE0_clEvEUlffE_EESt5arrayIPcLm2EEEEviT0_T1_:
.text._ZN2at6native29vectorized_elementwise_kernelILi2ENS0_13AUnaryFunctorIfffZZZNS0_21remainder_kernel_cudaERNS_18TensorIteratorBaseEENKUlvE0_clEvENKUlvE0_clEvEUlffE_EESt5arrayIPcLm2EEEEviT0_T1_:
        /* <DEDUP_REMOVED lines=45> */
[----:B------:R-:W-:Y:S02]  /*02d0*/  CS2R R20, SRZ ;  /* 0x0000000000147805 */ /* 0x000fe4000001ff00 */
[----:B------:R-:W-:Y:S01]  /*02e0*/  @!P6 IADD3 R27, PT, PT, R0, R27, RZ ;  /* 0x0000001b001be210 */ /* 0x000fe20007ffe0ff */
[----:B---3--:R-:W-:-:S03]  /*02f0*/  @!P0 IMAD.WIDE.U32 R6, R19, 0x4, R6 ;  /* 0x0000000413068825 */ /* 0x008fc600078e0006 */
[----:B------:R1:W5:Y:S01]  /*0300*/  @!P5 LDG.E R20, desc[UR4][R12.64] ;  /* 0x000000040c14d981 */ /* 0x000362000c1e1900 */
[----:B------:R-:W-:Y:S02]  /*0310*/  IMAD.MOV.U32 R19, RZ, RZ, RZ ;  /* 0x000000ffff137224 */ /* 0x000fe400078e00ff */
[----:B----4-:R-:W-:Y:S01]  /*0320*/  @!P1 IMAD.WIDE.U32 R4, R23, 0x4, R4 ;  /* 0x0000000417049825 */ /* 0x010fe200078e0004 */
[----:B------:R2:W5:Y:S04]  /*0330*/  @!P4 LDG.E R21, desc[UR4][R14.64] ;  /* 0x000000040e15c981 */ /* 0x000568000c1e1900 */
[----:B------:R-:W5:Y:S01]  /*0340*/  @!P1 LDG.E R19, desc[UR4][R4.64] ;  /* 0x0000000404139981 */ /* 0x000f62000c1e1900 */
[----:B-1----:R-:W-:Y:S01]  /*0350*/  CS2R R12, SRZ ;  /* 0x00000000000c7805 */ /* 0x002fe2000001ff00 */
[----:B0-----:R-:W-:Y:S01]  /*0360*/  @!P6 IMAD.WIDE.U32 R8, R27, 0x4, R8 ;  /* 0x000000041b08e825 */ /* 0x001fe200078e0008 */
[----:B--2---:R-:W0:Y:S01]  /*0370*/  LDC R14, c[0x0][0x388] ;  /* 0x0000e200ff0e7b82 */ /* 0x004e220000000800 */
[----:B------:R-:W-:-:S02]  /*0380*/  CS2R R22, SRZ ;  /* 0x0000000000167805 */ /* 0x000fc4000001ff00 */
[----:B------:R-:W-:Y:S01]  /*0390*/  @!P3 IMAD.WIDE.U32 R10, R29, 0x4, R10 ;  /* 0x000000041d0ab825 */ /* 0x000fe200078e000a */
[----:B------:R-:W5:Y:S04]  /*03a0*/  @!P6 LDG.E R12, desc[UR4][R8.64] ;  /* 0x00000004080ce981 */ /* 0x000f68000c1e1900 */
[----:B------:R-:W5:Y:S01]  /*03b0*/  @!P0 LDG.E R13, desc[UR4][R6.64] ;  /* 0x00000004060d8981 */ /* 0x000f62000c1e1900 */
[----:B------:R-:W-:-:S03]  /*03c0*/  ISETP.GE.U32.AND P0, PT, R17, R16, PT ;  /* 0x000000101100720c */ /* 0x000fc60003f06070 */
[----:B------:R0:W5:Y:S01]  /*03d0*/  @!P3 LDG.E R23, desc[UR4][R10.64] ;  /* 0x000000040a17b981 */ /* 0x000162000c1e1900 */
[----:B------:R-:W-:Y:S01]  /*03e0*/  @!P2 IMAD.WIDE.U32 R2, R25, 0x4, R2 ;  /* 0x000000041902a825 */ /* 0x000fe200078e0002 */
[----:B------:R-:W-:Y:S04]  /*03f0*/  BSSY.RECONVERGENT B1, `(.L_x_34870) ;  /* 0x0000052000017945 */ /* 0x000fe80003800200 */
[----:B------:R1:W5:Y:S01]  /*0400*/  @!P2 LDG.E R22, desc[UR4][R2.64] ;  /* 0x000000040216a981 */ /* 0x000362000c1e1900 */
[----:B0-----:R-:W-:-:S05]  /*0410*/  FADD.FTZ R11, |R14|, -RZ ;  /* 0x800000ff0e0b7221 */ /* 0x001fca0000010200 */
[----:B------:R-:W-:-:S04]  /*0420*/  LOP3.LUT R15, R11, 0x7fffff, RZ, 0xc0, !PT ;  /* 0x007fffff0b0f7812 */ /* 0x000fc800078ec0ff */
[----:B-1----:R-:W-:Y:S01]  /*0430*/  LOP3.LUT R2, R15, 0x3f800000, RZ, 0xfc, !PT ;  /* 0x3f8000000f027812 */ /* 0x002fe200078efcff */
[----:B------:R-:W-:Y:S01]  /*0440*/  VIADD R15, R11, 0xb800000 ;  /* 0x0b8000000b0f7836 */ /* 0x000fe20000000000 */
[----:B------:R-:W-:Y:S06]  /*0450*/  @P0 BRA `(.L_x_34871) ;  /* 0x00000004002c0947 */ /* 0x000fec0003800000 */
        /* <DEDUP_REMOVED lines=30> */
.L_x_34876:
[----:B------:R-:W-:Y:S05]  /*0640*/  BSYNC.RECONVERGENT B2 ;  /* 0x0000000000027941 */ /* 0x000fea0003800200 */
.L_x_34875:
[----:B------:R-:W-:Y:S01]  /*0650*/  FFMA.FTZ R3, -R8, R6, R11 ;  /* 0x0000000608037223 */ /* 0x000fe2000001010b */
[----:B------:R-:W-:Y:S06]  /*0660*/  BRA `(.L_x_34873) ;  /* 0x00000000007c7947 */ /* 0x000fec0003800000 */
.L_x_34874:
        /* <DEDUP_REMOVED lines=10> */
[----:B------:R-:W-:Y:S01]  /*0710*/  LOP3.LUT R4, R4, 0x7fffff, RZ, 0xc0, !PT ;  /* 0x007fffff04047812 */ /* 0x000fe200078ec0ff */
[----:B------:R-:W-:-:S03]  /*0720*/  IMAD.MOV.U32 R8, RZ, RZ, R2 ;  /* 0x000000ffff087224 */ /* 0x000fc600078e0002 */
[----:B------:R-:W-:-:S04]  /*0730*/  LOP3.LUT R4, R4, 0x3f800000, RZ, 0xfc, !PT ;  /* 0x3f80000004047812 */ /* 0x000fc800078efcff */
[----:B------:R0:W1:Y:S03]  /*0740*/  MUFU.RCP R5, R4 ;  /* 0x0000000400057308 */ /* 0x0000660000001000 */
.L_x_34879:
        /* <DEDUP_REMOVED lines=14> */
.L_x_34878:
[----:B------:R-:W-:Y:S05]  /*0830*/  BSYNC.RECONVERGENT B2 ;  /* 0x0000000000027941 */ /* 0x000fea0003800200 */
.L_x_34877:
[----:B0-----:R-:W-:-:S04]  /*0840*/  FMUL.FTZ R4, R7, 1.1920928955078125e-07 ;  /* 0x3400000007047820 */ /* 0x001fc80000410000 */
[----:B------:R-:W-:-:S07]  /*0850*/  FMUL.FTZ R3, R3, R4 ;  /* 0x0000000403037220 */ /* 0x000fce0000410000 */
.L_x_34873:
[----:B------:R-:W-:Y:S05]  /*0860*/  BSYNC.RECONVERGENT B0 ;  /* 0x0000000000007941 */ /* 0x000fea0003800200 */
.L_x_34872:
        /* <DEDUP_REMOVED lines=10> */
.L_x_34871:
[----:B------:R-:W-:Y:S05]  /*0910*/  BSYNC.RECONVERGENT B1 ;  /* 0x0000000000017941 */ /* 0x000fea0003800200 */
.L_x_34870:
[----:B------:R-:W-:Y:S01]  /*0920*/  VIADD R5, R17, 0x80 ;  /* 0x0000008011057836 */ /* 0x000fe20000000000 */
[----:B------:R-:W-:Y:S04]  /*0930*/  BSSY.RECONVERGENT B1, `(.L_x_34880) ;  /* 0x000004e000017945 */ /* 0x000fe80003800200 */
        /* <DEDUP_REMOVED lines=29> */
.L_x_34887:
[----:B------:R-:W-:Y:S01]  /*0b10*/  FSETP.GEU.FTZ.AND P0, PT, R7, -R8, PT ;  /* 0x800000080700720b */ /* 0x000fe20003f1e000 */
[----:B------:R-:W-:-:S12]  /*0b20*/  FADD.FTZ R4, R4, -1 ;  /* 0xbf80000004047421 */ /* 0x000fd80000010000 */
[----:B------:R-:W-:-:S07]  /*0b30*/  @!P0 FADD.FTZ R4, R4, -1 ;  /* 0xbf80000004048421 */ /* 0x000fce0000010000 */
.L_x_34886:
[----:B------:R-:W-:Y:S05]  /*0b40*/  BSYNC.RECONVERGENT B2 ;  /* 0x0000000000027941 */ /* 0x000fea0003800200 */
.L_x_34885:
[----:B------:R-:W-:Y:S01]  /*0b50*/  FFMA.FTZ R7, -R8, R4, R11 ;  /* 0x0000000408077223 */ /* 0x000fe2000001010b */
[----:B------:R-:W-:Y:S06]  /*0b60*/  BRA `(.L_x_34883) ;  /* 0x00000000007c7947 */ /* 0x000fec0003800000 */
.L_x_34884:
        /* <DEDUP_REMOVED lines=10> */
[----:B------:R-:W-:Y:S02]  /*0c10*/  LOP3.LUT R6, R6, 0x7fffff, RZ, 0xc0, !PT ;  /* 0x007fffff06067812 */ /* 0x000fe400078ec0ff */
[----:B------:R-:W-:Y:S02]  /*0c20*/  MOV R10, R2 ;  /* 0x00000002000a7202 */ /* 0x000fe40000000f00 */
[----:B------:R-:W-:-:S04]  /*0c30*/  LOP3.LUT R6, R6, 0x3f800000, RZ, 0xfc, !PT ;  /* 0x3f80000006067812 */ /* 0x000fc800078efcff */
[----:B------:R0:W1:Y:S03]  /*0c40*/  MUFU.RCP R7, R6 ;  /* 0x0000000600077308 */ /* 0x0000660000001000 */
.L_x_34890:
        /* <DEDUP_REMOVED lines=14> */
.L_x_34889:
[----:B------:R-:W-:Y:S05]  /*0d30*/  BSYNC.RECONVERGENT B2 ;  /* 0x0000000000027941 */ /* 0x000fea0003800200 */
.L_x_34888:
[----:B------:R-:W-:-:S04]  /*0d40*/  FMUL.FTZ R7, R9, 1.1920928955078125e-07 ;  /* 0x3400000009077820 */ /* 0x000fc80000410000 */
[----:B------:R-:W-:-:S07]  /*0d50*/  FMUL.FTZ R7, R4, R7 ;  /* 0x0000000704077220 */ /* 0x000fce0000410000 */
.L_x_34883:
[----:B------:R-:W-:Y:S05]  /*0d60*/  BSYNC.RECONVERGENT B0 ;  /* 0x0000000000007941 */ /* 0x000fea0003800200 */
.L_x_34882:
        /* <DEDUP_REMOVED lines=10> */
.L_x_34881:
[----:B------:R-:W-:Y:S05]  /*0e10*/  BSYNC.RECONVERGENT B1 ;  /* 0x0000000000017941 */ /* 0x000fea0003800200 */
.L_x_34880:
        /* <DEDUP_REMOVED lines=31> */
.L_x_34898:
[----:B------:R-:W-:Y:S01]  /*1010*/  FSETP.GEU.FTZ.AND P0, PT, R9, -R8, PT ;  /* 0x800000080900720b */ /* 0x000fe20003f1e000 */
[----:B------:R-:W-:-:S12]  /*1020*/  FADD.FTZ R4, R4, -1 ;  /* 0xbf80000004047421 */ /* 0x000fd80000010000 */
[----:B------:R-:W-:-:S07]  /*1030*/  @!P0 FADD.FTZ R4, R4, -1 ;  /* 0xbf80000004048421 */ /* 0x000fce0000010000 */
.L_x_34897:
[----:B------:R-:W-:Y:S05]  /*1040*/  BSYNC.RECONVERGENT B2 ;  /* 0x0000000000027941 */ /* 0x000fea0003800200 */
.L_x_34896:
[----:B------:R-:W-:Y:S01]  /*1050*/  FFMA.FTZ R9, -R8, R4, R11 ;  /* 0x0000000408097223 */ /* 0x000fe2000001010b */
[----:B------:R-:W-:Y:S06]  /*1060*/  BRA `(.L_x_34894) ;  /* 0x00000000007c7947 */ /* 0x000fec0003800000 */
.L_x_34895:
        /* <DEDUP_REMOVED lines=14> */
.L_x_34901:
        /* <DEDUP_REMOVED lines=14> */
.L_x_34900:
[----:B------:R-:W-:Y:S05]  /*1230*/  BSYNC.RECONVERGENT B2 ;  /* 0x0000000000027941 */ /* 0x000fea0003800200 */
.L_x_34899:
[----:B------:R-:W-:-:S04]  /*1240*/  FMUL.FTZ R9, R10, 1.1920928955078125e-07 ;  /* 0x340000000a097820 */ /* 0x000fc80000410000 */
[----:B------:R-:W-:-:S07]  /*1250*/  FMUL.FTZ R9, R4, R9 ;  /* 0x0000000904097220 */ /* 0x000fce0000410000 */
.L_x_34894:
[----:B------:R-:W-:Y:S05]  /*1260*/  BSYNC.RECONVERGENT B0 ;  /* 0x0000000000007941 */ /* 0x000fea0003800200 */
.L_x_34893:
        /* <DEDUP_REMOVED lines=10> */
.L_x_34892:
[----:B------:R-:W-:Y:S05]  /*1310*/  BSYNC.RECONVERGENT B1 ;  /* 0x0000000000017941 */ /* 0x000fea0003800200 */
.L_x_34891:
        /* <DEDUP_REMOVED lines=31> */
.L_x_34909:
[----:B------:R-:W-:Y:S01]  /*1510*/  FSETP.GEU.FTZ.AND P0, PT, R9, -R10, PT ;  /* 0x8000000a0900720b */ /* 0x000fe20003f1e000 */
[----:B------:R-:W-:-:S12]  /*1520*/  FADD.FTZ R6, R6, -1 ;  /* 0xbf80000006067421 */ /* 0x000fd80000010000 */
[----:B------:R-:W-:-:S07]  /*1530*/  @!P0 FADD.FTZ R6, R6, -1 ;  /* 0xbf80000006068421 */ /* 0x000fce0000010000 */
.L_x_34908:
[----:B------:R-:W-:Y:S05]  /*1540*/  BSYNC.RECONVERGENT B2 ;  /* 0x0000000000027941 */ /* 0x000fea0003800200 */
.L_x_34907:
[----:B------:R-:W-:Y:S01]  /*1550*/  FFMA.FTZ R9, -R10, R6, R11 ;  /* 0x000000060a097223 */ /* 0x000fe2000001010b */
[----:B------:R-:W-:Y:S06]  /*1560*/  BRA `(.L_x_34905) ;  /* 0x0000000000787947 */ /* 0x000fec0003800000 */
.L_x_34906:
[----:B------:R-:W-:Y:S01]  /*1570*/  LOP3.LUT R18, R8, 0xff800000, RZ, 0xc0, !PT ;  /* 0xff80000008127812 */ /* 0x000fe200078ec0ff */
[----:B------:R-:W-:Y:S01]  /*1580*/  BSSY.RECONVERGENT B2, `(.L_x_34910) ;  /* 0x000001a000027945 */ /* 0x000fe20003800200 */
[----:B------:R-:W-:Y:S02]  /*1590*/  FSETP.GT.FTZ.AND P1, PT, |R23|, RZ, PT ;  /* 0x000000ff1700720b */ /* 0x000fe40003f34200 */
[----:B------:R-:W-:Y:S01]  /*15a0*/  ISETP.GT.U32.AND P2, PT, R11, 0x7f7fffff, PT ;  /* 0x7f7fffff0b00780c */ /* 0x000fe20003f44070 */
[----:B0-----:R-:W-:-:S05]  /*15b0*/  IMAD.IADD R6, R15, 0x1, -R18 ;  /* 0x000000010f067824 */ /* 0x001fca00078e0a12 */
        /* <DEDUP_REMOVED lines=9> */
.L_x_34912:
        /* <DEDUP_REMOVED lines=13> */
.L_x_34911:
[----:B------:R-:W-:Y:S05]  /*1720*/  BSYNC.RECONVERGENT B2 ;  /* 0x0000000000027941 */ /* 0x000fea0003800200 */
.L_x_34910:
[----:B------:R-:W-:-:S04]  /*1730*/  FMUL.FTZ R9, R18, 1.1920928955078125e-07 ;  /* 0x3400000012097820 */ /* 0x000fc80000410000 */
[----:B------:R-:W-:-:S07]  /*1740*/  FMUL.FTZ R9, R6, R9 ;  /* 0x0000000906097220 */ /* 0x000fce0000410000 */
.L_x_34905:
[----:B------:R-:W-:Y:S05]  /*1750*/  BSYNC.RECONVERGENT B0 ;  /* 0x0000000000007941 */ /* 0x000fea0003800200 */
.L_x_34904:
[C---:B------:R-:W-:Y:S02]  /*1760*/  FSETP.NAN.FTZ.AND P0, PT, |R9|.reuse, |R9|, PT ;  /* 0x400000090900720b */ /* 0x040fe40003f18200 */
        /* <DEDUP_REMOVED lines=9> */
.L_x_34903:
[----:B------:R-:W-:Y:S05]  /*1800*/  BSYNC.RECONVERGENT B1 ;  /* 0x0000000000017941 */ /* 0x000fea0003800200 */
.L_x_34902:
        /* <DEDUP_REMOVED lines=31> */
.L_x_34920:
[----:B------:R-:W-:Y:S01]  /*1a00*/  FSETP.GEU.FTZ.AND P0, PT, R21, -R18, PT ;  /* 0x800000121500720b */ /* 0x000fe20003f1e000 */
[----:B------:R-:W-:-:S12]  /*1a10*/  FADD.FTZ R8, R8, -1 ;  /* 0xbf80000008087421 */ /* 0x000fd80000010000 */
[----:B------:R-:W-:-:S07]  /*1a20*/  @!P0 FADD.FTZ R8, R8, -1 ;  /* 0xbf80000008088421 */ /* 0x000fce0000010000 */
.L_x_34919:
[----:B------:R-:W-:Y:S05]  /*1a30*/  BSYNC.RECONVERGENT B2 ;  /* 0x0000000000027941 */ /* 0x000fea0003800200 */
.L_x_34918:
[----:B------:R-:W-:Y:S01]  /*1a40*/  FFMA.FTZ R9, -R18, R8, R11 ;  /* 0x0000000812097223 */ /* 0x000fe2000001010b */
[----:B------:R-:W-:Y:S06]  /*1a50*/  BRA `(.L_x_34916) ;  /* 0x0000000000787947 */ /* 0x000fec0003800000 */
.L_x_34917:
        /* <DEDUP_REMOVED lines=13> */
[----:B------:R1:W2:Y:S03]  /*1b30*/  MUFU.RCP R10, R9 ;  /* 0x00000009000a7308 */ /* 0x0002a60000001000 */
.L_x_34923:
        /* <DEDUP_REMOVED lines=13> */
.L_x_34922:
[----:B------:R-:W-:Y:S05]  /*1c10*/  BSYNC.RECONVERGENT B2 ;  /* 0x0000000000027941 */ /* 0x000fea0003800200 */
.L_x_34921:
[----:B-1----:R-:W-:-:S04]  /*1c20*/  FMUL.FTZ R9, R20, 1.1920928955078125e-07 ;  /* 0x3400000014097820 */ /* 0x002fc80000410000 */
[----:B------:R-:W-:-:S07]  /*1c30*/  FMUL.FTZ R9, R8, R9 ;  /* 0x0000000908097220 */ /* 0x000fce0000410000 */
.L_x_34916:
[----:B------:R-:W-:Y:S05]  /*1c40*/  BSYNC.RECONVERGENT B0 ;  /* 0x0000000000007941 */ /* 0x000fea0003800200 */
.L_x_34915:
        /* <DEDUP_REMOVED lines=10> */
.L_x_34914:
[----:B------:R-:W-:Y:S05]  /*1cf0*/  BSYNC.RECONVERGENT B1 ;  /* 0x0000000000017941 */ /* 0x000fea0003800200 */
.L_x_34913:
[----:B-----5:R-:W-:Y:S01]  /*1d00*/  VIADD R21, R17, 0x280 ;  /* 0x0000028011157836 */ /* 0x020fe20000000000 */
[----:B------:R-:W-:Y:S04]  /*1d10*/  BSSY.RECONVERGENT B1, `(.L_x_34924) ;  /* 0x000004e000017945 */ /* 0x000fe80003800200 */
[----:B------:R-:W-:-:S13]  /*1d20*/  ISETP.GE.U32.AND P0, PT, R21, R16, PT ;  /* 0x000000101500720c */ /* 0x000fda0003f06070 */
[----:B------:R-:W-:Y:S05]  /*1d30*/  @P0 BRA `(.L_x_34925) ;  /* 0x00000004002c0947 */ /* 0x000fea0003800000 */
[----:B------:R-:W-:Y:S01]  /*1d40*/  FSETP.GEU.FTZ.AND P0, PT, R11, |R19|, PT ;  /* 0x400000130b00720b */ /* 0x000fe20003f1e000 */
        /* <DEDUP_REMOVED lines=26> */
.L_x_34931:
[----:B------:R-:W-:Y:S01]  /*1ef0*/  FSETP.GEU.FTZ.AND P0, PT, R20, -R18, PT ;  /* 0x800000121400720b */ /* 0x000fe20003f1e000 */
[----:B------:R-:W-:-:S12]  /*1f00*/  FADD.FTZ R8, R8, -1 ;  /* 0xbf80000008087421 */ /* 0x000fd80000010000 */
[----:B------:R-:W-:-:S07]  /*1f10*/  @!P0 FADD.FTZ R8, R8, -1 ;  /* 0xbf80000008088421 */ /* 0x000fce0000010000 */
.L_x_34930:
[----:B------:R-:W-:Y:S05]  /*1f20*/  BSYNC.RECONVERGENT B2 ;  /* 0x0000000000027941 */ /* 0x000fea0003800200 */
.L_x_34929:
[----:B------:R-:W-:Y:S01]  /*1f30*/  FFMA.FTZ R21, -R18, R8, R11 ;  /* 0x0000000812157223 */ /* 0x000fe2000001010b */
[----:B------:R-:W-:Y:S06]  /*1f40*/  BRA `(.L_x_34927) ;  /* 0x00000000007c7947 */ /* 0x000fec0003800000 */
.L_x_34928:
        /* <DEDUP_REMOVED lines=14> */
.L_x_34934:
        /* <DEDUP_REMOVED lines=14> */
.L_x_34933:
[----:B------:R-:W-:Y:S05]  /*2110*/  BSYNC.RECONVERGENT B2 ;  /* 0x0000000000027941 */ /* 0x000fea0003800200 */
.L_x_34932:
[----:B------:R-:W-:-:S04]  /*2120*/  FMUL.FTZ R21, R21, 1.1920928955078125e-07 ;  /* 0x3400000015157820 */ /* 0x000fc80000410000 */
[----:B------:R-:W-:-:S07]  /*2130*/  FMUL.FTZ R21, R8, R21 ;  /* 0x0000001508157220 */ /* 0x000fce0000410000 */
.L_x_34927:
[----:B------:R-:W-:Y:S05]  /*2140*/  BSYNC.RECONVERGENT B0 ;  /* 0x0000000000007941 */ /* 0x000fea0003800200 */
.L_x_34926:
        /* <DEDUP_REMOVED lines=10> */
.L_x_34925:
[----:B------:R-:W-:Y:S05]  /*21f0*/  BSYNC.RECONVERGENT B1 ;  /* 0x0000000000017941 */ /* 0x000fea0003800200 */
.L_x_34924:
[----:B------:R-:W-:Y:S01]  /*2200*/  VIADD R19, R17, 0x300 ;  /* 0x0000030011137836 */ /* 0x000fe20000000000 */
[----:B------:R-:W-:Y:S04]  /*2210*/  BSSY.RECONVERGENT B1, `(.L_x_34935) ;  /* 0x000004e000017945 */ /* 0x000fe80003800200 */
[----:B------:R-:W-:-:S13]  /*2220*/  ISETP.GE.U32.AND P0, PT, R19, R16, PT ;  /* 0x000000101300720c */ /* 0x000fda0003f06070 */
[----:B------:R-:W-:Y:S05]  /*2230*/  @P0 BRA `(.L_x_34936) ;  /* 0x00000004002c0947 */ /* 0x000fea0003800000 */
        /* <DEDUP_REMOVED lines=9> */
[----:B-1----:R-:W1:Y:S01]  /*22d0*/  MUFU.RCP R10, R20 ;  /* 0x00000014000a7308 */ /* 0x002e620000001000 */
        /* <DEDUP_REMOVED lines=17> */
.L_x_34942:
[----:B------:R-:W-:Y:S01]  /*23f0*/  FSETP.GEU.FTZ.AND P0, PT, R19, -R20, PT ;  /* 0x800000141300720b */ /* 0x000fe20003f1e000 */
[----:B------:R-:W-:-:S12]  /*2400*/  FADD.FTZ R10, R10, -1 ;  /* 0xbf8000000a0a7421 */ /* 0x000fd80000010000 */
[----:B------:R-:W-:-:S07]  /*2410*/  @!P0 FADD.FTZ R10, R10, -1 ;  /* 0xbf8000000a0a8421 */ /* 0x000fce0000010000 */
.L_x_34941:
[----:B------:R-:W-:Y:S05]  /*2420*/  BSYNC.RECONVERGENT B2 ;  /* 0x0000000000027941 */ /* 0x000fea0003800200 */
.L_x_34940:
[----:B------:R-:W-:Y:S01]  /*2430*/  FFMA.FTZ R19, -R20, R10, R11 ;  /* 0x0000000a14137223 */ /* 0x000fe2000001010b */
[----:B------:R-:W-:Y:S06]  /*2440*/  BRA `(.L_x_34938) ;  /* 0x00000000007c7947 */ /* 0x000fec0003800000 */
.L_x_34939:
[----:B------:R-:W-:Y:S01]  /*2450*/  LOP3.LUT R22, R18, 0xff800000, RZ, 0xc0, !PT ;  /* 0xff80000012167812 */ /* 0x000fe200078ec0ff */
[----:B------:R-:W-:Y:S01]  /*2460*/  BSSY.RECONVERGENT B2, `(.L_x_34943) ;  /* 0x000001b000027945 */ /* 0x000fe20003800200 */
[----:B------:R-:W-:Y:S01]  /*2470*/  FSETP.GT.FTZ.AND P1, PT, |R13|, RZ, PT ;  /* 0x000000ff0d00720b */ /* 0x000fe20003f34200 */
[----:B------:R-:W-:Y:S01]  /*2480*/  IMAD.MOV.U32 R21, RZ, RZ, R2 ;  /* 0x000000ffff157224 */ /* 0x000fe200078e0002 */
[----:B------:R-:W-:Y:S01]  /*2490*/  ISETP.GT.U32.AND P2, PT, R11, 0x7f7fffff, PT ;  /* 0x7f7fffff0b00780c */ /* 0x000fe20003f44070 */
[----:B-1----:R-:W-:-:S05]  /*24a0*/  IMAD.IADD R10, R15, 0x1, -R22 ;  /* 0x000000010f0a7824 */ /* 0x002fca00078e0a16 */
        /* <DEDUP_REMOVED lines=8> */
.L_x_34945:
        /* <DEDUP_REMOVED lines=14> */
.L_x_34944:
[----:B------:R-:W-:Y:S05]  /*2610*/  BSYNC.RECONVERGENT B2 ;  /* 0x0000000000027941 */ /* 0x000fea0003800200 */
.L_x_34943:
[----:B------:R-:W-:-:S04]  /*2620*/  FMUL.FTZ R19, R21, 1.1920928955078125e-07 ;  /* 0x3400000015137820 */ /* 0x000fc80000410000 */
[----:B------:R-:W-:-:S07]  /*2630*/  FMUL.FTZ R19, R10, R19 ;  /* 0x000000130a137220 */ /* 0x000fce0000410000 */
.L_x_34938:
[----:B------:R-:W-:Y:S05]  /*2640*/  BSYNC.RECONVERGENT B0 ;  /* 0x0000000000007941 */ /* 0x000fea0003800200 */
.L_x_34937:
[C---:B------:R-:W-:Y:S02]  /*2650*/  FSETP.NAN.FTZ.AND P0, PT, |R19|.reuse, |R19|, PT ;  /* 0x400000131300720b */ /* 0x040fe40003f18200 */
[----:B-1----:R-:W-:-:S04]  /*2660*/  LOP3.LUT R10, R19, 0x80000000, R14, 0xb8, !PT ;  /* 0x80000000130a7812 */ /* 0x002fc800078eb80e */
        /* <DEDUP_REMOVED lines=8> */
.L_x_34936:
[----:B------:R-:W-:Y:S05]  /*26f0*/  BSYNC.RECONVERGENT B1 ;  /* 0x0000000000017941 */ /* 0x000fea0003800200 */
.L_x_34935:
[----:B------:R-:W-:Y:S01]  /*2700*/  VIADD R13, R17, 0x380 ;  /* 0x00000380110d7836 */ /* 0x000fe20000000000 */
[----:B------:R-:W-:Y:S04]  /*2710*/  BSSY.RECONVERGENT B1, `(.L_x_34946) ;  /* 0x000004a000017945 */ /* 0x000fe80003800200 */
        /* <DEDUP_REMOVED lines=28> */
.L_x_34953:
[----:B------:R-:W-:Y:S01]  /*28e0*/  FSETP.GEU.FTZ.AND P0, PT, R15, -R20, PT ;  /* 0x800000140f00720b */ /* 0x000fe20003f1e000 */
[----:B------:R-:W-:-:S12]  /*28f0*/  FADD.FTZ R2, R2, -1 ;  /* 0xbf80000002027421 */ /* 0x000fd80000010000 */
[----:B------:R-:W-:-:S07]  /*2900*/  @!P0 FADD.FTZ R2, R2, -1 ;  /* 0xbf80000002028421 */ /* 0x000fce0000010000 */
.L_x_34952:
[----:B------:R-:W-:Y:S05]  /*2910*/  BSYNC.RECONVERGENT B2 ;  /* 0x0000000000027941 */ /* 0x000fea0003800200 */
.L_x_34951:
[----:B------:R-:W-:Y:S01]  /*2920*/  FFMA.FTZ R11, -R20, R2, R11 ;  /* 0x00000002140b7223 */ /* 0x000fe2000001010b */
[----:B------:R-:W-:Y:S06]  /*2930*/  BRA `(.L_x_34949) ;  /* 0x0000000000707947 */ /* 0x000fec0003800000 */
.L_x_34950:
        /* <DEDUP_REMOVED lines=12> */
.L_x_34956:
        /* <DEDUP_REMOVED lines=13> */
.L_x_34955:
[----:B------:R-:W-:Y:S05]  /*2ad0*/  BSYNC.RECONVERGENT B2 ;  /* 0x0000000000027941 */ /* 0x000fea0003800200 */
.L_x_34954:
[----:B------:R-:W-:-:S04]  /*2ae0*/  FMUL.FTZ R2, R2, 1.1920928955078125e-07 ;  /* 0x3400000002027820 */ /* 0x000fc80000410000 */
[----:B------:R-:W-:-:S07]  /*2af0*/  FMUL.FTZ R11, R11, R2 ;  /* 0x000000020b0b7220 */ /* 0x000fce0000410000 */
.L_x_34949:
[----:B------:R-:W-:Y:S05]  /*2b00*/  BSYNC.RECONVERGENT B0 ;  /* 0x0000000000007941 */ /* 0x000fea0003800200 */
.L_x_34948:
        /* <DEDUP_REMOVED lines=10> */
.L_x_34947:
[----:B------:R-:W-:Y:S05]  /*2bb0*/  BSYNC.RECONVERGENT B1 ;  /* 0x0000000000017941 */ /* 0x000fea0003800200 */
.L_x_34946:
[----:B------:R-:W-:Y:S01]  /*2bc0*/  ISETP.GE.U32.AND P0, PT, R17, R16, PT ;  /* 0x000000101100720c */ /* 0x000fe20003f06070 */
[----:B------:R-:W-:Y:S04]  /*2bd0*/  BSSY.RECONVERGENT B0, `(.L_x_34957) ;  /* 0x0000033000007945 */ /* 0x000fe80003800200 */
[----:B------:R-:W-:Y:S08]  /*2be0*/  BSSY.RELIABLE B1, `(.L_x_34958) ;  /* 0x000002b000017945 */ /* 0x000ff00003800100 */
[----:B------:R-:W-:Y:S05]  /*2bf0*/  @P0 BRA `(.L_x_34959) ;  /* 0x0000000000300947 */ /* 0x000fea0003800000 */
[----:B------:R-:W3:Y:S01]  /*2c00*/  LDC.64 R12, c[0x0][0x390] ;  /* 0x0000e400ff0c7b82 */ /* 0x000ee20000000a00 */
[----:B------:R-:W-:Y:S02]  /*2c10*/  IMAD.IADD R15, R0, 0x1, R17 ;  /* 0x00000001000f7824 */ /* 0x000fe400078e0211 */
[----:B------:R-:W-:-:S05]  /*2c20*/  IMAD.MOV.U32 R17, RZ, RZ, R5 ;  /* 0x000000ffff117224 */ /* 0x000fca00078e0005 */
[----:B------:R-:W-:Y:S01]  /*2c30*/  ISETP.GE.U32.AND P0, PT, R17, R16, PT ;  /* 0x000000101100720c */ /* 0x000fe20003f06070 */
[----:B---3--:R-:W-:-:S05]  /*2c40*/  IMAD.WIDE.U32 R12, R15, 0x4, R12 ;  /* 0x000000040f0c7825 */ /* 0x008fca00078e000c */
[----:B------:R3:W-:Y:S07]  /*2c50*/  STG.E desc[UR4][R12.64], R3 ;  /* 0x000000030c007986 */ /* 0x0007ee000c101904 */
[----:B------:R-:W-:Y:S05]  /*2c60*/  @P0 BRA `(.L_x_34960) ;  /* 0x0000000000300947 */ /* 0x000fea0003800000 */
[----:B---3--:R-:W3:Y:S01]  /*2c70*/  LDC.64 R2, c[0x0][0x390] ;  /* 0x0000e400ff027b82 */ /* 0x008ee20000000a00 */
[----:B------:R-:W-:Y:S02]  /*2c80*/  IMAD.IADD R5, R0, 0x1, R17 ;  /* 0x0000000100057824 */ /* 0x000fe400078e0211 */
[----:B------:R-:W-:Y:S02]  /*2c90*/  VIADD R17, R17, 0x80 ;  /* 0x0000008011117836 */ /* 0x000fe40000000000 */
[----:B---3--:R-:W-:-:S05]  /*2ca0*/  IMAD.WIDE.U32 R2, R5, 0x4, R2 ;  /* 0x0000000405027825 */ /* 0x008fca00078e0002 */
[----:B------:R3:W-:Y:S02]  /*2cb0*/  STG.E desc[UR4][R2.64], R7 ;  /* 0x0000000702007986 */ /* 0x0007e4000c101904 */
.L_x_34959:
[----:B------:R-:W-:-:S13]  /*2cc0*/  ISETP.GE.U32.AND P0, PT, R17, R16, PT ;  /* 0x000000101100720c */ /* 0x000fda0003f06070 */
[----:B------:R-:W-:Y:S05]  /*2cd0*/  @P0 BRA `(.L_x_34961) ;  /* 0x0000000000300947 */ /* 0x000fea0003800000 */
[----:B---3--:R-:W3:Y:S01]  /*2ce0*/  LDC.64 R2, c[0x0][0x390] ;  /* 0x0000e400ff027b82 */ /* 0x008ee20000000a00 */
[----:B------:R-:W-:Y:S01]  /*2cf0*/  IADD3 R5, PT, PT, R0, R17, RZ ;  /* 0x0000001100057210 */ /* 0x000fe20007ffe0ff */
[----:B------:R-:W-:-:S04]  /*2d00*/  VIADD R17, R17, 0x80 ;  /* 0x0000008011117836 */ /* 0x000fc80000000000 */
[----:B---3--:R-:W-:-:S05]  /*2d10*/  IMAD.WIDE.U32 R2, R5, 0x4, R2 ;  /* 0x0000000405027825 */ /* 0x008fca00078e0002 */
[----:B------:R4:W-:Y:S02]  /*2d20*/  STG.E desc[UR4][R2.64], R4 ;  /* 0x0000000402007986 */ /* 0x0009e4000c101904 */
.L_x_34960:
[----:B------:R-:W-:-:S13]  /*2d30*/  ISETP.GE.U32.AND P0, PT, R17, R16, PT ;  /* 0x000000101100720c */ /* 0x000fda0003f06070 */
[----:B------:R-:W-:Y:S05]  /*2d40*/  @P0 BRA `(.L_x_34962) ;  /* 0x0000000000300947 */ /* 0x000fea0003800000 */
[----:B---34-:R-:W3:Y:S01]  /*2d50*/  LDC.64 R2, c[0x0][0x390] ;  /* 0x0000e400ff027b82 */ /* 0x018ee20000000a00 */
[----:B------:R-:W-:Y:S02]  /*2d60*/  IMAD.IADD R5, R0, 0x1, R17 ;  /* 0x0000000100057824 */ /* 0x000fe400078e0211 */
[----:B------:R-:W-:Y:S02]  /*2d70*/  VIADD R17, R17, 0x80 ;  /* 0x0000008011117836 */ /* 0x000fe40000000000 */
[----:B---3--:R-:W-:-:S05]  /*2d80*/  IMAD.WIDE.U32 R2, R5, 0x4, R2 ;  /* 0x0000000405027825 */ /* 0x008fca00078e0002 */
[----:B------:R4:W-:Y:S02]  /*2d90*/  STG.E desc[UR4][R2.64], R6 ;  /* 0x0000000602007986 */ /* 0x0009e4000c101904 */
.L_x_34961:
[----:B------:R-:W-:-:S13]  /*2da0*/  ISETP.GE.U32.AND P0, PT, R17, R16, PT ;  /* 0x000000101100720c */ /* 0x000fda0003f06070 */
[----:B------:R-:W-:Y:S05]  /*2db0*/  @P0 BRA `(.L_x_34963) ;  /* 0x0000000000340947 */ /* 0x000fea0003800000 */
[----:B---34-:R-:W3:Y:S01]  /*2dc0*/  LDC.64 R2, c[0x0][0x390] ;  /* 0x0000e400ff027b82 */ /* 0x018ee20000000a00 */
[----:B------:R-:W-:Y:S01]  /*2dd0*/  IMAD.IADD R5, R0, 0x1, R17 ;  /* 0x0000000100057824 */ /* 0x000fe200078e0211 */
[----:B------:R-:W-:-:S03]  /*2de0*/  IADD3 R17, PT, PT, R17, 0x80, RZ ;  /* 0x0000008011117810 */ /* 0x000fc60007ffe0ff */
[----:B---3--:R-:W-:-:S05]  /*2df0*/  IMAD.WIDE.U32 R2, R5, 0x4, R2 ;  /* 0x0000000405027825 */ /* 0x008fca00078e0002 */
[----:B------:R3:W-:Y:S02]  /*2e00*/  STG.E desc[UR4][R2.64], R9 ;  /* 0x0000000902007986 */ /* 0x0007e4000c101904 */
.L_x_34962:
[----:B------:R-:W-:-:S13]  /*2e10*/  ISETP.GE.U32.AND P0, PT, R17, R16, PT ;  /* 0x000000101100720c */ /* 0x000fda0003f06070 */
[----:B------:R-:W-:Y:S05]  /*2e20*/  @P0 BREAK.RELIABLE B1 ;  /* 0x0000000000010942 */ /* 0x000fea0003800100 */
[----:B------:R-:W-:Y:S05]  /*2e30*/  @P0 BRA `(.L_x_34964) ;  /* 0x0000000000300947 */ /* 0x000fea0003800000 */
[----:B---34-:R-:W3:Y:S01]  /*2e40*/  LDC.64 R2, c[0x0][0x390] ;  /* 0x0000e400ff027b82 */ /* 0x018ee20000000a00 */
[----:B------:R-:W-:Y:S02]  /*2e50*/  IMAD.IADD R5, R0, 0x1, R17 ;  /* 0x0000000100057824 */ /* 0x000fe400078e0211 */
[----:B------:R-:W-:Y:S02]  /*2e60*/  VIADD R17, R17, 0x80 ;  /* 0x0000008011117836 */ /* 0x000fe40000000000 */
[----:B---3--:R-:W-:-:S05]  /*2e70*/  IMAD.WIDE.U32 R2, R5, 0x4, R2 ;  /* 0x0000000405027825 */ /* 0x008fca00078e0002 */
[----:B------:R3:W-:Y:S02]  /*2e80*/  STG.E desc[UR4][R2.64], R8 ;  /* 0x0000000802007986 */ /* 0x0007e4000c101904 */
.L_x_34963:
[----:B------:R-:W-:Y:S05]  /*2e90*/  BSYNC.RELIABLE B1 ;  /* 0x0000000000017941 */ /* 0x000fea0003800100 */
.L_x_34958:
[----:B------:R-:W-:-:S13]  /*2ea0*/  ISETP.GE.U32.AND P0, PT, R17, R16, PT ;  /* 0x000000101100720c */ /* 0x000fda0003f06070 */
[----:B---34-:R-:W3:Y:S01]  /*2eb0*/  @!P0 LDC.64 R2, c[0x0][0x390] ;  /* 0x0000e400ff028b82 */ /* 0x018ee20000000a00 */
[----:B------:R-:W-:Y:S02]  /*2ec0*/  @!P0 IMAD.IADD R5, R0, 0x1, R17 ;  /* 0x0000000100058824 */ /* 0x000fe400078e0211 */
[----:B------:R-:W-:Y:S02]  /*2ed0*/  @!P0 VIADD R17, R17, 0x80 ;  /* 0x0000008011118836 */ /* 0x000fe40000000000 */
[----:B---3--:R-:W-:-:S05]  /*2ee0*/  @!P0 IMAD.WIDE.U32 R2, R5, 0x4, R2 ;  /* 0x0000000405028825 */ /* 0x008fca00078e0002 */
[----:B------:R3:W-:Y:S02]  /*2ef0*/  @!P0 STG.E desc[UR4][R2.64], R10 ;  /* 0x0000000a02008986 */ /* 0x0007e4000c101904 */
.L_x_34964:
[----:B------:R-:W-:Y:S05]  /*2f00*/  BSYNC.RECONVERGENT B0 ;  /* 0x0000000000007941 */ /* 0x000fea0003800200 */
.L_x_34957:
[----:B------:R-:W-:Y:S05]  /*2f10*/  WARPSYNC.ALL ;  /* 0x0000000000007948 */ /* 0x000fea0003800000 */
[----:B------:R-:W-:-:S13]  /*2f20*/  ISETP.GE.U32.AND P0, PT, R17, R16, PT ;  /* 0x000000101100720c */ /* 0x000fda0003f06070 */
[----:B------:R-:W-:Y:S05]  /*2f30*/  @P0 EXIT ;  /* 0x000000000000094d */ /* 0x000fea0003800000 */
[----:B---34-:R-:W3:Y:S01]  /*2f40*/  LDC.64 R2, c[0x0][0x390] ;  /* 0x0000e400ff027b82 */ /* 0x018ee20000000a00 */
[----:B------:R-:W-:-:S05]  /*2f50*/  IADD3 R17, PT, PT, R0, R17, RZ ;  /* 0x0000001100117210 */ /* 0x000fca0007ffe0ff */
[----:B---3--:R-:W-:-:S05]  /*2f60*/  IMAD.WIDE.U32 R2, R17, 0x4, R2 ;  /* 0x0000000411027825 */ /* 0x008fca00078e0002 */
[----:B------:R-:W-:Y:S01]  /*2f70*/  STG.E desc[UR4][R2.64], R11 ;  /* 0x0000000b02007986 */ /* 0x000fe2000c101904 */
[----:B------:R-:W-:Y:S05]  /*2f80*/  EXIT ;  /* 0x000000000000794d */ /* 0x000fea0003800000 */
.L_x_34869:
        /* <DEDUP_REMOVED lines=12> */
[----:B------:R-:W-:Y:S01]  /*3050*/  LOP3.LUT R14, R16, 0x7fffff, RZ, 0xc0, !PT ;  /* 0x007fffff100e7812 */ /* 0x000fe200078ec0ff */
[----:B------:R-:W-:-:S03]  /*3060*/  IMAD.MOV.U32 R18, RZ, RZ, R16 ;  /* 0x000000ffff127224 */ /* 0x000fc600078e0010 */
        /* <DEDUP_REMOVED lines=29> */
.L_x_34969:
[----:B------:R-:W-:Y:S05]  /*3240*/  BSYNC.RECONVERGENT B1 ;  /* 0x0000000000017941 */ /* 0x000fea0003800200 */
.L_x_34968:
[----:B------:R-:W-:Y:S01]  /*3250*/  FFMA.FTZ R18, -R3, R19, R16 ;  /* 0x0000001303127223 */ /* 0x000fe20000010110 */
[----:B------:R-:W-:Y:S06]  /*3260*/  BRA `(.L_x_34966) ;  /* 0x0000000000787947 */ /* 0x000fec0003800000 */
.L_x_34967:
        /* <DEDUP_REMOVED lines=14> */
.L_x_34972:
        /* <DEDUP_REMOVED lines=13> */
.L_x_34971:
[----:B------:R-:W-:Y:S05]  /*3420*/  BSYNC.RECONVERGENT B1 ;  /* 0x0000000000017941 */ /* 0x000fea0003800200 */
.L_x_34970:
[----:B0-----:R-:W-:-:S04]  /*3430*/  FMUL.FTZ R3, R19, 1.1920928955078125e-07 ;  /* 0x3400000013037820 */ /* 0x001fc80000410000 */
[----:B------:R-:W-:-:S07]  /*3440*/  FMUL.FTZ R18, R2, R3 ;  /* 0x0000000302127220 */ /* 0x000fce0000410000 */
.L_x_34966:
[----:B------:R-:W-:Y:S05]  /*3450*/  BSYNC.RECONVERGENT B0 ;  /* 0x0000000000007941 */ /* 0x000fea0003800200 */
.L_x_34965:
[C---:B------:R-:W-:Y:S01]  /*3460*/  FSETP.NAN.FTZ.AND P0, PT, |R18|.reuse, |R18|, PT ;  /* 0x400000121200720b */ /* 0x040fe20003f18200 */
[----:B------:R-:W-:Y:S01]  /*3470*/  BSSY.RECONVERGENT B0, `(.L_x_34973) ;  /* 0x0000048000007945 */ /* 0x000fe20003800200 */
[----:B------:R-:W-:-:S04]  /*3480*/  LOP3.LUT R3, R18, 0x80000000, R15, 0xb8, !PT ;  /* 0x8000000012037812 */ /* 0x000fc800078eb80f */
        /* <DEDUP_REMOVED lines=9> */
[----:B------:R-:W-:Y:S01]  /*3520*/  MOV R8, R16 ;  /* 0x0000001000087202 */ /* 0x000fe20000000f00 */
        /* <DEDUP_REMOVED lines=24> */
.L_x_34978:
[----:B------:R-:W-:Y:S01]  /*36b0*/  FSETP.GEU.FTZ.AND P0, PT, R18, -R3, PT ;  /* 0x800000031200720b */ /* 0x000fe20003f1e000 */
[----:B------:R-:W-:-:S12]  /*36c0*/  FADD.FTZ R19, R19, -1 ;  /* 0xbf80000013137421 */ /* 0x000fd80000010000 */
[----:B------:R-:W-:-:S07]  /*36d0*/  @!P0 FADD.FTZ R19, R19, -1 ;  /* 0xbf80000013138421 */ /* 0x000fce0000010000 */
.L_x_34977:
[----:B------:R-:W-:Y:S05]  /*36e0*/  BSYNC.RECONVERGENT B1 ;  /* 0x0000000000017941 */ /* 0x000fea0003800200 */
.L_x_34976:
[----:B------:R-:W-:Y:S01]  /*36f0*/  FFMA.FTZ R8, -R3, R19, R16 ;  /* 0x0000001303087223 */ /* 0x000fe20000010110 */
[----:B------:R-:W-:Y:S06]  /*3700*/  BRA `(.L_x_34974) ;  /* 0x0000000000787947 */ /* 0x000fec0003800000 */
.L_x_34975:
        /* <DEDUP_REMOVED lines=14> */
.L_x_34981:
        /* <DEDUP_REMOVED lines=13> */
.L_x_34980:
[----:B------:R-:W-:Y:S05]  /*38c0*/  BSYNC.RECONVERGENT B1 ;  /* 0x0000000000017941 */ /* 0x000fea0003800200 */
.L_x_34979:
[----:B0-----:R-:W-:-:S04]  /*38d0*/  FMUL.FTZ R8, R19, 1.1920928955078125e-07 ;  /* 0x3400000013087820 */ /* 0x001fc80000410000 */
[----:B------:R-:W-:-:S07]  /*38e0*/  FMUL.FTZ R8, R3, R8 ;  /* 0x0000000803087220 */ /* 0x000fce0000410000 */
.L_x_34974:
[----:B------:R-:W-:Y:S05]  /*38f0*/  BSYNC.RECONVERGENT B0 ;  /* 0x0000000000007941 */ /* 0x000fea0003800200 */
.L_x_34973:
[C---:B------:R-:W-:Y:S01]  /*3900*/  FSETP.NAN.FTZ.AND P0, PT, |R8|.reuse, |R8|, PT ;  /* 0x400000080800720b */ /* 0x040fe20003f18200 */
[----:B------:R-:W-:Y:S01]  /*3910*/  BSSY.RECONVERGENT B0, `(.L_x_34982) ;  /* 0x0000048000007945 */ /* 0x000fe20003800200 */
[----:B------:R-:W-:-:S04]  /*3920*/  LOP3.LUT R3, R8, 0x80000000, R15, 0xb8, !PT ;  /* 0x8000000008037812 */ /* 0x000fc800078eb80f */
        /* <DEDUP_REMOVED lines=8> */
[----:B-----5:R-:W-:-:S11]  /*39b0*/  FSETP.GEU.FTZ.AND P1, PT, R16, |R10|, PT ;  /* 0x4000000a1000720b */ /* 0x020fd60003f3e000 */
        /* <DEDUP_REMOVED lines=25> */
.L_x_34987:
[----:B------:R-:W-:Y:S01]  /*3b50*/  FSETP.GEU.FTZ.AND P0, PT, R17, -R9, PT ;  /* 0x800000091100720b */ /* 0x000fe20003f1e000 */
[----:B------:R-:W-:-:S12]  /*3b60*/  FADD.FTZ R19, R19, -1 ;  /* 0xbf80000013137421 */ /* 0x000fd80000010000 */
[----:B------:R-:W-:-:S07]  /*3b70*/  @!P0 FADD.FTZ R19, R19, -1 ;  /* 0xbf80000013138421 */ /* 0x000fce0000010000 */
.L_x_34986:
[----:B------:R-:W-:Y:S05]  /*3b80*/  BSYNC.RECONVERGENT B1 ;  /* 0x0000000000017941 */ /* 0x000fea0003800200 */
.L_x_34985:
[----:B------:R-:W-:Y:S01]  /*3b90*/  FFMA.FTZ R8, -R9, R19, R16 ;  /* 0x0000001309087223 */ /* 0x000fe20000010110 */
[----:B------:R-:W-:Y:S06]  /*3ba0*/  BRA `(.L_x_34983) ;  /* 0x0000000000787947 */ /* 0x000fec0003800000 */
.L_x_34984:
[----:B------:R-:W-:Y:S01]  /*3bb0*/  LOP3.LUT R8, R9, 0xff800000, RZ, 0xc0, !PT ;  /* 0xff80000009087812 */ /* 0x000fe200078ec0ff */
[----:B------:R-:W-:Y:S01]  /*3bc0*/  BSSY.RECONVERGENT B1, `(.L_x_34988) ;  /* 0x000001a000017945 */ /* 0x000fe20003800200 */
[----:B------:R-:W-:Y:S01]  /*3bd0*/  FSETP.GT.FTZ.AND P1, PT, |R10|, RZ, PT ;  /* 0x000000ff0a00720b */ /* 0x000fe20003f34200 */
[----:B------:R-:W-:Y:S01]  /*3be0*/  IMAD.MOV.U32 R19, RZ, RZ, R14 ;  /* 0x000000ffff137224 */ /* 0x000fe200078e000e */
[----:B------:R-:W-:Y:S01]  /*3bf0*/  ISETP.GT.U32.AND P2, PT, R16, 0x7f7fffff, PT ;  /* 0x7f7fffff1000780c */ /* 0x000fe20003f44070 */
[----:B------:R-:W-:Y:S01]  /*3c00*/  IMAD.IADD R17, R13, 0x1, -R8 ;  /* 0x000000010d117824 */ /* 0x000fe200078e0a08 */
[----:B------:R-:W-:-:S04]  /*3c10*/  FSEL R8, R8, +QNAN , P1 ;  /* 0x7fffffff08087808 */ /* 0x000fc80000800000 */
[----:B------:R-:W-:Y:S02]  /*3c20*/  LOP3.LUT P0, R18, R17, 0xff800000, RZ, 0xc0, !PT ;  /* 0xff80000011127812 */ /* 0x000fe4000780c0ff */
[----:B------:R-:W-:-:S11]  /*3c30*/  FSEL R8, R8, +QNAN , !P2 ;  /* 0x7fffffff08087808 */ /* 0x000fd60005000000 */
[----:B------:R-:W-:Y:S05]  /*3c40*/  @!P0 BRA `(.L_x_34989) ;  /* 0x0000000000448947 */ /* 0x000fea0003800000 */
[----:B------:R-:W-:Y:S01]  /*3c50*/  LOP3.LUT R9, R9, 0x7fffff, RZ, 0xc0, !PT ;  /* 0x007fffff09097812 */ /* 0x000fe200078ec0ff */
[----:B------:R-:W-:-:S03]  /*3c60*/  IMAD.MOV.U32 R19, RZ, RZ, R14 ;  /* 0x000000ffff137224 */ /* 0x000fc600078e000e */
[----:B------:R-:W-:-:S04]  /*3c70*/  LOP3.LUT R9, R9, 0x3f800000, RZ, 0xfc, !PT ;  /* 0x3f80000009097812 */ /* 0x000fc800078efcff */
[----:B------:R0:W1:Y:S03]  /*3c80*/  MUFU.RCP R17, R9 ;  /* 0x0000000900117308 */ /* 0x0000660000001000 */
.L_x_34990:
        /* <DEDUP_REMOVED lines=13> */
.L_x_34989:
[----:B------:R-:W-:Y:S05]  /*3d60*/  BSYNC.RECONVERGENT B1 ;  /* 0x0000000000017941 */ /* 0x000fea0003800200 */
.L_x_34988:
[----:B0-----:R-:W-:-:S04]  /*3d70*/  FMUL.FTZ R9, R19, 1.1920928955078125e-07 ;  /* 0x3400000013097820 */ /* 0x001fc80000410000 */
[----:B------:R-:W-:-:S07]  /*3d80*/  FMUL.FTZ R8, R8, R9 ;  /* 0x0000000908087220 */ /* 0x000fce0000410000 */
.L_x_34983:
[----:B------:R-:W-:Y:S05]  /*3d90*/  BSYNC.RECONVERGENT B0 ;  /* 0x0000000000007941 */ /* 0x000fea0003800200 */
.L_x_34982:
        /* <DEDUP_REMOVED lines=37> */
.L_x_34996:
[----:B------:R-:W-:Y:S01]  /*3ff0*/  FSETP.GEU.FTZ.AND P0, PT, R18, -R9, PT ;  /* 0x800000091200720b */ /* 0x000fe20003f1e000 */
[----:B------:R-:W-:-:S12]  /*4000*/  FADD.FTZ R19, R19, -1 ;  /* 0xbf80000013137421 */ /* 0x000fd80000010000 */
[----:B------:R-:W-:-:S07]  /*4010*/  @!P0 FADD.FTZ R19, R19, -1 ;  /* 0xbf80000013138421 */ /* 0x000fce0000010000 */
.L_x_34995:
[----:B------:R-:W-:Y:S05]  /*4020*/  BSYNC.RECONVERGENT B1 ;  /* 0x0000000000017941 */ /* 0x000fea0003800200 */
.L_x_34994:
[----:B------:R-:W-:Y:S01]  /*4030*/  FFMA.FTZ R10, -R9, R19, R16 ;  /* 0x00000013090a7223 */ /* 0x000fe20000010110 */
[----:B------:R-:W-:Y:S06]  /*4040*/  BRA `(.L_x_34992) ;  /* 0x0000000000787947 */ /* 0x000fec0003800000 */
.L_x_34993:
        /* <DEDUP_REMOVED lines=14> */
.L_x_34999:
        /* <DEDUP_REMOVED lines=13> */
.L_x_34998:
[----:B------:R-:W-:Y:S05]  /*4200*/  BSYNC.RECONVERGENT B1 ;  /* 0x0000000000017941 */ /* 0x000fea0003800200 */
.L_x_34997:
[----:B0-----:R-:W-:-:S04]  /*4210*/  FMUL.FTZ R10, R19, 1.1920928955078125e-07 ;  /* 0x34000000130a7820 */ /* 0x001fc80000410000 */
[----:B------:R-:W-:-:S07]  /*4220*/  FMUL.FTZ R10, R9, R10 ;  /* 0x0000000a090a7220 */ /* 0x000fce0000410000 */
.L_x_34992:
[----:B------:R-:W-:Y:S05]  /*4230*/  BSYNC.RECONVERGENT B0 ;  /* 0x0000000000007941 */ /* 0x000fea0003800200 */
.L_x_34991:
        /* <DEDUP_REMOVED lines=37> */
.L_x_35005:
[----:B------:R-:W-:Y:S01]  /*4490*/  FSETP.GEU.FTZ.AND P0, PT, R17, -R11, PT ;  /* 0x8000000b1100720b */ /* 0x000fe20003f1e000 */
[----:B------:R-:W-:-:S12]  /*44a0*/  FADD.FTZ R19, R19, -1 ;  /* 0xbf80000013137421 */ /* 0x000fd80000010000 */
[----:B------:R-:W-:-:S07]  /*44b0*/  @!P0 FADD.FTZ R19, R19, -1 ;  /* 0xbf80000013138421 */ /* 0x000fce0000010000 */
.L_x_35004:
[----:B------:R-:W-:Y:S05]  /*44c0*/  BSYNC.RECONVERGENT B1 ;  /* 0x0000000000017941 */ /* 0x000fea0003800200 */
.L_x_35003:
[----:B------:R-:W-:Y:S01]  /*44d0*/  FFMA.FTZ R10, -R11, R19, R16 ;  /* 0x000000130b0a7223 */ /* 0x000fe20000010110 */
[----:B------:R-:W-:Y:S06]  /*44e0*/  BRA `(.L_x_35001) ;  /* 0x0000000000787947 */ /* 0x000fec0003800000 */
.L_x_35002:
        /* <DEDUP_REMOVED lines=14> */
.L_x_35008:
        /* <DEDUP_REMOVED lines=13> */
.L_x_35007:
[----:B------:R-:W-:Y:S05]  /*46a0*/  BSYNC.RECONVERGENT B1 ;  /* 0x0000000000017941 */ /* 0x000fea0003800200 */
.L_x_35006:
[----:B0-----:R-:W-:-:S04]  /*46b0*/  FMUL.FTZ R11, R19, 1.1920928955078125e-07 ;  /* 0x34000000130b7820 */ /* 0x001fc80000410000 */
[----:B------:R-:W-:-:S07]  /*46c0*/  FMUL.FTZ R10, R10, R11 ;  /* 0x0000000b0a0a7220 */ /* 0x000fce0000410000 */
.L_x_35001:
[----:B------:R-:W-:Y:S05]  /*46d0*/  BSYNC.RECONVERGENT B0 ;  /* 0x0000000000007941 */ /* 0x000fea0003800200 */
.L_x_35000:
        /* <DEDUP_REMOVED lines=37> */
.L_x_35014:
[----:B------:R-:W-:Y:S01]  /*4930*/  FSETP.GEU.FTZ.AND P0, PT, R18, -R11, PT ;  /* 0x8000000b1200720b */ /* 0x000fe20003f1e000 */
[----:B------:R-:W-:-:S12]  /*4940*/  FADD.FTZ R19, R19, -1 ;  /* 0xbf80000013137421 */ /* 0x000fd80000010000 */
[----:B------:R-:W-:-:S07]  /*4950*/  @!P0 FADD.FTZ R19, R19, -1 ;  /* 0xbf80000013138421 */ /* 0x000fce0000010000 */
.L_x_35013:
[----:B------:R-:W-:Y:S05]  /*4960*/  BSYNC.RECONVERGENT B1 ;  /* 0x0000000000017941 */ /* 0x000fea0003800200 */
.L_x_35012:
[----:B------:R-:W-:Y:S01]  /*4970*/  FFMA.FTZ R6, -R11, R19, R16 ;  /* 0x000000130b067223 */ /* 0x000fe20000010110 */
[----:B------:R-:W-:Y:S06]  /*4980*/  BRA `(.L_x_35010) ;  /* 0x0000000000787947 */ /* 0x000fec0003800000 */
.L_x_35011:
        /* <DEDUP_REMOVED lines=14> */
.L_x_35017:
        /* <DEDUP_REMOVED lines=13> */
.L_x_35016:
[----:B------:R-:W-:Y:S05]  /*4b40*/  BSYNC.RECONVERGENT B1 ;  /* 0x0000000000017941 */ /* 0x000fea0003800200 */
.L_x_35015:
[----:B0-----:R-:W-:-:S04]  /*4b50*/  FMUL.FTZ R11, R19, 1.1920928955078125e-07 ;  /* 0x34000000130b7820 */ /* 0x001fc80000410000 */
[----:B------:R-:W-:-:S07]  /*4b60*/  FMUL.FTZ R6, R6, R11 ;  /* 0x0000000b06067220 */ /* 0x000fce0000410000 */
.L_x_35010:
[----:B------:R-:W-:Y:S05]  /*4b70*/  BSYNC.RECONVERGENT B0 ;  /* 0x0000000000007941 */ /* 0x000fea0003800200 */
.L_x_35009:
[C---:B------:R-:W-:Y:S01]  /*4b80*/  FSETP.NAN.FTZ.AND P0, PT, |R6|.reuse, |R6|, PT ;  /* 0x400000060600720b */ /* 0x040fe20003f18200 */
[----:B------:R-:W-:Y:S01]  /*4b90*/  BSSY.RECONVERGENT B0, `(.L_x_35018) ;  /* 0x0000048000007945 */ /* 0x000fe20003800200 */
[----:B------:R-:W-:-:S04]  /*4ba0*/  LOP3.LUT R11, R6, 0x80000000, R15, 0xb8, !PT ;  /* 0x80000000060b7812 */ /* 0x000fc800078eb80f */
        /* <DEDUP_REMOVED lines=34> */
.L_x_35023:
[----:B------:R-:W-:Y:S01]  /*4dd0*/  FSETP.GEU.FTZ.AND P0, PT, R17, -R7, PT ;  /* 0x800000071100720b */ /* 0x000fe20003f1e000 */
[----:B------:R-:W-:-:S12]  /*4de0*/  FADD.FTZ R19, R19, -1 ;  /* 0xbf80000013137421 */ /* 0x000fd80000010000 */
[----:B------:R-:W-:-:S07]  /*4df0*/  @!P0 FADD.FTZ R19, R19, -1 ;  /* 0xbf80000013138421 */ /* 0x000fce0000010000 */
.L_x_35022:
[----:B------:R-:W-:Y:S05]  /*4e00*/  BSYNC.RECONVERGENT B1 ;  /* 0x0000000000017941 */ /* 0x000fea0003800200 */
.L_x_35021:
[----:B------:R-:W-:Y:S01]  /*4e10*/  FFMA.FTZ R6, -R7, R19, R16 ;  /* 0x0000001307067223 */ /* 0x000fe20000010110 */
[----:B------:R-:W-:Y:S06]  /*4e20*/  BRA `(.L_x_35019) ;  /* 0x0000000000787947 */ /* 0x000fec0003800000 */
.L_x_35020:
        /* <DEDUP_REMOVED lines=14> */
.L_x_35026:
        /* <DEDUP_REMOVED lines=13> */
.L_x_35025:
[----:B------:R-:W-:Y:S05]  /*4fe0*/  BSYNC.RECONVERGENT B1 ;  /* 0x0000000000017941 */ /* 0x000fea0003800200 */
.L_x_35024:
[----:B0-----:R-:W-:-:S04]  /*4ff0*/  FMUL.FTZ R7, R19, 1.1920928955078125e-07 ;  /* 0x3400000013077820 */ /* 0x001fc80000410000 */
[----:B------:R-:W-:-:S07]  /*5000*/  FMUL.FTZ R6, R6, R7 ;  /* 0x0000000706067220 */ /* 0x000fce0000410000 */
.L_x_35019:
[----:B------:R-:W-:Y:S05]  /*5010*/  BSYNC.RECONVERGENT B0 ;  /* 0x0000000000007941 */ /* 0x000fea0003800200 */
.L_x_35018:
        /* <DEDUP_REMOVED lines=36> */
.L_x_35032:
[----:B------:R-:W-:Y:S01]  /*5260*/  FSETP.GEU.FTZ.AND P0, PT, R14, -R7, PT ;  /* 0x800000070e00720b */ /* 0x000fe20003f1e000 */
[----:B------:R-:W-:-:S12]  /*5270*/  FADD.FTZ R17, R17, -1 ;  /* 0xbf80000011117421 */ /* 0x000fd80000010000 */
[----:B------:R-:W-:-:S07]  /*5280*/  @!P0 FADD.FTZ R17, R17, -1 ;  /* 0xbf80000011118421 */ /* 0x000fce0000010000 */
.L_x_35031:
[----:B------:R-:W-:Y:S05]  /*5290*/  BSYNC.RECONVERGENT B1 ;  /* 0x0000000000017941 */ /* 0x000fea0003800200 */
.L_x_35030:
[----:B------:R-:W-:Y:S01]  /*52a0*/  FFMA.FTZ R16, -R7, R17, R16 ;  /* 0x0000001107107223 */ /* 0x000fe20000010110 */
[----:B------:R-:W-:Y:S06]  /*52b0*/  BRA `(.L_x_35028) ;  /* 0x0000000000707947 */ /* 0x000fec0003800000 */
.L_x_35029:
        /* <DEDUP_REMOVED lines=11> */
[----:B------:R0:W1:Y:S03]  /*5370*/  MUFU.RCP R4, R7 ;  /* 0x0000000700047308 */ /* 0x0000660000001000 */
.L_x_35035:
        /* <DEDUP_REMOVED lines=13> */
.L_x_35034:
[----:B------:R-:W-:Y:S05]  /*5450*/  BSYNC.RECONVERGENT B1 ;  /* 0x0000000000017941 */ /* 0x000fea0003800200 */
.L_x_35033:
[----:B------:R-:W-:-:S04]  /*5460*/  FMUL.FTZ R14, R14, 1.1920928955078125e-07 ;  /* 0x340000000e0e7820 */ /* 0x000fc80000410000 */
[----:B------:R-:W-:-:S07]  /*5470*/  FMUL.FTZ R16, R19, R14 ;  /* 0x0000000e13107220 */ /* 0x000fce0000410000 */
.L_x_35028:
[----:B------:R-:W-:Y:S05]  /*5480*/  BSYNC.RECONVERGENT B0 ;  /* 0x0000000000007941 */ /* 0x000fea0003800200 */
.L_x_35027:
[C---:B------:R-:W-:Y:S02]  /*5490*/  FSETP.NAN.FTZ.AND P0, PT, |R16|.reuse, |R16|, PT ;  /* 0x400000101000720b */ /* 0x040fe40003f18200 */
[C---:B0-----:R-:W-:Y:S02]  /*54a0*/  LOP3.LUT R7, R16.reuse, 0x80000000, R15, 0xb8, !PT ;  /* 0x8000000010077812 */ /* 0x041fe400078eb80f */
[----:B------:R-:W0:Y:S02]  /*54b0*/  LDC.64 R14, c[0x0][0x390] ;  /* 0x0000e400ff0e7b82 */ /* 0x000e240000000a00 */
        /* <DEDUP_REMOVED lines=15> */
.L_x_35036:
        /* <DEDUP_REMOVED lines=13> */
.L_x_50218:


//--------------------- .text._ZN2at6native29vectorized_elementwise_kernelILi4ENS0_13AUnaryFunctorIfffZZZNS0_21remainder_kernel_cudaERNS_18TensorIteratorBaseEENKUlvE0_clEvENKUlvE0_clEvEUlffE_EESt5arrayIPcLm2EEEEviT0_T1_ --------------------------
	.section	.text._ZN2at6native29vectorized_elementwise_kernelILi4ENS0_13AUnaryFunctorIfffZZZNS0_21remainder_kernel_cudaERNS_18TensorIteratorBaseEENKUlvE0_clEvENKUlvE0_clEvEUlffE_EESt5arrayIPcLm2EEEEviT0_T1_,"ax",@progbits
	.align	128
        .global         _ZN2at6native29vectorized_elementwise_kernelILi4ENS0_13AUnaryFunctorIfffZZZNS0_21remainder_kernel_cudaERNS_18TensorIteratorBaseEENKUlvE0_clEvENKUlvE0_clEvEUlffE_EESt5arrayIPcLm2EEEEviT0_T1_
        .type           _ZN2at6native29vectorized_elementwise_kernelILi4ENS0_13AUnaryFunctorIfffZZZNS0_21remainder_kernel_cudaERNS_18TensorIteratorBaseEENKUlvE0_clEvENKUlvE0_clEvEUlffE_EESt5arrayIPcLm2EEEEviT0_T1_,@function
        .size           _ZN2at6native29vectorized_elementwise_kernelILi4ENS0_13AUnaryFunctorIfffZZZNS0_21remainder_kernel_cudaERNS_18TensorIteratorBaseEENKUlvE0_clEvENKUlvE0_clEvEUlffE_EESt5arrayIPcLm2EEEEviT0_T1_,(.L_x_50219 - _ZN2at6native29vectorized_elementwise_kernelILi4ENS0_13AUnaryFunctorIfffZZZNS0_21remainder_kernel_cudaERNS_18TensorIteratorBaseEENKUlvE0_clEvENKUlvE0_clEvEUlffE_EESt5arrayIPcLm2EEEEviT0_T1_)
        .other          _ZN2at6native29vectorized_elementwise_kernelILi4ENS0_13AUnaryFunctorIfffZZZNS0_21remainder_kernel_cudaERNS_18TensorIteratorBaseEENKUlvE0_clEvENKUlvE0_clEvEUlffE_EESt5arrayIPcLm2EEEEviT0_T1_,@"STO_CUDA_ENTRY STV_DEFAULT"
_ZN2at6native29vectorized_elementwise_kernelILi4ENS0_13AUnaryFunctorIfffZZZNS0_21remainder_kernel_cudaERNS_18TensorIteratorBaseEENKUlvE0_clEvENKUlvE0_clEvEUlffE_EESt5arrayIPcLm2EEEEviT0_T1_:
.text._ZN2at6native29vectorized_elementwise_kernelILi4ENS0_13AUnaryFunctorIfffZZZNS0_21remainder_kernel_cudaERNS_18TensorIteratorBaseEENKUlvE0_clEvENKUlvE0_clEvEUlffE_EESt5arrayIPcLm2EEEEviT0_T1_:
        /* <DEDUP_REMOVED lines=100> */
.L_x_35044:
[----:B------:R-:W-:Y:S05]  /*0640*/  BSYNC.RECONVERGENT B2 ;  /* 0x0000000000027941 */ /* 0x000fea0003800200 */
.L_x_35043:
[----:B------:R-:W-:Y:S01]  /*0650*/  FFMA.FTZ R3, -R8, R6, R11 ;  /* 0x0000000608037223 */ /* 0x000fe2000001010b */
[----:B------:R-:W-:Y:S06]  /*0660*/  BRA `(.L_x_35041) ;  /* 0x00000000007c7947 */ /* 0x000fec0003800000 */
.L_x_35042:
        /* <DEDUP_REMOVED lines=14> */
.L_x_35047:
        /* <DEDUP_REMOVED lines=14> */
.L_x_35046:
[----:B------:R-:W-:Y:S05]  /*0830*/  BSYNC.RECONVERGENT B2 ;  /* 0x0000000000027941 */ /* 0x000fea0003800200 */
.L_x_35045:
[----:B0-----:R-:W-:-:S04]  /*0840*/  FMUL.FTZ R4, R7, 1.1920928955078125e-07 ;  /* 0x3400000007047820 */ /* 0x001fc80000410000 */
[----:B------:R-:W-:-:S07]  /*0850*/  FMUL.FTZ R3, R3, R4 ;  /* 0x0000000403037220 */ /* 0x000fce0000410000 */
.L_x_35041:
[----:B------:R-:W-:Y:S05]  /*0860*/  BSYNC.RECONVERGENT B0 ;  /* 0x0000000000007941 */ /* 0x000fea0003800200 */
.L_x_35040:
        /* <DEDUP_REMOVED lines=10> */
.L_x_35039:
[----:B------:R-:W-:Y:S05]  /*0910*/  BSYNC.RECONVERGENT B1 ;  /* 0x0000000000017941 */ /* 0x000fea0003800200 */
.L_x_35038:
        /* <DEDUP_REMOVED lines=31> */
.L_x_35055:
[----:B------:R-:W-:Y:S01]  /*0b10*/  FSETP.GEU.FTZ.AND P0, PT, R7, -R8, PT ;  /* 0x800000080700720b */ /* 0x000fe20003f1e000 */
[----:B------:R-:W-:-:S12]  /*0b20*/  FADD.FTZ R4, R4, -1 ;  /* 0xbf80000004047421 */ /* 0x000fd80000010000 */
[----:B------:R-:W-:-:S07]  /*0b30*/  @!P0 FADD.FTZ R4, R4, -1 ;  /* 0xbf80000004048421 */ /* 0x000fce0000010000 */
.L_x_35054:
[----:B------:R-:W-:Y:S05]  /*0b40*/  BSYNC.RECONVERGENT B2 ;  /* 0x0000000000027941 */ /* 0x000fea0003800200 */
.L_x_35053:
[----:B------:R-:W-:Y:S01]  /*0b50*/  FFMA.FTZ R7, -R8, R4, R11 ;  /* 0x0000000408077223 */ /* 0x000fe2000001010b */
[----:B------:R-:W-:Y:S06]  /*0b60*/  BRA `(.L_x_35051) ;  /* 0x00000000007c7947 */ /* 0x000fec0003800000 */
.L_x_35052:
        /* <DEDUP_REMOVED lines=14> */
.L_x_35058:
        /* <DEDUP_REMOVED lines=14> */
.L_x_35057:
[----:B------:R-:W-:Y:S05]  /*0d30*/  BSYNC.RECONVERGENT B2 ;  /* 0x0000000000027941 */ /* 0x000fea0003800200 */
.L_x_35056:
[----:B------:R-:W-:-:S04]  /*0d40*/  FMUL.FTZ R7, R9, 1.1920928955078125e-07 ;  /* 0x3400000009077820 */ /* 0x000fc80000410000 */
[----:B------:R-:W-:-:S07]  /*0d50*/  FMUL.FTZ R7, R4, R7 ;  /* 0x0000000704077220 */ /* 0x000fce0000410000 */
.L_x_35051:
[----:B------:R-:W-:Y:S05]  /*0d60*/  BSYNC.RECONVERGENT B0 ;  /* 0x0000000000007941 */ /* 0x000fea0003800200 */
.L_x_35050:
        /* <DEDUP_REMOVED lines=10> */
.L_x_35049:
[----:B------:R-:W-:Y:S05]  /*0e10*/  BSYNC.RECONVERGENT B1 ;  /* 0x0000000000017941 */ /* 0x000fea0003800200 */
.L_x_35048:
        /* <DEDUP_REMOVED lines=31> */
.L_x_35066:
[----:B------:R-:W-:Y:S01]  /*1010*/  FSETP.GEU.FTZ.AND P0, PT, R9, -R8, PT ;  /* 0x800000080900720b */ /* 0x000fe20003f1e000 */
[----:B------:R-:W-:-:S12]  /*1020*/  FADD.FTZ R4, R4, -1 ;  /* 0xbf80000004047421 */ /* 0x000fd80000010000 */
[----:B------:R-:W-:-:S07]  /*1030*/  @!P0 FADD.FTZ R4, R4, -1 ;  /* 0xbf80000004048421 */ /* 0x000fce0000010000 */
.L_x_35065:
[----:B------:R-:W-:Y:S05]  /*1040*/  BSYNC.RECONVERGENT B2 ;  /* 0x0000000000027941 */ /* 0x000fea0003800200 */
.L_x_35064:
[----:B------:R-:W-:Y:S01]  /*1050*/  FFMA.FTZ R9, -R8, R4, R11 ;  /* 0x0000000408097223 */ /* 0x000fe2000001010b */
[----:B------:R-:W-:Y:S06]  /*1060*/  BRA `(.L_x_35062) ;  /* 0x00000000007c7947 */ /* 0x000fec0003800000 */
.L_x_35063:
        /* <DEDUP_REMOVED lines=14> */
.L_x_35069:
        /* <DEDUP_REMOVED lines=14> */
.L_x_35068:
[----:B------:R-:W-:Y:S05]  /*1230*/  BSYNC.RECONVERGENT B2 ;  /* 0x0000000000027941 */ /* 0x000fea0003800200 */
.L_x_35067:
[----:B------:R-:W-:-:S04]  /*1240*/  FMUL.FTZ R9, R10, 1.1920928955078125e-07 ;  /* 0x340000000a097820 */ /* 0x000fc80000410000 */
[----:B------:R-:W-:-:S07]  /*1250*/  FMUL.FTZ R9, R4, R9 ;  /* 0x0000000904097220 */ /* 0x000fce0000410000 */
.L_x_35062:
[----:B------:R-:W-:Y:S05]  /*1260*/  BSYNC.RECONVERGENT B0 ;  /* 0x0000000000007941 */ /* 0x000fea0003800200 */
.L_x_35061:
        /* <DEDUP_REMOVED lines=10> */
.L_x_35060:
[----:B------:R-:W-:Y:S05]  /*1310*/  BSYNC.RECONVERGENT B1 ;  /* 0x0000000000017941 */ /* 0x000fea0003800200 */
.L_x_35059:
        /* <DEDUP_REMOVED lines=31> */
.L_x_35077:
[----:B------:R-:W-:Y:S01]  /*1510*/  FSETP.GEU.FTZ.AND P0, PT, R9, -R10, PT ;  /* 0x8000000a0900720b */ /* 0x000fe20003f1e000 */
[----:B------:R-:W-:-:S12]  /*1520*/  FADD.FTZ R6, R6, -1 ;  /* 0xbf80000006067421 */ /* 0x000fd80000010000 */
[----:B------:R-:W-:-:S07]  /*1530*/  @!P0 FADD.FTZ R6, R6, -1 ;  /* 0xbf80000006068421 */ /* 0x000fce0000010000 */
.L_x_35076:
[----:B------:R-:W-:Y:S05]  /*1540*/  BSYNC.RECONVERGENT B2 ;  /* 0x0000000000027941 */ /* 0x000fea0003800200 */
.L_x_35075:
[----:B------:R-:W-:Y:S01]  /*1550*/  FFMA.FTZ R9, -R10, R6, R11 ;  /* 0x000000060a097223 */ /* 0x000fe2000001010b */
[----:B------:R-:W-:Y:S06]  /*1560*/  BRA `(.L_x_35073) ;  /* 0x0000000000787947 */ /* 0x000fec0003800000 */
.L_x_35074:
        /* <DEDUP_REMOVED lines=14> */
.L_x_35080:
        /* <DEDUP_REMOVED lines=13> */
.L_x_35079:
[----:B------:R-:W-:Y:S05]  /*1720*/  BSYNC.RECONVERGENT B2 ;  /* 0x0000000000027941 */ /* 0x000fea0003800200 */
.L_x_35078:
[----:B------:R-:W-:-:S04]  /*1730*/  FMUL.FTZ R9, R18, 1.1920928955078125e-07 ;  /* 0x3400000012097820 */ /* 0x000fc80000410000 */
[----:B------:R-:W-:-:S07]  /*1740*/  FMUL.FTZ R9, R6, R9 ;  /* 0x0000000906097220 */ /* 0x000fce0000410000 */
.L_x_35073:
[----:B------:R-:W-:Y:S05]  /*1750*/  BSYNC.RECONVERGENT B0 ;  /* 0x0000000000007941 */ /* 0x000fea0003800200 */
.L_x_35072:
        /* <DEDUP_REMOVED lines=10> */
.L_x_35071:
[----:B------:R-:W-:Y:S05]  /*1800*/  BSYNC.RECONVERGENT B1 ;  /* 0x0000000000017941 */ /* 0x000fea0003800200 */
.L_x_35070:
        /* <DEDUP_REMOVED lines=31> */
.L_x_35088:
[----:B------:R-:W-:Y:S01]  /*1a00*/  FSETP.GEU.FTZ.AND P0, PT, R21, -R18, PT ;  /* 0x800000121500720b */ /* 0x000fe20003f1e000 */
[----:B------:R-:W-:-:S12]  /*1a10*/  FADD.FTZ R8, R8, -1 ;  /* 0xbf80000008087421 */ /* 0x000fd80000010000 */
[----:B------:R-:W-:-:S07]  /*1a20*/  @!P0 FADD.FTZ R8, R8, -1 ;  /* 0xbf80000008088421 */ /* 0x000fce0000010000 */
.L_x_35087:
[----:B------:R-:W-:Y:S05]  /*1a30*/  BSYNC.RECONVERGENT B2 ;  /* 0x0000000000027941 */ /* 0x000fea0003800200 */
.L_x_35086:
[----:B------:R-:W-:Y:S01]  /*1a40*/  FFMA.FTZ R9, -R18, R8, R11 ;  /* 0x0000000812097223 */ /* 0x000fe2000001010b */
[----:B------:R-:W-:Y:S06]  /*1a50*/  BRA `(.L_x_35084) ;  /* 0x0000000000787947 */ /* 0x000fec0003800000 */
.L_x_35085:
        /* <DEDUP_REMOVED lines=14> */
.L_x_35091:
        /* <DEDUP_REMOVED lines=13> */
.L_x_35090:
[----:B------:R-:W-:Y:S05]  /*1c10*/  BSYNC.RECONVERGENT B2 ;  /* 0x0000000000027941 */ /* 0x000fea0003800200 */
.L_x_35089:
[----:B-1----:R-:W-:-:S04]  /*1c20*/  FMUL.FTZ R9, R20, 1.1920928955078125e-07 ;  /* 0x3400000014097820 */ /* 0x002fc80000410000 */
[----:B------:R-:W-:-:S07]  /*1c30*/  FMUL.FTZ R9, R8, R9 ;  /* 0x0000000908097220 */ /* 0x000fce0000410000 */
.L_x_35084:
[----:B------:R-:W-:Y:S05]  /*1c40*/  BSYNC.RECONVERGENT B0 ;  /* 0x0000000000007941 */ /* 0x000fea0003800200 */
.L_x_35083:
        /* <DEDUP_REMOVED lines=10> */
.L_x_35082:
[----:B------:R-:W-:Y:S05]  /*1cf0*/  BSYNC.RECONVERGENT B1 ;  /* 0x0000000000017941 */ /* 0x000fea0003800200 */
.L_x_35081:
        /* <DEDUP_REMOVED lines=31> */
.L_x_35099:
[----:B------:R-:W-:Y:S01]  /*1ef0*/  FSETP.GEU.FTZ.AND P0, PT, R20, -R18, PT ;  /* 0x800000121400720b */ /* 0x000fe20003f1e000 */
[----:B------:R-:W-:-:S12]  /*1f00*/  FADD.FTZ R8, R8, -1 ;  /* 0xbf80000008087421 */ /* 0x000fd80000010000 */
[----:B------:R-:W-:-:S07]  /*1f10*/  @!P0 FADD.FTZ R8, R8, -1 ;  /* 0xbf80000008088421 */ /* 0x000fce0000010000 */
.L_x_35098:
[----:B------:R-:W-:Y:S05]  /*1f20*/  BSYNC.RECONVERGENT B2 ;  /* 0x0000000000027941 */ /* 0x000fea0003800200 */
.L_x_35097:
[----:B------:R-:W-:Y:S01]  /*1f30*/  FFMA.FTZ R21, -R18, R8, R11 ;  /* 0x0000000812157223 */ /* 0x000fe2000001010b */
[----:B------:R-:W-:Y:S06]  /*1f40*/  BRA `(.L_x_35095) ;  /* 0x00000000007c7947 */ /* 0x000fec0003800000 */
.L_x_35096:
        /* <DEDUP_REMOVED lines=14> */
.L_x_35102:
        /* <DEDUP_REMOVED lines=14> */
.L_x_35101:
[----:B------:R-:W-:Y:S05]  /*2110*/  BSYNC.RECONVERGENT B2 ;  /* 0x0000000000027941 */ /* 0x000fea0003800200 */
.L_x_35100:
[----:B------:R-:W-:-:S04]  /*2120*/  FMUL.FTZ R21, R21, 1.1920928955078125e-07 ;  /* 0x3400000015157820 */ /* 0x000fc80000410000 */
[----:B------:R-:W-:-:S07]  /*2130*/  FMUL.FTZ R21, R8, R21 ;  /* 0x0000001508157220 */ /* 0x000fce0000410000 */
.L_x_35095:
[----:B------:R-:W-:Y:S05]  /*2140*/  BSYNC.RECONVERGENT B0 ;  /* 0x0000000000007941 */ /* 0x000fea0003800200 */
.L_x_35094:
        /* <DEDUP_REMOVED lines=10> */
.L_x_35093:
[----:B------:R-:W-:Y:S05]  /*21f0*/  BSYNC.RECONVERGENT B1 ;  /* 0x0000000000017941 */ /* 0x000fea0003800200 */
.L_x_35092:
        /* <DEDUP_REMOVED lines=31> */
.L_x_35110:
[----:B------:R-:W-:Y:S01]  /*23f0*/  FSETP.GEU.FTZ.AND P0, PT, R19, -R20, PT ;  /* 0x800000141300720b */ /* 0x000fe20003f1e000 */
[----:B------:R-:W-:-:S12]  /*2400*/  FADD.FTZ R10, R10, -1 ;  /* 0xbf8000000a0a7421 */ /* 0x000fd80000010000 */
[----:B------:R-:W-:-:S07]  /*2410*/  @!P0 FADD.FTZ R10, R10, -1 ;  /* 0xbf8000000a0a8421 */ /* 0x000fce0000010000 */
.L_x_35109:
[----:B------:R-:W-:Y:S05]  /*2420*/  BSYNC.RECONVERGENT B2 ;  /* 0x0000000000027941 */ /* 0x000fea0003800200 */
.L_x_35108:
[----:B------:R-:W-:Y:S01]  /*2430*/  FFMA.FTZ R19, -R20, R10, R11 ;  /* 0x0000000a14137223 */ /* 0x000fe2000001010b */
[----:B------:R-:W-:Y:S06]  /*2440*/  BRA `(.L_x_35106) ;  /* 0x00000000007c7947 */ /* 0x000fec0003800000 */
.L_x_35107:
        /* <DEDUP_REMOVED lines=14> */
.L_x_35113:
        /* <DEDUP_REMOVED lines=14> */
.L_x_35112:
[----:B------:R-:W-:Y:S05]  /*2610*/  BSYNC.RECONVERGENT B2 ;  /* 0x0000000000027941 */ /* 0x000fea0003800200 */
.L_x_35111:
[----:B------:R-:W-:-:S04]  /*2620*/  FMUL.FTZ R19, R21, 1.1920928955078125e-07 ;  /* 0x3400000015137820 */ /* 0x000fc80000410000 */
[----:B------:R-:W-:-:S07]  /*2630*/  FMUL.FTZ R19, R10, R19 ;  /* 0x000000130a137220 */ /* 0x000fce0000410000 */
.L_x_35106:
[----:B------:R-:W-:Y:S05]  /*2640*/  BSYNC.RECONVERGENT B0 ;  /* 0x0000000000007941 */ /* 0x000fea0003800200 */
.L_x_35105:
        /* <DEDUP_REMOVED lines=10> */
.L_x_35104:
[----:B------:R-:W-:Y:S05]  /*26f0*/  BSYNC.RECONVERGENT B1 ;  /* 0x0000000000017941 */ /* 0x000fea0003800200 */
.L_x_35103:
        /* <DEDUP_REMOVED lines=30> */
.L_x_35121:
[----:B------:R-:W-:Y:S01]  /*28e0*/  FSETP.GEU.FTZ.AND P0, PT, R15, -R20, PT ;  /* 0x800000140f00720b */ /* 0x000fe20003f1e000 */
[----:B------:R-:W-:-:S12]  /*28f0*/  FADD.FTZ R2, R2, -1 ;  /* 0xbf80000002027421 */ /* 0x000fd80000010000 */
[----:B------:R-:W-:-:S07]  /*2900*/  @!P0 FADD.FTZ R2, R2, -1 ;  /* 0xbf80000002028421 */ /* 0x000fce0000010000 */
.L_x_35120:
[----:B------:R-:W-:Y:S05]  /*2910*/  BSYNC.RECONVERGENT B2 ;  /* 0x0000000000027941 */ /* 0x000fea0003800200 */
.L_x_35119:
[----:B------:R-:W-:Y:S01]  /*2920*/  FFMA.FTZ R11, -R20, R2, R11 ;  /* 0x00000002140b7223 */ /* 0x000fe2000001010b */
[----:B------:R-:W-:Y:S06]  /*2930*/  BRA `(.L_x_35117) ;  /* 0x0000000000707947 */ /* 0x000fec0003800000 */
.L_x_35118:
        /* <DEDUP_REMOVED lines=12> */
.L_x_35124:
        /* <DEDUP_REMOVED lines=13> */
.L_x_35123:
[----:B------:R-:W-:Y:S05]  /*2ad0*/  BSYNC.RECONVERGENT B2 ;  /* 0x0000000000027941 */ /* 0x000fea0003800200 */
.L_x_35122:
[----:B------:R-:W-:-:S04]  /*2ae0*/  FMUL.FTZ R2, R2, 1.1920928955078125e-07 ;  /* 0x3400000002027820 */ /* 0x000fc80000410000 */
[----:B------:R-:W-:-:S07]  /*2af0*/  FMUL.FTZ R11, R11, R2 ;  /* 0x000000020b0b7220 */ /* 0x000fce0000410000 */
.L_x_35117:
[----:B------:R-:W-:Y:S05]  /*2b00*/  BSYNC.RECONVERGENT B0 ;  /* 0x0000000000007941 */ /* 0x000fea0003800200 */
.L_x_35116:
        /* <DEDUP_REMOVED lines=10> */
.L_x_35115:
[----:B------:R-:W-:Y:S05]  /*2bb0*/  BSYNC.RECONVERGENT B1 ;  /* 0x0000000000017941 */ /* 0x000fea0003800200 */
.L_x_35114:
        /* <DEDUP_REMOVED lines=16> */
.L_x_35127:
[----:B------:R-:W-:-:S13]  /*2cc0*/  ISETP.GE.U32.AND P0, PT, R17, R16, PT ;  /* 0x000000101100720c */ /* 0x000fda0003f06070 */
[----:B------:R-:W-:Y:S05]  /*2cd0*/  @P0 BRA `(.L_x_35129) ;  /* 0x0000000000300947 */ /* 0x000fea0003800000 */
[----:B---3--:R-:W3:Y:S01]  /*2ce0*/  LDC.64 R2, c[0x0][0x390] ;  /* 0x0000e400ff027b82 */ /* 0x008ee20000000a00 */
[----:B------:R-:W-:Y:S01]  /*2cf0*/  IADD3 R5, PT, PT, R0, R17, RZ ;  /* 0x0000001100057210 */ /* 0x000fe20007ffe0ff */
[----:B------:R-:W-:-:S04]  /*2d00*/  VIADD R17, R17, 0x80 ;  /* 0x0000008011117836 */ /* 0x000fc80000000000 */
[----:B---3--:R-:W-:-:S05]  /*2d10*/  IMAD.WIDE.U32 R2, R5, 0x4, R2 ;  /* 0x0000000405027825 */ /* 0x008fca00078e0002 */
[----:B------:R4:W-:Y:S02]  /*2d20*/  STG.E desc[UR4][R2.64], R4 ;  /* 0x0000000402007986 */ /* 0x0009e4000c101904 */
.L_x_35128:
[----:B------:R-:W-:-:S13]  /*2d30*/  ISETP.GE.U32.AND P0, PT, R17, R16, PT ;  /* 0x000000101100720c */ /* 0x000fda0003f06070 */
[----:B------:R-:W-:Y:S05]  /*2d40*/  @P0 BRA `(.L_x_35130) ;  /* 0x0000000000300947 */ /* 0x000fea0003800000 */
[----:B---34-:R-:W3:Y:S01]  /*2d50*/  LDC.64 R2, c[0x0][0x390] ;  /* 0x0000e400ff027b82 */ /* 0x018ee20000000a00 */
[----:B------:R-:W-:Y:S02]  /*2d60*/  IMAD.IADD R5, R0, 0x1, R17 ;  /* 0x0000000100057824 */ /* 0x000fe400078e0211 */
[----:B------:R-:W-:Y:S02]  /*2d70*/  VIADD R17, R17, 0x80 ;  /* 0x0000008011117836 */ /* 0x000fe40000000000 */
[----:B---3--:R-:W-:-:S05]  /*2d80*/  IMAD.WIDE.U32 R2, R5, 0x4, R2 ;  /* 0x0000000405027825 */ /* 0x008fca00078e0002 */
[----:B------:R4:W-:Y:S02]  /*2d90*/  STG.E desc[UR4][R2.64], R6 ;  /* 0x0000000602007986 */ /* 0x0009e4000c101904 */
.L_x_35129:
[----:B------:R-:W-:-:S13]  /*2da0*/  ISETP.GE.U32.AND P0, PT, R17, R16, PT ;  /* 0x000000101100720c */ /* 0x000fda0003f06070 */
[----:B------:R-:W-:Y:S05]  /*2db0*/  @P0 BRA `(.L_x_35131) ;  /* 0x0000000000340947 */ /* 0x000fea0003800000 */
[----:B---34-:R-:W3:Y:S01]  /*2dc0*/  LDC.64 R2, c[0x0][0x390] ;  /* 0x0000e400ff027b82 */ /* 0x018ee20000000a00 */
[----:B------:R-:W-:Y:S01]  /*2dd0*/  IMAD.IADD R5, R0, 0x1, R17 ;  /* 0x0000000100057824 */ /* 0x000fe200078e0211 */
[----:B------:R-:W-:-:S03]  /*2de0*/  IADD3 R17, PT, PT, R17, 0x80, RZ ;  /* 0x0000008011117810 */ /* 0x000fc60007ffe0ff */
[----:B---3--:R-:W-:-:S05]  /*2df0*/  IMAD.WIDE.U32 R2, R5, 0x4, R2 ;  /* 0x0000000405027825 */ /* 0x008fca00078e0002 */
[----:B------:R3:W-:Y:S02]  /*2e00*/  STG.E desc[UR4][R2.64], R9 ;  /* 0x0000000902007986 */ /* 0x0007e4000c101904 */
.L_x_35130:
        /* <DEDUP_REMOVED lines=8> */
.L_x_35131:
[----:B------:R-:W-:Y:S05]  /*2e90*/  BSYNC.RELIABLE B1 ;  /* 0x0000000000017941 */ /* 0x000fea0003800100 */
.L_x_35126:
[----:B------:R-:W-:-:S13]  /*2ea0*/  ISETP.GE.U32.AND P0, PT, R17, R16, PT ;  /* 0x000000101100720c */ /* 0x000fda0003f06070 */
[----:B---34-:R-:W3:Y:S01]  /*2eb0*/  @!P0 LDC.64 R2, c[0x0][0x390] ;  /* 0x0000e400ff028b82 */ /* 0x018ee20000000a00 */
[----:B------:R-:W-:Y:S02]  /*2ec0*/  @!P0 IMAD.IADD R5, R0, 0x1, R17 ;  /* 0x0000000100058824 */ /* 0x000fe400078e0211 */
[----:B------:R-:W-:Y:S02]  /*2ed0*/  @!P0 VIADD R17, R17, 0x80 ;  /* 0x0000008011118836 */ /* 0x000fe40000000000 */
[----:B---3--:R-:W-:-:S05]  /*2ee0*/  @!P0 IMAD.WIDE.U32 R2, R5, 0x4, R2 ;  /* 0x0000000405028825 */ /* 0x008fca00078e0002 */
[----:B------:R3:W-:Y:S02]  /*2ef0*/  @!P0 STG.E desc[UR4][R2.64], R10 ;  /* 0x0000000a02008986 */ /* 0x0007e4000c101904 */
.L_x_35132:
[----:B------:R-:W-:Y:S05]  /*2f00*/  BSYNC.RECONVERGENT B0 ;  /* 0x0000000000007941 */ /* 0x000fea0003800200 */
.L_x_35125:
        /* <DEDUP_REMOVED lines=8> */
.L_x_35037:
[----:B------:R-:W0:Y:S01]  /*2f90*/  S2R R2, SR_TID.X ;  /* 0x0000000000027919 */ /* 0x000e220000002100 */
[----:B------:R-:W1:Y:S08]  /*2fa0*/  LDC.64 R4, c[0x0][0x398] ;  /* 0x0000e600ff047b82 */ /* 0x000e700000000a00 */
[----:B------:R-:W2:Y:S01]  /*2fb0*/  LDC R17, c[0x0][0x388] ;  /* 0x0000e200ff117b82 */ /* 0x000ea20000000800 */
[----:B-1----:R-:W-:-:S04]  /*2fc0*/  IMAD.WIDE.U32 R4, R0, 0x4, R4 ;  /* 0x0000000400047825 */ /* 0x002fc800078e0004 */
[----:B0-----:R-:W-:-:S05]  /*2fd0*/  IMAD.WIDE.U32 R8, R2, 0x10, R4 ;  /* 0x0000001002087825 */ /* 0x001fca00078e0004 */
[----:B------:R-:W3:Y:S04]  /*2fe0*/  LDG.E.128 R12, desc[UR4][R8.64] ;  /* 0x00000004080c7981 */ /* 0x000ee8000c1e1d00 */
[----:B------:R0:W5:Y:S01]  /*2ff0*/  LDG.E.128 R4, desc[UR4][R8.64+0x800] ;  /* 0x0008000408047981 */ /* 0x000162000c1e1d00 */
        /* <DEDUP_REMOVED lines=34> */
.L_x_35137:
[----:B------:R-:W-:Y:S05]  /*3220*/  BSYNC.RECONVERGENT B1 ;  /* 0x0000000000017941 */ /* 0x000fea0003800200 */
.L_x_35136:
[----:B------:R-:W-:Y:S01]  /*3230*/  FFMA.FTZ R10, -R9, R19, R18 ;  /* 0x00000013090a7223 */ /* 0x000fe20000010112 */
[----:B------:R-:W-:Y:S06]  /*3240*/  BRA `(.L_x_35134) ;  /* 0x0000000000787947 */ /* 0x000fec0003800000 */
.L_x_35135:
        /* <DEDUP_REMOVED lines=14> */
.L_x_35140:
        /* <DEDUP_REMOVED lines=13> */
.L_x_35139:
[----:B------:R-:W-:Y:S05]  /*3400*/  BSYNC.RECONVERGENT B1 ;  /* 0x0000000000017941 */ /* 0x000fea0003800200 */
.L_x_35138:
[----:B0-----:R-:W-:-:S04]  /*3410*/  FMUL.FTZ R9, R19, 1.1920928955078125e-07 ;  /* 0x3400000013097820 */ /* 0x001fc80000410000 */
[----:B------:R-:W-:-:S07]  /*3420*/  FMUL.FTZ R10, R8, R9 ;  /* 0x00000009080a7220 */ /* 0x000fce0000410000 */
.L_x_35134:
[----:B------:R-:W-:Y:S05]  /*3430*/  BSYNC.RECONVERGENT B0 ;  /* 0x0000000000007941 */ /* 0x000fea0003800200 */
.L_x_35133:
        /* <DEDUP_REMOVED lines=37> */
.L_x_35146:
[----:B------:R-:W-:Y:S01]  /*3690*/  FSETP.GEU.FTZ.AND P0, PT, R12, -R9, PT ;  /* 0x800000090c00720b */ /* 0x000fe20003f1e000 */
[----:B------:R-:W-:-:S12]  /*36a0*/  FADD.FTZ R19, R19, -1 ;  /* 0xbf80000013137421 */ /* 0x000fd80000010000 */
[----:B------:R-:W-:-:S07]  /*36b0*/  @!P0 FADD.FTZ R19, R19, -1 ;  /* 0xbf80000013138421 */ /* 0x000fce0000010000 */
.L_x_35145:
[----:B------:R-:W-:Y:S05]  /*36c0*/  BSYNC.RECONVERGENT B1 ;  /* 0x0000000000017941 */ /* 0x000fea0003800200 */
.L_x_35144:
[----:B------:R-:W-:Y:S01]  /*36d0*/  FFMA.FTZ R10, -R9, R19, R18 ;  /* 0x00000013090a7223 */ /* 0x000fe20000010112 */
[----:B------:R-:W-:Y:S06]  /*36e0*/  BRA `(.L_x_35142) ;  /* 0x0000000000787947 */ /* 0x000fec0003800000 */
.L_x_35143:
        /* <DEDUP_REMOVED lines=14> */
.L_x_35149:
        /* <DEDUP_REMOVED lines=13> */
.L_x_35148:
[----:B------:R-:W-:Y:S05]  /*38a0*/  BSYNC.RECONVERGENT B1 ;  /* 0x0000000000017941 */ /* 0x000fea0003800200 */
.L_x_35147:
[----:B0-----:R-:W-:-:S04]  /*38b0*/  FMUL.FTZ R10, R19, 1.1920928955078125e-07 ;  /* 0x34000000130a7820 */ /* 0x001fc80000410000 */
[----:B------:R-:W-:-:S07]  /*38c0*/  FMUL.FTZ R10, R9, R10 ;  /* 0x0000000a090a7220 */ /* 0x000fce0000410000 */
.L_x_35142:
[----:B------:R-:W-:Y:S05]  /*38d0*/  BSYNC.RECONVERGENT B0 ;  /* 0x0000000000007941 */ /* 0x000fea0003800200 */
.L_x_35141:
        /* <DEDUP_REMOVED lines=37> */
.L_x_35155:
[----:B------:R-:W-:Y:S01]  /*3b30*/  FSETP.GEU.FTZ.AND P0, PT, R13, -R11, PT ;  /* 0x8000000b0d00720b */ /* 0x000fe20003f1e000 */
[----:B------:R-:W-:-:S12]  /*3b40*/  FADD.FTZ R19, R19, -1 ;  /* 0xbf80000013137421 */ /* 0x000fd80000010000 */
[----:B------:R-:W-:-:S07]  /*3b50*/  @!P0 FADD.FTZ R19, R19, -1 ;  /* 0xbf80000013138421 */ /* 0x000fce0000010000 */
.L_x_35154:
[----:B------:R-:W-:Y:S05]  /*3b60*/  BSYNC.RECONVERGENT B1 ;  /* 0x0000000000017941 */ /* 0x000fea0003800200 */
.L_x_35153:
[----:B------:R-:W-:Y:S01]  /*3b70*/  FFMA.FTZ R10, -R11, R19, R18 ;  /* 0x000000130b0a7223 */ /* 0x000fe20000010112 */
[----:B------:R-:W-:Y:S06]  /*3b80*/  BRA `(.L_x_35151) ;  /* 0x0000000000787947 */ /* 0x000fec0003800000 */
.L_x_35152:
        /* <DEDUP_REMOVED lines=14> */
.L_x_35158:
        /* <DEDUP_REMOVED lines=13> */
.L_x_35157:
[----:B------:R-:W-:Y:S05]  /*3d40*/  BSYNC.RECONVERGENT B1 ;  /* 0x0000000000017941 */ /* 0x000fea0003800200 */
.L_x_35156:
[----:B0-----:R-:W-:-:S04]  /*3d50*/  FMUL.FTZ R11, R19, 1.1920928955078125e-07 ;  /* 0x34000000130b7820 */ /* 0x001fc80000410000 */
[----:B------:R-:W-:-:S07]  /*3d60*/  FMUL.FTZ R10, R10, R11 ;  /* 0x0000000b0a0a7220 */ /* 0x000fce0000410000 */
.L_x_35151:
[----:B------:R-:W-:Y:S05]  /*3d70*/  BSYNC.RECONVERGENT B0 ;  /* 0x0000000000007941 */ /* 0x000fea0003800200 */
.L_x_35150:
[C---:B------:R-:W-:Y:S01]  /*3d80*/  FSETP.NAN.FTZ.AND P0, PT, |R10|.reuse, |R10|, PT ;  /* 0x4000000a0a00720b */ /* 0x040fe20003f18200 */
[----:B------:R-:W-:Y:S01]  /*3d90*/  BSSY.RECONVERGENT B0, `(.L_x_35159) ;  /* 0x0000048000007945 */ /* 0x000fe20003800200 */
[----:B------:R-:W-:Y:S01]  /*3da0*/  LOP3.LUT R11, R10, 0x80000000, R17, 0xb8, !PT ;  /* 0x800000000a0b7812 */ /* 0x000fe200078eb811 */
[----:B------:R-:W-:-:S03]  /*3db0*/  IMAD.MOV.U32 R12, RZ, RZ, R18 ;  /* 0x000000ffff0c7224 */ /* 0x000fc600078e0012 */
        /* <DEDUP_REMOVED lines=33> */
.L_x_35164:
[----:B------:R-:W-:Y:S01]  /*3fd0*/  FSETP.GEU.FTZ.AND P0, PT, R14, -R11, PT ;  /* 0x8000000b0e00720b */ /* 0x000fe20003f1e000 */
[----:B------:R-:W-:-:S12]  /*3fe0*/  FADD.FTZ R19, R19, -1 ;  /* 0xbf80000013137421 */ /* 0x000fd80000010000 */
[----:B------:R-:W-:-:S07]  /*3ff0*/  @!P0 FADD.FTZ R19, R19, -1 ;  /* 0xbf80000013138421 */ /* 0x000fce0000010000 */
.L_x_35163:
[----:B------:R-:W-:Y:S05]  /*4000*/  BSYNC.RECONVERGENT B1 ;  /* 0x0000000000017941 */ /* 0x000fea0003800200 */
.L_x_35162:
[----:B------:R-:W-:Y:S01]  /*4010*/  FFMA.FTZ R12, -R11, R19, R18 ;  /* 0x000000130b0c7223 */ /* 0x000fe20000010112 */
[----:B------:R-:W-:Y:S06]  /*4020*/  BRA `(.L_x_35160) ;  /* 0x0000000000787947 */ /* 0x000fec0003800000 */
.L_x_35161:
        /* <DEDUP_REMOVED lines=14> */
.L_x_35167:
        /* <DEDUP_REMOVED lines=13> */
.L_x_35166:
[----:B------:R-:W-:Y:S05]  /*41e0*/  BSYNC.RECONVERGENT B1 ;  /* 0x0000000000017941 */ /* 0x000fea0003800200 */
.L_x_35165:
[----:B0-----:R-:W-:-:S04]  /*41f0*/  FMUL.FTZ R12, R19, 1.1920928955078125e-07 ;  /* 0x34000000130c7820 */ /* 0x001fc80000410000 */
[----:B------:R-:W-:-:S07]  /*4200*/  FMUL.FTZ R12, R11, R12 ;  /* 0x0000000c0b0c7220 */ /* 0x000fce0000410000 */
.L_x_35160:
[----:B------:R-:W-:Y:S05]  /*4210*/  BSYNC.RECONVERGENT B0 ;  /* 0x0000000000007941 */ /* 0x000fea0003800200 */
.L_x_35159:
        /* <DEDUP_REMOVED lines=37> */
.L_x_35173:
[----:B------:R-:W-:Y:S01]  /*4470*/  FSETP.GEU.FTZ.AND P0, PT, R15, -R13, PT ;  /* 0x8000000d0f00720b */ /* 0x000fe20003f1e000 */
[----:B------:R-:W-:-:S12]  /*4480*/  FADD.FTZ R19, R19, -1 ;  /* 0xbf80000013137421 */ /* 0x000fd80000010000 */
[----:B------:R-:W-:-:S07]  /*4490*/  @!P0 FADD.FTZ R19, R19, -1 ;  /* 0xbf80000013138421 */ /* 0x000fce0000010000 */
.L_x_35172:
[----:B------:R-:W-:Y:S05]  /*44a0*/  BSYNC.RECONVERGENT B1 ;  /* 0x0000000000017941 */ /* 0x000fea0003800200 */
.L_x_35171:
[----:B------:R-:W-:Y:S01]  /*44b0*/  FFMA.FTZ R12, -R13, R19, R18 ;  /* 0x000000130d0c7223 */ /* 0x000fe20000010112 */
[----:B------:R-:W-:Y:S06]  /*44c0*/  BRA `(.L_x_35169) ;  /* 0x0000000000787947 */ /* 0x000fec0003800000 */
.L_x_35170:
        /* <DEDUP_REMOVED lines=14> */
.L_x_35176:
        /* <DEDUP_REMOVED lines=13> */
.L_x_35175:
[----:B------:R-:W-:Y:S05]  /*4680*/  BSYNC.RECONVERGENT B1 ;  /* 0x0000000000017941 */ /* 0x000fea0003800200 */
.L_x_35174:
[----:B0-----:R-:W-:-:S04]  /*4690*/  FMUL.FTZ R13, R19, 1.1920928955078125e-07 ;  /* 0x34000000130d7820 */ /* 0x001fc80000410000 */
[----:B------:R-:W-:-:S07]  /*46a0*/  FMUL.FTZ R12, R12, R13 ;  /* 0x0000000d0c0c7220 */ /* 0x000fce0000410000 */
.L_x_35169:
[----:B------:R-:W-:Y:S05]  /*46b0*/  BSYNC.RECONVERGENT B0 ;  /* 0x0000000000007941 */ /* 0x000fea0003800200 */
.L_x_35168:
        /* <DEDUP_REMOVED lines=37> */
.L_x_35182:
[----:B------:R-:W-:Y:S01]  /*4910*/  FSETP.GEU.FTZ.AND P0, PT, R14, -R13, PT ;  /* 0x8000000d0e00720b */ /* 0x000fe20003f1e000 */
[----:B------:R-:W-:-:S12]  /*4920*/  FADD.FTZ R19, R19, -1 ;  /* 0xbf80000013137421 */ /* 0x000fd80000010000 */
[----:B------:R-:W-:-:S07]  /*4930*/  @!P0 FADD.FTZ R19, R19, -1 ;  /* 0xbf80000013138421 */ /* 0x000fce0000010000 */
.L_x_35181:
[----:B------:R-:W-:Y:S05]  /*4940*/  BSYNC.RECONVERGENT B1 ;  /* 0x0000000000017941 */ /* 0x000fea0003800200 */
.L_x_35180:
[----:B------:R-:W-:Y:S01]  /*4950*/  FFMA.FTZ R4, -R13, R19, R18 ;  /* 0x000000130d047223 */ /* 0x000fe20000010112 */
[----:B------:R-:W-:Y:S06]  /*4960*/  BRA `(.L_x_35178) ;  /* 0x0000000000787947 */ /* 0x000fec0003800000 */
.L_x_35179:
        /* <DEDUP_REMOVED lines=14> */
.L_x_35185:
        /* <DEDUP_REMOVED lines=13> */
.L_x_35184:
[----:B------:R-:W-:Y:S05]  /*4b20*/  BSYNC.RECONVERGENT B1 ;  /* 0x0000000000017941 */ /* 0x000fea0003800200 */
.L_x_35183:
[----:B0-----:R-:W-:-:S04]  /*4b30*/  FMUL.FTZ R13, R19, 1.1920928955078125e-07 ;  /* 0x34000000130d7820 */ /* 0x001fc80000410000 */
[----:B------:R-:W-:-:S07]  /*4b40*/  FMUL.FTZ R4, R4, R13 ;  /* 0x0000000d04047220 */ /* 0x000fce0000410000 */
.L_x_35178:
[----:B------:R-:W-:Y:S05]  /*4b50*/  BSYNC.RECONVERGENT B0 ;  /* 0x0000000000007941 */ /* 0x000fea0003800200 */
.L_x_35177:
        /* <DEDUP_REMOVED lines=37> */
.L_x_35191:
[----:B------:R-:W-:Y:S01]  /*4db0*/  FSETP.GEU.FTZ.AND P0, PT, R15, -R5, PT ;  /* 0x800000050f00720b */ /* 0x000fe20003f1e000 */
[----:B------:R-:W-:-:S12]  /*4dc0*/  FADD.FTZ R19, R19, -1 ;  /* 0xbf80000013137421 */ /* 0x000fd80000010000 */
[----:B------:R-:W-:-:S07]  /*4dd0*/  @!P0 FADD.FTZ R19, R19, -1 ;  /* 0xbf80000013138421 */ /* 0x000fce0000010000 */
.L_x_35190:
[----:B------:R-:W-:Y:S05]  /*4de0*/  BSYNC.RECONVERGENT B1 ;  /* 0x0000000000017941 */ /* 0x000fea0003800200 */
.L_x_35189:
[----:B------:R-:W-:Y:S01]  /*4df0*/  FFMA.FTZ R4, -R5, R19, R18 ;  /* 0x0000001305047223 */ /* 0x000fe20000010112 */
[----:B------:R-:W-:Y:S06]  /*4e00*/  BRA `(.L_x_35187) ;  /* 0x0000000000787947 */ /* 0x000fec0003800000 */
.L_x_35188:
        /* <DEDUP_REMOVED lines=14> */
.L_x_35194:
        /* <DEDUP_REMOVED lines=13> */
.L_x_35193:
[----:B------:R-:W-:Y:S05]  /*4fc0*/  BSYNC.RECONVERGENT B1 ;  /* 0x0000000000017941 */ /* 0x000fea0003800200 */
.L_x_35192:
[----:B0-----:R-:W-:-:S04]  /*4fd0*/  FMUL.FTZ R5, R19, 1.1920928955078125e-07 ;  /* 0x3400000013057820 */ /* 0x001fc80000410000 */
[----:B------:R-:W-:-:S07]  /*4fe0*/  FMUL.FTZ R4, R4, R5 ;  /* 0x0000000504047220 */ /* 0x000fce0000410000 */
.L_x_35187:
[----:B------:R-:W-:Y:S05]  /*4ff0*/  BSYNC.RECONVERGENT B0 ;  /* 0x0000000000007941 */ /* 0x000fea0003800200 */
.L_x_35186:
        /* <DEDUP_REMOVED lines=36> */
.L_x_35200:
[----:B------:R-:W-:Y:S01]  /*5240*/  FSETP.GEU.FTZ.AND P0, PT, R6, -R3, PT ;  /* 0x800000030600720b */ /* 0x000fe20003f1e000 */
[----:B------:R-:W-:-:S12]  /*5250*/  FADD.FTZ R15, R15, -1 ;  /* 0xbf8000000f0f7421 */ /* 0x000fd80000010000 */
[----:B------:R-:W-:-:S07]  /*5260*/  @!P0 FADD.FTZ R15, R15, -1 ;  /* 0xbf8000000f0f8421 */ /* 0x000fce0000010000 */
.L_x_35199:
[----:B------:R-:W-:Y:S05]  /*5270*/  BSYNC.RECONVERGENT B1 ;  /* 0x0000000000017941 */ /* 0x000fea0003800200 */
.L_x_35198:
[----:B------:R-:W-:Y:S01]  /*5280*/  FFMA.FTZ R18, -R3, R15, R18 ;  /* 0x0000000f03127223 */ /* 0x000fe20000010112 */
[----:B------:R-:W-:Y:S06]  /*5290*/  BRA `(.L_x_35196) ;  /* 0x0000000000707947 */ /* 0x000fec0003800000 */
.L_x_35197:
        /* <DEDUP_REMOVED lines=12> */
.L_x_35203:
        /* <DEDUP_REMOVED lines=13> */
.L_x_35202:
[----:B------:R-:W-:Y:S05]  /*5430*/  BSYNC.RECONVERGENT B1 ;  /* 0x0000000000017941 */ /* 0x000fea0003800200 */
.L_x_35201:
[----:B------:R-:W-:-:S04]  /*5440*/  FMUL.FTZ R16, R16, 1.1920928955078125e-07 ;  /* 0x3400000010107820 */ /* 0x000fc80000410000 */
[----:B------:R-:W-:-:S07]  /*5450*/  FMUL.FTZ R18, R19, R16 ;  /* 0x0000001013127220 */ /* 0x000fce0000410000 */
.L_x_35196:
[----:B------:R-:W-:Y:S05]  /*5460*/  BSYNC.RECONVERGENT B0 ;  /* 0x0000000000007941 */ /* 0x000fea0003800200 */
.L_x_35195:
[C---:B------:R-:W-:Y:S01]  /*5470*/  FSETP.NAN.FTZ.AND P0, PT, |R18|.reuse, |R18|, PT ;  /* 0x400000121200720b */ /* 0x040fe20003f18200 */
[----:B0-----:R-:W0:Y:S01]  /*5480*/  LDC.64 R4, c[0x0][0x390] ;  /* 0x0000e400ff047b82 */ /* 0x001e220000000a00 */
[----:B------:R-:W-:-:S04]  /*5490*/  LOP3.LUT R15, R18, 0x80000000, R17, 0xb8, !PT ;  /* 0x80000000120f7812 */ /* 0x000fc800078eb811 */
[----:B------:R-:W-:-:S04]  /*54a0*/  FSEL R15, R18, R15, P0 ;  /* 0x0000000f120f7208 */ /* 0x000fc80000000000 */
[----:B------:R-:W-:-:S13]  /*54b0*/  FSETP.NEU.FTZ.AND P2, PT, R15, RZ, PT ;  /* 0x000000ff0f00720b */ /* 0x000fda0003f5d000 */
[----:B------:R-:W-:Y:S02]  /*54c0*/  @P2 FSETP.GEU.FTZ.AND P1, PT, R7, RZ, PT ;  /* 0x000000ff0700220b */ /* 0x000fe40003f3e000 */
[----:B------:R-:W-:Y:S01]  /*54d0*/  @P2 FSETP.GEU.FTZ.AND P0, PT, R15, RZ, PT ;  /* 0x000000ff0f00220b */ /* 0x000fe20003f1e000 */
[----:B0-----:R-:W-:-:S03]  /*54e0*/  IMAD.WIDE.U32 R4, R0, 0x4, R4 ;  /* 0x0000000400047825 */ /* 0x001fc600078e0004 */
[----:B------:R-:W-:Y:S02]  /*54f0*/  @P2 PLOP3.LUT P1, PT, P1, P0, PT, 0x82, 0x28 ;  /* 0x000000000028281c */ /* 0x000fe40000f21072 */
[----:B------:R-:W-:Y:S01]  /*5500*/  PLOP3.LUT P0, PT, PT, PT, PT, 0x80, 0x8 ;  /* 0x000000000008781c */ /* 0x000fe20003f0f070 */
[----:B------:R-:W-:Y:S01]  /*5510*/  IMAD.WIDE.U32 R4, R2, 0x10, R4 ;  /* 0x0000001002047825 */ /* 0x000fe200078e0004 */
[----:B------:R-:W-:-:S04]  /*5520*/  @P2 PLOP3.LUT P0, PT, P1, PT, PT, 0x80, 0x8 ;  /* 0x000000000008281c */ /* 0x000fc80000f0f070 */
[----:B------:R-:W-:Y:S09]  /*5530*/  STG.E.128 desc[UR4][R4.64], R8 ;  /* 0x0000000804007986 */ /* 0x000ff2000c101d04 */
[----:B------:R-:W-:-:S05]  /*5540*/  @!P0 FADD.FTZ R15, R7, R15 ;  /* 0x0000000f070f8221 */ /* 0x000fca0000010000 */
[----:B------:R-:W-:Y:S01]  /*5550*/  STG.E.128 desc[UR4][R4.64+0x800], R12 ;  /* 0x0008000c04007986 */ /* 0x000fe2000c101d04 */
[----:B------:R-:W-:Y:S05]  /*5560*/  EXIT ;  /* 0x000000000000794d */ /* 0x000fea0003800000 */
.L_x_35204:
        /* <DEDUP_REMOVED lines=9> */
.L_x_50219:


//--------------------- .text._ZN2at6native29vectorized_elementwise_kernelILi8ENS0_13AUnaryFunctorIfffZZZNS0_21remainder_kernel_cudaERNS_18TensorIteratorBaseEENKUlvE0_clEvENKUlvE0_clEvEUlffE_EESt5arrayIPcLm2EEEEviT0_T1_ --------------------------
	.section	.text._ZN2at6native29vectorized_elementwise_kernelILi8ENS0_13AUnaryFunctorIfffZZZNS0_21remainder_kernel_cudaERNS_18TensorIteratorBaseEENKUlvE0_clEvENKUlvE0_clEvEUlffE_EESt5arrayIPcLm2EEEEviT0_T1_,"ax",@progbits
	.align	128
        .global         _ZN2at6native29vectorized_elementwise_kernelILi8ENS0_13AUnaryFunctorIfffZZZNS0_21remainder_kernel_cudaERNS_18TensorIteratorBaseEENKUlvE0_clEvENKUlvE0_clEvEUlffE_EESt5arrayIPcLm2EEEEviT0_T1_
        .type           _ZN2at6native29vectorized_elementwise_kernelILi8ENS0_13AUnaryFunctorIfffZZZNS0_21remainder_kernel_cudaERNS_18TensorIteratorBaseEENKUlvE0_clEvENKUlvE0_clEvEUlffE_EESt5arrayIPcLm2EEEEviT0_T1_,@function
        .size           _ZN2at6native29vectorized_elementwise_kernelILi8ENS0_13AUnaryFunctorIfffZZZNS0_21remainder_kernel_cudaERNS_18TensorIteratorBaseEENKUlvE0_clEvENKUlvE0_clEvEUlffE_EESt5arrayIPcLm2EEEEviT0_T1_,(.L_x_50220 - _ZN2at6native29vectorized_elementwise_kernelILi8ENS0_13AUnaryFunctorIfffZZZNS0_21remainder_kernel_cudaERNS_18TensorIteratorBaseEENKUlvE0_clEvENKUlvE0_clEvEUlffE_EESt5arrayIPcLm2EEEEviT0_T1_)
        .other          _ZN2at6native29vectorized_elementwise_kernelILi8ENS0_13AUnaryFunctorIfffZZZNS0_21remainder_kernel_cudaERNS_18TensorIteratorBaseEENKUlvE0_clEvENKUlvE0_clEvEUlffE_EESt5arrayIPcLm2EEEEviT0_T1_,@"STO_CUDA_ENTRY STV_DEFAULT"
_ZN2at6native29vectorized_elementwise_kernelILi8ENS0_13AUnaryFunctorIfffZZZNS0_21remainder_kernel_cudaERNS_18TensorIteratorBaseEENKUlvE0_clEvENKUlvE0_clEvEUlffE_EESt5arrayIPcLm2EEEEviT0_T1_:
.text._ZN2at6native29vectorized_elementwise_kernelILi8ENS0_13AUnaryFunctorIfffZZZNS0_21remainder_kernel_cudaERNS_18TensorIteratorBaseEENKUlvE0_clEvENKUlvE0_clEvEUlffE_EESt5arrayIPcLm2EEEEviT0_T1_:
[----:B------:R-:W-:Y:S01]  /*0000*/  LDC R1, c[0x0][0x37c] ;  /* 0x0000df00ff017b82 */ /* 0x000fe20000000800 */
[----:B------:R-:W-:Y:S05]  /*0010*/  EXIT ;  /* 0x000000000000794d */ /* 0x000fea0003800000 */
.L_x_35205:
        /* <DEDUP_REMOVED lines=14> */
.L_x_50220:


//--------------------- .text._ZN2at6native18elementwise_kernelILi128ELi4EZNS0_15gpu_kernel_implINS0_13BinaryFunctorIdddZZZNS0_21remainder_kernel_cudaERNS_18TensorIteratorBaseEENKUlvE0_clEvENKUlvE_clEvEUlddE_EEEEvS5_RKT_EUliE_EEviT1_ --------------------------
	.section	.text._ZN2at6native18elementwise_kernelILi128ELi4EZNS0_15gpu_kernel_implINS0_13BinaryFunctorIdddZZZNS0_21remainder_kernel_cudaERNS_18TensorIteratorBaseEENKUlvE0_clEvENKUlvE_clEvEUlddE_EEEEvS5_RKT_EUliE_EEviT1_,"ax",@progbits
	.align	128
        .global         _ZN2at6native18elementwise_kernelILi128ELi4EZNS0_15gpu_kernel_implINS0_13BinaryFunctorIdddZZZNS0_21remainder_kernel_cudaERNS_18TensorIteratorBaseEENKUlvE0_clEvENKUlvE_clEvEUlddE_EEEEvS5_RKT_EUliE_EEviT1_
        .type           _ZN2at6native18elementwise_kernelILi128ELi4EZNS0_15gpu_kernel_implINS0_13BinaryFunctorIdddZZZNS0_21remainder_kernel_cudaERNS_18TensorIteratorBaseEENKUlvE0_clEvENKUlvE_clEvEUlddE_EEEEvS5_RKT_EUliE_EEviT1_,@function
        .size           _ZN2at6native18elementwise_kernelILi128ELi4EZNS0_15gpu_kernel_implINS0_13BinaryFunctorIdddZZZNS0_21remainder_kernel_cudaERNS_18TensorIteratorBaseEENKUlvE0_clEvENKUlvE_clEvEUlddE_EEEEvS5_RKT_EUliE_EEviT1_,(.L_x_50221 - _ZN2at6native18elementwise_kernelILi128ELi4EZNS0_15gpu_kernel_implINS0_13BinaryFunctorIdddZZZNS0_21remainder_kernel_cudaERNS_18TensorIteratorBaseEENKUlvE0_clEvENKUlvE_clEvEUlddE_EEEEvS5_RKT_EUliE_EEviT1_)
        .other          _ZN2at6native18elementwise_kernelILi128ELi4EZNS0_15gpu_kernel_implINS0_13BinaryFunctorIdddZZZNS0_21remainder_kernel_cudaERNS_18TensorIteratorBaseEENKUlvE0_clEvENKUlvE_clEvEUlddE_EEEEvS5_RKT_EUliE_EEviT1_,@"STO_CUDA_ENTRY STV_DEFAULT"
_ZN2at6native18elementwise_kernelILi128ELi4EZNS0_15gpu_kernel_implINS0_13BinaryFunctorIdddZZZNS0_21remainder_kernel_cudaERNS_18TensorIteratorBaseEENKUlvE0_clEvENKUlvE_clEvEUlddE_EEEEvS5_RKT_EUliE_EEviT1_:
.text._ZN2at6native18elementwise_kernelILi128ELi4EZNS0_15gpu_kernel_implINS0_13BinaryFunctorIdddZZZNS0_21remainder_kernel_cudaERNS_18TensorIteratorBaseEENKUlvE0_clEvENKUlvE_clEvEUlddE_EEEEvS5_RKT_EUliE_EEviT1_:
        /* <DEDUP_REMOVED lines=371> */
.L_x_35208:
        /* <DEDUP_REMOVED lines=18> */
.L_x_35213:
[----:B------:R-:W2:Y:S02]  /*1850*/  LDG.E.U8 R2, desc[UR36][R2.64] ;  /* 0x0000002402027981 */ /* 0x000ea4000c1e1100 */
[----:B--2---:R4:W0:Y:S02]  /*1860*/  I2F.F64.U16 R16, R2 ;  /* 0x0000000200107312 */ /* 0x0048240000101800 */
[----:B0---4-:R-:W-:Y:S05]  /*1870*/  BRA `(.L_x_35215) ;  /* 0x0000000c00607947 */ /* 0x011fea0003800000 */
.L_x_35212:
        /* <DEDUP_REMOVED lines=9> */
.L_x_35217:
[----:B------:R-:W2:Y:S02]  /*1910*/  LDG.E R2, desc[UR36][R2.64] ;  /* 0x0000002402027981 */ /* 0x000ea4000c1e1900 */
[----:B--2---:R4:W0:Y:S02]  /*1920*/  I2F.F64 R16, R2 ;  /* 0x0000000200107312 */ /* 0x0048240000201c00 */
[----:B0---4-:R-:W-:Y:S05]  /*1930*/  BRA `(.L_x_35215) ;  /* 0x0000000c00307947 */ /* 0x011fea0003800000 */
.L_x_35216:
[----:B------:R-:W2:Y:S02]  /*1940*/  LDG.E.U16 R2, desc[UR36][R2.64] ;  /* 0x0000002402027981 */ /* 0x000ea4000c1e1500 */
[----:B--2---:R4:W0:Y:S02]  /*1950*/  I2F.F64.S16 R16, R2 ;  /* 0x0000000200107312 */ /* 0x0048240000101c00 */
[----:B0---4-:R-:W-:Y:S05]  /*1960*/  BRA `(.L_x_35215) ;  /* 0x0000000c00247947 */ /* 0x011fea0003800000 */
.L_x_35211:
        /* <DEDUP_REMOVED lines=10> */
.L_x_35219:
[----:B------:R-:W2:Y:S02]  /*1a10*/  LDG.E.U16 R0, desc[UR36][R2.64] ;  /* 0x0000002402007981 */ /* 0x000ea4000c1e1500 */
[----:B--2---:R-:W-:-:S05]  /*1a20*/  HADD2.F32 R0, -RZ, R0.H0_H0 ;  /* 0x20000000ff007230 */ /* 0x004fca0000004100 */
[----:B------:R-:W-:-:S04]  /*1a30*/  FMUL.FTZ R0, R0, 1 ;  /* 0x3f80000000007820 */ /* 0x000fc80000410000 */
[----:B------:R3:W4:Y:S02]  /*1a40*/  F2F.F64.F32 R16, R0 ;  /* 0x0000000000107310 */ /* 0x0007240000201800 */
[----:B---34-:R-:W-:Y:S05]  /*1a50*/  BRA `(.L_x_35215) ;  /* 0x0000000800e87947 */ /* 0x018fea0003800000 */
.L_x_35218:
        /* <DEDUP_REMOVED lines=10> */
.L_x_35221:
[----:B------:R-:W2:Y:S02]  /*1b00*/  LDG.E.U16 R2, desc[UR36][R2.64] ;  /* 0x0000002402027981 */ /* 0x000ea4000c1e1500 */
[----:B--2---:R-:W-:-:S05]  /*1b10*/  HADD2.F32 R0, -RZ, R2.H0_H0 ;  /* 0x20000002ff007230 */ /* 0x004fca0000004100 */
[----:B------:R-:W-:-:S04]  /*1b20*/  FMUL.FTZ R0, R0, 1 ;  /* 0x3f80000000007820 */ /* 0x000fc80000410000 */
[----:B------:R4:W0:Y:S02]  /*1b30*/  F2F.F64.F32 R16, R0 ;  /* 0x0000000000107310 */ /* 0x0008240000201800 */
[----:B0---4-:R-:W-:Y:S05]  /*1b40*/  BRA `(.L_x_35215) ;  /* 0x0000000800ac7947 */ /* 0x011fea0003800000 */
.L_x_35220:
[----:B------:R3:W5:Y:S01]  /*1b50*/  LDG.E.64 R16, desc[UR36][R2.64] ;  /* 0x0000002402107981 */ /* 0x000762000c1e1b00 */
[----:B------:R-:W-:Y:S05]  /*1b60*/  BRA `(.L_x_35215) ;  /* 0x0000000800a47947 */ /* 0x000fea0003800000 */
.L_x_35210:
        /* <DEDUP_REMOVED lines=13> */
.L_x_35224:
[----:B------:R2:W5:Y:S01]  /*1c40*/  LDG.E.64 R16, desc[UR36][R2.64] ;  /* 0x0000002402107981 */ /* 0x000562000c1e1b00 */
[----:B------:R-:W-:Y:S05]  /*1c50*/  BRA `(.L_x_35215) ;  /* 0x0000000800687947 */ /* 0x000fea0003800000 */
.L_x_35223:
        /* <DEDUP_REMOVED lines=27> */
.L_x_35226:
        /* <DEDUP_REMOVED lines=14> */
.L_x_35225:
[----:B------:R-:W2:Y:S02]  /*1ef0*/  LDG.E.U16 R0, desc[UR36][R2.64] ;  /* 0x0000002402007981 */ /* 0x000ea4000c1e1500 */
[----:B--2---:R-:W-:-:S04]  /*1f00*/  IMAD.U32 R0, R0, 0x10000, RZ ;  /* 0x0001000000007824 */ /* 0x004fc800078e00ff */
[----:B------:R-:W-:-:S04]  /*1f10*/  FMUL.FTZ R0, R0, 1 ;  /* 0x3f80000000007820 */ /* 0x000fc80000410000 */
[----:B------:R2:W3:Y:S02]  /*1f20*/  F2F.F64.F32 R16, R0 ;  /* 0x0000000000107310 */ /* 0x0004e40000201800 */
[----:B--23--:R-:W-:Y:S05]  /*1f30*/  BRA `(.L_x_35215) ;  /* 0x0000000400b07947 */ /* 0x00cfea0003800000 */
.L_x_35222:
        /* <DEDUP_REMOVED lines=11> */
.L_x_35229:
        /* <DEDUP_REMOVED lines=21> */
.L_x_35231:
[----:B------:R-:W-:Y:S05]  /*2140*/  BSYNC.RECONVERGENT B0 ;  /* 0x0000000000007941 */ /* 0x000fea0003800200 */
.L_x_35230:
[----:B------:R-:W-:Y:S01]  /*2150*/  IMAD.SHL.U32 R0, R0, 0x100000, RZ ;  /* 0x0010000000007824 */ /* 0x000fe200078e00ff */
[----:B------:R-:W-:-:S04]  /*2160*/  LEA R2, R2, 0x3b800000, 0x17 ;  /* 0x3b80000002027811 */ /* 0x000fc800078eb8ff */
[----:B------:R-:W-:-:S05]  /*2170*/  LOP3.LUT R0, R2, R0, R7, 0xfe, !PT ;  /* 0x0000000002007212 */ /* 0x000fca00078efe07 */
[----:B------:R-:W-:-:S04]  /*2180*/  FMUL.FTZ R0, R0, 1 ;  /* 0x3f80000000007820 */ /* 0x000fc80000410000 */
[----:B------:R2:W3:Y:S02]  /*2190*/  F2F.F64.F32 R16, R0 ;  /* 0x0000000000107310 */ /* 0x0004e40000201800 */
[----:B--23--:R-:W-:Y:S05]  /*21a0*/  BRA `(.L_x_35215) ;  /* 0x0000000400147947 */ /* 0x00cfea0003800000 */
.L_x_35228:
        /* <DEDUP_REMOVED lines=21> */
.L_x_35233:
[----:B------:R-:W-:Y:S05]  /*2300*/  BSYNC.RECONVERGENT B0 ;  /* 0x0000000000007941 */ /* 0x000fea0003800200 */
.L_x_35232:
[----:B------:R-:W-:Y:S02]  /*2310*/  SHF.L.U32 R0, R0, 0x15, RZ ;  /* 0x0000001500007819 */ /* 0x000fe400000006ff */
[----:B------:R-:W-:-:S04]  /*2320*/  LEA R2, R2, 0x37800000, 0x17 ;  /* 0x3780000002027811 */ /* 0x000fc800078eb8ff */
[----:B------:R-:W-:-:S05]  /*2330*/  LOP3.LUT R0, R2, R0, R7, 0xfe, !PT ;  /* 0x0000000002007212 */ /* 0x000fca00078efe07 */
[----:B------:R-:W-:-:S04]  /*2340*/  FMUL.FTZ R0, R0, 1 ;  /* 0x3f80000000007820 */ /* 0x000fc80000410000 */
[----:B------:R2:W3:Y:S02]  /*2350*/  F2F.F64.F32 R16, R0 ;  /* 0x0000000000107310 */ /* 0x0004e40000201800 */
[----:B--23--:R-:W-:Y:S05]  /*2360*/  BRA `(.L_x_35215) ;  /* 0x0000000000a47947 */ /* 0x00cfea0003800000 */
.L_x_35227:
[----:B------:R-:W-:-:S09]  /*2370*/  UISETP.NE.AND UP0, UPT, UR4, 0x1c, UPT ;  /* 0x0000001c0400788c */ /* 0x000fd2000bf05270 */
[----:B------:R-:W-:Y:S05]  /*2380*/  BRA.U !UP0, `(.L_x_35234) ;  /* 0x0000000108947547 */ /* 0x000fea000b800000 */
[----:B------:R-:W-:-:S09]  /*2390*/  UISETP.NE.AND UP0, UPT, UR4, 0x1d, UPT ;  /* 0x0000001d0400788c */ /* 0x000fd2000bf05270 */
[----:B------:R-:W-:Y:S05]  /*23a0*/  BRA.U !UP0, `(.L_x_35235) ;  /* 0x0000000108807547 */ /* 0x000fea000b800000 */
[----:B------:R-:W-:-:S09]  /*23b0*/  UISETP.NE.AND UP0, UPT, UR4, 0x2c, UPT ;  /* 0x0000002c0400788c */ /* 0x000fd2000bf05270 */
[----:B------:R-:W-:Y:S05]  /*23c0*/  BRA.U !UP0, `(.L_x_35236) ;  /* 0x0000000108487547 */ /* 0x000fea000b800000 */
.L_x_35214:
        /* <DEDUP_REMOVED lines=16> */
.L_x_35237:
[----:B------:R-:W-:Y:S01]  /*24d0*/  CS2R R16, SRZ ;  /* 0x0000000000107805 */ /* 0x000fe2000001ff00 */
[----:B------:R-:W-:Y:S06]  /*24e0*/  BRA `(.L_x_35215) ;  /* 0x0000000000447947 */ /* 0x000fec0003800000 */
.L_x_35236:
        /* <DEDUP_REMOVED lines=12> */
.L_x_35235:
[----:B------:R-:W2:Y:S02]  /*25b0*/  LDG.E.64 R16, desc[UR36][R2.64] ;  /* 0x0000002402107981 */ /* 0x000ea4000c1e1b00 */
[----:B--2---:R-:W2:Y:S02]  /*25c0*/  I2F.F64.U64 R16, R16 ;  /* 0x0000001000107312 */ /* 0x004ea40000301800 */
[----:B--2---:R-:W-:Y:S05]  /*25d0*/  BRA `(.L_x_35215) ;  /* 0x0000000000087947 */ /* 0x004fea0003800000 */
.L_x_35234:
[----:B------:R-:W2:Y:S02]  /*25e0*/  LDG.E R2, desc[UR36][R2.64] ;  /* 0x0000002402027981 */ /* 0x000ea4000c1e1900 */
[----:B--2---:R0:W1:Y:S02]  /*25f0*/  I2F.F64.U32 R16, R2 ;  /* 0x0000000200107312 */ /* 0x0040640000201800 */
.L_x_35215:
[----:B------:R-:W-:Y:S05]  /*2600*/  BSYNC.RECONVERGENT B6 ;  /* 0x0000000000067941 */ /* 0x000fea0003800200 */
.L_x_35209:
        /* <DEDUP_REMOVED lines=15> */
[----:B0-23--:R-:W2:Y:S02]  /*2700*/  LDG.E.S8 R2, desc[UR36][R22.64] ;  /* 0x0000002416027981 */ /* 0x00dea4000c1e1300 */
[----:B--2---:R-:W4:Y:S02]  /*2710*/  I2F.F64.S16 R2, R2 ;  /* 0x0000000200027312 */ /* 0x004f240000101c00 */
[----:B----4-:R-:W-:Y:S05]  /*2720*/  BRA `(.L_x_35244) ;  /* 0x0000000c006c7947 */ /* 0x010fea0003800000 */
.L_x_35242:
[----:B0-23--:R-:W2:Y:S02]  /*2730*/  LDG.E.U8 R2, desc[UR36][R22.64] ;  /* 0x0000002416027981 */ /* 0x00dea4000c1e1100 */
[----:B--2---:R-:W4:Y:S02]  /*2740*/  I2F.F64.U16 R2, R2 ;  /* 0x0000000200027312 */ /* 0x004f240000101800 */
[----:B----4-:R-:W-:Y:S05]  /*2750*/  BRA `(.L_x_35244) ;  /* 0x0000000c00607947 */ /* 0x010fea0003800000 */
.L_x_35241:
[----:B------:R-:W-:-:S09]  /*2760*/  UISETP.NE.AND UP0, UPT, UR4, 0x2, UPT ;  /* 0x000000020400788c */ /* 0x000fd2000bf05270 */
[----:B------:R-:W-:Y:S05]  /*2770*/  BRA.U !UP0, `(.L_x_35245) ;  /* 0x0000000108287547 */ /* 0x000fea000b800000 */
[----:B------:R-:W-:-:S09]  /*2780*/  UISETP.NE.AND UP0, UPT, UR4, 0x3, UPT ;  /* 0x000000030400788c */ /* 0x000fd2000bf05270 */
[----:B------:R-:W-:Y:S05]  /*2790*/  BRA.U !UP0, `(.L_x_35246) ;  /* 0x0000000108147547 */ /* 0x000fea000b800000 */
[----:B------:R-:W-:-:S09]  /*27a0*/  UISETP.NE.AND UP0, UPT, UR4, 0x4, UPT ;  /* 0x000000040400788c */ /* 0x000fd2000bf05270 */
[----:B------:R-:W-:Y:S05]  /*27b0*/  BRA.U UP0, `(.L_x_35243) ;  /* 0x0000000900bc7547 */ /* 0x000fea000b800000 */
[----:B0-23--:R-:W2:Y:S02]  /*27c0*/  LDG.E.64 R2, desc[UR36][R22.64] ;  /* 0x0000002416027981 */ /* 0x00dea4000c1e1b00 */
[----:B--2---:R-:W4:Y:S02]  /*27d0*/  I2F.F64.S64 R2, R2 ;  /* 0x0000000200027312 */ /* 0x004f240000301c00 */
[----:B----4-:R-:W-:Y:S05]  /*27e0*/  BRA `(.L_x_35244) ;  /* 0x0000000c003c7947 */ /* 0x010fea0003800000 */
.L_x_35246:
[----:B0-23--:R-:W2:Y:S02]  /*27f0*/  LDG.E R2, desc[UR36][R22.64] ;  /* 0x0000002416027981 */ /* 0x00dea4000c1e1900 */
[----:B--2---:R-:W4:Y:S02]  /*2800*/  I2F.F64 R2, R2 ;  /* 0x0000000200027312 */ /* 0x004f240000201c00 */
[----:B----4-:R-:W-:Y:S05]  /*2810*/  BRA `(.L_x_35244) ;  /* 0x0000000c00307947 */ /* 0x010fea0003800000 */
.L_x_35245:
[----:B0-23--:R-:W2:Y:S02]  /*2820*/  LDG.E.U16 R2, desc[UR36][R22.64] ;  /* 0x0000002416027981 */ /* 0x00dea4000c1e1500 */
[----:B--2---:R-:W4:Y:S02]  /*2830*/  I2F.F64.S16 R2, R2 ;  /* 0x0000000200027312 */ /* 0x004f240000101c00 */
[----:B----4-:R-:W-:Y:S05]  /*2840*/  BRA `(.L_x_35244) ;  /* 0x0000000c00247947 */ /* 0x010fea0003800000 */
.L_x_35240:
[----:B------:R-:W-:-:S09]  /*2850*/  UISETP.GT.AND UP0, UPT, UR4, 0x6, UPT ;  /* 0x000000060400788c */ /* 0x000fd2000bf04270 */
[----:B------:R-:W-:Y:S05]  /*2860*/  BRA.U UP0, `(.L_x_35247) ;  /* 0x0000000100347547 */ /* 0x000fea000b800000 */
[----:B------:R-:W-:-:S09]  /*2870*/  UISETP.NE.AND UP0, UPT, UR4, 0x5, UPT ;  /* 0x000000050400788c */ /* 0x000fd2000bf05270 */
[----:B------:R-:W-:Y:S05]  /*2880*/  BRA.U !UP0, `(.L_x_35248) ;  /* 0x0000000108187547 */ /* 0x000fea000b800000 */
[----:B------:R-:W-:-:S09]  /*2890*/  UISETP.NE.AND UP0, UPT, UR4, 0x6, UPT ;  /* 0x000000060400788c */ /* 0x000fd2000bf05270 */
[----:B------:R-:W-:Y:S05]  /*28a0*/  BRA.U UP0, `(.L_x_35243) ;  /* 0x0000000900807547 */ /* 0x000fea000b800000 */
[----:B0-23--:R-:W2:Y:S02]  /*28b0*/  LDG.E R2, desc[UR36][R22.64] ;  /* 0x0000002416027981 */ /* 0x00dea4000c1e1900 */
[----:B--2---:R-:W-:-:S06]  /*28c0*/  FMUL.FTZ R2, R2, 1 ;  /* 0x3f80000002027820 */ /* 0x004fcc0000410000 */
[----:B------:R-:W3:Y:S02]  /*28d0*/  F2F.F64.F32 R2, R2 ;  /* 0x0000000200027310 */ /* 0x000ee40000201800 */
[----:B---3--:R-:W-:Y:S05]  /*28e0*/  BRA `(.L_x_35244) ;  /* 0x0000000800fc7947 */ /* 0x008fea0003800000 */
.L_x_35248:
[----:B------:R-:W4:Y:S02]  /*28f0*/  LDG.E.U16 R0, desc[UR36][R22.64] ;  /* 0x0000002416007981 */ /* 0x000f24000c1e1500 */
[----:B----4-:R-:W-:-:S05]  /*2900*/  HADD2.F32 R0, -RZ, R0.H0_H0 ;  /* 0x20000000ff007230 */ /* 0x010fca0000004100 */
[----:B------:R-:W-:-:S04]  /*2910*/  FMUL.FTZ R0, R0, 1 ;  /* 0x3f80000000007820 */ /* 0x000fc80000410000 */
[----:B0-23--:R3:W4:Y:S02]  /*2920*/  F2F.F64.F32 R2, R0 ;  /* 0x0000000000027310 */ /* 0x00d7240000201800 */
[----:B---34-:R-:W-:Y:S05]  /*2930*/  BRA `(.L_x_35244) ;  /* 0x0000000800e87947 */ /* 0x018fea0003800000 */
.L_x_35247:
[----:B------:R-:W-:-:S09]  /*2940*/  UISETP.NE.AND UP0, UPT, UR4, 0x7, UPT ;  /* 0x000000070400788c */ /* 0x000fd2000bf05270 */
[----:B------:R-:W-:Y:S05]  /*2950*/  BRA.U !UP0, `(.L_x_35249) ;  /* 0x0000000108347547 */ /* 0x000fea000b800000 */
[----:B------:R-:W-:-:S09]  /*2960*/  UISETP.NE.AND UP0, UPT, UR4, 0x8, UPT ;  /* 0x000000080400788c */ /* 0x000fd2000bf05270 */
[----:B------:R-:W-:Y:S05]  /*2970*/  BRA.U !UP0, `(.L_x_35250) ;  /* 0x0000000108187547 */ /* 0x000fea000b800000 */
[----:B------:R-:W-:-:S09]  /*2980*/  UISETP.NE.AND UP0, UPT, UR4, 0x9, UPT ;  /* 0x000000090400788c */ /* 0x000fd2000bf05270 */
[----:B------:R-:W-:Y:S05]  /*2990*/  BRA.U UP0, `(.L_x_35243) ;  /* 0x0000000900447547 */ /* 0x000fea000b800000 */
[----:B------:R-:W0:Y:S02]  /*29a0*/  LDG.E R22, desc[UR36][R22.64] ;  /* 0x0000002416167981 */ /* 0x000e24000c1e1900 */
[----:B0-23--:R-:W-:-:S06]  /*29b0*/  FMUL.FTZ R2, R22, 1 ;  /* 0x3f80000016027820 */ /* 0x00dfcc0000410000 */
[----:B------:R-:W4:Y:S02]  /*29c0*/  F2F.F64.F32 R2, R2 ;  /* 0x0000000200027310 */ /* 0x000f240000201800 */
[----:B----4-:R-:W-:Y:S05]  /*29d0*/  BRA `(.L_x_35244) ;  /* 0x0000000800c07947 */ /* 0x010fea0003800000 */
.L_x_35250:
[----:B------:R-:W4:Y:S02]  /*29e0*/  LDG.E.U16 R22, desc[UR36][R22.64] ;  /* 0x0000002416167981 */ /* 0x000f24000c1e1500 */
[----:B----4-:R-:W-:-:S05]  /*29f0*/  HADD2.F32 R0, -RZ, R22.H0_H0 ;  /* 0x20000016ff007230 */ /* 0x010fca0000004100 */
[----:B------:R-:W-:-:S04]  /*2a00*/  FMUL.FTZ R0, R0, 1 ;  /* 0x3f80000000007820 */ /* 0x000fc80000410000 */
[----:B0-23--:R4:W0:Y:S02]  /*2a10*/  F2F.F64.F32 R2, R0 ;  /* 0x0000000000027310 */ /* 0x00d8240000201800 */
[----:B0---4-:R-:W-:Y:S05]  /*2a20*/  BRA `(.L_x_35244) ;  /* 0x0000000800ac7947 */ /* 0x011fea0003800000 */
.L_x_35249:
[----:B0-23--:R3:W5:Y:S01]  /*2a30*/  LDG.E.64 R2, desc[UR36][R22.64] ;  /* 0x0000002416027981 */ /* 0x00d762000c1e1b00 */
[----:B------:R-:W-:Y:S05]  /*2a40*/  BRA `(.L_x_35244) ;  /* 0x0000000800a47947 */ /* 0x000fea0003800000 */
.L_x_35239:
        /* <DEDUP_REMOVED lines=9> */
[----:B0-23--:R-:W-:Y:S01]  /*2ae0*/  IMAD.MOV.U32 R2, RZ, RZ, RZ ;  /* 0x000000ffff027224 */ /* 0x00dfe200078e00ff */
[----:B----4-:R-:W-:-:S04]  /*2af0*/  ISETP.NE.AND P0, PT, R22, RZ, PT ;  /* 0x000000ff1600720c */ /* 0x010fc80003f05270 */
[----:B------:R-:W-:Y:S01]  /*2b00*/  FSEL R3, RZ, 1.875, !P0 ;  /* 0x3ff00000ff037808 */ /* 0x000fe20004000000 */
[----:B------:R-:W-:Y:S08]  /*2b10*/  BRA `(.L_x_35244) ;  /* 0x0000000800707947 */ /* 0x000ff00003800000 */
.L_x_35253:
[----:B0-23--:R2:W5:Y:S01]  /*2b20*/  LDG.E.64 R2, desc[UR36][R22.64] ;  /* 0x0000002416027981 */ /* 0x00d562000c1e1b00 */
[----:B------:R-:W-:Y:S05]  /*2b30*/  BRA `(.L_x_35244) ;  /* 0x0000000800687947 */ /* 0x000fea0003800000 */
.L_x_35252:
        /* <DEDUP_REMOVED lines=24> */
[----:B------:R-:W-:-:S06]  /*2cc0*/  FMUL.FTZ R3, R3, 1 ;  /* 0x3f80000003037820 */ /* 0x000fcc0000410000 */
[----:B------:R-:W2:Y:S02]  /*2cd0*/  F2F.F64.F32 R2, R3 ;  /* 0x0000000300027310 */ /* 0x000ea40000201800 */
[----:B--2---:R-:W-:Y:S05]  /*2ce0*/  BRA `(.L_x_35244) ;  /* 0x0000000400fc7947 */ /* 0x004fea0003800000 */
.L_x_35255:
        /* <DEDUP_REMOVED lines=14> */
.L_x_35254:
[----:B------:R-:W4:Y:S02]  /*2dd0*/  LDG.E.U16 R0, desc[UR36][R22.64] ;  /* 0x0000002416007981 */ /* 0x000f24000c1e1500 */
[----:B----4-:R-:W-:-:S04]  /*2de0*/  IMAD.U32 R0, R0, 0x10000, RZ ;  /* 0x0001000000007824 */ /* 0x010fc800078e00ff */
[----:B------:R-:W-:-:S04]  /*2df0*/  FMUL.FTZ R0, R0, 1 ;  /* 0x3f80000000007820 */ /* 0x000fc80000410000 */
[----:B0-23--:R2:W3:Y:S02]  /*2e00*/  F2F.F64.F32 R2, R0 ;  /* 0x0000000000027310 */ /* 0x00d4e40000201800 */
[----:B--23--:R-:W-:Y:S05]  /*2e10*/  BRA `(.L_x_35244) ;  /* 0x0000000400b07947 */ /* 0x00cfea0003800000 */
.L_x_35251:
        /* <DEDUP_REMOVED lines=8> */
[----:B0-23--:R-:W2:Y:S02]  /*2ea0*/  LDG.E.U16 R2, desc[UR36][R22.64] ;  /* 0x0000002416027981 */ /* 0x00dea4000c1e1500 */
[----:B--2---:R-:W2:Y:S02]  /*2eb0*/  I2F.F64.U16 R2, R2 ;  /* 0x0000000200027312 */ /* 0x004ea40000101800 */
[----:B--2---:R-:W-:Y:S05]  /*2ec0*/  BRA `(.L_x_35244) ;  /* 0x0000000400847947 */ /* 0x004fea0003800000 */
.L_x_35258:
[----:B------:R-:W4:Y:S01]  /*2ed0*/  LDG.E.U8 R22, desc[UR36][R22.64] ;  /* 0x0000002416167981 */ /* 0x000f22000c1e1100 */
[----:B0-23--:R-:W-:Y:S02]  /*2ee0*/  CS2R R2, SRZ ;  /* 0x0000000000027805 */ /* 0x00dfe4000001ff00 */
        /* <DEDUP_REMOVED lines=19> */
.L_x_35260:
[----:B------:R-:W-:Y:S05]  /*3020*/  BSYNC.RECONVERGENT B0 ;  /* 0x0000000000007941 */ /* 0x000fea0003800200 */
.L_x_35259:
[----:B------:R-:W-:Y:S01]  /*3030*/  IMAD.SHL.U32 R0, R0, 0x100000, RZ ;  /* 0x0010000000007824 */ /* 0x000fe200078e00ff */
[----:B------:R-:W-:-:S04]  /*3040*/  LEA R2, R2, 0x3b800000, 0x17 ;  /* 0x3b80000002027811 */ /* 0x000fc800078eb8ff */
[----:B------:R-:W-:-:S05]  /*3050*/  LOP3.LUT R0, R2, R0, R7, 0xfe, !PT ;  /* 0x0000000002007212 */ /* 0x000fca00078efe07 */
[----:B------:R-:W-:-:S04]  /*3060*/  FMUL.FTZ R0, R0, 1 ;  /* 0x3f80000000007820 */ /* 0x000fc80000410000 */
[----:B------:R2:W3:Y:S02]  /*3070*/  F2F.F64.F32 R2, R0 ;  /* 0x0000000000027310 */ /* 0x0004e40000201800 */
[----:B--23--:R-:W-:Y:S05]  /*3080*/  BRA `(.L_x_35244) ;  /* 0x0000000400147947 */ /* 0x00cfea0003800000 */
.L_x_35257:
[----:B------:R-:W4:Y:S01]  /*3090*/  LDG.E.U8 R22, desc[UR36][R22.64] ;  /* 0x0000002416167981 */ /* 0x000f22000c1e1100 */
[----:B0-23--:R-:W-:Y:S02]  /*30a0*/  CS2R R2, SRZ ;  /* 0x0000000000027805 */ /* 0x00dfe4000001ff00 */
        /* <DEDUP_REMOVED lines=19> */
.L_x_35262:
[----:B------:R-:W-:Y:S05]  /*31e0*/  BSYNC.RECONVERGENT B0 ;  /* 0x0000000000007941 */ /* 0x000fea0003800200 */
.L_x_35261:
[----:B------:R-:W-:Y:S02]  /*31f0*/  SHF.L.U32 R0, R0, 0x15, RZ ;  /* 0x0000001500007819 */ /* 0x000fe400000006ff */
[----:B------:R-:W-:-:S04]  /*3200*/  LEA R2, R2, 0x37800000, 0x17 ;  /* 0x3780000002027811 */ /* 0x000fc800078eb8ff */
[----:B------:R-:W-:-:S05]  /*3210*/  LOP3.LUT R0, R2, R0, R7, 0xfe, !PT ;  /* 0x0000000002007212 */ /* 0x000fca00078efe07 */
[----:B------:R-:W-:-:S04]  /*3220*/  FMUL.FTZ R0, R0, 1 ;  /* 0x3f80000000007820 */ /* 0x000fc80000410000 */
[----:B------:R2:W3:Y:S02]  /*3230*/  F2F.F64.F32 R2, R0 ;  /* 0x0000000000027310 */ /* 0x0004e40000201800 */
[----:B--23--:R-:W-:Y:S05]  /*3240*/  BRA `(.L_x_35244) ;  /* 0x0000000000a47947 */ /* 0x00cfea0003800000 */
.L_x_35256:
[----:B------:R-:W-:-:S09]  /*3250*/  UISETP.NE.AND UP0, UPT, UR4, 0x1c, UPT ;  /* 0x0000001c0400788c */ /* 0x000fd2000bf05270 */
[----:B------:R-:W-:Y:S05]  /*3260*/  BRA.U !UP0, `(.L_x_35263) ;  /* 0x0000000108947547 */ /* 0x000fea000b800000 */
[----:B------:R-:W-:-:S09]  /*3270*/  UISETP.NE.AND UP0, UPT, UR4, 0x1d, UPT ;  /* 0x0000001d0400788c */ /* 0x000fd2000bf05270 */
[----:B------:R-:W-:Y:S05]  /*3280*/  BRA.U !UP0, `(.L_x_35264) ;  /* 0x0000000108807547 */ /* 0x000fea000b800000 */
[----:B------:R-:W-:-:S09]  /*3290*/  UISETP.NE.AND UP0, UPT, UR4, 0x2c, UPT ;  /* 0x0000002c0400788c */ /* 0x000fd2000bf05270 */
[----:B------:R-:W-:Y:S05]  /*32a0*/  BRA.U !UP0, `(.L_x_35265) ;  /* 0x0000000108487547 */ /* 0x000fea000b800000 */
.L_x_35243:
        /* <DEDUP_REMOVED lines=16> */
.L_x_35266:
[----:B------:R-:W-:Y:S01]  /*33b0*/  CS2R R2, SRZ ;  /* 0x0000000000027805 */ /* 0x000fe2000001ff00 */
[----:B------:R-:W-:Y:S06]  /*33c0*/  BRA `(.L_x_35244) ;  /* 0x0000000000447947 */ /* 0x000fec0003800000 */
.L_x_35265:
[----:B------:R-:W4:Y:S01]  /*33d0*/  LDG.E.U8 R0, desc[UR36][R22.64] ;  /* 0x0000002416007981 */ /* 0x000f22000c1e1100 */
[----:B0-23--:R-:W-:Y:S02]  /*33e0*/  IMAD.MOV.U32 R2, RZ, RZ, 0x0 ;  /* 0x00000000ff027424 */ /* 0x00dfe400078e00ff */
        /* <DEDUP_REMOVED lines=8> */
[----:B------:R0:W2:Y:S02]  /*3470*/  @P0 F2F.F64.F32 R2, R0 ;  /* 0x0000000000020310 */ /* 0x0000a40000201800 */
[----:B0-2---:R-:W-:Y:S05]  /*3480*/  BRA `(.L_x_35244) ;  /* 0x0000000000147947 */ /* 0x005fea0003800000 */
.L_x_35264:
[----:B0-23--:R-:W2:Y:S02]  /*3490*/  LDG.E.64 R2, desc[UR36][R22.64] ;  /* 0x0000002416027981 */ /* 0x00dea4000c1e1b00 */
[----:B--2---:R-:W0:Y:S02]  /*34a0*/  I2F.F64.U64 R2, R2 ;  /* 0x0000000200027312 */ /* 0x004e240000301800 */
[----:B0-----:R-:W-:Y:S05]  /*34b0*/  BRA `(.L_x_35244) ;  /* 0x0000000000087947 */ /* 0x001fea0003800000 */
.L_x_35263:
[----:B0-23--:R-:W2:Y:S02]  /*34c0*/  LDG.E R2, desc[UR36][R22.64] ;  /* 0x0000002416027981 */ /* 0x00dea4000c1e1900 */
[----:B--2---:R-:W0:Y:S02]  /*34d0*/  I2F.F64.U32 R2, R2 ;  /* 0x0000000200027312 */ /* 0x004e240000201800 */
.L_x_35244:
[----:B------:R-:W-:Y:S05]  /*34e0*/  BSYNC.RECONVERGENT B6 ;  /* 0x0000000000067941 */ /* 0x000fea0003800200 */
.L_x_35238:
[----:B-1---5:R-:W-:Y:S01]  /*34f0*/  LOP3.LUT R11, R17, 0x7fffffff, RZ, 0xc0, !PT ;  /* 0x7fffffff110b7812 */ /* 0x022fe200078ec0ff */
[----:B------:R-:W-:Y:S01]  /*3500*/  BSSY.RECONVERGENT B0, `(.L_x_35267) ;  /* 0x0000057000007945 */ /* 0x000fe20003800200 */
[----:B0-----:R-:W-:Y:S01]  /*3510*/  LOP3.LUT R7, R3, 0x7fffffff, RZ, 0xc0, !PT ;  /* 0x7fffffff03077812 */ /* 0x001fe200078ec0ff */
[----:B------:R-:W-:Y:S01]  /*3520*/  IMAD.MOV.U32 R6, RZ, RZ, R2 ;  /* 0x000000ffff067224 */ /* 0x000fe200078e0002 */
        /* <DEDUP_REMOVED lines=24> */
.L_x_35268:
        /* <DEDUP_REMOVED lines=27> */
.L_x_35271:
        /* <DEDUP_REMOVED lines=11> */
.L_x_35270:
        /* <DEDUP_REMOVED lines=19> */
.L_x_35273:
[----:B------:R-:W-:Y:S05]  /*3a40*/  BSYNC.RECONVERGENT B1 ;  /* 0x0000000000017941 */ /* 0x000fea0003800200 */
.L_x_35272:
[----:B------:R-:W-:Y:S01]  /*3a50*/  LOP3.LUT R5, R7, 0x80000000, R17, 0xb8, !PT ;  /* 0x8000000007057812 */ /* 0x000fe200078eb811 */
[----:B------:R-:W-:-:S07]  /*3a60*/  IMAD.MOV.U32 R4, RZ, RZ, R6 ;  /* 0x000000ffff047224 */ /* 0x000fce00078e0006 */
.L_x_35269:
[----:B------:R-:W-:Y:S05]  /*3a70*/  BSYNC.RECONVERGENT B0 ;  /* 0x0000000000007941 */ /* 0x000fea0003800200 */
.L_x_35267:
[----:B------:R-:W0:Y:S01]  /*3a80*/  LDCU.64 UR6, c[0x0][0x5e8] ;  /* 0x0000bd00ff0677ac */ /* 0x000e220008000a00 */
[----:B------:R-:W1:Y:S01]  /*3a90*/  DSETP.NEU.AND P1, PT, R4, RZ, PT ;  /* 0x000000ff0400722a */ /* 0x000e620003f2d000 */
[----:B------:R-:W-:-:S04]  /*3aa0*/  UPRMT UR4, UR43, 0x9910, URZ ;  /* 0x000099102b047896 */ /* 0x000fc800080000ff */
[----:B------:R-:W-:Y:S01]  /*3ab0*/  UISETP.GT.AND UP0, UPT, UR4, 0x9, UPT ;  /* 0x000000090400788c */ /* 0x000fe2000bf04270 */
[----:B0-----:R-:W-:-:S04]  /*3ac0*/  IADD3 R8, P2, PT, R18, UR6, RZ ;  /* 0x0000000612087c10 */ /* 0x001fc8000ff5e0ff */
[----:B------:R-:W-:-:S15]  /*3ad0*/  IADD3.X R9, PT, PT, RZ, UR7, RZ, P2, !PT ;  /* 0x00000007ff097c10 */ /* 0x000fde00097fe4ff */
[----:B------:R-:W-:-:S15]  /*3ae0*/  NOP ;  /* 0x0000000000007918 */ /* 0x000fde0000000000 */
[----:B------:R-:W-:-:S15]  /*3af0*/  NOP ;  /* 0x0000000000007918 */ /* 0x000fde0000000000 */
[----:B------:R-:W-:-:S09]  /*3b00*/  NOP ;  /* 0x0000000000007918 */ /* 0x000fd20000000000 */
[----:B-1----:R-:W0:-:S15]  /*3b10*/  @P1 DSETP.GEU.AND P0, PT, R4, RZ, PT ;  /* 0x000000ff0400122a */ /* 0x002e1e0003f0e000 */
[----:B------:R-:W-:-:S15]  /*3b20*/  NOP ;  /* 0x0000000000007918 */ /* 0x000fde0000000000 */
[----:B------:R-:W-:-:S15]  /*3b30*/  NOP ;  /* 0x0000000000007918 */ /* 0x000fde0000000000 */
[----:B------:R-:W-:-:S15]  /*3b40*/  NOP ;  /* 0x0000000000007918 */ /* 0x000fde0000000000 */
[----:B------:R-:W-:-:S04]  /*3b50*/  NOP ;  /* 0x0000000000007918 */ /* 0x000fc80000000000 */
[----:B0-----:R-:W-:-:S15]  /*3b60*/  @P1 DSETP.LT.XOR P0, PT, R2, RZ, P0 ;  /* 0x000000ff0200122a */ /* 0x001fde0000701800 */
[----:B------:R-:W-:-:S15]  /*3b70*/  NOP ;  /* 0x0000000000007918 */ /* 0x000fde0000000000 */
[----:B------:R-:W-:-:S15]  /*3b80*/  NOP ;  /* 0x0000000000007918 */ /* 0x000fde0000000000 */
[----:B------:R-:W-:-:S15]  /*3b90*/  NOP ;  /* 0x0000000000007918 */ /* 0x000fde0000000000 */
[----:B------:R-:W-:-:S04]  /*3ba0*/  NOP ;  /* 0x0000000000007918 */ /* 0x000fc80000000000 */
[----:B------:R-:W0:Y:S02]  /*3bb0*/  @P1 DADD R2, R4, R2 ;  /* 0x0000000004021229 */ /* 0x000e240000000002 */
[----:B0-----:R-:W-:Y:S02]  /*3bc0*/  @P1 FSEL R0, R4, R2, P0 ;  /* 0x0000000204001208 */ /* 0x001fe40000000000 */
[----:B------:R-:W-:-:S03]  /*3bd0*/  @P1 FSEL R3, R5, R3, P0 ;  /* 0x0000000305031208 */ /* 0x000fc60000000000 */
[----:B------:R-:W-:Y:S02]  /*3be0*/  @P1 IMAD.MOV.U32 R4, RZ, RZ, R0 ;  /* 0x000000ffff041224 */ /* 0x000fe400078e0000 */
[----:B------:R-:W-:Y:S01]  /*3bf0*/  @P1 IMAD.MOV.U32 R5, RZ, RZ, R3 ;  /* 0x000000ffff051224 */ /* 0x000fe200078e0003 */
        /* <DEDUP_REMOVED lines=12> */
.L_x_35277:
[----:B------:R-:W0:Y:S02]  /*3cc0*/  F2I.S64.F64.TRUNC R4, R4 ;  /* 0x0000000400047311 */ /* 0x000e24000030d900 */
[----:B0-----:R-:W-:-:S05]  /*3cd0*/  MOV R3, R4 ;  /* 0x0000000400037202 */ /* 0x001fca0000000f00 */
[----:B------:R0:W-:Y:S01]  /*3ce0*/  STG.E.U8 desc[UR36][R8.64], R3 ;  /* 0x0000000308007986 */ /* 0x0001e2000c101124 */
[----:B------:R-:W-:Y:S05]  /*3cf0*/  BRA `(.L_x_35279) ;  /* 0x0000001000847947 */ /* 0x000fea0003800000 */
.L_x_35276:
        /* <DEDUP_REMOVED lines=9> */
.L_x_35281:
[----:B------:R-:W0:Y:S02]  /*3d90*/  F2I.F64.TRUNC R5, R4 ;  /* 0x0000000400057311 */ /* 0x000e24000030d100 */
[----:B0-----:R1:W-:Y:S01]  /*3da0*/  STG.E desc[UR36][R8.64], R5 ;  /* 0x0000000508007986 */ /* 0x0013e2000c101924 */
[----:B------:R-:W-:Y:S05]  /*3db0*/  BRA `(.L_x_35279) ;  /* 0x0000001000547947 */ /* 0x000fea0003800000 */
.L_x_35280:
[----:B------:R-:W0:Y:S02]  /*3dc0*/  F2I.F64.TRUNC R5, R4 ;  /* 0x0000000400057311 */ /* 0x000e24000030d100 */
[----:B0-----:R4:W-:Y:S01]  /*3dd0*/  STG.E.U16 desc[UR36][R8.64], R5 ;  /* 0x0000000508007986 */ /* 0x0019e2000c101524 */
[----:B------:R-:W-:Y:S05]  /*3de0*/  BRA `(.L_x_35279) ;  /* 0x0000001000487947 */ /* 0x000fea0003800000 */
.L_x_35275:
        /* <DEDUP_REMOVED lines=17> */
.L_x_35283:
        /* <DEDUP_REMOVED lines=12> */
.L_x_35282:
        /* <DEDUP_REMOVED lines=18> */
.L_x_35285:
        /* <DEDUP_REMOVED lines=13> */
.L_x_35284:
[----:B------:R0:W-:Y:S01]  /*41b0*/  STG.E.64 desc[UR36][R8.64], R4 ;  /* 0x0000000408007986 */ /* 0x0001e2000c101b24 */
[----:B------:R-:W-:Y:S05]  /*41c0*/  BRA `(.L_x_35279) ;  /* 0x0000000c00507947 */ /* 0x000fea0003800000 */
.L_x_35274:
        /* <DEDUP_REMOVED lines=12> */
.L_x_35288:
[----:B------:R-:W-:-:S05]  /*4290*/  CS2R R6, SRZ ;  /* 0x0000000000067805 */ /* 0x000fca000001ff00 */
[----:B------:R0:W-:Y:S01]  /*42a0*/  STG.E.128 desc[UR36][R8.64], R4 ;  /* 0x0000000408007986 */ /* 0x0001e2000c101d24 */
[----:B------:R-:W-:Y:S05]  /*42b0*/  BRA `(.L_x_35279) ;  /* 0x0000000c00147947 */ /* 0x000fea0003800000 */
.L_x_35287:
        /* <DEDUP_REMOVED lines=27> */
.L_x_35292:
[----:B------:R-:W-:Y:S05]  /*4470*/  BSYNC.RECONVERGENT B0 ;  /* 0x0000000000007941 */ /* 0x000fea0003800200 */
.L_x_35291:
[----:B------:R-:W-:-:S05]  /*4480*/  LOP3.LUT R3, R0, 0x80, R3, 0xf8, !PT ;  /* 0x0000008000037812 */ /* 0x000fca00078ef803 */
[----:B------:R0:W-:Y:S01]  /*4490*/  STG.E.U8 desc[UR36][R8.64], R3 ;  /* 0x0000000308007986 */ /* 0x0001e2000c101124 */
[----:B------:R-:W-:Y:S05]  /*44a0*/  BRA `(.L_x_35279) ;  /* 0x0000000800987947 */ /* 0x000fea0003800000 */
.L_x_35290:
        /* <DEDUP_REMOVED lines=23> */
.L_x_35294:
[----:B------:R-:W-:Y:S05]  /*4620*/  BSYNC.RECONVERGENT B0 ;  /* 0x0000000000007941 */ /* 0x000fea0003800200 */
.L_x_35293:
[----:B------:R-:W-:-:S05]  /*4630*/  LOP3.LUT R3, R0, 0x80, R3, 0xf8, !PT ;  /* 0x0000008000037812 */ /* 0x000fca00078ef803 */
[----:B------:R0:W-:Y:S01]  /*4640*/  STG.E.U8 desc[UR36][R8.64], R3 ;  /* 0x0000000308007986 */ /* 0x0001e2000c101124 */
[----:B------:R-:W-:Y:S05]  /*4650*/  BRA `(.L_x_35279) ;  /* 0x00000008002c7947 */ /* 0x000fea0003800000 */
.L_x_35289:
        /* <DEDUP_REMOVED lines=12> */
.L_x_35286:
        /* <DEDUP_REMOVED lines=11> */
.L_x_35297:
        /* <DEDUP_REMOVED lines=21> */
.L_x_35300:
[----:B------:R-:W-:-:S04]  /*4920*/  SHF.R.U32.HI R0, RZ, 0x14, R3 ;  /* 0x00000014ff007819 */ /* 0x000fc80000011603 */
[----:B------:R-:W-:-:S04]  /*4930*/  LOP3.LUT R0, R0, 0x1, RZ, 0xc0, !PT ;  /* 0x0000000100007812 */ /* 0x000fc800078ec0ff */
[----:B------:R-:W-:-:S04]  /*4940*/  IADD3 R0, PT, PT, R3, 0x487ffff, R0 ;  /* 0x0487ffff03007810 */ /* 0x000fc80007ffe000 */
[----:B------:R-:W-:-:S04]  /*4950*/  SHF.R.U32.HI R0, RZ, 0x14, R0 ;  /* 0x00000014ff007819 */ /* 0x000fc80000011600 */
[----:B------:R-:W-:-:S07]  /*4960*/  LOP3.LUT R2, R0, 0xff, RZ, 0xc0, !PT ;  /* 0x000000ff00027812 */ /* 0x000fce00078ec0ff */
.L_x_35301:
[----:B------:R-:W-:-:S04]  /*4970*/  SHF.R.U32.HI R3, RZ, 0x18, R3 ;  /* 0x00000018ff037819 */ /* 0x000fc80000011603 */
[----:B------:R-:W-:-:S04]  /*4980*/  LOP3.LUT R2, R2, 0x80, R3, 0xf8, !PT ;  /* 0x0000008002027812 */ /* 0x000fc800078ef803 */
[----:B------:R-:W-:-:S07]  /*4990*/  PRMT R0, R2, 0x7610, R0 ;  /* 0x0000761002007816 */ /* 0x000fce0000000000 */
.L_x_35299:
[----:B------:R-:W-:Y:S05]  /*49a0*/  BSYNC.RECONVERGENT B0 ;  /* 0x0000000000007941 */ /* 0x000fea0003800200 */
.L_x_35298:
[----:B------:R0:W-:Y:S01]  /*49b0*/  STG.E.U8 desc[UR36][R8.64], R0 ;  /* 0x0000000008007986 */ /* 0x0001e2000c101124 */
[----:B------:R-:W-:Y:S05]  /*49c0*/  BRA `(.L_x_35279) ;  /* 0x0000000400507947 */ /* 0x000fea0003800000 */
.L_x_35296:
        /* <DEDUP_REMOVED lines=21> */
.L_x_35304:
[----:B------:R-:W-:-:S04]  /*4b20*/  SHF.R.U32.HI R0, RZ, 0x15, R3 ;  /* 0x00000015ff007819 */ /* 0x000fc80000011603 */
[----:B------:R-:W-:-:S04]  /*4b30*/  LOP3.LUT R0, R0, 0x1, RZ, 0xc0, !PT ;  /* 0x0000000100007812 */ /* 0x000fc800078ec0ff */
[----:B------:R-:W-:-:S04]  /*4b40*/  IADD3 R0, PT, PT, R3, 0x88fffff, R0 ;  /* 0x088fffff03007810 */ /* 0x000fc80007ffe000 */
[----:B------:R-:W-:-:S04]  /*4b50*/  SHF.R.U32.HI R0, RZ, 0x15, R0 ;  /* 0x00000015ff007819 */ /* 0x000fc80000011600 */
[----:B------:R-:W-:-:S07]  /*4b60*/  LOP3.LUT R2, R0, 0xff, RZ, 0xc0, !PT ;  /* 0x000000ff00027812 */ /* 0x000fce00078ec0ff */
.L_x_35305:
[----:B------:R-:W-:-:S04]  /*4b70*/  SHF.R.U32.HI R3, RZ, 0x18, R3 ;  /* 0x00000018ff037819 */ /* 0x000fc80000011603 */
[----:B------:R-:W-:-:S04]  /*4b80*/  LOP3.LUT R2, R2, 0x80, R3, 0xf8, !PT ;  /* 0x0000008002027812 */ /* 0x000fc800078ef803 */
[----:B------:R-:W-:-:S07]  /*4b90*/  PRMT R0, R2, 0x7610, R0 ;  /* 0x0000761002007816 */ /* 0x000fce0000000000 */
.L_x_35303:
[----:B------:R-:W-:Y:S05]  /*4ba0*/  BSYNC.RECONVERGENT B0 ;  /* 0x0000000000007941 */ /* 0x000fea0003800200 */
.L_x_35302:
[----:B------:R0:W-:Y:S01]  /*4bb0*/  STG.E.U8 desc[UR36][R8.64], R0 ;  /* 0x0000000008007986 */ /* 0x0001e2000c101124 */
[----:B------:R-:W-:Y:S05]  /*4bc0*/  BRA `(.L_x_35279) ;  /* 0x0000000000d07947 */ /* 0x000fea0003800000 */
.L_x_35295:
[----:B------:R-:W-:-:S09]  /*4bd0*/  UISETP.NE.AND UP0, UPT, UR4, 0x1c, UPT ;  /* 0x0000001c0400788c */ /* 0x000fd2000bf05270 */
[----:B------:R-:W-:Y:S05]  /*4be0*/  BRA.U !UP0, `(.L_x_35306) ;  /* 0x0000000108c07547 */ /* 0x000fea000b800000 */
[----:B------:R-:W-:-:S09]  /*4bf0*/  UISETP.NE.AND UP0, UPT, UR4, 0x1d, UPT ;  /* 0x0000001d0400788c */ /* 0x000fd2000bf05270 */
[----:B------:R-:W-:Y:S05]  /*4c00*/  BRA.U !UP0, `(.L_x_35307) ;  /* 0x0000000108ac7547 */ /* 0x000fea000b800000 */
[----:B------:R-:W-:-:S09]  /*4c10*/  UISETP.NE.AND UP0, UPT, UR4, 0x2c, UPT ;  /* 0x0000002c0400788c */ /* 0x000fd2000bf05270 */
[----:B------:R-:W-:Y:S05]  /*4c20*/  BRA.U !UP0, `(.L_x_35308) ;  /* 0x0000000108447547 */ /* 0x000fea000b800000 */
.L_x_35278:
[----:B------:R-:W-:Y:S01]  /*4c30*/  MOV R0, 0x0 ;  /* 0x0000000000007802 */ /* 0x000fe20000000f00 */
[----:B------:R-:W0:Y:S01]  /*4c40*/  LDCU.64 UR6, c[0x4][0x178] ;  /* 0x01002f00ff0677ac */ /* 0x000e220008000a00 */
[----:B------:R-:W-:Y:S02]  /*4c50*/  HFMA2 R8, -RZ, RZ, 0, 6.020069122314453125e-06 ;  /* 0x00000065ff087431 */ /* 0x000fe400000001ff */
[----:B------:R-:W-:Y:S01]  /*4c60*/  IMAD.MOV.U32 R12, RZ, RZ, 0x1 ;  /* 0x00000001ff0c7424 */ /* 0x000fe200078e00ff */
[----:B------:R1:W4:Y:S01]  /*4c70*/  LDC.64 R2, c[0x4][R0] ;  /* 0x0100000000027b82 */ /* 0x0003220000000a00 */
[----:B------:R-:W5:Y:S01]  /*4c80*/  LDCU.64 UR8, c[0x4][0x180] ;  /* 0x01003000ff0877ac */ /* 0x000f620008000a00 */
[----:B------:R-:W-:Y:S01]  /*4c90*/  IMAD.MOV.U32 R13, RZ, RZ, RZ ;  /* 0x000000ffff0d7224 */ /* 0x000fe200078e00ff */
[----:B------:R-:W2:Y:S01]  /*4ca0*/  LDCU.64 UR4, c[0x4][0x60] ;  /* 0x01000c00ff0477ac */ /* 0x000ea20008000a00 */
[----:B0-----:R-:W-:Y:S01]  /*4cb0*/  MOV R4, UR6 ;  /* 0x0000000600047c02 */ /* 0x001fe20008000f00 */
[----:B------:R-:W-:-:S02]  /*4cc0*/  IMAD.U32 R5, RZ, RZ, UR7 ;  /* 0x00000007ff057e24 */ /* 0x000fc4000f8e00ff */
[----:B-----5:R-:W-:Y:S01]  /*4cd0*/  IMAD.U32 R6, RZ, RZ, UR8 ;  /* 0x00000008ff067e24 */ /* 0x020fe2000f8e00ff */
[----:B------:R-:W-:Y:S01]  /*4ce0*/  MOV R7, UR9 ;  /* 0x0000000900077c02 */ /* 0x000fe20008000f00 */
[----:B--2---:R-:W-:Y:S02]  /*4cf0*/  IMAD.U32 R10, RZ, RZ, UR4 ;  /* 0x00000004ff0a7e24 */ /* 0x004fe4000f8e00ff */
[----:B-1----:R-:W-:-:S07]  /*4d00*/  IMAD.U32 R11, RZ, RZ, UR5 ;  /* 0x00000005ff0b7e24 */ /* 0x002fce000f8e00ff */
[----:B------:R-:W-:-:S07]  /*4d10*/  LEPC R20, `(.L_x_35309) ;  /* 0x000000001014794e */ /* 0x000fce0000000000 */
[----:B---34-:R-:W-:Y:S05]  /*4d20*/  CALL.ABS.NOINC R2 ;  /* 0x0000000002007343 */ /* 0x018fea0003c00000 */
.L_x_35309:
[----:B------:R-:W-:Y:S05]  /*4d30*/  BRA `(.L_x_35279) ;  /* 0x0000000000747947 */ /* 0x000fea0003800000 */
.L_x_35308:
        /* <DEDUP_REMOVED lines=24> */
.L_x_35307:
[----:B------:R-:W0:Y:S02]  /*4ec0*/  F2I.U64.F64.TRUNC R4, R4 ;  /* 0x0000000400047311 */ /* 0x000e24000030d800 */
[----:B0-----:R0:W-:Y:S01]  /*4ed0*/  STG.E.64 desc[UR36][R8.64], R4 ;  /* 0x0000000408007986 */ /* 0x0011e2000c101b24 */
[----:B------:R-:W-:Y:S05]  /*4ee0*/  BRA `(.L_x_35279) ;  /* 0x0000000000087947 */ /* 0x000fea0003800000 */
.L_x_35306:
[----:B------:R-:W0:Y:S02]  /*4ef0*/  F2I.U32.F64.TRUNC R5, R4 ;  /* 0x0000000400057311 */ /* 0x000e24000030d000 */
[----:B0-----:R0:W-:Y:S02]  /*4f00*/  STG.E desc[UR36][R8.64], R5 ;  /* 0x0000000508007986 */ /* 0x0011e4000c101924 */
.L_x_35279:
[----:B------:R-:W-:-:S07]  /*4f10*/  VIADD R19, R19, 0x80 ;  /* 0x0000008013137836 */ /* 0x000fce0000000000 */
.L_x_35207:
[----:B------:R-:W-:Y:S05]  /*4f20*/  BSYNC.RECONVERGENT B7 ;  /* 0x0000000000077941 */ /* 0x000fea0003800200 */
.L_x_35206:
[----:B------:R-:W5:Y:S01]  /*4f30*/  LDCU UR4, c[0x0][0x380] ;  /* 0x00007000ff0477ac */ /* 0x000f620008000800 */
[----:B------:R-:W-:Y:S01]  /*4f40*/  BSSY.RECONVERGENT B7, `(.L_x_35310) ;  /* 0x00004e3000077945 */ /* 0x000fe20003800200 */
[----:B-----5:R-:W-:-:S13]  /*4f50*/  ISETP.GE.AND P0, PT, R19, UR4, PT ;  /* 0x0000000413007c0c */ /* 0x020fda000bf06270 */
[----:B------:R-:W-:Y:S05]  /*4f60*/  @P0 BRA `(.L_x_35311) ;  /* 0x0000004c00800947 */ /* 0x000fea0003800000 */
[----:B------:R-:W5:Y:S01]  /*4f70*/  LDCU UR4, c[0x0][0x388] ;  /* 0x00007100ff0477ac */ /* 0x000f620008000800 */
[----:B0-----:R-:W-:Y:S02]  /*4f80*/  HFMA2 R0, -RZ, RZ, 0, 0 ;  /* 0x00000000ff007431 */ /* 0x001fe400000001ff */
[----:B--23--:R-:W-:Y:S02]  /*4f90*/  IMAD.MOV.U32 R22, RZ, RZ, RZ ;  /* 0x000000ffff167224 */ /* 0x00cfe400078e00ff */
[----:B------:R-:W-:Y:S01]  /*4fa0*/  IMAD.MOV.U32 R18, RZ, RZ, RZ ;  /* 0x000000ffff127224 */ /* 0x000fe200078e00ff */
[----:B-----5:R-:W-:-:S09]  /*4fb0*/  UISETP.NE.AND UP0, UPT, UR4, URZ, UPT ;  /* 0x000000ff0400728c */ /* 0x020fd2000bf05270 */
[----:B------:R-:W-:Y:S05]  /*4fc0*/  BRA.U !UP0, `(.L_x_35312) ;  /* 0x0000001508707547 */ /* 0x000fea000b800000 */
[----:B------:R-:W0:Y:S01]  /*4fd0*/  LDCU.64 UR4, c[0x0][0x390] ;  /* 0x00007200ff0477ac */ /* 0x000e220008000a00 */
[----:B------:R-:W-:Y:S01]  /*4fe0*/  IMAD.MOV.U32 R18, RZ, RZ, RZ ;  /* 0x000000ffff127224 */ /* 0x000fe200078e00ff */
[----:B------:R-:W2:Y:S01]  /*4ff0*/  LDCU UR6, c[0x0][0x38c] ;  /* 0x00007180ff0677ac */ /* 0x000ea20008000800 */
[----:B------:R-:W3:Y:S01]  /*5000*/  LDCU.64 UR8, c[0x0][0x4b8] ;  /* 0x00009700ff0877ac */ /* 0x000ee20008000a00 */
[----:B------:R-:W-:Y:S01]  /*5010*/  UISETP.NE.AND UP0, UPT, UR41, URZ, UPT ;  /* 0x000000ff2900728c */ /* 0x000fe2000bf05270 */
[----:B0-----:R-:W-:Y:S01]  /*5020*/  IMAD.HI.U32 R2, R19, UR4, R18 ;  /* 0x0000000413027c27 */ /* 0x001fe2000f8e0012 */
[----:B------:R-:W0:Y:S04]  /*5030*/  LDCU UR4, c[0x0][0x4c0] ;  /* 0x00009800ff0477ac */ /* 0x000e280008000800 */
[----:B------:R-:W-:-:S04]  /*5040*/  SHF.R.U32.HI R3, RZ, UR5, R2 ;  /* 0x00000005ff037c19 */ /* 0x000fc80008011602 */
[----:B------:R-:W-:-:S05]  /*5050*/  IADD3 R22, PT, PT, -R3, RZ, RZ ;  /* 0x000000ff03167210 */ /* 0x000fca0007ffe1ff */
[----:B--2---:R-:W-:-:S04]  /*5060*/  IMAD R22, R22, UR6, R19 ;  /* 0x0000000616167c24 */ /* 0x004fc8000f8e0213 */
[C---:B---3--:R-:W-:Y:S02]  /*5070*/  IMAD R18, R22.reuse, UR8, RZ ;  /* 0x0000000816127c24 */ /* 0x048fe4000f8e02ff */
        /* <DEDUP_REMOVED lines=10> */
[----:B-1--4-:R-:W-:-:S05]  /*5120*/  SHF.R.U32.HI R5, RZ, UR4, R4 ;  /* 0x00000004ff057c19 */ /* 0x012fca0008011604 */
        /* <DEDUP_REMOVED lines=326> */
.L_x_35312:
        /* <DEDUP_REMOVED lines=17> */
[----:B0-2---:R-:W-:Y:S05]  /*66a0*/  BRA `(.L_x_35319) ;  /* 0x0000000c006c7947 */ /* 0x005fea0003800000 */
.L_x_35317:
[----:B------:R-:W2:Y:S02]  /*66b0*/  LDG.E.U8 R2, desc[UR36][R2.64] ;  /* 0x0000002402027981 */ /* 0x000ea4000c1e1100 */
[----:B--2---:R0:W2:Y:S02]  /*66c0*/  I2F.F64.U16 R16, R2 ;  /* 0x0000000200107312 */ /* 0x0040a40000101800 */
[----:B0-2---:R-:W-:Y:S05]  /*66d0*/  BRA `(.L_x_35319) ;  /* 0x0000000c00607947 */ /* 0x005fea0003800000 */
.L_x_35316:
        /* <DEDUP_REMOVED lines=9> */
.L_x_35321:
[----:B------:R-:W2:Y:S02]  /*6770*/  LDG.E R2, desc[UR36][R2.64] ;  /* 0x0000002402027981 */ /* 0x000ea4000c1e1900 */
[----:B--2---:R0:W2:Y:S02]  /*6780*/  I2F.F64 R16, R2 ;  /* 0x0000000200107312 */ /* 0x0040a40000201c00 */
[----:B0-2---:R-:W-:Y:S05]  /*6790*/  BRA `(.L_x_35319) ;  /* 0x0000000c00307947 */ /* 0x005fea0003800000 */
.L_x_35320:
[----:B------:R-:W2:Y:S02]  /*67a0*/  LDG.E.U16 R2, desc[UR36][R2.64] ;  /* 0x0000002402027981 */ /* 0x000ea4000c1e1500 */
[----:B--2---:R0:W2:Y:S02]  /*67b0*/  I2F.F64.S16 R16, R2 ;  /* 0x0000000200107312 */ /* 0x0040a40000101c00 */
[----:B0-2---:R-:W-:Y:S05]  /*67c0*/  BRA `(.L_x_35319) ;  /* 0x0000000c00247947 */ /* 0x005fea0003800000 */
.L_x_35315:
        /* <DEDUP_REMOVED lines=10> */
.L_x_35323:
[----:B------:R-:W2:Y:S02]  /*6870*/  LDG.E.U16 R0, desc[UR36][R2.64] ;  /* 0x0000002402007981 */ /* 0x000ea4000c1e1500 */
[----:B--2---:R-:W-:-:S05]  /*6880*/  HADD2.F32 R0, -RZ, R0.H0_H0 ;  /* 0x20000000ff007230 */ /* 0x004fca0000004100 */
[----:B------:R-:W-:-:S04]  /*6890*/  FMUL.FTZ R0, R0, 1 ;  /* 0x3f80000000007820 */ /* 0x000fc80000410000 */
[----:B------:R0:W2:Y:S02]  /*68a0*/  F2F.F64.F32 R16, R0 ;  /* 0x0000000000107310 */ /* 0x0000a40000201800 */
[----:B0-2---:R-:W-:Y:S05]  /*68b0*/  BRA `(.L_x_35319) ;  /* 0x0000000800e87947 */ /* 0x005fea0003800000 */
.L_x_35322:
        /* <DEDUP_REMOVED lines=10> */
.L_x_35325:
[----:B------:R-:W2:Y:S02]  /*6960*/  LDG.E.U16 R2, desc[UR36][R2.64] ;  /* 0x0000002402027981 */ /* 0x000ea4000c1e1500 */
[----:B--2---:R-:W-:-:S05]  /*6970*/  HADD2.F32 R0, -RZ, R2.H0_H0 ;  /* 0x20000002ff007230 */ /* 0x004fca0000004100 */
[----:B------:R-:W-:-:S04]  /*6980*/  FMUL.FTZ R0, R0, 1 ;  /* 0x3f80000000007820 */ /* 0x000fc80000410000 */
[----:B------:R0:W2:Y:S02]  /*6990*/  F2F.F64.F32 R16, R0 ;  /* 0x0000000000107310 */ /* 0x0000a40000201800 */
[----:B0-2---:R-:W-:Y:S05]  /*69a0*/  BRA `(.L_x_35319) ;  /* 0x0000000800ac7947 */ /* 0x005fea0003800000 */
.L_x_35324:
[----:B------:R0:W5:Y:S01]  /*69b0*/  LDG.E.64 R16, desc[UR36][R2.64] ;  /* 0x0000002402107981 */ /* 0x000162000c1e1b00 */
[----:B------:R-:W-:Y:S05]  /*69c0*/  BRA `(.L_x_35319) ;  /* 0x0000000800a47947 */ /* 0x000fea0003800000 */
.L_x_35314:
        /* <DEDUP_REMOVED lines=13> */
.L_x_35328:
[----:B------:R0:W5:Y:S01]  /*6aa0*/  LDG.E.64 R16, desc[UR36][R2.64] ;  /* 0x0000002402107981 */ /* 0x000162000c1e1b00 */
[----:B------:R-:W-:Y:S05]  /*6ab0*/  BRA `(.L_x_35319) ;  /* 0x0000000800687947 */ /* 0x000fea0003800000 */
.L_x_35327:
        /* <DEDUP_REMOVED lines=11> */
[----:B-1--4-:R-:W0:Y:S02]  /*6b70*/  FLO.U32 R5, R4 ;  /* 0x0000000400057300 */ /* 0x012e2400000e0000 */
        /* <DEDUP_REMOVED lines=15> */
.L_x_35330:
[----:B------:R-:W2:Y:S02]  /*6c70*/  LDG.E.U8 R2, desc[UR36][R2.64] ;  /* 0x0000002402027981 */ /* 0x000ea4000c1e1100 */
[C---:B--2---:R-:W-:Y:S02]  /*6c80*/  IMAD.SHL.U32 R0, R2.reuse, 0x2000000, RZ ;  /* 0x0200000002007824 */ /* 0x044fe400078e00ff */
[----:B-1--4-:R-:W-:-:S03]  /*6c90*/  IMAD.SHL.U32 R5, R2, 0x100, RZ ;  /* 0x0000010002057824 */ /* 0x012fc600078e00ff */
        /* <DEDUP_REMOVED lines=11> */
.L_x_35329:
[----:B------:R-:W2:Y:S02]  /*6d50*/  LDG.E.U16 R0, desc[UR36][R2.64] ;  /* 0x0000002402007981 */ /* 0x000ea4000c1e1500 */
[----:B--2---:R-:W-:-:S05]  /*6d60*/  SHF.L.U32 R0, R0, 0x10, RZ ;  /* 0x0000001000007819 */ /* 0x004fca00000006ff */
[----:B------:R-:W-:-:S04]  /*6d70*/  FMUL.FTZ R0, R0, 1 ;  /* 0x3f80000000007820 */ /* 0x000fc80000410000 */
[----:B------:R2:W3:Y:S02]  /*6d80*/  F2F.F64.F32 R16, R0 ;  /* 0x0000000000107310 */ /* 0x0004e40000201800 */
[----:B--23--:R-:W-:Y:S05]  /*6d90*/  BRA `(.L_x_35319) ;  /* 0x0000000400b07947 */ /* 0x00cfea0003800000 */
.L_x_35326:
        /* <DEDUP_REMOVED lines=9> */
[----:B--2---:R0:W2:Y:S02]  /*6e30*/  I2F.F64.U16 R16, R2 ;  /* 0x0000000200107312 */ /* 0x0040a40000101800 */
[----:B0-2---:R-:W-:Y:S05]  /*6e40*/  BRA `(.L_x_35319) ;  /* 0x0000000400847947 */ /* 0x005fea0003800000 */
.L_x_35333:
        /* <DEDUP_REMOVED lines=18> */
[----:B-1--4-:R-:W-:-:S05]  /*6f70*/  VIADD R5, R3, 0xffffffe4 ;  /* 0xffffffe403057836 */ /* 0x012fca0000000000 */
[----:B------:R-:W-:-:S04]  /*6f80*/  SHF.L.U32 R5, R0, R5, RZ ;  /* 0x0000000500057219 */ /* 0x000fc800000006ff */
[----:B------:R-:W-:-:S07]  /*6f90*/  LOP3.LUT R0, R5, 0x7, RZ, 0xc0, !PT ;  /* 0x0000000705007812 */ /* 0x000fce00078ec0ff */
.L_x_35335:
[----:B------:R-:W-:Y:S05]  /*6fa0*/  BSYNC.RECONVERGENT B0 ;  /* 0x0000000000007941 */ /* 0x000fea0003800200 */
.L_x_35334:
[----:B------:R-:W-:Y:S01]  /*6fb0*/  IMAD.SHL.U32 R0, R0, 0x100000, RZ ;  /* 0x0010000000007824 */ /* 0x000fe200078e00ff */
[----:B------:R-:W-:-:S04]  /*6fc0*/  LEA R2, R2, 0x3b800000, 0x17 ;  /* 0x3b80000002027811 */ /* 0x000fc800078eb8ff */
[----:B------:R-:W-:-:S05]  /*6fd0*/  LOP3.LUT R0, R2, R0, R7, 0xfe, !PT ;  /* 0x0000000002007212 */ /* 0x000fca00078efe07 */
[----:B------:R-:W-:-:S04]  /*6fe0*/  FMUL.FTZ R0, R0, 1 ;  /* 0x3f80000000007820 */ /* 0x000fc80000410000 */
[----:B------:R0:W2:Y:S02]  /*6ff0*/  F2F.F64.F32 R16, R0 ;  /* 0x0000000000107310 */ /* 0x0000a40000201800 */
[----:B0-2---:R-:W-:Y:S05]  /*7000*/  BRA `(.L_x_35319) ;  /* 0x0000000400147947 */ /* 0x005fea0003800000 */
.L_x_35332:
        /* <DEDUP_REMOVED lines=17> */
[----:B-1--4-:R-:W-:Y:S02]  /*7120*/  IADD3 R5, PT, PT, R3, -0x1d, RZ ;  /* 0xffffffe303057810 */ /* 0x012fe40007ffe0ff */
[----:B------:R-:W-:Y:S02]  /*7130*/  IADD3 R2, PT, PT, R2, 0x1e, -R3 ;  /* 0x0000001e02027810 */ /* 0x000fe40007ffe803 */
[----:B------:R-:W-:-:S04]  /*7140*/  SHF.L.U32 R5, R0, R5, RZ ;  /* 0x0000000500057219 */ /* 0x000fc800000006ff */
[----:B------:R-:W-:-:S07]  /*7150*/  LOP3.LUT R0, R5, 0x3, RZ, 0xc0, !PT ;  /* 0x0000000305007812 */ /* 0x000fce00078ec0ff */
.L_x_35337:
[----:B------:R-:W-:Y:S05]  /*7160*/  BSYNC.RECONVERGENT B0 ;  /* 0x0000000000007941 */ /* 0x000fea0003800200 */
.L_x_35336:
[----:B------:R-:W-:Y:S01]  /*7170*/  IMAD.SHL.U32 R0, R0, 0x200000, RZ ;  /* 0x0020000000007824 */ /* 0x000fe200078e00ff */
[----:B------:R-:W-:-:S04]  /*7180*/  LEA R2, R2, 0x37800000, 0x17 ;  /* 0x3780000002027811 */ /* 0x000fc800078eb8ff */
[----:B------:R-:W-:-:S05]  /*7190*/  LOP3.LUT R0, R2, R0, R7, 0xfe, !PT ;  /* 0x0000000002007212 */ /* 0x000fca00078efe07 */
[----:B------:R-:W-:-:S04]  /*71a0*/  FMUL.FTZ R0, R0, 1 ;  /* 0x3f80000000007820 */ /* 0x000fc80000410000 */
[----:B------:R0:W2:Y:S02]  /*71b0*/  F2F.F64.F32 R16, R0 ;  /* 0x0000000000107310 */ /* 0x0000a40000201800 */
[----:B0-2---:R-:W-:Y:S05]  /*71c0*/  BRA `(.L_x_35319) ;  /* 0x0000000000a47947 */ /* 0x005fea0003800000 */
.L_x_35331:
        /* <DEDUP_REMOVED lines=18> */
.L_x_35318:
[----:B------:R-:W-:Y:S01]  /*72f0*/  MOV R2, 0x0 ;  /* 0x0000000000027802 */ /* 0x000fe20000000f00 */
[----:B------:R-:W0:Y:S01]  /*7300*/  LDCU.64 UR4, c[0x4][0x178] ;  /* 0x01002f00ff0477ac */ /* 0x000e220008000a00 */
[----:B------:R-:W-:Y:S02]  /*7310*/  HFMA2 R13, -RZ, RZ, 0, 0 ;  /* 0x00000000ff0d7431 */ /* 0x000fe400000001ff */
[----:B-1--4-:R-:W-:Y:S01]  /*7320*/  IMAD.MOV.U32 R8, RZ, RZ, 0x4e ;  /* 0x0000004eff087424 */ /* 0x012fe200078e00ff */
        /* <DEDUP_REMOVED lines=12> */
.L_x_35340:
[----:B------:R-:W-:Y:S01]  /*73f0*/  CS2R R16, SRZ ;  /* 0x0000000000107805 */ /* 0x000fe2000001ff00 */
[----:B------:R-:W-:Y:S06]  /*7400*/  BRA `(.L_x_35319) ;  /* 0x0000000000147947 */ /* 0x000fec0003800000 */
.L_x_35339:
[----:B------:R-:W2:Y:S02]  /*7410*/  LDG.E.64 R16, desc[UR36][R2.64] ;  /* 0x0000002402107981 */ /* 0x000ea4000c1e1b00 */
[----:B--2---:R-:W2:Y:S02]  /*7420*/  I2F.F64.U64 R16, R16 ;  /* 0x0000001000107312 */ /* 0x004ea40000301800 */
[----:B--2---:R-:W-:Y:S05]  /*7430*/  BRA `(.L_x_35319) ;  /* 0x0000000000087947 */ /* 0x004fea0003800000 */
.L_x_35338:
[----:B------:R-:W2:Y:S02]  /*7440*/  LDG.E R2, desc[UR36][R2.64] ;  /* 0x0000002402027981 */ /* 0x000ea4000c1e1900 */
[----:B--2---:R2:W3:Y:S02]  /*7450*/  I2F.F64.U32 R16, R2 ;  /* 0x0000000200107312 */ /* 0x0044e40000201800 */
.L_x_35319:
[----:B------:R-:W-:Y:S05]  /*7460*/  BSYNC.RECONVERGENT B6 ;  /* 0x0000000000067941 */ /* 0x000fea0003800200 */
.L_x_35313:
        /* <DEDUP_REMOVED lines=15> */
[----:B--2---:R-:W2:Y:S02]  /*7560*/  LDG.E.S8 R2, desc[UR36][R22.64] ;  /* 0x0000002416027981 */ /* 0x004ea4000c1e1300 */
[----:B--2---:R-:W0:Y:S02]  /*7570*/  I2F.F64.S16 R2, R2 ;  /* 0x0000000200027312 */ /* 0x004e240000101c00 */
[----:B0-----:R-:W-:Y:S05]  /*7580*/  BRA `(.L_x_35347) ;  /* 0x0000000c006c7947 */ /* 0x001fea0003800000 */
.L_x_35345:
[----:B--2---:R-:W2:Y:S02]  /*7590*/  LDG.E.U8 R2, desc[UR36][R22.64] ;  /* 0x0000002416027981 */ /* 0x004ea4000c1e1100 */
[----:B--2---:R-:W0:Y:S02]  /*75a0*/  I2F.F64.U16 R2, R2 ;  /* 0x0000000200027312 */ /* 0x004e240000101800 */
[----:B0-----:R-:W-:Y:S05]  /*75b0*/  BRA `(.L_x_35347) ;  /* 0x0000000c00607947 */ /* 0x001fea0003800000 */
.L_x_35344:
[----:B------:R-:W-:-:S09]  /*75c0*/  UISETP.NE.AND UP0, UPT, UR4, 0x2, UPT ;  /* 0x000000020400788c */ /* 0x000fd2000bf05270 */
[----:B------:R-:W-:Y:S05]  /*75d0*/  BRA.U !UP0, `(.L_x_35348) ;  /* 0x0000000108287547 */ /* 0x000fea000b800000 */
[----:B------:R-:W-:-:S09]  /*75e0*/  UISETP.NE.AND UP0, UPT, UR4, 0x3, UPT ;  /* 0x000000030400788c */ /* 0x000fd2000bf05270 */
[----:B------:R-:W-:Y:S05]  /*75f0*/  BRA.U !UP0, `(.L_x_35349) ;  /* 0x0000000108147547 */ /* 0x000fea000b800000 */
[----:B------:R-:W-:-:S09]  /*7600*/  UISETP.NE.AND UP0, UPT, UR4, 0x4, UPT ;  /* 0x000000040400788c */ /* 0x000fd2000bf05270 */
[----:B------:R-:W-:Y:S05]  /*7610*/  BRA.U UP0, `(.L_x_35346) ;  /* 0x0000000900ec7547 */ /* 0x000fea000b800000 */
[----:B--2---:R-:W2:Y:S02]  /*7620*/  LDG.E.64 R2, desc[UR36][R22.64] ;  /* 0x0000002416027981 */ /* 0x004ea4000c1e1b00 */
[----:B--2---:R-:W0:Y:S02]  /*7630*/  I2F.F64.S64 R2, R2 ;  /* 0x0000000200027312 */ /* 0x004e240000301c00 */
[----:B0-----:R-:W-:Y:S05]  /*7640*/  BRA `(.L_x_35347) ;  /* 0x0000000c003c7947 */ /* 0x001fea0003800000 */
.L_x_35349:
[----:B--2---:R-:W2:Y:S02]  /*7650*/  LDG.E R2, desc[UR36][R22.64] ;  /* 0x0000002416027981 */ /* 0x004ea4000c1e1900 */
[----:B--2---:R-:W0:Y:S02]  /*7660*/  I2F.F64 R2, R2 ;  /* 0x0000000200027312 */ /* 0x004e240000201c00 */
[----:B0-----:R-:W-:Y:S05]  /*7670*/  BRA `(.L_x_35347) ;  /* 0x0000000c00307947 */ /* 0x001fea0003800000 */
.L_x_35348:
[----:B--2---:R-:W2:Y:S02]  /*7680*/  LDG.E.U16 R2, desc[UR36][R22.64] ;  /* 0x0000002416027981 */ /* 0x004ea4000c1e1500 */
[----:B--2---:R-:W0:Y:S02]  /*7690*/  I2F.F64.S16 R2, R2 ;  /* 0x0000000200027312 */ /* 0x004e240000101c00 */
[----:B0-----:R-:W-:Y:S05]  /*76a0*/  BRA `(.L_x_35347) ;  /* 0x0000000c00247947 */ /* 0x001fea0003800000 */
.L_x_35343:
[----:B------:R-:W-:-:S09]  /*76b0*/  UISETP.GT.AND UP0, UPT, UR4, 0x6, UPT ;  /* 0x000000060400788c */ /* 0x000fd2000bf04270 */
[----:B------:R-:W-:Y:S05]  /*76c0*/  BRA.U UP0, `(.L_x_35350) ;  /* 0x0000000100347547 */ /* 0x000fea000b800000 */
[----:B------:R-:W-:-:S09]  /*76d0*/  UISETP.NE.AND UP0, UPT, UR4, 0x5, UPT ;  /* 0x000000050400788c */ /* 0x000fd2000bf05270 */
[----:B------:R-:W-:Y:S05]  /*76e0*/  BRA.U !UP0, `(.L_x_35351) ;  /* 0x0000000108187547 */ /* 0x000fea000b800000 */
[----:B------:R-:W-:-:S09]  /*76f0*/  UISETP.NE.AND UP0, UPT, UR4, 0x6, UPT ;  /* 0x000000060400788c */ /* 0x000fd2000bf05270 */
[----:B------:R-:W-:Y:S05]  /*7700*/  BRA.U UP0, `(.L_x_35346) ;  /* 0x0000000900b07547 */ /* 0x000fea000b800000 */
[----:B--2---:R-:W2:Y:S02]  /*7710*/  LDG.E R2, desc[UR36][R22.64] ;  /* 0x0000002416027981 */ /* 0x004ea4000c1e1900 */
[----:B--2---:R-:W-:-:S06]  /*7720*/  FMUL.FTZ R2, R2, 1 ;  /* 0x3f80000002027820 */ /* 0x004fcc0000410000 */
[----:B------:R-:W2:Y:S02]  /*7730*/  F2F.F64.F32 R2, R2 ;  /* 0x0000000200027310 */ /* 0x000ea40000201800 */
[----:B--2---:R-:W-:Y:S05]  /*7740*/  BRA `(.L_x_35347) ;  /* 0x0000000800fc7947 */ /* 0x004fea0003800000 */
.L_x_35351:
[----:B------:R-:W2:Y:S02]  /*7750*/  LDG.E.U16 R0, desc[UR36][R22.64] ;  /* 0x0000002416007981 */ /* 0x000ea4000c1e1500 */
[----:B--2---:R-:W-:-:S05]  /*7760*/  HADD2.F32 R0, -RZ, R0.H0_H0 ;  /* 0x20000000ff007230 */ /* 0x004fca0000004100 */
[----:B------:R-:W-:-:S04]  /*7770*/  FMUL.FTZ R0, R0, 1 ;  /* 0x3f80000000007820 */ /* 0x000fc80000410000 */
[----:B------:R2:W0:Y:S02]  /*7780*/  F2F.F64.F32 R2, R0 ;  /* 0x0000000000027310 */ /* 0x0004240000201800 */
[----:B0-2---:R-:W-:Y:S05]  /*7790*/  BRA `(.L_x_35347) ;  /* 0x0000000800e87947 */ /* 0x005fea0003800000 */
.L_x_35350:
        /* <DEDUP_REMOVED lines=10> */
.L_x_35353:
[----:B------:R-:W2:Y:S02]  /*7840*/  LDG.E.U16 R22, desc[UR36][R22.64] ;  /* 0x0000002416167981 */ /* 0x000ea4000c1e1500 */
[----:B--2---:R-:W-:-:S05]  /*7850*/  HADD2.F32 R0, -RZ, R22.H0_H0 ;  /* 0x20000016ff007230 */ /* 0x004fca0000004100 */
[----:B------:R-:W-:-:S04]  /*7860*/  FMUL.FTZ R0, R0, 1 ;  /* 0x3f80000000007820 */ /* 0x000fc80000410000 */
[----:B------:R2:W0:Y:S02]  /*7870*/  F2F.F64.F32 R2, R0 ;  /* 0x0000000000027310 */ /* 0x0004240000201800 */
[----:B0-2---:R-:W-:Y:S05]  /*7880*/  BRA `(.L_x_35347) ;  /* 0x0000000800ac7947 */ /* 0x005fea0003800000 */
.L_x_35352:
[----:B--2---:R0:W5:Y:S01]  /*7890*/  LDG.E.64 R2, desc[UR36][R22.64] ;  /* 0x0000002416027981 */ /* 0x004162000c1e1b00 */
[----:B------:R-:W-:Y:S05]  /*78a0*/  BRA `(.L_x_35347) ;  /* 0x0000000800a47947 */ /* 0x000fea0003800000 */
.L_x_35342:
        /* <DEDUP_REMOVED lines=8> */
[----:B------:R-:W3:Y:S01]  /*7930*/  LDG.E.U8 R22, desc[UR36][R22.64] ;  /* 0x0000002416167981 */ /* 0x000ee2000c1e1100 */
[----:B--2---:R-:W-:Y:S01]  /*7940*/  IMAD.MOV.U32 R2, RZ, RZ, RZ ;  /* 0x000000ffff027224 */ /* 0x004fe200078e00ff */
[----:B---3--:R-:W-:-:S04]  /*7950*/  ISETP.NE.AND P0, PT, R22, RZ, PT ;  /* 0x000000ff1600720c */ /* 0x008fc80003f05270 */
[----:B------:R-:W-:Y:S01]  /*7960*/  FSEL R3, RZ, 1.875, !P0 ;  /* 0x3ff00000ff037808 */ /* 0x000fe20004000000 */
[----:B------:R-:W-:Y:S08]  /*7970*/  BRA `(.L_x_35347) ;  /* 0x0000000800707947 */ /* 0x000ff00003800000 */
.L_x_35356:
[----:B--2---:R2:W5:Y:S01]  /*7980*/  LDG.E.64 R2, desc[UR36][R22.64] ;  /* 0x0000002416027981 */ /* 0x004562000c1e1b00 */
[----:B------:R-:W-:Y:S05]  /*7990*/  BRA `(.L_x_35347) ;  /* 0x0000000800687947 */ /* 0x000fea0003800000 */
.L_x_35355:
        /* <DEDUP_REMOVED lines=16> */
[----:B-1--4-:R-:W-:Y:S02]  /*7aa0*/  IMAD.SHL.U32 R5, R3, 0x800000, RZ ;  /* 0x0080000003057824 */ /* 0x012fe400078e00ff */
[----:B------:R-:W-:-:S03]  /*7ab0*/  VIADD R3, R2, 0x1000000 ;  /* 0x0100000002037836 */ /* 0x000fc60000000000 */
[----:B------:R-:W-:Y:S02]  /*7ac0*/  LEA.HI R4, R4, -R5, RZ, 0x1c ;  /* 0x8000000504047211 */ /* 0x000fe400078fe0ff */
[----:B------:R-:W-:Y:S02]  /*7ad0*/  SHF.R.S32.HI R3, RZ, 0x8, R3 ;  /* 0x00000008ff037819 */ /* 0x000fe40000011403 */
[----:B------:R-:W-:-:S04]  /*7ae0*/  IADD3 R4, PT, PT, R4, 0x3c000000, RZ ;  /* 0x3c00000004047810 */ /* 0x000fc80007ffe0ff */
[----:B------:R-:W-:-:S04]  /*7af0*/  LOP3.LUT R3, R4, 0x7f800000, R3, 0xf8, !PT ;  /* 0x7f80000004037812 */ /* 0x000fc800078ef803 */
[----:B------:R-:W-:-:S04]  /*7b00*/  SEL R3, R3, RZ, P0 ;  /* 0x000000ff03037207 */ /* 0x000fc80000000000 */
[----:B------:R-:W-:-:S05]  /*7b10*/  LOP3.LUT R3, R3, 0x80000000, R0, 0xf8, !PT ;  /* 0x8000000003037812 */ /* 0x000fca00078ef800 */
[----:B------:R-:W-:-:S06]  /*7b20*/  FMUL.FTZ R3, R3, 1 ;  /* 0x3f80000003037820 */ /* 0x000fcc0000410000 */
[----:B------:R-:W0:Y:S02]  /*7b30*/  F2F.F64.F32 R2, R3 ;  /* 0x0000000300027310 */ /* 0x000e240000201800 */
[----:B0-----:R-:W-:Y:S05]  /*7b40*/  BRA `(.L_x_35347) ;  /* 0x0000000400fc7947 */ /* 0x001fea0003800000 */
.L_x_35358:
        /* <DEDUP_REMOVED lines=14> */
.L_x_35357:
[----:B------:R-:W2:Y:S02]  /*7c30*/  LDG.E.U16 R0, desc[UR36][R22.64] ;  /* 0x0000002416007981 */ /* 0x000ea4000c1e1500 */
[----:B--2---:R-:W-:-:S05]  /*7c40*/  SHF.L.U32 R0, R0, 0x10, RZ ;  /* 0x0000001000007819 */ /* 0x004fca00000006ff */
[----:B------:R-:W-:-:S04]  /*7c50*/  FMUL.FTZ R0, R0, 1 ;  /* 0x3f80000000007820 */ /* 0x000fc80000410000 */
[----:B------:R0:W2:Y:S02]  /*7c60*/  F2F.F64.F32 R2, R0 ;  /* 0x0000000000027310 */ /* 0x0000a40000201800 */
[----:B0-2---:R-:W-:Y:S05]  /*7c70*/  BRA `(.L_x_35347) ;  /* 0x0000000400b07947 */ /* 0x005fea0003800000 */
.L_x_35354:
        /* <DEDUP_REMOVED lines=8> */
[----:B--2---:R-:W2:Y:S02]  /*7d00*/  LDG.E.U16 R2, desc[UR36][R22.64] ;  /* 0x0000002416027981 */ /* 0x004ea4000c1e1500 */
[----:B--2---:R-:W0:Y:S02]  /*7d10*/  I2F.F64.U16 R2, R2 ;  /* 0x0000000200027312 */ /* 0x004e240000101800 */
[----:B0-----:R-:W-:Y:S05]  /*7d20*/  BRA `(.L_x_35347) ;  /* 0x0000000400847947 */ /* 0x001fea0003800000 */
.L_x_35361:
[----:B------:R-:W3:Y:S01]  /*7d30*/  LDG.E.U8 R22, desc[UR36][R22.64] ;  /* 0x0000002416167981 */ /* 0x000ee2000c1e1100 */
[----:B--2---:R-:W-:Y:S02]  /*7d40*/  CS2R R2, SRZ ;  /* 0x0000000000027805 */ /* 0x004fe4000001ff00 */
[----:B---3--:R-:W-:-:S13]  /*7d50*/  ISETP.NE.AND P0, PT, R22, RZ, PT ;  /* 0x000000ff1600720c */ /* 0x008fda0003f05270 */
        /* <DEDUP_REMOVED lines=18> */
.L_x_35363:
[----:B------:R-:W-:Y:S05]  /*7e80*/  BSYNC.RECONVERGENT B0 ;  /* 0x0000000000007941 */ /* 0x000fea0003800200 */
.L_x_35362:
[----:B------:R-:W-:Y:S01]  /*7e90*/  IMAD.SHL.U32 R0, R0, 0x100000, RZ ;  /* 0x0010000000007824 */ /* 0x000fe200078e00ff */
[----:B------:R-:W-:-:S04]  /*7ea0*/  LEA R2, R2, 0x3b800000, 0x17 ;  /* 0x3b80000002027811 */ /* 0x000fc800078eb8ff */
[----:B------:R-:W-:-:S05]  /*7eb0*/  LOP3.LUT R0, R2, R0, R7, 0xfe, !PT ;  /* 0x0000000002007212 */ /* 0x000fca00078efe07 */
[----:B------:R-:W-:-:S04]  /*7ec0*/  FMUL.FTZ R0, R0, 1 ;  /* 0x3f80000000007820 */ /* 0x000fc80000410000 */
[----:B------:R0:W2:Y:S02]  /*7ed0*/  F2F.F64.F32 R2, R0 ;  /* 0x0000000000027310 */ /* 0x0000a40000201800 */
[----:B0-2---:R-:W-:Y:S05]  /*7ee0*/  BRA `(.L_x_35347) ;  /* 0x0000000400147947 */ /* 0x005fea0003800000 */
.L_x_35360:
[----:B------:R-:W3:Y:S01]  /*7ef0*/  LDG.E.U8 R22, desc[UR36][R22.64] ;  /* 0x0000002416167981 */ /* 0x000ee2000c1e1100 */
[----:B--2---:R-:W-:Y:S02]  /*7f00*/  CS2R R2, SRZ ;  /* 0x0000000000027805 */ /* 0x004fe4000001ff00 */
[----:B---3--:R-:W-:-:S13]  /*7f10*/  ISETP.NE.AND P0, PT, R22, RZ, PT ;  /* 0x000000ff1600720c */ /* 0x008fda0003f05270 */
        /* <DEDUP_REMOVED lines=18> */
.L_x_35365:
[----:B------:R-:W-:Y:S05]  /*8040*/  BSYNC.RECONVERGENT B0 ;  /* 0x0000000000007941 */ /* 0x000fea0003800200 */
.L_x_35364:
[----:B------:R-:W-:Y:S01]  /*8050*/  IMAD.SHL.U32 R0, R0, 0x200000, RZ ;  /* 0x0020000000007824 */ /* 0x000fe200078e00ff */
[----:B------:R-:W-:-:S04]  /*8060*/  LEA R2, R2, 0x37800000, 0x17 ;  /* 0x3780000002027811 */ /* 0x000fc800078eb8ff */
[----:B------:R-:W-:-:S05]  /*8070*/  LOP3.LUT R0, R2, R0, R7, 0xfe, !PT ;  /* 0x0000000002007212 */ /* 0x000fca00078efe07 */
[----:B------:R-:W-:-:S04]  /*8080*/  FMUL.FTZ R0, R0, 1 ;  /* 0x3f80000000007820 */ /* 0x000fc80000410000 */
[----:B------:R0:W2:Y:S02]  /*8090*/  F2F.F64.F32 R2, R0 ;  /* 0x0000000000027310 */ /* 0x0000a40000201800 */
[----:B0-2---:R-:W-:Y:S05]  /*80a0*/  BRA `(.L_x_35347) ;  /* 0x0000000000a47947 */ /* 0x005fea0003800000 */
.L_x_35359:
[----:B------:R-:W-:-:S09]  /*80b0*/  UISETP.NE.AND UP0, UPT, UR4, 0x1c, UPT ;  /* 0x0000001c0400788c */ /* 0x000fd2000bf05270 */
[----:B------:R-:W-:Y:S05]  /*80c0*/  BRA.U !UP0, `(.L_x_35366) ;  /* 0x0000000108947547 */ /* 0x000fea000b800000 */
[----:B------:R-:W-:-:S09]  /*80d0*/  UISETP.NE.AND UP0, UPT, UR4, 0x1d, UPT ;  /* 0x0000001d0400788c */ /* 0x000fd2000bf05270 */
[----:B------:R-:W-:Y:S05]  /*80e0*/  BRA.U !UP0, `(.L_x_35367) ;  /* 0x0000000108807547 */ /* 0x000fea000b800000 */
[----:B------:R-:W-:-:S09]  /*80f0*/  UISETP.NE.AND UP0, UPT, UR4, 0x2c, UPT ;  /* 0x0000002c0400788c */ /* 0x000fd2000bf05270 */
[----:B------:R-:W-:Y:S05]  /*8100*/  BRA.U UP0, `(.L_x_35346) ;  /* 0x0000000100307547 */ /* 0x000fea000b800000 */
[----:B------:R-:W3:Y:S01]  /*8110*/  LDG.E.U8 R0, desc[UR36][R22.64] ;  /* 0x0000002416007981 */ /* 0x000ee2000c1e1100 */
[----:B------:R-:W-:Y:S02]  /*8120*/  HFMA2 R3, -RZ, RZ, 0.5, 0 ;  /* 0x38000000ff037431 */ /* 0x000fe400000001ff */
[----:B--2---:R-:W-:Y:S01]  /*8130*/  IMAD.MOV.U32 R2, RZ, RZ, 0x0 ;  /* 0x00000000ff027424 */ /* 0x004fe200078e00ff */
[----:B---3--:R-:W-:-:S13]  /*8140*/  ISETP.NE.AND P0, PT, R0, RZ, PT ;  /* 0x000000ff0000720c */ /* 0x008fda0003f05270 */
[----:B------:R-:W-:Y:S05]  /*8150*/  @!P0 BRA `(.L_x_35347) ;  /* 0x0000000000788947 */ /* 0x000fea0003800000 */
[----:B------:R-:W-:-:S13]  /*8160*/  ISETP.NE.AND P0, PT, R0, 0xff, PT ;  /* 0x000000ff0000780c */ /* 0x000fda0003f05270 */
[----:B------:R-:W-:Y:S01]  /*8170*/  @P0 IMAD.SHL.U32 R0, R0, 0x800000, RZ ;  /* 0x0080000000000824 */ /* 0x000fe200078e00ff */
[----:B------:R-:W-:Y:S01]  /*8180*/  @!P0 MOV R3, 0x7ff80000 ;  /* 0x7ff8000000038802 */ /* 0x000fe20000000f00 */
[----:B------:R-:W-:Y:S02]  /*8190*/  @!P0 IMAD.MOV.U32 R2, RZ, RZ, 0x20000000 ;  /* 0x20000000ff028424 */ /* 0x000fe400078e00ff */
[----:B------:R-:W-:-:S04]  /*81a0*/  @P0 FMUL.FTZ R0, R0, 1 ;  /* 0x3f80000000000820 */ /* 0x000fc80000410000 */
[----:B------:R0:W2:Y:S02]  /*81b0*/  @P0 F2F.F64.F32 R2, R0 ;  /* 0x0000000000020310 */ /* 0x0000a40000201800 */
[----:B0-2---:R-:W-:Y:S05]  /*81c0*/  BRA `(.L_x_35347) ;  /* 0x00000000005c7947 */ /* 0x005fea0003800000 */
.L_x_35346:
[----:B--2---:R-:W-:Y:S01]  /*81d0*/  MOV R2, 0x0 ;  /* 0x0000000000027802 */ /* 0x004fe20000000f00 */
[----:B------:R-:W0:Y:S01]  /*81e0*/  LDCU.64 UR4, c[0x4][0x178] ;  /* 0x01002f00ff0477ac */ /* 0x000e220008000a00 */
[----:B------:R-:W-:Y:S02]  /*81f0*/  HFMA2 R13, -RZ, RZ, 0, 0 ;  /* 0x00000000ff0d7431 */ /* 0x000fe400000001ff */
[----:B-1--4-:R-:W-:Y:S01]  /*8200*/  IMAD.MOV.U32 R8, RZ, RZ, 0x4e ;  /* 0x0000004eff087424 */ /* 0x012fe200078e00ff */
        /* <DEDUP_REMOVED lines=12> */
.L_x_35368:
[----:B------:R-:W-:Y:S01]  /*82d0*/  CS2R R2, SRZ ;  /* 0x0000000000027805 */ /* 0x000fe2000001ff00 */
[----:B------:R-:W-:Y:S06]  /*82e0*/  BRA `(.L_x_35347) ;  /* 0x0000000000147947 */ /* 0x000fec0003800000 */
.L_x_35367:
[----:B--2---:R-:W2:Y:S02]  /*82f0*/  LDG.E.64 R2, desc[UR36][R22.64] ;  /* 0x0000002416027981 */ /* 0x004ea4000c1e1b00 */
[----:B--2---:R-:W0:Y:S02]  /*8300*/  I2F.F64.U64 R2, R2 ;  /* 0x0000000200027312 */ /* 0x004e240000301800 */
[----:B0-----:R-:W-:Y:S05]  /*8310*/  BRA `(.L_x_35347) ;  /* 0x0000000000087947 */ /* 0x001fea0003800000 */
.L_x_35366:
[----:B--2---:R-:W2:Y:S02]  /*8320*/  LDG.E R2, desc[UR36][R22.64] ;  /* 0x0000002416027981 */ /* 0x004ea4000c1e1900 */
[----:B--2---:R-:W0:Y:S02]  /*8330*/  I2F.F64.U32 R2, R2 ;  /* 0x0000000200027312 */ /* 0x004e240000201800 */
.L_x_35347:
[----:B------:R-:W-:Y:S05]  /*8340*/  BSYNC.RECONVERGENT B6 ;  /* 0x0000000000067941 */ /* 0x000fea0003800200 */
.L_x_35341:
[----:B---3-5:R-:W-:Y:S01]  /*8350*/  LOP3.LUT R11, R17, 0x7fffffff, RZ, 0xc0, !PT ;  /* 0x7fffffff110b7812 */ /* 0x028fe200078ec0ff */
[----:B------:R-:W-:Y:S01]  /*8360*/  BSSY.RECONVERGENT B0, `(.L_x_35369) ;  /* 0x0000057000007945 */ /* 0x000fe20003800200 */
[----:B0-----:R-:W-:Y:S01]  /*8370*/  LOP3.LUT R7, R3, 0x7fffffff, RZ, 0xc0, !PT ;  /* 0x7fffffff03077812 */ /* 0x001fe200078ec0ff */
[----:B------:R-:W-:Y:S02]  /*8380*/  IMAD.MOV.U32 R10, RZ, RZ, R16 ;  /* 0x000000ffff0a7224 */ /* 0x000fe400078e0010 */
[----:B------:R-:W-:Y:S01]  /*8390*/  IMAD.MOV.U32 R6, RZ, RZ, R2 ;  /* 0x000000ffff067224 */ /* 0x000fe200078e0002 */
[----:B------:R-:W-:-:S04]  /*83a0*/  VIMNMX.U32 R0, PT, PT, R11, R7, !PT ;  /* 0x000000070b007248 */ /* 0x000fc80007fe0000 */
[----:B------:R-:W-:-:S13]  /*83b0*/  ISETP.GT.U32.AND P0, PT, R0, 0x7fefffff, PT ;  /* 0x7fefffff0000780c */ /* 0x000fda0003f04070 */
[----:B------:R-:W-:Y:S05]  /*83c0*/  @P0 BRA `(.L_x_35370) ;  /* 0x0000000000f40947 */ /* 0x000fea0003800000 */
[----:B------:R-:W0:Y:S01]  /*83d0*/  DSETP.NEU.AND P0, PT, R6, RZ, PT ;  /* 0x000000ff0600722a */ /* 0x000e220003f0d000 */
[----:B------:R-:W-:Y:S01]  /*83e0*/  MOV R4, 0x0 ;  /* 0x0000000000047802 */ /* 0x000fe20000000f00 */
[----:B-1--4-:R-:W-:Y:S01]  /*83f0*/  IMAD.MOV.U32 R5, RZ, RZ, -0x80000 ;  /* 0xfff80000ff057424 */ /* 0x012fe200078e00ff */
        /* <DEDUP_REMOVED lines=24> */
.L_x_35373:
        /* <DEDUP_REMOVED lines=11> */
.L_x_35372:
        /* <DEDUP_REMOVED lines=19> */
.L_x_35375:
[----:B------:R-:W-:Y:S05]  /*8760*/  BSYNC.RECONVERGENT B1 ;  /* 0x0000000000017941 */ /* 0x000fea0003800200 */
.L_x_35374:
[----:B------:R-:W-:Y:S01]  /*8770*/  LOP3.LUT R5, R7, 0x80000000, R17, 0xb8, !PT ;  /* 0x8000000007057812 */ /* 0x000fe200078eb811 */
[----:B------:R-:W-:Y:S01]  /*8780*/  IMAD.MOV.U32 R4, RZ, RZ, R6 ;  /* 0x000000ffff047224 */ /* 0x000fe200078e0006 */
[----:B------:R-:W-:Y:S06]  /*8790*/  BRA `(.L_x_35371) ;  /* 0x00000000004c7947 */ /* 0x000fec0003800000 */
.L_x_35370:
        /* <DEDUP_REMOVED lines=16> */
[----:B-1--4-:R0:W1:Y:S01]  /*88a0*/  @!P0 DADD R4, R2, R16 ;  /* 0x0000000002048229 */ /* 0x0120620000000010 */
[----:B------:R-:W-:Y:S01]  /*88b0*/  @P0 IMAD.MOV.U32 R4, RZ, RZ, R0 ;  /* 0x000000ffff040224 */ /* 0x000fe200078e0000 */
[----:B01----:R-:W-:-:S07]  /*88c0*/  @P0 MOV R5, R7 ;  /* 0x0000000700050202 */ /* 0x003fce0000000f00 */
.L_x_35371:
[----:B------:R-:W-:Y:S05]  /*88d0*/  BSYNC.RECONVERGENT B0 ;  /* 0x0000000000007941 */ /* 0x000fea0003800200 */
.L_x_35369:
[----:B------:R-:W0:Y:S01]  /*88e0*/  LDCU.64 UR6, c[0x0][0x5e8] ;  /* 0x0000bd00ff0677ac */ /* 0x000e220008000a00 */
[----:B------:R-:W1:Y:S01]  /*88f0*/  DSETP.NEU.AND P1, PT, R4, RZ, PT ;  /* 0x000000ff0400722a */ /* 0x000e620003f2d000 */
[----:B------:R-:W-:-:S04]  /*8900*/  UPRMT UR4, UR43, 0x9910, URZ ;  /* 0x000099102b047896 */ /* 0x000fc800080000ff */
[----:B------:R-:W-:Y:S01]  /*8910*/  UISETP.GT.AND UP0, UPT, UR4, 0x9, UPT ;  /* 0x000000090400788c */ /* 0x000fe2000bf04270 */
[----:B0-----:R-:W-:-:S05]  /*8920*/  IADD3 R8, P2, PT, R18, UR6, RZ ;  /* 0x0000000612087c10 */ /* 0x001fca000ff5e0ff */
[----:B------:R-:W-:-:S15]  /*8930*/  IMAD.X R9, RZ, RZ, UR7, P2 ;  /* 0x00000007ff097e24 */ /* 0x000fde00090e06ff */
[----:B------:R-:W-:-:S15]  /*8940*/  NOP ;  /* 0x0000000000007918 */ /* 0x000fde0000000000 */
[----:B------:R-:W-:-:S15]  /*8950*/  NOP ;  /* 0x0000000000007918 */ /* 0x000fde0000000000 */
[----:B------:R-:W-:-:S08]  /*8960*/  NOP ;  /* 0x0000000000007918 */ /* 0x000fd00000000000 */
        /* <DEDUP_REMOVED lines=13> */
[----:B------:R-:W-:Y:S01]  /*8a40*/  @P1 IMAD.MOV.U32 R4, RZ, RZ, R0 ;  /* 0x000000ffff041224 */ /* 0x000fe200078e0000 */
[----:B------:R-:W-:Y:S01]  /*8a50*/  @P1 MOV R5, R3 ;  /* 0x0000000300051202 */ /* 0x000fe20000000f00 */
        /* <DEDUP_REMOVED lines=12> */
.L_x_35379:
[----:B------:R-:W0:Y:S02]  /*8b20*/  F2I.S64.F64.TRUNC R4, R4 ;  /* 0x0000000400047311 */ /* 0x000e24000030d900 */
[----:B0-----:R-:W-:-:S05]  /*8b30*/  IMAD.MOV.U32 R3, RZ, RZ, R4 ;  /* 0x000000ffff037224 */ /* 0x001fca00078e0004 */
[----:B------:R0:W-:Y:S01]  /*8b40*/  STG.E.U8 desc[UR36][R8.64], R3 ;  /* 0x0000000308007986 */ /* 0x0001e2000c101124 */
[----:B------:R-:W-:Y:S05]  /*8b50*/  BRA `(.L_x_35381) ;  /* 0x0000001000807947 */ /* 0x000fea0003800000 */
.L_x_35378:
        /* <DEDUP_REMOVED lines=9> */
.L_x_35383:
[----:B------:R-:W0:Y:S02]  /*8bf0*/  F2I.F64.TRUNC R5, R4 ;  /* 0x0000000400057311 */ /* 0x000e24000030d100 */
[----:B0-----:R0:W-:Y:S01]  /*8c00*/  STG.E desc[UR36][R8.64], R5 ;  /* 0x0000000508007986 */ /* 0x0011e2000c101924 */
[----:B------:R-:W-:Y:S05]  /*8c10*/  BRA `(.L_x_35381) ;  /* 0x0000001000507947 */ /* 0x000fea0003800000 */
.L_x_35382:
[----:B------:R-:W0:Y:S02]  /*8c20*/  F2I.F64.TRUNC R5, R4 ;  /* 0x0000000400057311 */ /* 0x000e24000030d100 */
[----:B0-----:R0:W-:Y:S01]  /*8c30*/  STG.E.U16 desc[UR36][R8.64], R5 ;  /* 0x0000000508007986 */ /* 0x0011e2000c101524 */
[----:B------:R-:W-:Y:S05]  /*8c40*/  BRA `(.L_x_35381) ;  /* 0x0000001000447947 */ /* 0x000fea0003800000 */
.L_x_35377:
        /* <DEDUP_REMOVED lines=17> */
.L_x_35385:
        /* <DEDUP_REMOVED lines=12> */
.L_x_35384:
        /* <DEDUP_REMOVED lines=18> */
.L_x_35387:
        /* <DEDUP_REMOVED lines=13> */
.L_x_35386:
[----:B------:R0:W-:Y:S01]  /*9010*/  STG.E.64 desc[UR36][R8.64], R4 ;  /* 0x0000000408007986 */ /* 0x0001e2000c101b24 */
[----:B------:R-:W-:Y:S05]  /*9020*/  BRA `(.L_x_35381) ;  /* 0x0000000c004c7947 */ /* 0x000fea0003800000 */
.L_x_35376:
        /* <DEDUP_REMOVED lines=13> */
.L_x_35391:
        /* <DEDUP_REMOVED lines=26> */
.L_x_35394:
[----:B------:R-:W-:-:S04]  /*92a0*/  SHF.R.U32.HI R3, RZ, 0x18, R3 ;  /* 0x00000018ff037819 */ /* 0x000fc80000011603 */
[----:B------:R-:W-:-:S07]  /*92b0*/  LOP3.LUT R0, R0, 0x80, R3, 0xf8, !PT ;  /* 0x0000008000007812 */ /* 0x000fce00078ef803 */
.L_x_35393:
[----:B------:R-:W-:Y:S05]  /*92c0*/  BSYNC.RECONVERGENT B0 ;  /* 0x0000000000007941 */ /* 0x000fea0003800200 */
.L_x_35392:
[----:B------:R0:W-:Y:S01]  /*92d0*/  STG.E.U8 desc[UR36][R8.64], R0 ;  /* 0x0000000008007986 */ /* 0x0001e2000c101124 */
[----:B------:R-:W-:Y:S05]  /*92e0*/  BRA `(.L_x_35381) ;  /* 0x00000008009c7947 */ /* 0x000fea0003800000 */
.L_x_35390:
        /* <DEDUP_REMOVED lines=26> */
.L_x_35397:
[----:B------:R-:W-:-:S04]  /*9490*/  SHF.R.U32.HI R3, RZ, 0x18, R3 ;  /* 0x00000018ff037819 */ /* 0x000fc80000011603 */
[----:B------:R-:W-:-:S07]  /*94a0*/  LOP3.LUT R0, R0, 0x80, R3, 0xf8, !PT ;  /* 0x0000008000007812 */ /* 0x000fce00078ef803 */
.L_x_35396:
[----:B------:R-:W-:Y:S05]  /*94b0*/  BSYNC.RECONVERGENT B0 ;  /* 0x0000000000007941 */ /* 0x000fea0003800200 */
.L_x_35395:
[----:B------:R0:W-:Y:S01]  /*94c0*/  STG.E.U8 desc[UR36][R8.64], R0 ;  /* 0x0000000008007986 */ /* 0x0001e2000c101124 */
[----:B------:R-:W-:Y:S05]  /*94d0*/  BRA `(.L_x_35381) ;  /* 0x0000000800207947 */ /* 0x000fea0003800000 */
.L_x_35389:
        /* <DEDUP_REMOVED lines=30> */
.L_x_35399:
[----:B------:R-:W0:Y:S02]  /*96c0*/  F2I.U64.F64.TRUNC R4, R4 ;  /* 0x0000000400047311 */ /* 0x000e24000030d800 */
[----:B0-----:R0:W-:Y:S01]  /*96d0*/  STG.E.64 desc[UR36][R8.64], R4 ;  /* 0x0000000408007986 */ /* 0x0011e2000c101b24 */
[----:B------:R-:W-:Y:S05]  /*96e0*/  BRA `(.L_x_35381) ;  /* 0x00000004009c7947 */ /* 0x000fea0003800000 */
.L_x_35398:
[----:B------:R-:W0:Y:S02]  /*96f0*/  F2I.U32.F64.TRUNC R5, R4 ;  /* 0x0000000400057311 */ /* 0x000e24000030d000 */
[----:B0-----:R0:W-:Y:S01]  /*9700*/  STG.E desc[UR36][R8.64], R5 ;  /* 0x0000000508007986 */ /* 0x0011e2000c101924 */
[----:B------:R-:W-:Y:S05]  /*9710*/  BRA `(.L_x_35381) ;  /* 0x0000000400907947 */ /* 0x000fea0003800000 */
.L_x_35388:
        /* <DEDUP_REMOVED lines=10> */
.L_x_35401:
[----:B------:R-:W-:-:S05]  /*97c0*/  CS2R R6, SRZ ;  /* 0x0000000000067805 */ /* 0x000fca000001ff00 */
[----:B------:R0:W-:Y:S01]  /*97d0*/  STG.E.128 desc[UR36][R8.64], R4 ;  /* 0x0000000408007986 */ /* 0x0001e2000c101d24 */
[----:B------:R-:W-:Y:S05]  /*97e0*/  BRA `(.L_x_35381) ;  /* 0x00000004005c7947 */ /* 0x000fea0003800000 */
.L_x_35400:
[----:B------:R-:W-:-:S09]  /*97f0*/  UISETP.NE.AND UP0, UPT, UR4, 0xf, UPT ;  /* 0x0000000f0400788c */ /* 0x000fd2000bf05270 */
[----:B------:R-:W-:Y:S05]  /*9800*/  BRA.U !UP0, `(.L_x_35402) ;  /* 0x0000000508287547 */ /* 0x000fea000b800000 */
[----:B------:R-:W-:-:S09]  /*9810*/  UISETP.NE.AND UP0, UPT, UR4, 0x17, UPT ;  /* 0x000000170400788c */ /* 0x000fd2000bf05270 */
[----:B------:R-:W-:Y:S05]  /*9820*/  BRA.U !UP0, `(.L_x_35403) ;  /* 0x0000000108b07547 */ /* 0x000fea000b800000 */
[----:B------:R-:W-:-:S09]  /*9830*/  UISETP.NE.AND UP0, UPT, UR4, 0x18, UPT ;  /* 0x000000180400788c */ /* 0x000fd2000bf05270 */
[----:B------:R-:W-:Y:S05]  /*9840*/  BRA.U !UP0, `(.L_x_35404) ;  /* 0x0000000108447547 */ /* 0x000fea000b800000 */
.L_x_35380:
        /* <DEDUP_REMOVED lines=11> */
[----:B------:R-:W-:Y:S01]  /*9900*/  IMAD.U32 R7, RZ, RZ, UR7 ;  /* 0x00000007ff077e24 */ /* 0x000fe2000f8e00ff */
[----:B-----5:R-:W-:Y:S01]  /*9910*/  MOV R10, UR8 ;  /* 0x00000008000a7c02 */ /* 0x020fe20008000f00 */
[----:B-1----:R-:W-:-:S07]  /*9920*/  IMAD.U32 R11, RZ, RZ, UR9 ;  /* 0x00000009ff0b7e24 */ /* 0x002fce000f8e00ff */
[----:B------:R-:W-:-:S07]  /*9930*/  LEPC R20, `(.L_x_35405) ;  /* 0x000000001014794e */ /* 0x000fce0000000000 */
[----:B--23--:R-:W-:Y:S05]  /*9940*/  CALL.ABS.NOINC R2 ;  /* 0x0000000002007343 */ /* 0x00cfea0003c00000 */
.L_x_35405:
[----:B------:R-:W-:Y:S05]  /*9950*/  BRA `(.L_x_35381) ;  /* 0x0000000400007947 */ /* 0x000fea0003800000 */
.L_x_35404:
        /* <DEDUP_REMOVED lines=21> */
.L_x_35407:
[----:B------:R-:W-:Y:S05]  /*9ab0*/  BSYNC.RECONVERGENT B0 ;  /* 0x0000000000007941 */ /* 0x000fea0003800200 */
.L_x_35406:
[----:B------:R-:W-:-:S05]  /*9ac0*/  LOP3.LUT R3, R0, 0x80, R3, 0xf8, !PT ;  /* 0x0000008000037812 */ /* 0x000fca00078ef803 */
[----:B------:R3:W-:Y:S01]  /*9ad0*/  STG.E.U8 desc[UR36][R8.64], R3 ;  /* 0x0000000308007986 */ /* 0x0007e2000c101124 */
[----:B------:R-:W-:Y:S05]  /*9ae0*/  BRA `(.L_x_35381) ;  /* 0x00000000009c7947 */ /* 0x000fea0003800000 */
.L_x_35403:
        /* <DEDUP_REMOVED lines=20> */
.L_x_35409:
[----:B------:R-:W-:Y:S02]  /*9c30*/  ISETP.GT.U32.AND P0, PT, R2, 0x7f800000, PT ;  /* 0x7f8000000200780c */ /* 0x000fe40003f04070 */
[----:B------:R-:W-:-:S04]  /*9c40*/  MOV R0, 0x7f ;  /* 0x0000007f00007802 */ /* 0x000fc80000000f00 */
[----:B------:R-:W-:-:S07]  /*9c50*/  SEL R0, R0, 0x7c, P0 ;  /* 0x0000007c00007807 */ /* 0x000fce0000000000 */
.L_x_35410:
[----:B------:R-:W-:Y:S05]  /*9c60*/  BSYNC.RECONVERGENT B0 ;  /* 0x0000000000007941 */ /* 0x000fea0003800200 */
.L_x_35408:
[----:B------:R-:W-:-:S04]  /*9c70*/  SHF.R.U32.HI R3, RZ, 0x18, R3 ;  /* 0x00000018ff037819 */ /* 0x000fc80000011603 */
[----:B------:R-:W-:-:S05]  /*9c80*/  LOP3.LUT R3, R0, 0x80, R3, 0xf8, !PT ;  /* 0x0000008000037812 */ /* 0x000fca00078ef803 */
[----:B------:R1:W-:Y:S01]  /*9c90*/  STG.E.U8 desc[UR36][R8.64], R3 ;  /* 0x0000000308007986 */ /* 0x0003e2000c101124 */
[----:B------:R-:W-:Y:S05]  /*9ca0*/  BRA `(.L_x_35381) ;  /* 0x00000000002c7947 */ /* 0x000fea0003800000 */
.L_x_35402:
        /* <DEDUP_REMOVED lines=11> */
.L_x_35381:
[----:B------:R-:W-:-:S07]  /*9d60*/  VIADD R19, R19, 0x80 ;  /* 0x0000008013137836 */ /* 0x000fce0000000000 */
.L_x_35311:
[----:B------:R-:W-:Y:S05]  /*9d70*/  BSYNC.RECONVERGENT B7 ;  /* 0x0000000000077941 */ /* 0x000fea0003800200 */
.L_x_35310:
[----:B------:R-:W5:Y:S01]  /*9d80*/  LDCU UR4, c[0x0][0x380] ;  /* 0x00007000ff0477ac */ /* 0x000f620008000800 */
[----:B------:R-:W-:Y:S01]  /*9d90*/  BSSY.RECONVERGENT B7, `(.L_x_35411) ;  /* 0x00004e3000077945 */ /* 0x000fe20003800200 */
[----:B-----5:R-:W-:-:S13]  /*9da0*/  ISETP.GE.AND P0, PT, R19, UR4, PT ;  /* 0x0000000413007c0c */ /* 0x020fda000bf06270 */
[----:B------:R-:W-:Y:S05]  /*9db0*/  @P0 BRA `(.L_x_35412) ;  /* 0x0000004c00800947 */ /* 0x000fea0003800000 */
[----:B------:R-:W5:Y:S01]  /*9dc0*/  LDCU UR4, c[0x0][0x388] ;  /* 0x00007100ff0477ac */ /* 0x000f620008000800 */
[----:B--23--:R-:W-:Y:S01]  /*9dd0*/  IMAD.MOV.U32 R22, RZ, RZ, RZ ;  /* 0x000000ffff167224 */ /* 0x00cfe200078e00ff */
[----:B0-----:R-:W-:Y:S01]  /*9de0*/  MOV R0, RZ ;  /* 0x000000ff00007202 */ /* 0x001fe20000000f00 */
        /* <DEDUP_REMOVED lines=10> */
[----:B-1--4-:R-:W-:-:S04]  /*9e90*/  SHF.R.U32.HI R3, RZ, UR5, R2 ;  /* 0x00000005ff037c19 */ /* 0x012fc80008011602 */
        /* <DEDUP_REMOVED lines=340> */
.L_x_35413:
[----:B------:R-:W0:Y:S01]  /*b3e0*/  LDCU.64 UR6, c[0x0][0x5f0] ;  /* 0x0000be00ff0677ac */ /* 0x000e220008000a00 */
[----:B------:R-:W-:Y:S01]  /*b3f0*/  BSSY.RECONVERGENT B6, `(.L_x_35414) ;  /* 0x00000ec000067945 */ /* 0x000fe20003800200 */
[----:B------:R-:W-:-:S04]  /*b400*/  UPRMT UR4, UR39, 0x9910, URZ ;  /* 0x0000991027047896 */ /* 0x000fc800080000ff */
[----:B------:R-:W-:Y:S01]  /*b410*/  UISETP.GT.AND UP0, UPT, UR4, 0x9, UPT ;  /* 0x000000090400788c */ /* 0x000fe2000bf04270 */
[----:B0-----:R-:W-:-:S05]  /*b420*/  IADD3 R2, P0, PT, R0, UR6, RZ ;  /* 0x0000000600027c10 */ /* 0x001fca000ff1e0ff */
[----:B-1--4-:R-:W-:-:S03]  /*b430*/  IMAD.X R3, RZ, RZ, UR7, P0 ;  /* 0x00000007ff037e24 */ /* 0x012fc600080e06ff */
        /* <DEDUP_REMOVED lines=12> */
.L_x_35418:
[----:B------:R-:W2:Y:S02]  /*b500*/  LDG.E.U8 R2, desc[UR36][R2.64] ;  /* 0x0000002402027981 */ /* 0x000ea4000c1e1100 */
[----:B--2---:R4:W0:Y:S02]  /*b510*/  I2F.F64.U16 R16, R2 ;  /* 0x0000000200107312 */ /* 0x0048240000101800 */
[----:B0---4-:R-:W-:Y:S05]  /*b520*/  BRA `(.L_x_35420) ;  /* 0x0000000c00607947 */ /* 0x011fea0003800000 */
.L_x_35417:
        /* <DEDUP_REMOVED lines=9> */
.L_x_35422:
[----:B------:R-:W2:Y:S02]  /*b5c0*/  LDG.E R2, desc[UR36][R2.64] ;  /* 0x0000002402027981 */ /* 0x000ea4000c1e1900 */
[----:B--2---:R4:W0:Y:S02]  /*b5d0*/  I2F.F64 R16, R2 ;  /* 0x0000000200107312 */ /* 0x0048240000201c00 */
[----:B0---4-:R-:W-:Y:S05]  /*b5e0*/  BRA `(.L_x_35420) ;  /* 0x0000000c00307947 */ /* 0x011fea0003800000 */
.L_x_35421:
[----:B------:R-:W2:Y:S02]  /*b5f0*/  LDG.E.U16 R2, desc[UR36][R2.64] ;  /* 0x0000002402027981 */ /* 0x000ea4000c1e1500 */
[----:B--2---:R4:W0:Y:S02]  /*b600*/  I2F.F64.S16 R16, R2 ;  /* 0x0000000200107312 */ /* 0x0048240000101c00 */
[----:B0---4-:R-:W-:Y:S05]  /*b610*/  BRA `(.L_x_35420) ;  /* 0x0000000c00247947 */ /* 0x011fea0003800000 */
.L_x_35416:
        /* <DEDUP_REMOVED lines=10> */
.L_x_35424:
[----:B------:R-:W2:Y:S02]  /*b6c0*/  LDG.E.U16 R0, desc[UR36][R2.64] ;  /* 0x0000002402007981 */ /* 0x000ea4000c1e1500 */
[----:B--2---:R-:W-:-:S05]  /*b6d0*/  HADD2.F32 R0, -RZ, R0.H0_H0 ;  /* 0x20000000ff007230 */ /* 0x004fca0000004100 */
[----:B------:R-:W-:-:S04]  /*b6e0*/  FMUL.FTZ R0, R0, 1 ;  /* 0x3f80000000007820 */ /* 0x000fc80000410000 */
[----:B------:R3:W4:Y:S02]  /*b6f0*/  F2F.F64.F32 R16, R0 ;  /* 0x0000000000107310 */ /* 0x0007240000201800 */
[----:B---34-:R-:W-:Y:S05]  /*b700*/  BRA `(.L_x_35420) ;  /* 0x0000000800e87947 */ /* 0x018fea0003800000 */
.L_x_35423:
        /* <DEDUP_REMOVED lines=10> */
.L_x_35426:
[----:B------:R-:W2:Y:S02]  /*b7b0*/  LDG.E.U16 R2, desc[UR36][R2.64] ;  /* 0x0000002402027981 */ /* 0x000ea4000c1e1500 */
[----:B--2---:R-:W-:-:S05]  /*b7c0*/  HADD2.F32 R0, -RZ, R2.H0_H0 ;  /* 0x20000002ff007230 */ /* 0x004fca0000004100 */
[----:B------:R-:W-:-:S04]  /*b7d0*/  FMUL.FTZ R0, R0, 1 ;  /* 0x3f80000000007820 */ /* 0x000fc80000410000 */
[----:B------:R3:W4:Y:S02]  /*b7e0*/  F2F.F64.F32 R16, R0 ;  /* 0x0000000000107310 */ /* 0x0007240000201800 */
[----:B---34-:R-:W-:Y:S05]  /*b7f0*/  BRA `(.L_x_35420) ;  /* 0x0000000800ac7947 */ /* 0x018fea0003800000 */
.L_x_35425:
[----:B------:R3:W5:Y:S01]  /*b800*/  LDG.E.64 R16, desc[UR36][R2.64] ;  /* 0x0000002402107981 */ /* 0x000762000c1e1b00 */
[----:B------:R-:W-:Y:S05]  /*b810*/  BRA `(.L_x_35420) ;  /* 0x0000000800a47947 */ /* 0x000fea0003800000 */
.L_x_35415:
        /* <DEDUP_REMOVED lines=13> */
.L_x_35429:
[----:B------:R2:W5:Y:S01]  /*b8f0*/  LDG.E.64 R16, desc[UR36][R2.64] ;  /* 0x0000002402107981 */ /* 0x000562000c1e1b00 */
[----:B------:R-:W-:Y:S05]  /*b900*/  BRA `(.L_x_35420) ;  /* 0x0000000800687947 */ /* 0x000fea0003800000 */
.L_x_35428:
        /* <DEDUP_REMOVED lines=27> */
.L_x_35431:
        /* <DEDUP_REMOVED lines=14> */
.L_x_35430:
[----:B------:R-:W2:Y:S02]  /*bba0*/  LDG.E.U16 R0, desc[UR36][R2.64] ;  /* 0x0000002402007981 */ /* 0x000ea4000c1e1500 */
[----:B--2---:R-:W-:-:S05]  /*bbb0*/  SHF.L.U32 R0, R0, 0x10, RZ ;  /* 0x0000001000007819 */ /* 0x004fca00000006ff */
[----:B------:R-:W-:-:S04]  /*bbc0*/  FMUL.FTZ R0, R0, 1 ;  /* 0x3f80000000007820 */ /* 0x000fc80000410000 */
[----:B------:R2:W3:Y:S02]  /*bbd0*/  F2F.F64.F32 R16, R0 ;  /* 0x0000000000107310 */ /* 0x0004e40000201800 */
[----:B--23--:R-:W-:Y:S05]  /*bbe0*/  BRA `(.L_x_35420) ;  /* 0x0000000400b07947 */ /* 0x00cfea0003800000 */
.L_x_35427:
        /* <DEDUP_REMOVED lines=11> */
.L_x_35434:
        /* <DEDUP_REMOVED lines=21> */
.L_x_35436:
[----:B------:R-:W-:Y:S05]  /*bdf0*/  BSYNC.RECONVERGENT B0 ;  /* 0x0000000000007941 */ /* 0x000fea0003800200 */
.L_x_35435:
[----:B------:R-:W-:Y:S01]  /*be00*/  IMAD.SHL.U32 R0, R0, 0x100000, RZ ;  /* 0x0010000000007824 */ /* 0x000fe200078e00ff */
[----:B------:R-:W-:-:S04]  /*be10*/  LEA R2, R2, 0x3b800000, 0x17 ;  /* 0x3b80000002027811 */ /* 0x000fc800078eb8ff */
[----:B------:R-:W-:-:S05]  /*be20*/  LOP3.LUT R0, R2, R0, R7, 0xfe, !PT ;  /* 0x0000000002007212 */ /* 0x000fca00078efe07 */
[----:B------:R-:W-:-:S04]  /*be30*/  FMUL.FTZ R0, R0, 1 ;  /* 0x3f80000000007820 */ /* 0x000fc80000410000 */
[----:B------:R2:W3:Y:S02]  /*be40*/  F2F.F64.F32 R16, R0 ;  /* 0x0000000000107310 */ /* 0x0004e40000201800 */
[----:B--23--:R-:W-:Y:S05]  /*be50*/  BRA `(.L_x_35420) ;  /* 0x0000000400147947 */ /* 0x00cfea0003800000 */
.L_x_35433:
        /* <DEDUP_REMOVED lines=21> */
.L_x_35438:
[----:B------:R-:W-:Y:S05]  /*bfb0*/  BSYNC.RECONVERGENT B0 ;  /* 0x0000000000007941 */ /* 0x000fea0003800200 */
.L_x_35437:
[----:B------:R-:W-:Y:S01]  /*bfc0*/  IMAD.SHL.U32 R0, R0, 0x200000, RZ ;  /* 0x0020000000007824 */ /* 0x000fe200078e00ff */
[----:B------:R-:W-:-:S04]  /*bfd0*/  LEA R2, R2, 0x37800000, 0x17 ;  /* 0x3780000002027811 */ /* 0x000fc800078eb8ff */
[----:B------:R-:W-:-:S05]  /*bfe0*/  LOP3.LUT R0, R2, R0, R7, 0xfe, !PT ;  /* 0x0000000002007212 */ /* 0x000fca00078efe07 */
[----:B------:R-:W-:-:S04]  /*bff0*/  FMUL.FTZ R0, R0, 1 ;  /* 0x3f80000000007820 */ /* 0x000fc80000410000 */
[----:B------:R2:W3:Y:S02]  /*c000*/  F2F.F64.F32 R16, R0 ;  /* 0x0000000000107310 */ /* 0x0004e40000201800 */
[----:B--23--:R-:W-:Y:S05]  /*c010*/  BRA `(.L_x_35420) ;  /* 0x0000000000a47947 */ /* 0x00cfea0003800000 */
.L_x_35432:
        /* <DEDUP_REMOVED lines=18> */
.L_x_35419:
        /* <DEDUP_REMOVED lines=16> */
.L_x_35441:
[----:B------:R-:W-:Y:S01]  /*c240*/  CS2R R16, SRZ ;  /* 0x0000000000107805 */ /* 0x000fe2000001ff00 */
[----:B------:R-:W-:Y:S06]  /*c250*/  BRA `(.L_x_35420) ;  /* 0x0000000000147947 */ /* 0x000fec0003800000 */
.L_x_35440:
[----:B------:R-:W2:Y:S02]  /*c260*/  LDG.E.64 R16, desc[UR36][R2.64] ;  /* 0x0000002402107981 */ /* 0x000ea4000c1e1b00 */
[----:B--2---:R-:W0:Y:S02]  /*c270*/  I2F.F64.U64 R16, R16 ;  /* 0x0000001000107312 */ /* 0x004e240000301800 */
[----:B0-----:R-:W-:Y:S05]  /*c280*/  BRA `(.L_x_35420) ;  /* 0x0000000000087947 */ /* 0x001fea0003800000 */
.L_x_35439:
[----:B------:R-:W2:Y:S02]  /*c290*/  LDG.E R2, desc[UR36][R2.64] ;  /* 0x0000002402027981 */ /* 0x000ea4000c1e1900 */
[----:B--2---:R0:W1:Y:S02]  /*c2a0*/  I2F.F64.U32 R16, R2 ;  /* 0x0000000200107312 */ /* 0x0040640000201800 */
.L_x_35420:
[----:B------:R-:W-:Y:S05]  /*c2b0*/  BSYNC.RECONVERGENT B6 ;  /* 0x0000000000067941 */ /* 0x000fea0003800200 */
.L_x_35414:
        /* <DEDUP_REMOVED lines=16> */
[----:B--2---:R-:W2:Y:S02]  /*c3c0*/  I2F.F64.S16 R2, R2 ;  /* 0x0000000200027312 */ /* 0x004ea40000101c00 */
[----:B--2---:R-:W-:Y:S05]  /*c3d0*/  BRA `(.L_x_35448) ;  /* 0x0000000c006c7947 */ /* 0x004fea0003800000 */
.L_x_35446:
[----:B0-23--:R-:W2:Y:S02]  /*c3e0*/  LDG.E.U8 R2, desc[UR36][R22.64] ;  /* 0x0000002416027981 */ /* 0x00dea4000c1e1100 */
[----:B--2---:R-:W2:Y:S02]  /*c3f0*/  I2F.F64.U16 R2, R2 ;  /* 0x0000000200027312 */ /* 0x004ea40000101800 */
[----:B--2---:R-:W-:Y:S05]  /*c400*/  BRA `(.L_x_35448) ;  /* 0x0000000c00607947 */ /* 0x004fea0003800000 */
.L_x_35445:
[----:B------:R-:W-:-:S09]  /*c410*/  UISETP.NE.AND UP0, UPT, UR4, 0x2, UPT ;  /* 0x000000020400788c */ /* 0x000fd2000bf05270 */
[----:B------:R-:W-:Y:S05]  /*c420*/  BRA.U !UP0, `(.L_x_35449) ;  /* 0x0000000108287547 */ /* 0x000fea000b800000 */
[----:B------:R-:W-:-:S09]  /*c430*/  UISETP.NE.AND UP0, UPT, UR4, 0x3, UPT ;  /* 0x000000030400788c */ /* 0x000fd2000bf05270 */
[----:B------:R-:W-:Y:S05]  /*c440*/  BRA.U !UP0, `(.L_x_35450) ;  /* 0x0000000108147547 */ /* 0x000fea000b800000 */
[----:B------:R-:W-:-:S09]  /*c450*/  UISETP.NE.AND UP0, UPT, UR4, 0x4, UPT ;  /* 0x000000040400788c */ /* 0x000fd2000bf05270 */
[----:B------:R-:W-:Y:S05]  /*c460*/  BRA.U UP0, `(.L_x_35447) ;  /* 0x0000000900ec7547 */ /* 0x000fea000b800000 */
[----:B0-23--:R-:W2:Y:S02]  /*c470*/  LDG.E.64 R2, desc[UR36][R22.64] ;  /* 0x0000002416027981 */ /* 0x00dea4000c1e1b00 */
[----:B--2---:R-:W2:Y:S02]  /*c480*/  I2F.F64.S64 R2, R2 ;  /* 0x0000000200027312 */ /* 0x004ea40000301c00 */
[----:B--2---:R-:W-:Y:S05]  /*c490*/  BRA `(.L_x_35448) ;  /* 0x0000000c003c7947 */ /* 0x004fea0003800000 */
.L_x_35450:
[----:B0-23--:R-:W2:Y:S02]  /*c4a0*/  LDG.E R2, desc[UR36][R22.64] ;  /* 0x0000002416027981 */ /* 0x00dea4000c1e1900 */
[----:B--2---:R-:W2:Y:S02]  /*c4b0*/  I2F.F64 R2, R2 ;  /* 0x0000000200027312 */ /* 0x004ea40000201c00 */
[----:B--2---:R-:W-:Y:S05]  /*c4c0*/  BRA `(.L_x_35448) ;  /* 0x0000000c00307947 */ /* 0x004fea0003800000 */
.L_x_35449:
[----:B0-23--:R-:W2:Y:S02]  /*c4d0*/  LDG.E.U16 R2, desc[UR36][R22.64] ;  /* 0x0000002416027981 */ /* 0x00dea4000c1e1500 */
[----:B--2---:R-:W2:Y:S02]  /*c4e0*/  I2F.F64.S16 R2, R2 ;  /* 0x0000000200027312 */ /* 0x004ea40000101c00 */
[----:B--2---:R-:W-:Y:S05]  /*c4f0*/  BRA `(.L_x_35448) ;  /* 0x0000000c00247947 */ /* 0x004fea0003800000 */
.L_x_35444:
        /* <DEDUP_REMOVED lines=8> */
[----:B------:R-:W2:Y:S02]  /*c580*/  F2F.F64.F32 R2, R2 ;  /* 0x0000000200027310 */ /* 0x000ea40000201800 */
[----:B--2---:R-:W-:Y:S05]  /*c590*/  BRA `(.L_x_35448) ;  /* 0x0000000800fc7947 */ /* 0x004fea0003800000 */
.L_x_35452:
[----:B------:R-:W4:Y:S02]  /*c5a0*/  LDG.E.U16 R0, desc[UR36][R22.64] ;  /* 0x0000002416007981 */ /* 0x000f24000c1e1500 */
[----:B----4-:R-:W-:-:S05]  /*c5b0*/  HADD2.F32 R0, -RZ, R0.H0_H0 ;  /* 0x20000000ff007230 */ /* 0x010fca0000004100 */
[----:B------:R-:W-:-:S04]  /*c5c0*/  FMUL.FTZ R0, R0, 1 ;  /* 0x3f80000000007820 */ /* 0x000fc80000410000 */
[----:B0-23--:R2:W3:Y:S02]  /*c5d0*/  F2F.F64.F32 R2, R0 ;  /* 0x0000000000027310 */ /* 0x00d4e40000201800 */
[----:B--23--:R-:W-:Y:S05]  /*c5e0*/  BRA `(.L_x_35448) ;  /* 0x0000000800e87947 */ /* 0x00cfea0003800000 */
.L_x_35451:
        /* <DEDUP_REMOVED lines=8> */
[----:B------:R-:W2:Y:S02]  /*c670*/  F2F.F64.F32 R2, R2 ;  /* 0x0000000200027310 */ /* 0x000ea40000201800 */
[----:B--2---:R-:W-:Y:S05]  /*c680*/  BRA `(.L_x_35448) ;  /* 0x0000000800c07947 */ /* 0x004fea0003800000 */
.L_x_35454:
[----:B------:R-:W4:Y:S02]  /*c690*/  LDG.E.U16 R22, desc[UR36][R22.64] ;  /* 0x0000002416167981 */ /* 0x000f24000c1e1500 */
[----:B----4-:R-:W-:-:S05]  /*c6a0*/  HADD2.F32 R0, -RZ, R22.H0_H0 ;  /* 0x20000016ff007230 */ /* 0x010fca0000004100 */
[----:B------:R-:W-:-:S04]  /*c6b0*/  FMUL.FTZ R0, R0, 1 ;  /* 0x3f80000000007820 */ /* 0x000fc80000410000 */
[----:B0-23--:R2:W3:Y:S02]  /*c6c0*/  F2F.F64.F32 R2, R0 ;  /* 0x0000000000027310 */ /* 0x00d4e40000201800 */
[----:B--23--:R-:W-:Y:S05]  /*c6d0*/  BRA `(.L_x_35448) ;  /* 0x0000000800ac7947 */ /* 0x00cfea0003800000 */
.L_x_35453:
[----:B0-23--:R0:W5:Y:S01]  /*c6e0*/  LDG.E.64 R2, desc[UR36][R22.64] ;  /* 0x0000002416027981 */ /* 0x00d162000c1e1b00 */
[----:B------:R-:W-:Y:S05]  /*c6f0*/  BRA `(.L_x_35448) ;  /* 0x0000000800a47947 */ /* 0x000fea0003800000 */
.L_x_35443:
        /* <DEDUP_REMOVED lines=13> */
.L_x_35457:
[----:B0-23--:R3:W5:Y:S01]  /*c7d0*/  LDG.E.64 R2, desc[UR36][R22.64] ;  /* 0x0000002416027981 */ /* 0x00d762000c1e1b00 */
[----:B------:R-:W-:Y:S05]  /*c7e0*/  BRA `(.L_x_35448) ;  /* 0x0000000800687947 */ /* 0x000fea0003800000 */
.L_x_35456:
        /* <DEDUP_REMOVED lines=25> */
[----:B------:R-:W4:Y:S02]  /*c980*/  F2F.F64.F32 R2, R3 ;  /* 0x0000000300027310 */ /* 0x000f240000201800 */
[----:B----4-:R-:W-:Y:S05]  /*c990*/  BRA `(.L_x_35448) ;  /* 0x0000000400fc7947 */ /* 0x010fea0003800000 */
.L_x_35459:
        /* <DEDUP_REMOVED lines=12> */
[----:B------:R4:W0:Y:S02]  /*ca60*/  F2F.F64.F32 R2, R0 ;  /* 0x0000000000027310 */ /* 0x0008240000201800 */
[----:B0---4-:R-:W-:Y:S05]  /*ca70*/  BRA `(.L_x_35448) ;  /* 0x0000000400c47947 */ /* 0x011fea0003800000 */
.L_x_35458:
[----:B------:R-:W4:Y:S02]  /*ca80*/  LDG.E.U16 R0, desc[UR36][R22.64] ;  /* 0x0000002416007981 */ /* 0x000f24000c1e1500 */
[----:B----4-:R-:W-:-:S05]  /*ca90*/  SHF.L.U32 R0, R0, 0x10, RZ ;  /* 0x0000001000007819 */ /* 0x010fca00000006ff */
[----:B------:R-:W-:-:S04]  /*caa0*/  FMUL.FTZ R0, R0, 1 ;  /* 0x3f80000000007820 */ /* 0x000fc80000410000 */
[----:B0-23--:R4:W0:Y:S02]  /*cab0*/  F2F.F64.F32 R2, R0 ;  /* 0x0000000000027310 */ /* 0x00d8240000201800 */
[----:B0---4-:R-:W-:Y:S05]  /*cac0*/  BRA `(.L_x_35448) ;  /* 0x0000000400b07947 */ /* 0x011fea0003800000 */
.L_x_35455:
        /* <DEDUP_REMOVED lines=9> */
[----:B--2---:R-:W3:Y:S02]  /*cb60*/  I2F.F64.U16 R2, R2 ;  /* 0x0000000200027312 */ /* 0x004ee40000101800 */
[----:B---3--:R-:W-:Y:S05]  /*cb70*/  BRA `(.L_x_35448) ;  /* 0x0000000400847947 */ /* 0x008fea0003800000 */
.L_x_35462:
[----:B------:R-:W4:Y:S01]  /*cb80*/  LDG.E.U8 R22, desc[UR36][R22.64] ;  /* 0x0000002416167981 */ /* 0x000f22000c1e1100 */
[----:B0-23--:R-:W-:Y:S02]  /*cb90*/  CS2R R2, SRZ ;  /* 0x0000000000027805 */ /* 0x00dfe4000001ff00 */
        /* <DEDUP_REMOVED lines=19> */
.L_x_35464:
[----:B------:R-:W-:Y:S05]  /*ccd0*/  BSYNC.RECONVERGENT B0 ;  /* 0x0000000000007941 */ /* 0x000fea0003800200 */
.L_x_35463:
[----:B------:R-:W-:Y:S01]  /*cce0*/  IMAD.SHL.U32 R0, R0, 0x100000, RZ ;  /* 0x0010000000007824 */ /* 0x000fe200078e00ff */
[----:B------:R-:W-:-:S04]  /*ccf0*/  LEA R2, R2, 0x3b800000, 0x17 ;  /* 0x3b80000002027811 */ /* 0x000fc800078eb8ff */
[----:B------:R-:W-:-:S05]  /*cd00*/  LOP3.LUT R0, R2, R0, R7, 0xfe, !PT ;  /* 0x0000000002007212 */ /* 0x000fca00078efe07 */
[----:B------:R-:W-:-:S04]  /*cd10*/  FMUL.FTZ R0, R0, 1 ;  /* 0x3f80000000007820 */ /* 0x000fc80000410000 */
[----:B------:R3:W4:Y:S02]  /*cd20*/  F2F.F64.F32 R2, R0 ;  /* 0x0000000000027310 */ /* 0x0007240000201800 */
[----:B---34-:R-:W-:Y:S05]  /*cd30*/  BRA `(.L_x_35448) ;  /* 0x0000000400147947 */ /* 0x018fea0003800000 */
.L_x_35461:
        /* <DEDUP_REMOVED lines=21> */
.L_x_35466:
[----:B------:R-:W-:Y:S05]  /*ce90*/  BSYNC.RECONVERGENT B0 ;  /* 0x0000000000007941 */ /* 0x000fea0003800200 */
.L_x_35465:
[----:B------:R-:W-:Y:S01]  /*cea0*/  IMAD.SHL.U32 R0, R0, 0x200000, RZ ;  /* 0x0020000000007824 */ /* 0x000fe200078e00ff */
[----:B------:R-:W-:-:S04]  /*ceb0*/  LEA R2, R2, 0x37800000, 0x17 ;  /* 0x3780000002027811 */ /* 0x000fc800078eb8ff */
[----:B------:R-:W-:-:S05]  /*cec0*/  LOP3.LUT R0, R2, R0, R7, 0xfe, !PT ;  /* 0x0000000002007212 */ /* 0x000fca00078efe07 */
[----:B------:R-:W-:-:S04]  /*ced0*/  FMUL.FTZ R0, R0, 1 ;  /* 0x3f80000000007820 */ /* 0x000fc80000410000 */
[----:B------:R3:W4:Y:S02]  /*cee0*/  F2F.F64.F32 R2, R0 ;  /* 0x0000000000027310 */ /* 0x0007240000201800 */
[----:B---34-:R-:W-:Y:S05]  /*cef0*/  BRA `(.L_x_35448) ;  /* 0x0000000000a47947 */ /* 0x018fea0003800000 */
.L_x_35460:
        /* <DEDUP_REMOVED lines=8> */
[----:B0-----:R-:W-:Y:S01]  /*cf80*/  IMAD.MOV.U32 R2, RZ, RZ, 0x0 ;  /* 0x00000000ff027424 */ /* 0x001fe200078e00ff */
[----:B----4-:R-:W-:-:S13]  /*cf90*/  ISETP.NE.AND P0, PT, R0, RZ, PT ;  /* 0x000000ff0000720c */ /* 0x010fda0003f05270 */
        /* <DEDUP_REMOVED lines=8> */
.L_x_35447:
        /* <DEDUP_REMOVED lines=16> */
.L_x_35469:
[----:B------:R-:W-:Y:S01]  /*d120*/  CS2R R2, SRZ ;  /* 0x0000000000027805 */ /* 0x000fe2000001ff00 */
[----:B------:R-:W-:Y:S06]  /*d130*/  BRA `(.L_x_35448) ;  /* 0x0000000000147947 */ /* 0x000fec0003800000 */
.L_x_35468:
[----:B0-23--:R-:W2:Y:S02]  /*d140*/  LDG.E.64 R2, desc[UR36][R22.64] ;  /* 0x0000002416027981 */ /* 0x00dea4000c1e1b00 */
[----:B--2---:R-:W3:Y:S02]  /*d150*/  I2F.F64.U64 R2, R2 ;  /* 0x0000000200027312 */ /* 0x004ee40000301800 */
[----:B---3--:R-:W-:Y:S05]  /*d160*/  BRA `(.L_x_35448) ;  /* 0x0000000000087947 */ /* 0x008fea0003800000 */
.L_x_35467:
[----:B0-23--:R-:W2:Y:S02]  /*d170*/  LDG.E R2, desc[UR36][R22.64] ;  /* 0x0000002416027981 */ /* 0x00dea4000c1e1900 */
[----:B--2---:R-:W2:Y:S02]  /*d180*/  I2F.F64.U32 R2, R2 ;  /* 0x0000000200027312 */ /* 0x004ea40000201800 */
.L_x_35448:
[----:B------:R-:W-:Y:S05]  /*d190*/  BSYNC.RECONVERGENT B6 ;  /* 0x0000000000067941 */ /* 0x000fea0003800200 */
.L_x_35442:
[----:B-1---5:R-:W-:Y:S01]  /*d1a0*/  LOP3.LUT R11, R17, 0x7fffffff, RZ, 0xc0, !PT ;  /* 0x7fffffff110b7812 */ /* 0x022fe200078ec0ff */
[----:B------:R-:W-:Y:S01]  /*d1b0*/  BSSY.RECONVERGENT B0, `(.L_x_35470) ;  /* 0x0000057000007945 */ /* 0x000fe20003800200 */
[----:B--2---:R-:W-:Y:S01]  /*d1c0*/  LOP3.LUT R7, R3, 0x7fffffff, RZ, 0xc0, !PT ;  /* 0x7fffffff03077812 */ /* 0x004fe200078ec0ff */
[----:B------:R-:W-:Y:S02]  /*d1d0*/  IMAD.MOV.U32 R10, RZ, RZ, R16 ;  /* 0x000000ffff0a7224 */ /* 0x000fe400078e0010 */
[----:B------:R-:W-:Y:S01]  /*d1e0*/  IMAD.MOV.U32 R6, RZ, RZ, R2 ;  /* 0x000000ffff067224 */ /* 0x000fe200078e0002 */
[----:B------:R-:W-:-:S04]  /*d1f0*/  VIMNMX.U32 R0, PT, PT, R11, R7, !PT ;  /* 0x000000070b007248 */ /* 0x000fc80007fe0000 */
[----:B------:R-:W-:-:S13]  /*d200*/  ISETP.GT.U32.AND P0, PT, R0, 0x7fefffff, PT ;  /* 0x7fefffff0000780c */ /* 0x000fda0003f04070 */
[----:B------:R-:W-:Y:S05]  /*d210*/  @P0 BRA `(.L_x_35471) ;  /* 0x0000000000f40947 */ /* 0x000fea0003800000 */
[----:B------:R-:W1:Y:S01]  /*d220*/  DSETP.NEU.AND P0, PT, R6, RZ, PT ;  /* 0x000000ff0600722a */ /* 0x000e620003f0d000 */
[----:B------:R-:W-:Y:S01]  /*d230*/  MOV R4, 0x0 ;  /* 0x0000000000047802 */ /* 0x000fe20000000f00 */
[----:B------:R-:W-:Y:S01]  /*d240*/  IMAD.MOV.U32 R5, RZ, RZ, -0x80000 ;  /* 0xfff80000ff057424 */ /* 0x000fe200078e00ff */
[----:B-1----:R-:W-:Y:S06]  /*d250*/  @!P0 BRA `(.L_x_35472) ;  /* 0x0000000400308947 */ /* 0x002fec0003800000 */
[----:B------:R-:W1:Y:S01]  /*d260*/  DSETP.GE.AND P0, PT, R10, R6, PT ;  /* 0x000000060a00722a */ /* 0x000e620003f06000 */
[----:B------:R-:W-:Y:S01]  /*d270*/  IMAD.MOV.U32 R4, RZ, RZ, R16 ;  /* 0x000000ffff047224 */ /* 0x000fe200078e0010 */
[----:B------:R-:W-:Y:S01]  /*d280*/  MOV R5, R17 ;  /* 0x0000001100057202 */ /* 0x000fe20000000f00 */
        /* <DEDUP_REMOVED lines=18> */
[----:B------:R-:W-:-:S04]  /*d3b0*/  LOP3.LUT R11, R4, 0x100000, RZ, 0xfc, !PT ;  /* 0x00100000040b7812 */ /* 0x000fc800078efcff */
[----:B------:R-:W-:-:S07]  /*d3c0*/  IADD3 R0, PT, PT, -R9, R0, RZ ;  /* 0x0000000009007210 */ /* 0x000fce0007ffe1ff */
.L_x_35474:
        /* <DEDUP_REMOVED lines=11> */
.L_x_35473:
        /* <DEDUP_REMOVED lines=19> */
.L_x_35476:
[----:B------:R-:W-:Y:S05]  /*d5b0*/  BSYNC.RECONVERGENT B1 ;  /* 0x0000000000017941 */ /* 0x000fea0003800200 */
.L_x_35475:
[----:B------:R-:W-:Y:S01]  /*d5c0*/  LOP3.LUT R5, R7, 0x80000000, R17, 0xb8, !PT ;  /* 0x8000000007057812 */ /* 0x000fe200078eb811 */
[----:B------:R-:W-:Y:S01]  /*d5d0*/  IMAD.MOV.U32 R4, RZ, RZ, R6 ;  /* 0x000000ffff047224 */ /* 0x000fe200078e0006 */
[----:B------:R-:W-:Y:S06]  /*d5e0*/  BRA `(.L_x_35472) ;  /* 0x00000000004c7947 */ /* 0x000fec0003800000 */
.L_x_35471:
        /* <DEDUP_REMOVED lines=16> */
[----:B------:R1:W2:Y:S01]  /*d6f0*/  @!P0 DADD R4, R2, R16 ;  /* 0x0000000002048229 */ /* 0x0002a20000000010 */
[----:B------:R-:W-:Y:S01]  /*d700*/  @P0 IMAD.MOV.U32 R4, RZ, RZ, R0 ;  /* 0x000000ffff040224 */ /* 0x000fe200078e0000 */
[----:B-12---:R-:W-:-:S07]  /*d710*/  @P0 MOV R5, R7 ;  /* 0x0000000700050202 */ /* 0x006fce0000000f00 */
.L_x_35472:
[----:B------:R-:W-:Y:S05]  /*d720*/  BSYNC.RECONVERGENT B0 ;  /* 0x0000000000007941 */ /* 0x000fea0003800200 */
.L_x_35470:
[----:B------:R-:W1:Y:S01]  /*d730*/  LDCU.64 UR6, c[0x0][0x5e8] ;  /* 0x0000bd00ff0677ac */ /* 0x000e620008000a00 */
[----:B------:R-:W2:Y:S01]  /*d740*/  DSETP.NEU.AND P1, PT, R4, RZ, PT ;  /* 0x000000ff0400722a */ /* 0x000ea20003f2d000 */
[----:B------:R-:W-:-:S04]  /*d750*/  UPRMT UR4, UR43, 0x9910, URZ ;  /* 0x000099102b047896 */ /* 0x000fc800080000ff */
[----:B------:R-:W-:Y:S01]  /*d760*/  UISETP.GT.AND UP0, UPT, UR4, 0x9, UPT ;  /* 0x000000090400788c */ /* 0x000fe2000bf04270 */
[----:B-1----:R-:W-:-:S05]  /*d770*/  IADD3 R8, P2, PT, R18, UR6, RZ ;  /* 0x0000000612087c10 */ /* 0x002fca000ff5e0ff */
[----:B------:R-:W-:-:S15]  /*d780*/  IMAD.X R9, RZ, RZ, UR7, P2 ;  /* 0x00000007ff097e24 */ /* 0x000fde00090e06ff */
[----:B------:R-:W-:-:S15]  /*d790*/  NOP ;  /* 0x0000000000007918 */ /* 0x000fde0000000000 */
[----:B------:R-:W-:-:S15]  /*d7a0*/  NOP ;  /* 0x0000000000007918 */ /* 0x000fde0000000000 */
[----:B------:R-:W-:-:S08]  /*d7b0*/  NOP ;  /* 0x0000000000007918 */ /* 0x000fd00000000000 */
[----:B--2---:R-:W1:-:S15]  /*d7c0*/  @P1 DSETP.GEU.AND P0, PT, R4, RZ, PT ;  /* 0x000000ff0400122a */ /* 0x004e5e0003f0e000 */
[----:B------:R-:W-:-:S15]  /*d7d0*/  NOP ;  /* 0x0000000000007918 */ /* 0x000fde0000000000 */
[----:B------:R-:W-:-:S15]  /*d7e0*/  NOP ;  /* 0x0000000000007918 */ /* 0x000fde0000000000 */
[----:B------:R-:W-:-:S15]  /*d7f0*/  NOP ;  /* 0x0000000000007918 */ /* 0x000fde0000000000 */
[----:B------:R-:W-:-:S04]  /*d800*/  NOP ;  /* 0x0000000000007918 */ /* 0x000fc80000000000 */
[----:B-1----:R-:W-:-:S15]  /*d810*/  @P1 DSETP.LT.XOR P0, PT, R2, RZ, P0 ;  /* 0x000000ff0200122a */ /* 0x002fde0000701800 */
[----:B------:R-:W-:-:S15]  /*d820*/  NOP ;  /* 0x0000000000007918 */ /* 0x000fde0000000000 */
[----:B------:R-:W-:-:S15]  /*d830*/  NOP ;  /* 0x0000000000007918 */ /* 0x000fde0000000000 */
[----:B------:R-:W-:-:S15]  /*d840*/  NOP ;  /* 0x0000000000007918 */ /* 0x000fde0000000000 */
[----:B------:R-:W-:-:S04]  /*d850*/  NOP ;  /* 0x0000000000007918 */ /* 0x000fc80000000000 */
[----:B------:R-:W1:Y:S02]  /*d860*/  @P1 DADD R2, R4, R2 ;  /* 0x0000000004021229 */ /* 0x000e640000000002 */
[----:B-1----:R-:W-:Y:S02]  /*d870*/  @P1 FSEL R0, R4, R2, P0 ;  /* 0x0000000204001208 */ /* 0x002fe40000000000 */
        /* <DEDUP_REMOVED lines=12> */
[----:B------:R-:W1:Y:S02]  /*d940*/  F2I.F64.TRUNC R5, R4 ;  /* 0x0000000400057311 */ /* 0x000e64000030d100 */
[----:B-1----:R1:W-:Y:S01]  /*d950*/  STG.E.U8 desc[UR36][R8.64], R5 ;  /* 0x0000000508007986 */ /* 0x0023e2000c101124 */
[----:B------:R-:W-:Y:S05]  /*d960*/  BRA `(.L_x_35482) ;  /* 0x0000001000907947 */ /* 0x000fea0003800000 */
.L_x_35480:
[----:B------:R-:W1:Y:S02]  /*d970*/  F2I.S64.F64.TRUNC R4, R4 ;  /* 0x0000000400047311 */ /* 0x000e64000030d900 */
[----:B-1----:R-:W-:-:S05]  /*d980*/  IMAD.MOV.U32 R3, RZ, RZ, R4 ;  /* 0x000000ffff037224 */ /* 0x002fca00078e0004 */
[----:B------:R1:W-:Y:S01]  /*d990*/  STG.E.U8 desc[UR36][R8.64], R3 ;  /* 0x0000000308007986 */ /* 0x0003e2000c101124 */
[----:B------:R-:W-:Y:S05]  /*d9a0*/  BRA `(.L_x_35482) ;  /* 0x0000001000807947 */ /* 0x000fea0003800000 */
.L_x_35479:
[----:B------:R-:W-:-:S09]  /*d9b0*/  UISETP.NE.AND UP0, UPT, UR4, 0x2, UPT ;  /* 0x000000020400788c */ /* 0x000fd2000bf05270 */
[----:B------:R-:W-:Y:S05]  /*d9c0*/  BRA.U !UP0, `(.L_x_35483) ;  /* 0x0000000108287547 */ /* 0x000fea000b800000 */
[----:B------:R-:W-:-:S09]  /*d9d0*/  UISETP.NE.AND UP0, UPT, UR4, 0x3, UPT ;  /* 0x000000030400788c */ /* 0x000fd2000bf05270 */
[----:B------:R-:W-:Y:S05]  /*d9e0*/  BRA.U !UP0, `(.L_x_35484) ;  /* 0x0000000108147547 */ /* 0x000fea000b800000 */
[----:B------:R-:W-:-:S09]  /*d9f0*/  UISETP.NE.AND UP0, UPT, UR4, 0x4, UPT ;  /* 0x000000040400788c */ /* 0x000fd2000bf05270 */
[----:B------:R-:W-:Y:S05]  /*da00*/  BRA.U UP0, `(.L_x_35481) ;  /* 0x0000000d00247547 */ /* 0x000fea000b800000 */
[----:B------:R-:W1:Y:S02]  /*da10*/  F2I.S64.F64.TRUNC R4, R4 ;  /* 0x0000000400047311 */ /* 0x000e64000030d900 */
[----:B-1----:R1:W-:Y:S01]  /*da20*/  STG.E.64 desc[UR36][R8.64], R4 ;  /* 0x0000000408007986 */ /* 0x0023e2000c101b24 */
[----:B------:R-:W-:Y:S05]  /*da30*/  BRA `(.L_x_35482) ;  /* 0x00000010005c7947 */ /* 0x000fea0003800000 */
.L_x_35484:
[----:B------:R-:W1:Y:S02]  /*da40*/  F2I.F64.TRUNC R5, R4 ;  /* 0x0000000400057311 */ /* 0x000e64000030d100 */
[----:B-1----:R1:W-:Y:S01]  /*da50*/  STG.E desc[UR36][R8.64], R5 ;  /* 0x0000000508007986 */ /* 0x0023e2000c101924 */
[----:B------:R-:W-:Y:S05]  /*da60*/  BRA `(.L_x_35482) ;  /* 0x0000001000507947 */ /* 0x000fea0003800000 */
.L_x_35483:
[----:B------:R-:W1:Y:S02]  /*da70*/  F2I.F64.TRUNC R5, R4 ;  /* 0x0000000400057311 */ /* 0x000e64000030d100 */
[----:B-1----:R1:W-:Y:S01]  /*da80*/  STG.E.U16 desc[UR36][R8.64], R5 ;  /* 0x0000000508007986 */ /* 0x0023e2000c101524 */
[----:B------:R-:W-:Y:S05]  /*da90*/  BRA `(.L_x_35482) ;  /* 0x0000001000447947 */ /* 0x000fea0003800000 */
.L_x_35478:
        /* <DEDUP_REMOVED lines=8> */
[----:B------:R-:W1:-:S15]  /*db20*/  F2F.F32.F64 R3, R4 ;  /* 0x0000000400037310 */ /* 0x000e5e0000301000 */
[----:B------:R-:W-:-:S15]  /*db30*/  NOP ;  /* 0x0000000000007918 */ /* 0x000fde0000000000 */
[----:B------:R-:W-:-:S15]  /*db40*/  NOP ;  /* 0x0000000000007918 */ /* 0x000fde0000000000 */
[----:B------:R-:W-:-:S15]  /*db50*/  NOP ;  /* 0x0000000000007918 */ /* 0x000fde0000000000 */
[----:B------:R-:W-:-:S04]  /*db60*/  NOP ;  /* 0x0000000000007918 */ /* 0x000fc80000000000 */
[----:B------:R-:W1:Y:S02]  /*db70*/  DSETP.GEU.AND P0, PT, |R4|, UR4, PT ;  /* 0x0000000404007e2a */ /* 0x000e64000bf0e200 */
[----:B-1----:R-:W-:-:S05]  /*db80*/  @!P0 FMUL R3, R3, 1.175494350822287508e-38 ;  /* 0x0080000003038820 */ /* 0x002fca0000400000 */
[----:B------:R1:W-:Y:S01]  /*db90*/  STG.E desc[UR36][R8.64], R3 ;  /* 0x0000000308007986 */ /* 0x0003e2000c101924 */
[----:B------:R-:W-:Y:S05]  /*dba0*/  BRA `(.L_x_35482) ;  /* 0x0000001000007947 */ /* 0x000fea0003800000 */
.L_x_35486:
        /* <DEDUP_REMOVED lines=9> */
[----:B------:R-:W-:-:S05]  /*dc40*/  F2FP.F16.F32.PACK_AB R0, RZ, R0 ;  /* 0x00000000ff00723e */ /* 0x000fca00000000ff */
[----:B------:R1:W-:Y:S01]  /*dc50*/  STG.E.U16 desc[UR36][R8.64], R0 ;  /* 0x0000000008007986 */ /* 0x0003e2000c101524 */
[----:B------:R-:W-:Y:S05]  /*dc60*/  BRA `(.L_x_35482) ;  /* 0x0000000c00d07947 */ /* 0x000fea0003800000 */
.L_x_35485:
        /* <DEDUP_REMOVED lines=13> */
[----:B------:R-:W1:Y:S01]  /*dd40*/  DSETP.GEU.AND P0, PT, |R4|, UR4, PT ;  /* 0x0000000404007e2a */ /* 0x000e62000bf0e200 */
[----:B------:R-:W-:Y:S02]  /*dd50*/  IMAD.MOV.U32 R3, RZ, RZ, RZ ;  /* 0x000000ffff037224 */ /* 0x000fe400078e00ff */
[----:B-1----:R-:W-:-:S05]  /*dd60*/  @!P0 FMUL R2, R2, 1.175494350822287508e-38 ;  /* 0x0080000002028820 */ /* 0x002fca0000400000 */
[----:B------:R1:W-:Y:S01]  /*dd70*/  STG.E.64 desc[UR36][R8.64], R2 ;  /* 0x0000000208007986 */ /* 0x0003e2000c101b24 */
[----:B------:R-:W-:Y:S05]  /*dd80*/  BRA `(.L_x_35482) ;  /* 0x0000000c00887947 */ /* 0x000fea0003800000 */
.L_x_35488:
        /* <DEDUP_REMOVED lines=9> */
[----:B------:R-:W-:-:S04]  /*de20*/  F2FP.F16.F32.PACK_AB R3, RZ, R0 ;  /* 0x00000000ff03723e */ /* 0x000fc800000000ff */
[----:B------:R-:W-:-:S05]  /*de30*/  PRMT R3, R3, 0x5410, RZ ;  /* 0x0000541003037816 */ /* 0x000fca00000000ff */
[----:B------:R1:W-:Y:S01]  /*de40*/  STG.E desc[UR36][R8.64], R3 ;  /* 0x0000000308007986 */ /* 0x0003e2000c101924 */
[----:B------:R-:W-:Y:S05]  /*de50*/  BRA `(.L_x_35482) ;  /* 0x0000000c00547947 */ /* 0x000fea0003800000 */
.L_x_35487:
[----:B------:R1:W-:Y:S01]  /*de60*/  STG.E.64 desc[UR36][R8.64], R4 ;  /* 0x0000000408007986 */ /* 0x0003e2000c101b24 */
[----:B------:R-:W-:Y:S05]  /*de70*/  BRA `(.L_x_35482) ;  /* 0x0000000c004c7947 */ /* 0x000fea0003800000 */
.L_x_35477:
        /* <DEDUP_REMOVED lines=10> */
[----:B------:R-:W1:Y:S02]  /*df20*/  F2I.U32.F64.TRUNC R5, R4 ;  /* 0x0000000400057311 */ /* 0x000e64000030d000 */
[----:B-1----:R1:W-:Y:S01]  /*df30*/  STG.E.U16 desc[UR36][R8.64], R5 ;  /* 0x0000000508007986 */ /* 0x0023e2000c101524 */
[----:B------:R-:W-:Y:S05]  /*df40*/  BRA `(.L_x_35482) ;  /* 0x0000000c00187947 */ /* 0x000fea0003800000 */
.L_x_35492:
        /* <DEDUP_REMOVED lines=8> */
[----:B------:R-:W-:Y:S01]  /*dfd0*/  BSSY.RECONVERGENT B0, `(.L_x_35493) ;  /* 0x0000014000007945 */ /* 0x000fe20003800200 */
[----:B-1----:R-:W-:Y:S01]  /*dfe0*/  @!P0 FMUL R3, R3, 1.175494350822287508e-38 ;  /* 0x0080000003038820 */ /* 0x002fe20000400000 */
        /* <DEDUP_REMOVED lines=16> */
.L_x_35495:
[----:B------:R-:W-:-:S04]  /*e0f0*/  SHF.R.U32.HI R3, RZ, 0x18, R3 ;  /* 0x00000018ff037819 */ /* 0x000fc80000011603 */
[----:B------:R-:W-:-:S07]  /*e100*/  LOP3.LUT R0, R0, 0x80, R3, 0xf8, !PT ;  /* 0x0000008000007812 */ /* 0x000fce00078ef803 */
.L_x_35494:
[----:B------:R-:W-:Y:S05]  /*e110*/  BSYNC.RECONVERGENT B0 ;  /* 0x0000000000007941 */ /* 0x000fea0003800200 */
.L_x_35493:
[----:B------:R1:W-:Y:S01]  /*e120*/  STG.E.U8 desc[UR36][R8.64], R0 ;  /* 0x0000000008007986 */ /* 0x0003e2000c101124 */
[----:B------:R-:W-:Y:S05]  /*e130*/  BRA `(.L_x_35482) ;  /* 0x00000008009c7947 */ /* 0x000fea0003800000 */
.L_x_35491:
        /* <DEDUP_REMOVED lines=26> */
.L_x_35498:
[----:B------:R-:W-:-:S04]  /*e2e0*/  SHF.R.U32.HI R3, RZ, 0x18, R3 ;  /* 0x00000018ff037819 */ /* 0x000fc80000011603 */
[----:B------:R-:W-:-:S07]  /*e2f0*/  LOP3.LUT R0, R0, 0x80, R3, 0xf8, !PT ;  /* 0x0000008000007812 */ /* 0x000fce00078ef803 */
.L_x_35497:
[----:B------:R-:W-:Y:S05]  /*e300*/  BSYNC.RECONVERGENT B0 ;  /* 0x0000000000007941 */ /* 0x000fea0003800200 */
.L_x_35496:
[----:B------:R1:W-:Y:S01]  /*e310*/  STG.E.U8 desc[UR36][R8.64], R0 ;  /* 0x0000000008007986 */ /* 0x0003e2000c101124 */
[----:B------:R-:W-:Y:S05]  /*e320*/  BRA `(.L_x_35482) ;  /* 0x0000000800207947 */ /* 0x000fea0003800000 */
.L_x_35490:
        /* <DEDUP_REMOVED lines=30> */
.L_x_35500:
[----:B------:R-:W1:Y:S02]  /*e510*/  F2I.U64.F64.TRUNC R4, R4 ;  /* 0x0000000400047311 */ /* 0x000e64000030d800 */
[----:B-1----:R1:W-:Y:S01]  /*e520*/  STG.E.64 desc[UR36][R8.64], R4 ;  /* 0x0000000408007986 */ /* 0x0023e2000c101b24 */
[----:B------:R-:W-:Y:S05]  /*e530*/  BRA `(.L_x_35482) ;  /* 0x00000004009c7947 */ /* 0x000fea0003800000 */
.L_x_35499:
[----:B------:R-:W1:Y:S02]  /*e540*/  F2I.U32.F64.TRUNC R5, R4 ;  /* 0x0000000400057311 */ /* 0x000e64000030d000 */
[----:B-1----:R1:W-:Y:S01]  /*e550*/  STG.E desc[UR36][R8.64], R5 ;  /* 0x0000000508007986 */ /* 0x0023e2000c101924 */
[----:B------:R-:W-:Y:S05]  /*e560*/  BRA `(.L_x_35482) ;  /* 0x0000000400907947 */ /* 0x000fea0003800000 */
.L_x_35489:
[----:B------:R-:W-:-:S09]  /*e570*/  UISETP.GT.AND UP0, UPT, UR4, 0xe, UPT ;  /* 0x0000000e0400788c */ /* 0x000fd2000bf04270 */
[----:B------:R-:W-:Y:S05]  /*e580*/  BRA.U UP0, `(.L_x_35501) ;  /* 0x00000001002c7547 */ /* 0x000fea000b800000 */
[----:B------:R-:W-:-:S09]  /*e590*/  UISETP.NE.AND UP0, UPT, UR4, 0xa, UPT ;  /* 0x0000000a0400788c */ /* 0x000fd2000bf05270 */
[----:B------:R-:W-:Y:S05]  /*e5a0*/  BRA.U !UP0, `(.L_x_35502) ;  /* 0x0000000108187547 */ /* 0x000fea000b800000 */
[----:B------:R-:W-:-:S09]  /*e5b0*/  UISETP.NE.AND UP0, UPT, UR4, 0xb, UPT ;  /* 0x0000000b0400788c */ /* 0x000fd2000bf05270 */
[----:B------:R-:W-:Y:S05]  /*e5c0*/  BRA.U UP0, `(.L_x_35481) ;  /* 0x0000000100347547 */ /* 0x000fea000b800000 */
[----:B------:R-:W1:Y:S02]  /*e5d0*/  DSETP.NEU.AND P0, PT, R4, RZ, PT ;  /* 0x000000ff0400722a */ /* 0x000e640003f0d000 */
[----:B-1----:R-:W-:-:S05]  /*e5e0*/  SEL R3, RZ, 0x1, !P0 ;  /* 0x00000001ff037807 */ /* 0x002fca0004000000 */
[----:B------:R1:W-:Y:S01]  /*e5f0*/  STG.E.U8 desc[UR36][R8.64], R3 ;  /* 0x0000000308007986 */ /* 0x0003e2000c101124 */
[----:B------:R-:W-:Y:S05]  /*e600*/  BRA `(.L_x_35482) ;  /* 0x0000000400687947 */ /* 0x000fea0003800000 */
.L_x_35502:
[----:B------:R-:W-:-:S05]  /*e610*/  CS2R R6, SRZ ;  /* 0x0000000000067805 */ /* 0x000fca000001ff00 */
[----:B------:R1:W-:Y:S01]  /*e620*/  STG.E.128 desc[UR36][R8.64], R4 ;  /* 0x0000000408007986 */ /* 0x0003e2000c101d24 */
[----:B------:R-:W-:Y:S05]  /*e630*/  BRA `(.L_x_35482) ;  /* 0x00000004005c7947 */ /* 0x000fea0003800000 */
.L_x_35501:
[----:B------:R-:W-:-:S09]  /*e640*/  UISETP.NE.AND UP0, UPT, UR4, 0xf, UPT ;  /* 0x0000000f0400788c */ /* 0x000fd2000bf05270 */
[----:B------:R-:W-:Y:S05]  /*e650*/  BRA.U !UP0, `(.L_x_35503) ;  /* 0x0000000508287547 */ /* 0x000fea000b800000 */
[----:B------:R-:W-:-:S09]  /*e660*/  UISETP.NE.AND UP0, UPT, UR4, 0x17, UPT ;  /* 0x000000170400788c */ /* 0x000fd2000bf05270 */
[----:B------:R-:W-:Y:S05]  /*e670*/  BRA.U !UP0, `(.L_x_35504) ;  /* 0x0000000108b07547 */ /* 0x000fea000b800000 */
[----:B------:R-:W-:-:S09]  /*e680*/  UISETP.NE.AND UP0, UPT, UR4, 0x18, UPT ;  /* 0x000000180400788c */ /* 0x000fd2000bf05270 */
[----:B------:R-:W-:Y:S05]  /*e690*/  BRA.U !UP0, `(.L_x_35505) ;  /* 0x0000000108447547 */ /* 0x000fea000b800000 */
.L_x_35481:
[----:B------:R-:W-:Y:S01]  /*e6a0*/  MOV R0, 0x0 ;  /* 0x0000000000007802 */ /* 0x000fe20000000f00 */
[----:B------:R-:W1:Y:S01]  /*e6b0*/  LDCU.64 UR4, c[0x4][0x178] ;  /* 0x01002f00ff0477ac */ /* 0x000e620008000a00 */
[----:B------:R-:W-:Y:S02]  /*e6c0*/  HFMA2 R12, -RZ, RZ, 0, 5.9604644775390625e-08 ;  /* 0x00000001ff0c7431 */ /* 0x000fe400000001ff */
[----:B------:R-:W-:Y:S01]  /*e6d0*/  IMAD.MOV.U32 R8, RZ, RZ, 0x65 ;  /* 0x00000065ff087424 */ /* 0x000fe200078e00ff */
[----:B------:R2:W4:Y:S01]  /*e6e0*/  LDC.64 R2, c[0x4][R0] ;  /* 0x0100000000027b82 */ /* 0x0005220000000a00 */
[----:B------:R-:W5:Y:S01]  /*e6f0*/  LDCU.64 UR6, c[0x4][0x180] ;  /* 0x01003000ff0677ac */ /* 0x000f620008000a00 */
[----:B------:R-:W-:Y:S01]  /*e700*/  IMAD.MOV.U32 R13, RZ, RZ, RZ ;  /* 0x000000ffff0d7224 */ /* 0x000fe200078e00ff */
[----:B------:R-:W0:Y:S01]  /*e710*/  LDCU.64 UR8, c[0x4][0x60] ;  /* 0x01000c00ff0877ac */ /* 0x000e220008000a00 */
[----:B-1----:R-:W-:Y:S01]  /*e720*/  IMAD.U32 R4, RZ, RZ, UR4 ;  /* 0x00000004ff047e24 */ /* 0x002fe2000f8e00ff */
[----:B------:R-:W-:Y:S01]  /*e730*/  MOV R5, UR5 ;  /* 0x0000000500057c02 */ /* 0x000fe20008000f00 */
[----:B-----5:R-:W-:-:S02]  /*e740*/  IMAD.U32 R6, RZ, RZ, UR6 ;  /* 0x00000006ff067e24 */ /* 0x020fc4000f8e00ff */
[----:B------:R-:W-:Y:S01]  /*e750*/  IMAD.U32 R7, RZ, RZ, UR7 ;  /* 0x00000007ff077e24 */ /* 0x000fe2000f8e00ff */
[----:B0-----:R-:W-:Y:S01]  /*e760*/  MOV R10, UR8 ;  /* 0x00000008000a7c02 */ /* 0x001fe20008000f00 */
[----:B--2---:R-:W-:-:S07]  /*e770*/  IMAD.U32 R11, RZ, RZ, UR9 ;  /* 0x00000009ff0b7e24 */ /* 0x004fce000f8e00ff */
[----:B------:R-:W-:-:S07]  /*e780*/  LEPC R20, `(.L_x_35506) ;  /* 0x000000001014794e */ /* 0x000fce0000000000 */
[----:B---34-:R-:W-:Y:S05]  /*e790*/  CALL.ABS.NOINC R2 ;  /* 0x0000000002007343 */ /* 0x018fea0003c00000 */
.L_x_35506:
[----:B------:R-:W-:Y:S05]  /*e7a0*/  BRA `(.L_x_35482) ;  /* 0x0000000400007947 */ /* 0x000fea0003800000 */
.L_x_35505:
        /* <DEDUP_REMOVED lines=21> */
.L_x_35508:
[----:B------:R-:W-:Y:S05]  /*e900*/  BSYNC.RECONVERGENT B0 ;  /* 0x0000000000007941 */ /* 0x000fea0003800200 */
.L_x_35507:
[----:B------:R-:W-:-:S05]  /*e910*/  LOP3.LUT R3, R0, 0x80, R3, 0xf8, !PT ;  /* 0x0000008000037812 */ /* 0x000fca00078ef803 */
[----:B------:R2:W-:Y:S01]  /*e920*/  STG.E.U8 desc[UR36][R8.64], R3 ;  /* 0x0000000308007986 */ /* 0x0005e2000c101124 */
[----:B------:R-:W-:Y:S05]  /*e930*/  BRA `(.L_x_35482) ;  /* 0x00000000009c7947 */ /* 0x000fea0003800000 */
.L_x_35504:
        /* <DEDUP_REMOVED lines=9> */
[----:B-1----:R-:W-:-:S05]  /*e9d0*/  @!P0 FMUL R3, R3, 1.175494350822287508e-38 ;  /* 0x0080000003038820 */ /* 0x002fca0000400000 */
        /* <DEDUP_REMOVED lines=10> */
.L_x_35510:
[----:B------:R-:W-:Y:S02]  /*ea80*/  ISETP.GT.U32.AND P0, PT, R2, 0x7f800000, PT ;  /* 0x7f8000000200780c */ /* 0x000fe40003f04070 */
[----:B------:R-:W-:-:S04]  /*ea90*/  MOV R0, 0x7f ;  /* 0x0000007f00007802 */ /* 0x000fc80000000f00 */
[----:B------:R-:W-:-:S07]  /*eaa0*/  SEL R0, R0, 0x7c, P0 ;  /* 0x0000007c00007807 */ /* 0x000fce0000000000 */
.L_x_35511:
[----:B------:R-:W-:Y:S05]  /*eab0*/  BSYNC.RECONVERGENT B0 ;  /* 0x0000000000007941 */ /* 0x000fea0003800200 */
.L_x_35509:
[----:B------:R-:W-:-:S04]  /*eac0*/  SHF.R.U32.HI R3, RZ, 0x18, R3 ;  /* 0x00000018ff037819 */ /* 0x000fc80000011603 */
[----:B------:R-:W-:-:S05]  /*ead0*/  LOP3.LUT R3, R0, 0x80, R3, 0xf8, !PT ;  /* 0x0000008000037812 */ /* 0x000fca00078ef803 */
[----:B------:R1:W-:Y:S01]  /*eae0*/  STG.E.U8 desc[UR36][R8.64], R3 ;  /* 0x0000000308007986 */ /* 0x0003e2000c101124 */
[----:B------:R-:W-:Y:S05]  /*eaf0*/  BRA `(.L_x_35482) ;  /* 0x00000000002c7947 */ /* 0x000fea0003800000 */
.L_x_35503:
        /* <DEDUP_REMOVED lines=9> */
[----:B------:R-:W-:-:S05]  /*eb90*/  F2FP.BF16.F32.PACK_AB R0, RZ, R0 ;  /* 0x00000000ff00723e */ /* 0x000fca00000010ff */
[----:B------:R4:W-:Y:S02]  /*eba0*/  STG.E.U16 desc[UR36][R8.64], R0 ;  /* 0x0000000008007986 */ /* 0x0009e4000c101524 */
.L_x_35482:
[----:B------:R-:W-:-:S07]  /*ebb0*/  VIADD R19, R19, 0x80 ;  /* 0x0000008013137836 */ /* 0x000fce0000000000 */
.L_x_35412:
[----:B------:R-:W-:Y:S05]  /*ebc0*/  BSYNC.RECONVERGENT B7 ;  /* 0x0000000000077941 */ /* 0x000fea0003800200 */
.L_x_35411:
[----:B------:R-:W5:Y:S02]  /*ebd0*/  LDCU UR4, c[0x0][0x380] ;  /* 0x00007000ff0477ac */ /* 0x000f640008000800 */
[----:B-----5:R-:W-:-:S13]  /*ebe0*/  ISETP.GE.AND P0, PT, R19, UR4, PT ;  /* 0x0000000413007c0c */ /* 0x020fda000bf06270 */
[----:B------:R-:W-:Y:S05]  /*ebf0*/  @P0 EXIT ;  /* 0x000000000000094d */ /* 0x000fea0003800000 */
[----:B------:R-:W5:Y:S01]  /*ec00*/  LDCU UR4, c[0x0][0x388] ;  /* 0x00007100ff0477ac */ /* 0x000f620008000800 */
[----:B0-23--:R-:W-:Y:S01]  /*ec10*/  IMAD.MOV.U32 R22, RZ, RZ, RZ ;  /* 0x000000ffff167224 */ /* 0x00dfe200078e00ff */
[----:B-1--4-:R-:W-:Y:S01]  /*ec20*/  MOV R0, RZ ;  /* 0x000000ff00007202 */ /* 0x012fe20000000f00 */
        /* <DEDUP_REMOVED lines=351> */
.L_x_35512:
[----:B------:R-:W0:Y:S01]  /*10220*/  LDCU.64 UR6, c[0x0][0x5e8] ;  /* 0x0000bd00ff0677ac */ /* 0x000e220008000a00 */
[----:B------:R-:W-:Y:S01]  /*10230*/  BSSY.RECONVERGENT B6, `(.L_x_35513) ;  /* 0x00000ef000067945 */ /* 0x000fe20003800200 */
[----:B------:R-:W1:Y:S01]  /*10240*/  LDCU.64 UR8, c[0x0][0x5f0] ;  /* 0x0000be00ff0877ac */ /* 0x000e620008000a00 */
[----:B------:R-:W-:-:S04]  /*10250*/  UPRMT UR4, UR39, 0x9910, URZ ;  /* 0x0000991027047896 */ /* 0x000fc800080000ff */
[----:B------:R-:W-:Y:S01]  /*10260*/  UISETP.GT.AND UP0, UPT, UR4, 0x9, UPT ;  /* 0x000000090400788c */ /* 0x000fe2000bf04270 */
[----:B0-----:R-:W-:Y:S02]  /*10270*/  IADD3 R16, P0, PT, R16, UR6, RZ ;  /* 0x0000000610107c10 */ /* 0x001fe4000ff1e0ff */
[----:B-1----:R-:W-:-:S03]  /*10280*/  IADD3 R2, P1, PT, R0, UR8, RZ ;  /* 0x0000000800027c10 */ /* 0x002fc6000ff3e0ff */
        /* <DEDUP_REMOVED lines=14> */
.L_x_35517:
[----:B------:R-:W2:Y:S02]  /*10370*/  LDG.E.U8 R2, desc[UR36][R2.64] ;  /* 0x0000002402027981 */ /* 0x000ea4000c1e1100 */
[----:B--2---:R3:W4:Y:S02]  /*10380*/  I2F.F64.U16 R18, R2 ;  /* 0x0000000200127312 */ /* 0x0047240000101800 */
[----:B---34-:R-:W-:Y:S05]  /*10390*/  BRA `(.L_x_35519) ;  /* 0x0000000c00607947 */ /* 0x018fea0003800000 */
.L_x_35516:
        /* <DEDUP_REMOVED lines=9> */
.L_x_35521:
[----:B------:R-:W2:Y:S02]  /*10430*/  LDG.E R2, desc[UR36][R2.64] ;  /* 0x0000002402027981 */ /* 0x000ea4000c1e1900 */
[----:B--2---:R3:W4:Y:S02]  /*10440*/  I2F.F64 R18, R2 ;  /* 0x0000000200127312 */ /* 0x0047240000201c00 */
[----:B---34-:R-:W-:Y:S05]  /*10450*/  BRA `(.L_x_35519) ;  /* 0x0000000c00307947 */ /* 0x018fea0003800000 */
.L_x_35520:
[----:B------:R-:W2:Y:S02]  /*10460*/  LDG.E.U16 R2, desc[UR36][R2.64] ;  /* 0x0000002402027981 */ /* 0x000ea4000c1e1500 */
[----:B--2---:R3:W4:Y:S02]  /*10470*/  I2F.F64.S16 R18, R2 ;  /* 0x0000000200127312 */ /* 0x0047240000101c00 */
[----:B---34-:R-:W-:Y:S05]  /*10480*/  BRA `(.L_x_35519) ;  /* 0x0000000c00247947 */ /* 0x018fea0003800000 */
.L_x_35515:
        /* <DEDUP_REMOVED lines=10> */
.L_x_35523:
[----:B------:R-:W2:Y:S02]  /*10530*/  LDG.E.U16 R0, desc[UR36][R2.64] ;  /* 0x0000002402007981 */ /* 0x000ea4000c1e1500 */
[----:B--2---:R-:W-:-:S05]  /*10540*/  HADD2.F32 R0, -RZ, R0.H0_H0 ;  /* 0x20000000ff007230 */ /* 0x004fca0000004100 */
[----:B------:R-:W-:-:S04]  /*10550*/  FMUL.FTZ R0, R0, 1 ;  /* 0x3f80000000007820 */ /* 0x000fc80000410000 */
[----:B------:R4:W0:Y:S02]  /*10560*/  F2F.F64.F32 R18, R0 ;  /* 0x0000000000127310 */ /* 0x0008240000201800 */
[----:B0---4-:R-:W-:Y:S05]  /*10570*/  BRA `(.L_x_35519) ;  /* 0x0000000800e87947 */ /* 0x011fea0003800000 */
.L_x_35522:
        /* <DEDUP_REMOVED lines=10> */
.L_x_35525:
[----:B------:R-:W2:Y:S02]  /*10620*/  LDG.E.U16 R2, desc[UR36][R2.64] ;  /* 0x0000002402027981 */ /* 0x000ea4000c1e1500 */
[----:B--2---:R-:W-:-:S05]  /*10630*/  HADD2.F32 R0, -RZ, R2.H0_H0 ;  /* 0x20000002ff007230 */ /* 0x004fca0000004100 */
[----:B------:R-:W-:-:S04]  /*10640*/  FMUL.FTZ R0, R0, 1 ;  /* 0x3f80000000007820 */ /* 0x000fc80000410000 */
[----:B------:R3:W4:Y:S02]  /*10650*/  F2F.F64.F32 R18, R0 ;  /* 0x0000000000127310 */ /* 0x0007240000201800 */
[----:B---34-:R-:W-:Y:S05]  /*10660*/  BRA `(.L_x_35519) ;  /* 0x0000000800ac7947 */ /* 0x018fea0003800000 */
.L_x_35524:
[----:B------:R3:W5:Y:S01]  /*10670*/  LDG.E.64 R18, desc[UR36][R2.64] ;  /* 0x0000002402127981 */ /* 0x000762000c1e1b00 */
[----:B------:R-:W-:Y:S05]  /*10680*/  BRA `(.L_x_35519) ;  /* 0x0000000800a47947 */ /* 0x000fea0003800000 */
.L_x_35514:
        /* <DEDUP_REMOVED lines=13> */
.L_x_35528:
[----:B------:R0:W5:Y:S01]  /*10760*/  LDG.E.64 R18, desc[UR36][R2.64] ;  /* 0x0000002402127981 */ /* 0x000162000c1e1b00 */
[----:B------:R-:W-:Y:S05]  /*10770*/  BRA `(.L_x_35519) ;  /* 0x0000000800687947 */ /* 0x000fea0003800000 */
.L_x_35527:
        /* <DEDUP_REMOVED lines=27> */
.L_x_35530:
        /* <DEDUP_REMOVED lines=14> */
.L_x_35529:
[----:B------:R-:W2:Y:S02]  /*10a10*/  LDG.E.U16 R0, desc[UR36][R2.64] ;  /* 0x0000002402007981 */ /* 0x000ea4000c1e1500 */
[----:B--2---:R-:W-:-:S04]  /*10a20*/  IMAD.U32 R0, R0, 0x10000, RZ ;  /* 0x0001000000007824 */ /* 0x004fc800078e00ff */
[----:B------:R-:W-:-:S04]  /*10a30*/  FMUL.FTZ R0, R0, 1 ;  /* 0x3f80000000007820 */ /* 0x000fc80000410000 */
[----:B------:R1:W2:Y:S02]  /*10a40*/  F2F.F64.F32 R18, R0 ;  /* 0x0000000000127310 */ /* 0x0002a40000201800 */
[----:B-12---:R-:W-:Y:S05]  /*10a50*/  BRA `(.L_x_35519) ;  /* 0x0000000400b07947 */ /* 0x006fea0003800000 */
.L_x_35526:
        /* <DEDUP_REMOVED lines=11> */
.L_x_35533:
        /* <DEDUP_REMOVED lines=21> */
.L_x_35535:
[----:B------:R-:W-:Y:S05]  /*10c60*/  BSYNC.RECONVERGENT B0 ;  /* 0x0000000000007941 */ /* 0x000fea0003800200 */
.L_x_35534:
[----:B------:R-:W-:Y:S02]  /*10c70*/  SHF.L.U32 R0, R0, 0x14, RZ ;  /* 0x0000001400007819 */ /* 0x000fe400000006ff */
[----:B------:R-:W-:-:S04]  /*10c80*/  LEA R2, R2, 0x3b800000, 0x17 ;  /* 0x3b80000002027811 */ /* 0x000fc800078eb8ff */
[----:B------:R-:W-:-:S05]  /*10c90*/  LOP3.LUT R0, R2, R0, R7, 0xfe, !PT ;  /* 0x0000000002007212 */ /* 0x000fca00078efe07 */
[----:B------:R-:W-:-:S04]  /*10ca0*/  FMUL.FTZ R0, R0, 1 ;  /* 0x3f80000000007820 */ /* 0x000fc80000410000 */
[----:B------:R3:W4:Y:S02]  /*10cb0*/  F2F.F64.F32 R18, R0 ;  /* 0x0000000000127310 */ /* 0x0007240000201800 */
[----:B---34-:R-:W-:Y:S05]  /*10cc0*/  BRA `(.L_x_35519) ;  /* 0x0000000400147947 */ /* 0x018fea0003800000 */
.L_x_35532:
        /* <DEDUP_REMOVED lines=21> */
.L_x_35537:
[----:B------:R-:W-:Y:S05]  /*10e20*/  BSYNC.RECONVERGENT B0 ;  /* 0x0000000000007941 */ /* 0x000fea0003800200 */
.L_x_35536:
[----:B------:R-:W-:Y:S01]  /*10e30*/  IMAD.SHL.U32 R0, R0, 0x200000, RZ ;  /* 0x0020000000007824 */ /* 0x000fe200078e00ff */
[----:B------:R-:W-:-:S04]  /*10e40*/  LEA R2, R2, 0x37800000, 0x17 ;  /* 0x3780000002027811 */ /* 0x000fc800078eb8ff */
[----:B------:R-:W-:-:S05]  /*10e50*/  LOP3.LUT R0, R2, R0, R7, 0xfe, !PT ;  /* 0x0000000002007212 */ /* 0x000fca00078efe07 */
[----:B------:R-:W-:-:S04]  /*10e60*/  FMUL.FTZ R0, R0, 1 ;  /* 0x3f80000000007820 */ /* 0x000fc80000410000 */
[----:B------:R3:W4:Y:S02]  /*10e70*/  F2F.F64.F32 R18, R0 ;  /* 0x0000000000127310 */ /* 0x0007240000201800 */
[----:B---34-:R-:W-:Y:S05]  /*10e80*/  BRA `(.L_x_35519) ;  /* 0x0000000000a47947 */ /* 0x018fea0003800000 */
.L_x_35531:
        /* <DEDUP_REMOVED lines=18> */
.L_x_35518:
        /* <DEDUP_REMOVED lines=16> */
.L_x_35540:
[----:B------:R-:W-:Y:S01]  /*110b0*/  CS2R R18, SRZ ;  /* 0x0000000000127805 */ /* 0x000fe2000001ff00 */
[----:B------:R-:W-:Y:S06]  /*110c0*/  BRA `(.L_x_35519) ;  /* 0x0000000000147947 */ /* 0x000fec0003800000 */
.L_x_35539:
[----:B------:R-:W2:Y:S02]  /*110d0*/  LDG.E.64 R18, desc[UR36][R2.64] ;  /* 0x0000002402127981 */ /* 0x000ea4000c1e1b00 */
[----:B--2---:R-:W1:Y:S02]  /*110e0*/  I2F.F64.U64 R18, R18 ;  /* 0x0000001200127312 */ /* 0x004e640000301800 */
[----:B-1----:R-:W-:Y:S05]  /*110f0*/  BRA `(.L_x_35519) ;  /* 0x0000000000087947 */ /* 0x002fea0003800000 */
.L_x_35538:
[----:B------:R-:W2:Y:S02]  /*11100*/  LDG.E R2, desc[UR36][R2.64] ;  /* 0x0000002402027981 */ /* 0x000ea4000c1e1900 */
[----:B--2---:R1:W2:Y:S02]  /*11110*/  I2F.F64.U32 R18, R2 ;  /* 0x0000000200127312 */ /* 0x0042a40000201800 */
.L_x_35519:
[----:B------:R-:W-:Y:S05]  /*11120*/  BSYNC.RECONVERGENT B6 ;  /* 0x0000000000067941 */ /* 0x000fea0003800200 */
.L_x_35513:
        /* <DEDUP_REMOVED lines=15> */
[----:B01-3--:R-:W3:Y:S02]  /*11220*/  LDG.E.S8 R2, desc[UR36][R22.64] ;  /* 0x0000002416027981 */ /* 0x00bee4000c1e1300 */
[----:B---3--:R-:W0:Y:S02]  /*11230*/  I2F.F64.S16 R2, R2 ;  /* 0x0000000200027312 */ /* 0x008e240000101c00 */
[----:B0-----:R-:W-:Y:S05]  /*11240*/  BRA `(.L_x_35547) ;  /* 0x0000000c006c7947 */ /* 0x001fea0003800000 */
.L_x_35545:
[----:B01-3--:R-:W3:Y:S02]  /*11250*/  LDG.E.U8 R2, desc[UR36][R22.64] ;  /* 0x0000002416027981 */ /* 0x00bee4000c1e1100 */
[----:B---3--:R-:W0:Y:S02]  /*11260*/  I2F.F64.U16 R2, R2 ;  /* 0x0000000200027312 */ /* 0x008e240000101800 */
[----:B0-----:R-:W-:Y:S05]  /*11270*/  BRA `(.L_x_35547) ;  /* 0x0000000c00607947 */ /* 0x001fea0003800000 */
.L_x_35544:
[----:B------:R-:W-:-:S09]  /*11280*/  UISETP.NE.AND UP0, UPT, UR4, 0x2, UPT ;  /* 0x000000020400788c */ /* 0x000fd2000bf05270 */
[----:B------:R-:W-:Y:S05]  /*11290*/  BRA.U !UP0, `(.L_x_35548) ;  /* 0x0000000108287547 */ /* 0x000fea000b800000 */
[----:B------:R-:W-:-:S09]  /*112a0*/  UISETP.NE.AND UP0, UPT, UR4, 0x3, UPT ;  /* 0x000000030400788c */ /* 0x000fd2000bf05270 */
[----:B------:R-:W-:Y:S05]  /*112b0*/  BRA.U !UP0, `(.L_x_35549) ;  /* 0x0000000108147547 */ /* 0x000fea000b800000 */
[----:B------:R-:W-:-:S09]  /*112c0*/  UISETP.NE.AND UP0, UPT, UR4, 0x4, UPT ;  /* 0x000000040400788c */ /* 0x000fd2000bf05270 */
[----:B------:R-:W-:Y:S05]  /*112d0*/  BRA.U UP0, `(.L_x_35546) ;  /* 0x0000000900ec7547 */ /* 0x000fea000b800000 */
[----:B01-3--:R-:W3:Y:S02]  /*112e0*/  LDG.E.64 R2, desc[UR36][R22.64] ;  /* 0x0000002416027981 */ /* 0x00bee4000c1e1b00 */
[----:B---3--:R-:W0:Y:S02]  /*112f0*/  I2F.F64.S64 R2, R2 ;  /* 0x0000000200027312 */ /* 0x008e240000301c00 */
[----:B0-----:R-:W-:Y:S05]  /*11300*/  BRA `(.L_x_35547) ;  /* 0x0000000c003c7947 */ /* 0x001fea0003800000 */
.L_x_35549:
[----:B01-3--:R-:W3:Y:S02]  /*11310*/  LDG.E R2, desc[UR36][R22.64] ;  /* 0x0000002416027981 */ /* 0x00bee4000c1e1900 */
[----:B---3--:R-:W0:Y:S02]  /*11320*/  I2F.F64 R2, R2 ;  /* 0x0000000200027312 */ /* 0x008e240000201c00 */
[----:B0-----:R-:W-:Y:S05]  /*11330*/  BRA `(.L_x_35547) ;  /* 0x0000000c00307947 */ /* 0x001fea0003800000 */
.L_x_35548:
[----:B01-3--:R-:W3:Y:S02]  /*11340*/  LDG.E.U16 R2, desc[UR36][R22.64] ;  /* 0x0000002416027981 */ /* 0x00bee4000c1e1500 */
[----:B---3--:R-:W0:Y:S02]  /*11350*/  I2F.F64.S16 R2, R2 ;  /* 0x0000000200027312 */ /* 0x008e240000101c00 */
[----:B0-----:R-:W-:Y:S05]  /*11360*/  BRA `(.L_x_35547) ;  /* 0x0000000c00247947 */ /* 0x001fea0003800000 */
.L_x_35543:
[----:B------:R-:W-:-:S09]  /*11370*/  UISETP.GT.AND UP0, UPT, UR4, 0x6, UPT ;  /* 0x000000060400788c */ /* 0x000fd2000bf04270 */
[----:B------:R-:W-:Y:S05]  /*11380*/  BRA.U UP0, `(.L_x_35550) ;  /* 0x0000000100347547 */ /* 0x000fea000b800000 */
[----:B------:R-:W-:-:S09]  /*11390*/  UISETP.NE.AND UP0, UPT, UR4, 0x5, UPT ;  /* 0x000000050400788c */ /* 0x000fd2000bf05270 */
[----:B------:R-:W-:Y:S05]  /*113a0*/  BRA.U !UP0, `(.L_x_35551) ;  /* 0x0000000108187547 */ /* 0x000fea000b800000 */
[----:B------:R-:W-:-:S09]  /*113b0*/  UISETP.NE.AND UP0, UPT, UR4, 0x6, UPT ;  /* 0x000000060400788c */ /* 0x000fd2000bf05270 */
[----:B------:R-:W-:Y:S05]  /*113c0*/  BRA.U UP0, `(.L_x_35546) ;  /* 0x0000000900b07547 */ /* 0x000fea000b800000 */
[----:B01-3--:R-:W3:Y:S02]  /*113d0*/  LDG.E R2, desc[UR36][R22.64] ;  /* 0x0000002416027981 */ /* 0x00bee4000c1e1900 */
[----:B---3--:R-:W-:-:S06]  /*113e0*/  FMUL.FTZ R2, R2, 1 ;  /* 0x3f80000002027820 */ /* 0x008fcc0000410000 */
[----:B------:R-:W1:Y:S02]  /*113f0*/  F2F.F64.F32 R2, R2 ;  /* 0x0000000200027310 */ /* 0x000e640000201800 */
[----:B-1----:R-:W-:Y:S05]  /*11400*/  BRA `(.L_x_35547) ;  /* 0x0000000800fc7947 */ /* 0x002fea0003800000 */
.L_x_35551:
[----:B------:R-:W4:Y:S02]  /*11410*/  LDG.E.U16 R0, desc[UR36][R22.64] ;  /* 0x0000002416007981 */ /* 0x000f24000c1e1500 */
[----:B----4-:R-:W-:-:S05]  /*11420*/  HADD2.F32 R0, -RZ, R0.H0_H0 ;  /* 0x20000000ff007230 */ /* 0x010fca0000004100 */
[----:B------:R-:W-:-:S04]  /*11430*/  FMUL.FTZ R0, R0, 1 ;  /* 0x3f80000000007820 */ /* 0x000fc80000410000 */
[----:B01-3--:R1:W3:Y:S02]  /*11440*/  F2F.F64.F32 R2, R0 ;  /* 0x0000000000027310 */ /* 0x00b2e40000201800 */
[----:B-1-3--:R-:W-:Y:S05]  /*11450*/  BRA `(.L_x_35547) ;  /* 0x0000000800e87947 */ /* 0x00afea0003800000 */
.L_x_35550:
        /* <DEDUP_REMOVED lines=8> */
[----:B------:R-:W0:Y:S02]  /*114e0*/  F2F.F64.F32 R2, R2 ;  /* 0x0000000200027310 */ /* 0x000e240000201800 */
[----:B0-----:R-:W-:Y:S05]  /*114f0*/  BRA `(.L_x_35547) ;  /* 0x0000000800c07947 */ /* 0x001fea0003800000 */
.L_x_35553:
[----:B------:R-:W4:Y:S02]  /*11500*/  LDG.E.U16 R22, desc[UR36][R22.64] ;  /* 0x0000002416167981 */ /* 0x000f24000c1e1500 */
[----:B----4-:R-:W-:-:S05]  /*11510*/  HADD2.F32 R0, -RZ, R22.H0_H0 ;  /* 0x20000016ff007230 */ /* 0x010fca0000004100 */
[----:B------:R-:W-:-:S04]  /*11520*/  FMUL.FTZ R0, R0, 1 ;  /* 0x3f80000000007820 */ /* 0x000fc80000410000 */
[----:B01-3--:R0:W1:Y:S02]  /*11530*/  F2F.F64.F32 R2, R0 ;  /* 0x0000000000027310 */ /* 0x00b0640000201800 */
[----:B01----:R-:W-:Y:S05]  /*11540*/  BRA `(.L_x_35547) ;  /* 0x0000000800ac7947 */ /* 0x003fea0003800000 */
.L_x_35552:
[----:B01-3--:R0:W5:Y:S01]  /*11550*/  LDG.E.64 R2, desc[UR36][R22.64] ;  /* 0x0000002416027981 */ /* 0x00b162000c1e1b00 */
[----:B------:R-:W-:Y:S05]  /*11560*/  BRA `(.L_x_35547) ;  /* 0x0000000800a47947 */ /* 0x000fea0003800000 */
.L_x_35542:
        /* <DEDUP_REMOVED lines=9> */
[----:B01-3--:R-:W-:Y:S02]  /*11600*/  MOV R2, RZ ;  /* 0x000000ff00027202 */ /* 0x00bfe40000000f00 */
[----:B----4-:R-:W-:-:S04]  /*11610*/  ISETP.NE.AND P0, PT, R22, RZ, PT ;  /* 0x000000ff1600720c */ /* 0x010fc80003f05270 */
[----:B------:R-:W-:Y:S01]  /*11620*/  FSEL R3, RZ, 1.875, !P0 ;  /* 0x3ff00000ff037808 */ /* 0x000fe20004000000 */
[----:B------:R-:W-:Y:S08]  /*11630*/  BRA `(.L_x_35547) ;  /* 0x0000000800707947 */ /* 0x000ff00003800000 */
.L_x_35556:
[----:B01-3--:R1:W5:Y:S01]  /*11640*/  LDG.E.64 R2, desc[UR36][R22.64] ;  /* 0x0000002416027981 */ /* 0x00b362000c1e1b00 */
[----:B------:R-:W-:Y:S05]  /*11650*/  BRA `(.L_x_35547) ;  /* 0x0000000800687947 */ /* 0x000fea0003800000 */
.L_x_35555:
        /* <DEDUP_REMOVED lines=24> */
[----:B------:R-:W-:-:S06]  /*117e0*/  FMUL.FTZ R3, R3, 1 ;  /* 0x3f80000003037820 */ /* 0x000fcc0000410000 */
[----:B------:R-:W3:Y:S02]  /*117f0*/  F2F.F64.F32 R2, R3 ;  /* 0x0000000300027310 */ /* 0x000ee40000201800 */
[----:B---3--:R-:W-:Y:S05]  /*11800*/  BRA `(.L_x_35547) ;  /* 0x0000000400fc7947 */ /* 0x008fea0003800000 */
.L_x_35558:
        /* <DEDUP_REMOVED lines=12> */
[----:B------:R3:W4:Y:S02]  /*118d0*/  F2F.F64.F32 R2, R0 ;  /* 0x0000000000027310 */ /* 0x0007240000201800 */
[----:B---34-:R-:W-:Y:S05]  /*118e0*/  BRA `(.L_x_35547) ;  /* 0x0000000400c47947 */ /* 0x018fea0003800000 */
.L_x_35557:
[----:B------:R-:W4:Y:S02]  /*118f0*/  LDG.E.U16 R0, desc[UR36][R22.64] ;  /* 0x0000002416007981 */ /* 0x000f24000c1e1500 */
[----:B----4-:R-:W-:-:S04]  /*11900*/  IMAD.U32 R0, R0, 0x10000, RZ ;  /* 0x0001000000007824 */ /* 0x010fc800078e00ff */
[----:B------:R-:W-:-:S04]  /*11910*/  FMUL.FTZ R0, R0, 1 ;  /* 0x3f80000000007820 */ /* 0x000fc80000410000 */
[----:B01-3--:R3:W4:Y:S02]  /*11920*/  F2F.F64.F32 R2, R0 ;  /* 0x0000000000027310 */ /* 0x00b7240000201800 */
[----:B---34-:R-:W-:Y:S05]  /*11930*/  BRA `(.L_x_35547) ;  /* 0x0000000400b07947 */ /* 0x018fea0003800000 */
.L_x_35554:
        /* <DEDUP_REMOVED lines=8> */
[----:B01-3--:R-:W3:Y:S02]  /*119c0*/  LDG.E.U16 R2, desc[UR36][R22.64] ;  /* 0x0000002416027981 */ /* 0x00bee4000c1e1500 */
[----:B---3--:R-:W4:Y:S02]  /*119d0*/  I2F.F64.U16 R2, R2 ;  /* 0x0000000200027312 */ /* 0x008f240000101800 */
[----:B----4-:R-:W-:Y:S05]  /*119e0*/  BRA `(.L_x_35547) ;  /* 0x0000000400847947 */ /* 0x010fea0003800000 */
.L_x_35561:
        /* <DEDUP_REMOVED lines=21> */
.L_x_35563:
[----:B------:R-:W-:Y:S05]  /*11b40*/  BSYNC.RECONVERGENT B0 ;  /* 0x0000000000007941 */ /* 0x000fea0003800200 */
.L_x_35562:
[----:B------:R-:W-:Y:S02]  /*11b50*/  SHF.L.U32 R0, R0, 0x14, RZ ;  /* 0x0000001400007819 */ /* 0x000fe400000006ff */
[----:B------:R-:W-:-:S04]  /*11b60*/  LEA R2, R2, 0x3b800000, 0x17 ;  /* 0x3b80000002027811 */ /* 0x000fc800078eb8ff */
[----:B------:R-:W-:-:S05]  /*11b70*/  LOP3.LUT R0, R2, R0, R7, 0xfe, !PT ;  /* 0x0000000002007212 */ /* 0x000fca00078efe07 */
[----:B------:R-:W-:-:S04]  /*11b80*/  FMUL.FTZ R0, R0, 1 ;  /* 0x3f80000000007820 */ /* 0x000fc80000410000 */
[----:B------:R4:W0:Y:S02]  /*11b90*/  F2F.F64.F32 R2, R0 ;  /* 0x0000000000027310 */ /* 0x0008240000201800 */
[----:B0---4-:R-:W-:Y:S05]  /*11ba0*/  BRA `(.L_x_35547) ;  /* 0x0000000400147947 */ /* 0x011fea0003800000 */
.L_x_35560:
        /* <DEDUP_REMOVED lines=21> */
.L_x_35565:
[----:B------:R-:W-:Y:S05]  /*11d00*/  BSYNC.RECONVERGENT B0 ;  /* 0x0000000000007941 */ /* 0x000fea0003800200 */
.L_x_35564:
[----:B------:R-:W-:Y:S01]  /*11d10*/  IMAD.SHL.U32 R0, R0, 0x200000, RZ ;  /* 0x0020000000007824 */ /* 0x000fe200078e00ff */
[----:B------:R-:W-:-:S04]  /*11d20*/  LEA R2, R2, 0x37800000, 0x17 ;  /* 0x3780000002027811 */ /* 0x000fc800078eb8ff */
[----:B------:R-:W-:-:S05]  /*11d30*/  LOP3.LUT R0, R2, R0, R7, 0xfe, !PT ;  /* 0x0000000002007212 */ /* 0x000fca00078efe07 */
[----:B------:R-:W-:-:S04]  /*11d40*/  FMUL.FTZ R0, R0, 1 ;  /* 0x3f80000000007820 */ /* 0x000fc80000410000 */
[----:B------:R4:W0:Y:S02]  /*11d50*/  F2F.F64.F32 R2, R0 ;  /* 0x0000000000027310 */ /* 0x0008240000201800 */
[----:B0---4-:R-:W-:Y:S05]  /*11d60*/  BRA `(.L_x_35547) ;  /* 0x0000000000a47947 */ /* 0x011fea0003800000 */
.L_x_35559:
[----:B------:R-:W-:-:S09]  /*11d70*/  UISETP.NE.AND UP0, UPT, UR4, 0x1c, UPT ;  /* 0x0000001c0400788c */ /* 0x000fd2000bf05270 */
[----:B------:R-:W-:Y:S05]  /*11d80*/  BRA.U !UP0, `(.L_x_35566) ;  /* 0x0000000108947547 */ /* 0x000fea000b800000 */
[----:B------:R-:W-:-:S09]  /*11d90*/  UISETP.NE.AND UP0, UPT, UR4, 0x1d, UPT ;  /* 0x0000001d0400788c */ /* 0x000fd2000bf05270 */
[----:B------:R-:W-:Y:S05]  /*11da0*/  BRA.U !UP0, `(.L_x_35567) ;  /* 0x0000000108807547 */ /* 0x000fea000b800000 */
[----:B------:R-:W-:-:S09]  /*11db0*/  UISETP.NE.AND UP0, UPT, UR4, 0x2c, UPT ;  /* 0x0000002c0400788c */ /* 0x000fd2000bf05270 */
[----:B------:R-:W-:Y:S05]  /*11dc0*/  BRA.U UP0, `(.L_x_35546) ;  /* 0x0000000100307547 */ /* 0x000fea000b800000 */
[----:B------:R-:W4:Y:S01]  /*11dd0*/  LDG.E.U8 R0, desc[UR36][R22.64] ;  /* 0x0000002416007981 */ /* 0x000f22000c1e1100 */
[----:B01-3--:R-:W-:Y:S02]  /*11de0*/  HFMA2 R2, -RZ, RZ, 0, 0 ;  /* 0x00000000ff027431 */ /* 0x00bfe400000001ff */
        /* <DEDUP_REMOVED lines=10> */
.L_x_35546:
        /* <DEDUP_REMOVED lines=16> */
.L_x_35568:
[----:B------:R-:W-:Y:S01]  /*11f90*/  CS2R R2, SRZ ;  /* 0x0000000000027805 */ /* 0x000fe2000001ff00 */
[----:B------:R-:W-:Y:S06]  /*11fa0*/  BRA `(.L_x_35547) ;  /* 0x0000000000147947 */ /* 0x000fec0003800000 */
.L_x_35567:
[----:B01-3--:R-:W3:Y:S02]  /*11fb0*/  LDG.E.64 R2, desc[UR36][R22.64] ;  /* 0x0000002416027981 */ /* 0x00bee4000c1e1b00 */
[----:B---3--:R-:W4:Y:S02]  /*11fc0*/  I2F.F64.U64 R2, R2 ;  /* 0x0000000200027312 */ /* 0x008f240000301800 */
[----:B----4-:R-:W-:Y:S05]  /*11fd0*/  BRA `(.L_x_35547) ;  /* 0x0000000000087947 */ /* 0x010fea0003800000 */
.L_x_35566:
[----:B01-3--:R-:W3:Y:S02]  /*11fe0*/  LDG.E R2, desc[UR36][R22.64] ;  /* 0x0000002416027981 */ /* 0x00bee4000c1e1900 */
[----:B---3--:R-:W3:Y:S02]  /*11ff0*/  I2F.F64.U32 R2, R2 ;  /* 0x0000000200027312 */ /* 0x008ee40000201800 */
.L_x_35547:
[----:B------:R-:W-:Y:S05]  /*12000*/  BSYNC.RECONVERGENT B6 ;  /* 0x0000000000067941 */ /* 0x000fea0003800200 */
.L_x_35541:
[----:B--2--5:R-:W-:Y:S01]  /*12010*/  LOP3.LUT R11, R19, 0x7fffffff, RZ, 0xc0, !PT ;  /* 0x7fffffff130b7812 */ /* 0x024fe200078ec0ff */
[----:B------:R-:W-:Y:S01]  /*12020*/  BSSY.RECONVERGENT B0, `(.L_x_35569) ;  /* 0x0000057000007945 */ /* 0x000fe20003800200 */
[----:B---3--:R-:W-:Y:S01]  /*12030*/  LOP3.LUT R7, R3, 0x7fffffff, RZ, 0xc0, !PT ;  /* 0x7fffffff03077812 */ /* 0x008fe200078ec0ff */
[----:B------:R-:W-:Y:S01]  /*12040*/  IMAD.MOV.U32 R10, RZ, RZ, R18 ;  /* 0x000000ffff0a7224 */ /* 0x000fe200078e0012 */
[----:B------:R-:W-:Y:S02]  /*12050*/  MOV R6, R2 ;  /* 0x0000000200067202 */ /* 0x000fe40000000f00 */
[----:B------:R-:W-:-:S04]  /*12060*/  VIMNMX.U32 R0, PT, PT, R11, R7, !PT ;  /* 0x000000070b007248 */ /* 0x000fc80007fe0000 */
[----:B------:R-:W-:-:S13]  /*12070*/  ISETP.GT.U32.AND P0, PT, R0, 0x7fefffff, PT ;  /* 0x7fefffff0000780c */ /* 0x000fda0003f04070 */
[----:B------:R-:W-:Y:S05]  /*12080*/  @P0 BRA `(.L_x_35570) ;  /* 0x0000000000f40947 */ /* 0x000fea0003800000 */
[----:B------:R-:W2:Y:S01]  /*12090*/  DSETP.NEU.AND P0, PT, R6, RZ, PT ;  /* 0x000000ff0600722a */ /* 0x000ea20003f0d000 */
[----:B------:R-:W-:Y:S02]  /*120a0*/  IMAD.MOV.U32 R4, RZ, RZ, 0x0 ;  /* 0x00000000ff047424 */ /* 0x000fe400078e00ff */
[----:B------:R-:W-:Y:S01]  /*120b0*/  IMAD.MOV.U32 R5, RZ, RZ, -0x80000 ;  /* 0xfff80000ff057424 */ /* 0x000fe200078e00ff */
[----:B--2---:R-:W-:Y:S06]  /*120c0*/  @!P0 BRA `(.L_x_35571) ;  /* 0x0000000400308947 */ /* 0x004fec0003800000 */
[----:B------:R-:W2:Y:S01]  /*120d0*/  DSETP.GE.AND P0, PT, R10, R6, PT ;  /* 0x000000060a00722a */ /* 0x000ea20003f06000 */
[----:B------:R-:W-:Y:S01]  /*120e0*/  MOV R4, R18 ;  /* 0x0000001200047202 */ /* 0x000fe20000000f00 */
[----:B------:R-:W-:Y:S01]  /*120f0*/  IMAD.MOV.U32 R5, RZ, RZ, R19 ;  /* 0x000000ffff057224 */ /* 0x000fe200078e0013 */
[----:B--2---:R-:W-:Y:S06]  /*12100*/  @!P0 BRA `(.L_x_35571) ;  /* 0x0000000400208947 */ /* 0x004fec0003800000 */
[----:B------:R-:W-:Y:S01]  /*12110*/  ISETP.GT.U32.AND P0, PT, R11, 0xfffff, PT ;  /* 0x000fffff0b00780c */ /* 0x000fe20003f04070 */
[----:B------:R-:W-:Y:S01]  /*12120*/  BSSY.RECONVERGENT B1, `(.L_x_35572) ;  /* 0x000001c000017945 */ /* 0x000fe20003800200 */
[----:B------:R-:W-:Y:S02]  /*12130*/  ISETP.GT.U32.AND P1, PT, R7, 0xfffff, PT ;  /* 0x000fffff0700780c */ /* 0x000fe40003f24070 */
[----:B------:R-:W-:Y:S02]  /*12140*/  SHF.R.U32.HI R0, RZ, 0x14, R11 ;  /* 0x00000014ff007819 */ /* 0x000fe4000001160b */
[----:B------:R-:W-:-:S07]  /*12150*/  SHF.R.U32.HI R9, RZ, 0x14, R7 ;  /* 0x00000014ff097819 */ /* 0x000fce0000011607 */
[----:B------:R-:W2:Y:S02]  /*12160*/  @!P0 DMUL R10, R10, 1.80143985094819840000e+16 ;  /* 0x435000000a0a8828 */ /* 0x000ea40000000000 */
[C---:B--2---:R-:W-:Y:S02]  /*12170*/  @!P0 LEA.HI R4, R11.reuse, R0, RZ, 0xc ;  /* 0x000000000b048211 */ /* 0x044fe400078f60ff */
[----:B------:R-:W-:-:S03]  /*12180*/  LOP3.LUT R8, R11, 0xfffff, RZ, 0xc0, !PT ;  /* 0x000fffff0b087812 */ /* 0x000fc600078ec0ff */
[----:B------:R-:W-:Y:S01]  /*12190*/  @!P0 VIADD R0, R4, 0xffffffca ;  /* 0xffffffca04008836 */ /* 0x000fe20000000000 */
[----:B------:R-:W-:-:S15]  /*121a0*/  LOP3.LUT R8, R8, 0x100000, RZ, 0xfc, !PT ;  /* 0x0010000008087812 */ /* 0x000fde00078efcff */
[----:B------:R-:W-:-:S15]  /*121b0*/  NOP ;  /* 0x0000000000007918 */ /* 0x000fde0000000000 */
[----:B------:R-:W-:-:S15]  /*121c0*/  NOP ;  /* 0x0000000000007918 */ /* 0x000fde0000000000 */
[----:B------:R-:W-:-:S11]  /*121d0*/  NOP ;  /* 0x0000000000007918 */ /* 0x000fd60000000000 */
[----:B------:R-:W2:Y:S02]  /*121e0*/  @!P1 DMUL R6, R6, 1.80143985094819840000e+16 ;  /* 0x4350000006069828 */ /* 0x000ea40000000000 */
[C---:B--2---:R-:W-:Y:S02]  /*121f0*/  @!P1 LEA.HI R5, R7.reuse, R9, RZ, 0xc ;  /* 0x0000000907059211 */ /* 0x044fe400078f60ff */
[----:B------:R-:W-:Y:S02]  /*12200*/  LOP3.LUT R4, R7, 0xfffff, RZ, 0xc0, !PT ;  /* 0x000fffff07047812 */ /* 0x000fe400078ec0ff */
[----:B------:R-:W-:Y:S02]  /*12210*/  @!P1 IADD3 R9, PT, PT, R5, -0x36, RZ ;  /* 0xffffffca05099810 */ /* 0x000fe40007ffe0ff */
[----:B------:R-:W-:-:S03]  /*12220*/  LOP3.LUT R11, R4, 0x100000, RZ, 0xfc, !PT ;  /* 0x00100000040b7812 */ /* 0x000fc600078efcff */
[----:B------:R-:W-:-:S07]  /*12230*/  IMAD.IADD R0, R0, 0x1, -R9 ;  /* 0x0000000100007824 */ /* 0x000fce00078e0a09 */
.L_x_35573:
        /* <DEDUP_REMOVED lines=11> */
.L_x_35572:
[----:B------:R-:W-:Y:S01]  /*122f0*/  LOP3.LUT R5, R13, 0x7fffffff, RZ, 0xc0, !PT ;  /* 0x7fffffff0d057812 */ /* 0x000fe200078ec0ff */
[----:B------:R-:W-:Y:S01]  /*12300*/  BSSY.RECONVERGENT B1, `(.L_x_35574) ;  /* 0x0000012000017945 */ /* 0x000fe20003800200 */
[----:B------:R-:W-:Y:S02]  /*12310*/  ISETP.NE.U32.AND P0, PT, R4, RZ, PT ;  /* 0x000000ff0400720c */ /* 0x000fe40003f05070 */
[----:B------:R-:W-:Y:S02]  /*12320*/  CS2R R6, SRZ ;  /* 0x0000000000067805 */ /* 0x000fe4000001ff00 */
[----:B------:R-:W-:-:S13]  /*12330*/  ISETP.NE.AND.EX P0, PT, R5, RZ, PT, P0 ;  /* 0x000000ff0500720c */ /* 0x000fda0003f05300 */
[----:B------:R-:W-:Y:S05]  /*12340*/  @!P0 BRA `(.L_x_35575) ;  /* 0x0000000000348947 */ /* 0x000fea0003800000 */
[----:B------:R-:W2:Y:S02]  /*12350*/  DMUL R6, R4, 1.80143985094819840000e+16 ;  /* 0x4350000004067828 */ /* 0x000ea40000000000 */
[----:B--2---:R-:W-:-:S04]  /*12360*/  SHF.R.U32.HI R6, RZ, 0x14, R7 ;  /* 0x00000014ff067819 */ /* 0x004fc80000011607 */
        /* <DEDUP_REMOVED lines=11> */
.L_x_35575:
[----:B------:R-:W-:Y:S05]  /*12420*/  BSYNC.RECONVERGENT B1 ;  /* 0x0000000000017941 */ /* 0x000fea0003800200 */
.L_x_35574:
[----:B------:R-:W-:Y:S01]  /*12430*/  LOP3.LUT R5, R7, 0x80000000, R19, 0xb8, !PT ;  /* 0x8000000007057812 */ /* 0x000fe200078eb813 */
[----:B------:R-:W-:Y:S01]  /*12440*/  IMAD.MOV.U32 R4, RZ, RZ, R6 ;  /* 0x000000ffff047224 */ /* 0x000fe200078e0006 */
[----:B------:R-:W-:Y:S06]  /*12450*/  BRA `(.L_x_35571) ;  /* 0x00000000004c7947 */ /* 0x000fec0003800000 */
.L_x_35570:
        /* <DEDUP_REMOVED lines=11> */
[----:B--2---:R-:W-:Y:S02]  /*12510*/  @P0 FSEL R7, R19, -QNAN , P1 ;  /* 0xfff8000013070808 */ /* 0x004fe40000800000 */
[----:B------:R-:W-:-:S15]  /*12520*/  @P0 FSEL R0, R18, RZ, P1 ;  /* 0x000000ff12000208 */ /* 0x000fde0000800000 */
[----:B------:R-:W-:-:S15]  /*12530*/  NOP ;  /* 0x0000000000007918 */ /* 0x000fde0000000000 */
[----:B------:R-:W-:-:S15]  /*12540*/  NOP ;  /* 0x0000000000007918 */ /* 0x000fde0000000000 */
[----:B------:R-:W-:-:S15]  /*12550*/  NOP ;  /* 0x0000000000007918 */ /* 0x000fde0000000000 */
[----:B------:R2:W3:Y:S01]  /*12560*/  @!P0 DADD R4, R2, R18 ;  /* 0x0000000002048229 */ /* 0x0004e20000000012 */
[----:B------:R-:W-:Y:S01]  /*12570*/  @P0 MOV R4, R0 ;  /* 0x0000000000040202 */ /* 0x000fe20000000f00 */
[----:B--23--:R-:W-:-:S07]  /*12580*/  @P0 IMAD.MOV.U32 R5, RZ, RZ, R7 ;  /* 0x000000ffff050224 */ /* 0x00cfce00078e0007 */
.L_x_35571:
[----:B------:R-:W-:Y:S05]  /*12590*/  BSYNC.RECONVERGENT B0 ;  /* 0x0000000000007941 */ /* 0x000fea0003800200 */
.L_x_35569:
[----:B------:R-:W-:Y:S01]  /*125a0*/  UPRMT UR4, UR43, 0x9910, URZ ;  /* 0x000099102b047896 */ /* 0x000fe200080000ff */
[----:B------:R-:W2:Y:S03]  /*125b0*/  DSETP.NEU.AND P1, PT, R4, RZ, PT ;  /* 0x000000ff0400722a */ /* 0x000ea60003f2d000 */
[----:B------:R-:W-:-:S15]  /*125c0*/  UISETP.GT.AND UP0, UPT, UR4, 0x9, UPT ;  /* 0x000000090400788c */ /* 0x000fde000bf04270 */
[----:B------:R-:W-:-:S15]  /*125d0*/  NOP ;  /* 0x0000000000007918 */ /* 0x000fde0000000000 */
[----:B------:R-:W-:-:S15]  /*125e0*/  NOP ;  /* 0x0000000000007918 */ /* 0x000fde0000000000 */
[----:B------:R-:W-:-:S15]  /*125f0*/  NOP ;  /* 0x0000000000007918 */ /* 0x000fde0000000000 */
[----:B------:R-:W-:-:S01]  /*12600*/  NOP ;  /* 0x0000000000007918 */ /* 0x000fc20000000000 */
[----:B--2---:R-:W2:-:S15]  /*12610*/  @P1 DSETP.GEU.AND P0, PT, R4, RZ, PT ;  /* 0x000000ff0400122a */ /* 0x004e9e0003f0e000 */
[----:B------:R-:W-:-:S15]  /*12620*/  NOP ;  /* 0x0000000000007918 */ /* 0x000fde0000000000 */
[----:B------:R-:W-:-:S15]  /*12630*/  NOP ;  /* 0x0000000000007918 */ /* 0x000fde0000000000 */
[----:B------:R-:W-:-:S15]  /*12640*/  NOP ;  /* 0x0000000000007918 */ /* 0x000fde0000000000 */
[----:B------:R-:W-:-:S04]  /*12650*/  NOP ;  /* 0x0000000000007918 */ /* 0x000fc80000000000 */
[----:B------:R-:W-:-:S15]  /*12660*/  @P1 DADD R6, R4, R2 ;  /* 0x0000000004061229 */ /* 0x000fde0000000002 */
[----:B------:R-:W-:-:S15]  /*12670*/  NOP ;  /* 0x0000000000007918 */ /* 0x000fde0000000000 */
[----:B------:R-:W-:-:S15]  /*12680*/  NOP ;  /* 0x0000000000007918 */ /* 0x000fde0000000000 */
[----:B------:R-:W-:-:S15]  /*12690*/  NOP ;  /* 0x0000000000007918 */ /* 0x000fde0000000000 */
[----:B------:R-:W-:-:S04]  /*126a0*/  NOP ;  /* 0x0000000000007918 */ /* 0x000fc80000000000 */
[----:B--2---:R-:W2:Y:S02]  /*126b0*/  @P1 DSETP.LT.XOR P0, PT, R2, RZ, P0 ;  /* 0x000000ff0200122a */ /* 0x004ea40000701800 */
[----:B--2---:R-:W-:Y:S02]  /*126c0*/  @P1 FSEL R0, R4, R6, P0 ;  /* 0x0000000604001208 */ /* 0x004fe40000000000 */
        /* <DEDUP_REMOVED lines=12> */
[----:B------:R-:W2:Y:S02]  /*12790*/  F2I.F64.TRUNC R5, R4 ;  /* 0x0000000400057311 */ /* 0x000ea4000030d100 */
[----:B--2---:R-:W-:Y:S01]  /*127a0*/  STG.E.U8 desc[UR36][R16.64], R5 ;  /* 0x0000000510007986 */ /* 0x004fe2000c101124 */
[----:B------:R-:W-:Y:S05]  /*127b0*/  EXIT ;  /* 0x000000000000794d */ /* 0x000fea0003800000 */
.L_x_35579:
[----:B------:R-:W2:Y:S02]  /*127c0*/  F2I.S64.F64.TRUNC R4, R4 ;  /* 0x0000000400047311 */ /* 0x000ea4000030d900 */
[----:B--2---:R-:W-:-:S05]  /*127d0*/  IMAD.MOV.U32 R3, RZ, RZ, R4 ;  /* 0x000000ffff037224 */ /* 0x004fca00078e0004 */
[----:B------:R-:W-:Y:S01]  /*127e0*/  STG.E.U8 desc[UR36][R16.64], R3 ;  /* 0x0000000310007986 */ /* 0x000fe2000c101124 */
[----:B------:R-:W-:Y:S05]  /*127f0*/  EXIT ;  /* 0x000000000000794d */ /* 0x000fea0003800000 */
.L_x_35578:
[----:B------:R-:W-:-:S09]  /*12800*/  UISETP.NE.AND UP0, UPT, UR4, 0x2, UPT ;  /* 0x000000020400788c */ /* 0x000fd2000bf05270 */
[----:B------:R-:W-:Y:S05]  /*12810*/  BRA.U !UP0, `(.L_x_35581) ;  /* 0x0000000108287547 */ /* 0x000fea000b800000 */
[----:B------:R-:W-:-:S09]  /*12820*/  UISETP.NE.AND UP0, UPT, UR4, 0x3, UPT ;  /* 0x000000030400788c */ /* 0x000fd2000bf05270 */
[----:B------:R-:W-:Y:S05]  /*12830*/  BRA.U !UP0, `(.L_x_35582) ;  /* 0x0000000108147547 */ /* 0x000fea000b800000 */
[----:B------:R-:W-:-:S09]  /*12840*/  UISETP.NE.AND UP0, UPT, UR4, 0x4, UPT ;  /* 0x000000040400788c */ /* 0x000fd2000bf05270 */
[----:B------:R-:W-:Y:S05]  /*12850*/  BRA.U UP0, `(.L_x_35580) ;  /* 0x0000000d00247547 */ /* 0x000fea000b800000 */
[----:B------:R-:W2:Y:S02]  /*12860*/  F2I.S64.F64.TRUNC R4, R4 ;  /* 0x0000000400047311 */ /* 0x000ea4000030d900 */
[----:B--2---:R-:W-:Y:S01]  /*12870*/  STG.E.64 desc[UR36][R16.64], R4 ;  /* 0x0000000410007986 */ /* 0x004fe2000c101b24 */
[----:B------:R-:W-:Y:S05]  /*12880*/  EXIT ;  /* 0x000000000000794d */ /* 0x000fea0003800000 */
.L_x_35582:
[----:B------:R-:W2:Y:S02]  /*12890*/  F2I.F64.TRUNC R5, R4 ;  /* 0x0000000400057311 */ /* 0x000ea4000030d100 */
[----:B--2---:R-:W-:Y:S01]  /*128a0*/  STG.E desc[UR36][R16.64], R5 ;  /* 0x0000000510007986 */ /* 0x004fe2000c101924 */
[----:B------:R-:W-:Y:S05]  /*128b0*/  EXIT ;  /* 0x000000000000794d */ /* 0x000fea0003800000 */
.L_x_35581:
[----:B------:R-:W2:Y:S02]  /*128c0*/  F2I.F64.TRUNC R5, R4 ;  /* 0x0000000400057311 */ /* 0x000ea4000030d100 */
[----:B--2---:R-:W-:Y:S01]  /*128d0*/  STG.E.U16 desc[UR36][R16.64], R5 ;  /* 0x0000000510007986 */ /* 0x004fe2000c101524 */
[----:B------:R-:W-:Y:S05]  /*128e0*/  EXIT ;  /* 0x000000000000794d */ /* 0x000fea0003800000 */
.L_x_35577:
        /* <DEDUP_REMOVED lines=8> */
[----:B------:R-:W2:-:S15]  /*12970*/  F2F.F32.F64 R3, R4 ;  /* 0x0000000400037310 */ /* 0x000e9e0000301000 */
[----:B------:R-:W-:-:S15]  /*12980*/  NOP ;  /* 0x0000000000007918 */ /* 0x000fde0000000000 */
[----:B------:R-:W-:-:S15]  /*12990*/  NOP ;  /* 0x0000000000007918 */ /* 0x000fde0000000000 */
[----:B------:R-:W-:-:S15]  /*129a0*/  NOP ;  /* 0x0000000000007918 */ /* 0x000fde0000000000 */
[----:B------:R-:W-:-:S04]  /*129b0*/  NOP ;  /* 0x0000000000007918 */ /* 0x000fc80000000000 */
[----:B------:R-:W2:Y:S02]  /*129c0*/  DSETP.GEU.AND P0, PT, |R4|, UR4, PT ;  /* 0x0000000404007e2a */ /* 0x000ea4000bf0e200 */
[----:B--2---:R-:W-:-:S05]  /*129d0*/  @!P0 FMUL R3, R3, 1.175494350822287508e-38 ;  /* 0x0080000003038820 */ /* 0x004fca0000400000 */
[----:B------:R-:W-:Y:S01]  /*129e0*/  STG.E desc[UR36][R16.64], R3 ;  /* 0x0000000310007986 */ /* 0x000fe2000c101924 */
[----:B------:R-:W-:Y:S05]  /*129f0*/  EXIT ;  /* 0x000000000000794d */ /* 0x000fea0003800000 */
.L_x_35584:
        /* <DEDUP_REMOVED lines=9> */
[----:B------:R-:W-:-:S05]  /*12a90*/  F2FP.F16.F32.PACK_AB R0, RZ, R0 ;  /* 0x00000000ff00723e */ /* 0x000fca00000000ff */
[----:B------:R-:W-:Y:S01]  /*12aa0*/  STG.E.U16 desc[UR36][R16.64], R0 ;  /* 0x0000000010007986 */ /* 0x000fe2000c101524 */
[----:B------:R-:W-:Y:S05]  /*12ab0*/  EXIT ;  /* 0x000000000000794d */ /* 0x000fea0003800000 */
.L_x_35583:
        /* <DEDUP_REMOVED lines=13> */
[----:B------:R-:W2:Y:S01]  /*12b90*/  DSETP.GEU.AND P0, PT, |R4|, UR4, PT ;  /* 0x0000000404007e2a */ /* 0x000ea2000bf0e200 */
[----:B------:R-:W-:Y:S02]  /*12ba0*/  IMAD.MOV.U32 R3, RZ, RZ, RZ ;  /* 0x000000ffff037224 */ /* 0x000fe400078e00ff */
[----:B--2---:R-:W-:-:S05]  /*12bb0*/  @!P0 FMUL R2, R2, 1.175494350822287508e-38 ;  /* 0x0080000002028820 */ /* 0x004fca0000400000 */
[----:B------:R-:W-:Y:S01]  /*12bc0*/  STG.E.64 desc[UR36][R16.64], R2 ;  /* 0x0000000210007986 */ /* 0x000fe2000c101b24 */
[----:B------:R-:W-:Y:S05]  /*12bd0*/  EXIT ;  /* 0x000000000000794d */ /* 0x000fea0003800000 */
.L_x_35586:
        /* <DEDUP_REMOVED lines=9> */
[----:B------:R-:W-:-:S04]  /*12c70*/  F2FP.F16.F32.PACK_AB R3, RZ, R0 ;  /* 0x00000000ff03723e */ /* 0x000fc800000000ff */
[----:B------:R-:W-:-:S05]  /*12c80*/  PRMT R3, R3, 0x5410, RZ ;  /* 0x0000541003037816 */ /* 0x000fca00000000ff */
[----:B------:R-:W-:Y:S01]  /*12c90*/  STG.E desc[UR36][R16.64], R3 ;  /* 0x0000000310007986 */ /* 0x000fe2000c101924 */
[----:B------:R-:W-:Y:S05]  /*12ca0*/  EXIT ;  /* 0x000000000000794d */ /* 0x000fea0003800000 */
.L_x_35585:
[----:B------:R-:W-:Y:S01]  /*12cb0*/  STG.E.64 desc[UR36][R16.64], R4 ;  /* 0x0000000410007986 */ /* 0x000fe2000c101b24 */
[----:B------:R-:W-:Y:S05]  /*12cc0*/  EXIT ;  /* 0x000000000000794d */ /* 0x000fea0003800000 */
.L_x_35576:
        /* <DEDUP_REMOVED lines=10> */
[----:B------:R-:W2:Y:S02]  /*12d70*/  F2I.U32.F64.TRUNC R5, R4 ;  /* 0x0000000400057311 */ /* 0x000ea4000030d000 */
[----:B--2---:R-:W-:Y:S01]  /*12d80*/  STG.E.U16 desc[UR36][R16.64], R5 ;  /* 0x0000000510007986 */ /* 0x004fe2000c101524 */
[----:B------:R-:W-:Y:S05]  /*12d90*/  EXIT ;  /* 0x000000000000794d */ /* 0x000fea0003800000 */
.L_x_35590:
        /* <DEDUP_REMOVED lines=8> */
[----:B------:R-:W-:Y:S01]  /*12e20*/  BSSY.RECONVERGENT B0, `(.L_x_35591) ;  /* 0x0000014000007945 */ /* 0x000fe20003800200 */
[----:B--2---:R-:W-:Y:S01]  /*12e30*/  @!P0 FMUL R3, R3, 1.175494350822287508e-38 ;  /* 0x0080000003038820 */ /* 0x004fe20000400000 */
        /* <DEDUP_REMOVED lines=15> */
.L_x_35593:
[----:B------:R-:W-:-:S04]  /*12f30*/  SHF.R.U32.HI R3, RZ, 0x18, R3 ;  /* 0x00000018ff037819 */ /* 0x000fc80000011603 */
[----:B------:R-:W-:-:S04]  /*12f40*/  LOP3.LUT R0, R0, 0x80, R3, 0xf8, !PT ;  /* 0x0000008000007812 */ /* 0x000fc800078ef803 */
[----:B------:R-:W-:-:S07]  /*12f50*/  PRMT R8, R0, 0x7610, R8 ;  /* 0x0000761000087816 */ /* 0x000fce0000000008 */
.L_x_35592:
[----:B------:R-:W-:Y:S05]  /*12f60*/  BSYNC.RECONVERGENT B0 ;  /* 0x0000000000007941 */ /* 0x000fea0003800200 */
.L_x_35591:
[----:B------:R-:W-:Y:S01]  /*12f70*/  STG.E.U8 desc[UR36][R16.64], R8 ;  /* 0x0000000810007986 */ /* 0x000fe2000c101124 */
[----:B------:R-:W-:Y:S05]  /*12f80*/  EXIT ;  /* 0x000000000000794d */ /* 0x000fea0003800000 */
.L_x_35589:
        /* <DEDUP_REMOVED lines=25> */
.L_x_35596:
[----:B------:R-:W-:-:S04]  /*13120*/  SHF.R.U32.HI R3, RZ, 0x18, R3 ;  /* 0x00000018ff037819 */ /* 0x000fc80000011603 */
[----:B------:R-:W-:-:S04]  /*13130*/  LOP3.LUT R0, R0, 0x80, R3, 0xf8, !PT ;  /* 0x0000008000007812 */ /* 0x000fc800078ef803 */
[----:B------:R-:W-:-:S07]  /*13140*/  PRMT R8, R0, 0x7610, R8 ;  /* 0x0000761000087816 */ /* 0x000fce0000000008 */
.L_x_35595:
[----:B------:R-:W-:Y:S05]  /*13150*/  BSYNC.RECONVERGENT B0 ;  /* 0x0000000000007941 */ /* 0x000fea0003800200 */
.L_x_35594:
[----:B------:R-:W-:Y:S01]  /*13160*/  STG.E.U8 desc[UR36][R16.64], R8 ;  /* 0x0000000810007986 */ /* 0x000fe2000c101124 */
[----:B------:R-:W-:Y:S05]  /*13170*/  EXIT ;  /* 0x000000000000794d */ /* 0x000fea0003800000 */
.L_x_35588:
        /* <DEDUP_REMOVED lines=30> */
.L_x_35598:
[----:B------:R-:W2:Y:S02]  /*13360*/  F2I.U64.F64.TRUNC R4, R4 ;  /* 0x0000000400047311 */ /* 0x000ea4000030d800 */
[----:B--2---:R-:W-:Y:S01]  /*13370*/  STG.E.64 desc[UR36][R16.64], R4 ;  /* 0x0000000410007986 */ /* 0x004fe2000c101b24 */
[----:B------:R-:W-:Y:S05]  /*13380*/  EXIT ;  /* 0x000000000000794d */ /* 0x000fea0003800000 */
.L_x_35597:
[----:B------:R-:W2:Y:S02]  /*13390*/  F2I.U32.F64.TRUNC R5, R4 ;  /* 0x0000000400057311 */ /* 0x000ea4000030d000 */
[----:B--2---:R-:W-:Y:S01]  /*133a0*/  STG.E desc[UR36][R16.64], R5 ;  /* 0x0000000510007986 */ /* 0x004fe2000c101924 */
[----:B------:R-:W-:Y:S05]  /*133b0*/  EXIT ;  /* 0x000000000000794d */ /* 0x000fea0003800000 */
.L_x_35587:
[----:B------:R-:W-:-:S09]  /*133c0*/  UISETP.GT.AND UP0, UPT, UR4, 0xe, UPT ;  /* 0x0000000e0400788c */ /* 0x000fd2000bf04270 */
[----:B------:R-:W-:Y:S05]  /*133d0*/  BRA.U UP0, `(.L_x_35599) ;  /* 0x00000001002c7547 */ /* 0x000fea000b800000 */
[----:B------:R-:W-:-:S09]  /*133e0*/  UISETP.NE.AND UP0, UPT, UR4, 0xa, UPT ;  /* 0x0000000a0400788c */ /* 0x000fd2000bf05270 */
[----:B------:R-:W-:Y:S05]  /*133f0*/  BRA.U !UP0, `(.L_x_35600) ;  /* 0x0000000108187547 */ /* 0x000fea000b800000 */
[----:B------:R-:W-:-:S09]  /*13400*/  UISETP.NE.AND UP0, UPT, UR4, 0xb, UPT ;  /* 0x0000000b0400788c */ /* 0x000fd2000bf05270 */
[----:B------:R-:W-:Y:S05]  /*13410*/  BRA.U UP0, `(.L_x_35580) ;  /* 0x0000000100347547 */ /* 0x000fea000b800000 */
[----:B------:R-:W2:Y:S02]  /*13420*/  DSETP.NEU.AND P0, PT, R4, RZ, PT ;  /* 0x000000ff0400722a */ /* 0x000ea40003f0d000 */
[----:B--2---:R-:W-:-:S05]  /*13430*/  SEL R3, RZ, 0x1, !P0 ;  /* 0x00000001ff037807 */ /* 0x004fca0004000000 */
[----:B------:R-:W-:Y:S01]  /*13440*/  STG.E.U8 desc[UR36][R16.64], R3 ;  /* 0x0000000310007986 */ /* 0x000fe2000c101124 */
[----:B------:R-:W-:Y:S05]  /*13450*/  EXIT ;  /* 0x000000000000794d */ /* 0x000fea0003800000 */
.L_x_35600:
[----:B------:R-:W-:-:S05]  /*13460*/  CS2R R6, SRZ ;  /* 0x0000000000067805 */ /* 0x000fca000001ff00 */
[----:B------:R-:W-:Y:S01]  /*13470*/  STG.E.128 desc[UR36][R16.64], R4 ;  /* 0x0000000410007986 */ /* 0x000fe2000c101d24 */
[----:B------:R-:W-:Y:S05]  /*13480*/  EXIT ;  /* 0x000000000000794d */ /* 0x000fea0003800000 */
.L_x_35599:
[----:B------:R-:W-:-:S09]  /*13490*/  UISETP.NE.AND UP0, UPT, UR4, 0xf, UPT ;  /* 0x0000000f0400788c */ /* 0x000fd2000bf05270 */
[----:B------:R-:W-:Y:S05]  /*134a0*/  BRA.U !UP0, `(.L_x_35601) ;  /* 0x0000000508287547 */ /* 0x000fea000b800000 */
[----:B------:R-:W-:-:S09]  /*134b0*/  UISETP.NE.AND UP0, UPT, UR4, 0x17, UPT ;  /* 0x000000170400788c */ /* 0x000fd2000bf05270 */
[----:B------:R-:W-:Y:S05]  /*134c0*/  BRA.U !UP0, `(.L_x_35602) ;  /* 0x0000000108b07547 */ /* 0x000fea000b800000 */
[----:B------:R-:W-:-:S09]  /*134d0*/  UISETP.NE.AND UP0, UPT, UR4, 0x18, UPT ;  /* 0x000000180400788c */ /* 0x000fd2000bf05270 */
[----:B------:R-:W-:Y:S05]  /*134e0*/  BRA.U !UP0, `(.L_x_35603) ;  /* 0x0000000108447547 */ /* 0x000fea000b800000 */
.L_x_35580:
[----:B------:R-:W-:Y:S01]  /*134f0*/  MOV R0, 0x0 ;  /* 0x0000000000007802 */ /* 0x000fe20000000f00 */
[----:B------:R-:W2:Y:S01]  /*13500*/  LDCU.64 UR4, c[0x4][0x178] ;  /* 0x01002f00ff0477ac */ /* 0x000ea20008000a00 */
[----:B------:R-:W-:Y:S02]  /*13510*/  HFMA2 R8, -RZ, RZ, 0, 6.020069122314453125e-06 ;  /* 0x00000065ff087431 */ /* 0x000fe400000001ff */
[----:B------:R-:W-:Y:S01]  /*13520*/  IMAD.MOV.U32 R12, RZ, RZ, 0x1 ;  /* 0x00000001ff0c7424 */ /* 0x000fe200078e00ff */
[----:B------:R3:W4:Y:S01]  /*13530*/  LDC.64 R2, c[0x4][R0] ;  /* 0x0100000000027b82 */ /* 0x0007220000000a00 */
[----:B------:R-:W5:Y:S01]  /*13540*/  LDCU.64 UR6, c[0x4][0x180] ;  /* 0x01003000ff0677ac */ /* 0x000f620008000a00 */
[----:B------:R-:W-:Y:S01]  /*13550*/  IMAD.MOV.U32 R13, RZ, RZ, RZ ;  /* 0x000000ffff0d7224 */ /* 0x000fe200078e00ff */
[----:B------:R-:W0:Y:S01]  /*13560*/  LDCU.64 UR8, c[0x4][0x60] ;  /* 0x01000c00ff0877ac */ /* 0x000e220008000a00 */
[----:B--2---:R-:W-:Y:S01]  /*13570*/  MOV R4, UR4 ;  /* 0x0000000400047c02 */ /* 0x004fe20008000f00 */
[----:B------:R-:W-:-:S02]  /*13580*/  IMAD.U32 R5, RZ, RZ, UR5 ;  /* 0x00000005ff057e24 */ /* 0x000fc4000f8e00ff */
[----:B-----5:R-:W-:Y:S01]  /*13590*/  IMAD.U32 R6, RZ, RZ, UR6 ;  /* 0x00000006ff067e24 */ /* 0x020fe2000f8e00ff */
[----:B------:R-:W-:Y:S01]  /*135a0*/  MOV R7, UR7 ;  /* 0x0000000700077c02 */ /* 0x000fe20008000f00 */
[----:B0-----:R-:W-:Y:S02]  /*135b0*/  IMAD.U32 R10, RZ, RZ, UR8 ;  /* 0x00000008ff0a7e24 */ /* 0x001fe4000f8e00ff */
[----:B---3--:R-:W-:-:S07]  /*135c0*/  IMAD.U32 R11, RZ, RZ, UR9 ;  /* 0x00000009ff0b7e24 */ /* 0x008fce000f8e00ff */
[----:B------:R-:W-:-:S07]  /*135d0*/  LEPC R20, `(.L_x_35604) ;  /* 0x000000001014794e */ /* 0x000fce0000000000 */
[----:B-1--4-:R-:W-:Y:S05]  /*135e0*/  CALL.ABS.NOINC R2 ;  /* 0x0000000002007343 */ /* 0x012fea0003c00000 */
.L_x_35604:
[----:B------:R-:W-:Y:S05]  /*135f0*/  EXIT ;  /* 0x000000000000794d */ /* 0x000fea0003800000 */
.L_x_35603:
        /* <DEDUP_REMOVED lines=21> */
.L_x_35606:
[----:B------:R-:W-:Y:S05]  /*13750*/  BSYNC.RECONVERGENT B0 ;  /* 0x0000000000007941 */ /* 0x000fea0003800200 */
.L_x_35605:
[----:B------:R-:W-:-:S05]  /*13760*/  LOP3.LUT R3, R0, 0x80, R3, 0xf8, !PT ;  /* 0x0000008000037812 */ /* 0x000fca00078ef803 */
[----:B------:R-:W-:Y:S01]  /*13770*/  STG.E.U8 desc[UR36][R16.64], R3 ;  /* 0x0000000310007986 */ /* 0x000fe2000c101124 */
[----:B------:R-:W-:Y:S05]  /*13780*/  EXIT ;  /* 0x000000000000794d */ /* 0x000fea0003800000 */
.L_x_35602:
        /* <DEDUP_REMOVED lines=9> */
[----:B--2---:R-:W-:-:S05]  /*13820*/  @!P0 FMUL R3, R3, 1.175494350822287508e-38 ;  /* 0x0080000003038820 */ /* 0x004fca0000400000 */
        /* <DEDUP_REMOVED lines=10> */
.L_x_35608:
[----:B------:R-:W-:Y:S01]  /*138d0*/  IMAD.MOV.U32 R0, RZ, RZ, 0x7f ;  /* 0x0000007fff007424 */ /* 0x000fe200078e00ff */
[----:B------:R-:W-:-:S04]  /*138e0*/  ISETP.GT.U32.AND P0, PT, R2, 0x7f800000, PT ;  /* 0x7f8000000200780c */ /* 0x000fc80003f04070 */
[----:B------:R-:W-:-:S09]  /*138f0*/  SEL R0, R0, 0x7c, P0 ;  /* 0x0000007c00007807 */ /* 0x000fd20000000000 */
.L_x_35609:
[----:B------:R-:W-:Y:S05]  /*13900*/  BSYNC.RECONVERGENT B0 ;  /* 0x0000000000007941 */ /* 0x000fea0003800200 */
.L_x_35607:
[----:B------:R-:W-:-:S04]  /*13910*/  SHF.R.U32.HI R3, RZ, 0x18, R3 ;  /* 0x00000018ff037819 */ /* 0x000fc80000011603 */
[----:B------:R-:W-:-:S05]  /*13920*/  LOP3.LUT R3, R0, 0x80, R3, 0xf8, !PT ;  /* 0x0000008000037812 */ /* 0x000fca00078ef803 */
[----:B------:R-:W-:Y:S01]  /*13930*/  STG.E.U8 desc[UR36][R16.64], R3 ;  /* 0x0000000310007986 */ /* 0x000fe2000c101124 */
[----:B------:R-:W-:Y:S05]  /*13940*/  EXIT ;  /* 0x000000000000794d */ /* 0x000fea0003800000 */
.L_x_35601:
        /* <DEDUP_REMOVED lines=9> */
[----:B------:R-:W-:-:S05]  /*139e0*/  F2FP.BF16.F32.PACK_AB R0, RZ, R0 ;  /* 0x00000000ff00723e */ /* 0x000fca00000010ff */
[----:B------:R-:W-:Y:S01]  /*139f0*/  STG.E.U16 desc[UR36][R16.64], R0 ;  /* 0x0000000010007986 */ /* 0x000fe2000c101524 */
[----:B------:R-:W-:Y:S05]  /*13a00*/  EXIT ;  /* 0x000000000000794d */ /* 0x000fea0003800000 */
.L_x_35610:
        /* <DEDUP_REMOVED lines=15> */
.L_x_50221:


//--------------------- .text._ZN2at6native27unrolled_elementwise_kernelINS0_13BinaryFunctorIdddZZZNS0_21remainder_kernel_cudaERNS_18TensorIteratorBaseEENKUlvE0_clEvENKUlvE_clEvEUlddE_EESt5arrayIPcLm3EELi4E23TrivialOffsetCalculatorILi2EjESC_ILi1EjENS0_6memory12LoadWithCastILi2EEENSF_13StoreWithCastILi1EEEEEviT_T0_T2_T3_T4_T5_ --------------------------
	.section	.text._ZN2at6native27unrolled_elementwise_kernelINS0_13BinaryFunctorIdddZZZNS0_21remainder_kernel_cudaERNS_18TensorIteratorBaseEENKUlvE0_clEvENKUlvE_clEvEUlddE_EESt5arrayIPcLm3EELi4E23TrivialOffsetCalculatorILi2EjESC_ILi1EjENS0_6memory12LoadWithCastILi2EEENSF_13StoreWithCastILi1EEEEEviT_T0_T2_T3_T4_T5_,"ax",@progbits
	.align	128
        .global         _ZN2at6native27unrolled_elementwise_kernelINS0_13BinaryFunctorIdddZZZNS0_21remainder_kernel_cudaERNS_18TensorIteratorBaseEENKUlvE0_clEvENKUlvE_clEvEUlddE_EESt5arrayIPcLm3EELi4E23TrivialOffsetCalculatorILi2EjESC_ILi1EjENS0_6memory12LoadWithCastILi2EEENSF_13StoreWithCastILi1EEEEEviT_T0_T2_T3_T4_T5_
        .type           _ZN2at6native27unrolled_elementwise_kernelINS0_13BinaryFunctorIdddZZZNS0_21remainder_kernel_cudaERNS_18TensorIteratorBaseEENKUlvE0_clEvENKUlvE_clEvEUlddE_EESt5arrayIPcLm3EELi4E23TrivialOffsetCalculatorILi2EjESC_ILi1EjENS0_6memory12LoadWithCastILi2EEENSF_13StoreWithCastILi1EEEEEviT_T0_T2_T3_T4_T5_,@function
        .size           _ZN2at6native27unrolled_elementwise_kernelINS0_13BinaryFunctorIdddZZZNS0_21remainder_kernel_cudaERNS_18TensorIteratorBaseEENKUlvE0_clEvENKUlvE_clEvEUlddE_EESt5arrayIPcLm3EELi4E23TrivialOffsetCalculatorILi2EjESC_ILi1EjENS0_6memory12LoadWithCastILi2EEENSF_13StoreWithCastILi1EEEEEviT_T0_T2_T3_T4_T5_,(.L_x_50222 - _ZN2at6native27unrolled_elementwise_kernelINS0_13BinaryFunctorIdddZZZNS0_21remainder_kernel_cudaERNS_18TensorIteratorBaseEENKUlvE0_clEvENKUlvE_clEvEUlddE_EESt5arrayIPcLm3EELi4E23TrivialOffsetCalculatorILi2EjESC_ILi1EjENS0_6memory12LoadWithCastILi2EEENSF_13StoreWithCastILi1EEEEEviT_T0_T2_T3_T4_T5_)
        .other          _ZN2at6native27unrolled_elementwise_kernelINS0_13BinaryFunctorIdddZZZNS0_21remainder_kernel_cudaERNS_18TensorIteratorBaseEENKUlvE0_clEvENKUlvE_clEvEUlddE_EESt5arrayIPcLm3EELi4E23TrivialOffsetCalculatorILi2EjESC_ILi1EjENS0_6memory12LoadWithCastILi2EEENSF_13StoreWithCastILi1EEEEEviT_T0_T2_T3_T4_T5_,@"STO_CUDA_ENTRY STV_DEFAULT"
_ZN2at6native27unrolled_elementwise_kernelINS0_13BinaryFunctorIdddZZZNS0_21remainder_kernel_cudaERNS_18TensorIteratorBaseEENKUlvE0_clEvENKUlvE_clEvEUlddE_EESt5arrayIPcLm3EELi4E23TrivialOffsetCalculatorILi2EjESC_ILi1EjENS0_6memory12LoadWithCastILi2EEENSF_13StoreWithCastILi1EEEEEviT_T0_T2_T3_T4_T5_:
.text._ZN2at6native27unrolled_elementwise_kernelINS0_13BinaryFunctorIdddZZZNS0_21remainder_kernel_cudaERNS_18TensorIteratorBaseEENKUlvE0_clEvENKUlvE_clEvEUlddE_EESt5arrayIPcLm3EELi4E23TrivialOffsetCalculatorILi2EjESC_ILi1EjENS0_6memory12LoadWithCastILi2EEENSF_13StoreWithCastILi1EEEEEviT_T0_T2_T3_T4_T5_:
        /* <DEDUP_REMOVED lines=35> */
.L_x_35617:
[----:B------:R-:W2:Y:S02]  /*0230*/  LDG.E.U8 R4, desc[UR36][R4.64] ;  /* 0x0000002404047981 */ /* 0x000ea4000c1e1100 */
[----:B--2---:R0:W1:Y:S02]  /*0240*/  I2F.F64.U16 R36, R4 ;  /* 0x0000000400247312 */ /* 0x0040640000101800 */
[----:B01----:R-:W-:Y:S05]  /*0250*/  BRA `(.L_x_35619) ;  /* 0x0000000c00647947 */ /* 0x003fea0003800000 */
.L_x_35616:
        /* <DEDUP_REMOVED lines=9> */
.L_x_35621:
[----:B------:R-:W2:Y:S02]  /*02f0*/  LDG.E R4, desc[UR36][R4.64] ;  /* 0x0000002404047981 */ /* 0x000ea4000c1e1900 */
[----:B--2---:R0:W1:Y:S02]  /*0300*/  I2F.F64 R36, R4 ;  /* 0x0000000400247312 */ /* 0x0040640000201c00 */
[----:B01----:R-:W-:Y:S05]  /*0310*/  BRA `(.L_x_35619) ;  /* 0x0000000c00347947 */ /* 0x003fea0003800000 */
.L_x_35620:
[----:B------:R-:W2:Y:S02]  /*0320*/  LDG.E.U16 R4, desc[UR36][R4.64] ;  /* 0x0000002404047981 */ /* 0x000ea4000c1e1500 */
[----:B--2---:R0:W1:Y:S02]  /*0330*/  I2F.F64.S16 R36, R4 ;  /* 0x0000000400247312 */ /* 0x0040640000101c00 */
[----:B01----:R-:W-:Y:S05]  /*0340*/  BRA `(.L_x_35619) ;  /* 0x0000000c00287947 */ /* 0x003fea0003800000 */
.L_x_35615:
        /* <DEDUP_REMOVED lines=10> */
.L_x_35623:
[----:B------:R-:W2:Y:S02]  /*03f0*/  LDG.E.U16 R0, desc[UR36][R4.64] ;  /* 0x0000002404007981 */ /* 0x000ea4000c1e1500 */
[----:B--2---:R-:W-:-:S05]  /*0400*/  HADD2.F32 R0, -RZ, R0.H0_H0 ;  /* 0x20000000ff007230 */ /* 0x004fca0000004100 */
[----:B------:R-:W-:-:S04]  /*0410*/  FMUL.FTZ R0, R0, 1 ;  /* 0x3f80000000007820 */ /* 0x000fc80000410000 */
[----:B------:R1:W2:Y:S02]  /*0420*/  F2F.F64.F32 R36, R0 ;  /* 0x0000000000247310 */ /* 0x0002a40000201800 */
[----:B-12---:R-:W-:Y:S05]  /*0430*/  BRA `(.L_x_35619) ;  /* 0x0000000800ec7947 */ /* 0x006fea0003800000 */
.L_x_35622:
        /* <DEDUP_REMOVED lines=10> */
.L_x_35625:
[----:B------:R-:W2:Y:S02]  /*04e0*/  LDG.E.U16 R4, desc[UR36][R4.64] ;  /* 0x0000002404047981 */ /* 0x000ea4000c1e1500 */
[----:B--2---:R-:W-:-:S05]  /*04f0*/  HADD2.F32 R0, -RZ, R4.H0_H0 ;  /* 0x20000004ff007230 */ /* 0x004fca0000004100 */
[----:B------:R-:W-:-:S04]  /*0500*/  FMUL.FTZ R0, R0, 1 ;  /* 0x3f80000000007820 */ /* 0x000fc80000410000 */
[----:B------:R1:W2:Y:S02]  /*0510*/  F2F.F64.F32 R36, R0 ;  /* 0x0000000000247310 */ /* 0x0002a40000201800 */
[----:B-12---:R-:W-:Y:S05]  /*0520*/  BRA `(.L_x_35619) ;  /* 0x0000000800b07947 */ /* 0x006fea0003800000 */
.L_x_35624:
[----:B------:R0:W5:Y:S01]  /*0530*/  LDG.E.64 R36, desc[UR36][R4.64] ;  /* 0x0000002404247981 */ /* 0x000162000c1e1b00 */
[----:B------:R-:W-:Y:S05]  /*0540*/  BRA `(.L_x_35619) ;  /* 0x0000000800a87947 */ /* 0x000fea0003800000 */
.L_x_35614:
        /* <DEDUP_REMOVED lines=13> */
.L_x_35628:
[----:B------:R1:W5:Y:S01]  /*0620*/  LDG.E.64 R36, desc[UR36][R4.64] ;  /* 0x0000002404247981 */ /* 0x000362000c1e1b00 */
[----:B------:R-:W-:Y:S05]  /*0630*/  BRA `(.L_x_35619) ;  /* 0x00000008006c7947 */ /* 0x000fea0003800000 */
.L_x_35627:
        /* <DEDUP_REMOVED lines=27> */
.L_x_35630:
        /* <DEDUP_REMOVED lines=15> */
.L_x_35629:
[----:B------:R-:W2:Y:S02]  /*08e0*/  LDG.E.U16 R0, desc[UR36][R4.64] ;  /* 0x0000002404007981 */ /* 0x000ea4000c1e1500 */
[----:B--2---:R-:W-:-:S04]  /*08f0*/  IMAD.U32 R0, R0, 0x10000, RZ ;  /* 0x0001000000007824 */ /* 0x004fc800078e00ff */
[----:B------:R-:W-:-:S04]  /*0900*/  FMUL.FTZ R0, R0, 1 ;  /* 0x3f80000000007820 */ /* 0x000fc80000410000 */
[----:B------:R2:W3:Y:S02]  /*0910*/  F2F.F64.F32 R36, R0 ;  /* 0x0000000000247310 */ /* 0x0004e40000201800 */
[----:B--23--:R-:W-:Y:S05]  /*0920*/  BRA `(.L_x_35619) ;  /* 0x0000000400b07947 */ /* 0x00cfea0003800000 */
.L_x_35626:
        /* <DEDUP_REMOVED lines=11> */
.L_x_35633:
        /* <DEDUP_REMOVED lines=21> */
.L_x_35635:
[----:B------:R-:W-:Y:S05]  /*0b30*/  BSYNC.RECONVERGENT B0 ;  /* 0x0000000000007941 */ /* 0x000fea0003800200 */
.L_x_35634:
[----:B------:R-:W-:Y:S01]  /*0b40*/  IMAD.SHL.U32 R0, R0, 0x100000, RZ ;  /* 0x0010000000007824 */ /* 0x000fe200078e00ff */
[----:B------:R-:W-:-:S04]  /*0b50*/  LEA R3, R3, 0x3b800000, 0x17 ;  /* 0x3b80000003037811 */ /* 0x000fc800078eb8ff */
[----:B------:R-:W-:-:S05]  /*0b60*/  LOP3.LUT R0, R3, R0, R7, 0xfe, !PT ;  /* 0x0000000003007212 */ /* 0x000fca00078efe07 */
[----:B------:R-:W-:-:S04]  /*0b70*/  FMUL.FTZ R0, R0, 1 ;  /* 0x3f80000000007820 */ /* 0x000fc80000410000 */
[----:B------:R4:W0:Y:S02]  /*0b80*/  F2F.F64.F32 R36, R0 ;  /* 0x0000000000247310 */ /* 0x0008240000201800 */
[----:B0---4-:R-:W-:Y:S05]  /*0b90*/  BRA `(.L_x_35619) ;  /* 0x0000000400147947 */ /* 0x011fea0003800000 */
.L_x_35632:
        /* <DEDUP_REMOVED lines=21> */
.L_x_35637:
[----:B------:R-:W-:Y:S05]  /*0cf0*/  BSYNC.RECONVERGENT B0 ;  /* 0x0000000000007941 */ /* 0x000fea0003800200 */
.L_x_35636:
[----:B------:R-:W-:Y:S01]  /*0d00*/  IMAD.SHL.U32 R0, R0, 0x200000, RZ ;  /* 0x0020000000007824 */ /* 0x000fe200078e00ff */
[----:B------:R-:W-:-:S04]  /*0d10*/  LEA R3, R3, 0x37800000, 0x17 ;  /* 0x3780000003037811 */ /* 0x000fc800078eb8ff */
[----:B------:R-:W-:-:S05]  /*0d20*/  LOP3.LUT R0, R3, R0, R7, 0xfe, !PT ;  /* 0x0000000003007212 */ /* 0x000fca00078efe07 */
[----:B------:R-:W-:-:S04]  /*0d30*/  FMUL.FTZ R0, R0, 1 ;  /* 0x3f80000000007820 */ /* 0x000fc80000410000 */
[----:B------:R4:W0:Y:S02]  /*0d40*/  F2F.F64.F32 R36, R0 ;  /* 0x0000000000247310 */ /* 0x0008240000201800 */
[----:B0---4-:R-:W-:Y:S05]  /*0d50*/  BRA `(.L_x_35619) ;  /* 0x0000000000a47947 */ /* 0x011fea0003800000 */
.L_x_35631:
[----:B------:R-:W-:-:S09]  /*0d60*/  UISETP.NE.AND UP0, UPT, UR4, 0x1c, UPT ;  /* 0x0000001c0400788c */ /* 0x000fd2000bf05270 */
[----:B------:R-:W-:Y:S05]  /*0d70*/  BRA.U !UP0, `(.L_x_35638) ;  /* 0x0000000108947547 */ /* 0x000fea000b800000 */
[----:B------:R-:W-:-:S09]  /*0d80*/  UISETP.NE.AND UP0, UPT, UR4, 0x1d, UPT ;  /* 0x0000001d0400788c */ /* 0x000fd2000bf05270 */
[----:B------:R-:W-:Y:S05]  /*0d90*/  BRA.U !UP0, `(.L_x_35639) ;  /* 0x0000000108807547 */ /* 0x000fea000b800000 */
[----:B------:R-:W-:-:S09]  /*0da0*/  UISETP.NE.AND UP0, UPT, UR4, 0x2c, UPT ;  /* 0x0000002c0400788c */ /* 0x000fd2000bf05270 */
[----:B------:R-:W-:Y:S05]  /*0db0*/  BRA.U !UP0, `(.L_x_35640) ;  /* 0x0000000108487547 */ /* 0x000fea000b800000 */
.L_x_35618:
        /* <DEDUP_REMOVED lines=16> */
.L_x_35641:
[----:B------:R-:W-:Y:S01]  /*0ec0*/  CS2R R36, SRZ ;  /* 0x0000000000247805 */ /* 0x000fe2000001ff00 */
[----:B------:R-:W-:Y:S06]  /*0ed0*/  BRA `(.L_x_35619) ;  /* 0x0000000000447947 */ /* 0x000fec0003800000 */
.L_x_35640:
        /* <DEDUP_REMOVED lines=12> */
.L_x_35639:
[----:B------:R-:W2:Y:S02]  /*0fa0*/  LDG.E.64 R36, desc[UR36][R4.64] ;  /* 0x0000002404247981 */ /* 0x000ea4000c1e1b00 */
[----:B--2---:R-:W4:Y:S02]  /*0fb0*/  I2F.F64.U64 R36, R36 ;  /* 0x0000002400247312 */ /* 0x004f240000301800 */
[----:B----4-:R-:W-:Y:S05]  /*0fc0*/  BRA `(.L_x_35619) ;  /* 0x0000000000087947 */ /* 0x010fea0003800000 */
.L_x_35638:
[----:B------:R-:W2:Y:S02]  /*0fd0*/  LDG.E R4, desc[UR36][R4.64] ;  /* 0x0000002404047981 */ /* 0x000ea4000c1e1900 */
[----:B--2---:R2:W3:Y:S02]  /*0fe0*/  I2F.F64.U32 R36, R4 ;  /* 0x0000000400247312 */ /* 0x0044e40000201800 */
.L_x_35619:
[----:B------:R-:W-:Y:S05]  /*0ff0*/  BSYNC.RECONVERGENT B6 ;  /* 0x0000000000067941 */ /* 0x000fea0003800200 */
.L_x_35613:
        /* <DEDUP_REMOVED lines=20> */
.L_x_35646:
[----:B------:R-:W2:Y:S02]  /*1140*/  LDG.E.U8 R4, desc[UR36][R4.64] ;  /* 0x0000002404047981 */ /* 0x000ea4000c1e1100 */
[----:B--2---:R0:W1:Y:S02]  /*1150*/  I2F.F64.U16 R26, R4 ;  /* 0x00000004001a7312 */ /* 0x0040640000101800 */
[----:B01----:R-:W-:Y:S05]  /*1160*/  BRA `(.L_x_35648) ;  /* 0x0000000c00647947 */ /* 0x003fea0003800000 */
.L_x_35645:
        /* <DEDUP_REMOVED lines=9> */
.L_x_35650:
[----:B------:R-:W2:Y:S02]  /*1200*/  LDG.E R4, desc[UR36][R4.64] ;  /* 0x0000002404047981 */ /* 0x000ea4000c1e1900 */
[----:B--2---:R0:W1:Y:S02]  /*1210*/  I2F.F64 R26, R4 ;  /* 0x00000004001a7312 */ /* 0x0040640000201c00 */
[----:B01----:R-:W-:Y:S05]  /*1220*/  BRA `(.L_x_35648) ;  /* 0x0000000c00347947 */ /* 0x003fea0003800000 */
.L_x_35649:
[----:B------:R-:W2:Y:S02]  /*1230*/  LDG.E.U16 R4, desc[UR36][R4.64] ;  /* 0x0000002404047981 */ /* 0x000ea4000c1e1500 */
[----:B--2---:R0:W1:Y:S02]  /*1240*/  I2F.F64.S16 R26, R4 ;  /* 0x00000004001a7312 */ /* 0x0040640000101c00 */
[----:B01----:R-:W-:Y:S05]  /*1250*/  BRA `(.L_x_35648) ;  /* 0x0000000c00287947 */ /* 0x003fea0003800000 */
.L_x_35644:
        /* <DEDUP_REMOVED lines=10> */
.L_x_35652:
[----:B------:R-:W2:Y:S02]  /*1300*/  LDG.E.U16 R0, desc[UR36][R4.64] ;  /* 0x0000002404007981 */ /* 0x000ea4000c1e1500 */
[----:B--2---:R-:W-:-:S05]  /*1310*/  HADD2.F32 R0, -RZ, R0.H0_H0 ;  /* 0x20000000ff007230 */ /* 0x004fca0000004100 */
[----:B------:R-:W-:-:S04]  /*1320*/  FMUL.FTZ R0, R0, 1 ;  /* 0x3f80000000007820 */ /* 0x000fc80000410000 */
[----:B------:R4:W0:Y:S02]  /*1330*/  F2F.F64.F32 R26, R0 ;  /* 0x00000000001a7310 */ /* 0x0008240000201800 */
[----:B0---4-:R-:W-:Y:S05]  /*1340*/  BRA `(.L_x_35648) ;  /* 0x0000000800ec7947 */ /* 0x011fea0003800000 */
.L_x_35651:
        /* <DEDUP_REMOVED lines=10> */
.L_x_35654:
[----:B------:R-:W2:Y:S02]  /*13f0*/  LDG.E.U16 R4, desc[UR36][R4.64] ;  /* 0x0000002404047981 */ /* 0x000ea4000c1e1500 */
[----:B--2---:R-:W-:-:S05]  /*1400*/  HADD2.F32 R0, -RZ, R4.H0_H0 ;  /* 0x20000004ff007230 */ /* 0x004fca0000004100 */
[----:B------:R-:W-:-:S04]  /*1410*/  FMUL.FTZ R0, R0, 1 ;  /* 0x3f80000000007820 */ /* 0x000fc80000410000 */
[----:B------:R0:W1:Y:S02]  /*1420*/  F2F.F64.F32 R26, R0 ;  /* 0x00000000001a7310 */ /* 0x0000640000201800 */
[----:B01----:R-:W-:Y:S05]  /*1430*/  BRA `(.L_x_35648) ;  /* 0x0000000800b07947 */ /* 0x003fea0003800000 */
.L_x_35653:
[----:B------:R4:W5:Y:S01]  /*1440*/  LDG.E.64 R26, desc[UR36][R4.64] ;  /* 0x00000024041a7981 */ /* 0x000962000c1e1b00 */
[----:B------:R-:W-:Y:S05]  /*1450*/  BRA `(.L_x_35648) ;  /* 0x0000000800a87947 */ /* 0x000fea0003800000 */
.L_x_35643:
        /* <DEDUP_REMOVED lines=13> */
.L_x_35657:
[----:B------:R0:W5:Y:S01]  /*1530*/  LDG.E.64 R26, desc[UR36][R4.64] ;  /* 0x00000024041a7981 */ /* 0x000162000c1e1b00 */
[----:B------:R-:W-:Y:S05]  /*1540*/  BRA `(.L_x_35648) ;  /* 0x00000008006c7947 */ /* 0x000fea0003800000 */
.L_x_35656:
        /* <DEDUP_REMOVED lines=27> */
.L_x_35659:
        /* <DEDUP_REMOVED lines=15> */
.L_x_35658:
[----:B------:R-:W2:Y:S02]  /*17f0*/  LDG.E.U16 R0, desc[UR36][R4.64] ;  /* 0x0000002404007981 */ /* 0x000ea4000c1e1500 */
[----:B--2---:R-:W-:-:S04]  /*1800*/  IMAD.U32 R0, R0, 0x10000, RZ ;  /* 0x0001000000007824 */ /* 0x004fc800078e00ff */
[----:B------:R-:W-:-:S04]  /*1810*/  FMUL.FTZ R0, R0, 1 ;  /* 0x3f80000000007820 */ /* 0x000fc80000410000 */
[----:B------:R0:W1:Y:S02]  /*1820*/  F2F.F64.F32 R26, R0 ;  /* 0x00000000001a7310 */ /* 0x0000640000201800 */
[----:B01----:R-:W-:Y:S05]  /*1830*/  BRA `(.L_x_35648) ;  /* 0x0000000400b07947 */ /* 0x003fea0003800000 */
.L_x_35655:
        /* <DEDUP_REMOVED lines=11> */
.L_x_35662:
        /* <DEDUP_REMOVED lines=21> */
.L_x_35664:
[----:B------:R-:W-:Y:S05]  /*1a40*/  BSYNC.RECONVERGENT B0 ;  /* 0x0000000000007941 */ /* 0x000fea0003800200 */
.L_x_35663:
[----:B------:R-:W-:Y:S01]  /*1a50*/  IMAD.SHL.U32 R0, R0, 0x100000, RZ ;  /* 0x0010000000007824 */ /* 0x000fe200078e00ff */
[----:B------:R-:W-:-:S04]  /*1a60*/  LEA R3, R3, 0x3b800000, 0x17 ;  /* 0x3b80000003037811 */ /* 0x000fc800078eb8ff */
[----:B------:R-:W-:-:S05]  /*1a70*/  LOP3.LUT R0, R3, R0, R7, 0xfe, !PT ;  /* 0x0000000003007212 */ /* 0x000fca00078efe07 */
[----:B------:R-:W-:-:S04]  /*1a80*/  FMUL.FTZ R0, R0, 1 ;  /* 0x3f80000000007820 */ /* 0x000fc80000410000 */
[----:B------:R4:W0:Y:S02]  /*1a90*/  F2F.F64.F32 R26, R0 ;  /* 0x00000000001a7310 */ /* 0x0008240000201800 */
[----:B0---4-:R-:W-:Y:S05]  /*1aa0*/  BRA `(.L_x_35648) ;  /* 0x0000000400147947 */ /* 0x011fea0003800000 */
.L_x_35661:
        /* <DEDUP_REMOVED lines=21> */
.L_x_35666:
[----:B------:R-:W-:Y:S05]  /*1c00*/  BSYNC.RECONVERGENT B0 ;  /* 0x0000000000007941 */ /* 0x000fea0003800200 */
.L_x_35665:
[----:B------:R-:W-:Y:S01]  /*1c10*/  IMAD.SHL.U32 R0, R0, 0x200000, RZ ;  /* 0x0020000000007824 */ /* 0x000fe200078e00ff */
[----:B------:R-:W-:-:S04]  /*1c20*/  LEA R3, R3, 0x37800000, 0x17 ;  /* 0x3780000003037811 */ /* 0x000fc800078eb8ff */
[----:B------:R-:W-:-:S05]  /*1c30*/  LOP3.LUT R0, R3, R0, R7, 0xfe, !PT ;  /* 0x0000000003007212 */ /* 0x000fca00078efe07 */
[----:B------:R-:W-:-:S04]  /*1c40*/  FMUL.FTZ R0, R0, 1 ;  /* 0x3f80000000007820 */ /* 0x000fc80000410000 */
[----:B------:R4:W0:Y:S02]  /*1c50*/  F2F.F64.F32 R26, R0 ;  /* 0x00000000001a7310 */ /* 0x0008240000201800 */
[----:B0---4-:R-:W-:Y:S05]  /*1c60*/  BRA `(.L_x_35648) ;  /* 0x0000000000a47947 */ /* 0x011fea0003800000 */
.L_x_35660:
[----:B------:R-:W-:-:S09]  /*1c70*/  UISETP.NE.AND UP0, UPT, UR4, 0x1c, UPT ;  /* 0x0000001c0400788c */ /* 0x000fd2000bf05270 */
[----:B------:R-:W-:Y:S05]  /*1c80*/  BRA.U !UP0, `(.L_x_35667) ;  /* 0x0000000108947547 */ /* 0x000fea000b800000 */
[----:B------:R-:W-:-:S09]  /*1c90*/  UISETP.NE.AND UP0, UPT, UR4, 0x1d, UPT ;  /* 0x0000001d0400788c */ /* 0x000fd2000bf05270 */
[----:B------:R-:W-:Y:S05]  /*1ca0*/  BRA.U !UP0, `(.L_x_35668) ;  /* 0x0000000108807547 */ /* 0x000fea000b800000 */
[----:B------:R-:W-:-:S09]  /*1cb0*/  UISETP.NE.AND UP0, UPT, UR4, 0x2c, UPT ;  /* 0x0000002c0400788c */ /* 0x000fd2000bf05270 */
[----:B------:R-:W-:Y:S05]  /*1cc0*/  BRA.U !UP0, `(.L_x_35669) ;  /* 0x0000000108487547 */ /* 0x000fea000b800000 */
.L_x_35647:
        /* <DEDUP_REMOVED lines=16> */
.L_x_35670:
[----:B------:R-:W-:Y:S01]  /*1dd0*/  CS2R R26, SRZ ;  /* 0x00000000001a7805 */ /* 0x000fe2000001ff00 */
[----:B------:R-:W-:Y:S06]  /*1de0*/  BRA `(.L_x_35648) ;  /* 0x0000000000447947 */ /* 0x000fec0003800000 */
.L_x_35669:
        /* <DEDUP_REMOVED lines=12> */
.L_x_35668:
[----:B------:R-:W2:Y:S02]  /*1eb0*/  LDG.E.64 R26, desc[UR36][R4.64] ;  /* 0x00000024041a7981 */ /* 0x000ea4000c1e1b00 */
[----:B--2---:R-:W1:Y:S02]  /*1ec0*/  I2F.F64.U64 R26, R26 ;  /* 0x0000001a001a7312 */ /* 0x004e640000301800 */
[----:B-1----:R-:W-:Y:S05]  /*1ed0*/  BRA `(.L_x_35648) ;  /* 0x0000000000087947 */ /* 0x002fea0003800000 */
.L_x_35667:
[----:B------:R-:W2:Y:S02]  /*1ee0*/  LDG.E R4, desc[UR36][R4.64] ;  /* 0x0000002404047981 */ /* 0x000ea4000c1e1900 */
[----:B--2---:R1:W2:Y:S02]  /*1ef0*/  I2F.F64.U32 R26, R4 ;  /* 0x00000004001a7312 */ /* 0x0042a40000201800 */
.L_x_35648:
[----:B------:R-:W-:Y:S05]  /*1f00*/  BSYNC.RECONVERGENT B6 ;  /* 0x0000000000067941 */ /* 0x000fea0003800200 */
.L_x_35642:
[----:B------:R-:W-:-:S07]  /*1f10*/  VIADD R29, R33, 0x80 ;  /* 0x00000080211d7836 */ /* 0x000fce0000000000 */
.L_x_35612:
[----:B------:R-:W-:Y:S05]  /*1f20*/  BSYNC.RECONVERGENT B7 ;  /* 0x0000000000077941 */ /* 0x000fea0003800200 */
.L_x_35611:
        /* <DEDUP_REMOVED lines=26> */
.L_x_35677:
[----:B------:R-:W4:Y:S02]  /*20d0*/  LDG.E.U8 R4, desc[UR36][R4.64] ;  /* 0x0000002404047981 */ /* 0x000f24000c1e1100 */
[----:B----4-:R0:W1:Y:S02]  /*20e0*/  I2F.F64.U16 R34, R4 ;  /* 0x0000000400227312 */ /* 0x0100640000101800 */
[----:B01----:R-:W-:Y:S05]  /*20f0*/  BRA `(.L_x_35679) ;  /* 0x0000000c00647947 */ /* 0x003fea0003800000 */
.L_x_35676:
        /* <DEDUP_REMOVED lines=9> */
.L_x_35681:
[----:B------:R-:W4:Y:S02]  /*2190*/  LDG.E R4, desc[UR36][R4.64] ;  /* 0x0000002404047981 */ /* 0x000f24000c1e1900 */
[----:B----4-:R0:W1:Y:S02]  /*21a0*/  I2F.F64 R34, R4 ;  /* 0x0000000400227312 */ /* 0x0100640000201c00 */
[----:B01----:R-:W-:Y:S05]  /*21b0*/  BRA `(.L_x_35679) ;  /* 0x0000000c00347947 */ /* 0x003fea0003800000 */
.L_x_35680:
[----:B------:R-:W4:Y:S02]  /*21c0*/  LDG.E.U16 R4, desc[UR36][R4.64] ;  /* 0x0000002404047981 */ /* 0x000f24000c1e1500 */
[----:B----4-:R0:W1:Y:S02]  /*21d0*/  I2F.F64.S16 R34, R4 ;  /* 0x0000000400227312 */ /* 0x0100640000101c00 */
[----:B01----:R-:W-:Y:S05]  /*21e0*/  BRA `(.L_x_35679) ;  /* 0x0000000c00287947 */ /* 0x003fea0003800000 */
.L_x_35675:
        /* <DEDUP_REMOVED lines=10> */
.L_x_35683:
[----:B------:R-:W4:Y:S02]  /*2290*/  LDG.E.U16 R0, desc[UR36][R4.64] ;  /* 0x0000002404007981 */ /* 0x000f24000c1e1500 */
[----:B----4-:R-:W-:-:S05]  /*22a0*/  HADD2.F32 R0, -RZ, R0.H0_H0 ;  /* 0x20000000ff007230 */ /* 0x010fca0000004100 */
[----:B------:R-:W-:-:S04]  /*22b0*/  FMUL.FTZ R0, R0, 1 ;  /* 0x3f80000000007820 */ /* 0x000fc80000410000 */
[----:B------:R0:W1:Y:S02]  /*22c0*/  F2F.F64.F32 R34, R0 ;  /* 0x0000000000227310 */ /* 0x0000640000201800 */
[----:B01----:R-:W-:Y:S05]  /*22d0*/  BRA `(.L_x_35679) ;  /* 0x0000000800ec7947 */ /* 0x003fea0003800000 */
.L_x_35682:
        /* <DEDUP_REMOVED lines=10> */
.L_x_35685:
[----:B------:R-:W4:Y:S02]  /*2380*/  LDG.E.U16 R4, desc[UR36][R4.64] ;  /* 0x0000002404047981 */ /* 0x000f24000c1e1500 */
[----:B----4-:R-:W-:-:S05]  /*2390*/  HADD2.F32 R0, -RZ, R4.H0_H0 ;  /* 0x20000004ff007230 */ /* 0x010fca0000004100 */
[----:B------:R-:W-:-:S04]  /*23a0*/  FMUL.FTZ R0, R0, 1 ;  /* 0x3f80000000007820 */ /* 0x000fc80000410000 */
[----:B------:R0:W1:Y:S02]  /*23b0*/  F2F.F64.F32 R34, R0 ;  /* 0x0000000000227310 */ /* 0x0000640000201800 */
[----:B01----:R-:W-:Y:S05]  /*23c0*/  BRA `(.L_x_35679) ;  /* 0x0000000800b07947 */ /* 0x003fea0003800000 */
.L_x_35684:
[----:B------:R0:W5:Y:S01]  /*23d0*/  LDG.E.64 R34, desc[UR36][R4.64] ;  /* 0x0000002404227981 */ /* 0x000162000c1e1b00 */
[----:B------:R-:W-:Y:S05]  /*23e0*/  BRA `(.L_x_35679) ;  /* 0x0000000800a87947 */ /* 0x000fea0003800000 */
.L_x_35674:
        /* <DEDUP_REMOVED lines=13> */
.L_x_35688:
[----:B------:R4:W5:Y:S01]  /*24c0*/  LDG.E.64 R34, desc[UR36][R4.64] ;  /* 0x0000002404227981 */ /* 0x000962000c1e1b00 */
[----:B------:R-:W-:Y:S05]  /*24d0*/  BRA `(.L_x_35679) ;  /* 0x00000008006c7947 */ /* 0x000fea0003800000 */
.L_x_35687:
        /* <DEDUP_REMOVED lines=27> */
.L_x_35690:
        /* <DEDUP_REMOVED lines=15> */
.L_x_35689:
[----:B------:R-:W4:Y:S02]  /*2780*/  LDG.E.U16 R0, desc[UR36][R4.64] ;  /* 0x0000002404007981 */ /* 0x000f24000c1e1500 */
[----:B----4-:R-:W-:-:S04]  /*2790*/  IMAD.U32 R0, R0, 0x10000, RZ ;  /* 0x0001000000007824 */ /* 0x010fc800078e00ff */
[----:B------:R-:W-:-:S04]  /*27a0*/  FMUL.FTZ R0, R0, 1 ;  /* 0x3f80000000007820 */ /* 0x000fc80000410000 */
[----:B------:R0:W1:Y:S02]  /*27b0*/  F2F.F64.F32 R34, R0 ;  /* 0x0000000000227310 */ /* 0x0000640000201800 */
[----:B01----:R-:W-:Y:S05]  /*27c0*/  BRA `(.L_x_35679) ;  /* 0x0000000400b07947 */ /* 0x003fea0003800000 */
.L_x_35686:
        /* <DEDUP_REMOVED lines=11> */
.L_x_35693:
        /* <DEDUP_REMOVED lines=21> */
.L_x_35695:
[----:B------:R-:W-:Y:S05]  /*29d0*/  BSYNC.RECONVERGENT B0 ;  /* 0x0000000000007941 */ /* 0x000fea0003800200 */
.L_x_35694:
[----:B------:R-:W-:Y:S01]  /*29e0*/  IMAD.SHL.U32 R0, R0, 0x100000, RZ ;  /* 0x0010000000007824 */ /* 0x000fe200078e00ff */
[----:B------:R-:W-:-:S04]  /*29f0*/  LEA R3, R3, 0x3b800000, 0x17 ;  /* 0x3b80000003037811 */ /* 0x000fc800078eb8ff */
[----:B------:R-:W-:-:S05]  /*2a00*/  LOP3.LUT R0, R3, R0, R7, 0xfe, !PT ;  /* 0x0000000003007212 */ /* 0x000fca00078efe07 */
[----:B------:R-:W-:-:S04]  /*2a10*/  FMUL.FTZ R0, R0, 1 ;  /* 0x3f80000000007820 */ /* 0x000fc80000410000 */
[----:B------:R4:W0:Y:S02]  /*2a20*/  F2F.F64.F32 R34, R0 ;  /* 0x0000000000227310 */ /* 0x0008240000201800 */
[----:B0---4-:R-:W-:Y:S05]  /*2a30*/  BRA `(.L_x_35679) ;  /* 0x0000000400147947 */ /* 0x011fea0003800000 */
.L_x_35692:
        /* <DEDUP_REMOVED lines=21> */
.L_x_35697:
[----:B------:R-:W-:Y:S05]  /*2b90*/  BSYNC.RECONVERGENT B0 ;  /* 0x0000000000007941 */ /* 0x000fea0003800200 */
.L_x_35696:
[----:B------:R-:W-:Y:S01]  /*2ba0*/  IMAD.SHL.U32 R0, R0, 0x200000, RZ ;  /* 0x0020000000007824 */ /* 0x000fe200078e00ff */
[----:B------:R-:W-:-:S04]  /*2bb0*/  LEA R3, R3, 0x37800000, 0x17 ;  /* 0x3780000003037811 */ /* 0x000fc800078eb8ff */
[----:B------:R-:W-:-:S05]  /*2bc0*/  LOP3.LUT R0, R3, R0, R7, 0xfe, !PT ;  /* 0x0000000003007212 */ /* 0x000fca00078efe07 */
[----:B------:R-:W-:-:S04]  /*2bd0*/  FMUL.FTZ R0, R0, 1 ;  /* 0x3f80000000007820 */ /* 0x000fc80000410000 */
[----:B------:R4:W0:Y:S02]  /*2be0*/  F2F.F64.F32 R34, R0 ;  /* 0x0000000000227310 */ /* 0x0008240000201800 */
[----:B0---4-:R-:W-:Y:S05]  /*2bf0*/  BRA `(.L_x_35679) ;  /* 0x0000000000a47947 */ /* 0x011fea0003800000 */
.L_x_35691:
        /* <DEDUP_REMOVED lines=18> */
.L_x_35678:
        /* <DEDUP_REMOVED lines=16> */
.L_x_35700:
[----:B------:R-:W-:Y:S01]  /*2e20*/  CS2R R34, SRZ ;  /* 0x0000000000227805 */ /* 0x000fe2000001ff00 */
[----:B------:R-:W-:Y:S06]  /*2e30*/  BRA `(.L_x_35679) ;  /* 0x0000000000147947 */ /* 0x000fec0003800000 */
.L_x_35699:
[----:B------:R-:W4:Y:S02]  /*2e40*/  LDG.E.64 R34, desc[UR36][R4.64] ;  /* 0x0000002404227981 */ /* 0x000f24000c1e1b00 */
[----:B----4-:R-:W0:Y:S02]  /*2e50*/  I2F.F64.U64 R34, R34 ;  /* 0x0000002200227312 */ /* 0x010e240000301800 */
[----:B0-----:R-:W-:Y:S05]  /*2e60*/  BRA `(.L_x_35679) ;  /* 0x0000000000087947 */ /* 0x001fea0003800000 */
.L_x_35698:
[----:B------:R-:W4:Y:S02]  /*2e70*/  LDG.E R4, desc[UR36][R4.64] ;  /* 0x0000002404047981 */ /* 0x000f24000c1e1900 */
[----:B----4-:R0:W1:Y:S02]  /*2e80*/  I2F.F64.U32 R34, R4 ;  /* 0x0000000400227312 */ /* 0x0100640000201800 */
.L_x_35679:
[----:B------:R-:W-:Y:S05]  /*2e90*/  BSYNC.RECONVERGENT B6 ;  /* 0x0000000000067941 */ /* 0x000fea0003800200 */
.L_x_35673:
        /* <DEDUP_REMOVED lines=20> */
.L_x_35705:
[----:B------:R-:W4:Y:S02]  /*2fe0*/  LDG.E.U8 R4, desc[UR36][R4.64] ;  /* 0x0000002404047981 */ /* 0x000f24000c1e1100 */
[----:B----4-:R0:W4:Y:S02]  /*2ff0*/  I2F.F64.U16 R24, R4 ;  /* 0x0000000400187312 */ /* 0x0101240000101800 */
[----:B0---4-:R-:W-:Y:S05]  /*3000*/  BRA `(.L_x_35707) ;  /* 0x0000000c00647947 */ /* 0x011fea0003800000 */
.L_x_35704:
        /* <DEDUP_REMOVED lines=9> */
.L_x_35709:
[----:B------:R-:W4:Y:S02]  /*30a0*/  LDG.E R4, desc[UR36][R4.64] ;  /* 0x0000002404047981 */ /* 0x000f24000c1e1900 */
[----:B----4-:R0:W4:Y:S02]  /*30b0*/  I2F.F64 R24, R4 ;  /* 0x0000000400187312 */ /* 0x0101240000201c00 */
[----:B0---4-:R-:W-:Y:S05]  /*30c0*/  BRA `(.L_x_35707) ;  /* 0x0000000c00347947 */ /* 0x011fea0003800000 */
.L_x_35708:
[----:B------:R-:W4:Y:S02]  /*30d0*/  LDG.E.U16 R4, desc[UR36][R4.64] ;  /* 0x0000002404047981 */ /* 0x000f24000c1e1500 */
[----:B----4-:R0:W4:Y:S02]  /*30e0*/  I2F.F64.S16 R24, R4 ;  /* 0x0000000400187312 */ /* 0x0101240000101c00 */
[----:B0---4-:R-:W-:Y:S05]  /*30f0*/  BRA `(.L_x_35707) ;  /* 0x0000000c00287947 */ /* 0x011fea0003800000 */
.L_x_35703:
        /* <DEDUP_REMOVED lines=10> */
.L_x_35711:
[----:B------:R-:W4:Y:S02]  /*31a0*/  LDG.E.U16 R0, desc[UR36][R4.64] ;  /* 0x0000002404007981 */ /* 0x000f24000c1e1500 */
[----:B----4-:R-:W-:-:S05]  /*31b0*/  HADD2.F32 R0, -RZ, R0.H0_H0 ;  /* 0x20000000ff007230 */ /* 0x010fca0000004100 */
[----:B------:R-:W-:-:S04]  /*31c0*/  FMUL.FTZ R0, R0, 1 ;  /* 0x3f80000000007820 */ /* 0x000fc80000410000 */
[----:B------:R4:W0:Y:S02]  /*31d0*/  F2F.F64.F32 R24, R0 ;  /* 0x0000000000187310 */ /* 0x0008240000201800 */
[----:B0---4-:R-:W-:Y:S05]  /*31e0*/  BRA `(.L_x_35707) ;  /* 0x0000000800ec7947 */ /* 0x011fea0003800000 */
.L_x_35710:
        /* <DEDUP_REMOVED lines=10> */
.L_x_35713:
[----:B------:R-:W4:Y:S02]  /*3290*/  LDG.E.U16 R4, desc[UR36][R4.64] ;  /* 0x0000002404047981 */ /* 0x000f24000c1e1500 */
[----:B----4-:R-:W-:-:S05]  /*32a0*/  HADD2.F32 R0, -RZ, R4.H0_H0 ;  /* 0x20000004ff007230 */ /* 0x010fca0000004100 */
[----:B------:R-:W-:-:S04]  /*32b0*/  FMUL.FTZ R0, R0, 1 ;  /* 0x3f80000000007820 */ /* 0x000fc80000410000 */
[----:B------:R0:W4:Y:S02]  /*32c0*/  F2F.F64.F32 R24, R0 ;  /* 0x0000000000187310 */ /* 0x0001240000201800 */
[----:B0---4-:R-:W-:Y:S05]  /*32d0*/  BRA `(.L_x_35707) ;  /* 0x0000000800b07947 */ /* 0x011fea0003800000 */
.L_x_35712:
[----:B------:R0:W5:Y:S01]  /*32e0*/  LDG.E.64 R24, desc[UR36][R4.64] ;  /* 0x0000002404187981 */ /* 0x000162000c1e1b00 */
[----:B------:R-:W-:Y:S05]  /*32f0*/  BRA `(.L_x_35707) ;  /* 0x0000000800a87947 */ /* 0x000fea0003800000 */
.L_x_35702:
        /* <DEDUP_REMOVED lines=13> */
.L_x_35716:
[----:B------:R0:W5:Y:S01]  /*33d0*/  LDG.E.64 R24, desc[UR36][R4.64] ;  /* 0x0000002404187981 */ /* 0x000162000c1e1b00 */
[----:B------:R-:W-:Y:S05]  /*33e0*/  BRA `(.L_x_35707) ;  /* 0x00000008006c7947 */ /* 0x000fea0003800000 */
.L_x_35715:
        /* <DEDUP_REMOVED lines=27> */
.L_x_35718:
        /* <DEDUP_REMOVED lines=15> */
.L_x_35717:
[----:B------:R-:W4:Y:S02]  /*3690*/  LDG.E.U16 R0, desc[UR36][R4.64] ;  /* 0x0000002404007981 */ /* 0x000f24000c1e1500 */
[----:B----4-:R-:W-:-:S04]  /*36a0*/  IMAD.U32 R0, R0, 0x10000, RZ ;  /* 0x0001000000007824 */ /* 0x010fc800078e00ff */
[----:B------:R-:W-:-:S04]  /*36b0*/  FMUL.FTZ R0, R0, 1 ;  /* 0x3f80000000007820 */ /* 0x000fc80000410000 */
[----:B------:R0:W4:Y:S02]  /*36c0*/  F2F.F64.F32 R24, R0 ;  /* 0x0000000000187310 */ /* 0x0001240000201800 */
[----:B0---4-:R-:W-:Y:S05]  /*36d0*/  BRA `(.L_x_35707) ;  /* 0x0000000400b07947 */ /* 0x011fea0003800000 */
.L_x_35714:
        /* <DEDUP_REMOVED lines=11> */
.L_x_35721:
        /* <DEDUP_REMOVED lines=21> */
.L_x_35723:
[----:B------:R-:W-:Y:S05]  /*38e0*/  BSYNC.RECONVERGENT B0 ;  /* 0x0000000000007941 */ /* 0x000fea0003800200 */
.L_x_35722:
[----:B------:R-:W-:Y:S01]  /*38f0*/  IMAD.SHL.U32 R0, R0, 0x100000, RZ ;  /* 0x0010000000007824 */ /* 0x000fe200078e00ff */
[----:B------:R-:W-:-:S04]  /*3900*/  LEA R3, R3, 0x3b800000, 0x17 ;  /* 0x3b80000003037811 */ /* 0x000fc800078eb8ff */
[----:B------:R-:W-:-:S05]  /*3910*/  LOP3.LUT R0, R3, R0, R7, 0xfe, !PT ;  /* 0x0000000003007212 */ /* 0x000fca00078efe07 */
[----:B------:R-:W-:-:S04]  /*3920*/  FMUL.FTZ R0, R0, 1 ;  /* 0x3f80000000007820 */ /* 0x000fc80000410000 */
[----:B------:R0:W4:Y:S02]  /*3930*/  F2F.F64.F32 R24, R0 ;  /* 0x0000000000187310 */ /* 0x0001240000201800 */
[----:B0---4-:R-:W-:Y:S05]  /*3940*/  BRA `(.L_x_35707) ;  /* 0x0000000400147947 */ /* 0x011fea0003800000 */
.L_x_35720:
        /* <DEDUP_REMOVED lines=21> */
.L_x_35725:
[----:B------:R-:W-:Y:S05]  /*3aa0*/  BSYNC.RECONVERGENT B0 ;  /* 0x0000000000007941 */ /* 0x000fea0003800200 */
.L_x_35724:
[----:B------:R-:W-:Y:S01]  /*3ab0*/  IMAD.SHL.U32 R0, R0, 0x200000, RZ ;  /* 0x0020000000007824 */ /* 0x000fe200078e00ff */
[----:B------:R-:W-:-:S04]  /*3ac0*/  LEA R3, R3, 0x37800000, 0x17 ;  /* 0x3780000003037811 */ /* 0x000fc800078eb8ff */
[----:B------:R-:W-:-:S05]  /*3ad0*/  LOP3.LUT R0, R3, R0, R7, 0xfe, !PT ;  /* 0x0000000003007212 */ /* 0x000fca00078efe07 */
[----:B------:R-:W-:-:S04]  /*3ae0*/  FMUL.FTZ R0, R0, 1 ;  /* 0x3f80000000007820 */ /* 0x000fc80000410000 */
[----:B------:R0:W4:Y:S02]  /*3af0*/  F2F.F64.F32 R24, R0 ;  /* 0x0000000000187310 */ /* 0x0001240000201800 */
[----:B0---4-:R-:W-:Y:S05]  /*3b00*/  BRA `(.L_x_35707) ;  /* 0x0000000000a47947 */ /* 0x011fea0003800000 */
.L_x_35719:
        /* <DEDUP_REMOVED lines=18> */
.L_x_35706:
        /* <DEDUP_REMOVED lines=16> */
.L_x_35728:
[----:B------:R-:W-:Y:S01]  /*3d30*/  CS2R R24, SRZ ;  /* 0x0000000000187805 */ /* 0x000fe2000001ff00 */
[----:B------:R-:W-:Y:S06]  /*3d40*/  BRA `(.L_x_35707) ;  /* 0x0000000000147947 */ /* 0x000fec0003800000 */
.L_x_35727:
[----:B------:R-:W4:Y:S02]  /*3d50*/  LDG.E.64 R24, desc[UR36][R4.64] ;  /* 0x0000002404187981 */ /* 0x000f24000c1e1b00 */
[----:B----4-:R-:W0:Y:S02]  /*3d60*/  I2F.F64.U64 R24, R24 ;  /* 0x0000001800187312 */ /* 0x010e240000301800 */
[----:B0-----:R-:W-:Y:S05]  /*3d70*/  BRA `(.L_x_35707) ;  /* 0x0000000000087947 */ /* 0x001fea0003800000 */
.L_x_35726:
[----:B------:R-:W4:Y:S02]  /*3d80*/  LDG.E R4, desc[UR36][R4.64] ;  /* 0x0000002404047981 */ /* 0x000f24000c1e1900 */
[----:B----4-:R4:W0:Y:S02]  /*3d90*/  I2F.F64.U32 R24, R4 ;  /* 0x0000000400187312 */ /* 0x0108240000201800 */
.L_x_35707:
[----:B------:R-:W-:Y:S05]  /*3da0*/  BSYNC.RECONVERGENT B6 ;  /* 0x0000000000067941 */ /* 0x000fea0003800200 */
.L_x_35701:
[----:B------:R-:W-:-:S07]  /*3db0*/  VIADD R29, R29, 0x80 ;  /* 0x000000801d1d7836 */ /* 0x000fce0000000000 */
.L_x_35672:
[----:B------:R-:W-:Y:S05]  /*3dc0*/  BSYNC.RECONVERGENT B7 ;  /* 0x0000000000077941 */ /* 0x000fea0003800200 */
.L_x_35671:
        /* <DEDUP_REMOVED lines=26> */
.L_x_35735:
[----:B------:R-:W4:Y:S02]  /*3f70*/  LDG.E.U8 R4, desc[UR36][R4.64] ;  /* 0x0000002404047981 */ /* 0x000f24000c1e1100 */
[----:B----4-:R0:W1:Y:S02]  /*3f80*/  I2F.F64.U16 R30, R4 ;  /* 0x00000004001e7312 */ /* 0x0100640000101800 */
[----:B01----:R-:W-:Y:S05]  /*3f90*/  BRA `(.L_x_35737) ;  /* 0x0000000c00647947 */ /* 0x003fea0003800000 */
.L_x_35734:
        /* <DEDUP_REMOVED lines=9> */
.L_x_35739:
[----:B------:R-:W4:Y:S02]  /*4030*/  LDG.E R4, desc[UR36][R4.64] ;  /* 0x0000002404047981 */ /* 0x000f24000c1e1900 */
[----:B----4-:R0:W1:Y:S02]  /*4040*/  I2F.F64 R30, R4 ;  /* 0x00000004001e7312 */ /* 0x0100640000201c00 */
[----:B01----:R-:W-:Y:S05]  /*4050*/  BRA `(.L_x_35737) ;  /* 0x0000000c00347947 */ /* 0x003fea0003800000 */
.L_x_35738:
[----:B------:R-:W4:Y:S02]  /*4060*/  LDG.E.U16 R4, desc[UR36][R4.64] ;  /* 0x0000002404047981 */ /* 0x000f24000c1e1500 */
[----:B----4-:R0:W1:Y:S02]  /*4070*/  I2F.F64.S16 R30, R4 ;  /* 0x00000004001e7312 */ /* 0x0100640000101c00 */
[----:B01----:R-:W-:Y:S05]  /*4080*/  BRA `(.L_x_35737) ;  /* 0x0000000c00287947 */ /* 0x003fea0003800000 */
.L_x_35733:
        /* <DEDUP_REMOVED lines=10> */
.L_x_35741:
[----:B------:R-:W4:Y:S02]  /*4130*/  LDG.E.U16 R0, desc[UR36][R4.64] ;  /* 0x0000002404007981 */ /* 0x000f24000c1e1500 */
[----:B----4-:R-:W-:-:S05]  /*4140*/  HADD2.F32 R0, -RZ, R0.H0_H0 ;  /* 0x20000000ff007230 */ /* 0x010fca0000004100 */
[----:B------:R-:W-:-:S04]  /*4150*/  FMUL.FTZ R0, R0, 1 ;  /* 0x3f80000000007820 */ /* 0x000fc80000410000 */
[----:B------:R0:W1:Y:S02]  /*4160*/  F2F.F64.F32 R30, R0 ;  /* 0x00000000001e7310 */ /* 0x0000640000201800 */
[----:B01----:R-:W-:Y:S05]  /*4170*/  BRA `(.L_x_35737) ;  /* 0x0000000800ec7947 */ /* 0x003fea0003800000 */
.L_x_35740:
        /* <DEDUP_REMOVED lines=10> */
.L_x_35743:
[----:B------:R-:W4:Y:S02]  /*4220*/  LDG.E.U16 R4, desc[UR36][R4.64] ;  /* 0x0000002404047981 */ /* 0x000f24000c1e1500 */
[----:B----4-:R-:W-:-:S05]  /*4230*/  HADD2.F32 R0, -RZ, R4.H0_H0 ;  /* 0x20000004ff007230 */ /* 0x010fca0000004100 */
[----:B------:R-:W-:-:S04]  /*4240*/  FMUL.FTZ R0, R0, 1 ;  /* 0x3f80000000007820 */ /* 0x000fc80000410000 */
[----:B------:R1:W4:Y:S02]  /*4250*/  F2F.F64.F32 R30, R0 ;  /* 0x00000000001e7310 */ /* 0x0003240000201800 */
[----:B-1--4-:R-:W-:Y:S05]  /*4260*/  BRA `(.L_x_35737) ;  /* 0x0000000800b07947 */ /* 0x012fea0003800000 */
.L_x_35742:
[----:B------:R0:W5:Y:S01]  /*4270*/  LDG.E.64 R30, desc[UR36][R4.64] ;  /* 0x00000024041e7981 */ /* 0x000162000c1e1b00 */
[----:B------:R-:W-:Y:S05]  /*4280*/  BRA `(.L_x_35737) ;  /* 0x0000000800a87947 */ /* 0x000fea0003800000 */
.L_x_35732:
        /* <DEDUP_REMOVED lines=13> */
.L_x_35746:
[----:B------:R1:W5:Y:S01]  /*4360*/  LDG.E.64 R30, desc[UR36][R4.64] ;  /* 0x00000024041e7981 */ /* 0x000362000c1e1b00 */
[----:B------:R-:W-:Y:S05]  /*4370*/  BRA `(.L_x_35737) ;  /* 0x00000008006c7947 */ /* 0x000fea0003800000 */
.L_x_35745:
        /* <DEDUP_REMOVED lines=27> */
.L_x_35748:
        /* <DEDUP_REMOVED lines=15> */
.L_x_35747:
[----:B------:R-:W4:Y:S02]  /*4620*/  LDG.E.U16 R0, desc[UR36][R4.64] ;  /* 0x0000002404007981 */ /* 0x000f24000c1e1500 */
[----:B----4-:R-:W-:-:S04]  /*4630*/  IMAD.U32 R0, R0, 0x10000, RZ ;  /* 0x0001000000007824 */ /* 0x010fc800078e00ff */
[----:B------:R-:W-:-:S04]  /*4640*/  FMUL.FTZ R0, R0, 1 ;  /* 0x3f80000000007820 */ /* 0x000fc80000410000 */
[----:B------:R1:W4:Y:S02]  /*4650*/  F2F.F64.F32 R30, R0 ;  /* 0x00000000001e7310 */ /* 0x0003240000201800 */
[----:B-1--4-:R-:W-:Y:S05]  /*4660*/  BRA `(.L_x_35737) ;  /* 0x0000000400b07947 */ /* 0x012fea0003800000 */
.L_x_35744:
        /* <DEDUP_REMOVED lines=11> */
.L_x_35751:
        /* <DEDUP_REMOVED lines=21> */
.L_x_35753:
[----:B------:R-:W-:Y:S05]  /*4870*/  BSYNC.RECONVERGENT B0 ;  /* 0x0000000000007941 */ /* 0x000fea0003800200 */
.L_x_35752:
[----:B------:R-:W-:Y:S01]  /*4880*/  IMAD.SHL.U32 R0, R0, 0x100000, RZ ;  /* 0x0010000000007824 */ /* 0x000fe200078e00ff */
[----:B------:R-:W-:-:S04]  /*4890*/  LEA R3, R3, 0x3b800000, 0x17 ;  /* 0x3b80000003037811 */ /* 0x000fc800078eb8ff */
[----:B------:R-:W-:-:S05]  /*48a0*/  LOP3.LUT R0, R3, R0, R7, 0xfe, !PT ;  /* 0x0000000003007212 */ /* 0x000fca00078efe07 */
[----:B------:R-:W-:-:S04]  /*48b0*/  FMUL.FTZ R0, R0, 1 ;  /* 0x3f80000000007820 */ /* 0x000fc80000410000 */
[----:B------:R0:W1:Y:S02]  /*48c0*/  F2F.F64.F32 R30, R0 ;  /* 0x00000000001e7310 */ /* 0x0000640000201800 */
[----:B01----:R-:W-:Y:S05]  /*48d0*/  BRA `(.L_x_35737) ;  /* 0x0000000400147947 */ /* 0x003fea0003800000 */
.L_x_35750:
        /* <DEDUP_REMOVED lines=21> */
.L_x_35755:
[----:B------:R-:W-:Y:S05]  /*4a30*/  BSYNC.RECONVERGENT B0 ;  /* 0x0000000000007941 */ /* 0x000fea0003800200 */
.L_x_35754:
[----:B------:R-:W-:Y:S01]  /*4a40*/  IMAD.SHL.U32 R0, R0, 0x200000, RZ ;  /* 0x0020000000007824 */ /* 0x000fe200078e00ff */
[----:B------:R-:W-:-:S04]  /*4a50*/  LEA R3, R3, 0x37800000, 0x17 ;  /* 0x3780000003037811 */ /* 0x000fc800078eb8ff */
[----:B------:R-:W-:-:S05]  /*4a60*/  LOP3.LUT R0, R3, R0, R7, 0xfe, !PT ;  /* 0x0000000003007212 */ /* 0x000fca00078efe07 */
[----:B------:R-:W-:-:S04]  /*4a70*/  FMUL.FTZ R0, R0, 1 ;  /* 0x3f80000000007820 */ /* 0x000fc80000410000 */
[----:B------:R0:W1:Y:S02]  /*4a80*/  F2F.F64.F32 R30, R0 ;  /* 0x00000000001e7310 */ /* 0x0000640000201800 */
[----:B01----:R-:W-:Y:S05]  /*4a90*/  BRA `(.L_x_35737) ;  /* 0x0000000000a47947 */ /* 0x003fea0003800000 */
.L_x_35749:
        /* <DEDUP_REMOVED lines=18> */
.L_x_35736:
        /* <DEDUP_REMOVED lines=16> */
.L_x_35758:
[----:B------:R-:W-:Y:S01]  /*4cc0*/  CS2R R30, SRZ ;  /* 0x00000000001e7805 */ /* 0x000fe2000001ff00 */
[----:B------:R-:W-:Y:S06]  /*4cd0*/  BRA `(.L_x_35737) ;  /* 0x0000000000147947 */ /* 0x000fec0003800000 */
.L_x_35757:
[----:B------:R-:W4:Y:S02]  /*4ce0*/  LDG.E.64 R30, desc[UR36][R4.64] ;  /* 0x00000024041e7981 */ /* 0x000f24000c1e1b00 */
[----:B----4-:R-:W4:Y:S02]  /*4cf0*/  I2F.F64.U64 R30, R30 ;  /* 0x0000001e001e7312 */ /* 0x010f240000301800 */
[----:B----4-:R-:W-:Y:S05]  /*4d00*/  BRA `(.L_x_35737) ;  /* 0x0000000000087947 */ /* 0x010fea0003800000 */
.L_x_35756:
[----:B------:R-:W4:Y:S02]  /*4d10*/  LDG.E R4, desc[UR36][R4.64] ;  /* 0x0000002404047981 */ /* 0x000f24000c1e1900 */
[----:B----4-:R4:W0:Y:S02]  /*4d20*/  I2F.F64.U32 R30, R4 ;  /* 0x00000004001e7312 */ /* 0x0108240000201800 */
.L_x_35737:
[----:B------:R-:W-:Y:S05]  /*4d30*/  BSYNC.RECONVERGENT B6 ;  /* 0x0000000000067941 */ /* 0x000fea0003800200 */
.L_x_35731:
        /* <DEDUP_REMOVED lines=20> */
.L_x_35763:
[----:B------:R-:W4:Y:S02]  /*4e80*/  LDG.E.U8 R4, desc[UR36][R4.64] ;  /* 0x0000002404047981 */ /* 0x000f24000c1e1100 */
[----:B----4-:R0:W1:Y:S02]  /*4e90*/  I2F.F64.U16 R16, R4 ;  /* 0x0000000400107312 */ /* 0x0100640000101800 */
[----:B01----:R-:W-:Y:S05]  /*4ea0*/  BRA `(.L_x_35765) ;  /* 0x0000000c00647947 */ /* 0x003fea0003800000 */
.L_x_35762:
        /* <DEDUP_REMOVED lines=9> */
.L_x_35767:
[----:B------:R-:W4:Y:S02]  /*4f40*/  LDG.E R4, desc[UR36][R4.64] ;  /* 0x0000002404047981 */ /* 0x000f24000c1e1900 */
[----:B----4-:R0:W1:Y:S02]  /*4f50*/  I2F.F64 R16, R4 ;  /* 0x0000000400107312 */ /* 0x0100640000201c00 */
[----:B01----:R-:W-:Y:S05]  /*4f60*/  BRA `(.L_x_35765) ;  /* 0x0000000c00347947 */ /* 0x003fea0003800000 */
.L_x_35766:
[----:B------:R-:W4:Y:S02]  /*4f70*/  LDG.E.U16 R4, desc[UR36][R4.64] ;  /* 0x0000002404047981 */ /* 0x000f24000c1e1500 */
[----:B----4-:R0:W1:Y:S02]  /*4f80*/  I2F.F64.S16 R16, R4 ;  /* 0x0000000400107312 */ /* 0x0100640000101c00 */
[----:B01----:R-:W-:Y:S05]  /*4f90*/  BRA `(.L_x_35765) ;  /* 0x0000000c00287947 */ /* 0x003fea0003800000 */
.L_x_35761:
        /* <DEDUP_REMOVED lines=10> */
.L_x_35769:
[----:B------:R-:W4:Y:S02]  /*5040*/  LDG.E.U16 R0, desc[UR36][R4.64] ;  /* 0x0000002404007981 */ /* 0x000f24000c1e1500 */
[----:B----4-:R-:W-:-:S05]  /*5050*/  HADD2.F32 R0, -RZ, R0.H0_H0 ;  /* 0x20000000ff007230 */ /* 0x010fca0000004100 */
[----:B------:R-:W-:-:S04]  /*5060*/  FMUL.FTZ R0, R0, 1 ;  /* 0x3f80000000007820 */ /* 0x000fc80000410000 */
[----:B------:R0:W1:Y:S02]  /*5070*/  F2F.F64.F32 R16, R0 ;  /* 0x0000000000107310 */ /* 0x0000640000201800 */
[----:B01----:R-:W-:Y:S05]  /*5080*/  BRA `(.L_x_35765) ;  /* 0x0000000800ec7947 */ /* 0x003fea0003800000 */
.L_x_35768:
        /* <DEDUP_REMOVED lines=10> */
.L_x_35771:
[----:B------:R-:W4:Y:S02]  /*5130*/  LDG.E.U16 R4, desc[UR36][R4.64] ;  /* 0x0000002404047981 */ /* 0x000f24000c1e1500 */
[----:B----4-:R-:W-:-:S05]  /*5140*/  HADD2.F32 R0, -RZ, R4.H0_H0 ;  /* 0x20000004ff007230 */ /* 0x010fca0000004100 */
[----:B------:R-:W-:-:S04]  /*5150*/  FMUL.FTZ R0, R0, 1 ;  /* 0x3f80000000007820 */ /* 0x000fc80000410000 */
[----:B------:R0:W1:Y:S02]  /*5160*/  F2F.F64.F32 R16, R0 ;  /* 0x0000000000107310 */ /* 0x0000640000201800 */
[----:B01----:R-:W-:Y:S05]  /*5170*/  BRA `(.L_x_35765) ;  /* 0x0000000800b07947 */ /* 0x003fea0003800000 */
.L_x_35770:
[----:B------:R0:W5:Y:S01]  /*5180*/  LDG.E.64 R16, desc[UR36][R4.64] ;  /* 0x0000002404107981 */ /* 0x000162000c1e1b00 */
[----:B------:R-:W-:Y:S05]  /*5190*/  BRA `(.L_x_35765) ;  /* 0x0000000800a87947 */ /* 0x000fea0003800000 */
.L_x_35760:
        /* <DEDUP_REMOVED lines=13> */
.L_x_35774:
[----:B------:R0:W5:Y:S01]  /*5270*/  LDG.E.64 R16, desc[UR36][R4.64] ;  /* 0x0000002404107981 */ /* 0x000162000c1e1b00 */
[----:B------:R-:W-:Y:S05]  /*5280*/  BRA `(.L_x_35765) ;  /* 0x00000008006c7947 */ /* 0x000fea0003800000 */
.L_x_35773:
        /* <DEDUP_REMOVED lines=27> */
.L_x_35776:
        /* <DEDUP_REMOVED lines=15> */
.L_x_35775:
[----:B------:R-:W4:Y:S02]  /*5530*/  LDG.E.U16 R0, desc[UR36][R4.64] ;  /* 0x0000002404007981 */ /* 0x000f24000c1e1500 */
[----:B----4-:R-:W-:-:S04]  /*5540*/  IMAD.U32 R0, R0, 0x10000, RZ ;  /* 0x0001000000007824 */ /* 0x010fc800078e00ff */
[----:B------:R-:W-:-:S04]  /*5550*/  FMUL.FTZ R0, R0, 1 ;  /* 0x3f80000000007820 */ /* 0x000fc80000410000 */
[----:B------:R0:W1:Y:S02]  /*5560*/  F2F.F64.F32 R16, R0 ;  /* 0x0000000000107310 */ /* 0x0000640000201800 */
[----:B01----:R-:W-:Y:S05]  /*5570*/  BRA `(.L_x_35765) ;  /* 0x0000000400b07947 */ /* 0x003fea0003800000 */
.L_x_35772:
        /* <DEDUP_REMOVED lines=11> */
.L_x_35779:
        /* <DEDUP_REMOVED lines=21> */
.L_x_35781:
[----:B------:R-:W-:Y:S05]  /*5780*/  BSYNC.RECONVERGENT B0 ;  /* 0x0000000000007941 */ /* 0x000fea0003800200 */
.L_x_35780:
[----:B------:R-:W-:Y:S01]  /*5790*/  IMAD.SHL.U32 R0, R0, 0x100000, RZ ;  /* 0x0010000000007824 */ /* 0x000fe200078e00ff */
[----:B------:R-:W-:-:S04]  /*57a0*/  LEA R3, R3, 0x3b800000, 0x17 ;  /* 0x3b80000003037811 */ /* 0x000fc800078eb8ff */
[----:B------:R-:W-:-:S05]  /*57b0*/  LOP3.LUT R0, R3, R0, R7, 0xfe, !PT ;  /* 0x0000000003007212 */ /* 0x000fca00078efe07 */
[----:B------:R-:W-:-:S04]  /*57c0*/  FMUL.FTZ R0, R0, 1 ;  /* 0x3f80000000007820 */ /* 0x000fc80000410000 */
[----:B------:R0:W1:Y:S02]  /*57d0*/  F2F.F64.F32 R16, R0 ;  /* 0x0000000000107310 */ /* 0x0000640000201800 */
[----:B01----:R-:W-:Y:S05]  /*57e0*/  BRA `(.L_x_35765) ;  /* 0x0000000400147947 */ /* 0x003fea0003800000 */
.L_x_35778:
        /* <DEDUP_REMOVED lines=21> */
.L_x_35783:
[----:B------:R-:W-:Y:S05]  /*5940*/  BSYNC.RECONVERGENT B0 ;  /* 0x0000000000007941 */ /* 0x000fea0003800200 */
.L_x_35782:
[----:B------:R-:W-:Y:S01]  /*5950*/  IMAD.SHL.U32 R0, R0, 0x200000, RZ ;  /* 0x0020000000007824 */ /* 0x000fe200078e00ff */
[----:B------:R-:W-:-:S04]  /*5960*/  LEA R3, R3, 0x37800000, 0x17 ;  /* 0x3780000003037811 */ /* 0x000fc800078eb8ff */
[----:B------:R-:W-:-:S05]  /*5970*/  LOP3.LUT R0, R3, R0, R7, 0xfe, !PT ;  /* 0x0000000003007212 */ /* 0x000fca00078efe07 */
[----:B------:R-:W-:-:S04]  /*5980*/  FMUL.FTZ R0, R0, 1 ;  /* 0x3f80000000007820 */ /* 0x000fc80000410000 */
[----:B------:R0:W1:Y:S02]  /*5990*/  F2F.F64.F32 R16, R0 ;  /* 0x0000000000107310 */ /* 0x0000640000201800 */
[----:B01----:R-:W-:Y:S05]  /*59a0*/  BRA `(.L_x_35765) ;  /* 0x0000000000a47947 */ /* 0x003fea0003800000 */
.L_x_35777:
        /* <DEDUP_REMOVED lines=18> */
.L_x_35764:
        /* <DEDUP_REMOVED lines=16> */
.L_x_35786:
[----:B------:R-:W-:Y:S01]  /*5bd0*/  CS2R R16, SRZ ;  /* 0x0000000000107805 */ /* 0x000fe2000001ff00 */
[----:B------:R-:W-:Y:S06]  /*5be0*/  BRA `(.L_x_35765) ;  /* 0x0000000000147947 */ /* 0x000fec0003800000 */
.L_x_35785:
[----:B------:R-:W4:Y:S02]  /*5bf0*/  LDG.E.64 R16, desc[UR36][R4.64] ;  /* 0x0000002404107981 */ /* 0x000f24000c1e1b00 */
[----:B----4-:R-:W1:Y:S02]  /*5c00*/  I2F.F64.U64 R16, R16 ;  /* 0x0000001000107312 */ /* 0x010e640000301800 */
[----:B-1----:R-:W-:Y:S05]  /*5c10*/  BRA `(.L_x_35765) ;  /* 0x0000000000087947 */ /* 0x002fea0003800000 */
.L_x_35784:
[----:B------:R-:W4:Y:S02]  /*5c20*/  LDG.E R4, desc[UR36][R4.64] ;  /* 0x0000002404047981 */ /* 0x000f24000c1e1900 */
[----:B----4-:R1:W4:Y:S02]  /*5c30*/  I2F.F64.U32 R16, R4 ;  /* 0x0000000400107312 */ /* 0x0103240000201800 */
.L_x_35765:
[----:B------:R-:W-:Y:S05]  /*5c40*/  BSYNC.RECONVERGENT B6 ;  /* 0x0000000000067941 */ /* 0x000fea0003800200 */
.L_x_35759:
[----:B------:R-:W-:-:S07]  /*5c50*/  VIADD R29, R29, 0x80 ;  /* 0x000000801d1d7836 */ /* 0x000fce0000000000 */
.L_x_35730:
[----:B------:R-:W-:Y:S05]  /*5c60*/  BSYNC.RECONVERGENT B7 ;  /* 0x0000000000077941 */ /* 0x000fea0003800200 */
.L_x_35729:
        /* <DEDUP_REMOVED lines=26> */
.L_x_35793:
[----:B------:R-:W4:Y:S02]  /*5e10*/  LDG.E.U8 R4, desc[UR36][R4.64] ;  /* 0x0000002404047981 */ /* 0x000f24000c1e1100 */
[----:B----4-:R0:W1:Y:S02]  /*5e20*/  I2F.F64.U16 R18, R4 ;  /* 0x0000000400127312 */ /* 0x0100640000101800 */
[----:B01----:R-:W-:Y:S05]  /*5e30*/  BRA `(.L_x_35795) ;  /* 0x0000000c00647947 */ /* 0x003fea0003800000 */
.L_x_35792:
        /* <DEDUP_REMOVED lines=9> */
.L_x_35797:
[----:B------:R-:W4:Y:S02]  /*5ed0*/  LDG.E R4, desc[UR36][R4.64] ;  /* 0x0000002404047981 */ /* 0x000f24000c1e1900 */
[----:B----4-:R0:W1:Y:S02]  /*5ee0*/  I2F.F64 R18, R4 ;  /* 0x0000000400127312 */ /* 0x0100640000201c00 */
[----:B01----:R-:W-:Y:S05]  /*5ef0*/  BRA `(.L_x_35795) ;  /* 0x0000000c00347947 */ /* 0x003fea0003800000 */
.L_x_35796:
[----:B------:R-:W4:Y:S02]  /*5f00*/  LDG.E.U16 R4, desc[UR36][R4.64] ;  /* 0x0000002404047981 */ /* 0x000f24000c1e1500 */
[----:B----4-:R0:W1:Y:S02]  /*5f10*/  I2F.F64.S16 R18, R4 ;  /* 0x0000000400127312 */ /* 0x0100640000101c00 */
[----:B01----:R-:W-:Y:S05]  /*5f20*/  BRA `(.L_x_35795) ;  /* 0x0000000c00287947 */ /* 0x003fea0003800000 */
.L_x_35791:
        /* <DEDUP_REMOVED lines=10> */
.L_x_35799:
[----:B------:R-:W4:Y:S02]  /*5fd0*/  LDG.E.U16 R0, desc[UR36][R4.64] ;  /* 0x0000002404007981 */ /* 0x000f24000c1e1500 */
[----:B----4-:R-:W-:-:S05]  /*5fe0*/  HADD2.F32 R0, -RZ, R0.H0_H0 ;  /* 0x20000000ff007230 */ /* 0x010fca0000004100 */
[----:B------:R-:W-:-:S04]  /*5ff0*/  FMUL.FTZ R0, R0, 1 ;  /* 0x3f80000000007820 */ /* 0x000fc80000410000 */
[----:B------:R1:W4:Y:S02]  /*6000*/  F2F.F64.F32 R18, R0 ;  /* 0x0000000000127310 */ /* 0x0003240000201800 */
[----:B-1--4-:R-:W-:Y:S05]  /*6010*/  BRA `(.L_x_35795) ;  /* 0x0000000800ec7947 */ /* 0x012fea0003800000 */
.L_x_35798:
        /* <DEDUP_REMOVED lines=10> */
.L_x_35801:
[----:B------:R-:W4:Y:S02]  /*60c0*/  LDG.E.U16 R4, desc[UR36][R4.64] ;  /* 0x0000002404047981 */ /* 0x000f24000c1e1500 */
[----:B----4-:R-:W-:-:S05]  /*60d0*/  HADD2.F32 R0, -RZ, R4.H0_H0 ;  /* 0x20000004ff007230 */ /* 0x010fca0000004100 */
[----:B------:R-:W-:-:S04]  /*60e0*/  FMUL.FTZ R0, R0, 1 ;  /* 0x3f80000000007820 */ /* 0x000fc80000410000 */
[----:B------:R1:W4:Y:S02]  /*60f0*/  F2F.F64.F32 R18, R0 ;  /* 0x0000000000127310 */ /* 0x0003240000201800 */
[----:B-1--4-:R-:W-:Y:S05]  /*6100*/  BRA `(.L_x_35795) ;  /* 0x0000000800b07947 */ /* 0x012fea0003800000 */
.L_x_35800:
[----:B------:R0:W5:Y:S01]  /*6110*/  LDG.E.64 R18, desc[UR36][R4.64] ;  /* 0x0000002404127981 */ /* 0x000162000c1e1b00 */
[----:B------:R-:W-:Y:S05]  /*6120*/  BRA `(.L_x_35795) ;  /* 0x0000000800a87947 */ /* 0x000fea0003800000 */
.L_x_35790:
        /* <DEDUP_REMOVED lines=13> */
.L_x_35804:
[----:B------:R1:W5:Y:S01]  /*6200*/  LDG.E.64 R18, desc[UR36][R4.64] ;  /* 0x0000002404127981 */ /* 0x000362000c1e1b00 */
[----:B------:R-:W-:Y:S05]  /*6210*/  BRA `(.L_x_35795) ;  /* 0x00000008006c7947 */ /* 0x000fea0003800000 */
.L_x_35803:
        /* <DEDUP_REMOVED lines=27> */
.L_x_35806:
        /* <DEDUP_REMOVED lines=15> */
.L_x_35805:
[----:B------:R-:W4:Y:S02]  /*64c0*/  LDG.E.U16 R0, desc[UR36][R4.64] ;  /* 0x0000002404007981 */ /* 0x000f24000c1e1500 */
[----:B----4-:R-:W-:-:S04]  /*64d0*/  IMAD.U32 R0, R0, 0x10000, RZ ;  /* 0x0001000000007824 */ /* 0x010fc800078e00ff */
[----:B------:R-:W-:-:S04]  /*64e0*/  FMUL.FTZ R0, R0, 1 ;  /* 0x3f80000000007820 */ /* 0x000fc80000410000 */
[----:B------:R4:W0:Y:S02]  /*64f0*/  F2F.F64.F32 R18, R0 ;  /* 0x0000000000127310 */ /* 0x0008240000201800 */
[----:B0---4-:R-:W-:Y:S05]  /*6500*/  BRA `(.L_x_35795) ;  /* 0x0000000400b07947 */ /* 0x011fea0003800000 */
.L_x_35802:
        /* <DEDUP_REMOVED lines=11> */
.L_x_35809:
        /* <DEDUP_REMOVED lines=21> */
.L_x_35811:
[----:B------:R-:W-:Y:S05]  /*6710*/  BSYNC.RECONVERGENT B0 ;  /* 0x0000000000007941 */ /* 0x000fea0003800200 */
.L_x_35810:
[----:B------:R-:W-:Y:S01]  /*6720*/  IMAD.SHL.U32 R0, R0, 0x100000, RZ ;  /* 0x0010000000007824 */ /* 0x000fe200078e00ff */
[----:B------:R-:W-:-:S04]  /*6730*/  LEA R3, R3, 0x3b800000, 0x17 ;  /* 0x3b80000003037811 */ /* 0x000fc800078eb8ff */
[----:B------:R-:W-:-:S05]  /*6740*/  LOP3.LUT R0, R3, R0, R7, 0xfe, !PT ;  /* 0x0000000003007212 */ /* 0x000fca00078efe07 */
[----:B------:R-:W-:-:S04]  /*6750*/  FMUL.FTZ R0, R0, 1 ;  /* 0x3f80000000007820 */ /* 0x000fc80000410000 */
[----:B------:R0:W1:Y:S02]  /*6760*/  F2F.F64.F32 R18, R0 ;  /* 0x0000000000127310 */ /* 0x0000640000201800 */
[----:B01----:R-:W-:Y:S05]  /*6770*/  BRA `(.L_x_35795) ;  /* 0x0000000400147947 */ /* 0x003fea0003800000 */
.L_x_35808:
        /* <DEDUP_REMOVED lines=21> */
.L_x_35813:
[----:B------:R-:W-:Y:S05]  /*68d0*/  BSYNC.RECONVERGENT B0 ;  /* 0x0000000000007941 */ /* 0x000fea0003800200 */
.L_x_35812:
[----:B------:R-:W-:Y:S01]  /*68e0*/  IMAD.SHL.U32 R0, R0, 0x200000, RZ ;  /* 0x0020000000007824 */ /* 0x000fe200078e00ff */
[----:B------:R-:W-:-:S04]  /*68f0*/  LEA R3, R3, 0x37800000, 0x17 ;  /* 0x3780000003037811 */ /* 0x000fc800078eb8ff */
[----:B------:R-:W-:-:S05]  /*6900*/  LOP3.LUT R0, R3, R0, R7, 0xfe, !PT ;  /* 0x0000000003007212 */ /* 0x000fca00078efe07 */
[----:B------:R-:W-:-:S04]  /*6910*/  FMUL.FTZ R0, R0, 1 ;  /* 0x3f80000000007820 */ /* 0x000fc80000410000 */
[----:B------:R0:W1:Y:S02]  /*6920*/  F2F.F64.F32 R18, R0 ;  /* 0x0000000000127310 */ /* 0x0000640000201800 */
[----:B01----:R-:W-:Y:S05]  /*6930*/  BRA `(.L_x_35795) ;  /* 0x0000000000a47947 */ /* 0x003fea0003800000 */
.L_x_35807:
        /* <DEDUP_REMOVED lines=18> */
.L_x_35794:
        /* <DEDUP_REMOVED lines=16> */
.L_x_35816:
[----:B------:R-:W-:Y:S01]  /*6b60*/  CS2R R18, SRZ ;  /* 0x0000000000127805 */ /* 0x000fe2000001ff00 */
[----:B------:R-:W-:Y:S06]  /*6b70*/  BRA `(.L_x_35795) ;  /* 0x0000000000147947 */ /* 0x000fec0003800000 */
.L_x_35815:
[----:B------:R-:W4:Y:S02]  /*6b80*/  LDG.E.64 R18, desc[UR36][R4.64] ;  /* 0x0000002404127981 */ /* 0x000f24000c1e1b00 */
[----:B----4-:R-:W0:Y:S02]  /*6b90*/  I2F.F64.U64 R18, R18 ;  /* 0x0000001200127312 */ /* 0x010e240000301800 */
[----:B0-----:R-:W-:Y:S05]  /*6ba0*/  BRA `(.L_x_35795) ;  /* 0x0000000000087947 */ /* 0x001fea0003800000 */
.L_x_35814:
[----:B------:R-:W4:Y:S02]  /*6bb0*/  LDG.E R4, desc[UR36][R4.64] ;  /* 0x0000002404047981 */ /* 0x000f24000c1e1900 */
[----:B----4-:R4:W0:Y:S02]  /*6bc0*/  I2F.F64.U32 R18, R4 ;  /* 0x0000000400127312 */ /* 0x0108240000201800 */
.L_x_35795:
[----:B------:R-:W-:Y:S05]  /*6bd0*/  BSYNC.RECONVERGENT B6 ;  /* 0x0000000000067941 */ /* 0x000fea0003800200 */
.L_x_35789:
        /* <DEDUP_REMOVED lines=19> */
.L_x_35820:
[----:B------:R-:W4:Y:S02]  /*6d10*/  LDG.E.U8 R4, desc[UR36][R4.64] ;  /* 0x0000002404047981 */ /* 0x000f24000c1e1100 */
[----:B----4-:R0:W1:Y:S02]  /*6d20*/  I2F.F64.U16 R22, R4 ;  /* 0x0000000400167312 */ /* 0x0100640000101800 */
[----:B01----:R-:W-:Y:S05]  /*6d30*/  BRA `(.L_x_35788) ;  /* 0x0000000c00587947 */ /* 0x003fea0003800000 */
.L_x_35819:
        /* <DEDUP_REMOVED lines=9> */
.L_x_35823:
[----:B------:R-:W4:Y:S02]  /*6dd0*/  LDG.E R4, desc[UR36][R4.64] ;  /* 0x0000002404047981 */ /* 0x000f24000c1e1900 */
[----:B----4-:R0:W1:Y:S02]  /*6de0*/  I2F.F64 R22, R4 ;  /* 0x0000000400167312 */ /* 0x0100640000201c00 */
[----:B01----:R-:W-:Y:S05]  /*6df0*/  BRA `(.L_x_35788) ;  /* 0x0000000c00287947 */ /* 0x003fea0003800000 */
.L_x_35822:
[----:B------:R-:W4:Y:S02]  /*6e00*/  LDG.E.U16 R4, desc[UR36][R4.64] ;  /* 0x0000002404047981 */ /* 0x000f24000c1e1500 */
[----:B----4-:R0:W1:Y:S02]  /*6e10*/  I2F.F64.S16 R22, R4 ;  /* 0x0000000400167312 */ /* 0x0100640000101c00 */
[----:B01----:R-:W-:Y:S05]  /*6e20*/  BRA `(.L_x_35788) ;  /* 0x0000000c001c7947 */ /* 0x003fea0003800000 */
.L_x_35818:
        /* <DEDUP_REMOVED lines=10> */
.L_x_35825:
[----:B------:R-:W4:Y:S02]  /*6ed0*/  LDG.E.U16 R0, desc[UR36][R4.64] ;  /* 0x0000002404007981 */ /* 0x000f24000c1e1500 */
[----:B----4-:R-:W-:-:S05]  /*6ee0*/  HADD2.F32 R0, -RZ, R0.H0_H0 ;  /* 0x20000000ff007230 */ /* 0x010fca0000004100 */
[----:B------:R-:W-:-:S04]  /*6ef0*/  FMUL.FTZ R0, R0, 1 ;  /* 0x3f80000000007820 */ /* 0x000fc80000410000 */
[----:B------:R0:W1:Y:S02]  /*6f00*/  F2F.F64.F32 R22, R0 ;  /* 0x0000000000167310 */ /* 0x0000640000201800 */
[----:B01----:R-:W-:Y:S05]  /*6f10*/  BRA `(.L_x_35788) ;  /* 0x0000000800e07947 */ /* 0x003fea0003800000 */
.L_x_35824:
        /* <DEDUP_REMOVED lines=10> */
.L_x_35827:
[----:B------:R-:W4:Y:S02]  /*6fc0*/  LDG.E.U16 R4, desc[UR36][R4.64] ;  /* 0x0000002404047981 */ /* 0x000f24000c1e1500 */
[----:B----4-:R-:W-:-:S05]  /*6fd0*/  HADD2.F32 R0, -RZ, R4.H0_H0 ;  /* 0x20000004ff007230 */ /* 0x010fca0000004100 */
[----:B------:R-:W-:-:S04]  /*6fe0*/  FMUL.FTZ R0, R0, 1 ;  /* 0x3f80000000007820 */ /* 0x000fc80000410000 */
[----:B------:R0:W1:Y:S02]  /*6ff0*/  F2F.F64.F32 R22, R0 ;  /* 0x0000000000167310 */ /* 0x0000640000201800 */
[----:B01----:R-:W-:Y:S05]  /*7000*/  BRA `(.L_x_35788) ;  /* 0x0000000800a47947 */ /* 0x003fea0003800000 */
.L_x_35826:
[----:B------:R0:W5:Y:S01]  /*7010*/  LDG.E.64 R22, desc[UR36][R4.64] ;  /* 0x0000002404167981 */ /* 0x000162000c1e1b00 */
[----:B------:R-:W-:Y:S05]  /*7020*/  BRA `(.L_x_35788) ;  /* 0x00000008009c7947 */ /* 0x000fea0003800000 */
.L_x_35817:
        /* <DEDUP_REMOVED lines=13> */
.L_x_35830:
[----:B------:R0:W5:Y:S01]  /*7100*/  LDG.E.64 R22, desc[UR36][R4.64] ;  /* 0x0000002404167981 */ /* 0x000162000c1e1b00 */
[----:B------:R-:W-:Y:S05]  /*7110*/  BRA `(.L_x_35788) ;  /* 0x0000000800607947 */ /* 0x000fea0003800000 */
.L_x_35829:
        /* <DEDUP_REMOVED lines=27> */
.L_x_35832:
        /* <DEDUP_REMOVED lines=15> */
.L_x_35831:
[----:B------:R-:W4:Y:S02]  /*73c0*/  LDG.E.U16 R0, desc[UR36][R4.64] ;  /* 0x0000002404007981 */ /* 0x000f24000c1e1500 */
[----:B----4-:R-:W-:-:S04]  /*73d0*/  IMAD.U32 R0, R0, 0x10000, RZ ;  /* 0x0001000000007824 */ /* 0x010fc800078e00ff */
[----:B------:R-:W-:-:S04]  /*73e0*/  FMUL.FTZ R0, R0, 1 ;  /* 0x3f80000000007820 */ /* 0x000fc80000410000 */
[----:B------:R0:W1:Y:S02]  /*73f0*/  F2F.F64.F32 R22, R0 ;  /* 0x0000000000167310 */ /* 0x0000640000201800 */
[----:B01----:R-:W-:Y:S05]  /*7400*/  BRA `(.L_x_35788) ;  /* 0x0000000400a47947 */ /* 0x003fea0003800000 */
.L_x_35828:
        /* <DEDUP_REMOVED lines=11> */
.L_x_35835:
        /* <DEDUP_REMOVED lines=20> */
.L_x_35837:
[----:B------:R-:W-:Y:S05]  /*7600*/  BSYNC.RECONVERGENT B0 ;  /* 0x0000000000007941 */ /* 0x000fea0003800200 */
.L_x_35836:
[----:B------:R-:W-:Y:S01]  /*7610*/  IMAD.SHL.U32 R0, R0, 0x100000, RZ ;  /* 0x0010000000007824 */ /* 0x000fe200078e00ff */
[----:B------:R-:W-:-:S04]  /*7620*/  LEA R3, R3, 0x3b800000, 0x17 ;  /* 0x3b80000003037811 */ /* 0x000fc800078eb8ff */
[----:B------:R-:W-:-:S05]  /*7630*/  LOP3.LUT R0, R3, R0, R7, 0xfe, !PT ;  /* 0x0000000003007212 */ /* 0x000fca00078efe07 */
[----:B------:R-:W-:-:S04]  /*7640*/  FMUL.FTZ R0, R0, 1 ;  /* 0x3f80000000007820 */ /* 0x000fc80000410000 */
[----:B------:R0:W1:Y:S02]  /*7650*/  F2F.F64.F32 R22, R0 ;  /* 0x0000000000167310 */ /* 0x0000640000201800 */
[----:B01----:R-:W-:Y:S05]  /*7660*/  BRA `(.L_x_35788) ;  /* 0x00000004000c7947 */ /* 0x003fea0003800000 */
.L_x_35834:
        /* <DEDUP_REMOVED lines=20> */
.L_x_35839:
[----:B------:R-:W-:Y:S05]  /*77b0*/  BSYNC.RECONVERGENT B0 ;  /* 0x0000000000007941 */ /* 0x000fea0003800200 */
.L_x_35838:
[----:B------:R-:W-:Y:S01]  /*77c0*/  IMAD.SHL.U32 R0, R0, 0x200000, RZ ;  /* 0x0020000000007824 */ /* 0x000fe200078e00ff */
[----:B------:R-:W-:-:S04]  /*77d0*/  LEA R3, R3, 0x37800000, 0x17 ;  /* 0x3780000003037811 */ /* 0x000fc800078eb8ff */
[----:B------:R-:W-:-:S05]  /*77e0*/  LOP3.LUT R0, R3, R0, R7, 0xfe, !PT ;  /* 0x0000000003007212 */ /* 0x000fca00078efe07 */
[----:B------:R-:W-:-:S04]  /*77f0*/  FMUL.FTZ R0, R0, 1 ;  /* 0x3f80000000007820 */ /* 0x000fc80000410000 */
[----:B------:R0:W1:Y:S02]  /*7800*/  F2F.F64.F32 R22, R0 ;  /* 0x0000000000167310 */ /* 0x0000640000201800 */
[----:B01----:R-:W-:Y:S05]  /*7810*/  BRA `(.L_x_35788) ;  /* 0x0000000000a07947 */ /* 0x003fea0003800000 */
.L_x_35833:
        /* <DEDUP_REMOVED lines=18> */
.L_x_35821:
        /* <DEDUP_REMOVED lines=16> */
.L_x_35842:
[----:B------:R-:W-:Y:S05]  /*7a40*/  BRA `(.L_x_35788) ;  /* 0x0000000000147947 */ /* 0x000fea0003800000 */
.L_x_35841:
[----:B------:R-:W4:Y:S02]  /*7a50*/  LDG.E.64 R22, desc[UR36][R4.64] ;  /* 0x0000002404167981 */ /* 0x000f24000c1e1b00 */
[----:B----4-:R-:W0:Y:S02]  /*7a60*/  I2F.F64.U64 R22, R22 ;  /* 0x0000001600167312 */ /* 0x010e240000301800 */
[----:B0-----:R-:W-:Y:S05]  /*7a70*/  BRA `(.L_x_35788) ;  /* 0x0000000000087947 */ /* 0x001fea0003800000 */
.L_x_35840:
[----:B------:R-:W4:Y:S02]  /*7a80*/  LDG.E R4, desc[UR36][R4.64] ;  /* 0x0000002404047981 */ /* 0x000f24000c1e1900 */
[----:B----4-:R0:W1:Y:S02]  /*7a90*/  I2F.F64.U32 R22, R4 ;  /* 0x0000000400167312 */ /* 0x0100640000201800 */
.L_x_35788:
[----:B------:R-:W-:Y:S05]  /*7aa0*/  BSYNC.RECONVERGENT B7 ;  /* 0x0000000000077941 */ /* 0x000fea0003800200 */
.L_x_35787:
[----:B------:R-:W-:Y:S01]  /*7ab0*/  ISETP.GE.AND P0, PT, R33, R2, PT ;  /* 0x000000022100720c */ /* 0x000fe20003f06270 */
[----:B------:R-:W-:-:S12]  /*7ac0*/  BSSY.RECONVERGENT B1, `(.L_x_35843) ;  /* 0x000006f000017945 */ /* 0x000fd80003800200 */
[----:B------:R-:W-:Y:S05]  /*7ad0*/  @P0 BRA `(.L_x_35844) ;  /* 0x0000000400b40947 */ /* 0x000fea0003800000 */
[----:B---3-5:R-:W-:Y:S01]  /*7ae0*/  LOP3.LUT R9, R37, 0x7fffffff, RZ, 0xc0, !PT ;  /* 0x7fffffff25097812 */ /* 0x028fe200078ec0ff */
[----:B------:R-:W-:Y:S01]  /*7af0*/  BSSY.RECONVERGENT B0, `(.L_x_35845) ;  /* 0x0000057000007945 */ /* 0x000fe20003800200 */
[----:B--2---:R-:W-:Y:S01]  /*7b00*/  LOP3.LUT R7, R27, 0x7fffffff, RZ, 0xc0, !PT ;  /* 0x7fffffff1b077812 */ /* 0x004fe200078ec0ff */
[----:B------:R-:W-:Y:S02]  /*7b10*/  IMAD.MOV.U32 R8, RZ, RZ, R36 ;  /* 0x000000ffff087224 */ /* 0x000fe400078e0024 */
[----:B------:R-:W-:Y:S01]  /*7b20*/  IMAD.MOV.U32 R6, RZ, RZ, R26 ;  /* 0x000000ffff067224 */ /* 0x000fe200078e001a */
        /* <DEDUP_REMOVED lines=23> */
.L_x_35846:
        /* <DEDUP_REMOVED lines=27> */
.L_x_35849:
        /* <DEDUP_REMOVED lines=11> */
.L_x_35848:
        /* <DEDUP_REMOVED lines=19> */
.L_x_35851:
[----:B------:R-:W-:Y:S05]  /*8030*/  BSYNC.RECONVERGENT B2 ;  /* 0x0000000000027941 */ /* 0x000fea0003800200 */
.L_x_35850:
[----:B------:R-:W-:Y:S01]  /*8040*/  LOP3.LUT R5, R7, 0x80000000, R37, 0xb8, !PT ;  /* 0x8000000007057812 */ /* 0x000fe200078eb825 */
[----:B------:R-:W-:-:S07]  /*8050*/  IMAD.MOV.U32 R4, RZ, RZ, R6 ;  /* 0x000000ffff047224 */ /* 0x000fce00078e0006 */
.L_x_35847:
[----:B------:R-:W-:Y:S05]  /*8060*/  BSYNC.RECONVERGENT B0 ;  /* 0x0000000000007941 */ /* 0x000fea0003800200 */
.L_x_35845:
[----:B------:R-:W0:-:S15]  /*8070*/  DSETP.NEU.AND P1, PT, R4, RZ, PT ;  /* 0x000000ff0400722a */ /* 0x000e1e0003f2d000 */
[----:B------:R-:W-:-:S15]  /*8080*/  NOP ;  /* 0x0000000000007918 */ /* 0x000fde0000000000 */
[----:B------:R-:W-:-:S15]  /*8090*/  NOP ;  /* 0x0000000000007918 */ /* 0x000fde0000000000 */
[----:B------:R-:W-:-:S15]  /*80a0*/  NOP ;  /* 0x0000000000007918 */ /* 0x000fde0000000000 */
[----:B------:R-:W-:-:S04]  /*80b0*/  NOP ;  /* 0x0000000000007918 */ /* 0x000fc80000000000 */
[----:B0-----:R-:W0:-:S15]  /*80c0*/  @P1 DSETP.GEU.AND P0, PT, R4, RZ, PT ;  /* 0x000000ff0400122a */ /* 0x001e1e0003f0e000 */
        /* <DEDUP_REMOVED lines=9> */
[----:B0-----:R-:W0:Y:S02]  /*8160*/  @P1 DSETP.LT.XOR P0, PT, R26, RZ, P0 ;  /* 0x000000ff1a00122a */ /* 0x001e240000701800 */
[----:B0-----:R-:W-:Y:S02]  /*8170*/  @P1 FSEL R0, R4, R6, P0 ;  /* 0x0000000604001208 */ /* 0x001fe40000000000 */
[----:B------:R-:W-:-:S03]  /*8180*/  @P1 FSEL R7, R5, R7, P0 ;  /* 0x0000000705071208 */ /* 0x000fc60000000000 */
[----:B------:R-:W-:Y:S02]  /*8190*/  @P1 IMAD.MOV.U32 R4, RZ, RZ, R0 ;  /* 0x000000ffff041224 */ /* 0x000fe400078e0000 */
[----:B------:R-:W-:-:S07]  /*81a0*/  @P1 IMAD.MOV.U32 R5, RZ, RZ, R7 ;  /* 0x000000ffff051224 */ /* 0x000fce00078e0007 */
.L_x_35844:
[----:B------:R-:W-:Y:S05]  /*81b0*/  BSYNC.RECONVERGENT B1 ;  /* 0x0000000000017941 */ /* 0x000fea0003800200 */
.L_x_35843:
[----:B--2--5:R-:W-:Y:S01]  /*81c0*/  VIADD R27, R33, 0x80 ;  /* 0x00000080211b7836 */ /* 0x024fe20000000000 */
[----:B------:R-:W-:Y:S04]  /*81d0*/  BSSY.RECONVERGENT B1, `(.L_x_35852) ;  /* 0x0000070000017945 */ /* 0x000fe80003800200 */
[----:B------:R-:W-:-:S13]  /*81e0*/  ISETP.GE.AND P0, PT, R27, R2, PT ;  /* 0x000000021b00720c */ /* 0x000fda0003f06270 */
[----:B------:R-:W-:Y:S05]  /*81f0*/  @P0 BRA `(.L_x_35853) ;  /* 0x0000000400b40947 */ /* 0x000fea0003800000 */
[----:B-1----:R-:W-:Y:S01]  /*8200*/  LOP3.LUT R9, R35, 0x7fffffff, RZ, 0xc0, !PT ;  /* 0x7fffffff23097812 */ /* 0x002fe200078ec0ff */
        /* <DEDUP_REMOVED lines=35> */
.L_x_35858:
        /* <DEDUP_REMOVED lines=11> */
.L_x_35857:
        /* <DEDUP_REMOVED lines=19> */
.L_x_35860:
[----:B------:R-:W-:Y:S05]  /*8620*/  BSYNC.RECONVERGENT B2 ;  /* 0x0000000000027941 */ /* 0x000fea0003800200 */
.L_x_35859:
[----:B------:R-:W-:Y:S01]  /*8630*/  LOP3.LUT R29, R29, 0x80000000, R35, 0xb8, !PT ;  /* 0x800000001d1d7812 */ /* 0x000fe200078eb823 */
[----:B------:R-:W-:Y:S06]  /*8640*/  BRA `(.L_x_35856) ;  /* 0x00000000004c7947 */ /* 0x000fec0003800000 */
.L_x_35855:
        /* <DEDUP_REMOVED lines=19> */
.L_x_35856:
[----:B------:R-:W-:Y:S05]  /*8780*/  BSYNC.RECONVERGENT B0 ;  /* 0x0000000000007941 */ /* 0x000fea0003800200 */
.L_x_35854:
        /* <DEDUP_REMOVED lines=20> */
.L_x_35853:
[----:B------:R-:W-:Y:S05]  /*88d0*/  BSYNC.RECONVERGENT B1 ;  /* 0x0000000000017941 */ /* 0x000fea0003800200 */
.L_x_35852:
[----:B------:R-:W-:Y:S01]  /*88e0*/  VIADD R3, R33, 0x100 ;  /* 0x0000010021037836 */ /* 0x000fe20000000000 */
[----:B------:R-:W-:Y:S04]  /*88f0*/  BSSY.RECONVERGENT B1, `(.L_x_35861) ;  /* 0x0000070000017945 */ /* 0x000fe80003800200 */
[----:B------:R-:W-:-:S13]  /*8900*/  ISETP.GE.AND P0, PT, R3, R2, PT ;  /* 0x000000020300720c */ /* 0x000fda0003f06270 */
[----:B------:R-:W-:Y:S05]  /*8910*/  @P0 BRA `(.L_x_35862) ;  /* 0x0000000400b40947 */ /* 0x000fea0003800000 */
[----:B------:R-:W-:Y:S01]  /*8920*/  LOP3.LUT R7, R31, 0x7fffffff, RZ, 0xc0, !PT ;  /* 0x7fffffff1f077812 */ /* 0x000fe200078ec0ff */
[----:B------:R-:W-:Y:S01]  /*8930*/  BSSY.RECONVERGENT B0, `(.L_x_35863) ;  /* 0x0000057000007945 */ /* 0x000fe20003800200 */
[----:B----4-:R-:W-:Y:S01]  /*8940*/  LOP3.LUT R9, R17, 0x7fffffff, RZ, 0xc0, !PT ;  /* 0x7fffffff11097812 */ /* 0x010fe200078ec0ff */
[----:B------:R-:W-:Y:S02]  /*8950*/  IMAD.MOV.U32 R6, RZ, RZ, R30 ;  /* 0x000000ffff067224 */ /* 0x000fe400078e001e */
[----:B------:R-:W-:Y:S01]  /*8960*/  IMAD.MOV.U32 R8, RZ, RZ, R16 ;  /* 0x000000ffff087224 */ /* 0x000fe200078e0010 */
[----:B------:R-:W-:-:S04]  /*8970*/  VIMNMX.U32 R0, PT, PT, R7, R9, !PT ;  /* 0x0000000907007248 */ /* 0x000fc80007fe0000 */
[----:B------:R-:W-:-:S13]  /*8980*/  ISETP.GT.U32.AND P0, PT, R0, 0x7fefffff, PT ;  /* 0x7fefffff0000780c */ /* 0x000fda0003f04070 */
[----:B------:R-:W-:Y:S05]  /*8990*/  @P0 BRA `(.L_x_35864) ;  /* 0x0000000000f40947 */ /* 0x000fea0003800000 */
[----:B------:R-:W2:Y:S01]  /*89a0*/  DSETP.NEU.AND P0, PT, R8, RZ, PT ;  /* 0x000000ff0800722a */ /* 0x000ea20003f0d000 */
[----:B0-----:R-:W-:Y:S02]  /*89b0*/  IMAD.MOV.U32 R24, RZ, RZ, 0x0 ;  /* 0x00000000ff187424 */ /* 0x001fe400078e00ff */
        /* <DEDUP_REMOVED lines=26> */
.L_x_35867:
        /* <DEDUP_REMOVED lines=11> */
.L_x_35866:
        /* <DEDUP_REMOVED lines=19> */
.L_x_35869:
[----:B------:R-:W-:Y:S05]  /*8d40*/  BSYNC.RECONVERGENT B2 ;  /* 0x0000000000027941 */ /* 0x000fea0003800200 */
.L_x_35868:
[----:B------:R-:W-:Y:S01]  /*8d50*/  LOP3.LUT R25, R25, 0x80000000, R31, 0xb8, !PT ;  /* 0x8000000019197812 */ /* 0x000fe200078eb81f */
[----:B------:R-:W-:Y:S06]  /*8d60*/  BRA `(.L_x_35865) ;  /* 0x00000000004c7947 */ /* 0x000fec0003800000 */
.L_x_35864:
        /* <DEDUP_REMOVED lines=16> */
[----:B0-----:R0:W2:Y:S01]  /*8e70*/  @!P0 DADD R24, R16, R30 ;  /* 0x0000000010188229 */ /* 0x0010a2000000001e */
[----:B------:R-:W-:Y:S02]  /*8e80*/  @P0 IMAD.MOV.U32 R24, RZ, RZ, R0 ;  /* 0x000000ffff180224 */ /* 0x000fe400078e0000 */
[----:B0-2---:R-:W-:-:S07]  /*8e90*/  @P0 IMAD.MOV.U32 R25, RZ, RZ, R3 ;  /* 0x000000ffff190224 */ /* 0x005fce00078e0003 */
.L_x_35865:
[----:B------:R-:W-:Y:S05]  /*8ea0*/  BSYNC.RECONVERGENT B0 ;  /* 0x0000000000007941 */ /* 0x000fea0003800200 */
.L_x_35863:
        /* <DEDUP_REMOVED lines=20> */
.L_x_35862:
[----:B------:R-:W-:Y:S05]  /*8ff0*/  BSYNC.RECONVERGENT B1 ;  /* 0x0000000000017941 */ /* 0x000fea0003800200 */
.L_x_35861:
[----:B------:R-:W-:Y:S01]  /*9000*/  VIADD R3, R33, 0x180 ;  /* 0x0000018021037836 */ /* 0x000fe20000000000 */
[----:B------:R-:W-:Y:S04]  /*9010*/  BSSY.RECONVERGENT B1, `(.L_x_35870) ;  /* 0x0000070000017945 */ /* 0x000fe80003800200 */
[----:B------:R-:W-:-:S13]  /*9020*/  ISETP.GE.AND P0, PT, R3, R2, PT ;  /* 0x000000020300720c */ /* 0x000fda0003f06270 */
[----:B------:R-:W-:Y:S05]  /*9030*/  @P0 BRA `(.L_x_35871) ;  /* 0x0000000400b40947 */ /* 0x000fea0003800000 */
[----:B------:R-:W-:Y:S01]  /*9040*/  LOP3.LUT R7, R19, 0x7fffffff, RZ, 0xc0, !PT ;  /* 0x7fffffff13077812 */ /* 0x000fe200078ec0ff */
[----:B------:R-:W-:Y:S01]  /*9050*/  BSSY.RECONVERGENT B0, `(.L_x_35872) ;  /* 0x0000057000007945 */ /* 0x000fe20003800200 */
[----:B-1----:R-:W-:Y:S01]  /*9060*/  LOP3.LUT R9, R23, 0x7fffffff, RZ, 0xc0, !PT ;  /* 0x7fffffff17097812 */ /* 0x002fe200078ec0ff */
[----:B------:R-:W-:Y:S02]  /*9070*/  IMAD.MOV.U32 R6, RZ, RZ, R18 ;  /* 0x000000ffff067224 */ /* 0x000fe400078e0012 */
[----:B------:R-:W-:Y:S01]  /*9080*/  IMAD.MOV.U32 R8, RZ, RZ, R22 ;  /* 0x000000ffff087224 */ /* 0x000fe200078e0016 */
[----:B------:R-:W-:-:S04]  /*9090*/  VIMNMX.U32 R0, PT, PT, R7, R9, !PT ;  /* 0x0000000907007248 */ /* 0x000fc80007fe0000 */
[----:B------:R-:W-:-:S13]  /*90a0*/  ISETP.GT.U32.AND P0, PT, R0, 0x7fefffff, PT ;  /* 0x7fefffff0000780c */ /* 0x000fda0003f04070 */
[----:B------:R-:W-:Y:S05]  /*90b0*/  @P0 BRA `(.L_x_35873) ;  /* 0x0000000000f40947 */ /* 0x000fea0003800000 */
[----:B------:R-:W1:Y:S01]  /*90c0*/  DSETP.NEU.AND P0, PT, R8, RZ, PT ;  /* 0x000000ff0800722a */ /* 0x000e620003f0d000 */
[----:B----4-:R-:W-:Y:S02]  /*90d0*/  IMAD.MOV.U32 R16, RZ, RZ, 0x0 ;  /* 0x00000000ff107424 */ /* 0x010fe400078e00ff */
        /* <DEDUP_REMOVED lines=26> */
.L_x_35876:
        /* <DEDUP_REMOVED lines=11> */
.L_x_35875:
        /* <DEDUP_REMOVED lines=19> */
.L_x_35878:
[----:B------:R-:W-:Y:S05]  /*9460*/  BSYNC.RECONVERGENT B2 ;  /* 0x0000000000027941 */ /* 0x000fea0003800200 */
.L_x_35877:
[----:B------:R-:W-:Y:S01]  /*9470*/  LOP3.LUT R17, R17, 0x80000000, R19, 0xb8, !PT ;  /* 0x8000000011117812 */ /* 0x000fe200078eb813 */
[----:B------:R-:W-:Y:S06]  /*9480*/  BRA `(.L_x_35874) ;  /* 0x00000000004c7947 */ /* 0x000fec0003800000 */
.L_x_35873:
        /* <DEDUP_REMOVED lines=16> */
[----:B----4-:R1:W2:Y:S01]  /*9590*/  @!P0 DADD R16, R18, R22 ;  /* 0x0000000012108229 */ /* 0x0102a20000000016 */
[----:B------:R-:W-:Y:S02]  /*95a0*/  @P0 IMAD.MOV.U32 R16, RZ, RZ, R0 ;  /* 0x000000ffff100224 */ /* 0x000fe400078e0000 */
[----:B-12---:R-:W-:-:S07]  /*95b0*/  @P0 IMAD.MOV.U32 R17, RZ, RZ, R3 ;  /* 0x000000ffff110224 */ /* 0x006fce00078e0003 */
.L_x_35874:
[----:B------:R-:W-:Y:S05]  /*95c0*/  BSYNC.RECONVERGENT B0 ;  /* 0x0000000000007941 */ /* 0x000fea0003800200 */
.L_x_35872:
[----:B------:R-:W1:-:S15]  /*95d0*/  DSETP.NEU.AND P1, PT, R16, RZ, PT ;  /* 0x000000ff1000722a */ /* 0x000e5e0003f2d000 */
[----:B------:R-:W-:-:S15]  /*95e0*/  NOP ;  /* 0x0000000000007918 */ /* 0x000fde0000000000 */
[----:B------:R-:W-:-:S15]  /*95f0*/  NOP ;  /* 0x0000000000007918 */ /* 0x000fde0000000000 */
[----:B------:R-:W-:-:S15]  /*9600*/  NOP ;  /* 0x0000000000007918 */ /* 0x000fde0000000000 */
[----:B------:R-:W-:-:S04]  /*9610*/  NOP ;  /* 0x0000000000007918 */ /* 0x000fc80000000000 */
[----:B-1----:R-:W1:-:S15]  /*9620*/  @P1 DSETP.GEU.AND P0, PT, R16, RZ, PT ;  /* 0x000000ff1000122a */ /* 0x002e5e0003f0e000 */
        /* <DEDUP_REMOVED lines=9> */
[----:B-1----:R-:W1:Y:S02]  /*96c0*/  @P1 DSETP.LT.XOR P0, PT, R22, RZ, P0 ;  /* 0x000000ff1600122a */ /* 0x002e640000701800 */
[----:B-1----:R-:W-:Y:S02]  /*96d0*/  @P1 FSEL R0, R16, R6, P0 ;  /* 0x0000000610001208 */ /* 0x002fe40000000000 */
[----:B------:R-:W-:-:S03]  /*96e0*/  @P1 FSEL R7, R17, R7, P0 ;  /* 0x0000000711071208 */ /* 0x000fc60000000000 */
[----:B------:R-:W-:Y:S02]  /*96f0*/  @P1 IMAD.MOV.U32 R16, RZ, RZ, R0 ;  /* 0x000000ffff101224 */ /* 0x000fe400078e0000 */
[----:B------:R-:W-:-:S07]  /*9700*/  @P1 IMAD.MOV.U32 R17, RZ, RZ, R7 ;  /* 0x000000ffff111224 */ /* 0x000fce00078e0007 */
.L_x_35871:
[----:B------:R-:W-:Y:S05]  /*9710*/  BSYNC.RECONVERGENT B1 ;  /* 0x0000000000017941 */ /* 0x000fea0003800200 */
.L_x_35870:
[----:B------:R-:W2:Y:S01]  /*9720*/  LDC.U8 R18, c[0x0][0x3b0] ;  /* 0x0000ec00ff127b82 */ /* 0x000ea20000000000 */
[----:B------:R-:W-:Y:S01]  /*9730*/  ISETP.GE.AND P0, PT, R33, R2, PT ;  /* 0x000000022100720c */ /* 0x000fe20003f06270 */
[----:B------:R-:W-:Y:S04]  /*9740*/  BSSY.RECONVERGENT B7, `(.L_x_35879) ;  /* 0x00003cc000077945 */ /* 0x000fe80003800200 */
[----:B------:R-:W-:Y:S08]  /*9750*/  BSSY.RELIABLE B6, `(.L_x_35880) ;  /* 0x0000290000067945 */ /* 0x000ff00003800100 */
[----:B------:R-:W-:Y:S05]  /*9760*/  @P0 BRA `(.L_x_35881) ;  /* 0x00000028002c0947 */ /* 0x000fea0003800000 */
[----:B------:R-:W5:Y:S01]  /*9770*/  LDCU UR4, c[0x0][0x3b4] ;  /* 0x00007680ff0477ac */ /* 0x000f620008000800 */
[----:B------:R-:W0:Y:S01]  /*9780*/  LDC.64 R8, c[0x0][0x388] ;  /* 0x0000e200ff087b82 */ /* 0x000e220000000a00 */
[----:B------:R-:W-:Y:S01]  /*9790*/  IMAD R0, R32, 0x200, R33 ;  /* 0x0000020020007824 */ /* 0x000fe200078e0221 */
[----:B--2---:R-:W-:-:S03]  /*97a0*/  PRMT R6, R18, 0x9910, RZ ;  /* 0x0000991012067816 */ /* 0x004fc600000000ff */
        /* <DEDUP_REMOVED lines=18> */
.L_x_35885:
[----:B-1--4-:R-:W0:Y:S01]  /*98d0*/  F2I.S64.F64.TRUNC R4, R4 ;  /* 0x0000000400047311 */ /* 0x012e22000030d900 */
[----:B------:R-:W-:Y:S02]  /*98e0*/  IMAD.MOV.U32 R33, RZ, RZ, R27 ;  /* 0x000000ffff217224 */ /* 0x000fe400078e001b */
[----:B0-----:R-:W-:-:S05]  /*98f0*/  IMAD.MOV.U32 R3, RZ, RZ, R4 ;  /* 0x000000ffff037224 */ /* 0x001fca00078e0004 */
[----:B------:R0:W-:Y:S01]  /*9900*/  STG.E.U8 desc[UR36][R8.64], R3 ;  /* 0x0000000308007986 */ /* 0x0001e2000c101124 */
[----:B------:R-:W-:Y:S05]  /*9910*/  BRA `(.L_x_35887) ;  /* 0x0000001000cc7947 */ /* 0x000fea0003800000 */
.L_x_35884:
        /* <DEDUP_REMOVED lines=10> */
.L_x_35889:
[----:B----4-:R-:W0:Y:S01]  /*99c0*/  F2I.F64.TRUNC R5, R4 ;  /* 0x0000000400057311 */ /* 0x010e22000030d100 */
[----:B------:R-:W-:Y:S01]  /*99d0*/  IMAD.MOV.U32 R33, RZ, RZ, R27 ;  /* 0x000000ffff217224 */ /* 0x000fe200078e001b */
[----:B0-----:R0:W-:Y:S01]  /*99e0*/  STG.E desc[UR36][R8.64], R5 ;  /* 0x0000000508007986 */ /* 0x0011e2000c101924 */
[----:B------:R-:W-:Y:S05]  /*99f0*/  BRA `(.L_x_35887) ;  /* 0x0000001000947947 */ /* 0x000fea0003800000 */
.L_x_35888:
[----:B----4-:R-:W0:Y:S01]  /*9a00*/  F2I.F64.TRUNC R5, R4 ;  /* 0x0000000400057311 */ /* 0x010e22000030d100 */
[----:B------:R-:W-:Y:S01]  /*9a10*/  IMAD.MOV.U32 R33, RZ, RZ, R27 ;  /* 0x000000ffff217224 */ /* 0x000fe200078e001b */
[----:B0-----:R0:W-:Y:S01]  /*9a20*/  STG.E.U16 desc[UR36][R8.64], R5 ;  /* 0x0000000508007986 */ /* 0x0011e2000c101524 */
[----:B------:R-:W-:Y:S05]  /*9a30*/  BRA `(.L_x_35887) ;  /* 0x0000001000847947 */ /* 0x000fea0003800000 */
.L_x_35883:
        /* <DEDUP_REMOVED lines=18> */
.L_x_35891:
        /* <DEDUP_REMOVED lines=13> */
.L_x_35890:
        /* <DEDUP_REMOVED lines=19> */
.L_x_35893:
        /* <DEDUP_REMOVED lines=14> */
.L_x_35892:
[----:B------:R0:W-:Y:S01]  /*9e40*/  STG.E.64 desc[UR36][R8.64], R4 ;  /* 0x0000000408007986 */ /* 0x0001e2000c101b24 */
[----:B------:R-:W-:Y:S01]  /*9e50*/  IMAD.MOV.U32 R33, RZ, RZ, R27 ;  /* 0x000000ffff217224 */ /* 0x000fe200078e001b */
[----:B------:R-:W-:Y:S06]  /*9e60*/  BRA `(.L_x_35887) ;  /* 0x0000000c00787947 */ /* 0x000fec0003800000 */
.L_x_35882:
        /* <DEDUP_REMOVED lines=13> */
.L_x_35896:
[----:B------:R-:W-:Y:S01]  /*9f40*/  CS2R R6, SRZ ;  /* 0x0000000000067805 */ /* 0x000fe2000001ff00 */
[----:B------:R-:W-:-:S04]  /*9f50*/  IMAD.MOV.U32 R33, RZ, RZ, R27 ;  /* 0x000000ffff217224 */ /* 0x000fc800078e001b */
[----:B------:R0:W-:Y:S01]  /*9f60*/  STG.E.128 desc[UR36][R8.64], R4 ;  /* 0x0000000408007986 */ /* 0x0001e2000c101d24 */
[----:B------:R-:W-:Y:S05]  /*9f70*/  BRA `(.L_x_35887) ;  /* 0x0000000c00347947 */ /* 0x000fea0003800000 */
.L_x_35895:
        /* <DEDUP_REMOVED lines=27> */
.L_x_35900:
[----:B------:R-:W-:Y:S05]  /*a130*/  BSYNC.RECONVERGENT B0 ;  /* 0x0000000000007941 */ /* 0x000fea0003800200 */
.L_x_35899:
[----:B------:R-:W-:Y:S01]  /*a140*/  LOP3.LUT R7, R0, 0x80, R7, 0xf8, !PT ;  /* 0x0000008000077812 */ /* 0x000fe200078ef807 */
[----:B------:R-:W-:-:S04]  /*a150*/  IMAD.MOV.U32 R33, RZ, RZ, R27 ;  /* 0x000000ffff217224 */ /* 0x000fc800078e001b */
[----:B------:R0:W-:Y:S01]  /*a160*/  STG.E.U8 desc[UR36][R8.64], R7 ;  /* 0x0000000708007986 */ /* 0x0001e2000c101124 */
[----:B------:R-:W-:Y:S05]  /*a170*/  BRA `(.L_x_35887) ;  /* 0x0000000800b47947 */ /* 0x000fea0003800000 */
.L_x_35898:
        /* <DEDUP_REMOVED lines=23> */
.L_x_35902:
[----:B------:R-:W-:Y:S05]  /*a2f0*/  BSYNC.RECONVERGENT B0 ;  /* 0x0000000000007941 */ /* 0x000fea0003800200 */
.L_x_35901:
[----:B------:R-:W-:Y:S01]  /*a300*/  LOP3.LUT R7, R0, 0x80, R7, 0xf8, !PT ;  /* 0x0000008000077812 */ /* 0x000fe200078ef807 */
[----:B------:R-:W-:-:S04]  /*a310*/  IMAD.MOV.U32 R33, RZ, RZ, R27 ;  /* 0x000000ffff217224 */ /* 0x000fc800078e001b */
[----:B------:R0:W-:Y:S01]  /*a320*/  STG.E.U8 desc[UR36][R8.64], R7 ;  /* 0x0000000708007986 */ /* 0x0001e2000c101124 */
[----:B------:R-:W-:Y:S05]  /*a330*/  BRA `(.L_x_35887) ;  /* 0x0000000800447947 */ /* 0x000fea0003800000 */
.L_x_35897:
        /* <DEDUP_REMOVED lines=13> */
.L_x_35894:
        /* <DEDUP_REMOVED lines=12> */
.L_x_35905:
        /* <DEDUP_REMOVED lines=21> */
.L_x_35908:
[----:B------:R-:W-:-:S04]  /*a620*/  SHF.R.U32.HI R0, RZ, 0x14, R7 ;  /* 0x00000014ff007819 */ /* 0x000fc80000011607 */
[----:B------:R-:W-:-:S04]  /*a630*/  LOP3.LUT R0, R0, 0x1, RZ, 0xc0, !PT ;  /* 0x0000000100007812 */ /* 0x000fc800078ec0ff */
[----:B------:R-:W-:-:S04]  /*a640*/  IADD3 R0, PT, PT, R7, 0x487ffff, R0 ;  /* 0x0487ffff07007810 */ /* 0x000fc80007ffe000 */
[----:B------:R-:W-:-:S04]  /*a650*/  SHF.R.U32.HI R0, RZ, 0x14, R0 ;  /* 0x00000014ff007819 */ /* 0x000fc80000011600 */
[----:B------:R-:W-:-:S07]  /*a660*/  LOP3.LUT R3, R0, 0xff, RZ, 0xc0, !PT ;  /* 0x000000ff00037812 */ /* 0x000fce00078ec0ff */
.L_x_35909:
[----:B------:R-:W-:-:S04]  /*a670*/  SHF.R.U32.HI R0, RZ, 0x18, R7 ;  /* 0x00000018ff007819 */ /* 0x000fc80000011607 */
[----:B------:R-:W-:-:S07]  /*a680*/  LOP3.LUT R0, R3, 0x80, R0, 0xf8, !PT ;  /* 0x0000008003007812 */ /* 0x000fce00078ef800 */
.L_x_35907:
[----:B------:R-:W-:Y:S05]  /*a690*/  BSYNC.RECONVERGENT B0 ;  /* 0x0000000000007941 */ /* 0x000fea0003800200 */
.L_x_35906:
[----:B------:R0:W-:Y:S01]  /*a6a0*/  STG.E.U8 desc[UR36][R8.64], R0 ;  /* 0x0000000008007986 */ /* 0x0001e2000c101124 */
[----:B------:R-:W-:Y:S01]  /*a6b0*/  IMAD.MOV.U32 R33, RZ, RZ, R27 ;  /* 0x000000ffff217224 */ /* 0x000fe200078e001b */
[----:B------:R-:W-:Y:S06]  /*a6c0*/  BRA `(.L_x_35887) ;  /* 0x0000000400607947 */ /* 0x000fec0003800000 */
.L_x_35904:
        /* <DEDUP_REMOVED lines=21> */
.L_x_35912:
[----:B------:R-:W-:-:S04]  /*a820*/  SHF.R.U32.HI R0, RZ, 0x15, R7 ;  /* 0x00000015ff007819 */ /* 0x000fc80000011607 */
[----:B------:R-:W-:-:S04]  /*a830*/  LOP3.LUT R0, R0, 0x1, RZ, 0xc0, !PT ;  /* 0x0000000100007812 */ /* 0x000fc800078ec0ff */
[----:B------:R-:W-:-:S04]  /*a840*/  IADD3 R0, PT, PT, R7, 0x88fffff, R0 ;  /* 0x088fffff07007810 */ /* 0x000fc80007ffe000 */
[----:B------:R-:W-:-:S04]  /*a850*/  SHF.R.U32.HI R0, RZ, 0x15, R0 ;  /* 0x00000015ff007819 */ /* 0x000fc80000011600 */
[----:B------:R-:W-:-:S07]  /*a860*/  LOP3.LUT R3, R0, 0xff, RZ, 0xc0, !PT ;  /* 0x000000ff00037812 */ /* 0x000fce00078ec0ff */
.L_x_35913:
[----:B------:R-:W-:-:S04]  /*a870*/  SHF.R.U32.HI R0, RZ, 0x18, R7 ;  /* 0x00000018ff007819 */ /* 0x000fc80000011607 */
[----:B------:R-:W-:-:S07]  /*a880*/  LOP3.LUT R0, R3, 0x80, R0, 0xf8, !PT ;  /* 0x0000008003007812 */ /* 0x000fce00078ef800 */
.L_x_35911:
[----:B------:R-:W-:Y:S05]  /*a890*/  BSYNC.RECONVERGENT B0 ;  /* 0x0000000000007941 */ /* 0x000fea0003800200 */
.L_x_35910:
[----:B------:R0:W-:Y:S01]  /*a8a0*/  STG.E.U8 desc[UR36][R8.64], R0 ;  /* 0x0000000008007986 */ /* 0x0001e2000c101124 */
[----:B------:R-:W-:Y:S01]  /*a8b0*/  IMAD.MOV.U32 R33, RZ, RZ, R27 ;  /* 0x000000ffff217224 */ /* 0x000fe200078e001b */
[----:B------:R-:W-:Y:S06]  /*a8c0*/  BRA `(.L_x_35887) ;  /* 0x0000000000e07947 */ /* 0x000fec0003800000 */
.L_x_35903:
[----:B------:R-:W-:-:S13]  /*a8d0*/  ISETP.NE.AND P0, PT, R0, 0x1c, PT ;  /* 0x0000001c0000780c */ /* 0x000fda0003f05270 */
[----:B------:R-:W-:Y:S05]  /*a8e0*/  @!P0 BRA `(.L_x_35914) ;  /* 0x0000000000cc8947 */ /* 0x000fea0003800000 */
[----:B------:R-:W-:-:S13]  /*a8f0*/  ISETP.NE.AND P0, PT, R0, 0x1d, PT ;  /* 0x0000001d0000780c */ /* 0x000fda0003f05270 */
[----:B------:R-:W-:Y:S05]  /*a900*/  @!P0 BRA `(.L_x_35915) ;  /* 0x0000000000b48947 */ /* 0x000fea0003800000 */
[----:B------:R-:W-:-:S13]  /*a910*/  ISETP.NE.AND P0, PT, R0, 0x2c, PT ;  /* 0x0000002c0000780c */ /* 0x000fda0003f05270 */
[----:B------:R-:W-:Y:S05]  /*a920*/  @!P0 BRA `(.L_x_35916) ;  /* 0x0000000000488947 */ /* 0x000fea0003800000 */
.L_x_35886:
[----:B------:R-:W-:Y:S01]  /*a930*/  MOV R14, 0x0 ;  /* 0x00000000000e7802 */ /* 0x000fe20000000f00 */
[----:B------:R-:W1:Y:S01]  /*a940*/  LDCU.64 UR6, c[0x4][0x178] ;  /* 0x01002f00ff0677ac */ /* 0x000e620008000a00 */
[----:B------:R-:W-:Y:S02]  /*a950*/  IMAD.MOV.U32 R8, RZ, RZ, 0x65 ;  /* 0x00000065ff087424 */ /* 0x000fe400078e00ff */
[----:B------:R-:W-:Y:S01]  /*a960*/  IMAD.MOV.U32 R12, RZ, RZ, 0x1 ;  /* 0x00000001ff0c7424 */ /* 0x000fe200078e00ff */
[----:B------:R-:W0:Y:S01]  /*a970*/  LDCU.64 UR8, c[0x4][0x180] ;  /* 0x01003000ff0877ac */ /* 0x000e220008000a00 */
[----:B------:R-:W2:Y:S01]  /*a980*/  LDC.64 R14, c[0x4][R14] ;  /* 0x010000000e0e7b82 */ /* 0x000ea20000000a00 */
        /* <DEDUP_REMOVED lines=10> */
.L_x_35917:
[----:B------:R-:W-:Y:S01]  /*aa30*/  IMAD.MOV.U32 R33, RZ, RZ, R27 ;  /* 0x000000ffff217224 */ /* 0x000fe200078e001b */
[----:B------:R-:W-:Y:S06]  /*aa40*/  BRA `(.L_x_35887) ;  /* 0x0000000000807947 */ /* 0x000fec0003800000 */
.L_x_35916:
        /* <DEDUP_REMOVED lines=25> */
.L_x_35915:
[----:B-1--4-:R-:W0:Y:S01]  /*abe0*/  F2I.U64.F64.TRUNC R4, R4 ;  /* 0x0000000400047311 */ /* 0x012e22000030d800 */
[----:B------:R-:W-:Y:S01]  /*abf0*/  IMAD.MOV.U32 R33, RZ, RZ, R27 ;  /* 0x000000ffff217224 */ /* 0x000fe200078e001b */
[----:B0-----:R0:W-:Y:S01]  /*ac00*/  STG.E.64 desc[UR36][R8.64], R4 ;  /* 0x0000000408007986 */ /* 0x0011e2000c101b24 */
[----:B------:R-:W-:Y:S05]  /*ac10*/  BRA `(.L_x_35887) ;  /* 0x00000000000c7947 */ /* 0x000fea0003800000 */
.L_x_35914:
[----:B----4-:R-:W0:Y:S01]  /*ac20*/  F2I.U32.F64.TRUNC R5, R4 ;  /* 0x0000000400057311 */ /* 0x010e22000030d000 */
[----:B------:R-:W-:Y:S01]  /*ac30*/  IMAD.MOV.U32 R33, RZ, RZ, R27 ;  /* 0x000000ffff217224 */ /* 0x000fe200078e001b */
[----:B0-----:R0:W-:Y:S06]  /*ac40*/  STG.E desc[UR36][R8.64], R5 ;  /* 0x0000000508007986 */ /* 0x0011ec000c101924 */
.L_x_35887:
[----:B------:R-:W-:-:S13]  /*ac50*/  ISETP.GE.AND P0, PT, R33, R2, PT ;  /* 0x000000022100720c */ /* 0x000fda0003f06270 */
[----:B------:R-:W-:Y:S05]  /*ac60*/  @P0 BREAK.RELIABLE B6 ;  /* 0x0000000000060942 */ /* 0x000fea0003800100 */
[----:B------:R-:W-:Y:S05]  /*ac70*/  @P0 BRA `(.L_x_35918) ;  /* 0x0000002400e00947 */ /* 0x000fea0003800000 */
[----:B------:R-:W2:Y:S01]  /*ac80*/  LDCU UR4, c[0x0][0x3b4] ;  /* 0x00007680ff0477ac */ /* 0x000ea20008000800 */
[----:B01--4-:R-:W0:Y:S01]  /*ac90*/  LDC.64 R4, c[0x0][0x388] ;  /* 0x0000e200ff047b82 */ /* 0x013e220000000a00 */
[----:B------:R-:W-:Y:S01]  /*aca0*/  IMAD R0, R32, 0x200, R33 ;  /* 0x0000020020007824 */ /* 0x000fe200078e0221 */
[----:B------:R-:W-:-:S03]  /*acb0*/  PRMT R6, R18, 0x9910, RZ ;  /* 0x0000991012067816 */ /* 0x000fc600000000ff */
        /* <DEDUP_REMOVED lines=17> */
.L_x_35922:
[----:B------:R-:W0:Y:S02]  /*add0*/  F2I.S64.F64.TRUNC R28, R28 ;  /* 0x0000001c001c7311 */ /* 0x000e24000030d900 */
[----:B0-----:R-:W-:-:S05]  /*ade0*/  IMAD.MOV.U32 R3, RZ, RZ, R28 ;  /* 0x000000ffff037224 */ /* 0x001fca00078e001c */
[----:B------:R0:W-:Y:S01]  /*adf0*/  STG.E.U8 desc[UR36][R4.64], R3 ;  /* 0x0000000304007986 */ /* 0x0001e2000c101124 */
[----:B------:R-:W-:Y:S05]  /*ae00*/  BRA `(.L_x_35924) ;  /* 0x0000001000807947 */ /* 0x000fea0003800000 */
.L_x_35921:
        /* <DEDUP_REMOVED lines=9> */
.L_x_35926:
[----:B------:R-:W0:Y:S02]  /*aea0*/  F2I.F64.TRUNC R29, R28 ;  /* 0x0000001c001d7311 */ /* 0x000e24000030d100 */
[----:B0-----:R0:W-:Y:S01]  /*aeb0*/  STG.E desc[UR36][R4.64], R29 ;  /* 0x0000001d04007986 */ /* 0x0011e2000c101924 */
[----:B------:R-:W-:Y:S05]  /*aec0*/  BRA `(.L_x_35924) ;  /* 0x0000001000507947 */ /* 0x000fea0003800000 */
.L_x_35925:
[----:B------:R-:W0:Y:S02]  /*aed0*/  F2I.F64.TRUNC R29, R28 ;  /* 0x0000001c001d7311 */ /* 0x000e24000030d100 */
[----:B0-----:R0:W-:Y:S01]  /*aee0*/  STG.E.U16 desc[UR36][R4.64], R29 ;  /* 0x0000001d04007986 */ /* 0x0011e2000c101524 */
[----:B------:R-:W-:Y:S05]  /*aef0*/  BRA `(.L_x_35924) ;  /* 0x0000001000447947 */ /* 0x000fea0003800000 */
.L_x_35920:
        /* <DEDUP_REMOVED lines=17> */
.L_x_35928:
        /* <DEDUP_REMOVED lines=12> */
.L_x_35927:
        /* <DEDUP_REMOVED lines=18> */
.L_x_35930:
        /* <DEDUP_REMOVED lines=13> */
.L_x_35929:
[----:B------:R2:W-:Y:S01]  /*b2c0*/  STG.E.64 desc[UR36][R4.64], R28 ;  /* 0x0000001c04007986 */ /* 0x0005e2000c101b24 */
[----:B------:R-:W-:Y:S05]  /*b2d0*/  BRA `(.L_x_35924) ;  /* 0x0000000c004c7947 */ /* 0x000fea0003800000 */
.L_x_35919:
        /* <DEDUP_REMOVED lines=13> */
.L_x_35934:
        /* <DEDUP_REMOVED lines=26> */
.L_x_35937:
[----:B------:R-:W-:-:S04]  /*b550*/  SHF.R.U32.HI R3, RZ, 0x18, R7 ;  /* 0x00000018ff037819 */ /* 0x000fc80000011607 */
[----:B------:R-:W-:-:S07]  /*b560*/  LOP3.LUT R0, R0, 0x80, R3, 0xf8, !PT ;  /* 0x0000008000007812 */ /* 0x000fce00078ef803 */
.L_x_35936:
[----:B------:R-:W-:Y:S05]  /*b570*/  BSYNC.RECONVERGENT B0 ;  /* 0x0000000000007941 */ /* 0x000fea0003800200 */
.L_x_35935:
[----:B------:R0:W-:Y:S01]  /*b580*/  STG.E.U8 desc[UR36][R4.64], R0 ;  /* 0x0000000004007986 */ /* 0x0001e2000c101124 */
[----:B------:R-:W-:Y:S05]  /*b590*/  BRA `(.L_x_35924) ;  /* 0x00000008009c7947 */ /* 0x000fea0003800000 */
.L_x_35933:
        /* <DEDUP_REMOVED lines=26> */
.L_x_35940:
[----:B------:R-:W-:-:S04]  /*b740*/  SHF.R.U32.HI R3, RZ, 0x18, R7 ;  /* 0x00000018ff037819 */ /* 0x000fc80000011607 */
[----:B------:R-:W-:-:S07]  /*b750*/  LOP3.LUT R0, R0, 0x80, R3, 0xf8, !PT ;  /* 0x0000008000007812 */ /* 0x000fce00078ef803 */
.L_x_35939:
[----:B------:R-:W-:Y:S05]  /*b760*/  BSYNC.RECONVERGENT B0 ;  /* 0x0000000000007941 */ /* 0x000fea0003800200 */
.L_x_35938:
[----:B------:R0:W-:Y:S01]  /*b770*/  STG.E.U8 desc[UR36][R4.64], R0 ;  /* 0x0000000004007986 */ /* 0x0001e2000c101124 */
[----:B------:R-:W-:Y:S05]  /*b780*/  BRA `(.L_x_35924) ;  /* 0x0000000800207947 */ /* 0x000fea0003800000 */
.L_x_35932:
        /* <DEDUP_REMOVED lines=30> */
.L_x_35942:
[----:B------:R-:W0:Y:S02]  /*b970*/  F2I.U64.F64.TRUNC R28, R28 ;  /* 0x0000001c001c7311 */ /* 0x000e24000030d800 */
[----:B0-----:R0:W-:Y:S01]  /*b980*/  STG.E.64 desc[UR36][R4.64], R28 ;  /* 0x0000001c04007986 */ /* 0x0011e2000c101b24 */
[----:B------:R-:W-:Y:S05]  /*b990*/  BRA `(.L_x_35924) ;  /* 0x00000004009c7947 */ /* 0x000fea0003800000 */
.L_x_35941:
[----:B------:R-:W0:Y:S02]  /*b9a0*/  F2I.U32.F64.TRUNC R29, R28 ;  /* 0x0000001c001d7311 */ /* 0x000e24000030d000 */
[----:B0-----:R0:W-:Y:S01]  /*b9b0*/  STG.E desc[UR36][R4.64], R29 ;  /* 0x0000001d04007986 */ /* 0x0011e2000c101924 */
[----:B------:R-:W-:Y:S05]  /*b9c0*/  BRA `(.L_x_35924) ;  /* 0x0000000400907947 */ /* 0x000fea0003800000 */
.L_x_35931:
        /* <DEDUP_REMOVED lines=10> */
.L_x_35944:
[----:B------:R-:W-:-:S05]  /*ba70*/  CS2R R30, SRZ ;  /* 0x00000000001e7805 */ /* 0x000fca000001ff00 */
[----:B------:R0:W-:Y:S01]  /*ba80*/  STG.E.128 desc[UR36][R4.64], R28 ;  /* 0x0000001c04007986 */ /* 0x0001e2000c101d24 */
[----:B------:R-:W-:Y:S05]  /*ba90*/  BRA `(.L_x_35924) ;  /* 0x00000004005c7947 */ /* 0x000fea0003800000 */
.L_x_35943:
[----:B------:R-:W-:-:S13]  /*baa0*/  ISETP.NE.AND P0, PT, R0, 0xf, PT ;  /* 0x0000000f0000780c */ /* 0x000fda0003f05270 */
[----:B------:R-:W-:Y:S05]  /*bab0*/  @!P0 BRA `(.L_x_35945) ;  /* 0x0000000400288947 */ /* 0x000fea0003800000 */
[----:B------:R-:W-:-:S13]  /*bac0*/  ISETP.NE.AND P0, PT, R0, 0x17, PT ;  /* 0x000000170000780c */ /* 0x000fda0003f05270 */
[----:B------:R-:W-:Y:S05]  /*bad0*/  @!P0 BRA `(.L_x_35946) ;  /* 0x0000000000b08947 */ /* 0x000fea0003800000 */
[----:B------:R-:W-:-:S13]  /*bae0*/  ISETP.NE.AND P0, PT, R0, 0x18, PT ;  /* 0x000000180000780c */ /* 0x000fda0003f05270 */
[----:B------:R-:W-:Y:S05]  /*baf0*/  @!P0 BRA `(.L_x_35947) ;  /* 0x0000000000448947 */ /* 0x000fea0003800000 */
.L_x_35923:
        /* <DEDUP_REMOVED lines=16> */
.L_x_35948:
[----:B------:R-:W-:Y:S05]  /*bc00*/  BRA `(.L_x_35924) ;  /* 0x0000000400007947 */ /* 0x000fea0003800000 */
.L_x_35947:
        /* <DEDUP_REMOVED lines=21> */
.L_x_35950:
[----:B------:R-:W-:Y:S05]  /*bd60*/  BSYNC.RECONVERGENT B0 ;  /* 0x0000000000007941 */ /* 0x000fea0003800200 */
.L_x_35949:
[----:B------:R-:W-:-:S05]  /*bd70*/  LOP3.LUT R3, R0, 0x80, R3, 0xf8, !PT ;  /* 0x0000008000037812 */ /* 0x000fca00078ef803 */
[----:B------:R0:W-:Y:S01]  /*bd80*/  STG.E.U8 desc[UR36][R4.64], R3 ;  /* 0x0000000304007986 */ /* 0x0001e2000c101124 */
[----:B------:R-:W-:Y:S05]  /*bd90*/  BRA `(.L_x_35924) ;  /* 0x00000000009c7947 */ /* 0x000fea0003800000 */
.L_x_35946:
        /* <DEDUP_REMOVED lines=20> */
.L_x_35952:
[----:B------:R-:W-:Y:S01]  /*bee0*/  IMAD.MOV.U32 R0, RZ, RZ, 0x7f ;  /* 0x0000007fff007424 */ /* 0x000fe200078e00ff */
[----:B------:R-:W-:-:S04]  /*bef0*/  ISETP.GT.U32.AND P0, PT, R3, 0x7f800000, PT ;  /* 0x7f8000000300780c */ /* 0x000fc80003f04070 */
[----:B------:R-:W-:-:S09]  /*bf00*/  SEL R0, R0, 0x7c, P0 ;  /* 0x0000007c00007807 */ /* 0x000fd20000000000 */
.L_x_35953:
[----:B------:R-:W-:Y:S05]  /*bf10*/  BSYNC.RECONVERGENT B0 ;  /* 0x0000000000007941 */ /* 0x000fea0003800200 */
.L_x_35951:
[----:B------:R-:W-:-:S04]  /*bf20*/  SHF.R.U32.HI R3, RZ, 0x18, R7 ;  /* 0x00000018ff037819 */ /* 0x000fc80000011607 */
[----:B------:R-:W-:-:S05]  /*bf30*/  LOP3.LUT R3, R0, 0x80, R3, 0xf8, !PT ;  /* 0x0000008000037812 */ /* 0x000fca00078ef803 */
[----:B------:R0:W-:Y:S01]  /*bf40*/  STG.E.U8 desc[UR36][R4.64], R3 ;  /* 0x0000000304007986 */ /* 0x0001e2000c101124 */
[----:B------:R-:W-:Y:S05]  /*bf50*/  BRA `(.L_x_35924) ;  /* 0x00000000002c7947 */ /* 0x000fea0003800000 */
.L_x_35945:
        /* <DEDUP_REMOVED lines=11> */
.L_x_35924:
[----:B------:R-:W-:-:S07]  /*c010*/  VIADD R33, R33, 0x80 ;  /* 0x0000008021217836 */ /* 0x000fce0000000000 */
.L_x_35881:
[----:B------:R-:W-:-:S13]  /*c020*/  ISETP.GE.AND P0, PT, R33, R2, PT ;  /* 0x000000022100720c */ /* 0x000fda0003f06270 */
[----:B------:R-:W-:Y:S05]  /*c030*/  @P0 BREAK.RELIABLE B6 ;  /* 0x0000000000060942 */ /* 0x000fea0003800100 */
[----:B------:R-:W-:Y:S05]  /*c040*/  @P0 BRA `(.L_x_35918) ;  /* 0x0000001000ec0947 */ /* 0x000fea0003800000 */
[----:B------:R-:W-:Y:S05]  /*c050*/  BSYNC.RELIABLE B6 ;  /* 0x0000000000067941 */ /* 0x000fea0003800100 */
.L_x_35880:
        /* <DEDUP_REMOVED lines=21> */
.L_x_35957:
[----:B------:R-:W0:Y:S02]  /*c1b0*/  F2I.S64.F64.TRUNC R24, R24 ;  /* 0x0000001800187311 */ /* 0x000e24000030d900 */
[----:B0-----:R-:W-:-:S05]  /*c1c0*/  IMAD.MOV.U32 R3, RZ, RZ, R24 ;  /* 0x000000ffff037224 */ /* 0x001fca00078e0018 */
[----:B------:R0:W-:Y:S01]  /*c1d0*/  STG.E.U8 desc[UR36][R4.64], R3 ;  /* 0x0000000304007986 */ /* 0x0001e2000c101124 */
[----:B------:R-:W-:Y:S05]  /*c1e0*/  BRA `(.L_x_35959) ;  /* 0x0000001000807947 */ /* 0x000fea0003800000 */
.L_x_35956:
        /* <DEDUP_REMOVED lines=9> */
.L_x_35961:
[----:B------:R-:W0:Y:S02]  /*c280*/  F2I.F64.TRUNC R25, R24 ;  /* 0x0000001800197311 */ /* 0x000e24000030d100 */
[----:B0-----:R0:W-:Y:S01]  /*c290*/  STG.E desc[UR36][R4.64], R25 ;  /* 0x0000001904007986 */ /* 0x0011e2000c101924 */
[----:B------:R-:W-:Y:S05]  /*c2a0*/  BRA `(.L_x_35959) ;  /* 0x0000001000507947 */ /* 0x000fea0003800000 */
.L_x_35960:
[----:B------:R-:W0:Y:S02]  /*c2b0*/  F2I.F64.TRUNC R25, R24 ;  /* 0x0000001800197311 */ /* 0x000e24000030d100 */
[----:B0-----:R0:W-:Y:S01]  /*c2c0*/  STG.E.U16 desc[UR36][R4.64], R25 ;  /* 0x0000001904007986 */ /* 0x0011e2000c101524 */
[----:B------:R-:W-:Y:S05]  /*c2d0*/  BRA `(.L_x_35959) ;  /* 0x0000001000447947 */ /* 0x000fea0003800000 */
.L_x_35955:
        /* <DEDUP_REMOVED lines=17> */
.L_x_35963:
        /* <DEDUP_REMOVED lines=12> */
.L_x_35962:
        /* <DEDUP_REMOVED lines=18> */
.L_x_35965:
        /* <DEDUP_REMOVED lines=13> */
.L_x_35964:
[----:B------:R0:W-:Y:S01]  /*c6a0*/  STG.E.64 desc[UR36][R4.64], R24 ;  /* 0x0000001804007986 */ /* 0x0001e2000c101b24 */
[----:B------:R-:W-:Y:S05]  /*c6b0*/  BRA `(.L_x_35959) ;  /* 0x0000000c004c7947 */ /* 0x000fea0003800000 */
.L_x_35954:
        /* <DEDUP_REMOVED lines=13> */
.L_x_35969:
        /* <DEDUP_REMOVED lines=26> */
.L_x_35972:
[----:B------:R-:W-:-:S04]  /*c930*/  SHF.R.U32.HI R3, RZ, 0x18, R7 ;  /* 0x00000018ff037819 */ /* 0x000fc80000011607 */
[----:B------:R-:W-:-:S07]  /*c940*/  LOP3.LUT R0, R0, 0x80, R3, 0xf8, !PT ;  /* 0x0000008000007812 */ /* 0x000fce00078ef803 */
.L_x_35971:
[----:B------:R-:W-:Y:S05]  /*c950*/  BSYNC.RECONVERGENT B0 ;  /* 0x0000000000007941 */ /* 0x000fea0003800200 */
.L_x_35970:
[----:B------:R0:W-:Y:S01]  /*c960*/  STG.E.U8 desc[UR36][R4.64], R0 ;  /* 0x0000000004007986 */ /* 0x0001e2000c101124 */
[----:B------:R-:W-:Y:S05]  /*c970*/  BRA `(.L_x_35959) ;  /* 0x00000008009c7947 */ /* 0x000fea0003800000 */
.L_x_35968:
        /* <DEDUP_REMOVED lines=26> */
.L_x_35975:
[----:B------:R-:W-:-:S04]  /*cb20*/  SHF.R.U32.HI R3, RZ, 0x18, R7 ;  /* 0x00000018ff037819 */ /* 0x000fc80000011607 */
[----:B------:R-:W-:-:S07]  /*cb30*/  LOP3.LUT R0, R0, 0x80, R3, 0xf8, !PT ;  /* 0x0000008000007812 */ /* 0x000fce00078ef803 */
.L_x_35974:
[----:B------:R-:W-:Y:S05]  /*cb40*/  BSYNC.RECONVERGENT B0 ;  /* 0x0000000000007941 */ /* 0x000fea0003800200 */
.L_x_35973:
[----:B------:R0:W-:Y:S01]  /*cb50*/  STG.E.U8 desc[UR36][R4.64], R0 ;  /* 0x0000000004007986 */ /* 0x0001e2000c101124 */
[----:B------:R-:W-:Y:S05]  /*cb60*/  BRA `(.L_x_35959) ;  /* 0x0000000800207947 */ /* 0x000fea0003800000 */
.L_x_35967:
        /* <DEDUP_REMOVED lines=30> */
.L_x_35977:
[----:B------:R-:W0:Y:S02]  /*cd50*/  F2I.U64.F64.TRUNC R24, R24 ;  /* 0x0000001800187311 */ /* 0x000e24000030d800 */
[----:B0-----:R0:W-:Y:S01]  /*cd60*/  STG.E.64 desc[UR36][R4.64], R24 ;  /* 0x0000001804007986 */ /* 0x0011e2000c101b24 */
[----:B------:R-:W-:Y:S05]  /*cd70*/  BRA `(.L_x_35959) ;  /* 0x00000004009c7947 */ /* 0x000fea0003800000 */
.L_x_35976:
[----:B------:R-:W0:Y:S02]  /*cd80*/  F2I.U32.F64.TRUNC R25, R24 ;  /* 0x0000001800197311 */ /* 0x000e24000030d000 */
[----:B0-----:R0:W-:Y:S01]  /*cd90*/  STG.E desc[UR36][R4.64], R25 ;  /* 0x0000001904007986 */ /* 0x0011e2000c101924 */
[----:B------:R-:W-:Y:S05]  /*cda0*/  BRA `(.L_x_35959) ;  /* 0x0000000400907947 */ /* 0x000fea0003800000 */
.L_x_35966:
        /* <DEDUP_REMOVED lines=10> */
.L_x_35979:
[----:B------:R-:W-:-:S05]  /*ce50*/  CS2R R26, SRZ ;  /* 0x00000000001a7805 */ /* 0x000fca000001ff00 */
[----:B------:R0:W-:Y:S01]  /*ce60*/  STG.E.128 desc[UR36][R4.64], R24 ;  /* 0x0000001804007986 */ /* 0x0001e2000c101d24 */
[----:B------:R-:W-:Y:S05]  /*ce70*/  BRA `(.L_x_35959) ;  /* 0x00000004005c7947 */ /* 0x000fea0003800000 */
.L_x_35978:
[----:B------:R-:W-:-:S13]  /*ce80*/  ISETP.NE.AND P0, PT, R0, 0xf, PT ;  /* 0x0000000f0000780c */ /* 0x000fda0003f05270 */
[----:B------:R-:W-:Y:S05]  /*ce90*/  @!P0 BRA `(.L_x_35980) ;  /* 0x0000000400288947 */ /* 0x000fea0003800000 */
[----:B------:R-:W-:-:S13]  /*cea0*/  ISETP.NE.AND P0, PT, R0, 0x17, PT ;  /* 0x000000170000780c */ /* 0x000fda0003f05270 */
[----:B------:R-:W-:Y:S05]  /*ceb0*/  @!P0 BRA `(.L_x_35981) ;  /* 0x0000000000b08947 */ /* 0x000fea0003800000 */
[----:B------:R-:W-:-:S13]  /*cec0*/  ISETP.NE.AND P0, PT, R0, 0x18, PT ;  /* 0x000000180000780c */ /* 0x000fda0003f05270 */
[----:B------:R-:W-:Y:S05]  /*ced0*/  @!P0 BRA `(.L_x_35982) ;  /* 0x0000000000448947 */ /* 0x000fea0003800000 */
.L_x_35958:
[----:B------:R-:W-:Y:S01]  /*cee0*/  MOV R0, 0x0 ;  /* 0x0000000000007802 */ /* 0x000fe20000000f00 */
[----:B------:R-:W0:Y:S01]  /*cef0*/  LDCU.64 UR4, c[0x4][0x178] ;  /* 0x01002f00ff0477ac */ /* 0x000e220008000a00 */
[----:B------:R-:W-:Y:S02]  /*cf00*/  IMAD.MOV.U32 R8, RZ, RZ, 0x65 ;  /* 0x00000065ff087424 */ /* 0x000fe400078e00ff */
[----:B------:R1:W2:Y:S01]  /*cf10*/  LDC.64 R14, c[0x4][R0] ;  /* 0x01000000000e7b82 */ /* 0x0002a20000000a00 */
        /* <DEDUP_REMOVED lines=12> */
.L_x_35983:
[----:B------:R-:W-:Y:S05]  /*cfe0*/  BRA `(.L_x_35959) ;  /* 0x0000000400007947 */ /* 0x000fea0003800000 */
.L_x_35982:
        /* <DEDUP_REMOVED lines=21> */
.L_x_35985:
[----:B------:R-:W-:Y:S05]  /*d140*/  BSYNC.RECONVERGENT B0 ;  /* 0x0000000000007941 */ /* 0x000fea0003800200 */
.L_x_35984:
[----:B------:R-:W-:-:S05]  /*d150*/  LOP3.LUT R3, R0, 0x80, R3, 0xf8, !PT ;  /* 0x0000008000037812 */ /* 0x000fca00078ef803 */
[----:B------:R0:W-:Y:S01]  /*d160*/  STG.E.U8 desc[UR36][R4.64], R3 ;  /* 0x0000000304007986 */ /* 0x0001e2000c101124 */
[----:B------:R-:W-:Y:S05]  /*d170*/  BRA `(.L_x_35959) ;  /* 0x00000000009c7947 */ /* 0x000fea0003800000 */
.L_x_35981:
        /* <DEDUP_REMOVED lines=20> */
.L_x_35987:
[----:B------:R-:W-:Y:S01]  /*d2c0*/  IMAD.MOV.U32 R0, RZ, RZ, 0x7f ;  /* 0x0000007fff007424 */ /* 0x000fe200078e00ff */
[----:B------:R-:W-:-:S04]  /*d2d0*/  ISETP.GT.U32.AND P0, PT, R3, 0x7f800000, PT ;  /* 0x7f8000000300780c */ /* 0x000fc80003f04070 */
[----:B------:R-:W-:-:S09]  /*d2e0*/  SEL R0, R0, 0x7c, P0 ;  /* 0x0000007c00007807 */ /* 0x000fd20000000000 */
.L_x_35988:
[----:B------:R-:W-:Y:S05]  /*d2f0*/  BSYNC.RECONVERGENT B0 ;  /* 0x0000000000007941 */ /* 0x000fea0003800200 */
.L_x_35986:
[----:B------:R-:W-:-:S04]  /*d300*/  SHF.R.U32.HI R3, RZ, 0x18, R7 ;  /* 0x00000018ff037819 */ /* 0x000fc80000011607 */
[----:B------:R-:W-:-:S05]  /*d310*/  LOP3.LUT R3, R0, 0x80, R3, 0xf8, !PT ;  /* 0x0000008000037812 */ /* 0x000fca00078ef803 */
[----:B------:R0:W-:Y:S01]  /*d320*/  STG.E.U8 desc[UR36][R4.64], R3 ;  /* 0x0000000304007986 */ /* 0x0001e2000c101124 */
[----:B------:R-:W-:Y:S05]  /*d330*/  BRA `(.L_x_35959) ;  /* 0x00000000002c7947 */ /* 0x000fea0003800000 */
.L_x_35980:
        /* <DEDUP_REMOVED lines=11> */
.L_x_35959:
[----:B------:R-:W-:-:S07]  /*d3f0*/  VIADD R33, R33, 0x80 ;  /* 0x0000008021217836 */ /* 0x000fce0000000000 */
.L_x_35918:
[----:B------:R-:W-:Y:S05]  /*d400*/  BSYNC.RECONVERGENT B7 ;  /* 0x0000000000077941 */ /* 0x000fea0003800200 */
.L_x_35879:
        /* <DEDUP_REMOVED lines=22> */
.L_x_35992:
[----:B------:R-:W0:Y:S02]  /*d570*/  F2I.S64.F64.TRUNC R16, R16 ;  /* 0x0000001000107311 */ /* 0x000e24000030d900 */
[----:B0-----:R-:W-:-:S05]  /*d580*/  IMAD.MOV.U32 R5, RZ, RZ, R16 ;  /* 0x000000ffff057224 */ /* 0x001fca00078e0010 */
[----:B------:R-:W-:Y:S01]  /*d590*/  STG.E.U8 desc[UR36][R2.64], R5 ;  /* 0x0000000502007986 */ /* 0x000fe2000c101124 */
[----:B------:R-:W-:Y:S05]  /*d5a0*/  EXIT ;  /* 0x000000000000794d */ /* 0x000fea0003800000 */
.L_x_35991:
        /* <DEDUP_REMOVED lines=9> */
.L_x_35995:
[----:B------:R-:W0:Y:S02]  /*d640*/  F2I.F64.TRUNC R17, R16 ;  /* 0x0000001000117311 */ /* 0x000e24000030d100 */
[----:B0-----:R-:W-:Y:S01]  /*d650*/  STG.E desc[UR36][R2.64], R17 ;  /* 0x0000001102007986 */ /* 0x001fe2000c101924 */
[----:B------:R-:W-:Y:S05]  /*d660*/  EXIT ;  /* 0x000000000000794d */ /* 0x000fea0003800000 */
.L_x_35994:
[----:B------:R-:W0:Y:S02]  /*d670*/  F2I.F64.TRUNC R17, R16 ;  /* 0x0000001000117311 */ /* 0x000e24000030d100 */
[----:B0-----:R-:W-:Y:S01]  /*d680*/  STG.E.U16 desc[UR36][R2.64], R17 ;  /* 0x0000001102007986 */ /* 0x001fe2000c101524 */
[----:B------:R-:W-:Y:S05]  /*d690*/  EXIT ;  /* 0x000000000000794d */ /* 0x000fea0003800000 */
.L_x_35990:
        /* <DEDUP_REMOVED lines=17> */
.L_x_35997:
        /* <DEDUP_REMOVED lines=12> */
.L_x_35996:
        /* <DEDUP_REMOVED lines=18> */
.L_x_35999:
        /* <DEDUP_REMOVED lines=13> */
.L_x_35998:
[----:B------:R-:W-:Y:S01]  /*da60*/  STG.E.64 desc[UR36][R2.64], R16 ;  /* 0x0000001002007986 */ /* 0x000fe2000c101b24 */
[----:B------:R-:W-:Y:S05]  /*da70*/  EXIT ;  /* 0x000000000000794d */ /* 0x000fea0003800000 */
.L_x_35989:
        /* <DEDUP_REMOVED lines=13> */
.L_x_36003:
        /* <DEDUP_REMOVED lines=26> */
.L_x_36006:
[----:B------:R-:W-:-:S04]  /*dcf0*/  SHF.R.U32.HI R5, RZ, 0x18, R5 ;  /* 0x00000018ff057819 */ /* 0x000fc80000011605 */
[----:B------:R-:W-:-:S07]  /*dd00*/  LOP3.LUT R0, R0, 0x80, R5, 0xf8, !PT ;  /* 0x0000008000007812 */ /* 0x000fce00078ef805 */
.L_x_36005:
[----:B------:R-:W-:Y:S05]  /*dd10*/  BSYNC.RECONVERGENT B0 ;  /* 0x0000000000007941 */ /* 0x000fea0003800200 */
.L_x_36004:
[----:B------:R-:W-:Y:S01]  /*dd20*/  STG.E.U8 desc[UR36][R2.64], R0 ;  /* 0x0000000002007986 */ /* 0x000fe2000c101124 */
[----:B------:R-:W-:Y:S05]  /*dd30*/  EXIT ;  /* 0x000000000000794d */ /* 0x000fea0003800000 */
.L_x_36002:
        /* <DEDUP_REMOVED lines=26> */
.L_x_36009:
[----:B------:R-:W-:-:S04]  /*dee0*/  SHF.R.U32.HI R5, RZ, 0x18, R5 ;  /* 0x00000018ff057819 */ /* 0x000fc80000011605 */
[----:B------:R-:W-:-:S07]  /*def0*/  LOP3.LUT R0, R0, 0x80, R5, 0xf8, !PT ;  /* 0x0000008000007812 */ /* 0x000fce00078ef805 */
.L_x_36008:
[----:B------:R-:W-:Y:S05]  /*df00*/  BSYNC.RECONVERGENT B0 ;  /* 0x0000000000007941 */ /* 0x000fea0003800200 */
.L_x_36007:
[----:B------:R-:W-:Y:S01]  /*df10*/  STG.E.U8 desc[UR36][R2.64], R0 ;  /* 0x0000000002007986 */ /* 0x000fe2000c101124 */
[----:B------:R-:W-:Y:S05]  /*df20*/  EXIT ;  /* 0x000000000000794d */ /* 0x000fea0003800000 */
.L_x_36001:
        /* <DEDUP_REMOVED lines=30> */
.L_x_36011:
[----:B------:R-:W0:Y:S02]  /*e110*/  F2I.U64.F64.TRUNC R16, R16 ;  /* 0x0000001000107311 */ /* 0x000e24000030d800 */
[----:B0-----:R-:W-:Y:S01]  /*e120*/  STG.E.64 desc[UR36][R2.64], R16 ;  /* 0x0000001002007986 */ /* 0x001fe2000c101b24 */
[----:B------:R-:W-:Y:S05]  /*e130*/  EXIT ;  /* 0x000000000000794d */ /* 0x000fea0003800000 */
.L_x_36010:
[----:B------:R-:W0:Y:S02]  /*e140*/  F2I.U32.F64.TRUNC R17, R16 ;  /* 0x0000001000117311 */ /* 0x000e24000030d000 */
[----:B0-----:R-:W-:Y:S01]  /*e150*/  STG.E desc[UR36][R2.64], R17 ;  /* 0x0000001102007986 */ /* 0x001fe2000c101924 */
[----:B------:R-:W-:Y:S05]  /*e160*/  EXIT ;  /* 0x000000000000794d */ /* 0x000fea0003800000 */
.L_x_36000:
        /* <DEDUP_REMOVED lines=10> */
.L_x_36013:
[----:B------:R-:W-:-:S05]  /*e210*/  CS2R R18, SRZ ;  /* 0x0000000000127805 */ /* 0x000fca000001ff00 */
[----:B------:R-:W-:Y:S01]  /*e220*/  STG.E.128 desc[UR36][R2.64], R16 ;  /* 0x0000001002007986 */ /* 0x000fe2000c101d24 */
[----:B------:R-:W-:Y:S05]  /*e230*/  EXIT ;  /* 0x000000000000794d */ /* 0x000fea0003800000 */
.L_x_36012:
[----:B------:R-:W-:-:S13]  /*e240*/  ISETP.NE.AND P0, PT, R0, 0xf, PT ;  /* 0x0000000f0000780c */ /* 0x000fda0003f05270 */
[----:B------:R-:W-:Y:S05]  /*e250*/  @!P0 BRA `(.L_x_36014) ;  /* 0x0000000400288947 */ /* 0x000fea0003800000 */
[----:B------:R-:W-:-:S13]  /*e260*/  ISETP.NE.AND P0, PT, R0, 0x17, PT ;  /* 0x000000170000780c */ /* 0x000fda0003f05270 */
[----:B------:R-:W-:Y:S05]  /*e270*/  @!P0 BRA `(.L_x_36015) ;  /* 0x0000000000b08947 */ /* 0x000fea0003800000 */
[----:B------:R-:W-:-:S13]  /*e280*/  ISETP.NE.AND P0, PT, R0, 0x18, PT ;  /* 0x000000180000780c */ /* 0x000fda0003f05270 */
[----:B------:R-:W-:Y:S05]  /*e290*/  @!P0 BRA `(.L_x_36016) ;  /* 0x0000000000448947 */ /* 0x000fea0003800000 */
.L_x_35993:
        /* <DEDUP_REMOVED lines=16> */
.L_x_36017:
[----:B------:R-:W-:Y:S05]  /*e3a0*/  EXIT ;  /* 0x000000000000794d */ /* 0x000fea0003800000 */
.L_x_36016:
        /* <DEDUP_REMOVED lines=21> */
.L_x_36019:
[----:B------:R-:W-:Y:S05]  /*e500*/  BSYNC.RECONVERGENT B0 ;  /* 0x0000000000007941 */ /* 0x000fea0003800200 */
.L_x_36018:
[----:B------:R-:W-:-:S05]  /*e510*/  LOP3.LUT R5, R0, 0x80, R5, 0xf8, !PT ;  /* 0x0000008000057812 */ /* 0x000fca00078ef805 */
[----:B------:R-:W-:Y:S01]  /*e520*/  STG.E.U8 desc[UR36][R2.64], R5 ;  /* 0x0000000502007986 */ /* 0x000fe2000c101124 */
[----:B------:R-:W-:Y:S05]  /*e530*/  EXIT ;  /* 0x000000000000794d */ /* 0x000fea0003800000 */
.L_x_36015:
        /* <DEDUP_REMOVED lines=20> */
.L_x_36021:
[----:B------:R-:W-:Y:S01]  /*e680*/  IMAD.MOV.U32 R0, RZ, RZ, 0x7f ;  /* 0x0000007fff007424 */ /* 0x000fe200078e00ff */
[----:B------:R-:W-:-:S04]  /*e690*/  ISETP.GT.U32.AND P0, PT, R4, 0x7f800000, PT ;  /* 0x7f8000000400780c */ /* 0x000fc80003f04070 */
[----:B------:R-:W-:-:S09]  /*e6a0*/  SEL R0, R0, 0x7c, P0 ;  /* 0x0000007c00007807 */ /* 0x000fd20000000000 */
.L_x_36022:
[----:B------:R-:W-:Y:S05]  /*e6b0*/  BSYNC.RECONVERGENT B0 ;  /* 0x0000000000007941 */ /* 0x000fea0003800200 */
.L_x_36020:
[----:B------:R-:W-:-:S04]  /*e6c0*/  SHF.R.U32.HI R5, RZ, 0x18, R5 ;  /* 0x00000018ff057819 */ /* 0x000fc80000011605 */
[----:B------:R-:W-:-:S05]  /*e6d0*/  LOP3.LUT R5, R0, 0x80, R5, 0xf8, !PT ;  /* 0x0000008000057812 */ /* 0x000fca00078ef805 */
[----:B------:R-:W-:Y:S01]  /*e6e0*/  STG.E.U8 desc[UR36][R2.64], R5 ;  /* 0x0000000502007986 */ /* 0x000fe2000c101124 */
[----:B------:R-:W-:Y:S05]  /*e6f0*/  EXIT ;  /* 0x000000000000794d */ /* 0x000fea0003800000 */
.L_x_36014:
        /* <DEDUP_REMOVED lines=12> */
.L_x_36023:
        /* <DEDUP_REMOVED lines=12> */
.L_x_50222:


//--------------------- .text._ZN2at6native18elementwise_kernelILi128ELi2EZNS0_22gpu_kernel_impl_nocastINS0_13BinaryFunctorIdddZZZNS0_21remainder_kernel_cudaERNS_18TensorIteratorBaseEENKUlvE0_clEvENKUlvE_clEvEUlddE_EEEEvS5_RKT_EUliE_EEviT1_ --------------------------
	.section	.text._ZN2at6native18elementwise_kernelILi128ELi2EZNS0_22gpu_kernel_impl_nocastINS0_13BinaryFunctorIdddZZZNS0_21remainder_kernel_cudaERNS_18TensorIteratorBaseEENKUlvE0_clEvENKUlvE_clEvEUlddE_EEEEvS5_RKT_EUliE_EEviT1_,"ax",@progbits
	.align	128
        .global         _ZN2at6native18elementwise_kernelILi128ELi2EZNS0_22gpu_kernel_impl_nocastINS0_13BinaryFunctorIdddZZZNS0_21remainder_kernel_cudaERNS_18TensorIteratorBaseEENKUlvE0_clEvENKUlvE_clEvEUlddE_EEEEvS5_RKT_EUliE_EEviT1_
        .type           _ZN2at6native18elementwise_kernelILi128ELi2EZNS0_22gpu_kernel_impl_nocastINS0_13BinaryFunctorIdddZZZNS0_21remainder_kernel_cudaERNS_18TensorIteratorBaseEENKUlvE0_clEvENKUlvE_clEvEUlddE_EEEEvS5_RKT_EUliE_EEviT1_,@function
        .size           _ZN2at6native18elementwise_kernelILi128ELi2EZNS0_22gpu_kernel_impl_nocastINS0_13BinaryFunctorIdddZZZNS0_21remainder_kernel_cudaERNS_18TensorIteratorBaseEENKUlvE0_clEvENKUlvE_clEvEUlddE_EEEEvS5_RKT_EUliE_EEviT1_,(.L_x_50223 - _ZN2at6native18elementwise_kernelILi128ELi2EZNS0_22gpu_kernel_impl_nocastINS0_13BinaryFunctorIdddZZZNS0_21remainder_kernel_cudaERNS_18TensorIteratorBaseEENKUlvE0_clEvENKUlvE_clEvEUlddE_EEEEvS5_RKT_EUliE_EEviT1_)
        .other          _ZN2at6native18elementwise_kernelILi128ELi2EZNS0_22gpu_kernel_impl_nocastINS0_13BinaryFunctorIdddZZZNS0_21remainder_kernel_cudaERNS_18TensorIteratorBaseEENKUlvE0_clEvENKUlvE_clEvEUlddE_EEEEvS5_RKT_EUliE_EEviT1_,@"STO_CUDA_ENTRY STV_DEFAULT"
_ZN2at6native18elementwise_kernelILi128ELi2EZNS0_22gpu_kernel_impl_nocastINS0_13BinaryFunctorIdddZZZNS0_21remainder_kernel_cudaERNS_18TensorIteratorBaseEENKUlvE0_clEvENKUlvE_clEvEUlddE_EEEEvS5_RKT_EUliE_EEviT1_:
.text._ZN2at6native18elementwise_kernelILi128ELi2EZNS0_22gpu_kernel_impl_nocastINS0_13BinaryFunctorIdddZZZNS0_21remainder_kernel_cudaERNS_18TensorIteratorBaseEENKUlvE0_clEvENKUlvE_clEvEUlddE_EEEEvS5_RKT_EUliE_EEviT1_:
        /* <DEDUP_REMOVED lines=39> */
[----:B------:R-:W-:Y:S01]  /*0270*/  MOV R15, R8 ;  /* 0x00000008000f7202 */ /* 0x000fe20000000f00 */
        /* <DEDUP_REMOVED lines=11> */
.L_x_36029:
        /* <DEDUP_REMOVED lines=29> */
.L_x_36030:
[----:B------:R-:W-:Y:S01]  /*0500*/  LOP3.LUT R13, R11, 0x80000000, R7, 0xb8, !PT ;  /* 0x800000000b0d7812 */ /* 0x000fe200078eb807 */
[----:B------:R-:W-:Y:S06]  /*0510*/  BRA `(.L_x_36028) ;  /* 0x0000000000487947 */ /* 0x000fec0003800000 */
.L_x_36027:
        /* <DEDUP_REMOVED lines=18> */
.L_x_36028:
[----:B------:R-:W0:Y:S01]  /*0640*/  LDC.64 R8, c[0x0][0x5e8] ;  /* 0x00017a00ff087b82 */ /* 0x000e220000000a00 */
[----:B------:R-:W1:Y:S01]  /*0650*/  DSETP.NEU.AND P1, PT, R12, RZ, PT ;  /* 0x000000ff0c00722a */ /* 0x000e620003f2d000 */
[----:B------:R-:W-:-:S15]  /*0660*/  VIADD R3, R3, 0x80 ;  /* 0x0000008003037836 */ /* 0x000fde0000000000 */
[----:B------:R-:W-:-:S15]  /*0670*/  NOP ;  /* 0x0000000000007918 */ /* 0x000fde0000000000 */
[----:B------:R-:W-:-:S15]  /*0680*/  NOP ;  /* 0x0000000000007918 */ /* 0x000fde0000000000 */
[----:B------:R-:W-:-:S15]  /*0690*/  NOP ;  /* 0x0000000000007918 */ /* 0x000fde0000000000 */
[----:B------:R-:W-:-:S03]  /*06a0*/  NOP ;  /* 0x0000000000007918 */ /* 0x000fc60000000000 */
        /* <DEDUP_REMOVED lines=13> */
[----:B------:R-:W-:Y:S01]  /*0780*/  @P1 IMAD.MOV.U32 R12, RZ, RZ, R0 ;  /* 0x000000ffff0c1224 */ /* 0x000fe200078e0000 */
[----:B------:R-:W-:-:S05]  /*0790*/  @P1 MOV R13, R7 ;  /* 0x00000007000d1202 */ /* 0x000fca0000000f00 */
[----:B0-----:R0:W-:Y:S02]  /*07a0*/  STG.E.64 desc[UR6][R8.64], R12 ;  /* 0x0000000c08007986 */ /* 0x0011e4000c101b06 */
.L_x_36026:
[----:B------:R-:W-:Y:S05]  /*07b0*/  BSYNC.RECONVERGENT B0 ;  /* 0x0000000000007941 */ /* 0x000fea0003800200 */
.L_x_36025:
[----:B------:R-:W-:-:S13]  /*07c0*/  ISETP.GE.AND P0, PT, R3, UR4, PT ;  /* 0x0000000403007c0c */ /* 0x000fda000bf06270 */
[----:B------:R-:W-:Y:S05]  /*07d0*/  @P0 EXIT ;  /* 0x000000000000094d */ /* 0x000fea0003800000 */
[----:B------:R-:W1:Y:S08]  /*07e0*/  LDC.64 R4, c[0x0][0x5f0] ;  /* 0x00017c00ff047b82 */ /* 0x000e700000000a00 */
[----:B------:R-:W2:Y:S01]  /*07f0*/  LDC.64 R2, c[0x0][0x5f8] ;  /* 0x00017e00ff027b82 */ /* 0x000ea20000000a00 */
[----:B-1----:R-:W3:Y:S04]  /*0800*/  LDG.E.64 R4, desc[UR6][R4.64] ;  /* 0x0000000604047981 */ /* 0x002ee8000c1e1b00 */
[----:B--2---:R-:W0:Y:S01]  /*0810*/  LDG.E.64 R2, desc[UR6][R2.64] ;  /* 0x0000000602027981 */ /* 0x004e22000c1e1b00 */
[----:B---3--:R-:W-:-:S02]  /*0820*/  LOP3.LUT R7, R5, 0x7fffffff, RZ, 0xc0, !PT ;  /* 0x7fffffff05077812 */ /* 0x008fc400078ec0ff */
[----:B------:R-:W-:Y:S02]  /*0830*/  MOV R6, R4 ;  /* 0x0000000400067202 */ /* 0x000fe40000000f00 */
        /* <DEDUP_REMOVED lines=32> */
.L_x_36033:
        /* <DEDUP_REMOVED lines=29> */
.L_x_36034:
[----:B------:R-:W-:Y:S01]  /*0c10*/  LOP3.LUT R11, R9, 0x80000000, R5, 0xb8, !PT ;  /* 0x80000000090b7812 */ /* 0x000fe200078eb805 */
[----:B------:R-:W-:Y:S06]  /*0c20*/  BRA `(.L_x_36032) ;  /* 0x0000000000487947 */ /* 0x000fec0003800000 */
.L_x_36031:
        /* <DEDUP_REMOVED lines=18> */
.L_x_36032:
[----:B------:R-:W0:Y:S01]  /*0d50*/  LDC.64 R6, c[0x0][0x5e8] ;  /* 0x00017a00ff067b82 */ /* 0x000e220000000a00 */
        /* <DEDUP_REMOVED lines=20> */
[----:B0-----:R-:W-:Y:S01]  /*0ea0*/  STG.E.64 desc[UR6][R6.64], R10 ;  /* 0x0000000a06007986 */ /* 0x001fe2000c101b06 */
[----:B------:R-:W-:Y:S05]  /*0eb0*/  EXIT ;  /* 0x000000000000794d */ /* 0x000fea0003800000 */
.L_x_36024:
        /* <DEDUP_REMOVED lines=8> */
[----:B------:R-:W-:Y:S01]  /*0f40*/  MOV R4, RZ ;  /* 0x000000ff00047202 */ /* 0x000fe20000000f00 */
        /* <DEDUP_REMOVED lines=346> */
.L_x_36037:
[----:B------:R-:W0:Y:S02]  /*24f0*/  LDCU.128 UR8, c[0x0][0x5f0] ;  /* 0x0000be00ff0877ac */ /* 0x000e240008000c00 */
[----:B0-----:R-:W-:Y:S02]  /*2500*/  IADD3 R8, P0, PT, R6, UR8, RZ ;  /* 0x0000000806087c10 */ /* 0x001fe4000ff1e0ff */
[----:B------:R-:W-:-:S03]  /*2510*/  IADD3 R6, P1, PT, R4, UR10, RZ ;  /* 0x0000000a04067c10 */ /* 0x000fc6000ff3e0ff */
[----:B------:R-:W-:Y:S01]  /*2520*/  IMAD.X R9, RZ, RZ, UR9, P0 ;  /* 0x00000009ff097e24 */ /* 0x000fe200080e06ff */
[----:B------:R-:W-:-:S05]  /*2530*/  IADD3.X R7, PT, PT, RZ, UR11, RZ, P1, !PT ;  /* 0x0000000bff077c10 */ /* 0x000fca0008ffe4ff */
[----:B------:R-:W2:Y:S04]  /*2540*/  LDG.E.64 R8, desc[UR6][R8.64] ;  /* 0x0000000608087981 */ /* 0x000ea8000c1e1b00 */
[----:B------:R-:W3:Y:S01]  /*2550*/  LDG.E.64 R6, desc[UR6][R6.64] ;  /* 0x0000000606067981 */ /* 0x000ee2000c1e1b00 */
[----:B------:R-:W-:Y:S01]  /*2560*/  BSSY.RECONVERGENT B0, `(.L_x_36038) ;  /* 0x0000058000007945 */ /* 0x000fe20003800200 */
[----:B--2---:R-:W-:Y:S01]  /*2570*/  LOP3.LUT R11, R9, 0x7fffffff, RZ, 0xc0, !PT ;  /* 0x7fffffff090b7812 */ /* 0x004fe200078ec0ff */
[----:B------:R-:W-:Y:S01]  /*2580*/  IMAD.MOV.U32 R10, RZ, RZ, R8 ;  /* 0x000000ffff0a7224 */ /* 0x000fe200078e0008 */
[----:B---3--:R-:W-:Y:S02]  /*2590*/  LOP3.LUT R13, R7, 0x7fffffff, RZ, 0xc0, !PT ;  /* 0x7fffffff070d7812 */ /* 0x008fe400078ec0ff */
[----:B------:R-:W-:-:S02]  /*25a0*/  MOV R12, R6 ;  /* 0x00000006000c7202 */ /* 0x000fc40000000f00 */
        /* <DEDUP_REMOVED lines=22> */
.L_x_36039:
        /* <DEDUP_REMOVED lines=24> */
[----:B------:R-:W-:Y:S01]  /*2890*/  @!P1 IADD3 R15, PT, PT, R17, -0x36, RZ ;  /* 0xffffffca110f9810 */ /* 0x000fe20007ffe0ff */
[----:B------:R-:W-:Y:S01]  /*28a0*/  IMAD.MOV.U32 R17, RZ, RZ, R10 ;  /* 0x000000ffff117224 */ /* 0x000fe200078e000a */
[----:B------:R-:W-:Y:S02]  /*28b0*/  LOP3.LUT R19, R11, 0x100000, RZ, 0xfc, !PT ;  /* 0x001000000b137812 */ /* 0x000fe400078efcff */
[----:B------:R-:W-:-:S07]  /*28c0*/  IADD3 R4, PT, PT, -R15, R4, RZ ;  /* 0x000000040f047210 */ /* 0x000fce0007ffe1ff */
.L_x_36042:
        /* <DEDUP_REMOVED lines=11> */
.L_x_36041:
        /* <DEDUP_REMOVED lines=10> */
[----:B------:R-:W-:Y:S02]  /*2a20*/  IADD3 R15, PT, PT, -R13, R15, RZ ;  /* 0x0000000f0d0f7210 */ /* 0x000fe40007ffe1ff */
[CC--:B------:R-:W-:Y:S02]  /*2a30*/  SHF.L.U64.HI R11, R10.reuse, R13.reuse, R11 ;  /* 0x0000000d0a0b7219 */ /* 0x0c0fe4000001020b */
[----:B------:R-:W-:Y:S02]  /*2a40*/  ISETP.GT.AND P0, PT, R15, RZ, PT ;  /* 0x000000ff0f00720c */ /* 0x000fe40003f04270 */
[----:B------:R-:W-:-:S11]  /*2a50*/  SHF.L.U32 R10, R10, R13, RZ ;  /* 0x0000000d0a0a7219 */ /* 0x000fd600000006ff */
[----:B------:R-:W-:-:S04]  /*2a60*/  @!P0 IADD3 R4, PT, PT, -R15, 0x1, RZ ;  /* 0x000000010f048810 */ /* 0x000fc80007ffe1ff */
[--C-:B------:R-:W-:Y:S02]  /*2a70*/  @!P0 SHF.R.U64 R14, R10, R4, R11.reuse ;  /* 0x000000040a0e8219 */ /* 0x100fe4000000120b */
[----:B------:R-:W-:Y:S01]  /*2a80*/  @P0 IADD3 R14, P1, PT, RZ, R10, RZ ;  /* 0x0000000aff0e0210 */ /* 0x000fe20007f3e0ff */
[----:B------:R-:W-:Y:S01]  /*2a90*/  @P0 VIADD R10, R15, 0xffffffff ;  /* 0xffffffff0f0a0836 */ /* 0x000fe20000000000 */
[----:B------:R-:W-:-:S04]  /*2aa0*/  @!P0 SHF.R.U32.HI R13, RZ, R4, R11 ;  /* 0x00000004ff0d8219 */ /* 0x000fc8000001160b */
[----:B------:R-:W-:-:S07]  /*2ab0*/  @P0 LEA.X R13, R10, R11, 0x14, P1 ;  /* 0x0000000b0a0d0211 */ /* 0x000fce00008ea4ff */
.L_x_36044:
[----:B------:R-:W-:Y:S05]  /*2ac0*/  BSYNC.RECONVERGENT B2 ;  /* 0x0000000000027941 */ /* 0x000fea0003800200 */
.L_x_36043:
[----:B------:R-:W-:-:S07]  /*2ad0*/  LOP3.LUT R15, R13, 0x80000000, R9, 0xb8, !PT ;  /* 0x800000000d0f7812 */ /* 0x000fce00078eb809 */
.L_x_36040:
[----:B------:R-:W-:Y:S05]  /*2ae0*/  BSYNC.RECONVERGENT B0 ;  /* 0x0000000000007941 */ /* 0x000fea0003800200 */
.L_x_36038:
[----:B------:R-:W0:Y:S01]  /*2af0*/  LDCU.64 UR8, c[0x0][0x5e8] ;  /* 0x0000bd00ff0877ac */ /* 0x000e220008000a00 */
[----:B------:R-:W1:Y:S01]  /*2b00*/  DSETP.NEU.AND P1, PT, R14, RZ, PT ;  /* 0x000000ff0e00722a */ /* 0x000e620003f2d000 */
[----:B------:R-:W-:Y:S02]  /*2b10*/  IADD3 R3, PT, PT, R3, 0x80, RZ ;  /* 0x0000008003037810 */ /* 0x000fe40007ffe0ff */
[----:B0-----:R-:W-:-:S05]  /*2b20*/  IADD3 R4, P2, PT, R5, UR8, RZ ;  /* 0x0000000805047c10 */ /* 0x001fca000ff5e0ff */
[----:B------:R-:W-:-:S15]  /*2b30*/  IMAD.X R5, RZ, RZ, UR9, P2 ;  /* 0x00000009ff057e24 */ /* 0x000fde00090e06ff */
[----:B------:R-:W-:-:S15]  /*2b40*/  NOP ;  /* 0x0000000000007918 */ /* 0x000fde0000000000 */
[----:B------:R-:W-:-:S15]  /*2b50*/  NOP ;  /* 0x0000000000007918 */ /* 0x000fde0000000000 */
[----:B------:R-:W-:-:S11]  /*2b60*/  NOP ;  /* 0x0000000000007918 */ /* 0x000fd60000000000 */
[----:B-1----:R-:W0:-:S15]  /*2b70*/  @P1 DSETP.GEU.AND P0, PT, R14, RZ, PT ;  /* 0x000000ff0e00122a */ /* 0x002e1e0003f0e000 */
        /* <DEDUP_REMOVED lines=12> */
[----:B------:R-:W-:Y:S01]  /*2c40*/  @P1 IMAD.MOV.U32 R15, RZ, RZ, R9 ;  /* 0x000000ffff0f1224 */ /* 0x000fe200078e0009 */
[----:B------:R-:W-:-:S05]  /*2c50*/  @P1 MOV R14, R6 ;  /* 0x00000006000e1202 */ /* 0x000fca0000000f00 */
[----:B------:R0:W-:Y:S02]  /*2c60*/  STG.E.64 desc[UR6][R4.64], R14 ;  /* 0x0000000e04007986 */ /* 0x0001e4000c101b06 */
.L_x_36036:
[----:B------:R-:W-:Y:S05]  /*2c70*/  BSYNC.RECONVERGENT B1 ;  /* 0x0000000000017941 */ /* 0x000fea0003800200 */
.L_x_36035:
        /* <DEDUP_REMOVED lines=8> */
[----:B-1----:R-:W-:Y:S01]  /*2d00*/  IMAD.HI.U32 R6, R3, UR4, R4 ;  /* 0x0000000403067c27 */ /* 0x002fe2000f8e0004 */
[----:B------:R-:W1:Y:S04]  /*2d10*/  LDCU UR4, c[0x0][0x4c0] ;  /* 0x00009800ff0477ac */ /* 0x000e680008000800 */
[----:B------:R-:W-:-:S05]  /*2d20*/  SHF.R.U32.HI R7, RZ, UR5, R6 ;  /* 0x00000005ff077c19 */ /* 0x000fca0008011606 */
[----:B------:R-:W-:-:S04]  /*2d30*/  IMAD.MOV R4, RZ, RZ, -R7 ;  /* 0x000000ffff047224 */ /* 0x000fc800078e0a07 */
        /* <DEDUP_REMOVED lines=332> */
[----:B------:R-:W-:Y:S02]  /*4200*/  IMAD R2, R7, UR11, R2 ;  /* 0x0000000b07027c24 */ /* 0x000fe4000f8e0202 */
[----:B------:R-:W-:-:S04]  /*4210*/  @P0 IMAD.MOV R10, RZ, RZ, -R0 ;  /* 0x000000ffff0a0224 */ /* 0x000fc800078e0a00 */
[----:B0-----:R-:W-:-:S04]  /*4220*/  @P0 IMAD R11, R15, R10, R11 ;  /* 0x0000000a0f0b0224 */ /* 0x001fc800078e020b */
[C---:B-1----:R-:W-:Y:S02]  /*4230*/  @P0 IMAD R3, R11.reuse, R8, R3 ;  /* 0x000000080b030224 */ /* 0x042fe400078e0203 */
[C---:B------:R-:W-:Y:S02]  /*4240*/  @P0 IMAD R4, R11.reuse, R9, R4 ;  /* 0x000000090b040224 */ /* 0x040fe400078e0204 */
[----:B-----5:R-:W-:-:S07]  /*4250*/  @P0 IMAD R2, R11, R6, R2 ;  /* 0x000000060b020224 */ /* 0x020fce00078e0202 */
.L_x_36045:
        /* <DEDUP_REMOVED lines=9> */
[----:B------:R-:W-:Y:S03]  /*42f0*/  BSSY.RECONVERGENT B0, `(.L_x_36046) ;  /* 0x0000059000007945 */ /* 0x000fe60003800200 */
[----:B------:R-:W-:Y:S02]  /*4300*/  IADD3.X R3, PT, PT, RZ, UR5, RZ, P1, !PT ;  /* 0x00000005ff037c10 */ /* 0x000fe40008ffe4ff */
[----:B--2---:R-:W-:-:S02]  /*4310*/  LOP3.LUT R11, R7, 0x7fffffff, RZ, 0xc0, !PT ;  /* 0x7fffffff070b7812 */ /* 0x004fc400078ec0ff */
[----:B---3--:R-:W-:-:S04]  /*4320*/  LOP3.LUT R9, R5, 0x7fffffff, RZ, 0xc0, !PT ;  /* 0x7fffffff05097812 */ /* 0x008fc800078ec0ff */
[----:B------:R-:W-:-:S04]  /*4330*/  VIMNMX.U32 R0, PT, PT, R9, R11, !PT ;  /* 0x0000000b09007248 */ /* 0x000fc80007fe0000 */
[----:B------:R-:W-:Y:S01]  /*4340*/  ISETP.GT.U32.AND P0, PT, R0, 0x7fefffff, PT ;  /* 0x7fefffff0000780c */ /* 0x000fe20003f04070 */
[----:B------:R-:W-:Y:S01]  /*4350*/  IMAD.MOV.U32 R8, RZ, RZ, R4 ;  /* 0x000000ffff087224 */ /* 0x000fe200078e0004 */
[----:B------:R-:W-:-:S11]  /*4360*/  MOV R10, R6 ;  /* 0x00000006000a7202 */ /* 0x000fd60000000f00 */
        /* <DEDUP_REMOVED lines=29> */
.L_x_36050:
        /* <DEDUP_REMOVED lines=11> */
.L_x_36049:
        /* <DEDUP_REMOVED lines=20> */
.L_x_36052:
[----:B------:R-:W-:Y:S05]  /*4730*/  BSYNC.RECONVERGENT B1 ;  /* 0x0000000000017941 */ /* 0x000fea0003800200 */
.L_x_36051:
[----:B------:R-:W-:Y:S01]  /*4740*/  LOP3.LUT R13, R11, 0x80000000, R5, 0xb8, !PT ;  /* 0x800000000b0d7812 */ /* 0x000fe200078eb805 */
[----:B------:R-:W-:Y:S06]  /*4750*/  BRA `(.L_x_36048) ;  /* 0x0000000000487947 */ /* 0x000fec0003800000 */
.L_x_36047:
        /* <DEDUP_REMOVED lines=18> */
.L_x_36048:
[----:B------:R-:W-:Y:S05]  /*4880*/  BSYNC.RECONVERGENT B0 ;  /* 0x0000000000007941 */ /* 0x000fea0003800200 */
.L_x_36046:
        /* <DEDUP_REMOVED lines=20> */
[----:B------:R-:W-:Y:S01]  /*49d0*/  STG.E.64 desc[UR6][R2.64], R12 ;  /* 0x0000000c02007986 */ /* 0x000fe2000c101b06 */
[----:B------:R-:W-:Y:S05]  /*49e0*/  EXIT ;  /* 0x000000000000794d */ /* 0x000fea0003800000 */
.L_x_36053:
        /* <DEDUP_REMOVED lines=9> */
.L_x_50223:


//--------------------- .text._ZN2at6native27unrolled_elementwise_kernelINS0_13BinaryFunctorIdddZZZNS0_21remainder_kernel_cudaERNS_18TensorIteratorBaseEENKUlvE0_clEvENKUlvE_clEvEUlddE_EESt5arrayIPcLm3EELi4E23TrivialOffsetCalculatorILi2EjESC_ILi1EjENS0_6memory15LoadWithoutCastENSF_16StoreWithoutCastEEEviT_T0_T2_T3_T4_T5_ --------------------------
	.section	.text._ZN2at6native27unrolled_elementwise_kernelINS0_13BinaryFunctorIdddZZZNS0_21remainder_kernel_cudaERNS_18TensorIteratorBaseEENKUlvE0_clEvENKUlvE_clEvEUlddE_EESt5arrayIPcLm3EELi4E23TrivialOffsetCalculatorILi2EjESC_ILi1EjENS0_6memory15LoadWithoutCastENSF_16StoreWithoutCastEEEviT_T0_T2_T3_T4_T5_,"ax",@progbits
	.align	128
        .global         _ZN2at6native27unrolled_elementwise_kernelINS0_13BinaryFunctorIdddZZZNS0_21remainder_kernel_cudaERNS_18TensorIteratorBaseEENKUlvE0_clEvENKUlvE_clEvEUlddE_EESt5arrayIPcLm3EELi4E23TrivialOffsetCalculatorILi2EjESC_ILi1EjENS0_6memory15LoadWithoutCastENSF_16StoreWithoutCastEEEviT_T0_T2_T3_T4_T5_
        .type           _ZN2at6native27unrolled_elementwise_kernelINS0_13BinaryFunctorIdddZZZNS0_21remainder_kernel_cudaERNS_18TensorIteratorBaseEENKUlvE0_clEvENKUlvE_clEvEUlddE_EESt5arrayIPcLm3EELi4E23TrivialOffsetCalculatorILi2EjESC_ILi1EjENS0_6memory15LoadWithoutCastENSF_16StoreWithoutCastEEEviT_T0_T2_T3_T4_T5_,@function
        .size           _ZN2at6native27unrolled_elementwise_kernelINS0_13BinaryFunctorIdddZZZNS0_21remainder_kernel_cudaERNS_18TensorIteratorBaseEENKUlvE0_clEvENKUlvE_clEvEUlddE_EESt5arrayIPcLm3EELi4E23TrivialOffsetCalculatorILi2EjESC_ILi1EjENS0_6memory15LoadWithoutCastENSF_16StoreWithoutCastEEEviT_T0_T2_T3_T4_T5_,(.L_x_50224 - _ZN2at6native27unrolled_elementwise_kernelINS0_13BinaryFunctorIdddZZZNS0_21remainder_kernel_cudaERNS_18TensorIteratorBaseEENKUlvE0_clEvENKUlvE_clEvEUlddE_EESt5arrayIPcLm3EELi4E23TrivialOffsetCalculatorILi2EjESC_ILi1EjENS0_6memory15LoadWithoutCastENSF_16StoreWithoutCastEEEviT_T0_T2_T3_T4_T5_)
        .other          _ZN2at6native27unrolled_elementwise_kernelINS0_13BinaryFunctorIdddZZZNS0_21remainder_kernel_cudaERNS_18TensorIteratorBaseEENKUlvE0_clEvENKUlvE_clEvEUlddE_EESt5arrayIPcLm3EELi4E23TrivialOffsetCalculatorILi2EjESC_ILi1EjENS0_6memory15LoadWithoutCastENSF_16StoreWithoutCastEEEviT_T0_T2_T3_T4_T5_,@"STO_CUDA_ENTRY STV_DEFAULT"
_ZN2at6native27unrolled_elementwise_kernelINS0_13BinaryFunctorIdddZZZNS0_21remainder_kernel_cudaERNS_18TensorIteratorBaseEENKUlvE0_clEvENKUlvE_clEvEUlddE_EESt5arrayIPcLm3EELi4E23TrivialOffsetCalculatorILi2EjESC_ILi1EjENS0_6memory15LoadWithoutCastENSF_16StoreWithoutCastEEEviT_T0_T2_T3_T4_T5_:
.text._ZN2at6native27unrolled_elementwise_kernelINS0_13BinaryFunctorIdddZZZNS0_21remainder_kernel_cudaERNS_18TensorIteratorBaseEENKUlvE0_clEvENKUlvE_clEvEUlddE_EESt5arrayIPcLm3EELi4E23TrivialOffsetCalculatorILi2EjESC_ILi1EjENS0_6memory15LoadWithoutCastENSF_16StoreWithoutCastEEEviT_T0_T2_T3_T4_T5_:
        /* <DEDUP_REMOVED lines=26> */
[----:B----4-:R-:W-:-:S05]  /*01a0*/  @!P0 IMAD.WIDE.U32 R16, R9, 0x8, R16 ;  /* 0x0000000809108825 */ /* 0x010fca00078e0010 */
[----:B------:R2:W5:Y:S05]  /*01b0*/  @!P0 LDG.E.64 R6, desc[UR4][R16.64] ;  /* 0x0000000410068981 */ /* 0x00056a000c1e1b00 */
[----:B------:R-:W-:Y:S02]  /*01c0*/  @!P3 IMAD R27, R0, 0x200, R25 ;  /* 0x00000200001bb824 */ /* 0x000fe400078e0219 */
[----:B------:R-:W-:-:S05]  /*01d0*/  @!P3 VIADD R25, R25, 0x80 ;  /* 0x000000801919b836 */ /* 0x000fca0000000000 */
[----:B------:R-:W-:Y:S01]  /*01e0*/  ISETP.GE.AND P2, PT, R25, R22, PT ;  /* 0x000000161900720c */ /* 0x000fe20003f46270 */
[----:B--2---:R-:W-:Y:S01]  /*01f0*/  @!P1 IMAD.WIDE.U32 R16, R21, 0x8, R2 ;  /* 0x0000000815109825 */ /* 0x004fe200078e0002 */
[----:B------:R-:W-:-:S03]  /*0200*/  CS2R R2, SRZ ;  /* 0x0000000000027805 */ /* 0x000fc6000001ff00 */
[----:B------:R-:W-:Y:S01]  /*0210*/  @!P1 IMAD.WIDE.U32 R28, R21, 0x8, R28 ;  /* 0x00000008151c9825 */ /* 0x000fe200078e001c */
[----:B------:R-:W-:Y:S02]  /*0220*/  CS2R R8, SRZ ;  /* 0x0000000000087805 */ /* 0x000fe4000001ff00 */
[----:B------:R1:W5:Y:S01]  /*0230*/  @!P1 LDG.E.64 R2, desc[UR4][R16.64] ;  /* 0x0000000410029981 */ /* 0x000362000c1e1b00 */
[----:B0-----:R-:W-:-:S04]  /*0240*/  @!P3 IMAD.WIDE.U32 R20, R27, 0x8, R18 ;  /* 0x000000081b14b825 */ /* 0x001fc800078e0012 */
[----:B------:R-:W-:Y:S02]  /*0250*/  @!P2 IMAD R25, R0, 0x200, R25 ;  /* 0x000002000019a824 */ /* 0x000fe400078e0219 */
[----:B------:R-:W-:Y:S01]  /*0260*/  @!P3 IMAD.WIDE.U32 R10, R27, 0x8, R10 ;  /* 0x000000081b0ab825 */ /* 0x000fe200078e000a */
[----:B------:R-:W-:Y:S01]  /*0270*/  CS2R R18, SRZ ;  /* 0x0000000000127805 */ /* 0x000fe2000001ff00 */
[----:B------:R0:W5:Y:S02]  /*0280*/  @!P1 LDG.E.64 R8, desc[UR4][R28.64] ;  /* 0x000000041c089981 */ /* 0x000164000c1e1b00 */
[C---:B---3--:R-:W-:Y:S01]  /*0290*/  @!P2 IMAD.WIDE.U32 R26, R25.reuse, 0x8, R12 ;  /* 0x00000008191aa825 */ /* 0x048fe200078e000c */
[----:B------:R-:W-:Y:S02]  /*02a0*/  CS2R R12, SRZ ;  /* 0x00000000000c7805 */ /* 0x000fe4000001ff00 */
[----:B------:R0:W5:Y:S01]  /*02b0*/  @!P3 LDG.E.64 R18, desc[UR4][R20.64] ;  /* 0x000000041412b981 */ /* 0x000162000c1e1b00 */
[----:B-1----:R-:W-:Y:S01]  /*02c0*/  @!P2 IMAD.WIDE.U32 R16, R25, 0x8, R14 ;  /* 0x000000081910a825 */ /* 0x002fe200078e000e */
[----:B------:R-:W-:-:S02]  /*02d0*/  CS2R R24, SRZ ;  /* 0x0000000000187805 */ /* 0x000fc4000001ff00 */
[----:B------:R-:W-:Y:S02]  /*02e0*/  CS2R R14, SRZ ;  /* 0x00000000000e7805 */ /* 0x000fe4000001ff00 */
[----:B------:R0:W5:Y:S04]  /*02f0*/  @!P2 LDG.E.64 R12, desc[UR4][R16.64] ;  /* 0x00000004100ca981 */ /* 0x000168000c1e1b00 */
[----:B------:R0:W5:Y:S04]  /*0300*/  @!P3 LDG.E.64 R24, desc[UR4][R10.64] ;  /* 0x000000040a18b981 */ /* 0x000168000c1e1b00 */
[----:B------:R0:W5:Y:S01]  /*0310*/  @!P2 LDG.E.64 R14, desc[UR4][R26.64] ;  /* 0x000000041a0ea981 */ /* 0x000162000c1e1b00 */
[----:B------:R-:W-:Y:S01]  /*0320*/  ISETP.GE.AND P0, PT, R23, R22, PT ;  /* 0x000000161700720c */ /* 0x000fe20003f06270 */
[----:B------:R-:W-:-:S12]  /*0330*/  BSSY.RECONVERGENT B1, `(.L_x_36054) ;  /* 0x0000070000017945 */ /* 0x000fd80003800200 */
[----:B0-----:R-:W-:Y:S05]  /*0340*/  @P0 BRA `(.L_x_36055) ;  /* 0x0000000400b80947 */ /* 0x001fea0003800000 */
[----:B-----5:R-:W-:Y:S01]  /*0350*/  LOP3.LUT R21, R5, 0x7fffffff, RZ, 0xc0, !PT ;  /* 0x7fffffff05157812 */ /* 0x020fe200078ec0ff */
[----:B------:R-:W-:Y:S01]  /*0360*/  BSSY.RECONVERGENT B0, `(.L_x_36056) ;  /* 0x0000058000007945 */ /* 0x000fe20003800200 */
[----:B------:R-:W-:Y:S01]  /*0370*/  LOP3.LUT R17, R7, 0x7fffffff, RZ, 0xc0, !PT ;  /* 0x7fffffff07117812 */ /* 0x000fe200078ec0ff */
[----:B------:R-:W-:Y:S02]  /*0380*/  IMAD.MOV.U32 R20, RZ, RZ, R4 ;  /* 0x000000ffff147224 */ /* 0x000fe400078e0004 */
[----:B------:R-:W-:Y:S01]  /*0390*/  IMAD.MOV.U32 R16, RZ, RZ, R6 ;  /* 0x000000ffff107224 */ /* 0x000fe200078e0006 */
        /* <DEDUP_REMOVED lines=22> */
.L_x_36057:
        /* <DEDUP_REMOVED lines=28> */
.L_x_36060:
        /* <DEDUP_REMOVED lines=11> */
.L_x_36059:
        /* <DEDUP_REMOVED lines=20> */
.L_x_36062:
[----:B------:R-:W-:Y:S05]  /*08b0*/  BSYNC.RECONVERGENT B2 ;  /* 0x0000000000027941 */ /* 0x000fea0003800200 */
.L_x_36061:
[----:B------:R-:W-:Y:S01]  /*08c0*/  LOP3.LUT R11, R21, 0x80000000, R5, 0xb8, !PT ;  /* 0x80000000150b7812 */ /* 0x000fe200078eb805 */
[----:B------:R-:W-:-:S07]  /*08d0*/  IMAD.MOV.U32 R10, RZ, RZ, R17 ;  /* 0x000000ffff0a7224 */ /* 0x000fce00078e0011 */
.L_x_36058:
[----:B------:R-:W-:Y:S05]  /*08e0*/  BSYNC.RECONVERGENT B0 ;  /* 0x0000000000007941 */ /* 0x000fea0003800200 */
.L_x_36056:
        /* <DEDUP_REMOVED lines=20> */
.L_x_36055:
[----:B------:R-:W-:Y:S05]  /*0a30*/  BSYNC.RECONVERGENT B1 ;  /* 0x0000000000017941 */ /* 0x000fea0003800200 */
.L_x_36054:
[----:B-----5:R-:W-:Y:S01]  /*0a40*/  VIADD R7, R23, 0x80 ;  /* 0x0000008017077836 */ /* 0x020fe20000000000 */
[----:B------:R-:W-:Y:S04]  /*0a50*/  BSSY.RECONVERGENT B1, `(.L_x_36063) ;  /* 0x0000070000017945 */ /* 0x000fe80003800200 */
[----:B------:R-:W-:-:S13]  /*0a60*/  ISETP.GE.AND P0, PT, R7, R22, PT ;  /* 0x000000160700720c */ /* 0x000fda0003f06270 */
[----:B------:R-:W-:Y:S05]  /*0a70*/  @P0 BRA `(.L_x_36064) ;  /* 0x0000000400b40947 */ /* 0x000fea0003800000 */
[----:B------:R-:W-:Y:S01]  /*0a80*/  LOP3.LUT R21, R9, 0x7fffffff, RZ, 0xc0, !PT ;  /* 0x7fffffff09157812 */ /* 0x000fe200078ec0ff */
[----:B------:R-:W-:Y:S01]  /*0a90*/  BSSY.RECONVERGENT B0, `(.L_x_36065) ;  /* 0x0000057000007945 */ /* 0x000fe20003800200 */
[----:B------:R-:W-:Y:S01]  /*0aa0*/  LOP3.LUT R17, R3, 0x7fffffff, RZ, 0xc0, !PT ;  /* 0x7fffffff03117812 */ /* 0x000fe200078ec0ff */
        /* <DEDUP_REMOVED lines=32> */
.L_x_36069:
        /* <DEDUP_REMOVED lines=11> */
.L_x_36068:
        /* <DEDUP_REMOVED lines=20> */
.L_x_36071:
[----:B------:R-:W-:Y:S05]  /*0ea0*/  BSYNC.RECONVERGENT B2 ;  /* 0x0000000000027941 */ /* 0x000fea0003800200 */
.L_x_36070:
[----:B------:R-:W-:Y:S01]  /*0eb0*/  LOP3.LUT R5, R27, 0x80000000, R9, 0xb8, !PT ;  /* 0x800000001b057812 */ /* 0x000fe200078eb809 */
[----:B------:R-:W-:Y:S01]  /*0ec0*/  IMAD.MOV.U32 R4, RZ, RZ, R17 ;  /* 0x000000ffff047224 */ /* 0x000fe200078e0011 */
[----:B------:R-:W-:Y:S06]  /*0ed0*/  BRA `(.L_x_36067) ;  /* 0x0000000000487947 */ /* 0x000fec0003800000 */
.L_x_36066:
        /* <DEDUP_REMOVED lines=18> */
.L_x_36067:
[----:B------:R-:W-:Y:S05]  /*1000*/  BSYNC.RECONVERGENT B0 ;  /* 0x0000000000007941 */ /* 0x000fea0003800200 */
.L_x_36065:
        /* <DEDUP_REMOVED lines=20> */
.L_x_36064:
[----:B------:R-:W-:Y:S05]  /*1150*/  BSYNC.RECONVERGENT B1 ;  /* 0x0000000000017941 */ /* 0x000fea0003800200 */
.L_x_36063:
[----:B------:R-:W-:Y:S01]  /*1160*/  VIADD R3, R23, 0x100 ;  /* 0x0000010017037836 */ /* 0x000fe20000000000 */
        /* <DEDUP_REMOVED lines=38> */
.L_x_36078:
        /* <DEDUP_REMOVED lines=11> */
.L_x_36077:
        /* <DEDUP_REMOVED lines=20> */
.L_x_36080:
[----:B------:R-:W-:Y:S05]  /*15c0*/  BSYNC.RECONVERGENT B2 ;  /* 0x0000000000027941 */ /* 0x000fea0003800200 */
.L_x_36079:
[----:B------:R-:W-:Y:S01]  /*15d0*/  LOP3.LUT R3, R17, 0x80000000, R19, 0xb8, !PT ;  /* 0x8000000011037812 */ /* 0x000fe200078eb813 */
[----:B------:R-:W-:Y:S01]  /*15e0*/  IMAD.MOV.U32 R2, RZ, RZ, R9 ;  /* 0x000000ffff027224 */ /* 0x000fe200078e0009 */
[----:B------:R-:W-:Y:S06]  /*15f0*/  BRA `(.L_x_36076) ;  /* 0x0000000000487947 */ /* 0x000fec0003800000 */
.L_x_36075:
        /* <DEDUP_REMOVED lines=18> */
.L_x_36076:
[----:B------:R-:W-:Y:S05]  /*1720*/  BSYNC.RECONVERGENT B0 ;  /* 0x0000000000007941 */ /* 0x000fea0003800200 */
.L_x_36074:
        /* <DEDUP_REMOVED lines=20> */
.L_x_36073:
[----:B------:R-:W-:Y:S05]  /*1870*/  BSYNC.RECONVERGENT B1 ;  /* 0x0000000000017941 */ /* 0x000fea0003800200 */
.L_x_36072:
        /* <DEDUP_REMOVED lines=39> */
.L_x_36087:
        /* <DEDUP_REMOVED lines=11> */
.L_x_36086:
        /* <DEDUP_REMOVED lines=20> */
.L_x_36089:
[----:B------:R-:W-:Y:S05]  /*1ce0*/  BSYNC.RECONVERGENT B2 ;  /* 0x0000000000027941 */ /* 0x000fea0003800200 */
.L_x_36088:
[----:B------:R-:W-:Y:S01]  /*1cf0*/  LOP3.LUT R17, R19, 0x80000000, R15, 0xb8, !PT ;  /* 0x8000000013117812 */ /* 0x000fe200078eb80f */
[----:B------:R-:W-:Y:S01]  /*1d00*/  IMAD.MOV.U32 R16, RZ, RZ, R9 ;  /* 0x000000ffff107224 */ /* 0x000fe200078e0009 */
[----:B------:R-:W-:Y:S06]  /*1d10*/  BRA `(.L_x_36085) ;  /* 0x0000000000487947 */ /* 0x000fec0003800000 */
.L_x_36084:
        /* <DEDUP_REMOVED lines=18> */
.L_x_36085:
[----:B------:R-:W-:Y:S05]  /*1e40*/  BSYNC.RECONVERGENT B0 ;  /* 0x0000000000007941 */ /* 0x000fea0003800200 */
.L_x_36083:
        /* <DEDUP_REMOVED lines=20> */
.L_x_36082:
[----:B------:R-:W-:Y:S05]  /*1f90*/  BSYNC.RECONVERGENT B1 ;  /* 0x0000000000017941 */ /* 0x000fea0003800200 */
.L_x_36081:
        /* <DEDUP_REMOVED lines=12> */
[----:B------:R-:W1:Y:S01]  /*2060*/  LDC.64 R6, c[0x0][0x388] ;  /* 0x0000e200ff067b82 */ /* 0x000e620000000a00 */
[----:B0-----:R-:W-:Y:S02]  /*2070*/  IMAD R9, R0, 0x200, R23 ;  /* 0x0000020000097824 */ /* 0x001fe400078e0217 */
[----:B------:R-:W-:Y:S02]  /*2080*/  VIADD R23, R23, 0x80 ;  /* 0x0000008017177836 */ /* 0x000fe40000000000 */
[----:B-1----:R-:W-:-:S05]  /*2090*/  IMAD.WIDE.U32 R6, R9, 0x8, R6 ;  /* 0x0000000809067825 */ /* 0x002fca00078e0006 */
[----:B------:R0:W-:Y:S02]  /*20a0*/  STG.E.64 desc[UR4][R6.64], R4 ;  /* 0x0000000406007986 */ /* 0x0001e4000c101b04 */
.L_x_36092:
[----:B------:R-:W-:Y:S05]  /*20b0*/  BSYNC.RELIABLE B1 ;  /* 0x0000000000017941 */ /* 0x000fea0003800100 */
.L_x_36091:
[----:B------:R-:W-:-:S13]  /*20c0*/  ISETP.GE.AND P0, PT, R23, R22, PT ;  /* 0x000000161700720c */ /* 0x000fda0003f06270 */
[----:B0-----:R-:W0:Y:S01]  /*20d0*/  @!P0 LDC.64 R4, c[0x0][0x388] ;  /* 0x0000e200ff048b82 */ /* 0x001e220000000a00 */
[----:B------:R-:W-:Y:S02]  /*20e0*/  @!P0 IMAD R7, R0, 0x200, R23 ;  /* 0x0000020000078824 */ /* 0x000fe400078e0217 */
[----:B------:R-:W-:Y:S02]  /*20f0*/  @!P0 VIADD R23, R23, 0x80 ;  /* 0x0000008017178836 */ /* 0x000fe40000000000 */
[----:B0-----:R-:W-:-:S05]  /*2100*/  @!P0 IMAD.WIDE.U32 R4, R7, 0x8, R4 ;  /* 0x0000000807048825 */ /* 0x001fca00078e0004 */
[----:B------:R1:W-:Y:S02]  /*2110*/  @!P0 STG.E.64 desc[UR4][R4.64], R2 ;  /* 0x0000000204008986 */ /* 0x0003e4000c101b04 */
.L_x_36093:
[----:B------:R-:W-:Y:S05]  /*2120*/  BSYNC.RECONVERGENT B0 ;  /* 0x0000000000007941 */ /* 0x000fea0003800200 */
.L_x_36090:
        /* <DEDUP_REMOVED lines=8> */
.L_x_36094:
        /* <DEDUP_REMOVED lines=13> */
.L_x_50224:


//--------------------- .text._ZN2at6native29vectorized_elementwise_kernelILi2ENS0_13BinaryFunctorIdddZZZNS0_21remainder_kernel_cudaERNS_18TensorIteratorBaseEENKUlvE0_clEvENKUlvE_clEvEUlddE_EESt5arrayIPcLm3EEEEviT0_T1_ --------------------------
	.section	.text._ZN2at6native29vectorized_elementwise_kernelILi2ENS0_13BinaryFunctorIdddZZZNS0_21remainder_kernel_cudaERNS_18TensorIteratorBaseEENKUlvE0_clEvENKUlvE_clEvEUlddE_EESt5arrayIPcLm3EEEEviT0_T1_,"ax",@progbits
	.align	128
        .global         _ZN2at6native29vectorized_elementwise_kernelILi2ENS0_13BinaryFunctorIdddZZZNS0_21remainder_kernel_cudaERNS_18TensorIteratorBaseEENKUlvE0_clEvENKUlvE_clEvEUlddE_EESt5arrayIPcLm3EEEEviT0_T1_
        .type           _ZN2at6native29vectorized_elementwise_kernelILi2ENS0_13BinaryFunctorIdddZZZNS0_21remainder_kernel_cudaERNS_18TensorIteratorBaseEENKUlvE0_clEvENKUlvE_clEvEUlddE_EESt5arrayIPcLm3EEEEviT0_T1_,@function
        .size           _ZN2at6native29vectorized_elementwise_kernelILi2ENS0_13BinaryFunctorIdddZZZNS0_21remainder_kernel_cudaERNS_18TensorIteratorBaseEENKUlvE0_clEvENKUlvE_clEvEUlddE_EESt5arrayIPcLm3EEEEviT0_T1_,(.L_x_50225 - _ZN2at6native29vectorized_elementwise_kernelILi2ENS0_13BinaryFunctorIdddZZZNS0_21remainder_kernel_cudaERNS_18TensorIteratorBaseEENKUlvE0_clEvENKUlvE_clEvEUlddE_EESt5arrayIPcLm3EEEEviT0_T1_)
        .other          _ZN2at6native29vectorized_elementwise_kernelILi2ENS0_13BinaryFunctorIdddZZZNS0_21remainder_kernel_cudaERNS_18TensorIteratorBaseEENKUlvE0_clEvENKUlvE_clEvEUlddE_EESt5arrayIPcLm3EEEEviT0_T1_,@"STO_CUDA_ENTRY STV_DEFAULT"
_ZN2at6native29vectorized_elementwise_kernelILi2ENS0_13BinaryFunctorIdddZZZNS0_21remainder_kernel_cudaERNS_18TensorIteratorBaseEENKUlvE0_clEvENKUlvE_clEvEUlddE_EESt5arrayIPcLm3EEEEviT0_T1_:
.text._ZN2at6native29vectorized_elementwise_kernelILi2ENS0_13BinaryFunctorIdddZZZNS0_21remainder_kernel_cudaERNS_18TensorIteratorBaseEENKUlvE0_clEvENKUlvE_clEvEUlddE_EESt5arrayIPcLm3EEEEviT0_T1_:
        /* <DEDUP_REMOVED lines=28> */
[----:B------:R-:W5:Y:S01]  /*01c0*/  @!P4 LDG.E.64 R28, desc[UR4][R14.64] ;  /* 0x000000040e1cc981 */ /* 0x000f62000c1e1b00 */
[----:B------:R-:W1:Y:S03]  /*01d0*/  LDC.64 R4, c[0x0][0x390] ;  /* 0x0000e400ff047b82 */ /* 0x000e660000000a00 */
[----:B------:R2:W5:Y:S07]  /*01e0*/  @!P4 LDG.E.64 R26, desc[UR4][R38.64] ;  /* 0x00000004261ac981 */ /* 0x00056e000c1e1b00 */
[----:B------:R-:W-:-:S02]  /*01f0*/  @!P5 IMAD R43, R0, 0x400, R37 ;  /* 0x00000400002bd824 */ /* 0x000fc400078e0225 */
[----:B------:R-:W-:Y:S02]  /*0200*/  @!P5 VIADD R37, R37, 0x80 ;  /* 0x000000802525d836 */ /* 0x000fe40000000000 */
[----:B---3--:R-:W-:Y:S02]  /*0210*/  @!P5 IMAD.WIDE.U32 R40, R43, 0x8, R2 ;  /* 0x000000082b28d825 */ /* 0x008fe400078e0002 */
[----:B------:R-:W3:Y:S01]  /*0220*/  LDC.64 R2, c[0x0][0x398] ;  /* 0x0000e600ff027b82 */ /* 0x000ee20000000a00 */
[----:B------:R-:W-:Y:S01]  /*0230*/  ISETP.GE.U32.AND P3, PT, R37, R30, PT ;  /* 0x0000001e2500720c */ /* 0x000fe20003f66070 */
[----:B----4-:R-:W-:Y:S01]  /*0240*/  @!P5 IMAD.WIDE.U32 R42, R43, 0x8, R10 ;  /* 0x000000082b2ad825 */ /* 0x010fe200078e000a */
[----:B------:R-:W-:Y:S02]  /*0250*/  CS2R R20, SRZ ;  /* 0x0000000000147805 */ /* 0x000fe4000001ff00 */
[----:B------:R-:W-:Y:S01]  /*0260*/  CS2R R18, SRZ ;  /* 0x0000000000127805 */ /* 0x000fe2000001ff00 */
[----:B------:R3:W5:Y:S02]  /*0270*/  @!P5 LDG.E.64 R24, desc[UR4][R40.64] ;  /* 0x000000042818d981 */ /* 0x000764000c1e1b00 */
[----:B------:R-:W4:Y:S02]  /*0280*/  LDC.64 R10, c[0x0][0x390] ;  /* 0x0000e400ff0a7b82 */ /* 0x000f240000000a00 */
[----:B------:R-:W5:Y:S04]  /*0290*/  @!P5 LDG.E.64 R22, desc[UR4][R42.64] ;  /* 0x000000042a16d981 */ /* 0x000f68000c1e1b00 */
[----:B------:R-:W-:-:S02]  /*02a0*/  @!P3 IMAD R17, R0, 0x400, R37 ;  /* 0x000004000011b824 */ /* 0x000fc400078e0225 */
[----:B------:R-:W-:-:S05]  /*02b0*/  @!P3 VIADD R37, R37, 0x80 ;  /* 0x000000802525b836 */ /* 0x000fca0000000000 */
[----:B------:R-:W-:-:S13]  /*02c0*/  ISETP.GE.U32.AND P2, PT, R37, R30, PT ;  /* 0x0000001e2500720c */ /* 0x000fda0003f46070 */
[----:B------:R-:W-:Y:S02]  /*02d0*/  @!P2 IMAD R13, R0, 0x400, R37 ;  /* 0x00000400000da824 */ /* 0x000fe400078e0225 */
[----:B------:R-:W-:-:S05]  /*02e0*/  @!P2 VIADD R37, R37, 0x80 ;  /* 0x000000802525a836 */ /* 0x000fca0000000000 */
[----:B------:R-:W-:Y:S01]  /*02f0*/  ISETP.GE.U32.AND P1, PT, R37, R30, PT ;  /* 0x0000001e2500720c */ /* 0x000fe20003f26070 */
[C---:B0-----:R-:W-:Y:S02]  /*0300*/  @!P3 IMAD.WIDE.U32 R44, R17.reuse, 0x8, R8 ;  /* 0x00000008112cb825 */ /* 0x041fe400078e0008 */
[----:B------:R-:W0:Y:S02]  /*0310*/  LDC.64 R8, c[0x0][0x390] ;  /* 0x0000e400ff087b82 */ /* 0x000e240000000a00 */
[----:B--2---:R-:W-:-:S08]  /*0320*/  @!P3 IMAD.WIDE.U32 R38, R17, 0x8, R6 ;  /* 0x000000081126b825 */ /* 0x004fd000078e0006 */
[----:B------:R-:W-:Y:S01]  /*0330*/  @!P1 IMAD R35, R0, 0x400, R37 ;  /* 0x0000040000239824 */ /* 0x000fe200078e0225 */
[----:B------:R-:W-:Y:S01]  /*0340*/  CS2R R16, SRZ ;  /* 0x0000000000107805 */ /* 0x000fe2000001ff00 */
[----:B------:R-:W-:Y:S01]  /*0350*/  @!P1 VIADD R37, R37, 0x80 ;  /* 0x0000008025259836 */ /* 0x000fe20000000000 */
[----:B------:R4:W5:Y:S01]  /*0360*/  @!P3 LDG.E.64 R20, desc[UR4][R44.64] ;  /* 0x000000042c14b981 */ /* 0x000962000c1e1b00 */
[----:B-1----:R-:W-:Y:S01]  /*0370*/  @!P2 IMAD.WIDE.U32 R4, R13, 0x8, R4 ;  /* 0x000000080d04a825 */ /* 0x002fe200078e0004 */
[----:B------:R-:W-:Y:S01]  /*0380*/  CS2R R14, SRZ ;  /* 0x00000000000e7805 */ /* 0x000fe2000001ff00 */
[----:B------:R-:W1:Y:S01]  /*0390*/  LDC.64 R6, c[0x0][0x398] ;  /* 0x0000e600ff067b82 */ /* 0x000e620000000a00 */
[----:B------:R-:W-:Y:S01]  /*03a0*/  ISETP.GE.U32.AND P4, PT, R37, R30, PT ;  /* 0x0000001e2500720c */ /* 0x000fe20003f86070 */
[----:B------:R2:W5:Y:S01]  /*03b0*/  @!P3 LDG.E.64 R18, desc[UR4][R38.64] ;  /* 0x000000042612b981 */ /* 0x000562000c1e1b00 */
[----:B---3--:R-:W-:-:S03]  /*03c0*/  @!P2 IMAD.WIDE.U32 R40, R13, 0x8, R2 ;  /* 0x000000080d28a825 */ /* 0x008fc600078e0002 */
[----:B------:R3:W5:Y:S01]  /*03d0*/  @!P2 LDG.E.64 R16, desc[UR4][R4.64] ;  /* 0x000000040410a981 */ /* 0x000762000c1e1b00 */
[C---:B----4-:R-:W-:Y:S01]  /*03e0*/  @!P1 IMAD.WIDE.U32 R44, R35.reuse, 0x8, R10 ;  /* 0x00000008232c9825 */ /* 0x050fe200078e000a */
[----:B------:R-:W4:Y:S02]  /*03f0*/  LDC.64 R2, c[0x0][0x390] ;  /* 0x0000e400ff027b82 */ /* 0x000f240000000a00 */
[----:B------:R-:W5:Y:S01]  /*0400*/  @!P2 LDG.E.64 R14, desc[UR4][R40.64] ;  /* 0x00000004280ea981 */ /* 0x000f62000c1e1b00 */
[----:B--2---:R-:W-:-:S05]  /*0410*/  @!P1 IMAD.WIDE.U32 R38, R35, 0x8, R32 ;  /* 0x0000000823269825 */ /* 0x004fca00078e0020 */
[----:B---3--:R-:W2:Y:S01]  /*0420*/  LDC.64 R4, c[0x0][0x398] ;  /* 0x0000e600ff047b82 */ /* 0x008ea20000000a00 */
[----:B------:R-:W-:Y:S02]  /*0430*/  @!P4 IMAD R43, R0, 0x400, R37 ;  /* 0x00000400002bc824 */ /* 0x000fe400078e0225 */
[----:B------:R-:W-:-:S05]  /*0440*/  @!P4 VIADD R37, R37, 0x80 ;  /* 0x000000802525c836 */ /* 0x000fca0000000000 */
[----:B------:R-:W3:Y:S01]  /*0450*/  LDC.64 R32, c[0x0][0x390] ;  /* 0x0000e400ff207b82 */ /* 0x000ee20000000a00 */
[----:B------:R-:W-:-:S07]  /*0460*/  ISETP.GE.U32.AND P2, PT, R37, R30, PT ;  /* 0x0000001e2500720c */ /* 0x000fce0003f46070 */
[----:B------:R-:W3:Y:S01]  /*0470*/  LDC.64 R34, c[0x0][0x398] ;  /* 0x0000e600ff227b82 */ /* 0x000ee20000000a00 */
[----:B------:R-:W-:Y:S02]  /*0480*/  CS2R R10, SRZ ;  /* 0x00000000000a7805 */ /* 0x000fe4000001ff00 */
[----:B------:R-:W-:-:S04]  /*0490*/  CS2R R12, SRZ ;  /* 0x00000000000c7805 */ /* 0x000fc8000001ff00 */
[----:B------:R0:W5:Y:S04]  /*04a0*/  @!P1 LDG.E.64 R10, desc[UR4][R38.64] ;  /* 0x00000004260a9981 */ /* 0x000168000c1e1b00 */
[----:B------:R1:W5:Y:S01]  /*04b0*/  @!P1 LDG.E.64 R12, desc[UR4][R44.64] ;  /* 0x000000042c0c9981 */ /* 0x000362000c1e1b00 */
[----:B0-----:R-:W-:Y:S01]  /*04c0*/  @!P4 IMAD.WIDE.U32 R38, R43, 0x8, R8 ;  /* 0x000000082b26c825 */ /* 0x001fe200078e0008 */
[----:B------:R-:W-:-:S03]  /*04d0*/  CS2R R8, SRZ ;  /* 0x0000000000087805 */ /* 0x000fc6000001ff00 */
[C---:B-1----:R-:W-:Y:S02]  /*04e0*/  @!P2 IMAD R45, R0.reuse, 0x400, R37 ;  /* 0x00000400002da824 */ /* 0x042fe400078e0225 */
[----:B------:R-:W-:Y:S01]  /*04f0*/  @!P0 IMAD R37, R0, 0x400, R31 ;  /* 0x0000040000258824 */ /* 0x000fe200078e021f */
[----:B------:R0:W5:Y:S01]  /*0500*/  @!P4 LDG.E.64 R8, desc[UR4][R38.64] ;  /* 0x000000042608c981 */ /* 0x000162000c1e1b00 */
[----:B----4-:R-:W-:Y:S01]  /*0510*/  @!P2 IMAD.WIDE.U32 R40, R45, 0x8, R2 ;  /* 0x000000082d28a825 */ /* 0x010fe200078e0002 */
[----:B------:R-:W-:-:S03]  /*0520*/  CS2R R2, SRZ ;  /* 0x0000000000027805 */ /* 0x000fc6000001ff00 */
[----:B------:R-:W-:Y:S01]  /*0530*/  @!P4 IMAD.WIDE.U32 R42, R43, 0x8, R6 ;  /* 0x000000082b2ac825 */ /* 0x000fe200078e0006 */
[----:B------:R-:W-:-:S03]  /*0540*/  CS2R R6, SRZ ;  /* 0x0000000000067805 */ /* 0x000fc6000001ff00 */
[----:B--2---:R-:W-:Y:S01]  /*0550*/  @!P2 IMAD.WIDE.U32 R44, R45, 0x8, R4 ;  /* 0x000000082d2ca825 */ /* 0x004fe200078e0004 */
[----:B------:R-:W-:Y:S02]  /*0560*/  CS2R R4, SRZ ;  /* 0x0000000000047805 */ /* 0x000fe4000001ff00 */
[----:B0-----:R-:W-:Y:S01]  /*0570*/  CS2R R38, SRZ ;  /* 0x0000000000267805 */ /* 0x001fe2000001ff00 */
[----:B------:R0:W5:Y:S01]  /*0580*/  @!P4 LDG.E.64 R6, desc[UR4][R42.64] ;  /* 0x000000042a06c981 */ /* 0x000162000c1e1b00 */
[----:B---3--:R-:W-:-:S03]  /*0590*/  @!P0 IMAD.WIDE.U32 R32, R37, 0x8, R32 ;  /* 0x0000000825208825 */ /* 0x008fc600078e0020 */
[----:B------:R0:W5:Y:S01]  /*05a0*/  @!P2 LDG.E.64 R4, desc[UR4][R40.64] ;  /* 0x000000042804a981 */ /* 0x000162000c1e1b00 */
[----:B------:R-:W-:Y:S01]  /*05b0*/  @!P0 IMAD.WIDE.U32 R34, R37, 0x8, R34 ;  /* 0x0000000825228825 */ /* 0x000fe200078e0022 */
[----:B------:R-:W-:Y:S02]  /*05c0*/  CS2R R36, SRZ ;  /* 0x0000000000247805 */ /* 0x000fe4000001ff00 */
[----:B------:R0:W5:Y:S04]  /*05d0*/  @!P2 LDG.E.64 R2, desc[UR4][R44.64] ;  /* 0x000000042c02a981 */ /* 0x000168000c1e1b00 */
[----:B------:R0:W5:Y:S04]  /*05e0*/  @!P0 LDG.E.64 R38, desc[UR4][R32.64] ;  /* 0x0000000420268981 */ /* 0x000168000c1e1b00 */
[----:B------:R0:W5:Y:S01]  /*05f0*/  @!P0 LDG.E.64 R36, desc[UR4][R34.64] ;  /* 0x0000000422248981 */ /* 0x000162000c1e1b00 */
[----:B------:R-:W-:Y:S04]  /*0600*/  BSSY.RECONVERGENT B1, `(.L_x_36096) ;  /* 0x0000070000017945 */ /* 0x000fe80003800200 */
[----:B------:R-:W-:Y:S05]  /*0610*/  @P0 BRA `(.L_x_36097) ;  /* 0x0000000400b80947 */ /* 0x000fea0003800000 */
[----:B0----5:R-:W-:Y:S01]  /*0620*/  LOP3.LUT R41, R39, 0x7fffffff, RZ, 0xc0, !PT ;  /* 0x7fffffff27297812 */ /* 0x021fe200078ec0ff */
        /* <DEDUP_REMOVED lines=26> */
.L_x_36099:
        /* <DEDUP_REMOVED lines=28> */
.L_x_36102:
        /* <DEDUP_REMOVED lines=11> */
.L_x_36101:
        /* <DEDUP_REMOVED lines=20> */
.L_x_36104:
[----:B------:R-:W-:Y:S05]  /*0b80*/  BSYNC.RECONVERGENT B2 ;  /* 0x0000000000027941 */ /* 0x000fea0003800200 */
.L_x_36103:
[----:B------:R-:W-:Y:S01]  /*0b90*/  LOP3.LUT R33, R41, 0x80000000, R39, 0xb8, !PT ;  /* 0x8000000029217812 */ /* 0x000fe200078eb827 */
[----:B------:R-:W-:-:S07]  /*0ba0*/  IMAD.MOV.U32 R32, RZ, RZ, R35 ;  /* 0x000000ffff207224 */ /* 0x000fce00078e0023 */
.L_x_36100:
[----:B------:R-:W-:Y:S05]  /*0bb0*/  BSYNC.RECONVERGENT B0 ;  /* 0x0000000000007941 */ /* 0x000fea0003800200 */
.L_x_36098:
        /* <DEDUP_REMOVED lines=20> */
.L_x_36097:
[----:B------:R-:W-:Y:S05]  /*0d00*/  BSYNC.RECONVERGENT B1 ;  /* 0x0000000000017941 */ /* 0x000fea0003800200 */
.L_x_36096:
[----:B0-----:R-:W-:Y:S01]  /*0d10*/  VIADD R35, R31, 0x80 ;  /* 0x000000801f237836 */ /* 0x001fe20000000000 */
[----:B------:R-:W-:Y:S04]  /*0d20*/  BSSY.RECONVERGENT B1, `(.L_x_36105) ;  /* 0x0000071000017945 */ /* 0x000fe80003800200 */
[----:B------:R-:W-:-:S13]  /*0d30*/  ISETP.GE.U32.AND P0, PT, R35, R30, PT ;  /* 0x0000001e2300720c */ /* 0x000fda0003f06070 */
[----:B------:R-:W-:Y:S05]  /*0d40*/  @P0 BRA `(.L_x_36106) ;  /* 0x0000000400b80947 */ /* 0x000fea0003800000 */
[----:B-----5:R-:W-:Y:S01]  /*0d50*/  LOP3.LUT R39, R29, 0x7fffffff, RZ, 0xc0, !PT ;  /* 0x7fffffff1d277812 */ /* 0x020fe200078ec0ff */
        /* <DEDUP_REMOVED lines=20> */
[C---:B0-----:R-:W-:Y:S01]  /*0ea0*/  @!P0 LEA.HI R35, R39.reuse, R34, RZ, 0xc ;  /* 0x0000002227238211 */ /* 0x041fe200078f60ff */
[----:B------:R-:W-:Y:S01]  /*0eb0*/  IMAD.MOV.U32 R41, RZ, RZ, R38 ;  /* 0x000000ffff297224 */ /* 0x000fe200078e0026 */
        /* <DEDUP_REMOVED lines=13> */
.L_x_36111:
        /* <DEDUP_REMOVED lines=11> */
.L_x_36110:
        /* <DEDUP_REMOVED lines=20> */
.L_x_36113:
[----:B------:R-:W-:Y:S05]  /*1180*/  BSYNC.RECONVERGENT B2 ;  /* 0x0000000000027941 */ /* 0x000fea0003800200 */
.L_x_36112:
[----:B------:R-:W-:Y:S01]  /*1190*/  LOP3.LUT R35, R41, 0x80000000, R29, 0xb8, !PT ;  /* 0x8000000029237812 */ /* 0x000fe200078eb81d */
[----:B------:R-:W-:Y:S01]  /*11a0*/  IMAD.MOV.U32 R34, RZ, RZ, R37 ;  /* 0x000000ffff227224 */ /* 0x000fe200078e0025 */
[----:B------:R-:W-:Y:S06]  /*11b0*/  BRA `(.L_x_36109) ;  /* 0x0000000000487947 */ /* 0x000fec0003800000 */
.L_x_36108:
        /* <DEDUP_REMOVED lines=18> */
.L_x_36109:
[----:B------:R-:W-:Y:S05]  /*12e0*/  BSYNC.RECONVERGENT B0 ;  /* 0x0000000000007941 */ /* 0x000fea0003800200 */
.L_x_36107:
        /* <DEDUP_REMOVED lines=20> */
.L_x_36106:
[----:B------:R-:W-:Y:S05]  /*1430*/  BSYNC.RECONVERGENT B1 ;  /* 0x0000000000017941 */ /* 0x000fea0003800200 */
.L_x_36105:
[----:B-----5:R-:W-:Y:S01]  /*1440*/  VIADD R27, R31, 0x100 ;  /* 0x000001001f1b7836 */ /* 0x020fe20000000000 */
[----:B------:R-:W-:Y:S04]  /*1450*/  BSSY.RECONVERGENT B1, `(.L_x_36114) ;  /* 0x0000071000017945 */ /* 0x000fe80003800200 */
[----:B------:R-:W-:-:S13]  /*1460*/  ISETP.GE.U32.AND P0, PT, R27, R30, PT ;  /* 0x0000001e1b00720c */ /* 0x000fda0003f06070 */
        /* <DEDUP_REMOVED lines=37> */
.L_x_36120:
        /* <DEDUP_REMOVED lines=11> */
.L_x_36119:
        /* <DEDUP_REMOVED lines=20> */
.L_x_36122:
[----:B------:R-:W-:Y:S05]  /*18b0*/  BSYNC.RECONVERGENT B2 ;  /* 0x0000000000027941 */ /* 0x000fea0003800200 */
.L_x_36121:
[----:B------:R-:W-:Y:S01]  /*18c0*/  LOP3.LUT R27, R37, 0x80000000, R25, 0xb8, !PT ;  /* 0x80000000251b7812 */ /* 0x000fe200078eb819 */
[----:B------:R-:W-:Y:S01]  /*18d0*/  IMAD.MOV.U32 R26, RZ, RZ, R29 ;  /* 0x000000ffff1a7224 */ /* 0x000fe200078e001d */
[----:B------:R-:W-:Y:S06]  /*18e0*/  BRA `(.L_x_36118) ;  /* 0x0000000000487947 */ /* 0x000fec0003800000 */
.L_x_36117:
        /* <DEDUP_REMOVED lines=18> */
.L_x_36118:
[----:B------:R-:W-:Y:S05]  /*1a10*/  BSYNC.RECONVERGENT B0 ;  /* 0x0000000000007941 */ /* 0x000fea0003800200 */
.L_x_36116:
        /* <DEDUP_REMOVED lines=20> */
.L_x_36115:
[----:B------:R-:W-:Y:S05]  /*1b60*/  BSYNC.RECONVERGENT B1 ;  /* 0x0000000000017941 */ /* 0x000fea0003800200 */
.L_x_36114:
[----:B------:R-:W-:Y:S01]  /*1b70*/  VIADD R23, R31, 0x180 ;  /* 0x000001801f177836 */ /* 0x000fe20000000000 */
        /* <DEDUP_REMOVED lines=38> */
.L_x_36129:
        /* <DEDUP_REMOVED lines=11> */
.L_x_36128:
        /* <DEDUP_REMOVED lines=20> */
.L_x_36131:
[----:B------:R-:W-:Y:S05]  /*1fd0*/  BSYNC.RECONVERGENT B2 ;  /* 0x0000000000027941 */ /* 0x000fea0003800200 */
.L_x_36130:
[----:B------:R-:W-:Y:S01]  /*1fe0*/  LOP3.LUT R23, R37, 0x80000000, R21, 0xb8, !PT ;  /* 0x8000000025177812 */ /* 0x000fe200078eb815 */
[----:B------:R-:W-:Y:S01]  /*1ff0*/  IMAD.MOV.U32 R22, RZ, RZ, R25 ;  /* 0x000000ffff167224 */ /* 0x000fe200078e0019 */
[----:B------:R-:W-:Y:S06]  /*2000*/  BRA `(.L_x_36127) ;  /* 0x0000000000487947 */ /* 0x000fec0003800000 */
.L_x_36126:
        /* <DEDUP_REMOVED lines=18> */
.L_x_36127:
[----:B------:R-:W-:Y:S05]  /*2130*/  BSYNC.RECONVERGENT B0 ;  /* 0x0000000000007941 */ /* 0x000fea0003800200 */
.L_x_36125:
        /* <DEDUP_REMOVED lines=20> */
.L_x_36124:
[----:B------:R-:W-:Y:S05]  /*2280*/  BSYNC.RECONVERGENT B1 ;  /* 0x0000000000017941 */ /* 0x000fea0003800200 */
.L_x_36123:
        /* <DEDUP_REMOVED lines=39> */
.L_x_36138:
        /* <DEDUP_REMOVED lines=11> */
.L_x_36137:
        /* <DEDUP_REMOVED lines=20> */
.L_x_36140:
[----:B------:R-:W-:Y:S05]  /*26f0*/  BSYNC.RECONVERGENT B2 ;  /* 0x0000000000027941 */ /* 0x000fea0003800200 */
.L_x_36139:
[----:B------:R-:W-:Y:S01]  /*2700*/  LOP3.LUT R19, R29, 0x80000000, R17, 0xb8, !PT ;  /* 0x800000001d137812 */ /* 0x000fe200078eb811 */
[----:B------:R-:W-:Y:S01]  /*2710*/  IMAD.MOV.U32 R18, RZ, RZ, R21 ;  /* 0x000000ffff127224 */ /* 0x000fe200078e0015 */
[----:B------:R-:W-:Y:S06]  /*2720*/  BRA `(.L_x_36136) ;  /* 0x0000000000487947 */ /* 0x000fec0003800000 */
.L_x_36135:
        /* <DEDUP_REMOVED lines=18> */
.L_x_36136:
[----:B------:R-:W-:Y:S05]  /*2850*/  BSYNC.RECONVERGENT B0 ;  /* 0x0000000000007941 */ /* 0x000fea0003800200 */
.L_x_36134:
        /* <DEDUP_REMOVED lines=20> */
.L_x_36133:
[----:B------:R-:W-:Y:S05]  /*29a0*/  BSYNC.RECONVERGENT B1 ;  /* 0x0000000000017941 */ /* 0x000fea0003800200 */
.L_x_36132:
        /* <DEDUP_REMOVED lines=39> */
.L_x_36147:
        /* <DEDUP_REMOVED lines=11> */
.L_x_36146:
        /* <DEDUP_REMOVED lines=20> */
.L_x_36149:
[----:B------:R-:W-:Y:S05]  /*2e10*/  BSYNC.RECONVERGENT B2 ;  /* 0x0000000000027941 */ /* 0x000fea0003800200 */
.L_x_36148:
[----:B------:R-:W-:Y:S01]  /*2e20*/  LOP3.LUT R15, R25, 0x80000000, R13, 0xb8, !PT ;  /* 0x80000000190f7812 */ /* 0x000fe200078eb80d */
[----:B------:R-:W-:Y:S01]  /*2e30*/  IMAD.MOV.U32 R14, RZ, RZ, R17 ;  /* 0x000000ffff0e7224 */ /* 0x000fe200078e0011 */
[----:B------:R-:W-:Y:S06]  /*2e40*/  BRA `(.L_x_36145) ;  /* 0x0000000000487947 */ /* 0x000fec0003800000 */
.L_x_36144:
        /* <DEDUP_REMOVED lines=18> */
.L_x_36145:
[----:B------:R-:W-:Y:S05]  /*2f70*/  BSYNC.RECONVERGENT B0 ;  /* 0x0000000000007941 */ /* 0x000fea0003800200 */
.L_x_36143:
        /* <DEDUP_REMOVED lines=20> */
.L_x_36142:
[----:B------:R-:W-:Y:S05]  /*30c0*/  BSYNC.RECONVERGENT B1 ;  /* 0x0000000000017941 */ /* 0x000fea0003800200 */
.L_x_36141:
        /* <DEDUP_REMOVED lines=39> */
.L_x_36156:
        /* <DEDUP_REMOVED lines=11> */
.L_x_36155:
        /* <DEDUP_REMOVED lines=20> */
.L_x_36158:
[----:B------:R-:W-:Y:S05]  /*3530*/  BSYNC.RECONVERGENT B2 ;  /* 0x0000000000027941 */ /* 0x000fea0003800200 */
.L_x_36157:
[----:B------:R-:W-:Y:S01]  /*3540*/  LOP3.LUT R11, R21, 0x80000000, R9, 0xb8, !PT ;  /* 0x80000000150b7812 */ /* 0x000fe200078eb809 */
[----:B------:R-:W-:Y:S01]  /*3550*/  IMAD.MOV.U32 R10, RZ, RZ, R13 ;  /* 0x000000ffff0a7224 */ /* 0x000fe200078e000d */
[----:B------:R-:W-:Y:S06]  /*3560*/  BRA `(.L_x_36154) ;  /* 0x0000000000487947 */ /* 0x000fec0003800000 */
.L_x_36153:
        /* <DEDUP_REMOVED lines=18> */
.L_x_36154:
[----:B------:R-:W-:Y:S05]  /*3690*/  BSYNC.RECONVERGENT B0 ;  /* 0x0000000000007941 */ /* 0x000fea0003800200 */
.L_x_36152:
        /* <DEDUP_REMOVED lines=20> */
.L_x_36151:
[----:B------:R-:W-:Y:S05]  /*37e0*/  BSYNC.RECONVERGENT B1 ;  /* 0x0000000000017941 */ /* 0x000fea0003800200 */
.L_x_36150:
        /* <DEDUP_REMOVED lines=39> */
.L_x_36165:
        /* <DEDUP_REMOVED lines=11> */
.L_x_36164:
        /* <DEDUP_REMOVED lines=20> */
.L_x_36167:
[----:B------:R-:W-:Y:S05]  /*3c50*/  BSYNC.RECONVERGENT B2 ;  /* 0x0000000000027941 */ /* 0x000fea0003800200 */
.L_x_36166:
[----:B------:R-:W-:Y:S01]  /*3c60*/  LOP3.LUT R7, R17, 0x80000000, R5, 0xb8, !PT ;  /* 0x8000000011077812 */ /* 0x000fe200078eb805 */
[----:B------:R-:W-:Y:S01]  /*3c70*/  IMAD.MOV.U32 R6, RZ, RZ, R9 ;  /* 0x000000ffff067224 */ /* 0x000fe200078e0009 */
[----:B------:R-:W-:Y:S06]  /*3c80*/  BRA `(.L_x_36163) ;  /* 0x0000000000487947 */ /* 0x000fec0003800000 */
.L_x_36162:
        /* <DEDUP_REMOVED lines=18> */
.L_x_36163:
[----:B------:R-:W-:Y:S05]  /*3db0*/  BSYNC.RECONVERGENT B0 ;  /* 0x0000000000007941 */ /* 0x000fea0003800200 */
.L_x_36161:
        /* <DEDUP_REMOVED lines=20> */
.L_x_36160:
[----:B------:R-:W-:Y:S05]  /*3f00*/  BSYNC.RECONVERGENT B1 ;  /* 0x0000000000017941 */ /* 0x000fea0003800200 */
.L_x_36159:
[----:B------:R-:W-:Y:S01]  /*3f10*/  ISETP.GE.U32.AND P0, PT, R31, R30, PT ;  /* 0x0000001e1f00720c */ /* 0x000fe20003f06070 */
[----:B------:R-:W-:Y:S04]  /*3f20*/  BSSY.RECONVERGENT B0, `(.L_x_36168) ;  /* 0x0000033000007945 */ /* 0x000fe80003800200 */
[----:B------:R-:W-:Y:S08]  /*3f30*/  BSSY.RELIABLE B1, `(.L_x_36169) ;  /* 0x000002b000017945 */ /* 0x000ff00003800100 */
[----:B------:R-:W-:Y:S05]  /*3f40*/  @P0 BRA `(.L_x_36170) ;  /* 0x0000000000300947 */ /* 0x000fea0003800000 */
[----:B------:R-:W0:Y:S01]  /*3f50*/  LDC.64 R2, c[0x0][0x388] ;  /* 0x0000e200ff027b82 */ /* 0x000e220000000a00 */
[----:B------:R-:W-:Y:S02]  /*3f60*/  IMAD R5, R0, 0x400, R31 ;  /* 0x0000040000057824 */ /* 0x000fe400078e021f */
[----:B------:R-:W-:-:S05]  /*3f70*/  VIADD R31, R31, 0x80 ;  /* 0x000000801f1f7836 */ /* 0x000fca0000000000 */
[----:B------:R-:W-:Y:S01]  /*3f80*/  ISETP.GE.U32.AND P0, PT, R31, R30, PT ;  /* 0x0000001e1f00720c */ /* 0x000fe20003f06070 */
[----:B0-----:R-:W-:-:S05]  /*3f90*/  IMAD.WIDE.U32 R2, R5, 0x8, R2 ;  /* 0x0000000805027825 */ /* 0x001fca00078e0002 */
[----:B------:R0:W-:Y:S07]  /*3fa0*/  STG.E.64 desc[UR4][R2.64], R32 ;  /* 0x0000002002007986 */ /* 0x0001ee000c101b04 */
[----:B------:R-:W-:Y:S05]  /*3fb0*/  @P0 BRA `(.L_x_36171) ;  /* 0x0000000000300947 */ /* 0x000fea0003800000 */
[----:B0-----:R-:W0:Y:S01]  /*3fc0*/  LDC.64 R2, c[0x0][0x388] ;  /* 0x0000e200ff027b82 */ /* 0x001e220000000a00 */
[----:B------:R-:W-:Y:S02]  /*3fd0*/  IMAD R5, R0, 0x400, R31 ;  /* 0x0000040000057824 */ /* 0x000fe400078e021f */
[----:B------:R-:W-:Y:S02]  /*3fe0*/  VIADD R31, R31, 0x80 ;  /* 0x000000801f1f7836 */ /* 0x000fe40000000000 */
[----:B0-----:R-:W-:-:S05]  /*3ff0*/  IMAD.WIDE.U32 R2, R5, 0x8, R2 ;  /* 0x0000000805027825 */ /* 0x001fca00078e0002 */
[----:B------:R0:W-:Y:S02]  /*4000*/  STG.E.64 desc[UR4][R2.64], R34 ;  /* 0x0000002202007986 */ /* 0x0001e4000c101b04 */
.L_x_36170:
[----:B------:R-:W-:-:S13]  /*4010*/  ISETP.GE.U32.AND P0, PT, R31, R30, PT ;  /* 0x0000001e1f00720c */ /* 0x000fda0003f06070 */
[----:B------:R-:W-:Y:S05]  /*4020*/  @P0 BRA `(.L_x_36172) ;  /* 0x0000000000300947 */ /* 0x000fea0003800000 */
[----:B0-----:R-:W0:Y:S01]  /*4030*/  LDC.64 R2, c[0x0][0x388] ;  /* 0x0000e200ff027b82 */ /* 0x001e220000000a00 */
[----:B------:R-:W-:Y:S02]  /*4040*/  IMAD R5, R0, 0x400, R31 ;  /* 0x0000040000057824 */ /* 0x000fe400078e021f */
[----:B------:R-:W-:Y:S02]  /*4050*/  VIADD R31, R31, 0x80 ;  /* 0x000000801f1f7836 */ /* 0x000fe40000000000 */
[----:B0-----:R-:W-:-:S05]  /*4060*/  IMAD.WIDE.U32 R2, R5, 0x8, R2 ;  /* 0x0000000805027825 */ /* 0x001fca00078e0002 */
[----:B------:R1:W-:Y:S02]  /*4070*/  STG.E.64 desc[UR4][R2.64], R26 ;  /* 0x0000001a02007986 */ /* 0x0003e4000c101b04 */
.L_x_36171:
[----:B------:R-:W-:-:S13]  /*4080*/  ISETP.GE.U32.AND P0, PT, R31, R30, PT ;  /* 0x0000001e1f00720c */ /* 0x000fda0003f06070 */
[----:B------:R-:W-:Y:S05]  /*4090*/  @P0 BRA `(.L_x_36173) ;  /* 0x0000000000300947 */ /* 0x000fea0003800000 */
[----:B01----:R-:W0:Y:S01]  /*40a0*/  LDC.64 R2, c[0x0][0x388] ;  /* 0x0000e200ff027b82 */ /* 0x003e220000000a00 */
[----:B------:R-:W-:Y:S02]  /*40b0*/  IMAD R5, R0, 0x400, R31 ;  /* 0x0000040000057824 */ /* 0x000fe400078e021f */
[----:B------:R-:W-:Y:S02]  /*40c0*/  VIADD R31, R31, 0x80 ;  /* 0x000000801f1f7836 */ /* 0x000fe40000000000 */
[----:B0-----:R-:W-:-:S05]  /*40d0*/  IMAD.WIDE.U32 R2, R5, 0x8, R2 ;  /* 0x0000000805027825 */ /* 0x001fca00078e0002 */
[----:B------:R1:W-:Y:S02]  /*40e0*/  STG.E.64 desc[UR4][R2.64], R22 ;  /* 0x0000001602007986 */ /* 0x0003e4000c101b04 */
.L_x_36172:
[----:B------:R-:W-:-:S13]  /*40f0*/  ISETP.GE.U32.AND P0, PT, R31, R30, PT ;  /* 0x0000001e1f00720c */ /* 0x000fda0003f06070 */
[----:B------:R-:W-:Y:S05]  /*4100*/  @P0 BRA `(.L_x_36174) ;  /* 0x0000000000340947 */ /* 0x000fea0003800000 */
[----:B01----:R-:W0:Y:S01]  /*4110*/  LDC.64 R2, c[0x0][0x388] ;  /* 0x0000e200ff027b82 */ /* 0x003e220000000a00 */
[----:B------:R-:W-:Y:S02]  /*4120*/  IMAD R5, R0, 0x400, R31 ;  /* 0x0000040000057824 */ /* 0x000fe400078e021f */
[----:B------:R-:W-:Y:S02]  /*4130*/  VIADD R31, R31, 0x80 ;  /* 0x000000801f1f7836 */ /* 0x000fe40000000000 */
[----:B0-----:R-:W-:-:S05]  /*4140*/  IMAD.WIDE.U32 R2, R5, 0x8, R2 ;  /* 0x0000000805027825 */ /* 0x001fca00078e0002 */
[----:B------:R2:W-:Y:S02]  /*4150*/  STG.E.64 desc[UR4][R2.64], R18 ;  /* 0x0000001202007986 */ /* 0x0005e4000c101b04 */
.L_x_36173:
[----:B------:R-:W-:-:S13]  /*4160*/  ISETP.GE.U32.AND P0, PT, R31, R30, PT ;  /* 0x0000001e1f00720c */ /* 0x000fda0003f06070 */
[----:B------:R-:W-:Y:S05]  /*4170*/  @P0 BREAK.RELIABLE B1 ;  /* 0x0000000000010942 */ /* 0x000fea0003800100 */
[----:B------:R-:W-:Y:S05]  /*4180*/  @P0 BRA `(.L_x_36175) ;  /* 0x0000000000300947 */ /* 0x000fea0003800000 */
[----:B012---:R-:W0:Y:S01]  /*4190*/  LDC.64 R2, c[0x0][0x388] ;  /* 0x0000e200ff027b82 */ /* 0x007e220000000a00 */
[----:B------:R-:W-:Y:S02]  /*41a0*/  IMAD R5, R0, 0x400, R31 ;  /* 0x0000040000057824 */ /* 0x000fe400078e021f */
[----:B------:R-:W-:Y:S02]  /*41b0*/  VIADD R31, R31, 0x80 ;  /* 0x000000801f1f7836 */ /* 0x000fe40000000000 */
[----:B0-----:R-:W-:-:S05]  /*41c0*/  IMAD.WIDE.U32 R2, R5, 0x8, R2 ;  /* 0x0000000805027825 */ /* 0x001fca00078e0002 */
[----:B------:R2:W-:Y:S02]  /*41d0*/  STG.E.64 desc[UR4][R2.64], R14 ;  /* 0x0000000e02007986 */ /* 0x0005e4000c101b04 */
.L_x_36174:
[----:B------:R-:W-:Y:S05]  /*41e0*/  BSYNC.RELIABLE B1 ;  /* 0x0000000000017941 */ /* 0x000fea0003800100 */
.L_x_36169:
[----:B------:R-:W-:-:S13]  /*41f0*/  ISETP.GE.U32.AND P0, PT, R31, R30, PT ;  /* 0x0000001e1f00720c */ /* 0x000fda0003f06070 */
[----:B012---:R-:W0:Y:S01]  /*4200*/  @!P0 LDC.64 R2, c[0x0][0x388] ;  /* 0x0000e200ff028b82 */ /* 0x007e220000000a00 */
[----:B------:R-:W-:Y:S02]  /*4210*/  @!P0 IMAD R5, R0, 0x400, R31 ;  /* 0x0000040000058824 */ /* 0x000fe400078e021f */
[----:B------:R-:W-:Y:S02]  /*4220*/  @!P0 VIADD R31, R31, 0x80 ;  /* 0x000000801f1f8836 */ /* 0x000fe40000000000 */
[----:B0-----:R-:W-:-:S05]  /*4230*/  @!P0 IMAD.WIDE.U32 R2, R5, 0x8, R2 ;  /* 0x0000000805028825 */ /* 0x001fca00078e0002 */
[----:B------:R3:W-:Y:S02]  /*4240*/  @!P0 STG.E.64 desc[UR4][R2.64], R10 ;  /* 0x0000000a02008986 */ /* 0x0007e4000c101b04 */
.L_x_36175:
[----:B------:R-:W-:Y:S05]  /*4250*/  BSYNC.RECONVERGENT B0 ;  /* 0x0000000000007941 */ /* 0x000fea0003800200 */
.L_x_36168:
[----:B------:R-:W-:Y:S05]  /*4260*/  WARPSYNC.ALL ;  /* 0x0000000000007948 */ /* 0x000fea0003800000 */
[----:B------:R-:W-:-:S13]  /*4270*/  ISETP.GE.U32.AND P0, PT, R31, R30, PT ;  /* 0x0000001e1f00720c */ /* 0x000fda0003f06070 */
[----:B------:R-:W-:Y:S05]  /*4280*/  @P0 EXIT ;  /* 0x000000000000094d */ /* 0x000fea0003800000 */
[----:B0123--:R-:W0:Y:S01]  /*4290*/  LDC.64 R2, c[0x0][0x388] ;  /* 0x0000e200ff027b82 */ /* 0x00fe220000000a00 */
[----:B------:R-:W-:-:S04]  /*42a0*/  IMAD R31, R0, 0x400, R31 ;  /* 0x00000400001f7824 */ /* 0x000fc800078e021f */
[----:B0-----:R-:W-:-:S05]  /*42b0*/  IMAD.WIDE.U32 R2, R31, 0x8, R2 ;  /* 0x000000081f027825 */ /* 0x001fca00078e0002 */
[----:B------:R-:W-:Y:S01]  /*42c0*/  STG.E.64 desc[UR4][R2.64], R6 ;  /* 0x0000000602007986 */ /* 0x000fe2000c101b04 */
[----:B------:R-:W-:Y:S05]  /*42d0*/  EXIT ;  /* 0x000000000000794d */ /* 0x000fea0003800000 */
.L_x_36095:
        /* <DEDUP_REMOVED lines=21> */
[----:B------:R-:W-:Y:S02]  /*4430*/  IMAD.MOV.U32 R40, RZ, RZ, R36 ;  /* 0x000000ffff287224 */ /* 0x000fe400078e0024 */
[----:B0-----:R-:W-:Y:S02]  /*4440*/  IMAD.MOV.U32 R2, RZ, RZ, R32 ;  /* 0x000000ffff027224 */ /* 0x001fe400078e0020 */
[----:B------:R-:W-:-:S08]  /*4450*/  IMAD.MOV.U32 R3, RZ, RZ, R6 ;  /* 0x000000ffff037224 */ /* 0x000fd000078e0006 */
        /* <DEDUP_REMOVED lines=21> */
.L_x_36177:
        /* <DEDUP_REMOVED lines=27> */
.L_x_36180:
        /* <DEDUP_REMOVED lines=11> */
.L_x_36179:
        /* <DEDUP_REMOVED lines=20> */
.L_x_36182:
[----:B------:R-:W-:Y:S05]  /*4950*/  BSYNC.RECONVERGENT B1 ;  /* 0x0000000000017941 */ /* 0x000fea0003800200 */
.L_x_36181:
[----:B------:R-:W-:Y:S01]  /*4960*/  LOP3.LUT R5, R41, 0x80000000, R37, 0xb8, !PT ;  /* 0x8000000029057812 */ /* 0x000fe200078eb825 */
[----:B------:R-:W-:-:S07]  /*4970*/  IMAD.MOV.U32 R4, RZ, RZ, R6 ;  /* 0x000000ffff047224 */ /* 0x000fce00078e0006 */
.L_x_36178:
[----:B------:R-:W-:Y:S05]  /*4980*/  BSYNC.RECONVERGENT B0 ;  /* 0x0000000000007941 */ /* 0x000fea0003800200 */
.L_x_36176:
[----:B------:R-:W-:Y:S01]  /*4990*/  LOP3.LUT R37, R39, 0x7fffffff, RZ, 0xc0, !PT ;  /* 0x7fffffff27257812 */ /* 0x000fe200078ec0ff */
[----:B------:R-:W0:Y:S01]  /*49a0*/  DSETP.NEU.AND P1, PT, R4, RZ, PT ;  /* 0x000000ff0400722a */ /* 0x000e220003f2d000 */
[----:B------:R-:W-:Y:S01]  /*49b0*/  LOP3.LUT R6, R35, 0x7fffffff, RZ, 0xc0, !PT ;  /* 0x7fffffff23067812 */ /* 0x000fe200078ec0ff */
[----:B------:R-:W-:Y:S01]  /*49c0*/  BSSY.RECONVERGENT B0, `(.L_x_36183) ;  /* 0x000006a000007945 */ /* 0x000fe20003800200 */
[----:B------:R-:W-:Y:S02]  /*49d0*/  IMAD.MOV.U32 R36, RZ, RZ, R38 ;  /* 0x000000ffff247224 */ /* 0x000fe400078e0026 */
[----:B------:R-:W-:-:S04]  /*49e0*/  VIMNMX.U32 R7, PT, PT, R37, R6, !PT ;  /* 0x0000000625077248 */ /* 0x000fc80007fe0000 */
[----:B------:R-:W-:-:S15]  /*49f0*/  ISETP.GT.U32.AND P2, PT, R7, 0x7fefffff, PT ;  /* 0x7fefffff0700780c */ /* 0x000fde0003f44070 */
[----:B------:R-:W-:-:S15]  /*4a00*/  NOP ;  /* 0x0000000000007918 */ /* 0x000fde0000000000 */
[----:B------:R-:W-:-:S15]  /*4a10*/  NOP ;  /* 0x0000000000007918 */ /* 0x000fde0000000000 */
[----:B------:R-:W-:-:S10]  /*4a20*/  NOP ;  /* 0x0000000000007918 */ /* 0x000fd40000000000 */
        /* <DEDUP_REMOVED lines=14> */
[----:B------:R-:W-:Y:S02]  /*4b10*/  @P1 IMAD.MOV.U32 R5, RZ, RZ, R3 ;  /* 0x000000ffff051224 */ /* 0x000fe400078e0003 */
[----:B------:R-:W-:Y:S02]  /*4b20*/  IMAD.MOV.U32 R2, RZ, RZ, R34 ;  /* 0x000000ffff027224 */ /* 0x000fe400078e0022 */
[----:B------:R-:W-:Y:S01]  /*4b30*/  IMAD.MOV.U32 R3, RZ, RZ, R6 ;  /* 0x000000ffff037224 */ /* 0x000fe200078e0006 */
[----:B------:R-:W-:Y:S06]  /*4b40*/  @P2 BRA `(.L_x_36184) ;  /* 0x0000000000f82947 */ /* 0x000fec0003800000 */
        /* <DEDUP_REMOVED lines=27> */
.L_x_36187:
        /* <DEDUP_REMOVED lines=11> */
.L_x_36186:
        /* <DEDUP_REMOVED lines=20> */
.L_x_36189:
[----:B------:R-:W-:Y:S05]  /*4ef0*/  BSYNC.RECONVERGENT B1 ;  /* 0x0000000000017941 */ /* 0x000fea0003800200 */
.L_x_36188:
[----:B------:R-:W-:Y:S01]  /*4f00*/  LOP3.LUT R7, R37, 0x80000000, R39, 0xb8, !PT ;  /* 0x8000000025077812 */ /* 0x000fe200078eb827 */
[----:B------:R-:W-:Y:S01]  /*4f10*/  IMAD.MOV.U32 R6, RZ, RZ, R32 ;  /* 0x000000ffff067224 */ /* 0x000fe200078e0020 */
[----:B------:R-:W-:Y:S06]  /*4f20*/  BRA `(.L_x_36185) ;  /* 0x00000000004c7947 */ /* 0x000fec0003800000 */
.L_x_36184:
        /* <DEDUP_REMOVED lines=19> */
.L_x_36185:
[----:B------:R-:W-:Y:S05]  /*5060*/  BSYNC.RECONVERGENT B0 ;  /* 0x0000000000007941 */ /* 0x000fea0003800200 */
.L_x_36183:
[----:B-----5:R-:W-:Y:S01]  /*5070*/  LOP3.LUT R37, R29, 0x7fffffff, RZ, 0xc0, !PT ;  /* 0x7fffffff1d257812 */ /* 0x020fe200078ec0ff */
        /* <DEDUP_REMOVED lines=54> */
.L_x_36194:
        /* <DEDUP_REMOVED lines=11> */
.L_x_36193:
        /* <DEDUP_REMOVED lines=20> */
.L_x_36196:
[----:B------:R-:W-:Y:S05]  /*55d0*/  BSYNC.RECONVERGENT B1 ;  /* 0x0000000000017941 */ /* 0x000fea0003800200 */
.L_x_36195:
[----:B------:R-:W-:Y:S01]  /*55e0*/  LOP3.LUT R33, R37, 0x80000000, R29, 0xb8, !PT ;  /* 0x8000000025217812 */ /* 0x000fe200078eb81d */
[----:B------:R-:W-:Y:S01]  /*55f0*/  IMAD.MOV.U32 R32, RZ, RZ, R34 ;  /* 0x000000ffff207224 */ /* 0x000fe200078e0022 */
[----:B------:R-:W-:Y:S06]  /*5600*/  BRA `(.L_x_36192) ;  /* 0x00000000004c7947 */ /* 0x000fec0003800000 */
.L_x_36191:
        /* <DEDUP_REMOVED lines=19> */
.L_x_36192:
[----:B------:R-:W-:Y:S05]  /*5740*/  BSYNC.RECONVERGENT B0 ;  /* 0x0000000000007941 */ /* 0x000fea0003800200 */
.L_x_36190:
[----:B------:R-:W-:Y:S01]  /*5750*/  LOP3.LUT R29, R31, 0x7fffffff, RZ, 0xc0, !PT ;  /* 0x7fffffff1f1d7812 */ /* 0x000fe200078ec0ff */
[----:B------:R-:W0:Y:S01]  /*5760*/  DSETP.NEU.AND P1, PT, R32, RZ, PT ;  /* 0x000000ff2000722a */ /* 0x000e220003f2d000 */
[----:B------:R-:W-:Y:S01]  /*5770*/  LOP3.LUT R28, R19, 0x7fffffff, RZ, 0xc0, !PT ;  /* 0x7fffffff131c7812 */ /* 0x000fe200078ec0ff */
[----:B------:R-:W-:Y:S03]  /*5780*/  BSSY.RECONVERGENT B0, `(.L_x_36197) ;  /* 0x000006a000007945 */ /* 0x000fe60003800200 */
        /* <DEDUP_REMOVED lines=16> */
[----:B0-----:R-:W-:Y:S01]  /*5890*/  @P1 FSEL R16, R32, R2, P0 ;  /* 0x0000000220101208 */ /* 0x001fe20000000000 */
[----:B------:R-:W-:Y:S01]  /*58a0*/  IMAD.MOV.U32 R2, RZ, RZ, R30 ;  /* 0x000000ffff027224 */ /* 0x000fe200078e001e */
[----:B------:R-:W-:Y:S01]  /*58b0*/  @P1 FSEL R17, R33, R3, P0 ;  /* 0x0000000321111208 */ /* 0x000fe20000000000 */
[----:B------:R-:W-:Y:S02]  /*58c0*/  IMAD.MOV.U32 R3, RZ, RZ, R29 ;  /* 0x000000ffff037224 */ /* 0x000fe400078e001d */
[----:B------:R-:W-:Y:S02]  /*58d0*/  @P1 IMAD.MOV.U32 R32, RZ, RZ, R16 ;  /* 0x000000ffff201224 */ /* 0x000fe400078e0010 */
[----:B------:R-:W-:Y:S02]  /*58e0*/  @P1 IMAD.MOV.U32 R33, RZ, RZ, R17 ;  /* 0x000000ffff211224 */ /* 0x000fe400078e0011 */
[----:B------:R-:W-:-:S02]  /*58f0*/  IMAD.MOV.U32 R16, RZ, RZ, R18 ;  /* 0x000000ffff107224 */ /* 0x000fc400078e0012 */
        /* <DEDUP_REMOVED lines=30> */
.L_x_36201:
        /* <DEDUP_REMOVED lines=11> */
.L_x_36200:
        /* <DEDUP_REMOVED lines=19> */
.L_x_36203:
[----:B------:R-:W-:Y:S05]  /*5cc0*/  BSYNC.RECONVERGENT B1 ;  /* 0x0000000000017941 */ /* 0x000fea0003800200 */
.L_x_36202:
[----:B------:R-:W-:Y:S01]  /*5cd0*/  LOP3.LUT R35, R35, 0x80000000, R31, 0xb8, !PT ;  /* 0x8000000023237812 */ /* 0x000fe200078eb81f */
[----:B------:R-:W-:Y:S06]  /*5ce0*/  BRA `(.L_x_36199) ;  /* 0x00000000004c7947 */ /* 0x000fec0003800000 */
.L_x_36198:
        /* <DEDUP_REMOVED lines=19> */
.L_x_36199:
[----:B------:R-:W-:Y:S05]  /*5e20*/  BSYNC.RECONVERGENT B0 ;  /* 0x0000000000007941 */ /* 0x000fea0003800200 */
.L_x_36197:
        /* <DEDUP_REMOVED lines=57> */
.L_x_36208:
        /* <DEDUP_REMOVED lines=11> */
.L_x_36207:
        /* <DEDUP_REMOVED lines=20> */
.L_x_36210:
[----:B------:R-:W-:Y:S05]  /*63b0*/  BSYNC.RECONVERGENT B1 ;  /* 0x0000000000017941 */ /* 0x000fea0003800200 */
.L_x_36209:
[----:B------:R-:W-:Y:S01]  /*63c0*/  LOP3.LUT R17, R19, 0x80000000, R25, 0xb8, !PT ;  /* 0x8000000013117812 */ /* 0x000fe200078eb819 */
[----:B------:R-:W-:Y:S06]  /*63d0*/  BRA `(.L_x_36206) ;  /* 0x00000000004c7947 */ /* 0x000fec0003800000 */
.L_x_36205:
        /* <DEDUP_REMOVED lines=19> */
.L_x_36206:
[----:B------:R-:W-:Y:S05]  /*6510*/  BSYNC.RECONVERGENT B0 ;  /* 0x0000000000007941 */ /* 0x000fea0003800200 */
.L_x_36204:
        /* <DEDUP_REMOVED lines=57> */
.L_x_36215:
        /* <DEDUP_REMOVED lines=11> */
.L_x_36214:
        /* <DEDUP_REMOVED lines=20> */
.L_x_36217:
[----:B------:R-:W-:Y:S05]  /*6aa0*/  BSYNC.RECONVERGENT B1 ;  /* 0x0000000000017941 */ /* 0x000fea0003800200 */
.L_x_36216:
[----:B------:R-:W-:Y:S01]  /*6ab0*/  LOP3.LUT R19, R13, 0x80000000, R27, 0xb8, !PT ;  /* 0x800000000d137812 */ /* 0x000fe200078eb81b */
[----:B------:R-:W-:Y:S06]  /*6ac0*/  BRA `(.L_x_36213) ;  /* 0x00000000004c7947 */ /* 0x000fec0003800000 */
.L_x_36212:
        /* <DEDUP_REMOVED lines=19> */
.L_x_36213:
[----:B------:R-:W-:Y:S05]  /*6c00*/  BSYNC.RECONVERGENT B0 ;  /* 0x0000000000007941 */ /* 0x000fea0003800200 */
.L_x_36211:
        /* <DEDUP_REMOVED lines=57> */
.L_x_36222:
        /* <DEDUP_REMOVED lines=11> */
.L_x_36221:
        /* <DEDUP_REMOVED lines=20> */
.L_x_36224:
[----:B------:R-:W-:Y:S05]  /*7190*/  BSYNC.RECONVERGENT B1 ;  /* 0x0000000000017941 */ /* 0x000fea0003800200 */
.L_x_36223:
[----:B------:R-:W-:Y:S01]  /*71a0*/  LOP3.LUT R13, R15, 0x80000000, R21, 0xb8, !PT ;  /* 0x800000000f0d7812 */ /* 0x000fe200078eb815 */
[----:B------:R-:W-:Y:S06]  /*71b0*/  BRA `(.L_x_36220) ;  /* 0x00000000004c7947 */ /* 0x000fec0003800000 */
.L_x_36219:
        /* <DEDUP_REMOVED lines=19> */
.L_x_36220:
[----:B------:R-:W-:Y:S05]  /*72f0*/  BSYNC.RECONVERGENT B0 ;  /* 0x0000000000007941 */ /* 0x000fea0003800200 */
.L_x_36218:
        /* <DEDUP_REMOVED lines=57> */
.L_x_36229:
        /* <DEDUP_REMOVED lines=11> */
.L_x_36228:
        /* <DEDUP_REMOVED lines=20> */
.L_x_36231:
[----:B------:R-:W-:Y:S05]  /*7880*/  BSYNC.RECONVERGENT B1 ;  /* 0x0000000000017941 */ /* 0x000fea0003800200 */
.L_x_36230:
[----:B------:R-:W-:Y:S01]  /*7890*/  LOP3.LUT R15, R15, 0x80000000, R23, 0xb8, !PT ;  /* 0x800000000f0f7812 */ /* 0x000fe200078eb817 */
[----:B------:R-:W-:Y:S01]  /*78a0*/  IMAD.MOV.U32 R14, RZ, RZ, R8 ;  /* 0x000000ffff0e7224 */ /* 0x000fe200078e0008 */
[----:B------:R-:W-:Y:S06]  /*78b0*/  BRA `(.L_x_36227) ;  /* 0x00000000004c7947 */ /* 0x000fec0003800000 */
.L_x_36226:
        /* <DEDUP_REMOVED lines=19> */
.L_x_36227:
[----:B------:R-:W-:Y:S05]  /*79f0*/  BSYNC.RECONVERGENT B0 ;  /* 0x0000000000007941 */ /* 0x000fea0003800200 */
.L_x_36225:
[----:B------:R-:W0:Y:S01]  /*7a00*/  S2R R9, SR_TID.X ;  /* 0x0000000000097919 */ /* 0x000e220000002100 */
[----:B------:R-:W1:Y:S01]  /*7a10*/  LDC.64 R2, c[0x0][0x388] ;  /* 0x0000e200ff027b82 */ /* 0x000e620000000a00 */
[----:B------:R-:W2:Y:S01]  /*7a20*/  DSETP.NEU.AND P1, PT, R14, RZ, PT ;  /* 0x000000ff0e00722a */ /* 0x000ea20003f2d000 */
[----:B-1----:R-:W-:-:S04]  /*7a30*/  IMAD.WIDE.U32 R2, R0, 0x8, R2 ;  /* 0x0000000800027825 */ /* 0x002fc800078e0002 */
[----:B0-----:R-:W-:-:S05]  /*7a40*/  IMAD.WIDE.U32 R2, R9, 0x10, R2 ;  /* 0x0000001009027825 */ /* 0x001fca00078e0002 */
[----:B------:R-:W-:Y:S04]  /*7a50*/  STG.E.128 desc[UR4][R2.64], R4 ;  /* 0x0000000402007986 */ /* 0x000fe8000c101d04 */
[----:B------:R-:W-:Y:S04]  /*7a60*/  STG.E.128 desc[UR4][R2.64+0x800], R32 ;  /* 0x0008002002007986 */ /* 0x000fe8000c101d04 */
[----:B------:R-:W-:-:S15]  /*7a70*/  STG.E.128 desc[UR4][R2.64+0x1000], R16 ;  /* 0x0010001002007986 */ /* 0x000fde000c101d04 */
[----:B------:R-:W-:-:S15]  /*7a80*/  NOP ;  /* 0x0000000000007918 */ /* 0x000fde0000000000 */
[----:B------:R-:W-:-:S15]  /*7a90*/  NOP ;  /* 0x0000000000007918 */ /* 0x000fde0000000000 */
[----:B------:R-:W-:-:S01]  /*7aa0*/  NOP ;  /* 0x0000000000007918 */ /* 0x000fc20000000000 */
[----:B--2---:R-:W0:-:S15]  /*7ab0*/  @P1 DSETP.GEU.AND P0, PT, R14, RZ, PT ;  /* 0x000000ff0e00122a */ /* 0x004e1e0003f0e000 */
        /* <DEDUP_REMOVED lines=13> */
[----:B------:R-:W-:-:S05]  /*7b90*/  @P1 IMAD.MOV.U32 R15, RZ, RZ, R11 ;  /* 0x000000ffff0f1224 */ /* 0x000fca00078e000b */
[----:B------:R-:W-:Y:S01]  /*7ba0*/  STG.E.128 desc[UR4][R2.64+0x1800], R12 ;  /* 0x0018000c02007986 */ /* 0x000fe2000c101d04 */
[----:B------:R-:W-:Y:S05]  /*7bb0*/  EXIT ;  /* 0x000000000000794d */ /* 0x000fea0003800000 */
.L_x_36232:
        /* <DEDUP_REMOVED lines=12> */
.L_x_50225:


//--------------------- .text._ZN2at6native29vectorized_elementwise_kernelILi4ENS0_13BinaryFunctorIdddZZZNS0_21remainder_kernel_cudaERNS_18TensorIteratorBaseEENKUlvE0_clEvENKUlvE_clEvEUlddE_EESt5arrayIPcLm3EEEEviT0_T1_ --------------------------
	.section	.text._ZN2at6native29vectorized_elementwise_kernelILi4ENS0_13BinaryFunctorIdddZZZNS0_21remainder_kernel_cudaERNS_18TensorIteratorBaseEENKUlvE0_clEvENKUlvE_clEvEUlddE_EESt5arrayIPcLm3EEEEviT0_T1_,"ax",@progbits
	.align	128
        .global         _ZN2at6native29vectorized_elementwise_kernelILi4ENS0_13BinaryFunctorIdddZZZNS0_21remainder_kernel_cudaERNS_18TensorIteratorBaseEENKUlvE0_clEvENKUlvE_clEvEUlddE_EESt5arrayIPcLm3EEEEviT0_T1_
        .type           _ZN2at6native29vectorized_elementwise_kernelILi4ENS0_13BinaryFunctorIdddZZZNS0_21remainder_kernel_cudaERNS_18TensorIteratorBaseEENKUlvE0_clEvENKUlvE_clEvEUlddE_EESt5arrayIPcLm3EEEEviT0_T1_,@function
        .size           _ZN2at6native29vectorized_elementwise_kernelILi4ENS0_13BinaryFunctorIdddZZZNS0_21remainder_kernel_cudaERNS_18TensorIteratorBaseEENKUlvE0_clEvENKUlvE_clEvEUlddE_EESt5arrayIPcLm3EEEEviT0_T1_,(.L_x_50226 - _ZN2at6native29vectorized_elementwise_kernelILi4ENS0_13BinaryFunctorIdddZZZNS0_21remainder_kernel_cudaERNS_18TensorIteratorBaseEENKUlvE0_clEvENKUlvE_clEvEUlddE_EESt5arrayIPcLm3EEEEviT0_T1_)
        .other          _ZN2at6native29vectorized_elementwise_kernelILi4ENS0_13BinaryFunctorIdddZZZNS0_21remainder_kernel_cudaERNS_18TensorIteratorBaseEENKUlvE0_clEvENKUlvE_clEvEUlddE_EESt5arrayIPcLm3EEEEviT0_T1_,@"STO_CUDA_ENTRY STV_DEFAULT"
_ZN2at6native29vectorized_elementwise_kernelILi4ENS0_13BinaryFunctorIdddZZZNS0_21remainder_kernel_cudaERNS_18TensorIteratorBaseEENKUlvE0_clEvENKUlvE_clEvEUlddE_EESt5arrayIPcLm3EEEEviT0_T1_:
.text._ZN2at6native29vectorized_elementwise_kernelILi4ENS0_13BinaryFunctorIdddZZZNS0_21remainder_kernel_cudaERNS_18TensorIteratorBaseEENKUlvE0_clEvENKUlvE_clEvEUlddE_EESt5arrayIPcLm3EEEEviT0_T1_:
        /* <DEDUP_REMOVED lines=125> */
.L_x_36237:
        /* <DEDUP_REMOVED lines=28> */
.L_x_36240:
        /* <DEDUP_REMOVED lines=11> */
.L_x_36239:
        /* <DEDUP_REMOVED lines=20> */
.L_x_36242:
[----:B------:R-:W-:Y:S05]  /*0b80*/  BSYNC.RECONVERGENT B2 ;  /* 0x0000000000027941 */ /* 0x000fea0003800200 */
.L_x_36241:
[----:B------:R-:W-:Y:S01]  /*0b90*/  LOP3.LUT R33, R41, 0x80000000, R39, 0xb8, !PT ;  /* 0x8000000029217812 */ /* 0x000fe200078eb827 */
[----:B------:R-:W-:-:S07]  /*0ba0*/  IMAD.MOV.U32 R32, RZ, RZ, R35 ;  /* 0x000000ffff207224 */ /* 0x000fce00078e0023 */
.L_x_36238:
[----:B------:R-:W-:Y:S05]  /*0bb0*/  BSYNC.RECONVERGENT B0 ;  /* 0x0000000000007941 */ /* 0x000fea0003800200 */
.L_x_36236:
        /* <DEDUP_REMOVED lines=20> */
.L_x_36235:
[----:B------:R-:W-:Y:S05]  /*0d00*/  BSYNC.RECONVERGENT B1 ;  /* 0x0000000000017941 */ /* 0x000fea0003800200 */
.L_x_36234:
        /* <DEDUP_REMOVED lines=40> */
.L_x_36249:
        /* <DEDUP_REMOVED lines=11> */
.L_x_36248:
        /* <DEDUP_REMOVED lines=20> */
.L_x_36251:
[----:B------:R-:W-:Y:S05]  /*1180*/  BSYNC.RECONVERGENT B2 ;  /* 0x0000000000027941 */ /* 0x000fea0003800200 */
.L_x_36250:
[----:B------:R-:W-:Y:S01]  /*1190*/  LOP3.LUT R35, R41, 0x80000000, R29, 0xb8, !PT ;  /* 0x8000000029237812 */ /* 0x000fe200078eb81d */
[----:B------:R-:W-:Y:S01]  /*11a0*/  IMAD.MOV.U32 R34, RZ, RZ, R37 ;  /* 0x000000ffff227224 */ /* 0x000fe200078e0025 */
[----:B------:R-:W-:Y:S06]  /*11b0*/  BRA `(.L_x_36247) ;  /* 0x0000000000487947 */ /* 0x000fec0003800000 */
.L_x_36246:
        /* <DEDUP_REMOVED lines=18> */
.L_x_36247:
[----:B------:R-:W-:Y:S05]  /*12e0*/  BSYNC.RECONVERGENT B0 ;  /* 0x0000000000007941 */ /* 0x000fea0003800200 */
.L_x_36245:
        /* <DEDUP_REMOVED lines=20> */
.L_x_36244:
[----:B------:R-:W-:Y:S05]  /*1430*/  BSYNC.RECONVERGENT B1 ;  /* 0x0000000000017941 */ /* 0x000fea0003800200 */
.L_x_36243:
        /* <DEDUP_REMOVED lines=40> */
.L_x_36258:
        /* <DEDUP_REMOVED lines=11> */
.L_x_36257:
        /* <DEDUP_REMOVED lines=20> */
.L_x_36260:
[----:B------:R-:W-:Y:S05]  /*18b0*/  BSYNC.RECONVERGENT B2 ;  /* 0x0000000000027941 */ /* 0x000fea0003800200 */
.L_x_36259:
[----:B------:R-:W-:Y:S01]  /*18c0*/  LOP3.LUT R27, R37, 0x80000000, R25, 0xb8, !PT ;  /* 0x80000000251b7812 */ /* 0x000fe200078eb819 */
[----:B------:R-:W-:Y:S01]  /*18d0*/  IMAD.MOV.U32 R26, RZ, RZ, R29 ;  /* 0x000000ffff1a7224 */ /* 0x000fe200078e001d */
[----:B------:R-:W-:Y:S06]  /*18e0*/  BRA `(.L_x_36256) ;  /* 0x0000000000487947 */ /* 0x000fec0003800000 */
.L_x_36255:
        /* <DEDUP_REMOVED lines=18> */
.L_x_36256:
[----:B------:R-:W-:Y:S05]  /*1a10*/  BSYNC.RECONVERGENT B0 ;  /* 0x0000000000007941 */ /* 0x000fea0003800200 */
.L_x_36254:
        /* <DEDUP_REMOVED lines=20> */
.L_x_36253:
[----:B------:R-:W-:Y:S05]  /*1b60*/  BSYNC.RECONVERGENT B1 ;  /* 0x0000000000017941 */ /* 0x000fea0003800200 */
.L_x_36252:
        /* <DEDUP_REMOVED lines=39> */
.L_x_36267:
        /* <DEDUP_REMOVED lines=11> */
.L_x_36266:
        /* <DEDUP_REMOVED lines=20> */
.L_x_36269:
[----:B------:R-:W-:Y:S05]  /*1fd0*/  BSYNC.RECONVERGENT B2 ;  /* 0x0000000000027941 */ /* 0x000fea0003800200 */
.L_x_36268:
[----:B------:R-:W-:Y:S01]  /*1fe0*/  LOP3.LUT R23, R37, 0x80000000, R21, 0xb8, !PT ;  /* 0x8000000025177812 */ /* 0x000fe200078eb815 */
[----:B------:R-:W-:Y:S01]  /*1ff0*/  IMAD.MOV.U32 R22, RZ, RZ, R25 ;  /* 0x000000ffff167224 */ /* 0x000fe200078e0019 */
[----:B------:R-:W-:Y:S06]  /*2000*/  BRA `(.L_x_36265) ;  /* 0x0000000000487947 */ /* 0x000fec0003800000 */
.L_x_36264:
        /* <DEDUP_REMOVED lines=18> */
.L_x_36265:
[----:B------:R-:W-:Y:S05]  /*2130*/  BSYNC.RECONVERGENT B0 ;  /* 0x0000000000007941 */ /* 0x000fea0003800200 */
.L_x_36263:
        /* <DEDUP_REMOVED lines=20> */
.L_x_36262:
[----:B------:R-:W-:Y:S05]  /*2280*/  BSYNC.RECONVERGENT B1 ;  /* 0x0000000000017941 */ /* 0x000fea0003800200 */
.L_x_36261:
        /* <DEDUP_REMOVED lines=39> */
.L_x_36276:
        /* <DEDUP_REMOVED lines=11> */
.L_x_36275:
        /* <DEDUP_REMOVED lines=20> */
.L_x_36278:
[----:B------:R-:W-:Y:S05]  /*26f0*/  BSYNC.RECONVERGENT B2 ;  /* 0x0000000000027941 */ /* 0x000fea0003800200 */
.L_x_36277:
[----:B------:R-:W-:Y:S01]  /*2700*/  LOP3.LUT R19, R29, 0x80000000, R17, 0xb8, !PT ;  /* 0x800000001d137812 */ /* 0x000fe200078eb811 */
[----:B------:R-:W-:Y:S01]  /*2710*/  IMAD.MOV.U32 R18, RZ, RZ, R21 ;  /* 0x000000ffff127224 */ /* 0x000fe200078e0015 */
[----:B------:R-:W-:Y:S06]  /*2720*/  BRA `(.L_x_36274) ;  /* 0x0000000000487947 */ /* 0x000fec0003800000 */
.L_x_36273:
        /* <DEDUP_REMOVED lines=18> */
.L_x_36274:
[----:B------:R-:W-:Y:S05]  /*2850*/  BSYNC.RECONVERGENT B0 ;  /* 0x0000000000007941 */ /* 0x000fea0003800200 */
.L_x_36272:
        /* <DEDUP_REMOVED lines=20> */
.L_x_36271:
[----:B------:R-:W-:Y:S05]  /*29a0*/  BSYNC.RECONVERGENT B1 ;  /* 0x0000000000017941 */ /* 0x000fea0003800200 */
.L_x_36270:
        /* <DEDUP_REMOVED lines=39> */
.L_x_36285:
        /* <DEDUP_REMOVED lines=11> */
.L_x_36284:
        /* <DEDUP_REMOVED lines=20> */
.L_x_36287:
[----:B------:R-:W-:Y:S05]  /*2e10*/  BSYNC.RECONVERGENT B2 ;  /* 0x0000000000027941 */ /* 0x000fea0003800200 */
.L_x_36286:
[----:B------:R-:W-:Y:S01]  /*2e20*/  LOP3.LUT R15, R25, 0x80000000, R13, 0xb8, !PT ;  /* 0x80000000190f7812 */ /* 0x000fe200078eb80d */
[----:B------:R-:W-:Y:S01]  /*2e30*/  IMAD.MOV.U32 R14, RZ, RZ, R17 ;  /* 0x000000ffff0e7224 */ /* 0x000fe200078e0011 */
[----:B------:R-:W-:Y:S06]  /*2e40*/  BRA `(.L_x_36283) ;  /* 0x0000000000487947 */ /* 0x000fec0003800000 */
.L_x_36282:
        /* <DEDUP_REMOVED lines=18> */
.L_x_36283:
[----:B------:R-:W-:Y:S05]  /*2f70*/  BSYNC.RECONVERGENT B0 ;  /* 0x0000000000007941 */ /* 0x000fea0003800200 */
.L_x_36281:
        /* <DEDUP_REMOVED lines=20> */
.L_x_36280:
[----:B------:R-:W-:Y:S05]  /*30c0*/  BSYNC.RECONVERGENT B1 ;  /* 0x0000000000017941 */ /* 0x000fea0003800200 */
.L_x_36279:
        /* <DEDUP_REMOVED lines=39> */
.L_x_36294:
        /* <DEDUP_REMOVED lines=11> */
.L_x_36293:
        /* <DEDUP_REMOVED lines=20> */
.L_x_36296:
[----:B------:R-:W-:Y:S05]  /*3530*/  BSYNC.RECONVERGENT B2 ;  /* 0x0000000000027941 */ /* 0x000fea0003800200 */
.L_x_36295:
[----:B------:R-:W-:Y:S01]  /*3540*/  LOP3.LUT R11, R21, 0x80000000, R9, 0xb8, !PT ;  /* 0x80000000150b7812 */ /* 0x000fe200078eb809 */
[----:B------:R-:W-:Y:S01]  /*3550*/  IMAD.MOV.U32 R10, RZ, RZ, R13 ;  /* 0x000000ffff0a7224 */ /* 0x000fe200078e000d */
[----:B------:R-:W-:Y:S06]  /*3560*/  BRA `(.L_x_36292) ;  /* 0x0000000000487947 */ /* 0x000fec0003800000 */
.L_x_36291:
        /* <DEDUP_REMOVED lines=18> */
.L_x_36292:
[----:B------:R-:W-:Y:S05]  /*3690*/  BSYNC.RECONVERGENT B0 ;  /* 0x0000000000007941 */ /* 0x000fea0003800200 */
.L_x_36290:
        /* <DEDUP_REMOVED lines=20> */
.L_x_36289:
[----:B------:R-:W-:Y:S05]  /*37e0*/  BSYNC.RECONVERGENT B1 ;  /* 0x0000000000017941 */ /* 0x000fea0003800200 */
.L_x_36288:
        /* <DEDUP_REMOVED lines=39> */
.L_x_36303:
        /* <DEDUP_REMOVED lines=11> */
.L_x_36302:
        /* <DEDUP_REMOVED lines=20> */
.L_x_36305:
[----:B------:R-:W-:Y:S05]  /*3c50*/  BSYNC.RECONVERGENT B2 ;  /* 0x0000000000027941 */ /* 0x000fea0003800200 */
.L_x_36304:
[----:B------:R-:W-:Y:S01]  /*3c60*/  LOP3.LUT R7, R17, 0x80000000, R5, 0xb8, !PT ;  /* 0x8000000011077812 */ /* 0x000fe200078eb805 */
[----:B------:R-:W-:Y:S01]  /*3c70*/  IMAD.MOV.U32 R6, RZ, RZ, R9 ;  /* 0x000000ffff067224 */ /* 0x000fe200078e0009 */
[----:B------:R-:W-:Y:S06]  /*3c80*/  BRA `(.L_x_36301) ;  /* 0x0000000000487947 */ /* 0x000fec0003800000 */
.L_x_36300:
        /* <DEDUP_REMOVED lines=18> */
.L_x_36301:
[----:B------:R-:W-:Y:S05]  /*3db0*/  BSYNC.RECONVERGENT B0 ;  /* 0x0000000000007941 */ /* 0x000fea0003800200 */
.L_x_36299:
        /* <DEDUP_REMOVED lines=20> */
.L_x_36298:
[----:B------:R-:W-:Y:S05]  /*3f00*/  BSYNC.RECONVERGENT B1 ;  /* 0x0000000000017941 */ /* 0x000fea0003800200 */
.L_x_36297:
        /* <DEDUP_REMOVED lines=16> */
.L_x_36308:
[----:B------:R-:W-:-:S13]  /*4010*/  ISETP.GE.U32.AND P0, PT, R31, R30, PT ;  /* 0x0000001e1f00720c */ /* 0x000fda0003f06070 */
[----:B------:R-:W-:Y:S05]  /*4020*/  @P0 BRA `(.L_x_36310) ;  /* 0x0000000000300947 */ /* 0x000fea0003800000 */
[----:B0-----:R-:W0:Y:S01]  /*4030*/  LDC.64 R2, c[0x0][0x388] ;  /* 0x0000e200ff027b82 */ /* 0x001e220000000a00 */
[----:B------:R-:W-:Y:S02]  /*4040*/  IMAD R5, R0, 0x400, R31 ;  /* 0x0000040000057824 */ /* 0x000fe400078e021f */
[----:B------:R-:W-:Y:S02]  /*4050*/  VIADD R31, R31, 0x80 ;  /* 0x000000801f1f7836 */ /* 0x000fe40000000000 */
[----:B0-----:R-:W-:-:S05]  /*4060*/  IMAD.WIDE.U32 R2, R5, 0x8, R2 ;  /* 0x0000000805027825 */ /* 0x001fca00078e0002 */
[----:B------:R1:W-:Y:S02]  /*4070*/  STG.E.64 desc[UR4][R2.64], R26 ;  /* 0x0000001a02007986 */ /* 0x0003e4000c101b04 */
.L_x_36309:
[----:B------:R-:W-:-:S13]  /*4080*/  ISETP.GE.U32.AND P0, PT, R31, R30, PT ;  /* 0x0000001e1f00720c */ /* 0x000fda0003f06070 */
[----:B------:R-:W-:Y:S05]  /*4090*/  @P0 BRA `(.L_x_36311) ;  /* 0x0000000000300947 */ /* 0x000fea0003800000 */
[----:B01----:R-:W0:Y:S01]  /*40a0*/  LDC.64 R2, c[0x0][0x388] ;  /* 0x0000e200ff027b82 */ /* 0x003e220000000a00 */
[----:B------:R-:W-:Y:S02]  /*40b0*/  IMAD R5, R0, 0x400, R31 ;  /* 0x0000040000057824 */ /* 0x000fe400078e021f */
[----:B------:R-:W-:Y:S02]  /*40c0*/  VIADD R31, R31, 0x80 ;  /* 0x000000801f1f7836 */ /* 0x000fe40000000000 */
[----:B0-----:R-:W-:-:S05]  /*40d0*/  IMAD.WIDE.U32 R2, R5, 0x8, R2 ;  /* 0x0000000805027825 */ /* 0x001fca00078e0002 */
[----:B------:R1:W-:Y:S02]  /*40e0*/  STG.E.64 desc[UR4][R2.64], R22 ;  /* 0x0000001602007986 */ /* 0x0003e4000c101b04 */
.L_x_36310:
[----:B------:R-:W-:-:S13]  /*40f0*/  ISETP.GE.U32.AND P0, PT, R31, R30, PT ;  /* 0x0000001e1f00720c */ /* 0x000fda0003f06070 */
[----:B------:R-:W-:Y:S05]  /*4100*/  @P0 BRA `(.L_x_36312) ;  /* 0x0000000000340947 */ /* 0x000fea0003800000 */
[----:B01----:R-:W0:Y:S01]  /*4110*/  LDC.64 R2, c[0x0][0x388] ;  /* 0x0000e200ff027b82 */ /* 0x003e220000000a00 */
[----:B------:R-:W-:Y:S02]  /*4120*/  IMAD R5, R0, 0x400, R31 ;  /* 0x0000040000057824 */ /* 0x000fe400078e021f */
[----:B------:R-:W-:Y:S02]  /*4130*/  VIADD R31, R31, 0x80 ;  /* 0x000000801f1f7836 */ /* 0x000fe40000000000 */
[----:B0-----:R-:W-:-:S05]  /*4140*/  IMAD.WIDE.U32 R2, R5, 0x8, R2 ;  /* 0x0000000805027825 */ /* 0x001fca00078e0002 */
[----:B------:R2:W-:Y:S02]  /*4150*/  STG.E.64 desc[UR4][R2.64], R18 ;  /* 0x0000001202007986 */ /* 0x0005e4000c101b04 */
.L_x_36311:
        /* <DEDUP_REMOVED lines=8> */
.L_x_36312:
[----:B------:R-:W-:Y:S05]  /*41e0*/  BSYNC.RELIABLE B1 ;  /* 0x0000000000017941 */ /* 0x000fea0003800100 */
.L_x_36307:
[----:B------:R-:W-:-:S13]  /*41f0*/  ISETP.GE.U32.AND P0, PT, R31, R30, PT ;  /* 0x0000001e1f00720c */ /* 0x000fda0003f06070 */
[----:B012---:R-:W0:Y:S01]  /*4200*/  @!P0 LDC.64 R2, c[0x0][0x388] ;  /* 0x0000e200ff028b82 */ /* 0x007e220000000a00 */
[----:B------:R-:W-:Y:S02]  /*4210*/  @!P0 IMAD R5, R0, 0x400, R31 ;  /* 0x0000040000058824 */ /* 0x000fe400078e021f */
[----:B------:R-:W-:Y:S02]  /*4220*/  @!P0 VIADD R31, R31, 0x80 ;  /* 0x000000801f1f8836 */ /* 0x000fe40000000000 */
[----:B0-----:R-:W-:-:S05]  /*4230*/  @!P0 IMAD.WIDE.U32 R2, R5, 0x8, R2 ;  /* 0x0000000805028825 */ /* 0x001fca00078e0002 */
[----:B------:R3:W-:Y:S02]  /*4240*/  @!P0 STG.E.64 desc[UR4][R2.64], R10 ;  /* 0x0000000a02008986 */ /* 0x0007e4000c101b04 */
.L_x_36313:
[----:B------:R-:W-:Y:S05]  /*4250*/  BSYNC.RECONVERGENT B0 ;  /* 0x0000000000007941 */ /* 0x000fea0003800200 */
.L_x_36306:
        /* <DEDUP_REMOVED lines=8> */
.L_x_36233:
        /* <DEDUP_REMOVED lines=9> */
[----:B------:R0:W5:Y:S01]  /*4370*/  LDG.E.ENL2.256 R16, R20, desc[UR4][R2.64+0x1000] ;  /* 0xfe0080040214797e */ /* 0x0001620008121910 */
[----:B------:R-:W-:-:S05]  /*4380*/  IMAD.WIDE.U32 R4, R7, 0x20, R4 ;  /* 0x0000002007047825 */ /* 0x000fca00078e0004 */
[----:B------:R-:W3:Y:S04]  /*4390*/  LDG.E.ENL2.256 R24, R32, desc[UR4][R4.64] ;  /* 0xfe0000040420797e */ /* 0x000ee80008121918 */
[----:B------:R1:W5:Y:S01]  /*43a0*/  LDG.E.ENL2.256 R8, R12, desc[UR4][R4.64+0x1000] ;  /* 0xfe008004040c797e */ /* 0x0003620008121908 */
[----:B--2---:R-:W-:Y:S02]  /*43b0*/  LOP3.LUT R41, R37, 0x7fffffff, RZ, 0xc0, !PT ;  /* 0x7fffffff25297812 */ /* 0x004fe400078ec0ff */
[----:B---3--:R-:W-:-:S04]  /*43c0*/  LOP3.LUT R6, R33, 0x7fffffff, RZ, 0xc0, !PT ;  /* 0x7fffffff21067812 */ /* 0x008fc800078ec0ff */
[----:B------:R-:W-:-:S04]  /*43d0*/  VIMNMX.U32 R7, PT, PT, R41, R6, !PT ;  /* 0x0000000629077248 */ /* 0x000fc80007fe0000 */
[----:B------:R-:W-:Y:S01]  /*43e0*/  ISETP.GE.U32.AND P0, PT, R7, 0x7ff00000, PT ;  /* 0x7ff000000700780c */ /* 0x000fe20003f06070 */
[----:B------:R-:W-:Y:S02]  /*43f0*/  IMAD.MOV.U32 R40, RZ, RZ, R36 ;  /* 0x000000ffff287224 */ /* 0x000fe400078e0024 */
[----:B0-----:R-:W-:Y:S02]  /*4400*/  IMAD.MOV.U32 R2, RZ, RZ, R32 ;  /* 0x000000ffff027224 */ /* 0x001fe400078e0020 */
[----:B------:R-:W-:-:S08]  /*4410*/  IMAD.MOV.U32 R3, RZ, RZ, R6 ;  /* 0x000000ffff037224 */ /* 0x000fd000078e0006 */
[----:B-1----:R-:W-:Y:S05]  /*4420*/  @!P0 BRA `(.L_x_36315) ;  /* 0x0000000000508947 */ /* 0x002fea0003800000 */
        /* <DEDUP_REMOVED lines=20> */
.L_x_36315:
        /* <DEDUP_REMOVED lines=27> */
.L_x_36318:
        /* <DEDUP_REMOVED lines=11> */
.L_x_36317:
        /* <DEDUP_REMOVED lines=20> */
.L_x_36320:
[----:B------:R-:W-:Y:S05]  /*4910*/  BSYNC.RECONVERGENT B1 ;  /* 0x0000000000017941 */ /* 0x000fea0003800200 */
.L_x_36319:
[----:B------:R-:W-:Y:S01]  /*4920*/  LOP3.LUT R5, R41, 0x80000000, R37, 0xb8, !PT ;  /* 0x8000000029057812 */ /* 0x000fe200078eb825 */
[----:B------:R-:W-:-:S07]  /*4930*/  IMAD.MOV.U32 R4, RZ, RZ, R6 ;  /* 0x000000ffff047224 */ /* 0x000fce00078e0006 */
.L_x_36316:
[----:B------:R-:W-:Y:S05]  /*4940*/  BSYNC.RECONVERGENT B0 ;  /* 0x0000000000007941 */ /* 0x000fea0003800200 */
.L_x_36314:
        /* <DEDUP_REMOVED lines=55> */
.L_x_36325:
        /* <DEDUP_REMOVED lines=11> */
.L_x_36324:
        /* <DEDUP_REMOVED lines=20> */
.L_x_36327:
[----:B------:R-:W-:Y:S05]  /*4eb0*/  BSYNC.RECONVERGENT B1 ;  /* 0x0000000000017941 */ /* 0x000fea0003800200 */
.L_x_36326:
[----:B------:R-:W-:Y:S01]  /*4ec0*/  LOP3.LUT R7, R37, 0x80000000, R39, 0xb8, !PT ;  /* 0x8000000025077812 */ /* 0x000fe200078eb827 */
[----:B------:R-:W-:Y:S01]  /*4ed0*/  IMAD.MOV.U32 R6, RZ, RZ, R32 ;  /* 0x000000ffff067224 */ /* 0x000fe200078e0020 */
[----:B------:R-:W-:Y:S06]  /*4ee0*/  BRA `(.L_x_36323) ;  /* 0x00000000004c7947 */ /* 0x000fec0003800000 */
.L_x_36322:
        /* <DEDUP_REMOVED lines=19> */
.L_x_36323:
[----:B------:R-:W-:Y:S05]  /*5020*/  BSYNC.RECONVERGENT B0 ;  /* 0x0000000000007941 */ /* 0x000fea0003800200 */
.L_x_36321:
        /* <DEDUP_REMOVED lines=55> */
.L_x_36332:
        /* <DEDUP_REMOVED lines=11> */
.L_x_36331:
        /* <DEDUP_REMOVED lines=20> */
.L_x_36334:
[----:B------:R-:W-:Y:S05]  /*5590*/  BSYNC.RECONVERGENT B1 ;  /* 0x0000000000017941 */ /* 0x000fea0003800200 */
.L_x_36333:
[----:B------:R-:W-:Y:S01]  /*55a0*/  LOP3.LUT R33, R37, 0x80000000, R29, 0xb8, !PT ;  /* 0x8000000025217812 */ /* 0x000fe200078eb81d */
[----:B------:R-:W-:Y:S01]  /*55b0*/  IMAD.MOV.U32 R32, RZ, RZ, R34 ;  /* 0x000000ffff207224 */ /* 0x000fe200078e0022 */
[----:B------:R-:W-:Y:S06]  /*55c0*/  BRA `(.L_x_36330) ;  /* 0x00000000004c7947 */ /* 0x000fec0003800000 */
.L_x_36329:
        /* <DEDUP_REMOVED lines=19> */
.L_x_36330:
[----:B------:R-:W-:Y:S05]  /*5700*/  BSYNC.RECONVERGENT B0 ;  /* 0x0000000000007941 */ /* 0x000fea0003800200 */
.L_x_36328:
        /* <DEDUP_REMOVED lines=57> */
.L_x_36339:
        /* <DEDUP_REMOVED lines=11> */
.L_x_36338:
        /* <DEDUP_REMOVED lines=19> */
.L_x_36341:
[----:B------:R-:W-:Y:S05]  /*5c80*/  BSYNC.RECONVERGENT B1 ;  /* 0x0000000000017941 */ /* 0x000fea0003800200 */
.L_x_36340:
[----:B------:R-:W-:Y:S01]  /*5c90*/  LOP3.LUT R35, R35, 0x80000000, R31, 0xb8, !PT ;  /* 0x8000000023237812 */ /* 0x000fe200078eb81f */
[----:B------:R-:W-:Y:S06]  /*5ca0*/  BRA `(.L_x_36337) ;  /* 0x00000000004c7947 */ /* 0x000fec0003800000 */
.L_x_36336:
        /* <DEDUP_REMOVED lines=19> */
.L_x_36337:
[----:B------:R-:W-:Y:S05]  /*5de0*/  BSYNC.RECONVERGENT B0 ;  /* 0x0000000000007941 */ /* 0x000fea0003800200 */
.L_x_36335:
[----:B-----5:R-:W-:Y:S01]  /*5df0*/  LOP3.LUT R25, R21, 0x7fffffff, RZ, 0xc0, !PT ;  /* 0x7fffffff15197812 */ /* 0x020fe200078ec0ff */
        /* <DEDUP_REMOVED lines=56> */
.L_x_36346:
        /* <DEDUP_REMOVED lines=11> */
.L_x_36345:
        /* <DEDUP_REMOVED lines=20> */
.L_x_36348:
[----:B------:R-:W-:Y:S05]  /*6370*/  BSYNC.RECONVERGENT B1 ;  /* 0x0000000000017941 */ /* 0x000fea0003800200 */
.L_x_36347:
[----:B------:R-:W-:Y:S01]  /*6380*/  LOP3.LUT R25, R27, 0x80000000, R21, 0xb8, !PT ;  /* 0x800000001b197812 */ /* 0x000fe200078eb815 */
[----:B------:R-:W-:Y:S06]  /*6390*/  BRA `(.L_x_36344) ;  /* 0x00000000004c7947 */ /* 0x000fec0003800000 */
.L_x_36343:
        /* <DEDUP_REMOVED lines=19> */
.L_x_36344:
[----:B------:R-:W-:Y:S05]  /*64d0*/  BSYNC.RECONVERGENT B0 ;  /* 0x0000000000007941 */ /* 0x000fea0003800200 */
.L_x_36342:
        /* <DEDUP_REMOVED lines=57> */
.L_x_36353:
        /* <DEDUP_REMOVED lines=11> */
.L_x_36352:
        /* <DEDUP_REMOVED lines=19> */
.L_x_36355:
[----:B------:R-:W-:Y:S05]  /*6a50*/  BSYNC.RECONVERGENT B1 ;  /* 0x0000000000017941 */ /* 0x000fea0003800200 */
.L_x_36354:
[----:B------:R-:W-:Y:S01]  /*6a60*/  LOP3.LUT R27, R27, 0x80000000, R23, 0xb8, !PT ;  /* 0x800000001b1b7812 */ /* 0x000fe200078eb817 */
[----:B------:R-:W-:Y:S06]  /*6a70*/  BRA `(.L_x_36351) ;  /* 0x00000000004c7947 */ /* 0x000fec0003800000 */
.L_x_36350:
        /* <DEDUP_REMOVED lines=19> */
.L_x_36351:
[----:B------:R-:W-:Y:S05]  /*6bb0*/  BSYNC.RECONVERGENT B0 ;  /* 0x0000000000007941 */ /* 0x000fea0003800200 */
.L_x_36349:
        /* <DEDUP_REMOVED lines=57> */
.L_x_36360:
        /* <DEDUP_REMOVED lines=11> */
.L_x_36359:
        /* <DEDUP_REMOVED lines=20> */
.L_x_36362:
[----:B------:R-:W-:Y:S05]  /*7140*/  BSYNC.RECONVERGENT B1 ;  /* 0x0000000000017941 */ /* 0x000fea0003800200 */
.L_x_36361:
[----:B------:R-:W-:Y:S01]  /*7150*/  LOP3.LUT R13, R15, 0x80000000, R17, 0xb8, !PT ;  /* 0x800000000f0d7812 */ /* 0x000fe200078eb811 */
[----:B------:R-:W-:Y:S06]  /*7160*/  BRA `(.L_x_36358) ;  /* 0x00000000004c7947 */ /* 0x000fec0003800000 */
.L_x_36357:
        /* <DEDUP_REMOVED lines=19> */
.L_x_36358:
[----:B------:R-:W-:Y:S05]  /*72a0*/  BSYNC.RECONVERGENT B0 ;  /* 0x0000000000007941 */ /* 0x000fea0003800200 */
.L_x_36356:
        /* <DEDUP_REMOVED lines=57> */
.L_x_36367:
        /* <DEDUP_REMOVED lines=11> */
.L_x_36366:
        /* <DEDUP_REMOVED lines=20> */
.L_x_36369:
[----:B------:R-:W-:Y:S05]  /*7830*/  BSYNC.RECONVERGENT B1 ;  /* 0x0000000000017941 */ /* 0x000fea0003800200 */
.L_x_36368:
[----:B------:R-:W-:Y:S01]  /*7840*/  LOP3.LUT R15, R15, 0x80000000, R19, 0xb8, !PT ;  /* 0x800000000f0f7812 */ /* 0x000fe200078eb813 */
[----:B------:R-:W-:Y:S01]  /*7850*/  IMAD.MOV.U32 R14, RZ, RZ, R8 ;  /* 0x000000ffff0e7224 */ /* 0x000fe200078e0008 */
[----:B------:R-:W-:Y:S06]  /*7860*/  BRA `(.L_x_36365) ;  /* 0x00000000004c7947 */ /* 0x000fec0003800000 */
.L_x_36364:
        /* <DEDUP_REMOVED lines=19> */
.L_x_36365:
[----:B------:R-:W-:Y:S05]  /*79a0*/  BSYNC.RECONVERGENT B0 ;  /* 0x0000000000007941 */ /* 0x000fea0003800200 */
.L_x_36363:
[----:B------:R-:W0:Y:S01]  /*79b0*/  S2R R9, SR_TID.X ;  /* 0x0000000000097919 */ /* 0x000e220000002100 */
[----:B------:R-:W1:Y:S01]  /*79c0*/  LDC.64 R2, c[0x0][0x388] ;  /* 0x0000e200ff027b82 */ /* 0x000e620000000a00 */
[----:B------:R-:W2:Y:S01]  /*79d0*/  DSETP.NEU.AND P1, PT, R14, RZ, PT ;  /* 0x000000ff0e00722a */ /* 0x000ea20003f2d000 */
[----:B-1----:R-:W-:-:S04]  /*79e0*/  IMAD.WIDE.U32 R2, R0, 0x8, R2 ;  /* 0x0000000800027825 */ /* 0x002fc800078e0002 */
[----:B0-----:R-:W-:-:S05]  /*79f0*/  IMAD.WIDE.U32 R2, R9, 0x20, R2 ;  /* 0x0000002009027825 */ /* 0x001fca00078e0002 */
[----:B------:R-:W-:-:S15]  /*7a00*/  STG.E.ENL2.256 desc[UR4][R2.64], R4, R32 ;  /* 0xf80000040220797f */ /* 0x000fde000f121804 */
[----:B------:R-:W-:-:S15]  /*7a10*/  NOP ;  /* 0x0000000000007918 */ /* 0x000fde0000000000 */
[----:B------:R-:W-:-:S15]  /*7a20*/  NOP ;  /* 0x0000000000007918 */ /* 0x000fde0000000000 */
[----:B------:R-:W-:-:S09]  /*7a30*/  NOP ;  /* 0x0000000000007918 */ /* 0x000fd20000000000 */
        /* <DEDUP_REMOVED lines=15> */
[----:B------:R-:W-:Y:S01]  /*7b30*/  STG.E.ENL2.256 desc[UR4][R2.64+0x1000], R24, R12 ;  /* 0xf8008018020c797f */ /* 0x000fe2000f121804 */
[----:B------:R-:W-:Y:S05]  /*7b40*/  EXIT ;  /* 0x000000000000794d */ /* 0x000fea0003800000 */
.L_x_36370:
        /* <DEDUP_REMOVED lines=11> */
.L_x_50226:


//--------------------- .text._ZN2at6native29vectorized_elementwise_kernelILi8ENS0_13BinaryFunctorIdddZZZNS0_21remainder_kernel_cudaERNS_18TensorIteratorBaseEENKUlvE0_clEvENKUlvE_clEvEUlddE_EESt5arrayIPcLm3EEEEviT0_T1_ --------------------------
	.section	.text._ZN2at6native29vectorized_elementwise_kernelILi8ENS0_13BinaryFunctorIdddZZZNS0_21remainder_kernel_cudaERNS_18TensorIteratorBaseEENKUlvE0_clEvENKUlvE_clEvEUlddE_EESt5arrayIPcLm3EEEEviT0_T1_,"ax",@progbits
	.align	128
        .global         _ZN2at6native29vectorized_elementwise_kernelILi8ENS0_13BinaryFunctorIdddZZZNS0_21remainder_kernel_cudaERNS_18TensorIteratorBaseEENKUlvE0_clEvENKUlvE_clEvEUlddE_EESt5arrayIPcLm3EEEEviT0_T1_
        .type           _ZN2at6native29vectorized_elementwise_kernelILi8ENS0_13BinaryFunctorIdddZZZNS0_21remainder_kernel_cudaERNS_18TensorIteratorBaseEENKUlvE0_clEvENKUlvE_clEvEUlddE_EESt5arrayIPcLm3EEEEviT0_T1_,@function
        .size           _ZN2at6native29vectorized_elementwise_kernelILi8ENS0_13BinaryFunctorIdddZZZNS0_21remainder_kernel_cudaERNS_18TensorIteratorBaseEENKUlvE0_clEvENKUlvE_clEvEUlddE_EESt5arrayIPcLm3EEEEviT0_T1_,(.L_x_50227 - _ZN2at6native29vectorized_elementwise_kernelILi8ENS0_13BinaryFunctorIdddZZZNS0_21remainder_kernel_cudaERNS_18TensorIteratorBaseEENKUlvE0_clEvENKUlvE_clEvEUlddE_EESt5arrayIPcLm3EEEEviT0_T1_)
        .other          _ZN2at6native29vectorized_elementwise_kernelILi8ENS0_13BinaryFunctorIdddZZZNS0_21remainder_kernel_cudaERNS_18TensorIteratorBaseEENKUlvE0_clEvENKUlvE_clEvEUlddE_EESt5arrayIPcLm3EEEEviT0_T1_,@"STO_CUDA_ENTRY STV_DEFAULT"
_ZN2at6native29vectorized_elementwise_kernelILi8ENS0_13BinaryFunctorIdddZZZNS0_21remainder_kernel_cudaERNS_18TensorIteratorBaseEENKUlvE0_clEvENKUlvE_clEvEUlddE_EESt5arrayIPcLm3EEEEviT0_T1_:
.text._ZN2at6native29vectorized_elementwise_kernelILi8ENS0_13BinaryFunctorIdddZZZNS0_21remainder_kernel_cudaERNS_18TensorIteratorBaseEENKUlvE0_clEvENKUlvE_clEvEUlddE_EESt5arrayIPcLm3EEEEviT0_T1_:
[----:B------:R-:W-:Y:S01]  /*0000*/  LDC R1, c[0x0][0x37c] ;  /* 0x0000df00ff017b82 */ /* 0x000fe20000000800 */
[----:B------:R-:W-:Y:S05]  /*0010*/  EXIT ;  /* 0x000000000000794d */ /* 0x000fea0003800000 */
.L_x_36371:
        /* <DEDUP_REMOVED lines=14> */
.L_x_50227:


//--------------------- .text._ZN2at6native18elementwise_kernelILi128ELi4EZNS0_15gpu_kernel_implINS0_13BUnaryFunctorIdddZZZNS0_21remainder_kernel_cudaERNS_18TensorIteratorBaseEENKUlvE0_clEvENKUlvE_clEvEUlddE_EEEEvS5_RKT_EUliE_EEviT1_ --------------------------
	.section	.text._ZN2at6native18elementwise_kernelILi128ELi4EZNS0_15gpu_kernel_implINS0_13BUnaryFunctorIdddZZZNS0_21remainder_kernel_cudaERNS_18TensorIteratorBaseEENKUlvE0_clEvENKUlvE_clEvEUlddE_EEEEvS5_RKT_EUliE_EEviT1_,"ax",@progbits
	.align	128
        .global         _ZN2at6native18elementwise_kernelILi128ELi4EZNS0_15gpu_kernel_implINS0_13BUnaryFunctorIdddZZZNS0_21remainder_kernel_cudaERNS_18TensorIteratorBaseEENKUlvE0_clEvENKUlvE_clEvEUlddE_EEEEvS5_RKT_EUliE_EEviT1_
        .type           _ZN2at6native18elementwise_kernelILi128ELi4EZNS0_15gpu_kernel_implINS0_13BUnaryFunctorIdddZZZNS0_21remainder_kernel_cudaERNS_18TensorIteratorBaseEENKUlvE0_clEvENKUlvE_clEvEUlddE_EEEEvS5_RKT_EUliE_EEviT1_,@function
        .size           _ZN2at6native18elementwise_kernelILi128ELi4EZNS0_15gpu_kernel_implINS0_13BUnaryFunctorIdddZZZNS0_21remainder_kernel_cudaERNS_18TensorIteratorBaseEENKUlvE0_clEvENKUlvE_clEvEUlddE_EEEEvS5_RKT_EUliE_EEviT1_,(.L_x_50228 - _ZN2at6native18elementwise_kernelILi128ELi4EZNS0_15gpu_kernel_implINS0_13BUnaryFunctorIdddZZZNS0_21remainder_kernel_cudaERNS_18TensorIteratorBaseEENKUlvE0_clEvENKUlvE_clEvEUlddE_EEEEvS5_RKT_EUliE_EEviT1_)
        .other          _ZN2at6native18elementwise_kernelILi128ELi4EZNS0_15gpu_kernel_implINS0_13BUnaryFunctorIdddZZZNS0_21remainder_kernel_cudaERNS_18TensorIteratorBaseEENKUlvE0_clEvENKUlvE_clEvEUlddE_EEEEvS5_RKT_EUliE_EEviT1_,@"STO_CUDA_ENTRY STV_DEFAULT"
_ZN2at6native18elementwise_kernelILi128ELi4EZNS0_15gpu_kernel_implINS0_13BUnaryFunctorIdddZZZNS0_21remainder_kernel_cudaERNS_18TensorIteratorBaseEENKUlvE0_clEvENKUlvE_clEvEUlddE_EEEEvS5_RKT_EUliE_EEviT1_:
.text._ZN2at6native18elementwise_kernelILi128ELi4EZNS0_15gpu_kernel_implINS0_13BUnaryFunctorIdddZZZNS0_21remainder_kernel_cudaERNS_18TensorIteratorBaseEENKUlvE0_clEvENKUlvE_clEvEUlddE_EEEEvS5_RKT_EUliE_EEviT1_:
        /* <DEDUP_REMOVED lines=325> */
.L_x_36374:
        /* <DEDUP_REMOVED lines=18> */
.L_x_36379:
[----:B------:R-:W2:Y:S02]  /*1570*/  LDG.E.U8 R2, desc[UR36][R4.64] ;  /* 0x0000002404027981 */ /* 0x000ea4000c1e1100 */
[----:B--2---:R-:W3:Y:S02]  /*1580*/  I2F.F64.U16 R2, R2 ;  /* 0x0000000200027312 */ /* 0x004ee40000101800 */
[----:B---3--:R-:W-:Y:S05]  /*1590*/  BRA `(.L_x_36381) ;  /* 0x0000000c00607947 */ /* 0x008fea0003800000 */
.L_x_36378:
        /* <DEDUP_REMOVED lines=9> */
.L_x_36383:
[----:B------:R-:W2:Y:S02]  /*1630*/  LDG.E R2, desc[UR36][R4.64] ;  /* 0x0000002404027981 */ /* 0x000ea4000c1e1900 */
[----:B--2---:R-:W3:Y:S02]  /*1640*/  I2F.F64 R2, R2 ;  /* 0x0000000200027312 */ /* 0x004ee40000201c00 */
[----:B---3--:R-:W-:Y:S05]  /*1650*/  BRA `(.L_x_36381) ;  /* 0x0000000c00307947 */ /* 0x008fea0003800000 */
.L_x_36382:
[----:B------:R-:W2:Y:S02]  /*1660*/  LDG.E.U16 R2, desc[UR36][R4.64] ;  /* 0x0000002404027981 */ /* 0x000ea4000c1e1500 */
[----:B--2---:R-:W3:Y:S02]  /*1670*/  I2F.F64.S16 R2, R2 ;  /* 0x0000000200027312 */ /* 0x004ee40000101c00 */
[----:B---3--:R-:W-:Y:S05]  /*1680*/  BRA `(.L_x_36381) ;  /* 0x0000000c00247947 */ /* 0x008fea0003800000 */
.L_x_36377:
        /* <DEDUP_REMOVED lines=10> */
.L_x_36385:
[----:B------:R-:W2:Y:S02]  /*1730*/  LDG.E.U16 R0, desc[UR36][R4.64] ;  /* 0x0000002404007981 */ /* 0x000ea4000c1e1500 */
[----:B--2---:R-:W-:-:S05]  /*1740*/  HADD2.F32 R0, -RZ, R0.H0_H0 ;  /* 0x20000000ff007230 */ /* 0x004fca0000004100 */
[----:B------:R-:W-:-:S04]  /*1750*/  FMUL.FTZ R0, R0, 1 ;  /* 0x3f80000000007820 */ /* 0x000fc80000410000 */
[----:B------:R2:W3:Y:S02]  /*1760*/  F2F.F64.F32 R2, R0 ;  /* 0x0000000000027310 */ /* 0x0004e40000201800 */
[----:B--23--:R-:W-:Y:S05]  /*1770*/  BRA `(.L_x_36381) ;  /* 0x0000000800e87947 */ /* 0x00cfea0003800000 */
.L_x_36384:
        /* <DEDUP_REMOVED lines=10> */
.L_x_36387:
[----:B------:R-:W2:Y:S02]  /*1820*/  LDG.E.U16 R4, desc[UR36][R4.64] ;  /* 0x0000002404047981 */ /* 0x000ea4000c1e1500 */
[----:B--2---:R-:W-:-:S05]  /*1830*/  HADD2.F32 R0, -RZ, R4.H0_H0 ;  /* 0x20000004ff007230 */ /* 0x004fca0000004100 */
[----:B------:R-:W-:-:S04]  /*1840*/  FMUL.FTZ R0, R0, 1 ;  /* 0x3f80000000007820 */ /* 0x000fc80000410000 */
[----:B------:R3:W4:Y:S02]  /*1850*/  F2F.F64.F32 R2, R0 ;  /* 0x0000000000027310 */ /* 0x0007240000201800 */
[----:B---34-:R-:W-:Y:S05]  /*1860*/  BRA `(.L_x_36381) ;  /* 0x0000000800ac7947 */ /* 0x018fea0003800000 */
.L_x_36386:
[----:B------:R2:W5:Y:S01]  /*1870*/  LDG.E.64 R2, desc[UR36][R4.64] ;  /* 0x0000002404027981 */ /* 0x000562000c1e1b00 */
[----:B------:R-:W-:Y:S05]  /*1880*/  BRA `(.L_x_36381) ;  /* 0x0000000800a47947 */ /* 0x000fea0003800000 */
.L_x_36376:
        /* <DEDUP_REMOVED lines=13> */
.L_x_36390:
[----:B------:R1:W5:Y:S01]  /*1960*/  LDG.E.64 R2, desc[UR36][R4.64] ;  /* 0x0000002404027981 */ /* 0x000362000c1e1b00 */
[----:B------:R-:W-:Y:S05]  /*1970*/  BRA `(.L_x_36381) ;  /* 0x0000000800687947 */ /* 0x000fea0003800000 */
.L_x_36389:
        /* <DEDUP_REMOVED lines=25> */
[----:B------:R-:W1:Y:S02]  /*1b10*/  F2F.F64.F32 R2, R3 ;  /* 0x0000000300027310 */ /* 0x000e640000201800 */
[----:B-1----:R-:W-:Y:S05]  /*1b20*/  BRA `(.L_x_36381) ;  /* 0x0000000400fc7947 */ /* 0x002fea0003800000 */
.L_x_36392:
        /* <DEDUP_REMOVED lines=13> */
[----:B-12---:R-:W-:Y:S05]  /*1c00*/  BRA `(.L_x_36381) ;  /* 0x0000000400c47947 */ /* 0x006fea0003800000 */
.L_x_36391:
[----:B------:R-:W2:Y:S02]  /*1c10*/  LDG.E.U16 R0, desc[UR36][R4.64] ;  /* 0x0000002404007981 */ /* 0x000ea4000c1e1500 */
[----:B--2---:R-:W-:-:S04]  /*1c20*/  IMAD.U32 R0, R0, 0x10000, RZ ;  /* 0x0001000000007824 */ /* 0x004fc800078e00ff */
[----:B------:R-:W-:-:S04]  /*1c30*/  FMUL.FTZ R0, R0, 1 ;  /* 0x3f80000000007820 */ /* 0x000fc80000410000 */
[----:B------:R1:W2:Y:S02]  /*1c40*/  F2F.F64.F32 R2, R0 ;  /* 0x0000000000027310 */ /* 0x0002a40000201800 */
[----:B-12---:R-:W-:Y:S05]  /*1c50*/  BRA `(.L_x_36381) ;  /* 0x0000000400b07947 */ /* 0x006fea0003800000 */
.L_x_36388:
        /* <DEDUP_REMOVED lines=11> */
.L_x_36395:
        /* <DEDUP_REMOVED lines=21> */
.L_x_36397:
[----:B------:R-:W-:Y:S05]  /*1e60*/  BSYNC.RECONVERGENT B0 ;  /* 0x0000000000007941 */ /* 0x000fea0003800200 */
.L_x_36396:
[----:B------:R-:W-:Y:S01]  /*1e70*/  IMAD.SHL.U32 R0, R0, 0x100000, RZ ;  /* 0x0010000000007824 */ /* 0x000fe200078e00ff */
[----:B------:R-:W-:-:S04]  /*1e80*/  LEA R2, R2, 0x3b800000, 0x17 ;  /* 0x3b80000002027811 */ /* 0x000fc800078eb8ff */
[----:B------:R-:W-:-:S05]  /*1e90*/  LOP3.LUT R0, R2, R0, R7, 0xfe, !PT ;  /* 0x0000000002007212 */ /* 0x000fca00078efe07 */
[----:B------:R-:W-:-:S04]  /*1ea0*/  FMUL.FTZ R0, R0, 1 ;  /* 0x3f80000000007820 */ /* 0x000fc80000410000 */
[----:B------:R1:W2:Y:S02]  /*1eb0*/  F2F.F64.F32 R2, R0 ;  /* 0x0000000000027310 */ /* 0x0002a40000201800 */
[----:B-12---:R-:W-:Y:S05]  /*1ec0*/  BRA `(.L_x_36381) ;  /* 0x0000000400147947 */ /* 0x006fea0003800000 */
.L_x_36394:
        /* <DEDUP_REMOVED lines=21> */
.L_x_36399:
[----:B------:R-:W-:Y:S05]  /*2020*/  BSYNC.RECONVERGENT B0 ;  /* 0x0000000000007941 */ /* 0x000fea0003800200 */
.L_x_36398:
[----:B------:R-:W-:Y:S01]  /*2030*/  IMAD.SHL.U32 R0, R0, 0x200000, RZ ;  /* 0x0020000000007824 */ /* 0x000fe200078e00ff */
[----:B------:R-:W-:-:S04]  /*2040*/  LEA R2, R2, 0x37800000, 0x17 ;  /* 0x3780000002027811 */ /* 0x000fc800078eb8ff */
[----:B------:R-:W-:-:S05]  /*2050*/  LOP3.LUT R0, R2, R0, R7, 0xfe, !PT ;  /* 0x0000000002007212 */ /* 0x000fca00078efe07 */
[----:B------:R-:W-:-:S04]  /*2060*/  FMUL.FTZ R0, R0, 1 ;  /* 0x3f80000000007820 */ /* 0x000fc80000410000 */
[----:B------:R1:W2:Y:S02]  /*2070*/  F2F.F64.F32 R2, R0 ;  /* 0x0000000000027310 */ /* 0x0002a40000201800 */
[----:B-12---:R-:W-:Y:S05]  /*2080*/  BRA `(.L_x_36381) ;  /* 0x0000000000a47947 */ /* 0x006fea0003800000 */
.L_x_36393:
[----:B------:R-:W-:-:S09]  /*2090*/  UISETP.NE.AND UP0, UPT, UR4, 0x1c, UPT ;  /* 0x0000001c0400788c */ /* 0x000fd2000bf05270 */
[----:B------:R-:W-:Y:S05]  /*20a0*/  BRA.U !UP0, `(.L_x_36400) ;  /* 0x0000000108947547 */ /* 0x000fea000b800000 */
[----:B------:R-:W-:-:S09]  /*20b0*/  UISETP.NE.AND UP0, UPT, UR4, 0x1d, UPT ;  /* 0x0000001d0400788c */ /* 0x000fd2000bf05270 */
[----:B------:R-:W-:Y:S05]  /*20c0*/  BRA.U !UP0, `(.L_x_36401) ;  /* 0x0000000108807547 */ /* 0x000fea000b800000 */
[----:B------:R-:W-:-:S09]  /*20d0*/  UISETP.NE.AND UP0, UPT, UR4, 0x2c, UPT ;  /* 0x0000002c0400788c */ /* 0x000fd2000bf05270 */
[----:B------:R-:W-:Y:S05]  /*20e0*/  BRA.U !UP0, `(.L_x_36402) ;  /* 0x0000000108487547 */ /* 0x000fea000b800000 */
.L_x_36380:
        /* <DEDUP_REMOVED lines=16> */
.L_x_36403:
[----:B------:R-:W-:Y:S01]  /*21f0*/  CS2R R2, SRZ ;  /* 0x0000000000027805 */ /* 0x000fe2000001ff00 */
[----:B------:R-:W-:Y:S06]  /*2200*/  BRA `(.L_x_36381) ;  /* 0x0000000000447947 */ /* 0x000fec0003800000 */
.L_x_36402:
[----:B------:R-:W2:Y:S01]  /*2210*/  LDG.E.U8 R0, desc[UR36][R4.64] ;  /* 0x0000002404007981 */ /* 0x000ea2000c1e1100 */
[----:B------:R-:W-:Y:S02]  /*2220*/  IMAD.MOV.U32 R2, RZ, RZ, 0x0 ;  /* 0x00000000ff027424 */ /* 0x000fe400078e00ff */
        /* <DEDUP_REMOVED lines=10> */
.L_x_36401:
[----:B------:R-:W2:Y:S02]  /*22d0*/  LDG.E.64 R2, desc[UR36][R4.64] ;  /* 0x0000002404027981 */ /* 0x000ea4000c1e1b00 */
[----:B--2---:R-:W1:Y:S02]  /*22e0*/  I2F.F64.U64 R2, R2 ;  /* 0x0000000200027312 */ /* 0x004e640000301800 */
[----:B-1----:R-:W-:Y:S05]  /*22f0*/  BRA `(.L_x_36381) ;  /* 0x0000000000087947 */ /* 0x002fea0003800000 */
.L_x_36400:
[----:B------:R-:W2:Y:S02]  /*2300*/  LDG.E R2, desc[UR36][R4.64] ;  /* 0x0000002404027981 */ /* 0x000ea4000c1e1900 */
[----:B--2---:R-:W0:Y:S02]  /*2310*/  I2F.F64.U32 R2, R2 ;  /* 0x0000000200027312 */ /* 0x004e240000201800 */
.L_x_36381:
[----:B------:R-:W-:Y:S05]  /*2320*/  BSYNC.RECONVERGENT B6 ;  /* 0x0000000000067941 */ /* 0x000fea0003800200 */
.L_x_36375:
[----:B0----5:R-:W-:Y:S01]  /*2330*/  LOP3.LUT R7, R3, 0x7fffffff, RZ, 0xc0, !PT ;  /* 0x7fffffff03077812 */ /* 0x021fe200078ec0ff */
[----:B------:R-:W-:Y:S01]  /*2340*/  BSSY.RECONVERGENT B0, `(.L_x_36404) ;  /* 0x0000054000007945 */ /* 0x000fe20003800200 */
[----:B------:R-:W-:Y:S02]  /*2350*/  IMAD.MOV.U32 R6, RZ, RZ, R2 ;  /* 0x000000ffff067224 */ /* 0x000fe400078e0002 */
        /* <DEDUP_REMOVED lines=8> */
[----:B0-----:R-:W1:Y:S02]  /*23e0*/  DSETP.NUM.AND P0, PT, R6, R6, !P0 ;  /* 0x000000060600722a */ /* 0x001e640004707000 */
[----:B-12---:R-:W0:-:S15]  /*23f0*/  @!P0 LDC.64 R4, c[0x0][0x598] ;  /* 0x00016600ff048b82 */ /* 0x006e1e0000000a00 */
        /* <DEDUP_REMOVED lines=13> */
.L_x_36405:
[----:B------:R-:W0:Y:S01]  /*24d0*/  DSETP.NEU.AND P0, PT, R22, RZ, PT ;  /* 0x000000ff1600722a */ /* 0x000e220003f0d000 */
[----:B-12---:R-:W-:Y:S01]  /*24e0*/  IMAD.MOV.U32 R4, RZ, RZ, 0x0 ;  /* 0x00000000ff047424 */ /* 0x006fe200078e00ff */
[----:B------:R-:W-:Y:S01]  /*24f0*/  MOV R5, 0xfff80000 ;  /* 0xfff8000000057802 */ /* 0x000fe20000000f00 */
[----:B0-----:R-:W-:Y:S06]  /*2500*/  @!P0 BRA `(.L_x_36406) ;  /* 0x0000000000dc8947 */ /* 0x001fec0003800000 */
        /* <DEDUP_REMOVED lines=11> */
[C---:B-1----:R-:W-:Y:S01]  /*25c0*/  @!P0 LEA.HI R4, R7.reuse, R5, RZ, 0xc ;  /* 0x0000000507048211 */ /* 0x042fe200078f60ff */
[----:B------:R-:W-:Y:S01]  /*25d0*/  IMAD.MOV.U32 R9, RZ, RZ, R6 ;  /* 0x000000ffff097224 */ /* 0x000fe200078e0006 */
        /* <DEDUP_REMOVED lines=8> */
.L_x_36408:
        /* <DEDUP_REMOVED lines=11> */
.L_x_36407:
        /* <DEDUP_REMOVED lines=20> */
.L_x_36410:
[----:B------:R-:W-:Y:S05]  /*2850*/  BSYNC.RECONVERGENT B1 ;  /* 0x0000000000017941 */ /* 0x000fea0003800200 */
.L_x_36409:
[----:B------:R-:W-:Y:S01]  /*2860*/  LOP3.LUT R5, R9, 0x80000000, R3, 0xb8, !PT ;  /* 0x8000000009057812 */ /* 0x000fe200078eb803 */
[----:B------:R-:W-:-:S07]  /*2870*/  IMAD.MOV.U32 R4, RZ, RZ, R7 ;  /* 0x000000ffff047224 */ /* 0x000fce00078e0007 */
.L_x_36406:
[----:B------:R-:W-:Y:S05]  /*2880*/  BSYNC.RECONVERGENT B0 ;  /* 0x0000000000007941 */ /* 0x000fea0003800200 */
.L_x_36404:
[----:B------:R-:W0:Y:S01]  /*2890*/  LDCU.64 UR4, c[0x0][0x598] ;  /* 0x0000b300ff0477ac */ /* 0x000e220008000a00 */
[----:B------:R-:W0:Y:S01]  /*28a0*/  DSETP.GEU.AND P0, PT, R4, RZ, PT ;  /* 0x000000ff0400722a */ /* 0x000e220003f0e000 */
[----:B------:R-:W1:Y:S02]  /*28b0*/  LDCU.64 UR6, c[0x0][0x580] ;  /* 0x0000b000ff0677ac */ /* 0x000e640008000a00 */
[----:B-1----:R-:W-:-:S05]  /*28c0*/  IADD3 R2, P1, PT, R16, UR6, RZ ;  /* 0x0000000610027c10 */ /* 0x002fca000ff3e0ff */
[----:B------:R-:W-:-:S15]  /*28d0*/  IMAD.X R3, RZ, RZ, UR7, P1 ;  /* 0x00000007ff037e24 */ /* 0x000fde00088e06ff */
[----:B------:R-:W-:-:S15]  /*28e0*/  NOP ;  /* 0x0000000000007918 */ /* 0x000fde0000000000 */
[----:B------:R-:W-:-:S15]  /*28f0*/  NOP ;  /* 0x0000000000007918 */ /* 0x000fde0000000000 */
[----:B------:R-:W-:-:S11]  /*2900*/  NOP ;  /* 0x0000000000007918 */ /* 0x000fd60000000000 */
[----:B0-----:R-:W-:-:S15]  /*2910*/  DSETP.GT.XOR P0, PT, RZ, UR4, P0 ;  /* 0x00000004ff007e2a */ /* 0x001fde0008704800 */
[----:B------:R-:W-:-:S15]  /*2920*/  NOP ;  /* 0x0000000000007918 */ /* 0x000fde0000000000 */
[----:B------:R-:W-:-:S15]  /*2930*/  NOP ;  /* 0x0000000000007918 */ /* 0x000fde0000000000 */
[----:B------:R-:W-:-:S15]  /*2940*/  NOP ;  /* 0x0000000000007918 */ /* 0x000fde0000000000 */
[----:B------:R-:W-:-:S04]  /*2950*/  NOP ;  /* 0x0000000000007918 */ /* 0x000fc80000000000 */
[----:B------:R-:W0:Y:S01]  /*2960*/  DADD R6, R4, UR4 ;  /* 0x0000000404067e29 */ /* 0x000e220008000000 */
[----:B------:R-:W-:Y:S01]  /*2970*/  UPRMT UR4, UR41, 0x9910, URZ ;  /* 0x0000991029047896 */ /* 0x000fe200080000ff */
[----:B0-----:R-:W-:Y:S02]  /*2980*/  FSEL R9, R4, R6, P0 ;  /* 0x0000000604097208 */ /* 0x001fe40000000000 */
[----:B------:R-:W-:Y:S01]  /*2990*/  FSEL R7, R5, R7, P0 ;  /* 0x0000000705077208 */ /* 0x000fe20000000000 */
[----:B------:R-:W-:-:S15]  /*29a0*/  UISETP.GT.AND UP0, UPT, UR4, 0x9, UPT ;  /* 0x000000090400788c */ /* 0x000fde000bf04270 */
[----:B------:R-:W-:-:S15]  /*29b0*/  NOP ;  /* 0x0000000000007918 */ /* 0x000fde0000000000 */
[----:B------:R-:W-:-:S15]  /*29c0*/  NOP ;  /* 0x0000000000007918 */ /* 0x000fde0000000000 */
[----:B------:R-:W-:-:S14]  /*29d0*/  NOP ;  /* 0x0000000000007918 */ /* 0x000fdc0000000000 */
[----:B------:R-:W0:Y:S02]  /*29e0*/  DSETP.NEU.AND P0, PT, R4, RZ, PT ;  /* 0x000000ff0400722a */ /* 0x000e240003f0d000 */
[----:B0-----:R-:W-:Y:S02]  /*29f0*/  FSEL R4, R9, R4, P0 ;  /* 0x0000000409047208 */ /* 0x001fe40000000000 */
[----:B------:R-:W-:Y:S01]  /*2a00*/  FSEL R5, R7, R5, P0 ;  /* 0x0000000507057208 */ /* 0x000fe20000000000 */
        /* <DEDUP_REMOVED lines=12> */
.L_x_36414:
[----:B------:R-:W0:Y:S02]  /*2ad0*/  F2I.S64.F64.TRUNC R4, R4 ;  /* 0x0000000400047311 */ /* 0x000e24000030d900 */
[----:B0-----:R-:W-:-:S05]  /*2ae0*/  MOV R7, R4 ;  /* 0x0000000400077202 */ /* 0x001fca0000000f00 */
[----:B------:R0:W-:Y:S01]  /*2af0*/  STG.E.U8 desc[UR36][R2.64], R7 ;  /* 0x0000000702007986 */ /* 0x0001e2000c101124 */
[----:B------:R-:W-:Y:S05]  /*2b00*/  BRA `(.L_x_36416) ;  /* 0x0000001000847947 */ /* 0x000fea0003800000 */
.L_x_36413:
        /* <DEDUP_REMOVED lines=9> */
.L_x_36418:
[----:B------:R-:W0:Y:S02]  /*2ba0*/  F2I.F64.TRUNC R5, R4 ;  /* 0x0000000400057311 */ /* 0x000e24000030d100 */
[----:B0-----:R0:W-:Y:S01]  /*2bb0*/  STG.E desc[UR36][R2.64], R5 ;  /* 0x0000000502007986 */ /* 0x0011e2000c101924 */
[----:B------:R-:W-:Y:S05]  /*2bc0*/  BRA `(.L_x_36416) ;  /* 0x0000001000547947 */ /* 0x000fea0003800000 */
.L_x_36417:
[----:B------:R-:W0:Y:S02]  /*2bd0*/  F2I.F64.TRUNC R5, R4 ;  /* 0x0000000400057311 */ /* 0x000e24000030d100 */
[----:B0-----:R0:W-:Y:S01]  /*2be0*/  STG.E.U16 desc[UR36][R2.64], R5 ;  /* 0x0000000502007986 */ /* 0x0011e2000c101524 */
[----:B------:R-:W-:Y:S05]  /*2bf0*/  BRA `(.L_x_36416) ;  /* 0x0000001000487947 */ /* 0x000fea0003800000 */
.L_x_36412:
        /* <DEDUP_REMOVED lines=17> */
.L_x_36420:
        /* <DEDUP_REMOVED lines=12> */
.L_x_36419:
        /* <DEDUP_REMOVED lines=18> */
.L_x_36422:
        /* <DEDUP_REMOVED lines=13> */
.L_x_36421:
[----:B------:R0:W-:Y:S01]  /*2fc0*/  STG.E.64 desc[UR36][R2.64], R4 ;  /* 0x0000000402007986 */ /* 0x0001e2000c101b24 */
[----:B------:R-:W-:Y:S05]  /*2fd0*/  BRA `(.L_x_36416) ;  /* 0x0000000c00507947 */ /* 0x000fea0003800000 */
.L_x_36411:
        /* <DEDUP_REMOVED lines=12> */
.L_x_36425:
[----:B------:R-:W-:-:S05]  /*30a0*/  CS2R R6, SRZ ;  /* 0x0000000000067805 */ /* 0x000fca000001ff00 */
[----:B------:R0:W-:Y:S01]  /*30b0*/  STG.E.128 desc[UR36][R2.64], R4 ;  /* 0x0000000402007986 */ /* 0x0001e2000c101d24 */
[----:B------:R-:W-:Y:S05]  /*30c0*/  BRA `(.L_x_36416) ;  /* 0x0000000c00147947 */ /* 0x000fea0003800000 */
.L_x_36424:
        /* <DEDUP_REMOVED lines=27> */
.L_x_36429:
[----:B------:R-:W-:Y:S05]  /*3280*/  BSYNC.RECONVERGENT B0 ;  /* 0x0000000000007941 */ /* 0x000fea0003800200 */
.L_x_36428:
[----:B------:R-:W-:-:S05]  /*3290*/  LOP3.LUT R7, R0, 0x80, R7, 0xf8, !PT ;  /* 0x0000008000077812 */ /* 0x000fca00078ef807 */
[----:B------:R0:W-:Y:S01]  /*32a0*/  STG.E.U8 desc[UR36][R2.64], R7 ;  /* 0x0000000702007986 */ /* 0x0001e2000c101124 */
[----:B------:R-:W-:Y:S05]  /*32b0*/  BRA `(.L_x_36416) ;  /* 0x0000000800987947 */ /* 0x000fea0003800000 */
.L_x_36427:
        /* <DEDUP_REMOVED lines=23> */
.L_x_36431:
[----:B------:R-:W-:Y:S05]  /*3430*/  BSYNC.RECONVERGENT B0 ;  /* 0x0000000000007941 */ /* 0x000fea0003800200 */
.L_x_36430:
[----:B------:R-:W-:-:S05]  /*3440*/  LOP3.LUT R7, R0, 0x80, R7, 0xf8, !PT ;  /* 0x0000008000077812 */ /* 0x000fca00078ef807 */
[----:B------:R0:W-:Y:S01]  /*3450*/  STG.E.U8 desc[UR36][R2.64], R7 ;  /* 0x0000000702007986 */ /* 0x0001e2000c101124 */
[----:B------:R-:W-:Y:S05]  /*3460*/  BRA `(.L_x_36416) ;  /* 0x00000008002c7947 */ /* 0x000fea0003800000 */
.L_x_36426:
        /* <DEDUP_REMOVED lines=12> */
.L_x_36423:
        /* <DEDUP_REMOVED lines=11> */
.L_x_36434:
        /* <DEDUP_REMOVED lines=21> */
.L_x_36437:
[----:B------:R-:W-:-:S04]  /*3730*/  SHF.R.U32.HI R0, RZ, 0x14, R7 ;  /* 0x00000014ff007819 */ /* 0x000fc80000011607 */
[----:B------:R-:W-:-:S04]  /*3740*/  LOP3.LUT R0, R0, 0x1, RZ, 0xc0, !PT ;  /* 0x0000000100007812 */ /* 0x000fc800078ec0ff */
[----:B------:R-:W-:-:S04]  /*3750*/  IADD3 R0, PT, PT, R7, 0x487ffff, R0 ;  /* 0x0487ffff07007810 */ /* 0x000fc80007ffe000 */
[----:B------:R-:W-:-:S04]  /*3760*/  SHF.R.U32.HI R0, RZ, 0x14, R0 ;  /* 0x00000014ff007819 */ /* 0x000fc80000011600 */
[----:B------:R-:W-:-:S07]  /*3770*/  LOP3.LUT R4, R0, 0xff, RZ, 0xc0, !PT ;  /* 0x000000ff00047812 */ /* 0x000fce00078ec0ff */
.L_x_36438:
[----:B------:R-:W-:-:S04]  /*3780*/  SHF.R.U32.HI R5, RZ, 0x18, R7 ;  /* 0x00000018ff057819 */ /* 0x000fc80000011607 */
[----:B------:R-:W-:-:S04]  /*3790*/  LOP3.LUT R4, R4, 0x80, R5, 0xf8, !PT ;  /* 0x0000008004047812 */ /* 0x000fc800078ef805 */
[----:B------:R-:W-:-:S07]  /*37a0*/  PRMT R0, R4, 0x7610, R0 ;  /* 0x0000761004007816 */ /* 0x000fce0000000000 */
.L_x_36436:
[----:B------:R-:W-:Y:S05]  /*37b0*/  BSYNC.RECONVERGENT B0 ;  /* 0x0000000000007941 */ /* 0x000fea0003800200 */
.L_x_36435:
[----:B------:R1:W-:Y:S01]  /*37c0*/  STG.E.U8 desc[UR36][R2.64], R0 ;  /* 0x0000000002007986 */ /* 0x0003e2000c101124 */
[----:B------:R-:W-:Y:S05]  /*37d0*/  BRA `(.L_x_36416) ;  /* 0x0000000400507947 */ /* 0x000fea0003800000 */
.L_x_36433:
        /* <DEDUP_REMOVED lines=21> */
.L_x_36441:
[----:B------:R-:W-:-:S04]  /*3930*/  SHF.R.U32.HI R0, RZ, 0x15, R7 ;  /* 0x00000015ff007819 */ /* 0x000fc80000011607 */
[----:B------:R-:W-:-:S04]  /*3940*/  LOP3.LUT R0, R0, 0x1, RZ, 0xc0, !PT ;  /* 0x0000000100007812 */ /* 0x000fc800078ec0ff */
[----:B------:R-:W-:-:S04]  /*3950*/  IADD3 R0, PT, PT, R7, 0x88fffff, R0 ;  /* 0x088fffff07007810 */ /* 0x000fc80007ffe000 */
[----:B------:R-:W-:-:S04]  /*3960*/  SHF.R.U32.HI R0, RZ, 0x15, R0 ;  /* 0x00000015ff007819 */ /* 0x000fc80000011600 */
[----:B------:R-:W-:-:S07]  /*3970*/  LOP3.LUT R4, R0, 0xff, RZ, 0xc0, !PT ;  /* 0x000000ff00047812 */ /* 0x000fce00078ec0ff */
.L_x_36442:
[----:B------:R-:W-:-:S04]  /*3980*/  SHF.R.U32.HI R5, RZ, 0x18, R7 ;  /* 0x00000018ff057819 */ /* 0x000fc80000011607 */
[----:B------:R-:W-:-:S04]  /*3990*/  LOP3.LUT R4, R4, 0x80, R5, 0xf8, !PT ;  /* 0x0000008004047812 */ /* 0x000fc800078ef805 */
[----:B------:R-:W-:-:S07]  /*39a0*/  PRMT R0, R4, 0x7610, R0 ;  /* 0x0000761004007816 */ /* 0x000fce0000000000 */
.L_x_36440:
[----:B------:R-:W-:Y:S05]  /*39b0*/  BSYNC.RECONVERGENT B0 ;  /* 0x0000000000007941 */ /* 0x000fea0003800200 */
.L_x_36439:
[----:B------:R0:W-:Y:S01]  /*39c0*/  STG.E.U8 desc[UR36][R2.64], R0 ;  /* 0x0000000002007986 */ /* 0x0001e2000c101124 */
[----:B------:R-:W-:Y:S05]  /*39d0*/  BRA `(.L_x_36416) ;  /* 0x0000000000d07947 */ /* 0x000fea0003800000 */
.L_x_36432:
[----:B------:R-:W-:-:S09]  /*39e0*/  UISETP.NE.AND UP0, UPT, UR4, 0x1c, UPT ;  /* 0x0000001c0400788c */ /* 0x000fd2000bf05270 */
[----:B------:R-:W-:Y:S05]  /*39f0*/  BRA.U !UP0, `(.L_x_36443) ;  /* 0x0000000108c07547 */ /* 0x000fea000b800000 */
[----:B------:R-:W-:-:S09]  /*3a00*/  UISETP.NE.AND UP0, UPT, UR4, 0x1d, UPT ;  /* 0x0000001d0400788c */ /* 0x000fd2000bf05270 */
[----:B------:R-:W-:Y:S05]  /*3a10*/  BRA.U !UP0, `(.L_x_36444) ;  /* 0x0000000108ac7547 */ /* 0x000fea000b800000 */
[----:B------:R-:W-:-:S09]  /*3a20*/  UISETP.NE.AND UP0, UPT, UR4, 0x2c, UPT ;  /* 0x0000002c0400788c */ /* 0x000fd2000bf05270 */
[----:B------:R-:W-:Y:S05]  /*3a30*/  BRA.U !UP0, `(.L_x_36445) ;  /* 0x0000000108447547 */ /* 0x000fea000b800000 */
.L_x_36415:
        /* <DEDUP_REMOVED lines=16> */
.L_x_36446:
[----:B------:R-:W-:Y:S05]  /*3b40*/  BRA `(.L_x_36416) ;  /* 0x0000000000747947 */ /* 0x000fea0003800000 */
.L_x_36445:
        /* <DEDUP_REMOVED lines=24> */
.L_x_36444:
[----:B------:R-:W0:Y:S02]  /*3cd0*/  F2I.U64.F64.TRUNC R4, R4 ;  /* 0x0000000400047311 */ /* 0x000e24000030d800 */
[----:B0-----:R0:W-:Y:S01]  /*3ce0*/  STG.E.64 desc[UR36][R2.64], R4 ;  /* 0x0000000402007986 */ /* 0x0011e2000c101b24 */
[----:B------:R-:W-:Y:S05]  /*3cf0*/  BRA `(.L_x_36416) ;  /* 0x0000000000087947 */ /* 0x000fea0003800000 */
.L_x_36443:
[----:B------:R-:W0:Y:S02]  /*3d00*/  F2I.U32.F64.TRUNC R5, R4 ;  /* 0x0000000400057311 */ /* 0x000e24000030d000 */
[----:B0-----:R3:W-:Y:S02]  /*3d10*/  STG.E desc[UR36][R2.64], R5 ;  /* 0x0000000502007986 */ /* 0x0017e4000c101924 */
.L_x_36416:
[----:B------:R-:W-:-:S07]  /*3d20*/  VIADD R17, R17, 0x80 ;  /* 0x0000008011117836 */ /* 0x000fce0000000000 */
.L_x_36373:
[----:B------:R-:W-:Y:S05]  /*3d30*/  BSYNC.RECONVERGENT B7 ;  /* 0x0000000000077941 */ /* 0x000fea0003800200 */
.L_x_36372:
        /* <DEDUP_REMOVED lines=9> */
[----:B------:R-:W2:Y:S01]  /*3dd0*/  LDCU.64 UR4, c[0x0][0x390] ;  /* 0x00007200ff0477ac */ /* 0x000ea20008000a00 */
[----:B------:R-:W-:Y:S01]  /*3de0*/  IMAD.MOV.U32 R16, RZ, RZ, RZ ;  /* 0x000000ffff107224 */ /* 0x000fe200078e00ff */
[----:B------:R-:W0:Y:S01]  /*3df0*/  LDCU UR6, c[0x0][0x38c] ;  /* 0x00007180ff0677ac */ /* 0x000e220008000800 */
[----:B------:R-:W1:Y:S01]  /*3e00*/  LDCU.64 UR8, c[0x0][0x4b8] ;  /* 0x00009700ff0877ac */ /* 0x000e620008000a00 */
[----:B------:R-:W-:Y:S01]  /*3e10*/  UISETP.NE.AND UP0, UPT, UR40, URZ, UPT ;  /* 0x000000ff2800728c */ /* 0x000fe2000bf05270 */
[----:B--234-:R-:W-:-:S05]  /*3e20*/  IMAD.HI.U32 R2, R17, UR4, R16 ;  /* 0x0000000411027c27 */ /* 0x01cfca000f8e0010 */
        /* <DEDUP_REMOVED lines=292> */
.L_x_36449:
        /* <DEDUP_REMOVED lines=18> */
.L_x_36454:
[----:B------:R-:W2:Y:S02]  /*5190*/  LDG.E.U8 R2, desc[UR36][R4.64] ;  /* 0x0000002404027981 */ /* 0x000ea4000c1e1100 */
[----:B--2---:R-:W3:Y:S02]  /*51a0*/  I2F.F64.U16 R2, R2 ;  /* 0x0000000200027312 */ /* 0x004ee40000101800 */
[----:B---3--:R-:W-:Y:S05]  /*51b0*/  BRA `(.L_x_36456) ;  /* 0x0000000c00607947 */ /* 0x008fea0003800000 */
.L_x_36453:
        /* <DEDUP_REMOVED lines=9> */
.L_x_36458:
[----:B------:R-:W2:Y:S02]  /*5250*/  LDG.E R2, desc[UR36][R4.64] ;  /* 0x0000002404027981 */ /* 0x000ea4000c1e1900 */
[----:B--2---:R-:W3:Y:S02]  /*5260*/  I2F.F64 R2, R2 ;  /* 0x0000000200027312 */ /* 0x004ee40000201c00 */
[----:B---3--:R-:W-:Y:S05]  /*5270*/  BRA `(.L_x_36456) ;  /* 0x0000000c00307947 */ /* 0x008fea0003800000 */
.L_x_36457:
[----:B------:R-:W2:Y:S02]  /*5280*/  LDG.E.U16 R2, desc[UR36][R4.64] ;  /* 0x0000002404027981 */ /* 0x000ea4000c1e1500 */
[----:B--2---:R-:W3:Y:S02]  /*5290*/  I2F.F64.S16 R2, R2 ;  /* 0x0000000200027312 */ /* 0x004ee40000101c00 */
[----:B---3--:R-:W-:Y:S05]  /*52a0*/  BRA `(.L_x_36456) ;  /* 0x0000000c00247947 */ /* 0x008fea0003800000 */
.L_x_36452:
        /* <DEDUP_REMOVED lines=10> */
.L_x_36460:
[----:B------:R-:W2:Y:S02]  /*5350*/  LDG.E.U16 R0, desc[UR36][R4.64] ;  /* 0x0000002404007981 */ /* 0x000ea4000c1e1500 */
[----:B--2---:R-:W-:-:S05]  /*5360*/  HADD2.F32 R0, -RZ, R0.H0_H0 ;  /* 0x20000000ff007230 */ /* 0x004fca0000004100 */
[----:B------:R-:W-:-:S04]  /*5370*/  FMUL.FTZ R0, R0, 1 ;  /* 0x3f80000000007820 */ /* 0x000fc80000410000 */
[----:B------:R3:W4:Y:S02]  /*5380*/  F2F.F64.F32 R2, R0 ;  /* 0x0000000000027310 */ /* 0x0007240000201800 */
[----:B---34-:R-:W-:Y:S05]  /*5390*/  BRA `(.L_x_36456) ;  /* 0x0000000800e87947 */ /* 0x018fea0003800000 */
.L_x_36459:
        /* <DEDUP_REMOVED lines=10> */
.L_x_36462:
[----:B------:R-:W2:Y:S02]  /*5440*/  LDG.E.U16 R4, desc[UR36][R4.64] ;  /* 0x0000002404047981 */ /* 0x000ea4000c1e1500 */
[----:B--2---:R-:W-:-:S05]  /*5450*/  HADD2.F32 R0, -RZ, R4.H0_H0 ;  /* 0x20000004ff007230 */ /* 0x004fca0000004100 */
[----:B------:R-:W-:-:S04]  /*5460*/  FMUL.FTZ R0, R0, 1 ;  /* 0x3f80000000007820 */ /* 0x000fc80000410000 */
[----:B------:R2:W3:Y:S02]  /*5470*/  F2F.F64.F32 R2, R0 ;  /* 0x0000000000027310 */ /* 0x0004e40000201800 */
[----:B--23--:R-:W-:Y:S05]  /*5480*/  BRA `(.L_x_36456) ;  /* 0x0000000800ac7947 */ /* 0x00cfea0003800000 */
.L_x_36461:
[----:B------:R2:W5:Y:S01]  /*5490*/  LDG.E.64 R2, desc[UR36][R4.64] ;  /* 0x0000002404027981 */ /* 0x000562000c1e1b00 */
[----:B------:R-:W-:Y:S05]  /*54a0*/  BRA `(.L_x_36456) ;  /* 0x0000000800a47947 */ /* 0x000fea0003800000 */
.L_x_36451:
        /* <DEDUP_REMOVED lines=13> */
.L_x_36465:
[----:B------:R1:W5:Y:S01]  /*5580*/  LDG.E.64 R2, desc[UR36][R4.64] ;  /* 0x0000002404027981 */ /* 0x000362000c1e1b00 */
[----:B------:R-:W-:Y:S05]  /*5590*/  BRA `(.L_x_36456) ;  /* 0x0000000800687947 */ /* 0x000fea0003800000 */
.L_x_36464:
        /* <DEDUP_REMOVED lines=27> */
.L_x_36467:
        /* <DEDUP_REMOVED lines=14> */
.L_x_36466:
[----:B------:R-:W2:Y:S02]  /*5830*/  LDG.E.U16 R0, desc[UR36][R4.64] ;  /* 0x0000002404007981 */ /* 0x000ea4000c1e1500 */
[----:B--2---:R-:W-:-:S04]  /*5840*/  IMAD.U32 R0, R0, 0x10000, RZ ;  /* 0x0001000000007824 */ /* 0x004fc800078e00ff */
[----:B------:R-:W-:-:S04]  /*5850*/  FMUL.FTZ R0, R0, 1 ;  /* 0x3f80000000007820 */ /* 0x000fc80000410000 */
[----:B------:R2:W3:Y:S02]  /*5860*/  F2F.F64.F32 R2, R0 ;  /* 0x0000000000027310 */ /* 0x0004e40000201800 */
[----:B--23--:R-:W-:Y:S05]  /*5870*/  BRA `(.L_x_36456) ;  /* 0x0000000400b07947 */ /* 0x00cfea0003800000 */
.L_x_36463:
        /* <DEDUP_REMOVED lines=9> */
[----:B--2---:R-:W0:Y:S02]  /*5910*/  I2F.F64.U16 R2, R2 ;  /* 0x0000000200027312 */ /* 0x004e240000101800 */
[----:B0-----:R-:W-:Y:S05]  /*5920*/  BRA `(.L_x_36456) ;  /* 0x0000000400847947 */ /* 0x001fea0003800000 */
.L_x_36470:
        /* <DEDUP_REMOVED lines=21> */
.L_x_36472:
[----:B------:R-:W-:Y:S05]  /*5a80*/  BSYNC.RECONVERGENT B0 ;  /* 0x0000000000007941 */ /* 0x000fea0003800200 */
.L_x_36471:
[----:B------:R-:W-:Y:S01]  /*5a90*/  IMAD.SHL.U32 R0, R0, 0x100000, RZ ;  /* 0x0010000000007824 */ /* 0x000fe200078e00ff */
[----:B------:R-:W-:-:S04]  /*5aa0*/  LEA R2, R2, 0x3b800000, 0x17 ;  /* 0x3b80000002027811 */ /* 0x000fc800078eb8ff */
[----:B------:R-:W-:-:S05]  /*5ab0*/  LOP3.LUT R0, R2, R0, R7, 0xfe, !PT ;  /* 0x0000000002007212 */ /* 0x000fca00078efe07 */
[----:B------:R-:W-:-:S04]  /*5ac0*/  FMUL.FTZ R0, R0, 1 ;  /* 0x3f80000000007820 */ /* 0x000fc80000410000 */
[----:B------:R0:W1:Y:S02]  /*5ad0*/  F2F.F64.F32 R2, R0 ;  /* 0x0000000000027310 */ /* 0x0000640000201800 */
[----:B01----:R-:W-:Y:S05]  /*5ae0*/  BRA `(.L_x_36456) ;  /* 0x0000000400147947 */ /* 0x003fea0003800000 */
.L_x_36469:
        /* <DEDUP_REMOVED lines=21> */
.L_x_36474:
[----:B------:R-:W-:Y:S05]  /*5c40*/  BSYNC.RECONVERGENT B0 ;  /* 0x0000000000007941 */ /* 0x000fea0003800200 */
.L_x_36473:
[----:B------:R-:W-:Y:S02]  /*5c50*/  SHF.L.U32 R0, R0, 0x15, RZ ;  /* 0x0000001500007819 */ /* 0x000fe400000006ff */
[----:B------:R-:W-:-:S04]  /*5c60*/  LEA R2, R2, 0x37800000, 0x17 ;  /* 0x3780000002027811 */ /* 0x000fc800078eb8ff */
[----:B------:R-:W-:-:S05]  /*5c70*/  LOP3.LUT R0, R2, R0, R7, 0xfe, !PT ;  /* 0x0000000002007212 */ /* 0x000fca00078efe07 */
[----:B------:R-:W-:-:S04]  /*5c80*/  FMUL.FTZ R0, R0, 1 ;  /* 0x3f80000000007820 */ /* 0x000fc80000410000 */
[----:B------:R0:W1:Y:S02]  /*5c90*/  F2F.F64.F32 R2, R0 ;  /* 0x0000000000027310 */ /* 0x0000640000201800 */
[----:B01----:R-:W-:Y:S05]  /*5ca0*/  BRA `(.L_x_36456) ;  /* 0x0000000000a47947 */ /* 0x003fea0003800000 */
.L_x_36468:
        /* <DEDUP_REMOVED lines=16> */
[----:B------:R0:W1:Y:S02]  /*5db0*/  @P0 F2F.F64.F32 R2, R0 ;  /* 0x0000000000020310 */ /* 0x0000640000201800 */
[----:B01----:R-:W-:Y:S05]  /*5dc0*/  BRA `(.L_x_36456) ;  /* 0x00000000005c7947 */ /* 0x003fea0003800000 */
.L_x_36455:
        /* <DEDUP_REMOVED lines=16> */
.L_x_36477:
[----:B------:R-:W-:Y:S01]  /*5ed0*/  CS2R R2, SRZ ;  /* 0x0000000000027805 */ /* 0x000fe2000001ff00 */
[----:B------:R-:W-:Y:S06]  /*5ee0*/  BRA `(.L_x_36456) ;  /* 0x0000000000147947 */ /* 0x000fec0003800000 */
.L_x_36476:
[----:B------:R-:W2:Y:S02]  /*5ef0*/  LDG.E.64 R2, desc[UR36][R4.64] ;  /* 0x0000002404027981 */ /* 0x000ea4000c1e1b00 */
[----:B--2---:R-:W0:Y:S02]  /*5f00*/  I2F.F64.U64 R2, R2 ;  /* 0x0000000200027312 */ /* 0x004e240000301800 */
[----:B0-----:R-:W-:Y:S05]  /*5f10*/  BRA `(.L_x_36456) ;  /* 0x0000000000087947 */ /* 0x001fea0003800000 */
.L_x_36475:
[----:B------:R-:W2:Y:S02]  /*5f20*/  LDG.E R2, desc[UR36][R4.64] ;  /* 0x0000002404027981 */ /* 0x000ea4000c1e1900 */
[----:B--2---:R-:W0:Y:S02]  /*5f30*/  I2F.F64.U32 R2, R2 ;  /* 0x0000000200027312 */ /* 0x004e240000201800 */
.L_x_36456:
[----:B------:R-:W-:Y:S05]  /*5f40*/  BSYNC.RECONVERGENT B6 ;  /* 0x0000000000067941 */ /* 0x000fea0003800200 */
.L_x_36450:
[----:B0----5:R-:W-:Y:S01]  /*5f50*/  LOP3.LUT R7, R3, 0x7fffffff, RZ, 0xc0, !PT ;  /* 0x7fffffff03077812 */ /* 0x021fe200078ec0ff */
[----:B------:R-:W-:Y:S01]  /*5f60*/  BSSY.RECONVERGENT B0, `(.L_x_36478) ;  /* 0x0000054000007945 */ /* 0x000fe20003800200 */
[----:B------:R-:W-:Y:S02]  /*5f70*/  MOV R6, R2 ;  /* 0x0000000200067202 */ /* 0x000fe40000000f00 */
[----:B------:R-:W-:-:S04]  /*5f80*/  VIMNMX.U32 R0, PT, PT, R23, R7, !PT ;  /* 0x0000000717007248 */ /* 0x000fc80007fe0000 */
[----:B------:R-:W-:-:S13]  /*5f90*/  ISETP.GT.U32.AND P0, PT, R0, 0x7fefffff, PT ;  /* 0x7fefffff0000780c */ /* 0x000fda0003f04070 */
[----:B------:R-:W-:Y:S05]  /*5fa0*/  @P0 BRA `(.L_x_36479) ;  /* 0x0000000000f00947 */ /* 0x000fea0003800000 */
[----:B------:R-:W0:Y:S01]  /*5fb0*/  DSETP.NEU.AND P0, PT, R22, RZ, PT ;  /* 0x000000ff1600722a */ /* 0x000e220003f0d000 */
[----:B-12---:R-:W-:Y:S02]  /*5fc0*/  IMAD.MOV.U32 R4, RZ, RZ, 0x0 ;  /* 0x00000000ff047424 */ /* 0x006fe400078e00ff */
[----:B------:R-:W-:Y:S01]  /*5fd0*/  IMAD.MOV.U32 R5, RZ, RZ, -0x80000 ;  /* 0xfff80000ff057424 */ /* 0x000fe200078e00ff */
[----:B0-----:R-:W-:Y:S06]  /*5fe0*/  @!P0 BRA `(.L_x_36480) ;  /* 0x00000004002c8947 */ /* 0x001fec0003800000 */
[----:B------:R-:W0:Y:S01]  /*5ff0*/  DSETP.GE.AND P0, PT, R6, R22, PT ;  /* 0x000000160600722a */ /* 0x000e220003f06000 */
[----:B------:R-:W-:Y:S01]  /*6000*/  MOV R4, R2 ;  /* 0x0000000200047202 */ /* 0x000fe20000000f00 */
        /* <DEDUP_REMOVED lines=9> */
[C---:B-1----:R-:W-:Y:S01]  /*60a0*/  @!P0 LEA.HI R4, R7.reuse, R5, RZ, 0xc ;  /* 0x0000000507048211 */ /* 0x042fe200078f60ff */
[----:B------:R-:W-:Y:S01]  /*60b0*/  IMAD.MOV.U32 R9, RZ, RZ, R6 ;  /* 0x000000ffff097224 */ /* 0x000fe200078e0006 */
        /* <DEDUP_REMOVED lines=8> */
.L_x_36482:
        /* <DEDUP_REMOVED lines=11> */
.L_x_36481:
        /* <DEDUP_REMOVED lines=20> */
.L_x_36484:
[----:B------:R-:W-:Y:S05]  /*6330*/  BSYNC.RECONVERGENT B1 ;  /* 0x0000000000017941 */ /* 0x000fea0003800200 */
.L_x_36483:
[----:B------:R-:W-:Y:S01]  /*6340*/  LOP3.LUT R5, R9, 0x80000000, R3, 0xb8, !PT ;  /* 0x8000000009057812 */ /* 0x000fe200078eb803 */
[----:B------:R-:W-:Y:S01]  /*6350*/  IMAD.MOV.U32 R4, RZ, RZ, R7 ;  /* 0x000000ffff047224 */ /* 0x000fe200078e0007 */
[----:B------:R-:W-:Y:S06]  /*6360*/  BRA `(.L_x_36480) ;  /* 0x00000000004c7947 */ /* 0x000fec0003800000 */
.L_x_36479:
        /* <DEDUP_REMOVED lines=19> */
.L_x_36480:
[----:B------:R-:W-:Y:S05]  /*64a0*/  BSYNC.RECONVERGENT B0 ;  /* 0x0000000000007941 */ /* 0x000fea0003800200 */
.L_x_36478:
        /* <DEDUP_REMOVED lines=36> */
.L_x_36488:
[----:B------:R-:W0:Y:S02]  /*66f0*/  F2I.S64.F64.TRUNC R4, R4 ;  /* 0x0000000400047311 */ /* 0x000e24000030d900 */
[----:B0-----:R-:W-:-:S05]  /*6700*/  MOV R7, R4 ;  /* 0x0000000400077202 */ /* 0x001fca0000000f00 */
[----:B------:R3:W-:Y:S01]  /*6710*/  STG.E.U8 desc[UR36][R2.64], R7 ;  /* 0x0000000702007986 */ /* 0x0007e2000c101124 */
[----:B------:R-:W-:Y:S05]  /*6720*/  BRA `(.L_x_36490) ;  /* 0x0000001000807947 */ /* 0x000fea0003800000 */
.L_x_36487:
        /* <DEDUP_REMOVED lines=9> */
.L_x_36492:
[----:B------:R-:W0:Y:S02]  /*67c0*/  F2I.F64.TRUNC R5, R4 ;  /* 0x0000000400057311 */ /* 0x000e24000030d100 */
[----:B0-----:R2:W-:Y:S01]  /*67d0*/  STG.E desc[UR36][R2.64], R5 ;  /* 0x0000000502007986 */ /* 0x0015e2000c101924 */
[----:B------:R-:W-:Y:S05]  /*67e0*/  BRA `(.L_x_36490) ;  /* 0x0000001000507947 */ /* 0x000fea0003800000 */
.L_x_36491:
[----:B------:R-:W0:Y:S02]  /*67f0*/  F2I.F64.TRUNC R5, R4 ;  /* 0x0000000400057311 */ /* 0x000e24000030d100 */
[----:B0-----:R0:W-:Y:S01]  /*6800*/  STG.E.U16 desc[UR36][R2.64], R5 ;  /* 0x0000000502007986 */ /* 0x0011e2000c101524 */
[----:B------:R-:W-:Y:S05]  /*6810*/  BRA `(.L_x_36490) ;  /* 0x0000001000447947 */ /* 0x000fea0003800000 */
.L_x_36486:
        /* <DEDUP_REMOVED lines=17> */
.L_x_36494:
        /* <DEDUP_REMOVED lines=12> */
.L_x_36493:
        /* <DEDUP_REMOVED lines=18> */
.L_x_36496:
        /* <DEDUP_REMOVED lines=13> */
.L_x_36495:
[----:B------:R0:W-:Y:S01]  /*6be0*/  STG.E.64 desc[UR36][R2.64], R4 ;  /* 0x0000000402007986 */ /* 0x0001e2000c101b24 */
[----:B------:R-:W-:Y:S05]  /*6bf0*/  BRA `(.L_x_36490) ;  /* 0x0000000c004c7947 */ /* 0x000fea0003800000 */
.L_x_36485:
        /* <DEDUP_REMOVED lines=13> */
.L_x_36500:
        /* <DEDUP_REMOVED lines=26> */
.L_x_36503:
[----:B------:R-:W-:-:S04]  /*6e70*/  SHF.R.U32.HI R5, RZ, 0x18, R7 ;  /* 0x00000018ff057819 */ /* 0x000fc80000011607 */
[----:B------:R-:W-:-:S07]  /*6e80*/  LOP3.LUT R0, R0, 0x80, R5, 0xf8, !PT ;  /* 0x0000008000007812 */ /* 0x000fce00078ef805 */
.L_x_36502:
[----:B------:R-:W-:Y:S05]  /*6e90*/  BSYNC.RECONVERGENT B0 ;  /* 0x0000000000007941 */ /* 0x000fea0003800200 */
.L_x_36501:
[----:B------:R0:W-:Y:S01]  /*6ea0*/  STG.E.U8 desc[UR36][R2.64], R0 ;  /* 0x0000000002007986 */ /* 0x0001e2000c101124 */
[----:B------:R-:W-:Y:S05]  /*6eb0*/  BRA `(.L_x_36490) ;  /* 0x00000008009c7947 */ /* 0x000fea0003800000 */
.L_x_36499:
        /* <DEDUP_REMOVED lines=26> */
.L_x_36506:
[----:B------:R-:W-:-:S04]  /*7060*/  SHF.R.U32.HI R5, RZ, 0x18, R7 ;  /* 0x00000018ff057819 */ /* 0x000fc80000011607 */
[----:B------:R-:W-:-:S07]  /*7070*/  LOP3.LUT R0, R0, 0x80, R5, 0xf8, !PT ;  /* 0x0000008000007812 */ /* 0x000fce00078ef805 */
.L_x_36505:
[----:B------:R-:W-:Y:S05]  /*7080*/  BSYNC.RECONVERGENT B0 ;  /* 0x0000000000007941 */ /* 0x000fea0003800200 */
.L_x_36504:
[----:B------:R0:W-:Y:S01]  /*7090*/  STG.E.U8 desc[UR36][R2.64], R0 ;  /* 0x0000000002007986 */ /* 0x0001e2000c101124 */
[----:B------:R-:W-:Y:S05]  /*70a0*/  BRA `(.L_x_36490) ;  /* 0x0000000800207947 */ /* 0x000fea0003800000 */
.L_x_36498:
        /* <DEDUP_REMOVED lines=30> */
.L_x_36508:
[----:B------:R-:W0:Y:S02]  /*7290*/  F2I.U64.F64.TRUNC R4, R4 ;  /* 0x0000000400047311 */ /* 0x000e24000030d800 */
[----:B0-----:R0:W-:Y:S01]  /*72a0*/  STG.E.64 desc[UR36][R2.64], R4 ;  /* 0x0000000402007986 */ /* 0x0011e2000c101b24 */
[----:B------:R-:W-:Y:S05]  /*72b0*/  BRA `(.L_x_36490) ;  /* 0x00000004009c7947 */ /* 0x000fea0003800000 */
.L_x_36507:
[----:B------:R-:W0:Y:S02]  /*72c0*/  F2I.U32.F64.TRUNC R5, R4 ;  /* 0x0000000400057311 */ /* 0x000e24000030d000 */
[----:B0-----:R0:W-:Y:S01]  /*72d0*/  STG.E desc[UR36][R2.64], R5 ;  /* 0x0000000502007986 */ /* 0x0011e2000c101924 */
[----:B------:R-:W-:Y:S05]  /*72e0*/  BRA `(.L_x_36490) ;  /* 0x0000000400907947 */ /* 0x000fea0003800000 */
.L_x_36497:
        /* <DEDUP_REMOVED lines=10> */
.L_x_36510:
[----:B------:R-:W-:-:S05]  /*7390*/  CS2R R6, SRZ ;  /* 0x0000000000067805 */ /* 0x000fca000001ff00 */
[----:B------:R0:W-:Y:S01]  /*73a0*/  STG.E.128 desc[UR36][R2.64], R4 ;  /* 0x0000000402007986 */ /* 0x0001e2000c101d24 */
[----:B------:R-:W-:Y:S05]  /*73b0*/  BRA `(.L_x_36490) ;  /* 0x00000004005c7947 */ /* 0x000fea0003800000 */
.L_x_36509:
[----:B------:R-:W-:-:S09]  /*73c0*/  UISETP.NE.AND UP0, UPT, UR4, 0xf, UPT ;  /* 0x0000000f0400788c */ /* 0x000fd2000bf05270 */
[----:B------:R-:W-:Y:S05]  /*73d0*/  BRA.U !UP0, `(.L_x_36511) ;  /* 0x0000000508287547 */ /* 0x000fea000b800000 */
[----:B------:R-:W-:-:S09]  /*73e0*/  UISETP.NE.AND UP0, UPT, UR4, 0x17, UPT ;  /* 0x000000170400788c */ /* 0x000fd2000bf05270 */
[----:B------:R-:W-:Y:S05]  /*73f0*/  BRA.U !UP0, `(.L_x_36512) ;  /* 0x0000000108b07547 */ /* 0x000fea000b800000 */
[----:B------:R-:W-:-:S09]  /*7400*/  UISETP.NE.AND UP0, UPT, UR4, 0x18, UPT ;  /* 0x000000180400788c */ /* 0x000fd2000bf05270 */
[----:B------:R-:W-:Y:S05]  /*7410*/  BRA.U !UP0, `(.L_x_36513) ;  /* 0x0000000108447547 */ /* 0x000fea000b800000 */
.L_x_36489:
        /* <DEDUP_REMOVED lines=16> */
.L_x_36514:
[----:B------:R-:W-:Y:S05]  /*7520*/  BRA `(.L_x_36490) ;  /* 0x0000000400007947 */ /* 0x000fea0003800000 */
.L_x_36513:
        /* <DEDUP_REMOVED lines=21> */
.L_x_36516:
[----:B------:R-:W-:Y:S05]  /*7680*/  BSYNC.RECONVERGENT B0 ;  /* 0x0000000000007941 */ /* 0x000fea0003800200 */
.L_x_36515:
[----:B------:R-:W-:-:S05]  /*7690*/  LOP3.LUT R7, R0, 0x80, R7, 0xf8, !PT ;  /* 0x0000008000077812 */ /* 0x000fca00078ef807 */
[----:B------:R0:W-:Y:S01]  /*76a0*/  STG.E.U8 desc[UR36][R2.64], R7 ;  /* 0x0000000702007986 */ /* 0x0001e2000c101124 */
[----:B------:R-:W-:Y:S05]  /*76b0*/  BRA `(.L_x_36490) ;  /* 0x00000000009c7947 */ /* 0x000fea0003800000 */
.L_x_36512:
        /* <DEDUP_REMOVED lines=20> */
.L_x_36518:
[----:B------:R-:W-:Y:S01]  /*7800*/  IMAD.MOV.U32 R0, RZ, RZ, 0x7f ;  /* 0x0000007fff007424 */ /* 0x000fe200078e00ff */
[----:B------:R-:W-:-:S04]  /*7810*/  ISETP.GT.U32.AND P0, PT, R6, 0x7f800000, PT ;  /* 0x7f8000000600780c */ /* 0x000fc80003f04070 */
[----:B------:R-:W-:-:S09]  /*7820*/  SEL R0, R0, 0x7c, P0 ;  /* 0x0000007c00007807 */ /* 0x000fd20000000000 */
.L_x_36519:
[----:B------:R-:W-:Y:S05]  /*7830*/  BSYNC.RECONVERGENT B0 ;  /* 0x0000000000007941 */ /* 0x000fea0003800200 */
.L_x_36517:
[----:B------:R-:W-:-:S04]  /*7840*/  SHF.R.U32.HI R5, RZ, 0x18, R7 ;  /* 0x00000018ff057819 */ /* 0x000fc80000011607 */
[----:B------:R-:W-:-:S05]  /*7850*/  LOP3.LUT R5, R0, 0x80, R5, 0xf8, !PT ;  /* 0x0000008000057812 */ /* 0x000fca00078ef805 */
[----:B------:R0:W-:Y:S01]  /*7860*/  STG.E.U8 desc[UR36][R2.64], R5 ;  /* 0x0000000502007986 */ /* 0x0001e2000c101124 */
[----:B------:R-:W-:Y:S05]  /*7870*/  BRA `(.L_x_36490) ;  /* 0x00000000002c7947 */ /* 0x000fea0003800000 */
.L_x_36511:
        /* <DEDUP_REMOVED lines=11> */
.L_x_36490:
[----:B------:R-:W-:-:S07]  /*7930*/  IADD3 R17, PT, PT, R17, 0x80, RZ ;  /* 0x0000008011117810 */ /* 0x000fce0007ffe0ff */
.L_x_36448:
[----:B------:R-:W-:Y:S05]  /*7940*/  BSYNC.RECONVERGENT B7 ;  /* 0x0000000000077941 */ /* 0x000fea0003800200 */
.L_x_36447:
[----:B------:R-:W5:Y:S01]  /*7950*/  LDCU UR4, c[0x0][0x380] ;  /* 0x00007000ff0477ac */ /* 0x000f620008000800 */
[----:B------:R-:W-:Y:S01]  /*7960*/  BSSY.RECONVERGENT B7, `(.L_x_36520) ;  /* 0x00003bf000077945 */ /* 0x000fe20003800200 */
[----:B-----5:R-:W-:-:S13]  /*7970*/  ISETP.GE.AND P0, PT, R17, UR4, PT ;  /* 0x0000000411007c0c */ /* 0x020fda000bf06270 */
[----:B------:R-:W-:Y:S05]  /*7980*/  @P0 BRA `(.L_x_36521) ;  /* 0x0000003800f00947 */ /* 0x000fea0003800000 */
[----:B------:R-:W5:Y:S01]  /*7990*/  LDCU UR4, c[0x0][0x388] ;  /* 0x00007100ff0477ac */ /* 0x000f620008000800 */
        /* <DEDUP_REMOVED lines=302> */
.L_x_36522:
[----:B------:R-:W0:Y:S01]  /*8c80*/  LDCU.64 UR6, c[0x0][0x588] ;  /* 0x0000b100ff0677ac */ /* 0x000e220008000a00 */
[----:B------:R-:W-:Y:S01]  /*8c90*/  BSSY.RECONVERGENT B6, `(.L_x_36523) ;  /* 0x00000ec000067945 */ /* 0x000fe20003800200 */
[----:B------:R-:W-:-:S04]  /*8ca0*/  UPRMT UR4, UR42, 0x9910, URZ ;  /* 0x000099102a047896 */ /* 0x000fc800080000ff */
[----:B------:R-:W-:Y:S01]  /*8cb0*/  UISETP.GT.AND UP0, UPT, UR4, 0x9, UPT ;  /* 0x000000090400788c */ /* 0x000fe2000bf04270 */
[----:B0-----:R-:W-:-:S05]  /*8cc0*/  IADD3 R4, P0, PT, R0, UR6, RZ ;  /* 0x0000000600047c10 */ /* 0x001fca000ff1e0ff */
[----:B--234-:R-:W-:-:S03]  /*8cd0*/  IMAD.X R5, RZ, RZ, UR7, P0 ;  /* 0x00000007ff057e24 */ /* 0x01cfc600080e06ff */
        /* <DEDUP_REMOVED lines=10> */
[----:B--2---:R-:W0:Y:S02]  /*8d80*/  I2F.F64.S16 R2, R2 ;  /* 0x0000000200027312 */ /* 0x004e240000101c00 */
[----:B0-----:R-:W-:Y:S05]  /*8d90*/  BRA `(.L_x_36529) ;  /* 0x0000000c006c7947 */ /* 0x001fea0003800000 */
.L_x_36527:
[----:B------:R-:W2:Y:S02]  /*8da0*/  LDG.E.U8 R2, desc[UR36][R4.64] ;  /* 0x0000002404027981 */ /* 0x000ea4000c1e1100 */
[----:B--2---:R-:W0:Y:S02]  /*8db0*/  I2F.F64.U16 R2, R2 ;  /* 0x0000000200027312 */ /* 0x004e240000101800 */
[----:B0-----:R-:W-:Y:S05]  /*8dc0*/  BRA `(.L_x_36529) ;  /* 0x0000000c00607947 */ /* 0x001fea0003800000 */
.L_x_36526:
        /* <DEDUP_REMOVED lines=9> */
.L_x_36531:
[----:B------:R-:W2:Y:S02]  /*8e60*/  LDG.E R2, desc[UR36][R4.64] ;  /* 0x0000002404027981 */ /* 0x000ea4000c1e1900 */
[----:B--2---:R-:W0:Y:S02]  /*8e70*/  I2F.F64 R2, R2 ;  /* 0x0000000200027312 */ /* 0x004e240000201c00 */
[----:B0-----:R-:W-:Y:S05]  /*8e80*/  BRA `(.L_x_36529) ;  /* 0x0000000c00307947 */ /* 0x001fea0003800000 */
.L_x_36530:
[----:B------:R-:W2:Y:S02]  /*8e90*/  LDG.E.U16 R2, desc[UR36][R4.64] ;  /* 0x0000002404027981 */ /* 0x000ea4000c1e1500 */
[----:B--2---:R-:W0:Y:S02]  /*8ea0*/  I2F.F64.S16 R2, R2 ;  /* 0x0000000200027312 */ /* 0x004e240000101c00 */
[----:B0-----:R-:W-:Y:S05]  /*8eb0*/  BRA `(.L_x_36529) ;  /* 0x0000000c00247947 */ /* 0x001fea0003800000 */
.L_x_36525:
        /* <DEDUP_REMOVED lines=10> */
.L_x_36533:
[----:B------:R-:W2:Y:S02]  /*8f60*/  LDG.E.U16 R0, desc[UR36][R4.64] ;  /* 0x0000002404007981 */ /* 0x000ea4000c1e1500 */
[----:B--2---:R-:W-:-:S05]  /*8f70*/  HADD2.F32 R0, -RZ, R0.H0_H0 ;  /* 0x20000000ff007230 */ /* 0x004fca0000004100 */
[----:B------:R-:W-:-:S04]  /*8f80*/  FMUL.FTZ R0, R0, 1 ;  /* 0x3f80000000007820 */ /* 0x000fc80000410000 */
[----:B------:R1:W2:Y:S02]  /*8f90*/  F2F.F64.F32 R2, R0 ;  /* 0x0000000000027310 */ /* 0x0002a40000201800 */
[----:B-12---:R-:W-:Y:S05]  /*8fa0*/  BRA `(.L_x_36529) ;  /* 0x0000000800e87947 */ /* 0x006fea0003800000 */
.L_x_36532:
        /* <DEDUP_REMOVED lines=10> */
.L_x_36535:
[----:B------:R-:W2:Y:S02]  /*9050*/  LDG.E.U16 R4, desc[UR36][R4.64] ;  /* 0x0000002404047981 */ /* 0x000ea4000c1e1500 */
[----:B--2---:R-:W-:-:S05]  /*9060*/  HADD2.F32 R0, -RZ, R4.H0_H0 ;  /* 0x20000004ff007230 */ /* 0x004fca0000004100 */
[----:B------:R-:W-:-:S04]  /*9070*/  FMUL.FTZ R0, R0, 1 ;  /* 0x3f80000000007820 */ /* 0x000fc80000410000 */
[----:B------:R1:W2:Y:S02]  /*9080*/  F2F.F64.F32 R2, R0 ;  /* 0x0000000000027310 */ /* 0x0002a40000201800 */
[----:B-12---:R-:W-:Y:S05]  /*9090*/  BRA `(.L_x_36529) ;  /* 0x0000000800ac7947 */ /* 0x006fea0003800000 */
.L_x_36534:
[----:B------:R0:W5:Y:S01]  /*90a0*/  LDG.E.64 R2, desc[UR36][R4.64] ;  /* 0x0000002404027981 */ /* 0x000162000c1e1b00 */
[----:B------:R-:W-:Y:S05]  /*90b0*/  BRA `(.L_x_36529) ;  /* 0x0000000800a47947 */ /* 0x000fea0003800000 */
.L_x_36524:
        /* <DEDUP_REMOVED lines=13> */
.L_x_36538:
[----:B------:R1:W5:Y:S01]  /*9190*/  LDG.E.64 R2, desc[UR36][R4.64] ;  /* 0x0000002404027981 */ /* 0x000362000c1e1b00 */
[----:B------:R-:W-:Y:S05]  /*91a0*/  BRA `(.L_x_36529) ;  /* 0x0000000800687947 */ /* 0x000fea0003800000 */
.L_x_36537:
        /* <DEDUP_REMOVED lines=27> */
.L_x_36540:
        /* <DEDUP_REMOVED lines=14> */
.L_x_36539:
[----:B------:R-:W2:Y:S02]  /*9440*/  LDG.E.U16 R0, desc[UR36][R4.64] ;  /* 0x0000002404007981 */ /* 0x000ea4000c1e1500 */
[----:B--2---:R-:W-:-:S04]  /*9450*/  IMAD.U32 R0, R0, 0x10000, RZ ;  /* 0x0001000000007824 */ /* 0x004fc800078e00ff */
[----:B------:R-:W-:-:S04]  /*9460*/  FMUL.FTZ R0, R0, 1 ;  /* 0x3f80000000007820 */ /* 0x000fc80000410000 */
[----:B------:R2:W3:Y:S02]  /*9470*/  F2F.F64.F32 R2, R0 ;  /* 0x0000000000027310 */ /* 0x0004e40000201800 */
[----:B--23--:R-:W-:Y:S05]  /*9480*/  BRA `(.L_x_36529) ;  /* 0x0000000400b07947 */ /* 0x00cfea0003800000 */
.L_x_36536:
        /* <DEDUP_REMOVED lines=9> */
[----:B--2---:R-:W3:Y:S02]  /*9520*/  I2F.F64.U16 R2, R2 ;  /* 0x0000000200027312 */ /* 0x004ee40000101800 */
[----:B---3--:R-:W-:Y:S05]  /*9530*/  BRA `(.L_x_36529) ;  /* 0x0000000400847947 */ /* 0x008fea0003800000 */
.L_x_36543:
        /* <DEDUP_REMOVED lines=21> */
.L_x_36545:
[----:B------:R-:W-:Y:S05]  /*9690*/  BSYNC.RECONVERGENT B0 ;  /* 0x0000000000007941 */ /* 0x000fea0003800200 */
.L_x_36544:
[----:B------:R-:W-:Y:S02]  /*96a0*/  SHF.L.U32 R0, R0, 0x14, RZ ;  /* 0x0000001400007819 */ /* 0x000fe400000006ff */
[----:B------:R-:W-:-:S04]  /*96b0*/  LEA R2, R2, 0x3b800000, 0x17 ;  /* 0x3b80000002027811 */ /* 0x000fc800078eb8ff */
[----:B------:R-:W-:-:S05]  /*96c0*/  LOP3.LUT R0, R2, R0, R7, 0xfe, !PT ;  /* 0x0000000002007212 */ /* 0x000fca00078efe07 */
[----:B------:R-:W-:-:S04]  /*96d0*/  FMUL.FTZ R0, R0, 1 ;  /* 0x3f80000000007820 */ /* 0x000fc80000410000 */
[----:B------:R3:W4:Y:S02]  /*96e0*/  F2F.F64.F32 R2, R0 ;  /* 0x0000000000027310 */ /* 0x0007240000201800 */
[----:B---34-:R-:W-:Y:S05]  /*96f0*/  BRA `(.L_x_36529) ;  /* 0x0000000400147947 */ /* 0x018fea0003800000 */
.L_x_36542:
        /* <DEDUP_REMOVED lines=21> */
.L_x_36547:
[----:B------:R-:W-:Y:S05]  /*9850*/  BSYNC.RECONVERGENT B0 ;  /* 0x0000000000007941 */ /* 0x000fea0003800200 */
.L_x_36546:
[----:B------:R-:W-:Y:S01]  /*9860*/  IMAD.SHL.U32 R0, R0, 0x200000, RZ ;  /* 0x0020000000007824 */ /* 0x000fe200078e00ff */
[----:B------:R-:W-:-:S04]  /*9870*/  LEA R2, R2, 0x37800000, 0x17 ;  /* 0x3780000002027811 */ /* 0x000fc800078eb8ff */
[----:B------:R-:W-:-:S05]  /*9880*/  LOP3.LUT R0, R2, R0, R7, 0xfe, !PT ;  /* 0x0000000002007212 */ /* 0x000fca00078efe07 */
[----:B------:R-:W-:-:S04]  /*9890*/  FMUL.FTZ R0, R0, 1 ;  /* 0x3f80000000007820 */ /* 0x000fc80000410000 */
[----:B------:R3:W4:Y:S02]  /*98a0*/  F2F.F64.F32 R2, R0 ;  /* 0x0000000000027310 */ /* 0x0007240000201800 */
[----:B---34-:R-:W-:Y:S05]  /*98b0*/  BRA `(.L_x_36529) ;  /* 0x0000000000a47947 */ /* 0x018fea0003800000 */
.L_x_36541:
        /* <DEDUP_REMOVED lines=18> */
.L_x_36528:
        /* <DEDUP_REMOVED lines=16> */
.L_x_36550:
[----:B------:R-:W-:Y:S01]  /*9ae0*/  CS2R R2, SRZ ;  /* 0x0000000000027805 */ /* 0x000fe2000001ff00 */
[----:B------:R-:W-:Y:S06]  /*9af0*/  BRA `(.L_x_36529) ;  /* 0x0000000000147947 */ /* 0x000fec0003800000 */
.L_x_36549:
[----:B------:R-:W2:Y:S02]  /*9b00*/  LDG.E.64 R2, desc[UR36][R4.64] ;  /* 0x0000002404027981 */ /* 0x000ea4000c1e1b00 */
[----:B--2---:R-:W3:Y:S02]  /*9b10*/  I2F.F64.U64 R2, R2 ;  /* 0x0000000200027312 */ /* 0x004ee40000301800 */
[----:B---3--:R-:W-:Y:S05]  /*9b20*/  BRA `(.L_x_36529) ;  /* 0x0000000000087947 */ /* 0x008fea0003800000 */
.L_x_36548:
[----:B------:R-:W2:Y:S02]  /*9b30*/  LDG.E R2, desc[UR36][R4.64] ;  /* 0x0000002404027981 */ /* 0x000ea4000c1e1900 */
[----:B--2---:R-:W2:Y:S02]  /*9b40*/  I2F.F64.U32 R2, R2 ;  /* 0x0000000200027312 */ /* 0x004ea40000201800 */
.L_x_36529:
[----:B------:R-:W-:Y:S05]  /*9b50*/  BSYNC.RECONVERGENT B6 ;  /* 0x0000000000067941 */ /* 0x000fea0003800200 */
.L_x_36523:
[----:B--2--5:R-:W-:Y:S01]  /*9b60*/  LOP3.LUT R7, R3, 0x7fffffff, RZ, 0xc0, !PT ;  /* 0x7fffffff03077812 */ /* 0x024fe200078ec0ff */
[----:B------:R-:W-:Y:S01]  /*9b70*/  BSSY.RECONVERGENT B0, `(.L_x_36551) ;  /* 0x0000054000007945 */ /* 0x000fe20003800200 */
[----:B------:R-:W-:Y:S02]  /*9b80*/  IMAD.MOV.U32 R6, RZ, RZ, R2 ;  /* 0x000000ffff067224 */ /* 0x000fe400078e0002 */
[----:B------:R-:W-:-:S04]  /*9b90*/  VIMNMX.U32 R0, PT, PT, R23, R7, !PT ;  /* 0x0000000717007248 */ /* 0x000fc80007fe0000 */
[----:B------:R-:W-:-:S13]  /*9ba0*/  ISETP.GT.U32.AND P0, PT, R0, 0x7fefffff, PT ;  /* 0x7fefffff0000780c */ /* 0x000fda0003f04070 */
[----:B------:R-:W-:Y:S05]  /*9bb0*/  @P0 BRA `(.L_x_36552) ;  /* 0x0000000000f00947 */ /* 0x000fea0003800000 */
[----:B------:R-:W2:Y:S01]  /*9bc0*/  DSETP.NEU.AND P0, PT, R22, RZ, PT ;  /* 0x000000ff1600722a */ /* 0x000ea20003f0d000 */
[----:B01----:R-:W-:Y:S01]  /*9bd0*/  MOV R4, 0x0 ;  /* 0x0000000000047802 */ /* 0x003fe20000000f00 */
[----:B------:R-:W-:Y:S01]  /*9be0*/  IMAD.MOV.U32 R5, RZ, RZ, -0x80000 ;  /* 0xfff80000ff057424 */ /* 0x000fe200078e00ff */
[----:B--2---:R-:W-:Y:S06]  /*9bf0*/  @!P0 BRA `(.L_x_36553) ;  /* 0x00000004002c8947 */ /* 0x004fec0003800000 */
        /* <DEDUP_REMOVED lines=14> */
[----:B0-----:R-:W-:Y:S01]  /*9ce0*/  FSEL R10, R18, UR4, !P1 ;  /* 0x00000004120a7c08 */ /* 0x001fe2000c800000 */
[----:B------:R-:W-:Y:S01]  /*9cf0*/  @!P0 VIADD R5, R4, 0xffffffca ;  /* 0xffffffca04058836 */ /* 0x000fe20000000000 */
[----:B------:R-:W-:Y:S02]  /*9d00*/  LOP3.LUT R4, R0, 0xfffff, RZ, 0xc0, !PT ;  /* 0x000fffff00047812 */ /* 0x000fe400078ec0ff */
[----:B------:R-:W-:-:S02]  /*9d10*/  SEL R0, R24, R25, !P1 ;  /* 0x0000001918007207 */ /* 0x000fc40004800000 */
[----:B------:R-:W-:Y:S02]  /*9d20*/  LOP3.LUT R8, R8, 0x100000, RZ, 0xfc, !PT ;  /* 0x0010000008087812 */ /* 0x000fe400078efcff */
[----:B------:R-:W-:Y:S02]  /*9d30*/  LOP3.LUT R11, R4, 0x100000, RZ, 0xfc, !PT ;  /* 0x00100000040b7812 */ /* 0x000fe400078efcff */
[----:B------:R-:W-:-:S07]  /*9d40*/  IADD3 R6, PT, PT, -R0, R5, RZ ;  /* 0x0000000500067210 */ /* 0x000fce0007ffe1ff */
.L_x_36555:
        /* <DEDUP_REMOVED lines=11> */
.L_x_36554:
        /* <DEDUP_REMOVED lines=20> */
.L_x_36557:
[----:B------:R-:W-:Y:S05]  /*9f40*/  BSYNC.RECONVERGENT B1 ;  /* 0x0000000000017941 */ /* 0x000fea0003800200 */
.L_x_36556:
[----:B------:R-:W-:Y:S02]  /*9f50*/  LOP3.LUT R5, R9, 0x80000000, R3, 0xb8, !PT ;  /* 0x8000000009057812 */ /* 0x000fe400078eb803 */
[----:B------:R-:W-:Y:S01]  /*9f60*/  MOV R4, R7 ;  /* 0x0000000700047202 */ /* 0x000fe20000000f00 */
[----:B------:R-:W-:Y:S06]  /*9f70*/  BRA `(.L_x_36553) ;  /* 0x00000000004c7947 */ /* 0x000fec0003800000 */
.L_x_36552:
[----:B------:R-:W2:-:S15]  /*9f80*/  DSETP.NAN.AND P0, PT, R22, R22, PT ;  /* 0x000000161600722a */ /* 0x000e9e0003f08000 */
[----:B------:R-:W-:-:S15]  /*9f90*/  NOP ;  /* 0x0000000000007918 */ /* 0x000fde0000000000 */
[----:B------:R-:W-:-:S15]  /*9fa0*/  NOP ;  /* 0x0000000000007918 */ /* 0x000fde0000000000 */
[----:B------:R-:W-:-:S15]  /*9fb0*/  NOP ;  /* 0x0000000000007918 */ /* 0x000fde0000000000 */
[----:B------:R-:W-:-:S04]  /*9fc0*/  NOP ;  /* 0x0000000000007918 */ /* 0x000fc80000000000 */
[----:B--2---:R-:W0:Y:S02]  /*9fd0*/  DSETP.NUM.AND P0, PT, R6, R6, !P0 ;  /* 0x000000060600722a */ /* 0x004e240004707000 */
[----:B01----:R-:W0:-:S15]  /*9fe0*/  @!P0 LDC.64 R4, c[0x0][0x598] ;  /* 0x00016600ff048b82 */ /* 0x003e1e0000000a00 */
        /* <DEDUP_REMOVED lines=12> */
.L_x_36553:
[----:B------:R-:W-:Y:S05]  /*a0b0*/  BSYNC.RECONVERGENT B0 ;  /* 0x0000000000007941 */ /* 0x000fea0003800200 */
.L_x_36551:
        /* <DEDUP_REMOVED lines=36> */
.L_x_36561:
[----:B------:R-:W0:Y:S02]  /*a300*/  F2I.S64.F64.TRUNC R4, R4 ;  /* 0x0000000400047311 */ /* 0x000e24000030d900 */
[----:B0-----:R-:W-:-:S05]  /*a310*/  IMAD.MOV.U32 R7, RZ, RZ, R4 ;  /* 0x000000ffff077224 */ /* 0x001fca00078e0004 */
[----:B------:R0:W-:Y:S01]  /*a320*/  STG.E.U8 desc[UR36][R2.64], R7 ;  /* 0x0000000702007986 */ /* 0x0001e2000c101124 */
[----:B------:R-:W-:Y:S05]  /*a330*/  BRA `(.L_x_36563) ;  /* 0x0000001000807947 */ /* 0x000fea0003800000 */
.L_x_36560:
        /* <DEDUP_REMOVED lines=9> */
.L_x_36565:
[----:B------:R-:W0:Y:S02]  /*a3d0*/  F2I.F64.TRUNC R5, R4 ;  /* 0x0000000400057311 */ /* 0x000e24000030d100 */
[----:B0-----:R0:W-:Y:S01]  /*a3e0*/  STG.E desc[UR36][R2.64], R5 ;  /* 0x0000000502007986 */ /* 0x0011e2000c101924 */
[----:B------:R-:W-:Y:S05]  /*a3f0*/  BRA `(.L_x_36563) ;  /* 0x0000001000507947 */ /* 0x000fea0003800000 */
.L_x_36564:
[----:B------:R-:W0:Y:S02]  /*a400*/  F2I.F64.TRUNC R5, R4 ;  /* 0x0000000400057311 */ /* 0x000e24000030d100 */
[----:B0-----:R0:W-:Y:S01]  /*a410*/  STG.E.U16 desc[UR36][R2.64], R5 ;  /* 0x0000000502007986 */ /* 0x0011e2000c101524 */
[----:B------:R-:W-:Y:S05]  /*a420*/  BRA `(.L_x_36563) ;  /* 0x0000001000447947 */ /* 0x000fea0003800000 */
.L_x_36559:
        /* <DEDUP_REMOVED lines=17> */
.L_x_36567:
        /* <DEDUP_REMOVED lines=12> */
.L_x_36566:
        /* <DEDUP_REMOVED lines=14> */
[----:B------:R-:W-:Y:S01]  /*a6e0*/  MOV R7, RZ ;  /* 0x000000ff00077202 */ /* 0x000fe20000000f00 */
[----:B0-----:R-:W-:-:S05]  /*a6f0*/  @!P0 FMUL R6, R6, 1.175494350822287508e-38 ;  /* 0x0080000006068820 */ /* 0x001fca0000400000 */
[----:B------:R0:W-:Y:S01]  /*a700*/  STG.E.64 desc[UR36][R2.64], R6 ;  /* 0x0000000602007986 */ /* 0x0001e2000c101b24 */
[----:B------:R-:W-:Y:S05]  /*a710*/  BRA `(.L_x_36563) ;  /* 0x0000000c00887947 */ /* 0x000fea0003800000 */
.L_x_36569:
        /* <DEDUP_REMOVED lines=13> */
.L_x_36568:
[----:B------:R0:W-:Y:S01]  /*a7f0*/  STG.E.64 desc[UR36][R2.64], R4 ;  /* 0x0000000402007986 */ /* 0x0001e2000c101b24 */
[----:B------:R-:W-:Y:S05]  /*a800*/  BRA `(.L_x_36563) ;  /* 0x0000000c004c7947 */ /* 0x000fea0003800000 */
.L_x_36558:
        /* <DEDUP_REMOVED lines=13> */
.L_x_36573:
        /* <DEDUP_REMOVED lines=26> */
.L_x_36576:
[----:B------:R-:W-:-:S04]  /*aa80*/  SHF.R.U32.HI R5, RZ, 0x18, R7 ;  /* 0x00000018ff057819 */ /* 0x000fc80000011607 */
[----:B------:R-:W-:-:S07]  /*aa90*/  LOP3.LUT R0, R0, 0x80, R5, 0xf8, !PT ;  /* 0x0000008000007812 */ /* 0x000fce00078ef805 */
.L_x_36575:
[----:B------:R-:W-:Y:S05]  /*aaa0*/  BSYNC.RECONVERGENT B0 ;  /* 0x0000000000007941 */ /* 0x000fea0003800200 */
.L_x_36574:
[----:B------:R0:W-:Y:S01]  /*aab0*/  STG.E.U8 desc[UR36][R2.64], R0 ;  /* 0x0000000002007986 */ /* 0x0001e2000c101124 */
[----:B------:R-:W-:Y:S05]  /*aac0*/  BRA `(.L_x_36563) ;  /* 0x00000008009c7947 */ /* 0x000fea0003800000 */
.L_x_36572:
        /* <DEDUP_REMOVED lines=26> */
.L_x_36579:
[----:B------:R-:W-:-:S04]  /*ac70*/  SHF.R.U32.HI R5, RZ, 0x18, R7 ;  /* 0x00000018ff057819 */ /* 0x000fc80000011607 */
[----:B------:R-:W-:-:S07]  /*ac80*/  LOP3.LUT R0, R0, 0x80, R5, 0xf8, !PT ;  /* 0x0000008000007812 */ /* 0x000fce00078ef805 */
.L_x_36578:
[----:B------:R-:W-:Y:S05]  /*ac90*/  BSYNC.RECONVERGENT B0 ;  /* 0x0000000000007941 */ /* 0x000fea0003800200 */
.L_x_36577:
[----:B------:R0:W-:Y:S01]  /*aca0*/  STG.E.U8 desc[UR36][R2.64], R0 ;  /* 0x0000000002007986 */ /* 0x0001e2000c101124 */
[----:B------:R-:W-:Y:S05]  /*acb0*/  BRA `(.L_x_36563) ;  /* 0x0000000800207947 */ /* 0x000fea0003800000 */
.L_x_36571:
        /* <DEDUP_REMOVED lines=30> */
.L_x_36581:
[----:B------:R-:W0:Y:S02]  /*aea0*/  F2I.U64.F64.TRUNC R4, R4 ;  /* 0x0000000400047311 */ /* 0x000e24000030d800 */
[----:B0-----:R0:W-:Y:S01]  /*aeb0*/  STG.E.64 desc[UR36][R2.64], R4 ;  /* 0x0000000402007986 */ /* 0x0011e2000c101b24 */
[----:B------:R-:W-:Y:S05]  /*aec0*/  BRA `(.L_x_36563) ;  /* 0x00000004009c7947 */ /* 0x000fea0003800000 */
.L_x_36580:
[----:B------:R-:W0:Y:S02]  /*aed0*/  F2I.U32.F64.TRUNC R5, R4 ;  /* 0x0000000400057311 */ /* 0x000e24000030d000 */
[----:B0-----:R0:W-:Y:S01]  /*aee0*/  STG.E desc[UR36][R2.64], R5 ;  /* 0x0000000502007986 */ /* 0x0011e2000c101924 */
[----:B------:R-:W-:Y:S05]  /*aef0*/  BRA `(.L_x_36563) ;  /* 0x0000000400907947 */ /* 0x000fea0003800000 */
.L_x_36570:
        /* <DEDUP_REMOVED lines=10> */
.L_x_36583:
[----:B------:R-:W-:-:S05]  /*afa0*/  CS2R R6, SRZ ;  /* 0x0000000000067805 */ /* 0x000fca000001ff00 */
[----:B------:R1:W-:Y:S01]  /*afb0*/  STG.E.128 desc[UR36][R2.64], R4 ;  /* 0x0000000402007986 */ /* 0x0003e2000c101d24 */
[----:B------:R-:W-:Y:S05]  /*afc0*/  BRA `(.L_x_36563) ;  /* 0x00000004005c7947 */ /* 0x000fea0003800000 */
.L_x_36582:
[----:B------:R-:W-:-:S09]  /*afd0*/  UISETP.NE.AND UP0, UPT, UR4, 0xf, UPT ;  /* 0x0000000f0400788c */ /* 0x000fd2000bf05270 */
[----:B------:R-:W-:Y:S05]  /*afe0*/  BRA.U !UP0, `(.L_x_36584) ;  /* 0x0000000508287547 */ /* 0x000fea000b800000 */
[----:B------:R-:W-:-:S09]  /*aff0*/  UISETP.NE.AND UP0, UPT, UR4, 0x17, UPT ;  /* 0x000000170400788c */ /* 0x000fd2000bf05270 */
[----:B------:R-:W-:Y:S05]  /*b000*/  BRA.U !UP0, `(.L_x_36585) ;  /* 0x0000000108b07547 */ /* 0x000fea000b800000 */
[----:B------:R-:W-:-:S09]  /*b010*/  UISETP.NE.AND UP0, UPT, UR4, 0x18, UPT ;  /* 0x000000180400788c */ /* 0x000fd2000bf05270 */
[----:B------:R-:W-:Y:S05]  /*b020*/  BRA.U !UP0, `(.L_x_36586) ;  /* 0x0000000108447547 */ /* 0x000fea000b800000 */
.L_x_36562:
        /* <DEDUP_REMOVED lines=16> */
.L_x_36587:
[----:B------:R-:W-:Y:S05]  /*b130*/  BRA `(.L_x_36563) ;  /* 0x0000000400007947 */ /* 0x000fea0003800000 */
.L_x_36586:
        /* <DEDUP_REMOVED lines=21> */
.L_x_36589:
[----:B------:R-:W-:Y:S05]  /*b290*/  BSYNC.RECONVERGENT B0 ;  /* 0x0000000000007941 */ /* 0x000fea0003800200 */
.L_x_36588:
[----:B------:R-:W-:-:S05]  /*b2a0*/  LOP3.LUT R7, R0, 0x80, R7, 0xf8, !PT ;  /* 0x0000008000077812 */ /* 0x000fca00078ef807 */
[----:B------:R3:W-:Y:S01]  /*b2b0*/  STG.E.U8 desc[UR36][R2.64], R7 ;  /* 0x0000000702007986 */ /* 0x0007e2000c101124 */
[----:B------:R-:W-:Y:S05]  /*b2c0*/  BRA `(.L_x_36563) ;  /* 0x00000000009c7947 */ /* 0x000fea0003800000 */
.L_x_36585:
        /* <DEDUP_REMOVED lines=20> */
.L_x_36591:
[----:B------:R-:W-:Y:S01]  /*b410*/  IMAD.MOV.U32 R0, RZ, RZ, 0x7f ;  /* 0x0000007fff007424 */ /* 0x000fe200078e00ff */
[----:B------:R-:W-:-:S04]  /*b420*/  ISETP.GT.U32.AND P0, PT, R6, 0x7f800000, PT ;  /* 0x7f8000000600780c */ /* 0x000fc80003f04070 */
[----:B------:R-:W-:-:S09]  /*b430*/  SEL R0, R0, 0x7c, P0 ;  /* 0x0000007c00007807 */ /* 0x000fd20000000000 */
.L_x_36592:
[----:B------:R-:W-:Y:S05]  /*b440*/  BSYNC.RECONVERGENT B0 ;  /* 0x0000000000007941 */ /* 0x000fea0003800200 */
.L_x_36590:
[----:B------:R-:W-:-:S04]  /*b450*/  SHF.R.U32.HI R5, RZ, 0x18, R7 ;  /* 0x00000018ff057819 */ /* 0x000fc80000011607 */
[----:B------:R-:W-:-:S05]  /*b460*/  LOP3.LUT R5, R0, 0x80, R5, 0xf8, !PT ;  /* 0x0000008000057812 */ /* 0x000fca00078ef805 */
[----:B------:R2:W-:Y:S01]  /*b470*/  STG.E.U8 desc[UR36][R2.64], R5 ;  /* 0x0000000502007986 */ /* 0x0005e2000c101124 */
[----:B------:R-:W-:Y:S05]  /*b480*/  BRA `(.L_x_36563) ;  /* 0x00000000002c7947 */ /* 0x000fea0003800000 */
.L_x_36584:
        /* <DEDUP_REMOVED lines=11> */
.L_x_36563:
[----:B------:R-:W-:-:S07]  /*b540*/  VIADD R17, R17, 0x80 ;  /* 0x0000008011117836 */ /* 0x000fce0000000000 */
.L_x_36521:
[----:B------:R-:W-:Y:S05]  /*b550*/  BSYNC.RECONVERGENT B7 ;  /* 0x0000000000077941 */ /* 0x000fea0003800200 */
.L_x_36520:
[----:B------:R-:W5:Y:S02]  /*b560*/  LDCU UR4, c[0x0][0x380] ;  /* 0x00007000ff0477ac */ /* 0x000f640008000800 */
[----:B-----5:R-:W-:-:S13]  /*b570*/  ISETP.GE.AND P0, PT, R17, UR4, PT ;  /* 0x0000000411007c0c */ /* 0x020fda000bf06270 */
[----:B------:R-:W-:Y:S05]  /*b580*/  @P0 EXIT ;  /* 0x000000000000094d */ /* 0x000fea0003800000 */
[----:B------:R-:W5:Y:S01]  /*b590*/  LDCU UR4, c[0x0][0x388] ;  /* 0x00007100ff0477ac */ /* 0x000f620008000800 */
[----:B01--4-:R-:W-:Y:S01]  /*b5a0*/  MOV R0, RZ ;  /* 0x000000ff00007202 */ /* 0x013fe20000000f00 */
        /* <DEDUP_REMOVED lines=8> */
[----:B--23--:R-:W-:-:S05]  /*b630*/  IMAD.HI.U32 R2, R17, UR4, R16 ;  /* 0x0000000411027c27 */ /* 0x00cfca000f8e0010 */
        /* <DEDUP_REMOVED lines=292> */
.L_x_36593:
[----:B------:R-:W0:Y:S01]  /*c880*/  LDCU.128 UR8, c[0x0][0x580] ;  /* 0x0000b000ff0877ac */ /* 0x000e220008000c00 */
[----:B------:R-:W-:Y:S01]  /*c890*/  BSSY.RECONVERGENT B6, `(.L_x_36594) ;  /* 0x00000ee000067945 */ /* 0x000fe20003800200 */
[----:B------:R-:W-:-:S04]  /*c8a0*/  UPRMT UR4, UR42, 0x9910, URZ ;  /* 0x000099102a047896 */ /* 0x000fc800080000ff */
[----:B------:R-:W-:Y:S01]  /*c8b0*/  UISETP.GT.AND UP0, UPT, UR4, 0x9, UPT ;  /* 0x000000090400788c */ /* 0x000fe2000bf04270 */
[----:B0-----:R-:W-:Y:S02]  /*c8c0*/  IADD3 R16, P0, PT, R16, UR8, RZ ;  /* 0x0000000810107c10 */ /* 0x001fe4000ff1e0ff */
[----:B------:R-:W-:-:S03]  /*c8d0*/  IADD3 R4, P1, PT, R0, UR10, RZ ;  /* 0x0000000a00047c10 */ /* 0x000fc6000ff3e0ff */
[----:B------:R-:W-:Y:S02]  /*c8e0*/  IMAD.X R17, RZ, RZ, UR9, P0 ;  /* 0x00000009ff117e24 */ /* 0x000fe400080e06ff */
[----:B--23--:R-:W-:Y:S01]  /*c8f0*/  IMAD.X R5, RZ, RZ, UR11, P1 ;  /* 0x0000000bff057e24 */ /* 0x00cfe200088e06ff */
        /* <DEDUP_REMOVED lines=12> */
.L_x_36598:
[----:B------:R-:W2:Y:S02]  /*c9c0*/  LDG.E.U8 R2, desc[UR36][R4.64] ;  /* 0x0000002404027981 */ /* 0x000ea4000c1e1100 */
[----:B--2---:R-:W3:Y:S02]  /*c9d0*/  I2F.F64.U16 R2, R2 ;  /* 0x0000000200027312 */ /* 0x004ee40000101800 */
[----:B---3--:R-:W-:Y:S05]  /*c9e0*/  BRA `(.L_x_36600) ;  /* 0x0000000c00607947 */ /* 0x008fea0003800000 */
.L_x_36597:
        /* <DEDUP_REMOVED lines=9> */
.L_x_36602:
[----:B------:R-:W2:Y:S02]  /*ca80*/  LDG.E R2, desc[UR36][R4.64] ;  /* 0x0000002404027981 */ /* 0x000ea4000c1e1900 */
[----:B--2---:R-:W3:Y:S02]  /*ca90*/  I2F.F64 R2, R2 ;  /* 0x0000000200027312 */ /* 0x004ee40000201c00 */
[----:B---3--:R-:W-:Y:S05]  /*caa0*/  BRA `(.L_x_36600) ;  /* 0x0000000c00307947 */ /* 0x008fea0003800000 */
.L_x_36601:
[----:B------:R-:W2:Y:S02]  /*cab0*/  LDG.E.U16 R2, desc[UR36][R4.64] ;  /* 0x0000002404027981 */ /* 0x000ea4000c1e1500 */
[----:B--2---:R-:W3:Y:S02]  /*cac0*/  I2F.F64.S16 R2, R2 ;  /* 0x0000000200027312 */ /* 0x004ee40000101c00 */
[----:B---3--:R-:W-:Y:S05]  /*cad0*/  BRA `(.L_x_36600) ;  /* 0x0000000c00247947 */ /* 0x008fea0003800000 */
.L_x_36596:
        /* <DEDUP_REMOVED lines=10> */
.L_x_36604:
[----:B------:R-:W2:Y:S02]  /*cb80*/  LDG.E.U16 R0, desc[UR36][R4.64] ;  /* 0x0000002404007981 */ /* 0x000ea4000c1e1500 */
[----:B--2---:R-:W-:-:S05]  /*cb90*/  HADD2.F32 R0, -RZ, R0.H0_H0 ;  /* 0x20000000ff007230 */ /* 0x004fca0000004100 */
[----:B------:R-:W-:-:S04]  /*cba0*/  FMUL.FTZ R0, R0, 1 ;  /* 0x3f80000000007820 */ /* 0x000fc80000410000 */
[----:B------:R2:W3:Y:S02]  /*cbb0*/  F2F.F64.F32 R2, R0 ;  /* 0x0000000000027310 */ /* 0x0004e40000201800 */
[----:B--23--:R-:W-:Y:S05]  /*cbc0*/  BRA `(.L_x_36600) ;  /* 0x0000000800e87947 */ /* 0x00cfea0003800000 */
.L_x_36603:
        /* <DEDUP_REMOVED lines=10> */
.L_x_36606:
[----:B------:R-:W2:Y:S02]  /*cc70*/  LDG.E.U16 R4, desc[UR36][R4.64] ;  /* 0x0000002404047981 */ /* 0x000ea4000c1e1500 */
[----:B--2---:R-:W-:-:S05]  /*cc80*/  HADD2.F32 R0, -RZ, R4.H0_H0 ;  /* 0x20000004ff007230 */ /* 0x004fca0000004100 */
[----:B------:R-:W-:-:S04]  /*cc90*/  FMUL.FTZ R0, R0, 1 ;  /* 0x3f80000000007820 */ /* 0x000fc80000410000 */
[----:B------:R2:W3:Y:S02]  /*cca0*/  F2F.F64.F32 R2, R0 ;  /* 0x0000000000027310 */ /* 0x0004e40000201800 */
[----:B--23--:R-:W-:Y:S05]  /*ccb0*/  BRA `(.L_x_36600) ;  /* 0x0000000800ac7947 */ /* 0x00cfea0003800000 */
.L_x_36605:
[----:B------:R2:W5:Y:S01]  /*ccc0*/  LDG.E.64 R2, desc[UR36][R4.64] ;  /* 0x0000002404027981 */ /* 0x000562000c1e1b00 */
[----:B------:R-:W-:Y:S05]  /*ccd0*/  BRA `(.L_x_36600) ;  /* 0x0000000800a47947 */ /* 0x000fea0003800000 */
.L_x_36595:
        /* <DEDUP_REMOVED lines=13> */
.L_x_36609:
[----:B------:R1:W5:Y:S01]  /*cdb0*/  LDG.E.64 R2, desc[UR36][R4.64] ;  /* 0x0000002404027981 */ /* 0x000362000c1e1b00 */
[----:B------:R-:W-:Y:S05]  /*cdc0*/  BRA `(.L_x_36600) ;  /* 0x0000000800687947 */ /* 0x000fea0003800000 */
.L_x_36608:
        /* <DEDUP_REMOVED lines=27> */
.L_x_36611:
        /* <DEDUP_REMOVED lines=14> */
.L_x_36610:
[----:B------:R-:W2:Y:S02]  /*d060*/  LDG.E.U16 R0, desc[UR36][R4.64] ;  /* 0x0000002404007981 */ /* 0x000ea4000c1e1500 */
[----:B--2---:R-:W-:-:S04]  /*d070*/  IMAD.U32 R0, R0, 0x10000, RZ ;  /* 0x0001000000007824 */ /* 0x004fc800078e00ff */
[----:B------:R-:W-:-:S04]  /*d080*/  FMUL.FTZ R0, R0, 1 ;  /* 0x3f80000000007820 */ /* 0x000fc80000410000 */
[----:B------:R1:W2:Y:S02]  /*d090*/  F2F.F64.F32 R2, R0 ;  /* 0x0000000000027310 */ /* 0x0002a40000201800 */
[----:B-12---:R-:W-:Y:S05]  /*d0a0*/  BRA `(.L_x_36600) ;  /* 0x0000000400b07947 */ /* 0x006fea0003800000 */
.L_x_36607:
        /* <DEDUP_REMOVED lines=11> */
.L_x_36614:
        /* <DEDUP_REMOVED lines=21> */
.L_x_36616:
[----:B------:R-:W-:Y:S05]  /*d2b0*/  BSYNC.RECONVERGENT B0 ;  /* 0x0000000000007941 */ /* 0x000fea0003800200 */
.L_x_36615:
[----:B------:R-:W-:Y:S02]  /*d2c0*/  SHF.L.U32 R0, R0, 0x14, RZ ;  /* 0x0000001400007819 */ /* 0x000fe400000006ff */
[----:B------:R-:W-:-:S04]  /*d2d0*/  LEA R2, R2, 0x3b800000, 0x17 ;  /* 0x3b80000002027811 */ /* 0x000fc800078eb8ff */
[----:B------:R-:W-:-:S05]  /*d2e0*/  LOP3.LUT R0, R2, R0, R7, 0xfe, !PT ;  /* 0x0000000002007212 */ /* 0x000fca00078efe07 */
[----:B------:R-:W-:-:S04]  /*d2f0*/  FMUL.FTZ R0, R0, 1 ;  /* 0x3f80000000007820 */ /* 0x000fc80000410000 */
[----:B------:R1:W2:Y:S02]  /*d300*/  F2F.F64.F32 R2, R0 ;  /* 0x0000000000027310 */ /* 0x0002a40000201800 */
[----:B-12---:R-:W-:Y:S05]  /*d310*/  BRA `(.L_x_36600) ;  /* 0x0000000400147947 */ /* 0x006fea0003800000 */
.L_x_36613:
        /* <DEDUP_REMOVED lines=21> */
.L_x_36618:
[----:B------:R-:W-:Y:S05]  /*d470*/  BSYNC.RECONVERGENT B0 ;  /* 0x0000000000007941 */ /* 0x000fea0003800200 */
.L_x_36617:
[----:B------:R-:W-:Y:S01]  /*d480*/  IMAD.SHL.U32 R0, R0, 0x200000, RZ ;  /* 0x0020000000007824 */ /* 0x000fe200078e00ff */
[----:B------:R-:W-:-:S04]  /*d490*/  LEA R2, R2, 0x37800000, 0x17 ;  /* 0x3780000002027811 */ /* 0x000fc800078eb8ff */
[----:B------:R-:W-:-:S05]  /*d4a0*/  LOP3.LUT R0, R2, R0, R7, 0xfe, !PT ;  /* 0x0000000002007212 */ /* 0x000fca00078efe07 */
[----:B------:R-:W-:-:S04]  /*d4b0*/  FMUL.FTZ R0, R0, 1 ;  /* 0x3f80000000007820 */ /* 0x000fc80000410000 */
[----:B------:R1:W2:Y:S02]  /*d4c0*/  F2F.F64.F32 R2, R0 ;  /* 0x0000000000027310 */ /* 0x0002a40000201800 */
[----:B-12---:R-:W-:Y:S05]  /*d4d0*/  BRA `(.L_x_36600) ;  /* 0x0000000000a47947 */ /* 0x006fea0003800000 */
.L_x_36612:
        /* <DEDUP_REMOVED lines=18> */
.L_x_36599:
        /* <DEDUP_REMOVED lines=16> */
.L_x_36621:
[----:B------:R-:W-:Y:S01]  /*d700*/  CS2R R2, SRZ ;  /* 0x0000000000027805 */ /* 0x000fe2000001ff00 */
[----:B------:R-:W-:Y:S06]  /*d710*/  BRA `(.L_x_36600) ;  /* 0x0000000000147947 */ /* 0x000fec0003800000 */
.L_x_36620:
[----:B------:R-:W2:Y:S02]  /*d720*/  LDG.E.64 R2, desc[UR36][R4.64] ;  /* 0x0000002404027981 */ /* 0x000ea4000c1e1b00 */
[----:B--2---:R-:W0:Y:S02]  /*d730*/  I2F.F64.U64 R2, R2 ;  /* 0x0000000200027312 */ /* 0x004e240000301800 */
[----:B0-----:R-:W-:Y:S05]  /*d740*/  BRA `(.L_x_36600) ;  /* 0x0000000000087947 */ /* 0x001fea0003800000 */
.L_x_36619:
[----:B------:R-:W2:Y:S02]  /*d750*/  LDG.E R2, desc[UR36][R4.64] ;  /* 0x0000002404027981 */ /* 0x000ea4000c1e1900 */
[----:B--2---:R-:W0:Y:S02]  /*d760*/  I2F.F64.U32 R2, R2 ;  /* 0x0000000200027312 */ /* 0x004e240000201800 */
.L_x_36600:
[----:B------:R-:W-:Y:S05]  /*d770*/  BSYNC.RECONVERGENT B6 ;  /* 0x0000000000067941 */ /* 0x000fea0003800200 */
.L_x_36594:
        /* <DEDUP_REMOVED lines=23> */
[C---:B-1----:R-:W-:Y:S01]  /*d8f0*/  @!P0 LEA.HI R0, R5.reuse, R7, RZ, 0xc ;  /* 0x0000000705008211 */ /* 0x042fe200078f60ff */
[----:B------:R-:W-:Y:S01]  /*d900*/  IMAD.MOV.U32 R9, RZ, RZ, R4 ;  /* 0x000000ffff097224 */ /* 0x000fe200078e0004 */
[----:B------:R-:W-:Y:S02]  /*d910*/  LOP3.LUT R11, R5, 0xfffff, RZ, 0xc0, !PT ;  /* 0x000fffff050b7812 */ /* 0x000fe400078ec0ff */
[----:B0-----:R-:W-:Y:S01]  /*d920*/  FSEL R18, R18, UR4, !P1 ;  /* 0x0000000412127c08 */ /* 0x001fe2000c800000 */
[----:B------:R-:W-:Y:S01]  /*d930*/  @!P0 VIADD R7, R0, 0xffffffca ;  /* 0xffffffca00078836 */ /* 0x000fe20000000000 */
[----:B------:R-:W-:-:S02]  /*d940*/  LOP3.LUT R22, R22, 0x100000, RZ, 0xfc, !PT ;  /* 0x0010000016167812 */ /* 0x000fc400078efcff */
[----:B------:R-:W-:Y:S02]  /*d950*/  LOP3.LUT R11, R11, 0x100000, RZ, 0xfc, !PT ;  /* 0x001000000b0b7812 */ /* 0x000fe400078efcff */
[----:B------:R-:W-:-:S07]  /*d960*/  IADD3 R7, PT, PT, -R8, R7, RZ ;  /* 0x0000000708077210 */ /* 0x000fce0007ffe1ff */
.L_x_36626:
        /* <DEDUP_REMOVED lines=11> */
.L_x_36625:
        /* <DEDUP_REMOVED lines=19> */
.L_x_36628:
[----:B------:R-:W-:Y:S05]  /*db50*/  BSYNC.RECONVERGENT B1 ;  /* 0x0000000000017941 */ /* 0x000fea0003800200 */
.L_x_36627:
[----:B------:R-:W-:Y:S01]  /*db60*/  LOP3.LUT R7, R7, 0x80000000, R3, 0xb8, !PT ;  /* 0x8000000007077812 */ /* 0x000fe200078eb803 */
[----:B------:R-:W-:Y:S06]  /*db70*/  BRA `(.L_x_36624) ;  /* 0x00000000004c7947 */ /* 0x000fec0003800000 */
.L_x_36623:
        /* <DEDUP_REMOVED lines=19> */
.L_x_36624:
[----:B------:R-:W-:Y:S05]  /*dcb0*/  BSYNC.RECONVERGENT B0 ;  /* 0x0000000000007941 */ /* 0x000fea0003800200 */
.L_x_36622:
[----:B------:R-:W0:Y:S01]  /*dcc0*/  LDCU.64 UR4, c[0x0][0x598] ;  /* 0x0000b300ff0477ac */ /* 0x000e220008000a00 */
[----:B------:R-:W0:-:S15]  /*dcd0*/  DSETP.GEU.AND P0, PT, R6, RZ, PT ;  /* 0x000000ff0600722a */ /* 0x000e1e0003f0e000 */
[----:B------:R-:W-:-:S15]  /*dce0*/  NOP ;  /* 0x0000000000007918 */ /* 0x000fde0000000000 */
[----:B------:R-:W-:-:S15]  /*dcf0*/  NOP ;  /* 0x0000000000007918 */ /* 0x000fde0000000000 */
[----:B------:R-:W-:-:S15]  /*dd00*/  NOP ;  /* 0x0000000000007918 */ /* 0x000fde0000000000 */
[----:B------:R-:W-:-:S04]  /*dd10*/  NOP ;  /* 0x0000000000007918 */ /* 0x000fc80000000000 */
        /* <DEDUP_REMOVED lines=28> */
.L_x_36632:
[----:B------:R-:W0:Y:S02]  /*dee0*/  F2I.S64.F64.TRUNC R4, R4 ;  /* 0x0000000400047311 */ /* 0x000e24000030d900 */
[----:B0-----:R-:W-:-:S05]  /*def0*/  IMAD.MOV.U32 R3, RZ, RZ, R4 ;  /* 0x000000ffff037224 */ /* 0x001fca00078e0004 */
[----:B------:R-:W-:Y:S01]  /*df00*/  STG.E.U8 desc[UR36][R16.64], R3 ;  /* 0x0000000310007986 */ /* 0x000fe2000c101124 */
[----:B------:R-:W-:Y:S05]  /*df10*/  EXIT ;  /* 0x000000000000794d */ /* 0x000fea0003800000 */
.L_x_36631:
        /* <DEDUP_REMOVED lines=9> */
.L_x_36635:
[----:B------:R-:W0:Y:S02]  /*dfb0*/  F2I.F64.TRUNC R5, R4 ;  /* 0x0000000400057311 */ /* 0x000e24000030d100 */
[----:B0-----:R-:W-:Y:S01]  /*dfc0*/  STG.E desc[UR36][R16.64], R5 ;  /* 0x0000000510007986 */ /* 0x001fe2000c101924 */
[----:B------:R-:W-:Y:S05]  /*dfd0*/  EXIT ;  /* 0x000000000000794d */ /* 0x000fea0003800000 */
.L_x_36634:
[----:B------:R-:W0:Y:S02]  /*dfe0*/  F2I.F64.TRUNC R5, R4 ;  /* 0x0000000400057311 */ /* 0x000e24000030d100 */
[----:B0-----:R-:W-:Y:S01]  /*dff0*/  STG.E.U16 desc[UR36][R16.64], R5 ;  /* 0x0000000510007986 */ /* 0x001fe2000c101524 */
[----:B------:R-:W-:Y:S05]  /*e000*/  EXIT ;  /* 0x000000000000794d */ /* 0x000fea0003800000 */
.L_x_36630:
        /* <DEDUP_REMOVED lines=17> */
.L_x_36637:
        /* <DEDUP_REMOVED lines=12> */
.L_x_36636:
        /* <DEDUP_REMOVED lines=18> */
.L_x_36639:
        /* <DEDUP_REMOVED lines=13> */
.L_x_36638:
[----:B------:R-:W-:Y:S01]  /*e3d0*/  STG.E.64 desc[UR36][R16.64], R4 ;  /* 0x0000000410007986 */ /* 0x000fe2000c101b24 */
[----:B------:R-:W-:Y:S05]  /*e3e0*/  EXIT ;  /* 0x000000000000794d */ /* 0x000fea0003800000 */
.L_x_36629:
        /* <DEDUP_REMOVED lines=13> */
.L_x_36643:
        /* <DEDUP_REMOVED lines=25> */
.L_x_36646:
[----:B------:R-:W-:-:S04]  /*e650*/  SHF.R.U32.HI R3, RZ, 0x18, R3 ;  /* 0x00000018ff037819 */ /* 0x000fc80000011603 */
[----:B------:R-:W-:-:S04]  /*e660*/  LOP3.LUT R0, R0, 0x80, R3, 0xf8, !PT ;  /* 0x0000008000007812 */ /* 0x000fc800078ef803 */
[----:B------:R-:W-:-:S07]  /*e670*/  PRMT R8, R0, 0x7610, R8 ;  /* 0x0000761000087816 */ /* 0x000fce0000000008 */
.L_x_36645:
[----:B------:R-:W-:Y:S05]  /*e680*/  BSYNC.RECONVERGENT B0 ;  /* 0x0000000000007941 */ /* 0x000fea0003800200 */
.L_x_36644:
[----:B------:R-:W-:Y:S01]  /*e690*/  STG.E.U8 desc[UR36][R16.64], R8 ;  /* 0x0000000810007986 */ /* 0x000fe2000c101124 */
[----:B------:R-:W-:Y:S05]  /*e6a0*/  EXIT ;  /* 0x000000000000794d */ /* 0x000fea0003800000 */
.L_x_36642:
        /* <DEDUP_REMOVED lines=25> */
.L_x_36649:
[----:B------:R-:W-:-:S04]  /*e840*/  SHF.R.U32.HI R3, RZ, 0x18, R3 ;  /* 0x00000018ff037819 */ /* 0x000fc80000011603 */
[----:B------:R-:W-:-:S04]  /*e850*/  LOP3.LUT R0, R0, 0x80, R3, 0xf8, !PT ;  /* 0x0000008000007812 */ /* 0x000fc800078ef803 */
[----:B------:R-:W-:-:S07]  /*e860*/  PRMT R8, R0, 0x7610, R8 ;  /* 0x0000761000087816 */ /* 0x000fce0000000008 */
.L_x_36648:
[----:B------:R-:W-:Y:S05]  /*e870*/  BSYNC.RECONVERGENT B0 ;  /* 0x0000000000007941 */ /* 0x000fea0003800200 */
.L_x_36647:
[----:B------:R-:W-:Y:S01]  /*e880*/  STG.E.U8 desc[UR36][R16.64], R8 ;  /* 0x0000000810007986 */ /* 0x000fe2000c101124 */
[----:B------:R-:W-:Y:S05]  /*e890*/  EXIT ;  /* 0x000000000000794d */ /* 0x000fea0003800000 */
.L_x_36641:
        /* <DEDUP_REMOVED lines=30> */
.L_x_36651:
[----:B------:R-:W0:Y:S02]  /*ea80*/  F2I.U64.F64.TRUNC R4, R4 ;  /* 0x0000000400047311 */ /* 0x000e24000030d800 */
[----:B0-----:R-:W-:Y:S01]  /*ea90*/  STG.E.64 desc[UR36][R16.64], R4 ;  /* 0x0000000410007986 */ /* 0x001fe2000c101b24 */
[----:B------:R-:W-:Y:S05]  /*eaa0*/  EXIT ;  /* 0x000000000000794d */ /* 0x000fea0003800000 */
.L_x_36650:
[----:B------:R-:W0:Y:S02]  /*eab0*/  F2I.U32.F64.TRUNC R5, R4 ;  /* 0x0000000400057311 */ /* 0x000e24000030d000 */
[----:B0-----:R-:W-:Y:S01]  /*eac0*/  STG.E desc[UR36][R16.64], R5 ;  /* 0x0000000510007986 */ /* 0x001fe2000c101924 */
[----:B------:R-:W-:Y:S05]  /*ead0*/  EXIT ;  /* 0x000000000000794d */ /* 0x000fea0003800000 */
.L_x_36640:
        /* <DEDUP_REMOVED lines=10> */
.L_x_36653:
[----:B------:R-:W-:-:S05]  /*eb80*/  CS2R R6, SRZ ;  /* 0x0000000000067805 */ /* 0x000fca000001ff00 */
[----:B------:R-:W-:Y:S01]  /*eb90*/  STG.E.128 desc[UR36][R16.64], R4 ;  /* 0x0000000410007986 */ /* 0x000fe2000c101d24 */
[----:B------:R-:W-:Y:S05]  /*eba0*/  EXIT ;  /* 0x000000000000794d */ /* 0x000fea0003800000 */
.L_x_36652:
[----:B------:R-:W-:-:S09]  /*ebb0*/  UISETP.NE.AND UP0, UPT, UR4, 0xf, UPT ;  /* 0x0000000f0400788c */ /* 0x000fd2000bf05270 */
[----:B------:R-:W-:Y:S05]  /*ebc0*/  BRA.U !UP0, `(.L_x_36654) ;  /* 0x0000000508287547 */ /* 0x000fea000b800000 */
[----:B------:R-:W-:-:S09]  /*ebd0*/  UISETP.NE.AND UP0, UPT, UR4, 0x17, UPT ;  /* 0x000000170400788c */ /* 0x000fd2000bf05270 */
[----:B------:R-:W-:Y:S05]  /*ebe0*/  BRA.U !UP0, `(.L_x_36655) ;  /* 0x0000000108b07547 */ /* 0x000fea000b800000 */
[----:B------:R-:W-:-:S09]  /*ebf0*/  UISETP.NE.AND UP0, UPT, UR4, 0x18, UPT ;  /* 0x000000180400788c */ /* 0x000fd2000bf05270 */
[----:B------:R-:W-:Y:S05]  /*ec00*/  BRA.U !UP0, `(.L_x_36656) ;  /* 0x0000000108447547 */ /* 0x000fea000b800000 */
.L_x_36633:
        /* <DEDUP_REMOVED lines=16> */
.L_x_36657:
[----:B------:R-:W-:Y:S05]  /*ed10*/  EXIT ;  /* 0x000000000000794d */ /* 0x000fea0003800000 */
.L_x_36656:
        /* <DEDUP_REMOVED lines=21> */
.L_x_36659:
[----:B------:R-:W-:Y:S05]  /*ee70*/  BSYNC.RECONVERGENT B0 ;  /* 0x0000000000007941 */ /* 0x000fea0003800200 */
.L_x_36658:
[----:B------:R-:W-:-:S05]  /*ee80*/  LOP3.LUT R3, R0, 0x80, R3, 0xf8, !PT ;  /* 0x0000008000037812 */ /* 0x000fca00078ef803 */
[----:B------:R-:W-:Y:S01]  /*ee90*/  STG.E.U8 desc[UR36][R16.64], R3 ;  /* 0x0000000310007986 */ /* 0x000fe2000c101124 */
[----:B------:R-:W-:Y:S05]  /*eea0*/  EXIT ;  /* 0x000000000000794d */ /* 0x000fea0003800000 */
.L_x_36655:
        /* <DEDUP_REMOVED lines=20> */
.L_x_36661:
[----:B------:R-:W-:Y:S01]  /*eff0*/  IMAD.MOV.U32 R0, RZ, RZ, 0x7f ;  /* 0x0000007fff007424 */ /* 0x000fe200078e00ff */
[----:B------:R-:W-:-:S04]  /*f000*/  ISETP.GT.U32.AND P0, PT, R2, 0x7f800000, PT ;  /* 0x7f8000000200780c */ /* 0x000fc80003f04070 */
[----:B------:R-:W-:-:S09]  /*f010*/  SEL R0, R0, 0x7c, P0 ;  /* 0x0000007c00007807 */ /* 0x000fd20000000000 */
.L_x_36662:
[----:B------:R-:W-:Y:S05]  /*f020*/  BSYNC.RECONVERGENT B0 ;  /* 0x0000000000007941 */ /* 0x000fea0003800200 */
.L_x_36660:
[----:B------:R-:W-:-:S04]  /*f030*/  SHF.R.U32.HI R3, RZ, 0x18, R3 ;  /* 0x00000018ff037819 */ /* 0x000fc80000011603 */
[----:B------:R-:W-:-:S05]  /*f040*/  LOP3.LUT R3, R0, 0x80, R3, 0xf8, !PT ;  /* 0x0000008000037812 */ /* 0x000fca00078ef803 */
[----:B------:R-:W-:Y:S01]  /*f050*/  STG.E.U8 desc[UR36][R16.64], R3 ;  /* 0x0000000310007986 */ /* 0x000fe2000c101124 */
[----:B------:R-:W-:Y:S05]  /*f060*/  EXIT ;  /* 0x000000000000794d */ /* 0x000fea0003800000 */
.L_x_36654:
        /* <DEDUP_REMOVED lines=12> */
.L_x_36663:
        /* <DEDUP_REMOVED lines=13> */
.L_x_50228:


//--------------------- .text._ZN2at6native27unrolled_elementwise_kernelINS0_13BUnaryFunctorIdddZZZNS0_21remainder_kernel_cudaERNS_18TensorIteratorBaseEENKUlvE0_clEvENKUlvE_clEvEUlddE_EESt5arrayIPcLm2EELi4E23TrivialOffsetCalculatorILi1EjESD_NS0_6memory12LoadWithCastILi1EEENSE_13StoreWithCastILi1EEEEEviT_T0_T2_T3_T4_T5_ --------------------------
	.section	.text._ZN2at6native27unrolled_elementwise_kernelINS0_13BUnaryFunctorIdddZZZNS0_21remainder_kernel_cudaERNS_18TensorIteratorBaseEENKUlvE0_clEvENKUlvE_clEvEUlddE_EESt5arrayIPcLm2EELi4E23TrivialOffsetCalculatorILi1EjESD_NS0_6memory12LoadWithCastILi1EEENSE_13StoreWithCastILi1EEEEEviT_T0_T2_T3_T4_T5_,"ax",@progbits
	.align	128
        .global         _ZN2at6native27unrolled_elementwise_kernelINS0_13BUnaryFunctorIdddZZZNS0_21remainder_kernel_cudaERNS_18TensorIteratorBaseEENKUlvE0_clEvENKUlvE_clEvEUlddE_EESt5arrayIPcLm2EELi4E23TrivialOffsetCalculatorILi1EjESD_NS0_6memory12LoadWithCastILi1EEENSE_13StoreWithCastILi1EEEEEviT_T0_T2_T3_T4_T5_
        .type           _ZN2at6native27unrolled_elementwise_kernelINS0_13BUnaryFunctorIdddZZZNS0_21remainder_kernel_cudaERNS_18TensorIteratorBaseEENKUlvE0_clEvENKUlvE_clEvEUlddE_EESt5arrayIPcLm2EELi4E23TrivialOffsetCalculatorILi1EjESD_NS0_6memory12LoadWithCastILi1EEENSE_13StoreWithCastILi1EEEEEviT_T0_T2_T3_T4_T5_,@function
        .size           _ZN2at6native27unrolled_elementwise_kernelINS0_13BUnaryFunctorIdddZZZNS0_21remainder_kernel_cudaERNS_18TensorIteratorBaseEENKUlvE0_clEvENKUlvE_clEvEUlddE_EESt5arrayIPcLm2EELi4E23TrivialOffsetCalculatorILi1EjESD_NS0_6memory12LoadWithCastILi1EEENSE_13StoreWithCastILi1EEEEEviT_T0_T2_T3_T4_T5_,(.L_x_50229 - _ZN2at6native27unrolled_elementwise_kernelINS0_13BUnaryFunctorIdddZZZNS0_21remainder_kernel_cudaERNS_18TensorIteratorBaseEENKUlvE0_clEvENKUlvE_clEvEUlddE_EESt5arrayIPcLm2EELi4E23TrivialOffsetCalculatorILi1EjESD_NS0_6memory12LoadWithCastILi1EEENSE_13StoreWithCastILi1EEEEEviT_T0_T2_T3_T4_T5_)
        .other          _ZN2at6native27unrolled_elementwise_kernelINS0_13BUnaryFunctorIdddZZZNS0_21remainder_kernel_cudaERNS_18TensorIteratorBaseEENKUlvE0_clEvENKUlvE_clEvEUlddE_EESt5arrayIPcLm2EELi4E23TrivialOffsetCalculatorILi1EjESD_NS0_6memory12LoadWithCastILi1EEENSE_13StoreWithCastILi1EEEEEviT_T0_T2_T3_T4_T5_,@"STO_CUDA_ENTRY STV_DEFAULT"
_ZN2at6native27unrolled_elementwise_kernelINS0_13BUnaryFunctorIdddZZZNS0_21remainder_kernel_cudaERNS_18TensorIteratorBaseEENKUlvE0_clEvENKUlvE_clEvEUlddE_EESt5arrayIPcLm2EELi4E23TrivialOffsetCalculatorILi1EjESD_NS0_6memory12LoadWithCastILi1EEENSE_13StoreWithCastILi1EEEEEviT_T0_T2_T3_T4_T5_:
.text._ZN2at6native27unrolled_elementwise_kernelINS0_13BUnaryFunctorIdddZZZNS0_21remainder_kernel_cudaERNS_18TensorIteratorBaseEENKUlvE0_clEvENKUlvE_clEvEUlddE_EESt5arrayIPcLm2EELi4E23TrivialOffsetCalculatorILi1EjESD_NS0_6memory12LoadWithCastILi1EEENSE_13StoreWithCastILi1EEEEEviT_T0_T2_T3_T4_T5_:
        /* <DEDUP_REMOVED lines=33> */
.L_x_36670:
[----:B------:R-:W2:Y:S02]  /*0210*/  LDG.E.U8 R2, desc[UR36][R2.64] ;  /* 0x0000002402027981 */ /* 0x000ea4000c1e1100 */
[----:B--2---:R0:W1:Y:S02]  /*0220*/  I2F.F64.U16 R26, R2 ;  /* 0x00000002001a7312 */ /* 0x0040640000101800 */
[----:B01----:R-:W-:Y:S05]  /*0230*/  BRA `(.L_x_36672) ;  /* 0x0000000c00607947 */ /* 0x003fea0003800000 */
.L_x_36669:
        /* <DEDUP_REMOVED lines=9> */
.L_x_36674:
[----:B------:R-:W2:Y:S02]  /*02d0*/  LDG.E R2, desc[UR36][R2.64] ;  /* 0x0000002402027981 */ /* 0x000ea4000c1e1900 */
[----:B--2---:R0:W1:Y:S02]  /*02e0*/  I2F.F64 R26, R2 ;  /* 0x00000002001a7312 */ /* 0x0040640000201c00 */
[----:B01----:R-:W-:Y:S05]  /*02f0*/  BRA `(.L_x_36672) ;  /* 0x0000000c00307947 */ /* 0x003fea0003800000 */
.L_x_36673:
[----:B------:R-:W2:Y:S02]  /*0300*/  LDG.E.U16 R2, desc[UR36][R2.64] ;  /* 0x0000002402027981 */ /* 0x000ea4000c1e1500 */
[----:B--2---:R0:W1:Y:S02]  /*0310*/  I2F.F64.S16 R26, R2 ;  /* 0x00000002001a7312 */ /* 0x0040640000101c00 */
[----:B01----:R-:W-:Y:S05]  /*0320*/  BRA `(.L_x_36672) ;  /* 0x0000000c00247947 */ /* 0x003fea0003800000 */
.L_x_36668:
        /* <DEDUP_REMOVED lines=10> */
.L_x_36676:
[----:B------:R-:W2:Y:S02]  /*03d0*/  LDG.E.U16 R0, desc[UR36][R2.64] ;  /* 0x0000002402007981 */ /* 0x000ea4000c1e1500 */
[----:B--2---:R-:W-:-:S05]  /*03e0*/  HADD2.F32 R0, -RZ, R0.H0_H0 ;  /* 0x20000000ff007230 */ /* 0x004fca0000004100 */
[----:B------:R-:W-:-:S04]  /*03f0*/  FMUL.FTZ R0, R0, 1 ;  /* 0x3f80000000007820 */ /* 0x000fc80000410000 */
[----:B------:R1:W2:Y:S02]  /*0400*/  F2F.F64.F32 R26, R0 ;  /* 0x00000000001a7310 */ /* 0x0002a40000201800 */
[----:B-12---:R-:W-:Y:S05]  /*0410*/  BRA `(.L_x_36672) ;  /* 0x0000000800e87947 */ /* 0x006fea0003800000 */
.L_x_36675:
        /* <DEDUP_REMOVED lines=10> */
.L_x_36678:
[----:B------:R-:W2:Y:S02]  /*04c0*/  LDG.E.U16 R2, desc[UR36][R2.64] ;  /* 0x0000002402027981 */ /* 0x000ea4000c1e1500 */
[----:B--2---:R-:W-:-:S05]  /*04d0*/  HADD2.F32 R0, -RZ, R2.H0_H0 ;  /* 0x20000002ff007230 */ /* 0x004fca0000004100 */
[----:B------:R-:W-:-:S04]  /*04e0*/  FMUL.FTZ R0, R0, 1 ;  /* 0x3f80000000007820 */ /* 0x000fc80000410000 */
[----:B------:R1:W2:Y:S02]  /*04f0*/  F2F.F64.F32 R26, R0 ;  /* 0x00000000001a7310 */ /* 0x0002a40000201800 */
[----:B-12---:R-:W-:Y:S05]  /*0500*/  BRA `(.L_x_36672) ;  /* 0x0000000800ac7947 */ /* 0x006fea0003800000 */
.L_x_36677:
[----:B------:R0:W5:Y:S01]  /*0510*/  LDG.E.64 R26, desc[UR36][R2.64] ;  /* 0x00000024021a7981 */ /* 0x000162000c1e1b00 */
[----:B------:R-:W-:Y:S05]  /*0520*/  BRA `(.L_x_36672) ;  /* 0x0000000800a47947 */ /* 0x000fea0003800000 */
.L_x_36667:
        /* <DEDUP_REMOVED lines=13> */
.L_x_36681:
[----:B------:R1:W5:Y:S01]  /*0600*/  LDG.E.64 R26, desc[UR36][R2.64] ;  /* 0x00000024021a7981 */ /* 0x000362000c1e1b00 */
[----:B------:R-:W-:Y:S05]  /*0610*/  BRA `(.L_x_36672) ;  /* 0x0000000800687947 */ /* 0x000fea0003800000 */
.L_x_36680:
        /* <DEDUP_REMOVED lines=27> */
.L_x_36683:
        /* <DEDUP_REMOVED lines=14> */
.L_x_36682:
[----:B------:R-:W2:Y:S02]  /*08b0*/  LDG.E.U16 R0, desc[UR36][R2.64] ;  /* 0x0000002402007981 */ /* 0x000ea4000c1e1500 */
[----:B--2---:R-:W-:-:S04]  /*08c0*/  IMAD.U32 R0, R0, 0x10000, RZ ;  /* 0x0001000000007824 */ /* 0x004fc800078e00ff */
[----:B------:R-:W-:-:S04]  /*08d0*/  FMUL.FTZ R0, R0, 1 ;  /* 0x3f80000000007820 */ /* 0x000fc80000410000 */
[----:B------:R2:W3:Y:S02]  /*08e0*/  F2F.F64.F32 R26, R0 ;  /* 0x00000000001a7310 */ /* 0x0004e40000201800 */
[----:B--23--:R-:W-:Y:S05]  /*08f0*/  BRA `(.L_x_36672) ;  /* 0x0000000400b07947 */ /* 0x00cfea0003800000 */
.L_x_36679:
        /* <DEDUP_REMOVED lines=11> */
.L_x_36686:
        /* <DEDUP_REMOVED lines=21> */
.L_x_36688:
[----:B------:R-:W-:Y:S05]  /*0b00*/  BSYNC.RECONVERGENT B0 ;  /* 0x0000000000007941 */ /* 0x000fea0003800200 */
.L_x_36687:
[----:B------:R-:W-:Y:S01]  /*0b10*/  IMAD.SHL.U32 R0, R0, 0x100000, RZ ;  /* 0x0010000000007824 */ /* 0x000fe200078e00ff */
[----:B------:R-:W-:-:S04]  /*0b20*/  LEA R2, R2, 0x3b800000, 0x17 ;  /* 0x3b80000002027811 */ /* 0x000fc800078eb8ff */
[----:B------:R-:W-:-:S05]  /*0b30*/  LOP3.LUT R0, R2, R0, R7, 0xfe, !PT ;  /* 0x0000000002007212 */ /* 0x000fca00078efe07 */
[----:B------:R-:W-:-:S04]  /*0b40*/  FMUL.FTZ R0, R0, 1 ;  /* 0x3f80000000007820 */ /* 0x000fc80000410000 */
[----:B------:R4:W0:Y:S02]  /*0b50*/  F2F.F64.F32 R26, R0 ;  /* 0x00000000001a7310 */ /* 0x0008240000201800 */
[----:B0---4-:R-:W-:Y:S05]  /*0b60*/  BRA `(.L_x_36672) ;  /* 0x0000000400147947 */ /* 0x011fea0003800000 */
.L_x_36685:
        /* <DEDUP_REMOVED lines=21> */
.L_x_36690:
[----:B------:R-:W-:Y:S05]  /*0cc0*/  BSYNC.RECONVERGENT B0 ;  /* 0x0000000000007941 */ /* 0x000fea0003800200 */
.L_x_36689:
[----:B------:R-:W-:Y:S01]  /*0cd0*/  IMAD.SHL.U32 R0, R0, 0x200000, RZ ;  /* 0x0020000000007824 */ /* 0x000fe200078e00ff */
[----:B------:R-:W-:-:S04]  /*0ce0*/  LEA R2, R2, 0x37800000, 0x17 ;  /* 0x3780000002027811 */ /* 0x000fc800078eb8ff */
[----:B------:R-:W-:-:S05]  /*0cf0*/  LOP3.LUT R0, R2, R0, R7, 0xfe, !PT ;  /* 0x0000000002007212 */ /* 0x000fca00078efe07 */
[----:B------:R-:W-:-:S04]  /*0d00*/  FMUL.FTZ R0, R0, 1 ;  /* 0x3f80000000007820 */ /* 0x000fc80000410000 */
[----:B------:R4:W0:Y:S02]  /*0d10*/  F2F.F64.F32 R26, R0 ;  /* 0x00000000001a7310 */ /* 0x0008240000201800 */
[----:B0---4-:R-:W-:Y:S05]  /*0d20*/  BRA `(.L_x_36672) ;  /* 0x0000000000a47947 */ /* 0x011fea0003800000 */
.L_x_36684:
[----:B------:R-:W-:-:S09]  /*0d30*/  UISETP.NE.AND UP0, UPT, UR4, 0x1c, UPT ;  /* 0x0000001c0400788c */ /* 0x000fd2000bf05270 */
[----:B------:R-:W-:Y:S05]  /*0d40*/  BRA.U !UP0, `(.L_x_36691) ;  /* 0x0000000108947547 */ /* 0x000fea000b800000 */
[----:B------:R-:W-:-:S09]  /*0d50*/  UISETP.NE.AND UP0, UPT, UR4, 0x1d, UPT ;  /* 0x0000001d0400788c */ /* 0x000fd2000bf05270 */
[----:B------:R-:W-:Y:S05]  /*0d60*/  BRA.U !UP0, `(.L_x_36692) ;  /* 0x0000000108807547 */ /* 0x000fea000b800000 */
[----:B------:R-:W-:-:S09]  /*0d70*/  UISETP.NE.AND UP0, UPT, UR4, 0x2c, UPT ;  /* 0x0000002c0400788c */ /* 0x000fd2000bf05270 */
[----:B------:R-:W-:Y:S05]  /*0d80*/  BRA.U !UP0, `(.L_x_36693) ;  /* 0x0000000108487547 */ /* 0x000fea000b800000 */
.L_x_36671:
        /* <DEDUP_REMOVED lines=16> */
.L_x_36694:
[----:B------:R-:W-:Y:S01]  /*0e90*/  CS2R R26, SRZ ;  /* 0x00000000001a7805 */ /* 0x000fe2000001ff00 */
[----:B------:R-:W-:Y:S06]  /*0ea0*/  BRA `(.L_x_36672) ;  /* 0x0000000000447947 */ /* 0x000fec0003800000 */
.L_x_36693:
        /* <DEDUP_REMOVED lines=12> */
.L_x_36692:
[----:B------:R-:W2:Y:S02]  /*0f70*/  LDG.E.64 R26, desc[UR36][R2.64] ;  /* 0x00000024021a7981 */ /* 0x000ea4000c1e1b00 */
[----:B--2---:R-:W4:Y:S02]  /*0f80*/  I2F.F64.U64 R26, R26 ;  /* 0x0000001a001a7312 */ /* 0x004f240000301800 */
[----:B----4-:R-:W-:Y:S05]  /*0f90*/  BRA `(.L_x_36672) ;  /* 0x0000000000087947 */ /* 0x010fea0003800000 */
.L_x_36691:
[----:B------:R-:W2:Y:S02]  /*0fa0*/  LDG.E R2, desc[UR36][R2.64] ;  /* 0x0000002402027981 */ /* 0x000ea4000c1e1900 */
[----:B--2---:R2:W3:Y:S02]  /*0fb0*/  I2F.F64.U32 R26, R2 ;  /* 0x00000002001a7312 */ /* 0x0044e40000201800 */
.L_x_36672:
[----:B------:R-:W-:Y:S05]  /*0fc0*/  BSYNC.RECONVERGENT B6 ;  /* 0x0000000000067941 */ /* 0x000fea0003800200 */
.L_x_36666:
[----:B012---:R-:W-:-:S07]  /*0fd0*/  VIADD R2, R22, 0x80 ;  /* 0x0000008016027836 */ /* 0x007fce0000000000 */
.L_x_36665:
[----:B------:R-:W-:Y:S05]  /*0fe0*/  BSYNC.RECONVERGENT B7 ;  /* 0x0000000000077941 */ /* 0x000fea0003800200 */
.L_x_36664:
        /* <DEDUP_REMOVED lines=25> */
.L_x_36701:
[----:B------:R-:W2:Y:S02]  /*1180*/  LDG.E.U8 R4, desc[UR36][R4.64] ;  /* 0x0000002404047981 */ /* 0x000ea4000c1e1100 */
[----:B--2---:R1:W2:Y:S02]  /*1190*/  I2F.F64.U16 R28, R4 ;  /* 0x00000004001c7312 */ /* 0x0042a40000101800 */
[----:B-12---:R-:W-:Y:S05]  /*11a0*/  BRA `(.L_x_36703) ;  /* 0x0000000c00647947 */ /* 0x006fea0003800000 */
.L_x_36700:
        /* <DEDUP_REMOVED lines=9> */
.L_x_36705:
[----:B------:R-:W2:Y:S02]  /*1240*/  LDG.E R4, desc[UR36][R4.64] ;  /* 0x0000002404047981 */ /* 0x000ea4000c1e1900 */
[----:B--2---:R1:W2:Y:S02]  /*1250*/  I2F.F64 R28, R4 ;  /* 0x00000004001c7312 */ /* 0x0042a40000201c00 */
[----:B-12---:R-:W-:Y:S05]  /*1260*/  BRA `(.L_x_36703) ;  /* 0x0000000c00347947 */ /* 0x006fea0003800000 */
.L_x_36704:
[----:B------:R-:W2:Y:S02]  /*1270*/  LDG.E.U16 R4, desc[UR36][R4.64] ;  /* 0x0000002404047981 */ /* 0x000ea4000c1e1500 */
[----:B--2---:R1:W2:Y:S02]  /*1280*/  I2F.F64.S16 R28, R4 ;  /* 0x00000004001c7312 */ /* 0x0042a40000101c00 */
[----:B-12---:R-:W-:Y:S05]  /*1290*/  BRA `(.L_x_36703) ;  /* 0x0000000c00287947 */ /* 0x006fea0003800000 */
.L_x_36699:
        /* <DEDUP_REMOVED lines=10> */
.L_x_36707:
[----:B------:R-:W2:Y:S02]  /*1340*/  LDG.E.U16 R0, desc[UR36][R4.64] ;  /* 0x0000002404007981 */ /* 0x000ea4000c1e1500 */
[----:B--2---:R-:W-:-:S05]  /*1350*/  HADD2.F32 R0, -RZ, R0.H0_H0 ;  /* 0x20000000ff007230 */ /* 0x004fca0000004100 */
[----:B------:R-:W-:-:S04]  /*1360*/  FMUL.FTZ R0, R0, 1 ;  /* 0x3f80000000007820 */ /* 0x000fc80000410000 */
[----:B------:R0:W1:Y:S02]  /*1370*/  F2F.F64.F32 R28, R0 ;  /* 0x00000000001c7310 */ /* 0x0000640000201800 */
[----:B01----:R-:W-:Y:S05]  /*1380*/  BRA `(.L_x_36703) ;  /* 0x0000000800ec7947 */ /* 0x003fea0003800000 */
.L_x_36706:
        /* <DEDUP_REMOVED lines=10> */
.L_x_36709:
[----:B------:R-:W2:Y:S02]  /*1430*/  LDG.E.U16 R4, desc[UR36][R4.64] ;  /* 0x0000002404047981 */ /* 0x000ea4000c1e1500 */
[----:B--2---:R-:W-:-:S05]  /*1440*/  HADD2.F32 R0, -RZ, R4.H0_H0 ;  /* 0x20000004ff007230 */ /* 0x004fca0000004100 */
[----:B------:R-:W-:-:S04]  /*1450*/  FMUL.FTZ R0, R0, 1 ;  /* 0x3f80000000007820 */ /* 0x000fc80000410000 */
[----:B------:R0:W1:Y:S02]  /*1460*/  F2F.F64.F32 R28, R0 ;  /* 0x00000000001c7310 */ /* 0x0000640000201800 */
[----:B01----:R-:W-:Y:S05]  /*1470*/  BRA `(.L_x_36703) ;  /* 0x0000000800b07947 */ /* 0x003fea0003800000 */
.L_x_36708:
[----:B------:R0:W5:Y:S01]  /*1480*/  LDG.E.64 R28, desc[UR36][R4.64] ;  /* 0x00000024041c7981 */ /* 0x000162000c1e1b00 */
[----:B------:R-:W-:Y:S05]  /*1490*/  BRA `(.L_x_36703) ;  /* 0x0000000800a87947 */ /* 0x000fea0003800000 */
.L_x_36698:
        /* <DEDUP_REMOVED lines=13> */
.L_x_36712:
[----:B------:R4:W5:Y:S01]  /*1570*/  LDG.E.64 R28, desc[UR36][R4.64] ;  /* 0x00000024041c7981 */ /* 0x000962000c1e1b00 */
[----:B------:R-:W-:Y:S05]  /*1580*/  BRA `(.L_x_36703) ;  /* 0x00000008006c7947 */ /* 0x000fea0003800000 */
.L_x_36711:
        /* <DEDUP_REMOVED lines=27> */
.L_x_36714:
        /* <DEDUP_REMOVED lines=15> */
.L_x_36713:
[----:B------:R-:W2:Y:S02]  /*1830*/  LDG.E.U16 R0, desc[UR36][R4.64] ;  /* 0x0000002404007981 */ /* 0x000ea4000c1e1500 */
[----:B--2---:R-:W-:-:S04]  /*1840*/  IMAD.U32 R0, R0, 0x10000, RZ ;  /* 0x0001000000007824 */ /* 0x004fc800078e00ff */
[----:B------:R-:W-:-:S04]  /*1850*/  FMUL.FTZ R0, R0, 1 ;  /* 0x3f80000000007820 */ /* 0x000fc80000410000 */
[----:B------:R4:W0:Y:S02]  /*1860*/  F2F.F64.F32 R28, R0 ;  /* 0x00000000001c7310 */ /* 0x0008240000201800 */
[----:B0---4-:R-:W-:Y:S05]  /*1870*/  BRA `(.L_x_36703) ;  /* 0x0000000400b07947 */ /* 0x011fea0003800000 */
.L_x_36710:
        /* <DEDUP_REMOVED lines=11> */
.L_x_36717:
        /* <DEDUP_REMOVED lines=21> */
.L_x_36719:
[----:B------:R-:W-:Y:S05]  /*1a80*/  BSYNC.RECONVERGENT B0 ;  /* 0x0000000000007941 */ /* 0x000fea0003800200 */
.L_x_36718:
[----:B------:R-:W-:Y:S01]  /*1a90*/  IMAD.SHL.U32 R0, R0, 0x100000, RZ ;  /* 0x0010000000007824 */ /* 0x000fe200078e00ff */
[----:B------:R-:W-:-:S04]  /*1aa0*/  LEA R3, R3, 0x3b800000, 0x17 ;  /* 0x3b80000003037811 */ /* 0x000fc800078eb8ff */
[----:B------:R-:W-:-:S05]  /*1ab0*/  LOP3.LUT R0, R3, R0, R7, 0xfe, !PT ;  /* 0x0000000003007212 */ /* 0x000fca00078efe07 */
[----:B------:R-:W-:-:S04]  /*1ac0*/  FMUL.FTZ R0, R0, 1 ;  /* 0x3f80000000007820 */ /* 0x000fc80000410000 */
[----:B------:R4:W0:Y:S02]  /*1ad0*/  F2F.F64.F32 R28, R0 ;  /* 0x00000000001c7310 */ /* 0x0008240000201800 */
[----:B0---4-:R-:W-:Y:S05]  /*1ae0*/  BRA `(.L_x_36703) ;  /* 0x0000000400147947 */ /* 0x011fea0003800000 */
.L_x_36716:
        /* <DEDUP_REMOVED lines=21> */
.L_x_36721:
[----:B------:R-:W-:Y:S05]  /*1c40*/  BSYNC.RECONVERGENT B0 ;  /* 0x0000000000007941 */ /* 0x000fea0003800200 */
.L_x_36720:
[----:B------:R-:W-:Y:S01]  /*1c50*/  IMAD.SHL.U32 R0, R0, 0x200000, RZ ;  /* 0x0020000000007824 */ /* 0x000fe200078e00ff */
[----:B------:R-:W-:-:S04]  /*1c60*/  LEA R3, R3, 0x37800000, 0x17 ;  /* 0x3780000003037811 */ /* 0x000fc800078eb8ff */
[----:B------:R-:W-:-:S05]  /*1c70*/  LOP3.LUT R0, R3, R0, R7, 0xfe, !PT ;  /* 0x0000000003007212 */ /* 0x000fca00078efe07 */
[----:B------:R-:W-:-:S04]  /*1c80*/  FMUL.FTZ R0, R0, 1 ;  /* 0x3f80000000007820 */ /* 0x000fc80000410000 */
[----:B------:R4:W0:Y:S02]  /*1c90*/  F2F.F64.F32 R28, R0 ;  /* 0x00000000001c7310 */ /* 0x0008240000201800 */
[----:B0---4-:R-:W-:Y:S05]  /*1ca0*/  BRA `(.L_x_36703) ;  /* 0x0000000000a47947 */ /* 0x011fea0003800000 */
.L_x_36715:
        /* <DEDUP_REMOVED lines=18> */
.L_x_36702:
        /* <DEDUP_REMOVED lines=16> */
.L_x_36724:
[----:B------:R-:W-:Y:S01]  /*1ed0*/  CS2R R28, SRZ ;  /* 0x00000000001c7805 */ /* 0x000fe2000001ff00 */
[----:B------:R-:W-:Y:S06]  /*1ee0*/  BRA `(.L_x_36703) ;  /* 0x0000000000147947 */ /* 0x000fec0003800000 */
.L_x_36723:
[----:B------:R-:W2:Y:S02]  /*1ef0*/  LDG.E.64 R28, desc[UR36][R4.64] ;  /* 0x00000024041c7981 */ /* 0x000ea4000c1e1b00 */
[----:B--2---:R-:W1:Y:S02]  /*1f00*/  I2F.F64.U64 R28, R28 ;  /* 0x0000001c001c7312 */ /* 0x004e640000301800 */
[----:B-1----:R-:W-:Y:S05]  /*1f10*/  BRA `(.L_x_36703) ;  /* 0x0000000000087947 */ /* 0x002fea0003800000 */
.L_x_36722:
[----:B------:R-:W2:Y:S02]  /*1f20*/  LDG.E R4, desc[UR36][R4.64] ;  /* 0x0000002404047981 */ /* 0x000ea4000c1e1900 */
[----:B--2---:R1:W2:Y:S02]  /*1f30*/  I2F.F64.U32 R28, R4 ;  /* 0x00000004001c7312 */ /* 0x0042a40000201800 */
.L_x_36703:
[----:B------:R-:W-:Y:S05]  /*1f40*/  BSYNC.RECONVERGENT B6 ;  /* 0x0000000000067941 */ /* 0x000fea0003800200 */
.L_x_36697:
[----:B------:R-:W-:-:S07]  /*1f50*/  VIADD R2, R2, 0x80 ;  /* 0x0000008002027836 */ /* 0x000fce0000000000 */
.L_x_36696:
[----:B------:R-:W-:Y:S05]  /*1f60*/  BSYNC.RECONVERGENT B7 ;  /* 0x0000000000077941 */ /* 0x000fea0003800200 */
.L_x_36695:
        /* <DEDUP_REMOVED lines=25> */
.L_x_36731:
[----:B------:R-:W4:Y:S02]  /*2100*/  LDG.E.U8 R4, desc[UR36][R4.64] ;  /* 0x0000002404047981 */ /* 0x000f24000c1e1100 */
[----:B----4-:R0:W1:Y:S02]  /*2110*/  I2F.F64.U16 R24, R4 ;  /* 0x0000000400187312 */ /* 0x0100640000101800 */
[----:B01----:R-:W-:Y:S05]  /*2120*/  BRA `(.L_x_36733) ;  /* 0x0000000c00647947 */ /* 0x003fea0003800000 */
.L_x_36730:
        /* <DEDUP_REMOVED lines=9> */
.L_x_36735:
[----:B------:R-:W4:Y:S02]  /*21c0*/  LDG.E R4, desc[UR36][R4.64] ;  /* 0x0000002404047981 */ /* 0x000f24000c1e1900 */
[----:B----4-:R0:W1:Y:S02]  /*21d0*/  I2F.F64 R24, R4 ;  /* 0x0000000400187312 */ /* 0x0100640000201c00 */
[----:B01----:R-:W-:Y:S05]  /*21e0*/  BRA `(.L_x_36733) ;  /* 0x0000000c00347947 */ /* 0x003fea0003800000 */
.L_x_36734:
[----:B------:R-:W4:Y:S02]  /*21f0*/  LDG.E.U16 R4, desc[UR36][R4.64] ;  /* 0x0000002404047981 */ /* 0x000f24000c1e1500 */
[----:B----4-:R0:W1:Y:S02]  /*2200*/  I2F.F64.S16 R24, R4 ;  /* 0x0000000400187312 */ /* 0x0100640000101c00 */
[----:B01----:R-:W-:Y:S05]  /*2210*/  BRA `(.L_x_36733) ;  /* 0x0000000c00287947 */ /* 0x003fea0003800000 */
.L_x_36729:
        /* <DEDUP_REMOVED lines=10> */
.L_x_36737:
[----:B------:R-:W4:Y:S02]  /*22c0*/  LDG.E.U16 R0, desc[UR36][R4.64] ;  /* 0x0000002404007981 */ /* 0x000f24000c1e1500 */
[----:B----4-:R-:W-:-:S05]  /*22d0*/  HADD2.F32 R0, -RZ, R0.H0_H0 ;  /* 0x20000000ff007230 */ /* 0x010fca0000004100 */
[----:B------:R-:W-:-:S04]  /*22e0*/  FMUL.FTZ R0, R0, 1 ;  /* 0x3f80000000007820 */ /* 0x000fc80000410000 */
[----:B------:R1:W4:Y:S02]  /*22f0*/  F2F.F64.F32 R24, R0 ;  /* 0x0000000000187310 */ /* 0x0003240000201800 */
[----:B-1--4-:R-:W-:Y:S05]  /*2300*/  BRA `(.L_x_36733) ;  /* 0x0000000800ec7947 */ /* 0x012fea0003800000 */
.L_x_36736:
        /* <DEDUP_REMOVED lines=10> */
.L_x_36739:
[----:B------:R-:W4:Y:S02]  /*23b0*/  LDG.E.U16 R4, desc[UR36][R4.64] ;  /* 0x0000002404047981 */ /* 0x000f24000c1e1500 */
[----:B----4-:R-:W-:-:S05]  /*23c0*/  HADD2.F32 R0, -RZ, R4.H0_H0 ;  /* 0x20000004ff007230 */ /* 0x010fca0000004100 */
[----:B------:R-:W-:-:S04]  /*23d0*/  FMUL.FTZ R0, R0, 1 ;  /* 0x3f80000000007820 */ /* 0x000fc80000410000 */
[----:B------:R1:W4:Y:S02]  /*23e0*/  F2F.F64.F32 R24, R0 ;  /* 0x0000000000187310 */ /* 0x0003240000201800 */
[----:B-1--4-:R-:W-:Y:S05]  /*23f0*/  BRA `(.L_x_36733) ;  /* 0x0000000800b07947 */ /* 0x012fea0003800000 */
.L_x_36738:
[----:B------:R0:W5:Y:S01]  /*2400*/  LDG.E.64 R24, desc[UR36][R4.64] ;  /* 0x0000002404187981 */ /* 0x000162000c1e1b00 */
[----:B------:R-:W-:Y:S05]  /*2410*/  BRA `(.L_x_36733) ;  /* 0x0000000800a87947 */ /* 0x000fea0003800000 */
.L_x_36728:
        /* <DEDUP_REMOVED lines=13> */
.L_x_36742:
[----:B------:R1:W5:Y:S01]  /*24f0*/  LDG.E.64 R24, desc[UR36][R4.64] ;  /* 0x0000002404187981 */ /* 0x000362000c1e1b00 */
[----:B------:R-:W-:Y:S05]  /*2500*/  BRA `(.L_x_36733) ;  /* 0x00000008006c7947 */ /* 0x000fea0003800000 */
.L_x_36741:
        /* <DEDUP_REMOVED lines=27> */
.L_x_36744:
        /* <DEDUP_REMOVED lines=15> */
.L_x_36743:
[----:B------:R-:W4:Y:S02]  /*27b0*/  LDG.E.U16 R0, desc[UR36][R4.64] ;  /* 0x0000002404007981 */ /* 0x000f24000c1e1500 */
[----:B----4-:R-:W-:-:S04]  /*27c0*/  IMAD.U32 R0, R0, 0x10000, RZ ;  /* 0x0001000000007824 */ /* 0x010fc800078e00ff */
[----:B------:R-:W-:-:S04]  /*27d0*/  FMUL.FTZ R0, R0, 1 ;  /* 0x3f80000000007820 */ /* 0x000fc80000410000 */
[----:B------:R4:W0:Y:S02]  /*27e0*/  F2F.F64.F32 R24, R0 ;  /* 0x0000000000187310 */ /* 0x0008240000201800 */
[----:B0---4-:R-:W-:Y:S05]  /*27f0*/  BRA `(.L_x_36733) ;  /* 0x0000000400b07947 */ /* 0x011fea0003800000 */
.L_x_36740:
        /* <DEDUP_REMOVED lines=11> */
.L_x_36747:
        /* <DEDUP_REMOVED lines=21> */
.L_x_36749:
[----:B------:R-:W-:Y:S05]  /*2a00*/  BSYNC.RECONVERGENT B0 ;  /* 0x0000000000007941 */ /* 0x000fea0003800200 */
.L_x_36748:
[----:B------:R-:W-:Y:S01]  /*2a10*/  IMAD.SHL.U32 R0, R0, 0x100000, RZ ;  /* 0x0010000000007824 */ /* 0x000fe200078e00ff */
[----:B------:R-:W-:-:S04]  /*2a20*/  LEA R3, R3, 0x3b800000, 0x17 ;  /* 0x3b80000003037811 */ /* 0x000fc800078eb8ff */
[----:B------:R-:W-:-:S05]  /*2a30*/  LOP3.LUT R0, R3, R0, R7, 0xfe, !PT ;  /* 0x0000000003007212 */ /* 0x000fca00078efe07 */
[----:B------:R-:W-:-:S04]  /*2a40*/  FMUL.FTZ R0, R0, 1 ;  /* 0x3f80000000007820 */ /* 0x000fc80000410000 */
[----:B------:R0:W1:Y:S02]  /*2a50*/  F2F.F64.F32 R24, R0 ;  /* 0x0000000000187310 */ /* 0x0000640000201800 */
[----:B01----:R-:W-:Y:S05]  /*2a60*/  BRA `(.L_x_36733) ;  /* 0x0000000400147947 */ /* 0x003fea0003800000 */
.L_x_36746:
        /* <DEDUP_REMOVED lines=21> */
.L_x_36751:
[----:B------:R-:W-:Y:S05]  /*2bc0*/  BSYNC.RECONVERGENT B0 ;  /* 0x0000000000007941 */ /* 0x000fea0003800200 */
.L_x_36750:
[----:B------:R-:W-:Y:S01]  /*2bd0*/  IMAD.SHL.U32 R0, R0, 0x200000, RZ ;  /* 0x0020000000007824 */ /* 0x000fe200078e00ff */
[----:B------:R-:W-:-:S04]  /*2be0*/  LEA R3, R3, 0x37800000, 0x17 ;  /* 0x3780000003037811 */ /* 0x000fc800078eb8ff */
[----:B------:R-:W-:-:S05]  /*2bf0*/  LOP3.LUT R0, R3, R0, R7, 0xfe, !PT ;  /* 0x0000000003007212 */ /* 0x000fca00078efe07 */
[----:B------:R-:W-:-:S04]  /*2c00*/  FMUL.FTZ R0, R0, 1 ;  /* 0x3f80000000007820 */ /* 0x000fc80000410000 */
[----:B------:R0:W1:Y:S02]  /*2c10*/  F2F.F64.F32 R24, R0 ;  /* 0x0000000000187310 */ /* 0x0000640000201800 */
[----:B01----:R-:W-:Y:S05]  /*2c20*/  BRA `(.L_x_36733) ;  /* 0x0000000000a47947 */ /* 0x003fea0003800000 */
.L_x_36745:
        /* <DEDUP_REMOVED lines=18> */
.L_x_36732:
        /* <DEDUP_REMOVED lines=16> */
.L_x_36754:
[----:B------:R-:W-:Y:S01]  /*2e50*/  CS2R R24, SRZ ;  /* 0x0000000000187805 */ /* 0x000fe2000001ff00 */
[----:B------:R-:W-:Y:S06]  /*2e60*/  BRA `(.L_x_36733) ;  /* 0x0000000000147947 */ /* 0x000fec0003800000 */
.L_x_36753:
[----:B------:R-:W4:Y:S02]  /*2e70*/  LDG.E.64 R24, desc[UR36][R4.64] ;  /* 0x0000002404187981 */ /* 0x000f24000c1e1b00 */
[----:B----4-:R-:W0:Y:S02]  /*2e80*/  I2F.F64.U64 R24, R24 ;  /* 0x0000001800187312 */ /* 0x010e240000301800 */
[----:B0-----:R-:W-:Y:S05]  /*2e90*/  BRA `(.L_x_36733) ;  /* 0x0000000000087947 */ /* 0x001fea0003800000 */
.L_x_36752:
[----:B------:R-:W4:Y:S02]  /*2ea0*/  LDG.E R4, desc[UR36][R4.64] ;  /* 0x0000002404047981 */ /* 0x000f24000c1e1900 */
[----:B----4-:R4:W0:Y:S02]  /*2eb0*/  I2F.F64.U32 R24, R4 ;  /* 0x0000000400187312 */ /* 0x0108240000201800 */
.L_x_36733:
[----:B------:R-:W-:Y:S05]  /*2ec0*/  BSYNC.RECONVERGENT B6 ;  /* 0x0000000000067941 */ /* 0x000fea0003800200 */
.L_x_36727:
[----:B------:R-:W-:-:S07]  /*2ed0*/  VIADD R2, R2, 0x80 ;  /* 0x0000008002027836 */ /* 0x000fce0000000000 */
.L_x_36726:
[----:B------:R-:W-:Y:S05]  /*2ee0*/  BSYNC.RECONVERGENT B7 ;  /* 0x0000000000077941 */ /* 0x000fea0003800200 */
.L_x_36725:
        /* <DEDUP_REMOVED lines=24> */
.L_x_36760:
[----:B------:R-:W4:Y:S02]  /*3070*/  LDG.E.U8 R2, desc[UR36][R2.64] ;  /* 0x0000002402027981 */ /* 0x000f24000c1e1100 */
[----:B----4-:R0:W1:Y:S02]  /*3080*/  I2F.F64.U16 R16, R2 ;  /* 0x0000000200107312 */ /* 0x0100640000101800 */
[----:B01----:R-:W-:Y:S05]  /*3090*/  BRA `(.L_x_36756) ;  /* 0x0000000c00547947 */ /* 0x003fea0003800000 */
.L_x_36759:
        /* <DEDUP_REMOVED lines=9> */
.L_x_36763:
[----:B------:R-:W4:Y:S02]  /*3130*/  LDG.E R2, desc[UR36][R2.64] ;  /* 0x0000002402027981 */ /* 0x000f24000c1e1900 */
[----:B----4-:R0:W1:Y:S02]  /*3140*/  I2F.F64 R16, R2 ;  /* 0x0000000200107312 */ /* 0x0100640000201c00 */
[----:B01----:R-:W-:Y:S05]  /*3150*/  BRA `(.L_x_36756) ;  /* 0x0000000c00247947 */ /* 0x003fea0003800000 */
.L_x_36762:
[----:B------:R-:W4:Y:S02]  /*3160*/  LDG.E.U16 R2, desc[UR36][R2.64] ;  /* 0x0000002402027981 */ /* 0x000f24000c1e1500 */
[----:B----4-:R0:W1:Y:S02]  /*3170*/  I2F.F64.S16 R16, R2 ;  /* 0x0000000200107312 */ /* 0x0100640000101c00 */
[----:B01----:R-:W-:Y:S05]  /*3180*/  BRA `(.L_x_36756) ;  /* 0x0000000c00187947 */ /* 0x003fea0003800000 */
.L_x_36758:
        /* <DEDUP_REMOVED lines=10> */
.L_x_36765:
[----:B------:R-:W4:Y:S02]  /*3230*/  LDG.E.U16 R0, desc[UR36][R2.64] ;  /* 0x0000002402007981 */ /* 0x000f24000c1e1500 */
[----:B----4-:R-:W-:-:S05]  /*3240*/  HADD2.F32 R0, -RZ, R0.H0_H0 ;  /* 0x20000000ff007230 */ /* 0x010fca0000004100 */
[----:B------:R-:W-:-:S04]  /*3250*/  FMUL.FTZ R0, R0, 1 ;  /* 0x3f80000000007820 */ /* 0x000fc80000410000 */
[----:B------:R0:W1:Y:S02]  /*3260*/  F2F.F64.F32 R16, R0 ;  /* 0x0000000000107310 */ /* 0x0000640000201800 */
[----:B01----:R-:W-:Y:S05]  /*3270*/  BRA `(.L_x_36756) ;  /* 0x0000000800dc7947 */ /* 0x003fea0003800000 */
.L_x_36764:
        /* <DEDUP_REMOVED lines=10> */
.L_x_36767:
[----:B------:R-:W4:Y:S02]  /*3320*/  LDG.E.U16 R2, desc[UR36][R2.64] ;  /* 0x0000002402027981 */ /* 0x000f24000c1e1500 */
[----:B----4-:R-:W-:-:S05]  /*3330*/  HADD2.F32 R0, -RZ, R2.H0_H0 ;  /* 0x20000002ff007230 */ /* 0x010fca0000004100 */
[----:B------:R-:W-:-:S04]  /*3340*/  FMUL.FTZ R0, R0, 1 ;  /* 0x3f80000000007820 */ /* 0x000fc80000410000 */
[----:B------:R0:W1:Y:S02]  /*3350*/  F2F.F64.F32 R16, R0 ;  /* 0x0000000000107310 */ /* 0x0000640000201800 */
[----:B01----:R-:W-:Y:S05]  /*3360*/  BRA `(.L_x_36756) ;  /* 0x0000000800a07947 */ /* 0x003fea0003800000 */
.L_x_36766:
[----:B------:R0:W5:Y:S01]  /*3370*/  LDG.E.64 R16, desc[UR36][R2.64] ;  /* 0x0000002402107981 */ /* 0x000162000c1e1b00 */
[----:B------:R-:W-:Y:S05]  /*3380*/  BRA `(.L_x_36756) ;  /* 0x0000000800987947 */ /* 0x000fea0003800000 */
.L_x_36757:
        /* <DEDUP_REMOVED lines=13> */
.L_x_36770:
[----:B------:R0:W5:Y:S01]  /*3460*/  LDG.E.64 R16, desc[UR36][R2.64] ;  /* 0x0000002402107981 */ /* 0x000162000c1e1b00 */
[----:B------:R-:W-:Y:S05]  /*3470*/  BRA `(.L_x_36756) ;  /* 0x00000008005c7947 */ /* 0x000fea0003800000 */
.L_x_36769:
        /* <DEDUP_REMOVED lines=27> */
.L_x_36772:
        /* <DEDUP_REMOVED lines=14> */
.L_x_36771:
[----:B------:R-:W4:Y:S02]  /*3710*/  LDG.E.U16 R0, desc[UR36][R2.64] ;  /* 0x0000002402007981 */ /* 0x000f24000c1e1500 */
[----:B----4-:R-:W-:-:S04]  /*3720*/  IMAD.U32 R0, R0, 0x10000, RZ ;  /* 0x0001000000007824 */ /* 0x010fc800078e00ff */
[----:B------:R-:W-:-:S04]  /*3730*/  FMUL.FTZ R0, R0, 1 ;  /* 0x3f80000000007820 */ /* 0x000fc80000410000 */
[----:B------:R0:W1:Y:S02]  /*3740*/  F2F.F64.F32 R16, R0 ;  /* 0x0000000000107310 */ /* 0x0000640000201800 */
[----:B01----:R-:W-:Y:S05]  /*3750*/  BRA `(.L_x_36756) ;  /* 0x0000000400a47947 */ /* 0x003fea0003800000 */
.L_x_36768:
        /* <DEDUP_REMOVED lines=11> */
.L_x_36775:
        /* <DEDUP_REMOVED lines=20> */
.L_x_36777:
[----:B------:R-:W-:Y:S05]  /*3950*/  BSYNC.RECONVERGENT B0 ;  /* 0x0000000000007941 */ /* 0x000fea0003800200 */
.L_x_36776:
[----:B------:R-:W-:Y:S01]  /*3960*/  IMAD.SHL.U32 R0, R0, 0x100000, RZ ;  /* 0x0010000000007824 */ /* 0x000fe200078e00ff */
[----:B------:R-:W-:-:S04]  /*3970*/  LEA R2, R2, 0x3b800000, 0x17 ;  /* 0x3b80000002027811 */ /* 0x000fc800078eb8ff */
[----:B------:R-:W-:-:S05]  /*3980*/  LOP3.LUT R0, R2, R0, R7, 0xfe, !PT ;  /* 0x0000000002007212 */ /* 0x000fca00078efe07 */
[----:B------:R-:W-:-:S04]  /*3990*/  FMUL.FTZ R0, R0, 1 ;  /* 0x3f80000000007820 */ /* 0x000fc80000410000 */
[----:B------:R0:W1:Y:S02]  /*39a0*/  F2F.F64.F32 R16, R0 ;  /* 0x0000000000107310 */ /* 0x0000640000201800 */
[----:B01----:R-:W-:Y:S05]  /*39b0*/  BRA `(.L_x_36756) ;  /* 0x00000004000c7947 */ /* 0x003fea0003800000 */
.L_x_36774:
        /* <DEDUP_REMOVED lines=20> */
.L_x_36779:
[----:B------:R-:W-:Y:S05]  /*3b00*/  BSYNC.RECONVERGENT B0 ;  /* 0x0000000000007941 */ /* 0x000fea0003800200 */
.L_x_36778:
[----:B------:R-:W-:Y:S01]  /*3b10*/  IMAD.SHL.U32 R0, R0, 0x200000, RZ ;  /* 0x0020000000007824 */ /* 0x000fe200078e00ff */
[----:B------:R-:W-:-:S04]  /*3b20*/  LEA R2, R2, 0x37800000, 0x17 ;  /* 0x3780000002027811 */ /* 0x000fc800078eb8ff */
[----:B------:R-:W-:-:S05]  /*3b30*/  LOP3.LUT R0, R2, R0, R7, 0xfe, !PT ;  /* 0x0000000002007212 */ /* 0x000fca00078efe07 */
[----:B------:R-:W-:-:S04]  /*3b40*/  FMUL.FTZ R0, R0, 1 ;  /* 0x3f80000000007820 */ /* 0x000fc80000410000 */
[----:B------:R0:W1:Y:S02]  /*3b50*/  F2F.F64.F32 R16, R0 ;  /* 0x0000000000107310 */ /* 0x0000640000201800 */
[----:B01----:R-:W-:Y:S05]  /*3b60*/  BRA `(.L_x_36756) ;  /* 0x0000000000a07947 */ /* 0x003fea0003800000 */
.L_x_36773:
        /* <DEDUP_REMOVED lines=18> */
.L_x_36761:
        /* <DEDUP_REMOVED lines=16> */
.L_x_36782:
[----:B------:R-:W-:Y:S05]  /*3d90*/  BRA `(.L_x_36756) ;  /* 0x0000000000147947 */ /* 0x000fea0003800000 */
.L_x_36781:
[----:B------:R-:W4:Y:S02]  /*3da0*/  LDG.E.64 R16, desc[UR36][R2.64] ;  /* 0x0000002402107981 */ /* 0x000f24000c1e1b00 */
[----:B----4-:R-:W0:Y:S02]  /*3db0*/  I2F.F64.U64 R16, R16 ;  /* 0x0000001000107312 */ /* 0x010e240000301800 */
[----:B0-----:R-:W-:Y:S05]  /*3dc0*/  BRA `(.L_x_36756) ;  /* 0x0000000000087947 */ /* 0x001fea0003800000 */
.L_x_36780:
[----:B------:R-:W4:Y:S02]  /*3dd0*/  LDG.E R2, desc[UR36][R2.64] ;  /* 0x0000002402027981 */ /* 0x000f24000c1e1900 */
[----:B----4-:R0:W1:Y:S02]  /*3de0*/  I2F.F64.U32 R16, R2 ;  /* 0x0000000200107312 */ /* 0x0100640000201800 */
.L_x_36756:
[----:B------:R-:W-:Y:S05]  /*3df0*/  BSYNC.RECONVERGENT B6 ;  /* 0x0000000000067941 */ /* 0x000fea0003800200 */
.L_x_36755:
[----:B------:R-:W0:Y:S01]  /*3e00*/  LDC.64 R6, c[0x0][0x390] ;  /* 0x0000e400ff067b82 */ /* 0x000e220000000a00 */
        /* <DEDUP_REMOVED lines=9> */
[----:B------:R-:W-:Y:S01]  /*3ea0*/  BSSY.RECONVERGENT B0, `(.L_x_36785) ;  /* 0x0000053000007945 */ /* 0x000fe20003800200 */
[----:B------:R-:W-:Y:S02]  /*3eb0*/  IMAD.MOV.U32 R8, RZ, RZ, R26 ;  /* 0x000000ffff087224 */ /* 0x000fe400078e001a */
        /* <DEDUP_REMOVED lines=23> */
.L_x_36786:
        /* <DEDUP_REMOVED lines=22> */
[----:B------:R-:W-:-:S03]  /*4190*/  LOP3.LUT R8, R4, 0x100000, RZ, 0xfc, !PT ;  /* 0x0010000004087812 */ /* 0x000fc600078efcff */
[----:B------:R-:W-:-:S07]  /*41a0*/  IMAD.IADD R15, R15, 0x1, -R10 ;  /* 0x000000010f0f7824 */ /* 0x000fce00078e0a0a */
.L_x_36789:
        /* <DEDUP_REMOVED lines=11> */
.L_x_36788:
        /* <DEDUP_REMOVED lines=20> */
.L_x_36791:
[----:B------:R-:W-:Y:S05]  /*43a0*/  BSYNC.RECONVERGENT B2 ;  /* 0x0000000000027941 */ /* 0x000fea0003800200 */
.L_x_36790:
[----:B------:R-:W-:Y:S01]  /*43b0*/  LOP3.LUT R5, R11, 0x80000000, R27, 0xb8, !PT ;  /* 0x800000000b057812 */ /* 0x000fe200078eb81b */
[----:B------:R-:W-:-:S07]  /*43c0*/  IMAD.MOV.U32 R4, RZ, RZ, R9 ;  /* 0x000000ffff047224 */ /* 0x000fce00078e0009 */
.L_x_36787:
[----:B------:R-:W-:Y:S05]  /*43d0*/  BSYNC.RECONVERGENT B0 ;  /* 0x0000000000007941 */ /* 0x000fea0003800200 */
.L_x_36785:
[----:B------:R-:W0:Y:S01]  /*43e0*/  LDCU.64 UR4, c[0x0][0x390] ;  /* 0x00007200ff0477ac */ /* 0x000e220008000a00 */
[----:B------:R-:W-:-:S15]  /*43f0*/  DSETP.NEU.AND P1, PT, R4, RZ, PT ;  /* 0x000000ff0400722a */ /* 0x000fde0003f2d000 */
[----:B------:R-:W-:-:S15]  /*4400*/  NOP ;  /* 0x0000000000007918 */ /* 0x000fde0000000000 */
[----:B------:R-:W-:-:S15]  /*4410*/  NOP ;  /* 0x0000000000007918 */ /* 0x000fde0000000000 */
[----:B------:R-:W-:-:S15]  /*4420*/  NOP ;  /* 0x0000000000007918 */ /* 0x000fde0000000000 */
[----:B------:R-:W-:-:S04]  /*4430*/  NOP ;  /* 0x0000000000007918 */ /* 0x000fc80000000000 */
[----:B0-----:R-:W0:Y:S02]  /*4440*/  DADD R8, R4, UR4 ;  /* 0x0000000404087e29 */ /* 0x001e240008000000 */
[----:B0-----:R-:W-:Y:S02]  /*4450*/  FSEL R11, R8, R4, P1 ;  /* 0x00000004080b7208 */ /* 0x001fe40000800000 */
[----:B------:R-:W-:-:S15]  /*4460*/  FSEL R9, R9, R5, P1 ;  /* 0x0000000509097208 */ /* 0x000fde0000800000 */
[----:B------:R-:W-:-:S15]  /*4470*/  NOP ;  /* 0x0000000000007918 */ /* 0x000fde0000000000 */
[----:B------:R-:W-:-:S15]  /*4480*/  NOP ;  /* 0x0000000000007918 */ /* 0x000fde0000000000 */
[----:B------:R-:W-:-:S15]  /*4490*/  NOP ;  /* 0x0000000000007918 */ /* 0x000fde0000000000 */
[----:B------:R-:W0:-:S15]  /*44a0*/  DSETP.GEU.AND P0, PT, R4, RZ, PT ;  /* 0x000000ff0400722a */ /* 0x000e1e0003f0e000 */
[----:B------:R-:W-:-:S15]  /*44b0*/  NOP ;  /* 0x0000000000007918 */ /* 0x000fde0000000000 */
[----:B------:R-:W-:-:S15]  /*44c0*/  NOP ;  /* 0x0000000000007918 */ /* 0x000fde0000000000 */
[----:B------:R-:W-:-:S15]  /*44d0*/  NOP ;  /* 0x0000000000007918 */ /* 0x000fde0000000000 */
[----:B------:R-:W-:-:S04]  /*44e0*/  NOP ;  /* 0x0000000000007918 */ /* 0x000fc80000000000 */
[----:B0-----:R-:W0:Y:S02]  /*44f0*/  DSETP.GT.XOR P0, PT, RZ, UR4, !P0 ;  /* 0x00000004ff007e2a */ /* 0x001e24000c704800 */
[----:B0-----:R-:W-:Y:S02]  /*4500*/  FSEL R4, R11, R4, P0 ;  /* 0x000000040b047208 */ /* 0x001fe40000000000 */
[----:B------:R-:W-:-:S07]  /*4510*/  FSEL R5, R9, R5, P0 ;  /* 0x0000000509057208 */ /* 0x000fce0000000000 */
.L_x_36784:
[----:B------:R-:W-:Y:S05]  /*4520*/  BSYNC.RECONVERGENT B1 ;  /* 0x0000000000017941 */ /* 0x000fea0003800200 */
.L_x_36783:
[----:B---3-5:R-:W-:Y:S01]  /*4530*/  VIADD R26, R22, 0x80 ;  /* 0x00000080161a7836 */ /* 0x028fe20000000000 */
[----:B------:R-:W-:Y:S04]  /*4540*/  BSSY.RECONVERGENT B1, `(.L_x_36792) ;  /* 0x000006c000017945 */ /* 0x000fe80003800200 */
[----:B------:R-:W-:-:S13]  /*4550*/  ISETP.GE.AND P0, PT, R26, R19, PT ;  /* 0x000000131a00720c */ /* 0x000fda0003f06270 */
[----:B------:R-:W-:Y:S05]  /*4560*/  @P0 BRA `(.L_x_36793) ;  /* 0x0000000400a40947 */ /* 0x000fea0003800000 */
[----:B--2---:R-:W-:Y:S01]  /*4570*/  LOP3.LUT R11, R29, 0x7fffffff, RZ, 0xc0, !PT ;  /* 0x7fffffff1d0b7812 */ /* 0x004fe200078ec0ff */
        /* <DEDUP_REMOVED lines=18> */
[----:B------:R-:W-:Y:S02]  /*46a0*/  SEL R12, R0, R13, !P1 ;  /* 0x0000000d000c7207 */ /* 0x000fe40004800000 */
[----:B------:R-:W-:Y:S01]  /*46b0*/  LOP3.LUT R8, R8, 0xfffff, RZ, 0xc0, !PT ;  /* 0x000fffff08087812 */ /* 0x000fe200078ec0ff */
[----:B------:R-:W0:Y:S02]  /*46c0*/  @!P0 DMUL R10, R10, 1.80143985094819840000e+16 ;  /* 0x435000000a0a8828 */ /* 0x000e240000000000 */
[C---:B0-----:R-:W-:Y:S01]  /*46d0*/  @!P0 LEA.HI R9, R11.reuse, R21, RZ, 0xc ;  /* 0x000000150b098211 */ /* 0x041fe200078f60ff */
[----:B------:R-:W-:Y:S01]  /*46e0*/  IMAD.MOV.U32 R15, RZ, RZ, R10 ;  /* 0x000000ffff0f7224 */ /* 0x000fe200078e000a */
[----:B------:R-:W-:Y:S02]  /*46f0*/  LOP3.LUT R14, R11, 0xfffff, RZ, 0xc0, !PT ;  /* 0x000fffff0b0e7812 */ /* 0x000fe400078ec0ff */
[----:B------:R-:W-:Y:S01]  /*4700*/  FSEL R10, R2, R6, !P1 ;  /* 0x00000006020a7208 */ /* 0x000fe20004800000 */
[----:B------:R-:W-:Y:S01]  /*4710*/  @!P0 VIADD R21, R9, 0xffffffca ;  /* 0xffffffca09158836 */ /* 0x000fe20000000000 */
[----:B------:R-:W-:-:S02]  /*4720*/  LOP3.LUT R14, R14, 0x100000, RZ, 0xfc, !PT ;  /* 0x001000000e0e7812 */ /* 0x000fc400078efcff */
[----:B------:R-:W-:Y:S01]  /*4730*/  LOP3.LUT R9, R8, 0x100000, RZ, 0xfc, !PT ;  /* 0x0010000008097812 */ /* 0x000fe200078efcff */
[----:B------:R-:W-:-:S07]  /*4740*/  IMAD.IADD R11, R21, 0x1, -R12 ;  /* 0x00000001150b7824 */ /* 0x000fce00078e0a0c */
.L_x_36798:
        /* <DEDUP_REMOVED lines=11> */
.L_x_36797:
        /* <DEDUP_REMOVED lines=20> */
.L_x_36800:
[----:B------:R-:W-:Y:S05]  /*4940*/  BSYNC.RECONVERGENT B2 ;  /* 0x0000000000027941 */ /* 0x000fea0003800200 */
.L_x_36799:
[----:B------:R-:W-:Y:S01]  /*4950*/  LOP3.LUT R9, R15, 0x80000000, R29, 0xb8, !PT ;  /* 0x800000000f097812 */ /* 0x000fe200078eb81d */
[----:B------:R-:W-:Y:S01]  /*4960*/  IMAD.MOV.U32 R8, RZ, RZ, R11 ;  /* 0x000000ffff087224 */ /* 0x000fe200078e000b */
[----:B------:R-:W-:Y:S06]  /*4970*/  BRA `(.L_x_36796) ;  /* 0x00000000004c7947 */ /* 0x000fec0003800000 */
.L_x_36795:
        /* <DEDUP_REMOVED lines=11> */
[----:B------:R-:W2:-:S15]  /*4a30*/  @P0 DSETP.NEU.AND P1, PT, R10, +INF , PT ;  /* 0x7ff000000a00042a */ /* 0x000e9e0003f2d000 */
[----:B------:R-:W-:-:S15]  /*4a40*/  NOP ;  /* 0x0000000000007918 */ /* 0x000fde0000000000 */
[----:B------:R-:W-:-:S15]  /*4a50*/  NOP ;  /* 0x0000000000007918 */ /* 0x000fde0000000000 */
[----:B------:R-:W-:-:S15]  /*4a60*/  NOP ;  /* 0x0000000000007918 */ /* 0x000fde0000000000 */
[----:B------:R-:W-:-:S04]  /*4a70*/  NOP ;  /* 0x0000000000007918 */ /* 0x000fc80000000000 */
[----:B0-----:R0:W3:Y:S01]  /*4a80*/  @!P0 DADD R8, R28, R8 ;  /* 0x000000001c088229 */ /* 0x0010e20000000008 */
[----:B--2---:R-:W-:Y:S02]  /*4a90*/  @P0 FSEL R8, R28, RZ, P1 ;  /* 0x000000ff1c080208 */ /* 0x004fe40000800000 */
[----:B0--3--:R-:W-:-:S07]  /*4aa0*/  @P0 FSEL R9, R29, -QNAN , P1 ;  /* 0xfff800001d090808 */ /* 0x009fce0000800000 */
.L_x_36796:
[----:B------:R-:W-:Y:S05]  /*4ab0*/  BSYNC.RECONVERGENT B0 ;  /* 0x0000000000007941 */ /* 0x000fea0003800200 */
.L_x_36794:
        /* <DEDUP_REMOVED lines=20> */
.L_x_36793:
[----:B------:R-:W-:Y:S05]  /*4c00*/  BSYNC.RECONVERGENT B1 ;  /* 0x0000000000017941 */ /* 0x000fea0003800200 */
.L_x_36792:
[----:B------:R-:W-:Y:S01]  /*4c10*/  VIADD R8, R22, 0x100 ;  /* 0x0000010016087836 */ /* 0x000fe20000000000 */
[----:B------:R-:W-:Y:S04]  /*4c20*/  BSSY.RECONVERGENT B1, `(.L_x_36801) ;  /* 0x000006c000017945 */ /* 0x000fe80003800200 */
[----:B------:R-:W-:-:S13]  /*4c30*/  ISETP.GE.AND P0, PT, R8, R19, PT ;  /* 0x000000130800720c */ /* 0x000fda0003f06270 */
[----:B------:R-:W-:Y:S05]  /*4c40*/  @P0 BRA `(.L_x_36802) ;  /* 0x0000000400a40947 */ /* 0x000fea0003800000 */
        /* <DEDUP_REMOVED lines=30> */
.L_x_36807:
        /* <DEDUP_REMOVED lines=11> */
.L_x_36806:
        /* <DEDUP_REMOVED lines=20> */
.L_x_36809:
[----:B------:R-:W-:Y:S05]  /*5020*/  BSYNC.RECONVERGENT B2 ;  /* 0x0000000000027941 */ /* 0x000fea0003800200 */
.L_x_36808:
[----:B------:R-:W-:Y:S01]  /*5030*/  LOP3.LUT R9, R15, 0x80000000, R25, 0xb8, !PT ;  /* 0x800000000f097812 */ /* 0x000fe200078eb819 */
[----:B------:R-:W-:Y:S01]  /*5040*/  IMAD.MOV.U32 R8, RZ, RZ, R11 ;  /* 0x000000ffff087224 */ /* 0x000fe200078e000b */
[----:B------:R-:W-:Y:S06]  /*5050*/  BRA `(.L_x_36805) ;  /* 0x00000000004c7947 */ /* 0x000fec0003800000 */
.L_x_36804:
        /* <DEDUP_REMOVED lines=11> */
[----:B------:R-:W3:-:S15]  /*5110*/  @P0 DSETP.NEU.AND P1, PT, R10, +INF , PT ;  /* 0x7ff000000a00042a */ /* 0x000ede0003f2d000 */
[----:B------:R-:W-:-:S15]  /*5120*/  NOP ;  /* 0x0000000000007918 */ /* 0x000fde0000000000 */
[----:B------:R-:W-:-:S15]  /*5130*/  NOP ;  /* 0x0000000000007918 */ /* 0x000fde0000000000 */
[----:B------:R-:W-:-:S15]  /*5140*/  NOP ;  /* 0x0000000000007918 */ /* 0x000fde0000000000 */
[----:B------:R-:W-:-:S04]  /*5150*/  NOP ;  /* 0x0000000000007918 */ /* 0x000fc80000000000 */
[----:B0-----:R0:W0:Y:S01]  /*5160*/  @!P0 DADD R8, R24, R8 ;  /* 0x0000000018088229 */ /* 0x0010220000000008 */
[----:B---3--:R-:W-:Y:S02]  /*5170*/  @P0 FSEL R8, R24, RZ, P1 ;  /* 0x000000ff18080208 */ /* 0x008fe40000800000 */
[----:B0-----:R-:W-:-:S07]  /*5180*/  @P0 FSEL R9, R25, -QNAN , P1 ;  /* 0xfff8000019090808 */ /* 0x001fce0000800000 */
.L_x_36805:
[----:B------:R-:W-:Y:S05]  /*5190*/  BSYNC.RECONVERGENT B0 ;  /* 0x0000000000007941 */ /* 0x000fea0003800200 */
.L_x_36803:
        /* <DEDUP_REMOVED lines=20> */
.L_x_36802:
[----:B------:R-:W-:Y:S05]  /*52e0*/  BSYNC.RECONVERGENT B1 ;  /* 0x0000000000017941 */ /* 0x000fea0003800200 */
.L_x_36801:
[----:B------:R-:W-:Y:S01]  /*52f0*/  VIADD R8, R22, 0x180 ;  /* 0x0000018016087836 */ /* 0x000fe20000000000 */
[----:B------:R-:W-:Y:S04]  /*5300*/  BSSY.RECONVERGENT B1, `(.L_x_36810) ;  /* 0x0000069000017945 */ /* 0x000fe80003800200 */
[----:B------:R-:W-:-:S13]  /*5310*/  ISETP.GE.AND P0, PT, R8, R19, PT ;  /* 0x000000130800720c */ /* 0x000fda0003f06270 */
[----:B------:R-:W-:Y:S05]  /*5320*/  @P0 BRA `(.L_x_36811) ;  /* 0x0000000400980947 */ /* 0x000fea0003800000 */
[----:B-1----:R-:W-:Y:S01]  /*5330*/  LOP3.LUT R9, R17, 0x7fffffff, RZ, 0xc0, !PT ;  /* 0x7fffffff11097812 */ /* 0x002fe200078ec0ff */
[----:B------:R-:W-:Y:S03]  /*5340*/  BSSY.RECONVERGENT B0, `(.L_x_36812) ;  /* 0x0000050000007945 */ /* 0x000fe60003800200 */
        /* <DEDUP_REMOVED lines=27> */
.L_x_36816:
        /* <DEDUP_REMOVED lines=11> */
.L_x_36815:
        /* <DEDUP_REMOVED lines=19> */
.L_x_36818:
[----:B------:R-:W-:Y:S05]  /*56e0*/  BSYNC.RECONVERGENT B2 ;  /* 0x0000000000027941 */ /* 0x000fea0003800200 */
.L_x_36817:
[----:B------:R-:W-:Y:S01]  /*56f0*/  LOP3.LUT R11, R11, 0x80000000, R17, 0xb8, !PT ;  /* 0x800000000b0b7812 */ /* 0x000fe200078eb811 */
[----:B------:R-:W-:Y:S06]  /*5700*/  BRA `(.L_x_36814) ;  /* 0x00000000004c7947 */ /* 0x000fec0003800000 */
.L_x_36813:
        /* <DEDUP_REMOVED lines=16> */
[----:B0-----:R0:W3:Y:S01]  /*5810*/  @!P0 DADD R10, R16, R10 ;  /* 0x00000000100a8229 */ /* 0x0010e2000000000a */
[----:B-1----:R-:W-:Y:S02]  /*5820*/  @P0 FSEL R10, R16, RZ, P1 ;  /* 0x000000ff100a0208 */ /* 0x002fe40000800000 */
[----:B0--3--:R-:W-:-:S07]  /*5830*/  @P0 FSEL R11, R17, -QNAN , P1 ;  /* 0xfff80000110b0808 */ /* 0x009fce0000800000 */
.L_x_36814:
[----:B------:R-:W-:Y:S05]  /*5840*/  BSYNC.RECONVERGENT B0 ;  /* 0x0000000000007941 */ /* 0x000fea0003800200 */
.L_x_36812:
        /* <DEDUP_REMOVED lines=20> */
.L_x_36811:
[----:B------:R-:W-:Y:S05]  /*5990*/  BSYNC.RECONVERGENT B1 ;  /* 0x0000000000017941 */ /* 0x000fea0003800200 */
.L_x_36810:
        /* <DEDUP_REMOVED lines=27> */
.L_x_36825:
[----:B-1--4-:R-:W0:Y:S01]  /*5b50*/  F2I.S64.F64.TRUNC R4, R4 ;  /* 0x0000000400047311 */ /* 0x012e22000030d900 */
[----:B------:R-:W-:Y:S02]  /*5b60*/  IMAD.MOV.U32 R22, RZ, RZ, R26 ;  /* 0x000000ffff167224 */ /* 0x000fe400078e001a */
[----:B0-----:R-:W-:-:S05]  /*5b70*/  IMAD.MOV.U32 R3, RZ, RZ, R4 ;  /* 0x000000ffff037224 */ /* 0x001fca00078e0004 */
[----:B------:R4:W-:Y:S01]  /*5b80*/  STG.E.U8 desc[UR36][R8.64], R3 ;  /* 0x0000000308007986 */ /* 0x0009e2000c101124 */
[----:B------:R-:W-:Y:S05]  /*5b90*/  BRA `(.L_x_36827) ;  /* 0x0000001000cc7947 */ /* 0x000fea0003800000 */
.L_x_36824:
        /* <DEDUP_REMOVED lines=10> */
.L_x_36829:
[----:B-1--4-:R-:W0:Y:S01]  /*5c40*/  F2I.F64.TRUNC R5, R4 ;  /* 0x0000000400057311 */ /* 0x012e22000030d100 */
[----:B------:R-:W-:Y:S01]  /*5c50*/  IMAD.MOV.U32 R22, RZ, RZ, R26 ;  /* 0x000000ffff167224 */ /* 0x000fe200078e001a */
[----:B0-----:R3:W-:Y:S01]  /*5c60*/  STG.E desc[UR36][R8.64], R5 ;  /* 0x0000000508007986 */ /* 0x0017e2000c101924 */
[----:B------:R-:W-:Y:S05]  /*5c70*/  BRA `(.L_x_36827) ;  /* 0x0000001000947947 */ /* 0x000fea0003800000 */
.L_x_36828:
[----:B-1--4-:R-:W0:Y:S01]  /*5c80*/  F2I.F64.TRUNC R5, R4 ;  /* 0x0000000400057311 */ /* 0x012e22000030d100 */
[----:B------:R-:W-:Y:S01]  /*5c90*/  IMAD.MOV.U32 R22, RZ, RZ, R26 ;  /* 0x000000ffff167224 */ /* 0x000fe200078e001a */
[----:B0-----:R0:W-:Y:S01]  /*5ca0*/  STG.E.U16 desc[UR36][R8.64], R5 ;  /* 0x0000000508007986 */ /* 0x0011e2000c101524 */
[----:B------:R-:W-:Y:S05]  /*5cb0*/  BRA `(.L_x_36827) ;  /* 0x0000001000847947 */ /* 0x000fea0003800000 */
.L_x_36823:
        /* <DEDUP_REMOVED lines=18> */
.L_x_36831:
        /* <DEDUP_REMOVED lines=13> */
.L_x_36830:
        /* <DEDUP_REMOVED lines=19> */
.L_x_36833:
        /* <DEDUP_REMOVED lines=14> */
.L_x_36832:
[----:B------:R0:W-:Y:S01]  /*60c0*/  STG.E.64 desc[UR36][R8.64], R4 ;  /* 0x0000000408007986 */ /* 0x0001e2000c101b24 */
[----:B------:R-:W-:Y:S01]  /*60d0*/  IMAD.MOV.U32 R22, RZ, RZ, R26 ;  /* 0x000000ffff167224 */ /* 0x000fe200078e001a */
[----:B------:R-:W-:Y:S06]  /*60e0*/  BRA `(.L_x_36827) ;  /* 0x0000000c00787947 */ /* 0x000fec0003800000 */
.L_x_36822:
        /* <DEDUP_REMOVED lines=13> */
.L_x_36836:
[----:B------:R-:W-:Y:S01]  /*61c0*/  CS2R R6, SRZ ;  /* 0x0000000000067805 */ /* 0x000fe2000001ff00 */
[----:B------:R-:W-:-:S04]  /*61d0*/  IMAD.MOV.U32 R22, RZ, RZ, R26 ;  /* 0x000000ffff167224 */ /* 0x000fc800078e001a */
[----:B------:R0:W-:Y:S01]  /*61e0*/  STG.E.128 desc[UR36][R8.64], R4 ;  /* 0x0000000408007986 */ /* 0x0001e2000c101d24 */
[----:B------:R-:W-:Y:S05]  /*61f0*/  BRA `(.L_x_36827) ;  /* 0x0000000c00347947 */ /* 0x000fea0003800000 */
.L_x_36835:
        /* <DEDUP_REMOVED lines=27> */
.L_x_36840:
[----:B------:R-:W-:Y:S05]  /*63b0*/  BSYNC.RECONVERGENT B0 ;  /* 0x0000000000007941 */ /* 0x000fea0003800200 */
.L_x_36839:
[----:B------:R-:W-:Y:S01]  /*63c0*/  LOP3.LUT R7, R0, 0x80, R7, 0xf8, !PT ;  /* 0x0000008000077812 */ /* 0x000fe200078ef807 */
[----:B------:R-:W-:-:S04]  /*63d0*/  IMAD.MOV.U32 R22, RZ, RZ, R26 ;  /* 0x000000ffff167224 */ /* 0x000fc800078e001a */
[----:B------:R0:W-:Y:S01]  /*63e0*/  STG.E.U8 desc[UR36][R8.64], R7 ;  /* 0x0000000708007986 */ /* 0x0001e2000c101124 */
[----:B------:R-:W-:Y:S05]  /*63f0*/  BRA `(.L_x_36827) ;  /* 0x0000000800b47947 */ /* 0x000fea0003800000 */
.L_x_36838:
        /* <DEDUP_REMOVED lines=23> */
.L_x_36842:
[----:B------:R-:W-:Y:S05]  /*6570*/  BSYNC.RECONVERGENT B0 ;  /* 0x0000000000007941 */ /* 0x000fea0003800200 */
.L_x_36841:
[----:B------:R-:W-:Y:S01]  /*6580*/  LOP3.LUT R7, R0, 0x80, R7, 0xf8, !PT ;  /* 0x0000008000077812 */ /* 0x000fe200078ef807 */
[----:B------:R-:W-:-:S04]  /*6590*/  IMAD.MOV.U32 R22, RZ, RZ, R26 ;  /* 0x000000ffff167224 */ /* 0x000fc800078e001a */
[----:B------:R0:W-:Y:S01]  /*65a0*/  STG.E.U8 desc[UR36][R8.64], R7 ;  /* 0x0000000708007986 */ /* 0x0001e2000c101124 */
[----:B------:R-:W-:Y:S05]  /*65b0*/  BRA `(.L_x_36827) ;  /* 0x0000000800447947 */ /* 0x000fea0003800000 */
.L_x_36837:
        /* <DEDUP_REMOVED lines=13> */
.L_x_36834:
        /* <DEDUP_REMOVED lines=12> */
.L_x_36845:
        /* <DEDUP_REMOVED lines=21> */
.L_x_36848:
[----:B------:R-:W-:-:S04]  /*68a0*/  SHF.R.U32.HI R0, RZ, 0x14, R7 ;  /* 0x00000014ff007819 */ /* 0x000fc80000011607 */
[----:B------:R-:W-:-:S04]  /*68b0*/  LOP3.LUT R0, R0, 0x1, RZ, 0xc0, !PT ;  /* 0x0000000100007812 */ /* 0x000fc800078ec0ff */
[----:B------:R-:W-:-:S04]  /*68c0*/  IADD3 R0, PT, PT, R7, 0x487ffff, R0 ;  /* 0x0487ffff07007810 */ /* 0x000fc80007ffe000 */
[----:B------:R-:W-:-:S04]  /*68d0*/  SHF.R.U32.HI R0, RZ, 0x14, R0 ;  /* 0x00000014ff007819 */ /* 0x000fc80000011600 */
[----:B------:R-:W-:-:S07]  /*68e0*/  LOP3.LUT R3, R0, 0xff, RZ, 0xc0, !PT ;  /* 0x000000ff00037812 */ /* 0x000fce00078ec0ff */
.L_x_36849:
[----:B------:R-:W-:-:S04]  /*68f0*/  SHF.R.U32.HI R0, RZ, 0x18, R7 ;  /* 0x00000018ff007819 */ /* 0x000fc80000011607 */
[----:B------:R-:W-:-:S07]  /*6900*/  LOP3.LUT R0, R3, 0x80, R0, 0xf8, !PT ;  /* 0x0000008003007812 */ /* 0x000fce00078ef800 */
.L_x_36847:
[----:B------:R-:W-:Y:S05]  /*6910*/  BSYNC.RECONVERGENT B0 ;  /* 0x0000000000007941 */ /* 0x000fea0003800200 */
.L_x_36846:
[----:B------:R0:W-:Y:S01]  /*6920*/  STG.E.U8 desc[UR36][R8.64], R0 ;  /* 0x0000000008007986 */ /* 0x0001e2000c101124 */
[----:B------:R-:W-:Y:S01]  /*6930*/  IMAD.MOV.U32 R22, RZ, RZ, R26 ;  /* 0x000000ffff167224 */ /* 0x000fe200078e001a */
[----:B------:R-:W-:Y:S06]  /*6940*/  BRA `(.L_x_36827) ;  /* 0x0000000400607947 */ /* 0x000fec0003800000 */
.L_x_36844:
        /* <DEDUP_REMOVED lines=21> */
.L_x_36852:
[----:B------:R-:W-:-:S04]  /*6aa0*/  SHF.R.U32.HI R0, RZ, 0x15, R7 ;  /* 0x00000015ff007819 */ /* 0x000fc80000011607 */
[----:B------:R-:W-:-:S04]  /*6ab0*/  LOP3.LUT R0, R0, 0x1, RZ, 0xc0, !PT ;  /* 0x0000000100007812 */ /* 0x000fc800078ec0ff */
[----:B------:R-:W-:-:S04]  /*6ac0*/  IADD3 R0, PT, PT, R7, 0x88fffff, R0 ;  /* 0x088fffff07007810 */ /* 0x000fc80007ffe000 */
[----:B------:R-:W-:-:S04]  /*6ad0*/  SHF.R.U32.HI R0, RZ, 0x15, R0 ;  /* 0x00000015ff007819 */ /* 0x000fc80000011600 */
[----:B------:R-:W-:-:S07]  /*6ae0*/  LOP3.LUT R3, R0, 0xff, RZ, 0xc0, !PT ;  /* 0x000000ff00037812 */ /* 0x000fce00078ec0ff */
.L_x_36853:
[----:B------:R-:W-:-:S04]  /*6af0*/  SHF.R.U32.HI R0, RZ, 0x18, R7 ;  /* 0x00000018ff007819 */ /* 0x000fc80000011607 */
[----:B------:R-:W-:-:S07]  /*6b00*/  LOP3.LUT R0, R3, 0x80, R0, 0xf8, !PT ;  /* 0x0000008003007812 */ /* 0x000fce00078ef800 */
.L_x_36851:
[----:B------:R-:W-:Y:S05]  /*6b10*/  BSYNC.RECONVERGENT B0 ;  /* 0x0000000000007941 */ /* 0x000fea0003800200 */
.L_x_36850:
[----:B------:R0:W-:Y:S01]  /*6b20*/  STG.E.U8 desc[UR36][R8.64], R0 ;  /* 0x0000000008007986 */ /* 0x0001e2000c101124 */
[----:B------:R-:W-:Y:S01]  /*6b30*/  IMAD.MOV.U32 R22, RZ, RZ, R26 ;  /* 0x000000ffff167224 */ /* 0x000fe200078e001a */
[----:B------:R-:W-:Y:S06]  /*6b40*/  BRA `(.L_x_36827) ;  /* 0x0000000000e07947 */ /* 0x000fec0003800000 */
.L_x_36843:
[----:B------:R-:W-:-:S13]  /*6b50*/  ISETP.NE.AND P0, PT, R0, 0x1c, PT ;  /* 0x0000001c0000780c */ /* 0x000fda0003f05270 */
[----:B------:R-:W-:Y:S05]  /*6b60*/  @!P0 BRA `(.L_x_36854) ;  /* 0x0000000000cc8947 */ /* 0x000fea0003800000 */
[----:B------:R-:W-:-:S13]  /*6b70*/  ISETP.NE.AND P0, PT, R0, 0x1d, PT ;  /* 0x0000001d0000780c */ /* 0x000fda0003f05270 */
[----:B------:R-:W-:Y:S05]  /*6b80*/  @!P0 BRA `(.L_x_36855) ;  /* 0x0000000000b48947 */ /* 0x000fea0003800000 */
[----:B------:R-:W-:-:S13]  /*6b90*/  ISETP.NE.AND P0, PT, R0, 0x2c, PT ;  /* 0x0000002c0000780c */ /* 0x000fda0003f05270 */
[----:B------:R-:W-:Y:S05]  /*6ba0*/  @!P0 BRA `(.L_x_36856) ;  /* 0x0000000000488947 */ /* 0x000fea0003800000 */
.L_x_36826:
        /* <DEDUP_REMOVED lines=16> */
.L_x_36857:
[----:B------:R-:W-:Y:S01]  /*6cb0*/  IMAD.MOV.U32 R22, RZ, RZ, R26 ;  /* 0x000000ffff167224 */ /* 0x000fe200078e001a */
[----:B------:R-:W-:Y:S06]  /*6cc0*/  BRA `(.L_x_36827) ;  /* 0x0000000000807947 */ /* 0x000fec0003800000 */
.L_x_36856:
        /* <DEDUP_REMOVED lines=25> */
.L_x_36855:
[----:B-1--4-:R-:W0:Y:S01]  /*6e60*/  F2I.U64.F64.TRUNC R4, R4 ;  /* 0x0000000400047311 */ /* 0x012e22000030d800 */
[----:B------:R-:W-:Y:S01]  /*6e70*/  IMAD.MOV.U32 R22, RZ, RZ, R26 ;  /* 0x000000ffff167224 */ /* 0x000fe200078e001a */
[----:B0-----:R0:W-:Y:S01]  /*6e80*/  STG.E.64 desc[UR36][R8.64], R4 ;  /* 0x0000000408007986 */ /* 0x0011e2000c101b24 */
[----:B------:R-:W-:Y:S05]  /*6e90*/  BRA `(.L_x_36827) ;  /* 0x00000000000c7947 */ /* 0x000fea0003800000 */
.L_x_36854:
[----:B-1--4-:R-:W0:Y:S01]  /*6ea0*/  F2I.U32.F64.TRUNC R5, R4 ;  /* 0x0000000400057311 */ /* 0x012e22000030d000 */
[----:B------:R-:W-:Y:S01]  /*6eb0*/  IMAD.MOV.U32 R22, RZ, RZ, R26 ;  /* 0x000000ffff167224 */ /* 0x000fe200078e001a */
[----:B0-----:R0:W-:Y:S06]  /*6ec0*/  STG.E desc[UR36][R8.64], R5 ;  /* 0x0000000508007986 */ /* 0x0011ec000c101924 */
.L_x_36827:
        /* <DEDUP_REMOVED lines=24> */
.L_x_36862:
[----:B--2---:R-:W0:Y:S02]  /*7050*/  F2I.S64.F64.TRUNC R28, R28 ;  /* 0x0000001c001c7311 */ /* 0x004e24000030d900 */
[----:B0-----:R-:W-:-:S05]  /*7060*/  IMAD.MOV.U32 R3, RZ, RZ, R28 ;  /* 0x000000ffff037224 */ /* 0x001fca00078e001c */
[----:B------:R0:W-:Y:S01]  /*7070*/  STG.E.U8 desc[UR36][R4.64], R3 ;  /* 0x0000000304007986 */ /* 0x0001e2000c101124 */
[----:B------:R-:W-:Y:S05]  /*7080*/  BRA `(.L_x_36864) ;  /* 0x0000001000807947 */ /* 0x000fea0003800000 */
.L_x_36861:
        /* <DEDUP_REMOVED lines=9> */
.L_x_36866:
[----:B--2---:R-:W0:Y:S02]  /*7120*/  F2I.F64.TRUNC R29, R28 ;  /* 0x0000001c001d7311 */ /* 0x004e24000030d100 */
[----:B0-----:R0:W-:Y:S01]  /*7130*/  STG.E desc[UR36][R4.64], R29 ;  /* 0x0000001d04007986 */ /* 0x0011e2000c101924 */
[----:B------:R-:W-:Y:S05]  /*7140*/  BRA `(.L_x_36864) ;  /* 0x0000001000507947 */ /* 0x000fea0003800000 */
.L_x_36865:
[----:B--2---:R-:W0:Y:S02]  /*7150*/  F2I.F64.TRUNC R29, R28 ;  /* 0x0000001c001d7311 */ /* 0x004e24000030d100 */
[----:B0-----:R0:W-:Y:S01]  /*7160*/  STG.E.U16 desc[UR36][R4.64], R29 ;  /* 0x0000001d04007986 */ /* 0x0011e2000c101524 */
[----:B------:R-:W-:Y:S05]  /*7170*/  BRA `(.L_x_36864) ;  /* 0x0000001000447947 */ /* 0x000fea0003800000 */
.L_x_36860:
        /* <DEDUP_REMOVED lines=17> */
.L_x_36868:
        /* <DEDUP_REMOVED lines=12> */
.L_x_36867:
        /* <DEDUP_REMOVED lines=18> */
.L_x_36870:
        /* <DEDUP_REMOVED lines=13> */
.L_x_36869:
[----:B--2---:R0:W-:Y:S01]  /*7540*/  STG.E.64 desc[UR36][R4.64], R28 ;  /* 0x0000001c04007986 */ /* 0x0041e2000c101b24 */
[----:B------:R-:W-:Y:S05]  /*7550*/  BRA `(.L_x_36864) ;  /* 0x0000000c004c7947 */ /* 0x000fea0003800000 */
.L_x_36859:
        /* <DEDUP_REMOVED lines=13> */
.L_x_36874:
        /* <DEDUP_REMOVED lines=26> */
.L_x_36877:
[----:B------:R-:W-:-:S04]  /*77d0*/  SHF.R.U32.HI R3, RZ, 0x18, R7 ;  /* 0x00000018ff037819 */ /* 0x000fc80000011607 */
[----:B------:R-:W-:-:S07]  /*77e0*/  LOP3.LUT R0, R0, 0x80, R3, 0xf8, !PT ;  /* 0x0000008000007812 */ /* 0x000fce00078ef803 */
.L_x_36876:
[----:B------:R-:W-:Y:S05]  /*77f0*/  BSYNC.RECONVERGENT B0 ;  /* 0x0000000000007941 */ /* 0x000fea0003800200 */
.L_x_36875:
[----:B------:R0:W-:Y:S01]  /*7800*/  STG.E.U8 desc[UR36][R4.64], R0 ;  /* 0x0000000004007986 */ /* 0x0001e2000c101124 */
[----:B------:R-:W-:Y:S05]  /*7810*/  BRA `(.L_x_36864) ;  /* 0x00000008009c7947 */ /* 0x000fea0003800000 */
.L_x_36873:
        /* <DEDUP_REMOVED lines=26> */
.L_x_36880:
[----:B------:R-:W-:-:S04]  /*79c0*/  SHF.R.U32.HI R3, RZ, 0x18, R7 ;  /* 0x00000018ff037819 */ /* 0x000fc80000011607 */
[----:B------:R-:W-:-:S07]  /*79d0*/  LOP3.LUT R0, R0, 0x80, R3, 0xf8, !PT ;  /* 0x0000008000007812 */ /* 0x000fce00078ef803 */
.L_x_36879:
[----:B------:R-:W-:Y:S05]  /*79e0*/  BSYNC.RECONVERGENT B0 ;  /* 0x0000000000007941 */ /* 0x000fea0003800200 */
.L_x_36878:
[----:B------:R0:W-:Y:S01]  /*79f0*/  STG.E.U8 desc[UR36][R4.64], R0 ;  /* 0x0000000004007986 */ /* 0x0001e2000c101124 */
[----:B------:R-:W-:Y:S05]  /*7a00*/  BRA `(.L_x_36864) ;  /* 0x0000000800207947 */ /* 0x000fea0003800000 */
.L_x_36872:
        /* <DEDUP_REMOVED lines=30> */
.L_x_36882:
[----:B--2---:R-:W0:Y:S02]  /*7bf0*/  F2I.U64.F64.TRUNC R28, R28 ;  /* 0x0000001c001c7311 */ /* 0x004e24000030d800 */
[----:B0-----:R0:W-:Y:S01]  /*7c00*/  STG.E.64 desc[UR36][R4.64], R28 ;  /* 0x0000001c04007986 */ /* 0x0011e2000c101b24 */
[----:B------:R-:W-:Y:S05]  /*7c10*/  BRA `(.L_x_36864) ;  /* 0x00000004009c7947 */ /* 0x000fea0003800000 */
.L_x_36881:
[----:B--2---:R-:W0:Y:S02]  /*7c20*/  F2I.U32.F64.TRUNC R29, R28 ;  /* 0x0000001c001d7311 */ /* 0x004e24000030d000 */
[----:B0-----:R0:W-:Y:S01]  /*7c30*/  STG.E desc[UR36][R4.64], R29 ;  /* 0x0000001d04007986 */ /* 0x0011e2000c101924 */
[----:B------:R-:W-:Y:S05]  /*7c40*/  BRA `(.L_x_36864) ;  /* 0x0000000400907947 */ /* 0x000fea0003800000 */
.L_x_36871:
        /* <DEDUP_REMOVED lines=10> */
.L_x_36884:
[----:B------:R-:W-:-:S05]  /*7cf0*/  CS2R R30, SRZ ;  /* 0x00000000001e7805 */ /* 0x000fca000001ff00 */
[----:B--2---:R4:W-:Y:S01]  /*7d00*/  STG.E.128 desc[UR36][R4.64], R28 ;  /* 0x0000001c04007986 */ /* 0x0049e2000c101d24 */
[----:B------:R-:W-:Y:S05]  /*7d10*/  BRA `(.L_x_36864) ;  /* 0x00000004005c7947 */ /* 0x000fea0003800000 */
.L_x_36883:
[----:B------:R-:W-:-:S13]  /*7d20*/  ISETP.NE.AND P0, PT, R0, 0xf, PT ;  /* 0x0000000f0000780c */ /* 0x000fda0003f05270 */
[----:B------:R-:W-:Y:S05]  /*7d30*/  @!P0 BRA `(.L_x_36885) ;  /* 0x0000000400288947 */ /* 0x000fea0003800000 */
[----:B------:R-:W-:-:S13]  /*7d40*/  ISETP.NE.AND P0, PT, R0, 0x17, PT ;  /* 0x000000170000780c */ /* 0x000fda0003f05270 */
[----:B------:R-:W-:Y:S05]  /*7d50*/  @!P0 BRA `(.L_x_36886) ;  /* 0x0000000000b08947 */ /* 0x000fea0003800000 */
[----:B------:R-:W-:-:S13]  /*7d60*/  ISETP.NE.AND P0, PT, R0, 0x18, PT ;  /* 0x000000180000780c */ /* 0x000fda0003f05270 */
[----:B------:R-:W-:Y:S05]  /*7d70*/  @!P0 BRA `(.L_x_36887) ;  /* 0x0000000000448947 */ /* 0x000fea0003800000 */
.L_x_36863:
        /* <DEDUP_REMOVED lines=16> */
.L_x_36888:
[----:B------:R-:W-:Y:S05]  /*7e80*/  BRA `(.L_x_36864) ;  /* 0x0000000400007947 */ /* 0x000fea0003800000 */
.L_x_36887:
        /* <DEDUP_REMOVED lines=21> */
.L_x_36890:
[----:B------:R-:W-:Y:S05]  /*7fe0*/  BSYNC.RECONVERGENT B0 ;  /* 0x0000000000007941 */ /* 0x000fea0003800200 */
.L_x_36889:
[----:B------:R-:W-:-:S05]  /*7ff0*/  LOP3.LUT R3, R0, 0x80, R3, 0xf8, !PT ;  /* 0x0000008000037812 */ /* 0x000fca00078ef803 */
[----:B------:R2:W-:Y:S01]  /*8000*/  STG.E.U8 desc[UR36][R4.64], R3 ;  /* 0x0000000304007986 */ /* 0x0005e2000c101124 */
[----:B------:R-:W-:Y:S05]  /*8010*/  BRA `(.L_x_36864) ;  /* 0x00000000009c7947 */ /* 0x000fea0003800000 */
.L_x_36886:
        /* <DEDUP_REMOVED lines=20> */
.L_x_36892:
[----:B------:R-:W-:Y:S01]  /*8160*/  IMAD.MOV.U32 R0, RZ, RZ, 0x7f ;  /* 0x0000007fff007424 */ /* 0x000fe200078e00ff */
[----:B------:R-:W-:-:S04]  /*8170*/  ISETP.GT.U32.AND P0, PT, R3, 0x7f800000, PT ;  /* 0x7f8000000300780c */ /* 0x000fc80003f04070 */
[----:B------:R-:W-:-:S09]  /*8180*/  SEL R0, R0, 0x7c, P0 ;  /* 0x0000007c00007807 */ /* 0x000fd20000000000 */
.L_x_36893:
[----:B------:R-:W-:Y:S05]  /*8190*/  BSYNC.RECONVERGENT B0 ;  /* 0x0000000000007941 */ /* 0x000fea0003800200 */
.L_x_36891:
[----:B------:R-:W-:-:S04]  /*81a0*/  SHF.R.U32.HI R3, RZ, 0x18, R7 ;  /* 0x00000018ff037819 */ /* 0x000fc80000011607 */
[----:B------:R-:W-:-:S05]  /*81b0*/  LOP3.LUT R3, R0, 0x80, R3, 0xf8, !PT ;  /* 0x0000008000037812 */ /* 0x000fca00078ef803 */
[----:B------:R1:W-:Y:S01]  /*81c0*/  STG.E.U8 desc[UR36][R4.64], R3 ;  /* 0x0000000304007986 */ /* 0x0003e2000c101124 */
[----:B------:R-:W-:Y:S05]  /*81d0*/  BRA `(.L_x_36864) ;  /* 0x00000000002c7947 */ /* 0x000fea0003800000 */
.L_x_36885:
        /* <DEDUP_REMOVED lines=11> */
.L_x_36864:
[----:B------:R-:W-:-:S07]  /*8290*/  VIADD R22, R22, 0x80 ;  /* 0x0000008016167836 */ /* 0x000fce0000000000 */
.L_x_36821:
[----:B------:R-:W-:-:S13]  /*82a0*/  ISETP.GE.AND P0, PT, R22, R19, PT ;  /* 0x000000131600720c */ /* 0x000fda0003f06270 */
[----:B------:R-:W-:Y:S05]  /*82b0*/  @P0 BREAK.RELIABLE B6 ;  /* 0x0000000000060942 */ /* 0x000fea0003800100 */
[----:B------:R-:W-:Y:S05]  /*82c0*/  @P0 BRA `(.L_x_36858) ;  /* 0x0000001000ec0947 */ /* 0x000fea0003800000 */
[----:B------:R-:W-:Y:S05]  /*82d0*/  BSYNC.RELIABLE B6 ;  /* 0x0000000000067941 */ /* 0x000fea0003800100 */
.L_x_36820:
        /* <DEDUP_REMOVED lines=21> */
.L_x_36897:
[----:B------:R-:W0:Y:S02]  /*8430*/  F2I.S64.F64.TRUNC R24, R24 ;  /* 0x0000001800187311 */ /* 0x000e24000030d900 */
[----:B0-----:R-:W-:-:S05]  /*8440*/  IMAD.MOV.U32 R3, RZ, RZ, R24 ;  /* 0x000000ffff037224 */ /* 0x001fca00078e0018 */
[----:B------:R4:W-:Y:S01]  /*8450*/  STG.E.U8 desc[UR36][R4.64], R3 ;  /* 0x0000000304007986 */ /* 0x0009e2000c101124 */
[----:B------:R-:W-:Y:S05]  /*8460*/  BRA `(.L_x_36899) ;  /* 0x0000001000807947 */ /* 0x000fea0003800000 */
.L_x_36896:
        /* <DEDUP_REMOVED lines=9> */
.L_x_36901:
[----:B------:R-:W0:Y:S02]  /*8500*/  F2I.F64.TRUNC R25, R24 ;  /* 0x0000001800197311 */ /* 0x000e24000030d100 */
[----:B0-----:R2:W-:Y:S01]  /*8510*/  STG.E desc[UR36][R4.64], R25 ;  /* 0x0000001904007986 */ /* 0x0015e2000c101924 */
[----:B------:R-:W-:Y:S05]  /*8520*/  BRA `(.L_x_36899) ;  /* 0x0000001000507947 */ /* 0x000fea0003800000 */
.L_x_36900:
[----:B------:R-:W0:Y:S02]  /*8530*/  F2I.F64.TRUNC R25, R24 ;  /* 0x0000001800197311 */ /* 0x000e24000030d100 */
[----:B0-----:R0:W-:Y:S01]  /*8540*/  STG.E.U16 desc[UR36][R4.64], R25 ;  /* 0x0000001904007986 */ /* 0x0011e2000c101524 */
[----:B------:R-:W-:Y:S05]  /*8550*/  BRA `(.L_x_36899) ;  /* 0x0000001000447947 */ /* 0x000fea0003800000 */
.L_x_36895:
        /* <DEDUP_REMOVED lines=17> */
.L_x_36903:
        /* <DEDUP_REMOVED lines=12> */
.L_x_36902:
        /* <DEDUP_REMOVED lines=18> */
.L_x_36905:
        /* <DEDUP_REMOVED lines=13> */
.L_x_36904:
[----:B------:R0:W-:Y:S01]  /*8920*/  STG.E.64 desc[UR36][R4.64], R24 ;  /* 0x0000001804007986 */ /* 0x0001e2000c101b24 */
[----:B------:R-:W-:Y:S05]  /*8930*/  BRA `(.L_x_36899) ;  /* 0x0000000c004c7947 */ /* 0x000fea0003800000 */
.L_x_36894:
        /* <DEDUP_REMOVED lines=13> */
.L_x_36909:
        /* <DEDUP_REMOVED lines=26> */
.L_x_36912:
[----:B------:R-:W-:-:S04]  /*8bb0*/  SHF.R.U32.HI R3, RZ, 0x18, R7 ;  /* 0x00000018ff037819 */ /* 0x000fc80000011607 */
[----:B------:R-:W-:-:S07]  /*8bc0*/  LOP3.LUT R0, R0, 0x80, R3, 0xf8, !PT ;  /* 0x0000008000007812 */ /* 0x000fce00078ef803 */
.L_x_36911:
[----:B------:R-:W-:Y:S05]  /*8bd0*/  BSYNC.RECONVERGENT B0 ;  /* 0x0000000000007941 */ /* 0x000fea0003800200 */
.L_x_36910:
[----:B------:R0:W-:Y:S01]  /*8be0*/  STG.E.U8 desc[UR36][R4.64], R0 ;  /* 0x0000000004007986 */ /* 0x0001e2000c101124 */
[----:B------:R-:W-:Y:S05]  /*8bf0*/  BRA `(.L_x_36899) ;  /* 0x00000008009c7947 */ /* 0x000fea0003800000 */
.L_x_36908:
        /* <DEDUP_REMOVED lines=26> */
.L_x_36915:
[----:B------:R-:W-:-:S04]  /*8da0*/  SHF.R.U32.HI R3, RZ, 0x18, R7 ;  /* 0x00000018ff037819 */ /* 0x000fc80000011607 */
[----:B------:R-:W-:-:S07]  /*8db0*/  LOP3.LUT R0, R0, 0x80, R3, 0xf8, !PT ;  /* 0x0000008000007812 */ /* 0x000fce00078ef803 */
.L_x_36914:
[----:B------:R-:W-:Y:S05]  /*8dc0*/  BSYNC.RECONVERGENT B0 ;  /* 0x0000000000007941 */ /* 0x000fea0003800200 */
.L_x_36913:
[----:B------:R0:W-:Y:S01]  /*8dd0*/  STG.E.U8 desc[UR36][R4.64], R0 ;  /* 0x0000000004007986 */ /* 0x0001e2000c101124 */
[----:B------:R-:W-:Y:S05]  /*8de0*/  BRA `(.L_x_36899) ;  /* 0x0000000800207947 */ /* 0x000fea0003800000 */
.L_x_36907:
        /* <DEDUP_REMOVED lines=30> */
.L_x_36917:
[----:B------:R-:W0:Y:S02]  /*8fd0*/  F2I.U64.F64.TRUNC R24, R24 ;  /* 0x0000001800187311 */ /* 0x000e24000030d800 */
[----:B0-----:R0:W-:Y:S01]  /*8fe0*/  STG.E.64 desc[UR36][R4.64], R24 ;  /* 0x0000001804007986 */ /* 0x0011e2000c101b24 */
[----:B------:R-:W-:Y:S05]  /*8ff0*/  BRA `(.L_x_36899) ;  /* 0x00000004009c7947 */ /* 0x000fea0003800000 */
.L_x_36916:
[----:B------:R-:W0:Y:S02]  /*9000*/  F2I.U32.F64.TRUNC R25, R24 ;  /* 0x0000001800197311 */ /* 0x000e24000030d000 */
[----:B0-----:R0:W-:Y:S01]  /*9010*/  STG.E desc[UR36][R4.64], R25 ;  /* 0x0000001904007986 */ /* 0x0011e2000c101924 */
[----:B------:R-:W-:Y:S05]  /*9020*/  BRA `(.L_x_36899) ;  /* 0x0000000400907947 */ /* 0x000fea0003800000 */
.L_x_36906:
        /* <DEDUP_REMOVED lines=10> */
.L_x_36919:
[----:B------:R-:W-:-:S05]  /*90d0*/  CS2R R26, SRZ ;  /* 0x00000000001a7805 */ /* 0x000fca000001ff00 */
[----:B------:R0:W-:Y:S01]  /*90e0*/  STG.E.128 desc[UR36][R4.64], R24 ;  /* 0x0000001804007986 */ /* 0x0001e2000c101d24 */
[----:B------:R-:W-:Y:S05]  /*90f0*/  BRA `(.L_x_36899) ;  /* 0x00000004005c7947 */ /* 0x000fea0003800000 */
.L_x_36918:
[----:B------:R-:W-:-:S13]  /*9100*/  ISETP.NE.AND P0, PT, R0, 0xf, PT ;  /* 0x0000000f0000780c */ /* 0x000fda0003f05270 */
[----:B------:R-:W-:Y:S05]  /*9110*/  @!P0 BRA `(.L_x_36920) ;  /* 0x0000000400288947 */ /* 0x000fea0003800000 */
[----:B------:R-:W-:-:S13]  /*9120*/  ISETP.NE.AND P0, PT, R0, 0x17, PT ;  /* 0x000000170000780c */ /* 0x000fda0003f05270 */
[----:B------:R-:W-:Y:S05]  /*9130*/  @!P0 BRA `(.L_x_36921) ;  /* 0x0000000000b08947 */ /* 0x000fea0003800000 */
[----:B------:R-:W-:-:S13]  /*9140*/  ISETP.NE.AND P0, PT, R0, 0x18, PT ;  /* 0x000000180000780c */ /* 0x000fda0003f05270 */
[----:B------:R-:W-:Y:S05]  /*9150*/  @!P0 BRA `(.L_x_36922) ;  /* 0x0000000000448947 */ /* 0x000fea0003800000 */
.L_x_36898:
        /* <DEDUP_REMOVED lines=16> */
.L_x_36923:
[----:B------:R-:W-:Y:S05]  /*9260*/  BRA `(.L_x_36899) ;  /* 0x0000000400007947 */ /* 0x000fea0003800000 */
.L_x_36922:
        /* <DEDUP_REMOVED lines=21> */
.L_x_36925:
[----:B------:R-:W-:Y:S05]  /*93c0*/  BSYNC.RECONVERGENT B0 ;  /* 0x0000000000007941 */ /* 0x000fea0003800200 */
.L_x_36924:
[----:B------:R-:W-:-:S05]  /*93d0*/  LOP3.LUT R3, R0, 0x80, R3, 0xf8, !PT ;  /* 0x0000008000037812 */ /* 0x000fca00078ef803 */
[----:B------:R0:W-:Y:S01]  /*93e0*/  STG.E.U8 desc[UR36][R4.64], R3 ;  /* 0x0000000304007986 */ /* 0x0001e2000c101124 */
[----:B------:R-:W-:Y:S05]  /*93f0*/  BRA `(.L_x_36899) ;  /* 0x00000000009c7947 */ /* 0x000fea0003800000 */
.L_x_36921:
        /* <DEDUP_REMOVED lines=20> */
.L_x_36927:
[----:B------:R-:W-:Y:S01]  /*9540*/  IMAD.MOV.U32 R0, RZ, RZ, 0x7f ;  /* 0x0000007fff007424 */ /* 0x000fe200078e00ff */
[----:B------:R-:W-:-:S04]  /*9550*/  ISETP.GT.U32.AND P0, PT, R3, 0x7f800000, PT ;  /* 0x7f8000000300780c */ /* 0x000fc80003f04070 */
[----:B------:R-:W-:-:S09]  /*9560*/  SEL R0, R0, 0x7c, P0 ;  /* 0x0000007c00007807 */ /* 0x000fd20000000000 */
.L_x_36928:
[----:B------:R-:W-:Y:S05]  /*9570*/  BSYNC.RECONVERGENT B0 ;  /* 0x0000000000007941 */ /* 0x000fea0003800200 */
.L_x_36926:
[----:B------:R-:W-:-:S04]  /*9580*/  SHF.R.U32.HI R3, RZ, 0x18, R7 ;  /* 0x00000018ff037819 */ /* 0x000fc80000011607 */
[----:B------:R-:W-:-:S05]  /*9590*/  LOP3.LUT R3, R0, 0x80, R3, 0xf8, !PT ;  /* 0x0000008000037812 */ /* 0x000fca00078ef803 */
[----:B------:R0:W-:Y:S01]  /*95a0*/  STG.E.U8 desc[UR36][R4.64], R3 ;  /* 0x0000000304007986 */ /* 0x0001e2000c101124 */
[----:B------:R-:W-:Y:S05]  /*95b0*/  BRA `(.L_x_36899) ;  /* 0x00000000002c7947 */ /* 0x000fea0003800000 */
.L_x_36920:
        /* <DEDUP_REMOVED lines=11> */
.L_x_36899:
[----:B------:R-:W-:-:S07]  /*9670*/  VIADD R22, R22, 0x80 ;  /* 0x0000008016167836 */ /* 0x000fce0000000000 */
.L_x_36858:
[----:B------:R-:W-:Y:S05]  /*9680*/  BSYNC.RECONVERGENT B7 ;  /* 0x0000000000077941 */ /* 0x000fea0003800200 */
.L_x_36819:
        /* <DEDUP_REMOVED lines=22> */
.L_x_36932:
[----:B------:R-:W0:Y:S02]  /*97f0*/  F2I.S64.F64.TRUNC R16, R16 ;  /* 0x0000001000107311 */ /* 0x000e24000030d900 */
[----:B0-----:R-:W-:-:S05]  /*9800*/  IMAD.MOV.U32 R3, RZ, RZ, R16 ;  /* 0x000000ffff037224 */ /* 0x001fca00078e0010 */
[----:B------:R-:W-:Y:S01]  /*9810*/  STG.E.U8 desc[UR36][R4.64], R3 ;  /* 0x0000000304007986 */ /* 0x000fe2000c101124 */
[----:B------:R-:W-:Y:S05]  /*9820*/  EXIT ;  /* 0x000000000000794d */ /* 0x000fea0003800000 */
.L_x_36931:
        /* <DEDUP_REMOVED lines=9> */
.L_x_36935:
[----:B------:R-:W0:Y:S02]  /*98c0*/  F2I.F64.TRUNC R17, R16 ;  /* 0x0000001000117311 */ /* 0x000e24000030d100 */
[----:B0-----:R-:W-:Y:S01]  /*98d0*/  STG.E desc[UR36][R4.64], R17 ;  /* 0x0000001104007986 */ /* 0x001fe2000c101924 */
[----:B------:R-:W-:Y:S05]  /*98e0*/  EXIT ;  /* 0x000000000000794d */ /* 0x000fea0003800000 */
.L_x_36934:
[----:B------:R-:W0:Y:S02]  /*98f0*/  F2I.F64.TRUNC R17, R16 ;  /* 0x0000001000117311 */ /* 0x000e24000030d100 */
[----:B0-----:R-:W-:Y:S01]  /*9900*/  STG.E.U16 desc[UR36][R4.64], R17 ;  /* 0x0000001104007986 */ /* 0x001fe2000c101524 */
[----:B------:R-:W-:Y:S05]  /*9910*/  EXIT ;  /* 0x000000000000794d */ /* 0x000fea0003800000 */
.L_x_36930:
        /* <DEDUP_REMOVED lines=17> */
.L_x_36937:
        /* <DEDUP_REMOVED lines=12> */
.L_x_36936:
        /* <DEDUP_REMOVED lines=18> */
.L_x_36939:
        /* <DEDUP_REMOVED lines=13> */
.L_x_36938:
[----:B------:R-:W-:Y:S01]  /*9ce0*/  STG.E.64 desc[UR36][R4.64], R16 ;  /* 0x0000001004007986 */ /* 0x000fe2000c101b24 */
[----:B------:R-:W-:Y:S05]  /*9cf0*/  EXIT ;  /* 0x000000000000794d */ /* 0x000fea0003800000 */
.L_x_36929:
        /* <DEDUP_REMOVED lines=13> */
.L_x_36943:
        /* <DEDUP_REMOVED lines=25> */
.L_x_36946:
[----:B------:R-:W-:-:S04]  /*9f60*/  SHF.R.U32.HI R3, RZ, 0x18, R7 ;  /* 0x00000018ff037819 */ /* 0x000fc80000011607 */
[----:B------:R-:W-:-:S04]  /*9f70*/  LOP3.LUT R0, R0, 0x80, R3, 0xf8, !PT ;  /* 0x0000008000007812 */ /* 0x000fc800078ef803 */
[----:B------:R-:W-:-:S07]  /*9f80*/  PRMT R2, R0, 0x7610, R2 ;  /* 0x0000761000027816 */ /* 0x000fce0000000002 */
.L_x_36945:
[----:B------:R-:W-:Y:S05]  /*9f90*/  BSYNC.RECONVERGENT B0 ;  /* 0x0000000000007941 */ /* 0x000fea0003800200 */
.L_x_36944:
[----:B------:R-:W-:Y:S01]  /*9fa0*/  STG.E.U8 desc[UR36][R4.64], R2 ;  /* 0x0000000204007986 */ /* 0x000fe2000c101124 */
[----:B------:R-:W-:Y:S05]  /*9fb0*/  EXIT ;  /* 0x000000000000794d */ /* 0x000fea0003800000 */
.L_x_36942:
        /* <DEDUP_REMOVED lines=25> */
.L_x_36949:
[----:B------:R-:W-:-:S04]  /*a150*/  SHF.R.U32.HI R3, RZ, 0x18, R7 ;  /* 0x00000018ff037819 */ /* 0x000fc80000011607 */
[----:B------:R-:W-:-:S04]  /*a160*/  LOP3.LUT R0, R0, 0x80, R3, 0xf8, !PT ;  /* 0x0000008000007812 */ /* 0x000fc800078ef803 */
[----:B------:R-:W-:-:S07]  /*a170*/  PRMT R2, R0, 0x7610, R2 ;  /* 0x0000761000027816 */ /* 0x000fce0000000002 */
.L_x_36948:
[----:B------:R-:W-:Y:S05]  /*a180*/  BSYNC.RECONVERGENT B0 ;  /* 0x0000000000007941 */ /* 0x000fea0003800200 */
.L_x_36947:
[----:B------:R-:W-:Y:S01]  /*a190*/  STG.E.U8 desc[UR36][R4.64], R2 ;  /* 0x0000000204007986 */ /* 0x000fe2000c101124 */
[----:B------:R-:W-:Y:S05]  /*a1a0*/  EXIT ;  /* 0x000000000000794d */ /* 0x000fea0003800000 */
.L_x_36941:
        /* <DEDUP_REMOVED lines=30> */
.L_x_36951:
[----:B------:R-:W0:Y:S02]  /*a390*/  F2I.U64.F64.TRUNC R16, R16 ;  /* 0x0000001000107311 */ /* 0x000e24000030d800 */
[----:B0-----:R-:W-:Y:S01]  /*a3a0*/  STG.E.64 desc[UR36][R4.64], R16 ;  /* 0x0000001004007986 */ /* 0x001fe2000c101b24 */
[----:B------:R-:W-:Y:S05]  /*a3b0*/  EXIT ;  /* 0x000000000000794d */ /* 0x000fea0003800000 */
.L_x_36950:
[----:B------:R-:W0:Y:S02]  /*a3c0*/  F2I.U32.F64.TRUNC R17, R16 ;  /* 0x0000001000117311 */ /* 0x000e24000030d000 */
[----:B0-----:R-:W-:Y:S01]  /*a3d0*/  STG.E desc[UR36][R4.64], R17 ;  /* 0x0000001104007986 */ /* 0x001fe2000c101924 */
[----:B------:R-:W-:Y:S05]  /*a3e0*/  EXIT ;  /* 0x000000000000794d */ /* 0x000fea0003800000 */
.L_x_36940:
        /* <DEDUP_REMOVED lines=10> */
.L_x_36953:
[----:B------:R-:W-:-:S05]  /*a490*/  CS2R R18, SRZ ;  /* 0x0000000000127805 */ /* 0x000fca000001ff00 */
[----:B------:R-:W-:Y:S01]  /*a4a0*/  STG.E.128 desc[UR36][R4.64], R16 ;  /* 0x0000001004007986 */ /* 0x000fe2000c101d24 */
[----:B------:R-:W-:Y:S05]  /*a4b0*/  EXIT ;  /* 0x000000000000794d */ /* 0x000fea0003800000 */
.L_x_36952:
[----:B------:R-:W-:-:S13]  /*a4c0*/  ISETP.NE.AND P0, PT, R0, 0xf, PT ;  /* 0x0000000f0000780c */ /* 0x000fda0003f05270 */
[----:B------:R-:W-:Y:S05]  /*a4d0*/  @!P0 BRA `(.L_x_36954) ;  /* 0x0000000400288947 */ /* 0x000fea0003800000 */
[----:B------:R-:W-:-:S13]  /*a4e0*/  ISETP.NE.AND P0, PT, R0, 0x17, PT ;  /* 0x000000170000780c */ /* 0x000fda0003f05270 */
[----:B------:R-:W-:Y:S05]  /*a4f0*/  @!P0 BRA `(.L_x_36955) ;  /* 0x0000000000b08947 */ /* 0x000fea0003800000 */
[----:B------:R-:W-:-:S13]  /*a500*/  ISETP.NE.AND P0, PT, R0, 0x18, PT ;  /* 0x000000180000780c */ /* 0x000fda0003f05270 */
[----:B------:R-:W-:Y:S05]  /*a510*/  @!P0 BRA `(.L_x_36956) ;  /* 0x0000000000448947 */ /* 0x000fea0003800000 */
.L_x_36933:
        /* <DEDUP_REMOVED lines=16> */
.L_x_36957:
[----:B------:R-:W-:Y:S05]  /*a620*/  EXIT ;  /* 0x000000000000794d */ /* 0x000fea0003800000 */
.L_x_36956:
        /* <DEDUP_REMOVED lines=21> */
.L_x_36959:
[----:B------:R-:W-:Y:S05]  /*a780*/  BSYNC.RECONVERGENT B0 ;  /* 0x0000000000007941 */ /* 0x000fea0003800200 */
.L_x_36958:
[----:B------:R-:W-:-:S05]  /*a790*/  LOP3.LUT R3, R0, 0x80, R3, 0xf8, !PT ;  /* 0x0000008000037812 */ /* 0x000fca00078ef803 */
[----:B------:R-:W-:Y:S01]  /*a7a0*/  STG.E.U8 desc[UR36][R4.64], R3 ;  /* 0x0000000304007986 */ /* 0x000fe2000c101124 */
[----:B------:R-:W-:Y:S05]  /*a7b0*/  EXIT ;  /* 0x000000000000794d */ /* 0x000fea0003800000 */
.L_x_36955:
        /* <DEDUP_REMOVED lines=20> */
.L_x_36961:
[----:B------:R-:W-:Y:S01]  /*a900*/  IMAD.MOV.U32 R0, RZ, RZ, 0x7f ;  /* 0x0000007fff007424 */ /* 0x000fe200078e00ff */
[----:B------:R-:W-:-:S04]  /*a910*/  ISETP.GT.U32.AND P0, PT, R2, 0x7f800000, PT ;  /* 0x7f8000000200780c */ /* 0x000fc80003f04070 */
[----:B------:R-:W-:-:S09]  /*a920*/  SEL R0, R0, 0x7c, P0 ;  /* 0x0000007c00007807 */ /* 0x000fd20000000000 */
.L_x_36962:
[----:B------:R-:W-:Y:S05]  /*a930*/  BSYNC.RECONVERGENT B0 ;  /* 0x0000000000007941 */ /* 0x000fea0003800200 */
.L_x_36960:
[----:B------:R-:W-:-:S04]  /*a940*/  SHF.R.U32.HI R3, RZ, 0x18, R3 ;  /* 0x00000018ff037819 */ /* 0x000fc80000011603 */
[----:B------:R-:W-:-:S05]  /*a950*/  LOP3.LUT R3, R0, 0x80, R3, 0xf8, !PT ;  /* 0x0000008000037812 */ /* 0x000fca00078ef803 */
[----:B------:R-:W-:Y:S01]  /*a960*/  STG.E.U8 desc[UR36][R4.64], R3 ;  /* 0x0000000304007986 */ /* 0x000fe2000c101124 */
[----:B------:R-:W-:Y:S05]  /*a970*/  EXIT ;  /* 0x000000000000794d */ /* 0x000fea0003800000 */
.L_x_36954:
        /* <DEDUP_REMOVED lines=12> */
.L_x_36963:
        /* <DEDUP_REMOVED lines=12> */
.L_x_50229:


//--------------------- .text._ZN2at6native18elementwise_kernelILi128ELi2EZNS0_22gpu_kernel_impl_nocastINS0_13BUnaryFunctorIdddZZZNS0_21remainder_kernel_cudaERNS_18TensorIteratorBaseEENKUlvE0_clEvENKUlvE_clEvEUlddE_EEEEvS5_RKT_EUliE_EEviT1_ --------------------------
	.section	.text._ZN2at6native18elementwise_kernelILi128ELi2EZNS0_22gpu_kernel_impl_nocastINS0_13BUnaryFunctorIdddZZZNS0_21remainder_kernel_cudaERNS_18TensorIteratorBaseEENKUlvE0_clEvENKUlvE_clEvEUlddE_EEEEvS5_RKT_EUliE_EEviT1_,"ax",@progbits
	.align	128
        .global         _ZN2at6native18elementwise_kernelILi128ELi2EZNS0_22gpu_kernel_impl_nocastINS0_13BUnaryFunctorIdddZZZNS0_21remainder_kernel_cudaERNS_18TensorIteratorBaseEENKUlvE0_clEvENKUlvE_clEvEUlddE_EEEEvS5_RKT_EUliE_EEviT1_
        .type           _ZN2at6native18elementwise_kernelILi128ELi2EZNS0_22gpu_kernel_impl_nocastINS0_13BUnaryFunctorIdddZZZNS0_21remainder_kernel_cudaERNS_18TensorIteratorBaseEENKUlvE0_clEvENKUlvE_clEvEUlddE_EEEEvS5_RKT_EUliE_EEviT1_,@function
        .size           _ZN2at6native18elementwise_kernelILi128ELi2EZNS0_22gpu_kernel_impl_nocastINS0_13BUnaryFunctorIdddZZZNS0_21remainder_kernel_cudaERNS_18TensorIteratorBaseEENKUlvE0_clEvENKUlvE_clEvEUlddE_EEEEvS5_RKT_EUliE_EEviT1_,(.L_x_50230 - _ZN2at6native18elementwise_kernelILi128ELi2EZNS0_22gpu_kernel_impl_nocastINS0_13BUnaryFunctorIdddZZZNS0_21remainder_kernel_cudaERNS_18TensorIteratorBaseEENKUlvE0_clEvENKUlvE_clEvEUlddE_EEEEvS5_RKT_EUliE_EEviT1_)
        .other          _ZN2at6native18elementwise_kernelILi128ELi2EZNS0_22gpu_kernel_impl_nocastINS0_13BUnaryFunctorIdddZZZNS0_21remainder_kernel_cudaERNS_18TensorIteratorBaseEENKUlvE0_clEvENKUlvE_clEvEUlddE_EEEEvS5_RKT_EUliE_EEviT1_,@"STO_CUDA_ENTRY STV_DEFAULT"
_ZN2at6native18elementwise_kernelILi128ELi2EZNS0_22gpu_kernel_impl_nocastINS0_13BUnaryFunctorIdddZZZNS0_21remainder_kernel_cudaERNS_18TensorIteratorBaseEENKUlvE0_clEvENKUlvE_clEvEUlddE_EEEEvS5_RKT_EUliE_EEviT1_:
.text._ZN2at6native18elementwise_kernelILi128ELi2EZNS0_22gpu_kernel_impl_nocastINS0_13BUnaryFunctorIdddZZZNS0_21remainder_kernel_cudaERNS_18TensorIteratorBaseEENKUlvE0_clEvENKUlvE_clEvEUlddE_EEEEvS5_RKT_EUliE_EEviT1_:
        /* <DEDUP_REMOVED lines=31> */
[----:B------:R-:W-:Y:S02]  /*01f0*/  IMAD.MOV.U32 R14, RZ, RZ, R10 ;  /* 0x000000ffff0e7224 */ /* 0x000fe400078e000a */
[----:B------:R-:W-:Y:S01]  /*0200*/  IMAD.MOV.U32 R15, RZ, RZ, R11 ;  /* 0x000000ffff0f7224 */ /* 0x000fe200078e000b */
        /* <DEDUP_REMOVED lines=11> */
[----:B------:R-:W-:-:S02]  /*02c0*/  @!P0 IADD3 R15, PT, PT, R6, -0x36, RZ ;  /* 0xffffffca060f8810 */ /* 0x000fc40007ffe0ff */
[----:B------:R-:W-:Y:S02]  /*02d0*/  SEL R6, R0, R7, !P1 ;  /* 0x0000000700067207 */ /* 0x000fe40004800000 */
[----:B------:R-:W-:Y:S02]  /*02e0*/  LOP3.LUT R19, R19, 0x100000, RZ, 0xfc, !PT ;  /* 0x0010000013137812 */ /* 0x000fe400078efcff */
[----:B------:R-:W-:Y:S01]  /*02f0*/  LOP3.LUT R14, R14, 0x100000, RZ, 0xfc, !PT ;  /* 0x001000000e0e7812 */ /* 0x000fe200078efcff */
[----:B------:R-:W-:-:S07]  /*0300*/  IMAD.IADD R15, R15, 0x1, -R6 ;  /* 0x000000010f0f7824 */ /* 0x000fce00078e0a06 */
.L_x_36969:
        /* <DEDUP_REMOVED lines=28> */
.L_x_36970:
[----:B------:R-:W-:Y:S01]  /*04d0*/  LOP3.LUT R15, R15, 0x80000000, R11, 0xb8, !PT ;  /* 0x800000000f0f7812 */ /* 0x000fe200078eb80b */
[----:B------:R-:W-:Y:S06]  /*04e0*/  BRA `(.L_x_36968) ;  /* 0x00000000004c7947 */ /* 0x000fec0003800000 */
.L_x_36967:
        /* <DEDUP_REMOVED lines=19> */
.L_x_36968:
[----:B------:R-:W0:Y:S01]  /*0620*/  LDCU.64 UR8, c[0x0][0x598] ;  /* 0x0000b300ff0877ac */ /* 0x000e220008000a00 */
[----:B------:R-:W1:Y:S01]  /*0630*/  LDC.64 R12, c[0x0][0x580] ;  /* 0x00016000ff0c7b82 */ /* 0x000e620000000a00 */
[----:B------:R-:W0:Y:S01]  /*0640*/  DSETP.GEU.AND P0, PT, R14, RZ, PT ;  /* 0x000000ff0e00722a */ /* 0x000e220003f0e000 */
[----:B------:R-:W-:-:S15]  /*0650*/  IADD3 R9, PT, PT, R9, 0x80, RZ ;  /* 0x0000008009097810 */ /* 0x000fde0007ffe0ff */
[----:B------:R-:W-:-:S15]  /*0660*/  NOP ;  /* 0x0000000000007918 */ /* 0x000fde0000000000 */
[----:B------:R-:W-:-:S15]  /*0670*/  NOP ;  /* 0x0000000000007918 */ /* 0x000fde0000000000 */
[----:B------:R-:W-:-:S15]  /*0680*/  NOP ;  /* 0x0000000000007918 */ /* 0x000fde0000000000 */
[----:B------:R-:W-:-:S03]  /*0690*/  NOP ;  /* 0x0000000000007918 */ /* 0x000fc60000000000 */
[----:B0-----:R-:W-:-:S15]  /*06a0*/  DSETP.GT.XOR P0, PT, RZ, UR8, P0 ;  /* 0x00000008ff007e2a */ /* 0x001fde0008704800 */
[----:B------:R-:W-:-:S15]  /*06b0*/  NOP ;  /* 0x0000000000007918 */ /* 0x000fde0000000000 */
[----:B------:R-:W-:-:S15]  /*06c0*/  NOP ;  /* 0x0000000000007918 */ /* 0x000fde0000000000 */
[----:B------:R-:W-:-:S15]  /*06d0*/  NOP ;  /* 0x0000000000007918 */ /* 0x000fde0000000000 */
[----:B------:R-:W-:-:S04]  /*06e0*/  NOP ;  /* 0x0000000000007918 */ /* 0x000fc80000000000 */
[----:B------:R-:W0:Y:S02]  /*06f0*/  DADD R10, R14, UR8 ;  /* 0x000000080e0a7e29 */ /* 0x000e240008000000 */
[----:B0-----:R-:W-:Y:S02]  /*0700*/  FSEL R17, R14, R10, P0 ;  /* 0x0000000a0e117208 */ /* 0x001fe40000000000 */
[----:B------:R-:W-:-:S15]  /*0710*/  FSEL R11, R15, R11, P0 ;  /* 0x0000000b0f0b7208 */ /* 0x000fde0000000000 */
[----:B------:R-:W-:-:S15]  /*0720*/  NOP ;  /* 0x0000000000007918 */ /* 0x000fde0000000000 */
[----:B------:R-:W-:-:S15]  /*0730*/  NOP ;  /* 0x0000000000007918 */ /* 0x000fde0000000000 */
[----:B------:R-:W-:-:S15]  /*0740*/  NOP ;  /* 0x0000000000007918 */ /* 0x000fde0000000000 */
[----:B------:R-:W0:Y:S02]  /*0750*/  DSETP.NEU.AND P0, PT, R14, RZ, PT ;  /* 0x000000ff0e00722a */ /* 0x000e240003f0d000 */
[----:B0-----:R-:W-:Y:S02]  /*0760*/  FSEL R10, R17, R14, P0 ;  /* 0x0000000e110a7208 */ /* 0x001fe40000000000 */
[----:B------:R-:W-:-:S05]  /*0770*/  FSEL R11, R11, R15, P0 ;  /* 0x0000000f0b0b7208 */ /* 0x000fca0000000000 */
[----:B-1----:R0:W-:Y:S02]  /*0780*/  STG.E.64 desc[UR6][R12.64], R10 ;  /* 0x0000000a0c007986 */ /* 0x0021e4000c101b06 */
.L_x_36966:
[----:B------:R-:W-:Y:S05]  /*0790*/  BSYNC.RECONVERGENT B0 ;  /* 0x0000000000007941 */ /* 0x000fea0003800200 */
.L_x_36965:
        /* <DEDUP_REMOVED lines=31> */
.L_x_36973:
        /* <DEDUP_REMOVED lines=28> */
.L_x_36974:
[----:B------:R-:W-:Y:S01]  /*0b50*/  LOP3.LUT R13, R13, 0x80000000, R9, 0xb8, !PT ;  /* 0x800000000d0d7812 */ /* 0x000fe200078eb809 */
[----:B------:R-:W-:Y:S06]  /*0b60*/  BRA `(.L_x_36972) ;  /* 0x00000000004c7947 */ /* 0x000fec0003800000 */
.L_x_36971:
        /* <DEDUP_REMOVED lines=19> */
.L_x_36972:
[----:B------:R-:W0:Y:S01]  /*0ca0*/  LDCU.64 UR4, c[0x0][0x598] ;  /* 0x0000b300ff0477ac */ /* 0x000e220008000a00 */
[----:B------:R-:W1:Y:S01]  /*0cb0*/  LDC.64 R4, c[0x0][0x580] ;  /* 0x00016000ff047b82 */ /* 0x000e620000000a00 */
        /* <DEDUP_REMOVED lines=19> */
[----:B-1----:R-:W-:Y:S01]  /*0df0*/  STG.E.64 desc[UR6][R4.64], R2 ;  /* 0x0000000204007986 */ /* 0x002fe2000c101b06 */
[----:B------:R-:W-:Y:S05]  /*0e00*/  EXIT ;  /* 0x000000000000794d */ /* 0x000fea0003800000 */
.L_x_36964:
[----:B------:R-:W0:Y:S01]  /*0e10*/  LDCU UR4, c[0x0][0x380] ;  /* 0x00007000ff0477ac */ /* 0x000e220008000800 */
[----:B------:R-:W-:Y:S01]  /*0e20*/  VIADD R8, R8, 0xffffffff ;  /* 0xffffffff08087836 */ /* 0x000fe20000000000 */
[----:B------:R-:W-:Y:S04]  /*0e30*/  BSSY.RECONVERGENT B1, `(.L_x_36975) ;  /* 0x00001a0000017945 */ /* 0x000fe80003800200 */
        /* <DEDUP_REMOVED lines=289> */
[----:B-1----:R-:W-:Y:S01]  /*2050*/  SHF.R.U32.HI R19, RZ, UR5, R18 ;  /* 0x00000005ff137c19 */ /* 0x002fe20008011612 */
[----:B------:R-:W-:-:S06]  /*2060*/  @P0 IMAD.MOV.U32 R18, RZ, RZ, RZ ;  /* 0x000000ffff120224 */ /* 0x000fcc00078e00ff */
[----:B------:R-:W1:Y:S01]  /*2070*/  @P0 LDC.64 R16, c[0x0][0x578] ;  /* 0x00015e00ff100b82 */ /* 0x000e620000000a00 */
[----:B------:R-:W-:-:S04]  /*2080*/  IMAD.MOV R12, RZ, RZ, -R19 ;  /* 0x000000ffff0c7224 */ /* 0x000fc800078e0a13 */
        /* <DEDUP_REMOVED lines=9> */
.L_x_36977:
[----:B------:R-:W0:Y:S02]  /*2120*/  LDCU.64 UR8, c[0x0][0x588] ;  /* 0x0000b100ff0877ac */ /* 0x000e240008000a00 */
[----:B0-----:R-:W-:-:S05]  /*2130*/  IADD3 R12, P0, PT, R10, UR8, RZ ;  /* 0x000000080a0c7c10 */ /* 0x001fca000ff1e0ff */
[----:B------:R-:W-:-:S06]  /*2140*/  IMAD.X R13, RZ, RZ, UR9, P0 ;  /* 0x00000009ff0d7e24 */ /* 0x000fcc00080e06ff */
[----:B------:R-:W2:Y:S01]  /*2150*/  LDG.E.64 R12, desc[UR6][R12.64] ;  /* 0x000000060c0c7981 */ /* 0x000ea2000c1e1b00 */
[----:B------:R-:W-:Y:S01]  /*2160*/  BSSY.RECONVERGENT B0, `(.L_x_36978) ;  /* 0x0000053000007945 */ /* 0x000fe20003800200 */
[----:B--2---:R-:W-:Y:S01]  /*2170*/  LOP3.LUT R17, R13, 0x7fffffff, RZ, 0xc0, !PT ;  /* 0x7fffffff0d117812 */ /* 0x004fe200078ec0ff */
        /* <DEDUP_REMOVED lines=24> */
.L_x_36979:
        /* <DEDUP_REMOVED lines=10> */
[----:B------:R-:W-:Y:S02]  /*23a0*/  SHF.R.U32.HI R15, RZ, 0x14, R17 ;  /* 0x00000014ff0f7819 */ /* 0x000fe40000011611 */
[----:B------:R-:W-:-:S04]  /*23b0*/  ISETP.GE.U32.AND P1, PT, R5, 0x100000, PT ;  /* 0x001000000500780c */ /* 0x000fc80003f26070 */
[----:B------:R-:W-:Y:S02]  /*23c0*/  FSEL R10, R3, R5, !P1 ;  /* 0x00000005030a7208 */ /* 0x000fe40004800000 */
[----:B------:R-:W-:-:S03]  /*23d0*/  FSEL R23, R2, R4, !P1 ;  /* 0x0000000402177208 */ /* 0x000fc60004800000 */
[----:B------:R-:W0:Y:S02]  /*23e0*/  @!P0 DMUL R16, R16, 1.80143985094819840000e+16 ;  /* 0x4350000010108828 */ /* 0x000e240000000000 */
[C---:B0-----:R-:W-:Y:S02]  /*23f0*/  @!P0 LEA.HI R14, R17.reuse, R15, RZ, 0xc ;  /* 0x0000000f110e8211 */ /* 0x041fe400078f60ff */
[----:B------:R-:W-:-:S03]  /*2400*/  LOP3.LUT R19, R17, 0xfffff, RZ, 0xc0, !PT ;  /* 0x000fffff11137812 */ /* 0x000fc600078ec0ff */
[----:B------:R-:W-:Y:S01]  /*2410*/  @!P0 VIADD R15, R14, 0xffffffca ;  /* 0xffffffca0e0f8836 */ /* 0x000fe20000000000 */
[----:B------:R-:W-:Y:S02]  /*2420*/  LOP3.LUT R14, R10, 0xfffff, RZ, 0xc0, !PT ;  /* 0x000fffff0a0e7812 */ /* 0x000fe400078ec0ff */
[----:B------:R-:W-:Y:S02]  /*2430*/  SEL R10, R0, R7, !P1 ;  /* 0x00000007000a7207 */ /* 0x000fe40004800000 */
[----:B------:R-:W-:Y:S02]  /*2440*/  LOP3.LUT R19, R19, 0x100000, RZ, 0xfc, !PT ;  /* 0x0010000013137812 */ /* 0x000fe400078efcff */
[----:B------:R-:W-:Y:S01]  /*2450*/  LOP3.LUT R20, R14, 0x100000, RZ, 0xfc, !PT ;  /* 0x001000000e147812 */ /* 0x000fe200078efcff */
[----:B------:R-:W-:-:S07]  /*2460*/  IMAD.IADD R17, R15, 0x1, -R10 ;  /* 0x000000010f117824 */ /* 0x000fce00078e0a0a */
.L_x_36982:
        /* <DEDUP_REMOVED lines=11> */
.L_x_36981:
        /* <DEDUP_REMOVED lines=20> */
.L_x_36984:
[----:B------:R-:W-:Y:S05]  /*2660*/  BSYNC.RECONVERGENT B2 ;  /* 0x0000000000027941 */ /* 0x000fea0003800200 */
.L_x_36983:
[----:B------:R-:W-:Y:S01]  /*2670*/  LOP3.LUT R15, R19, 0x80000000, R13, 0xb8, !PT ;  /* 0x80000000130f7812 */ /* 0x000fe200078eb80d */
[----:B------:R-:W-:-:S07]  /*2680*/  IMAD.MOV.U32 R14, RZ, RZ, R17 ;  /* 0x000000ffff0e7224 */ /* 0x000fce00078e0011 */
.L_x_36980:
[----:B------:R-:W-:Y:S05]  /*2690*/  BSYNC.RECONVERGENT B0 ;  /* 0x0000000000007941 */ /* 0x000fea0003800200 */
.L_x_36978:
[----:B------:R-:W0:Y:S01]  /*26a0*/  LDCU.64 UR8, c[0x0][0x598] ;  /* 0x0000b300ff0877ac */ /* 0x000e220008000a00 */
[----:B------:R-:W0:Y:S01]  /*26b0*/  DSETP.GEU.AND P0, PT, R14, RZ, PT ;  /* 0x000000ff0e00722a */ /* 0x000e220003f0e000 */
[----:B------:R-:W-:-:S15]  /*26c0*/  VIADD R9, R9, 0x80 ;  /* 0x0000008009097836 */ /* 0x000fde0000000000 */
        /* <DEDUP_REMOVED lines=9> */
[----:B------:R-:W0:Y:S01]  /*2760*/  DADD R12, R14, UR8 ;  /* 0x000000080e0c7e29 */ /* 0x000e220008000000 */
[----:B------:R-:W1:Y:S01]  /*2770*/  LDCU.64 UR8, c[0x0][0x580] ;  /* 0x0000b000ff0877ac */ /* 0x000e620008000a00 */
[----:B0-----:R-:W-:Y:S02]  /*2780*/  FSEL R13, R15, R13, P0 ;  /* 0x0000000d0f0d7208 */ /* 0x001fe40000000000 */
[----:B-1----:R-:W-:Y:S02]  /*2790*/  IADD3 R16, P1, PT, R11, UR8, RZ ;  /* 0x000000080b107c10 */ /* 0x002fe4000ff3e0ff */
[----:B------:R-:W-:Y:S02]  /*27a0*/  FSEL R11, R14, R12, P0 ;  /* 0x0000000c0e0b7208 */ /* 0x000fe40000000000 */
[----:B------:R-:W-:-:S15]  /*27b0*/  IADD3.X R17, PT, PT, RZ, UR9, RZ, P1, !PT ;  /* 0x00000009ff117c10 */ /* 0x000fde0008ffe4ff */
[----:B------:R-:W-:-:S15]  /*27c0*/  NOP ;  /* 0x0000000000007918 */ /* 0x000fde0000000000 */
[----:B------:R-:W-:-:S15]  /*27d0*/  NOP ;  /* 0x0000000000007918 */ /* 0x000fde0000000000 */
[----:B------:R-:W-:-:S11]  /*27e0*/  NOP ;  /* 0x0000000000007918 */ /* 0x000fd60000000000 */
[----:B------:R-:W0:Y:S02]  /*27f0*/  DSETP.NEU.AND P0, PT, R14, RZ, PT ;  /* 0x000000ff0e00722a */ /* 0x000e240003f0d000 */
[----:B0-----:R-:W-:Y:S02]  /*2800*/  FSEL R10, R11, R14, P0 ;  /* 0x0000000e0b0a7208 */ /* 0x001fe40000000000 */
[----:B------:R-:W-:-:S05]  /*2810*/  FSEL R11, R13, R15, P0 ;  /* 0x0000000f0d0b7208 */ /* 0x000fca0000000000 */
[----:B------:R0:W-:Y:S02]  /*2820*/  STG.E.64 desc[UR6][R16.64], R10 ;  /* 0x0000000a10007986 */ /* 0x0001e4000c101b06 */
.L_x_36976:
[----:B------:R-:W-:Y:S05]  /*2830*/  BSYNC.RECONVERGENT B1 ;  /* 0x0000000000017941 */ /* 0x000fea0003800200 */
.L_x_36975:
        /* <DEDUP_REMOVED lines=300> */
.L_x_36985:
[----:B------:R-:W0:Y:S02]  /*3b00*/  LDCU.128 UR8, c[0x0][0x580] ;  /* 0x0000b000ff0877ac */ /* 0x000e240008000c00 */
[----:B0-----:R-:W-:-:S05]  /*3b10*/  IADD3 R10, P0, PT, R8, UR10, RZ ;  /* 0x0000000a080a7c10 */ /* 0x001fca000ff1e0ff */
[----:B------:R-:W-:-:S06]  /*3b20*/  IMAD.X R11, RZ, RZ, UR11, P0 ;  /* 0x0000000bff0b7e24 */ /* 0x000fcc00080e06ff */
[----:B------:R-:W2:Y:S01]  /*3b30*/  LDG.E.64 R10, desc[UR6][R10.64] ;  /* 0x000000060a0a7981 */ /* 0x000ea2000c1e1b00 */
[----:B------:R-:W-:Y:S01]  /*3b40*/  IADD3 R8, P1, PT, R9, UR8, RZ ;  /* 0x0000000809087c10 */ /* 0x000fe2000ff3e0ff */
[----:B------:R-:W-:Y:S03]  /*3b50*/  BSSY.RECONVERGENT B0, `(.L_x_36986) ;  /* 0x0000052000007945 */ /* 0x000fe60003800200 */
[----:B------:R-:W-:Y:S02]  /*3b60*/  IADD3.X R9, PT, PT, RZ, UR9, RZ, P1, !PT ;  /* 0x00000009ff097c10 */ /* 0x000fe40008ffe4ff */
        /* <DEDUP_REMOVED lines=24> */
[----:B------:R-:W-:Y:S02]  /*3cf0*/  @!P0 IADD3 R15, PT, PT, R2, -0x36, RZ ;  /* 0xffffffca020f8810 */ /* 0x000fe40007ffe0ff */
[----:B------:R-:W-:Y:S02]  /*3d00*/  LOP3.LUT R4, R0, 0x100000, RZ, 0xfc, !PT ;  /* 0x0010000000047812 */ /* 0x000fe400078efcff */
[----:B------:R-:W-:Y:S01]  /*3d10*/  LOP3.LUT R5, R5, 0x100000, RZ, 0xfc, !PT ;  /* 0x0010000005057812 */ /* 0x000fe200078efcff */
[----:B------:R-:W-:-:S07]  /*3d20*/  IMAD.IADD R15, R15, 0x1, -R6 ;  /* 0x000000010f0f7824 */ /* 0x000fce00078e0a06 */
.L_x_36990:
        /* <DEDUP_REMOVED lines=11> */
.L_x_36989:
        /* <DEDUP_REMOVED lines=19> */
.L_x_36992:
[----:B------:R-:W-:Y:S05]  /*3f10*/  BSYNC.RECONVERGENT B1 ;  /* 0x0000000000017941 */ /* 0x000fea0003800200 */
.L_x_36991:
[----:B------:R-:W-:Y:S01]  /*3f20*/  LOP3.LUT R15, R15, 0x80000000, R11, 0xb8, !PT ;  /* 0x800000000f0f7812 */ /* 0x000fe200078eb80b */
[----:B------:R-:W-:Y:S06]  /*3f30*/  BRA `(.L_x_36988) ;  /* 0x00000000004c7947 */ /* 0x000fec0003800000 */
.L_x_36987:
        /* <DEDUP_REMOVED lines=19> */
.L_x_36988:
[----:B------:R-:W-:Y:S05]  /*4070*/  BSYNC.RECONVERGENT B0 ;  /* 0x0000000000007941 */ /* 0x000fea0003800200 */
.L_x_36986:
        /* <DEDUP_REMOVED lines=20> */
[----:B------:R-:W-:Y:S01]  /*41c0*/  STG.E.64 desc[UR6][R8.64], R2 ;  /* 0x0000000208007986 */ /* 0x000fe2000c101b06 */
[----:B------:R-:W-:Y:S05]  /*41d0*/  EXIT ;  /* 0x000000000000794d */ /* 0x000fea0003800000 */
.L_x_36993:
        /* <DEDUP_REMOVED lines=10> */
.L_x_50230:


//--------------------- .text._ZN2at6native27unrolled_elementwise_kernelINS0_13BUnaryFunctorIdddZZZNS0_21remainder_kernel_cudaERNS_18TensorIteratorBaseEENKUlvE0_clEvENKUlvE_clEvEUlddE_EESt5arrayIPcLm2EELi4E23TrivialOffsetCalculatorILi1EjESD_NS0_6memory15LoadWithoutCastENSE_16StoreWithoutCastEEEviT_T0_T2_T3_T4_T5_ --------------------------
	.section	.text._ZN2at6native27unrolled_elementwise_kernelINS0_13BUnaryFunctorIdddZZZNS0_21remainder_kernel_cudaERNS_18TensorIteratorBaseEENKUlvE0_clEvENKUlvE_clEvEUlddE_EESt5arrayIPcLm2EELi4E23TrivialOffsetCalculatorILi1EjESD_NS0_6memory15LoadWithoutCastENSE_16StoreWithoutCastEEEviT_T0_T2_T3_T4_T5_,"ax",@progbits
	.align	128
        .global         _ZN2at6native27unrolled_elementwise_kernelINS0_13BUnaryFunctorIdddZZZNS0_21remainder_kernel_cudaERNS_18TensorIteratorBaseEENKUlvE0_clEvENKUlvE_clEvEUlddE_EESt5arrayIPcLm2EELi4E23TrivialOffsetCalculatorILi1EjESD_NS0_6memory15LoadWithoutCastENSE_16StoreWithoutCastEEEviT_T0_T2_T3_T4_T5_
        .type           _ZN2at6native27unrolled_elementwise_kernelINS0_13BUnaryFunctorIdddZZZNS0_21remainder_kernel_cudaERNS_18TensorIteratorBaseEENKUlvE0_clEvENKUlvE_clEvEUlddE_EESt5arrayIPcLm2EELi4E23TrivialOffsetCalculatorILi1EjESD_NS0_6memory15LoadWithoutCastENSE_16StoreWithoutCastEEEviT_T0_T2_T3_T4_T5_,@function
        .size           _ZN2at6native27unrolled_elementwise_kernelINS0_13BUnaryFunctorIdddZZZNS0_21remainder_kernel_cudaERNS_18TensorIteratorBaseEENKUlvE0_clEvENKUlvE_clEvEUlddE_EESt5arrayIPcLm2EELi4E23TrivialOffsetCalculatorILi1EjESD_NS0_6memory15LoadWithoutCastENSE_16StoreWithoutCastEEEviT_T0_T2_T3_T4_T5_,(.L_x_50231 - _ZN2at6native27unrolled_elementwise_kernelINS0_13BUnaryFunctorIdddZZZNS0_21remainder_kernel_cudaERNS_18TensorIteratorBaseEENKUlvE0_clEvENKUlvE_clEvEUlddE_EESt5arrayIPcLm2EELi4E23TrivialOffsetCalculatorILi1EjESD_NS0_6memory15LoadWithoutCastENSE_16StoreWithoutCastEEEviT_T0_T2_T3_T4_T5_)
        .other          _ZN2at6native27unrolled_elementwise_kernelINS0_13BUnaryFunctorIdddZZZNS0_21remainder_kernel_cudaERNS_18TensorIteratorBaseEENKUlvE0_clEvENKUlvE_clEvEUlddE_EESt5arrayIPcLm2EELi4E23TrivialOffsetCalculatorILi1EjESD_NS0_6memory15LoadWithoutCastENSE_16StoreWithoutCastEEEviT_T0_T2_T3_T4_T5_,@"STO_CUDA_ENTRY STV_DEFAULT"
_ZN2at6native27unrolled_elementwise_kernelINS0_13BUnaryFunctorIdddZZZNS0_21remainder_kernel_cudaERNS_18TensorIteratorBaseEENKUlvE0_clEvENKUlvE_clEvEUlddE_EESt5arrayIPcLm2EELi4E23TrivialOffsetCalculatorILi1EjESD_NS0_6memory15LoadWithoutCastENSE_16StoreWithoutCastEEEviT_T0_T2_T3_T4_T5_:
.text._ZN2at6native27unrolled_elementwise_kernelINS0_13BUnaryFunctorIdddZZZNS0_21remainder_kernel_cudaERNS_18TensorIteratorBaseEENKUlvE0_clEvENKUlvE_clEvEUlddE_EESt5arrayIPcLm2EELi4E23TrivialOffsetCalculatorILi1EjESD_NS0_6memory15LoadWithoutCastENSE_16StoreWithoutCastEEEviT_T0_T2_T3_T4_T5_:
        /* <DEDUP_REMOVED lines=28> */
[----:B------:R-:W-:Y:S02]  /*01c0*/  ISETP.GE.AND P2, PT, R6, UR6, PT ;  /* 0x0000000606007c0c */ /* 0x000fe4000bf46270 */
[----:B--2---:R-:W5:Y:S11]  /*01d0*/  @!P1 LDG.E.64 R12, desc[UR8][R14.64] ;  /* 0x000000080e0c9981 */ /* 0x004f76000c1e1b00 */
[----:B------:R-:W1:Y:S01]  /*01e0*/  @!P2 LDC.64 R2, c[0x0][0x3a0] ;  /* 0x0000e800ff02ab82 */ /* 0x000e620000000a00 */
[----:B------:R-:W-:Y:S01]  /*01f0*/  @!P2 IMAD R17, R17, 0x200, R6 ;  /* 0x000002001111a824 */ /* 0x000fe200078e0206 */
[----:B------:R-:W-:Y:S01]  /*0200*/  CS2R R6, SRZ ;  /* 0x0000000000067805 */ /* 0x000fe2000001ff00 */
[----:B0-----:R-:W-:Y:S01]  /*0210*/  @!P3 IMAD.WIDE.U32 R18, R19, 0x8, R4 ;  /* 0x000000081312b825 */ /* 0x001fe200078e0004 */
[----:B------:R-:W-:Y:S01]  /*0220*/  CS2R R4, SRZ ;  /* 0x0000000000047805 */ /* 0x000fe2000001ff00 */
[----:B---3--:R-:W-:-:S03]  /*0230*/  ULOP3.LUT UR5, UR5, 0x7fffffff, URZ, 0xc0, !UPT ;  /* 0x7fffffff05057892 */ /* 0x008fc6000f8ec0ff */
[----:B------:R0:W5:Y:S04]  /*0240*/  @!P0 LDG.E.64 R6, desc[UR8][R8.64] ;  /* 0x0000000808068981 */ /* 0x000168000c1e1b00 */
[----:B------:R2:W5:Y:S01]  /*0250*/  @!P3 LDG.E.64 R10, desc[UR8][R18.64] ;  /* 0x00000008120ab981 */ /* 0x000562000c1e1b00 */
[----:B-1----:R-:W-:-:S05]  /*0260*/  @!P2 IMAD.WIDE.U32 R16, R17, 0x8, R2 ;  /* 0x000000081110a825 */ /* 0x002fca00078e0002 */
[----:B------:R2:W5:Y:S01]  /*0270*/  @!P2 LDG.E.64 R4, desc[UR8][R16.64] ;  /* 0x000000081004a981 */ /* 0x000562000c1e1b00 */
[----:B------:R-:W-:Y:S01]  /*0280*/  ISETP.GE.AND P0, PT, R0, UR6, PT ;  /* 0x0000000600007c0c */ /* 0x000fe2000bf06270 */
[----:B------:R-:W-:Y:S02]  /*0290*/  IMAD.U32 R2, RZ, RZ, UR4 ;  /* 0x00000004ff027e24 */ /* 0x000fe4000f8e00ff */
[----:B------:R-:W-:Y:S01]  /*02a0*/  IMAD.U32 R3, RZ, RZ, UR5 ;  /* 0x00000005ff037e24 */ /* 0x000fe2000f8e00ff */
[----:B------:R-:W-:Y:S01]  /*02b0*/  USHF.R.U32.HI UR7, URZ, 0x14, UR5 ;  /* 0x00000014ff077899 */ /* 0x000fe20008011605 */
[----:B------:R-:W-:Y:S04]  /*02c0*/  BSSY.RECONVERGENT B1, `(.L_x_36994) ;  /* 0x000006f000017945 */ /* 0x000fe80003800200 */
[----:B------:R-:W0:Y:S02]  /*02d0*/  DMUL R2, R2, 1.80143985094819840000e+16 ;  /* 0x4350000002027828 */ /* 0x000e240000000000 */
[----:B0-----:R-:W-:-:S05]  /*02e0*/  LEA.HI R9, R3, UR7, RZ, 0xc ;  /* 0x0000000703097c11 */ /* 0x001fca000f8f60ff */
[----:B------:R-:W-:Y:S01]  /*02f0*/  VIADD R9, R9, 0xffffffca ;  /* 0xffffffca09097836 */ /* 0x000fe20000000000 */
[----:B--2---:R-:W-:Y:S06]  /*0300*/  @P0 BRA `(.L_x_36995) ;  /* 0x0000000400a80947 */ /* 0x004fec0003800000 */
[----:B-----5:R-:W-:Y:S01]  /*0310*/  LOP3.LUT R15, R7, 0x7fffffff, RZ, 0xc0, !PT ;  /* 0x7fffffff070f7812 */ /* 0x020fe200078ec0ff */
[----:B------:R-:W-:Y:S01]  /*0320*/  BSSY.RECONVERGENT B0, `(.L_x_36996) ;  /* 0x0000054000007945 */ /* 0x000fe20003800200 */
[----:B------:R-:W-:Y:S02]  /*0330*/  IMAD.MOV.U32 R14, RZ, RZ, R6 ;  /* 0x000000ffff0e7224 */ /* 0x000fe400078e0006 */
        /* <DEDUP_REMOVED lines=25> */
.L_x_36997:
        /* <DEDUP_REMOVED lines=25> */
.L_x_37000:
        /* <DEDUP_REMOVED lines=11> */
.L_x_36999:
        /* <DEDUP_REMOVED lines=15> */
[----:B------:R-:W-:Y:S01]  /*0800*/  @P0 IADD3 R16, P1, PT, RZ, R14, RZ ;  /* 0x0000000eff100210 */ /* 0x000fe20007f3e0ff */
[----:B------:R-:W-:Y:S01]  /*0810*/  @P0 VIADD R14, R18, 0xffffffff ;  /* 0xffffffff120e0836 */ /* 0x000fe20000000000 */
[----:B------:R-:W-:-:S03]  /*0820*/  @!P0 SHF.R.U32.HI R17, RZ, R8, R15 ;  /* 0x00000008ff118219 */ /* 0x000fc6000001160f */
[----:B------:R-:W-:-:S08]  /*0830*/  @P0 IMAD.U32.X R17, R14, 0x100000, R15, P1 ;  /* 0x001000000e110824 */ /* 0x000fd000008e040f */
.L_x_37002:
[----:B------:R-:W-:Y:S05]  /*0840*/  BSYNC.RECONVERGENT B2 ;  /* 0x0000000000027941 */ /* 0x000fea0003800200 */
.L_x_37001:
[----:B------:R-:W-:-:S07]  /*0850*/  LOP3.LUT R17, R17, 0x80000000, R7, 0xb8, !PT ;  /* 0x8000000011117812 */ /* 0x000fce00078eb807 */
.L_x_36998:
[----:B------:R-:W-:Y:S05]  /*0860*/  BSYNC.RECONVERGENT B0 ;  /* 0x0000000000007941 */ /* 0x000fea0003800200 */
.L_x_36996:
        /* <DEDUP_REMOVED lines=20> */
.L_x_36995:
[----:B------:R-:W-:Y:S05]  /*09b0*/  BSYNC.RECONVERGENT B1 ;  /* 0x0000000000017941 */ /* 0x000fea0003800200 */
.L_x_36994:
[----:B-----5:R-:W-:Y:S01]  /*09c0*/  VIADD R6, R0, 0x80 ;  /* 0x0000008000067836 */ /* 0x020fe20000000000 */
[----:B------:R-:W-:Y:S04]  /*09d0*/  BSSY.RECONVERGENT B1, `(.L_x_37003) ;  /* 0x000006e000017945 */ /* 0x000fe80003800200 */
[----:B------:R-:W-:-:S13]  /*09e0*/  ISETP.GE.AND P0, PT, R6, UR6, PT ;  /* 0x0000000606007c0c */ /* 0x000fda000bf06270 */
[----:B------:R-:W-:Y:S05]  /*09f0*/  @P0 BRA `(.L_x_37004) ;  /* 0x0000000400ac0947 */ /* 0x000fea0003800000 */
        /* <DEDUP_REMOVED lines=30> */
.L_x_37009:
        /* <DEDUP_REMOVED lines=11> */
.L_x_37008:
        /* <DEDUP_REMOVED lines=20> */
.L_x_37011:
[----:B------:R-:W-:Y:S05]  /*0dd0*/  BSYNC.RECONVERGENT B2 ;  /* 0x0000000000027941 */ /* 0x000fea0003800200 */
.L_x_37010:
[----:B------:R-:W-:Y:S01]  /*0de0*/  LOP3.LUT R15, R19, 0x80000000, R13, 0xb8, !PT ;  /* 0x80000000130f7812 */ /* 0x000fe200078eb80d */
[----:B------:R-:W-:Y:S01]  /*0df0*/  IMAD.MOV.U32 R14, RZ, RZ, R17 ;  /* 0x000000ffff0e7224 */ /* 0x000fe200078e0011 */
[----:B------:R-:W-:Y:S06]  /*0e00*/  BRA `(.L_x_37007) ;  /* 0x0000000000547947 */ /* 0x000fec0003800000 */
.L_x_37006:
        /* <DEDUP_REMOVED lines=21> */
.L_x_37007:
[----:B------:R-:W-:Y:S05]  /*0f60*/  BSYNC.RECONVERGENT B0 ;  /* 0x0000000000007941 */ /* 0x000fea0003800200 */
.L_x_37005:
        /* <DEDUP_REMOVED lines=20> */
.L_x_37004:
[----:B------:R-:W-:Y:S05]  /*10b0*/  BSYNC.RECONVERGENT B1 ;  /* 0x0000000000017941 */ /* 0x000fea0003800200 */
.L_x_37003:
[----:B------:R-:W-:Y:S01]  /*10c0*/  VIADD R14, R0, 0x100 ;  /* 0x00000100000e7836 */ /* 0x000fe20000000000 */
        /* <DEDUP_REMOVED lines=26> */
[----:B------:R-:W-:Y:S02]  /*1270*/  @!P0 LEA.HI R19, R17, R15, RZ, 0xc ;  /* 0x0000000f11138211 */ /* 0x000fe400078f60ff */
[----:B------:R-:W-:Y:S02]  /*1280*/  SEL R16, R9, UR7, !P1 ;  /* 0x0000000709107c07 */ /* 0x000fe4000c800000 */
[----:B------:R-:W-:Y:S01]  /*1290*/  LOP3.LUT R20, R17, 0xfffff, RZ, 0xc0, !PT ;  /* 0x000fffff11147812 */ /* 0x000fe200078ec0ff */
[----:B------:R-:W-:Y:S01]  /*12a0*/  @!P0 VIADD R15, R19, 0xffffffca ;  /* 0xffffffca130f8836 */ /* 0x000fe20000000000 */
[----:B------:R-:W-:-:S02]  /*12b0*/  LOP3.LUT R14, R14, 0xfffff, RZ, 0xc0, !PT ;  /* 0x000fffff0e0e7812 */ /* 0x000fc400078ec0ff */
[----:B------:R-:W-:Y:S01]  /*12c0*/  LOP3.LUT R20, R20, 0x100000, RZ, 0xfc, !PT ;  /* 0x0010000014147812 */ /* 0x000fe200078efcff */
[----:B------:R-:W-:Y:S01]  /*12d0*/  IMAD.IADD R17, R15, 0x1, -R16 ;  /* 0x000000010f117824 */ /* 0x000fe200078e0a10 */
[----:B------:R-:W-:-:S07]  /*12e0*/  LOP3.LUT R23, R14, 0x100000, RZ, 0xfc, !PT ;  /* 0x001000000e177812 */ /* 0x000fce00078efcff */
.L_x_37018:
        /* <DEDUP_REMOVED lines=11> */
.L_x_37017:
        /* <DEDUP_REMOVED lines=20> */
.L_x_37020:
[----:B------:R-:W-:Y:S05]  /*14e0*/  BSYNC.RECONVERGENT B2 ;  /* 0x0000000000027941 */ /* 0x000fea0003800200 */
.L_x_37019:
[----:B------:R-:W-:Y:S01]  /*14f0*/  LOP3.LUT R15, R19, 0x80000000, R11, 0xb8, !PT ;  /* 0x80000000130f7812 */ /* 0x000fe200078eb80b */
[----:B------:R-:W-:Y:S01]  /*1500*/  IMAD.MOV.U32 R14, RZ, RZ, R17 ;  /* 0x000000ffff0e7224 */ /* 0x000fe200078e0011 */
[----:B------:R-:W-:Y:S06]  /*1510*/  BRA `(.L_x_37016) ;  /* 0x0000000000547947 */ /* 0x000fec0003800000 */
.L_x_37015:
        /* <DEDUP_REMOVED lines=21> */
.L_x_37016:
[----:B------:R-:W-:Y:S05]  /*1670*/  BSYNC.RECONVERGENT B0 ;  /* 0x0000000000007941 */ /* 0x000fea0003800200 */
.L_x_37014:
        /* <DEDUP_REMOVED lines=20> */
.L_x_37013:
[----:B------:R-:W-:Y:S05]  /*17c0*/  BSYNC.RECONVERGENT B1 ;  /* 0x0000000000017941 */ /* 0x000fea0003800200 */
.L_x_37012:
[----:B------:R-:W-:Y:S01]  /*17d0*/  VIADD R10, R0, 0x180 ;  /* 0x00000180000a7836 */ /* 0x000fe20000000000 */
[----:B------:R-:W-:Y:S04]  /*17e0*/  BSSY.RECONVERGENT B1, `(.L_x_37021) ;  /* 0x000006d000017945 */ /* 0x000fe80003800200 */
[----:B------:R-:W-:-:S13]  /*17f0*/  ISETP.GE.AND P0, PT, R10, UR6, PT ;  /* 0x000000060a007c0c */ /* 0x000fda000bf06270 */
[----:B------:R-:W-:Y:S05]  /*1800*/  @P0 BRA `(.L_x_37022) ;  /* 0x0000000400a80947 */ /* 0x000fea0003800000 */
        /* <DEDUP_REMOVED lines=22> */
[----:B0-----:R-:W-:Y:S02]  /*1970*/  @!P0 LEA.HI R18, R11, R14, RZ, 0xc ;  /* 0x0000000e0b128211 */ /* 0x001fe400078f60ff */
[----:B------:R-:W-:Y:S02]  /*1980*/  SEL R9, R9, UR7, !P1 ;  /* 0x0000000709097c07 */ /* 0x000fe4000c800000 */
[----:B------:R-:W-:Y:S01]  /*1990*/  LOP3.LUT R11, R11, 0xfffff, RZ, 0xc0, !PT ;  /* 0x000fffff0b0b7812 */ /* 0x000fe200078ec0ff */
[----:B------:R-:W-:Y:S01]  /*19a0*/  @!P0 VIADD R14, R18, 0xffffffca ;  /* 0xffffffca120e8836 */ /* 0x000fe20000000000 */
[----:B------:R-:W-:Y:S01]  /*19b0*/  LOP3.LUT R2, R15, 0xfffff, RZ, 0xc0, !PT ;  /* 0x000fffff0f027812 */ /* 0x000fe200078ec0ff */
[----:B------:R-:W-:Y:S01]  /*19c0*/  IMAD.MOV.U32 R15, RZ, RZ, R10 ;  /* 0x000000ffff0f7224 */ /* 0x000fe200078e000a */
[----:B------:R-:W-:Y:S01]  /*19d0*/  LOP3.LUT R11, R11, 0x100000, RZ, 0xfc, !PT ;  /* 0x001000000b0b7812 */ /* 0x000fe200078efcff */
[----:B------:R-:W-:Y:S01]  /*19e0*/  IMAD.IADD R14, R14, 0x1, -R9 ;  /* 0x000000010e0e7824 */ /* 0x000fe200078e0a09 */
[----:B------:R-:W-:-:S07]  /*19f0*/  LOP3.LUT R18, R2, 0x100000, RZ, 0xfc, !PT ;  /* 0x0010000002127812 */ /* 0x000fce00078efcff */
.L_x_37027:
        /* <DEDUP_REMOVED lines=11> */
.L_x_37026:
        /* <DEDUP_REMOVED lines=19> */
.L_x_37029:
[----:B------:R-:W-:Y:S05]  /*1be0*/  BSYNC.RECONVERGENT B2 ;  /* 0x0000000000027941 */ /* 0x000fea0003800200 */
.L_x_37028:
[----:B------:R-:W-:Y:S01]  /*1bf0*/  LOP3.LUT R15, R15, 0x80000000, R5, 0xb8, !PT ;  /* 0x800000000f0f7812 */ /* 0x000fe200078eb805 */
[----:B------:R-:W-:Y:S06]  /*1c00*/  BRA `(.L_x_37025) ;  /* 0x0000000000547947 */ /* 0x000fec0003800000 */
.L_x_37024:
        /* <DEDUP_REMOVED lines=21> */
.L_x_37025:
[----:B------:R-:W-:Y:S05]  /*1d60*/  BSYNC.RECONVERGENT B0 ;  /* 0x0000000000007941 */ /* 0x000fea0003800200 */
.L_x_37023:
        /* <DEDUP_REMOVED lines=20> */
.L_x_37022:
[----:B------:R-:W-:Y:S05]  /*1eb0*/  BSYNC.RECONVERGENT B1 ;  /* 0x0000000000017941 */ /* 0x000fea0003800200 */
.L_x_37021:
        /* <DEDUP_REMOVED lines=11> */
[----:B------:R-:W-:-:S05]  /*1f70*/  IMAD.MOV.U32 R9, RZ, RZ, R7 ;  /* 0x000000ffff097224 */ /* 0x000fca00078e0007 */
        /* <DEDUP_REMOVED lines=8> */
.L_x_37032:
[----:B------:R-:W-:Y:S05]  /*2000*/  BSYNC.RELIABLE B1 ;  /* 0x0000000000017941 */ /* 0x000fea0003800100 */
.L_x_37031:
[----:B------:R-:W-:Y:S01]  /*2010*/  ISETP.GE.AND P0, PT, R0, UR6, PT ;  /* 0x0000000600007c0c */ /* 0x000fe2000bf06270 */
[----:B------:R-:W-:-:S12]  /*2020*/  IMAD.U32 R7, RZ, RZ, UR10 ;  /* 0x0000000aff077e24 */ /* 0x000fd8000f8e00ff */
[----:B0-----:R-:W0:Y:S01]  /*2030*/  @!P0 LDC.64 R4, c[0x0][0x398] ;  /* 0x0000e600ff048b82 */ /* 0x001e220000000a00 */
[----:B------:R-:W-:Y:S02]  /*2040*/  @!P0 IMAD R7, R7, 0x200, R0 ;  /* 0x0000020007078824 */ /* 0x000fe400078e0200 */
[----:B------:R-:W-:Y:S02]  /*2050*/  @!P0 VIADD R0, R0, 0x80 ;  /* 0x0000008000008836 */ /* 0x000fe40000000000 */
[----:B0-----:R-:W-:-:S05]  /*2060*/  @!P0 IMAD.WIDE.U32 R4, R7, 0x8, R4 ;  /* 0x0000000807048825 */ /* 0x001fca00078e0004 */
[----:B------:R1:W-:Y:S02]  /*2070*/  @!P0 STG.E.64 desc[UR8][R4.64], R16 ;  /* 0x0000001004008986 */ /* 0x0003e4000c101b08 */
.L_x_37033:
[----:B------:R-:W-:Y:S05]  /*2080*/  BSYNC.RECONVERGENT B0 ;  /* 0x0000000000007941 */ /* 0x000fea0003800200 */
.L_x_37030:
        /* <DEDUP_REMOVED lines=9> */
.L_x_37034:
        /* <DEDUP_REMOVED lines=14> */
.L_x_50231:


//--------------------- .text._ZN2at6native29vectorized_elementwise_kernelILi2ENS0_13BUnaryFunctorIdddZZZNS0_21remainder_kernel_cudaERNS_18TensorIteratorBaseEENKUlvE0_clEvENKUlvE_clEvEUlddE_EESt5arrayIPcLm2EEEEviT0_T1_ --------------------------
	.section	.text._ZN2at6native29vectorized_elementwise_kernelILi2ENS0_13BUnaryFunctorIdddZZZNS0_21remainder_kernel_cudaERNS_18TensorIteratorBaseEENKUlvE0_clEvENKUlvE_clEvEUlddE_EESt5arrayIPcLm2EEEEviT0_T1_,"ax",@progbits
	.align	128
        .global         _ZN2at6native29vectorized_elementwise_kernelILi2ENS0_13BUnaryFunctorIdddZZZNS0_21remainder_kernel_cudaERNS_18TensorIteratorBaseEENKUlvE0_clEvENKUlvE_clEvEUlddE_EESt5arrayIPcLm2EEEEviT0_T1_
        .type           _ZN2at6native29vectorized_elementwise_kernelILi2ENS0_13BUnaryFunctorIdddZZZNS0_21remainder_kernel_cudaERNS_18TensorIteratorBaseEENKUlvE0_clEvENKUlvE_clEvEUlddE_EESt5arrayIPcLm2EEEEviT0_T1_,@function
        .size           _ZN2at6native29vectorized_elementwise_kernelILi2ENS0_13BUnaryFunctorIdddZZZNS0_21remainder_kernel_cudaERNS_18TensorIteratorBaseEENKUlvE0_clEvENKUlvE_clEvEUlddE_EESt5arrayIPcLm2EEEEviT0_T1_,(.L_x_50232 - _ZN2at6native29vectorized_elementwise_kernelILi2ENS0_13BUnaryFunctorIdddZZZNS0_21remainder_kernel_cudaERNS_18TensorIteratorBaseEENKUlvE0_clEvENKUlvE_clEvEUlddE_EESt5arrayIPcLm2EEEEviT0_T1_)
        .other          _ZN2at6native29vectorized_elementwise_kernelILi2ENS0_13BUnaryFunctorIdddZZZNS0_21remainder_kernel_cudaERNS_18TensorIteratorBaseEENKUlvE0_clEvENKUlvE_clEvEUlddE_EESt5arrayIPcLm2EEEEviT0_T1_,@"STO_CUDA_ENTRY STV_DEFAULT"
_ZN2at6native29vectorized_elementwise_kernelILi2ENS0_13BUnaryFunctorIdddZZZNS0_21remainder_kernel_cudaERNS_18TensorIteratorBaseEENKUlvE0_clEvENKUlvE_clEvEUlddE_EESt5arrayIPcLm2EEEEviT0_T1_:
.text._ZN2at6native29vectorized_elementwise_kernelILi2ENS0_13BUnaryFunctorIdddZZZNS0_21remainder_kernel_cudaERNS_18TensorIteratorBaseEENKUlvE0_clEvENKUlvE_clEvEUlddE_EESt5arrayIPcLm2EEEEviT0_T1_:
        /* <DEDUP_REMOVED lines=43> */
[----:B------:R-:W4:Y:S01]  /*02b0*/  @!P6 LDC.64 R2, c[0x0][0x3a0] ;  /* 0x0000e800ff02eb82 */ /* 0x000f220000000a00 */
[----:B--2---:R-:W-:-:S04]  /*02c0*/  @!P5 IMAD.WIDE.U32 R28, R27, 0x8, R28 ;  /* 0x000000081b1cd825 */ /* 0x004fc800078e001c */
[----:B------:R-:W-:Y:S02]  /*02d0*/  @!P6 VIADD R27, R0, UR8 ;  /* 0x00000008001bec36 */ /* 0x000fe40008000000 */
[----:B-1----:R-:W-:Y:S01]  /*02e0*/  @!P2 IMAD.WIDE.U32 R18, R23, 0x8, R18 ;  /* 0x000000081712a825 */ /* 0x002fe200078e0012 */
[----:B0-----:R-:W-:-:S03]  /*02f0*/  CS2R R4, SRZ ;  /* 0x0000000000047805 */ /* 0x001fc6000001ff00 */
[----:B---3--:R-:W-:Y:S01]  /*0300*/  @!P1 IMAD.WIDE.U32 R32, R17, 0x8, R14 ;  /* 0x0000000811209825 */ /* 0x008fe200078e000e */
[----:B------:R-:W-:-:S03]  /*0310*/  CS2R R16, SRZ ;  /* 0x0000000000107805 */ /* 0x000fc6000001ff00 */
[----:B----4-:R-:W-:Y:S01]  /*0320*/  @!P0 IMAD.WIDE.U32 R34, R21, 0x8, R12 ;  /* 0x0000000815228825 */ /* 0x010fe200078e000c */
[----:B------:R-:W-:-:S03]  /*0330*/  CS2R R20, SRZ ;  /* 0x0000000000147805 */ /* 0x000fc6000001ff00 */
[----:B------:R-:W-:-:S03]  /*0340*/  @!P4 IMAD.WIDE.U32 R30, R31, 0x8, R6 ;  /* 0x000000081f1ec825 */ /* 0x000fc600078e0006 */
[----:B------:R-:W5:Y:S01]  /*0350*/  @!P1 LDG.E.64 R20, desc[UR10][R32.64] ;  /* 0x0000000a20149981 */ /* 0x000f62000c1e1b00 */
[----:B------:R-:W-:Y:S01]  /*0360*/  @!P6 IMAD.WIDE.U32 R22, R27, 0x8, R2 ;  /* 0x000000081b16e825 */ /* 0x000fe200078e0002 */
[----:B------:R-:W-:Y:S02]  /*0370*/  CS2R R2, SRZ ;  /* 0x0000000000027805 */ /* 0x000fe4000001ff00 */
[----:B------:R-:W5:Y:S01]  /*0380*/  @!P4 LDG.E.64 R4, desc[UR10][R30.64] ;  /* 0x0000000a1e04c981 */ /* 0x000f62000c1e1b00 */
[----:B------:R-:W-:-:S03]  /*0390*/  @!P3 IMAD.WIDE.U32 R10, R25, 0x8, R10 ;  /* 0x00000008190ab825 */ /* 0x000fc600078e000a */
[----:B------:R-:W5:Y:S04]  /*03a0*/  @!P6 LDG.E.64 R16, desc[UR10][R22.64] ;  /* 0x0000000a1610e981 */ /* 0x000f68000c1e1b00 */
[----:B------:R-:W5:Y:S01]  /*03b0*/  @!P3 LDG.E.64 R2, desc[UR10][R10.64] ;  /* 0x0000000a0a02b981 */ /* 0x000f62000c1e1b00 */
[----:B------:R-:W-:Y:S02]  /*03c0*/  CS2R R14, SRZ ;  /* 0x00000000000e7805 */ /* 0x000fe4000001ff00 */
[----:B------:R-:W-:Y:S01]  /*03d0*/  CS2R R6, SRZ ;  /* 0x0000000000067805 */ /* 0x000fe2000001ff00 */
[----:B------:R-:W-:Y:S01]  /*03e0*/  ULOP3.LUT UR5, UR5, 0x7fffffff, URZ, 0xc0, !UPT ;  /* 0x7fffffff05057892 */ /* 0x000fe2000f8ec0ff */
[----:B------:R-:W-:Y:S02]  /*03f0*/  CS2R R24, SRZ ;  /* 0x0000000000187805 */ /* 0x000fe4000001ff00 */
[----:B------:R-:W5:Y:S01]  /*0400*/  @!P0 LDG.E.64 R14, desc[UR10][R34.64] ;  /* 0x0000000a220e8981 */ /* 0x000f62000c1e1b00 */
[----:B------:R-:W-:-:S02]  /*0410*/  ISETP.GE.U32.AND P0, PT, R26, UR6, PT ;  /* 0x000000061a007c0c */ /* 0x000fc4000bf06070 */
[----:B------:R-:W-:Y:S01]  /*0420*/  IMAD.U32 R13, RZ, RZ, UR5 ;  /* 0x00000005ff0d7e24 */ /* 0x000fe2000f8e00ff */
[----:B------:R0:W5:Y:S04]  /*0430*/  @!P5 LDG.E.64 R6, desc[UR10][R28.64] ;  /* 0x0000000a1c06d981 */ /* 0x000168000c1e1b00 */
[----:B------:R-:W-:Y:S01]  /*0440*/  SHF.R.U32.HI R13, RZ, 0x14, R13 ;  /* 0x00000014ff0d7819 */ /* 0x000fe2000001160d */
[----:B------:R1:W5:Y:S01]  /*0450*/  @!P2 LDG.E.64 R24, desc[UR10][R18.64] ;  /* 0x0000000a1218a981 */ /* 0x000362000c1e1b00 */
[----:B0-----:R-:W-:Y:S02]  /*0460*/  IMAD.U32 R28, RZ, RZ, UR4 ;  /* 0x00000004ff1c7e24 */ /* 0x001fe4000f8e00ff */
[----:B------:R-:W-:Y:S01]  /*0470*/  IMAD.U32 R29, RZ, RZ, UR5 ;  /* 0x00000005ff1d7e24 */ /* 0x000fe2000f8e00ff */
[----:B------:R-:W-:Y:S05]  /*0480*/  BSSY.RECONVERGENT B1, `(.L_x_37036) ;  /* 0x0000070000017945 */ /* 0x000fea0003800200 */
[----:B-1----:R-:W0:Y:S02]  /*0490*/  DMUL R18, R28, 1.80143985094819840000e+16 ;  /* 0x435000001c127828 */ /* 0x002e240000000000 */
[----:B0-----:R-:W-:-:S05]  /*04a0*/  LEA.HI R12, R19, R13, RZ, 0xc ;  /* 0x0000000d130c7211 */ /* 0x001fca00078f60ff */
[----:B------:R-:W-:Y:S01]  /*04b0*/  VIADD R12, R12, 0xffffffca ;  /* 0xffffffca0c0c7836 */ /* 0x000fe20000000000 */
[----:B------:R-:W-:Y:S06]  /*04c0*/  @P0 BRA `(.L_x_37037) ;  /* 0x0000000400ac0947 */ /* 0x000fec0003800000 */
        /* <DEDUP_REMOVED lines=28> */
.L_x_37039:
        /* <DEDUP_REMOVED lines=24> */
.L_x_37042:
        /* <DEDUP_REMOVED lines=11> */
.L_x_37041:
        /* <DEDUP_REMOVED lines=20> */
.L_x_37044:
[----:B------:R-:W-:Y:S05]  /*0a00*/  BSYNC.RECONVERGENT B2 ;  /* 0x0000000000027941 */ /* 0x000fea0003800200 */
.L_x_37043:
[----:B------:R-:W-:Y:S01]  /*0a10*/  LOP3.LUT R11, R27, 0x80000000, R9, 0xb8, !PT ;  /* 0x800000001b0b7812 */ /* 0x000fe200078eb809 */
[----:B------:R-:W-:-:S07]  /*0a20*/  IMAD.MOV.U32 R10, RZ, RZ, R23 ;  /* 0x000000ffff0a7224 */ /* 0x000fce00078e0017 */
.L_x_37040:
[----:B------:R-:W-:Y:S05]  /*0a30*/  BSYNC.RECONVERGENT B0 ;  /* 0x0000000000007941 */ /* 0x000fea0003800200 */
.L_x_37038:
        /* <DEDUP_REMOVED lines=20> */
.L_x_37037:
[----:B------:R-:W-:Y:S05]  /*0b80*/  BSYNC.RECONVERGENT B1 ;  /* 0x0000000000017941 */ /* 0x000fea0003800200 */
.L_x_37036:
[----:B------:R-:W-:Y:S01]  /*0b90*/  VIADD R0, R26, 0x80 ;  /* 0x000000801a007836 */ /* 0x000fe20000000000 */
[----:B------:R-:W-:Y:S04]  /*0ba0*/  BSSY.RECONVERGENT B1, `(.L_x_37045) ;  /* 0x000006f000017945 */ /* 0x000fe80003800200 */
[----:B------:R-:W-:-:S13]  /*0bb0*/  ISETP.GE.U32.AND P0, PT, R0, UR6, PT ;  /* 0x0000000600007c0c */ /* 0x000fda000bf06070 */
[----:B------:R-:W-:Y:S05]  /*0bc0*/  @P0 BRA `(.L_x_37046) ;  /* 0x0000000400b00947 */ /* 0x000fea0003800000 */
        /* <DEDUP_REMOVED lines=22> */
[----:B------:R-:W-:Y:S01]  /*0d30*/  LOP3.LUT R8, R8, 0xfffff, RZ, 0xc0, !PT ;  /* 0x000fffff08087812 */ /* 0x000fe200078ec0ff */
[----:B0-----:R-:W-:Y:S01]  /*0d40*/  IMAD.MOV.U32 R27, RZ, RZ, R22 ;  /* 0x000000ffff1b7224 */ /* 0x001fe200078e0016 */
[C---:B------:R-:W-:Y:S02]  /*0d50*/  @!P0 LEA.HI R29, R23.reuse, R9, RZ, 0xc ;  /* 0x00000009171d8211 */ /* 0x040fe400078f60ff */
[----:B------:R-:W-:Y:S02]  /*0d60*/  SEL R22, R12, R13, !P1 ;  /* 0x0000000d0c167207 */ /* 0x000fe40004800000 */
[----:B------:R-:W-:Y:S01]  /*0d70*/  LOP3.LUT R28, R23, 0xfffff, RZ, 0xc0, !PT ;  /* 0x000fffff171c7812 */ /* 0x000fe200078ec0ff */
[----:B------:R-:W-:Y:S01]  /*0d80*/  @!P0 VIADD R9, R29, 0xffffffca ;  /* 0xffffffca1d098836 */ /* 0x000fe20000000000 */
[----:B------:R-:W-:-:S02]  /*0d90*/  LOP3.LUT R31, R8, 0x100000, RZ, 0xfc, !PT ;  /* 0x00100000081f7812 */ /* 0x000fc400078efcff */
[----:B------:R-:W-:Y:S01]  /*0da0*/  LOP3.LUT R28, R28, 0x100000, RZ, 0xfc, !PT ;  /* 0x001000001c1c7812 */ /* 0x000fe200078efcff */
[----:B------:R-:W-:-:S07]  /*0db0*/  IMAD.IADD R23, R9, 0x1, -R22 ;  /* 0x0000000109177824 */ /* 0x000fce00078e0a16 */
.L_x_37051:
        /* <DEDUP_REMOVED lines=11> */
.L_x_37050:
        /* <DEDUP_REMOVED lines=20> */
.L_x_37053:
[----:B------:R-:W-:Y:S05]  /*0fb0*/  BSYNC.RECONVERGENT B2 ;  /* 0x0000000000027941 */ /* 0x000fea0003800200 */
.L_x_37052:
[----:B------:R-:W-:Y:S01]  /*0fc0*/  LOP3.LUT R9, R27, 0x80000000, R7, 0xb8, !PT ;  /* 0x800000001b097812 */ /* 0x000fe200078eb807 */
[----:B------:R-:W-:Y:S01]  /*0fd0*/  IMAD.MOV.U32 R8, RZ, RZ, R23 ;  /* 0x000000ffff087224 */ /* 0x000fe200078e0017 */
[----:B------:R-:W-:Y:S06]  /*0fe0*/  BRA `(.L_x_37049) ;  /* 0x0000000000547947 */ /* 0x000fec0003800000 */
.L_x_37048:
        /* <DEDUP_REMOVED lines=21> */
.L_x_37049:
[----:B------:R-:W-:Y:S05]  /*1140*/  BSYNC.RECONVERGENT B0 ;  /* 0x0000000000007941 */ /* 0x000fea0003800200 */
.L_x_37047:
        /* <DEDUP_REMOVED lines=20> */
.L_x_37046:
[----:B------:R-:W-:Y:S05]  /*1290*/  BSYNC.RECONVERGENT B1 ;  /* 0x0000000000017941 */ /* 0x000fea0003800200 */
.L_x_37045:
[----:B-----5:R-:W-:Y:S01]  /*12a0*/  VIADD R6, R26, 0x100 ;  /* 0x000001001a067836 */ /* 0x020fe20000000000 */
[----:B------:R-:W-:Y:S04]  /*12b0*/  BSSY.RECONVERGENT B1, `(.L_x_37054) ;  /* 0x000006f000017945 */ /* 0x000fe80003800200 */
[----:B------:R-:W-:-:S13]  /*12c0*/  ISETP.GE.U32.AND P0, PT, R6, UR6, PT ;  /* 0x0000000606007c0c */ /* 0x000fda000bf06070 */
        /* <DEDUP_REMOVED lines=32> */
.L_x_37060:
        /* <DEDUP_REMOVED lines=11> */
.L_x_37059:
        /* <DEDUP_REMOVED lines=20> */
.L_x_37062:
[----:B------:R-:W-:Y:S05]  /*16c0*/  BSYNC.RECONVERGENT B2 ;  /* 0x0000000000027941 */ /* 0x000fea0003800200 */
.L_x_37061:
[----:B------:R-:W-:Y:S01]  /*16d0*/  LOP3.LUT R7, R27, 0x80000000, R5, 0xb8, !PT ;  /* 0x800000001b077812 */ /* 0x000fe200078eb805 */
[----:B------:R-:W-:Y:S01]  /*16e0*/  IMAD.MOV.U32 R6, RZ, RZ, R23 ;  /* 0x000000ffff067224 */ /* 0x000fe200078e0017 */
[----:B------:R-:W-:Y:S06]  /*16f0*/  BRA `(.L_x_37058) ;  /* 0x0000000000547947 */ /* 0x000fec0003800000 */
.L_x_37057:
        /* <DEDUP_REMOVED lines=21> */
.L_x_37058:
[----:B------:R-:W-:Y:S05]  /*1850*/  BSYNC.RECONVERGENT B0 ;  /* 0x0000000000007941 */ /* 0x000fea0003800200 */
.L_x_37056:
        /* <DEDUP_REMOVED lines=20> */
.L_x_37055:
[----:B------:R-:W-:Y:S05]  /*19a0*/  BSYNC.RECONVERGENT B1 ;  /* 0x0000000000017941 */ /* 0x000fea0003800200 */
.L_x_37054:
[----:B------:R-:W-:Y:S01]  /*19b0*/  VIADD R4, R26, 0x180 ;  /* 0x000001801a047836 */ /* 0x000fe20000000000 */
        /* <DEDUP_REMOVED lines=33> */
.L_x_37069:
        /* <DEDUP_REMOVED lines=11> */
.L_x_37068:
        /* <DEDUP_REMOVED lines=20> */
.L_x_37071:
[----:B------:R-:W-:Y:S05]  /*1dc0*/  BSYNC.RECONVERGENT B2 ;  /* 0x0000000000027941 */ /* 0x000fea0003800200 */
.L_x_37070:
[----:B------:R-:W-:Y:S01]  /*1dd0*/  LOP3.LUT R5, R29, 0x80000000, R3, 0xb8, !PT ;  /* 0x800000001d057812 */ /* 0x000fe200078eb803 */
[----:B------:R-:W-:Y:S01]  /*1de0*/  IMAD.MOV.U32 R4, RZ, RZ, R23 ;  /* 0x000000ffff047224 */ /* 0x000fe200078e0017 */
[----:B------:R-:W-:Y:S06]  /*1df0*/  BRA `(.L_x_37067) ;  /* 0x0000000000547947 */ /* 0x000fec0003800000 */
.L_x_37066:
        /* <DEDUP_REMOVED lines=21> */
.L_x_37067:
[----:B------:R-:W-:Y:S05]  /*1f50*/  BSYNC.RECONVERGENT B0 ;  /* 0x0000000000007941 */ /* 0x000fea0003800200 */
.L_x_37065:
        /* <DEDUP_REMOVED lines=20> */
.L_x_37064:
[----:B------:R-:W-:Y:S05]  /*20a0*/  BSYNC.RECONVERGENT B1 ;  /* 0x0000000000017941 */ /* 0x000fea0003800200 */
.L_x_37063:
        /* <DEDUP_REMOVED lines=34> */
.L_x_37078:
        /* <DEDUP_REMOVED lines=11> */
.L_x_37077:
        /* <DEDUP_REMOVED lines=20> */
.L_x_37080:
[----:B------:R-:W-:Y:S05]  /*24c0*/  BSYNC.RECONVERGENT B2 ;  /* 0x0000000000027941 */ /* 0x000fea0003800200 */
.L_x_37079:
[----:B------:R-:W-:Y:S01]  /*24d0*/  LOP3.LUT R3, R29, 0x80000000, R25, 0xb8, !PT ;  /* 0x800000001d037812 */ /* 0x000fe200078eb819 */
[----:B------:R-:W-:Y:S01]  /*24e0*/  IMAD.MOV.U32 R2, RZ, RZ, R23 ;  /* 0x000000ffff027224 */ /* 0x000fe200078e0017 */
[----:B------:R-:W-:Y:S06]  /*24f0*/  BRA `(.L_x_37076) ;  /* 0x0000000000547947 */ /* 0x000fec0003800000 */
.L_x_37075:
        /* <DEDUP_REMOVED lines=21> */
.L_x_37076:
[----:B------:R-:W-:Y:S05]  /*2650*/  BSYNC.RECONVERGENT B0 ;  /* 0x0000000000007941 */ /* 0x000fea0003800200 */
.L_x_37074:
        /* <DEDUP_REMOVED lines=20> */
.L_x_37073:
[----:B------:R-:W-:Y:S05]  /*27a0*/  BSYNC.RECONVERGENT B1 ;  /* 0x0000000000017941 */ /* 0x000fea0003800200 */
.L_x_37072:
[----:B------:R-:W-:Y:S01]  /*27b0*/  VIADD R22, R26, 0x280 ;  /* 0x000002801a167836 */ /* 0x000fe20000000000 */
[----:B------:R-:W-:Y:S04]  /*27c0*/  BSSY.RECONVERGENT B1, `(.L_x_37081) ;  /* 0x000006d000017945 */ /* 0x000fe80003800200 */
[----:B------:R-:W-:-:S13]  /*27d0*/  ISETP.GE.U32.AND P0, PT, R22, UR6, PT ;  /* 0x0000000616007c0c */ /* 0x000fda000bf06070 */
        /* <DEDUP_REMOVED lines=22> */
[----:B------:R-:W0:Y:S02]  /*2940*/  @!P0 DMUL R22, R22, 1.80143985094819840000e+16 ;  /* 0x4350000016168828 */ /* 0x000e240000000000 */
[----:B0-----:R-:W-:Y:S01]  /*2950*/  @!P0 LEA.HI R28, R23, R25, RZ, 0xc ;  /* 0x00000019171c8211 */ /* 0x001fe200078f60ff */
[----:B------:R-:W-:Y:S01]  /*2960*/  IMAD.MOV.U32 R24, RZ, RZ, R22 ;  /* 0x000000ffff187224 */ /* 0x000fe200078e0016 */
[----:B------:R-:W-:Y:S02]  /*2970*/  LOP3.LUT R22, R27, 0xfffff, RZ, 0xc0, !PT ;  /* 0x000fffff1b167812 */ /* 0x000fe400078ec0ff */
[----:B------:R-:W-:Y:S01]  /*2980*/  SEL R27, R12, R13, !P1 ;  /* 0x0000000d0c1b7207 */ /* 0x000fe20004800000 */
[----:B------:R-:W-:Y:S01]  /*2990*/  @!P0 VIADD R25, R28, 0xffffffca ;  /* 0xffffffca1c198836 */ /* 0x000fe20000000000 */
[----:B------:R-:W-:-:S02]  /*29a0*/  LOP3.LUT R29, R23, 0xfffff, RZ, 0xc0, !PT ;  /* 0x000fffff171d7812 */ /* 0x000fc400078ec0ff */
[----:B------:R-:W-:Y:S01]  /*29b0*/  LOP3.LUT R30, R22, 0x100000, RZ, 0xfc, !PT ;  /* 0x00100000161e7812 */ /* 0x000fe200078efcff */
[----:B------:R-:W-:Y:S01]  /*29c0*/  IMAD.IADD R25, R25, 0x1, -R27 ;  /* 0x0000000119197824 */ /* 0x000fe200078e0a1b */
[----:B------:R-:W-:-:S07]  /*29d0*/  LOP3.LUT R29, R29, 0x100000, RZ, 0xfc, !PT ;  /* 0x001000001d1d7812 */ /* 0x000fce00078efcff */
.L_x_37087:
        /* <DEDUP_REMOVED lines=11> */
.L_x_37086:
        /* <DEDUP_REMOVED lines=19> */
.L_x_37089:
[----:B------:R-:W-:Y:S05]  /*2bc0*/  BSYNC.RECONVERGENT B2 ;  /* 0x0000000000027941 */ /* 0x000fea0003800200 */
.L_x_37088:
[----:B------:R-:W-:Y:S01]  /*2bd0*/  LOP3.LUT R25, R25, 0x80000000, R21, 0xb8, !PT ;  /* 0x8000000019197812 */ /* 0x000fe200078eb815 */
[----:B------:R-:W-:Y:S06]  /*2be0*/  BRA `(.L_x_37085) ;  /* 0x0000000000547947 */ /* 0x000fec0003800000 */
.L_x_37084:
        /* <DEDUP_REMOVED lines=21> */
.L_x_37085:
[----:B------:R-:W-:Y:S05]  /*2d40*/  BSYNC.RECONVERGENT B0 ;  /* 0x0000000000007941 */ /* 0x000fea0003800200 */
.L_x_37083:
        /* <DEDUP_REMOVED lines=20> */
.L_x_37082:
[----:B------:R-:W-:Y:S05]  /*2e90*/  BSYNC.RECONVERGENT B1 ;  /* 0x0000000000017941 */ /* 0x000fea0003800200 */
.L_x_37081:
        /* <DEDUP_REMOVED lines=35> */
.L_x_37096:
        /* <DEDUP_REMOVED lines=11> */
.L_x_37095:
        /* <DEDUP_REMOVED lines=19> */
.L_x_37098:
[----:B------:R-:W-:Y:S05]  /*32b0*/  BSYNC.RECONVERGENT B2 ;  /* 0x0000000000027941 */ /* 0x000fea0003800200 */
.L_x_37097:
[----:B------:R-:W-:Y:S01]  /*32c0*/  LOP3.LUT R23, R23, 0x80000000, R15, 0xb8, !PT ;  /* 0x8000000017177812 */ /* 0x000fe200078eb80f */
[----:B------:R-:W-:Y:S06]  /*32d0*/  BRA `(.L_x_37094) ;  /* 0x0000000000547947 */ /* 0x000fec0003800000 */
.L_x_37093:
        /* <DEDUP_REMOVED lines=21> */
.L_x_37094:
[----:B------:R-:W-:Y:S05]  /*3430*/  BSYNC.RECONVERGENT B0 ;  /* 0x0000000000007941 */ /* 0x000fea0003800200 */
.L_x_37092:
        /* <DEDUP_REMOVED lines=20> */
.L_x_37091:
[----:B------:R-:W-:Y:S05]  /*3580*/  BSYNC.RECONVERGENT B1 ;  /* 0x0000000000017941 */ /* 0x000fea0003800200 */
.L_x_37090:
        /* <DEDUP_REMOVED lines=34> */
.L_x_37105:
        /* <DEDUP_REMOVED lines=11> */
.L_x_37104:
        /* <DEDUP_REMOVED lines=19> */
.L_x_37107:
[----:B------:R-:W-:Y:S05]  /*3990*/  BSYNC.RECONVERGENT B2 ;  /* 0x0000000000027941 */ /* 0x000fea0003800200 */
.L_x_37106:
[----:B------:R-:W-:Y:S01]  /*39a0*/  LOP3.LUT R15, R15, 0x80000000, R17, 0xb8, !PT ;  /* 0x800000000f0f7812 */ /* 0x000fe200078eb811 */
[----:B------:R-:W-:Y:S06]  /*39b0*/  BRA `(.L_x_37103) ;  /* 0x0000000000547947 */ /* 0x000fec0003800000 */
.L_x_37102:
        /* <DEDUP_REMOVED lines=21> */
.L_x_37103:
[----:B------:R-:W-:Y:S05]  /*3b10*/  BSYNC.RECONVERGENT B0 ;  /* 0x0000000000007941 */ /* 0x000fea0003800200 */
.L_x_37101:
        /* <DEDUP_REMOVED lines=20> */
.L_x_37100:
[----:B------:R-:W-:Y:S05]  /*3c60*/  BSYNC.RECONVERGENT B1 ;  /* 0x0000000000017941 */ /* 0x000fea0003800200 */
.L_x_37099:
        /* <DEDUP_REMOVED lines=16> */
.L_x_37110:
[----:B------:R-:W-:-:S13]  /*3d70*/  ISETP.GE.U32.AND P0, PT, R26, UR6, PT ;  /* 0x000000061a007c0c */ /* 0x000fda000bf06070 */
[----:B------:R-:W-:Y:S05]  /*3d80*/  @P0 BRA `(.L_x_37112) ;  /* 0x0000000000300947 */ /* 0x000fea0003800000 */
[----:B0-----:R-:W0:Y:S01]  /*3d90*/  LDC.64 R8, c[0x0][0x398] ;  /* 0x0000e600ff087b82 */ /* 0x001e220000000a00 */
[C---:B------:R-:W-:Y:S02]  /*3da0*/  VIADD R11, R26.reuse, UR8 ;  /* 0x000000081a0b7c36 */ /* 0x040fe40008000000 */
[----:B------:R-:W-:Y:S02]  /*3db0*/  VIADD R26, R26, 0x80 ;  /* 0x000000801a1a7836 */ /* 0x000fe40000000000 */
[----:B0-----:R-:W-:-:S05]  /*3dc0*/  IMAD.WIDE.U32 R8, R11, 0x8, R8 ;  /* 0x000000080b087825 */ /* 0x001fca00078e0008 */
[----:B------:R1:W-:Y:S02]  /*3dd0*/  STG.E.64 desc[UR10][R8.64], R6 ;  /* 0x0000000608007986 */ /* 0x0003e4000c101b0a */
.L_x_37111:
[----:B------:R-:W-:-:S13]  /*3de0*/  ISETP.GE.U32.AND P0, PT, R26, UR6, PT ;  /* 0x000000061a007c0c */ /* 0x000fda000bf06070 */
[----:B------:R-:W-:Y:S05]  /*3df0*/  @P0 BRA `(.L_x_37113) ;  /* 0x0000000000300947 */ /* 0x000fea0003800000 */
[----:B-1----:R-:W1:Y:S01]  /*3e00*/  LDC.64 R6, c[0x0][0x398] ;  /* 0x0000e600ff067b82 */ /* 0x002e620000000a00 */
[C---:B------:R-:W-:Y:S02]  /*3e10*/  VIADD R9, R26.reuse, UR8 ;  /* 0x000000081a097c36 */ /* 0x040fe40008000000 */
[----:B------:R-:W-:Y:S02]  /*3e20*/  VIADD R26, R26, 0x80 ;  /* 0x000000801a1a7836 */ /* 0x000fe40000000000 */
[----:B-1----:R-:W-:-:S05]  /*3e30*/  IMAD.WIDE.U32 R6, R9, 0x8, R6 ;  /* 0x0000000809067825 */ /* 0x002fca00078e0006 */
[----:B------:R1:W-:Y:S02]  /*3e40*/  STG.E.64 desc[UR10][R6.64], R4 ;  /* 0x0000000406007986 */ /* 0x0003e4000c101b0a */
.L_x_37112:
[----:B------:R-:W-:-:S13]  /*3e50*/  ISETP.GE.U32.AND P0, PT, R26, UR6, PT ;  /* 0x000000061a007c0c */ /* 0x000fda000bf06070 */
[----:B------:R-:W-:Y:S05]  /*3e60*/  @P0 BRA `(.L_x_37114) ;  /* 0x0000000000340947 */ /* 0x000fea0003800000 */
[----:B-1----:R-:W1:Y:S01]  /*3e70*/  LDC.64 R4, c[0x0][0x398] ;  /* 0x0000e600ff047b82 */ /* 0x002e620000000a00 */
[C---:B------:R-:W-:Y:S02]  /*3e80*/  VIADD R7, R26.reuse, UR8 ;  /* 0x000000081a077c36 */ /* 0x040fe40008000000 */
[----:B------:R-:W-:Y:S02]  /*3e90*/  VIADD R26, R26, 0x80 ;  /* 0x000000801a1a7836 */ /* 0x000fe40000000000 */
[----:B-1----:R-:W-:-:S05]  /*3ea0*/  IMAD.WIDE.U32 R4, R7, 0x8, R4 ;  /* 0x0000000807047825 */ /* 0x002fca00078e0004 */
[----:B------:R2:W-:Y:S02]  /*3eb0*/  STG.E.64 desc[UR10][R4.64], R2 ;  /* 0x0000000204007986 */ /* 0x0005e4000c101b0a */
.L_x_37113:
[----:B------:R-:W-:-:S13]  /*3ec0*/  ISETP.GE.U32.AND P0, PT, R26, UR6, PT ;  /* 0x000000061a007c0c */ /* 0x000fda000bf06070 */
[----:B------:R-:W-:Y:S05]  /*3ed0*/  @P0 BREAK.RELIABLE B1 ;  /* 0x0000000000010942 */ /* 0x000fea0003800100 */
[----:B------:R-:W-:Y:S05]  /*3ee0*/  @P0 BRA `(.L_x_37115) ;  /* 0x0000000000300947 */ /* 0x000fea0003800000 */
[----:B--2---:R-:W2:Y:S01]  /*3ef0*/  LDC.64 R2, c[0x0][0x398] ;  /* 0x0000e600ff027b82 */ /* 0x004ea20000000a00 */
[C---:B------:R-:W-:Y:S02]  /*3f00*/  VIADD R5, R26.reuse, UR8 ;  /* 0x000000081a057c36 */ /* 0x040fe40008000000 */
[----:B------:R-:W-:Y:S02]  /*3f10*/  VIADD R26, R26, 0x80 ;  /* 0x000000801a1a7836 */ /* 0x000fe40000000000 */
[----:B--2---:R-:W-:-:S05]  /*3f20*/  IMAD.WIDE.U32 R2, R5, 0x8, R2 ;  /* 0x0000000805027825 */ /* 0x004fca00078e0002 */
[----:B------:R2:W-:Y:S02]  /*3f30*/  STG.E.64 desc[UR10][R2.64], R24 ;  /* 0x0000001802007986 */ /* 0x0005e4000c101b0a */
.L_x_37114:
[----:B------:R-:W-:Y:S05]  /*3f40*/  BSYNC.RELIABLE B1 ;  /* 0x0000000000017941 */ /* 0x000fea0003800100 */
.L_x_37109:
[----:B------:R-:W-:-:S13]  /*3f50*/  ISETP.GE.U32.AND P0, PT, R26, UR6, PT ;  /* 0x000000061a007c0c */ /* 0x000fda000bf06070 */
[----:B--2---:R-:W2:Y:S01]  /*3f60*/  @!P0 LDC.64 R2, c[0x0][0x398] ;  /* 0x0000e600ff028b82 */ /* 0x004ea20000000a00 */
[C---:B-1----:R-:W-:Y:S02]  /*3f70*/  @!P0 VIADD R5, R26.reuse, UR8 ;  /* 0x000000081a058c36 */ /* 0x042fe40008000000 */
[----:B------:R-:W-:Y:S02]  /*3f80*/  @!P0 VIADD R26, R26, 0x80 ;  /* 0x000000801a1a8836 */ /* 0x000fe40000000000 */
[----:B--2---:R-:W-:-:S05]  /*3f90*/  @!P0 IMAD.WIDE.U32 R2, R5, 0x8, R2 ;  /* 0x0000000805028825 */ /* 0x004fca00078e0002 */
[----:B------:R3:W-:Y:S02]  /*3fa0*/  @!P0 STG.E.64 desc[UR10][R2.64], R22 ;  /* 0x0000001602008986 */ /* 0x0007e4000c101b0a */
.L_x_37115:
[----:B------:R-:W-:Y:S05]  /*3fb0*/  BSYNC.RECONVERGENT B0 ;  /* 0x0000000000007941 */ /* 0x000fea0003800200 */
.L_x_37108:
[----:B------:R-:W-:Y:S05]  /*3fc0*/  WARPSYNC.ALL ;  /* 0x0000000000007948 */ /* 0x000fea0003800000 */
[----:B------:R-:W-:-:S13]  /*3fd0*/  ISETP.GE.U32.AND P0, PT, R26, UR6, PT ;  /* 0x000000061a007c0c */ /* 0x000fda000bf06070 */
[----:B------:R-:W-:Y:S05]  /*3fe0*/  @P0 EXIT ;  /* 0x000000000000094d */ /* 0x000fea0003800000 */
[----:B--23--:R-:W2:Y:S01]  /*3ff0*/  LDC.64 R2, c[0x0][0x398] ;  /* 0x0000e600ff027b82 */ /* 0x00cea20000000a00 */
[----:B------:R-:W-:-:S04]  /*4000*/  VIADD R5, R26, UR8 ;  /* 0x000000081a057c36 */ /* 0x000fc80008000000 */
[----:B--2---:R-:W-:-:S05]  /*4010*/  IMAD.WIDE.U32 R2, R5, 0x8, R2 ;  /* 0x0000000805027825 */ /* 0x004fca00078e0002 */
[----:B------:R-:W-:Y:S01]  /*4020*/  STG.E.64 desc[UR10][R2.64], R14 ;  /* 0x0000000e02007986 */ /* 0x000fe2000c101b0a */
[----:B------:R-:W-:Y:S05]  /*4030*/  EXIT ;  /* 0x000000000000794d */ /* 0x000fea0003800000 */
.L_x_37035:
        /* <DEDUP_REMOVED lines=17> */
[----:B------:R-:W1:Y:S02]  /*4150*/  DMUL R22, R22, 1.80143985094819840000e+16 ;  /* 0x4350000016167828 */ /* 0x000e640000000000 */
[----:B-1----:R-:W-:-:S05]  /*4160*/  LEA.HI R24, R23, R25, RZ, 0xc ;  /* 0x0000001917187211 */ /* 0x002fca00078f60ff */
[----:B------:R-:W-:Y:S01]  /*4170*/  VIADD R24, R24, 0xffffffca ;  /* 0xffffffca18187836 */ /* 0x000fe20000000000 */
[----:B---3--:R-:W-:Y:S01]  /*4180*/  LOP3.LUT R27, R13, 0x7fffffff, RZ, 0xc0, !PT ;  /* 0x7fffffff0d1b7812 */ /* 0x008fe200078ec0ff */
[----:B------:R-:W-:-:S03]  /*4190*/  IMAD.MOV.U32 R26, RZ, RZ, R12 ;  /* 0x000000ffff1a7224 */ /* 0x000fc600078e000c */
[----:B------:R-:W-:-:S04]  /*41a0*/  VIMNMX.U32 R20, PT, PT, R27, UR7, !PT ;  /* 0x000000071b147c48 */ /* 0x000fc8000ffe0000 */
[----:B------:R-:W-:-:S13]  /*41b0*/  ISETP.GE.U32.AND P0, PT, R20, 0x7ff00000, PT ;  /* 0x7ff000001400780c */ /* 0x000fda0003f06070 */
        /* <DEDUP_REMOVED lines=23> */
.L_x_37117:
        /* <DEDUP_REMOVED lines=24> */
.L_x_37120:
        /* <DEDUP_REMOVED lines=11> */
.L_x_37119:
        /* <DEDUP_REMOVED lines=20> */
.L_x_37122:
[----:B------:R-:W-:Y:S05]  /*46a0*/  BSYNC.RECONVERGENT B1 ;  /* 0x0000000000017941 */ /* 0x000fea0003800200 */
.L_x_37121:
[----:B------:R-:W-:Y:S01]  /*46b0*/  LOP3.LUT R21, R21, 0x80000000, R13, 0xb8, !PT ;  /* 0x8000000015157812 */ /* 0x000fe200078eb80d */
[----:B------:R-:W-:-:S07]  /*46c0*/  IMAD.MOV.U32 R20, RZ, RZ, R27 ;  /* 0x000000ffff147224 */ /* 0x000fce00078e001b */
.L_x_37118:
[----:B------:R-:W-:Y:S05]  /*46d0*/  BSYNC.RECONVERGENT B0 ;  /* 0x0000000000007941 */ /* 0x000fea0003800200 */
.L_x_37116:
        /* <DEDUP_REMOVED lines=30> */
.L_x_37127:
        /* <DEDUP_REMOVED lines=11> */
.L_x_37126:
        /* <DEDUP_REMOVED lines=20> */
.L_x_37129:
[----:B------:R-:W-:Y:S05]  /*4ab0*/  BSYNC.RECONVERGENT B1 ;  /* 0x0000000000017941 */ /* 0x000fea0003800200 */
.L_x_37128:
[----:B------:R-:W-:Y:S01]  /*4ac0*/  LOP3.LUT R3, R27, 0x80000000, R15, 0xb8, !PT ;  /* 0x800000001b037812 */ /* 0x000fe200078eb80f */
[----:B------:R-:W-:Y:S01]  /*4ad0*/  IMAD.MOV.U32 R2, RZ, RZ, R13 ;  /* 0x000000ffff027224 */ /* 0x000fe200078e000d */
[----:B------:R-:W-:Y:S06]  /*4ae0*/  BRA `(.L_x_37125) ;  /* 0x0000000000547947 */ /* 0x000fec0003800000 */
.L_x_37124:
        /* <DEDUP_REMOVED lines=21> */
.L_x_37125:
[----:B------:R-:W-:Y:S05]  /*4c40*/  BSYNC.RECONVERGENT B0 ;  /* 0x0000000000007941 */ /* 0x000fea0003800200 */
.L_x_37123:
        /* <DEDUP_REMOVED lines=30> */
.L_x_37134:
        /* <DEDUP_REMOVED lines=11> */
.L_x_37133:
        /* <DEDUP_REMOVED lines=20> */
.L_x_37136:
[----:B------:R-:W-:Y:S05]  /*5020*/  BSYNC.RECONVERGENT B1 ;  /* 0x0000000000017941 */ /* 0x000fea0003800200 */
.L_x_37135:
[----:B------:R-:W-:Y:S01]  /*5030*/  LOP3.LUT R13, R27, 0x80000000, R17, 0xb8, !PT ;  /* 0x800000001b0d7812 */ /* 0x000fe200078eb811 */
[----:B------:R-:W-:Y:S01]  /*5040*/  IMAD.MOV.U32 R12, RZ, RZ, R15 ;  /* 0x000000ffff0c7224 */ /* 0x000fe200078e000f */
[----:B------:R-:W-:Y:S06]  /*5050*/  BRA `(.L_x_37132) ;  /* 0x0000000000547947 */ /* 0x000fec0003800000 */
.L_x_37131:
        /* <DEDUP_REMOVED lines=21> */
.L_x_37132:
[----:B------:R-:W-:Y:S05]  /*51b0*/  BSYNC.RECONVERGENT B0 ;  /* 0x0000000000007941 */ /* 0x000fea0003800200 */
.L_x_37130:
        /* <DEDUP_REMOVED lines=30> */
.L_x_37141:
        /* <DEDUP_REMOVED lines=11> */
.L_x_37140:
        /* <DEDUP_REMOVED lines=20> */
.L_x_37143:
[----:B------:R-:W-:Y:S05]  /*5590*/  BSYNC.RECONVERGENT B1 ;  /* 0x0000000000017941 */ /* 0x000fea0003800200 */
.L_x_37142:
[----:B------:R-:W-:Y:S01]  /*55a0*/  LOP3.LUT R15, R27, 0x80000000, R19, 0xb8, !PT ;  /* 0x800000001b0f7812 */ /* 0x000fe200078eb813 */
[----:B------:R-:W-:Y:S01]  /*55b0*/  IMAD.MOV.U32 R14, RZ, RZ, R17 ;  /* 0x000000ffff0e7224 */ /* 0x000fe200078e0011 */
[----:B------:R-:W-:Y:S06]  /*55c0*/  BRA `(.L_x_37139) ;  /* 0x0000000000547947 */ /* 0x000fec0003800000 */
.L_x_37138:
        /* <DEDUP_REMOVED lines=21> */
.L_x_37139:
[----:B------:R-:W-:Y:S05]  /*5720*/  BSYNC.RECONVERGENT B0 ;  /* 0x0000000000007941 */ /* 0x000fea0003800200 */
.L_x_37137:
        /* <DEDUP_REMOVED lines=30> */
.L_x_37148:
        /* <DEDUP_REMOVED lines=11> */
.L_x_37147:
        /* <DEDUP_REMOVED lines=20> */
.L_x_37150:
[----:B------:R-:W-:Y:S05]  /*5b00*/  BSYNC.RECONVERGENT B1 ;  /* 0x0000000000017941 */ /* 0x000fea0003800200 */
.L_x_37149:
[----:B------:R-:W-:Y:S01]  /*5b10*/  LOP3.LUT R17, R27, 0x80000000, R9, 0xb8, !PT ;  /* 0x800000001b117812 */ /* 0x000fe200078eb809 */
[----:B------:R-:W-:Y:S01]  /*5b20*/  IMAD.MOV.U32 R16, RZ, RZ, R19 ;  /* 0x000000ffff107224 */ /* 0x000fe200078e0013 */
[----:B------:R-:W-:Y:S06]  /*5b30*/  BRA `(.L_x_37146) ;  /* 0x0000000000547947 */ /* 0x000fec0003800000 */
.L_x_37145:
        /* <DEDUP_REMOVED lines=21> */
.L_x_37146:
[----:B------:R-:W-:Y:S05]  /*5c90*/  BSYNC.RECONVERGENT B0 ;  /* 0x0000000000007941 */ /* 0x000fea0003800200 */
.L_x_37144:
        /* <DEDUP_REMOVED lines=30> */
.L_x_37155:
        /* <DEDUP_REMOVED lines=11> */
.L_x_37154:
        /* <DEDUP_REMOVED lines=20> */
.L_x_37157:
[----:B------:R-:W-:Y:S05]  /*6070*/  BSYNC.RECONVERGENT B1 ;  /* 0x0000000000017941 */ /* 0x000fea0003800200 */
.L_x_37156:
[----:B------:R-:W-:Y:S01]  /*6080*/  LOP3.LUT R9, R27, 0x80000000, R11, 0xb8, !PT ;  /* 0x800000001b097812 */ /* 0x000fe200078eb80b */
[----:B------:R-:W-:Y:S01]  /*6090*/  IMAD.MOV.U32 R8, RZ, RZ, R19 ;  /* 0x000000ffff087224 */ /* 0x000fe200078e0013 */
[----:B------:R-:W-:Y:S06]  /*60a0*/  BRA `(.L_x_37153) ;  /* 0x0000000000547947 */ /* 0x000fec0003800000 */
.L_x_37152:
        /* <DEDUP_REMOVED lines=21> */
.L_x_37153:
[----:B------:R-:W-:Y:S05]  /*6200*/  BSYNC.RECONVERGENT B0 ;  /* 0x0000000000007941 */ /* 0x000fea0003800200 */
.L_x_37151:
        /* <DEDUP_REMOVED lines=30> */
.L_x_37162:
        /* <DEDUP_REMOVED lines=11> */
.L_x_37161:
        /* <DEDUP_REMOVED lines=20> */
.L_x_37164:
[----:B------:R-:W-:Y:S05]  /*65e0*/  BSYNC.RECONVERGENT B1 ;  /* 0x0000000000017941 */ /* 0x000fea0003800200 */
.L_x_37163:
[----:B------:R-:W-:Y:S01]  /*65f0*/  LOP3.LUT R11, R27, 0x80000000, R5, 0xb8, !PT ;  /* 0x800000001b0b7812 */ /* 0x000fe200078eb805 */
[----:B------:R-:W-:Y:S01]  /*6600*/  IMAD.MOV.U32 R10, RZ, RZ, R19 ;  /* 0x000000ffff0a7224 */ /* 0x000fe200078e0013 */
[----:B------:R-:W-:Y:S06]  /*6610*/  BRA `(.L_x_37160) ;  /* 0x0000000000547947 */ /* 0x000fec0003800000 */
.L_x_37159:
        /* <DEDUP_REMOVED lines=21> */
.L_x_37160:
[----:B------:R-:W-:Y:S05]  /*6770*/  BSYNC.RECONVERGENT B0 ;  /* 0x0000000000007941 */ /* 0x000fea0003800200 */
.L_x_37158:
        /* <DEDUP_REMOVED lines=27> */
[----:B------:R-:W-:Y:S01]  /*6930*/  LOP3.LUT R19, R19, 0x100000, RZ, 0xfc, !PT ;  /* 0x0010000013137812 */ /* 0x000fe200078efcff */
[----:B------:R-:W-:Y:S01]  /*6940*/  IMAD.MOV.U32 R22, RZ, RZ, R18 ;  /* 0x000000ffff167224 */ /* 0x000fe200078e0012 */
[----:B------:R-:W-:Y:S01]  /*6950*/  LOP3.LUT R26, R4, 0x100000, RZ, 0xfc, !PT ;  /* 0x00100000041a7812 */ /* 0x000fe200078efcff */
[----:B------:R-:W-:-:S07]  /*6960*/  IMAD.IADD R27, R27, 0x1, -R24 ;  /* 0x000000011b1b7824 */ /* 0x000fce00078e0a18 */
.L_x_37169:
        /* <DEDUP_REMOVED lines=11> */
.L_x_37168:
        /* <DEDUP_REMOVED lines=20> */
.L_x_37171:
[----:B------:R-:W-:Y:S05]  /*6b60*/  BSYNC.RECONVERGENT B1 ;  /* 0x0000000000017941 */ /* 0x000fea0003800200 */
.L_x_37170:
[----:B------:R-:W-:Y:S01]  /*6b70*/  LOP3.LUT R5, R23, 0x80000000, R7, 0xb8, !PT ;  /* 0x8000000017057812 */ /* 0x000fe200078eb807 */
[----:B------:R-:W-:Y:S01]  /*6b80*/  IMAD.MOV.U32 R4, RZ, RZ, R19 ;  /* 0x000000ffff047224 */ /* 0x000fe200078e0013 */
[----:B------:R-:W-:Y:S06]  /*6b90*/  BRA `(.L_x_37167) ;  /* 0x0000000000547947 */ /* 0x000fec0003800000 */
.L_x_37166:
        /* <DEDUP_REMOVED lines=21> */
.L_x_37167:
[----:B------:R-:W-:Y:S05]  /*6cf0*/  BSYNC.RECONVERGENT B0 ;  /* 0x0000000000007941 */ /* 0x000fea0003800200 */
.L_x_37165:
[----:B------:R-:W0:Y:S01]  /*6d00*/  LDCU.128 UR12, c[0x0][0x390] ;  /* 0x00007200ff0c77ac */ /* 0x000e220008000c00 */
[----:B------:R-:W-:Y:S01]  /*6d10*/  DSETP.NEU.AND P2, PT, R4, RZ, PT ;  /* 0x000000ff0400722a */ /* 0x000fe20003f4d000 */
[----:B0-----:R-:W-:-:S15]  /*6d20*/  UIMAD.WIDE.U32 UR4, UR8, 0x8, UR14 ;  /* 0x00000008080478a5 */ /* 0x001fde000f8e000e */
[----:B------:R-:W-:-:S15]  /*6d30*/  NOP ;  /* 0x0000000000007918 */ /* 0x000fde0000000000 */
[----:B------:R-:W-:-:S15]  /*6d40*/  NOP ;  /* 0x0000000000007918 */ /* 0x000fde0000000000 */
[----:B------:R-:W-:-:S15]  /*6d50*/  NOP ;  /* 0x0000000000007918 */ /* 0x000fde0000000000 */
[----:B------:R-:W-:-:S03]  /*6d60*/  NOP ;  /* 0x0000000000007918 */ /* 0x000fc60000000000 */
[----:B------:R-:W0:Y:S02]  /*6d70*/  DADD R6, R4, UR12 ;  /* 0x0000000c04067e29 */ /* 0x000e240008000000 */
[----:B0-----:R-:W-:Y:S02]  /*6d80*/  FSEL R19, R6, R4, P2 ;  /* 0x0000000406137208 */ /* 0x001fe40001000000 */
[----:B------:R-:W-:-:S15]  /*6d90*/  FSEL R25, R7, R5, P2 ;  /* 0x0000000507197208 */ /* 0x000fde0001000000 */
[----:B------:R-:W-:-:S15]  /*6da0*/  NOP ;  /* 0x0000000000007918 */ /* 0x000fde0000000000 */
[----:B------:R-:W-:-:S15]  /*6db0*/  NOP ;  /* 0x0000000000007918 */ /* 0x000fde0000000000 */
[----:B------:R-:W-:-:S15]  /*6dc0*/  NOP ;  /* 0x0000000000007918 */ /* 0x000fde0000000000 */
[----:B------:R-:W0:-:S15]  /*6dd0*/  DSETP.LEU.AND P0, PT, RZ, UR12, PT ;  /* 0x0000000cff007e2a */ /* 0x000e1e000bf0b000 */
[----:B------:R-:W-:-:S15]  /*6de0*/  NOP ;  /* 0x0000000000007918 */ /* 0x000fde0000000000 */
[----:B------:R-:W-:-:S15]  /*6df0*/  NOP ;  /* 0x0000000000007918 */ /* 0x000fde0000000000 */
[----:B------:R-:W-:-:S15]  /*6e00*/  NOP ;  /* 0x0000000000007918 */ /* 0x000fde0000000000 */
[----:B------:R-:W-:-:S04]  /*6e10*/  NOP ;  /* 0x0000000000007918 */ /* 0x000fc80000000000 */
[----:B0-----:R-:W0:Y:S02]  /*6e20*/  DSETP.LT.XOR P2, PT, R4, RZ, !P0 ;  /* 0x000000ff0400722a */ /* 0x001e240004741800 */
[----:B0-----:R-:W-:Y:S02]  /*6e30*/  FSEL R24, R19, R4, P2 ;  /* 0x0000000413187208 */ /* 0x001fe40001000000 */
[----:B------:R-:W-:-:S15]  /*6e40*/  FSEL R25, R25, R5, P2 ;  /* 0x0000000519197208 */ /* 0x000fde0001000000 */
[----:B------:R-:W-:-:S15]  /*6e50*/  NOP ;  /* 0x0000000000007918 */ /* 0x000fde0000000000 */
[----:B------:R-:W-:-:S15]  /*6e60*/  NOP ;  /* 0x0000000000007918 */ /* 0x000fde0000000000 */
[----:B------:R-:W-:-:S15]  /*6e70*/  NOP ;  /* 0x0000000000007918 */ /* 0x000fde0000000000 */
[----:B------:R-:W-:-:S15]  /*6e80*/  DSETP.NEU.AND P1, PT, R20, RZ, PT ;  /* 0x000000ff1400722a */ /* 0x000fde0003f2d000 */
        /* <DEDUP_REMOVED lines=10> */
[----:B------:R-:W0:Y:S02]  /*6f30*/  DSETP.LT.XOR P1, PT, R20, RZ, !P0 ;  /* 0x000000ff1400722a */ /* 0x000e240004721800 */
        /* <DEDUP_REMOVED lines=11> */
[----:B0-----:R-:W-:-:S15]  /*6ff0*/  FSEL R35, R23, R13, P6 ;  /* 0x0000000d17237208 */ /* 0x001fde0003000000 */
[----:B------:R-:W-:-:S15]  /*7000*/  NOP ;  /* 0x0000000000007918 */ /* 0x000fde0000000000 */
[----:B------:R-:W-:-:S15]  /*7010*/  NOP ;  /* 0x0000000000007918 */ /* 0x000fde0000000000 */
[----:B------:R-:W-:-:S15]  /*7020*/  NOP ;  /* 0x0000000000007918 */ /* 0x000fde0000000000 */
[----:B------:R-:W-:-:S02]  /*7030*/  NOP ;  /* 0x0000000000007918 */ /* 0x000fc40000000000 */
[----:B------:R-:W-:-:S15]  /*7040*/  DSETP.NEU.AND P4, PT, R2, RZ, PT ;  /* 0x000000ff0200722a */ /* 0x000fde0003f8d000 */
[----:B------:R-:W-:-:S15]  /*7050*/  NOP ;  /* 0x0000000000007918 */ /* 0x000fde0000000000 */
[----:B------:R-:W-:-:S15]  /*7060*/  NOP ;  /* 0x0000000000007918 */ /* 0x000fde0000000000 */
[----:B------:R-:W-:-:S15]  /*7070*/  NOP ;  /* 0x0000000000007918 */ /* 0x000fde0000000000 */
[----:B------:R-:W-:-:S04]  /*7080*/  NOP ;  /* 0x0000000000007918 */ /* 0x000fc80000000000 */
        /* <DEDUP_REMOVED lines=10> */
[----:B------:R-:W0:Y:S02]  /*7130*/  DADD R28, R2, UR12 ;  /* 0x0000000c021c7e29 */ /* 0x000e240008000000 */
[----:B0-----:R-:W-:Y:S02]  /*7140*/  FSEL R33, R28, R2, P4 ;  /* 0x000000021c217208 */ /* 0x001fe40002000000 */
[----:B------:R-:W-:Y:S02]  /*7150*/  FSEL R31, R29, R3, P4 ;  /* 0x000000031d1f7208 */ /* 0x000fe40002000000 */
[----:B------:R-:W-:-:S15]  /*7160*/  FSEL R29, R22, R12, P6 ;  /* 0x0000000c161d7208 */ /* 0x000fde0003000000 */
[----:B------:R-:W-:-:S15]  /*7170*/  NOP ;  /* 0x0000000000007918 */ /* 0x000fde0000000000 */
[----:B------:R-:W-:-:S15]  /*7180*/  NOP ;  /* 0x0000000000007918 */ /* 0x000fde0000000000 */
[----:B------:R-:W-:-:S13]  /*7190*/  NOP ;  /* 0x0000000000007918 */ /* 0x000fda0000000000 */
[----:B------:R-:W0:Y:S02]  /*71a0*/  DADD R20, R14, UR12 ;  /* 0x0000000c0e147e29 */ /* 0x000e240008000000 */
[----:B0-----:R-:W-:Y:S02]  /*71b0*/  FSEL R23, R20, R14, P5 ;  /* 0x0000000e14177208 */ /* 0x001fe40002800000 */
[----:B------:R-:W-:-:S15]  /*71c0*/  FSEL R20, R21, R15, P5 ;  /* 0x0000000f15147208 */ /* 0x000fde0002800000 */
[----:B------:R-:W-:-:S15]  /*71d0*/  NOP ;  /* 0x0000000000007918 */ /* 0x000fde0000000000 */
[----:B------:R-:W-:-:S15]  /*71e0*/  NOP ;  /* 0x0000000000007918 */ /* 0x000fde0000000000 */
[----:B------:R-:W-:-:S15]  /*71f0*/  NOP ;  /* 0x0000000000007918 */ /* 0x000fde0000000000 */
[----:B------:R-:W0:Y:S02]  /*7200*/  DADD R6, R16, UR12 ;  /* 0x0000000c10067e29 */ /* 0x000e240008000000 */
        /* <DEDUP_REMOVED lines=22> */
[----:B0-----:R-:W-:Y:S01]  /*7370*/  FSEL R19, R4, R10, P1 ;  /* 0x0000000a04137208 */ /* 0x001fe20000800000 */
[----:B------:R-:W-:Y:S01]  /*7380*/  IMAD.U32 R4, RZ, RZ, UR4 ;  /* 0x00000004ff047e24 */ /* 0x000fe2000f8e00ff */
[----:B------:R-:W-:Y:S01]  /*7390*/  FSEL R6, R5, R11, P1 ;  /* 0x0000000b05067208 */ /* 0x000fe20000800000 */
[----:B------:R-:W-:-:S15]  /*73a0*/  IMAD.U32 R5, RZ, RZ, UR5 ;  /* 0x00000005ff057e24 */ /* 0x000fde000f8e00ff */
[----:B------:R-:W-:-:S15]  /*73b0*/  NOP ;  /* 0x0000000000007918 */ /* 0x000fde0000000000 */
[----:B------:R-:W-:-:S15]  /*73c0*/  NOP ;  /* 0x0000000000007918 */ /* 0x000fde0000000000 */
[----:B------:R-:W-:-:S14]  /*73d0*/  NOP ;  /* 0x0000000000007918 */ /* 0x000fdc0000000000 */
[----:B------:R-:W0:Y:S02]  /*73e0*/  DSETP.LT.XOR P4, PT, R2, RZ, !P0 ;  /* 0x000000ff0200722a */ /* 0x000e240004781800 */
        /* <DEDUP_REMOVED lines=24> */
[----:B0-----:R-:W-:Y:S01]  /*7570*/  FSEL R20, R7, R8, P2 ;  /* 0x0000000807147208 */ /* 0x001fe20001000000 */
[----:B------:R-:W-:Y:S01]  /*7580*/  IMAD.MOV.U32 R7, RZ, RZ, R3 ;  /* 0x000000ffff077224 */ /* 0x000fe200078e0003 */
[----:B------:R-:W-:Y:S01]  /*7590*/  FSEL R21, R18, R9, P2 ;  /* 0x0000000912157208 */ /* 0x000fe20001000000 */
[----:B------:R-:W-:-:S04]  /*75a0*/  IMAD.WIDE.U32 R8, R0, 0x10, R4 ;  /* 0x0000001000087825 */ /* 0x000fc800078e0004 */
[----:B------:R-:W-:Y:S01]  /*75b0*/  IMAD.MOV.U32 R4, RZ, RZ, R26 ;  /* 0x000000ffff047224 */ /* 0x000fe200078e001a */
[----:B------:R-:W-:Y:S01]  /*75c0*/  STG.E.128 desc[UR10][R8.64+0x800], R12 ;  /* 0x0008000c08007986 */ /* 0x000fe2000c101d0a */
[----:B------:R-:W-:Y:S02]  /*75d0*/  IMAD.MOV.U32 R5, RZ, RZ, R27 ;  /* 0x000000ffff057224 */ /* 0x000fe400078e001b */
[----:B------:R-:W-:-:S15]  /*75e0*/  IMAD.MOV.U32 R18, RZ, RZ, R20 ;  /* 0x000000ffff127224 */ /* 0x000fde00078e0014 */
[----:B------:R-:W-:-:S15]  /*75f0*/  NOP ;  /* 0x0000000000007918 */ /* 0x000fde0000000000 */
[----:B------:R-:W-:-:S15]  /*7600*/  NOP ;  /* 0x0000000000007918 */ /* 0x000fde0000000000 */
[----:B------:R-:W-:-:S06]  /*7610*/  NOP ;  /* 0x0000000000007918 */ /* 0x000fcc0000000000 */
[----:B------:R-:W0:Y:S02]  /*7620*/  DSETP.LT.XOR P0, PT, R10, RZ, !P0 ;  /* 0x000000ff0a00722a */ /* 0x000e240004701800 */
[----:B0-----:R-:W-:Y:S01]  /*7630*/  FSEL R11, R6, R11, P0 ;  /* 0x0000000b060b7208 */ /* 0x001fe20000000000 */
[----:B------:R-:W-:Y:S01]  /*7640*/  IMAD.MOV.U32 R6, RZ, RZ, R2 ;  /* 0x000000ffff067224 */ /* 0x000fe200078e0002 */
[----:B------:R-:W-:Y:S01]  /*7650*/  FSEL R0, R19, R10, P0 ;  /* 0x0000000a13007208 */ /* 0x000fe20000000000 */
[----:B------:R-:W-:-:S03]  /*7660*/  IMAD.MOV.U32 R19, RZ, RZ, R21 ;  /* 0x000000ffff137224 */ /* 0x000fc600078e0015 */
[----:B------:R0:W-:Y:S04]  /*7670*/  STG.E.128 desc[UR10][R8.64], R4 ;  /* 0x0000000408007986 */ /* 0x0001e8000c101d0a */
[----:B------:R-:W-:Y:S01]  /*7680*/  STG.E.128 desc[UR10][R8.64+0x1000], R16 ;  /* 0x0010001008007986 */ /* 0x000fe2000c101d0a */
[----:B0-----:R-:W-:Y:S02]  /*7690*/  IMAD.MOV.U32 R6, RZ, RZ, R24 ;  /* 0x000000ffff067224 */ /* 0x001fe400078e0018 */
[----:B------:R-:W-:Y:S02]  /*76a0*/  IMAD.MOV.U32 R7, RZ, RZ, R25 ;  /* 0x000000ffff077224 */ /* 0x000fe400078e0019 */
[----:B------:R-:W-:Y:S02]  /*76b0*/  IMAD.MOV.U32 R4, RZ, RZ, R0 ;  /* 0x000000ffff047224 */ /* 0x000fe400078e0000 */
[----:B------:R-:W-:-:S05]  /*76c0*/  IMAD.MOV.U32 R5, RZ, RZ, R11 ;  /* 0x000000ffff057224 */ /* 0x000fca00078e000b */
[----:B------:R-:W-:Y:S01]  /*76d0*/  STG.E.128 desc[UR10][R8.64+0x1800], R4 ;  /* 0x0018000408007986 */ /* 0x000fe2000c101d0a */
[----:B------:R-:W-:Y:S05]  /*76e0*/  EXIT ;  /* 0x000000000000794d */ /* 0x000fea0003800000 */
.L_x_37172:
        /* <DEDUP_REMOVED lines=9> */
.L_x_50232:


//--------------------- .text._ZN2at6native29vectorized_elementwise_kernelILi4ENS0_13BUnaryFunctorIdddZZZNS0_21remainder_kernel_cudaERNS_18TensorIteratorBaseEENKUlvE0_clEvENKUlvE_clEvEUlddE_EESt5arrayIPcLm2EEEEviT0_T1_ --------------------------
	.section	.text._ZN2at6native29vectorized_elementwise_kernelILi4ENS0_13BUnaryFunctorIdddZZZNS0_21remainder_kernel_cudaERNS_18TensorIteratorBaseEENKUlvE0_clEvENKUlvE_clEvEUlddE_EESt5arrayIPcLm2EEEEviT0_T1_,"ax",@progbits
	.align	128
        .global         _ZN2at6native29vectorized_elementwise_kernelILi4ENS0_13BUnaryFunctorIdddZZZNS0_21remainder_kernel_cudaERNS_18TensorIteratorBaseEENKUlvE0_clEvENKUlvE_clEvEUlddE_EESt5arrayIPcLm2EEEEviT0_T1_
        .type           _ZN2at6native29vectorized_elementwise_kernelILi4ENS0_13BUnaryFunctorIdddZZZNS0_21remainder_kernel_cudaERNS_18TensorIteratorBaseEENKUlvE0_clEvENKUlvE_clEvEUlddE_EESt5arrayIPcLm2EEEEviT0_T1_,@function
        .size           _ZN2at6native29vectorized_elementwise_kernelILi4ENS0_13BUnaryFunctorIdddZZZNS0_21remainder_kernel_cudaERNS_18TensorIteratorBaseEENKUlvE0_clEvENKUlvE_clEvEUlddE_EESt5arrayIPcLm2EEEEviT0_T1_,(.L_x_50233 - _ZN2at6native29vectorized_elementwise_kernelILi4ENS0_13BUnaryFunctorIdddZZZNS0_21remainder_kernel_cudaERNS_18TensorIteratorBaseEENKUlvE0_clEvENKUlvE_clEvEUlddE_EESt5arrayIPcLm2EEEEviT0_T1_)
        .other          _ZN2at6native29vectorized_elementwise_kernelILi4ENS0_13BUnaryFunctorIdddZZZNS0_21remainder_kernel_cudaERNS_18TensorIteratorBaseEENKUlvE0_clEvENKUlvE_clEvEUlddE_EESt5arrayIPcLm2EEEEviT0_T1_,@"STO_CUDA_ENTRY STV_DEFAULT"
_ZN2at6native29vectorized_elementwise_kernelILi4ENS0_13BUnaryFunctorIdddZZZNS0_21remainder_kernel_cudaERNS_18TensorIteratorBaseEENKUlvE0_clEvENKUlvE_clEvEUlddE_EESt5arrayIPcLm2EEEEviT0_T1_:
.text._ZN2at6native29vectorized_elementwise_kernelILi4ENS0_13BUnaryFunctorIdddZZZNS0_21remainder_kernel_cudaERNS_18TensorIteratorBaseEENKUlvE0_clEvENKUlvE_clEvEUlddE_EESt5arrayIPcLm2EEEEviT0_T1_:
        /* <DEDUP_REMOVED lines=105> */
.L_x_37177:
        /* <DEDUP_REMOVED lines=24> */
.L_x_37180:
        /* <DEDUP_REMOVED lines=11> */
.L_x_37179:
        /* <DEDUP_REMOVED lines=20> */
.L_x_37182:
[----:B------:R-:W-:Y:S05]  /*0a00*/  BSYNC.RECONVERGENT B2 ;  /* 0x0000000000027941 */ /* 0x000fea0003800200 */
.L_x_37181:
[----:B------:R-:W-:Y:S01]  /*0a10*/  LOP3.LUT R11, R27, 0x80000000, R9, 0xb8, !PT ;  /* 0x800000001b0b7812 */ /* 0x000fe200078eb809 */
[----:B------:R-:W-:-:S07]  /*0a20*/  IMAD.MOV.U32 R10, RZ, RZ, R23 ;  /* 0x000000ffff0a7224 */ /* 0x000fce00078e0017 */
.L_x_37178:
[----:B------:R-:W-:Y:S05]  /*0a30*/  BSYNC.RECONVERGENT B0 ;  /* 0x0000000000007941 */ /* 0x000fea0003800200 */
.L_x_37176:
        /* <DEDUP_REMOVED lines=20> */
.L_x_37175:
[----:B------:R-:W-:Y:S05]  /*0b80*/  BSYNC.RECONVERGENT B1 ;  /* 0x0000000000017941 */ /* 0x000fea0003800200 */
.L_x_37174:
        /* <DEDUP_REMOVED lines=35> */
.L_x_37189:
        /* <DEDUP_REMOVED lines=11> */
.L_x_37188:
        /* <DEDUP_REMOVED lines=20> */
.L_x_37191:
[----:B------:R-:W-:Y:S05]  /*0fb0*/  BSYNC.RECONVERGENT B2 ;  /* 0x0000000000027941 */ /* 0x000fea0003800200 */
.L_x_37190:
[----:B------:R-:W-:Y:S01]  /*0fc0*/  LOP3.LUT R9, R27, 0x80000000, R7, 0xb8, !PT ;  /* 0x800000001b097812 */ /* 0x000fe200078eb807 */
[----:B------:R-:W-:Y:S01]  /*0fd0*/  IMAD.MOV.U32 R8, RZ, RZ, R23 ;  /* 0x000000ffff087224 */ /* 0x000fe200078e0017 */
[----:B------:R-:W-:Y:S06]  /*0fe0*/  BRA `(.L_x_37187) ;  /* 0x0000000000547947 */ /* 0x000fec0003800000 */
.L_x_37186:
        /* <DEDUP_REMOVED lines=21> */
.L_x_37187:
[----:B------:R-:W-:Y:S05]  /*1140*/  BSYNC.RECONVERGENT B0 ;  /* 0x0000000000007941 */ /* 0x000fea0003800200 */
.L_x_37185:
        /* <DEDUP_REMOVED lines=20> */
.L_x_37184:
[----:B------:R-:W-:Y:S05]  /*1290*/  BSYNC.RECONVERGENT B1 ;  /* 0x0000000000017941 */ /* 0x000fea0003800200 */
.L_x_37183:
        /* <DEDUP_REMOVED lines=35> */
.L_x_37198:
        /* <DEDUP_REMOVED lines=11> */
.L_x_37197:
        /* <DEDUP_REMOVED lines=20> */
.L_x_37200:
[----:B------:R-:W-:Y:S05]  /*16c0*/  BSYNC.RECONVERGENT B2 ;  /* 0x0000000000027941 */ /* 0x000fea0003800200 */
.L_x_37199:
[----:B------:R-:W-:Y:S01]  /*16d0*/  LOP3.LUT R7, R27, 0x80000000, R5, 0xb8, !PT ;  /* 0x800000001b077812 */ /* 0x000fe200078eb805 */
[----:B------:R-:W-:Y:S01]  /*16e0*/  IMAD.MOV.U32 R6, RZ, RZ, R23 ;  /* 0x000000ffff067224 */ /* 0x000fe200078e0017 */
[----:B------:R-:W-:Y:S06]  /*16f0*/  BRA `(.L_x_37196) ;  /* 0x0000000000547947 */ /* 0x000fec0003800000 */
.L_x_37195:
        /* <DEDUP_REMOVED lines=21> */
.L_x_37196:
[----:B------:R-:W-:Y:S05]  /*1850*/  BSYNC.RECONVERGENT B0 ;  /* 0x0000000000007941 */ /* 0x000fea0003800200 */
.L_x_37194:
        /* <DEDUP_REMOVED lines=20> */
.L_x_37193:
[----:B------:R-:W-:Y:S05]  /*19a0*/  BSYNC.RECONVERGENT B1 ;  /* 0x0000000000017941 */ /* 0x000fea0003800200 */
.L_x_37192:
        /* <DEDUP_REMOVED lines=34> */
.L_x_37207:
        /* <DEDUP_REMOVED lines=11> */
.L_x_37206:
        /* <DEDUP_REMOVED lines=20> */
.L_x_37209:
[----:B------:R-:W-:Y:S05]  /*1dc0*/  BSYNC.RECONVERGENT B2 ;  /* 0x0000000000027941 */ /* 0x000fea0003800200 */
.L_x_37208:
[----:B------:R-:W-:Y:S01]  /*1dd0*/  LOP3.LUT R5, R29, 0x80000000, R3, 0xb8, !PT ;  /* 0x800000001d057812 */ /* 0x000fe200078eb803 */
[----:B------:R-:W-:Y:S01]  /*1de0*/  IMAD.MOV.U32 R4, RZ, RZ, R23 ;  /* 0x000000ffff047224 */ /* 0x000fe200078e0017 */
[----:B------:R-:W-:Y:S06]  /*1df0*/  BRA `(.L_x_37205) ;  /* 0x0000000000547947 */ /* 0x000fec0003800000 */
.L_x_37204:
        /* <DEDUP_REMOVED lines=21> */
.L_x_37205:
[----:B------:R-:W-:Y:S05]  /*1f50*/  BSYNC.RECONVERGENT B0 ;  /* 0x0000000000007941 */ /* 0x000fea0003800200 */
.L_x_37203:
        /* <DEDUP_REMOVED lines=20> */
.L_x_37202:
[----:B------:R-:W-:Y:S05]  /*20a0*/  BSYNC.RECONVERGENT B1 ;  /* 0x0000000000017941 */ /* 0x000fea0003800200 */
.L_x_37201:
        /* <DEDUP_REMOVED lines=34> */
.L_x_37216:
        /* <DEDUP_REMOVED lines=11> */
.L_x_37215:
        /* <DEDUP_REMOVED lines=20> */
.L_x_37218:
[----:B------:R-:W-:Y:S05]  /*24c0*/  BSYNC.RECONVERGENT B2 ;  /* 0x0000000000027941 */ /* 0x000fea0003800200 */
.L_x_37217:
[----:B------:R-:W-:Y:S01]  /*24d0*/  LOP3.LUT R3, R29, 0x80000000, R25, 0xb8, !PT ;  /* 0x800000001d037812 */ /* 0x000fe200078eb819 */
[----:B------:R-:W-:Y:S01]  /*24e0*/  IMAD.MOV.U32 R2, RZ, RZ, R23 ;  /* 0x000000ffff027224 */ /* 0x000fe200078e0017 */
[----:B------:R-:W-:Y:S06]  /*24f0*/  BRA `(.L_x_37214) ;  /* 0x0000000000547947 */ /* 0x000fec0003800000 */
.L_x_37213:
        /* <DEDUP_REMOVED lines=21> */
.L_x_37214:
[----:B------:R-:W-:Y:S05]  /*2650*/  BSYNC.RECONVERGENT B0 ;  /* 0x0000000000007941 */ /* 0x000fea0003800200 */
.L_x_37212:
        /* <DEDUP_REMOVED lines=20> */
.L_x_37211:
[----:B------:R-:W-:Y:S05]  /*27a0*/  BSYNC.RECONVERGENT B1 ;  /* 0x0000000000017941 */ /* 0x000fea0003800200 */
.L_x_37210:
        /* <DEDUP_REMOVED lines=35> */
.L_x_37225:
        /* <DEDUP_REMOVED lines=11> */
.L_x_37224:
        /* <DEDUP_REMOVED lines=19> */
.L_x_37227:
[----:B------:R-:W-:Y:S05]  /*2bc0*/  BSYNC.RECONVERGENT B2 ;  /* 0x0000000000027941 */ /* 0x000fea0003800200 */
.L_x_37226:
[----:B------:R-:W-:Y:S01]  /*2bd0*/  LOP3.LUT R25, R25, 0x80000000, R21, 0xb8, !PT ;  /* 0x8000000019197812 */ /* 0x000fe200078eb815 */
[----:B------:R-:W-:Y:S06]  /*2be0*/  BRA `(.L_x_37223) ;  /* 0x0000000000547947 */ /* 0x000fec0003800000 */
.L_x_37222:
        /* <DEDUP_REMOVED lines=21> */
.L_x_37223:
[----:B------:R-:W-:Y:S05]  /*2d40*/  BSYNC.RECONVERGENT B0 ;  /* 0x0000000000007941 */ /* 0x000fea0003800200 */
.L_x_37221:
        /* <DEDUP_REMOVED lines=20> */
.L_x_37220:
[----:B------:R-:W-:Y:S05]  /*2e90*/  BSYNC.RECONVERGENT B1 ;  /* 0x0000000000017941 */ /* 0x000fea0003800200 */
.L_x_37219:
        /* <DEDUP_REMOVED lines=35> */
.L_x_37234:
        /* <DEDUP_REMOVED lines=11> */
.L_x_37233:
        /* <DEDUP_REMOVED lines=19> */
.L_x_37236:
[----:B------:R-:W-:Y:S05]  /*32b0*/  BSYNC.RECONVERGENT B2 ;  /* 0x0000000000027941 */ /* 0x000fea0003800200 */
.L_x_37235:
[----:B------:R-:W-:Y:S01]  /*32c0*/  LOP3.LUT R23, R23, 0x80000000, R15, 0xb8, !PT ;  /* 0x8000000017177812 */ /* 0x000fe200078eb80f */
[----:B------:R-:W-:Y:S06]  /*32d0*/  BRA `(.L_x_37232) ;  /* 0x0000000000547947 */ /* 0x000fec0003800000 */
.L_x_37231:
        /* <DEDUP_REMOVED lines=21> */
.L_x_37232:
[----:B------:R-:W-:Y:S05]  /*3430*/  BSYNC.RECONVERGENT B0 ;  /* 0x0000000000007941 */ /* 0x000fea0003800200 */
.L_x_37230:
        /* <DEDUP_REMOVED lines=20> */
.L_x_37229:
[----:B------:R-:W-:Y:S05]  /*3580*/  BSYNC.RECONVERGENT B1 ;  /* 0x0000000000017941 */ /* 0x000fea0003800200 */
.L_x_37228:
        /* <DEDUP_REMOVED lines=34> */
.L_x_37243:
        /* <DEDUP_REMOVED lines=11> */
.L_x_37242:
        /* <DEDUP_REMOVED lines=19> */
.L_x_37245:
[----:B------:R-:W-:Y:S05]  /*3990*/  BSYNC.RECONVERGENT B2 ;  /* 0x0000000000027941 */ /* 0x000fea0003800200 */
.L_x_37244:
[----:B------:R-:W-:Y:S01]  /*39a0*/  LOP3.LUT R15, R15, 0x80000000, R17, 0xb8, !PT ;  /* 0x800000000f0f7812 */ /* 0x000fe200078eb811 */
[----:B------:R-:W-:Y:S06]  /*39b0*/  BRA `(.L_x_37241) ;  /* 0x0000000000547947 */ /* 0x000fec0003800000 */
.L_x_37240:
        /* <DEDUP_REMOVED lines=21> */
.L_x_37241:
[----:B------:R-:W-:Y:S05]  /*3b10*/  BSYNC.RECONVERGENT B0 ;  /* 0x0000000000007941 */ /* 0x000fea0003800200 */
.L_x_37239:
        /* <DEDUP_REMOVED lines=20> */
.L_x_37238:
[----:B------:R-:W-:Y:S05]  /*3c60*/  BSYNC.RECONVERGENT B1 ;  /* 0x0000000000017941 */ /* 0x000fea0003800200 */
.L_x_37237:
        /* <DEDUP_REMOVED lines=16> */
.L_x_37248:
[----:B------:R-:W-:-:S13]  /*3d70*/  ISETP.GE.U32.AND P0, PT, R26, UR6, PT ;  /* 0x000000061a007c0c */ /* 0x000fda000bf06070 */
[----:B------:R-:W-:Y:S05]  /*3d80*/  @P0 BRA `(.L_x_37250) ;  /* 0x0000000000300947 */ /* 0x000fea0003800000 */
[----:B0-----:R-:W0:Y:S01]  /*3d90*/  LDC.64 R8, c[0x0][0x398] ;  /* 0x0000e600ff087b82 */ /* 0x001e220000000a00 */
[C---:B------:R-:W-:Y:S02]  /*3da0*/  VIADD R11, R26.reuse, UR8 ;  /* 0x000000081a0b7c36 */ /* 0x040fe40008000000 */
[----:B------:R-:W-:Y:S02]  /*3db0*/  VIADD R26, R26, 0x80 ;  /* 0x000000801a1a7836 */ /* 0x000fe40000000000 */
[----:B0-----:R-:W-:-:S05]  /*3dc0*/  IMAD.WIDE.U32 R8, R11, 0x8, R8 ;  /* 0x000000080b087825 */ /* 0x001fca00078e0008 */
[----:B------:R1:W-:Y:S02]  /*3dd0*/  STG.E.64 desc[UR10][R8.64], R6 ;  /* 0x0000000608007986 */ /* 0x0003e4000c101b0a */
.L_x_37249:
[----:B------:R-:W-:-:S13]  /*3de0*/  ISETP.GE.U32.AND P0, PT, R26, UR6, PT ;  /* 0x000000061a007c0c */ /* 0x000fda000bf06070 */
[----:B------:R-:W-:Y:S05]  /*3df0*/  @P0 BRA `(.L_x_37251) ;  /* 0x0000000000300947 */ /* 0x000fea0003800000 */
[----:B-1----:R-:W1:Y:S01]  /*3e00*/  LDC.64 R6, c[0x0][0x398] ;  /* 0x0000e600ff067b82 */ /* 0x002e620000000a00 */
[C---:B------:R-:W-:Y:S02]  /*3e10*/  VIADD R9, R26.reuse, UR8 ;  /* 0x000000081a097c36 */ /* 0x040fe40008000000 */
[----:B------:R-:W-:Y:S02]  /*3e20*/  VIADD R26, R26, 0x80 ;  /* 0x000000801a1a7836 */ /* 0x000fe40000000000 */
[----:B-1----:R-:W-:-:S05]  /*3e30*/  IMAD.WIDE.U32 R6, R9, 0x8, R6 ;  /* 0x0000000809067825 */ /* 0x002fca00078e0006 */
[----:B------:R1:W-:Y:S02]  /*3e40*/  STG.E.64 desc[UR10][R6.64], R4 ;  /* 0x0000000406007986 */ /* 0x0003e4000c101b0a */
.L_x_37250:
[----:B------:R-:W-:-:S13]  /*3e50*/  ISETP.GE.U32.AND P0, PT, R26, UR6, PT ;  /* 0x000000061a007c0c */ /* 0x000fda000bf06070 */
[----:B------:R-:W-:Y:S05]  /*3e60*/  @P0 BRA `(.L_x_37252) ;  /* 0x0000000000340947 */ /* 0x000fea0003800000 */
[----:B-1----:R-:W1:Y:S01]  /*3e70*/  LDC.64 R4, c[0x0][0x398] ;  /* 0x0000e600ff047b82 */ /* 0x002e620000000a00 */
[C---:B------:R-:W-:Y:S02]  /*3e80*/  VIADD R7, R26.reuse, UR8 ;  /* 0x000000081a077c36 */ /* 0x040fe40008000000 */
[----:B------:R-:W-:Y:S02]  /*3e90*/  VIADD R26, R26, 0x80 ;  /* 0x000000801a1a7836 */ /* 0x000fe40000000000 */
[----:B-1----:R-:W-:-:S05]  /*3ea0*/  IMAD.WIDE.U32 R4, R7, 0x8, R4 ;  /* 0x0000000807047825 */ /* 0x002fca00078e0004 */
[----:B------:R2:W-:Y:S02]  /*3eb0*/  STG.E.64 desc[UR10][R4.64], R2 ;  /* 0x0000000204007986 */ /* 0x0005e4000c101b0a */
.L_x_37251:
        /* <DEDUP_REMOVED lines=8> */
.L_x_37252:
[----:B------:R-:W-:Y:S05]  /*3f40*/  BSYNC.RELIABLE B1 ;  /* 0x0000000000017941 */ /* 0x000fea0003800100 */
.L_x_37247:
[----:B------:R-:W-:-:S13]  /*3f50*/  ISETP.GE.U32.AND P0, PT, R26, UR6, PT ;  /* 0x000000061a007c0c */ /* 0x000fda000bf06070 */
[----:B--2---:R-:W2:Y:S01]  /*3f60*/  @!P0 LDC.64 R2, c[0x0][0x398] ;  /* 0x0000e600ff028b82 */ /* 0x004ea20000000a00 */
[C---:B-1----:R-:W-:Y:S02]  /*3f70*/  @!P0 VIADD R5, R26.reuse, UR8 ;  /* 0x000000081a058c36 */ /* 0x042fe40008000000 */
[----:B------:R-:W-:Y:S02]  /*3f80*/  @!P0 VIADD R26, R26, 0x80 ;  /* 0x000000801a1a8836 */ /* 0x000fe40000000000 */
[----:B--2---:R-:W-:-:S05]  /*3f90*/  @!P0 IMAD.WIDE.U32 R2, R5, 0x8, R2 ;  /* 0x0000000805028825 */ /* 0x004fca00078e0002 */
[----:B------:R3:W-:Y:S02]  /*3fa0*/  @!P0 STG.E.64 desc[UR10][R2.64], R22 ;  /* 0x0000001602008986 */ /* 0x0007e4000c101b0a */
.L_x_37253:
[----:B------:R-:W-:Y:S05]  /*3fb0*/  BSYNC.RECONVERGENT B0 ;  /* 0x0000000000007941 */ /* 0x000fea0003800200 */
.L_x_37246:
        /* <DEDUP_REMOVED lines=8> */
.L_x_37173:
        /* <DEDUP_REMOVED lines=45> */
.L_x_37255:
        /* <DEDUP_REMOVED lines=24> */
.L_x_37258:
        /* <DEDUP_REMOVED lines=11> */
.L_x_37257:
        /* <DEDUP_REMOVED lines=20> */
.L_x_37260:
[----:B------:R-:W-:Y:S05]  /*4680*/  BSYNC.RECONVERGENT B1 ;  /* 0x0000000000017941 */ /* 0x000fea0003800200 */
.L_x_37259:
[----:B------:R-:W-:Y:S01]  /*4690*/  LOP3.LUT R21, R21, 0x80000000, R13, 0xb8, !PT ;  /* 0x8000000015157812 */ /* 0x000fe200078eb80d */
[----:B------:R-:W-:-:S07]  /*46a0*/  IMAD.MOV.U32 R20, RZ, RZ, R27 ;  /* 0x000000ffff147224 */ /* 0x000fce00078e001b */
.L_x_37256:
[----:B------:R-:W-:Y:S05]  /*46b0*/  BSYNC.RECONVERGENT B0 ;  /* 0x0000000000007941 */ /* 0x000fea0003800200 */
.L_x_37254:
        /* <DEDUP_REMOVED lines=30> */
.L_x_37265:
        /* <DEDUP_REMOVED lines=11> */
.L_x_37264:
        /* <DEDUP_REMOVED lines=20> */
.L_x_37267:
[----:B------:R-:W-:Y:S05]  /*4a90*/  BSYNC.RECONVERGENT B1 ;  /* 0x0000000000017941 */ /* 0x000fea0003800200 */
.L_x_37266:
[----:B------:R-:W-:Y:S01]  /*4aa0*/  LOP3.LUT R3, R27, 0x80000000, R15, 0xb8, !PT ;  /* 0x800000001b037812 */ /* 0x000fe200078eb80f */
[----:B------:R-:W-:Y:S01]  /*4ab0*/  IMAD.MOV.U32 R2, RZ, RZ, R13 ;  /* 0x000000ffff027224 */ /* 0x000fe200078e000d */
[----:B------:R-:W-:Y:S06]  /*4ac0*/  BRA `(.L_x_37263) ;  /* 0x0000000000547947 */ /* 0x000fec0003800000 */
.L_x_37262:
        /* <DEDUP_REMOVED lines=21> */
.L_x_37263:
[----:B------:R-:W-:Y:S05]  /*4c20*/  BSYNC.RECONVERGENT B0 ;  /* 0x0000000000007941 */ /* 0x000fea0003800200 */
.L_x_37261:
        /* <DEDUP_REMOVED lines=30> */
.L_x_37272:
        /* <DEDUP_REMOVED lines=11> */
.L_x_37271:
        /* <DEDUP_REMOVED lines=20> */
.L_x_37274:
[----:B------:R-:W-:Y:S05]  /*5000*/  BSYNC.RECONVERGENT B1 ;  /* 0x0000000000017941 */ /* 0x000fea0003800200 */
.L_x_37273:
[----:B------:R-:W-:Y:S01]  /*5010*/  LOP3.LUT R13, R27, 0x80000000, R17, 0xb8, !PT ;  /* 0x800000001b0d7812 */ /* 0x000fe200078eb811 */
[----:B------:R-:W-:Y:S01]  /*5020*/  IMAD.MOV.U32 R12, RZ, RZ, R15 ;  /* 0x000000ffff0c7224 */ /* 0x000fe200078e000f */
[----:B------:R-:W-:Y:S06]  /*5030*/  BRA `(.L_x_37270) ;  /* 0x0000000000547947 */ /* 0x000fec0003800000 */
.L_x_37269:
        /* <DEDUP_REMOVED lines=21> */
.L_x_37270:
[----:B------:R-:W-:Y:S05]  /*5190*/  BSYNC.RECONVERGENT B0 ;  /* 0x0000000000007941 */ /* 0x000fea0003800200 */
.L_x_37268:
        /* <DEDUP_REMOVED lines=30> */
.L_x_37279:
        /* <DEDUP_REMOVED lines=11> */
.L_x_37278:
        /* <DEDUP_REMOVED lines=20> */
.L_x_37281:
[----:B------:R-:W-:Y:S05]  /*5570*/  BSYNC.RECONVERGENT B1 ;  /* 0x0000000000017941 */ /* 0x000fea0003800200 */
.L_x_37280:
[----:B------:R-:W-:Y:S01]  /*5580*/  LOP3.LUT R15, R27, 0x80000000, R19, 0xb8, !PT ;  /* 0x800000001b0f7812 */ /* 0x000fe200078eb813 */
[----:B------:R-:W-:Y:S01]  /*5590*/  IMAD.MOV.U32 R14, RZ, RZ, R17 ;  /* 0x000000ffff0e7224 */ /* 0x000fe200078e0011 */
[----:B------:R-:W-:Y:S06]  /*55a0*/  BRA `(.L_x_37277) ;  /* 0x0000000000547947 */ /* 0x000fec0003800000 */
.L_x_37276:
        /* <DEDUP_REMOVED lines=21> */
.L_x_37277:
[----:B------:R-:W-:Y:S05]  /*5700*/  BSYNC.RECONVERGENT B0 ;  /* 0x0000000000007941 */ /* 0x000fea0003800200 */
.L_x_37275:
        /* <DEDUP_REMOVED lines=30> */
.L_x_37286:
        /* <DEDUP_REMOVED lines=11> */
.L_x_37285:
        /* <DEDUP_REMOVED lines=20> */
.L_x_37288:
[----:B------:R-:W-:Y:S05]  /*5ae0*/  BSYNC.RECONVERGENT B1 ;  /* 0x0000000000017941 */ /* 0x000fea0003800200 */
.L_x_37287:
[----:B------:R-:W-:Y:S01]  /*5af0*/  LOP3.LUT R17, R27, 0x80000000, R9, 0xb8, !PT ;  /* 0x800000001b117812 */ /* 0x000fe200078eb809 */
[----:B------:R-:W-:Y:S01]  /*5b00*/  IMAD.MOV.U32 R16, RZ, RZ, R19 ;  /* 0x000000ffff107224 */ /* 0x000fe200078e0013 */
[----:B------:R-:W-:Y:S06]  /*5b10*/  BRA `(.L_x_37284) ;  /* 0x0000000000547947 */ /* 0x000fec0003800000 */
.L_x_37283:
        /* <DEDUP_REMOVED lines=21> */
.L_x_37284:
[----:B------:R-:W-:Y:S05]  /*5c70*/  BSYNC.RECONVERGENT B0 ;  /* 0x0000000000007941 */ /* 0x000fea0003800200 */
.L_x_37282:
        /* <DEDUP_REMOVED lines=30> */
.L_x_37293:
        /* <DEDUP_REMOVED lines=11> */
.L_x_37292:
        /* <DEDUP_REMOVED lines=20> */
.L_x_37295:
[----:B------:R-:W-:Y:S05]  /*6050*/  BSYNC.RECONVERGENT B1 ;  /* 0x0000000000017941 */ /* 0x000fea0003800200 */
.L_x_37294:
[----:B------:R-:W-:Y:S01]  /*6060*/  LOP3.LUT R9, R27, 0x80000000, R11, 0xb8, !PT ;  /* 0x800000001b097812 */ /* 0x000fe200078eb80b */
[----:B------:R-:W-:Y:S01]  /*6070*/  IMAD.MOV.U32 R8, RZ, RZ, R19 ;  /* 0x000000ffff087224 */ /* 0x000fe200078e0013 */
[----:B------:R-:W-:Y:S06]  /*6080*/  BRA `(.L_x_37291) ;  /* 0x0000000000547947 */ /* 0x000fec0003800000 */
.L_x_37290:
        /* <DEDUP_REMOVED lines=21> */
.L_x_37291:
[----:B------:R-:W-:Y:S05]  /*61e0*/  BSYNC.RECONVERGENT B0 ;  /* 0x0000000000007941 */ /* 0x000fea0003800200 */
.L_x_37289:
        /* <DEDUP_REMOVED lines=30> */
.L_x_37300:
        /* <DEDUP_REMOVED lines=11> */
.L_x_37299:
        /* <DEDUP_REMOVED lines=20> */
.L_x_37302:
[----:B------:R-:W-:Y:S05]  /*65c0*/  BSYNC.RECONVERGENT B1 ;  /* 0x0000000000017941 */ /* 0x000fea0003800200 */
.L_x_37301:
[----:B------:R-:W-:Y:S01]  /*65d0*/  LOP3.LUT R11, R27, 0x80000000, R5, 0xb8, !PT ;  /* 0x800000001b0b7812 */ /* 0x000fe200078eb805 */
[----:B------:R-:W-:Y:S01]  /*65e0*/  IMAD.MOV.U32 R10, RZ, RZ, R19 ;  /* 0x000000ffff0a7224 */ /* 0x000fe200078e0013 */
[----:B------:R-:W-:Y:S06]  /*65f0*/  BRA `(.L_x_37298) ;  /* 0x0000000000547947 */ /* 0x000fec0003800000 */
.L_x_37297:
        /* <DEDUP_REMOVED lines=21> */
.L_x_37298:
[----:B------:R-:W-:Y:S05]  /*6750*/  BSYNC.RECONVERGENT B0 ;  /* 0x0000000000007941 */ /* 0x000fea0003800200 */
.L_x_37296:
        /* <DEDUP_REMOVED lines=31> */
.L_x_37307:
        /* <DEDUP_REMOVED lines=11> */
.L_x_37306:
        /* <DEDUP_REMOVED lines=20> */
.L_x_37309:
[----:B------:R-:W-:Y:S05]  /*6b40*/  BSYNC.RECONVERGENT B1 ;  /* 0x0000000000017941 */ /* 0x000fea0003800200 */
.L_x_37308:
[----:B------:R-:W-:Y:S01]  /*6b50*/  LOP3.LUT R5, R23, 0x80000000, R7, 0xb8, !PT ;  /* 0x8000000017057812 */ /* 0x000fe200078eb807 */
[----:B------:R-:W-:Y:S01]  /*6b60*/  IMAD.MOV.U32 R4, RZ, RZ, R19 ;  /* 0x000000ffff047224 */ /* 0x000fe200078e0013 */
[----:B------:R-:W-:Y:S06]  /*6b70*/  BRA `(.L_x_37305) ;  /* 0x0000000000547947 */ /* 0x000fec0003800000 */
.L_x_37304:
        /* <DEDUP_REMOVED lines=21> */
.L_x_37305:
[----:B------:R-:W-:Y:S05]  /*6cd0*/  BSYNC.RECONVERGENT B0 ;  /* 0x0000000000007941 */ /* 0x000fea0003800200 */
.L_x_37303:
        /* <DEDUP_REMOVED lines=98> */
[----:B0-----:R-:W-:Y:S01]  /*7300*/  FSEL R18, R19, R14, P5 ;  /* 0x0000000e13127208 */ /* 0x001fe20002800000 */
[----:B------:R-:W-:Y:S01]  /*7310*/  IMAD.U32 R14, RZ, RZ, UR4 ;  /* 0x00000004ff0e7e24 */ /* 0x000fe2000f8e00ff */
[----:B------:R-:W-:Y:S01]  /*7320*/  FSEL R19, R37, R15, P5 ;  /* 0x0000000f25137208 */ /* 0x000fe20002800000 */
[----:B------:R-:W-:Y:S02]  /*7330*/  IMAD.U32 R15, RZ, RZ, UR5 ;  /* 0x00000005ff0f7e24 */ /* 0x000fe4000f8e00ff */
[----:B------:R-:W-:-:S15]  /*7340*/  IMAD.WIDE.U32 R14, R0, 0x20, R14 ;  /* 0x00000020000e7825 */ /* 0x000fde00078e000e */
[----:B------:R-:W-:-:S15]  /*7350*/  NOP ;  /* 0x0000000000007918 */ /* 0x000fde0000000000 */
[----:B------:R-:W-:-:S15]  /*7360*/  NOP ;  /* 0x0000000000007918 */ /* 0x000fde0000000000 */
[----:B------:R-:W-:-:S12]  /*7370*/  NOP ;  /* 0x0000000000007918 */ /* 0x000fd80000000000 */
[----:B------:R-:W-:-:S15]  /*7380*/  DSETP.NEU.AND P2, PT, R10, RZ, PT ;  /* 0x000000ff0a00722a */ /* 0x000fde0003f4d000 */
[----:B------:R-:W-:-:S15]  /*7390*/  NOP ;  /* 0x0000000000007918 */ /* 0x000fde0000000000 */
[----:B------:R-:W-:-:S15]  /*73a0*/  NOP ;  /* 0x0000000000007918 */ /* 0x000fde0000000000 */
[----:B------:R-:W-:-:S15]  /*73b0*/  NOP ;  /* 0x0000000000007918 */ /* 0x000fde0000000000 */
[----:B------:R-:W-:-:S04]  /*73c0*/  NOP ;  /* 0x0000000000007918 */ /* 0x000fc80000000000 */
[----:B------:R-:W0:Y:S02]  /*73d0*/  DADD R4, R10, UR12 ;  /* 0x0000000c0a047e29 */ /* 0x000e240008000000 */
[----:B0-----:R-:W-:Y:S01]  /*73e0*/  FSEL R7, R4, R10, P2 ;  /* 0x0000000a04077208 */ /* 0x001fe20001000000 */
[----:B------:R-:W-:Y:S01]  /*73f0*/  IMAD.MOV.U32 R4, RZ, RZ, R26 ;  /* 0x000000ffff047224 */ /* 0x000fe200078e001a */
        /* <DEDUP_REMOVED lines=20> */
[----:B------:R-:W-:-:S15]  /*7540*/  IMAD.MOV.U32 R17, RZ, RZ, R13 ;  /* 0x000000ffff117224 */ /* 0x000fde00078e000d */
[----:B------:R-:W-:-:S15]  /*7550*/  NOP ;  /* 0x0000000000007918 */ /* 0x000fde0000000000 */
[----:B------:R-:W-:-:S15]  /*7560*/  NOP ;  /* 0x0000000000007918 */ /* 0x000fde0000000000 */
[----:B------:R-:W-:-:S14]  /*7570*/  NOP ;  /* 0x0000000000007918 */ /* 0x000fdc0000000000 */
[----:B------:R-:W0:Y:S02]  /*7580*/  DSETP.LT.XOR P1, PT, R8, RZ, !P0 ;  /* 0x000000ff0800722a */ /* 0x000e240004721800 */
[----:B0-----:R-:W-:Y:S02]  /*7590*/  FSEL R22, R23, R8, P1 ;  /* 0x0000000817167208 */ /* 0x001fe40000800000 */
[----:B------:R-:W-:Y:S01]  /*75a0*/  FSEL R23, R6, R9, P1 ;  /* 0x0000000906177208 */ /* 0x000fe20000800000 */
[----:B------:R-:W-:-:S15]  /*75b0*/  IMAD.MOV.U32 R6, RZ, RZ, R2 ;  /* 0x000000ffff067224 */ /* 0x000fde00078e0002 */
[----:B------:R-:W-:-:S15]  /*75c0*/  NOP ;  /* 0x0000000000007918 */ /* 0x000fde0000000000 */
[----:B------:R-:W-:-:S15]  /*75d0*/  NOP ;  /* 0x0000000000007918 */ /* 0x000fde0000000000 */
[----:B------:R-:W-:-:S14]  /*75e0*/  NOP ;  /* 0x0000000000007918 */ /* 0x000fdc0000000000 */
[----:B------:R-:W0:Y:S02]  /*75f0*/  DSETP.LT.XOR P0, PT, R10, RZ, !P0 ;  /* 0x000000ff0a00722a */ /* 0x000e240004701800 */
[----:B0-----:R-:W-:Y:S01]  /*7600*/  FSEL R8, R7, R10, P0 ;  /* 0x0000000a07087208 */ /* 0x001fe20000000000 */
[----:B------:R-:W-:Y:S01]  /*7610*/  IMAD.MOV.U32 R7, RZ, RZ, R3 ;  /* 0x000000ffff077224 */ /* 0x000fe200078e0003 */
[----:B------:R-:W-:Y:S01]  /*7620*/  FSEL R9, R5, R11, P0 ;  /* 0x0000000b05097208 */ /* 0x000fe20000000000 */
[----:B------:R-:W-:Y:S02]  /*7630*/  IMAD.MOV.U32 R5, RZ, RZ, R27 ;  /* 0x000000ffff057224 */ /* 0x000fe400078e001b */
[----:B------:R-:W-:Y:S02]  /*7640*/  IMAD.MOV.U32 R10, RZ, RZ, R24 ;  /* 0x000000ffff0a7224 */ /* 0x000fe400078e0018 */
[----:B------:R-:W-:Y:S01]  /*7650*/  IMAD.MOV.U32 R11, RZ, RZ, R25 ;  /* 0x000000ffff0b7224 */ /* 0x000fe200078e0019 */
[----:B------:R-:W-:Y:S04]  /*7660*/  STG.E.ENL2.256 desc[UR10][R14.64], R4, R16 ;  /* 0xf80000040e10797f */ /* 0x000fe8000f12180a */
[----:B------:R-:W-:Y:S01]  /*7670*/  STG.E.ENL2.256 desc[UR10][R14.64+0x1000], R20, R8 ;  /* 0xf80080140e08797f */ /* 0x000fe2000f12180a */
[----:B------:R-:W-:Y:S05]  /*7680*/  EXIT ;  /* 0x000000000000794d */ /* 0x000fea0003800000 */
.L_x_37310:
        /* <DEDUP_REMOVED lines=15> */
.L_x_50233:


//--------------------- .text._ZN2at6native29vectorized_elementwise_kernelILi8ENS0_13BUnaryFunctorIdddZZZNS0_21remainder_kernel_cudaERNS_18TensorIteratorBaseEENKUlvE0_clEvENKUlvE_clEvEUlddE_EESt5arrayIPcLm2EEEEviT0_T1_ --------------------------
	.section	.text._ZN2at6native29vectorized_elementwise_kernelILi8ENS0_13BUnaryFunctorIdddZZZNS0_21remainder_kernel_cudaERNS_18TensorIteratorBaseEENKUlvE0_clEvENKUlvE_clEvEUlddE_EESt5arrayIPcLm2EEEEviT0_T1_,"ax",@progbits
	.align	128
        .global         _ZN2at6native29vectorized_elementwise_kernelILi8ENS0_13BUnaryFunctorIdddZZZNS0_21remainder_kernel_cudaERNS_18TensorIteratorBaseEENKUlvE0_clEvENKUlvE_clEvEUlddE_EESt5arrayIPcLm2EEEEviT0_T1_
        .type           _ZN2at6native29vectorized_elementwise_kernelILi8ENS0_13BUnaryFunctorIdddZZZNS0_21remainder_kernel_cudaERNS_18TensorIteratorBaseEENKUlvE0_clEvENKUlvE_clEvEUlddE_EESt5arrayIPcLm2EEEEviT0_T1_,@function
        .size           _ZN2at6native29vectorized_elementwise_kernelILi8ENS0_13BUnaryFunctorIdddZZZNS0_21remainder_kernel_cudaERNS_18TensorIteratorBaseEENKUlvE0_clEvENKUlvE_clEvEUlddE_EESt5arrayIPcLm2EEEEviT0_T1_,(.L_x_50234 - _ZN2at6native29vectorized_elementwise_kernelILi8ENS0_13BUnaryFunctorIdddZZZNS0_21remainder_kernel_cudaERNS_18TensorIteratorBaseEENKUlvE0_clEvENKUlvE_clEvEUlddE_EESt5arrayIPcLm2EEEEviT0_T1_)
        .other          _ZN2at6native29vectorized_elementwise_kernelILi8ENS0_13BUnaryFunctorIdddZZZNS0_21remainder_kernel_cudaERNS_18TensorIteratorBaseEENKUlvE0_clEvENKUlvE_clEvEUlddE_EESt5arrayIPcLm2EEEEviT0_T1_,@"STO_CUDA_ENTRY STV_DEFAULT"
_ZN2at6native29vectorized_elementwise_kernelILi8ENS0_13BUnaryFunctorIdddZZZNS0_21remainder_kernel_cudaERNS_18TensorIteratorBaseEENKUlvE0_clEvENKUlvE_clEvEUlddE_EESt5arrayIPcLm2EEEEviT0_T1_:
.text._ZN2at6native29vectorized_elementwise_kernelILi8ENS0_13BUnaryFunctorIdddZZZNS0_21remainder_kernel_cudaERNS_18TensorIteratorBaseEENKUlvE0_clEvENKUlvE_clEvEUlddE_EESt5arrayIPcLm2EEEEviT0_T1_:
[----:B------:R-:W-:Y:S01]  /*0000*/  LDC R1, c[0x0][0x37c] ;  /* 0x0000df00ff017b82 */ /* 0x000fe20000000800 */
[----:B------:R-:W-:Y:S05]  /*0010*/  EXIT ;  /* 0x000000000000794d */ /* 0x000fea0003800000 */
.L_x_37311:
        /* <DEDUP_REMOVED lines=14> */
.L_x_50234:


//--------------------- .text._ZN2at6native18elementwise_kernelILi128ELi4EZNS0_15gpu_kernel_implINS0_13AUnaryFunctorIdddZZZNS0_21remainder_kernel_cudaERNS_18TensorIteratorBaseEENKUlvE0_clEvENKUlvE_clEvEUlddE_EEEEvS5_RKT_EUliE_EEviT1_ --------------------------
	.section	.text._ZN2at6native18elementwise_kernelILi128ELi4EZNS0_15gpu_kernel_implINS0_13AUnaryFunctorIdddZZZNS0_21remainder_kernel_cudaERNS_18TensorIteratorBaseEENKUlvE0_clEvENKUlvE_clEvEUlddE_EEEEvS5_RKT_EUliE_EEviT1_,"ax",@progbits
	.align	128
        .global         _ZN2at6native18elementwise_kernelILi128ELi4EZNS0_15gpu_kernel_implINS0_13AUnaryFunctorIdddZZZNS0_21remainder_kernel_cudaERNS_18TensorIteratorBaseEENKUlvE0_clEvENKUlvE_clEvEUlddE_EEEEvS5_RKT_EUliE_EEviT1_
        .type           _ZN2at6native18elementwise_kernelILi128ELi4EZNS0_15gpu_kernel_implINS0_13AUnaryFunctorIdddZZZNS0_21remainder_kernel_cudaERNS_18TensorIteratorBaseEENKUlvE0_clEvENKUlvE_clEvEUlddE_EEEEvS5_RKT_EUliE_EEviT1_,@function
        .size           _ZN2at6native18elementwise_kernelILi128ELi4EZNS0_15gpu_kernel_implINS0_13AUnaryFunctorIdddZZZNS0_21remainder_kernel_cudaERNS_18TensorIteratorBaseEENKUlvE0_clEvENKUlvE_clEvEUlddE_EEEEvS5_RKT_EUliE_EEviT1_,(.L_x_50235 - _ZN2at6native18elementwise_kernelILi128ELi4EZNS0_15gpu_kernel_implINS0_13AUnaryFunctorIdddZZZNS0_21remainder_kernel_cudaERNS_18TensorIteratorBaseEENKUlvE0_clEvENKUlvE_clEvEUlddE_EEEEvS5_RKT_EUliE_EEviT1_)
        .other          _ZN2at6native18elementwise_kernelILi128ELi4EZNS0_15gpu_kernel_implINS0_13AUnaryFunctorIdddZZZNS0_21remainder_kernel_cudaERNS_18TensorIteratorBaseEENKUlvE0_clEvENKUlvE_clEvEUlddE_EEEEvS5_RKT_EUliE_EEviT1_,@"STO_CUDA_ENTRY STV_DEFAULT"
_ZN2at6native18elementwise_kernelILi128ELi4EZNS0_15gpu_kernel_implINS0_13AUnaryFunctorIdddZZZNS0_21remainder_kernel_cudaERNS_18TensorIteratorBaseEENKUlvE0_clEvENKUlvE_clEvEUlddE_EEEEvS5_RKT_EUliE_EEviT1_:
.text._ZN2at6native18elementwise_kernelILi128ELi4EZNS0_15gpu_kernel_implINS0_13AUnaryFunctorIdddZZZNS0_21remainder_kernel_cudaERNS_18TensorIteratorBaseEENKUlvE0_clEvENKUlvE_clEvEUlddE_EEEEvS5_RKT_EUliE_EEviT1_:
        /* <DEDUP_REMOVED lines=332> */
.L_x_37314:
        /* <DEDUP_REMOVED lines=18> */
.L_x_37319:
[----:B------:R-:W2:Y:S02]  /*15e0*/  LDG.E.U8 R4, desc[UR36][R4.64] ;  /* 0x0000002404047981 */ /* 0x000ea4000c1e1100 */
[----:B--2---:R4:W0:Y:S02]  /*15f0*/  I2F.F64.U16 R6, R4 ;  /* 0x0000000400067312 */ /* 0x0048240000101800 */
[----:B0---4-:R-:W-:Y:S05]  /*1600*/  BRA `(.L_x_37321) ;  /* 0x0000000c00647947 */ /* 0x011fea0003800000 */
.L_x_37318:
        /* <DEDUP_REMOVED lines=9> */
.L_x_37323:
[----:B------:R-:W2:Y:S02]  /*16a0*/  LDG.E R4, desc[UR36][R4.64] ;  /* 0x0000002404047981 */ /* 0x000ea4000c1e1900 */
[----:B--2---:R4:W0:Y:S02]  /*16b0*/  I2F.F64 R6, R4 ;  /* 0x0000000400067312 */ /* 0x0048240000201c00 */
[----:B0---4-:R-:W-:Y:S05]  /*16c0*/  BRA `(.L_x_37321) ;  /* 0x0000000c00347947 */ /* 0x011fea0003800000 */
.L_x_37322:
[----:B------:R-:W2:Y:S02]  /*16d0*/  LDG.E.U16 R4, desc[UR36][R4.64] ;  /* 0x0000002404047981 */ /* 0x000ea4000c1e1500 */
[----:B--2---:R4:W0:Y:S02]  /*16e0*/  I2F.F64.S16 R6, R4 ;  /* 0x0000000400067312 */ /* 0x0048240000101c00 */
[----:B0---4-:R-:W-:Y:S05]  /*16f0*/  BRA `(.L_x_37321) ;  /* 0x0000000c00287947 */ /* 0x011fea0003800000 */
.L_x_37317:
        /* <DEDUP_REMOVED lines=10> */
.L_x_37325:
[----:B------:R-:W2:Y:S02]  /*17a0*/  LDG.E.U16 R0, desc[UR36][R4.64] ;  /* 0x0000002404007981 */ /* 0x000ea4000c1e1500 */
[----:B--2---:R-:W-:-:S05]  /*17b0*/  HADD2.F32 R0, -RZ, R0.H0_H0 ;  /* 0x20000000ff007230 */ /* 0x004fca0000004100 */
[----:B------:R-:W-:-:S04]  /*17c0*/  FMUL.FTZ R0, R0, 1 ;  /* 0x3f80000000007820 */ /* 0x000fc80000410000 */
[----:B------:R3:W4:Y:S02]  /*17d0*/  F2F.F64.F32 R6, R0 ;  /* 0x0000000000067310 */ /* 0x0007240000201800 */
[----:B---34-:R-:W-:Y:S05]  /*17e0*/  BRA `(.L_x_37321) ;  /* 0x0000000800ec7947 */ /* 0x018fea0003800000 */
.L_x_37324:
        /* <DEDUP_REMOVED lines=10> */
.L_x_37327:
[----:B------:R-:W2:Y:S02]  /*1890*/  LDG.E.U16 R4, desc[UR36][R4.64] ;  /* 0x0000002404047981 */ /* 0x000ea4000c1e1500 */
[----:B--2---:R-:W-:-:S05]  /*18a0*/  HADD2.F32 R0, -RZ, R4.H0_H0 ;  /* 0x20000004ff007230 */ /* 0x004fca0000004100 */
[----:B------:R-:W-:-:S04]  /*18b0*/  FMUL.FTZ R0, R0, 1 ;  /* 0x3f80000000007820 */ /* 0x000fc80000410000 */
[----:B------:R4:W0:Y:S02]  /*18c0*/  F2F.F64.F32 R6, R0 ;  /* 0x0000000000067310 */ /* 0x0008240000201800 */
[----:B0---4-:R-:W-:Y:S05]  /*18d0*/  BRA `(.L_x_37321) ;  /* 0x0000000800b07947 */ /* 0x011fea0003800000 */
.L_x_37326:
[----:B------:R3:W5:Y:S01]  /*18e0*/  LDG.E.64 R6, desc[UR36][R4.64] ;  /* 0x0000002404067981 */ /* 0x000762000c1e1b00 */
[----:B------:R-:W-:Y:S05]  /*18f0*/  BRA `(.L_x_37321) ;  /* 0x0000000800a87947 */ /* 0x000fea0003800000 */
.L_x_37316:
        /* <DEDUP_REMOVED lines=13> */
.L_x_37330:
[----:B------:R2:W5:Y:S01]  /*19d0*/  LDG.E.64 R6, desc[UR36][R4.64] ;  /* 0x0000002404067981 */ /* 0x000562000c1e1b00 */
[----:B------:R-:W-:Y:S05]  /*19e0*/  BRA `(.L_x_37321) ;  /* 0x00000008006c7947 */ /* 0x000fea0003800000 */
.L_x_37329:
        /* <DEDUP_REMOVED lines=27> */
.L_x_37332:
        /* <DEDUP_REMOVED lines=15> */
.L_x_37331:
[----:B------:R-:W2:Y:S02]  /*1c90*/  LDG.E.U16 R0, desc[UR36][R4.64] ;  /* 0x0000002404007981 */ /* 0x000ea4000c1e1500 */
[----:B--2---:R-:W-:-:S04]  /*1ca0*/  IMAD.U32 R0, R0, 0x10000, RZ ;  /* 0x0001000000007824 */ /* 0x004fc800078e00ff */
[----:B------:R-:W-:-:S04]  /*1cb0*/  FMUL.FTZ R0, R0, 1 ;  /* 0x3f80000000007820 */ /* 0x000fc80000410000 */
[----:B------:R2:W3:Y:S02]  /*1cc0*/  F2F.F64.F32 R6, R0 ;  /* 0x0000000000067310 */ /* 0x0004e40000201800 */
[----:B--23--:R-:W-:Y:S05]  /*1cd0*/  BRA `(.L_x_37321) ;  /* 0x0000000400b07947 */ /* 0x00cfea0003800000 */
.L_x_37328:
        /* <DEDUP_REMOVED lines=11> */
.L_x_37335:
        /* <DEDUP_REMOVED lines=21> */
.L_x_37337:
[----:B------:R-:W-:Y:S05]  /*1ee0*/  BSYNC.RECONVERGENT B0 ;  /* 0x0000000000007941 */ /* 0x000fea0003800200 */
.L_x_37336:
[----:B------:R-:W-:Y:S02]  /*1ef0*/  SHF.L.U32 R0, R0, 0x14, RZ ;  /* 0x0000001400007819 */ /* 0x000fe400000006ff */
[----:B------:R-:W-:-:S04]  /*1f00*/  LEA R3, R3, 0x3b800000, 0x17 ;  /* 0x3b80000003037811 */ /* 0x000fc800078eb8ff */
[----:B------:R-:W-:-:S05]  /*1f10*/  LOP3.LUT R0, R3, R0, R7, 0xfe, !PT ;  /* 0x0000000003007212 */ /* 0x000fca00078efe07 */
[----:B------:R-:W-:-:S04]  /*1f20*/  FMUL.FTZ R0, R0, 1 ;  /* 0x3f80000000007820 */ /* 0x000fc80000410000 */
[----:B------:R2:W3:Y:S02]  /*1f30*/  F2F.F64.F32 R6, R0 ;  /* 0x0000000000067310 */ /* 0x0004e40000201800 */
[----:B--23--:R-:W-:Y:S05]  /*1f40*/  BRA `(.L_x_37321) ;  /* 0x0000000400147947 */ /* 0x00cfea0003800000 */
.L_x_37334:
        /* <DEDUP_REMOVED lines=21> */
.L_x_37339:
[----:B------:R-:W-:Y:S05]  /*20a0*/  BSYNC.RECONVERGENT B0 ;  /* 0x0000000000007941 */ /* 0x000fea0003800200 */
.L_x_37338:
[----:B------:R-:W-:Y:S01]  /*20b0*/  IMAD.SHL.U32 R0, R0, 0x200000, RZ ;  /* 0x0020000000007824 */ /* 0x000fe200078e00ff */
[----:B------:R-:W-:-:S04]  /*20c0*/  LEA R3, R3, 0x37800000, 0x17 ;  /* 0x3780000003037811 */ /* 0x000fc800078eb8ff */
[----:B------:R-:W-:-:S05]  /*20d0*/  LOP3.LUT R0, R3, R0, R7, 0xfe, !PT ;  /* 0x0000000003007212 */ /* 0x000fca00078efe07 */
[----:B------:R-:W-:-:S04]  /*20e0*/  FMUL.FTZ R0, R0, 1 ;  /* 0x3f80000000007820 */ /* 0x000fc80000410000 */
[----:B------:R2:W3:Y:S02]  /*20f0*/  F2F.F64.F32 R6, R0 ;  /* 0x0000000000067310 */ /* 0x0004e40000201800 */
[----:B--23--:R-:W-:Y:S05]  /*2100*/  BRA `(.L_x_37321) ;  /* 0x0000000000a47947 */ /* 0x00cfea0003800000 */
.L_x_37333:
[----:B------:R-:W-:-:S09]  /*2110*/  UISETP.NE.AND UP0, UPT, UR4, 0x1c, UPT ;  /* 0x0000001c0400788c */ /* 0x000fd2000bf05270 */
[----:B------:R-:W-:Y:S05]  /*2120*/  BRA.U !UP0, `(.L_x_37340) ;  /* 0x0000000108947547 */ /* 0x000fea000b800000 */
[----:B------:R-:W-:-:S09]  /*2130*/  UISETP.NE.AND UP0, UPT, UR4, 0x1d, UPT ;  /* 0x0000001d0400788c */ /* 0x000fd2000bf05270 */
[----:B------:R-:W-:Y:S05]  /*2140*/  BRA.U !UP0, `(.L_x_37341) ;  /* 0x0000000108807547 */ /* 0x000fea000b800000 */
[----:B------:R-:W-:-:S09]  /*2150*/  UISETP.NE.AND UP0, UPT, UR4, 0x2c, UPT ;  /* 0x0000002c0400788c */ /* 0x000fd2000bf05270 */
[----:B------:R-:W-:Y:S05]  /*2160*/  BRA.U !UP0, `(.L_x_37342) ;  /* 0x0000000108487547 */ /* 0x000fea000b800000 */
.L_x_37320:
        /* <DEDUP_REMOVED lines=16> */
.L_x_37343:
[----:B------:R-:W-:Y:S01]  /*2270*/  CS2R R6, SRZ ;  /* 0x0000000000067805 */ /* 0x000fe2000001ff00 */
[----:B------:R-:W-:Y:S06]  /*2280*/  BRA `(.L_x_37321) ;  /* 0x0000000000447947 */ /* 0x000fec0003800000 */
.L_x_37342:
        /* <DEDUP_REMOVED lines=10> */
[----:B------:R2:W3:Y:S02]  /*2330*/  @P0 F2F.F64.F32 R6, R0 ;  /* 0x0000000000060310 */ /* 0x0004e40000201800 */
[----:B--23--:R-:W-:Y:S05]  /*2340*/  BRA `(.L_x_37321) ;  /* 0x0000000000147947 */ /* 0x00cfea0003800000 */
.L_x_37341:
[----:B------:R-:W2:Y:S02]  /*2350*/  LDG.E.64 R6, desc[UR36][R4.64] ;  /* 0x0000002404067981 */ /* 0x000ea4000c1e1b00 */
[----:B--2---:R-:W2:Y:S02]  /*2360*/  I2F.F64.U64 R6, R6 ;  /* 0x0000000600067312 */ /* 0x004ea40000301800 */
[----:B--2---:R-:W-:Y:S05]  /*2370*/  BRA `(.L_x_37321) ;  /* 0x0000000000087947 */ /* 0x004fea0003800000 */
.L_x_37340:
[----:B------:R-:W2:Y:S02]  /*2380*/  LDG.E R4, desc[UR36][R4.64] ;  /* 0x0000002404047981 */ /* 0x000ea4000c1e1900 */
[----:B--2---:R0:W1:Y:S02]  /*2390*/  I2F.F64.U32 R6, R4 ;  /* 0x0000000400067312 */ /* 0x0040640000201800 */
.L_x_37321:
[----:B------:R-:W-:Y:S05]  /*23a0*/  BSYNC.RECONVERGENT B6 ;  /* 0x0000000000067941 */ /* 0x000fea0003800200 */
.L_x_37315:
[----:B-1---5:R-:W-:Y:S01]  /*23b0*/  LOP3.LUT R9, R7, 0x7fffffff, RZ, 0xc0, !PT ;  /* 0x7fffffff07097812 */ /* 0x022fe200078ec0ff */
        /* <DEDUP_REMOVED lines=11> */
[----:B0-23--:R-:W0:Y:S02]  /*2470*/  DADD R4, R6, UR4 ;  /* 0x0000000406047e29 */ /* 0x00de240008000000 */
        /* <DEDUP_REMOVED lines=9> */
.L_x_37345:
[----:B------:R-:W1:Y:S01]  /*2510*/  DSETP.NEU.AND P0, PT, R8, RZ, PT ;  /* 0x000000ff0800722a */ /* 0x000e620003f0d000 */
[----:B0-23--:R-:W-:Y:S02]  /*2520*/  IMAD.MOV.U32 R4, RZ, RZ, 0x0 ;  /* 0x00000000ff047424 */ /* 0x00dfe400078e00ff */
[----:B------:R-:W-:Y:S01]  /*2530*/  IMAD.MOV.U32 R5, RZ, RZ, -0x80000 ;  /* 0xfff80000ff057424 */ /* 0x000fe200078e00ff */
[----:B-1----:R-:W-:Y:S06]  /*2540*/  @!P0 BRA `(.L_x_37346) ;  /* 0x0000000000e08947 */ /* 0x002fec0003800000 */
        /* <DEDUP_REMOVED lines=21> */
.L_x_37348:
        /* <DEDUP_REMOVED lines=11> */
.L_x_37347:
        /* <DEDUP_REMOVED lines=21> */
.L_x_37350:
[----:B------:R-:W-:Y:S05]  /*28a0*/  BSYNC.RECONVERGENT B1 ;  /* 0x0000000000017941 */ /* 0x000fea0003800200 */
.L_x_37349:
[----:B0-----:R-:W-:Y:S01]  /*28b0*/  LOP3.LUT R5, R0, 0x80000000, R11, 0xb8, !PT ;  /* 0x8000000000057812 */ /* 0x001fe200078eb80b */
[----:B------:R-:W-:-:S07]  /*28c0*/  IMAD.MOV.U32 R4, RZ, RZ, R8 ;  /* 0x000000ffff047224 */ /* 0x000fce00078e0008 */
.L_x_37346:
[----:B------:R-:W-:Y:S05]  /*28d0*/  BSYNC.RECONVERGENT B0 ;  /* 0x0000000000007941 */ /* 0x000fea0003800200 */
.L_x_37344:
        /* <DEDUP_REMOVED lines=36> */
.L_x_37354:
[----:B------:R-:W0:Y:S02]  /*2b20*/  F2I.S64.F64.TRUNC R4, R4 ;  /* 0x0000000400047311 */ /* 0x000e24000030d900 */
[----:B0-----:R-:W-:-:S05]  /*2b30*/  IMAD.MOV.U32 R3, RZ, RZ, R4 ;  /* 0x000000ffff037224 */ /* 0x001fca00078e0004 */
[----:B------:R0:W-:Y:S01]  /*2b40*/  STG.E.U8 desc[UR36][R8.64], R3 ;  /* 0x0000000308007986 */ /* 0x0001e2000c101124 */
[----:B------:R-:W-:Y:S05]  /*2b50*/  BRA `(.L_x_37356) ;  /* 0x00000010007c7947 */ /* 0x000fea0003800000 */
.L_x_37353:
        /* <DEDUP_REMOVED lines=9> */
.L_x_37358:
[----:B------:R-:W0:Y:S02]  /*2bf0*/  F2I.F64.TRUNC R5, R4 ;  /* 0x0000000400057311 */ /* 0x000e24000030d100 */
[----:B0-----:R0:W-:Y:S01]  /*2c00*/  STG.E desc[UR36][R8.64], R5 ;  /* 0x0000000508007986 */ /* 0x0011e2000c101924 */
[----:B------:R-:W-:Y:S05]  /*2c10*/  BRA `(.L_x_37356) ;  /* 0x00000010004c7947 */ /* 0x000fea0003800000 */
.L_x_37357:
[----:B------:R-:W0:Y:S02]  /*2c20*/  F2I.F64.TRUNC R5, R4 ;  /* 0x0000000400057311 */ /* 0x000e24000030d100 */
[----:B0-----:R0:W-:Y:S01]  /*2c30*/  STG.E.U16 desc[UR36][R8.64], R5 ;  /* 0x0000000508007986 */ /* 0x0011e2000c101524 */
[----:B------:R-:W-:Y:S05]  /*2c40*/  BRA `(.L_x_37356) ;  /* 0x0000001000407947 */ /* 0x000fea0003800000 */
.L_x_37352:
        /* <DEDUP_REMOVED lines=17> */
.L_x_37360:
        /* <DEDUP_REMOVED lines=12> */
.L_x_37359:
        /* <DEDUP_REMOVED lines=18> */
.L_x_37362:
        /* <DEDUP_REMOVED lines=13> */
.L_x_37361:
[----:B------:R0:W-:Y:S01]  /*3010*/  STG.E.64 desc[UR36][R8.64], R4 ;  /* 0x0000000408007986 */ /* 0x0001e2000c101b24 */
[----:B------:R-:W-:Y:S05]  /*3020*/  BRA `(.L_x_37356) ;  /* 0x0000000c00487947 */ /* 0x000fea0003800000 */
.L_x_37351:
        /* <DEDUP_REMOVED lines=12> */
.L_x_37365:
[----:B------:R-:W-:-:S05]  /*30f0*/  CS2R R6, SRZ ;  /* 0x0000000000067805 */ /* 0x000fca000001ff00 */
[----:B------:R0:W-:Y:S01]  /*3100*/  STG.E.128 desc[UR36][R8.64], R4 ;  /* 0x0000000408007986 */ /* 0x0001e2000c101d24 */
[----:B------:R-:W-:Y:S05]  /*3110*/  BRA `(.L_x_37356) ;  /* 0x0000000c000c7947 */ /* 0x000fea0003800000 */
.L_x_37364:
        /* <DEDUP_REMOVED lines=27> */
.L_x_37369:
[----:B------:R-:W-:Y:S05]  /*32d0*/  BSYNC.RECONVERGENT B0 ;  /* 0x0000000000007941 */ /* 0x000fea0003800200 */
.L_x_37368:
[----:B------:R-:W-:-:S05]  /*32e0*/  LOP3.LUT R7, R0, 0x80, R7, 0xf8, !PT ;  /* 0x0000008000077812 */ /* 0x000fca00078ef807 */
[----:B------:R0:W-:Y:S01]  /*32f0*/  STG.E.U8 desc[UR36][R8.64], R7 ;  /* 0x0000000708007986 */ /* 0x0001e2000c101124 */
[----:B------:R-:W-:Y:S05]  /*3300*/  BRA `(.L_x_37356) ;  /* 0x0000000800907947 */ /* 0x000fea0003800000 */
.L_x_37367:
        /* <DEDUP_REMOVED lines=23> */
.L_x_37371:
[----:B------:R-:W-:Y:S05]  /*3480*/  BSYNC.RECONVERGENT B0 ;  /* 0x0000000000007941 */ /* 0x000fea0003800200 */
.L_x_37370:
[----:B------:R-:W-:-:S05]  /*3490*/  LOP3.LUT R7, R0, 0x80, R7, 0xf8, !PT ;  /* 0x0000008000077812 */ /* 0x000fca00078ef807 */
[----:B------:R0:W-:Y:S01]  /*34a0*/  STG.E.U8 desc[UR36][R8.64], R7 ;  /* 0x0000000708007986 */ /* 0x0001e2000c101124 */
[----:B------:R-:W-:Y:S05]  /*34b0*/  BRA `(.L_x_37356) ;  /* 0x0000000800247947 */ /* 0x000fea0003800000 */
.L_x_37366:
        /* <DEDUP_REMOVED lines=12> */
.L_x_37363:
        /* <DEDUP_REMOVED lines=11> */
.L_x_37374:
        /* <DEDUP_REMOVED lines=21> */
.L_x_37377:
[----:B------:R-:W-:-:S04]  /*3780*/  SHF.R.U32.HI R0, RZ, 0x14, R7 ;  /* 0x00000014ff007819 */ /* 0x000fc80000011607 */
[----:B------:R-:W-:-:S04]  /*3790*/  LOP3.LUT R0, R0, 0x1, RZ, 0xc0, !PT ;  /* 0x0000000100007812 */ /* 0x000fc800078ec0ff */
[----:B------:R-:W-:-:S04]  /*37a0*/  IADD3 R0, PT, PT, R7, 0x487ffff, R0 ;  /* 0x0487ffff07007810 */ /* 0x000fc80007ffe000 */
[----:B------:R-:W-:-:S04]  /*37b0*/  SHF.R.U32.HI R0, RZ, 0x14, R0 ;  /* 0x00000014ff007819 */ /* 0x000fc80000011600 */
[----:B------:R-:W-:-:S07]  /*37c0*/  LOP3.LUT R3, R0, 0xff, RZ, 0xc0, !PT ;  /* 0x000000ff00037812 */ /* 0x000fce00078ec0ff */
.L_x_37378:
[----:B------:R-:W-:-:S04]  /*37d0*/  SHF.R.U32.HI R0, RZ, 0x18, R7 ;  /* 0x00000018ff007819 */ /* 0x000fc80000011607 */
[----:B------:R-:W-:-:S07]  /*37e0*/  LOP3.LUT R0, R3, 0x80, R0, 0xf8, !PT ;  /* 0x0000008003007812 */ /* 0x000fce00078ef800 */
.L_x_37376:
[----:B------:R-:W-:Y:S05]  /*37f0*/  BSYNC.RECONVERGENT B0 ;  /* 0x0000000000007941 */ /* 0x000fea0003800200 */
.L_x_37375:
[----:B------:R1:W-:Y:S01]  /*3800*/  STG.E.U8 desc[UR36][R8.64], R0 ;  /* 0x0000000008007986 */ /* 0x0003e2000c101124 */
[----:B------:R-:W-:Y:S05]  /*3810*/  BRA `(.L_x_37356) ;  /* 0x00000004004c7947 */ /* 0x000fea0003800000 */
.L_x_37373:
        /* <DEDUP_REMOVED lines=21> */
.L_x_37381:
[----:B------:R-:W-:-:S04]  /*3970*/  SHF.R.U32.HI R0, RZ, 0x15, R7 ;  /* 0x00000015ff007819 */ /* 0x000fc80000011607 */
[----:B------:R-:W-:-:S04]  /*3980*/  LOP3.LUT R0, R0, 0x1, RZ, 0xc0, !PT ;  /* 0x0000000100007812 */ /* 0x000fc800078ec0ff */
[----:B------:R-:W-:-:S04]  /*3990*/  IADD3 R0, PT, PT, R7, 0x88fffff, R0 ;  /* 0x088fffff07007810 */ /* 0x000fc80007ffe000 */
[----:B------:R-:W-:-:S04]  /*39a0*/  SHF.R.U32.HI R0, RZ, 0x15, R0 ;  /* 0x00000015ff007819 */ /* 0x000fc80000011600 */
[----:B------:R-:W-:-:S07]  /*39b0*/  LOP3.LUT R3, R0, 0xff, RZ, 0xc0, !PT ;  /* 0x000000ff00037812 */ /* 0x000fce00078ec0ff */
.L_x_37382:
[----:B------:R-:W-:-:S04]  /*39c0*/  SHF.R.U32.HI R0, RZ, 0x18, R7 ;  /* 0x00000018ff007819 */ /* 0x000fc80000011607 */
[----:B------:R-:W-:-:S07]  /*39d0*/  LOP3.LUT R0, R3, 0x80, R0, 0xf8, !PT ;  /* 0x0000008003007812 */ /* 0x000fce00078ef800 */
.L_x_37380:
[----:B------:R-:W-:Y:S05]  /*39e0*/  BSYNC.RECONVERGENT B0 ;  /* 0x0000000000007941 */ /* 0x000fea0003800200 */
.L_x_37379:
[----:B------:R0:W-:Y:S01]  /*39f0*/  STG.E.U8 desc[UR36][R8.64], R0 ;  /* 0x0000000008007986 */ /* 0x0001e2000c101124 */
[----:B------:R-:W-:Y:S05]  /*3a00*/  BRA `(.L_x_37356) ;  /* 0x0000000000d07947 */ /* 0x000fea0003800000 */
.L_x_37372:
[----:B------:R-:W-:-:S09]  /*3a10*/  UISETP.NE.AND UP0, UPT, UR4, 0x1c, UPT ;  /* 0x0000001c0400788c */ /* 0x000fd2000bf05270 */
[----:B------:R-:W-:Y:S05]  /*3a20*/  BRA.U !UP0, `(.L_x_37383) ;  /* 0x0000000108c07547 */ /* 0x000fea000b800000 */
[----:B------:R-:W-:-:S09]  /*3a30*/  UISETP.NE.AND UP0, UPT, UR4, 0x1d, UPT ;  /* 0x0000001d0400788c */ /* 0x000fd2000bf05270 */
[----:B------:R-:W-:Y:S05]  /*3a40*/  BRA.U !UP0, `(.L_x_37384) ;  /* 0x0000000108ac7547 */ /* 0x000fea000b800000 */
[----:B------:R-:W-:-:S09]  /*3a50*/  UISETP.NE.AND UP0, UPT, UR4, 0x2c, UPT ;  /* 0x0000002c0400788c */ /* 0x000fd2000bf05270 */
[----:B------:R-:W-:Y:S05]  /*3a60*/  BRA.U !UP0, `(.L_x_37385) ;  /* 0x0000000108447547 */ /* 0x000fea000b800000 */
.L_x_37355:
        /* <DEDUP_REMOVED lines=16> */
.L_x_37386:
[----:B------:R-:W-:Y:S05]  /*3b70*/  BRA `(.L_x_37356) ;  /* 0x0000000000747947 */ /* 0x000fea0003800000 */
.L_x_37385:
        /* <DEDUP_REMOVED lines=24> */
.L_x_37384:
[----:B------:R-:W0:Y:S02]  /*3d00*/  F2I.U64.F64.TRUNC R4, R4 ;  /* 0x0000000400047311 */ /* 0x000e24000030d800 */
[----:B0-----:R0:W-:Y:S01]  /*3d10*/  STG.E.64 desc[UR36][R8.64], R4 ;  /* 0x0000000408007986 */ /* 0x0011e2000c101b24 */
[----:B------:R-:W-:Y:S05]  /*3d20*/  BRA `(.L_x_37356) ;  /* 0x0000000000087947 */ /* 0x000fea0003800000 */
.L_x_37383:
[----:B------:R-:W0:Y:S02]  /*3d30*/  F2I.U32.F64.TRUNC R5, R4 ;  /* 0x0000000400057311 */ /* 0x000e24000030d000 */
[----:B0-----:R3:W-:Y:S02]  /*3d40*/  STG.E desc[UR36][R8.64], R5 ;  /* 0x0000000508007986 */ /* 0x0017e4000c101924 */
.L_x_37356:
[----:B------:R-:W-:-:S07]  /*3d50*/  VIADD R23, R23, 0x80 ;  /* 0x0000008017177836 */ /* 0x000fce0000000000 */
.L_x_37313:
[----:B------:R-:W-:Y:S05]  /*3d60*/  BSYNC.RECONVERGENT B7 ;  /* 0x0000000000077941 */ /* 0x000fea0003800200 */
.L_x_37312:
[----:B------:R-:W5:Y:S01]  /*3d70*/  LDCU UR4, c[0x0][0x380] ;  /* 0x00007000ff0477ac */ /* 0x000f620008000800 */
[----:B------:R-:W-:Y:S01]  /*3d80*/  BSSY.RECONVERGENT B7, `(.L_x_37387) ;  /* 0x00003bd000077945 */ /* 0x000fe20003800200 */
[----:B-----5:R-:W-:-:S13]  /*3d90*/  ISETP.GE.AND P0, PT, R23, UR4, PT ;  /* 0x0000000417007c0c */ /* 0x020fda000bf06270 */
[----:B------:R-:W-:Y:S05]  /*3da0*/  @P0 BRA `(.L_x_37388) ;  /* 0x0000003800e80947 */ /* 0x000fea0003800000 */
[----:B------:R-:W5:Y:S01]  /*3db0*/  LDCU UR4, c[0x0][0x388] ;  /* 0x00007100ff0477ac */ /* 0x000f620008000800 */
[----:B------:R-:W-:Y:S02]  /*3dc0*/  HFMA2 R18, -RZ, RZ, 0, 0 ;  /* 0x00000000ff127431 */ /* 0x000fe400000001ff */
[----:B01----:R-:W-:Y:S01]  /*3dd0*/  IMAD.MOV.U32 R0, RZ, RZ, RZ ;  /* 0x000000ffff007224 */ /* 0x003fe200078e00ff */
        /* <DEDUP_REMOVED lines=20> */
[----:B--23--:R-:W-:-:S04]  /*3f20*/  SHF.R.U32.HI R5, RZ, UR4, R4 ;  /* 0x00000004ff057c19 */ /* 0x00cfc80008011604 */
[----:B----4-:R-:W-:-:S05]  /*3f30*/  IADD3 R3, PT, PT, -R5, RZ, RZ ;  /* 0x000000ff05037210 */ /* 0x010fca0007ffe1ff */
        /* <DEDUP_REMOVED lines=278> */
.L_x_37389:
        /* <DEDUP_REMOVED lines=18> */
.L_x_37394:
[----:B------:R-:W2:Y:S02]  /*51c0*/  LDG.E.U8 R4, desc[UR36][R4.64] ;  /* 0x0000002404047981 */ /* 0x000ea4000c1e1100 */
[----:B--2---:R0:W1:Y:S02]  /*51d0*/  I2F.F64.U16 R6, R4 ;  /* 0x0000000400067312 */ /* 0x0040640000101800 */
[----:B01----:R-:W-:Y:S05]  /*51e0*/  BRA `(.L_x_37396) ;  /* 0x0000000c00647947 */ /* 0x003fea0003800000 */
.L_x_37393:
        /* <DEDUP_REMOVED lines=9> */
.L_x_37398:
[----:B------:R-:W2:Y:S02]  /*5280*/  LDG.E R4, desc[UR36][R4.64] ;  /* 0x0000002404047981 */ /* 0x000ea4000c1e1900 */
[----:B--2---:R0:W1:Y:S02]  /*5290*/  I2F.F64 R6, R4 ;  /* 0x0000000400067312 */ /* 0x0040640000201c00 */
[----:B01----:R-:W-:Y:S05]  /*52a0*/  BRA `(.L_x_37396) ;  /* 0x0000000c00347947 */ /* 0x003fea0003800000 */
.L_x_37397:
[----:B------:R-:W2:Y:S02]  /*52b0*/  LDG.E.U16 R4, desc[UR36][R4.64] ;  /* 0x0000002404047981 */ /* 0x000ea4000c1e1500 */
[----:B--2---:R0:W1:Y:S02]  /*52c0*/  I2F.F64.S16 R6, R4 ;  /* 0x0000000400067312 */ /* 0x0040640000101c00 */
[----:B01----:R-:W-:Y:S05]  /*52d0*/  BRA `(.L_x_37396) ;  /* 0x0000000c00287947 */ /* 0x003fea0003800000 */
.L_x_37392:
        /* <DEDUP_REMOVED lines=10> */
.L_x_37400:
[----:B------:R-:W2:Y:S02]  /*5380*/  LDG.E.U16 R0, desc[UR36][R4.64] ;  /* 0x0000002404007981 */ /* 0x000ea4000c1e1500 */
[----:B--2---:R-:W-:-:S05]  /*5390*/  HADD2.F32 R0, -RZ, R0.H0_H0 ;  /* 0x20000000ff007230 */ /* 0x004fca0000004100 */
[----:B------:R-:W-:-:S04]  /*53a0*/  FMUL.FTZ R0, R0, 1 ;  /* 0x3f80000000007820 */ /* 0x000fc80000410000 */
[----:B------:R0:W1:Y:S02]  /*53b0*/  F2F.F64.F32 R6, R0 ;  /* 0x0000000000067310 */ /* 0x0000640000201800 */
[----:B01----:R-:W-:Y:S05]  /*53c0*/  BRA `(.L_x_37396) ;  /* 0x0000000800ec7947 */ /* 0x003fea0003800000 */
.L_x_37399:
        /* <DEDUP_REMOVED lines=10> */
.L_x_37402:
[----:B------:R-:W2:Y:S02]  /*5470*/  LDG.E.U16 R4, desc[UR36][R4.64] ;  /* 0x0000002404047981 */ /* 0x000ea4000c1e1500 */
[----:B--2---:R-:W-:-:S05]  /*5480*/  HADD2.F32 R0, -RZ, R4.H0_H0 ;  /* 0x20000004ff007230 */ /* 0x004fca0000004100 */
[----:B------:R-:W-:-:S04]  /*5490*/  FMUL.FTZ R0, R0, 1 ;  /* 0x3f80000000007820 */ /* 0x000fc80000410000 */
[----:B------:R3:W0:Y:S02]  /*54a0*/  F2F.F64.F32 R6, R0 ;  /* 0x0000000000067310 */ /* 0x0006240000201800 */
[----:B0--3--:R-:W-:Y:S05]  /*54b0*/  BRA `(.L_x_37396) ;  /* 0x0000000800b07947 */ /* 0x009fea0003800000 */
.L_x_37401:
[----:B------:R3:W5:Y:S01]  /*54c0*/  LDG.E.64 R6, desc[UR36][R4.64] ;  /* 0x0000002404067981 */ /* 0x000762000c1e1b00 */
[----:B------:R-:W-:Y:S05]  /*54d0*/  BRA `(.L_x_37396) ;  /* 0x0000000800a87947 */ /* 0x000fea0003800000 */
.L_x_37391:
        /* <DEDUP_REMOVED lines=13> */
.L_x_37405:
[----:B------:R2:W5:Y:S01]  /*55b0*/  LDG.E.64 R6, desc[UR36][R4.64] ;  /* 0x0000002404067981 */ /* 0x000562000c1e1b00 */
[----:B------:R-:W-:Y:S05]  /*55c0*/  BRA `(.L_x_37396) ;  /* 0x00000008006c7947 */ /* 0x000fea0003800000 */
.L_x_37404:
        /* <DEDUP_REMOVED lines=27> */
.L_x_37407:
        /* <DEDUP_REMOVED lines=15> */
.L_x_37406:
[----:B------:R-:W2:Y:S02]  /*5870*/  LDG.E.U16 R0, desc[UR36][R4.64] ;  /* 0x0000002404007981 */ /* 0x000ea4000c1e1500 */
[----:B--2---:R-:W-:-:S04]  /*5880*/  IMAD.U32 R0, R0, 0x10000, RZ ;  /* 0x0001000000007824 */ /* 0x004fc800078e00ff */
[----:B------:R-:W-:-:S04]  /*5890*/  FMUL.FTZ R0, R0, 1 ;  /* 0x3f80000000007820 */ /* 0x000fc80000410000 */
[----:B------:R3:W0:Y:S02]  /*58a0*/  F2F.F64.F32 R6, R0 ;  /* 0x0000000000067310 */ /* 0x0006240000201800 */
[----:B0--3--:R-:W-:Y:S05]  /*58b0*/  BRA `(.L_x_37396) ;  /* 0x0000000400b07947 */ /* 0x009fea0003800000 */
.L_x_37403:
        /* <DEDUP_REMOVED lines=11> */
.L_x_37410:
        /* <DEDUP_REMOVED lines=21> */
.L_x_37412:
[----:B------:R-:W-:Y:S05]  /*5ac0*/  BSYNC.RECONVERGENT B0 ;  /* 0x0000000000007941 */ /* 0x000fea0003800200 */
.L_x_37411:
[----:B------:R-:W-:Y:S02]  /*5ad0*/  SHF.L.U32 R0, R0, 0x14, RZ ;  /* 0x0000001400007819 */ /* 0x000fe400000006ff */
[----:B------:R-:W-:-:S04]  /*5ae0*/  LEA R3, R3, 0x3b800000, 0x17 ;  /* 0x3b80000003037811 */ /* 0x000fc800078eb8ff */
[----:B------:R-:W-:-:S05]  /*5af0*/  LOP3.LUT R0, R3, R0, R7, 0xfe, !PT ;  /* 0x0000000003007212 */ /* 0x000fca00078efe07 */
[----:B------:R-:W-:-:S04]  /*5b00*/  FMUL.FTZ R0, R0, 1 ;  /* 0x3f80000000007820 */ /* 0x000fc80000410000 */
[----:B------:R0:W1:Y:S02]  /*5b10*/  F2F.F64.F32 R6, R0 ;  /* 0x0000000000067310 */ /* 0x0000640000201800 */
[----:B01----:R-:W-:Y:S05]  /*5b20*/  BRA `(.L_x_37396) ;  /* 0x0000000400147947 */ /* 0x003fea0003800000 */
.L_x_37409:
        /* <DEDUP_REMOVED lines=21> */
.L_x_37414:
[----:B------:R-:W-:Y:S05]  /*5c80*/  BSYNC.RECONVERGENT B0 ;  /* 0x0000000000007941 */ /* 0x000fea0003800200 */
.L_x_37413:
[----:B------:R-:W-:Y:S01]  /*5c90*/  IMAD.SHL.U32 R0, R0, 0x200000, RZ ;  /* 0x0020000000007824 */ /* 0x000fe200078e00ff */
[----:B------:R-:W-:-:S04]  /*5ca0*/  LEA R3, R3, 0x37800000, 0x17 ;  /* 0x3780000003037811 */ /* 0x000fc800078eb8ff */
[----:B------:R-:W-:-:S05]  /*5cb0*/  LOP3.LUT R0, R3, R0, R7, 0xfe, !PT ;  /* 0x0000000003007212 */ /* 0x000fca00078efe07 */
[----:B------:R-:W-:-:S04]  /*5cc0*/  FMUL.FTZ R0, R0, 1 ;  /* 0x3f80000000007820 */ /* 0x000fc80000410000 */
[----:B------:R0:W1:Y:S02]  /*5cd0*/  F2F.F64.F32 R6, R0 ;  /* 0x0000000000067310 */ /* 0x0000640000201800 */
[----:B01----:R-:W-:Y:S05]  /*5ce0*/  BRA `(.L_x_37396) ;  /* 0x0000000000a47947 */ /* 0x003fea0003800000 */
.L_x_37408:
        /* <DEDUP_REMOVED lines=18> */
.L_x_37395:
        /* <DEDUP_REMOVED lines=16> */
.L_x_37417:
[----:B------:R-:W-:Y:S01]  /*5f10*/  CS2R R6, SRZ ;  /* 0x0000000000067805 */ /* 0x000fe2000001ff00 */
[----:B------:R-:W-:Y:S06]  /*5f20*/  BRA `(.L_x_37396) ;  /* 0x0000000000147947 */ /* 0x000fec0003800000 */
.L_x_37416:
[----:B------:R-:W2:Y:S02]  /*5f30*/  LDG.E.64 R6, desc[UR36][R4.64] ;  /* 0x0000002404067981 */ /* 0x000ea4000c1e1b00 */
[----:B--2---:R-:W0:Y:S02]  /*5f40*/  I2F.F64.U64 R6, R6 ;  /* 0x0000000600067312 */ /* 0x004e240000301800 */
[----:B0-----:R-:W-:Y:S05]  /*5f50*/  BRA `(.L_x_37396) ;  /* 0x0000000000087947 */ /* 0x001fea0003800000 */
.L_x_37415:
[----:B------:R-:W2:Y:S02]  /*5f60*/  LDG.E R4, desc[UR36][R4.64] ;  /* 0x0000002404047981 */ /* 0x000ea4000c1e1900 */
[----:B--2---:R0:W1:Y:S02]  /*5f70*/  I2F.F64.U32 R6, R4 ;  /* 0x0000000400067312 */ /* 0x0040640000201800 */
.L_x_37396:
[----:B------:R-:W-:Y:S05]  /*5f80*/  BSYNC.RECONVERGENT B6 ;  /* 0x0000000000067941 */ /* 0x000fea0003800200 */
.L_x_37390:
        /* <DEDUP_REMOVED lines=31> */
.L_x_37422:
        /* <DEDUP_REMOVED lines=11> */
.L_x_37421:
        /* <DEDUP_REMOVED lines=21> */
.L_x_37424:
[----:B------:R-:W-:Y:S05]  /*6380*/  BSYNC.RECONVERGENT B1 ;  /* 0x0000000000017941 */ /* 0x000fea0003800200 */
.L_x_37423:
[----:B0-----:R-:W-:Y:S01]  /*6390*/  LOP3.LUT R5, R0, 0x80000000, R11, 0xb8, !PT ;  /* 0x8000000000057812 */ /* 0x001fe200078eb80b */
[----:B------:R-:W-:Y:S01]  /*63a0*/  IMAD.MOV.U32 R4, RZ, RZ, R8 ;  /* 0x000000ffff047224 */ /* 0x000fe200078e0008 */
[----:B------:R-:W-:Y:S06]  /*63b0*/  BRA `(.L_x_37420) ;  /* 0x00000000003c7947 */ /* 0x000fec0003800000 */
.L_x_37419:
        /* <DEDUP_REMOVED lines=15> */
.L_x_37420:
[----:B------:R-:W-:Y:S05]  /*64b0*/  BSYNC.RECONVERGENT B0 ;  /* 0x0000000000007941 */ /* 0x000fea0003800200 */
.L_x_37418:
        /* <DEDUP_REMOVED lines=36> */
.L_x_37428:
[----:B------:R-:W0:Y:S02]  /*6700*/  F2I.S64.F64.TRUNC R4, R4 ;  /* 0x0000000400047311 */ /* 0x000e24000030d900 */
[----:B0-----:R-:W-:-:S05]  /*6710*/  MOV R3, R4 ;  /* 0x0000000400037202 */ /* 0x001fca0000000f00 */
[----:B------:R3:W-:Y:S01]  /*6720*/  STG.E.U8 desc[UR36][R8.64], R3 ;  /* 0x0000000308007986 */ /* 0x0007e2000c101124 */
[----:B------:R-:W-:Y:S05]  /*6730*/  BRA `(.L_x_37430) ;  /* 0x0000001000807947 */ /* 0x000fea0003800000 */
.L_x_37427:
        /* <DEDUP_REMOVED lines=9> */
.L_x_37432:
[----:B------:R-:W0:Y:S02]  /*67d0*/  F2I.F64.TRUNC R5, R4 ;  /* 0x0000000400057311 */ /* 0x000e24000030d100 */
[----:B0-----:R2:W-:Y:S01]  /*67e0*/  STG.E desc[UR36][R8.64], R5 ;  /* 0x0000000508007986 */ /* 0x0015e2000c101924 */
[----:B------:R-:W-:Y:S05]  /*67f0*/  BRA `(.L_x_37430) ;  /* 0x0000001000507947 */ /* 0x000fea0003800000 */
.L_x_37431:
[----:B------:R-:W0:Y:S02]  /*6800*/  F2I.F64.TRUNC R5, R4 ;  /* 0x0000000400057311 */ /* 0x000e24000030d100 */
[----:B0-----:R0:W-:Y:S01]  /*6810*/  STG.E.U16 desc[UR36][R8.64], R5 ;  /* 0x0000000508007986 */ /* 0x0011e2000c101524 */
[----:B------:R-:W-:Y:S05]  /*6820*/  BRA `(.L_x_37430) ;  /* 0x0000001000447947 */ /* 0x000fea0003800000 */
.L_x_37426:
        /* <DEDUP_REMOVED lines=17> */
.L_x_37434:
        /* <DEDUP_REMOVED lines=12> */
.L_x_37433:
        /* <DEDUP_REMOVED lines=18> */
.L_x_37436:
        /* <DEDUP_REMOVED lines=13> */
.L_x_37435:
[----:B------:R0:W-:Y:S01]  /*6bf0*/  STG.E.64 desc[UR36][R8.64], R4 ;  /* 0x0000000408007986 */ /* 0x0001e2000c101b24 */
[----:B------:R-:W-:Y:S05]  /*6c00*/  BRA `(.L_x_37430) ;  /* 0x0000000c004c7947 */ /* 0x000fea0003800000 */
.L_x_37425:
        /* <DEDUP_REMOVED lines=13> */
.L_x_37440:
        /* <DEDUP_REMOVED lines=26> */
.L_x_37443:
[----:B------:R-:W-:-:S04]  /*6e80*/  SHF.R.U32.HI R3, RZ, 0x18, R7 ;  /* 0x00000018ff037819 */ /* 0x000fc80000011607 */
[----:B------:R-:W-:-:S07]  /*6e90*/  LOP3.LUT R0, R0, 0x80, R3, 0xf8, !PT ;  /* 0x0000008000007812 */ /* 0x000fce00078ef803 */
.L_x_37442:
[----:B------:R-:W-:Y:S05]  /*6ea0*/  BSYNC.RECONVERGENT B0 ;  /* 0x0000000000007941 */ /* 0x000fea0003800200 */
.L_x_37441:
[----:B------:R0:W-:Y:S01]  /*6eb0*/  STG.E.U8 desc[UR36][R8.64], R0 ;  /* 0x0000000008007986 */ /* 0x0001e2000c101124 */
[----:B------:R-:W-:Y:S05]  /*6ec0*/  BRA `(.L_x_37430) ;  /* 0x00000008009c7947 */ /* 0x000fea0003800000 */
.L_x_37439:
        /* <DEDUP_REMOVED lines=26> */
.L_x_37446:
[----:B------:R-:W-:-:S04]  /*7070*/  SHF.R.U32.HI R3, RZ, 0x18, R7 ;  /* 0x00000018ff037819 */ /* 0x000fc80000011607 */
[----:B------:R-:W-:-:S07]  /*7080*/  LOP3.LUT R0, R0, 0x80, R3, 0xf8, !PT ;  /* 0x0000008000007812 */ /* 0x000fce00078ef803 */
.L_x_37445:
[----:B------:R-:W-:Y:S05]  /*7090*/  BSYNC.RECONVERGENT B0 ;  /* 0x0000000000007941 */ /* 0x000fea0003800200 */
.L_x_37444:
[----:B------:R0:W-:Y:S01]  /*70a0*/  STG.E.U8 desc[UR36][R8.64], R0 ;  /* 0x0000000008007986 */ /* 0x0001e2000c101124 */
[----:B------:R-:W-:Y:S05]  /*70b0*/  BRA `(.L_x_37430) ;  /* 0x0000000800207947 */ /* 0x000fea0003800000 */
.L_x_37438:
        /* <DEDUP_REMOVED lines=30> */
.L_x_37448:
[----:B------:R-:W0:Y:S02]  /*72a0*/  F2I.U64.F64.TRUNC R4, R4 ;  /* 0x0000000400047311 */ /* 0x000e24000030d800 */
[----:B0-----:R0:W-:Y:S01]  /*72b0*/  STG.E.64 desc[UR36][R8.64], R4 ;  /* 0x0000000408007986 */ /* 0x0011e2000c101b24 */
[----:B------:R-:W-:Y:S05]  /*72c0*/  BRA `(.L_x_37430) ;  /* 0x00000004009c7947 */ /* 0x000fea0003800000 */
.L_x_37447:
[----:B------:R-:W0:Y:S02]  /*72d0*/  F2I.U32.F64.TRUNC R5, R4 ;  /* 0x0000000400057311 */ /* 0x000e24000030d000 */
[----:B0-----:R0:W-:Y:S01]  /*72e0*/  STG.E desc[UR36][R8.64], R5 ;  /* 0x0000000508007986 */ /* 0x0011e2000c101924 */
[----:B------:R-:W-:Y:S05]  /*72f0*/  BRA `(.L_x_37430) ;  /* 0x0000000400907947 */ /* 0x000fea0003800000 */
.L_x_37437:
        /* <DEDUP_REMOVED lines=10> */
.L_x_37450:
[----:B------:R-:W-:-:S05]  /*73a0*/  CS2R R6, SRZ ;  /* 0x0000000000067805 */ /* 0x000fca000001ff00 */
[----:B------:R0:W-:Y:S01]  /*73b0*/  STG.E.128 desc[UR36][R8.64], R4 ;  /* 0x0000000408007986 */ /* 0x0001e2000c101d24 */
[----:B------:R-:W-:Y:S05]  /*73c0*/  BRA `(.L_x_37430) ;  /* 0x00000004005c7947 */ /* 0x000fea0003800000 */
.L_x_37449:
[----:B------:R-:W-:-:S09]  /*73d0*/  UISETP.NE.AND UP0, UPT, UR4, 0xf, UPT ;  /* 0x0000000f0400788c */ /* 0x000fd2000bf05270 */
[----:B------:R-:W-:Y:S05]  /*73e0*/  BRA.U !UP0, `(.L_x_37451) ;  /* 0x0000000508287547 */ /* 0x000fea000b800000 */
[----:B------:R-:W-:-:S09]  /*73f0*/  UISETP.NE.AND UP0, UPT, UR4, 0x17, UPT ;  /* 0x000000170400788c */ /* 0x000fd2000bf05270 */
[----:B------:R-:W-:Y:S05]  /*7400*/  BRA.U !UP0, `(.L_x_37452) ;  /* 0x0000000108b07547 */ /* 0x000fea000b800000 */
[----:B------:R-:W-:-:S09]  /*7410*/  UISETP.NE.AND UP0, UPT, UR4, 0x18, UPT ;  /* 0x000000180400788c */ /* 0x000fd2000bf05270 */
[----:B------:R-:W-:Y:S05]  /*7420*/  BRA.U !UP0, `(.L_x_37453) ;  /* 0x0000000108447547 */ /* 0x000fea000b800000 */
.L_x_37429:
        /* <DEDUP_REMOVED lines=16> */
.L_x_37454:
[----:B------:R-:W-:Y:S05]  /*7530*/  BRA `(.L_x_37430) ;  /* 0x0000000400007947 */ /* 0x000fea0003800000 */
.L_x_37453:
        /* <DEDUP_REMOVED lines=21> */
.L_x_37456:
[----:B------:R-:W-:Y:S05]  /*7690*/  BSYNC.RECONVERGENT B0 ;  /* 0x0000000000007941 */ /* 0x000fea0003800200 */
.L_x_37455:
[----:B------:R-:W-:-:S05]  /*76a0*/  LOP3.LUT R3, R0, 0x80, R3, 0xf8, !PT ;  /* 0x0000008000037812 */ /* 0x000fca00078ef803 */
[----:B------:R0:W-:Y:S01]  /*76b0*/  STG.E.U8 desc[UR36][R8.64], R3 ;  /* 0x0000000308007986 */ /* 0x0001e2000c101124 */
[----:B------:R-:W-:Y:S05]  /*76c0*/  BRA `(.L_x_37430) ;  /* 0x00000000009c7947 */ /* 0x000fea0003800000 */
.L_x_37452:
        /* <DEDUP_REMOVED lines=20> */
.L_x_37458:
[----:B------:R-:W-:Y:S01]  /*7810*/  IMAD.MOV.U32 R0, RZ, RZ, 0x7f ;  /* 0x0000007fff007424 */ /* 0x000fe200078e00ff */
[----:B------:R-:W-:-:S04]  /*7820*/  ISETP.GT.U32.AND P0, PT, R3, 0x7f800000, PT ;  /* 0x7f8000000300780c */ /* 0x000fc80003f04070 */
[----:B------:R-:W-:-:S09]  /*7830*/  SEL R0, R0, 0x7c, P0 ;  /* 0x0000007c00007807 */ /* 0x000fd20000000000 */
.L_x_37459:
[----:B------:R-:W-:Y:S05]  /*7840*/  BSYNC.RECONVERGENT B0 ;  /* 0x0000000000007941 */ /* 0x000fea0003800200 */
.L_x_37457:
[----:B------:R-:W-:-:S04]  /*7850*/  SHF.R.U32.HI R3, RZ, 0x18, R7 ;  /* 0x00000018ff037819 */ /* 0x000fc80000011607 */
[----:B------:R-:W-:-:S05]  /*7860*/  LOP3.LUT R3, R0, 0x80, R3, 0xf8, !PT ;  /* 0x0000008000037812 */ /* 0x000fca00078ef803 */
[----:B------:R0:W-:Y:S01]  /*7870*/  STG.E.U8 desc[UR36][R8.64], R3 ;  /* 0x0000000308007986 */ /* 0x0001e2000c101124 */
[----:B------:R-:W-:Y:S05]  /*7880*/  BRA `(.L_x_37430) ;  /* 0x00000000002c7947 */ /* 0x000fea0003800000 */
.L_x_37451:
        /* <DEDUP_REMOVED lines=11> */
.L_x_37430:
[----:B------:R-:W-:-:S07]  /*7940*/  IADD3 R23, PT, PT, R23, 0x80, RZ ;  /* 0x0000008017177810 */ /* 0x000fce0007ffe0ff */
.L_x_37388:
[----:B------:R-:W-:Y:S05]  /*7950*/  BSYNC.RECONVERGENT B7 ;  /* 0x0000000000077941 */ /* 0x000fea0003800200 */
.L_x_37387:
        /* <DEDUP_REMOVED lines=27> */
[----:B--234-:R-:W-:-:S04]  /*7b10*/  SHF.R.U32.HI R5, RZ, UR4, R4 ;  /* 0x00000004ff057c19 */ /* 0x01cfc80008011604 */
[----:B------:R-:W-:-:S05]  /*7b20*/  IADD3 R3, PT, PT, -R5, RZ, RZ ;  /* 0x000000ff05037210 */ /* 0x000fca0007ffe1ff */
        /* <DEDUP_REMOVED lines=278> */
.L_x_37462:
        /* <DEDUP_REMOVED lines=18> */
.L_x_37467:
[----:B------:R-:W2:Y:S02]  /*8db0*/  LDG.E.U8 R4, desc[UR36][R4.64] ;  /* 0x0000002404047981 */ /* 0x000ea4000c1e1100 */
[----:B--2---:R0:W1:Y:S02]  /*8dc0*/  I2F.F64.U16 R6, R4 ;  /* 0x0000000400067312 */ /* 0x0040640000101800 */
[----:B01----:R-:W-:Y:S05]  /*8dd0*/  BRA `(.L_x_37469) ;  /* 0x0000000c00647947 */ /* 0x003fea0003800000 */
.L_x_37466:
        /* <DEDUP_REMOVED lines=9> */
.L_x_37471:
[----:B------:R-:W2:Y:S02]  /*8e70*/  LDG.E R4, desc[UR36][R4.64] ;  /* 0x0000002404047981 */ /* 0x000ea4000c1e1900 */
[----:B--2---:R0:W1:Y:S02]  /*8e80*/  I2F.F64 R6, R4 ;  /* 0x0000000400067312 */ /* 0x0040640000201c00 */
[----:B01----:R-:W-:Y:S05]  /*8e90*/  BRA `(.L_x_37469) ;  /* 0x0000000c00347947 */ /* 0x003fea0003800000 */
.L_x_37470:
[----:B------:R-:W2:Y:S02]  /*8ea0*/  LDG.E.U16 R4, desc[UR36][R4.64] ;  /* 0x0000002404047981 */ /* 0x000ea4000c1e1500 */
[----:B--2---:R0:W1:Y:S02]  /*8eb0*/  I2F.F64.S16 R6, R4 ;  /* 0x0000000400067312 */ /* 0x0040640000101c00 */
[----:B01----:R-:W-:Y:S05]  /*8ec0*/  BRA `(.L_x_37469) ;  /* 0x0000000c00287947 */ /* 0x003fea0003800000 */
.L_x_37465:
        /* <DEDUP_REMOVED lines=10> */
.L_x_37473:
[----:B------:R-:W2:Y:S02]  /*8f70*/  LDG.E.U16 R0, desc[UR36][R4.64] ;  /* 0x0000002404007981 */ /* 0x000ea4000c1e1500 */
[----:B--2---:R-:W-:-:S05]  /*8f80*/  HADD2.F32 R0, -RZ, R0.H0_H0 ;  /* 0x20000000ff007230 */ /* 0x004fca0000004100 */
[----:B------:R-:W-:-:S04]  /*8f90*/  FMUL.FTZ R0, R0, 1 ;  /* 0x3f80000000007820 */ /* 0x000fc80000410000 */
[----:B------:R1:W2:Y:S02]  /*8fa0*/  F2F.F64.F32 R6, R0 ;  /* 0x0000000000067310 */ /* 0x0002a40000201800 */
[----:B-12---:R-:W-:Y:S05]  /*8fb0*/  BRA `(.L_x_37469) ;  /* 0x0000000800ec7947 */ /* 0x006fea0003800000 */
.L_x_37472:
        /* <DEDUP_REMOVED lines=10> */
.L_x_37475:
[----:B------:R-:W2:Y:S02]  /*9060*/  LDG.E.U16 R4, desc[UR36][R4.64] ;  /* 0x0000002404047981 */ /* 0x000ea4000c1e1500 */
[----:B--2---:R-:W-:-:S05]  /*9070*/  HADD2.F32 R0, -RZ, R4.H0_H0 ;  /* 0x20000004ff007230 */ /* 0x004fca0000004100 */
[----:B------:R-:W-:-:S04]  /*9080*/  FMUL.FTZ R0, R0, 1 ;  /* 0x3f80000000007820 */ /* 0x000fc80000410000 */
[----:B------:R1:W2:Y:S02]  /*9090*/  F2F.F64.F32 R6, R0 ;  /* 0x0000000000067310 */ /* 0x0002a40000201800 */
[----:B-12---:R-:W-:Y:S05]  /*90a0*/  BRA `(.L_x_37469) ;  /* 0x0000000800b07947 */ /* 0x006fea0003800000 */
.L_x_37474:
[----:B------:R0:W5:Y:S01]  /*90b0*/  LDG.E.64 R6, desc[UR36][R4.64] ;  /* 0x0000002404067981 */ /* 0x000162000c1e1b00 */
[----:B------:R-:W-:Y:S05]  /*90c0*/  BRA `(.L_x_37469) ;  /* 0x0000000800a87947 */ /* 0x000fea0003800000 */
.L_x_37464:
        /* <DEDUP_REMOVED lines=13> */
.L_x_37478:
[----:B------:R1:W5:Y:S01]  /*91a0*/  LDG.E.64 R6, desc[UR36][R4.64] ;  /* 0x0000002404067981 */ /* 0x000362000c1e1b00 */
[----:B------:R-:W-:Y:S05]  /*91b0*/  BRA `(.L_x_37469) ;  /* 0x00000008006c7947 */ /* 0x000fea0003800000 */
.L_x_37477:
        /* <DEDUP_REMOVED lines=27> */
.L_x_37480:
        /* <DEDUP_REMOVED lines=15> */
.L_x_37479:
[----:B------:R-:W2:Y:S02]  /*9460*/  LDG.E.U16 R0, desc[UR36][R4.64] ;  /* 0x0000002404007981 */ /* 0x000ea4000c1e1500 */
[----:B--2---:R-:W-:-:S04]  /*9470*/  IMAD.U32 R0, R0, 0x10000, RZ ;  /* 0x0001000000007824 */ /* 0x004fc800078e00ff */
[----:B------:R-:W-:-:S04]  /*9480*/  FMUL.FTZ R0, R0, 1 ;  /* 0x3f80000000007820 */ /* 0x000fc80000410000 */
[----:B------:R2:W3:Y:S02]  /*9490*/  F2F.F64.F32 R6, R0 ;  /* 0x0000000000067310 */ /* 0x0004e40000201800 */
[----:B--23--:R-:W-:Y:S05]  /*94a0*/  BRA `(.L_x_37469) ;  /* 0x0000000400b07947 */ /* 0x00cfea0003800000 */
.L_x_37476:
        /* <DEDUP_REMOVED lines=11> */
.L_x_37483:
        /* <DEDUP_REMOVED lines=21> */
.L_x_37485:
[----:B------:R-:W-:Y:S05]  /*96b0*/  BSYNC.RECONVERGENT B0 ;  /* 0x0000000000007941 */ /* 0x000fea0003800200 */
.L_x_37484:
[----:B------:R-:W-:Y:S01]  /*96c0*/  IMAD.SHL.U32 R0, R0, 0x100000, RZ ;  /* 0x0010000000007824 */ /* 0x000fe200078e00ff */
[----:B------:R-:W-:-:S04]  /*96d0*/  LEA R3, R3, 0x3b800000, 0x17 ;  /* 0x3b80000003037811 */ /* 0x000fc800078eb8ff */
[----:B------:R-:W-:-:S05]  /*96e0*/  LOP3.LUT R0, R3, R0, R7, 0xfe, !PT ;  /* 0x0000000003007212 */ /* 0x000fca00078efe07 */
[----:B------:R-:W-:-:S04]  /*96f0*/  FMUL.FTZ R0, R0, 1 ;  /* 0x3f80000000007820 */ /* 0x000fc80000410000 */
[----:B------:R4:W0:Y:S02]  /*9700*/  F2F.F64.F32 R6, R0 ;  /* 0x0000000000067310 */ /* 0x0008240000201800 */
[----:B0---4-:R-:W-:Y:S05]  /*9710*/  BRA `(.L_x_37469) ;  /* 0x0000000400147947 */ /* 0x011fea0003800000 */
.L_x_37482:
        /* <DEDUP_REMOVED lines=21> */
.L_x_37487:
[----:B------:R-:W-:Y:S05]  /*9870*/  BSYNC.RECONVERGENT B0 ;  /* 0x0000000000007941 */ /* 0x000fea0003800200 */
.L_x_37486:
[----:B------:R-:W-:Y:S02]  /*9880*/  SHF.L.U32 R0, R0, 0x15, RZ ;  /* 0x0000001500007819 */ /* 0x000fe400000006ff */
[----:B------:R-:W-:-:S04]  /*9890*/  LEA R3, R3, 0x37800000, 0x17 ;  /* 0x3780000003037811 */ /* 0x000fc800078eb8ff */
[----:B------:R-:W-:-:S05]  /*98a0*/  LOP3.LUT R0, R3, R0, R7, 0xfe, !PT ;  /* 0x0000000003007212 */ /* 0x000fca00078efe07 */
[----:B------:R-:W-:-:S04]  /*98b0*/  FMUL.FTZ R0, R0, 1 ;  /* 0x3f80000000007820 */ /* 0x000fc80000410000 */
[----:B------:R4:W0:Y:S02]  /*98c0*/  F2F.F64.F32 R6, R0 ;  /* 0x0000000000067310 */ /* 0x0008240000201800 */
[----:B0---4-:R-:W-:Y:S05]  /*98d0*/  BRA `(.L_x_37469) ;  /* 0x0000000000a47947 */ /* 0x011fea0003800000 */
.L_x_37481:
        /* <DEDUP_REMOVED lines=18> */
.L_x_37468:
        /* <DEDUP_REMOVED lines=16> */
.L_x_37490:
[----:B------:R-:W-:Y:S01]  /*9b00*/  CS2R R6, SRZ ;  /* 0x0000000000067805 */ /* 0x000fe2000001ff00 */
[----:B------:R-:W-:Y:S06]  /*9b10*/  BRA `(.L_x_37469) ;  /* 0x0000000000147947 */ /* 0x000fec0003800000 */
.L_x_37489:
[----:B------:R-:W2:Y:S02]  /*9b20*/  LDG.E.64 R6, desc[UR36][R4.64] ;  /* 0x0000002404067981 */ /* 0x000ea4000c1e1b00 */
[----:B--2---:R-:W4:Y:S02]  /*9b30*/  I2F.F64.U64 R6, R6 ;  /* 0x0000000600067312 */ /* 0x004f240000301800 */
[----:B----4-:R-:W-:Y:S05]  /*9b40*/  BRA `(.L_x_37469) ;  /* 0x0000000000087947 */ /* 0x010fea0003800000 */
.L_x_37488:
[----:B------:R-:W2:Y:S02]  /*9b50*/  LDG.E R4, desc[UR36][R4.64] ;  /* 0x0000002404047981 */ /* 0x000ea4000c1e1900 */
[----:B--2---:R2:W3:Y:S02]  /*9b60*/  I2F.F64.U32 R6, R4 ;  /* 0x0000000400067312 */ /* 0x0044e40000201800 */
.L_x_37469:
[----:B------:R-:W-:Y:S05]  /*9b70*/  BSYNC.RECONVERGENT B6 ;  /* 0x0000000000067941 */ /* 0x000fea0003800200 */
.L_x_37463:
[----:B---3-5:R-:W-:Y:S01]  /*9b80*/  LOP3.LUT R9, R7, 0x7fffffff, RZ, 0xc0, !PT ;  /* 0x7fffffff07097812 */ /* 0x028fe200078ec0ff */
[----:B------:R-:W-:Y:S01]  /*9b90*/  BSSY.RECONVERGENT B0, `(.L_x_37491) ;  /* 0x0000051000007945 */ /* 0x000fe20003800200 */
[----:B------:R-:W-:Y:S02]  /*9ba0*/  MOV R8, R6 ;  /* 0x0000000600087202 */ /* 0x000fe40000000f00 */
[----:B------:R-:W-:-:S04]  /*9bb0*/  VIMNMX.U32 R0, PT, PT, R27, R9, !PT ;  /* 0x000000091b007248 */ /* 0x000fc80007fe0000 */
[----:B------:R-:W-:-:S13]  /*9bc0*/  ISETP.GT.U32.AND P0, PT, R0, 0x7fefffff, PT ;  /* 0x7fefffff0000780c */ /* 0x000fda0003f04070 */
[----:B------:R-:W-:Y:S05]  /*9bd0*/  @P0 BRA `(.L_x_37492) ;  /* 0x0000000000f40947 */ /* 0x000fea0003800000 */
[----:B------:R-:W3:Y:S01]  /*9be0*/  DSETP.NEU.AND P0, PT, R8, RZ, PT ;  /* 0x000000ff0800722a */ /* 0x000ee20003f0d000 */
[----:B012---:R-:W-:Y:S02]  /*9bf0*/  IMAD.MOV.U32 R4, RZ, RZ, 0x0 ;  /* 0x00000000ff047424 */ /* 0x007fe400078e00ff */
[----:B------:R-:W-:Y:S01]  /*9c00*/  IMAD.MOV.U32 R5, RZ, RZ, -0x80000 ;  /* 0xfff80000ff057424 */ /* 0x000fe200078e00ff */
[----:B---3--:R-:W-:Y:S06]  /*9c10*/  @!P0 BRA `(.L_x_37493) ;  /* 0x0000000400208947 */ /* 0x008fec0003800000 */
[----:B------:R-:W0:Y:S01]  /*9c20*/  LDCU.64 UR4, c[0x0][0x598] ;  /* 0x0000b300ff0477ac */ /* 0x000e220008000a00 */
[----:B------:R-:W1:Y:S01]  /*9c30*/  DSETP.GE.AND P0, PT, R26, R8, PT ;  /* 0x000000081a00722a */ /* 0x000e620003f06000 */
[----:B0-----:R-:W-:Y:S01]  /*9c40*/  MOV R4, UR4 ;  /* 0x0000000400047c02 */ /* 0x001fe20008000f00 */
        /* <DEDUP_REMOVED lines=13> */
[----:B0-----:R-:W-:Y:S01]  /*9d20*/  FSEL R11, R24, UR4, !P1 ;  /* 0x00000004180b7c08 */ /* 0x001fe2000c800000 */
[----:B------:R-:W-:Y:S01]  /*9d30*/  @!P0 VIADD R3, R4, 0xffffffca ;  /* 0xffffffca04038836 */ /* 0x000fe20000000000 */
[----:B------:R-:W-:Y:S02]  /*9d40*/  SEL R4, R2, R19, !P1 ;  /* 0x0000001302047207 */ /* 0x000fe40004800000 */
[----:B------:R-:W-:-:S02]  /*9d50*/  LOP3.LUT R13, R0, 0x100000, RZ, 0xfc, !PT ;  /* 0x00100000000d7812 */ /* 0x000fc400078efcff */
[----:B------:R-:W-:-:S07]  /*9d60*/  IADD3 R0, PT, PT, R4, -R3, RZ ;  /* 0x8000000304007210 */ /* 0x000fce0007ffe0ff */
.L_x_37495:
        /* <DEDUP_REMOVED lines=11> */
.L_x_37494:
        /* <DEDUP_REMOVED lines=21> */
.L_x_37497:
[----:B------:R-:W-:Y:S05]  /*9f70*/  BSYNC.RECONVERGENT B1 ;  /* 0x0000000000017941 */ /* 0x000fea0003800200 */
.L_x_37496:
[----:B0-----:R-:W-:Y:S02]  /*9f80*/  LOP3.LUT R5, R0, 0x80000000, R11, 0xb8, !PT ;  /* 0x8000000000057812 */ /* 0x001fe400078eb80b */
[----:B------:R-:W-:Y:S01]  /*9f90*/  MOV R4, R8 ;  /* 0x0000000800047202 */ /* 0x000fe20000000f00 */
[----:B------:R-:W-:Y:S06]  /*9fa0*/  BRA `(.L_x_37493) ;  /* 0x00000000003c7947 */ /* 0x000fec0003800000 */
.L_x_37492:
[----:B------:R-:W0:Y:S01]  /*9fb0*/  LDCU.64 UR4, c[0x0][0x598] ;  /* 0x0000b300ff0477ac */ /* 0x000e220008000a00 */
[----:B------:R-:W-:-:S15]  /*9fc0*/  DSETP.NAN.AND P0, PT, R8, R8, PT ;  /* 0x000000080800722a */ /* 0x000fde0003f08000 */
[----:B------:R-:W-:-:S15]  /*9fd0*/  NOP ;  /* 0x0000000000007918 */ /* 0x000fde0000000000 */
[----:B------:R-:W-:-:S15]  /*9fe0*/  NOP ;  /* 0x0000000000007918 */ /* 0x000fde0000000000 */
[----:B------:R-:W-:-:S15]  /*9ff0*/  NOP ;  /* 0x0000000000007918 */ /* 0x000fde0000000000 */
[----:B------:R-:W-:-:S04]  /*a000*/  NOP ;  /* 0x0000000000007918 */ /* 0x000fc80000000000 */
[----:B012---:R-:W0:Y:S02]  /*a010*/  DADD R4, R6, UR4 ;  /* 0x0000000406047e29 */ /* 0x007e240008000000 */
        /* <DEDUP_REMOVED lines=8> */
.L_x_37493:
[----:B------:R-:W-:Y:S05]  /*a0a0*/  BSYNC.RECONVERGENT B0 ;  /* 0x0000000000007941 */ /* 0x000fea0003800200 */
.L_x_37491:
        /* <DEDUP_REMOVED lines=36> */
.L_x_37501:
[----:B------:R-:W0:Y:S02]  /*a2f0*/  F2I.S64.F64.TRUNC R4, R4 ;  /* 0x0000000400047311 */ /* 0x000e24000030d900 */
[----:B0-----:R-:W-:-:S05]  /*a300*/  IMAD.MOV.U32 R3, RZ, RZ, R4 ;  /* 0x000000ffff037224 */ /* 0x001fca00078e0004 */
[----:B------:R0:W-:Y:S01]  /*a310*/  STG.E.U8 desc[UR36][R8.64], R3 ;  /* 0x0000000308007986 */ /* 0x0001e2000c101124 */
[----:B------:R-:W-:Y:S05]  /*a320*/  BRA `(.L_x_37503) ;  /* 0x0000001000807947 */ /* 0x000fea0003800000 */
.L_x_37500:
        /* <DEDUP_REMOVED lines=9> */
.L_x_37505:
[----:B------:R-:W0:Y:S02]  /*a3c0*/  F2I.F64.TRUNC R5, R4 ;  /* 0x0000000400057311 */ /* 0x000e24000030d100 */
[----:B0-----:R0:W-:Y:S01]  /*a3d0*/  STG.E desc[UR36][R8.64], R5 ;  /* 0x0000000508007986 */ /* 0x0011e2000c101924 */
[----:B------:R-:W-:Y:S05]  /*a3e0*/  BRA `(.L_x_37503) ;  /* 0x0000001000507947 */ /* 0x000fea0003800000 */
.L_x_37504:
[----:B------:R-:W0:Y:S02]  /*a3f0*/  F2I.F64.TRUNC R5, R4 ;  /* 0x0000000400057311 */ /* 0x000e24000030d100 */
[----:B0-----:R0:W-:Y:S01]  /*a400*/  STG.E.U16 desc[UR36][R8.64], R5 ;  /* 0x0000000508007986 */ /* 0x0011e2000c101524 */
[----:B------:R-:W-:Y:S05]  /*a410*/  BRA `(.L_x_37503) ;  /* 0x0000001000447947 */ /* 0x000fea0003800000 */
.L_x_37499:
        /* <DEDUP_REMOVED lines=17> */
.L_x_37507:
        /* <DEDUP_REMOVED lines=12> */
.L_x_37506:
        /* <DEDUP_REMOVED lines=18> */
.L_x_37509:
        /* <DEDUP_REMOVED lines=13> */
.L_x_37508:
[----:B------:R0:W-:Y:S01]  /*a7e0*/  STG.E.64 desc[UR36][R8.64], R4 ;  /* 0x0000000408007986 */ /* 0x0001e2000c101b24 */
[----:B------:R-:W-:Y:S05]  /*a7f0*/  BRA `(.L_x_37503) ;  /* 0x0000000c004c7947 */ /* 0x000fea0003800000 */
.L_x_37498:
        /* <DEDUP_REMOVED lines=13> */
.L_x_37513:
        /* <DEDUP_REMOVED lines=26> */
.L_x_37516:
[----:B------:R-:W-:-:S04]  /*aa70*/  SHF.R.U32.HI R3, RZ, 0x18, R7 ;  /* 0x00000018ff037819 */ /* 0x000fc80000011607 */
[----:B------:R-:W-:-:S07]  /*aa80*/  LOP3.LUT R0, R0, 0x80, R3, 0xf8, !PT ;  /* 0x0000008000007812 */ /* 0x000fce00078ef803 */
.L_x_37515:
[----:B------:R-:W-:Y:S05]  /*aa90*/  BSYNC.RECONVERGENT B0 ;  /* 0x0000000000007941 */ /* 0x000fea0003800200 */
.L_x_37514:
[----:B------:R0:W-:Y:S01]  /*aaa0*/  STG.E.U8 desc[UR36][R8.64], R0 ;  /* 0x0000000008007986 */ /* 0x0001e2000c101124 */
[----:B------:R-:W-:Y:S05]  /*aab0*/  BRA `(.L_x_37503) ;  /* 0x00000008009c7947 */ /* 0x000fea0003800000 */
.L_x_37512:
        /* <DEDUP_REMOVED lines=26> */
.L_x_37519:
[----:B------:R-:W-:-:S04]  /*ac60*/  SHF.R.U32.HI R3, RZ, 0x18, R7 ;  /* 0x00000018ff037819 */ /* 0x000fc80000011607 */
[----:B------:R-:W-:-:S07]  /*ac70*/  LOP3.LUT R0, R0, 0x80, R3, 0xf8, !PT ;  /* 0x0000008000007812 */ /* 0x000fce00078ef803 */
.L_x_37518:
[----:B------:R-:W-:Y:S05]  /*ac80*/  BSYNC.RECONVERGENT B0 ;  /* 0x0000000000007941 */ /* 0x000fea0003800200 */
.L_x_37517:
[----:B------:R0:W-:Y:S01]  /*ac90*/  STG.E.U8 desc[UR36][R8.64], R0 ;  /* 0x0000000008007986 */ /* 0x0001e2000c101124 */
[----:B------:R-:W-:Y:S05]  /*aca0*/  BRA `(.L_x_37503) ;  /* 0x0000000800207947 */ /* 0x000fea0003800000 */
.L_x_37511:
        /* <DEDUP_REMOVED lines=30> */
.L_x_37521:
[----:B------:R-:W0:Y:S02]  /*ae90*/  F2I.U64.F64.TRUNC R4, R4 ;  /* 0x0000000400047311 */ /* 0x000e24000030d800 */
[----:B0-----:R0:W-:Y:S01]  /*aea0*/  STG.E.64 desc[UR36][R8.64], R4 ;  /* 0x0000000408007986 */ /* 0x0011e2000c101b24 */
[----:B------:R-:W-:Y:S05]  /*aeb0*/  BRA `(.L_x_37503) ;  /* 0x00000004009c7947 */ /* 0x000fea0003800000 */
.L_x_37520:
[----:B------:R-:W0:Y:S02]  /*aec0*/  F2I.U32.F64.TRUNC R5, R4 ;  /* 0x0000000400057311 */ /* 0x000e24000030d000 */
[----:B0-----:R0:W-:Y:S01]  /*aed0*/  STG.E desc[UR36][R8.64], R5 ;  /* 0x0000000508007986 */ /* 0x0011e2000c101924 */
[----:B------:R-:W-:Y:S05]  /*aee0*/  BRA `(.L_x_37503) ;  /* 0x0000000400907947 */ /* 0x000fea0003800000 */
.L_x_37510:
        /* <DEDUP_REMOVED lines=10> */
.L_x_37523:
[----:B------:R-:W-:-:S05]  /*af90*/  CS2R R6, SRZ ;  /* 0x0000000000067805 */ /* 0x000fca000001ff00 */
[----:B------:R1:W-:Y:S01]  /*afa0*/  STG.E.128 desc[UR36][R8.64], R4 ;  /* 0x0000000408007986 */ /* 0x0003e2000c101d24 */
[----:B------:R-:W-:Y:S05]  /*afb0*/  BRA `(.L_x_37503) ;  /* 0x00000004005c7947 */ /* 0x000fea0003800000 */
.L_x_37522:
[----:B------:R-:W-:-:S09]  /*afc0*/  UISETP.NE.AND UP0, UPT, UR4, 0xf, UPT ;  /* 0x0000000f0400788c */ /* 0x000fd2000bf05270 */
[----:B------:R-:W-:Y:S05]  /*afd0*/  BRA.U !UP0, `(.L_x_37524) ;  /* 0x0000000508287547 */ /* 0x000fea000b800000 */
[----:B------:R-:W-:-:S09]  /*afe0*/  UISETP.NE.AND UP0, UPT, UR4, 0x17, UPT ;  /* 0x000000170400788c */ /* 0x000fd2000bf05270 */
[----:B------:R-:W-:Y:S05]  /*aff0*/  BRA.U !UP0, `(.L_x_37525) ;  /* 0x0000000108b07547 */ /* 0x000fea000b800000 */
[----:B------:R-:W-:-:S09]  /*b000*/  UISETP.NE.AND UP0, UPT, UR4, 0x18, UPT ;  /* 0x000000180400788c */ /* 0x000fd2000bf05270 */
[----:B------:R-:W-:Y:S05]  /*b010*/  BRA.U !UP0, `(.L_x_37526) ;  /* 0x0000000108447547 */ /* 0x000fea000b800000 */
.L_x_37502:
        /* <DEDUP_REMOVED lines=16> */
.L_x_37527:
[----:B------:R-:W-:Y:S05]  /*b120*/  BRA `(.L_x_37503) ;  /* 0x0000000400007947 */ /* 0x000fea0003800000 */
.L_x_37526:
        /* <DEDUP_REMOVED lines=21> */
.L_x_37529:
[----:B------:R-:W-:Y:S05]  /*b280*/  BSYNC.RECONVERGENT B0 ;  /* 0x0000000000007941 */ /* 0x000fea0003800200 */
.L_x_37528:
[----:B------:R-:W-:-:S05]  /*b290*/  LOP3.LUT R3, R0, 0x80, R3, 0xf8, !PT ;  /* 0x0000008000037812 */ /* 0x000fca00078ef803 */
[----:B------:R3:W-:Y:S01]  /*b2a0*/  STG.E.U8 desc[UR36][R8.64], R3 ;  /* 0x0000000308007986 */ /* 0x0007e2000c101124 */
[----:B------:R-:W-:Y:S05]  /*b2b0*/  BRA `(.L_x_37503) ;  /* 0x00000000009c7947 */ /* 0x000fea0003800000 */
.L_x_37525:
        /* <DEDUP_REMOVED lines=20> */
.L_x_37531:
[----:B------:R-:W-:Y:S02]  /*b400*/  ISETP.GT.U32.AND P0, PT, R3, 0x7f800000, PT ;  /* 0x7f8000000300780c */ /* 0x000fe40003f04070 */
[----:B------:R-:W-:-:S04]  /*b410*/  MOV R0, 0x7f ;  /* 0x0000007f00007802 */ /* 0x000fc80000000f00 */
[----:B------:R-:W-:-:S07]  /*b420*/  SEL R0, R0, 0x7c, P0 ;  /* 0x0000007c00007807 */ /* 0x000fce0000000000 */
.L_x_37532:
[----:B------:R-:W-:Y:S05]  /*b430*/  BSYNC.RECONVERGENT B0 ;  /* 0x0000000000007941 */ /* 0x000fea0003800200 */
.L_x_37530:
[----:B------:R-:W-:-:S04]  /*b440*/  SHF.R.U32.HI R3, RZ, 0x18, R7 ;  /* 0x00000018ff037819 */ /* 0x000fc80000011607 */
[----:B------:R-:W-:-:S05]  /*b450*/  LOP3.LUT R3, R0, 0x80, R3, 0xf8, !PT ;  /* 0x0000008000037812 */ /* 0x000fca00078ef803 */
[----:B------:R2:W-:Y:S01]  /*b460*/  STG.E.U8 desc[UR36][R8.64], R3 ;  /* 0x0000000308007986 */ /* 0x0005e2000c101124 */
[----:B------:R-:W-:Y:S05]  /*b470*/  BRA `(.L_x_37503) ;  /* 0x00000000002c7947 */ /* 0x000fea0003800000 */
.L_x_37524:
        /* <DEDUP_REMOVED lines=11> */
.L_x_37503:
[----:B------:R-:W-:-:S07]  /*b530*/  VIADD R23, R23, 0x80 ;  /* 0x0000008017177836 */ /* 0x000fce0000000000 */
.L_x_37461:
[----:B------:R-:W-:Y:S05]  /*b540*/  BSYNC.RECONVERGENT B7 ;  /* 0x0000000000077941 */ /* 0x000fea0003800200 */
.L_x_37460:
[----:B------:R-:W5:Y:S02]  /*b550*/  LDCU UR4, c[0x0][0x380] ;  /* 0x00007000ff0477ac */ /* 0x000f640008000800 */
[----:B-----5:R-:W-:-:S13]  /*b560*/  ISETP.GE.AND P0, PT, R23, UR4, PT ;  /* 0x0000000417007c0c */ /* 0x020fda000bf06270 */
[----:B------:R-:W-:Y:S05]  /*b570*/  @P0 EXIT ;  /* 0x000000000000094d */ /* 0x000fea0003800000 */
[----:B------:R-:W5:Y:S01]  /*b580*/  LDCU UR4, c[0x0][0x388] ;  /* 0x00007100ff0477ac */ /* 0x000f620008000800 */
[----:B01--4-:R-:W-:Y:S01]  /*b590*/  IMAD.MOV.U32 R0, RZ, RZ, RZ ;  /* 0x000000ffff007224 */ /* 0x013fe200078e00ff */
[----:B------:R-:W-:Y:S01]  /*b5a0*/  MOV R22, RZ ;  /* 0x000000ff00167202 */ /* 0x000fe20000000f00 */
[----:B-----5:R-:W-:-:S09]  /*b5b0*/  UISETP.NE.AND UP0, UPT, UR4, URZ, UPT ;  /* 0x000000ff0400728c */ /* 0x020fd2000bf05270 */
[----:B------:R-:W-:Y:S05]  /*b5c0*/  BRA.U !UP0, `(.L_x_37533) ;  /* 0x0000001108a87547 */ /* 0x000fea000b800000 */
[----:B------:R-:W0:Y:S01]  /*b5d0*/  LDCU.64 UR4, c[0x0][0x390] ;  /* 0x00007200ff0477ac */ /* 0x000e220008000a00 */
[----:B------:R-:W-:Y:S01]  /*b5e0*/  IMAD.MOV.U32 R22, RZ, RZ, RZ ;  /* 0x000000ffff167224 */ /* 0x000fe200078e00ff */
[----:B------:R-:W1:Y:S01]  /*b5f0*/  LDCU UR6, c[0x0][0x38c] ;  /* 0x00007180ff0677ac */ /* 0x000e620008000800 */
[----:B------:R-:W4:Y:S01]  /*b600*/  LDCU.64 UR8, c[0x0][0x4b8] ;  /* 0x00009700ff0877ac */ /* 0x000f220008000a00 */
[----:B------:R-:W-:Y:S01]  /*b610*/  UISETP.NE.AND UP0, UPT, UR40, URZ, UPT ;  /* 0x000000ff2800728c */ /* 0x000fe2000bf05270 */
        /* <DEDUP_REMOVED lines=293> */
.L_x_37533:
[----:B------:R-:W0:Y:S01]  /*c870*/  LDCU.128 UR8, c[0x0][0x580] ;  /* 0x0000b000ff0877ac */ /* 0x000e220008000c00 */
[----:B------:R-:W-:Y:S01]  /*c880*/  BSSY.RECONVERGENT B6, `(.L_x_37534) ;  /* 0x00000ef000067945 */ /* 0x000fe20003800200 */
[----:B------:R-:W-:-:S04]  /*c890*/  UPRMT UR4, UR42, 0x9910, URZ ;  /* 0x000099102a047896 */ /* 0x000fc800080000ff */
[----:B------:R-:W-:Y:S01]  /*c8a0*/  UISETP.GT.AND UP0, UPT, UR4, 0x9, UPT ;  /* 0x000000090400788c */ /* 0x000fe2000bf04270 */
[----:B0-----:R-:W-:Y:S02]  /*c8b0*/  IADD3 R4, P1, PT, R0, UR10, RZ ;  /* 0x0000000a00047c10 */ /* 0x001fe4000ff3e0ff */
[----:B------:R-:W-:-:S03]  /*c8c0*/  IADD3 R22, P0, PT, R22, UR8, RZ ;  /* 0x0000000816167c10 */ /* 0x000fc6000ff1e0ff */
[----:B--23--:R-:W-:Y:S01]  /*c8d0*/  IMAD.X R5, RZ, RZ, UR11, P1 ;  /* 0x0000000bff057e24 */ /* 0x00cfe200088e06ff */
        /* <DEDUP_REMOVED lines=13> */
.L_x_37538:
[----:B------:R-:W2:Y:S02]  /*c9b0*/  LDG.E.U8 R4, desc[UR36][R4.64] ;  /* 0x0000002404047981 */ /* 0x000ea4000c1e1100 */
[----:B--2---:R4:W0:Y:S02]  /*c9c0*/  I2F.F64.U16 R6, R4 ;  /* 0x0000000400067312 */ /* 0x0048240000101800 */
[----:B0---4-:R-:W-:Y:S05]  /*c9d0*/  BRA `(.L_x_37540) ;  /* 0x0000000c00647947 */ /* 0x011fea0003800000 */
.L_x_37537:
        /* <DEDUP_REMOVED lines=9> */
.L_x_37542:
[----:B------:R-:W2:Y:S02]  /*ca70*/  LDG.E R4, desc[UR36][R4.64] ;  /* 0x0000002404047981 */ /* 0x000ea4000c1e1900 */
[----:B--2---:R4:W0:Y:S02]  /*ca80*/  I2F.F64 R6, R4 ;  /* 0x0000000400067312 */ /* 0x0048240000201c00 */
[----:B0---4-:R-:W-:Y:S05]  /*ca90*/  BRA `(.L_x_37540) ;  /* 0x0000000c00347947 */ /* 0x011fea0003800000 */
.L_x_37541:
[----:B------:R-:W2:Y:S02]  /*caa0*/  LDG.E.U16 R4, desc[UR36][R4.64] ;  /* 0x0000002404047981 */ /* 0x000ea4000c1e1500 */
[----:B--2---:R4:W0:Y:S02]  /*cab0*/  I2F.F64.S16 R6, R4 ;  /* 0x0000000400067312 */ /* 0x0048240000101c00 */
[----:B0---4-:R-:W-:Y:S05]  /*cac0*/  BRA `(.L_x_37540) ;  /* 0x0000000c00287947 */ /* 0x011fea0003800000 */
.L_x_37536:
        /* <DEDUP_REMOVED lines=10> */
.L_x_37544:
[----:B------:R-:W2:Y:S02]  /*cb70*/  LDG.E.U16 R0, desc[UR36][R4.64] ;  /* 0x0000002404007981 */ /* 0x000ea4000c1e1500 */
[----:B--2---:R-:W-:-:S05]  /*cb80*/  HADD2.F32 R0, -RZ, R0.H0_H0 ;  /* 0x20000000ff007230 */ /* 0x004fca0000004100 */
[----:B------:R-:W-:-:S04]  /*cb90*/  FMUL.FTZ R0, R0, 1 ;  /* 0x3f80000000007820 */ /* 0x000fc80000410000 */
[----:B------:R3:W4:Y:S02]  /*cba0*/  F2F.F64.F32 R6, R0 ;  /* 0x0000000000067310 */ /* 0x0007240000201800 */
[----:B---34-:R-:W-:Y:S05]  /*cbb0*/  BRA `(.L_x_37540) ;  /* 0x0000000800ec7947 */ /* 0x018fea0003800000 */
.L_x_37543:
        /* <DEDUP_REMOVED lines=10> */
.L_x_37546:
[----:B------:R-:W2:Y:S02]  /*cc60*/  LDG.E.U16 R4, desc[UR36][R4.64] ;  /* 0x0000002404047981 */ /* 0x000ea4000c1e1500 */
[----:B--2---:R-:W-:-:S05]  /*cc70*/  HADD2.F32 R0, -RZ, R4.H0_H0 ;  /* 0x20000004ff007230 */ /* 0x004fca0000004100 */
[----:B------:R-:W-:-:S04]  /*cc80*/  FMUL.FTZ R0, R0, 1 ;  /* 0x3f80000000007820 */ /* 0x000fc80000410000 */
[----:B------:R3:W4:Y:S02]  /*cc90*/  F2F.F64.F32 R6, R0 ;  /* 0x0000000000067310 */ /* 0x0007240000201800 */
[----:B---34-:R-:W-:Y:S05]  /*cca0*/  BRA `(.L_x_37540) ;  /* 0x0000000800b07947 */ /* 0x018fea0003800000 */
.L_x_37545:
[----:B------:R3:W5:Y:S01]  /*ccb0*/  LDG.E.64 R6, desc[UR36][R4.64] ;  /* 0x0000002404067981 */ /* 0x000762000c1e1b00 */
[----:B------:R-:W-:Y:S05]  /*ccc0*/  BRA `(.L_x_37540) ;  /* 0x0000000800a87947 */ /* 0x000fea0003800000 */
.L_x_37535:
        /* <DEDUP_REMOVED lines=13> */
.L_x_37549:
[----:B------:R2:W5:Y:S01]  /*cda0*/  LDG.E.64 R6, desc[UR36][R4.64] ;  /* 0x0000002404067981 */ /* 0x000562000c1e1b00 */
[----:B------:R-:W-:Y:S05]  /*cdb0*/  BRA `(.L_x_37540) ;  /* 0x00000008006c7947 */ /* 0x000fea0003800000 */
.L_x_37548:
        /* <DEDUP_REMOVED lines=27> */
.L_x_37551:
        /* <DEDUP_REMOVED lines=13> */
[----:B------:R2:W3:Y:S02]  /*d040*/  F2F.F64.F32 R6, R0 ;  /* 0x0000000000067310 */ /* 0x0004e40000201800 */
[----:B--23--:R-:W-:Y:S05]  /*d050*/  BRA `(.L_x_37540) ;  /* 0x0000000400c47947 */ /* 0x00cfea0003800000 */
.L_x_37550:
[----:B------:R-:W2:Y:S02]  /*d060*/  LDG.E.U16 R0, desc[UR36][R4.64] ;  /* 0x0000002404007981 */ /* 0x000ea4000c1e1500 */
[----:B--2---:R-:W-:-:S04]  /*d070*/  IMAD.U32 R0, R0, 0x10000, RZ ;  /* 0x0001000000007824 */ /* 0x004fc800078e00ff */
[----:B------:R-:W-:-:S04]  /*d080*/  FMUL.FTZ R0, R0, 1 ;  /* 0x3f80000000007820 */ /* 0x000fc80000410000 */
[----:B------:R2:W3:Y:S02]  /*d090*/  F2F.F64.F32 R6, R0 ;  /* 0x0000000000067310 */ /* 0x0004e40000201800 */
[----:B--23--:R-:W-:Y:S05]  /*d0a0*/  BRA `(.L_x_37540) ;  /* 0x0000000400b07947 */ /* 0x00cfea0003800000 */
.L_x_37547:
        /* <DEDUP_REMOVED lines=11> */
.L_x_37554:
        /* <DEDUP_REMOVED lines=21> */
.L_x_37556:
[----:B------:R-:W-:Y:S05]  /*d2b0*/  BSYNC.RECONVERGENT B0 ;  /* 0x0000000000007941 */ /* 0x000fea0003800200 */
.L_x_37555:
[----:B------:R-:W-:Y:S02]  /*d2c0*/  SHF.L.U32 R0, R0, 0x14, RZ ;  /* 0x0000001400007819 */ /* 0x000fe400000006ff */
[----:B------:R-:W-:-:S04]  /*d2d0*/  LEA R3, R3, 0x3b800000, 0x17 ;  /* 0x3b80000003037811 */ /* 0x000fc800078eb8ff */
[----:B------:R-:W-:-:S05]  /*d2e0*/  LOP3.LUT R0, R3, R0, R7, 0xfe, !PT ;  /* 0x0000000003007212 */ /* 0x000fca00078efe07 */
[----:B------:R-:W-:-:S04]  /*d2f0*/  FMUL.FTZ R0, R0, 1 ;  /* 0x3f80000000007820 */ /* 0x000fc80000410000 */
[----:B------:R2:W3:Y:S02]  /*d300*/  F2F.F64.F32 R6, R0 ;  /* 0x0000000000067310 */ /* 0x0004e40000201800 */
[----:B--23--:R-:W-:Y:S05]  /*d310*/  BRA `(.L_x_37540) ;  /* 0x0000000400147947 */ /* 0x00cfea0003800000 */
.L_x_37553:
        /* <DEDUP_REMOVED lines=21> */
.L_x_37558:
[----:B------:R-:W-:Y:S05]  /*d470*/  BSYNC.RECONVERGENT B0 ;  /* 0x0000000000007941 */ /* 0x000fea0003800200 */
.L_x_37557:
[----:B------:R-:W-:Y:S01]  /*d480*/  IMAD.SHL.U32 R0, R0, 0x200000, RZ ;  /* 0x0020000000007824 */ /* 0x000fe200078e00ff */
[----:B------:R-:W-:-:S04]  /*d490*/  LEA R3, R3, 0x37800000, 0x17 ;  /* 0x3780000003037811 */ /* 0x000fc800078eb8ff */
[----:B------:R-:W-:-:S05]  /*d4a0*/  LOP3.LUT R0, R3, R0, R7, 0xfe, !PT ;  /* 0x0000000003007212 */ /* 0x000fca00078efe07 */
[----:B------:R-:W-:-:S04]  /*d4b0*/  FMUL.FTZ R0, R0, 1 ;  /* 0x3f80000000007820 */ /* 0x000fc80000410000 */
[----:B------:R2:W3:Y:S02]  /*d4c0*/  F2F.F64.F32 R6, R0 ;  /* 0x0000000000067310 */ /* 0x0004e40000201800 */
[----:B--23--:R-:W-:Y:S05]  /*d4d0*/  BRA `(.L_x_37540) ;  /* 0x0000000000a47947 */ /* 0x00cfea0003800000 */
.L_x_37552:
        /* <DEDUP_REMOVED lines=18> */
.L_x_37539:
        /* <DEDUP_REMOVED lines=16> */
.L_x_37561:
[----:B------:R-:W-:Y:S01]  /*d700*/  CS2R R6, SRZ ;  /* 0x0000000000067805 */ /* 0x000fe2000001ff00 */
[----:B------:R-:W-:Y:S06]  /*d710*/  BRA `(.L_x_37540) ;  /* 0x0000000000147947 */ /* 0x000fec0003800000 */
.L_x_37560:
[----:B------:R-:W2:Y:S02]  /*d720*/  LDG.E.64 R6, desc[UR36][R4.64] ;  /* 0x0000002404067981 */ /* 0x000ea4000c1e1b00 */
[----:B--2---:R-:W0:Y:S02]  /*d730*/  I2F.F64.U64 R6, R6 ;  /* 0x0000000600067312 */ /* 0x004e240000301800 */
[----:B0-----:R-:W-:Y:S05]  /*d740*/  BRA `(.L_x_37540) ;  /* 0x0000000000087947 */ /* 0x001fea0003800000 */
.L_x_37559:
[----:B------:R-:W2:Y:S02]  /*d750*/  LDG.E R4, desc[UR36][R4.64] ;  /* 0x0000002404047981 */ /* 0x000ea4000c1e1900 */
[----:B--2---:R0:W1:Y:S02]  /*d760*/  I2F.F64.U32 R6, R4 ;  /* 0x0000000400067312 */ /* 0x0040640000201800 */
.L_x_37540:
[----:B------:R-:W-:Y:S05]  /*d770*/  BSYNC.RECONVERGENT B6 ;  /* 0x0000000000067941 */ /* 0x000fea0003800200 */
.L_x_37534:
[----:B-1---5:R-:W-:Y:S01]  /*d780*/  LOP3.LUT R9, R7, 0x7fffffff, RZ, 0xc0, !PT ;  /* 0x7fffffff07097812 */ /* 0x022fe200078ec0ff */
        /* <DEDUP_REMOVED lines=25> */
[----:B0-----:R-:W-:Y:S01]  /*d920*/  FSEL R25, R24, UR4, !P1 ;  /* 0x0000000418197c08 */ /* 0x001fe2000c800000 */
[----:B------:R-:W-:Y:S01]  /*d930*/  @!P0 VIADD R5, R3, 0xffffffca ;  /* 0xffffffca03058836 */ /* 0x000fe20000000000 */
[----:B------:R-:W-:-:S02]  /*d940*/  LOP3.LUT R11, R0, 0x100000, RZ, 0xfc, !PT ;  /* 0x00100000000b7812 */ /* 0x000fc400078efcff */
[----:B------:R-:W-:Y:S01]  /*d950*/  LOP3.LUT R4, R26, 0x100000, RZ, 0xfc, !PT ;  /* 0x001000001a047812 */ /* 0x000fe200078efcff */
[----:B------:R-:W-:-:S07]  /*d960*/  IMAD.IADD R0, R2, 0x1, -R5 ;  /* 0x0000000102007824 */ /* 0x000fce00078e0a05 */
.L_x_37566:
        /* <DEDUP_REMOVED lines=11> */
.L_x_37565:
        /* <DEDUP_REMOVED lines=21> */
.L_x_37568:
[----:B------:R-:W-:Y:S05]  /*db70*/  BSYNC.RECONVERGENT B1 ;  /* 0x0000000000017941 */ /* 0x000fea0003800200 */
.L_x_37567:
[----:B0-----:R-:W-:Y:S01]  /*db80*/  LOP3.LUT R5, R0, 0x80000000, R11, 0xb8, !PT ;  /* 0x8000000000057812 */ /* 0x001fe200078eb80b */
[----:B------:R-:W-:Y:S06]  /*db90*/  BRA `(.L_x_37564) ;  /* 0x00000000003c7947 */ /* 0x000fec0003800000 */
.L_x_37563:
[----:B------:R-:W1:Y:S01]  /*dba0*/  LDCU.64 UR4, c[0x0][0x598] ;  /* 0x0000b300ff0477ac */ /* 0x000e620008000a00 */
[----:B------:R-:W-:-:S15]  /*dbb0*/  DSETP.NAN.AND P0, PT, R8, R8, PT ;  /* 0x000000080800722a */ /* 0x000fde0003f08000 */
[----:B------:R-:W-:-:S15]  /*dbc0*/  NOP ;  /* 0x0000000000007918 */ /* 0x000fde0000000000 */
[----:B------:R-:W-:-:S15]  /*dbd0*/  NOP ;  /* 0x0000000000007918 */ /* 0x000fde0000000000 */
[----:B------:R-:W-:-:S15]  /*dbe0*/  NOP ;  /* 0x0000000000007918 */ /* 0x000fde0000000000 */
[----:B------:R-:W-:-:S04]  /*dbf0*/  NOP ;  /* 0x0000000000007918 */ /* 0x000fc80000000000 */
[----:B-1----:R-:W1:Y:S02]  /*dc00*/  DADD R2, R6, UR4 ;  /* 0x0000000406027e29 */ /* 0x002e640008000000 */
[----:B-1----:R-:W-:Y:S02]  /*dc10*/  FSEL R17, R17, R2, !P0 ;  /* 0x0000000211117208 */ /* 0x002fe40004000000 */
[----:B--23--:R-:W-:-:S15]  /*dc20*/  FSEL R5, R16, R3, !P0 ;  /* 0x0000000310057208 */ /* 0x00cfde0004000000 */
[----:B------:R-:W-:-:S15]  /*dc30*/  NOP ;  /* 0x0000000000007918 */ /* 0x000fde0000000000 */
[----:B------:R-:W-:-:S15]  /*dc40*/  NOP ;  /* 0x0000000000007918 */ /* 0x000fde0000000000 */
[----:B------:R-:W-:-:S15]  /*dc50*/  NOP ;  /* 0x0000000000007918 */ /* 0x000fde0000000000 */
[----:B------:R-:W0:Y:S02]  /*dc60*/  DSETP.NAN.AND P0, PT, R26, R26, PT ;  /* 0x0000001a1a00722a */ /* 0x000e240003f08000 */
[----:B0-----:R-:W-:Y:S02]  /*dc70*/  FSEL R4, R17, R2, !P0 ;  /* 0x0000000211047208 */ /* 0x001fe40004000000 */
[----:B------:R-:W-:-:S07]  /*dc80*/  FSEL R5, R5, R3, !P0 ;  /* 0x0000000305057208 */ /* 0x000fce0004000000 */
.L_x_37564:
[----:B------:R-:W-:Y:S05]  /*dc90*/  BSYNC.RECONVERGENT B0 ;  /* 0x0000000000007941 */ /* 0x000fea0003800200 */
.L_x_37562:
[----:B------:R-:W-:Y:S01]  /*dca0*/  UPRMT UR4, UR41, 0x9910, URZ ;  /* 0x0000991029047896 */ /* 0x000fe200080000ff */
[----:B------:R-:W0:Y:S03]  /*dcb0*/  DSETP.NEU.AND P1, PT, R4, RZ, PT ;  /* 0x000000ff0400722a */ /* 0x000e260003f2d000 */
[----:B------:R-:W-:-:S15]  /*dcc0*/  UISETP.GT.AND UP0, UPT, UR4, 0x9, UPT ;  /* 0x000000090400788c */ /* 0x000fde000bf04270 */
[----:B------:R-:W-:-:S15]  /*dcd0*/  NOP ;  /* 0x0000000000007918 */ /* 0x000fde0000000000 */
[----:B------:R-:W-:-:S15]  /*dce0*/  NOP ;  /* 0x0000000000007918 */ /* 0x000fde0000000000 */
[----:B------:R-:W-:-:S15]  /*dcf0*/  NOP ;  /* 0x0000000000007918 */ /* 0x000fde0000000000 */
[----:B------:R-:W-:-:S01]  /*dd00*/  NOP ;  /* 0x0000000000007918 */ /* 0x000fc20000000000 */
        /* <DEDUP_REMOVED lines=27> */
.L_x_37572:
[----:B------:R-:W0:Y:S02]  /*dec0*/  F2I.S64.F64.TRUNC R4, R4 ;  /* 0x0000000400047311 */ /* 0x000e24000030d900 */
[----:B0-----:R-:W-:-:S05]  /*ded0*/  IMAD.MOV.U32 R3, RZ, RZ, R4 ;  /* 0x000000ffff037224 */ /* 0x001fca00078e0004 */
[----:B------:R-:W-:Y:S01]  /*dee0*/  STG.E.U8 desc[UR36][R22.64], R3 ;  /* 0x0000000316007986 */ /* 0x000fe2000c101124 */
[----:B------:R-:W-:Y:S05]  /*def0*/  EXIT ;  /* 0x000000000000794d */ /* 0x000fea0003800000 */
.L_x_37571:
        /* <DEDUP_REMOVED lines=9> */
.L_x_37575:
[----:B------:R-:W0:Y:S02]  /*df90*/  F2I.F64.TRUNC R5, R4 ;  /* 0x0000000400057311 */ /* 0x000e24000030d100 */
[----:B0-----:R-:W-:Y:S01]  /*dfa0*/  STG.E desc[UR36][R22.64], R5 ;  /* 0x0000000516007986 */ /* 0x001fe2000c101924 */
[----:B------:R-:W-:Y:S05]  /*dfb0*/  EXIT ;  /* 0x000000000000794d */ /* 0x000fea0003800000 */
.L_x_37574:
[----:B------:R-:W0:Y:S02]  /*dfc0*/  F2I.F64.TRUNC R5, R4 ;  /* 0x0000000400057311 */ /* 0x000e24000030d100 */
[----:B0-----:R-:W-:Y:S01]  /*dfd0*/  STG.E.U16 desc[UR36][R22.64], R5 ;  /* 0x0000000516007986 */ /* 0x001fe2000c101524 */
[----:B------:R-:W-:Y:S05]  /*dfe0*/  EXIT ;  /* 0x000000000000794d */ /* 0x000fea0003800000 */
.L_x_37570:
        /* <DEDUP_REMOVED lines=17> */
.L_x_37577:
        /* <DEDUP_REMOVED lines=12> */
.L_x_37576:
        /* <DEDUP_REMOVED lines=18> */
.L_x_37579:
        /* <DEDUP_REMOVED lines=13> */
.L_x_37578:
[----:B------:R-:W-:Y:S01]  /*e3b0*/  STG.E.64 desc[UR36][R22.64], R4 ;  /* 0x0000000416007986 */ /* 0x000fe2000c101b24 */
[----:B------:R-:W-:Y:S05]  /*e3c0*/  EXIT ;  /* 0x000000000000794d */ /* 0x000fea0003800000 */
.L_x_37569:
        /* <DEDUP_REMOVED lines=13> */
.L_x_37583:
        /* <DEDUP_REMOVED lines=25> */
.L_x_37586:
[----:B------:R-:W-:-:S04]  /*e630*/  SHF.R.U32.HI R3, RZ, 0x18, R3 ;  /* 0x00000018ff037819 */ /* 0x000fc80000011603 */
[----:B------:R-:W-:-:S04]  /*e640*/  LOP3.LUT R0, R0, 0x80, R3, 0xf8, !PT ;  /* 0x0000008000007812 */ /* 0x000fc800078ef803 */
[----:B------:R-:W-:-:S07]  /*e650*/  PRMT R11, R0, 0x7610, R11 ;  /* 0x00007610000b7816 */ /* 0x000fce000000000b */
.L_x_37585:
[----:B------:R-:W-:Y:S05]  /*e660*/  BSYNC.RECONVERGENT B0 ;  /* 0x0000000000007941 */ /* 0x000fea0003800200 */
.L_x_37584:
[----:B------:R-:W-:Y:S01]  /*e670*/  STG.E.U8 desc[UR36][R22.64], R11 ;  /* 0x0000000b16007986 */ /* 0x000fe2000c101124 */
[----:B------:R-:W-:Y:S05]  /*e680*/  EXIT ;  /* 0x000000000000794d */ /* 0x000fea0003800000 */
.L_x_37582:
        /* <DEDUP_REMOVED lines=25> */
.L_x_37589:
[----:B------:R-:W-:-:S04]  /*e820*/  SHF.R.U32.HI R3, RZ, 0x18, R3 ;  /* 0x00000018ff037819 */ /* 0x000fc80000011603 */
[----:B------:R-:W-:-:S04]  /*e830*/  LOP3.LUT R0, R0, 0x80, R3, 0xf8, !PT ;  /* 0x0000008000007812 */ /* 0x000fc800078ef803 */
[----:B------:R-:W-:-:S07]  /*e840*/  PRMT R11, R0, 0x7610, R11 ;  /* 0x00007610000b7816 */ /* 0x000fce000000000b */
.L_x_37588:
[----:B------:R-:W-:Y:S05]  /*e850*/  BSYNC.RECONVERGENT B0 ;  /* 0x0000000000007941 */ /* 0x000fea0003800200 */
.L_x_37587:
[----:B------:R-:W-:Y:S01]  /*e860*/  STG.E.U8 desc[UR36][R22.64], R11 ;  /* 0x0000000b16007986 */ /* 0x000fe2000c101124 */
[----:B------:R-:W-:Y:S05]  /*e870*/  EXIT ;  /* 0x000000000000794d */ /* 0x000fea0003800000 */
.L_x_37581:
        /* <DEDUP_REMOVED lines=30> */
.L_x_37591:
[----:B------:R-:W0:Y:S02]  /*ea60*/  F2I.U64.F64.TRUNC R4, R4 ;  /* 0x0000000400047311 */ /* 0x000e24000030d800 */
[----:B0-----:R-:W-:Y:S01]  /*ea70*/  STG.E.64 desc[UR36][R22.64], R4 ;  /* 0x0000000416007986 */ /* 0x001fe2000c101b24 */
[----:B------:R-:W-:Y:S05]  /*ea80*/  EXIT ;  /* 0x000000000000794d */ /* 0x000fea0003800000 */
.L_x_37590:
[----:B------:R-:W0:Y:S02]  /*ea90*/  F2I.U32.F64.TRUNC R5, R4 ;  /* 0x0000000400057311 */ /* 0x000e24000030d000 */
[----:B0-----:R-:W-:Y:S01]  /*eaa0*/  STG.E desc[UR36][R22.64], R5 ;  /* 0x0000000516007986 */ /* 0x001fe2000c101924 */
[----:B------:R-:W-:Y:S05]  /*eab0*/  EXIT ;  /* 0x000000000000794d */ /* 0x000fea0003800000 */
.L_x_37580:
        /* <DEDUP_REMOVED lines=10> */
.L_x_37593:
[----:B------:R-:W-:-:S05]  /*eb60*/  CS2R R6, SRZ ;  /* 0x0000000000067805 */ /* 0x000fca000001ff00 */
[----:B------:R-:W-:Y:S01]  /*eb70*/  STG.E.128 desc[UR36][R22.64], R4 ;  /* 0x0000000416007986 */ /* 0x000fe2000c101d24 */
[----:B------:R-:W-:Y:S05]  /*eb80*/  EXIT ;  /* 0x000000000000794d */ /* 0x000fea0003800000 */
.L_x_37592:
[----:B------:R-:W-:-:S09]  /*eb90*/  UISETP.NE.AND UP0, UPT, UR4, 0xf, UPT ;  /* 0x0000000f0400788c */ /* 0x000fd2000bf05270 */
[----:B------:R-:W-:Y:S05]  /*eba0*/  BRA.U !UP0, `(.L_x_37594) ;  /* 0x0000000508287547 */ /* 0x000fea000b800000 */
[----:B------:R-:W-:-:S09]  /*ebb0*/  UISETP.NE.AND UP0, UPT, UR4, 0x17, UPT ;  /* 0x000000170400788c */ /* 0x000fd2000bf05270 */
[----:B------:R-:W-:Y:S05]  /*ebc0*/  BRA.U !UP0, `(.L_x_37595) ;  /* 0x0000000108b07547 */ /* 0x000fea000b800000 */
[----:B------:R-:W-:-:S09]  /*ebd0*/  UISETP.NE.AND UP0, UPT, UR4, 0x18, UPT ;  /* 0x000000180400788c */ /* 0x000fd2000bf05270 */
[----:B------:R-:W-:Y:S05]  /*ebe0*/  BRA.U !UP0, `(.L_x_37596) ;  /* 0x0000000108447547 */ /* 0x000fea000b800000 */
.L_x_37573:
        /* <DEDUP_REMOVED lines=16> */
.L_x_37597:
[----:B------:R-:W-:Y:S05]  /*ecf0*/  EXIT ;  /* 0x000000000000794d */ /* 0x000fea0003800000 */
.L_x_37596:
        /* <DEDUP_REMOVED lines=21> */
.L_x_37599:
[----:B------:R-:W-:Y:S05]  /*ee50*/  BSYNC.RECONVERGENT B0 ;  /* 0x0000000000007941 */ /* 0x000fea0003800200 */
.L_x_37598:
[----:B------:R-:W-:-:S05]  /*ee60*/  LOP3.LUT R3, R0, 0x80, R3, 0xf8, !PT ;  /* 0x0000008000037812 */ /* 0x000fca00078ef803 */
[----:B------:R-:W-:Y:S01]  /*ee70*/  STG.E.U8 desc[UR36][R22.64], R3 ;  /* 0x0000000316007986 */ /* 0x000fe2000c101124 */
[----:B------:R-:W-:Y:S05]  /*ee80*/  EXIT ;  /* 0x000000000000794d */ /* 0x000fea0003800000 */
.L_x_37595:
        /* <DEDUP_REMOVED lines=20> */
.L_x_37601:
[----:B------:R-:W-:Y:S01]  /*efd0*/  IMAD.MOV.U32 R0, RZ, RZ, 0x7f ;  /* 0x0000007fff007424 */ /* 0x000fe200078e00ff */
[----:B------:R-:W-:-:S04]  /*efe0*/  ISETP.GT.U32.AND P0, PT, R2, 0x7f800000, PT ;  /* 0x7f8000000200780c */ /* 0x000fc80003f04070 */
[----:B------:R-:W-:-:S09]  /*eff0*/  SEL R0, R0, 0x7c, P0 ;  /* 0x0000007c00007807 */ /* 0x000fd20000000000 */
.L_x_37602:
[----:B------:R-:W-:Y:S05]  /*f000*/  BSYNC.RECONVERGENT B0 ;  /* 0x0000000000007941 */ /* 0x000fea0003800200 */
.L_x_37600:
[----:B------:R-:W-:-:S04]  /*f010*/  SHF.R.U32.HI R3, RZ, 0x18, R3 ;  /* 0x00000018ff037819 */ /* 0x000fc80000011603 */
[----:B------:R-:W-:-:S05]  /*f020*/  LOP3.LUT R3, R0, 0x80, R3, 0xf8, !PT ;  /* 0x0000008000037812 */ /* 0x000fca00078ef803 */
[----:B------:R-:W-:Y:S01]  /*f030*/  STG.E.U8 desc[UR36][R22.64], R3 ;  /* 0x0000000316007986 */ /* 0x000fe2000c101124 */
[----:B------:R-:W-:Y:S05]  /*f040*/  EXIT ;  /* 0x000000000000794d */ /* 0x000fea0003800000 */
.L_x_37594:
        /* <DEDUP_REMOVED lines=12> */
.L_x_37603:
        /* <DEDUP_REMOVED lines=15> */
.L_x_50235:


//--------------------- .text._ZN2at6native27unrolled_elementwise_kernelINS0_13AUnaryFunctorIdddZZZNS0_21remainder_kernel_cudaERNS_18TensorIteratorBaseEENKUlvE0_clEvENKUlvE_clEvEUlddE_EESt5arrayIPcLm2EELi4E23TrivialOffsetCalculatorILi1EjESD_NS0_6memory12LoadWithCastILi1EEENSE_13StoreWithCastILi1EEEEEviT_T0_T2_T3_T4_T5_ --------------------------
	.section	.text._ZN2at6native27unrolled_elementwise_kernelINS0_13AUnaryFunctorIdddZZZNS0_21remainder_kernel_cudaERNS_18TensorIteratorBaseEENKUlvE0_clEvENKUlvE_clEvEUlddE_EESt5arrayIPcLm2EELi4E23TrivialOffsetCalculatorILi1EjESD_NS0_6memory12LoadWithCastILi1EEENSE_13StoreWithCastILi1EEEEEviT_T0_T2_T3_T4_T5_,"ax",@progbits
	.align	128
        .global         _ZN2at6native27unrolled_elementwise_kernelINS0_13AUnaryFunctorIdddZZZNS0_21remainder_kernel_cudaERNS_18TensorIteratorBaseEENKUlvE0_clEvENKUlvE_clEvEUlddE_EESt5arrayIPcLm2EELi4E23TrivialOffsetCalculatorILi1EjESD_NS0_6memory12LoadWithCastILi1EEENSE_13StoreWithCastILi1EEEEEviT_T0_T2_T3_T4_T5_
        .type           _ZN2at6native27unrolled_elementwise_kernelINS0_13AUnaryFunctorIdddZZZNS0_21remainder_kernel_cudaERNS_18TensorIteratorBaseEENKUlvE0_clEvENKUlvE_clEvEUlddE_EESt5arrayIPcLm2EELi4E23TrivialOffsetCalculatorILi1EjESD_NS0_6memory12LoadWithCastILi1EEENSE_13StoreWithCastILi1EEEEEviT_T0_T2_T3_T4_T5_,@function
        .size           _ZN2at6native27unrolled_elementwise_kernelINS0_13AUnaryFunctorIdddZZZNS0_21remainder_kernel_cudaERNS_18TensorIteratorBaseEENKUlvE0_clEvENKUlvE_clEvEUlddE_EESt5arrayIPcLm2EELi4E23TrivialOffsetCalculatorILi1EjESD_NS0_6memory12LoadWithCastILi1EEENSE_13StoreWithCastILi1EEEEEviT_T0_T2_T3_T4_T5_,(.L_x_50236 - _ZN2at6native27unrolled_elementwise_kernelINS0_13AUnaryFunctorIdddZZZNS0_21remainder_kernel_cudaERNS_18TensorIteratorBaseEENKUlvE0_clEvENKUlvE_clEvEUlddE_EESt5arrayIPcLm2EELi4E23TrivialOffsetCalculatorILi1EjESD_NS0_6memory12LoadWithCastILi1EEENSE_13StoreWithCastILi1EEEEEviT_T0_T2_T3_T4_T5_)
        .other          _ZN2at6native27unrolled_elementwise_kernelINS0_13AUnaryFunctorIdddZZZNS0_21remainder_kernel_cudaERNS_18TensorIteratorBaseEENKUlvE0_clEvENKUlvE_clEvEUlddE_EESt5arrayIPcLm2EELi4E23TrivialOffsetCalculatorILi1EjESD_NS0_6memory12LoadWithCastILi1EEENSE_13StoreWithCastILi1EEEEEviT_T0_T2_T3_T4_T5_,@"STO_CUDA_ENTRY STV_DEFAULT"
_ZN2at6native27unrolled_elementwise_kernelINS0_13AUnaryFunctorIdddZZZNS0_21remainder_kernel_cudaERNS_18TensorIteratorBaseEENKUlvE0_clEvENKUlvE_clEvEUlddE_EESt5arrayIPcLm2EELi4E23TrivialOffsetCalculatorILi1EjESD_NS0_6memory12LoadWithCastILi1EEENSE_13StoreWithCastILi1EEEEEviT_T0_T2_T3_T4_T5_:
.text._ZN2at6native27unrolled_elementwise_kernelINS0_13AUnaryFunctorIdddZZZNS0_21remainder_kernel_cudaERNS_18TensorIteratorBaseEENKUlvE0_clEvENKUlvE_clEvEUlddE_EESt5arrayIPcLm2EELi4E23TrivialOffsetCalculatorILi1EjESD_NS0_6memory12LoadWithCastILi1EEENSE_13StoreWithCastILi1EEEEEviT_T0_T2_T3_T4_T5_:
        /* <DEDUP_REMOVED lines=33> */
.L_x_37610:
[----:B------:R-:W2:Y:S02]  /*0210*/  LDG.E.U8 R4, desc[UR36][R4.64] ;  /* 0x0000002404047981 */ /* 0x000ea4000c1e1100 */
[----:B--2---:R0:W1:Y:S02]  /*0220*/  I2F.F64.U16 R26, R4 ;  /* 0x00000004001a7312 */ /* 0x0040640000101800 */
[----:B01----:R-:W-:Y:S05]  /*0230*/  BRA `(.L_x_37612) ;  /* 0x0000000c00647947 */ /* 0x003fea0003800000 */
.L_x_37609:
        /* <DEDUP_REMOVED lines=9> */
.L_x_37614:
[----:B------:R-:W2:Y:S02]  /*02d0*/  LDG.E R4, desc[UR36][R4.64] ;  /* 0x0000002404047981 */ /* 0x000ea4000c1e1900 */
[----:B--2---:R0:W1:Y:S02]  /*02e0*/  I2F.F64 R26, R4 ;  /* 0x00000004001a7312 */ /* 0x0040640000201c00 */
[----:B01----:R-:W-:Y:S05]  /*02f0*/  BRA `(.L_x_37612) ;  /* 0x0000000c00347947 */ /* 0x003fea0003800000 */
.L_x_37613:
[----:B------:R-:W2:Y:S02]  /*0300*/  LDG.E.U16 R4, desc[UR36][R4.64] ;  /* 0x0000002404047981 */ /* 0x000ea4000c1e1500 */
[----:B--2---:R0:W1:Y:S02]  /*0310*/  I2F.F64.S16 R26, R4 ;  /* 0x00000004001a7312 */ /* 0x0040640000101c00 */
[----:B01----:R-:W-:Y:S05]  /*0320*/  BRA `(.L_x_37612) ;  /* 0x0000000c00287947 */ /* 0x003fea0003800000 */
.L_x_37608:
        /* <DEDUP_REMOVED lines=10> */
.L_x_37616:
[----:B------:R-:W2:Y:S02]  /*03d0*/  LDG.E.U16 R0, desc[UR36][R4.64] ;  /* 0x0000002404007981 */ /* 0x000ea4000c1e1500 */
[----:B--2---:R-:W-:-:S05]  /*03e0*/  HADD2.F32 R0, -RZ, R0.H0_H0 ;  /* 0x20000000ff007230 */ /* 0x004fca0000004100 */
[----:B------:R-:W-:-:S04]  /*03f0*/  FMUL.FTZ R0, R0, 1 ;  /* 0x3f80000000007820 */ /* 0x000fc80000410000 */
[----:B------:R1:W2:Y:S02]  /*0400*/  F2F.F64.F32 R26, R0 ;  /* 0x00000000001a7310 */ /* 0x0002a40000201800 */
[----:B-12---:R-:W-:Y:S05]  /*0410*/  BRA `(.L_x_37612) ;  /* 0x0000000800ec7947 */ /* 0x006fea0003800000 */
.L_x_37615:
        /* <DEDUP_REMOVED lines=10> */
.L_x_37618:
[----:B------:R-:W2:Y:S02]  /*04c0*/  LDG.E.U16 R4, desc[UR36][R4.64] ;  /* 0x0000002404047981 */ /* 0x000ea4000c1e1500 */
[----:B--2---:R-:W-:-:S05]  /*04d0*/  HADD2.F32 R0, -RZ, R4.H0_H0 ;  /* 0x20000004ff007230 */ /* 0x004fca0000004100 */
[----:B------:R-:W-:-:S04]  /*04e0*/  FMUL.FTZ R0, R0, 1 ;  /* 0x3f80000000007820 */ /* 0x000fc80000410000 */
[----:B------:R1:W2:Y:S02]  /*04f0*/  F2F.F64.F32 R26, R0 ;  /* 0x00000000001a7310 */ /* 0x0002a40000201800 */
[----:B-12---:R-:W-:Y:S05]  /*0500*/  BRA `(.L_x_37612) ;  /* 0x0000000800b07947 */ /* 0x006fea0003800000 */
.L_x_37617:
[----:B------:R0:W5:Y:S01]  /*0510*/  LDG.E.64 R26, desc[UR36][R4.64] ;  /* 0x00000024041a7981 */ /* 0x000162000c1e1b00 */
[----:B------:R-:W-:Y:S05]  /*0520*/  BRA `(.L_x_37612) ;  /* 0x0000000800a87947 */ /* 0x000fea0003800000 */
.L_x_37607:
        /* <DEDUP_REMOVED lines=13> */
.L_x_37621:
[----:B------:R1:W5:Y:S01]  /*0600*/  LDG.E.64 R26, desc[UR36][R4.64] ;  /* 0x00000024041a7981 */ /* 0x000362000c1e1b00 */
[----:B------:R-:W-:Y:S05]  /*0610*/  BRA `(.L_x_37612) ;  /* 0x00000008006c7947 */ /* 0x000fea0003800000 */
.L_x_37620:
        /* <DEDUP_REMOVED lines=27> */
.L_x_37623:
        /* <DEDUP_REMOVED lines=15> */
.L_x_37622:
[----:B------:R-:W2:Y:S02]  /*08c0*/  LDG.E.U16 R0, desc[UR36][R4.64] ;  /* 0x0000002404007981 */ /* 0x000ea4000c1e1500 */
[----:B--2---:R-:W-:-:S04]  /*08d0*/  IMAD.U32 R0, R0, 0x10000, RZ ;  /* 0x0001000000007824 */ /* 0x004fc800078e00ff */
[----:B------:R-:W-:-:S04]  /*08e0*/  FMUL.FTZ R0, R0, 1 ;  /* 0x3f80000000007820 */ /* 0x000fc80000410000 */
[----:B------:R2:W3:Y:S02]  /*08f0*/  F2F.F64.F32 R26, R0 ;  /* 0x00000000001a7310 */ /* 0x0004e40000201800 */
[----:B--23--:R-:W-:Y:S05]  /*0900*/  BRA `(.L_x_37612) ;  /* 0x0000000400b07947 */ /* 0x00cfea0003800000 */
.L_x_37619:
        /* <DEDUP_REMOVED lines=11> */
.L_x_37626:
        /* <DEDUP_REMOVED lines=21> */
.L_x_37628:
[----:B------:R-:W-:Y:S05]  /*0b10*/  BSYNC.RECONVERGENT B0 ;  /* 0x0000000000007941 */ /* 0x000fea0003800200 */
.L_x_37627:
[----:B------:R-:W-:Y:S01]  /*0b20*/  IMAD.SHL.U32 R0, R0, 0x100000, RZ ;  /* 0x0010000000007824 */ /* 0x000fe200078e00ff */
[----:B------:R-:W-:-:S04]  /*0b30*/  LEA R3, R3, 0x3b800000, 0x17 ;  /* 0x3b80000003037811 */ /* 0x000fc800078eb8ff */
[----:B------:R-:W-:-:S05]  /*0b40*/  LOP3.LUT R0, R3, R0, R7, 0xfe, !PT ;  /* 0x0000000003007212 */ /* 0x000fca00078efe07 */
[----:B------:R-:W-:-:S04]  /*0b50*/  FMUL.FTZ R0, R0, 1 ;  /* 0x3f80000000007820 */ /* 0x000fc80000410000 */
[----:B------:R4:W0:Y:S02]  /*0b60*/  F2F.F64.F32 R26, R0 ;  /* 0x00000000001a7310 */ /* 0x0008240000201800 */
[----:B0---4-:R-:W-:Y:S05]  /*0b70*/  BRA `(.L_x_37612) ;  /* 0x0000000400147947 */ /* 0x011fea0003800000 */
.L_x_37625:
        /* <DEDUP_REMOVED lines=21> */
.L_x_37630:
[----:B------:R-:W-:Y:S05]  /*0cd0*/  BSYNC.RECONVERGENT B0 ;  /* 0x0000000000007941 */ /* 0x000fea0003800200 */
.L_x_37629:
[----:B------:R-:W-:Y:S01]  /*0ce0*/  IMAD.SHL.U32 R0, R0, 0x200000, RZ ;  /* 0x0020000000007824 */ /* 0x000fe200078e00ff */
[----:B------:R-:W-:-:S04]  /*0cf0*/  LEA R3, R3, 0x37800000, 0x17 ;  /* 0x3780000003037811 */ /* 0x000fc800078eb8ff */
[----:B------:R-:W-:-:S05]  /*0d00*/  LOP3.LUT R0, R3, R0, R7, 0xfe, !PT ;  /* 0x0000000003007212 */ /* 0x000fca00078efe07 */
[----:B------:R-:W-:-:S04]  /*0d10*/  FMUL.FTZ R0, R0, 1 ;  /* 0x3f80000000007820 */ /* 0x000fc80000410000 */
[----:B------:R4:W0:Y:S02]  /*0d20*/  F2F.F64.F32 R26, R0 ;  /* 0x00000000001a7310 */ /* 0x0008240000201800 */
[----:B0---4-:R-:W-:Y:S05]  /*0d30*/  BRA `(.L_x_37612) ;  /* 0x0000000000a47947 */ /* 0x011fea0003800000 */
.L_x_37624:
[----:B------:R-:W-:-:S09]  /*0d40*/  UISETP.NE.AND UP0, UPT, UR4, 0x1c, UPT ;  /* 0x0000001c0400788c */ /* 0x000fd2000bf05270 */
[----:B------:R-:W-:Y:S05]  /*0d50*/  BRA.U !UP0, `(.L_x_37631) ;  /* 0x0000000108947547 */ /* 0x000fea000b800000 */
[----:B------:R-:W-:-:S09]  /*0d60*/  UISETP.NE.AND UP0, UPT, UR4, 0x1d, UPT ;  /* 0x0000001d0400788c */ /* 0x000fd2000bf05270 */
[----:B------:R-:W-:Y:S05]  /*0d70*/  BRA.U !UP0, `(.L_x_37632) ;  /* 0x0000000108807547 */ /* 0x000fea000b800000 */
[----:B------:R-:W-:-:S09]  /*0d80*/  UISETP.NE.AND UP0, UPT, UR4, 0x2c, UPT ;  /* 0x0000002c0400788c */ /* 0x000fd2000bf05270 */
[----:B------:R-:W-:Y:S05]  /*0d90*/  BRA.U !UP0, `(.L_x_37633) ;  /* 0x0000000108487547 */ /* 0x000fea000b800000 */
.L_x_37611:
        /* <DEDUP_REMOVED lines=16> */
.L_x_37634:
[----:B------:R-:W-:Y:S01]  /*0ea0*/  CS2R R26, SRZ ;  /* 0x00000000001a7805 */ /* 0x000fe2000001ff00 */
[----:B------:R-:W-:Y:S06]  /*0eb0*/  BRA `(.L_x_37612) ;  /* 0x0000000000447947 */ /* 0x000fec0003800000 */
.L_x_37633:
        /* <DEDUP_REMOVED lines=12> */
.L_x_37632:
[----:B------:R-:W2:Y:S02]  /*0f80*/  LDG.E.64 R26, desc[UR36][R4.64] ;  /* 0x00000024041a7981 */ /* 0x000ea4000c1e1b00 */
[----:B--2---:R-:W4:Y:S02]  /*0f90*/  I2F.F64.U64 R26, R26 ;  /* 0x0000001a001a7312 */ /* 0x004f240000301800 */
[----:B----4-:R-:W-:Y:S05]  /*0fa0*/  BRA `(.L_x_37612) ;  /* 0x0000000000087947 */ /* 0x010fea0003800000 */
.L_x_37631:
[----:B------:R-:W2:Y:S02]  /*0fb0*/  LDG.E R4, desc[UR36][R4.64] ;  /* 0x0000002404047981 */ /* 0x000ea4000c1e1900 */
[----:B--2---:R2:W3:Y:S02]  /*0fc0*/  I2F.F64.U32 R26, R4 ;  /* 0x00000004001a7312 */ /* 0x0044e40000201800 */
.L_x_37612:
[----:B------:R-:W-:Y:S05]  /*0fd0*/  BSYNC.RECONVERGENT B6 ;  /* 0x0000000000067941 */ /* 0x000fea0003800200 */
.L_x_37606:
[----:B------:R-:W-:-:S07]  /*0fe0*/  VIADD R29, R23, 0x80 ;  /* 0x00000080171d7836 */ /* 0x000fce0000000000 */
.L_x_37605:
[----:B------:R-:W-:Y:S05]  /*0ff0*/  BSYNC.RECONVERGENT B7 ;  /* 0x0000000000077941 */ /* 0x000fea0003800200 */
.L_x_37604:
        /* <DEDUP_REMOVED lines=25> */
.L_x_37641:
[----:B------:R-:W2:Y:S02]  /*1190*/  LDG.E.U8 R4, desc[UR36][R4.64] ;  /* 0x0000002404047981 */ /* 0x000ea4000c1e1100 */
[----:B--2---:R1:W2:Y:S02]  /*11a0*/  I2F.F64.U16 R24, R4 ;  /* 0x0000000400187312 */ /* 0x0042a40000101800 */
[----:B-12---:R-:W-:Y:S05]  /*11b0*/  BRA `(.L_x_37643) ;  /* 0x0000000c00647947 */ /* 0x006fea0003800000 */
.L_x_37640:
        /* <DEDUP_REMOVED lines=9> */
.L_x_37645:
[----:B------:R-:W2:Y:S02]  /*1250*/  LDG.E R4, desc[UR36][R4.64] ;  /* 0x0000002404047981 */ /* 0x000ea4000c1e1900 */
[----:B--2---:R1:W2:Y:S02]  /*1260*/  I2F.F64 R24, R4 ;  /* 0x0000000400187312 */ /* 0x0042a40000201c00 */
[----:B-12---:R-:W-:Y:S05]  /*1270*/  BRA `(.L_x_37643) ;  /* 0x0000000c00347947 */ /* 0x006fea0003800000 */
.L_x_37644:
[----:B------:R-:W2:Y:S02]  /*1280*/  LDG.E.U16 R4, desc[UR36][R4.64] ;  /* 0x0000002404047981 */ /* 0x000ea4000c1e1500 */
[----:B--2---:R1:W2:Y:S02]  /*1290*/  I2F.F64.S16 R24, R4 ;  /* 0x0000000400187312 */ /* 0x0042a40000101c00 */
[----:B-12---:R-:W-:Y:S05]  /*12a0*/  BRA `(.L_x_37643) ;  /* 0x0000000c00287947 */ /* 0x006fea0003800000 */
.L_x_37639:
        /* <DEDUP_REMOVED lines=10> */
.L_x_37647:
[----:B------:R-:W2:Y:S02]  /*1350*/  LDG.E.U16 R0, desc[UR36][R4.64] ;  /* 0x0000002404007981 */ /* 0x000ea4000c1e1500 */
[----:B--2---:R-:W-:-:S05]  /*1360*/  HADD2.F32 R0, -RZ, R0.H0_H0 ;  /* 0x20000000ff007230 */ /* 0x004fca0000004100 */
[----:B------:R-:W-:-:S04]  /*1370*/  FMUL.FTZ R0, R0, 1 ;  /* 0x3f80000000007820 */ /* 0x000fc80000410000 */
[----:B------:R0:W1:Y:S02]  /*1380*/  F2F.F64.F32 R24, R0 ;  /* 0x0000000000187310 */ /* 0x0000640000201800 */
[----:B01----:R-:W-:Y:S05]  /*1390*/  BRA `(.L_x_37643) ;  /* 0x0000000800ec7947 */ /* 0x003fea0003800000 */
.L_x_37646:
        /* <DEDUP_REMOVED lines=10> */
.L_x_37649:
[----:B------:R-:W2:Y:S02]  /*1440*/  LDG.E.U16 R4, desc[UR36][R4.64] ;  /* 0x0000002404047981 */ /* 0x000ea4000c1e1500 */
[----:B--2---:R-:W-:-:S05]  /*1450*/  HADD2.F32 R0, -RZ, R4.H0_H0 ;  /* 0x20000004ff007230 */ /* 0x004fca0000004100 */
[----:B------:R-:W-:-:S04]  /*1460*/  FMUL.FTZ R0, R0, 1 ;  /* 0x3f80000000007820 */ /* 0x000fc80000410000 */
[----:B------:R0:W1:Y:S02]  /*1470*/  F2F.F64.F32 R24, R0 ;  /* 0x0000000000187310 */ /* 0x0000640000201800 */
[----:B01----:R-:W-:Y:S05]  /*1480*/  BRA `(.L_x_37643) ;  /* 0x0000000800b07947 */ /* 0x003fea0003800000 */
.L_x_37648:
[----:B------:R0:W5:Y:S01]  /*1490*/  LDG.E.64 R24, desc[UR36][R4.64] ;  /* 0x0000002404187981 */ /* 0x000162000c1e1b00 */
[----:B------:R-:W-:Y:S05]  /*14a0*/  BRA `(.L_x_37643) ;  /* 0x0000000800a87947 */ /* 0x000fea0003800000 */
.L_x_37638:
        /* <DEDUP_REMOVED lines=13> */
.L_x_37652:
[----:B------:R4:W5:Y:S01]  /*1580*/  LDG.E.64 R24, desc[UR36][R4.64] ;  /* 0x0000002404187981 */ /* 0x000962000c1e1b00 */
[----:B------:R-:W-:Y:S05]  /*1590*/  BRA `(.L_x_37643) ;  /* 0x00000008006c7947 */ /* 0x000fea0003800000 */
.L_x_37651:
        /* <DEDUP_REMOVED lines=27> */
.L_x_37654:
        /* <DEDUP_REMOVED lines=15> */
.L_x_37653:
[----:B------:R-:W2:Y:S02]  /*1840*/  LDG.E.U16 R0, desc[UR36][R4.64] ;  /* 0x0000002404007981 */ /* 0x000ea4000c1e1500 */
[----:B--2---:R-:W-:-:S04]  /*1850*/  IMAD.U32 R0, R0, 0x10000, RZ ;  /* 0x0001000000007824 */ /* 0x004fc800078e00ff */
[----:B------:R-:W-:-:S04]  /*1860*/  FMUL.FTZ R0, R0, 1 ;  /* 0x3f80000000007820 */ /* 0x000fc80000410000 */
[----:B------:R4:W0:Y:S02]  /*1870*/  F2F.F64.F32 R24, R0 ;  /* 0x0000000000187310 */ /* 0x0008240000201800 */
[----:B0---4-:R-:W-:Y:S05]  /*1880*/  BRA `(.L_x_37643) ;  /* 0x0000000400b07947 */ /* 0x011fea0003800000 */
.L_x_37650:
        /* <DEDUP_REMOVED lines=11> */
.L_x_37657:
        /* <DEDUP_REMOVED lines=21> */
.L_x_37659:
[----:B------:R-:W-:Y:S05]  /*1a90*/  BSYNC.RECONVERGENT B0 ;  /* 0x0000000000007941 */ /* 0x000fea0003800200 */
.L_x_37658:
[----:B------:R-:W-:Y:S01]  /*1aa0*/  IMAD.SHL.U32 R0, R0, 0x100000, RZ ;  /* 0x0010000000007824 */ /* 0x000fe200078e00ff */
[----:B------:R-:W-:-:S04]  /*1ab0*/  LEA R3, R3, 0x3b800000, 0x17 ;  /* 0x3b80000003037811 */ /* 0x000fc800078eb8ff */
[----:B------:R-:W-:-:S05]  /*1ac0*/  LOP3.LUT R0, R3, R0, R7, 0xfe, !PT ;  /* 0x0000000003007212 */ /* 0x000fca00078efe07 */
[----:B------:R-:W-:-:S04]  /*1ad0*/  FMUL.FTZ R0, R0, 1 ;  /* 0x3f80000000007820 */ /* 0x000fc80000410000 */
[----:B------:R4:W0:Y:S02]  /*1ae0*/  F2F.F64.F32 R24, R0 ;  /* 0x0000000000187310 */ /* 0x0008240000201800 */
[----:B0---4-:R-:W-:Y:S05]  /*1af0*/  BRA `(.L_x_37643) ;  /* 0x0000000400147947 */ /* 0x011fea0003800000 */
.L_x_37656:
        /* <DEDUP_REMOVED lines=21> */
.L_x_37661:
[----:B------:R-:W-:Y:S05]  /*1c50*/  BSYNC.RECONVERGENT B0 ;  /* 0x0000000000007941 */ /* 0x000fea0003800200 */
.L_x_37660:
[----:B------:R-:W-:Y:S01]  /*1c60*/  IMAD.SHL.U32 R0, R0, 0x200000, RZ ;  /* 0x0020000000007824 */ /* 0x000fe200078e00ff */
[----:B------:R-:W-:-:S04]  /*1c70*/  LEA R3, R3, 0x37800000, 0x17 ;  /* 0x3780000003037811 */ /* 0x000fc800078eb8ff */
[----:B------:R-:W-:-:S05]  /*1c80*/  LOP3.LUT R0, R3, R0, R7, 0xfe, !PT ;  /* 0x0000000003007212 */ /* 0x000fca00078efe07 */
[----:B------:R-:W-:-:S04]  /*1c90*/  FMUL.FTZ R0, R0, 1 ;  /* 0x3f80000000007820 */ /* 0x000fc80000410000 */
[----:B------:R4:W0:Y:S02]  /*1ca0*/  F2F.F64.F32 R24, R0 ;  /* 0x0000000000187310 */ /* 0x0008240000201800 */
[----:B0---4-:R-:W-:Y:S05]  /*1cb0*/  BRA `(.L_x_37643) ;  /* 0x0000000000a47947 */ /* 0x011fea0003800000 */
.L_x_37655:
        /* <DEDUP_REMOVED lines=18> */
.L_x_37642:
        /* <DEDUP_REMOVED lines=16> */
.L_x_37664:
[----:B------:R-:W-:Y:S01]  /*1ee0*/  CS2R R24, SRZ ;  /* 0x0000000000187805 */ /* 0x000fe2000001ff00 */
[----:B------:R-:W-:Y:S06]  /*1ef0*/  BRA `(.L_x_37643) ;  /* 0x0000000000147947 */ /* 0x000fec0003800000 */
.L_x_37663:
[----:B------:R-:W2:Y:S02]  /*1f00*/  LDG.E.64 R24, desc[UR36][R4.64] ;  /* 0x0000002404187981 */ /* 0x000ea4000c1e1b00 */
[----:B--2---:R-:W1:Y:S02]  /*1f10*/  I2F.F64.U64 R24, R24 ;  /* 0x0000001800187312 */ /* 0x004e640000301800 */
[----:B-1----:R-:W-:Y:S05]  /*1f20*/  BRA `(.L_x_37643) ;  /* 0x0000000000087947 */ /* 0x002fea0003800000 */
.L_x_37662:
[----:B------:R-:W2:Y:S02]  /*1f30*/  LDG.E R4, desc[UR36][R4.64] ;  /* 0x0000002404047981 */ /* 0x000ea4000c1e1900 */
[----:B--2---:R1:W2:Y:S02]  /*1f40*/  I2F.F64.U32 R24, R4 ;  /* 0x0000000400187312 */ /* 0x0042a40000201800 */
.L_x_37643:
[----:B------:R-:W-:Y:S05]  /*1f50*/  BSYNC.RECONVERGENT B6 ;  /* 0x0000000000067941 */ /* 0x000fea0003800200 */
.L_x_37637:
[----:B------:R-:W-:-:S07]  /*1f60*/  VIADD R29, R29, 0x80 ;  /* 0x000000801d1d7836 */ /* 0x000fce0000000000 */
.L_x_37636:
[----:B------:R-:W-:Y:S05]  /*1f70*/  BSYNC.RECONVERGENT B7 ;  /* 0x0000000000077941 */ /* 0x000fea0003800200 */
.L_x_37635:
        /* <DEDUP_REMOVED lines=25> */
.L_x_37671:
[----:B------:R-:W2:Y:S02]  /*2110*/  LDG.E.U8 R4, desc[UR36][R4.64] ;  /* 0x0000002404047981 */ /* 0x000ea4000c1e1100 */
[----:B--2---:R0:W1:Y:S02]  /*2120*/  I2F.F64.U16 R16, R4 ;  /* 0x0000000400107312 */ /* 0x0040640000101800 */
[----:B01----:R-:W-:Y:S05]  /*2130*/  BRA `(.L_x_37673) ;  /* 0x0000000c00647947 */ /* 0x003fea0003800000 */
.L_x_37670:
        /* <DEDUP_REMOVED lines=9> */
.L_x_37675:
[----:B------:R-:W2:Y:S02]  /*21d0*/  LDG.E R4, desc[UR36][R4.64] ;  /* 0x0000002404047981 */ /* 0x000ea4000c1e1900 */
[----:B--2---:R0:W1:Y:S02]  /*21e0*/  I2F.F64 R16, R4 ;  /* 0x0000000400107312 */ /* 0x0040640000201c00 */
[----:B01----:R-:W-:Y:S05]  /*21f0*/  BRA `(.L_x_37673) ;  /* 0x0000000c00347947 */ /* 0x003fea0003800000 */
.L_x_37674:
[----:B------:R-:W2:Y:S02]  /*2200*/  LDG.E.U16 R4, desc[UR36][R4.64] ;  /* 0x0000002404047981 */ /* 0x000ea4000c1e1500 */
[----:B--2---:R0:W1:Y:S02]  /*2210*/  I2F.F64.S16 R16, R4 ;  /* 0x0000000400107312 */ /* 0x0040640000101c00 */
[----:B01----:R-:W-:Y:S05]  /*2220*/  BRA `(.L_x_37673) ;  /* 0x0000000c00287947 */ /* 0x003fea0003800000 */
.L_x_37669:
        /* <DEDUP_REMOVED lines=10> */
.L_x_37677:
[----:B------:R-:W2:Y:S02]  /*22d0*/  LDG.E.U16 R0, desc[UR36][R4.64] ;  /* 0x0000002404007981 */ /* 0x000ea4000c1e1500 */
[----:B--2---:R-:W-:-:S05]  /*22e0*/  HADD2.F32 R0, -RZ, R0.H0_H0 ;  /* 0x20000000ff007230 */ /* 0x004fca0000004100 */
[----:B------:R-:W-:-:S04]  /*22f0*/  FMUL.FTZ R0, R0, 1 ;  /* 0x3f80000000007820 */ /* 0x000fc80000410000 */
[----:B------:R1:W2:Y:S02]  /*2300*/  F2F.F64.F32 R16, R0 ;  /* 0x0000000000107310 */ /* 0x0002a40000201800 */
[----:B-12---:R-:W-:Y:S05]  /*2310*/  BRA `(.L_x_37673) ;  /* 0x0000000800ec7947 */ /* 0x006fea0003800000 */
.L_x_37676:
        /* <DEDUP_REMOVED lines=10> */
.L_x_37679:
[----:B------:R-:W2:Y:S02]  /*23c0*/  LDG.E.U16 R4, desc[UR36][R4.64] ;  /* 0x0000002404047981 */ /* 0x000ea4000c1e1500 */
[----:B--2---:R-:W-:-:S05]  /*23d0*/  HADD2.F32 R0, -RZ, R4.H0_H0 ;  /* 0x20000004ff007230 */ /* 0x004fca0000004100 */
[----:B------:R-:W-:-:S04]  /*23e0*/  FMUL.FTZ R0, R0, 1 ;  /* 0x3f80000000007820 */ /* 0x000fc80000410000 */
[----:B------:R1:W2:Y:S02]  /*23f0*/  F2F.F64.F32 R16, R0 ;  /* 0x0000000000107310 */ /* 0x0002a40000201800 */
[----:B-12---:R-:W-:Y:S05]  /*2400*/  BRA `(.L_x_37673) ;  /* 0x0000000800b07947 */ /* 0x006fea0003800000 */
.L_x_37678:
[----:B------:R0:W5:Y:S01]  /*2410*/  LDG.E.64 R16, desc[UR36][R4.64] ;  /* 0x0000002404107981 */ /* 0x000162000c1e1b00 */
[----:B------:R-:W-:Y:S05]  /*2420*/  BRA `(.L_x_37673) ;  /* 0x0000000800a87947 */ /* 0x000fea0003800000 */
.L_x_37668:
        /* <DEDUP_REMOVED lines=13> */
.L_x_37682:
[----:B------:R1:W5:Y:S01]  /*2500*/  LDG.E.64 R16, desc[UR36][R4.64] ;  /* 0x0000002404107981 */ /* 0x000362000c1e1b00 */
[----:B------:R-:W-:Y:S05]  /*2510*/  BRA `(.L_x_37673) ;  /* 0x00000008006c7947 */ /* 0x000fea0003800000 */
.L_x_37681:
        /* <DEDUP_REMOVED lines=27> */
.L_x_37684:
        /* <DEDUP_REMOVED lines=15> */
.L_x_37683:
[----:B------:R-:W2:Y:S02]  /*27c0*/  LDG.E.U16 R0, desc[UR36][R4.64] ;  /* 0x0000002404007981 */ /* 0x000ea4000c1e1500 */
[----:B--2---:R-:W-:-:S04]  /*27d0*/  IMAD.U32 R0, R0, 0x10000, RZ ;  /* 0x0001000000007824 */ /* 0x004fc800078e00ff */
[----:B------:R-:W-:-:S04]  /*27e0*/  FMUL.FTZ R0, R0, 1 ;  /* 0x3f80000000007820 */ /* 0x000fc80000410000 */
[----:B------:R2:W4:Y:S02]  /*27f0*/  F2F.F64.F32 R16, R0 ;  /* 0x0000000000107310 */ /* 0x0005240000201800 */
[----:B--2-4-:R-:W-:Y:S05]  /*2800*/  BRA `(.L_x_37673) ;  /* 0x0000000400b07947 */ /* 0x014fea0003800000 */
.L_x_37680:
        /* <DEDUP_REMOVED lines=11> */
.L_x_37687:
        /* <DEDUP_REMOVED lines=21> */
.L_x_37689:
[----:B------:R-:W-:Y:S05]  /*2a10*/  BSYNC.RECONVERGENT B0 ;  /* 0x0000000000007941 */ /* 0x000fea0003800200 */
.L_x_37688:
[----:B------:R-:W-:Y:S01]  /*2a20*/  IMAD.SHL.U32 R0, R0, 0x100000, RZ ;  /* 0x0010000000007824 */ /* 0x000fe200078e00ff */
[----:B------:R-:W-:-:S04]  /*2a30*/  LEA R3, R3, 0x3b800000, 0x17 ;  /* 0x3b80000003037811 */ /* 0x000fc800078eb8ff */
[----:B------:R-:W-:-:S05]  /*2a40*/  LOP3.LUT R0, R3, R0, R7, 0xfe, !PT ;  /* 0x0000000003007212 */ /* 0x000fca00078efe07 */
[----:B------:R-:W-:-:S04]  /*2a50*/  FMUL.FTZ R0, R0, 1 ;  /* 0x3f80000000007820 */ /* 0x000fc80000410000 */
[----:B------:R0:W1:Y:S02]  /*2a60*/  F2F.F64.F32 R16, R0 ;  /* 0x0000000000107310 */ /* 0x0000640000201800 */
[----:B01----:R-:W-:Y:S05]  /*2a70*/  BRA `(.L_x_37673) ;  /* 0x0000000400147947 */ /* 0x003fea0003800000 */
.L_x_37686:
        /* <DEDUP_REMOVED lines=21> */
.L_x_37691:
[----:B------:R-:W-:Y:S05]  /*2bd0*/  BSYNC.RECONVERGENT B0 ;  /* 0x0000000000007941 */ /* 0x000fea0003800200 */
.L_x_37690:
[----:B------:R-:W-:Y:S01]  /*2be0*/  IMAD.SHL.U32 R0, R0, 0x200000, RZ ;  /* 0x0020000000007824 */ /* 0x000fe200078e00ff */
[----:B------:R-:W-:-:S04]  /*2bf0*/  LEA R3, R3, 0x37800000, 0x17 ;  /* 0x3780000003037811 */ /* 0x000fc800078eb8ff */
[----:B------:R-:W-:-:S05]  /*2c00*/  LOP3.LUT R0, R3, R0, R7, 0xfe, !PT ;  /* 0x0000000003007212 */ /* 0x000fca00078efe07 */
[----:B------:R-:W-:-:S04]  /*2c10*/  FMUL.FTZ R0, R0, 1 ;  /* 0x3f80000000007820 */ /* 0x000fc80000410000 */
[----:B------:R0:W1:Y:S02]  /*2c20*/  F2F.F64.F32 R16, R0 ;  /* 0x0000000000107310 */ /* 0x0000640000201800 */
[----:B01----:R-:W-:Y:S05]  /*2c30*/  BRA `(.L_x_37673) ;  /* 0x0000000000a47947 */ /* 0x003fea0003800000 */
.L_x_37685:
        /* <DEDUP_REMOVED lines=18> */
.L_x_37672:
        /* <DEDUP_REMOVED lines=16> */
.L_x_37694:
[----:B------:R-:W-:Y:S01]  /*2e60*/  CS2R R16, SRZ ;  /* 0x0000000000107805 */ /* 0x000fe2000001ff00 */
[----:B------:R-:W-:Y:S06]  /*2e70*/  BRA `(.L_x_37673) ;  /* 0x0000000000147947 */ /* 0x000fec0003800000 */
.L_x_37693:
[----:B------:R-:W2:Y:S02]  /*2e80*/  LDG.E.64 R16, desc[UR36][R4.64] ;  /* 0x0000002404107981 */ /* 0x000ea4000c1e1b00 */
[----:B--2---:R-:W0:Y:S02]  /*2e90*/  I2F.F64.U64 R16, R16 ;  /* 0x0000001000107312 */ /* 0x004e240000301800 */
[----:B0-----:R-:W-:Y:S05]  /*2ea0*/  BRA `(.L_x_37673) ;  /* 0x0000000000087947 */ /* 0x001fea0003800000 */
.L_x_37692:
[----:B------:R-:W2:Y:S02]  /*2eb0*/  LDG.E R4, desc[UR36][R4.64] ;  /* 0x0000002404047981 */ /* 0x000ea4000c1e1900 */
[----:B--2---:R2:W4:Y:S02]  /*2ec0*/  I2F.F64.U32 R16, R4 ;  /* 0x0000000400107312 */ /* 0x0045240000201800 */
.L_x_37673:
[----:B------:R-:W-:Y:S05]  /*2ed0*/  BSYNC.RECONVERGENT B6 ;  /* 0x0000000000067941 */ /* 0x000fea0003800200 */
.L_x_37667:
[----:B------:R-:W-:-:S07]  /*2ee0*/  VIADD R29, R29, 0x80 ;  /* 0x000000801d1d7836 */ /* 0x000fce0000000000 */
.L_x_37666:
[----:B------:R-:W-:Y:S05]  /*2ef0*/  BSYNC.RECONVERGENT B7 ;  /* 0x0000000000077941 */ /* 0x000fea0003800200 */
.L_x_37665:
        /* <DEDUP_REMOVED lines=24> */
.L_x_37700:
[----:B------:R-:W2:Y:S02]  /*3080*/  LDG.E.U8 R4, desc[UR36][R4.64] ;  /* 0x0000002404047981 */ /* 0x000ea4000c1e1100 */
[----:B--2---:R0:W1:Y:S02]  /*3090*/  I2F.F64.U16 R18, R4 ;  /* 0x0000000400127312 */ /* 0x0040640000101800 */
[----:B01----:R-:W-:Y:S05]  /*30a0*/  BRA `(.L_x_37696) ;  /* 0x0000000c00587947 */ /* 0x003fea0003800000 */
.L_x_37699:
        /* <DEDUP_REMOVED lines=9> */
.L_x_37703:
[----:B------:R-:W2:Y:S02]  /*3140*/  LDG.E R4, desc[UR36][R4.64] ;  /* 0x0000002404047981 */ /* 0x000ea4000c1e1900 */
[----:B--2---:R0:W1:Y:S02]  /*3150*/  I2F.F64 R18, R4 ;  /* 0x0000000400127312 */ /* 0x0040640000201c00 */
[----:B01----:R-:W-:Y:S05]  /*3160*/  BRA `(.L_x_37696) ;  /* 0x0000000c00287947 */ /* 0x003fea0003800000 */
.L_x_37702:
[----:B------:R-:W2:Y:S02]  /*3170*/  LDG.E.U16 R4, desc[UR36][R4.64] ;  /* 0x0000002404047981 */ /* 0x000ea4000c1e1500 */
[----:B--2---:R0:W1:Y:S02]  /*3180*/  I2F.F64.S16 R18, R4 ;  /* 0x0000000400127312 */ /* 0x0040640000101c00 */
[----:B01----:R-:W-:Y:S05]  /*3190*/  BRA `(.L_x_37696) ;  /* 0x0000000c001c7947 */ /* 0x003fea0003800000 */
.L_x_37698:
        /* <DEDUP_REMOVED lines=10> */
.L_x_37705:
[----:B------:R-:W2:Y:S02]  /*3240*/  LDG.E.U16 R0, desc[UR36][R4.64] ;  /* 0x0000002404007981 */ /* 0x000ea4000c1e1500 */
[----:B--2---:R-:W-:-:S05]  /*3250*/  HADD2.F32 R0, -RZ, R0.H0_H0 ;  /* 0x20000000ff007230 */ /* 0x004fca0000004100 */
[----:B------:R-:W-:-:S04]  /*3260*/  FMUL.FTZ R0, R0, 1 ;  /* 0x3f80000000007820 */ /* 0x000fc80000410000 */
[----:B------:R0:W1:Y:S02]  /*3270*/  F2F.F64.F32 R18, R0 ;  /* 0x0000000000127310 */ /* 0x0000640000201800 */
[----:B01----:R-:W-:Y:S05]  /*3280*/  BRA `(.L_x_37696) ;  /* 0x0000000800e07947 */ /* 0x003fea0003800000 */
.L_x_37704:
        /* <DEDUP_REMOVED lines=10> */
.L_x_37707:
[----:B------:R-:W2:Y:S02]  /*3330*/  LDG.E.U16 R4, desc[UR36][R4.64] ;  /* 0x0000002404047981 */ /* 0x000ea4000c1e1500 */
[----:B--2---:R-:W-:-:S05]  /*3340*/  HADD2.F32 R0, -RZ, R4.H0_H0 ;  /* 0x20000004ff007230 */ /* 0x004fca0000004100 */
[----:B------:R-:W-:-:S04]  /*3350*/  FMUL.FTZ R0, R0, 1 ;  /* 0x3f80000000007820 */ /* 0x000fc80000410000 */
[----:B------:R0:W1:Y:S02]  /*3360*/  F2F.F64.F32 R18, R0 ;  /* 0x0000000000127310 */ /* 0x0000640000201800 */
[----:B01----:R-:W-:Y:S05]  /*3370*/  BRA `(.L_x_37696) ;  /* 0x0000000800a47947 */ /* 0x003fea0003800000 */
.L_x_37706:
[----:B------:R0:W5:Y:S01]  /*3380*/  LDG.E.64 R18, desc[UR36][R4.64] ;  /* 0x0000002404127981 */ /* 0x000162000c1e1b00 */
[----:B------:R-:W-:Y:S05]  /*3390*/  BRA `(.L_x_37696) ;  /* 0x00000008009c7947 */ /* 0x000fea0003800000 */
.L_x_37697:
        /* <DEDUP_REMOVED lines=13> */
.L_x_37710:
[----:B------:R0:W5:Y:S01]  /*3470*/  LDG.E.64 R18, desc[UR36][R4.64] ;  /* 0x0000002404127981 */ /* 0x000162000c1e1b00 */
[----:B------:R-:W-:Y:S05]  /*3480*/  BRA `(.L_x_37696) ;  /* 0x0000000800607947 */ /* 0x000fea0003800000 */
.L_x_37709:
        /* <DEDUP_REMOVED lines=27> */
.L_x_37712:
        /* <DEDUP_REMOVED lines=15> */
.L_x_37711:
[----:B------:R-:W2:Y:S02]  /*3730*/  LDG.E.U16 R0, desc[UR36][R4.64] ;  /* 0x0000002404007981 */ /* 0x000ea4000c1e1500 */
[----:B--2---:R-:W-:-:S04]  /*3740*/  IMAD.U32 R0, R0, 0x10000, RZ ;  /* 0x0001000000007824 */ /* 0x004fc800078e00ff */
[----:B------:R-:W-:-:S04]  /*3750*/  FMUL.FTZ R0, R0, 1 ;  /* 0x3f80000000007820 */ /* 0x000fc80000410000 */
[----:B------:R0:W1:Y:S02]  /*3760*/  F2F.F64.F32 R18, R0 ;  /* 0x0000000000127310 */ /* 0x0000640000201800 */
[----:B01----:R-:W-:Y:S05]  /*3770*/  BRA `(.L_x_37696) ;  /* 0x0000000400a47947 */ /* 0x003fea0003800000 */
.L_x_37708:
        /* <DEDUP_REMOVED lines=11> */
.L_x_37715:
        /* <DEDUP_REMOVED lines=20> */
.L_x_37717:
[----:B------:R-:W-:Y:S05]  /*3970*/  BSYNC.RECONVERGENT B0 ;  /* 0x0000000000007941 */ /* 0x000fea0003800200 */
.L_x_37716:
[----:B------:R-:W-:Y:S01]  /*3980*/  IMAD.SHL.U32 R0, R0, 0x100000, RZ ;  /* 0x0010000000007824 */ /* 0x000fe200078e00ff */
[----:B------:R-:W-:-:S04]  /*3990*/  LEA R3, R3, 0x3b800000, 0x17 ;  /* 0x3b80000003037811 */ /* 0x000fc800078eb8ff */
[----:B------:R-:W-:-:S05]  /*39a0*/  LOP3.LUT R0, R3, R0, R7, 0xfe, !PT ;  /* 0x0000000003007212 */ /* 0x000fca00078efe07 */
[----:B------:R-:W-:-:S04]  /*39b0*/  FMUL.FTZ R0, R0, 1 ;  /* 0x3f80000000007820 */ /* 0x000fc80000410000 */
[----:B------:R0:W1:Y:S02]  /*39c0*/  F2F.F64.F32 R18, R0 ;  /* 0x0000000000127310 */ /* 0x0000640000201800 */
[----:B01----:R-:W-:Y:S05]  /*39d0*/  BRA `(.L_x_37696) ;  /* 0x00000004000c7947 */ /* 0x003fea0003800000 */
.L_x_37714:
        /* <DEDUP_REMOVED lines=20> */
.L_x_37719:
[----:B------:R-:W-:Y:S05]  /*3b20*/  BSYNC.RECONVERGENT B0 ;  /* 0x0000000000007941 */ /* 0x000fea0003800200 */
.L_x_37718:
[----:B------:R-:W-:Y:S01]  /*3b30*/  IMAD.SHL.U32 R0, R0, 0x200000, RZ ;  /* 0x0020000000007824 */ /* 0x000fe200078e00ff */
[----:B------:R-:W-:-:S04]  /*3b40*/  LEA R3, R3, 0x37800000, 0x17 ;  /* 0x3780000003037811 */ /* 0x000fc800078eb8ff */
[----:B------:R-:W-:-:S05]  /*3b50*/  LOP3.LUT R0, R3, R0, R7, 0xfe, !PT ;  /* 0x0000000003007212 */ /* 0x000fca00078efe07 */
[----:B------:R-:W-:-:S04]  /*3b60*/  FMUL.FTZ R0, R0, 1 ;  /* 0x3f80000000007820 */ /* 0x000fc80000410000 */
[----:B------:R0:W1:Y:S02]  /*3b70*/  F2F.F64.F32 R18, R0 ;  /* 0x0000000000127310 */ /* 0x0000640000201800 */
[----:B01----:R-:W-:Y:S05]  /*3b80*/  BRA `(.L_x_37696) ;  /* 0x0000000000a07947 */ /* 0x003fea0003800000 */
.L_x_37713:
        /* <DEDUP_REMOVED lines=18> */
.L_x_37701:
        /* <DEDUP_REMOVED lines=16> */
.L_x_37722:
[----:B------:R-:W-:Y:S05]  /*3db0*/  BRA `(.L_x_37696) ;  /* 0x0000000000147947 */ /* 0x000fea0003800000 */
.L_x_37721:
[----:B------:R-:W2:Y:S02]  /*3dc0*/  LDG.E.64 R18, desc[UR36][R4.64] ;  /* 0x0000002404127981 */ /* 0x000ea4000c1e1b00 */
[----:B--2---:R-:W0:Y:S02]  /*3dd0*/  I2F.F64.U64 R18, R18 ;  /* 0x0000001200127312 */ /* 0x004e240000301800 */
[----:B0-----:R-:W-:Y:S05]  /*3de0*/  BRA `(.L_x_37696) ;  /* 0x0000000000087947 */ /* 0x001fea0003800000 */
.L_x_37720:
[----:B------:R-:W2:Y:S02]  /*3df0*/  LDG.E R4, desc[UR36][R4.64] ;  /* 0x0000002404047981 */ /* 0x000ea4000c1e1900 */
[----:B--2---:R0:W1:Y:S02]  /*3e00*/  I2F.F64.U32 R18, R4 ;  /* 0x0000000400127312 */ /* 0x0040640000201800 */
.L_x_37696:
[----:B------:R-:W-:Y:S05]  /*3e10*/  BSYNC.RECONVERGENT B6 ;  /* 0x0000000000067941 */ /* 0x000fea0003800200 */
.L_x_37695:
        /* <DEDUP_REMOVED lines=17> */
[----:B------:R-:W-:Y:S01]  /*3f30*/  BSSY.RECONVERGENT B0, `(.L_x_37725) ;  /* 0x000004f000007945 */ /* 0x000fe20003800200 */
[----:B------:R-:W-:Y:S02]  /*3f40*/  IMAD.MOV.U32 R14, RZ, RZ, R26 ;  /* 0x000000ffff0e7224 */ /* 0x000fe400078e001a */
        /* <DEDUP_REMOVED lines=19> */
.L_x_37726:
        /* <DEDUP_REMOVED lines=24> */
.L_x_37729:
        /* <DEDUP_REMOVED lines=11> */
.L_x_37728:
        /* <DEDUP_REMOVED lines=20> */
.L_x_37731:
[----:B------:R-:W-:Y:S05]  /*43f0*/  BSYNC.RECONVERGENT B2 ;  /* 0x0000000000027941 */ /* 0x000fea0003800200 */
.L_x_37730:
[----:B------:R-:W-:Y:S01]  /*4400*/  LOP3.LUT R5, R20, 0x80000000, R11, 0xb8, !PT ;  /* 0x8000000014057812 */ /* 0x000fe200078eb80b */
[----:B------:R-:W-:-:S07]  /*4410*/  IMAD.MOV.U32 R4, RZ, RZ, R14 ;  /* 0x000000ffff047224 */ /* 0x000fce00078e000e */
.L_x_37727:
[----:B------:R-:W-:Y:S05]  /*4420*/  BSYNC.RECONVERGENT B0 ;  /* 0x0000000000007941 */ /* 0x000fea0003800200 */
.L_x_37725:
        /* <DEDUP_REMOVED lines=20> */
.L_x_37724:
[----:B------:R-:W-:Y:S05]  /*4570*/  BSYNC.RECONVERGENT B1 ;  /* 0x0000000000017941 */ /* 0x000fea0003800200 */
.L_x_37723:
[----:B---3-5:R-:W-:Y:S01]  /*4580*/  VIADD R27, R23, 0x80 ;  /* 0x00000080171b7836 */ /* 0x028fe20000000000 */
[----:B------:R-:W-:Y:S04]  /*4590*/  BSSY.RECONVERGENT B1, `(.L_x_37732) ;  /* 0x0000067000017945 */ /* 0x000fe80003800200 */
[----:B------:R-:W-:-:S13]  /*45a0*/  ISETP.GE.AND P0, PT, R27, R2, PT ;  /* 0x000000021b00720c */ /* 0x000fda0003f06270 */
[----:B------:R-:W-:Y:S05]  /*45b0*/  @P0 BRA `(.L_x_37733) ;  /* 0x0000000400900947 */ /* 0x000fea0003800000 */
[----:B--2---:R-:W-:Y:S01]  /*45c0*/  LOP3.LUT R15, R25, 0x7fffffff, RZ, 0xc0, !PT ;  /* 0x7fffffff190f7812 */ /* 0x004fe200078ec0ff */
        /* <DEDUP_REMOVED lines=29> */
.L_x_37738:
        /* <DEDUP_REMOVED lines=11> */
.L_x_37737:
        /* <DEDUP_REMOVED lines=20> */
.L_x_37740:
[----:B------:R-:W-:Y:S05]  /*4990*/  BSYNC.RECONVERGENT B2 ;  /* 0x0000000000027941 */ /* 0x000fea0003800200 */
.L_x_37739:
[----:B------:R-:W-:Y:S01]  /*49a0*/  LOP3.LUT R29, R14, 0x80000000, R11, 0xb8, !PT ;  /* 0x800000000e1d7812 */ /* 0x000fe200078eb80b */
[----:B------:R-:W-:Y:S06]  /*49b0*/  BRA `(.L_x_37736) ;  /* 0x00000000003c7947 */ /* 0x000fec0003800000 */
.L_x_37735:
        /* <DEDUP_REMOVED lines=15> */
.L_x_37736:
[----:B------:R-:W-:Y:S05]  /*4ab0*/  BSYNC.RECONVERGENT B0 ;  /* 0x0000000000007941 */ /* 0x000fea0003800200 */
.L_x_37734:
        /* <DEDUP_REMOVED lines=20> */
.L_x_37733:
[----:B------:R-:W-:Y:S05]  /*4c00*/  BSYNC.RECONVERGENT B1 ;  /* 0x0000000000017941 */ /* 0x000fea0003800200 */
.L_x_37732:
[----:B------:R-:W-:Y:S01]  /*4c10*/  VIADD R15, R23, 0x100 ;  /* 0x00000100170f7836 */ /* 0x000fe20000000000 */
[----:B------:R-:W-:Y:S04]  /*4c20*/  BSSY.RECONVERGENT B1, `(.L_x_37741) ;  /* 0x0000067000017945 */ /* 0x000fe80003800200 */
[----:B------:R-:W-:-:S13]  /*4c30*/  ISETP.GE.AND P0, PT, R15, R2, PT ;  /* 0x000000020f00720c */ /* 0x000fda0003f06270 */
[----:B------:R-:W-:Y:S05]  /*4c40*/  @P0 BRA `(.L_x_37742) ;  /* 0x0000000400900947 */ /* 0x000fea0003800000 */
[----:B----4-:R-:W-:Y:S01]  /*4c50*/  LOP3.LUT R15, R17, 0x7fffffff, RZ, 0xc0, !PT ;  /* 0x7fffffff110f7812 */ /* 0x010fe200078ec0ff */
[----:B------:R-:W-:Y:S03]  /*4c60*/  BSSY.RECONVERGENT B0, `(.L_x_37743) ;  /* 0x000004e000007945 */ /* 0x000fe60003800200 */
        /* <DEDUP_REMOVED lines=28> */
.L_x_37747:
        /* <DEDUP_REMOVED lines=11> */
.L_x_37746:
        /* <DEDUP_REMOVED lines=20> */
.L_x_37749:
[----:B------:R-:W-:Y:S05]  /*5020*/  BSYNC.RECONVERGENT B2 ;  /* 0x0000000000027941 */ /* 0x000fea0003800200 */
.L_x_37748:
[----:B------:R-:W-:Y:S01]  /*5030*/  LOP3.LUT R25, R14, 0x80000000, R11, 0xb8, !PT ;  /* 0x800000000e197812 */ /* 0x000fe200078eb80b */
[----:B------:R-:W-:Y:S06]  /*5040*/  BRA `(.L_x_37745) ;  /* 0x00000000003c7947 */ /* 0x000fec0003800000 */
.L_x_37744:
        /* <DEDUP_REMOVED lines=15> */
.L_x_37745:
[----:B------:R-:W-:Y:S05]  /*5140*/  BSYNC.RECONVERGENT B0 ;  /* 0x0000000000007941 */ /* 0x000fea0003800200 */
.L_x_37743:
        /* <DEDUP_REMOVED lines=20> */
.L_x_37742:
[----:B------:R-:W-:Y:S05]  /*5290*/  BSYNC.RECONVERGENT B1 ;  /* 0x0000000000017941 */ /* 0x000fea0003800200 */
.L_x_37741:
        /* <DEDUP_REMOVED lines=11> */
[----:B----4-:R-:W-:Y:S02]  /*5350*/  IMAD.MOV.U32 R16, RZ, RZ, 0x0 ;  /* 0x00000000ff107424 */ /* 0x010fe400078e00ff */
        /* <DEDUP_REMOVED lines=22> */
.L_x_37756:
        /* <DEDUP_REMOVED lines=11> */
.L_x_37755:
        /* <DEDUP_REMOVED lines=20> */
.L_x_37758:
[----:B------:R-:W-:Y:S05]  /*56b0*/  BSYNC.RECONVERGENT B2 ;  /* 0x0000000000027941 */ /* 0x000fea0003800200 */
.L_x_37757:
[----:B------:R-:W-:Y:S01]  /*56c0*/  LOP3.LUT R17, R0, 0x80000000, R11, 0xb8, !PT ;  /* 0x8000000000117812 */ /* 0x000fe200078eb80b */
[----:B------:R-:W-:Y:S06]  /*56d0*/  BRA `(.L_x_37754) ;  /* 0x00000000003c7947 */ /* 0x000fec0003800000 */
.L_x_37753:
        /* <DEDUP_REMOVED lines=8> */
[----:B----4-:R-:W-:-:S15]  /*5760*/  FSEL R17, R12, R7, !P0 ;  /* 0x000000070c117208 */ /* 0x010fde0004000000 */
[----:B------:R-:W-:-:S15]  /*5770*/  NOP ;  /* 0x0000000000007918 */ /* 0x000fde0000000000 */
[----:B------:R-:W-:-:S15]  /*5780*/  NOP ;  /* 0x0000000000007918 */ /* 0x000fde0000000000 */
[----:B------:R-:W-:-:S15]  /*5790*/  NOP ;  /* 0x0000000000007918 */ /* 0x000fde0000000000 */
[----:B------:R-:W0:Y:S02]  /*57a0*/  DSETP.NAN.AND P0, PT, R8, R8, PT ;  /* 0x000000080800722a */ /* 0x000e240003f08000 */
[----:B0-----:R-:W-:Y:S02]  /*57b0*/  FSEL R16, R13, R6, !P0 ;  /* 0x000000060d107208 */ /* 0x001fe40004000000 */
[----:B------:R-:W-:-:S07]  /*57c0*/  FSEL R17, R17, R7, !P0 ;  /* 0x0000000711117208 */ /* 0x000fce0004000000 */
.L_x_37754:
[----:B------:R-:W-:Y:S05]  /*57d0*/  BSYNC.RECONVERGENT B0 ;  /* 0x0000000000007941 */ /* 0x000fea0003800200 */
.L_x_37752:
        /* <DEDUP_REMOVED lines=20> */
.L_x_37751:
[----:B------:R-:W-:Y:S05]  /*5920*/  BSYNC.RECONVERGENT B1 ;  /* 0x0000000000017941 */ /* 0x000fea0003800200 */
.L_x_37750:
[----:B-1----:R-:W0:Y:S01]  /*5930*/  LDC.U8 R18, c[0x0][0x3b4] ;  /* 0x0000ed00ff127b82 */ /* 0x002e220000000000 */
[----:B------:R-:W-:Y:S01]  /*5940*/  ISETP.GE.AND P0, PT, R23, R2, PT ;  /* 0x000000021700720c */ /* 0x000fe20003f06270 */
[----:B------:R-:W-:Y:S04]  /*5950*/  BSSY.RECONVERGENT B7, `(.L_x_37759) ;  /* 0x00003cc000077945 */ /* 0x000fe80003800200 */
[----:B------:R-:W-:Y:S08]  /*5960*/  BSSY.RELIABLE B6, `(.L_x_37760) ;  /* 0x0000290000067945 */ /* 0x000ff00003800100 */
[----:B------:R-:W-:Y:S05]  /*5970*/  @P0 BRA `(.L_x_37761) ;  /* 0x00000028002c0947 */ /* 0x000fea0003800000 */
[----:B------:R-:W1:Y:S01]  /*5980*/  LDCU UR4, c[0x0][0x3b8] ;  /* 0x00007700ff0477ac */ /* 0x000e620008000800 */
[----:B------:R-:W3:Y:S01]  /*5990*/  LDC.64 R8, c[0x0][0x398] ;  /* 0x0000e600ff087b82 */ /* 0x000ee20000000a00 */
[----:B------:R-:W-:Y:S01]  /*59a0*/  IMAD R0, R22, 0x200, R23 ;  /* 0x0000020016007824 */ /* 0x000fe200078e0217 */
[----:B0-----:R-:W-:-:S03]  /*59b0*/  PRMT R6, R18, 0x9910, RZ ;  /* 0x0000991012067816 */ /* 0x001fc600000000ff */
[----:B-1----:R-:W-:Y:S02]  /*59c0*/  IMAD R3, R0, UR4, RZ ;  /* 0x0000000400037c24 */ /* 0x002fe4000f8e02ff */
        /* <DEDUP_REMOVED lines=17> */
.L_x_37765:
[----:B--2-4-:R-:W0:Y:S01]  /*5ae0*/  F2I.S64.F64.TRUNC R4, R4 ;  /* 0x0000000400047311 */ /* 0x014e22000030d900 */
[----:B------:R-:W-:Y:S02]  /*5af0*/  IMAD.MOV.U32 R23, RZ, RZ, R27 ;  /* 0x000000ffff177224 */ /* 0x000fe400078e001b */
[----:B0-----:R-:W-:-:S05]  /*5b00*/  IMAD.MOV.U32 R3, RZ, RZ, R4 ;  /* 0x000000ffff037224 */ /* 0x001fca00078e0004 */
[----:B------:R4:W-:Y:S01]  /*5b10*/  STG.E.U8 desc[UR36][R8.64], R3 ;  /* 0x0000000308007986 */ /* 0x0009e2000c101124 */
[----:B------:R-:W-:Y:S05]  /*5b20*/  BRA `(.L_x_37767) ;  /* 0x0000001000cc7947 */ /* 0x000fea0003800000 */
.L_x_37764:
[----:B------:R-:W-:-:S13]  /*5b30*/  ISETP.NE.AND P0, PT, R0, 0x2, PT ;  /* 0x000000020000780c */ /* 0x000fda0003f05270 */
[----:B------:R-:W-:Y:S05]  /*5b40*/  @!P0 BRA `(.L_x_37768) ;  /* 0x0000000000308947 */ /* 0x000fea0003800000 */
[----:B------:R-:W-:-:S13]  /*5b50*/  ISETP.NE.AND P0, PT, R0, 0x3, PT ;  /* 0x000000030000780c */ /* 0x000fda0003f05270 */
[----:B------:R-:W-:Y:S05]  /*5b60*/  @!P0 BRA `(.L_x_37769) ;  /* 0x0000000000188947 */ /* 0x000fea0003800000 */
[----:B------:R-:W-:-:S13]  /*5b70*/  ISETP.NE.AND P0, PT, R0, 0x4, PT ;  /* 0x000000040000780c */ /* 0x000fda0003f05270 */
[----:B------:R-:W-:Y:S05]  /*5b80*/  @P0 BRA `(.L_x_37766) ;  /* 0x0000000c00ec0947 */ /* 0x000fea0003800000 */
[----:B--2-4-:R-:W0:Y:S01]  /*5b90*/  F2I.S64.F64.TRUNC R4, R4 ;  /* 0x0000000400047311 */ /* 0x014e22000030d900 */
[----:B------:R-:W-:Y:S01]  /*5ba0*/  IMAD.MOV.U32 R23, RZ, RZ, R27 ;  /* 0x000000ffff177224 */ /* 0x000fe200078e001b */
[----:B0-----:R1:W-:Y:S01]  /*5bb0*/  STG.E.64 desc[UR36][R8.64], R4 ;  /* 0x0000000408007986 */ /* 0x0013e2000c101b24 */
[----:B------:R-:W-:Y:S05]  /*5bc0*/  BRA `(.L_x_37767) ;  /* 0x0000001000a47947 */ /* 0x000fea0003800000 */
.L_x_37769:
[----:B----4-:R-:W0:Y:S01]  /*5bd0*/  F2I.F64.TRUNC R5, R4 ;  /* 0x0000000400057311 */ /* 0x010e22000030d100 */
[----:B------:R-:W-:Y:S01]  /*5be0*/  IMAD.MOV.U32 R23, RZ, RZ, R27 ;  /* 0x000000ffff177224 */ /* 0x000fe200078e001b */
[----:B0-----:R3:W-:Y:S01]  /*5bf0*/  STG.E desc[UR36][R8.64], R5 ;  /* 0x0000000508007986 */ /* 0x0017e2000c101924 */
[----:B------:R-:W-:Y:S05]  /*5c00*/  BRA `(.L_x_37767) ;  /* 0x0000001000947947 */ /* 0x000fea0003800000 */
.L_x_37768:
[----:B----4-:R-:W0:Y:S01]  /*5c10*/  F2I.F64.TRUNC R5, R4 ;  /* 0x0000000400057311 */ /* 0x010e22000030d100 */
[----:B------:R-:W-:Y:S01]  /*5c20*/  IMAD.MOV.U32 R23, RZ, RZ, R27 ;  /* 0x000000ffff177224 */ /* 0x000fe200078e001b */
[----:B0-----:R0:W-:Y:S01]  /*5c30*/  STG.E.U16 desc[UR36][R8.64], R5 ;  /* 0x0000000508007986 */ /* 0x0011e2000c101524 */
[----:B------:R-:W-:Y:S05]  /*5c40*/  BRA `(.L_x_37767) ;  /* 0x0000001000847947 */ /* 0x000fea0003800000 */
.L_x_37763:
        /* <DEDUP_REMOVED lines=18> */
.L_x_37771:
        /* <DEDUP_REMOVED lines=13> */
.L_x_37770:
        /* <DEDUP_REMOVED lines=19> */
.L_x_37773:
        /* <DEDUP_REMOVED lines=14> */
.L_x_37772:
[----:B------:R0:W-:Y:S01]  /*6050*/  STG.E.64 desc[UR36][R8.64], R4 ;  /* 0x0000000408007986 */ /* 0x0001e2000c101b24 */
[----:B------:R-:W-:Y:S01]  /*6060*/  IMAD.MOV.U32 R23, RZ, RZ, R27 ;  /* 0x000000ffff177224 */ /* 0x000fe200078e001b */
[----:B------:R-:W-:Y:S06]  /*6070*/  BRA `(.L_x_37767) ;  /* 0x0000000c00787947 */ /* 0x000fec0003800000 */
.L_x_37762:
        /* <DEDUP_REMOVED lines=13> */
.L_x_37776:
[----:B------:R-:W-:Y:S01]  /*6150*/  CS2R R6, SRZ ;  /* 0x0000000000067805 */ /* 0x000fe2000001ff00 */
[----:B------:R-:W-:-:S04]  /*6160*/  IMAD.MOV.U32 R23, RZ, RZ, R27 ;  /* 0x000000ffff177224 */ /* 0x000fc800078e001b */
[----:B------:R0:W-:Y:S01]  /*6170*/  STG.E.128 desc[UR36][R8.64], R4 ;  /* 0x0000000408007986 */ /* 0x0001e2000c101d24 */
[----:B------:R-:W-:Y:S05]  /*6180*/  BRA `(.L_x_37767) ;  /* 0x0000000c00347947 */ /* 0x000fea0003800000 */
.L_x_37775:
        /* <DEDUP_REMOVED lines=27> */
.L_x_37780:
[----:B------:R-:W-:Y:S05]  /*6340*/  BSYNC.RECONVERGENT B0 ;  /* 0x0000000000007941 */ /* 0x000fea0003800200 */
.L_x_37779:
[----:B------:R-:W-:Y:S01]  /*6350*/  LOP3.LUT R7, R0, 0x80, R7, 0xf8, !PT ;  /* 0x0000008000077812 */ /* 0x000fe200078ef807 */
[----:B------:R-:W-:-:S04]  /*6360*/  IMAD.MOV.U32 R23, RZ, RZ, R27 ;  /* 0x000000ffff177224 */ /* 0x000fc800078e001b */
[----:B------:R0:W-:Y:S01]  /*6370*/  STG.E.U8 desc[UR36][R8.64], R7 ;  /* 0x0000000708007986 */ /* 0x0001e2000c101124 */
[----:B------:R-:W-:Y:S05]  /*6380*/  BRA `(.L_x_37767) ;  /* 0x0000000800b47947 */ /* 0x000fea0003800000 */
.L_x_37778:
        /* <DEDUP_REMOVED lines=23> */
.L_x_37782:
[----:B------:R-:W-:Y:S05]  /*6500*/  BSYNC.RECONVERGENT B0 ;  /* 0x0000000000007941 */ /* 0x000fea0003800200 */
.L_x_37781:
[----:B------:R-:W-:Y:S01]  /*6510*/  LOP3.LUT R7, R0, 0x80, R7, 0xf8, !PT ;  /* 0x0000008000077812 */ /* 0x000fe200078ef807 */
[----:B------:R-:W-:-:S04]  /*6520*/  IMAD.MOV.U32 R23, RZ, RZ, R27 ;  /* 0x000000ffff177224 */ /* 0x000fc800078e001b */
[----:B------:R0:W-:Y:S01]  /*6530*/  STG.E.U8 desc[UR36][R8.64], R7 ;  /* 0x0000000708007986 */ /* 0x0001e2000c101124 */
[----:B------:R-:W-:Y:S05]  /*6540*/  BRA `(.L_x_37767) ;  /* 0x0000000800447947 */ /* 0x000fea0003800000 */
.L_x_37777:
        /* <DEDUP_REMOVED lines=13> */
.L_x_37774:
        /* <DEDUP_REMOVED lines=12> */
.L_x_37785:
        /* <DEDUP_REMOVED lines=21> */
.L_x_37788:
[----:B------:R-:W-:-:S04]  /*6830*/  SHF.R.U32.HI R0, RZ, 0x14, R7 ;  /* 0x00000014ff007819 */ /* 0x000fc80000011607 */
[----:B------:R-:W-:-:S04]  /*6840*/  LOP3.LUT R0, R0, 0x1, RZ, 0xc0, !PT ;  /* 0x0000000100007812 */ /* 0x000fc800078ec0ff */
[----:B------:R-:W-:-:S04]  /*6850*/  IADD3 R0, PT, PT, R7, 0x487ffff, R0 ;  /* 0x0487ffff07007810 */ /* 0x000fc80007ffe000 */
[----:B------:R-:W-:-:S04]  /*6860*/  SHF.R.U32.HI R0, RZ, 0x14, R0 ;  /* 0x00000014ff007819 */ /* 0x000fc80000011600 */
[----:B------:R-:W-:-:S07]  /*6870*/  LOP3.LUT R3, R0, 0xff, RZ, 0xc0, !PT ;  /* 0x000000ff00037812 */ /* 0x000fce00078ec0ff */
.L_x_37789:
[----:B------:R-:W-:-:S04]  /*6880*/  SHF.R.U32.HI R0, RZ, 0x18, R7 ;  /* 0x00000018ff007819 */ /* 0x000fc80000011607 */
[----:B------:R-:W-:-:S07]  /*6890*/  LOP3.LUT R0, R3, 0x80, R0, 0xf8, !PT ;  /* 0x0000008003007812 */ /* 0x000fce00078ef800 */
.L_x_37787:
[----:B------:R-:W-:Y:S05]  /*68a0*/  BSYNC.RECONVERGENT B0 ;  /* 0x0000000000007941 */ /* 0x000fea0003800200 */
.L_x_37786:
[----:B------:R0:W-:Y:S01]  /*68b0*/  STG.E.U8 desc[UR36][R8.64], R0 ;  /* 0x0000000008007986 */ /* 0x0001e2000c101124 */
[----:B------:R-:W-:Y:S01]  /*68c0*/  IMAD.MOV.U32 R23, RZ, RZ, R27 ;  /* 0x000000ffff177224 */ /* 0x000fe200078e001b */
[----:B------:R-:W-:Y:S06]  /*68d0*/  BRA `(.L_x_37767) ;  /* 0x0000000400607947 */ /* 0x000fec0003800000 */
.L_x_37784:
        /* <DEDUP_REMOVED lines=21> */
.L_x_37792:
[----:B------:R-:W-:-:S04]  /*6a30*/  SHF.R.U32.HI R0, RZ, 0x15, R7 ;  /* 0x00000015ff007819 */ /* 0x000fc80000011607 */
[----:B------:R-:W-:-:S04]  /*6a40*/  LOP3.LUT R0, R0, 0x1, RZ, 0xc0, !PT ;  /* 0x0000000100007812 */ /* 0x000fc800078ec0ff */
[----:B------:R-:W-:-:S04]  /*6a50*/  IADD3 R0, PT, PT, R7, 0x88fffff, R0 ;  /* 0x088fffff07007810 */ /* 0x000fc80007ffe000 */
[----:B------:R-:W-:-:S04]  /*6a60*/  SHF.R.U32.HI R0, RZ, 0x15, R0 ;  /* 0x00000015ff007819 */ /* 0x000fc80000011600 */
[----:B------:R-:W-:-:S07]  /*6a70*/  LOP3.LUT R3, R0, 0xff, RZ, 0xc0, !PT ;  /* 0x000000ff00037812 */ /* 0x000fce00078ec0ff */
.L_x_37793:
[----:B------:R-:W-:-:S04]  /*6a80*/  SHF.R.U32.HI R0, RZ, 0x18, R7 ;  /* 0x00000018ff007819 */ /* 0x000fc80000011607 */
[----:B------:R-:W-:-:S07]  /*6a90*/  LOP3.LUT R0, R3, 0x80, R0, 0xf8, !PT ;  /* 0x0000008003007812 */ /* 0x000fce00078ef800 */
.L_x_37791:
[----:B------:R-:W-:Y:S05]  /*6aa0*/  BSYNC.RECONVERGENT B0 ;  /* 0x0000000000007941 */ /* 0x000fea0003800200 */
.L_x_37790:
[----:B------:R0:W-:Y:S01]  /*6ab0*/  STG.E.U8 desc[UR36][R8.64], R0 ;  /* 0x0000000008007986 */ /* 0x0001e2000c101124 */
[----:B------:R-:W-:Y:S01]  /*6ac0*/  IMAD.MOV.U32 R23, RZ, RZ, R27 ;  /* 0x000000ffff177224 */ /* 0x000fe200078e001b */
[----:B------:R-:W-:Y:S06]  /*6ad0*/  BRA `(.L_x_37767) ;  /* 0x0000000000e07947 */ /* 0x000fec0003800000 */
.L_x_37783:
[----:B------:R-:W-:-:S13]  /*6ae0*/  ISETP.NE.AND P0, PT, R0, 0x1c, PT ;  /* 0x0000001c0000780c */ /* 0x000fda0003f05270 */
[----:B------:R-:W-:Y:S05]  /*6af0*/  @!P0 BRA `(.L_x_37794) ;  /* 0x0000000000cc8947 */ /* 0x000fea0003800000 */
[----:B------:R-:W-:-:S13]  /*6b00*/  ISETP.NE.AND P0, PT, R0, 0x1d, PT ;  /* 0x0000001d0000780c */ /* 0x000fda0003f05270 */
[----:B------:R-:W-:Y:S05]  /*6b10*/  @!P0 BRA `(.L_x_37795) ;  /* 0x0000000000b48947 */ /* 0x000fea0003800000 */
[----:B------:R-:W-:-:S13]  /*6b20*/  ISETP.NE.AND P0, PT, R0, 0x2c, PT ;  /* 0x0000002c0000780c */ /* 0x000fda0003f05270 */
[----:B------:R-:W-:Y:S05]  /*6b30*/  @!P0 BRA `(.L_x_37796) ;  /* 0x0000000000488947 */ /* 0x000fea0003800000 */
.L_x_37766:
[----:B------:R-:W-:Y:S01]  /*6b40*/  MOV R14, 0x0 ;  /* 0x00000000000e7802 */ /* 0x000fe20000000f00 */
[----:B------:R-:W2:Y:S01]  /*6b50*/  LDCU.64 UR6, c[0x4][0x178] ;  /* 0x01002f00ff0677ac */ /* 0x000ea20008000a00 */
[----:B------:R-:W-:Y:S02]  /*6b60*/  IMAD.MOV.U32 R8, RZ, RZ, 0x65 ;  /* 0x00000065ff087424 */ /* 0x000fe400078e00ff */
[----:B------:R-:W-:Y:S01]  /*6b70*/  IMAD.MOV.U32 R12, RZ, RZ, 0x1 ;  /* 0x00000001ff0c7424 */ /* 0x000fe200078e00ff */
[----:B------:R-:W0:Y:S01]  /*6b80*/  LDCU.64 UR8, c[0x4][0x180] ;  /* 0x01003000ff0877ac */ /* 0x000e220008000a00 */
[----:B------:R-:W1:Y:S01]  /*6b90*/  LDC.64 R14, c[0x4][R14] ;  /* 0x010000000e0e7b82 */ /* 0x000e620000000a00 */
[----:B------:R-:W-:Y:S01]  /*6ba0*/  IMAD.MOV.U32 R13, RZ, RZ, RZ ;  /* 0x000000ffff0d7224 */ /* 0x000fe200078e00ff */
[----:B------:R-:W3:Y:S01]  /*6bb0*/  LDCU.64 UR4, c[0x4][0x60] ;  /* 0x01000c00ff0477ac */ /* 0x000ee20008000a00 */
[----:B--2-4-:R-:W-:Y:S02]  /*6bc0*/  IMAD.U32 R4, RZ, RZ, UR6 ;  /* 0x00000006ff047e24 */ /* 0x014fe4000f8e00ff */
[----:B------:R-:W-:-:S02]  /*6bd0*/  IMAD.U32 R5, RZ, RZ, UR7 ;  /* 0x00000007ff057e24 */ /* 0x000fc4000f8e00ff */
[----:B0-----:R-:W-:Y:S02]  /*6be0*/  IMAD.U32 R6, RZ, RZ, UR8 ;  /* 0x00000008ff067e24 */ /* 0x001fe4000f8e00ff */
[----:B------:R-:W-:Y:S02]  /*6bf0*/  IMAD.U32 R7, RZ, RZ, UR9 ;  /* 0x00000009ff077e24 */ /* 0x000fe4000f8e00ff */
[----:B---3--:R-:W-:Y:S02]  /*6c00*/  IMAD.U32 R10, RZ, RZ, UR4 ;  /* 0x00000004ff0a7e24 */ /* 0x008fe4000f8e00ff */
[----:B------:R-:W-:-:S07]  /*6c10*/  IMAD.U32 R11, RZ, RZ, UR5 ;  /* 0x00000005ff0b7e24 */ /* 0x000fce000f8e00ff */
[----:B------:R-:W-:-:S07]  /*6c20*/  LEPC R20, `(.L_x_37797) ;  /* 0x000000001014794e */ /* 0x000fce0000000000 */
[----:B-1----:R-:W-:Y:S05]  /*6c30*/  CALL.ABS.NOINC R14 ;  /* 0x000000000e007343 */ /* 0x002fea0003c00000 */
.L_x_37797:
[----:B------:R-:W-:Y:S01]  /*6c40*/  IMAD.MOV.U32 R23, RZ, RZ, R27 ;  /* 0x000000ffff177224 */ /* 0x000fe200078e001b */
[----:B------:R-:W-:Y:S06]  /*6c50*/  BRA `(.L_x_37767) ;  /* 0x0000000000807947 */ /* 0x000fec0003800000 */
.L_x_37796:
        /* <DEDUP_REMOVED lines=25> */
.L_x_37795:
[----:B--2-4-:R-:W0:Y:S01]  /*6df0*/  F2I.U64.F64.TRUNC R4, R4 ;  /* 0x0000000400047311 */ /* 0x014e22000030d800 */
[----:B------:R-:W-:Y:S01]  /*6e00*/  IMAD.MOV.U32 R23, RZ, RZ, R27 ;  /* 0x000000ffff177224 */ /* 0x000fe200078e001b */
[----:B0-----:R0:W-:Y:S01]  /*6e10*/  STG.E.64 desc[UR36][R8.64], R4 ;  /* 0x0000000408007986 */ /* 0x0011e2000c101b24 */
[----:B------:R-:W-:Y:S05]  /*6e20*/  BRA `(.L_x_37767) ;  /* 0x00000000000c7947 */ /* 0x000fea0003800000 */
.L_x_37794:
[----:B----4-:R-:W0:Y:S01]  /*6e30*/  F2I.U32.F64.TRUNC R5, R4 ;  /* 0x0000000400057311 */ /* 0x010e22000030d000 */
[----:B------:R-:W-:Y:S01]  /*6e40*/  IMAD.MOV.U32 R23, RZ, RZ, R27 ;  /* 0x000000ffff177224 */ /* 0x000fe200078e001b */
[----:B0-----:R0:W-:Y:S06]  /*6e50*/  STG.E desc[UR36][R8.64], R5 ;  /* 0x0000000508007986 */ /* 0x0011ec000c101924 */
.L_x_37767:
        /* <DEDUP_REMOVED lines=24> */
.L_x_37802:
[----:B------:R-:W0:Y:S02]  /*6fe0*/  F2I.S64.F64.TRUNC R28, R28 ;  /* 0x0000001c001c7311 */ /* 0x000e24000030d900 */
[----:B0-----:R-:W-:-:S05]  /*6ff0*/  IMAD.MOV.U32 R3, RZ, RZ, R28 ;  /* 0x000000ffff037224 */ /* 0x001fca00078e001c */
[----:B------:R0:W-:Y:S01]  /*7000*/  STG.E.U8 desc[UR36][R4.64], R3 ;  /* 0x0000000304007986 */ /* 0x0001e2000c101124 */
[----:B------:R-:W-:Y:S05]  /*7010*/  BRA `(.L_x_37804) ;  /* 0x0000001000807947 */ /* 0x000fea0003800000 */
.L_x_37801:
        /* <DEDUP_REMOVED lines=9> */
.L_x_37806:
[----:B------:R-:W0:Y:S02]  /*70b0*/  F2I.F64.TRUNC R29, R28 ;  /* 0x0000001c001d7311 */ /* 0x000e24000030d100 */
[----:B0-----:R0:W-:Y:S01]  /*70c0*/  STG.E desc[UR36][R4.64], R29 ;  /* 0x0000001d04007986 */ /* 0x0011e2000c101924 */
[----:B------:R-:W-:Y:S05]  /*70d0*/  BRA `(.L_x_37804) ;  /* 0x0000001000507947 */ /* 0x000fea0003800000 */
.L_x_37805:
[----:B------:R-:W0:Y:S02]  /*70e0*/  F2I.F64.TRUNC R29, R28 ;  /* 0x0000001c001d7311 */ /* 0x000e24000030d100 */
[----:B0-----:R0:W-:Y:S01]  /*70f0*/  STG.E.U16 desc[UR36][R4.64], R29 ;  /* 0x0000001d04007986 */ /* 0x0011e2000c101524 */
[----:B------:R-:W-:Y:S05]  /*7100*/  BRA `(.L_x_37804) ;  /* 0x0000001000447947 */ /* 0x000fea0003800000 */
.L_x_37800:
        /* <DEDUP_REMOVED lines=17> */
.L_x_37808:
        /* <DEDUP_REMOVED lines=12> */
.L_x_37807:
        /* <DEDUP_REMOVED lines=18> */
.L_x_37810:
        /* <DEDUP_REMOVED lines=13> */
.L_x_37809:
[----:B------:R0:W-:Y:S01]  /*74d0*/  STG.E.64 desc[UR36][R4.64], R28 ;  /* 0x0000001c04007986 */ /* 0x0001e2000c101b24 */
[----:B------:R-:W-:Y:S05]  /*74e0*/  BRA `(.L_x_37804) ;  /* 0x0000000c004c7947 */ /* 0x000fea0003800000 */
.L_x_37799:
        /* <DEDUP_REMOVED lines=13> */
.L_x_37814:
        /* <DEDUP_REMOVED lines=26> */
.L_x_37817:
[----:B------:R-:W-:-:S04]  /*7760*/  SHF.R.U32.HI R3, RZ, 0x18, R7 ;  /* 0x00000018ff037819 */ /* 0x000fc80000011607 */
[----:B------:R-:W-:-:S07]  /*7770*/  LOP3.LUT R0, R0, 0x80, R3, 0xf8, !PT ;  /* 0x0000008000007812 */ /* 0x000fce00078ef803 */
.L_x_37816:
[----:B------:R-:W-:Y:S05]  /*7780*/  BSYNC.RECONVERGENT B0 ;  /* 0x0000000000007941 */ /* 0x000fea0003800200 */
.L_x_37815:
[----:B------:R0:W-:Y:S01]  /*7790*/  STG.E.U8 desc[UR36][R4.64], R0 ;  /* 0x0000000004007986 */ /* 0x0001e2000c101124 */
[----:B------:R-:W-:Y:S05]  /*77a0*/  BRA `(.L_x_37804) ;  /* 0x00000008009c7947 */ /* 0x000fea0003800000 */
.L_x_37813:
        /* <DEDUP_REMOVED lines=26> */
.L_x_37820:
[----:B------:R-:W-:-:S04]  /*7950*/  SHF.R.U32.HI R3, RZ, 0x18, R7 ;  /* 0x00000018ff037819 */ /* 0x000fc80000011607 */
[----:B------:R-:W-:-:S07]  /*7960*/  LOP3.LUT R0, R0, 0x80, R3, 0xf8, !PT ;  /* 0x0000008000007812 */ /* 0x000fce00078ef803 */
.L_x_37819:
[----:B------:R-:W-:Y:S05]  /*7970*/  BSYNC.RECONVERGENT B0 ;  /* 0x0000000000007941 */ /* 0x000fea0003800200 */
.L_x_37818:
[----:B------:R0:W-:Y:S01]  /*7980*/  STG.E.U8 desc[UR36][R4.64], R0 ;  /* 0x0000000004007986 */ /* 0x0001e2000c101124 */
[----:B------:R-:W-:Y:S05]  /*7990*/  BRA `(.L_x_37804) ;  /* 0x0000000800207947 */ /* 0x000fea0003800000 */
.L_x_37812:
        /* <DEDUP_REMOVED lines=30> */
.L_x_37822:
[----:B------:R-:W0:Y:S02]  /*7b80*/  F2I.U64.F64.TRUNC R28, R28 ;  /* 0x0000001c001c7311 */ /* 0x000e24000030d800 */
[----:B0-----:R0:W-:Y:S01]  /*7b90*/  STG.E.64 desc[UR36][R4.64], R28 ;  /* 0x0000001c04007986 */ /* 0x0011e2000c101b24 */
[----:B------:R-:W-:Y:S05]  /*7ba0*/  BRA `(.L_x_37804) ;  /* 0x00000004009c7947 */ /* 0x000fea0003800000 */
.L_x_37821:
[----:B------:R-:W0:Y:S02]  /*7bb0*/  F2I.U32.F64.TRUNC R29, R28 ;  /* 0x0000001c001d7311 */ /* 0x000e24000030d000 */
[----:B0-----:R0:W-:Y:S01]  /*7bc0*/  STG.E desc[UR36][R4.64], R29 ;  /* 0x0000001d04007986 */ /* 0x0011e2000c101924 */
[----:B------:R-:W-:Y:S05]  /*7bd0*/  BRA `(.L_x_37804) ;  /* 0x0000000400907947 */ /* 0x000fea0003800000 */
.L_x_37811:
        /* <DEDUP_REMOVED lines=10> */
.L_x_37824:
[----:B------:R-:W-:-:S05]  /*7c80*/  CS2R R30, SRZ ;  /* 0x00000000001e7805 */ /* 0x000fca000001ff00 */
[----:B------:R4:W-:Y:S01]  /*7c90*/  STG.E.128 desc[UR36][R4.64], R28 ;  /* 0x0000001c04007986 */ /* 0x0009e2000c101d24 */
[----:B------:R-:W-:Y:S05]  /*7ca0*/  BRA `(.L_x_37804) ;  /* 0x00000004005c7947 */ /* 0x000fea0003800000 */
.L_x_37823:
[----:B------:R-:W-:-:S13]  /*7cb0*/  ISETP.NE.AND P0, PT, R0, 0xf, PT ;  /* 0x0000000f0000780c */ /* 0x000fda0003f05270 */
[----:B------:R-:W-:Y:S05]  /*7cc0*/  @!P0 BRA `(.L_x_37825) ;  /* 0x0000000400288947 */ /* 0x000fea0003800000 */
[----:B------:R-:W-:-:S13]  /*7cd0*/  ISETP.NE.AND P0, PT, R0, 0x17, PT ;  /* 0x000000170000780c */ /* 0x000fda0003f05270 */
[----:B------:R-:W-:Y:S05]  /*7ce0*/  @!P0 BRA `(.L_x_37826) ;  /* 0x0000000000b08947 */ /* 0x000fea0003800000 */
[----:B------:R-:W-:-:S13]  /*7cf0*/  ISETP.NE.AND P0, PT, R0, 0x18, PT ;  /* 0x000000180000780c */ /* 0x000fda0003f05270 */
[----:B------:R-:W-:Y:S05]  /*7d00*/  @!P0 BRA `(.L_x_37827) ;  /* 0x0000000000448947 */ /* 0x000fea0003800000 */
.L_x_37803:
        /* <DEDUP_REMOVED lines=16> */
.L_x_37828:
[----:B------:R-:W-:Y:S05]  /*7e10*/  BRA `(.L_x_37804) ;  /* 0x0000000400007947 */ /* 0x000fea0003800000 */
.L_x_37827:
        /* <DEDUP_REMOVED lines=21> */
.L_x_37830:
[----:B------:R-:W-:Y:S05]  /*7f70*/  BSYNC.RECONVERGENT B0 ;  /* 0x0000000000007941 */ /* 0x000fea0003800200 */
.L_x_37829:
[----:B------:R-:W-:-:S05]  /*7f80*/  LOP3.LUT R3, R0, 0x80, R3, 0xf8, !PT ;  /* 0x0000008000037812 */ /* 0x000fca00078ef803 */
[----:B------:R2:W-:Y:S01]  /*7f90*/  STG.E.U8 desc[UR36][R4.64], R3 ;  /* 0x0000000304007986 */ /* 0x0005e2000c101124 */
[----:B------:R-:W-:Y:S05]  /*7fa0*/  BRA `(.L_x_37804) ;  /* 0x00000000009c7947 */ /* 0x000fea0003800000 */
.L_x_37826:
        /* <DEDUP_REMOVED lines=20> */
.L_x_37832:
[----:B------:R-:W-:Y:S01]  /*80f0*/  IMAD.MOV.U32 R0, RZ, RZ, 0x7f ;  /* 0x0000007fff007424 */ /* 0x000fe200078e00ff */
[----:B------:R-:W-:-:S04]  /*8100*/  ISETP.GT.U32.AND P0, PT, R3, 0x7f800000, PT ;  /* 0x7f8000000300780c */ /* 0x000fc80003f04070 */
[----:B------:R-:W-:-:S09]  /*8110*/  SEL R0, R0, 0x7c, P0 ;  /* 0x0000007c00007807 */ /* 0x000fd20000000000 */
.L_x_37833:
[----:B------:R-:W-:Y:S05]  /*8120*/  BSYNC.RECONVERGENT B0 ;  /* 0x0000000000007941 */ /* 0x000fea0003800200 */
.L_x_37831:
[----:B------:R-:W-:-:S04]  /*8130*/  SHF.R.U32.HI R3, RZ, 0x18, R7 ;  /* 0x00000018ff037819 */ /* 0x000fc80000011607 */
[----:B------:R-:W-:-:S05]  /*8140*/  LOP3.LUT R3, R0, 0x80, R3, 0xf8, !PT ;  /* 0x0000008000037812 */ /* 0x000fca00078ef803 */
[----:B------:R1:W-:Y:S01]  /*8150*/  STG.E.U8 desc[UR36][R4.64], R3 ;  /* 0x0000000304007986 */ /* 0x0003e2000c101124 */
[----:B------:R-:W-:Y:S05]  /*8160*/  BRA `(.L_x_37804) ;  /* 0x00000000002c7947 */ /* 0x000fea0003800000 */
.L_x_37825:
        /* <DEDUP_REMOVED lines=11> */
.L_x_37804:
[----:B------:R-:W-:-:S07]  /*8220*/  VIADD R23, R23, 0x80 ;  /* 0x0000008017177836 */ /* 0x000fce0000000000 */
.L_x_37761:
[----:B------:R-:W-:-:S13]  /*8230*/  ISETP.GE.AND P0, PT, R23, R2, PT ;  /* 0x000000021700720c */ /* 0x000fda0003f06270 */
[----:B------:R-:W-:Y:S05]  /*8240*/  @P0 BREAK.RELIABLE B6 ;  /* 0x0000000000060942 */ /* 0x000fea0003800100 */
[----:B------:R-:W-:Y:S05]  /*8250*/  @P0 BRA `(.L_x_37798) ;  /* 0x0000001000ec0947 */ /* 0x000fea0003800000 */
[----:B------:R-:W-:Y:S05]  /*8260*/  BSYNC.RELIABLE B6 ;  /* 0x0000000000067941 */ /* 0x000fea0003800100 */
.L_x_37760:
        /* <DEDUP_REMOVED lines=21> */
.L_x_37837:
[----:B------:R-:W0:Y:S02]  /*83c0*/  F2I.S64.F64.TRUNC R24, R24 ;  /* 0x0000001800187311 */ /* 0x000e24000030d900 */
[----:B0-----:R-:W-:-:S05]  /*83d0*/  IMAD.MOV.U32 R3, RZ, RZ, R24 ;  /* 0x000000ffff037224 */ /* 0x001fca00078e0018 */
[----:B------:R4:W-:Y:S01]  /*83e0*/  STG.E.U8 desc[UR36][R4.64], R3 ;  /* 0x0000000304007986 */ /* 0x0009e2000c101124 */
[----:B------:R-:W-:Y:S05]  /*83f0*/  BRA `(.L_x_37839) ;  /* 0x0000001000807947 */ /* 0x000fea0003800000 */
.L_x_37836:
        /* <DEDUP_REMOVED lines=9> */
.L_x_37841:
[----:B------:R-:W0:Y:S02]  /*8490*/  F2I.F64.TRUNC R25, R24 ;  /* 0x0000001800197311 */ /* 0x000e24000030d100 */
[----:B0-----:R2:W-:Y:S01]  /*84a0*/  STG.E desc[UR36][R4.64], R25 ;  /* 0x0000001904007986 */ /* 0x0015e2000c101924 */
[----:B------:R-:W-:Y:S05]  /*84b0*/  BRA `(.L_x_37839) ;  /* 0x0000001000507947 */ /* 0x000fea0003800000 */
.L_x_37840:
[----:B------:R-:W0:Y:S02]  /*84c0*/  F2I.F64.TRUNC R25, R24 ;  /* 0x0000001800197311 */ /* 0x000e24000030d100 */
[----:B0-----:R0:W-:Y:S01]  /*84d0*/  STG.E.U16 desc[UR36][R4.64], R25 ;  /* 0x0000001904007986 */ /* 0x0011e2000c101524 */
[----:B------:R-:W-:Y:S05]  /*84e0*/  BRA `(.L_x_37839) ;  /* 0x0000001000447947 */ /* 0x000fea0003800000 */
.L_x_37835:
        /* <DEDUP_REMOVED lines=17> */
.L_x_37843:
        /* <DEDUP_REMOVED lines=12> */
.L_x_37842:
        /* <DEDUP_REMOVED lines=18> */
.L_x_37845:
        /* <DEDUP_REMOVED lines=13> */
.L_x_37844:
[----:B------:R0:W-:Y:S01]  /*88b0*/  STG.E.64 desc[UR36][R4.64], R24 ;  /* 0x0000001804007986 */ /* 0x0001e2000c101b24 */
[----:B------:R-:W-:Y:S05]  /*88c0*/  BRA `(.L_x_37839) ;  /* 0x0000000c004c7947 */ /* 0x000fea0003800000 */
.L_x_37834:
        /* <DEDUP_REMOVED lines=13> */
.L_x_37849:
        /* <DEDUP_REMOVED lines=26> */
.L_x_37852:
[----:B------:R-:W-:-:S04]  /*8b40*/  SHF.R.U32.HI R3, RZ, 0x18, R7 ;  /* 0x00000018ff037819 */ /* 0x000fc80000011607 */
[----:B------:R-:W-:-:S07]  /*8b50*/  LOP3.LUT R0, R0, 0x80, R3, 0xf8, !PT ;  /* 0x0000008000007812 */ /* 0x000fce00078ef803 */
.L_x_37851:
[----:B------:R-:W-:Y:S05]  /*8b60*/  BSYNC.RECONVERGENT B0 ;  /* 0x0000000000007941 */ /* 0x000fea0003800200 */
.L_x_37850:
[----:B------:R0:W-:Y:S01]  /*8b70*/  STG.E.U8 desc[UR36][R4.64], R0 ;  /* 0x0000000004007986 */ /* 0x0001e2000c101124 */
[----:B------:R-:W-:Y:S05]  /*8b80*/  BRA `(.L_x_37839) ;  /* 0x00000008009c7947 */ /* 0x000fea0003800000 */
.L_x_37848:
        /* <DEDUP_REMOVED lines=26> */
.L_x_37855:
[----:B------:R-:W-:-:S04]  /*8d30*/  SHF.R.U32.HI R3, RZ, 0x18, R7 ;  /* 0x00000018ff037819 */ /* 0x000fc80000011607 */
[----:B------:R-:W-:-:S07]  /*8d40*/  LOP3.LUT R0, R0, 0x80, R3, 0xf8, !PT ;  /* 0x0000008000007812 */ /* 0x000fce00078ef803 */
.L_x_37854:
[----:B------:R-:W-:Y:S05]  /*8d50*/  BSYNC.RECONVERGENT B0 ;  /* 0x0000000000007941 */ /* 0x000fea0003800200 */
.L_x_37853:
[----:B------:R0:W-:Y:S01]  /*8d60*/  STG.E.U8 desc[UR36][R4.64], R0 ;  /* 0x0000000004007986 */ /* 0x0001e2000c101124 */
[----:B------:R-:W-:Y:S05]  /*8d70*/  BRA `(.L_x_37839) ;  /* 0x0000000800207947 */ /* 0x000fea0003800000 */
.L_x_37847:
        /* <DEDUP_REMOVED lines=30> */
.L_x_37857:
[----:B------:R-:W0:Y:S02]  /*8f60*/  F2I.U64.F64.TRUNC R24, R24 ;  /* 0x0000001800187311 */ /* 0x000e24000030d800 */
[----:B0-----:R0:W-:Y:S01]  /*8f70*/  STG.E.64 desc[UR36][R4.64], R24 ;  /* 0x0000001804007986 */ /* 0x0011e2000c101b24 */
[----:B------:R-:W-:Y:S05]  /*8f80*/  BRA `(.L_x_37839) ;  /* 0x00000004009c7947 */ /* 0x000fea0003800000 */
.L_x_37856:
[----:B------:R-:W0:Y:S02]  /*8f90*/  F2I.U32.F64.TRUNC R25, R24 ;  /* 0x0000001800197311 */ /* 0x000e24000030d000 */
[----:B0-----:R0:W-:Y:S01]  /*8fa0*/  STG.E desc[UR36][R4.64], R25 ;  /* 0x0000001904007986 */ /* 0x0011e2000c101924 */
[----:B------:R-:W-:Y:S05]  /*8fb0*/  BRA `(.L_x_37839) ;  /* 0x0000000400907947 */ /* 0x000fea0003800000 */
.L_x_37846:
        /* <DEDUP_REMOVED lines=10> */
.L_x_37859:
[----:B------:R-:W-:-:S05]  /*9060*/  CS2R R26, SRZ ;  /* 0x00000000001a7805 */ /* 0x000fca000001ff00 */
[----:B------:R0:W-:Y:S01]  /*9070*/  STG.E.128 desc[UR36][R4.64], R24 ;  /* 0x0000001804007986 */ /* 0x0001e2000c101d24 */
[----:B------:R-:W-:Y:S05]  /*9080*/  BRA `(.L_x_37839) ;  /* 0x00000004005c7947 */ /* 0x000fea0003800000 */
.L_x_37858:
[----:B------:R-:W-:-:S13]  /*9090*/  ISETP.NE.AND P0, PT, R0, 0xf, PT ;  /* 0x0000000f0000780c */ /* 0x000fda0003f05270 */
[----:B------:R-:W-:Y:S05]  /*90a0*/  @!P0 BRA `(.L_x_37860) ;  /* 0x0000000400288947 */ /* 0x000fea0003800000 */
[----:B------:R-:W-:-:S13]  /*90b0*/  ISETP.NE.AND P0, PT, R0, 0x17, PT ;  /* 0x000000170000780c */ /* 0x000fda0003f05270 */
[----:B------:R-:W-:Y:S05]  /*90c0*/  @!P0 BRA `(.L_x_37861) ;  /* 0x0000000000b08947 */ /* 0x000fea0003800000 */
[----:B------:R-:W-:-:S13]  /*90d0*/  ISETP.NE.AND P0, PT, R0, 0x18, PT ;  /* 0x000000180000780c */ /* 0x000fda0003f05270 */
[----:B------:R-:W-:Y:S05]  /*90e0*/  @!P0 BRA `(.L_x_37862) ;  /* 0x0000000000448947 */ /* 0x000fea0003800000 */
.L_x_37838:
        /* <DEDUP_REMOVED lines=16> */
.L_x_37863:
[----:B------:R-:W-:Y:S05]  /*91f0*/  BRA `(.L_x_37839) ;  /* 0x0000000400007947 */ /* 0x000fea0003800000 */
.L_x_37862:
        /* <DEDUP_REMOVED lines=21> */
.L_x_37865:
[----:B------:R-:W-:Y:S05]  /*9350*/  BSYNC.RECONVERGENT B0 ;  /* 0x0000000000007941 */ /* 0x000fea0003800200 */
.L_x_37864:
[----:B------:R-:W-:-:S05]  /*9360*/  LOP3.LUT R3, R0, 0x80, R3, 0xf8, !PT ;  /* 0x0000008000037812 */ /* 0x000fca00078ef803 */
[----:B------:R0:W-:Y:S01]  /*9370*/  STG.E.U8 desc[UR36][R4.64], R3 ;  /* 0x0000000304007986 */ /* 0x0001e2000c101124 */
[----:B------:R-:W-:Y:S05]  /*9380*/  BRA `(.L_x_37839) ;  /* 0x00000000009c7947 */ /* 0x000fea0003800000 */
.L_x_37861:
        /* <DEDUP_REMOVED lines=20> */
.L_x_37867:
[----:B------:R-:W-:Y:S01]  /*94d0*/  IMAD.MOV.U32 R0, RZ, RZ, 0x7f ;  /* 0x0000007fff007424 */ /* 0x000fe200078e00ff */
[----:B------:R-:W-:-:S04]  /*94e0*/  ISETP.GT.U32.AND P0, PT, R3, 0x7f800000, PT ;  /* 0x7f8000000300780c */ /* 0x000fc80003f04070 */
[----:B------:R-:W-:-:S09]  /*94f0*/  SEL R0, R0, 0x7c, P0 ;  /* 0x0000007c00007807 */ /* 0x000fd20000000000 */
.L_x_37868:
[----:B------:R-:W-:Y:S05]  /*9500*/  BSYNC.RECONVERGENT B0 ;  /* 0x0000000000007941 */ /* 0x000fea0003800200 */
.L_x_37866:
[----:B------:R-:W-:-:S04]  /*9510*/  SHF.R.U32.HI R3, RZ, 0x18, R7 ;  /* 0x00000018ff037819 */ /* 0x000fc80000011607 */
[----:B------:R-:W-:-:S05]  /*9520*/  LOP3.LUT R3, R0, 0x80, R3, 0xf8, !PT ;  /* 0x0000008000037812 */ /* 0x000fca00078ef803 */
[----:B------:R0:W-:Y:S01]  /*9530*/  STG.E.U8 desc[UR36][R4.64], R3 ;  /* 0x0000000304007986 */ /* 0x0001e2000c101124 */
[----:B------:R-:W-:Y:S05]  /*9540*/  BRA `(.L_x_37839) ;  /* 0x00000000002c7947 */ /* 0x000fea0003800000 */
.L_x_37860:
        /* <DEDUP_REMOVED lines=11> */
.L_x_37839:
[----:B------:R-:W-:-:S07]  /*9600*/  VIADD R23, R23, 0x80 ;  /* 0x0000008017177836 */ /* 0x000fce0000000000 */
.L_x_37798:
[----:B------:R-:W-:Y:S05]  /*9610*/  BSYNC.RECONVERGENT B7 ;  /* 0x0000000000077941 */ /* 0x000fea0003800200 */
.L_x_37759:
        /* <DEDUP_REMOVED lines=22> */
.L_x_37872:
[----:B------:R-:W0:Y:S02]  /*9780*/  F2I.S64.F64.TRUNC R16, R16 ;  /* 0x0000001000107311 */ /* 0x000e24000030d900 */
[----:B0-----:R-:W-:-:S05]  /*9790*/  IMAD.MOV.U32 R5, RZ, RZ, R16 ;  /* 0x000000ffff057224 */ /* 0x001fca00078e0010 */
[----:B------:R-:W-:Y:S01]  /*97a0*/  STG.E.U8 desc[UR36][R2.64], R5 ;  /* 0x0000000502007986 */ /* 0x000fe2000c101124 */
[----:B------:R-:W-:Y:S05]  /*97b0*/  EXIT ;  /* 0x000000000000794d */ /* 0x000fea0003800000 */
.L_x_37871:
        /* <DEDUP_REMOVED lines=9> */
.L_x_37875:
[----:B------:R-:W0:Y:S02]  /*9850*/  F2I.F64.TRUNC R17, R16 ;  /* 0x0000001000117311 */ /* 0x000e24000030d100 */
[----:B0-----:R-:W-:Y:S01]  /*9860*/  STG.E desc[UR36][R2.64], R17 ;  /* 0x0000001102007986 */ /* 0x001fe2000c101924 */
[----:B------:R-:W-:Y:S05]  /*9870*/  EXIT ;  /* 0x000000000000794d */ /* 0x000fea0003800000 */
.L_x_37874:
[----:B------:R-:W0:Y:S02]  /*9880*/  F2I.F64.TRUNC R17, R16 ;  /* 0x0000001000117311 */ /* 0x000e24000030d100 */
[----:B0-----:R-:W-:Y:S01]  /*9890*/  STG.E.U16 desc[UR36][R2.64], R17 ;  /* 0x0000001102007986 */ /* 0x001fe2000c101524 */
[----:B------:R-:W-:Y:S05]  /*98a0*/  EXIT ;  /* 0x000000000000794d */ /* 0x000fea0003800000 */
.L_x_37870:
        /* <DEDUP_REMOVED lines=17> */
.L_x_37877:
        /* <DEDUP_REMOVED lines=12> */
.L_x_37876:
        /* <DEDUP_REMOVED lines=18> */
.L_x_37879:
        /* <DEDUP_REMOVED lines=13> */
.L_x_37878:
[----:B------:R-:W-:Y:S01]  /*9c70*/  STG.E.64 desc[UR36][R2.64], R16 ;  /* 0x0000001002007986 */ /* 0x000fe2000c101b24 */
[----:B------:R-:W-:Y:S05]  /*9c80*/  EXIT ;  /* 0x000000000000794d */ /* 0x000fea0003800000 */
.L_x_37869:
        /* <DEDUP_REMOVED lines=13> */
.L_x_37883:
        /* <DEDUP_REMOVED lines=26> */
.L_x_37886:
[----:B------:R-:W-:-:S04]  /*9f00*/  SHF.R.U32.HI R5, RZ, 0x18, R5 ;  /* 0x00000018ff057819 */ /* 0x000fc80000011605 */
[----:B------:R-:W-:-:S07]  /*9f10*/  LOP3.LUT R0, R0, 0x80, R5, 0xf8, !PT ;  /* 0x0000008000007812 */ /* 0x000fce00078ef805 */
.L_x_37885:
[----:B------:R-:W-:Y:S05]  /*9f20*/  BSYNC.RECONVERGENT B0 ;  /* 0x0000000000007941 */ /* 0x000fea0003800200 */
.L_x_37884:
[----:B------:R-:W-:Y:S01]  /*9f30*/  STG.E.U8 desc[UR36][R2.64], R0 ;  /* 0x0000000002007986 */ /* 0x000fe2000c101124 */
[----:B------:R-:W-:Y:S05]  /*9f40*/  EXIT ;  /* 0x000000000000794d */ /* 0x000fea0003800000 */
.L_x_37882:
        /* <DEDUP_REMOVED lines=26> */
.L_x_37889:
[----:B------:R-:W-:-:S04]  /*a0f0*/  SHF.R.U32.HI R5, RZ, 0x18, R5 ;  /* 0x00000018ff057819 */ /* 0x000fc80000011605 */
[----:B------:R-:W-:-:S07]  /*a100*/  LOP3.LUT R0, R0, 0x80, R5, 0xf8, !PT ;  /* 0x0000008000007812 */ /* 0x000fce00078ef805 */
.L_x_37888:
[----:B------:R-:W-:Y:S05]  /*a110*/  BSYNC.RECONVERGENT B0 ;  /* 0x0000000000007941 */ /* 0x000fea0003800200 */
.L_x_37887:
[----:B------:R-:W-:Y:S01]  /*a120*/  STG.E.U8 desc[UR36][R2.64], R0 ;  /* 0x0000000002007986 */ /* 0x000fe2000c101124 */
[----:B------:R-:W-:Y:S05]  /*a130*/  EXIT ;  /* 0x000000000000794d */ /* 0x000fea0003800000 */
.L_x_37881:
        /* <DEDUP_REMOVED lines=30> */
.L_x_37891:
[----:B------:R-:W0:Y:S02]  /*a320*/  F2I.U64.F64.TRUNC R16, R16 ;  /* 0x0000001000107311 */ /* 0x000e24000030d800 */
[----:B0-----:R-:W-:Y:S01]  /*a330*/  STG.E.64 desc[UR36][R2.64], R16 ;  /* 0x0000001002007986 */ /* 0x001fe2000c101b24 */
[----:B------:R-:W-:Y:S05]  /*a340*/  EXIT ;  /* 0x000000000000794d */ /* 0x000fea0003800000 */
.L_x_37890:
[----:B------:R-:W0:Y:S02]  /*a350*/  F2I.U32.F64.TRUNC R17, R16 ;  /* 0x0000001000117311 */ /* 0x000e24000030d000 */
[----:B0-----:R-:W-:Y:S01]  /*a360*/  STG.E desc[UR36][R2.64], R17 ;  /* 0x0000001102007986 */ /* 0x001fe2000c101924 */
[----:B------:R-:W-:Y:S05]  /*a370*/  EXIT ;  /* 0x000000000000794d */ /* 0x000fea0003800000 */
.L_x_37880:
        /* <DEDUP_REMOVED lines=10> */
.L_x_37893:
[----:B------:R-:W-:-:S05]  /*a420*/  CS2R R18, SRZ ;  /* 0x0000000000127805 */ /* 0x000fca000001ff00 */
[----:B------:R-:W-:Y:S01]  /*a430*/  STG.E.128 desc[UR36][R2.64], R16 ;  /* 0x0000001002007986 */ /* 0x000fe2000c101d24 */
[----:B------:R-:W-:Y:S05]  /*a440*/  EXIT ;  /* 0x000000000000794d */ /* 0x000fea0003800000 */
.L_x_37892:
[----:B------:R-:W-:-:S13]  /*a450*/  ISETP.NE.AND P0, PT, R0, 0xf, PT ;  /* 0x0000000f0000780c */ /* 0x000fda0003f05270 */
[----:B------:R-:W-:Y:S05]  /*a460*/  @!P0 BRA `(.L_x_37894) ;  /* 0x0000000400288947 */ /* 0x000fea0003800000 */
[----:B------:R-:W-:-:S13]  /*a470*/  ISETP.NE.AND P0, PT, R0, 0x17, PT ;  /* 0x000000170000780c */ /* 0x000fda0003f05270 */
[----:B------:R-:W-:Y:S05]  /*a480*/  @!P0 BRA `(.L_x_37895) ;  /* 0x0000000000b08947 */ /* 0x000fea0003800000 */
[----:B------:R-:W-:-:S13]  /*a490*/  ISETP.NE.AND P0, PT, R0, 0x18, PT ;  /* 0x000000180000780c */ /* 0x000fda0003f05270 */
[----:B------:R-:W-:Y:S05]  /*a4a0*/  @!P0 BRA `(.L_x_37896) ;  /* 0x0000000000448947 */ /* 0x000fea0003800000 */
.L_x_37873:
        /* <DEDUP_REMOVED lines=16> */
.L_x_37897:
[----:B------:R-:W-:Y:S05]  /*a5b0*/  EXIT ;  /* 0x000000000000794d */ /* 0x000fea0003800000 */
.L_x_37896:
        /* <DEDUP_REMOVED lines=21> */
.L_x_37899:
[----:B------:R-:W-:Y:S05]  /*a710*/  BSYNC.RECONVERGENT B0 ;  /* 0x0000000000007941 */ /* 0x000fea0003800200 */
.L_x_37898:
[----:B------:R-:W-:-:S05]  /*a720*/  LOP3.LUT R5, R0, 0x80, R5, 0xf8, !PT ;  /* 0x0000008000057812 */ /* 0x000fca00078ef805 */
[----:B------:R-:W-:Y:S01]  /*a730*/  STG.E.U8 desc[UR36][R2.64], R5 ;  /* 0x0000000502007986 */ /* 0x000fe2000c101124 */
[----:B------:R-:W-:Y:S05]  /*a740*/  EXIT ;  /* 0x000000000000794d */ /* 0x000fea0003800000 */
.L_x_37895:
        /* <DEDUP_REMOVED lines=20> */
.L_x_37901:
[----:B------:R-:W-:Y:S01]  /*a890*/  IMAD.MOV.U32 R0, RZ, RZ, 0x7f ;  /* 0x0000007fff007424 */ /* 0x000fe200078e00ff */
[----:B------:R-:W-:-:S04]  /*a8a0*/  ISETP.GT.U32.AND P0, PT, R4, 0x7f800000, PT ;  /* 0x7f8000000400780c */ /* 0x000fc80003f04070 */
[----:B------:R-:W-:-:S09]  /*a8b0*/  SEL R0, R0, 0x7c, P0 ;  /* 0x0000007c00007807 */ /* 0x000fd20000000000 */
.L_x_37902:
[----:B------:R-:W-:Y:S05]  /*a8c0*/  BSYNC.RECONVERGENT B0 ;  /* 0x0000000000007941 */ /* 0x000fea0003800200 */
.L_x_37900:
[----:B------:R-:W-:-:S04]  /*a8d0*/  SHF.R.U32.HI R5, RZ, 0x18, R5 ;  /* 0x00000018ff057819 */ /* 0x000fc80000011605 */
[----:B------:R-:W-:-:S05]  /*a8e0*/  LOP3.LUT R5, R0, 0x80, R5, 0xf8, !PT ;  /* 0x0000008000057812 */ /* 0x000fca00078ef805 */
[----:B------:R-:W-:Y:S01]  /*a8f0*/  STG.E.U8 desc[UR36][R2.64], R5 ;  /* 0x0000000502007986 */ /* 0x000fe2000c101124 */
[----:B------:R-:W-:Y:S05]  /*a900*/  EXIT ;  /* 0x000000000000794d */ /* 0x000fea0003800000 */
.L_x_37894:
        /* <DEDUP_REMOVED lines=12> */
.L_x_37903:
        /* <DEDUP_REMOVED lines=11> */
.L_x_50236:


//--------------------- .text._ZN2at6native18elementwise_kernelILi128ELi2EZNS0_22gpu_kernel_impl_nocastINS0_13AUnaryFunctorIdddZZZNS0_21remainder_kernel_cudaERNS_18TensorIteratorBaseEENKUlvE0_clEvENKUlvE_clEvEUlddE_EEEEvS5_RKT_EUliE_EEviT1_ --------------------------
	.section	.text._ZN2at6native18elementwise_kernelILi128ELi2EZNS0_22gpu_kernel_impl_nocastINS0_13AUnaryFunctorIdddZZZNS0_21remainder_kernel_cudaERNS_18TensorIteratorBaseEENKUlvE0_clEvENKUlvE_clEvEUlddE_EEEEvS5_RKT_EUliE_EEviT1_,"ax",@progbits
	.align	128
        .global         _ZN2at6native18elementwise_kernelILi128ELi2EZNS0_22gpu_kernel_impl_nocastINS0_13AUnaryFunctorIdddZZZNS0_21remainder_kernel_cudaERNS_18TensorIteratorBaseEENKUlvE0_clEvENKUlvE_clEvEUlddE_EEEEvS5_RKT_EUliE_EEviT1_
        .type           _ZN2at6native18elementwise_kernelILi128ELi2EZNS0_22gpu_kernel_impl_nocastINS0_13AUnaryFunctorIdddZZZNS0_21remainder_kernel_cudaERNS_18TensorIteratorBaseEENKUlvE0_clEvENKUlvE_clEvEUlddE_EEEEvS5_RKT_EUliE_EEviT1_,@function
        .size           _ZN2at6native18elementwise_kernelILi128ELi2EZNS0_22gpu_kernel_impl_nocastINS0_13AUnaryFunctorIdddZZZNS0_21remainder_kernel_cudaERNS_18TensorIteratorBaseEENKUlvE0_clEvENKUlvE_clEvEUlddE_EEEEvS5_RKT_EUliE_EEviT1_,(.L_x_50237 - _ZN2at6native18elementwise_kernelILi128ELi2EZNS0_22gpu_kernel_impl_nocastINS0_13AUnaryFunctorIdddZZZNS0_21remainder_kernel_cudaERNS_18TensorIteratorBaseEENKUlvE0_clEvENKUlvE_clEvEUlddE_EEEEvS5_RKT_EUliE_EEviT1_)
        .other          _ZN2at6native18elementwise_kernelILi128ELi2EZNS0_22gpu_kernel_impl_nocastINS0_13AUnaryFunctorIdddZZZNS0_21remainder_kernel_cudaERNS_18TensorIteratorBaseEENKUlvE0_clEvENKUlvE_clEvEUlddE_EEEEvS5_RKT_EUliE_EEviT1_,@"STO_CUDA_ENTRY STV_DEFAULT"
_ZN2at6native18elementwise_kernelILi128ELi2EZNS0_22gpu_kernel_impl_nocastINS0_13AUnaryFunctorIdddZZZNS0_21remainder_kernel_cudaERNS_18TensorIteratorBaseEENKUlvE0_clEvENKUlvE_clEvEUlddE_EEEEvS5_RKT_EUliE_EEviT1_:
.text._ZN2at6native18elementwise_kernelILi128ELi2EZNS0_22gpu_kernel_impl_nocastINS0_13AUnaryFunctorIdddZZZNS0_21remainder_kernel_cudaERNS_18TensorIteratorBaseEENKUlvE0_clEvENKUlvE_clEvEUlddE_EEEEvS5_RKT_EUliE_EEviT1_:
        /* <DEDUP_REMOVED lines=54> */
.L_x_37909:
        /* <DEDUP_REMOVED lines=29> */
.L_x_37910:
[----:B------:R-:W-:Y:S02]  /*0530*/  LOP3.LUT R13, R0, 0x80000000, R7, 0xb8, !PT ;  /* 0x80000000000d7812 */ /* 0x000fe400078eb807 */
[----:B------:R-:W-:Y:S01]  /*0540*/  MOV R12, R11 ;  /* 0x0000000b000c7202 */ /* 0x000fe20000000f00 */
[----:B------:R-:W-:Y:S06]  /*0550*/  BRA `(.L_x_37908) ;  /* 0x00000000003c7947 */ /* 0x000fec0003800000 */
.L_x_37907:
        /* <DEDUP_REMOVED lines=15> */
.L_x_37908:
[----:B------:R-:W1:Y:S01]  /*0650*/  LDC.64 R14, c[0x0][0x580] ;  /* 0x00016000ff0e7b82 */ /* 0x000e620000000a00 */
[----:B0-----:R-:W0:Y:S01]  /*0660*/  DSETP.NEU.AND P1, PT, R12, RZ, PT ;  /* 0x000000ff0c00722a */ /* 0x001e220003f2d000 */
[----:B------:R-:W-:-:S15]  /*0670*/  VIADD R23, R23, 0x80 ;  /* 0x0000008017177836 */ /* 0x000fde0000000000 */
[----:B------:R-:W-:-:S15]  /*0680*/  NOP ;  /* 0x0000000000007918 */ /* 0x000fde0000000000 */
[----:B------:R-:W-:-:S15]  /*0690*/  NOP ;  /* 0x0000000000007918 */ /* 0x000fde0000000000 */
[----:B------:R-:W-:-:S15]  /*06a0*/  NOP ;  /* 0x0000000000007918 */ /* 0x000fde0000000000 */
[----:B------:R-:W-:-:S03]  /*06b0*/  NOP ;  /* 0x0000000000007918 */ /* 0x000fc60000000000 */
        /* <DEDUP_REMOVED lines=14> */
[----:B------:R-:W-:-:S05]  /*07a0*/  @P1 IMAD.MOV.U32 R13, RZ, RZ, R11 ;  /* 0x000000ffff0d1224 */ /* 0x000fca00078e000b */
[----:B-1----:R0:W-:Y:S02]  /*07b0*/  STG.E.64 desc[UR6][R14.64], R12 ;  /* 0x0000000c0e007986 */ /* 0x0021e4000c101b06 */
.L_x_37906:
[----:B------:R-:W-:Y:S05]  /*07c0*/  BSYNC.RECONVERGENT B0 ;  /* 0x0000000000007941 */ /* 0x000fea0003800200 */
.L_x_37905:
[----:B------:R-:W-:-:S13]  /*07d0*/  ISETP.GE.AND P0, PT, R23, UR4, PT ;  /* 0x0000000417007c0c */ /* 0x000fda000bf06270 */
[----:B------:R-:W-:Y:S05]  /*07e0*/  @P0 EXIT ;  /* 0x000000000000094d */ /* 0x000fea0003800000 */
[----:B------:R-:W1:Y:S02]  /*07f0*/  LDC.64 R8, c[0x0][0x588] ;  /* 0x00016200ff087b82 */ /* 0x000e640000000a00 */
[----:B-1----:R-:W2:Y:S02]  /*0800*/  LDG.E.64 R8, desc[UR6][R8.64] ;  /* 0x0000000608087981 */ /* 0x002ea4000c1e1b00 */
[----:B--2---:R-:W-:Y:S02]  /*0810*/  LOP3.LUT R11, R9, 0x7fffffff, RZ, 0xc0, !PT ;  /* 0x7fffffff090b7812 */ /* 0x004fe400078ec0ff */
[----:B------:R-:W-:Y:S02]  /*0820*/  MOV R10, R8 ;  /* 0x00000008000a7202 */ /* 0x000fe40000000f00 */
[----:B------:R-:W-:-:S04]  /*0830*/  VIMNMX.U32 R0, PT, PT, R5, R11, !PT ;  /* 0x0000000b05007248 */ /* 0x000fc80007fe0000 */
[----:B------:R-:W-:-:S13]  /*0840*/  ISETP.GT.U32.AND P0, PT, R0, 0x7fefffff, PT ;  /* 0x7fefffff0000780c */ /* 0x000fda0003f04070 */
[----:B------:R-:W-:Y:S05]  /*0850*/  @P0 BRA `(.L_x_37911) ;  /* 0x0000000000d00947 */ /* 0x000fea0003800000 */
[----:B------:R-:W1:Y:S01]  /*0860*/  DSETP.NEU.AND P0, PT, R10, RZ, PT ;  /* 0x000000ff0a00722a */ /* 0x000e620003f0d000 */
[----:B0-----:R-:W-:Y:S02]  /*0870*/  IMAD.MOV.U32 R12, RZ, RZ, 0x0 ;  /* 0x00000000ff0c7424 */ /* 0x001fe400078e00ff */
[----:B------:R-:W-:Y:S01]  /*0880*/  IMAD.MOV.U32 R13, RZ, RZ, -0x80000 ;  /* 0xfff80000ff0d7424 */ /* 0x000fe200078e00ff */
[----:B-1----:R-:W-:Y:S06]  /*0890*/  @!P0 BRA `(.L_x_37912) ;  /* 0x0000000000fc8947 */ /* 0x002fec0003800000 */
        /* <DEDUP_REMOVED lines=17> */
.L_x_37913:
        /* <DEDUP_REMOVED lines=29> */
.L_x_37914:
[----:B------:R-:W-:Y:S01]  /*0b80*/  LOP3.LUT R13, R0, 0x80000000, R7, 0xb8, !PT ;  /* 0x80000000000d7812 */ /* 0x000fe200078eb807 */
[----:B------:R-:W-:Y:S06]  /*0b90*/  BRA `(.L_x_37912) ;  /* 0x00000000003c7947 */ /* 0x000fec0003800000 */
.L_x_37911:
[----:B------:R-:W1:Y:S01]  /*0ba0*/  LDCU.64 UR4, c[0x0][0x598] ;  /* 0x0000b300ff0477ac */ /* 0x000e620008000a00 */
[----:B------:R-:W-:-:S15]  /*0bb0*/  DSETP.NAN.AND P0, PT, R10, R10, PT ;  /* 0x0000000a0a00722a */ /* 0x000fde0003f08000 */
[----:B------:R-:W-:-:S15]  /*0bc0*/  NOP ;  /* 0x0000000000007918 */ /* 0x000fde0000000000 */
[----:B------:R-:W-:-:S15]  /*0bd0*/  NOP ;  /* 0x0000000000007918 */ /* 0x000fde0000000000 */
[----:B------:R-:W-:-:S15]  /*0be0*/  NOP ;  /* 0x0000000000007918 */ /* 0x000fde0000000000 */
[----:B------:R-:W-:-:S04]  /*0bf0*/  NOP ;  /* 0x0000000000007918 */ /* 0x000fc80000000000 */
[----:B-1----:R-:W0:Y:S02]  /*0c00*/  DADD R2, R8, UR4 ;  /* 0x0000000408027e29 */ /* 0x002e240008000000 */
        /* <DEDUP_REMOVED lines=8> */
.L_x_37912:
[----:B------:R-:W1:Y:S01]  /*0c90*/  LDC.64 R4, c[0x0][0x580] ;  /* 0x00016000ff047b82 */ /* 0x000e620000000a00 */
[----:B0-----:R-:W0:-:S15]  /*0ca0*/  DSETP.NEU.AND P1, PT, R12, RZ, PT ;  /* 0x000000ff0c00722a */ /* 0x001e1e0003f2d000 */
        /* <DEDUP_REMOVED lines=19> */
[----:B-1----:R-:W-:Y:S01]  /*0de0*/  STG.E.64 desc[UR6][R4.64], R12 ;  /* 0x0000000c04007986 */ /* 0x002fe2000c101b06 */
[----:B------:R-:W-:Y:S05]  /*0df0*/  EXIT ;  /* 0x000000000000794d */ /* 0x000fea0003800000 */
.L_x_37904:
        /* <DEDUP_REMOVED lines=8> */
[----:B------:R-:W-:Y:S01]  /*0e80*/  IMAD.MOV.U32 R8, RZ, RZ, RZ ;  /* 0x000000ffff087224 */ /* 0x000fe200078e00ff */
[----:B------:R-:W-:Y:S01]  /*0e90*/  ISETP.NE.AND P0, PT, R18, RZ, PT ;  /* 0x000000ff1200720c */ /* 0x000fe20003f05270 */
[----:B------:R-:W-:Y:S01]  /*0ea0*/  IMAD.MOV.U32 R9, RZ, RZ, R23 ;  /* 0x000000ffff097224 */ /* 0x000fe200078e0017 */
        /* <DEDUP_REMOVED lines=294> */
.L_x_37917:
        /* <DEDUP_REMOVED lines=26> */
.L_x_37919:
        /* <DEDUP_REMOVED lines=24> */
.L_x_37922:
        /* <DEDUP_REMOVED lines=11> */
.L_x_37921:
        /* <DEDUP_REMOVED lines=14> */
[C---:B------:R-:W-:Y:S02]  /*25c0*/  @!P0 IADD3 R0, PT, PT, -R8.reuse, 0x1, RZ ;  /* 0x0000000108008810 */ /* 0x040fe40007ffe1ff */
[----:B------:R-:W-:Y:S02]  /*25d0*/  @P0 IADD3 R8, PT, PT, R8, -0x1, RZ ;  /* 0xffffffff08080810 */ /* 0x000fe40007ffe0ff */
[--C-:B------:R-:W-:Y:S02]  /*25e0*/  @!P0 SHF.R.U64 R9, R12, R0, R13.reuse ;  /* 0x000000000c098219 */ /* 0x100fe4000000120d */
[----:B------:R-:W-:Y:S02]  /*25f0*/  @P0 IADD3 R9, P1, PT, RZ, R12, RZ ;  /* 0x0000000cff090210 */ /* 0x000fe40007f3e0ff */
[----:B------:R-:W-:-:S03]  /*2600*/  @!P0 SHF.R.U32.HI R0, RZ, R0, R13 ;  /* 0x00000000ff008219 */ /* 0x000fc6000001160d */
[----:B------:R-:W-:-:S08]  /*2610*/  @P0 IMAD.U32.X R0, R8, 0x100000, R13, P1 ;  /* 0x0010000008000824 */ /* 0x000fd000008e040d */
.L_x_37924:
[----:B------:R-:W-:Y:S05]  /*2620*/  BSYNC.RECONVERGENT B2 ;  /* 0x0000000000027941 */ /* 0x000fea0003800200 */
.L_x_37923:
[----:B------:R-:W-:Y:S01]  /*2630*/  LOP3.LUT R13, R0, 0x80000000, R7, 0xb8, !PT ;  /* 0x80000000000d7812 */ /* 0x000fe200078eb807 */
[----:B------:R-:W-:-:S07]  /*2640*/  IMAD.MOV.U32 R12, RZ, RZ, R9 ;  /* 0x000000ffff0c7224 */ /* 0x000fce00078e0009 */
.L_x_37920:
[----:B------:R-:W-:Y:S05]  /*2650*/  BSYNC.RECONVERGENT B0 ;  /* 0x0000000000007941 */ /* 0x000fea0003800200 */
.L_x_37918:
[----:B------:R-:W0:Y:S01]  /*2660*/  LDCU.64 UR8, c[0x0][0x580] ;  /* 0x0000b000ff0877ac */ /* 0x000e220008000a00 */
[----:B------:R-:W1:Y:S01]  /*2670*/  DSETP.NEU.AND P1, PT, R12, RZ, PT ;  /* 0x000000ff0c00722a */ /* 0x000e620003f2d000 */
[----:B------:R-:W-:Y:S02]  /*2680*/  IADD3 R23, PT, PT, R23, 0x80, RZ ;  /* 0x0000008017177810 */ /* 0x000fe40007ffe0ff */
[----:B0-----:R-:W-:-:S04]  /*2690*/  IADD3 R14, P2, PT, R17, UR8, RZ ;  /* 0x00000008110e7c10 */ /* 0x001fc8000ff5e0ff */
[----:B------:R-:W-:-:S15]  /*26a0*/  IADD3.X R15, PT, PT, RZ, UR9, RZ, P2, !PT ;  /* 0x00000009ff0f7c10 */ /* 0x000fde00097fe4ff */
[----:B------:R-:W-:-:S15]  /*26b0*/  NOP ;  /* 0x0000000000007918 */ /* 0x000fde0000000000 */
[----:B------:R-:W-:-:S15]  /*26c0*/  NOP ;  /* 0x0000000000007918 */ /* 0x000fde0000000000 */
[----:B------:R-:W-:-:S12]  /*26d0*/  NOP ;  /* 0x0000000000007918 */ /* 0x000fd80000000000 */
        /* <DEDUP_REMOVED lines=15> */
[----:B------:R0:W-:Y:S02]  /*27d0*/  STG.E.64 desc[UR6][R14.64], R12 ;  /* 0x0000000c0e007986 */ /* 0x0001e4000c101b06 */
.L_x_37916:
[----:B------:R-:W-:Y:S05]  /*27e0*/  BSYNC.RECONVERGENT B1 ;  /* 0x0000000000017941 */ /* 0x000fea0003800200 */
.L_x_37915:
[----:B------:R-:W-:-:S13]  /*27f0*/  ISETP.GE.AND P0, PT, R23, UR4, PT ;  /* 0x0000000417007c0c */ /* 0x000fda000bf06270 */
[----:B------:R-:W-:Y:S05]  /*2800*/  @P0 EXIT ;  /* 0x000000000000094d */ /* 0x000fea0003800000 */
[----:B------:R-:W1:Y:S01]  /*2810*/  LDCU.64 UR4, c[0x0][0x390] ;  /* 0x00007200ff0477ac */ /* 0x000e620008000a00 */
[----:B------:R-:W-:Y:S01]  /*2820*/  IMAD.MOV.U32 R8, RZ, RZ, RZ ;  /* 0x000000ffff087224 */ /* 0x000fe200078e00ff */
[----:B------:R-:W-:Y:S01]  /*2830*/  ISETP.NE.AND P0, PT, R18, RZ, PT ;  /* 0x000000ff1200720c */ /* 0x000fe20003f05270 */
[----:B------:R-:W-:Y:S01]  /*2840*/  IMAD.MOV.U32 R9, RZ, RZ, R23 ;  /* 0x000000ffff097224 */ /* 0x000fe200078e0017 */
        /* <DEDUP_REMOVED lines=294> */
.L_x_37925:
[----:B------:R-:W1:Y:S02]  /*3ab0*/  LDCU.128 UR8, c[0x0][0x580] ;  /* 0x0000b000ff0877ac */ /* 0x000e640008000c00 */
[----:B-1----:R-:W-:-:S05]  /*3ac0*/  IADD3 R10, P0, PT, R0, UR10, RZ ;  /* 0x0000000a000a7c10 */ /* 0x002fca000ff1e0ff */
[----:B------:R-:W-:-:S06]  /*3ad0*/  IMAD.X R11, RZ, RZ, UR11, P0 ;  /* 0x0000000bff0b7e24 */ /* 0x000fcc00080e06ff */
[----:B------:R-:W0:Y:S01]  /*3ae0*/  LDG.E.64 R10, desc[UR6][R10.64] ;  /* 0x000000060a0a7981 */ /* 0x000e22000c1e1b00 */
[----:B------:R-:W-:Y:S01]  /*3af0*/  IADD3 R8, P1, PT, R9, UR8, RZ ;  /* 0x0000000809087c10 */ /* 0x000fe2000ff3e0ff */
[----:B------:R-:W-:Y:S04]  /*3b00*/  BSSY.RECONVERGENT B0, `(.L_x_37926) ;  /* 0x0000050000007945 */ /* 0x000fe80003800200 */
[----:B------:R-:W-:Y:S01]  /*3b10*/  IMAD.X R9, RZ, RZ, UR9, P1 ;  /* 0x00000009ff097e24 */ /* 0x000fe200088e06ff */
[----:B0-----:R-:W-:Y:S02]  /*3b20*/  LOP3.LUT R13, R11, 0x7fffffff, RZ, 0xc0, !PT ;  /* 0x7fffffff0b0d7812 */ /* 0x001fe400078ec0ff */
        /* <DEDUP_REMOVED lines=28> */
.L_x_37930:
        /* <DEDUP_REMOVED lines=11> */
.L_x_37929:
        /* <DEDUP_REMOVED lines=20> */
.L_x_37932:
[----:B------:R-:W-:Y:S05]  /*3ee0*/  BSYNC.RECONVERGENT B1 ;  /* 0x0000000000017941 */ /* 0x000fea0003800200 */
.L_x_37931:
[----:B------:R-:W-:Y:S01]  /*3ef0*/  LOP3.LUT R15, R0, 0x80000000, R7, 0xb8, !PT ;  /* 0x80000000000f7812 */ /* 0x000fe200078eb807 */
[----:B------:R-:W-:Y:S06]  /*3f00*/  BRA `(.L_x_37928) ;  /* 0x00000000003c7947 */ /* 0x000fec0003800000 */
.L_x_37927:
        /* <DEDUP_REMOVED lines=15> */
.L_x_37928:
[----:B------:R-:W-:Y:S05]  /*4000*/  BSYNC.RECONVERGENT B0 ;  /* 0x0000000000007941 */ /* 0x000fea0003800200 */
.L_x_37926:
        /* <DEDUP_REMOVED lines=22> */
.L_x_37933:
        /* <DEDUP_REMOVED lines=9> */
.L_x_50237:


//--------------------- .text._ZN2at6native27unrolled_elementwise_kernelINS0_13AUnaryFunctorIdddZZZNS0_21remainder_kernel_cudaERNS_18TensorIteratorBaseEENKUlvE0_clEvENKUlvE_clEvEUlddE_EESt5arrayIPcLm2EELi4E23TrivialOffsetCalculatorILi1EjESD_NS0_6memory15LoadWithoutCastENSE_16StoreWithoutCastEEEviT_T0_T2_T3_T4_T5_ --------------------------
	.section	.text._ZN2at6native27unrolled_elementwise_kernelINS0_13AUnaryFunctorIdddZZZNS0_21remainder_kernel_cudaERNS_18TensorIteratorBaseEENKUlvE0_clEvENKUlvE_clEvEUlddE_EESt5arrayIPcLm2EELi4E23TrivialOffsetCalculatorILi1EjESD_NS0_6memory15LoadWithoutCastENSE_16StoreWithoutCastEEEviT_T0_T2_T3_T4_T5_,"ax",@progbits
	.align	128
        .global         _ZN2at6native27unrolled_elementwise_kernelINS0_13AUnaryFunctorIdddZZZNS0_21remainder_kernel_cudaERNS_18TensorIteratorBaseEENKUlvE0_clEvENKUlvE_clEvEUlddE_EESt5arrayIPcLm2EELi4E23TrivialOffsetCalculatorILi1EjESD_NS0_6memory15LoadWithoutCastENSE_16StoreWithoutCastEEEviT_T0_T2_T3_T4_T5_
        .type           _ZN2at6native27unrolled_elementwise_kernelINS0_13AUnaryFunctorIdddZZZNS0_21remainder_kernel_cudaERNS_18TensorIteratorBaseEENKUlvE0_clEvENKUlvE_clEvEUlddE_EESt5arrayIPcLm2EELi4E23TrivialOffsetCalculatorILi1EjESD_NS0_6memory15LoadWithoutCastENSE_16StoreWithoutCastEEEviT_T0_T2_T3_T4_T5_,@function
        .size           _ZN2at6native27unrolled_elementwise_kernelINS0_13AUnaryFunctorIdddZZZNS0_21remainder_kernel_cudaERNS_18TensorIteratorBaseEENKUlvE0_clEvENKUlvE_clEvEUlddE_EESt5arrayIPcLm2EELi4E23TrivialOffsetCalculatorILi1EjESD_NS0_6memory15LoadWithoutCastENSE_16StoreWithoutCastEEEviT_T0_T2_T3_T4_T5_,(.L_x_50238 - _ZN2at6native27unrolled_elementwise_kernelINS0_13AUnaryFunctorIdddZZZNS0_21remainder_kernel_cudaERNS_18TensorIteratorBaseEENKUlvE0_clEvENKUlvE_clEvEUlddE_EESt5arrayIPcLm2EELi4E23TrivialOffsetCalculatorILi1EjESD_NS0_6memory15LoadWithoutCastENSE_16StoreWithoutCastEEEviT_T0_T2_T3_T4_T5_)
        .other          _ZN2at6native27unrolled_elementwise_kernelINS0_13AUnaryFunctorIdddZZZNS0_21remainder_kernel_cudaERNS_18TensorIteratorBaseEENKUlvE0_clEvENKUlvE_clEvEUlddE_EESt5arrayIPcLm2EELi4E23TrivialOffsetCalculatorILi1EjESD_NS0_6memory15LoadWithoutCastENSE_16StoreWithoutCastEEEviT_T0_T2_T3_T4_T5_,@"STO_CUDA_ENTRY STV_DEFAULT"
_ZN2at6native27unrolled_elementwise_kernelINS0_13AUnaryFunctorIdddZZZNS0_21remainder_kernel_cudaERNS_18TensorIteratorBaseEENKUlvE0_clEvENKUlvE_clEvEUlddE_EESt5arrayIPcLm2EELi4E23TrivialOffsetCalculatorILi1EjESD_NS0_6memory15LoadWithoutCastENSE_16StoreWithoutCastEEEviT_T0_T2_T3_T4_T5_:
.text._ZN2at6native27unrolled_elementwise_kernelINS0_13AUnaryFunctorIdddZZZNS0_21remainder_kernel_cudaERNS_18TensorIteratorBaseEENKUlvE0_clEvENKUlvE_clEvEUlddE_EESt5arrayIPcLm2EELi4E23TrivialOffsetCalculatorILi1EjESD_NS0_6memory15LoadWithoutCastENSE_16StoreWithoutCastEEEviT_T0_T2_T3_T4_T5_:
        /* <DEDUP_REMOVED lines=22> */
[----:B------:R-:W0:Y:S01]  /*0160*/  @!P3 LDC.64 R6, c[0x0][0x3a0] ;  /* 0x0000e800ff06bb82 */ /* 0x000e220000000a00 */
[----:B------:R-:W-:Y:S02]  /*0170*/  @!P3 IMAD R17, R17, 0x200, R8 ;  /* 0x000002001111b824 */ /* 0x000fe400078e0208 */
[----:B------:R-:W-:Y:S01]  /*0180*/  @!P3 VIADD R8, R8, 0x80 ;  /* 0x000000800808b836 */ /* 0x000fe20000000000 */
[----:B---3--:R-:W-:Y:S01]  /*0190*/  ULOP3.LUT UR5, UR9, 0x7fffffff, URZ, 0xc0, !UPT ;  /* 0x7fffffff09057892 */ /* 0x008fe2000f8ec0ff */
[----:B-1----:R-:W-:-:S03]  /*01a0*/  @!P1 IMAD.WIDE.U32 R10, R13, 0x8, R10 ;  /* 0x000000080d0a9825 */ /* 0x002fc600078e000a */
[----:B------:R-:W-:-:S13]  /*01b0*/  ISETP.GE.AND P2, PT, R8, UR6, PT ;  /* 0x0000000608007c0c */ /* 0x000fda000bf46270 */
[----:B------:R-:W-:Y:S01]  /*01c0*/  @!P2 IMAD R15, R15, 0x200, R8 ;  /* 0x000002000f0fa824 */ /* 0x000fe200078e0208 */
[----:B------:R-:W-:Y:S01]  /*01d0*/  CS2R R8, SRZ ;  /* 0x0000000000087805 */ /* 0x000fe2000001ff00 */
[----:B------:R-:W1:Y:S01]  /*01e0*/  @!P2 LDC.64 R2, c[0x0][0x3a0] ;  /* 0x0000e800ff02ab82 */ /* 0x000e620000000a00 */
[----:B0-----:R-:W-:Y:S01]  /*01f0*/  @!P3 IMAD.WIDE.U32 R16, R17, 0x8, R6 ;  /* 0x000000081110b825 */ /* 0x001fe200078e0006 */
[----:B------:R-:W-:Y:S01]  /*0200*/  UMOV UR4, UR8 ;  /* 0x0000000800047c82 */ /* 0x000fe20008000000 */
[----:B------:R-:W-:-:S03]  /*0210*/  CS2R R6, SRZ ;  /* 0x0000000000067805 */ /* 0x000fc6000001ff00 */
[----:B--2---:R-:W5:Y:S01]  /*0220*/  @!P3 LDG.E.64 R8, desc[UR14][R16.64] ;  /* 0x0000000e1008b981 */ /* 0x004f62000c1e1b00 */
[----:B------:R-:W-:Y:S02]  /*0230*/  IMAD.U32 R18, RZ, RZ, UR4 ;  /* 0x00000004ff127e24 */ /* 0x000fe4000f8e00ff */
[----:B------:R-:W-:Y:S01]  /*0240*/  IMAD.U32 R19, RZ, RZ, UR5 ;  /* 0x00000005ff137e24 */ /* 0x000fe2000f8e00ff */
[----:B------:R-:W-:Y:S01]  /*0250*/  USHF.R.U32.HI UR10, URZ, 0x14, UR5 ;  /* 0x00000014ff0a7899 */ /* 0x000fe20008011605 */
[----:B------:R0:W5:Y:S04]  /*0260*/  @!P0 LDG.E.64 R6, desc[UR14][R4.64] ;  /* 0x0000000e04068981 */ /* 0x000168000c1e1b00 */
[----:B------:R-:W2:Y:S02]  /*0270*/  DMUL R18, R18, 1.80143985094819840000e+16 ;  /* 0x4350000012127828 */ /* 0x000ea40000000000 */
[----:B--2---:R-:W-:Y:S01]  /*0280*/  R2UR UR13, R19 ;  /* 0x00000000130d72ca */ /* 0x004fe200000e0000 */
[----:B-1----:R-:W-:Y:S01]  /*0290*/  @!P2 IMAD.WIDE.U32 R12, R15, 0x8, R2 ;  /* 0x000000080f0ca825 */ /* 0x002fe200078e0002 */
[----:B------:R-:W-:-:S02]  /*02a0*/  CS2R R14, SRZ ;  /* 0x00000000000e7805 */ /* 0x000fc4000001ff00 */
[----:B------:R-:W-:-:S04]  /*02b0*/  CS2R R2, SRZ ;  /* 0x0000000000027805 */ /* 0x000fc8000001ff00 */
[----:B------:R1:W5:Y:S01]  /*02c0*/  @!P1 LDG.E.64 R14, desc[UR14][R10.64] ;  /* 0x0000000e0a0e9981 */ /* 0x000362000c1e1b00 */
[----:B------:R-:W-:Y:S01]  /*02d0*/  ISETP.GE.AND P1, PT, R0, UR6, PT ;  /* 0x0000000600007c0c */ /* 0x000fe2000bf26270 */
[----:B0-----:R-:W-:-:S03]  /*02e0*/  IMAD.U32 R4, RZ, RZ, UR4 ;  /* 0x00000004ff047e24 */ /* 0x001fc6000f8e00ff */
[----:B------:R-:W-:Y:S01]  /*02f0*/  ULEA.HI UR7, UR13, UR10, URZ, 0xc ;  /* 0x0000000a0d077291 */ /* 0x000fe2000f8f60ff */
[----:B------:R-:W-:Y:S01]  /*0300*/  IMAD.U32 R5, RZ, RZ, UR5 ;  /* 0x00000005ff057e24 */ /* 0x000fe2000f8e00ff */
[----:B------:R-:W-:Y:S01]  /*0310*/  R2UR UR12, R18 ;  /* 0x00000000120c72ca */ /* 0x000fe200000e0000 */
[----:B------:R-:W-:Y:S01]  /*0320*/  BSSY.RECONVERGENT B1, `(.L_x_37934) ;  /* 0x0000075000017945 */ /* 0x000fe20003800200 */
[----:B------:R-:W-:Y:S01]  /*0330*/  UIADD3 UR7, UPT, UPT, UR7, -0x36, URZ ;  /* 0xffffffca07077890 */ /* 0x000fe2000fffe0ff */
[----:B------:R0:W5:Y:S01]  /*0340*/  @!P2 LDG.E.64 R2, desc[UR14][R12.64] ;  /* 0x0000000e0c02a981 */ /* 0x000162000c1e1b00 */
[----:B-1----:R-:W-:-:S15]  /*0350*/  IMAD.U32 R10, RZ, RZ, UR9 ;  /* 0x00000009ff0a7e24 */ /* 0x002fde000f8e00ff */
[----:B------:R-:W-:-:S15]  /*0360*/  NOP ;  /* 0x0000000000007918 */ /* 0x000fde0000000000 */
[----:B------:R-:W-:-:S13]  /*0370*/  NOP ;  /* 0x0000000000007918 */ /* 0x000fda0000000000 */
[----:B------:R-:W0:Y:S02]  /*0380*/  DSETP.NEU.AND P0, PT, R4, +INF , PT ;  /* 0x7ff000000400742a */ /* 0x000e240003f0d000 */
[----:B0-----:R-:W-:Y:S02]  /*0390*/  FSEL R12, R10, -QNAN , P0 ;  /* 0xfff800000a0c7808 */ /* 0x001fe40000000000 */
[----:B------:R-:W-:Y:S01]  /*03a0*/  FSEL R11, RZ, UR8, !P0 ;  /* 0x00000008ff0b7c08 */ /* 0x000fe2000c000000 */
[----:B------:R-:W-:Y:S06]  /*03b0*/  @P1 BRA `(.L_x_37935) ;  /* 0x0000000400ac1947 */ /* 0x000fec0003800000 */
[----:B-----5:R-:W-:Y:S01]  /*03c0*/  LOP3.LUT R17, R7, 0x7fffffff, RZ, 0xc0, !PT ;  /* 0x7fffffff07117812 */ /* 0x020fe200078ec0ff */
[----:B------:R-:W-:Y:S01]  /*03d0*/  BSSY.RECONVERGENT B0, `(.L_x_37936) ;  /* 0x0000055000007945 */ /* 0x000fe20003800200 */
[----:B------:R-:W-:Y:S02]  /*03e0*/  IMAD.MOV.U32 R16, RZ, RZ, R6 ;  /* 0x000000ffff107224 */ /* 0x000fe400078e0006 */
        /* <DEDUP_REMOVED lines=21> */
.L_x_37937:
        /* <DEDUP_REMOVED lines=27> */
.L_x_37940:
        /* <DEDUP_REMOVED lines=11> */
.L_x_37939:
        /* <DEDUP_REMOVED lines=21> */
.L_x_37942:
[----:B------:R-:W-:Y:S05]  /*08f0*/  BSYNC.RECONVERGENT B2 ;  /* 0x0000000000027941 */ /* 0x000fea0003800200 */
.L_x_37941:
[----:B------:R-:W-:Y:S01]  /*0900*/  LOP3.LUT R5, R10, 0x80000000, R21, 0xb8, !PT ;  /* 0x800000000a057812 */ /* 0x000fe200078eb815 */
[----:B------:R-:W-:-:S07]  /*0910*/  IMAD.MOV.U32 R4, RZ, RZ, R17 ;  /* 0x000000ffff047224 */ /* 0x000fce00078e0011 */
.L_x_37938:
[----:B------:R-:W-:Y:S05]  /*0920*/  BSYNC.RECONVERGENT B0 ;  /* 0x0000000000007941 */ /* 0x000fea0003800200 */
.L_x_37936:
        /* <DEDUP_REMOVED lines=20> */
.L_x_37935:
[----:B------:R-:W-:Y:S05]  /*0a70*/  BSYNC.RECONVERGENT B1 ;  /* 0x0000000000017941 */ /* 0x000fea0003800200 */
.L_x_37934:
[----:B------:R-:W-:Y:S01]  /*0a80*/  VIADD R10, R0, 0x80 ;  /* 0x00000080000a7836 */ /* 0x000fe20000000000 */
[----:B------:R-:W-:Y:S04]  /*0a90*/  BSSY.RECONVERGENT B1, `(.L_x_37943) ;  /* 0x000006d000017945 */ /* 0x000fe80003800200 */
[----:B------:R-:W-:-:S13]  /*0aa0*/  ISETP.GE.AND P0, PT, R10, UR6, PT ;  /* 0x000000060a007c0c */ /* 0x000fda000bf06270 */
[----:B------:R-:W-:Y:S05]  /*0ab0*/  @P0 BRA `(.L_x_37944) ;  /* 0x0000000400a80947 */ /* 0x000fea0003800000 */
[----:B-----5:R-:W-:Y:S01]  /*0ac0*/  LOP3.LUT R17, R15, 0x7fffffff, RZ, 0xc0, !PT ;  /* 0x7fffffff0f117812 */ /* 0x020fe200078ec0ff */
[----:B------:R-:W-:Y:S01]  /*0ad0*/  BSSY.RECONVERGENT B0, `(.L_x_37945) ;  /* 0x0000054000007945 */ /* 0x000fe20003800200 */
[----:B------:R-:W-:Y:S02]  /*0ae0*/  IMAD.MOV.U32 R16, RZ, RZ, R14 ;  /* 0x000000ffff107224 */ /* 0x000fe400078e000e */
        /* <DEDUP_REMOVED lines=30> */
.L_x_37949:
        /* <DEDUP_REMOVED lines=11> */
.L_x_37948:
        /* <DEDUP_REMOVED lines=20> */
.L_x_37951:
[----:B------:R-:W-:Y:S05]  /*0ec0*/  BSYNC.RECONVERGENT B2 ;  /* 0x0000000000027941 */ /* 0x000fea0003800200 */
.L_x_37950:
[----:B------:R-:W-:Y:S01]  /*0ed0*/  LOP3.LUT R7, R16, 0x80000000, R21, 0xb8, !PT ;  /* 0x8000000010077812 */ /* 0x000fe200078eb815 */
[----:B------:R-:W-:Y:S01]  /*0ee0*/  IMAD.MOV.U32 R6, RZ, RZ, R17 ;  /* 0x000000ffff067224 */ /* 0x000fe200078e0011 */
[----:B------:R-:W-:Y:S06]  /*0ef0*/  BRA `(.L_x_37947) ;  /* 0x0000000000447947 */ /* 0x000fec0003800000 */
.L_x_37946:
        /* <DEDUP_REMOVED lines=17> */
.L_x_37947:
[----:B------:R-:W-:Y:S05]  /*1010*/  BSYNC.RECONVERGENT B0 ;  /* 0x0000000000007941 */ /* 0x000fea0003800200 */
.L_x_37945:
        /* <DEDUP_REMOVED lines=20> */
.L_x_37944:
[----:B------:R-:W-:Y:S05]  /*1160*/  BSYNC.RECONVERGENT B1 ;  /* 0x0000000000017941 */ /* 0x000fea0003800200 */
.L_x_37943:
        /* <DEDUP_REMOVED lines=37> */
.L_x_37958:
        /* <DEDUP_REMOVED lines=11> */
.L_x_37957:
        /* <DEDUP_REMOVED lines=20> */
.L_x_37960:
[----:B------:R-:W-:Y:S05]  /*15b0*/  BSYNC.RECONVERGENT B2 ;  /* 0x0000000000027941 */ /* 0x000fea0003800200 */
.L_x_37959:
[----:B------:R-:W-:Y:S01]  /*15c0*/  LOP3.LUT R15, R16, 0x80000000, R19, 0xb8, !PT ;  /* 0x80000000100f7812 */ /* 0x000fe200078eb813 */
[----:B------:R-:W-:Y:S01]  /*15d0*/  IMAD.MOV.U32 R14, RZ, RZ, R17 ;  /* 0x000000ffff0e7224 */ /* 0x000fe200078e0011 */
[----:B------:R-:W-:Y:S06]  /*15e0*/  BRA `(.L_x_37956) ;  /* 0x0000000000447947 */ /* 0x000fec0003800000 */
.L_x_37955:
        /* <DEDUP_REMOVED lines=17> */
.L_x_37956:
[----:B------:R-:W-:Y:S05]  /*1700*/  BSYNC.RECONVERGENT B0 ;  /* 0x0000000000007941 */ /* 0x000fea0003800200 */
.L_x_37954:
        /* <DEDUP_REMOVED lines=20> */
.L_x_37953:
[----:B------:R-:W-:Y:S05]  /*1850*/  BSYNC.RECONVERGENT B1 ;  /* 0x0000000000017941 */ /* 0x000fea0003800200 */
.L_x_37952:
        /* <DEDUP_REMOVED lines=37> */
.L_x_37967:
        /* <DEDUP_REMOVED lines=11> */
.L_x_37966:
        /* <DEDUP_REMOVED lines=20> */
.L_x_37969:
[----:B------:R-:W-:Y:S05]  /*1ca0*/  BSYNC.RECONVERGENT B2 ;  /* 0x0000000000027941 */ /* 0x000fea0003800200 */
.L_x_37968:
[----:B------:R-:W-:Y:S01]  /*1cb0*/  LOP3.LUT R9, R12, 0x80000000, R19, 0xb8, !PT ;  /* 0x800000000c097812 */ /* 0x000fe200078eb813 */
[----:B------:R-:W-:Y:S01]  /*1cc0*/  IMAD.MOV.U32 R8, RZ, RZ, R13 ;  /* 0x000000ffff087224 */ /* 0x000fe200078e000d */
[----:B------:R-:W-:Y:S06]  /*1cd0*/  BRA `(.L_x_37965) ;  /* 0x0000000000407947 */ /* 0x000fec0003800000 */
.L_x_37964:
        /* <DEDUP_REMOVED lines=16> */
.L_x_37965:
[----:B------:R-:W-:Y:S05]  /*1de0*/  BSYNC.RECONVERGENT B0 ;  /* 0x0000000000007941 */ /* 0x000fea0003800200 */
.L_x_37963:
        /* <DEDUP_REMOVED lines=20> */
.L_x_37962:
[----:B------:R-:W-:Y:S05]  /*1f30*/  BSYNC.RECONVERGENT B1 ;  /* 0x0000000000017941 */ /* 0x000fea0003800200 */
.L_x_37961:
        /* <DEDUP_REMOVED lines=19> */
.L_x_37972:
[----:B------:R-:W-:Y:S05]  /*2070*/  BSYNC.RELIABLE B1 ;  /* 0x0000000000017941 */ /* 0x000fea0003800100 */
.L_x_37971:
[----:B------:R-:W-:Y:S01]  /*2080*/  ISETP.GE.AND P0, PT, R0, UR6, PT ;  /* 0x0000000600007c0c */ /* 0x000fe2000bf06270 */
[----:B------:R-:W-:-:S12]  /*2090*/  IMAD.U32 R5, RZ, RZ, UR16 ;  /* 0x00000010ff057e24 */ /* 0x000fd8000f8e00ff */
[----:B0-----:R-:W0:Y:S01]  /*20a0*/  @!P0 LDC.64 R2, c[0x0][0x398] ;  /* 0x0000e600ff028b82 */ /* 0x001e220000000a00 */
[----:B------:R-:W-:Y:S02]  /*20b0*/  @!P0 IMAD R5, R5, 0x200, R0 ;  /* 0x0000020005058824 */ /* 0x000fe400078e0200 */
[----:B------:R-:W-:Y:S02]  /*20c0*/  @!P0 VIADD R0, R0, 0x80 ;  /* 0x0000008000008836 */ /* 0x000fe40000000000 */
[----:B0-----:R-:W-:-:S05]  /*20d0*/  @!P0 IMAD.WIDE.U32 R2, R5, 0x8, R2 ;  /* 0x0000000805028825 */ /* 0x001fca00078e0002 */
[----:B------:R1:W-:Y:S02]  /*20e0*/  @!P0 STG.E.64 desc[UR14][R2.64], R14 ;  /* 0x0000000e02008986 */ /* 0x0003e4000c101b0e */
.L_x_37973:
[----:B------:R-:W-:Y:S05]  /*20f0*/  BSYNC.RECONVERGENT B0 ;  /* 0x0000000000007941 */ /* 0x000fea0003800200 */
.L_x_37970:
        /* <DEDUP_REMOVED lines=9> */
.L_x_37974:
        /* <DEDUP_REMOVED lines=15> */
.L_x_50238:


//--------------------- .text._ZN2at6native29vectorized_elementwise_kernelILi2ENS0_13AUnaryFunctorIdddZZZNS0_21remainder_kernel_cudaERNS_18TensorIteratorBaseEENKUlvE0_clEvENKUlvE_clEvEUlddE_EESt5arrayIPcLm2EEEEviT0_T1_ --------------------------
	.section	.text._ZN2at6native29vectorized_elementwise_kernelILi2ENS0_13AUnaryFunctorIdddZZZNS0_21remainder_kernel_cudaERNS_18TensorIteratorBaseEENKUlvE0_clEvENKUlvE_clEvEUlddE_EESt5arrayIPcLm2EEEEviT0_T1_,"ax",@progbits
	.align	128
        .global         _ZN2at6native29vectorized_elementwise_kernelILi2ENS0_13AUnaryFunctorIdddZZZNS0_21remainder_kernel_cudaERNS_18TensorIteratorBaseEENKUlvE0_clEvENKUlvE_clEvEUlddE_EESt5arrayIPcLm2EEEEviT0_T1_
        .type           _ZN2at6native29vectorized_elementwise_kernelILi2ENS0_13AUnaryFunctorIdddZZZNS0_21remainder_kernel_cudaERNS_18TensorIteratorBaseEENKUlvE0_clEvENKUlvE_clEvEUlddE_EESt5arrayIPcLm2EEEEviT0_T1_,@function
        .size           _ZN2at6native29vectorized_elementwise_kernelILi2ENS0_13AUnaryFunctorIdddZZZNS0_21remainder_kernel_cudaERNS_18TensorIteratorBaseEENKUlvE0_clEvENKUlvE_clEvEUlddE_EESt5arrayIPcLm2EEEEviT0_T1_,(.L_x_50239 - _ZN2at6native29vectorized_elementwise_kernelILi2ENS0_13AUnaryFunctorIdddZZZNS0_21remainder_kernel_cudaERNS_18TensorIteratorBaseEENKUlvE0_clEvENKUlvE_clEvEUlddE_EESt5arrayIPcLm2EEEEviT0_T1_)
        .other          _ZN2at6native29vectorized_elementwise_kernelILi2ENS0_13AUnaryFunctorIdddZZZNS0_21remainder_kernel_cudaERNS_18TensorIteratorBaseEENKUlvE0_clEvENKUlvE_clEvEUlddE_EESt5arrayIPcLm2EEEEviT0_T1_,@"STO_CUDA_ENTRY STV_DEFAULT"
_ZN2at6native29vectorized_elementwise_kernelILi2ENS0_13AUnaryFunctorIdddZZZNS0_21remainder_kernel_cudaERNS_18TensorIteratorBaseEENKUlvE0_clEvENKUlvE_clEvEUlddE_EESt5arrayIPcLm2EEEEviT0_T1_:
.text._ZN2at6native29vectorized_elementwise_kernelILi2ENS0_13AUnaryFunctorIdddZZZNS0_21remainder_kernel_cudaERNS_18TensorIteratorBaseEENKUlvE0_clEvENKUlvE_clEvEUlddE_EESt5arrayIPcLm2EEEEviT0_T1_:
        /* <DEDUP_REMOVED lines=35> */
[----:B------:R-:W3:Y:S01]  /*0230*/  @!P1 LDC.64 R6, c[0x0][0x3a0] ;  /* 0x0000e800ff069b82 */ /* 0x000ee20000000a00 */
[----:B------:R-:W-:-:S05]  /*0240*/  @!P1 VIADD R24, R24, 0x80 ;  /* 0x0000008018189836 */ /* 0x000fca0000000000 */
[----:B------:R-:W-:-:S13]  /*0250*/  ISETP.GE.U32.AND P0, PT, R24, UR5, PT ;  /* 0x0000000518007c0c */ /* 0x000fda000bf06070 */
[C---:B------:R-:W-:Y:S01]  /*0260*/  @!P0 VIADD R35, R24.reuse, UR4 ;  /* 0x0000000418238c36 */ /* 0x040fe20008000000 */
[----:B------:R-:W-:Y:S01]  /*0270*/  CS2R R26, SRZ ;  /* 0x00000000001a7805 */ /* 0x000fe2000001ff00 */
[----:B------:R-:W-:Y:S01]  /*0280*/  @!P0 VIADD R24, R24, 0x80 ;  /* 0x0000008018188836 */ /* 0x000fe20000000000 */
[----:B------:R-:W3:Y:S04]  /*0290*/  @!P0 LDC.64 R4, c[0x0][0x3a0] ;  /* 0x0000e800ff048b82 */ /* 0x000ee80000000a00 */
[----:B------:R-:W-:-:S13]  /*02a0*/  ISETP.GE.U32.AND P6, PT, R24, UR5, PT ;  /* 0x0000000518007c0c */ /* 0x000fda000bfc6070 */
[----:B------:R-:W3:Y:S01]  /*02b0*/  @!P6 LDC.64 R2, c[0x0][0x3a0] ;  /* 0x0000e800ff02eb82 */ /* 0x000ee20000000a00 */
[----:B--2---:R-:W-:Y:S01]  /*02c0*/  @!P4 IMAD.WIDE.U32 R18, R19, 0x8, R14 ;  /* 0x000000081312c825 */ /* 0x004fe200078e000e */
[----:B------:R-:W-:-:S03]  /*02d0*/  CS2R R14, SRZ ;  /* 0x00000000000e7805 */ /* 0x000fc6000001ff00 */
[----:B-1----:R-:W-:-:S04]  /*02e0*/  @!P5 IMAD.WIDE.U32 R10, R17, 0x8, R10 ;  /* 0x00000008110ad825 */ /* 0x002fc800078e000a */
[----:B0-----:R-:W-:Y:S01]  /*02f0*/  @!P6 VIADD R9, R24, UR4 ;  /* 0x000000041809ec36 */ /* 0x001fe20008000000 */
[----:B------:R0:W5:Y:S01]  /*0300*/  @!P5 LDG.E.64 R14, desc[UR8][R10.64] ;  /* 0x000000080a0ed981 */ /* 0x000162000c1e1b00 */
[----:B----4-:R-:W-:Y:S01]  /*0310*/  @!P2 IMAD.WIDE.U32 R30, R31, 0x8, R22 ;  /* 0x000000081f1ea825 */ /* 0x010fe200078e0016 */
[----:B------:R-:W-:Y:S02]  /*0320*/  CS2R R22, SRZ ;  /* 0x0000000000167805 */ /* 0x000fe4000001ff00 */
[----:B------:R-:W-:Y:S01]  /*0330*/  CS2R R24, SRZ ;  /* 0x0000000000187805 */ /* 0x000fe2000001ff00 */
[----:B---3--:R-:W-:Y:S01]  /*0340*/  @!P3 IMAD.WIDE.U32 R28, R29, 0x8, R20 ;  /* 0x000000081d1cb825 */ /* 0x008fe200078e0014 */
[----:B------:R-:W5:Y:S03]  /*0350*/  @!P2 LDG.E.64 R26, desc[UR8][R30.64] ;  /* 0x000000081e1aa981 */ /* 0x000f66000c1e1b00 */
[----:B------:R-:W-:Y:S01]  /*0360*/  @!P1 IMAD.WIDE.U32 R32, R33, 0x8, R6 ;  /* 0x0000000821209825 */ /* 0x000fe200078e0006 */
[----:B0-----:R-:W-:Y:S01]  /*0370*/  CS2R R10, SRZ ;  /* 0x00000000000a7805 */ /* 0x001fe2000001ff00 */
[----:B------:R-:W5:Y:S02]  /*0380*/  @!P3 LDG.E.64 R22, desc[UR8][R28.64] ;  /* 0x000000081c16b981 */ /* 0x000f64000c1e1b00 */
[----:B------:R-:W-:-:S02]  /*0390*/  @!P6 IMAD.WIDE.U32 R2, R9, 0x8, R2 ;  /* 0x000000080902e825 */ /* 0x000fc400078e0002 */
[----:B------:R-:W5:Y:S01]  /*03a0*/  @!P1 LDG.E.64 R24, desc[UR8][R32.64] ;  /* 0x0000000820189981 */ /* 0x000f62000c1e1b00 */
[----:B------:R-:W0:Y:S03]  /*03b0*/  LDC.64 R8, c[0x0][0x390] ;  /* 0x0000e400ff087b82 */ /* 0x000e260000000a00 */
[----:B------:R-:W5:Y:S01]  /*03c0*/  @!P6 LDG.E.64 R10, desc[UR8][R2.64] ;  /* 0x00000008020ae981 */ /* 0x000f62000c1e1b00 */
[----:B------:R-:W-:Y:S01]  /*03d0*/  CS2R R20, SRZ ;  /* 0x0000000000147805 */ /* 0x000fe2000001ff00 */
[----:B------:R-:W-:Y:S01]  /*03e0*/  @!P0 IMAD.WIDE.U32 R34, R35, 0x8, R4 ;  /* 0x0000000823228825 */ /* 0x000fe200078e0004 */
        /* <DEDUP_REMOVED lines=12> */
[----:B-----5:R-:W-:Y:S01]  /*04b0*/  LOP3.LUT R29, R13, 0x7fffffff, RZ, 0xc0, !PT ;  /* 0x7fffffff0d1d7812 */ /* 0x020fe200078ec0ff */
[----:B------:R-:W-:Y:S01]  /*04c0*/  BSSY.RECONVERGENT B0, `(.L_x_37978) ;  /* 0x0000055000007945 */ /* 0x000fe20003800200 */
[----:B------:R-:W-:Y:S02]  /*04d0*/  IMAD.MOV.U32 R28, RZ, RZ, R12 ;  /* 0x000000ffff1c7224 */ /* 0x000fe400078e000c */
[----:B------:R-:W-:-:S04]  /*04e0*/  VIMNMX.U32 R2, PT, PT, R7, R29, !PT ;  /* 0x0000001d07027248 */ /* 0x000fc80007fe0000 */
[----:B------:R-:W-:-:S13]  /*04f0*/  ISETP.GE.U32.AND P0, PT, R2, 0x7ff00000, PT ;  /* 0x7ff000000200780c */ /* 0x000fda0003f06070 */
        /* <DEDUP_REMOVED lines=24> */
.L_x_37979:
        /* <DEDUP_REMOVED lines=24> */
.L_x_37982:
        /* <DEDUP_REMOVED lines=11> */
.L_x_37981:
        /* <DEDUP_REMOVED lines=19> */
.L_x_37984:
[----:B------:R-:W-:Y:S05]  /*09e0*/  BSYNC.RECONVERGENT B2 ;  /* 0x0000000000027941 */ /* 0x000fea0003800200 */
.L_x_37983:
[----:B------:R-:W-:Y:S01]  /*09f0*/  LOP3.LUT R3, R28, 0x80000000, R9, 0xb8, !PT ;  /* 0x800000001c037812 */ /* 0x000fe200078eb809 */
[----:B------:R-:W-:-:S07]  /*0a00*/  IMAD.MOV.U32 R2, RZ, RZ, R29 ;  /* 0x000000ffff027224 */ /* 0x000fce00078e001d */
.L_x_37980:
[----:B------:R-:W-:Y:S05]  /*0a10*/  BSYNC.RECONVERGENT B0 ;  /* 0x0000000000007941 */ /* 0x000fea0003800200 */
.L_x_37978:
        /* <DEDUP_REMOVED lines=20> */
.L_x_37977:
[----:B------:R-:W-:Y:S05]  /*0b60*/  BSYNC.RECONVERGENT B1 ;  /* 0x0000000000017941 */ /* 0x000fea0003800200 */
.L_x_37976:
[----:B-----5:R-:W-:Y:S01]  /*0b70*/  VIADD R12, R0, 0x80 ;  /* 0x00000080000c7836 */ /* 0x020fe20000000000 */
[----:B------:R-:W-:Y:S04]  /*0b80*/  BSSY.RECONVERGENT B1, `(.L_x_37985) ;  /* 0x000006e000017945 */ /* 0x000fe80003800200 */
[----:B------:R-:W-:-:S13]  /*0b90*/  ISETP.GE.U32.AND P0, PT, R12, UR5, PT ;  /* 0x000000050c007c0c */ /* 0x000fda000bf06070 */
        /* <DEDUP_REMOVED lines=31> */
.L_x_37991:
        /* <DEDUP_REMOVED lines=11> */
.L_x_37990:
        /* <DEDUP_REMOVED lines=19> */
.L_x_37993:
[----:B------:R-:W-:Y:S05]  /*0f70*/  BSYNC.RECONVERGENT B2 ;  /* 0x0000000000027941 */ /* 0x000fea0003800200 */
.L_x_37992:
[----:B------:R-:W-:Y:S01]  /*0f80*/  LOP3.LUT R13, R28, 0x80000000, R9, 0xb8, !PT ;  /* 0x800000001c0d7812 */ /* 0x000fe200078eb809 */
[----:B------:R-:W-:Y:S01]  /*0f90*/  IMAD.MOV.U32 R12, RZ, RZ, R29 ;  /* 0x000000ffff0c7224 */ /* 0x000fe200078e001d */
[----:B------:R-:W-:Y:S06]  /*0fa0*/  BRA `(.L_x_37989) ;  /* 0x0000000000587947 */ /* 0x000fec0003800000 */
.L_x_37988:
        /* <DEDUP_REMOVED lines=22> */
.L_x_37989:
[----:B------:R-:W-:Y:S05]  /*1110*/  BSYNC.RECONVERGENT B0 ;  /* 0x0000000000007941 */ /* 0x000fea0003800200 */
.L_x_37987:
        /* <DEDUP_REMOVED lines=20> */
.L_x_37986:
[----:B------:R-:W-:Y:S05]  /*1260*/  BSYNC.RECONVERGENT B1 ;  /* 0x0000000000017941 */ /* 0x000fea0003800200 */
.L_x_37985:
[----:B------:R-:W-:Y:S01]  /*1270*/  VIADD R14, R0, 0x100 ;  /* 0x00000100000e7836 */ /* 0x000fe20000000000 */
        /* <DEDUP_REMOVED lines=33> */
.L_x_38000:
        /* <DEDUP_REMOVED lines=11> */
.L_x_37999:
        /* <DEDUP_REMOVED lines=19> */
.L_x_38002:
[----:B------:R-:W-:Y:S05]  /*1670*/  BSYNC.RECONVERGENT B2 ;  /* 0x0000000000027941 */ /* 0x000fea0003800200 */
.L_x_38001:
[----:B------:R-:W-:Y:S01]  /*1680*/  LOP3.LUT R15, R28, 0x80000000, R9, 0xb8, !PT ;  /* 0x800000001c0f7812 */ /* 0x000fe200078eb809 */
[----:B------:R-:W-:Y:S01]  /*1690*/  IMAD.MOV.U32 R14, RZ, RZ, R29 ;  /* 0x000000ffff0e7224 */ /* 0x000fe200078e001d */
[----:B------:R-:W-:Y:S06]  /*16a0*/  BRA `(.L_x_37998) ;  /* 0x0000000000587947 */ /* 0x000fec0003800000 */
.L_x_37997:
        /* <DEDUP_REMOVED lines=22> */
.L_x_37998:
[----:B------:R-:W-:Y:S05]  /*1810*/  BSYNC.RECONVERGENT B0 ;  /* 0x0000000000007941 */ /* 0x000fea0003800200 */
.L_x_37996:
        /* <DEDUP_REMOVED lines=20> */
.L_x_37995:
[----:B------:R-:W-:Y:S05]  /*1960*/  BSYNC.RECONVERGENT B1 ;  /* 0x0000000000017941 */ /* 0x000fea0003800200 */
.L_x_37994:
        /* <DEDUP_REMOVED lines=34> */
.L_x_38009:
        /* <DEDUP_REMOVED lines=11> */
.L_x_38008:
        /* <DEDUP_REMOVED lines=19> */
.L_x_38011:
[----:B------:R-:W-:Y:S05]  /*1d70*/  BSYNC.RECONVERGENT B2 ;  /* 0x0000000000027941 */ /* 0x000fea0003800200 */
.L_x_38010:
[----:B------:R-:W-:Y:S01]  /*1d80*/  LOP3.LUT R17, R28, 0x80000000, R9, 0xb8, !PT ;  /* 0x800000001c117812 */ /* 0x000fe200078eb809 */
[----:B------:R-:W-:Y:S01]  /*1d90*/  IMAD.MOV.U32 R16, RZ, RZ, R29 ;  /* 0x000000ffff107224 */ /* 0x000fe200078e001d */
[----:B------:R-:W-:Y:S06]  /*1da0*/  BRA `(.L_x_38007) ;  /* 0x0000000000587947 */ /* 0x000fec0003800000 */
.L_x_38006:
        /* <DEDUP_REMOVED lines=22> */
.L_x_38007:
[----:B------:R-:W-:Y:S05]  /*1f10*/  BSYNC.RECONVERGENT B0 ;  /* 0x0000000000007941 */ /* 0x000fea0003800200 */
.L_x_38005:
        /* <DEDUP_REMOVED lines=20> */
.L_x_38004:
[----:B------:R-:W-:Y:S05]  /*2060*/  BSYNC.RECONVERGENT B1 ;  /* 0x0000000000017941 */ /* 0x000fea0003800200 */
.L_x_38003:
        /* <DEDUP_REMOVED lines=34> */
.L_x_38018:
        /* <DEDUP_REMOVED lines=11> */
.L_x_38017:
        /* <DEDUP_REMOVED lines=19> */
.L_x_38020:
[----:B------:R-:W-:Y:S05]  /*2470*/  BSYNC.RECONVERGENT B2 ;  /* 0x0000000000027941 */ /* 0x000fea0003800200 */
.L_x_38019:
[----:B------:R-:W-:Y:S01]  /*2480*/  LOP3.LUT R23, R28, 0x80000000, R9, 0xb8, !PT ;  /* 0x800000001c177812 */ /* 0x000fe200078eb809 */
[----:B------:R-:W-:Y:S01]  /*2490*/  IMAD.MOV.U32 R22, RZ, RZ, R29 ;  /* 0x000000ffff167224 */ /* 0x000fe200078e001d */
[----:B------:R-:W-:Y:S06]  /*24a0*/  BRA `(.L_x_38016) ;  /* 0x0000000000587947 */ /* 0x000fec0003800000 */
.L_x_38015:
        /* <DEDUP_REMOVED lines=22> */
.L_x_38016:
[----:B------:R-:W-:Y:S05]  /*2610*/  BSYNC.RECONVERGENT B0 ;  /* 0x0000000000007941 */ /* 0x000fea0003800200 */
.L_x_38014:
        /* <DEDUP_REMOVED lines=20> */
.L_x_38013:
[----:B------:R-:W-:Y:S05]  /*2760*/  BSYNC.RECONVERGENT B1 ;  /* 0x0000000000017941 */ /* 0x000fea0003800200 */
.L_x_38012:
        /* <DEDUP_REMOVED lines=34> */
.L_x_38027:
        /* <DEDUP_REMOVED lines=11> */
.L_x_38026:
        /* <DEDUP_REMOVED lines=19> */
.L_x_38029:
[----:B------:R-:W-:Y:S05]  /*2b70*/  BSYNC.RECONVERGENT B2 ;  /* 0x0000000000027941 */ /* 0x000fea0003800200 */
.L_x_38028:
[----:B------:R-:W-:Y:S01]  /*2b80*/  LOP3.LUT R27, R28, 0x80000000, R9, 0xb8, !PT ;  /* 0x800000001c1b7812 */ /* 0x000fe200078eb809 */
[----:B------:R-:W-:Y:S01]  /*2b90*/  IMAD.MOV.U32 R26, RZ, RZ, R29 ;  /* 0x000000ffff1a7224 */ /* 0x000fe200078e001d */
[----:B------:R-:W-:Y:S06]  /*2ba0*/  BRA `(.L_x_38025) ;  /* 0x0000000000587947 */ /* 0x000fec0003800000 */
.L_x_38024:
        /* <DEDUP_REMOVED lines=22> */
.L_x_38025:
[----:B------:R-:W-:Y:S05]  /*2d10*/  BSYNC.RECONVERGENT B0 ;  /* 0x0000000000007941 */ /* 0x000fea0003800200 */
.L_x_38023:
        /* <DEDUP_REMOVED lines=20> */
.L_x_38022:
[----:B------:R-:W-:Y:S05]  /*2e60*/  BSYNC.RECONVERGENT B1 ;  /* 0x0000000000017941 */ /* 0x000fea0003800200 */
.L_x_38021:
        /* <DEDUP_REMOVED lines=34> */
.L_x_38036:
        /* <DEDUP_REMOVED lines=11> */
.L_x_38035:
        /* <DEDUP_REMOVED lines=19> */
.L_x_38038:
[----:B------:R-:W-:Y:S05]  /*3270*/  BSYNC.RECONVERGENT B2 ;  /* 0x0000000000027941 */ /* 0x000fea0003800200 */
.L_x_38037:
[----:B------:R-:W-:Y:S01]  /*3280*/  LOP3.LUT R25, R28, 0x80000000, R9, 0xb8, !PT ;  /* 0x800000001c197812 */ /* 0x000fe200078eb809 */
[----:B------:R-:W-:Y:S01]  /*3290*/  IMAD.MOV.U32 R24, RZ, RZ, R29 ;  /* 0x000000ffff187224 */ /* 0x000fe200078e001d */
[----:B------:R-:W-:Y:S06]  /*32a0*/  BRA `(.L_x_38034) ;  /* 0x0000000000587947 */ /* 0x000fec0003800000 */
.L_x_38033:
        /* <DEDUP_REMOVED lines=22> */
.L_x_38034:
[----:B------:R-:W-:Y:S05]  /*3410*/  BSYNC.RECONVERGENT B0 ;  /* 0x0000000000007941 */ /* 0x000fea0003800200 */
.L_x_38032:
        /* <DEDUP_REMOVED lines=20> */
.L_x_38031:
[----:B------:R-:W-:Y:S05]  /*3560*/  BSYNC.RECONVERGENT B1 ;  /* 0x0000000000017941 */ /* 0x000fea0003800200 */
.L_x_38030:
        /* <DEDUP_REMOVED lines=25> */
[----:B------:R-:W-:-:S03]  /*3700*/  LOP3.LUT R18, R5, 0xfffff, RZ, 0xc0, !PT ;  /* 0x000fffff05127812 */ /* 0x000fc600078ec0ff */
[----:B------:R-:W0:Y:S02]  /*3710*/  @!P0 DMUL R28, R28, 1.80143985094819840000e+16 ;  /* 0x435000001c1c8828 */ /* 0x000e240000000000 */
[C---:B0-----:R-:W-:Y:S02]  /*3720*/  @!P0 LEA.HI R7, R29.reuse, R21, RZ, 0xc ;  /* 0x000000151d078211 */ /* 0x041fe400078f60ff */
[----:B------:R-:W-:-:S03]  /*3730*/  LOP3.LUT R5, R29, 0xfffff, RZ, 0xc0, !PT ;  /* 0x000fffff1d057812 */ /* 0x000fc600078ec0ff */
[----:B------:R-:W-:Y:S01]  /*3740*/  @!P0 VIADD R21, R7, 0xffffffca ;  /* 0xffffffca07158836 */ /* 0x000fe20000000000 */
[----:B------:R-:W-:Y:S02]  /*3750*/  FSEL R7, R4, R8, !P1 ;  /* 0x0000000804077208 */ /* 0x000fe40004800000 */
[----:B------:R-:W-:Y:S01]  /*3760*/  LOP3.LUT R8, R18, 0x100000, RZ, 0xfc, !PT ;  /* 0x0010000012087812 */ /* 0x000fe200078efcff */
[----:B------:R-:W-:Y:S01]  /*3770*/  IMAD.IADD R6, R6, 0x1, -R21 ;  /* 0x0000000106067824 */ /* 0x000fe200078e0a15 */
[----:B------:R-:W-:-:S07]  /*3780*/  LOP3.LUT R19, R5, 0x100000, RZ, 0xfc, !PT ;  /* 0x0010000005137812 */ /* 0x000fce00078efcff */
.L_x_38045:
        /* <DEDUP_REMOVED lines=11> */
.L_x_38044:
        /* <DEDUP_REMOVED lines=20> */
.L_x_38047:
[----:B------:R-:W-:Y:S05]  /*3980*/  BSYNC.RECONVERGENT B2 ;  /* 0x0000000000027941 */ /* 0x000fea0003800200 */
.L_x_38046:
[----:B------:R-:W-:Y:S01]  /*3990*/  LOP3.LUT R21, R6, 0x80000000, R9, 0xb8, !PT ;  /* 0x8000000006157812 */ /* 0x000fe200078eb809 */
[----:B------:R-:W-:Y:S06]  /*39a0*/  BRA `(.L_x_38043) ;  /* 0x0000000000547947 */ /* 0x000fec0003800000 */
.L_x_38042:
        /* <DEDUP_REMOVED lines=21> */
.L_x_38043:
[----:B------:R-:W-:Y:S05]  /*3b00*/  BSYNC.RECONVERGENT B0 ;  /* 0x0000000000007941 */ /* 0x000fea0003800200 */
.L_x_38041:
        /* <DEDUP_REMOVED lines=20> */
.L_x_38040:
[----:B------:R-:W-:Y:S05]  /*3c50*/  BSYNC.RECONVERGENT B1 ;  /* 0x0000000000017941 */ /* 0x000fea0003800200 */
.L_x_38039:
[----:B------:R-:W-:Y:S01]  /*3c60*/  ISETP.GE.U32.AND P0, PT, R0, UR5, PT ;  /* 0x0000000500007c0c */ /* 0x000fe2000bf06070 */
[----:B------:R-:W-:Y:S04]  /*3c70*/  BSSY.RECONVERGENT B0, `(.L_x_38048) ;  /* 0x0000033000007945 */ /* 0x000fe80003800200 */
[----:B------:R-:W-:Y:S08]  /*3c80*/  BSSY.RELIABLE B1, `(.L_x_38049) ;  /* 0x000002b000017945 */ /* 0x000ff00003800100 */
[----:B------:R-:W-:Y:S05]  /*3c90*/  @P0 BRA `(.L_x_38050) ;  /* 0x0000000000300947 */ /* 0x000fea0003800000 */
[----:B------:R-:W0:Y:S01]  /*3ca0*/  LDC.64 R4, c[0x0][0x398] ;  /* 0x0000e600ff047b82 */ /* 0x000e220000000a00 */
[C---:B------:R-:W-:Y:S02]  /*3cb0*/  VIADD R7, R0.reuse, UR4 ;  /* 0x0000000400077c36 */ /* 0x040fe40008000000 */
[----:B------:R-:W-:-:S05]  /*3cc0*/  VIADD R0, R0, 0x80 ;  /* 0x0000008000007836 */ /* 0x000fca0000000000 */
        /* <DEDUP_REMOVED lines=9> */
.L_x_38050:
[----:B------:R-:W-:-:S13]  /*3d60*/  ISETP.GE.U32.AND P0, PT, R0, UR5, PT ;  /* 0x0000000500007c0c */ /* 0x000fda000bf06070 */
[----:B------:R-:W-:Y:S05]  /*3d70*/  @P0 BRA `(.L_x_38052) ;  /* 0x0000000000300947 */ /* 0x000fea0003800000 */
[----:B0-----:R-:W0:Y:S01]  /*3d80*/  LDC.64 R2, c[0x0][0x398] ;  /* 0x0000e600ff027b82 */ /* 0x001e220000000a00 */
[C---:B------:R-:W-:Y:S02]  /*3d90*/  VIADD R5, R0.reuse, UR4 ;  /* 0x0000000400057c36 */ /* 0x040fe40008000000 */
[----:B------:R-:W-:Y:S02]  /*3da0*/  VIADD R0, R0, 0x80 ;  /* 0x0000008000007836 */ /* 0x000fe40000000000 */
[----:B0-----:R-:W-:-:S05]  /*3db0*/  IMAD.WIDE.U32 R2, R5, 0x8, R2 ;  /* 0x0000000805027825 */ /* 0x001fca00078e0002 */
[----:B------:R1:W-:Y:S02]  /*3dc0*/  STG.E.64 desc[UR8][R2.64], R14 ;  /* 0x0000000e02007986 */ /* 0x0003e4000c101b08 */
.L_x_38051:
[----:B------:R-:W-:-:S13]  /*3dd0*/  ISETP.GE.U32.AND P0, PT, R0, UR5, PT ;  /* 0x0000000500007c0c */ /* 0x000fda000bf06070 */
[----:B------:R-:W-:Y:S05]  /*3de0*/  @P0 BRA `(.L_x_38053) ;  /* 0x0000000000300947 */ /* 0x000fea0003800000 */
[----:B01----:R-:W0:Y:S01]  /*3df0*/  LDC.64 R2, c[0x0][0x398] ;  /* 0x0000e600ff027b82 */ /* 0x003e220000000a00 */
[C---:B------:R-:W-:Y:S02]  /*3e00*/  VIADD R5, R0.reuse, UR4 ;  /* 0x0000000400057c36 */ /* 0x040fe40008000000 */
[----:B------:R-:W-:Y:S02]  /*3e10*/  VIADD R0, R0, 0x80 ;  /* 0x0000008000007836 */ /* 0x000fe40000000000 */
[----:B0-----:R-:W-:-:S05]  /*3e20*/  IMAD.WIDE.U32 R2, R5, 0x8, R2 ;  /* 0x0000000805027825 */ /* 0x001fca00078e0002 */
[----:B------:R1:W-:Y:S02]  /*3e30*/  STG.E.64 desc[UR8][R2.64], R16 ;  /* 0x0000001002007986 */ /* 0x0003e4000c101b08 */
.L_x_38052:
[----:B------:R-:W-:-:S13]  /*3e40*/  ISETP.GE.U32.AND P0, PT, R0, UR5, PT ;  /* 0x0000000500007c0c */ /* 0x000fda000bf06070 */
[----:B------:R-:W-:Y:S05]  /*3e50*/  @P0 BRA `(.L_x_38054) ;  /* 0x0000000000340947 */ /* 0x000fea0003800000 */
[----:B01----:R-:W0:Y:S01]  /*3e60*/  LDC.64 R2, c[0x0][0x398] ;  /* 0x0000e600ff027b82 */ /* 0x003e220000000a00 */
[C---:B------:R-:W-:Y:S02]  /*3e70*/  VIADD R5, R0.reuse, UR4 ;  /* 0x0000000400057c36 */ /* 0x040fe40008000000 */
[----:B------:R-:W-:Y:S02]  /*3e80*/  VIADD R0, R0, 0x80 ;  /* 0x0000008000007836 */ /* 0x000fe40000000000 */
[----:B0-----:R-:W-:-:S05]  /*3e90*/  IMAD.WIDE.U32 R2, R5, 0x8, R2 ;  /* 0x0000000805027825 */ /* 0x001fca00078e0002 */
[----:B------:R2:W-:Y:S02]  /*3ea0*/  STG.E.64 desc[UR8][R2.64], R22 ;  /* 0x0000001602007986 */ /* 0x0005e4000c101b08 */
.L_x_38053:
        /* <DEDUP_REMOVED lines=8> */
.L_x_38054:
[----:B------:R-:W-:Y:S05]  /*3f30*/  BSYNC.RELIABLE B1 ;  /* 0x0000000000017941 */ /* 0x000fea0003800100 */
.L_x_38049:
[----:B------:R-:W-:-:S13]  /*3f40*/  ISETP.GE.U32.AND P0, PT, R0, UR5, PT ;  /* 0x0000000500007c0c */ /* 0x000fda000bf06070 */
[----:B012---:R-:W0:Y:S01]  /*3f50*/  @!P0 LDC.64 R2, c[0x0][0x398] ;  /* 0x0000e600ff028b82 */ /* 0x007e220000000a00 */
[C---:B------:R-:W-:Y:S02]  /*3f60*/  @!P0 VIADD R5, R0.reuse, UR4 ;  /* 0x0000000400058c36 */ /* 0x040fe40008000000 */
[----:B------:R-:W-:Y:S02]  /*3f70*/  @!P0 VIADD R0, R0, 0x80 ;  /* 0x0000008000008836 */ /* 0x000fe40000000000 */
[----:B0-----:R-:W-:-:S05]  /*3f80*/  @!P0 IMAD.WIDE.U32 R2, R5, 0x8, R2 ;  /* 0x0000000805028825 */ /* 0x001fca00078e0002 */
[----:B------:R3:W-:Y:S02]  /*3f90*/  @!P0 STG.E.64 desc[UR8][R2.64], R24 ;  /* 0x0000001802008986 */ /* 0x0007e4000c101b08 */
.L_x_38055:
[----:B------:R-:W-:Y:S05]  /*3fa0*/  BSYNC.RECONVERGENT B0 ;  /* 0x0000000000007941 */ /* 0x000fea0003800200 */
.L_x_38048:
        /* <DEDUP_REMOVED lines=8> */
.L_x_37975:
[----:B------:R-:W0:Y:S01]  /*4030*/  S2R R28, SR_TID.X ;  /* 0x00000000001c7919 */ /* 0x000e220000002100 */
[----:B------:R-:W1:Y:S01]  /*4040*/  LDCU.64 UR6, c[0x0][0x3a0] ;  /* 0x00007400ff0677ac */ /* 0x000e620008000a00 */
[----:B------:R-:W2:Y:S01]  /*4050*/  LDC.64 R26, c[0x0][0x390] ;  /* 0x0000e400ff1a7b82 */ /* 0x000ea20000000a00 */
        /* <DEDUP_REMOVED lines=8> */
[----:B--2---:R-:W-:Y:S01]  /*40e0*/  LOP3.LUT R25, R27, 0x7fffffff, RZ, 0xc0, !PT ;  /* 0x7fffffff1b197812 */ /* 0x004fe200078ec0ff */
[----:B------:R-:W-:Y:S01]  /*40f0*/  IMAD.MOV.U32 R24, RZ, RZ, R26 ;  /* 0x000000ffff187224 */ /* 0x000fe200078e001a */
[----:B------:R-:W-:Y:S02]  /*4100*/  BSSY.RECONVERGENT B0, `(.L_x_38056) ;  /* 0x000005b000007945 */ /* 0x000fe40003800200 */
[----:B------:R-:W-:-:S03]  /*4110*/  SHF.R.U32.HI R29, RZ, 0x14, R25 ;  /* 0x00000014ff1d7819 */ /* 0x000fc60000011619 */
[----:B------:R-:W-:-:S15]  /*4120*/  DMUL R2, R24, 1.80143985094819840000e+16 ;  /* 0x4350000018027828 */ /* 0x000fde0000000000 */
[----:B------:R-:W-:-:S15]  /*4130*/  NOP ;  /* 0x0000000000007918 */ /* 0x000fde0000000000 */
[----:B------:R-:W-:-:S15]  /*4140*/  NOP ;  /* 0x0000000000007918 */ /* 0x000fde0000000000 */
[----:B------:R-:W-:-:S15]  /*4150*/  NOP ;  /* 0x0000000000007918 */ /* 0x000fde0000000000 */
[----:B------:R-:W-:-:S04]  /*4160*/  NOP ;  /* 0x0000000000007918 */ /* 0x000fc80000000000 */
[----:B------:R-:W1:Y:S02]  /*4170*/  DSETP.NEU.AND P1, PT, R24, +INF , PT ;  /* 0x7ff000001800742a */ /* 0x000e640003f2d000 */
[----:B-1----:R-:W-:Y:S02]  /*4180*/  FSEL R32, R26, RZ, P1 ;  /* 0x000000ff1a207208 */ /* 0x002fe40000800000 */
[----:B------:R-:W-:Y:S02]  /*4190*/  FSEL R30, R27, -QNAN , P1 ;  /* 0xfff800001b1e7808 */ /* 0x000fe40000800000 */
[----:B---3--:R-:W-:Y:S01]  /*41a0*/  LOP3.LUT R11, R17, 0x7fffffff, RZ, 0xc0, !PT ;  /* 0x7fffffff110b7812 */ /* 0x008fe200078ec0ff */
[----:B------:R-:W-:-:S03]  /*41b0*/  IMAD.MOV.U32 R10, RZ, RZ, R16 ;  /* 0x000000ffff0a7224 */ /* 0x000fc600078e0010 */
[----:B------:R-:W-:-:S04]  /*41c0*/  VIMNMX.U32 R0, PT, PT, R25, R11, !PT ;  /* 0x0000000b19007248 */ /* 0x000fc80007fe0000 */
[----:B------:R-:W-:Y:S02]  /*41d0*/  ISETP.GE.U32.AND P0, PT, R0, 0x7ff00000, PT ;  /* 0x7ff000000000780c */ /* 0x000fe40003f06070 */
[----:B------:R-:W-:-:S05]  /*41e0*/  LEA.HI R0, R3, R29, RZ, 0xc ;  /* 0x0000001d03007211 */ /* 0x000fca00078f60ff */
[----:B------:R-:W-:-:S06]  /*41f0*/  VIADD R0, R0, 0xffffffca ;  /* 0xffffffca00007836 */ /* 0x000fcc0000000000 */
[----:B0-----:R-:W-:Y:S05]  /*4200*/  @!P0 BRA `(.L_x_38057) ;  /* 0x0000000000408947 */ /* 0x001fea0003800000 */
        /* <DEDUP_REMOVED lines=16> */
.L_x_38057:
        /* <DEDUP_REMOVED lines=24> */
.L_x_38060:
        /* <DEDUP_REMOVED lines=11> */
.L_x_38059:
        /* <DEDUP_REMOVED lines=20> */
.L_x_38062:
[----:B------:R-:W-:Y:S05]  /*4680*/  BSYNC.RECONVERGENT B1 ;  /* 0x0000000000017941 */ /* 0x000fea0003800200 */
.L_x_38061:
[----:B------:R-:W-:Y:S01]  /*4690*/  LOP3.LUT R9, R34, 0x80000000, R27, 0xb8, !PT ;  /* 0x8000000022097812 */ /* 0x000fe200078eb81b */
[----:B------:R-:W-:-:S07]  /*46a0*/  IMAD.MOV.U32 R8, RZ, RZ, R10 ;  /* 0x000000ffff087224 */ /* 0x000fce00078e000a */
.L_x_38058:
[----:B------:R-:W-:Y:S05]  /*46b0*/  BSYNC.RECONVERGENT B0 ;  /* 0x0000000000007941 */ /* 0x000fea0003800200 */
.L_x_38056:
        /* <DEDUP_REMOVED lines=21> */
[----:B------:R-:W-:Y:S01]  /*4810*/  @P1 FSEL R16, R9, R17, P0 ;  /* 0x0000001109101208 */ /* 0x000fe20000000000 */
[----:B------:R-:W-:Y:S02]  /*4820*/  IMAD.MOV.U32 R17, RZ, RZ, R10 ;  /* 0x000000ffff117224 */ /* 0x000fe400078e000a */
[----:B------:R-:W-:Y:S02]  /*4830*/  @P1 IMAD.MOV.U32 R8, RZ, RZ, R11 ;  /* 0x000000ffff081224 */ /* 0x000fe400078e000b */
[----:B------:R-:W-:Y:S02]  /*4840*/  @P1 IMAD.MOV.U32 R9, RZ, RZ, R16 ;  /* 0x000000ffff091224 */ /* 0x000fe400078e0010 */
[----:B------:R-:W-:Y:S01]  /*4850*/  IMAD.MOV.U32 R16, RZ, RZ, R18 ;  /* 0x000000ffff107224 */ /* 0x000fe200078e0012 */
[----:B------:R-:W-:Y:S06]  /*4860*/  @P2 BRA `(.L_x_38064) ;  /* 0x0000000000ec2947 */ /* 0x000fec0003800000 */
        /* <DEDUP_REMOVED lines=24> */
.L_x_38067:
        /* <DEDUP_REMOVED lines=11> */
.L_x_38066:
        /* <DEDUP_REMOVED lines=20> */
.L_x_38069:
[----:B------:R-:W-:Y:S05]  /*4be0*/  BSYNC.RECONVERGENT B1 ;  /* 0x0000000000017941 */ /* 0x000fea0003800200 */
.L_x_38068:
[----:B------:R-:W-:Y:S01]  /*4bf0*/  LOP3.LUT R11, R34, 0x80000000, R27, 0xb8, !PT ;  /* 0x80000000220b7812 */ /* 0x000fe200078eb81b */
[----:B------:R-:W-:Y:S01]  /*4c00*/  IMAD.MOV.U32 R10, RZ, RZ, R16 ;  /* 0x000000ffff0a7224 */ /* 0x000fe200078e0010 */
[----:B------:R-:W-:Y:S06]  /*4c10*/  BRA `(.L_x_38065) ;  /* 0x00000000003c7947 */ /* 0x000fec0003800000 */
.L_x_38064:
        /* <DEDUP_REMOVED lines=15> */
.L_x_38065:
[----:B------:R-:W-:Y:S05]  /*4d10*/  BSYNC.RECONVERGENT B0 ;  /* 0x0000000000007941 */ /* 0x000fea0003800200 */
.L_x_38063:
[----:B-----5:R-:W-:Y:S01]  /*4d20*/  LOP3.LUT R16, R21, 0x7fffffff, RZ, 0xc0, !PT ;  /* 0x7fffffff15107812 */ /* 0x020fe200078ec0ff */
[----:B------:R-:W0:Y:S01]  /*4d30*/  DSETP.NEU.AND P1, PT, R10, RZ, PT ;  /* 0x000000ff0a00722a */ /* 0x000e220003f2d000 */
[----:B------:R-:W-:Y:S02]  /*4d40*/  BSSY.RECONVERGENT B0, `(.L_x_38070) ;  /* 0x0000062000007945 */ /* 0x000fe40003800200 */
[----:B------:R-:W-:-:S04]  /*4d50*/  VIMNMX.U32 R17, PT, PT, R31, R16, !PT ;  /* 0x000000101f117248 */ /* 0x000fc80007fe0000 */
[----:B------:R-:W-:-:S15]  /*4d60*/  ISETP.GT.U32.AND P2, PT, R17, 0x7fefffff, PT ;  /* 0x7fefffff1100780c */ /* 0x000fde0003f44070 */
[----:B------:R-:W-:-:S15]  /*4d70*/  NOP ;  /* 0x0000000000007918 */ /* 0x000fde0000000000 */
[----:B------:R-:W-:-:S15]  /*4d80*/  NOP ;  /* 0x0000000000007918 */ /* 0x000fde0000000000 */
[----:B------:R-:W-:-:S12]  /*4d90*/  NOP ;  /* 0x0000000000007918 */ /* 0x000fd80000000000 */
        /* <DEDUP_REMOVED lines=42> */
.L_x_38074:
        /* <DEDUP_REMOVED lines=11> */
.L_x_38073:
        /* <DEDUP_REMOVED lines=20> */
.L_x_38076:
[----:B------:R-:W-:Y:S05]  /*5230*/  BSYNC.RECONVERGENT B1 ;  /* 0x0000000000017941 */ /* 0x000fea0003800200 */
.L_x_38075:
[----:B------:R-:W-:Y:S01]  /*5240*/  LOP3.LUT R17, R34, 0x80000000, R27, 0xb8, !PT ;  /* 0x8000000022117812 */ /* 0x000fe200078eb81b */
[----:B------:R-:W-:Y:S01]  /*5250*/  IMAD.MOV.U32 R16, RZ, RZ, R18 ;  /* 0x000000ffff107224 */ /* 0x000fe200078e0012 */
[----:B------:R-:W-:Y:S06]  /*5260*/  BRA `(.L_x_38072) ;  /* 0x00000000003c7947 */ /* 0x000fec0003800000 */
.L_x_38071:
        /* <DEDUP_REMOVED lines=15> */
.L_x_38072:
[----:B------:R-:W-:Y:S05]  /*5360*/  BSYNC.RECONVERGENT B0 ;  /* 0x0000000000007941 */ /* 0x000fea0003800200 */
.L_x_38070:
[----:B------:R-:W-:Y:S01]  /*5370*/  LOP3.LUT R18, R23, 0x7fffffff, RZ, 0xc0, !PT ;  /* 0x7fffffff17127812 */ /* 0x000fe200078ec0ff */
        /* <DEDUP_REMOVED lines=49> */
.L_x_38081:
        /* <DEDUP_REMOVED lines=11> */
.L_x_38080:
        /* <DEDUP_REMOVED lines=20> */
.L_x_38083:
[----:B------:R-:W-:Y:S05]  /*5880*/  BSYNC.RECONVERGENT B1 ;  /* 0x0000000000017941 */ /* 0x000fea0003800200 */
.L_x_38082:
[----:B------:R-:W-:Y:S01]  /*5890*/  LOP3.LUT R19, R34, 0x80000000, R27, 0xb8, !PT ;  /* 0x8000000022137812 */ /* 0x000fe200078eb81b */
[----:B------:R-:W-:Y:S01]  /*58a0*/  IMAD.MOV.U32 R18, RZ, RZ, R20 ;  /* 0x000000ffff127224 */ /* 0x000fe200078e0014 */
[----:B------:R-:W-:Y:S06]  /*58b0*/  BRA `(.L_x_38079) ;  /* 0x00000000003c7947 */ /* 0x000fec0003800000 */
.L_x_38078:
        /* <DEDUP_REMOVED lines=15> */
.L_x_38079:
[----:B------:R-:W-:Y:S05]  /*59b0*/  BSYNC.RECONVERGENT B0 ;  /* 0x0000000000007941 */ /* 0x000fea0003800200 */
.L_x_38077:
        /* <DEDUP_REMOVED lines=50> */
.L_x_38088:
        /* <DEDUP_REMOVED lines=11> */
.L_x_38087:
        /* <DEDUP_REMOVED lines=20> */
.L_x_38090:
[----:B------:R-:W-:Y:S05]  /*5ed0*/  BSYNC.RECONVERGENT B1 ;  /* 0x0000000000017941 */ /* 0x000fea0003800200 */
.L_x_38089:
[----:B------:R-:W-:Y:S01]  /*5ee0*/  LOP3.LUT R21, R34, 0x80000000, R27, 0xb8, !PT ;  /* 0x8000000022157812 */ /* 0x000fe200078eb81b */
[----:B------:R-:W-:Y:S01]  /*5ef0*/  IMAD.MOV.U32 R20, RZ, RZ, R22 ;  /* 0x000000ffff147224 */ /* 0x000fe200078e0016 */
[----:B------:R-:W-:Y:S06]  /*5f00*/  BRA `(.L_x_38086) ;  /* 0x00000000003c7947 */ /* 0x000fec0003800000 */
.L_x_38085:
        /* <DEDUP_REMOVED lines=15> */
.L_x_38086:
[----:B------:R-:W-:Y:S05]  /*6000*/  BSYNC.RECONVERGENT B0 ;  /* 0x0000000000007941 */ /* 0x000fea0003800200 */
.L_x_38084:
        /* <DEDUP_REMOVED lines=50> */
.L_x_38095:
        /* <DEDUP_REMOVED lines=11> */
.L_x_38094:
        /* <DEDUP_REMOVED lines=20> */
.L_x_38097:
[----:B------:R-:W-:Y:S05]  /*6520*/  BSYNC.RECONVERGENT B1 ;  /* 0x0000000000017941 */ /* 0x000fea0003800200 */
.L_x_38096:
[----:B------:R-:W-:Y:S01]  /*6530*/  LOP3.LUT R23, R12, 0x80000000, R27, 0xb8, !PT ;  /* 0x800000000c177812 */ /* 0x000fe200078eb81b */
[----:B------:R-:W-:Y:S01]  /*6540*/  IMAD.MOV.U32 R22, RZ, RZ, R34 ;  /* 0x000000ffff167224 */ /* 0x000fe200078e0022 */
[----:B------:R-:W-:Y:S06]  /*6550*/  BRA `(.L_x_38093) ;  /* 0x00000000003c7947 */ /* 0x000fec0003800000 */
.L_x_38092:
        /* <DEDUP_REMOVED lines=15> */
.L_x_38093:
[----:B------:R-:W-:Y:S05]  /*6650*/  BSYNC.RECONVERGENT B0 ;  /* 0x0000000000007941 */ /* 0x000fea0003800200 */
.L_x_38091:
        /* <DEDUP_REMOVED lines=50> */
.L_x_38102:
        /* <DEDUP_REMOVED lines=11> */
.L_x_38101:
        /* <DEDUP_REMOVED lines=20> */
.L_x_38104:
[----:B------:R-:W-:Y:S05]  /*6b70*/  BSYNC.RECONVERGENT B1 ;  /* 0x0000000000017941 */ /* 0x000fea0003800200 */
.L_x_38103:
[----:B------:R-:W-:Y:S01]  /*6b80*/  LOP3.LUT R13, R34, 0x80000000, R27, 0xb8, !PT ;  /* 0x80000000220d7812 */ /* 0x000fe200078eb81b */
[----:B------:R-:W-:Y:S01]  /*6b90*/  IMAD.MOV.U32 R12, RZ, RZ, R14 ;  /* 0x000000ffff0c7224 */ /* 0x000fe200078e000e */
[----:B------:R-:W-:Y:S06]  /*6ba0*/  BRA `(.L_x_38100) ;  /* 0x00000000003c7947 */ /* 0x000fec0003800000 */
.L_x_38099:
        /* <DEDUP_REMOVED lines=15> */
.L_x_38100:
[----:B------:R-:W-:Y:S05]  /*6ca0*/  BSYNC.RECONVERGENT B0 ;  /* 0x0000000000007941 */ /* 0x000fea0003800200 */
.L_x_38098:
        /* <DEDUP_REMOVED lines=50> */
.L_x_38109:
        /* <DEDUP_REMOVED lines=11> */
.L_x_38108:
        /* <DEDUP_REMOVED lines=20> */
.L_x_38111:
[----:B------:R-:W-:Y:S05]  /*71c0*/  BSYNC.RECONVERGENT B1 ;  /* 0x0000000000017941 */ /* 0x000fea0003800200 */
.L_x_38110:
[----:B------:R-:W-:Y:S01]  /*71d0*/  LOP3.LUT R15, R0, 0x80000000, R27, 0xb8, !PT ;  /* 0x80000000000f7812 */ /* 0x000fe200078eb81b */
[----:B------:R-:W-:Y:S06]  /*71e0*/  BRA `(.L_x_38107) ;  /* 0x00000000003c7947 */ /* 0x000fec0003800000 */
.L_x_38106:
        /* <DEDUP_REMOVED lines=15> */
.L_x_38107:
[----:B------:R-:W-:Y:S05]  /*72e0*/  BSYNC.RECONVERGENT B0 ;  /* 0x0000000000007941 */ /* 0x000fea0003800200 */
.L_x_38105:
[----:B------:R-:W0:Y:S01]  /*72f0*/  LDCU.64 UR6, c[0x0][0x398] ;  /* 0x00007300ff0677ac */ /* 0x000e220008000a00 */
[----:B------:R-:W1:Y:S01]  /*7300*/  DSETP.NEU.AND P1, PT, R14, RZ, PT ;  /* 0x000000ff0e00722a */ /* 0x000e620003f2d000 */
[----:B0-----:R-:W-:-:S06]  /*7310*/  UIMAD.WIDE.U32 UR6, UR4, 0x8, UR6 ;  /* 0x00000008040678a5 */ /* 0x001fcc000f8e0006 */
[----:B------:R-:W-:Y:S02]  /*7320*/  IMAD.U32 R4, RZ, RZ, UR6 ;  /* 0x00000006ff047e24 */ /* 0x000fe4000f8e00ff */
[----:B------:R-:W-:Y:S02]  /*7330*/  IMAD.U32 R5, RZ, RZ, UR7 ;  /* 0x00000007ff057e24 */ /* 0x000fe4000f8e00ff */
[----:B------:R-:W-:-:S05]  /*7340*/  IMAD.WIDE.U32 R28, R28, 0x10, R4 ;  /* 0x000000101c1c7825 */ /* 0x000fca00078e0004 */
[----:B------:R-:W-:Y:S04]  /*7350*/  STG.E.128 desc[UR8][R28.64], R8 ;  /* 0x000000081c007986 */ /* 0x000fe8000c101d08 */
[----:B------:R-:W-:Y:S04]  /*7360*/  STG.E.128 desc[UR8][R28.64+0x800], R16 ;  /* 0x000800101c007986 */ /* 0x000fe8000c101d08 */
[----:B------:R-:W-:-:S15]  /*7370*/  STG.E.128 desc[UR8][R28.64+0x1000], R20 ;  /* 0x001000141c007986 */ /* 0x000fde000c101d08 */
[----:B------:R-:W-:-:S15]  /*7380*/  NOP ;  /* 0x0000000000007918 */ /* 0x000fde0000000000 */
[----:B------:R-:W-:-:S10]  /*7390*/  NOP ;  /* 0x0000000000007918 */ /* 0x000fd40000000000 */
        /* <DEDUP_REMOVED lines=15> */
[----:B------:R-:W-:Y:S01]  /*7490*/  STG.E.128 desc[UR8][R28.64+0x1800], R12 ;  /* 0x0018000c1c007986 */ /* 0x000fe2000c101d08 */
[----:B------:R-:W-:Y:S05]  /*74a0*/  EXIT ;  /* 0x000000000000794d */ /* 0x000fea0003800000 */
.L_x_38112:
        /* <DEDUP_REMOVED lines=13> */
.L_x_50239:


//--------------------- .text._ZN2at6native29vectorized_elementwise_kernelILi4ENS0_13AUnaryFunctorIdddZZZNS0_21remainder_kernel_cudaERNS_18TensorIteratorBaseEENKUlvE0_clEvENKUlvE_clEvEUlddE_EESt5arrayIPcLm2EEEEviT0_T1_ --------------------------
	.section	.text._ZN2at6native29vectorized_elementwise_kernelILi4ENS0_13AUnaryFunctorIdddZZZNS0_21remainder_kernel_cudaERNS_18TensorIteratorBaseEENKUlvE0_clEvENKUlvE_clEvEUlddE_EESt5arrayIPcLm2EEEEviT0_T1_,"ax",@progbits
	.align	128
        .global         _ZN2at6native29vectorized_elementwise_kernelILi4ENS0_13AUnaryFunctorIdddZZZNS0_21remainder_kernel_cudaERNS_18TensorIteratorBaseEENKUlvE0_clEvENKUlvE_clEvEUlddE_EESt5arrayIPcLm2EEEEviT0_T1_
        .type           _ZN2at6native29vectorized_elementwise_kernelILi4ENS0_13AUnaryFunctorIdddZZZNS0_21remainder_kernel_cudaERNS_18TensorIteratorBaseEENKUlvE0_clEvENKUlvE_clEvEUlddE_EESt5arrayIPcLm2EEEEviT0_T1_,@function
        .size           _ZN2at6native29vectorized_elementwise_kernelILi4ENS0_13AUnaryFunctorIdddZZZNS0_21remainder_kernel_cudaERNS_18TensorIteratorBaseEENKUlvE0_clEvENKUlvE_clEvEUlddE_EESt5arrayIPcLm2EEEEviT0_T1_,(.L_x_50240 - _ZN2at6native29vectorized_elementwise_kernelILi4ENS0_13AUnaryFunctorIdddZZZNS0_21remainder_kernel_cudaERNS_18TensorIteratorBaseEENKUlvE0_clEvENKUlvE_clEvEUlddE_EESt5arrayIPcLm2EEEEviT0_T1_)
        .other          _ZN2at6native29vectorized_elementwise_kernelILi4ENS0_13AUnaryFunctorIdddZZZNS0_21remainder_kernel_cudaERNS_18TensorIteratorBaseEENKUlvE0_clEvENKUlvE_clEvEUlddE_EESt5arrayIPcLm2EEEEviT0_T1_,@"STO_CUDA_ENTRY STV_DEFAULT"
_ZN2at6native29vectorized_elementwise_kernelILi4ENS0_13AUnaryFunctorIdddZZZNS0_21remainder_kernel_cudaERNS_18TensorIteratorBaseEENKUlvE0_clEvENKUlvE_clEvEUlddE_EESt5arrayIPcLm2EEEEviT0_T1_:
.text._ZN2at6native29vectorized_elementwise_kernelILi4ENS0_13AUnaryFunctorIdddZZZNS0_21remainder_kernel_cudaERNS_18TensorIteratorBaseEENKUlvE0_clEvENKUlvE_clEvEUlddE_EESt5arrayIPcLm2EEEEviT0_T1_:
        /* <DEDUP_REMOVED lines=104> */
.L_x_38117:
        /* <DEDUP_REMOVED lines=24> */
.L_x_38120:
        /* <DEDUP_REMOVED lines=11> */
.L_x_38119:
        /* <DEDUP_REMOVED lines=19> */
.L_x_38122:
[----:B------:R-:W-:Y:S05]  /*09e0*/  BSYNC.RECONVERGENT B2 ;  /* 0x0000000000027941 */ /* 0x000fea0003800200 */
.L_x_38121:
[----:B------:R-:W-:Y:S01]  /*09f0*/  LOP3.LUT R3, R28, 0x80000000, R9, 0xb8, !PT ;  /* 0x800000001c037812 */ /* 0x000fe200078eb809 */
[----:B------:R-:W-:-:S07]  /*0a00*/  IMAD.MOV.U32 R2, RZ, RZ, R29 ;  /* 0x000000ffff027224 */ /* 0x000fce00078e001d */
.L_x_38118:
[----:B------:R-:W-:Y:S05]  /*0a10*/  BSYNC.RECONVERGENT B0 ;  /* 0x0000000000007941 */ /* 0x000fea0003800200 */
.L_x_38116:
        /* <DEDUP_REMOVED lines=20> */
.L_x_38115:
[----:B------:R-:W-:Y:S05]  /*0b60*/  BSYNC.RECONVERGENT B1 ;  /* 0x0000000000017941 */ /* 0x000fea0003800200 */
.L_x_38114:
        /* <DEDUP_REMOVED lines=34> */
.L_x_38129:
        /* <DEDUP_REMOVED lines=11> */
.L_x_38128:
        /* <DEDUP_REMOVED lines=19> */
.L_x_38131:
[----:B------:R-:W-:Y:S05]  /*0f70*/  BSYNC.RECONVERGENT B2 ;  /* 0x0000000000027941 */ /* 0x000fea0003800200 */
.L_x_38130:
[----:B------:R-:W-:Y:S01]  /*0f80*/  LOP3.LUT R13, R28, 0x80000000, R9, 0xb8, !PT ;  /* 0x800000001c0d7812 */ /* 0x000fe200078eb809 */
[----:B------:R-:W-:Y:S01]  /*0f90*/  IMAD.MOV.U32 R12, RZ, RZ, R29 ;  /* 0x000000ffff0c7224 */ /* 0x000fe200078e001d */
[----:B------:R-:W-:Y:S06]  /*0fa0*/  BRA `(.L_x_38127) ;  /* 0x0000000000587947 */ /* 0x000fec0003800000 */
.L_x_38126:
        /* <DEDUP_REMOVED lines=22> */
.L_x_38127:
[----:B------:R-:W-:Y:S05]  /*1110*/  BSYNC.RECONVERGENT B0 ;  /* 0x0000000000007941 */ /* 0x000fea0003800200 */
.L_x_38125:
        /* <DEDUP_REMOVED lines=20> */
.L_x_38124:
[----:B------:R-:W-:Y:S05]  /*1260*/  BSYNC.RECONVERGENT B1 ;  /* 0x0000000000017941 */ /* 0x000fea0003800200 */
.L_x_38123:
        /* <DEDUP_REMOVED lines=34> */
.L_x_38138:
        /* <DEDUP_REMOVED lines=11> */
.L_x_38137:
        /* <DEDUP_REMOVED lines=19> */
.L_x_38140:
[----:B------:R-:W-:Y:S05]  /*1670*/  BSYNC.RECONVERGENT B2 ;  /* 0x0000000000027941 */ /* 0x000fea0003800200 */
.L_x_38139:
[----:B------:R-:W-:Y:S01]  /*1680*/  LOP3.LUT R15, R28, 0x80000000, R9, 0xb8, !PT ;  /* 0x800000001c0f7812 */ /* 0x000fe200078eb809 */
[----:B------:R-:W-:Y:S01]  /*1690*/  IMAD.MOV.U32 R14, RZ, RZ, R29 ;  /* 0x000000ffff0e7224 */ /* 0x000fe200078e001d */
[----:B------:R-:W-:Y:S06]  /*16a0*/  BRA `(.L_x_38136) ;  /* 0x0000000000587947 */ /* 0x000fec0003800000 */
.L_x_38135:
        /* <DEDUP_REMOVED lines=22> */
.L_x_38136:
[----:B------:R-:W-:Y:S05]  /*1810*/  BSYNC.RECONVERGENT B0 ;  /* 0x0000000000007941 */ /* 0x000fea0003800200 */
.L_x_38134:
        /* <DEDUP_REMOVED lines=20> */
.L_x_38133:
[----:B------:R-:W-:Y:S05]  /*1960*/  BSYNC.RECONVERGENT B1 ;  /* 0x0000000000017941 */ /* 0x000fea0003800200 */
.L_x_38132:
        /* <DEDUP_REMOVED lines=34> */
.L_x_38147:
        /* <DEDUP_REMOVED lines=11> */
.L_x_38146:
        /* <DEDUP_REMOVED lines=19> */
.L_x_38149:
[----:B------:R-:W-:Y:S05]  /*1d70*/  BSYNC.RECONVERGENT B2 ;  /* 0x0000000000027941 */ /* 0x000fea0003800200 */
.L_x_38148:
[----:B------:R-:W-:Y:S01]  /*1d80*/  LOP3.LUT R17, R28, 0x80000000, R9, 0xb8, !PT ;  /* 0x800000001c117812 */ /* 0x000fe200078eb809 */
[----:B------:R-:W-:Y:S01]  /*1d90*/  IMAD.MOV.U32 R16, RZ, RZ, R29 ;  /* 0x000000ffff107224 */ /* 0x000fe200078e001d */
[----:B------:R-:W-:Y:S06]  /*1da0*/  BRA `(.L_x_38145) ;  /* 0x0000000000587947 */ /* 0x000fec0003800000 */
.L_x_38144:
        /* <DEDUP_REMOVED lines=22> */
.L_x_38145:
[----:B------:R-:W-:Y:S05]  /*1f10*/  BSYNC.RECONVERGENT B0 ;  /* 0x0000000000007941 */ /* 0x000fea0003800200 */
.L_x_38143:
        /* <DEDUP_REMOVED lines=20> */
.L_x_38142:
[----:B------:R-:W-:Y:S05]  /*2060*/  BSYNC.RECONVERGENT B1 ;  /* 0x0000000000017941 */ /* 0x000fea0003800200 */
.L_x_38141:
        /* <DEDUP_REMOVED lines=34> */
.L_x_38156:
        /* <DEDUP_REMOVED lines=11> */
.L_x_38155:
        /* <DEDUP_REMOVED lines=19> */
.L_x_38158:
[----:B------:R-:W-:Y:S05]  /*2470*/  BSYNC.RECONVERGENT B2 ;  /* 0x0000000000027941 */ /* 0x000fea0003800200 */
.L_x_38157:
[----:B------:R-:W-:Y:S01]  /*2480*/  LOP3.LUT R23, R28, 0x80000000, R9, 0xb8, !PT ;  /* 0x800000001c177812 */ /* 0x000fe200078eb809 */
[----:B------:R-:W-:Y:S01]  /*2490*/  IMAD.MOV.U32 R22, RZ, RZ, R29 ;  /* 0x000000ffff167224 */ /* 0x000fe200078e001d */
[----:B------:R-:W-:Y:S06]  /*24a0*/  BRA `(.L_x_38154) ;  /* 0x0000000000587947 */ /* 0x000fec0003800000 */
.L_x_38153:
        /* <DEDUP_REMOVED lines=22> */
.L_x_38154:
[----:B------:R-:W-:Y:S05]  /*2610*/  BSYNC.RECONVERGENT B0 ;  /* 0x0000000000007941 */ /* 0x000fea0003800200 */
.L_x_38152:
        /* <DEDUP_REMOVED lines=20> */
.L_x_38151:
[----:B------:R-:W-:Y:S05]  /*2760*/  BSYNC.RECONVERGENT B1 ;  /* 0x0000000000017941 */ /* 0x000fea0003800200 */
.L_x_38150:
        /* <DEDUP_REMOVED lines=34> */
.L_x_38165:
        /* <DEDUP_REMOVED lines=11> */
.L_x_38164:
        /* <DEDUP_REMOVED lines=19> */
.L_x_38167:
[----:B------:R-:W-:Y:S05]  /*2b70*/  BSYNC.RECONVERGENT B2 ;  /* 0x0000000000027941 */ /* 0x000fea0003800200 */
.L_x_38166:
[----:B------:R-:W-:Y:S01]  /*2b80*/  LOP3.LUT R27, R28, 0x80000000, R9, 0xb8, !PT ;  /* 0x800000001c1b7812 */ /* 0x000fe200078eb809 */
[----:B------:R-:W-:Y:S01]  /*2b90*/  IMAD.MOV.U32 R26, RZ, RZ, R29 ;  /* 0x000000ffff1a7224 */ /* 0x000fe200078e001d */
[----:B------:R-:W-:Y:S06]  /*2ba0*/  BRA `(.L_x_38163) ;  /* 0x0000000000587947 */ /* 0x000fec0003800000 */
.L_x_38162:
        /* <DEDUP_REMOVED lines=22> */
.L_x_38163:
[----:B------:R-:W-:Y:S05]  /*2d10*/  BSYNC.RECONVERGENT B0 ;  /* 0x0000000000007941 */ /* 0x000fea0003800200 */
.L_x_38161:
        /* <DEDUP_REMOVED lines=20> */
.L_x_38160:
[----:B------:R-:W-:Y:S05]  /*2e60*/  BSYNC.RECONVERGENT B1 ;  /* 0x0000000000017941 */ /* 0x000fea0003800200 */
.L_x_38159:
        /* <DEDUP_REMOVED lines=34> */
.L_x_38174:
        /* <DEDUP_REMOVED lines=11> */
.L_x_38173:
        /* <DEDUP_REMOVED lines=19> */
.L_x_38176:
[----:B------:R-:W-:Y:S05]  /*3270*/  BSYNC.RECONVERGENT B2 ;  /* 0x0000000000027941 */ /* 0x000fea0003800200 */
.L_x_38175:
[----:B------:R-:W-:Y:S01]  /*3280*/  LOP3.LUT R25, R28, 0x80000000, R9, 0xb8, !PT ;  /* 0x800000001c197812 */ /* 0x000fe200078eb809 */
[----:B------:R-:W-:Y:S01]  /*3290*/  IMAD.MOV.U32 R24, RZ, RZ, R29 ;  /* 0x000000ffff187224 */ /* 0x000fe200078e001d */
[----:B------:R-:W-:Y:S06]  /*32a0*/  BRA `(.L_x_38172) ;  /* 0x0000000000587947 */ /* 0x000fec0003800000 */
.L_x_38171:
        /* <DEDUP_REMOVED lines=22> */
.L_x_38172:
[----:B------:R-:W-:Y:S05]  /*3410*/  BSYNC.RECONVERGENT B0 ;  /* 0x0000000000007941 */ /* 0x000fea0003800200 */
.L_x_38170:
        /* <DEDUP_REMOVED lines=20> */
.L_x_38169:
[----:B------:R-:W-:Y:S05]  /*3560*/  BSYNC.RECONVERGENT B1 ;  /* 0x0000000000017941 */ /* 0x000fea0003800200 */
.L_x_38168:
        /* <DEDUP_REMOVED lines=34> */
.L_x_38183:
        /* <DEDUP_REMOVED lines=11> */
.L_x_38182:
        /* <DEDUP_REMOVED lines=20> */
.L_x_38185:
[----:B------:R-:W-:Y:S05]  /*3980*/  BSYNC.RECONVERGENT B2 ;  /* 0x0000000000027941 */ /* 0x000fea0003800200 */
.L_x_38184:
[----:B------:R-:W-:Y:S01]  /*3990*/  LOP3.LUT R21, R6, 0x80000000, R9, 0xb8, !PT ;  /* 0x8000000006157812 */ /* 0x000fe200078eb809 */
[----:B------:R-:W-:Y:S06]  /*39a0*/  BRA `(.L_x_38181) ;  /* 0x0000000000547947 */ /* 0x000fec0003800000 */
.L_x_38180:
        /* <DEDUP_REMOVED lines=21> */
.L_x_38181:
[----:B------:R-:W-:Y:S05]  /*3b00*/  BSYNC.RECONVERGENT B0 ;  /* 0x0000000000007941 */ /* 0x000fea0003800200 */
.L_x_38179:
        /* <DEDUP_REMOVED lines=20> */
.L_x_38178:
[----:B------:R-:W-:Y:S05]  /*3c50*/  BSYNC.RECONVERGENT B1 ;  /* 0x0000000000017941 */ /* 0x000fea0003800200 */
.L_x_38177:
        /* <DEDUP_REMOVED lines=16> */
.L_x_38188:
[----:B------:R-:W-:-:S13]  /*3d60*/  ISETP.GE.U32.AND P0, PT, R0, UR5, PT ;  /* 0x0000000500007c0c */ /* 0x000fda000bf06070 */
[----:B------:R-:W-:Y:S05]  /*3d70*/  @P0 BRA `(.L_x_38190) ;  /* 0x0000000000300947 */ /* 0x000fea0003800000 */
[----:B0-----:R-:W0:Y:S01]  /*3d80*/  LDC.64 R2, c[0x0][0x398] ;  /* 0x0000e600ff027b82 */ /* 0x001e220000000a00 */
[C---:B------:R-:W-:Y:S02]  /*3d90*/  VIADD R5, R0.reuse, UR4 ;  /* 0x0000000400057c36 */ /* 0x040fe40008000000 */
[----:B------:R-:W-:Y:S02]  /*3da0*/  VIADD R0, R0, 0x80 ;  /* 0x0000008000007836 */ /* 0x000fe40000000000 */
[----:B0-----:R-:W-:-:S05]  /*3db0*/  IMAD.WIDE.U32 R2, R5, 0x8, R2 ;  /* 0x0000000805027825 */ /* 0x001fca00078e0002 */
[----:B------:R1:W-:Y:S02]  /*3dc0*/  STG.E.64 desc[UR8][R2.64], R14 ;  /* 0x0000000e02007986 */ /* 0x0003e4000c101b08 */
.L_x_38189:
[----:B------:R-:W-:-:S13]  /*3dd0*/  ISETP.GE.U32.AND P0, PT, R0, UR5, PT ;  /* 0x0000000500007c0c */ /* 0x000fda000bf06070 */
[----:B------:R-:W-:Y:S05]  /*3de0*/  @P0 BRA `(.L_x_38191) ;  /* 0x0000000000300947 */ /* 0x000fea0003800000 */
[----:B01----:R-:W0:Y:S01]  /*3df0*/  LDC.64 R2, c[0x0][0x398] ;  /* 0x0000e600ff027b82 */ /* 0x003e220000000a00 */
[C---:B------:R-:W-:Y:S02]  /*3e00*/  VIADD R5, R0.reuse, UR4 ;  /* 0x0000000400057c36 */ /* 0x040fe40008000000 */
[----:B------:R-:W-:Y:S02]  /*3e10*/  VIADD R0, R0, 0x80 ;  /* 0x0000008000007836 */ /* 0x000fe40000000000 */
[----:B0-----:R-:W-:-:S05]  /*3e20*/  IMAD.WIDE.U32 R2, R5, 0x8, R2 ;  /* 0x0000000805027825 */ /* 0x001fca00078e0002 */
[----:B------:R1:W-:Y:S02]  /*3e30*/  STG.E.64 desc[UR8][R2.64], R16 ;  /* 0x0000001002007986 */ /* 0x0003e4000c101b08 */
.L_x_38190:
[----:B------:R-:W-:-:S13]  /*3e40*/  ISETP.GE.U32.AND P0, PT, R0, UR5, PT ;  /* 0x0000000500007c0c */ /* 0x000fda000bf06070 */
[----:B------:R-:W-:Y:S05]  /*3e50*/  @P0 BRA `(.L_x_38192) ;  /* 0x0000000000340947 */ /* 0x000fea0003800000 */
[----:B01----:R-:W0:Y:S01]  /*3e60*/  LDC.64 R2, c[0x0][0x398] ;  /* 0x0000e600ff027b82 */ /* 0x003e220000000a00 */
[C---:B------:R-:W-:Y:S02]  /*3e70*/  VIADD R5, R0.reuse, UR4 ;  /* 0x0000000400057c36 */ /* 0x040fe40008000000 */
[----:B------:R-:W-:Y:S02]  /*3e80*/  VIADD R0, R0, 0x80 ;  /* 0x0000008000007836 */ /* 0x000fe40000000000 */
[----:B0-----:R-:W-:-:S05]  /*3e90*/  IMAD.WIDE.U32 R2, R5, 0x8, R2 ;  /* 0x0000000805027825 */ /* 0x001fca00078e0002 */
[----:B------:R2:W-:Y:S02]  /*3ea0*/  STG.E.64 desc[UR8][R2.64], R22 ;  /* 0x0000001602007986 */ /* 0x0005e4000c101b08 */
.L_x_38191:
        /* <DEDUP_REMOVED lines=8> */
.L_x_38192:
[----:B------:R-:W-:Y:S05]  /*3f30*/  BSYNC.RELIABLE B1 ;  /* 0x0000000000017941 */ /* 0x000fea0003800100 */
.L_x_38187:
[----:B------:R-:W-:-:S13]  /*3f40*/  ISETP.GE.U32.AND P0, PT, R0, UR5, PT ;  /* 0x0000000500007c0c */ /* 0x000fda000bf06070 */
[----:B012---:R-:W0:Y:S01]  /*3f50*/  @!P0 LDC.64 R2, c[0x0][0x398] ;  /* 0x0000e600ff028b82 */ /* 0x007e220000000a00 */
[C---:B------:R-:W-:Y:S02]  /*3f60*/  @!P0 VIADD R5, R0.reuse, UR4 ;  /* 0x0000000400058c36 */ /* 0x040fe40008000000 */
[----:B------:R-:W-:Y:S02]  /*3f70*/  @!P0 VIADD R0, R0, 0x80 ;  /* 0x0000008000008836 */ /* 0x000fe40000000000 */
[----:B0-----:R-:W-:-:S05]  /*3f80*/  @!P0 IMAD.WIDE.U32 R2, R5, 0x8, R2 ;  /* 0x0000000805028825 */ /* 0x001fca00078e0002 */
[----:B------:R3:W-:Y:S02]  /*3f90*/  @!P0 STG.E.64 desc[UR8][R2.64], R24 ;  /* 0x0000001802008986 */ /* 0x0007e4000c101b08 */
.L_x_38193:
[----:B------:R-:W-:Y:S05]  /*3fa0*/  BSYNC.RECONVERGENT B0 ;  /* 0x0000000000007941 */ /* 0x000fea0003800200 */
.L_x_38186:
        /* <DEDUP_REMOVED lines=8> */
.L_x_38113:
[----:B------:R-:W0:Y:S01]  /*4030*/  S2R R28, SR_TID.X ;  /* 0x00000000001c7919 */ /* 0x000e220000002100 */
[----:B------:R-:W1:Y:S01]  /*4040*/  LDCU.64 UR6, c[0x0][0x3a0] ;  /* 0x00007400ff0677ac */ /* 0x000e620008000a00 */
[----:B------:R-:W2:Y:S01]  /*4050*/  LDC.64 R26, c[0x0][0x390] ;  /* 0x0000e400ff1a7b82 */ /* 0x000ea20000000a00 */
[----:B-1----:R-:W-:-:S06]  /*4060*/  UIMAD.WIDE.U32 UR6, UR4, 0x8, UR6 ;  /* 0x00000008040678a5 */ /* 0x002fcc000f8e0006 */
[----:B------:R-:W-:Y:S02]  /*4070*/  IMAD.U32 R8, RZ, RZ, UR6 ;  /* 0x00000006ff087e24 */ /* 0x000fe4000f8e00ff */
[----:B------:R-:W-:Y:S02]  /*4080*/  IMAD.U32 R9, RZ, RZ, UR7 ;  /* 0x00000007ff097e24 */ /* 0x000fe4000f8e00ff */
[----:B0-----:R-:W-:-:S05]  /*4090*/  IMAD.WIDE.U32 R8, R28, 0x20, R8 ;  /* 0x000000201c087825 */ /* 0x001fca00078e0008 */
[----:B------:R-:W3:Y:S04]  /*40a0*/  LDG.E.ENL2.256 R20, R16, desc[UR8][R8.64] ;  /* 0xfe0000080810797e */ /* 0x000ee80008121914 */
[----:B------:R0:W5:Y:S01]  /*40b0*/  LDG.E.ENL2.256 R4, R12, desc[UR8][R8.64+0x1000] ;  /* 0xfe008008080c797e */ /* 0x0001620008121904 */
        /* <DEDUP_REMOVED lines=35> */
.L_x_38195:
        /* <DEDUP_REMOVED lines=24> */
.L_x_38198:
        /* <DEDUP_REMOVED lines=11> */
.L_x_38197:
        /* <DEDUP_REMOVED lines=20> */
.L_x_38200:
[----:B------:R-:W-:Y:S05]  /*4660*/  BSYNC.RECONVERGENT B1 ;  /* 0x0000000000017941 */ /* 0x000fea0003800200 */
.L_x_38199:
[----:B------:R-:W-:Y:S01]  /*4670*/  LOP3.LUT R9, R34, 0x80000000, R27, 0xb8, !PT ;  /* 0x8000000022097812 */ /* 0x000fe200078eb81b */
[----:B------:R-:W-:-:S07]  /*4680*/  IMAD.MOV.U32 R8, RZ, RZ, R10 ;  /* 0x000000ffff087224 */ /* 0x000fce00078e000a */
.L_x_38196:
[----:B------:R-:W-:Y:S05]  /*4690*/  BSYNC.RECONVERGENT B0 ;  /* 0x0000000000007941 */ /* 0x000fea0003800200 */
.L_x_38194:
        /* <DEDUP_REMOVED lines=51> */
.L_x_38205:
        /* <DEDUP_REMOVED lines=11> */
.L_x_38204:
        /* <DEDUP_REMOVED lines=20> */
.L_x_38207:
[----:B------:R-:W-:Y:S05]  /*4bc0*/  BSYNC.RECONVERGENT B1 ;  /* 0x0000000000017941 */ /* 0x000fea0003800200 */
.L_x_38206:
[----:B------:R-:W-:Y:S01]  /*4bd0*/  LOP3.LUT R11, R34, 0x80000000, R27, 0xb8, !PT ;  /* 0x80000000220b7812 */ /* 0x000fe200078eb81b */
[----:B------:R-:W-:Y:S01]  /*4be0*/  IMAD.MOV.U32 R10, RZ, RZ, R16 ;  /* 0x000000ffff0a7224 */ /* 0x000fe200078e0010 */
[----:B------:R-:W-:Y:S06]  /*4bf0*/  BRA `(.L_x_38203) ;  /* 0x00000000003c7947 */ /* 0x000fec0003800000 */
.L_x_38202:
        /* <DEDUP_REMOVED lines=15> */
.L_x_38203:
[----:B------:R-:W-:Y:S05]  /*4cf0*/  BSYNC.RECONVERGENT B0 ;  /* 0x0000000000007941 */ /* 0x000fea0003800200 */
.L_x_38201:
        /* <DEDUP_REMOVED lines=50> */
.L_x_38212:
        /* <DEDUP_REMOVED lines=11> */
.L_x_38211:
        /* <DEDUP_REMOVED lines=20> */
.L_x_38214:
[----:B------:R-:W-:Y:S05]  /*5210*/  BSYNC.RECONVERGENT B1 ;  /* 0x0000000000017941 */ /* 0x000fea0003800200 */
.L_x_38213:
[----:B------:R-:W-:Y:S01]  /*5220*/  LOP3.LUT R17, R34, 0x80000000, R27, 0xb8, !PT ;  /* 0x8000000022117812 */ /* 0x000fe200078eb81b */
[----:B------:R-:W-:Y:S01]  /*5230*/  IMAD.MOV.U32 R16, RZ, RZ, R18 ;  /* 0x000000ffff107224 */ /* 0x000fe200078e0012 */
[----:B------:R-:W-:Y:S06]  /*5240*/  BRA `(.L_x_38210) ;  /* 0x00000000003c7947 */ /* 0x000fec0003800000 */
.L_x_38209:
        /* <DEDUP_REMOVED lines=15> */
.L_x_38210:
[----:B------:R-:W-:Y:S05]  /*5340*/  BSYNC.RECONVERGENT B0 ;  /* 0x0000000000007941 */ /* 0x000fea0003800200 */
.L_x_38208:
        /* <DEDUP_REMOVED lines=50> */
.L_x_38219:
        /* <DEDUP_REMOVED lines=11> */
.L_x_38218:
        /* <DEDUP_REMOVED lines=20> */
.L_x_38221:
[----:B------:R-:W-:Y:S05]  /*5860*/  BSYNC.RECONVERGENT B1 ;  /* 0x0000000000017941 */ /* 0x000fea0003800200 */
.L_x_38220:
[----:B------:R-:W-:Y:S01]  /*5870*/  LOP3.LUT R19, R34, 0x80000000, R27, 0xb8, !PT ;  /* 0x8000000022137812 */ /* 0x000fe200078eb81b */
[----:B------:R-:W-:Y:S01]  /*5880*/  IMAD.MOV.U32 R18, RZ, RZ, R20 ;  /* 0x000000ffff127224 */ /* 0x000fe200078e0014 */
[----:B------:R-:W-:Y:S06]  /*5890*/  BRA `(.L_x_38217) ;  /* 0x00000000003c7947 */ /* 0x000fec0003800000 */
.L_x_38216:
        /* <DEDUP_REMOVED lines=15> */
.L_x_38217:
[----:B------:R-:W-:Y:S05]  /*5990*/  BSYNC.RECONVERGENT B0 ;  /* 0x0000000000007941 */ /* 0x000fea0003800200 */
.L_x_38215:
        /* <DEDUP_REMOVED lines=50> */
.L_x_38226:
        /* <DEDUP_REMOVED lines=11> */
.L_x_38225:
        /* <DEDUP_REMOVED lines=20> */
.L_x_38228:
[----:B------:R-:W-:Y:S05]  /*5eb0*/  BSYNC.RECONVERGENT B1 ;  /* 0x0000000000017941 */ /* 0x000fea0003800200 */
.L_x_38227:
[----:B------:R-:W-:Y:S01]  /*5ec0*/  LOP3.LUT R21, R34, 0x80000000, R27, 0xb8, !PT ;  /* 0x8000000022157812 */ /* 0x000fe200078eb81b */
[----:B------:R-:W-:Y:S01]  /*5ed0*/  IMAD.MOV.U32 R20, RZ, RZ, R22 ;  /* 0x000000ffff147224 */ /* 0x000fe200078e0016 */
[----:B------:R-:W-:Y:S06]  /*5ee0*/  BRA `(.L_x_38224) ;  /* 0x00000000003c7947 */ /* 0x000fec0003800000 */
.L_x_38223:
        /* <DEDUP_REMOVED lines=15> */
.L_x_38224:
[----:B------:R-:W-:Y:S05]  /*5fe0*/  BSYNC.RECONVERGENT B0 ;  /* 0x0000000000007941 */ /* 0x000fea0003800200 */
.L_x_38222:
        /* <DEDUP_REMOVED lines=50> */
.L_x_38233:
        /* <DEDUP_REMOVED lines=11> */
.L_x_38232:
        /* <DEDUP_REMOVED lines=20> */
.L_x_38235:
[----:B------:R-:W-:Y:S05]  /*6500*/  BSYNC.RECONVERGENT B1 ;  /* 0x0000000000017941 */ /* 0x000fea0003800200 */
.L_x_38234:
[----:B------:R-:W-:Y:S01]  /*6510*/  LOP3.LUT R23, R12, 0x80000000, R27, 0xb8, !PT ;  /* 0x800000000c177812 */ /* 0x000fe200078eb81b */
[----:B------:R-:W-:Y:S01]  /*6520*/  IMAD.MOV.U32 R22, RZ, RZ, R34 ;  /* 0x000000ffff167224 */ /* 0x000fe200078e0022 */
[----:B------:R-:W-:Y:S06]  /*6530*/  BRA `(.L_x_38231) ;  /* 0x00000000003c7947 */ /* 0x000fec0003800000 */
.L_x_38230:
        /* <DEDUP_REMOVED lines=15> */
.L_x_38231:
[----:B------:R-:W-:Y:S05]  /*6630*/  BSYNC.RECONVERGENT B0 ;  /* 0x0000000000007941 */ /* 0x000fea0003800200 */
.L_x_38229:
        /* <DEDUP_REMOVED lines=50> */
.L_x_38240:
        /* <DEDUP_REMOVED lines=11> */
.L_x_38239:
        /* <DEDUP_REMOVED lines=20> */
.L_x_38242:
[----:B------:R-:W-:Y:S05]  /*6b50*/  BSYNC.RECONVERGENT B1 ;  /* 0x0000000000017941 */ /* 0x000fea0003800200 */
.L_x_38241:
[----:B------:R-:W-:Y:S01]  /*6b60*/  LOP3.LUT R13, R34, 0x80000000, R27, 0xb8, !PT ;  /* 0x80000000220d7812 */ /* 0x000fe200078eb81b */
[----:B------:R-:W-:Y:S01]  /*6b70*/  IMAD.MOV.U32 R12, RZ, RZ, R14 ;  /* 0x000000ffff0c7224 */ /* 0x000fe200078e000e */
[----:B------:R-:W-:Y:S06]  /*6b80*/  BRA `(.L_x_38238) ;  /* 0x00000000003c7947 */ /* 0x000fec0003800000 */
.L_x_38237:
        /* <DEDUP_REMOVED lines=15> */
.L_x_38238:
[----:B------:R-:W-:Y:S05]  /*6c80*/  BSYNC.RECONVERGENT B0 ;  /* 0x0000000000007941 */ /* 0x000fea0003800200 */
.L_x_38236:
        /* <DEDUP_REMOVED lines=50> */
.L_x_38247:
        /* <DEDUP_REMOVED lines=11> */
.L_x_38246:
        /* <DEDUP_REMOVED lines=20> */
.L_x_38249:
[----:B------:R-:W-:Y:S05]  /*71a0*/  BSYNC.RECONVERGENT B1 ;  /* 0x0000000000017941 */ /* 0x000fea0003800200 */
.L_x_38248:
[----:B------:R-:W-:Y:S01]  /*71b0*/  LOP3.LUT R15, R0, 0x80000000, R27, 0xb8, !PT ;  /* 0x80000000000f7812 */ /* 0x000fe200078eb81b */
[----:B------:R-:W-:Y:S06]  /*71c0*/  BRA `(.L_x_38245) ;  /* 0x00000000003c7947 */ /* 0x000fec0003800000 */
.L_x_38244:
        /* <DEDUP_REMOVED lines=15> */
.L_x_38245:
[----:B------:R-:W-:Y:S05]  /*72c0*/  BSYNC.RECONVERGENT B0 ;  /* 0x0000000000007941 */ /* 0x000fea0003800200 */
.L_x_38243:
[----:B------:R-:W0:Y:S01]  /*72d0*/  LDCU.64 UR6, c[0x0][0x398] ;  /* 0x00007300ff0677ac */ /* 0x000e220008000a00 */
[----:B------:R-:W1:Y:S01]  /*72e0*/  DSETP.NEU.AND P1, PT, R14, RZ, PT ;  /* 0x000000ff0e00722a */ /* 0x000e620003f2d000 */
[----:B0-----:R-:W-:-:S06]  /*72f0*/  UIMAD.WIDE.U32 UR6, UR4, 0x8, UR6 ;  /* 0x00000008040678a5 */ /* 0x001fcc000f8e0006 */
[----:B------:R-:W-:Y:S02]  /*7300*/  IMAD.U32 R4, RZ, RZ, UR6 ;  /* 0x00000006ff047e24 */ /* 0x000fe4000f8e00ff */
[----:B------:R-:W-:Y:S02]  /*7310*/  IMAD.U32 R5, RZ, RZ, UR7 ;  /* 0x00000007ff057e24 */ /* 0x000fe4000f8e00ff */
[----:B------:R-:W-:-:S05]  /*7320*/  IMAD.WIDE.U32 R28, R28, 0x20, R4 ;  /* 0x000000201c1c7825 */ /* 0x000fca00078e0004 */
[----:B------:R-:W-:-:S15]  /*7330*/  STG.E.ENL2.256 desc[UR8][R28.64], R8, R16 ;  /* 0xf80000081c10797f */ /* 0x000fde000f121808 */
[----:B------:R-:W-:-:S15]  /*7340*/  NOP ;  /* 0x0000000000007918 */ /* 0x000fde0000000000 */
[----:B------:R-:W-:-:S15]  /*7350*/  NOP ;  /* 0x0000000000007918 */ /* 0x000fde0000000000 */
[----:B------:R-:W-:-:S03]  /*7360*/  NOP ;  /* 0x0000000000007918 */ /* 0x000fc60000000000 */
        /* <DEDUP_REMOVED lines=15> */
[----:B------:R-:W-:Y:S01]  /*7460*/  STG.E.ENL2.256 desc[UR8][R28.64+0x1000], R20, R12 ;  /* 0xf80080141c0c797f */ /* 0x000fe2000f121808 */
[----:B------:R-:W-:Y:S05]  /*7470*/  EXIT ;  /* 0x000000000000794d */ /* 0x000fea0003800000 */
.L_x_38250:
        /* <DEDUP_REMOVED lines=16> */
.L_x_50240:


//--------------------- .text._ZN2at6native29vectorized_elementwise_kernelILi8ENS0_13AUnaryFunctorIdddZZZNS0_21remainder_kernel_cudaERNS_18TensorIteratorBaseEENKUlvE0_clEvENKUlvE_clEvEUlddE_EESt5arrayIPcLm2EEEEviT0_T1_ --------------------------
	.section	.text._ZN2at6native29vectorized_elementwise_kernelILi8ENS0_13AUnaryFunctorIdddZZZNS0_21remainder_kernel_cudaERNS_18TensorIteratorBaseEENKUlvE0_clEvENKUlvE_clEvEUlddE_EESt5arrayIPcLm2EEEEviT0_T1_,"ax",@progbits
	.align	128
        .global         _ZN2at6native29vectorized_elementwise_kernelILi8ENS0_13AUnaryFunctorIdddZZZNS0_21remainder_kernel_cudaERNS_18TensorIteratorBaseEENKUlvE0_clEvENKUlvE_clEvEUlddE_EESt5arrayIPcLm2EEEEviT0_T1_
        .type           _ZN2at6native29vectorized_elementwise_kernelILi8ENS0_13AUnaryFunctorIdddZZZNS0_21remainder_kernel_cudaERNS_18TensorIteratorBaseEENKUlvE0_clEvENKUlvE_clEvEUlddE_EESt5arrayIPcLm2EEEEviT0_T1_,@function
        .size           _ZN2at6native29vectorized_elementwise_kernelILi8ENS0_13AUnaryFunctorIdddZZZNS0_21remainder_kernel_cudaERNS_18TensorIteratorBaseEENKUlvE0_clEvENKUlvE_clEvEUlddE_EESt5arrayIPcLm2EEEEviT0_T1_,(.L_x_50241 - _ZN2at6native29vectorized_elementwise_kernelILi8ENS0_13AUnaryFunctorIdddZZZNS0_21remainder_kernel_cudaERNS_18TensorIteratorBaseEENKUlvE0_clEvENKUlvE_clEvEUlddE_EESt5arrayIPcLm2EEEEviT0_T1_)
        .other          _ZN2at6native29vectorized_elementwise_kernelILi8ENS0_13AUnaryFunctorIdddZZZNS0_21remainder_kernel_cudaERNS_18TensorIteratorBaseEENKUlvE0_clEvENKUlvE_clEvEUlddE_EESt5arrayIPcLm2EEEEviT0_T1_,@"STO_CUDA_ENTRY STV_DEFAULT"
_ZN2at6native29vectorized_elementwise_kernelILi8ENS0_13AUnaryFunctorIdddZZZNS0_21remainder_kernel_cudaERNS_18TensorIteratorBaseEENKUlvE0_clEvENKUlvE_clEvEUlddE_EESt5arrayIPcLm2EEEEviT0_T1_:
.text._ZN2at6native29vectorized_elementwise_kernelILi8ENS0_13AUnaryFunctorIdddZZZNS0_21remainder_kernel_cudaERNS_18TensorIteratorBaseEENKUlvE0_clEvENKUlvE_clEvEUlddE_EESt5arrayIPcLm2EEEEviT0_T1_:
[----:B------:R-:W-:Y:S01]  /*0000*/  LDC R1, c[0x0][0x37c] ;  /* 0x0000df00ff017b82 */ /* 0x000fe20000000800 */
[----:B------:R-:W-:Y:S05]  /*0010*/  EXIT ;  /* 0x000000000000794d */ /* 0x000fea0003800000 */
.L_x_38251:
        /* <DEDUP_REMOVED lines=14> */
.L_x_50241:


//--------------------- .text._ZN2at6native18elementwise_kernelILi128ELi4EZNS0_15gpu_kernel_implINS0_13BinaryFunctorIsssZZZNS0_21remainder_kernel_cudaERNS_18TensorIteratorBaseEENKUlvE_clEvENKUlvE3_clEvEUlssE_EEEEvS5_RKT_EUliE_EEviT1_ --------------------------
	.section	.text._ZN2at6native18elementwise_kernelILi128ELi4EZNS0_15gpu_kernel_implINS0_13BinaryFunctorIsssZZZNS0_21remainder_kernel_cudaERNS_18TensorIteratorBaseEENKUlvE_clEvENKUlvE3_clEvEUlssE_EEEEvS5_RKT_EUliE_EEviT1_,"ax",@progbits
	.align	128
        .global         _ZN2at6native18elementwise_kernelILi128ELi4EZNS0_15gpu_kernel_implINS0_13BinaryFunctorIsssZZZNS0_21remainder_kernel_cudaERNS_18TensorIteratorBaseEENKUlvE_clEvENKUlvE3_clEvEUlssE_EEEEvS5_RKT_EUliE_EEviT1_
        .type           _ZN2at6native18elementwise_kernelILi128ELi4EZNS0_15gpu_kernel_implINS0_13BinaryFunctorIsssZZZNS0_21remainder_kernel_cudaERNS_18TensorIteratorBaseEENKUlvE_clEvENKUlvE3_clEvEUlssE_EEEEvS5_RKT_EUliE_EEviT1_,@function
        .size           _ZN2at6native18elementwise_kernelILi128ELi4EZNS0_15gpu_kernel_implINS0_13BinaryFunctorIsssZZZNS0_21remainder_kernel_cudaERNS_18TensorIteratorBaseEENKUlvE_clEvENKUlvE3_clEvEUlssE_EEEEvS5_RKT_EUliE_EEviT1_,(.L_x_50242 - _ZN2at6native18elementwise_kernelILi128ELi4EZNS0_15gpu_kernel_implINS0_13BinaryFunctorIsssZZZNS0_21remainder_kernel_cudaERNS_18TensorIteratorBaseEENKUlvE_clEvENKUlvE3_clEvEUlssE_EEEEvS5_RKT_EUliE_EEviT1_)
        .other          _ZN2at6native18elementwise_kernelILi128ELi4EZNS0_15gpu_kernel_implINS0_13BinaryFunctorIsssZZZNS0_21remainder_kernel_cudaERNS_18TensorIteratorBaseEENKUlvE_clEvENKUlvE3_clEvEUlssE_EEEEvS5_RKT_EUliE_EEviT1_,@"STO_CUDA_ENTRY STV_DEFAULT"
_ZN2at6native18elementwise_kernelILi128ELi4EZNS0_15gpu_kernel_implINS0_13BinaryFunctorIsssZZZNS0_21remainder_kernel_cudaERNS_18TensorIteratorBaseEENKUlvE_clEvENKUlvE3_clEvEUlssE_EEEEvS5_RKT_EUliE_EEviT1_:
.text._ZN2at6native18elementwise_kernelILi128ELi4EZNS0_15gpu_kernel_implINS0_13BinaryFunctorIsssZZZNS0_21remainder_kernel_cudaERNS_18TensorIteratorBaseEENKUlvE_clEvENKUlvE3_clEvEUlssE_EEEEvS5_RKT_EUliE_EEviT1_:
        /* <DEDUP_REMOVED lines=371> */
.L_x_38254:
        /* <DEDUP_REMOVED lines=16> */
.L_x_38258:
[----:B------:R0:W5:Y:S01]  /*1830*/  LDG.E.U8 R18, desc[UR36][R2.64] ;  /* 0x0000002402127981 */ /* 0x000162000c1e1100 */
[----:B------:R-:W-:Y:S05]  /*1840*/  BRA `(.L_x_38260) ;  /* 0x0000000c004c7947 */ /* 0x000fea0003800000 */
.L_x_38257:
        /* <DEDUP_REMOVED lines=8> */
.L_x_38262:
[----:B------:R0:W5:Y:S01]  /*18d0*/  LDG.E.U16 R18, desc[UR36][R2.64] ;  /* 0x0000002402127981 */ /* 0x000162000c1e1500 */
[----:B------:R-:W-:Y:S05]  /*18e0*/  BRA `(.L_x_38260) ;  /* 0x0000000c00247947 */ /* 0x000fea0003800000 */
.L_x_38261:
[----:B------:R0:W5:Y:S01]  /*18f0*/  LDG.E.U16 R18, desc[UR36][R2.64] ;  /* 0x0000002402127981 */ /* 0x000162000c1e1500 */
[----:B------:R-:W-:Y:S05]  /*1900*/  BRA `(.L_x_38260) ;  /* 0x0000000c001c7947 */ /* 0x000fea0003800000 */
.L_x_38256:
        /* <DEDUP_REMOVED lines=9> */
.L_x_38264:
[----:B------:R-:W2:Y:S02]  /*19a0*/  LDG.E.U16 R0, desc[UR36][R2.64] ;  /* 0x0000002402007981 */ /* 0x000ea4000c1e1500 */
[----:B--2---:R-:W-:-:S06]  /*19b0*/  HADD2.F32 R0, -RZ, R0.H0_H0 ;  /* 0x20000000ff007230 */ /* 0x004fcc0000004100 */
[----:B------:R-:W0:Y:S02]  /*19c0*/  F2I.FTZ.TRUNC.NTZ R0, R0 ;  /* 0x0000000000007305 */ /* 0x000e24000021f100 */
[----:B0-----:R-:W-:Y:S01]  /*19d0*/  PRMT R18, R0, 0x7610, R18 ;  /* 0x0000761000127816 */ /* 0x001fe20000000012 */
[----:B------:R-:W-:Y:S06]  /*19e0*/  BRA `(.L_x_38260) ;  /* 0x0000000800e47947 */ /* 0x000fec0003800000 */
.L_x_38263:
        /* <DEDUP_REMOVED lines=9> */
.L_x_38266:
[----:B------:R-:W2:Y:S02]  /*1a80*/  LDG.E.U16 R2, desc[UR36][R2.64] ;  /* 0x0000002402027981 */ /* 0x000ea4000c1e1500 */
[----:B--2---:R-:W-:-:S06]  /*1a90*/  HADD2.F32 R0, -RZ, R2.H0_H0 ;  /* 0x20000002ff007230 */ /* 0x004fcc0000004100 */
[----:B------:R-:W0:Y:S02]  /*1aa0*/  F2I.FTZ.TRUNC.NTZ R0, R0 ;  /* 0x0000000000007305 */ /* 0x000e24000021f100 */
[----:B0-----:R-:W-:Y:S01]  /*1ab0*/  PRMT R18, R0, 0x7610, R18 ;  /* 0x0000761000127816 */ /* 0x001fe20000000012 */
[----:B------:R-:W-:Y:S06]  /*1ac0*/  BRA `(.L_x_38260) ;  /* 0x0000000800ac7947 */ /* 0x000fec0003800000 */
.L_x_38265:
[----:B------:R-:W2:Y:S02]  /*1ad0*/  LDG.E.64 R2, desc[UR36][R2.64] ;  /* 0x0000002402027981 */ /* 0x000ea4000c1e1b00 */
[----:B--2---:R0:W1:Y:S02]  /*1ae0*/  F2I.F64.TRUNC R18, R2 ;  /* 0x0000000200127311 */ /* 0x004064000030d100 */
[----:B01----:R-:W-:Y:S05]  /*1af0*/  BRA `(.L_x_38260) ;  /* 0x0000000800a07947 */ /* 0x003fea0003800000 */
.L_x_38255:
        /* <DEDUP_REMOVED lines=12> */
.L_x_38269:
[----:B------:R-:W2:Y:S02]  /*1bc0*/  LDG.E.64 R2, desc[UR36][R2.64] ;  /* 0x0000002402027981 */ /* 0x000ea4000c1e1b00 */
[----:B--2---:R3:W4:Y:S02]  /*1bd0*/  F2I.F64.TRUNC R18, R2 ;  /* 0x0000000200127311 */ /* 0x004724000030d100 */
[----:B---34-:R-:W-:Y:S05]  /*1be0*/  BRA `(.L_x_38260) ;  /* 0x0000000800647947 */ /* 0x018fea0003800000 */
.L_x_38268:
        /* <DEDUP_REMOVED lines=27> */
.L_x_38271:
        /* <DEDUP_REMOVED lines=14> */
.L_x_38270:
[----:B------:R-:W2:Y:S02]  /*1e80*/  LDG.E.U16 R0, desc[UR36][R2.64] ;  /* 0x0000002402007981 */ /* 0x000ea4000c1e1500 */
[----:B--2---:R-:W-:-:S06]  /*1e90*/  IMAD.U32 R0, R0, 0x10000, RZ ;  /* 0x0001000000007824 */ /* 0x004fcc00078e00ff */
[----:B------:R-:W0:Y:S02]  /*1ea0*/  F2I.FTZ.TRUNC.NTZ R0, R0 ;  /* 0x0000000000007305 */ /* 0x000e24000021f100 */
[----:B0-----:R-:W-:Y:S01]  /*1eb0*/  PRMT R18, R0, 0x7610, R18 ;  /* 0x0000761000127816 */ /* 0x001fe20000000012 */
[----:B------:R-:W-:Y:S06]  /*1ec0*/  BRA `(.L_x_38260) ;  /* 0x0000000400ac7947 */ /* 0x000fec0003800000 */
.L_x_38267:
        /* <DEDUP_REMOVED lines=10> */
.L_x_38274:
        /* <DEDUP_REMOVED lines=21> */
.L_x_38278:
[----:B------:R-:W-:Y:S05]  /*20c0*/  BSYNC.RECONVERGENT B1 ;  /* 0x0000000000017941 */ /* 0x000fea0003800200 */
.L_x_38277:
[----:B------:R-:W-:Y:S01]  /*20d0*/  IMAD.SHL.U32 R0, R0, 0x100000, RZ ;  /* 0x0010000000007824 */ /* 0x000fe200078e00ff */
[----:B------:R-:W-:-:S04]  /*20e0*/  LEA R2, R2, 0x3b800000, 0x17 ;  /* 0x3b80000002027811 */ /* 0x000fc800078eb8ff */
[----:B------:R-:W-:-:S07]  /*20f0*/  LOP3.LUT R0, R2, R0, R7, 0xfe, !PT ;  /* 0x0000000002007212 */ /* 0x000fce00078efe07 */
.L_x_38276:
[----:B------:R-:W-:Y:S05]  /*2100*/  BSYNC.RECONVERGENT B0 ;  /* 0x0000000000007941 */ /* 0x000fea0003800200 */
.L_x_38275:
[----:B------:R-:W0:Y:S02]  /*2110*/  F2I.FTZ.TRUNC.NTZ R0, R0 ;  /* 0x0000000000007305 */ /* 0x000e24000021f100 */
[----:B0-----:R-:W-:Y:S01]  /*2120*/  PRMT R18, R0, 0x7610, R18 ;  /* 0x0000761000127816 */ /* 0x001fe20000000012 */
[----:B------:R-:W-:Y:S06]  /*2130*/  BRA `(.L_x_38260) ;  /* 0x0000000400107947 */ /* 0x000fec0003800000 */
.L_x_38273:
        /* <DEDUP_REMOVED lines=21> */
.L_x_38282:
[----:B------:R-:W-:Y:S05]  /*2290*/  BSYNC.RECONVERGENT B1 ;  /* 0x0000000000017941 */ /* 0x000fea0003800200 */
.L_x_38281:
[----:B------:R-:W-:Y:S01]  /*22a0*/  IMAD.SHL.U32 R0, R0, 0x200000, RZ ;  /* 0x0020000000007824 */ /* 0x000fe200078e00ff */
[----:B------:R-:W-:-:S04]  /*22b0*/  LEA R2, R2, 0x37800000, 0x17 ;  /* 0x3780000002027811 */ /* 0x000fc800078eb8ff */
[----:B------:R-:W-:-:S07]  /*22c0*/  LOP3.LUT R0, R2, R0, R7, 0xfe, !PT ;  /* 0x0000000002007212 */ /* 0x000fce00078efe07 */
.L_x_38280:
[----:B------:R-:W-:Y:S05]  /*22d0*/  BSYNC.RECONVERGENT B0 ;  /* 0x0000000000007941 */ /* 0x000fea0003800200 */
.L_x_38279:
[----:B------:R-:W0:Y:S02]  /*22e0*/  F2I.FTZ.TRUNC.NTZ R0, R0 ;  /* 0x0000000000007305 */ /* 0x000e24000021f100 */
[----:B0-----:R-:W-:Y:S01]  /*22f0*/  PRMT R18, R0, 0x7610, R18 ;  /* 0x0000761000127816 */ /* 0x001fe20000000012 */
[----:B------:R-:W-:Y:S06]  /*2300*/  BRA `(.L_x_38260) ;  /* 0x00000000009c7947 */ /* 0x000fec0003800000 */
.L_x_38272:
[----:B------:R-:W-:-:S09]  /*2310*/  UISETP.NE.AND UP0, UPT, UR4, 0x1c, UPT ;  /* 0x0000001c0400788c */ /* 0x000fd2000bf05270 */
[----:B------:R-:W-:Y:S05]  /*2320*/  BRA.U !UP0, `(.L_x_38283) ;  /* 0x0000000108907547 */ /* 0x000fea000b800000 */
[----:B------:R-:W-:-:S09]  /*2330*/  UISETP.NE.AND UP0, UPT, UR4, 0x1d, UPT ;  /* 0x0000001d0400788c */ /* 0x000fd2000bf05270 */
[----:B------:R-:W-:Y:S05]  /*2340*/  BRA.U !UP0, `(.L_x_38284) ;  /* 0x0000000108807547 */ /* 0x000fea000b800000 */
[----:B------:R-:W-:-:S09]  /*2350*/  UISETP.NE.AND UP0, UPT, UR4, 0x2c, UPT ;  /* 0x0000002c0400788c */ /* 0x000fd2000bf05270 */
[----:B------:R-:W-:Y:S05]  /*2360*/  BRA.U !UP0, `(.L_x_38285) ;  /* 0x0000000108487547 */ /* 0x000fea000b800000 */
.L_x_38259:
        /* <DEDUP_REMOVED lines=16> */
.L_x_38286:
[----:B------:R-:W-:Y:S01]  /*2470*/  PRMT R18, RZ, 0x7610, R18 ;  /* 0x00007610ff127816 */ /* 0x000fe20000000012 */
[----:B------:R-:W-:Y:S06]  /*2480*/  BRA `(.L_x_38260) ;  /* 0x00000000003c7947 */ /* 0x000fec0003800000 */
.L_x_38285:
        /* <DEDUP_REMOVED lines=8> */
.L_x_38288:
[----:B------:R-:W-:Y:S05]  /*2510*/  BSYNC.RECONVERGENT B0 ;  /* 0x0000000000007941 */ /* 0x000fea0003800200 */
.L_x_38287:
[----:B------:R-:W0:Y:S02]  /*2520*/  F2I.FTZ.TRUNC.NTZ R0, R0 ;  /* 0x0000000000007305 */ /* 0x000e24000021f100 */
[----:B0-----:R-:W-:Y:S01]  /*2530*/  PRMT R18, R0, 0x7610, R18 ;  /* 0x0000761000127816 */ /* 0x001fe20000000012 */
[----:B------:R-:W-:Y:S06]  /*2540*/  BRA `(.L_x_38260) ;  /* 0x00000000000c7947 */ /* 0x000fec0003800000 */
.L_x_38284:
[----:B------:R2:W5:Y:S01]  /*2550*/  LDG.E.U16 R18, desc[UR36][R2.64] ;  /* 0x0000002402127981 */ /* 0x000562000c1e1500 */
[----:B------:R-:W-:Y:S05]  /*2560*/  BRA `(.L_x_38260) ;  /* 0x0000000000047947 */ /* 0x000fea0003800000 */
.L_x_38283:
[----:B------:R1:W5:Y:S02]  /*2570*/  LDG.E.U16 R18, desc[UR36][R2.64] ;  /* 0x0000002402127981 */ /* 0x000364000c1e1500 */
.L_x_38260:
        /* <DEDUP_REMOVED lines=16> */
.L_x_38292:
[----:B------:R3:W5:Y:S01]  /*2680*/  LDG.E.U8 R0, desc[UR36][R2.64] ;  /* 0x0000002402007981 */ /* 0x000762000c1e1100 */
[----:B------:R-:W-:Y:S05]  /*2690*/  BRA `(.L_x_38294) ;  /* 0x0000000c004c7947 */ /* 0x000fea0003800000 */
.L_x_38291:
        /* <DEDUP_REMOVED lines=8> */
.L_x_38296:
[----:B------:R1:W5:Y:S01]  /*2720*/  LDG.E.U16 R0, desc[UR36][R2.64] ;  /* 0x0000002402007981 */ /* 0x000362000c1e1500 */
[----:B------:R-:W-:Y:S05]  /*2730*/  BRA `(.L_x_38294) ;  /* 0x0000000c00247947 */ /* 0x000fea0003800000 */
.L_x_38295:
[----:B------:R2:W5:Y:S01]  /*2740*/  LDG.E.U16 R0, desc[UR36][R2.64] ;  /* 0x0000002402007981 */ /* 0x000562000c1e1500 */
[----:B------:R-:W-:Y:S05]  /*2750*/  BRA `(.L_x_38294) ;  /* 0x0000000c001c7947 */ /* 0x000fea0003800000 */
.L_x_38290:
        /* <DEDUP_REMOVED lines=9> */
.L_x_38298:
[----:B------:R-:W2:Y:S02]  /*27f0*/  LDG.E.U16 R4, desc[UR36][R2.64] ;  /* 0x0000002402047981 */ /* 0x000ea4000c1e1500 */
[----:B--2---:R-:W-:-:S06]  /*2800*/  HADD2.F32 R4, -RZ, R4.H0_H0 ;  /* 0x20000004ff047230 */ /* 0x004fcc0000004100 */
[----:B------:R-:W0:Y:S02]  /*2810*/  F2I.FTZ.TRUNC.NTZ R4, R4 ;  /* 0x0000000400047305 */ /* 0x000e24000021f100 */
[----:B0-----:R-:W-:Y:S01]  /*2820*/  PRMT R0, R4, 0x7610, R0 ;  /* 0x0000761004007816 */ /* 0x001fe20000000000 */
[----:B------:R-:W-:Y:S06]  /*2830*/  BRA `(.L_x_38294) ;  /* 0x0000000800e47947 */ /* 0x000fec0003800000 */
.L_x_38297:
        /* <DEDUP_REMOVED lines=9> */
.L_x_38300:
[----:B------:R-:W2:Y:S02]  /*28d0*/  LDG.E.U16 R2, desc[UR36][R2.64] ;  /* 0x0000002402027981 */ /* 0x000ea4000c1e1500 */
[----:B--2---:R-:W-:-:S06]  /*28e0*/  HADD2.F32 R4, -RZ, R2.H0_H0 ;  /* 0x20000002ff047230 */ /* 0x004fcc0000004100 */
[----:B------:R-:W0:Y:S02]  /*28f0*/  F2I.FTZ.TRUNC.NTZ R4, R4 ;  /* 0x0000000400047305 */ /* 0x000e24000021f100 */
[----:B0-----:R-:W-:Y:S01]  /*2900*/  PRMT R0, R4, 0x7610, R0 ;  /* 0x0000761004007816 */ /* 0x001fe20000000000 */
[----:B------:R-:W-:Y:S06]  /*2910*/  BRA `(.L_x_38294) ;  /* 0x0000000800ac7947 */ /* 0x000fec0003800000 */
.L_x_38299:
[----:B------:R-:W2:Y:S02]  /*2920*/  LDG.E.64 R2, desc[UR36][R2.64] ;  /* 0x0000002402027981 */ /* 0x000ea4000c1e1b00 */
[----:B--2---:R0:W1:Y:S02]  /*2930*/  F2I.F64.TRUNC R0, R2 ;  /* 0x0000000200007311 */ /* 0x004064000030d100 */
[----:B01----:R-:W-:Y:S05]  /*2940*/  BRA `(.L_x_38294) ;  /* 0x0000000800a07947 */ /* 0x003fea0003800000 */
.L_x_38289:
        /* <DEDUP_REMOVED lines=12> */
.L_x_38303:
[----:B------:R-:W2:Y:S02]  /*2a10*/  LDG.E.64 R2, desc[UR36][R2.64] ;  /* 0x0000002402027981 */ /* 0x000ea4000c1e1b00 */
[----:B--2---:R0:W1:Y:S02]  /*2a20*/  F2I.F64.TRUNC R0, R2 ;  /* 0x0000000200007311 */ /* 0x004064000030d100 */
[----:B01----:R-:W-:Y:S05]  /*2a30*/  BRA `(.L_x_38294) ;  /* 0x0000000800647947 */ /* 0x003fea0003800000 */
.L_x_38302:
        /* <DEDUP_REMOVED lines=27> */
.L_x_38305:
        /* <DEDUP_REMOVED lines=14> */
.L_x_38304:
[----:B------:R-:W2:Y:S02]  /*2cd0*/  LDG.E.U16 R4, desc[UR36][R2.64] ;  /* 0x0000002402047981 */ /* 0x000ea4000c1e1500 */
[----:B--2---:R-:W-:-:S06]  /*2ce0*/  IMAD.U32 R4, R4, 0x10000, RZ ;  /* 0x0001000004047824 */ /* 0x004fcc00078e00ff */
[----:B------:R-:W0:Y:S02]  /*2cf0*/  F2I.FTZ.TRUNC.NTZ R4, R4 ;  /* 0x0000000400047305 */ /* 0x000e24000021f100 */
[----:B0-----:R-:W-:Y:S01]  /*2d00*/  PRMT R0, R4, 0x7610, R0 ;  /* 0x0000761004007816 */ /* 0x001fe20000000000 */
[----:B------:R-:W-:Y:S06]  /*2d10*/  BRA `(.L_x_38294) ;  /* 0x0000000400ac7947 */ /* 0x000fec0003800000 */
.L_x_38301:
        /* <DEDUP_REMOVED lines=10> */
.L_x_38308:
        /* <DEDUP_REMOVED lines=21> */
.L_x_38312:
[----:B------:R-:W-:Y:S05]  /*2f10*/  BSYNC.RECONVERGENT B1 ;  /* 0x0000000000017941 */ /* 0x000fea0003800200 */
.L_x_38311:
[----:B------:R-:W-:Y:S01]  /*2f20*/  IMAD.SHL.U32 R0, R0, 0x100000, RZ ;  /* 0x0010000000007824 */ /* 0x000fe200078e00ff */
[----:B------:R-:W-:-:S04]  /*2f30*/  LEA R2, R2, 0x3b800000, 0x17 ;  /* 0x3b80000002027811 */ /* 0x000fc800078eb8ff */
[----:B------:R-:W-:-:S07]  /*2f40*/  LOP3.LUT R4, R2, R0, R7, 0xfe, !PT ;  /* 0x0000000002047212 */ /* 0x000fce00078efe07 */
.L_x_38310:
[----:B------:R-:W-:Y:S05]  /*2f50*/  BSYNC.RECONVERGENT B0 ;  /* 0x0000000000007941 */ /* 0x000fea0003800200 */
.L_x_38309:
[----:B------:R-:W0:Y:S02]  /*2f60*/  F2I.FTZ.TRUNC.NTZ R4, R4 ;  /* 0x0000000400047305 */ /* 0x000e24000021f100 */
[----:B0-----:R-:W-:Y:S01]  /*2f70*/  PRMT R0, R4, 0x7610, R0 ;  /* 0x0000761004007816 */ /* 0x001fe20000000000 */
[----:B------:R-:W-:Y:S06]  /*2f80*/  BRA `(.L_x_38294) ;  /* 0x0000000400107947 */ /* 0x000fec0003800000 */
.L_x_38307:
        /* <DEDUP_REMOVED lines=21> */
.L_x_38316:
[----:B------:R-:W-:Y:S05]  /*30e0*/  BSYNC.RECONVERGENT B1 ;  /* 0x0000000000017941 */ /* 0x000fea0003800200 */
.L_x_38315:
[----:B------:R-:W-:Y:S01]  /*30f0*/  IMAD.SHL.U32 R0, R0, 0x200000, RZ ;  /* 0x0020000000007824 */ /* 0x000fe200078e00ff */
[----:B------:R-:W-:-:S04]  /*3100*/  LEA R2, R2, 0x37800000, 0x17 ;  /* 0x3780000002027811 */ /* 0x000fc800078eb8ff */
[----:B------:R-:W-:-:S07]  /*3110*/  LOP3.LUT R4, R2, R0, R7, 0xfe, !PT ;  /* 0x0000000002047212 */ /* 0x000fce00078efe07 */
.L_x_38314:
[----:B------:R-:W-:Y:S05]  /*3120*/  BSYNC.RECONVERGENT B0 ;  /* 0x0000000000007941 */ /* 0x000fea0003800200 */
.L_x_38313:
[----:B------:R-:W0:Y:S02]  /*3130*/  F2I.FTZ.TRUNC.NTZ R4, R4 ;  /* 0x0000000400047305 */ /* 0x000e24000021f100 */
[----:B0-----:R-:W-:Y:S01]  /*3140*/  PRMT R0, R4, 0x7610, R0 ;  /* 0x0000761004007816 */ /* 0x001fe20000000000 */
[----:B------:R-:W-:Y:S06]  /*3150*/  BRA `(.L_x_38294) ;  /* 0x00000000009c7947 */ /* 0x000fec0003800000 */
.L_x_38306:
[----:B------:R-:W-:-:S09]  /*3160*/  UISETP.NE.AND UP0, UPT, UR4, 0x1c, UPT ;  /* 0x0000001c0400788c */ /* 0x000fd2000bf05270 */
[----:B------:R-:W-:Y:S05]  /*3170*/  BRA.U !UP0, `(.L_x_38317) ;  /* 0x0000000108907547 */ /* 0x000fea000b800000 */
[----:B------:R-:W-:-:S09]  /*3180*/  UISETP.NE.AND UP0, UPT, UR4, 0x1d, UPT ;  /* 0x0000001d0400788c */ /* 0x000fd2000bf05270 */
[----:B------:R-:W-:Y:S05]  /*3190*/  BRA.U !UP0, `(.L_x_38318) ;  /* 0x0000000108807547 */ /* 0x000fea000b800000 */
[----:B------:R-:W-:-:S09]  /*31a0*/  UISETP.NE.AND UP0, UPT, UR4, 0x2c, UPT ;  /* 0x0000002c0400788c */ /* 0x000fd2000bf05270 */
[----:B------:R-:W-:Y:S05]  /*31b0*/  BRA.U !UP0, `(.L_x_38319) ;  /* 0x0000000108487547 */ /* 0x000fea000b800000 */
.L_x_38293:
        /* <DEDUP_REMOVED lines=16> */
.L_x_38320:
[----:B------:R-:W-:Y:S01]  /*32c0*/  PRMT R0, RZ, 0x7610, R0 ;  /* 0x00007610ff007816 */ /* 0x000fe20000000000 */
[----:B------:R-:W-:Y:S06]  /*32d0*/  BRA `(.L_x_38294) ;  /* 0x00000000003c7947 */ /* 0x000fec0003800000 */
.L_x_38319:
        /* <DEDUP_REMOVED lines=8> */
.L_x_38322:
[----:B------:R-:W-:Y:S05]  /*3360*/  BSYNC.RECONVERGENT B0 ;  /* 0x0000000000007941 */ /* 0x000fea0003800200 */
.L_x_38321:
[----:B------:R-:W0:Y:S02]  /*3370*/  F2I.FTZ.TRUNC.NTZ R4, R4 ;  /* 0x0000000400047305 */ /* 0x000e24000021f100 */
[----:B0-----:R-:W-:Y:S01]  /*3380*/  PRMT R0, R4, 0x7610, R0 ;  /* 0x0000761004007816 */ /* 0x001fe20000000000 */
[----:B------:R-:W-:Y:S06]  /*3390*/  BRA `(.L_x_38294) ;  /* 0x00000000000c7947 */ /* 0x000fec0003800000 */
.L_x_38318:
[----:B------:R0:W5:Y:S01]  /*33a0*/  LDG.E.U16 R0, desc[UR36][R2.64] ;  /* 0x0000002402007981 */ /* 0x000162000c1e1500 */
[----:B------:R-:W-:Y:S05]  /*33b0*/  BRA `(.L_x_38294) ;  /* 0x0000000000047947 */ /* 0x000fea0003800000 */
.L_x_38317:
[----:B------:R0:W5:Y:S02]  /*33c0*/  LDG.E.U16 R0, desc[UR36][R2.64] ;  /* 0x0000002402007981 */ /* 0x000164000c1e1500 */
.L_x_38294:
        /* <DEDUP_REMOVED lines=11> */
[----:B0-23--:R-:W-:-:S06]  /*3480*/  IADD3 R2, PT, PT, R5, 0xffffffe, RZ ;  /* 0x0ffffffe05027810 */ /* 0x00dfcc0007ffe0ff */
[----:B------:R0:W2:Y:S02]  /*3490*/  F2I.FTZ.U32.TRUNC.NTZ R3, R2 ;  /* 0x0000000200037305 */ /* 0x0000a4000021f000 */
[----:B0-----:R-:W-:Y:S02]  /*34a0*/  IMAD.MOV.U32 R2, RZ, RZ, RZ ;  /* 0x000000ffff027224 */ /* 0x001fe400078e00ff */
[----:B--2---:R-:W-:-:S04]  /*34b0*/  IMAD.MOV R7, RZ, RZ, -R3 ;  /* 0x000000ffff077224 */ /* 0x004fc800078e0a03 */
[----:B------:R-:W-:-:S04]  /*34c0*/  IMAD R7, R7, R6, RZ ;  /* 0x0000000607077224 */ /* 0x000fc800078e02ff */
[----:B------:R-:W-:-:S04]  /*34d0*/  IMAD.HI.U32 R3, R3, R7, R2 ;  /* 0x0000000703037227 */ /* 0x000fc800078e0002 */
[----:B------:R-:W-:Y:S02]  /*34e0*/  IMAD.MOV R2, RZ, RZ, -R10 ;  /* 0x000000ffff027224 */ /* 0x000fe400078e0a0a */
        /* <DEDUP_REMOVED lines=9> */
[----:B------:R-:W-:-:S04]  /*3580*/  @!P0 LOP3.LUT R5, RZ, R9, RZ, 0x33, !PT ;  /* 0x00000009ff058212 */ /* 0x000fc800078e33ff */
[----:B------:R-:W-:Y:S02]  /*3590*/  LOP3.LUT R2, R0, R5, RZ, 0x3c, !PT ;  /* 0x0000000500027212 */ /* 0x000fe400078e3cff */
[----:B------:R-:W-:Y:S02]  /*35a0*/  ISETP.NE.AND P1, PT, R5, RZ, PT ;  /* 0x000000ff0500720c */ /* 0x000fe40003f25270 */
[----:B------:R-:W-:-:S04]  /*35b0*/  PRMT R2, R2, 0x9910, RZ ;  /* 0x0000991002027816 */ /* 0x000fc800000000ff */
[----:B------:R-:W-:Y:S02]  /*35c0*/  ISETP.GT.AND P0, PT, R2, -0x1, PT ;  /* 0xffffffff0200780c */ /* 0x000fe40003f04270 */
[----:B-1----:R-:W-:Y:S02]  /*35d0*/  IADD3 R2, P2, PT, R16, UR6, RZ ;  /* 0x0000000610027c10 */ /* 0x002fe4000ff5e0ff */
[----:B------:R-:W-:-:S03]  /*35e0*/  SEL R0, R0, RZ, !P0 ;  /* 0x000000ff00007207 */ /* 0x000fc60004000000 */
[----:B------:R-:W-:Y:S01]  /*35f0*/  IMAD.X R3, RZ, RZ, UR7, P2 ;  /* 0x00000007ff037e24 */ /* 0x000fe200090e06ff */
[----:B------:R-:W-:-:S05]  /*3600*/  SEL R0, R0, RZ, P1 ;  /* 0x000000ff00007207 */ /* 0x000fca0000800000 */
[----:B------:R-:W-:Y:S01]  /*3610*/  IMAD.IADD R9, R5, 0x1, R0 ;  /* 0x0000000105097824 */ /* 0x000fe200078e0200 */
        /* <DEDUP_REMOVED lines=11> */
.L_x_38326:
[----:B------:R1:W-:Y:S01]  /*36d0*/  STG.E.U8 desc[UR36][R2.64], R9 ;  /* 0x0000000902007986 */ /* 0x0003e2000c101124 */
[----:B------:R-:W-:Y:S05]  /*36e0*/  BRA `(.L_x_38328) ;  /* 0x0000000c00507947 */ /* 0x000fea0003800000 */
.L_x_38325:
        /* <DEDUP_REMOVED lines=10> */
.L_x_38330:
[----:B------:R-:W-:-:S05]  /*3790*/  PRMT R5, R9, 0x9910, RZ ;  /* 0x0000991009057816 */ /* 0x000fca00000000ff */
[----:B------:R3:W-:Y:S01]  /*37a0*/  STG.E desc[UR36][R2.64], R5 ;  /* 0x0000000502007986 */ /* 0x0007e2000c101924 */
[----:B------:R-:W-:Y:S05]  /*37b0*/  BRA `(.L_x_38328) ;  /* 0x0000000c001c7947 */ /* 0x000fea0003800000 */
.L_x_38329:
[----:B------:R2:W-:Y:S01]  /*37c0*/  STG.E.U16 desc[UR36][R2.64], R9 ;  /* 0x0000000902007986 */ /* 0x0005e2000c101524 */
[----:B------:R-:W-:Y:S05]  /*37d0*/  BRA `(.L_x_38328) ;  /* 0x0000000c00147947 */ /* 0x000fea0003800000 */
.L_x_38324:
        /* <DEDUP_REMOVED lines=9> */
.L_x_38332:
[----:B------:R-:W0:Y:S02]  /*3870*/  I2F.S16 R0, R9 ;  /* 0x0000000900007306 */ /* 0x000e240000101400 */
[----:B0-----:R-:W-:-:S05]  /*3880*/  F2FP.F16.F32.PACK_AB R0, RZ, R0 ;  /* 0x00000000ff00723e */ /* 0x001fca00000000ff */
[----:B------:R0:W-:Y:S01]  /*3890*/  STG.E.U16 desc[UR36][R2.64], R0 ;  /* 0x0000000002007986 */ /* 0x0001e2000c101524 */
[----:B------:R-:W-:Y:S05]  /*38a0*/  BRA `(.L_x_38328) ;  /* 0x0000000800e07947 */ /* 0x000fea0003800000 */
.L_x_38331:
        /* <DEDUP_REMOVED lines=10> */
.L_x_38334:
[----:B------:R-:W0:Y:S02]  /*3950*/  I2F.S16 R9, R9 ;  /* 0x0000000900097306 */ /* 0x000e240000101400 */
[----:B0-----:R-:W-:-:S04]  /*3960*/  F2FP.F16.F32.PACK_AB R5, RZ, R9 ;  /* 0x00000009ff05723e */ /* 0x001fc800000000ff */
[----:B------:R-:W-:-:S05]  /*3970*/  PRMT R5, R5, 0x5410, RZ ;  /* 0x0000541005057816 */ /* 0x000fca00000000ff */
[----:B------:R0:W-:Y:S01]  /*3980*/  STG.E desc[UR36][R2.64], R5 ;  /* 0x0000000502007986 */ /* 0x0001e2000c101924 */
[----:B------:R-:W-:Y:S05]  /*3990*/  BRA `(.L_x_38328) ;  /* 0x0000000800a47947 */ /* 0x000fea0003800000 */
.L_x_38333:
[----:B------:R-:W0:Y:S02]  /*39a0*/  I2F.F64.S16 R4, R9 ;  /* 0x0000000900047312 */ /* 0x000e240000101c00 */
[----:B0-----:R0:W-:Y:S01]  /*39b0*/  STG.E.64 desc[UR36][R2.64], R4 ;  /* 0x0000000402007986 */ /* 0x0011e2000c101b24 */
[----:B------:R-:W-:Y:S05]  /*39c0*/  BRA `(.L_x_38328) ;  /* 0x0000000800987947 */ /* 0x000fea0003800000 */
.L_x_38323:
        /* <DEDUP_REMOVED lines=13> */
.L_x_38337:
[----:B------:R-:W-:Y:S01]  /*3aa0*/  CS2R R6, SRZ ;  /* 0x0000000000067805 */ /* 0x000fe2000001ff00 */
[----:B------:R-:W0:Y:S04]  /*3ab0*/  I2F.F64.S16 R4, R9 ;  /* 0x0000000900047312 */ /* 0x000e280000101c00 */
[----:B0-----:R0:W-:Y:S01]  /*3ac0*/  STG.E.128 desc[UR36][R2.64], R4 ;  /* 0x0000000402007986 */ /* 0x0011e2000c101d24 */
[----:B------:R-:W-:Y:S05]  /*3ad0*/  BRA `(.L_x_38328) ;  /* 0x0000000800547947 */ /* 0x000fea0003800000 */
.L_x_38336:
        /* <DEDUP_REMOVED lines=19> */
.L_x_38341:
[----:B------:R-:W-:Y:S05]  /*3c10*/  BSYNC.RECONVERGENT B0 ;  /* 0x0000000000007941 */ /* 0x000fea0003800200 */
.L_x_38340:
[----:B------:R-:W-:-:S05]  /*3c20*/  LOP3.LUT R5, R0, 0x80, R5, 0xf8, !PT ;  /* 0x0000008000057812 */ /* 0x000fca00078ef805 */
[----:B------:R0:W-:Y:S01]  /*3c30*/  STG.E.U8 desc[UR36][R2.64], R5 ;  /* 0x0000000502007986 */ /* 0x0001e2000c101124 */
[----:B------:R-:W-:Y:S05]  /*3c40*/  BRA `(.L_x_38328) ;  /* 0x0000000400f87947 */ /* 0x000fea0003800000 */
.L_x_38339:
        /* <DEDUP_REMOVED lines=15> */
.L_x_38343:
[----:B------:R-:W-:Y:S05]  /*3d40*/  BSYNC.RECONVERGENT B0 ;  /* 0x0000000000007941 */ /* 0x000fea0003800200 */
.L_x_38342:
[----:B------:R-:W-:-:S05]  /*3d50*/  LOP3.LUT R5, R0, 0x80, R5, 0xf8, !PT ;  /* 0x0000008000057812 */ /* 0x000fca00078ef805 */
[----:B------:R0:W-:Y:S01]  /*3d60*/  STG.E.U8 desc[UR36][R2.64], R5 ;  /* 0x0000000502007986 */ /* 0x0001e2000c101124 */
[----:B------:R-:W-:Y:S05]  /*3d70*/  BRA `(.L_x_38328) ;  /* 0x0000000400ac7947 */ /* 0x000fea0003800000 */
.L_x_38338:
[----:B------:R-:W0:Y:S02]  /*3d80*/  I2F.S16 R0, R9 ;  /* 0x0000000900007306 */ /* 0x000e240000101400 */
[----:B0-----:R-:W-:-:S05]  /*3d90*/  F2FP.BF16.F32.PACK_AB R0, RZ, R0 ;  /* 0x00000000ff00723e */ /* 0x001fca00000010ff */
[----:B------:R0:W-:Y:S01]  /*3da0*/  STG.E.U16 desc[UR36][R2.64], R0 ;  /* 0x0000000002007986 */ /* 0x0001e2000c101524 */
[----:B------:R-:W-:Y:S05]  /*3db0*/  BRA `(.L_x_38328) ;  /* 0x00000004009c7947 */ /* 0x000fea0003800000 */
.L_x_38335:
        /* <DEDUP_REMOVED lines=10> */
.L_x_38346:
        /* <DEDUP_REMOVED lines=13> */
.L_x_38349:
[----:B------:R-:W-:-:S04]  /*3f30*/  SHF.R.U32.HI R0, RZ, 0x14, R5 ;  /* 0x00000014ff007819 */ /* 0x000fc80000011605 */
[----:B------:R-:W-:-:S04]  /*3f40*/  LOP3.LUT R0, R0, 0x1, RZ, 0xc0, !PT ;  /* 0x0000000100007812 */ /* 0x000fc800078ec0ff */
[----:B------:R-:W-:-:S04]  /*3f50*/  IADD3 R0, PT, PT, R5, 0x487ffff, R0 ;  /* 0x0487ffff05007810 */ /* 0x000fc80007ffe000 */
[----:B------:R-:W-:-:S04]  /*3f60*/  SHF.R.U32.HI R0, RZ, 0x14, R0 ;  /* 0x00000014ff007819 */ /* 0x000fc80000011600 */
[----:B------:R-:W-:-:S07]  /*3f70*/  LOP3.LUT R4, R0, 0xff, RZ, 0xc0, !PT ;  /* 0x000000ff00047812 */ /* 0x000fce00078ec0ff */
.L_x_38350:
[----:B------:R-:W-:-:S04]  /*3f80*/  SHF.R.U32.HI R5, RZ, 0x18, R5 ;  /* 0x00000018ff057819 */ /* 0x000fc80000011605 */
[----:B------:R-:W-:-:S04]  /*3f90*/  LOP3.LUT R4, R4, 0x80, R5, 0xf8, !PT ;  /* 0x0000008004047812 */ /* 0x000fc800078ef805 */
[----:B------:R-:W-:-:S07]  /*3fa0*/  PRMT R0, R4, 0x7610, R0 ;  /* 0x0000761004007816 */ /* 0x000fce0000000000 */
.L_x_38348:
[----:B------:R-:W-:Y:S05]  /*3fb0*/  BSYNC.RECONVERGENT B0 ;  /* 0x0000000000007941 */ /* 0x000fea0003800200 */
.L_x_38347:
[----:B------:R0:W-:Y:S01]  /*3fc0*/  STG.E.U8 desc[UR36][R2.64], R0 ;  /* 0x0000000002007986 */ /* 0x0001e2000c101124 */
[----:B------:R-:W-:Y:S05]  /*3fd0*/  BRA `(.L_x_38328) ;  /* 0x0000000400147947 */ /* 0x000fea0003800000 */
.L_x_38345:
        /* <DEDUP_REMOVED lines=13> */
.L_x_38353:
[----:B------:R-:W-:-:S04]  /*40b0*/  SHF.R.U32.HI R0, RZ, 0x15, R5 ;  /* 0x00000015ff007819 */ /* 0x000fc80000011605 */
[----:B------:R-:W-:-:S04]  /*40c0*/  LOP3.LUT R0, R0, 0x1, RZ, 0xc0, !PT ;  /* 0x0000000100007812 */ /* 0x000fc800078ec0ff */
[----:B------:R-:W-:-:S04]  /*40d0*/  IADD3 R0, PT, PT, R5, 0x88fffff, R0 ;  /* 0x088fffff05007810 */ /* 0x000fc80007ffe000 */
[----:B------:R-:W-:-:S04]  /*40e0*/  SHF.R.U32.HI R0, RZ, 0x15, R0 ;  /* 0x00000015ff007819 */ /* 0x000fc80000011600 */
[----:B------:R-:W-:-:S07]  /*40f0*/  LOP3.LUT R4, R0, 0xff, RZ, 0xc0, !PT ;  /* 0x000000ff00047812 */ /* 0x000fce00078ec0ff */
.L_x_38354:
[----:B------:R-:W-:-:S04]  /*4100*/  SHF.R.U32.HI R5, RZ, 0x18, R5 ;  /* 0x00000018ff057819 */ /* 0x000fc80000011605 */
[----:B------:R-:W-:-:S04]  /*4110*/  LOP3.LUT R4, R4, 0x80, R5, 0xf8, !PT ;  /* 0x0000008004047812 */ /* 0x000fc800078ef805 */
[----:B------:R-:W-:-:S07]  /*4120*/  PRMT R0, R4, 0x7610, R0 ;  /* 0x0000761004007816 */ /* 0x000fce0000000000 */
.L_x_38352:
[----:B------:R-:W-:Y:S05]  /*4130*/  BSYNC.RECONVERGENT B0 ;  /* 0x0000000000007941 */ /* 0x000fea0003800200 */
.L_x_38351:
[----:B------:R0:W-:Y:S01]  /*4140*/  STG.E.U8 desc[UR36][R2.64], R0 ;  /* 0x0000000002007986 */ /* 0x0001e2000c101124 */
[----:B------:R-:W-:Y:S05]  /*4150*/  BRA `(.L_x_38328) ;  /* 0x0000000000b47947 */ /* 0x000fea0003800000 */
.L_x_38344:
[----:B------:R-:W-:-:S09]  /*4160*/  UISETP.NE.AND UP0, UPT, UR4, 0x1c, UPT ;  /* 0x0000001c0400788c */ /* 0x000fd2000bf05270 */
[----:B------:R-:W-:Y:S05]  /*4170*/  BRA.U !UP0, `(.L_x_38355) ;  /* 0x0000000108a47547 */ /* 0x000fea000b800000 */
[----:B------:R-:W-:-:S09]  /*4180*/  UISETP.NE.AND UP0, UPT, UR4, 0x1d, UPT ;  /* 0x0000001d0400788c */ /* 0x000fd2000bf05270 */
[----:B------:R-:W-:Y:S05]  /*4190*/  BRA.U !UP0, `(.L_x_38356) ;  /* 0x00000001088c7547 */ /* 0x000fea000b800000 */
[----:B------:R-:W-:-:S09]  /*41a0*/  UISETP.NE.AND UP0, UPT, UR4, 0x2c, UPT ;  /* 0x0000002c0400788c */ /* 0x000fd2000bf05270 */
[----:B------:R-:W-:Y:S05]  /*41b0*/  BRA.U !UP0, `(.L_x_38357) ;  /* 0x0000000108447547 */ /* 0x000fea000b800000 */
.L_x_38327:
        /* <DEDUP_REMOVED lines=8> */
[----:B0-----:R-:W-:Y:S01]  /*4240*/  MOV R4, UR6 ;  /* 0x0000000600047c02 */ /* 0x001fe20008000f00 */
[----:B------:R-:W-:-:S02]  /*4250*/  IMAD.U32 R5, RZ, RZ, UR7 ;  /* 0x00000007ff057e24 */ /* 0x000fc4000f8e00ff */
[----:B---3--:R-:W-:Y:S02]  /*4260*/  IMAD.U32 R6, RZ, RZ, UR8 ;  /* 0x00000008ff067e24 */ /* 0x008fe4000f8e00ff */
[----:B------:R-:W-:Y:S02]  /*4270*/  IMAD.U32 R7, RZ, RZ, UR9 ;  /* 0x00000009ff077e24 */ /* 0x000fe4000f8e00ff */
[----:B----4-:R-:W-:Y:S01]  /*4280*/  IMAD.U32 R10, RZ, RZ, UR4 ;  /* 0x00000004ff0a7e24 */ /* 0x010fe2000f8e00ff */
[----:B-1----:R-:W-:-:S07]  /*4290*/  MOV R11, UR5 ;  /* 0x00000005000b7c02 */ /* 0x002fce0008000f00 */
[----:B------:R-:W-:-:S07]  /*42a0*/  LEPC R20, `(.L_x_38358) ;  /* 0x000000001014794e */ /* 0x000fce0000000000 */
[----:B--2---:R-:W-:Y:S05]  /*42b0*/  CALL.ABS.NOINC R2 ;  /* 0x0000000002007343 */ /* 0x004fea0003c00000 */
.L_x_38358:
[----:B------:R-:W-:Y:S05]  /*42c0*/  BRA `(.L_x_38328) ;  /* 0x0000000000587947 */ /* 0x000fea0003800000 */
.L_x_38357:
        /* <DEDUP_REMOVED lines=16> */
.L_x_38356:
[----:B------:R-:W-:-:S04]  /*43d0*/  PRMT R4, R9, 0x9910, RZ ;  /* 0x0000991009047816 */ /* 0x000fc800000000ff */
[----:B------:R-:W-:-:S05]  /*43e0*/  SHF.R.S32.HI R5, RZ, 0x1f, R4 ;  /* 0x0000001fff057819 */ /* 0x000fca0000011404 */
[----:B------:R0:W-:Y:S01]  /*43f0*/  STG.E.64 desc[UR36][R2.64], R4 ;  /* 0x0000000402007986 */ /* 0x0001e2000c101b24 */
[----:B------:R-:W-:Y:S05]  /*4400*/  BRA `(.L_x_38328) ;  /* 0x0000000000087947 */ /* 0x000fea0003800000 */
.L_x_38355:
[----:B------:R-:W-:-:S05]  /*4410*/  PRMT R5, R9, 0x9910, RZ ;  /* 0x0000991009057816 */ /* 0x000fca00000000ff */
[----:B------:R0:W-:Y:S02]  /*4420*/  STG.E desc[UR36][R2.64], R5 ;  /* 0x0000000502007986 */ /* 0x0001e4000c101924 */
.L_x_38328:
[----:B------:R-:W-:-:S07]  /*4430*/  VIADD R17, R17, 0x80 ;  /* 0x0000008011117836 */ /* 0x000fce0000000000 */
.L_x_38253:
[----:B------:R-:W-:Y:S05]  /*4440*/  BSYNC.RECONVERGENT B6 ;  /* 0x0000000000067941 */ /* 0x000fea0003800200 */
.L_x_38252:
        /* <DEDUP_REMOVED lines=358> */
.L_x_38361:
        /* <DEDUP_REMOVED lines=16> */
.L_x_38365:
[----:B------:R0:W5:Y:S01]  /*5bb0*/  LDG.E.U8 R18, desc[UR36][R2.64] ;  /* 0x0000002402127981 */ /* 0x000162000c1e1100 */
[----:B------:R-:W-:Y:S05]  /*5bc0*/  BRA `(.L_x_38367) ;  /* 0x0000000c004c7947 */ /* 0x000fea0003800000 */
.L_x_38364:
        /* <DEDUP_REMOVED lines=8> */
.L_x_38369:
[----:B------:R4:W5:Y:S01]  /*5c50*/  LDG.E.U16 R18, desc[UR36][R2.64] ;  /* 0x0000002402127981 */ /* 0x000962000c1e1500 */
[----:B------:R-:W-:Y:S05]  /*5c60*/  BRA `(.L_x_38367) ;  /* 0x0000000c00247947 */ /* 0x000fea0003800000 */
.L_x_38368:
[----:B------:R3:W5:Y:S01]  /*5c70*/  LDG.E.U16 R18, desc[UR36][R2.64] ;  /* 0x0000002402127981 */ /* 0x000762000c1e1500 */
[----:B------:R-:W-:Y:S05]  /*5c80*/  BRA `(.L_x_38367) ;  /* 0x0000000c001c7947 */ /* 0x000fea0003800000 */
.L_x_38363:
        /* <DEDUP_REMOVED lines=9> */
.L_x_38371:
[----:B------:R-:W2:Y:S02]  /*5d20*/  LDG.E.U16 R0, desc[UR36][R2.64] ;  /* 0x0000002402007981 */ /* 0x000ea4000c1e1500 */
[----:B--2---:R-:W-:-:S06]  /*5d30*/  HADD2.F32 R0, -RZ, R0.H0_H0 ;  /* 0x20000000ff007230 */ /* 0x004fcc0000004100 */
[----:B------:R-:W0:Y:S02]  /*5d40*/  F2I.FTZ.TRUNC.NTZ R0, R0 ;  /* 0x0000000000007305 */ /* 0x000e24000021f100 */
[----:B0-----:R-:W-:Y:S01]  /*5d50*/  PRMT R18, R0, 0x7610, R18 ;  /* 0x0000761000127816 */ /* 0x001fe20000000012 */
[----:B------:R-:W-:Y:S06]  /*5d60*/  BRA `(.L_x_38367) ;  /* 0x0000000800e47947 */ /* 0x000fec0003800000 */
.L_x_38370:
        /* <DEDUP_REMOVED lines=9> */
.L_x_38373:
[----:B------:R-:W2:Y:S02]  /*5e00*/  LDG.E.U16 R2, desc[UR36][R2.64] ;  /* 0x0000002402027981 */ /* 0x000ea4000c1e1500 */
[----:B--2---:R-:W-:-:S06]  /*5e10*/  HADD2.F32 R0, -RZ, R2.H0_H0 ;  /* 0x20000002ff007230 */ /* 0x004fcc0000004100 */
[----:B------:R-:W0:Y:S02]  /*5e20*/  F2I.FTZ.TRUNC.NTZ R0, R0 ;  /* 0x0000000000007305 */ /* 0x000e24000021f100 */
[----:B0-----:R-:W-:Y:S01]  /*5e30*/  PRMT R18, R0, 0x7610, R18 ;  /* 0x0000761000127816 */ /* 0x001fe20000000012 */
[----:B------:R-:W-:Y:S06]  /*5e40*/  BRA `(.L_x_38367) ;  /* 0x0000000800ac7947 */ /* 0x000fec0003800000 */
.L_x_38372:
[----:B------:R-:W2:Y:S02]  /*5e50*/  LDG.E.64 R2, desc[UR36][R2.64] ;  /* 0x0000002402027981 */ /* 0x000ea4000c1e1b00 */
[----:B--2---:R0:W1:Y:S02]  /*5e60*/  F2I.F64.TRUNC R18, R2 ;  /* 0x0000000200127311 */ /* 0x004064000030d100 */
[----:B01----:R-:W-:Y:S05]  /*5e70*/  BRA `(.L_x_38367) ;  /* 0x0000000800a07947 */ /* 0x003fea0003800000 */
.L_x_38362:
        /* <DEDUP_REMOVED lines=12> */
.L_x_38376:
[----:B------:R-:W2:Y:S02]  /*5f40*/  LDG.E.64 R2, desc[UR36][R2.64] ;  /* 0x0000002402027981 */ /* 0x000ea4000c1e1b00 */
[----:B--2---:R3:W4:Y:S02]  /*5f50*/  F2I.F64.TRUNC R18, R2 ;  /* 0x0000000200127311 */ /* 0x004724000030d100 */
[----:B---34-:R-:W-:Y:S05]  /*5f60*/  BRA `(.L_x_38367) ;  /* 0x0000000800647947 */ /* 0x018fea0003800000 */
.L_x_38375:
        /* <DEDUP_REMOVED lines=27> */
.L_x_38378:
        /* <DEDUP_REMOVED lines=14> */
.L_x_38377:
[----:B------:R-:W2:Y:S02]  /*6200*/  LDG.E.U16 R0, desc[UR36][R2.64] ;  /* 0x0000002402007981 */ /* 0x000ea4000c1e1500 */
[----:B--2---:R-:W-:-:S06]  /*6210*/  IMAD.U32 R0, R0, 0x10000, RZ ;  /* 0x0001000000007824 */ /* 0x004fcc00078e00ff */
[----:B------:R-:W0:Y:S02]  /*6220*/  F2I.FTZ.TRUNC.NTZ R0, R0 ;  /* 0x0000000000007305 */ /* 0x000e24000021f100 */
[----:B0-----:R-:W-:Y:S01]  /*6230*/  PRMT R18, R0, 0x7610, R18 ;  /* 0x0000761000127816 */ /* 0x001fe20000000012 */
[----:B------:R-:W-:Y:S06]  /*6240*/  BRA `(.L_x_38367) ;  /* 0x0000000400ac7947 */ /* 0x000fec0003800000 */
.L_x_38374:
        /* <DEDUP_REMOVED lines=10> */
.L_x_38381:
        /* <DEDUP_REMOVED lines=21> */
.L_x_38385:
[----:B------:R-:W-:Y:S05]  /*6440*/  BSYNC.RECONVERGENT B1 ;  /* 0x0000000000017941 */ /* 0x000fea0003800200 */
.L_x_38384:
[----:B------:R-:W-:Y:S01]  /*6450*/  IMAD.SHL.U32 R0, R0, 0x100000, RZ ;  /* 0x0010000000007824 */ /* 0x000fe200078e00ff */
[----:B------:R-:W-:-:S04]  /*6460*/  LEA R2, R2, 0x3b800000, 0x17 ;  /* 0x3b80000002027811 */ /* 0x000fc800078eb8ff */
[----:B------:R-:W-:-:S07]  /*6470*/  LOP3.LUT R0, R2, R0, R7, 0xfe, !PT ;  /* 0x0000000002007212 */ /* 0x000fce00078efe07 */
.L_x_38383:
[----:B------:R-:W-:Y:S05]  /*6480*/  BSYNC.RECONVERGENT B0 ;  /* 0x0000000000007941 */ /* 0x000fea0003800200 */
.L_x_38382:
[----:B------:R-:W0:Y:S02]  /*6490*/  F2I.FTZ.TRUNC.NTZ R0, R0 ;  /* 0x0000000000007305 */ /* 0x000e24000021f100 */
[----:B0-----:R-:W-:Y:S01]  /*64a0*/  PRMT R18, R0, 0x7610, R18 ;  /* 0x0000761000127816 */ /* 0x001fe20000000012 */
[----:B------:R-:W-:Y:S06]  /*64b0*/  BRA `(.L_x_38367) ;  /* 0x0000000400107947 */ /* 0x000fec0003800000 */
.L_x_38380:
        /* <DEDUP_REMOVED lines=21> */
.L_x_38389:
[----:B------:R-:W-:Y:S05]  /*6610*/  BSYNC.RECONVERGENT B1 ;  /* 0x0000000000017941 */ /* 0x000fea0003800200 */
.L_x_38388:
[----:B------:R-:W-:Y:S01]  /*6620*/  IMAD.SHL.U32 R0, R0, 0x200000, RZ ;  /* 0x0020000000007824 */ /* 0x000fe200078e00ff */
[----:B------:R-:W-:-:S04]  /*6630*/  LEA R2, R2, 0x37800000, 0x17 ;  /* 0x3780000002027811 */ /* 0x000fc800078eb8ff */
[----:B------:R-:W-:-:S07]  /*6640*/  LOP3.LUT R0, R2, R0, R7, 0xfe, !PT ;  /* 0x0000000002007212 */ /* 0x000fce00078efe07 */
.L_x_38387:
[----:B------:R-:W-:Y:S05]  /*6650*/  BSYNC.RECONVERGENT B0 ;  /* 0x0000000000007941 */ /* 0x000fea0003800200 */
.L_x_38386:
[----:B------:R-:W0:Y:S02]  /*6660*/  F2I.FTZ.TRUNC.NTZ R0, R0 ;  /* 0x0000000000007305 */ /* 0x000e24000021f100 */
[----:B0-----:R-:W-:Y:S01]  /*6670*/  PRMT R18, R0, 0x7610, R18 ;  /* 0x0000761000127816 */ /* 0x001fe20000000012 */
[----:B------:R-:W-:Y:S06]  /*6680*/  BRA `(.L_x_38367) ;  /* 0x00000000009c7947 */ /* 0x000fec0003800000 */
.L_x_38379:
        /* <DEDUP_REMOVED lines=14> */
.L_x_38393:
[----:B------:R-:W-:Y:S05]  /*6770*/  BSYNC.RECONVERGENT B0 ;  /* 0x0000000000007941 */ /* 0x000fea0003800200 */
.L_x_38392:
[----:B------:R-:W0:Y:S02]  /*6780*/  F2I.FTZ.TRUNC.NTZ R0, R0 ;  /* 0x0000000000007305 */ /* 0x000e24000021f100 */
[----:B0-----:R-:W-:Y:S01]  /*6790*/  PRMT R18, R0, 0x7610, R18 ;  /* 0x0000761000127816 */ /* 0x001fe20000000012 */
[----:B------:R-:W-:Y:S06]  /*67a0*/  BRA `(.L_x_38367) ;  /* 0x0000000000547947 */ /* 0x000fec0003800000 */
.L_x_38366:
        /* <DEDUP_REMOVED lines=15> */
[----:B--2---:R-:W-:Y:S05]  /*68a0*/  CALL.ABS.NOINC R2 ;  /* 0x0000000002007343 */ /* 0x004fea0003c00000 */
.L_x_38394:
[----:B------:R-:W-:Y:S01]  /*68b0*/  PRMT R18, RZ, 0x7610, R18 ;  /* 0x00007610ff127816 */ /* 0x000fe20000000012 */
[----:B------:R-:W-:Y:S06]  /*68c0*/  BRA `(.L_x_38367) ;  /* 0x00000000000c7947 */ /* 0x000fec0003800000 */
.L_x_38391:
[----:B------:R1:W5:Y:S01]  /*68d0*/  LDG.E.U16 R18, desc[UR36][R2.64] ;  /* 0x0000002402127981 */ /* 0x000362000c1e1500 */
[----:B------:R-:W-:Y:S05]  /*68e0*/  BRA `(.L_x_38367) ;  /* 0x0000000000047947 */ /* 0x000fea0003800000 */
.L_x_38390:
[----:B------:R2:W5:Y:S02]  /*68f0*/  LDG.E.U16 R18, desc[UR36][R2.64] ;  /* 0x0000002402127981 */ /* 0x000564000c1e1500 */
.L_x_38367:
        /* <DEDUP_REMOVED lines=16> */
.L_x_38398:
[----:B------:R3:W5:Y:S01]  /*6a00*/  LDG.E.U8 R0, desc[UR36][R2.64] ;  /* 0x0000002402007981 */ /* 0x000762000c1e1100 */
[----:B------:R-:W-:Y:S05]  /*6a10*/  BRA `(.L_x_38400) ;  /* 0x0000000c004c7947 */ /* 0x000fea0003800000 */
.L_x_38397:
        /* <DEDUP_REMOVED lines=8> */
.L_x_38402:
[----:B------:R2:W5:Y:S01]  /*6aa0*/  LDG.E.U16 R0, desc[UR36][R2.64] ;  /* 0x0000002402007981 */ /* 0x000562000c1e1500 */
[----:B------:R-:W-:Y:S05]  /*6ab0*/  BRA `(.L_x_38400) ;  /* 0x0000000c00247947 */ /* 0x000fea0003800000 */
.L_x_38401:
[----:B------:R0:W5:Y:S01]  /*6ac0*/  LDG.E.U16 R0, desc[UR36][R2.64] ;  /* 0x0000002402007981 */ /* 0x000162000c1e1500 */
[----:B------:R-:W-:Y:S05]  /*6ad0*/  BRA `(.L_x_38400) ;  /* 0x0000000c001c7947 */ /* 0x000fea0003800000 */
.L_x_38396:
        /* <DEDUP_REMOVED lines=9> */
.L_x_38404:
[----:B------:R-:W2:Y:S02]  /*6b70*/  LDG.E.U16 R4, desc[UR36][R2.64] ;  /* 0x0000002402047981 */ /* 0x000ea4000c1e1500 */
[----:B--2---:R-:W-:-:S06]  /*6b80*/  HADD2.F32 R4, -RZ, R4.H0_H0 ;  /* 0x20000004ff047230 */ /* 0x004fcc0000004100 */
[----:B------:R-:W0:Y:S02]  /*6b90*/  F2I.FTZ.TRUNC.NTZ R4, R4 ;  /* 0x0000000400047305 */ /* 0x000e24000021f100 */
[----:B0-----:R-:W-:Y:S01]  /*6ba0*/  PRMT R0, R4, 0x7610, R0 ;  /* 0x0000761004007816 */ /* 0x001fe20000000000 */
[----:B------:R-:W-:Y:S06]  /*6bb0*/  BRA `(.L_x_38400) ;  /* 0x0000000800e47947 */ /* 0x000fec0003800000 */
.L_x_38403:
        /* <DEDUP_REMOVED lines=9> */
.L_x_38406:
[----:B------:R-:W2:Y:S02]  /*6c50*/  LDG.E.U16 R2, desc[UR36][R2.64] ;  /* 0x0000002402027981 */ /* 0x000ea4000c1e1500 */
[----:B--2---:R-:W-:-:S06]  /*6c60*/  HADD2.F32 R4, -RZ, R2.H0_H0 ;  /* 0x20000002ff047230 */ /* 0x004fcc0000004100 */
[----:B------:R-:W0:Y:S02]  /*6c70*/  F2I.FTZ.TRUNC.NTZ R4, R4 ;  /* 0x0000000400047305 */ /* 0x000e24000021f100 */
[----:B0-----:R-:W-:Y:S01]  /*6c80*/  PRMT R0, R4, 0x7610, R0 ;  /* 0x0000761004007816 */ /* 0x001fe20000000000 */
[----:B------:R-:W-:Y:S06]  /*6c90*/  BRA `(.L_x_38400) ;  /* 0x0000000800ac7947 */ /* 0x000fec0003800000 */
.L_x_38405:
[----:B------:R-:W2:Y:S02]  /*6ca0*/  LDG.E.64 R2, desc[UR36][R2.64] ;  /* 0x0000002402027981 */ /* 0x000ea4000c1e1b00 */
[----:B--2---:R0:W1:Y:S02]  /*6cb0*/  F2I.F64.TRUNC R0, R2 ;  /* 0x0000000200007311 */ /* 0x004064000030d100 */
[----:B01----:R-:W-:Y:S05]  /*6cc0*/  BRA `(.L_x_38400) ;  /* 0x0000000800a07947 */ /* 0x003fea0003800000 */
.L_x_38395:
        /* <DEDUP_REMOVED lines=12> */
.L_x_38409:
[----:B------:R-:W2:Y:S02]  /*6d90*/  LDG.E.64 R2, desc[UR36][R2.64] ;  /* 0x0000002402027981 */ /* 0x000ea4000c1e1b00 */
[----:B--2---:R0:W1:Y:S02]  /*6da0*/  F2I.F64.TRUNC R0, R2 ;  /* 0x0000000200007311 */ /* 0x004064000030d100 */
[----:B01----:R-:W-:Y:S05]  /*6db0*/  BRA `(.L_x_38400) ;  /* 0x0000000800647947 */ /* 0x003fea0003800000 */
.L_x_38408:
        /* <DEDUP_REMOVED lines=27> */
.L_x_38411:
        /* <DEDUP_REMOVED lines=14> */
.L_x_38410:
[----:B------:R-:W2:Y:S02]  /*7050*/  LDG.E.U16 R4, desc[UR36][R2.64] ;  /* 0x0000002402047981 */ /* 0x000ea4000c1e1500 */
[----:B--2---:R-:W-:-:S06]  /*7060*/  SHF.L.U32 R4, R4, 0x10, RZ ;  /* 0x0000001004047819 */ /* 0x004fcc00000006ff */
[----:B------:R-:W0:Y:S02]  /*7070*/  F2I.FTZ.TRUNC.NTZ R4, R4 ;  /* 0x0000000400047305 */ /* 0x000e24000021f100 */
[----:B0-----:R-:W-:Y:S01]  /*7080*/  PRMT R0, R4, 0x7610, R0 ;  /* 0x0000761004007816 */ /* 0x001fe20000000000 */
[----:B------:R-:W-:Y:S06]  /*7090*/  BRA `(.L_x_38400) ;  /* 0x0000000400ac7947 */ /* 0x000fec0003800000 */
.L_x_38407:
        /* <DEDUP_REMOVED lines=10> */
.L_x_38414:
        /* <DEDUP_REMOVED lines=21> */
.L_x_38418:
[----:B------:R-:W-:Y:S05]  /*7290*/  BSYNC.RECONVERGENT B1 ;  /* 0x0000000000017941 */ /* 0x000fea0003800200 */
.L_x_38417:
[----:B------:R-:W-:Y:S02]  /*72a0*/  SHF.L.U32 R0, R0, 0x14, RZ ;  /* 0x0000001400007819 */ /* 0x000fe400000006ff */
[----:B------:R-:W-:-:S04]  /*72b0*/  LEA R2, R2, 0x3b800000, 0x17 ;  /* 0x3b80000002027811 */ /* 0x000fc800078eb8ff */
[----:B------:R-:W-:-:S07]  /*72c0*/  LOP3.LUT R4, R2, R0, R7, 0xfe, !PT ;  /* 0x0000000002047212 */ /* 0x000fce00078efe07 */
.L_x_38416:
[----:B------:R-:W-:Y:S05]  /*72d0*/  BSYNC.RECONVERGENT B0 ;  /* 0x0000000000007941 */ /* 0x000fea0003800200 */
.L_x_38415:
[----:B------:R-:W0:Y:S02]  /*72e0*/  F2I.FTZ.TRUNC.NTZ R4, R4 ;  /* 0x0000000400047305 */ /* 0x000e24000021f100 */
[----:B0-----:R-:W-:Y:S01]  /*72f0*/  PRMT R0, R4, 0x7610, R0 ;  /* 0x0000761004007816 */ /* 0x001fe20000000000 */
[----:B------:R-:W-:Y:S06]  /*7300*/  BRA `(.L_x_38400) ;  /* 0x0000000400107947 */ /* 0x000fec0003800000 */
.L_x_38413:
        /* <DEDUP_REMOVED lines=21> */
.L_x_38422:
[----:B------:R-:W-:Y:S05]  /*7460*/  BSYNC.RECONVERGENT B1 ;  /* 0x0000000000017941 */ /* 0x000fea0003800200 */
.L_x_38421:
[----:B------:R-:W-:Y:S02]  /*7470*/  SHF.L.U32 R0, R0, 0x15, RZ ;  /* 0x0000001500007819 */ /* 0x000fe400000006ff */
[----:B------:R-:W-:-:S04]  /*7480*/  LEA R2, R2, 0x37800000, 0x17 ;  /* 0x3780000002027811 */ /* 0x000fc800078eb8ff */
[----:B------:R-:W-:-:S07]  /*7490*/  LOP3.LUT R4, R2, R0, R7, 0xfe, !PT ;  /* 0x0000000002047212 */ /* 0x000fce00078efe07 */
.L_x_38420:
[----:B------:R-:W-:Y:S05]  /*74a0*/  BSYNC.RECONVERGENT B0 ;  /* 0x0000000000007941 */ /* 0x000fea0003800200 */
.L_x_38419:
[----:B------:R-:W0:Y:S02]  /*74b0*/  F2I.FTZ.TRUNC.NTZ R4, R4 ;  /* 0x0000000400047305 */ /* 0x000e24000021f100 */
[----:B0-----:R-:W-:Y:S01]  /*74c0*/  PRMT R0, R4, 0x7610, R0 ;  /* 0x0000761004007816 */ /* 0x001fe20000000000 */
[----:B------:R-:W-:Y:S06]  /*74d0*/  BRA `(.L_x_38400) ;  /* 0x00000000009c7947 */ /* 0x000fec0003800000 */
.L_x_38412:
        /* <DEDUP_REMOVED lines=14> */
.L_x_38426:
[----:B------:R-:W-:Y:S05]  /*75c0*/  BSYNC.RECONVERGENT B0 ;  /* 0x0000000000007941 */ /* 0x000fea0003800200 */
.L_x_38425:
[----:B------:R-:W0:Y:S02]  /*75d0*/  F2I.FTZ.TRUNC.NTZ R4, R4 ;  /* 0x0000000400047305 */ /* 0x000e24000021f100 */
[----:B0-----:R-:W-:Y:S01]  /*75e0*/  PRMT R0, R4, 0x7610, R0 ;  /* 0x0000761004007816 */ /* 0x001fe20000000000 */
[----:B------:R-:W-:Y:S06]  /*75f0*/  BRA `(.L_x_38400) ;  /* 0x0000000000547947 */ /* 0x000fec0003800000 */
.L_x_38399:
        /* <DEDUP_REMOVED lines=16> */
.L_x_38427:
[----:B------:R-:W-:Y:S01]  /*7700*/  PRMT R0, RZ, 0x7610, R0 ;  /* 0x00007610ff007816 */ /* 0x000fe20000000000 */
[----:B------:R-:W-:Y:S06]  /*7710*/  BRA `(.L_x_38400) ;  /* 0x00000000000c7947 */ /* 0x000fec0003800000 */
.L_x_38424:
[----:B------:R0:W5:Y:S01]  /*7720*/  LDG.E.U16 R0, desc[UR36][R2.64] ;  /* 0x0000002402007981 */ /* 0x000162000c1e1500 */
[----:B------:R-:W-:Y:S05]  /*7730*/  BRA `(.L_x_38400) ;  /* 0x0000000000047947 */ /* 0x000fea0003800000 */
.L_x_38423:
[----:B------:R0:W5:Y:S02]  /*7740*/  LDG.E.U16 R0, desc[UR36][R2.64] ;  /* 0x0000002402007981 */ /* 0x000164000c1e1500 */
.L_x_38400:
        /* <DEDUP_REMOVED lines=11> */
[----:B0--34-:R-:W-:-:S06]  /*7800*/  VIADD R2, R5, 0xffffffe ;  /* 0x0ffffffe05027836 */ /* 0x019fcc0000000000 */
[----:B------:R0:W2:Y:S02]  /*7810*/  F2I.FTZ.U32.TRUNC.NTZ R3, R2 ;  /* 0x0000000200037305 */ /* 0x0000a4000021f000 */
[----:B0-----:R-:W-:Y:S01]  /*7820*/  MOV R2, RZ ;  /* 0x000000ff00027202 */ /* 0x001fe20000000f00 */
        /* <DEDUP_REMOVED lines=34> */
.L_x_38431:
[----:B------:R0:W-:Y:S01]  /*7a50*/  STG.E.U8 desc[UR36][R2.64], R9 ;  /* 0x0000000902007986 */ /* 0x0001e2000c101124 */
[----:B------:R-:W-:Y:S05]  /*7a60*/  BRA `(.L_x_38433) ;  /* 0x0000000c004c7947 */ /* 0x000fea0003800000 */
.L_x_38430:
        /* <DEDUP_REMOVED lines=10> */
.L_x_38435:
[----:B------:R-:W-:-:S05]  /*7b10*/  PRMT R5, R9, 0x9910, RZ ;  /* 0x0000991009057816 */ /* 0x000fca00000000ff */
[----:B------:R0:W-:Y:S01]  /*7b20*/  STG.E desc[UR36][R2.64], R5 ;  /* 0x0000000502007986 */ /* 0x0001e2000c101924 */
[----:B------:R-:W-:Y:S05]  /*7b30*/  BRA `(.L_x_38433) ;  /* 0x0000000c00187947 */ /* 0x000fea0003800000 */
.L_x_38434:
[----:B------:R0:W-:Y:S01]  /*7b40*/  STG.E.U16 desc[UR36][R2.64], R9 ;  /* 0x0000000902007986 */ /* 0x0001e2000c101524 */
[----:B------:R-:W-:Y:S05]  /*7b50*/  BRA `(.L_x_38433) ;  /* 0x0000000c00107947 */ /* 0x000fea0003800000 */
.L_x_38429:
        /* <DEDUP_REMOVED lines=9> */
.L_x_38437:
[----:B------:R-:W0:Y:S02]  /*7bf0*/  I2F.S16 R0, R9 ;  /* 0x0000000900007306 */ /* 0x000e240000101400 */
[----:B0-----:R-:W-:-:S05]  /*7c00*/  F2FP.F16.F32.PACK_AB R0, RZ, R0 ;  /* 0x00000000ff00723e */ /* 0x001fca00000000ff */
[----:B------:R0:W-:Y:S01]  /*7c10*/  STG.E.U16 desc[UR36][R2.64], R0 ;  /* 0x0000000002007986 */ /* 0x0001e2000c101524 */
[----:B------:R-:W-:Y:S05]  /*7c20*/  BRA `(.L_x_38433) ;  /* 0x0000000800dc7947 */ /* 0x000fea0003800000 */
.L_x_38436:
        /* <DEDUP_REMOVED lines=10> */
.L_x_38439:
[----:B------:R-:W0:Y:S02]  /*7cd0*/  I2F.S16 R9, R9 ;  /* 0x0000000900097306 */ /* 0x000e240000101400 */
[----:B0-----:R-:W-:-:S04]  /*7ce0*/  F2FP.F16.F32.PACK_AB R5, RZ, R9 ;  /* 0x00000009ff05723e */ /* 0x001fc800000000ff */
[----:B------:R-:W-:-:S05]  /*7cf0*/  PRMT R5, R5, 0x5410, RZ ;  /* 0x0000541005057816 */ /* 0x000fca00000000ff */
[----:B------:R0:W-:Y:S01]  /*7d00*/  STG.E desc[UR36][R2.64], R5 ;  /* 0x0000000502007986 */ /* 0x0001e2000c101924 */
[----:B------:R-:W-:Y:S05]  /*7d10*/  BRA `(.L_x_38433) ;  /* 0x0000000800a07947 */ /* 0x000fea0003800000 */
.L_x_38438:
[----:B------:R-:W0:Y:S02]  /*7d20*/  I2F.F64.S16 R4, R9 ;  /* 0x0000000900047312 */ /* 0x000e240000101c00 */
[----:B0-----:R0:W-:Y:S01]  /*7d30*/  STG.E.64 desc[UR36][R2.64], R4 ;  /* 0x0000000402007986 */ /* 0x0011e2000c101b24 */
[----:B------:R-:W-:Y:S05]  /*7d40*/  BRA `(.L_x_38433) ;  /* 0x0000000800947947 */ /* 0x000fea0003800000 */
.L_x_38428:
        /* <DEDUP_REMOVED lines=12> */
.L_x_38443:
        /* <DEDUP_REMOVED lines=18> */
.L_x_38446:
[----:B------:R-:W-:-:S04]  /*7f30*/  SHF.R.U32.HI R5, RZ, 0x18, R5 ;  /* 0x00000018ff057819 */ /* 0x000fc80000011605 */
[----:B------:R-:W-:-:S07]  /*7f40*/  LOP3.LUT R0, R0, 0x80, R5, 0xf8, !PT ;  /* 0x0000008000007812 */ /* 0x000fce00078ef805 */
.L_x_38445:
[----:B------:R-:W-:Y:S05]  /*7f50*/  BSYNC.RECONVERGENT B0 ;  /* 0x0000000000007941 */ /* 0x000fea0003800200 */
.L_x_38444:
[----:B------:R3:W-:Y:S01]  /*7f60*/  STG.E.U8 desc[UR36][R2.64], R0 ;  /* 0x0000000002007986 */ /* 0x0007e2000c101124 */
[----:B------:R-:W-:Y:S05]  /*7f70*/  BRA `(.L_x_38433) ;  /* 0x0000000800087947 */ /* 0x000fea0003800000 */
.L_x_38442:
        /* <DEDUP_REMOVED lines=18> */
.L_x_38449:
[----:B------:R-:W-:-:S04]  /*80a0*/  SHF.R.U32.HI R5, RZ, 0x18, R5 ;  /* 0x00000018ff057819 */ /* 0x000fc80000011605 */
[----:B------:R-:W-:-:S07]  /*80b0*/  LOP3.LUT R0, R0, 0x80, R5, 0xf8, !PT ;  /* 0x0000008000007812 */ /* 0x000fce00078ef805 */
.L_x_38448:
[----:B------:R-:W-:Y:S05]  /*80c0*/  BSYNC.RECONVERGENT B0 ;  /* 0x0000000000007941 */ /* 0x000fea0003800200 */
.L_x_38447:
[----:B------:R0:W-:Y:S01]  /*80d0*/  STG.E.U8 desc[UR36][R2.64], R0 ;  /* 0x0000000002007986 */ /* 0x0001e2000c101124 */
[----:B------:R-:W-:Y:S05]  /*80e0*/  BRA `(.L_x_38433) ;  /* 0x0000000400ac7947 */ /* 0x000fea0003800000 */
.L_x_38441:
        /* <DEDUP_REMOVED lines=22> */
.L_x_38451:
[----:B------:R-:W-:-:S04]  /*8250*/  PRMT R4, R9, 0x9910, RZ ;  /* 0x0000991009047816 */ /* 0x000fc800000000ff */
[----:B------:R-:W-:-:S05]  /*8260*/  SHF.R.S32.HI R5, RZ, 0x1f, R4 ;  /* 0x0000001fff057819 */ /* 0x000fca0000011404 */
[----:B------:R1:W-:Y:S01]  /*8270*/  STG.E.64 desc[UR36][R2.64], R4 ;  /* 0x0000000402007986 */ /* 0x0003e2000c101b24 */
[----:B------:R-:W-:Y:S05]  /*8280*/  BRA `(.L_x_38433) ;  /* 0x0000000400447947 */ /* 0x000fea0003800000 */
.L_x_38450:
[----:B------:R-:W-:-:S05]  /*8290*/  PRMT R5, R9, 0x9910, RZ ;  /* 0x0000991009057816 */ /* 0x000fca00000000ff */
[----:B------:R0:W-:Y:S01]  /*82a0*/  STG.E desc[UR36][R2.64], R5 ;  /* 0x0000000502007986 */ /* 0x0001e2000c101924 */
[----:B------:R-:W-:Y:S05]  /*82b0*/  BRA `(.L_x_38433) ;  /* 0x0000000400387947 */ /* 0x000fea0003800000 */
.L_x_38440:
        /* <DEDUP_REMOVED lines=11> */
.L_x_38453:
[----:B------:R-:W-:Y:S01]  /*8370*/  CS2R R6, SRZ ;  /* 0x0000000000067805 */ /* 0x000fe2000001ff00 */
[----:B------:R-:W0:Y:S04]  /*8380*/  I2F.F64.S16 R4, R9 ;  /* 0x0000000900047312 */ /* 0x000e280000101c00 */
[----:B0-----:R0:W-:Y:S01]  /*8390*/  STG.E.128 desc[UR36][R2.64], R4 ;  /* 0x0000000402007986 */ /* 0x0011e2000c101d24 */
[----:B------:R-:W-:Y:S05]  /*83a0*/  BRA `(.L_x_38433) ;  /* 0x0000000000fc7947 */ /* 0x000fea0003800000 */
.L_x_38452:
[----:B------:R-:W-:-:S09]  /*83b0*/  UISETP.NE.AND UP0, UPT, UR4, 0xf, UPT ;  /* 0x0000000f0400788c */ /* 0x000fd2000bf05270 */
[----:B------:R-:W-:Y:S05]  /*83c0*/  BRA.U !UP0, `(.L_x_38454) ;  /* 0x0000000108e87547 */ /* 0x000fea000b800000 */
[----:B------:R-:W-:-:S09]  /*83d0*/  UISETP.NE.AND UP0, UPT, UR4, 0x17, UPT ;  /* 0x000000170400788c */ /* 0x000fd2000bf05270 */
[----:B------:R-:W-:Y:S05]  /*83e0*/  BRA.U !UP0, `(.L_x_38455) ;  /* 0x0000000108907547 */ /* 0x000fea000b800000 */
[----:B------:R-:W-:-:S09]  /*83f0*/  UISETP.NE.AND UP0, UPT, UR4, 0x18, UPT ;  /* 0x000000180400788c */ /* 0x000fd2000bf05270 */
[----:B------:R-:W-:Y:S05]  /*8400*/  BRA.U !UP0, `(.L_x_38456) ;  /* 0x0000000108447547 */ /* 0x000fea000b800000 */
.L_x_38432:
        /* <DEDUP_REMOVED lines=16> */
.L_x_38457:
[----:B------:R-:W-:Y:S05]  /*8510*/  BRA `(.L_x_38433) ;  /* 0x0000000000a07947 */ /* 0x000fea0003800000 */
.L_x_38456:
        /* <DEDUP_REMOVED lines=13> */
.L_x_38459:
[----:B------:R-:W-:Y:S05]  /*85f0*/  BSYNC.RECONVERGENT B0 ;  /* 0x0000000000007941 */ /* 0x000fea0003800200 */
.L_x_38458:
[----:B------:R-:W-:-:S05]  /*8600*/  LOP3.LUT R5, R0, 0x80, R5, 0xf8, !PT ;  /* 0x0000008000057812 */ /* 0x000fca00078ef805 */
[----:B------:R0:W-:Y:S01]  /*8610*/  STG.E.U8 desc[UR36][R2.64], R5 ;  /* 0x0000000502007986 */ /* 0x0001e2000c101124 */
[----:B------:R-:W-:Y:S05]  /*8620*/  BRA `(.L_x_38433) ;  /* 0x00000000005c7947 */ /* 0x000fea0003800000 */
.L_x_38455:
        /* <DEDUP_REMOVED lines=12> */
.L_x_38461:
[----:B------:R-:W-:Y:S01]  /*86f0*/  IMAD.MOV.U32 R0, RZ, RZ, 0x7f ;  /* 0x0000007fff007424 */ /* 0x000fe200078e00ff */
[----:B------:R-:W-:-:S04]  /*8700*/  ISETP.GT.U32.AND P0, PT, R4, 0x7f800000, PT ;  /* 0x7f8000000400780c */ /* 0x000fc80003f04070 */
[----:B------:R-:W-:-:S09]  /*8710*/  SEL R0, R0, 0x7c, P0 ;  /* 0x0000007c00007807 */ /* 0x000fd20000000000 */
.L_x_38462:
[----:B------:R-:W-:Y:S05]  /*8720*/  BSYNC.RECONVERGENT B0 ;  /* 0x0000000000007941 */ /* 0x000fea0003800200 */
.L_x_38460:
[----:B------:R-:W-:-:S04]  /*8730*/  SHF.R.U32.HI R5, RZ, 0x18, R5 ;  /* 0x00000018ff057819 */ /* 0x000fc80000011605 */
[----:B------:R-:W-:-:S05]  /*8740*/  LOP3.LUT R5, R0, 0x80, R5, 0xf8, !PT ;  /* 0x0000008000057812 */ /* 0x000fca00078ef805 */
[----:B------:R0:W-:Y:S01]  /*8750*/  STG.E.U8 desc[UR36][R2.64], R5 ;  /* 0x0000000502007986 */ /* 0x0001e2000c101124 */
[----:B------:R-:W-:Y:S05]  /*8760*/  BRA `(.L_x_38433) ;  /* 0x00000000000c7947 */ /* 0x000fea0003800000 */
.L_x_38454:
[----:B------:R-:W0:Y:S02]  /*8770*/  I2F.S16 R0, R9 ;  /* 0x0000000900007306 */ /* 0x000e240000101400 */
[----:B0-----:R-:W-:-:S05]  /*8780*/  F2FP.BF16.F32.PACK_AB R0, RZ, R0 ;  /* 0x00000000ff00723e */ /* 0x001fca00000010ff */
[----:B------:R0:W-:Y:S02]  /*8790*/  STG.E.U16 desc[UR36][R2.64], R0 ;  /* 0x0000000002007986 */ /* 0x0001e4000c101524 */
.L_x_38433:
[----:B------:R-:W-:-:S07]  /*87a0*/  VIADD R17, R17, 0x80 ;  /* 0x0000008011117836 */ /* 0x000fce0000000000 */
.L_x_38360:
[----:B------:R-:W-:Y:S05]  /*87b0*/  BSYNC.RECONVERGENT B6 ;  /* 0x0000000000067941 */ /* 0x000fea0003800200 */
.L_x_38359:
        /* <DEDUP_REMOVED lines=358> */
.L_x_38465:
        /* <DEDUP_REMOVED lines=16> */
.L_x_38469:
[----:B------:R4:W5:Y:S01]  /*9f20*/  LDG.E.U8 R18, desc[UR36][R2.64] ;  /* 0x0000002402127981 */ /* 0x000962000c1e1100 */
[----:B------:R-:W-:Y:S05]  /*9f30*/  BRA `(.L_x_38471) ;  /* 0x0000000c004c7947 */ /* 0x000fea0003800000 */
.L_x_38468:
        /* <DEDUP_REMOVED lines=8> */
.L_x_38473:
[----:B------:R2:W5:Y:S01]  /*9fc0*/  LDG.E.U16 R18, desc[UR36][R2.64] ;  /* 0x0000002402127981 */ /* 0x000562000c1e1500 */
[----:B------:R-:W-:Y:S05]  /*9fd0*/  BRA `(.L_x_38471) ;  /* 0x0000000c00247947 */ /* 0x000fea0003800000 */
.L_x_38472:
[----:B------:R0:W5:Y:S01]  /*9fe0*/  LDG.E.U16 R18, desc[UR36][R2.64] ;  /* 0x0000002402127981 */ /* 0x000162000c1e1500 */
[----:B------:R-:W-:Y:S05]  /*9ff0*/  BRA `(.L_x_38471) ;  /* 0x0000000c001c7947 */ /* 0x000fea0003800000 */
.L_x_38467:
        /* <DEDUP_REMOVED lines=9> */
.L_x_38475:
[----:B------:R-:W2:Y:S02]  /*a090*/  LDG.E.U16 R0, desc[UR36][R2.64] ;  /* 0x0000002402007981 */ /* 0x000ea4000c1e1500 */
[----:B--2---:R-:W-:-:S06]  /*a0a0*/  HADD2.F32 R0, -RZ, R0.H0_H0 ;  /* 0x20000000ff007230 */ /* 0x004fcc0000004100 */
[----:B------:R-:W0:Y:S02]  /*a0b0*/  F2I.FTZ.TRUNC.NTZ R0, R0 ;  /* 0x0000000000007305 */ /* 0x000e24000021f100 */
[----:B0-----:R-:W-:Y:S01]  /*a0c0*/  PRMT R18, R0, 0x7610, R18 ;  /* 0x0000761000127816 */ /* 0x001fe20000000012 */
[----:B------:R-:W-:Y:S06]  /*a0d0*/  BRA `(.L_x_38471) ;  /* 0x0000000800e47947 */ /* 0x000fec0003800000 */
.L_x_38474:
        /* <DEDUP_REMOVED lines=9> */
.L_x_38477:
[----:B------:R-:W2:Y:S02]  /*a170*/  LDG.E.U16 R2, desc[UR36][R2.64] ;  /* 0x0000002402027981 */ /* 0x000ea4000c1e1500 */
[----:B--2---:R-:W-:-:S06]  /*a180*/  HADD2.F32 R0, -RZ, R2.H0_H0 ;  /* 0x20000002ff007230 */ /* 0x004fcc0000004100 */
[----:B------:R-:W0:Y:S02]  /*a190*/  F2I.FTZ.TRUNC.NTZ R0, R0 ;  /* 0x0000000000007305 */ /* 0x000e24000021f100 */
[----:B0-----:R-:W-:Y:S01]  /*a1a0*/  PRMT R18, R0, 0x7610, R18 ;  /* 0x0000761000127816 */ /* 0x001fe20000000012 */
[----:B------:R-:W-:Y:S06]  /*a1b0*/  BRA `(.L_x_38471) ;  /* 0x0000000800ac7947 */ /* 0x000fec0003800000 */
.L_x_38476:
[----:B------:R-:W2:Y:S02]  /*a1c0*/  LDG.E.64 R2, desc[UR36][R2.64] ;  /* 0x0000002402027981 */ /* 0x000ea4000c1e1b00 */
[----:B--2---:R0:W1:Y:S02]  /*a1d0*/  F2I.F64.TRUNC R18, R2 ;  /* 0x0000000200127311 */ /* 0x004064000030d100 */
[----:B01----:R-:W-:Y:S05]  /*a1e0*/  BRA `(.L_x_38471) ;  /* 0x0000000800a07947 */ /* 0x003fea0003800000 */
.L_x_38466:
        /* <DEDUP_REMOVED lines=12> */
.L_x_38480:
[----:B------:R-:W2:Y:S02]  /*a2b0*/  LDG.E.64 R2, desc[UR36][R2.64] ;  /* 0x0000002402027981 */ /* 0x000ea4000c1e1b00 */
[----:B--2---:R0:W1:Y:S02]  /*a2c0*/  F2I.F64.TRUNC R18, R2 ;  /* 0x0000000200127311 */ /* 0x004064000030d100 */
[----:B01----:R-:W-:Y:S05]  /*a2d0*/  BRA `(.L_x_38471) ;  /* 0x0000000800647947 */ /* 0x003fea0003800000 */
.L_x_38479:
        /* <DEDUP_REMOVED lines=27> */
.L_x_38482:
        /* <DEDUP_REMOVED lines=14> */
.L_x_38481:
[----:B------:R-:W2:Y:S02]  /*a570*/  LDG.E.U16 R0, desc[UR36][R2.64] ;  /* 0x0000002402007981 */ /* 0x000ea4000c1e1500 */
[----:B--2---:R-:W-:-:S06]  /*a580*/  IMAD.U32 R0, R0, 0x10000, RZ ;  /* 0x0001000000007824 */ /* 0x004fcc00078e00ff */
[----:B------:R-:W0:Y:S02]  /*a590*/  F2I.FTZ.TRUNC.NTZ R0, R0 ;  /* 0x0000000000007305 */ /* 0x000e24000021f100 */
[----:B0-----:R-:W-:Y:S01]  /*a5a0*/  PRMT R18, R0, 0x7610, R18 ;  /* 0x0000761000127816 */ /* 0x001fe20000000012 */
[----:B------:R-:W-:Y:S06]  /*a5b0*/  BRA `(.L_x_38471) ;  /* 0x0000000400ac7947 */ /* 0x000fec0003800000 */
.L_x_38478:
        /* <DEDUP_REMOVED lines=10> */
.L_x_38485:
        /* <DEDUP_REMOVED lines=21> */
.L_x_38489:
[----:B------:R-:W-:Y:S05]  /*a7b0*/  BSYNC.RECONVERGENT B1 ;  /* 0x0000000000017941 */ /* 0x000fea0003800200 */
.L_x_38488:
[----:B------:R-:W-:Y:S01]  /*a7c0*/  IMAD.SHL.U32 R0, R0, 0x100000, RZ ;  /* 0x0010000000007824 */ /* 0x000fe200078e00ff */
[----:B------:R-:W-:-:S04]  /*a7d0*/  LEA R2, R2, 0x3b800000, 0x17 ;  /* 0x3b80000002027811 */ /* 0x000fc800078eb8ff */
[----:B------:R-:W-:-:S07]  /*a7e0*/  LOP3.LUT R0, R2, R0, R7, 0xfe, !PT ;  /* 0x0000000002007212 */ /* 0x000fce00078efe07 */
.L_x_38487:
[----:B------:R-:W-:Y:S05]  /*a7f0*/  BSYNC.RECONVERGENT B0 ;  /* 0x0000000000007941 */ /* 0x000fea0003800200 */
.L_x_38486:
[----:B------:R-:W0:Y:S02]  /*a800*/  F2I.FTZ.TRUNC.NTZ R0, R0 ;  /* 0x0000000000007305 */ /* 0x000e24000021f100 */
[----:B0-----:R-:W-:Y:S01]  /*a810*/  PRMT R18, R0, 0x7610, R18 ;  /* 0x0000761000127816 */ /* 0x001fe20000000012 */
[----:B------:R-:W-:Y:S06]  /*a820*/  BRA `(.L_x_38471) ;  /* 0x0000000400107947 */ /* 0x000fec0003800000 */
.L_x_38484:
        /* <DEDUP_REMOVED lines=21> */
.L_x_38493:
[----:B------:R-:W-:Y:S05]  /*a980*/  BSYNC.RECONVERGENT B1 ;  /* 0x0000000000017941 */ /* 0x000fea0003800200 */
.L_x_38492:
[----:B------:R-:W-:Y:S02]  /*a990*/  SHF.L.U32 R0, R0, 0x15, RZ ;  /* 0x0000001500007819 */ /* 0x000fe400000006ff */
[----:B------:R-:W-:-:S04]  /*a9a0*/  LEA R2, R2, 0x37800000, 0x17 ;  /* 0x3780000002027811 */ /* 0x000fc800078eb8ff */
[----:B------:R-:W-:-:S07]  /*a9b0*/  LOP3.LUT R0, R2, R0, R7, 0xfe, !PT ;  /* 0x0000000002007212 */ /* 0x000fce00078efe07 */
.L_x_38491:
[----:B------:R-:W-:Y:S05]  /*a9c0*/  BSYNC.RECONVERGENT B0 ;  /* 0x0000000000007941 */ /* 0x000fea0003800200 */
.L_x_38490:
[----:B------:R-:W0:Y:S02]  /*a9d0*/  F2I.FTZ.TRUNC.NTZ R0, R0 ;  /* 0x0000000000007305 */ /* 0x000e24000021f100 */
[----:B0-----:R-:W-:Y:S01]  /*a9e0*/  PRMT R18, R0, 0x7610, R18 ;  /* 0x0000761000127816 */ /* 0x001fe20000000012 */
[----:B------:R-:W-:Y:S06]  /*a9f0*/  BRA `(.L_x_38471) ;  /* 0x00000000009c7947 */ /* 0x000fec0003800000 */
.L_x_38483:
        /* <DEDUP_REMOVED lines=14> */
.L_x_38497:
[----:B------:R-:W-:Y:S05]  /*aae0*/  BSYNC.RECONVERGENT B0 ;  /* 0x0000000000007941 */ /* 0x000fea0003800200 */
.L_x_38496:
[----:B------:R-:W0:Y:S02]  /*aaf0*/  F2I.FTZ.TRUNC.NTZ R0, R0 ;  /* 0x0000000000007305 */ /* 0x000e24000021f100 */
[----:B0-----:R-:W-:Y:S01]  /*ab00*/  PRMT R18, R0, 0x7610, R18 ;  /* 0x0000761000127816 */ /* 0x001fe20000000012 */
[----:B------:R-:W-:Y:S06]  /*ab10*/  BRA `(.L_x_38471) ;  /* 0x0000000000547947 */ /* 0x000fec0003800000 */
.L_x_38470:
        /* <DEDUP_REMOVED lines=16> */
.L_x_38498:
[----:B------:R-:W-:Y:S01]  /*ac20*/  PRMT R18, RZ, 0x7610, R18 ;  /* 0x00007610ff127816 */ /* 0x000fe20000000012 */
[----:B------:R-:W-:Y:S06]  /*ac30*/  BRA `(.L_x_38471) ;  /* 0x00000000000c7947 */ /* 0x000fec0003800000 */
.L_x_38495:
[----:B------:R0:W5:Y:S01]  /*ac40*/  LDG.E.U16 R18, desc[UR36][R2.64] ;  /* 0x0000002402127981 */ /* 0x000162000c1e1500 */
[----:B------:R-:W-:Y:S05]  /*ac50*/  BRA `(.L_x_38471) ;  /* 0x0000000000047947 */ /* 0x000fea0003800000 */
.L_x_38494:
[----:B------:R0:W5:Y:S02]  /*ac60*/  LDG.E.U16 R18, desc[UR36][R2.64] ;  /* 0x0000002402127981 */ /* 0x000164000c1e1500 */
.L_x_38471:
        /* <DEDUP_REMOVED lines=16> */
.L_x_38502:
[----:B------:R0:W5:Y:S01]  /*ad70*/  LDG.E.U8 R0, desc[UR36][R2.64] ;  /* 0x0000002402007981 */ /* 0x000162000c1e1100 */
[----:B------:R-:W-:Y:S05]  /*ad80*/  BRA `(.L_x_38504) ;  /* 0x0000000c004c7947 */ /* 0x000fea0003800000 */
.L_x_38501:
        /* <DEDUP_REMOVED lines=8> */
.L_x_38506:
[----:B------:R0:W5:Y:S01]  /*ae10*/  LDG.E.U16 R0, desc[UR36][R2.64] ;  /* 0x0000002402007981 */ /* 0x000162000c1e1500 */
[----:B------:R-:W-:Y:S05]  /*ae20*/  BRA `(.L_x_38504) ;  /* 0x0000000c00247947 */ /* 0x000fea0003800000 */
.L_x_38505:
[----:B------:R0:W5:Y:S01]  /*ae30*/  LDG.E.U16 R0, desc[UR36][R2.64] ;  /* 0x0000002402007981 */ /* 0x000162000c1e1500 */
[----:B------:R-:W-:Y:S05]  /*ae40*/  BRA `(.L_x_38504) ;  /* 0x0000000c001c7947 */ /* 0x000fea0003800000 */
.L_x_38500:
        /* <DEDUP_REMOVED lines=9> */
.L_x_38508:
[----:B------:R-:W2:Y:S02]  /*aee0*/  LDG.E.U16 R4, desc[UR36][R2.64] ;  /* 0x0000002402047981 */ /* 0x000ea4000c1e1500 */
[----:B--2---:R-:W-:-:S06]  /*aef0*/  HADD2.F32 R4, -RZ, R4.H0_H0 ;  /* 0x20000004ff047230 */ /* 0x004fcc0000004100 */
[----:B------:R-:W0:Y:S02]  /*af00*/  F2I.FTZ.TRUNC.NTZ R4, R4 ;  /* 0x0000000400047305 */ /* 0x000e24000021f100 */
[----:B0-----:R-:W-:Y:S01]  /*af10*/  PRMT R0, R4, 0x7610, R0 ;  /* 0x0000761004007816 */ /* 0x001fe20000000000 */
[----:B------:R-:W-:Y:S06]  /*af20*/  BRA `(.L_x_38504) ;  /* 0x0000000800e47947 */ /* 0x000fec0003800000 */
.L_x_38507:
        /* <DEDUP_REMOVED lines=9> */
.L_x_38510:
[----:B------:R-:W2:Y:S02]  /*afc0*/  LDG.E.U16 R2, desc[UR36][R2.64] ;  /* 0x0000002402027981 */ /* 0x000ea4000c1e1500 */
[----:B--2---:R-:W-:-:S06]  /*afd0*/  HADD2.F32 R4, -RZ, R2.H0_H0 ;  /* 0x20000002ff047230 */ /* 0x004fcc0000004100 */
[----:B------:R-:W0:Y:S02]  /*afe0*/  F2I.FTZ.TRUNC.NTZ R4, R4 ;  /* 0x0000000400047305 */ /* 0x000e24000021f100 */
[----:B0-----:R-:W-:Y:S01]  /*aff0*/  PRMT R0, R4, 0x7610, R0 ;  /* 0x0000761004007816 */ /* 0x001fe20000000000 */
[----:B------:R-:W-:Y:S06]  /*b000*/  BRA `(.L_x_38504) ;  /* 0x0000000800ac7947 */ /* 0x000fec0003800000 */
.L_x_38509:
[----:B------:R-:W2:Y:S02]  /*b010*/  LDG.E.64 R2, desc[UR36][R2.64] ;  /* 0x0000002402027981 */ /* 0x000ea4000c1e1b00 */
[----:B--2---:R4:W0:Y:S02]  /*b020*/  F2I.F64.TRUNC R0, R2 ;  /* 0x0000000200007311 */ /* 0x004824000030d100 */
[----:B0---4-:R-:W-:Y:S05]  /*b030*/  BRA `(.L_x_38504) ;  /* 0x0000000800a07947 */ /* 0x011fea0003800000 */
.L_x_38499:
        /* <DEDUP_REMOVED lines=12> */
.L_x_38513:
[----:B------:R-:W2:Y:S02]  /*b100*/  LDG.E.64 R2, desc[UR36][R2.64] ;  /* 0x0000002402027981 */ /* 0x000ea4000c1e1b00 */
[----:B--2---:R0:W1:Y:S02]  /*b110*/  F2I.F64.TRUNC R0, R2 ;  /* 0x0000000200007311 */ /* 0x004064000030d100 */
[----:B01----:R-:W-:Y:S05]  /*b120*/  BRA `(.L_x_38504) ;  /* 0x0000000800647947 */ /* 0x003fea0003800000 */
.L_x_38512:
        /* <DEDUP_REMOVED lines=27> */
.L_x_38515:
        /* <DEDUP_REMOVED lines=14> */
.L_x_38514:
[----:B------:R-:W2:Y:S02]  /*b3c0*/  LDG.E.U16 R4, desc[UR36][R2.64] ;  /* 0x0000002402047981 */ /* 0x000ea4000c1e1500 */
[----:B--2---:R-:W-:-:S06]  /*b3d0*/  IMAD.U32 R4, R4, 0x10000, RZ ;  /* 0x0001000004047824 */ /* 0x004fcc00078e00ff */
[----:B------:R-:W0:Y:S02]  /*b3e0*/  F2I.FTZ.TRUNC.NTZ R4, R4 ;  /* 0x0000000400047305 */ /* 0x000e24000021f100 */
[----:B0-----:R-:W-:Y:S01]  /*b3f0*/  PRMT R0, R4, 0x7610, R0 ;  /* 0x0000761004007816 */ /* 0x001fe20000000000 */
[----:B------:R-:W-:Y:S06]  /*b400*/  BRA `(.L_x_38504) ;  /* 0x0000000400ac7947 */ /* 0x000fec0003800000 */
.L_x_38511:
        /* <DEDUP_REMOVED lines=10> */
.L_x_38518:
        /* <DEDUP_REMOVED lines=21> */
.L_x_38522:
[----:B------:R-:W-:Y:S05]  /*b600*/  BSYNC.RECONVERGENT B1 ;  /* 0x0000000000017941 */ /* 0x000fea0003800200 */
.L_x_38521:
[----:B------:R-:W-:Y:S02]  /*b610*/  SHF.L.U32 R0, R0, 0x14, RZ ;  /* 0x0000001400007819 */ /* 0x000fe400000006ff */
[----:B------:R-:W-:-:S04]  /*b620*/  LEA R2, R2, 0x3b800000, 0x17 ;  /* 0x3b80000002027811 */ /* 0x000fc800078eb8ff */
[----:B------:R-:W-:-:S07]  /*b630*/  LOP3.LUT R4, R2, R0, R7, 0xfe, !PT ;  /* 0x0000000002047212 */ /* 0x000fce00078efe07 */
.L_x_38520:
[----:B------:R-:W-:Y:S05]  /*b640*/  BSYNC.RECONVERGENT B0 ;  /* 0x0000000000007941 */ /* 0x000fea0003800200 */
.L_x_38519:
[----:B------:R-:W0:Y:S02]  /*b650*/  F2I.FTZ.TRUNC.NTZ R4, R4 ;  /* 0x0000000400047305 */ /* 0x000e24000021f100 */
[----:B0-----:R-:W-:Y:S01]  /*b660*/  PRMT R0, R4, 0x7610, R0 ;  /* 0x0000761004007816 */ /* 0x001fe20000000000 */
[----:B------:R-:W-:Y:S06]  /*b670*/  BRA `(.L_x_38504) ;  /* 0x0000000400107947 */ /* 0x000fec0003800000 */
.L_x_38517:
        /* <DEDUP_REMOVED lines=21> */
.L_x_38526:
[----:B------:R-:W-:Y:S05]  /*b7d0*/  BSYNC.RECONVERGENT B1 ;  /* 0x0000000000017941 */ /* 0x000fea0003800200 */
.L_x_38525:
[----:B------:R-:W-:Y:S01]  /*b7e0*/  IMAD.SHL.U32 R0, R0, 0x200000, RZ ;  /* 0x0020000000007824 */ /* 0x000fe200078e00ff */
[----:B------:R-:W-:-:S04]  /*b7f0*/  LEA R2, R2, 0x37800000, 0x17 ;  /* 0x3780000002027811 */ /* 0x000fc800078eb8ff */
[----:B------:R-:W-:-:S07]  /*b800*/  LOP3.LUT R4, R2, R0, R7, 0xfe, !PT ;  /* 0x0000000002047212 */ /* 0x000fce00078efe07 */
.L_x_38524:
[----:B------:R-:W-:Y:S05]  /*b810*/  BSYNC.RECONVERGENT B0 ;  /* 0x0000000000007941 */ /* 0x000fea0003800200 */
.L_x_38523:
[----:B------:R-:W0:Y:S02]  /*b820*/  F2I.FTZ.TRUNC.NTZ R4, R4 ;  /* 0x0000000400047305 */ /* 0x000e24000021f100 */
[----:B0-----:R-:W-:Y:S01]  /*b830*/  PRMT R0, R4, 0x7610, R0 ;  /* 0x0000761004007816 */ /* 0x001fe20000000000 */
[----:B------:R-:W-:Y:S06]  /*b840*/  BRA `(.L_x_38504) ;  /* 0x00000000009c7947 */ /* 0x000fec0003800000 */
.L_x_38516:
        /* <DEDUP_REMOVED lines=14> */
.L_x_38530:
[----:B------:R-:W-:Y:S05]  /*b930*/  BSYNC.RECONVERGENT B0 ;  /* 0x0000000000007941 */ /* 0x000fea0003800200 */
.L_x_38529:
[----:B------:R-:W0:Y:S02]  /*b940*/  F2I.FTZ.TRUNC.NTZ R4, R4 ;  /* 0x0000000400047305 */ /* 0x000e24000021f100 */
[----:B0-----:R-:W-:Y:S01]  /*b950*/  PRMT R0, R4, 0x7610, R0 ;  /* 0x0000761004007816 */ /* 0x001fe20000000000 */
[----:B------:R-:W-:Y:S06]  /*b960*/  BRA `(.L_x_38504) ;  /* 0x0000000000547947 */ /* 0x000fec0003800000 */
.L_x_38503:
        /* <DEDUP_REMOVED lines=16> */
.L_x_38531:
[----:B------:R-:W-:Y:S01]  /*ba70*/  PRMT R0, RZ, 0x7610, R0 ;  /* 0x00007610ff007816 */ /* 0x000fe20000000000 */
[----:B------:R-:W-:Y:S06]  /*ba80*/  BRA `(.L_x_38504) ;  /* 0x00000000000c7947 */ /* 0x000fec0003800000 */
.L_x_38528:
[----:B------:R0:W5:Y:S01]  /*ba90*/  LDG.E.U16 R0, desc[UR36][R2.64] ;  /* 0x0000002402007981 */ /* 0x000162000c1e1500 */
[----:B------:R-:W-:Y:S05]  /*baa0*/  BRA `(.L_x_38504) ;  /* 0x0000000000047947 */ /* 0x000fea0003800000 */
.L_x_38527:
[----:B------:R0:W5:Y:S02]  /*bab0*/  LDG.E.U16 R0, desc[UR36][R2.64] ;  /* 0x0000002402007981 */ /* 0x000164000c1e1500 */
.L_x_38504:
        /* <DEDUP_REMOVED lines=11> */
[----:B0-2-4-:R-:W-:-:S06]  /*bb70*/  VIADD R2, R5, 0xffffffe ;  /* 0x0ffffffe05027836 */ /* 0x015fcc0000000000 */
        /* <DEDUP_REMOVED lines=36> */
.L_x_38535:
[----:B------:R0:W-:Y:S01]  /*bdc0*/  STG.E.U8 desc[UR36][R2.64], R9 ;  /* 0x0000000902007986 */ /* 0x0001e2000c101124 */
[----:B------:R-:W-:Y:S05]  /*bdd0*/  BRA `(.L_x_38537) ;  /* 0x0000000c004c7947 */ /* 0x000fea0003800000 */
.L_x_38534:
        /* <DEDUP_REMOVED lines=10> */
.L_x_38539:
[----:B------:R-:W-:-:S05]  /*be80*/  PRMT R5, R9, 0x9910, RZ ;  /* 0x0000991009057816 */ /* 0x000fca00000000ff */
[----:B------:R0:W-:Y:S01]  /*be90*/  STG.E desc[UR36][R2.64], R5 ;  /* 0x0000000502007986 */ /* 0x0001e2000c101924 */
[----:B------:R-:W-:Y:S05]  /*bea0*/  BRA `(.L_x_38537) ;  /* 0x0000000c00187947 */ /* 0x000fea0003800000 */
.L_x_38538:
[----:B------:R0:W-:Y:S01]  /*beb0*/  STG.E.U16 desc[UR36][R2.64], R9 ;  /* 0x0000000902007986 */ /* 0x0001e2000c101524 */
[----:B------:R-:W-:Y:S05]  /*bec0*/  BRA `(.L_x_38537) ;  /* 0x0000000c00107947 */ /* 0x000fea0003800000 */
.L_x_38533:
        /* <DEDUP_REMOVED lines=9> */
.L_x_38541:
[----:B------:R-:W0:Y:S02]  /*bf60*/  I2F.S16 R0, R9 ;  /* 0x0000000900007306 */ /* 0x000e240000101400 */
[----:B0-----:R-:W-:-:S05]  /*bf70*/  F2FP.F16.F32.PACK_AB R0, RZ, R0 ;  /* 0x00000000ff00723e */ /* 0x001fca00000000ff */
[----:B------:R0:W-:Y:S01]  /*bf80*/  STG.E.U16 desc[UR36][R2.64], R0 ;  /* 0x0000000002007986 */ /* 0x0001e2000c101524 */
[----:B------:R-:W-:Y:S05]  /*bf90*/  BRA `(.L_x_38537) ;  /* 0x0000000800dc7947 */ /* 0x000fea0003800000 */
.L_x_38540:
        /* <DEDUP_REMOVED lines=10> */
.L_x_38543:
[----:B------:R-:W0:Y:S02]  /*c040*/  I2F.S16 R9, R9 ;  /* 0x0000000900097306 */ /* 0x000e240000101400 */
[----:B0-----:R-:W-:-:S04]  /*c050*/  F2FP.F16.F32.PACK_AB R5, RZ, R9 ;  /* 0x00000009ff05723e */ /* 0x001fc800000000ff */
[----:B------:R-:W-:-:S05]  /*c060*/  PRMT R5, R5, 0x5410, RZ ;  /* 0x0000541005057816 */ /* 0x000fca00000000ff */
[----:B------:R0:W-:Y:S01]  /*c070*/  STG.E desc[UR36][R2.64], R5 ;  /* 0x0000000502007986 */ /* 0x0001e2000c101924 */
[----:B------:R-:W-:Y:S05]  /*c080*/  BRA `(.L_x_38537) ;  /* 0x0000000800a07947 */ /* 0x000fea0003800000 */
.L_x_38542:
[----:B------:R-:W0:Y:S02]  /*c090*/  I2F.F64.S16 R4, R9 ;  /* 0x0000000900047312 */ /* 0x000e240000101c00 */
[----:B0-----:R0:W-:Y:S01]  /*c0a0*/  STG.E.64 desc[UR36][R2.64], R4 ;  /* 0x0000000402007986 */ /* 0x0011e2000c101b24 */
[----:B------:R-:W-:Y:S05]  /*c0b0*/  BRA `(.L_x_38537) ;  /* 0x0000000800947947 */ /* 0x000fea0003800000 */
.L_x_38532:
        /* <DEDUP_REMOVED lines=12> */
.L_x_38547:
        /* <DEDUP_REMOVED lines=18> */
.L_x_38550:
[----:B------:R-:W-:-:S04]  /*c2a0*/  SHF.R.U32.HI R5, RZ, 0x18, R5 ;  /* 0x00000018ff057819 */ /* 0x000fc80000011605 */
[----:B------:R-:W-:-:S07]  /*c2b0*/  LOP3.LUT R0, R0, 0x80, R5, 0xf8, !PT ;  /* 0x0000008000007812 */ /* 0x000fce00078ef805 */
.L_x_38549:
[----:B------:R-:W-:Y:S05]  /*c2c0*/  BSYNC.RECONVERGENT B0 ;  /* 0x0000000000007941 */ /* 0x000fea0003800200 */
.L_x_38548:
[----:B------:R0:W-:Y:S01]  /*c2d0*/  STG.E.U8 desc[UR36][R2.64], R0 ;  /* 0x0000000002007986 */ /* 0x0001e2000c101124 */
[----:B------:R-:W-:Y:S05]  /*c2e0*/  BRA `(.L_x_38537) ;  /* 0x0000000800087947 */ /* 0x000fea0003800000 */
.L_x_38546:
        /* <DEDUP_REMOVED lines=18> */
.L_x_38553:
[----:B------:R-:W-:-:S04]  /*c410*/  SHF.R.U32.HI R5, RZ, 0x18, R5 ;  /* 0x00000018ff057819 */ /* 0x000fc80000011605 */
[----:B------:R-:W-:-:S07]  /*c420*/  LOP3.LUT R0, R0, 0x80, R5, 0xf8, !PT ;  /* 0x0000008000007812 */ /* 0x000fce00078ef805 */
.L_x_38552:
[----:B------:R-:W-:Y:S05]  /*c430*/  BSYNC.RECONVERGENT B0 ;  /* 0x0000000000007941 */ /* 0x000fea0003800200 */
.L_x_38551:
[----:B------:R0:W-:Y:S01]  /*c440*/  STG.E.U8 desc[UR36][R2.64], R0 ;  /* 0x0000000002007986 */ /* 0x0001e2000c101124 */
[----:B------:R-:W-:Y:S05]  /*c450*/  BRA `(.L_x_38537) ;  /* 0x0000000400ac7947 */ /* 0x000fea0003800000 */
.L_x_38545:
        /* <DEDUP_REMOVED lines=22> */
.L_x_38555:
[----:B------:R-:W-:-:S04]  /*c5c0*/  PRMT R4, R9, 0x9910, RZ ;  /* 0x0000991009047816 */ /* 0x000fc800000000ff */
[----:B------:R-:W-:-:S05]  /*c5d0*/  SHF.R.S32.HI R5, RZ, 0x1f, R4 ;  /* 0x0000001fff057819 */ /* 0x000fca0000011404 */
[----:B------:R0:W-:Y:S01]  /*c5e0*/  STG.E.64 desc[UR36][R2.64], R4 ;  /* 0x0000000402007986 */ /* 0x0001e2000c101b24 */
[----:B------:R-:W-:Y:S05]  /*c5f0*/  BRA `(.L_x_38537) ;  /* 0x0000000400447947 */ /* 0x000fea0003800000 */
.L_x_38554:
[----:B------:R-:W-:-:S05]  /*c600*/  PRMT R5, R9, 0x9910, RZ ;  /* 0x0000991009057816 */ /* 0x000fca00000000ff */
[----:B------:R0:W-:Y:S01]  /*c610*/  STG.E desc[UR36][R2.64], R5 ;  /* 0x0000000502007986 */ /* 0x0001e2000c101924 */
[----:B------:R-:W-:Y:S05]  /*c620*/  BRA `(.L_x_38537) ;  /* 0x0000000400387947 */ /* 0x000fea0003800000 */
.L_x_38544:
        /* <DEDUP_REMOVED lines=11> */
.L_x_38557:
[----:B------:R-:W-:Y:S01]  /*c6e0*/  CS2R R6, SRZ ;  /* 0x0000000000067805 */ /* 0x000fe2000001ff00 */
[----:B------:R-:W0:Y:S04]  /*c6f0*/  I2F.F64.S16 R4, R9 ;  /* 0x0000000900047312 */ /* 0x000e280000101c00 */
[----:B0-----:R0:W-:Y:S01]  /*c700*/  STG.E.128 desc[UR36][R2.64], R4 ;  /* 0x0000000402007986 */ /* 0x0011e2000c101d24 */
[----:B------:R-:W-:Y:S05]  /*c710*/  BRA `(.L_x_38537) ;  /* 0x0000000000fc7947 */ /* 0x000fea0003800000 */
.L_x_38556:
[----:B------:R-:W-:-:S09]  /*c720*/  UISETP.NE.AND UP0, UPT, UR4, 0xf, UPT ;  /* 0x0000000f0400788c */ /* 0x000fd2000bf05270 */
[----:B------:R-:W-:Y:S05]  /*c730*/  BRA.U !UP0, `(.L_x_38558) ;  /* 0x0000000108e87547 */ /* 0x000fea000b800000 */
[----:B------:R-:W-:-:S09]  /*c740*/  UISETP.NE.AND UP0, UPT, UR4, 0x17, UPT ;  /* 0x000000170400788c */ /* 0x000fd2000bf05270 */
[----:B------:R-:W-:Y:S05]  /*c750*/  BRA.U !UP0, `(.L_x_38559) ;  /* 0x0000000108907547 */ /* 0x000fea000b800000 */
[----:B------:R-:W-:-:S09]  /*c760*/  UISETP.NE.AND UP0, UPT, UR4, 0x18, UPT ;  /* 0x000000180400788c */ /* 0x000fd2000bf05270 */
[----:B------:R-:W-:Y:S05]  /*c770*/  BRA.U !UP0, `(.L_x_38560) ;  /* 0x0000000108447547 */ /* 0x000fea000b800000 */
.L_x_38536:
        /* <DEDUP_REMOVED lines=16> */
.L_x_38561:
[----:B------:R-:W-:Y:S05]  /*c880*/  BRA `(.L_x_38537) ;  /* 0x0000000000a07947 */ /* 0x000fea0003800000 */
.L_x_38560:
        /* <DEDUP_REMOVED lines=13> */
.L_x_38563:
[----:B------:R-:W-:Y:S05]  /*c960*/  BSYNC.RECONVERGENT B0 ;  /* 0x0000000000007941 */ /* 0x000fea0003800200 */
.L_x_38562:
[----:B------:R-:W-:-:S05]  /*c970*/  LOP3.LUT R5, R0, 0x80, R5, 0xf8, !PT ;  /* 0x0000008000057812 */ /* 0x000fca00078ef805 */
[----:B------:R3:W-:Y:S01]  /*c980*/  STG.E.U8 desc[UR36][R2.64], R5 ;  /* 0x0000000502007986 */ /* 0x0007e2000c101124 */
[----:B------:R-:W-:Y:S05]  /*c990*/  BRA `(.L_x_38537) ;  /* 0x00000000005c7947 */ /* 0x000fea0003800000 */
.L_x_38559:
        /* <DEDUP_REMOVED lines=12> */
.L_x_38565:
[----:B------:R-:W-:Y:S01]  /*ca60*/  IMAD.MOV.U32 R0, RZ, RZ, 0x7f ;  /* 0x0000007fff007424 */ /* 0x000fe200078e00ff */
[----:B------:R-:W-:-:S04]  /*ca70*/  ISETP.GT.U32.AND P0, PT, R4, 0x7f800000, PT ;  /* 0x7f8000000400780c */ /* 0x000fc80003f04070 */
[----:B------:R-:W-:-:S09]  /*ca80*/  SEL R0, R0, 0x7c, P0 ;  /* 0x0000007c00007807 */ /* 0x000fd20000000000 */
.L_x_38566:
[----:B------:R-:W-:Y:S05]  /*ca90*/  BSYNC.RECONVERGENT B0 ;  /* 0x0000000000007941 */ /* 0x000fea0003800200 */
.L_x_38564:
[----:B------:R-:W-:-:S04]  /*caa0*/  SHF.R.U32.HI R5, RZ, 0x18, R5 ;  /* 0x00000018ff057819 */ /* 0x000fc80000011605 */
[----:B------:R-:W-:-:S05]  /*cab0*/  LOP3.LUT R5, R0, 0x80, R5, 0xf8, !PT ;  /* 0x0000008000057812 */ /* 0x000fca00078ef805 */
[----:B------:R2:W-:Y:S01]  /*cac0*/  STG.E.U8 desc[UR36][R2.64], R5 ;  /* 0x0000000502007986 */ /* 0x0005e2000c101124 */
[----:B------:R-:W-:Y:S05]  /*cad0*/  BRA `(.L_x_38537) ;  /* 0x00000000000c7947 */ /* 0x000fea0003800000 */
.L_x_38558:
[----:B------:R-:W0:Y:S02]  /*cae0*/  I2F.S16 R0, R9 ;  /* 0x0000000900007306 */ /* 0x000e240000101400 */
[----:B0-----:R-:W-:-:S05]  /*caf0*/  F2FP.BF16.F32.PACK_AB R0, RZ, R0 ;  /* 0x00000000ff00723e */ /* 0x001fca00000010ff */
[----:B------:R4:W-:Y:S02]  /*cb00*/  STG.E.U16 desc[UR36][R2.64], R0 ;  /* 0x0000000002007986 */ /* 0x0009e4000c101524 */
.L_x_38537:
[----:B------:R-:W-:-:S07]  /*cb10*/  IADD3 R17, PT, PT, R17, 0x80, RZ ;  /* 0x0000008011117810 */ /* 0x000fce0007ffe0ff */
.L_x_38464:
[----:B------:R-:W-:Y:S05]  /*cb20*/  BSYNC.RECONVERGENT B6 ;  /* 0x0000000000067941 */ /* 0x000fea0003800200 */
.L_x_38463:
        /* <DEDUP_REMOVED lines=357> */
.L_x_38567:
        /* <DEDUP_REMOVED lines=19> */
.L_x_38571:
[----:B------:R0:W5:Y:S01]  /*e2b0*/  LDG.E.U8 R19, desc[UR36][R2.64] ;  /* 0x0000002402137981 */ /* 0x000162000c1e1100 */
[----:B------:R-:W-:Y:S05]  /*e2c0*/  BRA `(.L_x_38573) ;  /* 0x0000000c004c7947 */ /* 0x000fea0003800000 */
.L_x_38570:
        /* <DEDUP_REMOVED lines=8> */
.L_x_38575:
[----:B------:R0:W5:Y:S01]  /*e350*/  LDG.E.U16 R19, desc[UR36][R2.64] ;  /* 0x0000002402137981 */ /* 0x000162000c1e1500 */
[----:B------:R-:W-:Y:S05]  /*e360*/  BRA `(.L_x_38573) ;  /* 0x0000000c00247947 */ /* 0x000fea0003800000 */
.L_x_38574:
[----:B------:R0:W5:Y:S01]  /*e370*/  LDG.E.U16 R19, desc[UR36][R2.64] ;  /* 0x0000002402137981 */ /* 0x000162000c1e1500 */
[----:B------:R-:W-:Y:S05]  /*e380*/  BRA `(.L_x_38573) ;  /* 0x0000000c001c7947 */ /* 0x000fea0003800000 */
.L_x_38569:
        /* <DEDUP_REMOVED lines=9> */
.L_x_38577:
[----:B------:R-:W2:Y:S02]  /*e420*/  LDG.E.U16 R0, desc[UR36][R2.64] ;  /* 0x0000002402007981 */ /* 0x000ea4000c1e1500 */
[----:B--2---:R-:W-:-:S06]  /*e430*/  HADD2.F32 R0, -RZ, R0.H0_H0 ;  /* 0x20000000ff007230 */ /* 0x004fcc0000004100 */
[----:B------:R-:W0:Y:S02]  /*e440*/  F2I.FTZ.TRUNC.NTZ R0, R0 ;  /* 0x0000000000007305 */ /* 0x000e24000021f100 */
[----:B0-----:R-:W-:Y:S01]  /*e450*/  PRMT R19, R0, 0x7610, R19 ;  /* 0x0000761000137816 */ /* 0x001fe20000000013 */
[----:B------:R-:W-:Y:S06]  /*e460*/  BRA `(.L_x_38573) ;  /* 0x0000000800e47947 */ /* 0x000fec0003800000 */
.L_x_38576:
        /* <DEDUP_REMOVED lines=9> */
.L_x_38579:
[----:B------:R-:W2:Y:S02]  /*e500*/  LDG.E.U16 R2, desc[UR36][R2.64] ;  /* 0x0000002402027981 */ /* 0x000ea4000c1e1500 */
[----:B--2---:R-:W-:-:S06]  /*e510*/  HADD2.F32 R0, -RZ, R2.H0_H0 ;  /* 0x20000002ff007230 */ /* 0x004fcc0000004100 */
[----:B------:R-:W0:Y:S02]  /*e520*/  F2I.FTZ.TRUNC.NTZ R0, R0 ;  /* 0x0000000000007305 */ /* 0x000e24000021f100 */
[----:B0-----:R-:W-:Y:S01]  /*e530*/  PRMT R19, R0, 0x7610, R19 ;  /* 0x0000761000137816 */ /* 0x001fe20000000013 */
[----:B------:R-:W-:Y:S06]  /*e540*/  BRA `(.L_x_38573) ;  /* 0x0000000800ac7947 */ /* 0x000fec0003800000 */
.L_x_38578:
[----:B------:R-:W2:Y:S02]  /*e550*/  LDG.E.64 R2, desc[UR36][R2.64] ;  /* 0x0000002402027981 */ /* 0x000ea4000c1e1b00 */
[----:B--2---:R0:W1:Y:S02]  /*e560*/  F2I.F64.TRUNC R19, R2 ;  /* 0x0000000200137311 */ /* 0x004064000030d100 */
[----:B01----:R-:W-:Y:S05]  /*e570*/  BRA `(.L_x_38573) ;  /* 0x0000000800a07947 */ /* 0x003fea0003800000 */
.L_x_38568:
        /* <DEDUP_REMOVED lines=12> */
.L_x_38582:
[----:B------:R-:W2:Y:S02]  /*e640*/  LDG.E.64 R2, desc[UR36][R2.64] ;  /* 0x0000002402027981 */ /* 0x000ea4000c1e1b00 */
[----:B--2---:R0:W1:Y:S02]  /*e650*/  F2I.F64.TRUNC R19, R2 ;  /* 0x0000000200137311 */ /* 0x004064000030d100 */
[----:B01----:R-:W-:Y:S05]  /*e660*/  BRA `(.L_x_38573) ;  /* 0x0000000800647947 */ /* 0x003fea0003800000 */
.L_x_38581:
        /* <DEDUP_REMOVED lines=27> */
.L_x_38584:
        /* <DEDUP_REMOVED lines=14> */
.L_x_38583:
[----:B------:R-:W2:Y:S02]  /*e900*/  LDG.E.U16 R0, desc[UR36][R2.64] ;  /* 0x0000002402007981 */ /* 0x000ea4000c1e1500 */
[----:B--2---:R-:W-:-:S06]  /*e910*/  IMAD.U32 R0, R0, 0x10000, RZ ;  /* 0x0001000000007824 */ /* 0x004fcc00078e00ff */
[----:B------:R-:W0:Y:S02]  /*e920*/  F2I.FTZ.TRUNC.NTZ R0, R0 ;  /* 0x0000000000007305 */ /* 0x000e24000021f100 */
[----:B0-----:R-:W-:Y:S01]  /*e930*/  PRMT R19, R0, 0x7610, R19 ;  /* 0x0000761000137816 */ /* 0x001fe20000000013 */
[----:B------:R-:W-:Y:S06]  /*e940*/  BRA `(.L_x_38573) ;  /* 0x0000000400ac7947 */ /* 0x000fec0003800000 */
.L_x_38580:
        /* <DEDUP_REMOVED lines=10> */
.L_x_38587:
        /* <DEDUP_REMOVED lines=21> */
.L_x_38591:
[----:B------:R-:W-:Y:S05]  /*eb40*/  BSYNC.RECONVERGENT B1 ;  /* 0x0000000000017941 */ /* 0x000fea0003800200 */
.L_x_38590:
[----:B------:R-:W-:Y:S01]  /*eb50*/  IMAD.SHL.U32 R0, R0, 0x100000, RZ ;  /* 0x0010000000007824 */ /* 0x000fe200078e00ff */
[----:B------:R-:W-:-:S04]  /*eb60*/  LEA R2, R2, 0x3b800000, 0x17 ;  /* 0x3b80000002027811 */ /* 0x000fc800078eb8ff */
[----:B------:R-:W-:-:S07]  /*eb70*/  LOP3.LUT R0, R2, R0, R7, 0xfe, !PT ;  /* 0x0000000002007212 */ /* 0x000fce00078efe07 */
.L_x_38589:
[----:B------:R-:W-:Y:S05]  /*eb80*/  BSYNC.RECONVERGENT B0 ;  /* 0x0000000000007941 */ /* 0x000fea0003800200 */
.L_x_38588:
[----:B------:R-:W0:Y:S02]  /*eb90*/  F2I.FTZ.TRUNC.NTZ R0, R0 ;  /* 0x0000000000007305 */ /* 0x000e24000021f100 */
[----:B0-----:R-:W-:Y:S01]  /*eba0*/  PRMT R19, R0, 0x7610, R19 ;  /* 0x0000761000137816 */ /* 0x001fe20000000013 */
[----:B------:R-:W-:Y:S06]  /*ebb0*/  BRA `(.L_x_38573) ;  /* 0x0000000400107947 */ /* 0x000fec0003800000 */
.L_x_38586:
        /* <DEDUP_REMOVED lines=21> */
.L_x_38595:
[----:B------:R-:W-:Y:S05]  /*ed10*/  BSYNC.RECONVERGENT B1 ;  /* 0x0000000000017941 */ /* 0x000fea0003800200 */
.L_x_38594:
[----:B------:R-:W-:Y:S01]  /*ed20*/  IMAD.SHL.U32 R0, R0, 0x200000, RZ ;  /* 0x0020000000007824 */ /* 0x000fe200078e00ff */
[----:B------:R-:W-:-:S04]  /*ed30*/  LEA R2, R2, 0x37800000, 0x17 ;  /* 0x3780000002027811 */ /* 0x000fc800078eb8ff */
[----:B------:R-:W-:-:S07]  /*ed40*/  LOP3.LUT R0, R2, R0, R7, 0xfe, !PT ;  /* 0x0000000002007212 */ /* 0x000fce00078efe07 */
.L_x_38593:
[----:B------:R-:W-:Y:S05]  /*ed50*/  BSYNC.RECONVERGENT B0 ;  /* 0x0000000000007941 */ /* 0x000fea0003800200 */
.L_x_38592:
[----:B------:R-:W0:Y:S02]  /*ed60*/  F2I.FTZ.TRUNC.NTZ R0, R0 ;  /* 0x0000000000007305 */ /* 0x000e24000021f100 */
[----:B0-----:R-:W-:Y:S01]  /*ed70*/  PRMT R19, R0, 0x7610, R19 ;  /* 0x0000761000137816 */ /* 0x001fe20000000013 */
[----:B------:R-:W-:Y:S06]  /*ed80*/  BRA `(.L_x_38573) ;  /* 0x00000000009c7947 */ /* 0x000fec0003800000 */
.L_x_38585:
        /* <DEDUP_REMOVED lines=14> */
.L_x_38599:
[----:B------:R-:W-:Y:S05]  /*ee70*/  BSYNC.RECONVERGENT B0 ;  /* 0x0000000000007941 */ /* 0x000fea0003800200 */
.L_x_38598:
[----:B------:R-:W0:Y:S02]  /*ee80*/  F2I.FTZ.TRUNC.NTZ R0, R0 ;  /* 0x0000000000007305 */ /* 0x000e24000021f100 */
[----:B0-----:R-:W-:Y:S01]  /*ee90*/  PRMT R19, R0, 0x7610, R19 ;  /* 0x0000761000137816 */ /* 0x001fe20000000013 */
[----:B------:R-:W-:Y:S06]  /*eea0*/  BRA `(.L_x_38573) ;  /* 0x0000000000547947 */ /* 0x000fec0003800000 */
.L_x_38572:
        /* <DEDUP_REMOVED lines=16> */
.L_x_38600:
[----:B------:R-:W-:Y:S01]  /*efb0*/  PRMT R19, RZ, 0x7610, R19 ;  /* 0x00007610ff137816 */ /* 0x000fe20000000013 */
[----:B------:R-:W-:Y:S06]  /*efc0*/  BRA `(.L_x_38573) ;  /* 0x00000000000c7947 */ /* 0x000fec0003800000 */
.L_x_38597:
[----:B------:R0:W5:Y:S01]  /*efd0*/  LDG.E.U16 R19, desc[UR36][R2.64] ;  /* 0x0000002402137981 */ /* 0x000162000c1e1500 */
[----:B------:R-:W-:Y:S05]  /*efe0*/  BRA `(.L_x_38573) ;  /* 0x0000000000047947 */ /* 0x000fea0003800000 */
.L_x_38596:
[----:B------:R1:W5:Y:S02]  /*eff0*/  LDG.E.U16 R19, desc[UR36][R2.64] ;  /* 0x0000002402137981 */ /* 0x000364000c1e1500 */
.L_x_38573:
[----:B------:R-:W0:Y:S01]  /*f000*/  LDCU.64 UR6, c[0x0][0x5f8] ;  /* 0x0000bf00ff0677ac */ /* 0x000e220008000a00 */
[----:B------:R-:W-:-:S04]  /*f010*/  UPRMT UR4, UR42, 0x9910, URZ ;  /* 0x000099102a047896 */ /* 0x000fc800080000ff */
[----:B------:R-:W-:Y:S01]  /*f020*/  UISETP.GT.AND UP0, UPT, UR4, 0x9, UPT ;  /* 0x000000090400788c */ /* 0x000fe2000bf04270 */
[----:B0123--:R-:W-:-:S04]  /*f030*/  IADD3 R2, P0, PT, R18, UR6, RZ ;  /* 0x0000000612027c10 */ /* 0x00ffc8000ff1e0ff */
        /* <DEDUP_REMOVED lines=12> */
.L_x_38604:
[----:B------:R1:W5:Y:S01]  /*f100*/  LDG.E.U8 R0, desc[UR36][R2.64] ;  /* 0x0000002402007981 */ /* 0x000362000c1e1100 */
[----:B------:R-:W-:Y:S05]  /*f110*/  BRA `(.L_x_38606) ;  /* 0x0000000c004c7947 */ /* 0x000fea0003800000 */
.L_x_38603:
        /* <DEDUP_REMOVED lines=8> */
.L_x_38608:
[----:B------:R0:W5:Y:S01]  /*f1a0*/  LDG.E.U16 R0, desc[UR36][R2.64] ;  /* 0x0000002402007981 */ /* 0x000162000c1e1500 */
[----:B------:R-:W-:Y:S05]  /*f1b0*/  BRA `(.L_x_38606) ;  /* 0x0000000c00247947 */ /* 0x000fea0003800000 */
.L_x_38607:
[----:B------:R2:W5:Y:S01]  /*f1c0*/  LDG.E.U16 R0, desc[UR36][R2.64] ;  /* 0x0000002402007981 */ /* 0x000562000c1e1500 */
[----:B------:R-:W-:Y:S05]  /*f1d0*/  BRA `(.L_x_38606) ;  /* 0x0000000c001c7947 */ /* 0x000fea0003800000 */
.L_x_38602:
        /* <DEDUP_REMOVED lines=9> */
.L_x_38610:
[----:B------:R-:W2:Y:S02]  /*f270*/  LDG.E.U16 R4, desc[UR36][R2.64] ;  /* 0x0000002402047981 */ /* 0x000ea4000c1e1500 */
[----:B--2---:R-:W-:-:S06]  /*f280*/  HADD2.F32 R4, -RZ, R4.H0_H0 ;  /* 0x20000004ff047230 */ /* 0x004fcc0000004100 */
[----:B------:R-:W0:Y:S02]  /*f290*/  F2I.FTZ.TRUNC.NTZ R4, R4 ;  /* 0x0000000400047305 */ /* 0x000e24000021f100 */
[----:B0-----:R-:W-:Y:S01]  /*f2a0*/  PRMT R0, R4, 0x7610, R0 ;  /* 0x0000761004007816 */ /* 0x001fe20000000000 */
[----:B------:R-:W-:Y:S06]  /*f2b0*/  BRA `(.L_x_38606) ;  /* 0x0000000800e47947 */ /* 0x000fec0003800000 */
.L_x_38609:
        /* <DEDUP_REMOVED lines=9> */
.L_x_38612:
[----:B------:R-:W2:Y:S02]  /*f350*/  LDG.E.U16 R2, desc[UR36][R2.64] ;  /* 0x0000002402027981 */ /* 0x000ea4000c1e1500 */
[----:B--2---:R-:W-:-:S06]  /*f360*/  HADD2.F32 R4, -RZ, R2.H0_H0 ;  /* 0x20000002ff047230 */ /* 0x004fcc0000004100 */
[----:B------:R-:W0:Y:S02]  /*f370*/  F2I.FTZ.TRUNC.NTZ R4, R4 ;  /* 0x0000000400047305 */ /* 0x000e24000021f100 */
[----:B0-----:R-:W-:Y:S01]  /*f380*/  PRMT R0, R4, 0x7610, R0 ;  /* 0x0000761004007816 */ /* 0x001fe20000000000 */
[----:B------:R-:W-:Y:S06]  /*f390*/  BRA `(.L_x_38606) ;  /* 0x0000000800ac7947 */ /* 0x000fec0003800000 */
.L_x_38611:
[----:B------:R-:W2:Y:S02]  /*f3a0*/  LDG.E.64 R2, desc[UR36][R2.64] ;  /* 0x0000002402027981 */ /* 0x000ea4000c1e1b00 */
[----:B--2---:R0:W1:Y:S02]  /*f3b0*/  F2I.F64.TRUNC R0, R2 ;  /* 0x0000000200007311 */ /* 0x004064000030d100 */
[----:B01----:R-:W-:Y:S05]  /*f3c0*/  BRA `(.L_x_38606) ;  /* 0x0000000800a07947 */ /* 0x003fea0003800000 */
.L_x_38601:
        /* <DEDUP_REMOVED lines=12> */
.L_x_38615:
[----:B------:R-:W2:Y:S02]  /*f490*/  LDG.E.64 R2, desc[UR36][R2.64] ;  /* 0x0000002402027981 */ /* 0x000ea4000c1e1b00 */
[----:B--2---:R0:W1:Y:S02]  /*f4a0*/  F2I.F64.TRUNC R0, R2 ;  /* 0x0000000200007311 */ /* 0x004064000030d100 */
[----:B01----:R-:W-:Y:S05]  /*f4b0*/  BRA `(.L_x_38606) ;  /* 0x0000000800647947 */ /* 0x003fea0003800000 */
.L_x_38614:
        /* <DEDUP_REMOVED lines=27> */
.L_x_38617:
        /* <DEDUP_REMOVED lines=14> */
.L_x_38616:
[----:B------:R-:W2:Y:S02]  /*f750*/  LDG.E.U16 R4, desc[UR36][R2.64] ;  /* 0x0000002402047981 */ /* 0x000ea4000c1e1500 */
[----:B--2---:R-:W-:-:S06]  /*f760*/  IMAD.U32 R4, R4, 0x10000, RZ ;  /* 0x0001000004047824 */ /* 0x004fcc00078e00ff */
[----:B------:R-:W0:Y:S02]  /*f770*/  F2I.FTZ.TRUNC.NTZ R4, R4 ;  /* 0x0000000400047305 */ /* 0x000e24000021f100 */
[----:B0-----:R-:W-:Y:S01]  /*f780*/  PRMT R0, R4, 0x7610, R0 ;  /* 0x0000761004007816 */ /* 0x001fe20000000000 */
[----:B------:R-:W-:Y:S06]  /*f790*/  BRA `(.L_x_38606) ;  /* 0x0000000400ac7947 */ /* 0x000fec0003800000 */
.L_x_38613:
        /* <DEDUP_REMOVED lines=10> */
.L_x_38620:
        /* <DEDUP_REMOVED lines=21> */
.L_x_38624:
[----:B------:R-:W-:Y:S05]  /*f990*/  BSYNC.RECONVERGENT B1 ;  /* 0x0000000000017941 */ /* 0x000fea0003800200 */
.L_x_38623:
[----:B------:R-:W-:Y:S01]  /*f9a0*/  IMAD.SHL.U32 R0, R0, 0x100000, RZ ;  /* 0x0010000000007824 */ /* 0x000fe200078e00ff */
[----:B------:R-:W-:-:S04]  /*f9b0*/  LEA R2, R2, 0x3b800000, 0x17 ;  /* 0x3b80000002027811 */ /* 0x000fc800078eb8ff */
[----:B------:R-:W-:-:S07]  /*f9c0*/  LOP3.LUT R4, R2, R0, R7, 0xfe, !PT ;  /* 0x0000000002047212 */ /* 0x000fce00078efe07 */
.L_x_38622:
[----:B------:R-:W-:Y:S05]  /*f9d0*/  BSYNC.RECONVERGENT B0 ;  /* 0x0000000000007941 */ /* 0x000fea0003800200 */
.L_x_38621:
[----:B------:R-:W0:Y:S02]  /*f9e0*/  F2I.FTZ.TRUNC.NTZ R4, R4 ;  /* 0x0000000400047305 */ /* 0x000e24000021f100 */
[----:B0-----:R-:W-:Y:S01]  /*f9f0*/  PRMT R0, R4, 0x7610, R0 ;  /* 0x0000761004007816 */ /* 0x001fe20000000000 */
[----:B------:R-:W-:Y:S06]  /*fa00*/  BRA `(.L_x_38606) ;  /* 0x0000000400107947 */ /* 0x000fec0003800000 */
.L_x_38619:
        /* <DEDUP_REMOVED lines=21> */
.L_x_38628:
[----:B------:R-:W-:Y:S05]  /*fb60*/  BSYNC.RECONVERGENT B1 ;  /* 0x0000000000017941 */ /* 0x000fea0003800200 */
.L_x_38627:
[----:B------:R-:W-:Y:S02]  /*fb70*/  SHF.L.U32 R0, R0, 0x15, RZ ;  /* 0x0000001500007819 */ /* 0x000fe400000006ff */
[----:B------:R-:W-:-:S04]  /*fb80*/  LEA R2, R2, 0x37800000, 0x17 ;  /* 0x3780000002027811 */ /* 0x000fc800078eb8ff */
[----:B------:R-:W-:-:S07]  /*fb90*/  LOP3.LUT R4, R2, R0, R7, 0xfe, !PT ;  /* 0x0000000002047212 */ /* 0x000fce00078efe07 */
.L_x_38626:
[----:B------:R-:W-:Y:S05]  /*fba0*/  BSYNC.RECONVERGENT B0 ;  /* 0x0000000000007941 */ /* 0x000fea0003800200 */
.L_x_38625:
[----:B------:R-:W0:Y:S02]  /*fbb0*/  F2I.FTZ.TRUNC.NTZ R4, R4 ;  /* 0x0000000400047305 */ /* 0x000e24000021f100 */
[----:B0-----:R-:W-:Y:S01]  /*fbc0*/  PRMT R0, R4, 0x7610, R0 ;  /* 0x0000761004007816 */ /* 0x001fe20000000000 */
[----:B------:R-:W-:Y:S06]  /*fbd0*/  BRA `(.L_x_38606) ;  /* 0x00000000009c7947 */ /* 0x000fec0003800000 */
.L_x_38618:
        /* <DEDUP_REMOVED lines=14> */
.L_x_38632:
[----:B------:R-:W-:Y:S05]  /*fcc0*/  BSYNC.RECONVERGENT B0 ;  /* 0x0000000000007941 */ /* 0x000fea0003800200 */
.L_x_38631:
[----:B------:R-:W0:Y:S02]  /*fcd0*/  F2I.FTZ.TRUNC.NTZ R4, R4 ;  /* 0x0000000400047305 */ /* 0x000e24000021f100 */
[----:B0-----:R-:W-:Y:S01]  /*fce0*/  PRMT R0, R4, 0x7610, R0 ;  /* 0x0000761004007816 */ /* 0x001fe20000000000 */
[----:B------:R-:W-:Y:S06]  /*fcf0*/  BRA `(.L_x_38606) ;  /* 0x0000000000547947 */ /* 0x000fec0003800000 */
.L_x_38605:
        /* <DEDUP_REMOVED lines=16> */
.L_x_38633:
[----:B------:R-:W-:Y:S01]  /*fe00*/  PRMT R0, RZ, 0x7610, R0 ;  /* 0x00007610ff007816 */ /* 0x000fe20000000000 */
[----:B------:R-:W-:Y:S06]  /*fe10*/  BRA `(.L_x_38606) ;  /* 0x00000000000c7947 */ /* 0x000fec0003800000 */
.L_x_38630:
[----:B------:R0:W5:Y:S01]  /*fe20*/  LDG.E.U16 R0, desc[UR36][R2.64] ;  /* 0x0000002402007981 */ /* 0x000162000c1e1500 */
[----:B------:R-:W-:Y:S05]  /*fe30*/  BRA `(.L_x_38606) ;  /* 0x0000000000047947 */ /* 0x000fea0003800000 */
.L_x_38629:
[----:B------:R0:W5:Y:S02]  /*fe40*/  LDG.E.U16 R0, desc[UR36][R2.64] ;  /* 0x0000002402007981 */ /* 0x000164000c1e1500 */
.L_x_38606:
        /* <DEDUP_REMOVED lines=10> */
[----:B0-23--:R-:W-:-:S06]  /*fef0*/  VIADD R2, R5, 0xffffffe ;  /* 0x0ffffffe05027836 */ /* 0x00dfcc0000000000 */
[----:B------:R0:W1:Y:S02]  /*ff00*/  F2I.FTZ.U32.TRUNC.NTZ R3, R2 ;  /* 0x0000000200037305 */ /* 0x000064000021f000 */
[----:B0-----:R-:W-:Y:S02]  /*ff10*/  IMAD.MOV.U32 R2, RZ, RZ, RZ ;  /* 0x000000ffff027224 */ /* 0x001fe400078e00ff */
[----:B-1----:R-:W-:-:S04]  /*ff20*/  IMAD.MOV R7, RZ, RZ, -R3 ;  /* 0x000000ffff077224 */ /* 0x002fc800078e0a03 */
[----:B------:R-:W-:-:S04]  /*ff30*/  IMAD R7, R7, R6, RZ ;  /* 0x0000000607077224 */ /* 0x000fc800078e02ff */
[----:B------:R-:W-:Y:S01]  /*ff40*/  IMAD.HI.U32 R3, R3, R7, R2 ;  /* 0x0000000703037227 */ /* 0x000fe200078e0002 */
[----:B------:R-:W-:-:S05]  /*ff50*/  IADD3 R2, PT, PT, RZ, -R10, RZ ;  /* 0x8000000aff027210 */ /* 0x000fca0007ffe0ff */
        /* <DEDUP_REMOVED lines=8> */
[----:B------:R-:W-:-:S04]  /*ffe0*/  @!P0 LOP3.LUT R3, RZ, R9, RZ, 0x33, !PT ;  /* 0x00000009ff038212 */ /* 0x000fc800078e33ff */
[----:B------:R-:W-:Y:S02]  /*fff0*/  LOP3.LUT R2, R0, R3, RZ, 0x3c, !PT ;  /* 0x0000000300027212 */ /* 0x000fe400078e3cff */
[----:B------:R-:W-:Y:S02]  /*10000*/  ISETP.NE.AND P1, PT, R3, RZ, PT ;  /* 0x000000ff0300720c */ /* 0x000fe40003f25270 */
[----:B------:R-:W-:-:S04]  /*10010*/  PRMT R2, R2, 0x9910, RZ ;  /* 0x0000991002027816 */ /* 0x000fc800000000ff */
[----:B------:R-:W-:-:S04]  /*10020*/  ISETP.GT.AND P0, PT, R2, -0x1, PT ;  /* 0xffffffff0200780c */ /* 0x000fc80003f04270 */
[----:B------:R-:W-:-:S04]  /*10030*/  SEL R0, R0, RZ, !P0 ;  /* 0x000000ff00007207 */ /* 0x000fc80004000000 */
[----:B------:R-:W-:-:S04]  /*10040*/  SEL R0, R0, RZ, P1 ;  /* 0x000000ff00007207 */ /* 0x000fc80000800000 */
[----:B------:R-:W-:Y:S01]  /*10050*/  IADD3 R5, PT, PT, R3, R0, RZ ;  /* 0x0000000003057210 */ /* 0x000fe20007ffe0ff */
        /* <DEDUP_REMOVED lines=11> */
.L_x_38637:
[----:B------:R-:W-:Y:S01]  /*10110*/  STG.E.U8 desc[UR36][R16.64], R5 ;  /* 0x0000000510007986 */ /* 0x000fe2000c101124 */
[----:B------:R-:W-:Y:S05]  /*10120*/  EXIT ;  /* 0x000000000000794d */ /* 0x000fea0003800000 */
.L_x_38636:
        /* <DEDUP_REMOVED lines=10> */
.L_x_38640:
[----:B------:R-:W-:-:S05]  /*101d0*/  PRMT R3, R5, 0x9910, RZ ;  /* 0x0000991005037816 */ /* 0x000fca00000000ff */
[----:B------:R-:W-:Y:S01]  /*101e0*/  STG.E desc[UR36][R16.64], R3 ;  /* 0x0000000310007986 */ /* 0x000fe2000c101924 */
[----:B------:R-:W-:Y:S05]  /*101f0*/  EXIT ;  /* 0x000000000000794d */ /* 0x000fea0003800000 */
.L_x_38639:
[----:B------:R-:W-:Y:S01]  /*10200*/  STG.E.U16 desc[UR36][R16.64], R5 ;  /* 0x0000000510007986 */ /* 0x000fe2000c101524 */
[----:B------:R-:W-:Y:S05]  /*10210*/  EXIT ;  /* 0x000000000000794d */ /* 0x000fea0003800000 */
.L_x_38635:
        /* <DEDUP_REMOVED lines=9> */
.L_x_38642:
[----:B------:R-:W0:Y:S02]  /*102b0*/  I2F.S16 R0, R5 ;  /* 0x0000000500007306 */ /* 0x000e240000101400 */
[----:B0-----:R-:W-:-:S05]  /*102c0*/  F2FP.F16.F32.PACK_AB R0, RZ, R0 ;  /* 0x00000000ff00723e */ /* 0x001fca00000000ff */
[----:B------:R-:W-:Y:S01]  /*102d0*/  STG.E.U16 desc[UR36][R16.64], R0 ;  /* 0x0000000010007986 */ /* 0x000fe2000c101524 */
[----:B------:R-:W-:Y:S05]  /*102e0*/  EXIT ;  /* 0x000000000000794d */ /* 0x000fea0003800000 */
.L_x_38641:
        /* <DEDUP_REMOVED lines=10> */
.L_x_38644:
[----:B------:R-:W0:Y:S02]  /*10390*/  I2F.S16 R5, R5 ;  /* 0x0000000500057306 */ /* 0x000e240000101400 */
[----:B0-----:R-:W-:-:S04]  /*103a0*/  F2FP.F16.F32.PACK_AB R3, RZ, R5 ;  /* 0x00000005ff03723e */ /* 0x001fc800000000ff */
[----:B------:R-:W-:-:S05]  /*103b0*/  PRMT R3, R3, 0x5410, RZ ;  /* 0x0000541003037816 */ /* 0x000fca00000000ff */
[----:B------:R-:W-:Y:S01]  /*103c0*/  STG.E desc[UR36][R16.64], R3 ;  /* 0x0000000310007986 */ /* 0x000fe2000c101924 */
[----:B------:R-:W-:Y:S05]  /*103d0*/  EXIT ;  /* 0x000000000000794d */ /* 0x000fea0003800000 */
.L_x_38643:
[----:B------:R-:W0:Y:S02]  /*103e0*/  I2F.F64.S16 R2, R5 ;  /* 0x0000000500027312 */ /* 0x000e240000101c00 */
[----:B0-----:R-:W-:Y:S01]  /*103f0*/  STG.E.64 desc[UR36][R16.64], R2 ;  /* 0x0000000210007986 */ /* 0x001fe2000c101b24 */
[----:B------:R-:W-:Y:S05]  /*10400*/  EXIT ;  /* 0x000000000000794d */ /* 0x000fea0003800000 */
.L_x_38634:
        /* <DEDUP_REMOVED lines=12> */
.L_x_38648:
        /* <DEDUP_REMOVED lines=17> */
.L_x_38651:
[----:B------:R-:W-:-:S04]  /*105e0*/  SHF.R.U32.HI R3, RZ, 0x18, R3 ;  /* 0x00000018ff037819 */ /* 0x000fc80000011603 */
[----:B------:R-:W-:-:S04]  /*105f0*/  LOP3.LUT R0, R0, 0x80, R3, 0xf8, !PT ;  /* 0x0000008000007812 */ /* 0x000fc800078ef803 */
[----:B------:R-:W-:-:S07]  /*10600*/  PRMT R8, R0, 0x7610, R8 ;  /* 0x0000761000087816 */ /* 0x000fce0000000008 */
.L_x_38650:
[----:B------:R-:W-:Y:S05]  /*10610*/  BSYNC.RECONVERGENT B0 ;  /* 0x0000000000007941 */ /* 0x000fea0003800200 */
.L_x_38649:
[----:B------:R-:W-:Y:S01]  /*10620*/  STG.E.U8 desc[UR36][R16.64], R8 ;  /* 0x0000000810007986 */ /* 0x000fe2000c101124 */
[----:B------:R-:W-:Y:S05]  /*10630*/  EXIT ;  /* 0x000000000000794d */ /* 0x000fea0003800000 */
.L_x_38647:
        /* <DEDUP_REMOVED lines=17> */
.L_x_38654:
[----:B------:R-:W-:-:S04]  /*10750*/  SHF.R.U32.HI R3, RZ, 0x18, R3 ;  /* 0x00000018ff037819 */ /* 0x000fc80000011603 */
[----:B------:R-:W-:-:S04]  /*10760*/  LOP3.LUT R0, R0, 0x80, R3, 0xf8, !PT ;  /* 0x0000008000007812 */ /* 0x000fc800078ef803 */
[----:B------:R-:W-:-:S07]  /*10770*/  PRMT R8, R0, 0x7610, R8 ;  /* 0x0000761000087816 */ /* 0x000fce0000000008 */
.L_x_38653:
[----:B------:R-:W-:Y:S05]  /*10780*/  BSYNC.RECONVERGENT B0 ;  /* 0x0000000000007941 */ /* 0x000fea0003800200 */
.L_x_38652:
[----:B------:R-:W-:Y:S01]  /*10790*/  STG.E.U8 desc[UR36][R16.64], R8 ;  /* 0x0000000810007986 */ /* 0x000fe2000c101124 */
[----:B------:R-:W-:Y:S05]  /*107a0*/  EXIT ;  /* 0x000000000000794d */ /* 0x000fea0003800000 */
.L_x_38646:
        /* <DEDUP_REMOVED lines=22> */
.L_x_38656:
[----:B------:R-:W-:-:S04]  /*10910*/  PRMT R2, R5, 0x9910, RZ ;  /* 0x0000991005027816 */ /* 0x000fc800000000ff */
[----:B------:R-:W-:-:S05]  /*10920*/  SHF.R.S32.HI R3, RZ, 0x1f, R2 ;  /* 0x0000001fff037819 */ /* 0x000fca0000011402 */
[----:B------:R-:W-:Y:S01]  /*10930*/  STG.E.64 desc[UR36][R16.64], R2 ;  /* 0x0000000210007986 */ /* 0x000fe2000c101b24 */
[----:B------:R-:W-:Y:S05]  /*10940*/  EXIT ;  /* 0x000000000000794d */ /* 0x000fea0003800000 */
.L_x_38655:
[----:B------:R-:W-:-:S05]  /*10950*/  PRMT R3, R5, 0x9910, RZ ;  /* 0x0000991005037816 */ /* 0x000fca00000000ff */
[----:B------:R-:W-:Y:S01]  /*10960*/  STG.E desc[UR36][R16.64], R3 ;  /* 0x0000000310007986 */ /* 0x000fe2000c101924 */
[----:B------:R-:W-:Y:S05]  /*10970*/  EXIT ;  /* 0x000000000000794d */ /* 0x000fea0003800000 */
.L_x_38645:
        /* <DEDUP_REMOVED lines=11> */
.L_x_38658:
[----:B------:R-:W-:Y:S01]  /*10a30*/  CS2R R6, SRZ ;  /* 0x0000000000067805 */ /* 0x000fe2000001ff00 */
[----:B------:R-:W0:Y:S04]  /*10a40*/  I2F.F64.S16 R4, R5 ;  /* 0x0000000500047312 */ /* 0x000e280000101c00 */
[----:B0-----:R-:W-:Y:S01]  /*10a50*/  STG.E.128 desc[UR36][R16.64], R4 ;  /* 0x0000000410007986 */ /* 0x001fe2000c101d24 */
[----:B------:R-:W-:Y:S05]  /*10a60*/  EXIT ;  /* 0x000000000000794d */ /* 0x000fea0003800000 */
.L_x_38657:
[----:B------:R-:W-:-:S09]  /*10a70*/  UISETP.NE.AND UP0, UPT, UR4, 0xf, UPT ;  /* 0x0000000f0400788c */ /* 0x000fd2000bf05270 */
[----:B------:R-:W-:Y:S05]  /*10a80*/  BRA.U !UP0, `(.L_x_38659) ;  /* 0x0000000108e87547 */ /* 0x000fea000b800000 */
[----:B------:R-:W-:-:S09]  /*10a90*/  UISETP.NE.AND UP0, UPT, UR4, 0x17, UPT ;  /* 0x000000170400788c */ /* 0x000fd2000bf05270 */
[----:B------:R-:W-:Y:S05]  /*10aa0*/  BRA.U !UP0, `(.L_x_38660) ;  /* 0x0000000108907547 */ /* 0x000fea000b800000 */
[----:B------:R-:W-:-:S09]  /*10ab0*/  UISETP.NE.AND UP0, UPT, UR4, 0x18, UPT ;  /* 0x000000180400788c */ /* 0x000fd2000bf05270 */
[----:B------:R-:W-:Y:S05]  /*10ac0*/  BRA.U !UP0, `(.L_x_38661) ;  /* 0x0000000108447547 */ /* 0x000fea000b800000 */
.L_x_38638:
        /* <DEDUP_REMOVED lines=16> */
.L_x_38662:
[----:B------:R-:W-:Y:S05]  /*10bd0*/  EXIT ;  /* 0x000000000000794d */ /* 0x000fea0003800000 */
.L_x_38661:
        /* <DEDUP_REMOVED lines=13> */
.L_x_38664:
[----:B------:R-:W-:Y:S05]  /*10cb0*/  BSYNC.RECONVERGENT B0 ;  /* 0x0000000000007941 */ /* 0x000fea0003800200 */
.L_x_38663:
[----:B------:R-:W-:-:S05]  /*10cc0*/  LOP3.LUT R3, R0, 0x80, R3, 0xf8, !PT ;  /* 0x0000008000037812 */ /* 0x000fca00078ef803 */
[----:B------:R-:W-:Y:S01]  /*10cd0*/  STG.E.U8 desc[UR36][R16.64], R3 ;  /* 0x0000000310007986 */ /* 0x000fe2000c101124 */
[----:B------:R-:W-:Y:S05]  /*10ce0*/  EXIT ;  /* 0x000000000000794d */ /* 0x000fea0003800000 */
.L_x_38660:
        /* <DEDUP_REMOVED lines=12> */
.L_x_38666:
[----:B------:R-:W-:Y:S01]  /*10db0*/  IMAD.MOV.U32 R0, RZ, RZ, 0x7f ;  /* 0x0000007fff007424 */ /* 0x000fe200078e00ff */
[----:B------:R-:W-:-:S04]  /*10dc0*/  ISETP.GT.U32.AND P0, PT, R2, 0x7f800000, PT ;  /* 0x7f8000000200780c */ /* 0x000fc80003f04070 */
[----:B------:R-:W-:-:S09]  /*10dd0*/  SEL R0, R0, 0x7c, P0 ;  /* 0x0000007c00007807 */ /* 0x000fd20000000000 */
.L_x_38667:
[----:B------:R-:W-:Y:S05]  /*10de0*/  BSYNC.RECONVERGENT B0 ;  /* 0x0000000000007941 */ /* 0x000fea0003800200 */
.L_x_38665:
[----:B------:R-:W-:-:S04]  /*10df0*/  SHF.R.U32.HI R3, RZ, 0x18, R3 ;  /* 0x00000018ff037819 */ /* 0x000fc80000011603 */
[----:B------:R-:W-:-:S05]  /*10e00*/  LOP3.LUT R3, R0, 0x80, R3, 0xf8, !PT ;  /* 0x0000008000037812 */ /* 0x000fca00078ef803 */
[----:B------:R-:W-:Y:S01]  /*10e10*/  STG.E.U8 desc[UR36][R16.64], R3 ;  /* 0x0000000310007986 */ /* 0x000fe2000c101124 */
[----:B------:R-:W-:Y:S05]  /*10e20*/  EXIT ;  /* 0x000000000000794d */ /* 0x000fea0003800000 */
.L_x_38659:
[----:B------:R-:W0:Y:S02]  /*10e30*/  I2F.S16 R0, R5 ;  /* 0x0000000500007306 */ /* 0x000e240000101400 */
[----:B0-----:R-:W-:-:S05]  /*10e40*/  F2FP.BF16.F32.PACK_AB R0, RZ, R0 ;  /* 0x00000000ff00723e */ /* 0x001fca00000010ff */
[----:B------:R-:W-:Y:S01]  /*10e50*/  STG.E.U16 desc[UR36][R16.64], R0 ;  /* 0x0000000010007986 */ /* 0x000fe2000c101524 */
[----:B------:R-:W-:Y:S05]  /*10e60*/  EXIT ;  /* 0x000000000000794d */ /* 0x000fea0003800000 */
.L_x_38668:
        /* <DEDUP_REMOVED lines=9> */
.L_x_50242:


//--------------------- .text._ZN2at6native27unrolled_elementwise_kernelINS0_13BinaryFunctorIsssZZZNS0_21remainder_kernel_cudaERNS_18TensorIteratorBaseEENKUlvE_clEvENKUlvE3_clEvEUlssE_EESt5arrayIPcLm3EELi4E23TrivialOffsetCalculatorILi2EjESC_ILi1EjENS0_6memory12LoadWithCastILi2EEENSF_13StoreWithCastILi1EEEEEviT_T0_T2_T3_T4_T5_ --------------------------
	.section	.text._ZN2at6native27unrolled_elementwise_kernelINS0_13BinaryFunctorIsssZZZNS0_21remainder_kernel_cudaERNS_18TensorIteratorBaseEENKUlvE_clEvENKUlvE3_clEvEUlssE_EESt5arrayIPcLm3EELi4E23TrivialOffsetCalculatorILi2EjESC_ILi1EjENS0_6memory12LoadWithCastILi2EEENSF_13StoreWithCastILi1EEEEEviT_T0_T2_T3_T4_T5_,"ax",@progbits
	.align	128
        .global         _ZN2at6native27unrolled_elementwise_kernelINS0_13BinaryFunctorIsssZZZNS0_21remainder_kernel_cudaERNS_18TensorIteratorBaseEENKUlvE_clEvENKUlvE3_clEvEUlssE_EESt5arrayIPcLm3EELi4E23TrivialOffsetCalculatorILi2EjESC_ILi1EjENS0_6memory12LoadWithCastILi2EEENSF_13StoreWithCastILi1EEEEEviT_T0_T2_T3_T4_T5_
        .type           _ZN2at6native27unrolled_elementwise_kernelINS0_13BinaryFunctorIsssZZZNS0_21remainder_kernel_cudaERNS_18TensorIteratorBaseEENKUlvE_clEvENKUlvE3_clEvEUlssE_EESt5arrayIPcLm3EELi4E23TrivialOffsetCalculatorILi2EjESC_ILi1EjENS0_6memory12LoadWithCastILi2EEENSF_13StoreWithCastILi1EEEEEviT_T0_T2_T3_T4_T5_,@function
        .size           _ZN2at6native27unrolled_elementwise_kernelINS0_13BinaryFunctorIsssZZZNS0_21remainder_kernel_cudaERNS_18TensorIteratorBaseEENKUlvE_clEvENKUlvE3_clEvEUlssE_EESt5arrayIPcLm3EELi4E23TrivialOffsetCalculatorILi2EjESC_ILi1EjENS0_6memory12LoadWithCastILi2EEENSF_13StoreWithCastILi1EEEEEviT_T0_T2_T3_T4_T5_,(.L_x_50243 - _ZN2at6native27unrolled_elementwise_kernelINS0_13BinaryFunctorIsssZZZNS0_21remainder_kernel_cudaERNS_18TensorIteratorBaseEENKUlvE_clEvENKUlvE3_clEvEUlssE_EESt5arrayIPcLm3EELi4E23TrivialOffsetCalculatorILi2EjESC_ILi1EjENS0_6memory12LoadWithCastILi2EEENSF_13StoreWithCastILi1EEEEEviT_T0_T2_T3_T4_T5_)
        .other          _ZN2at6native27unrolled_elementwise_kernelINS0_13BinaryFunctorIsssZZZNS0_21remainder_kernel_cudaERNS_18TensorIteratorBaseEENKUlvE_clEvENKUlvE3_clEvEUlssE_EESt5arrayIPcLm3EELi4E23TrivialOffsetCalculatorILi2EjESC_ILi1EjENS0_6memory12LoadWithCastILi2EEENSF_13StoreWithCastILi1EEEEEviT_T0_T2_T3_T4_T5_,@"STO_CUDA_ENTRY STV_DEFAULT"
_ZN2at6native27unrolled_elementwise_kernelINS0_13BinaryFunctorIsssZZZNS0_21remainder_kernel_cudaERNS_18TensorIteratorBaseEENKUlvE_clEvENKUlvE3_clEvEUlssE_EESt5arrayIPcLm3EELi4E23TrivialOffsetCalculatorILi2EjESC_ILi1EjENS0_6memory12LoadWithCastILi2EEENSF_13StoreWithCastILi1EEEEEviT_T0_T2_T3_T4_T5_:
.text._ZN2at6native27unrolled_elementwise_kernelINS0_13BinaryFunctorIsssZZZNS0_21remainder_kernel_cudaERNS_18TensorIteratorBaseEENKUlvE_clEvENKUlvE3_clEvEUlssE_EESt5arrayIPcLm3EELi4E23TrivialOffsetCalculatorILi2EjESC_ILi1EjENS0_6memory12LoadWithCastILi2EEENSF_13StoreWithCastILi1EEEEEviT_T0_T2_T3_T4_T5_:
        /* <DEDUP_REMOVED lines=33> */
.L_x_38674:
[----:B------:R3:W5:Y:S01]  /*0210*/  LDG.E.U8 R19, desc[UR36][R4.64] ;  /* 0x0000002404137981 */ /* 0x000762000c1e1100 */
[----:B------:R-:W-:Y:S05]  /*0220*/  BRA `(.L_x_38676) ;  /* 0x0000000c00507947 */ /* 0x000fea0003800000 */
.L_x_38673:
        /* <DEDUP_REMOVED lines=8> */
.L_x_38678:
[----:B------:R1:W5:Y:S01]  /*02b0*/  LDG.E.U16 R19, desc[UR36][R4.64] ;  /* 0x0000002404137981 */ /* 0x000362000c1e1500 */
[----:B------:R-:W-:Y:S05]  /*02c0*/  BRA `(.L_x_38676) ;  /* 0x0000000c00287947 */ /* 0x000fea0003800000 */
.L_x_38677:
[----:B------:R2:W5:Y:S01]  /*02d0*/  LDG.E.U16 R19, desc[UR36][R4.64] ;  /* 0x0000002404137981 */ /* 0x000562000c1e1500 */
[----:B------:R-:W-:Y:S05]  /*02e0*/  BRA `(.L_x_38676) ;  /* 0x0000000c00207947 */ /* 0x000fea0003800000 */
.L_x_38672:
        /* <DEDUP_REMOVED lines=9> */
.L_x_38680:
[----:B------:R-:W2:Y:S02]  /*0380*/  LDG.E.U16 R0, desc[UR36][R4.64] ;  /* 0x0000002404007981 */ /* 0x000ea4000c1e1500 */
[----:B--2---:R-:W-:-:S06]  /*0390*/  HADD2.F32 R0, -RZ, R0.H0_H0 ;  /* 0x20000000ff007230 */ /* 0x004fcc0000004100 */
[----:B------:R-:W0:Y:S02]  /*03a0*/  F2I.FTZ.TRUNC.NTZ R0, R0 ;  /* 0x0000000000007305 */ /* 0x000e24000021f100 */
[----:B0-----:R-:W-:Y:S01]  /*03b0*/  PRMT R19, R0, 0x7610, R19 ;  /* 0x0000761000137816 */ /* 0x001fe20000000013 */
[----:B------:R-:W-:Y:S06]  /*03c0*/  BRA `(.L_x_38676) ;  /* 0x0000000800e87947 */ /* 0x000fec0003800000 */
.L_x_38679:
        /* <DEDUP_REMOVED lines=9> */
.L_x_38682:
[----:B------:R-:W2:Y:S02]  /*0460*/  LDG.E.U16 R4, desc[UR36][R4.64] ;  /* 0x0000002404047981 */ /* 0x000ea4000c1e1500 */
[----:B--2---:R-:W-:-:S06]  /*0470*/  HADD2.F32 R0, -RZ, R4.H0_H0 ;  /* 0x20000004ff007230 */ /* 0x004fcc0000004100 */
[----:B------:R-:W0:Y:S02]  /*0480*/  F2I.FTZ.TRUNC.NTZ R0, R0 ;  /* 0x0000000000007305 */ /* 0x000e24000021f100 */
[----:B0-----:R-:W-:Y:S01]  /*0490*/  PRMT R19, R0, 0x7610, R19 ;  /* 0x0000761000137816 */ /* 0x001fe20000000013 */
[----:B------:R-:W-:Y:S06]  /*04a0*/  BRA `(.L_x_38676) ;  /* 0x0000000800b07947 */ /* 0x000fec0003800000 */
.L_x_38681:
[----:B------:R-:W2:Y:S02]  /*04b0*/  LDG.E.64 R4, desc[UR36][R4.64] ;  /* 0x0000002404047981 */ /* 0x000ea4000c1e1b00 */
[----:B--2---:R0:W1:Y:S02]  /*04c0*/  F2I.F64.TRUNC R19, R4 ;  /* 0x0000000400137311 */ /* 0x004064000030d100 */
[----:B01----:R-:W-:Y:S05]  /*04d0*/  BRA `(.L_x_38676) ;  /* 0x0000000800a47947 */ /* 0x003fea0003800000 */
.L_x_38671:
        /* <DEDUP_REMOVED lines=12> */
.L_x_38685:
[----:B------:R-:W2:Y:S02]  /*05a0*/  LDG.E.64 R4, desc[UR36][R4.64] ;  /* 0x0000002404047981 */ /* 0x000ea4000c1e1b00 */
[----:B--2---:R0:W1:Y:S02]  /*05b0*/  F2I.F64.TRUNC R19, R4 ;  /* 0x0000000400137311 */ /* 0x004064000030d100 */
[----:B01----:R-:W-:Y:S05]  /*05c0*/  BRA `(.L_x_38676) ;  /* 0x0000000800687947 */ /* 0x003fea0003800000 */
.L_x_38684:
        /* <DEDUP_REMOVED lines=27> */
.L_x_38687:
        /* <DEDUP_REMOVED lines=15> */
.L_x_38686:
[----:B------:R-:W2:Y:S02]  /*0870*/  LDG.E.U16 R0, desc[UR36][R4.64] ;  /* 0x0000002404007981 */ /* 0x000ea4000c1e1500 */
[----:B--2---:R-:W-:-:S06]  /*0880*/  IMAD.U32 R0, R0, 0x10000, RZ ;  /* 0x0001000000007824 */ /* 0x004fcc00078e00ff */
[----:B------:R-:W0:Y:S02]  /*0890*/  F2I.FTZ.TRUNC.NTZ R0, R0 ;  /* 0x0000000000007305 */ /* 0x000e24000021f100 */
[----:B0-----:R-:W-:Y:S01]  /*08a0*/  PRMT R19, R0, 0x7610, R19 ;  /* 0x0000761000137816 */ /* 0x001fe20000000013 */
[----:B------:R-:W-:Y:S06]  /*08b0*/  BRA `(.L_x_38676) ;  /* 0x0000000400ac7947 */ /* 0x000fec0003800000 */
.L_x_38683:
        /* <DEDUP_REMOVED lines=10> */
.L_x_38690:
        /* <DEDUP_REMOVED lines=21> */
.L_x_38694:
[----:B------:R-:W-:Y:S05]  /*0ab0*/  BSYNC.RECONVERGENT B1 ;  /* 0x0000000000017941 */ /* 0x000fea0003800200 */
.L_x_38693:
[----:B------:R-:W-:Y:S01]  /*0ac0*/  IMAD.SHL.U32 R0, R0, 0x100000, RZ ;  /* 0x0010000000007824 */ /* 0x000fe200078e00ff */
[----:B------:R-:W-:-:S04]  /*0ad0*/  LEA R3, R3, 0x3b800000, 0x17 ;  /* 0x3b80000003037811 */ /* 0x000fc800078eb8ff */
[----:B------:R-:W-:-:S07]  /*0ae0*/  LOP3.LUT R0, R3, R0, R7, 0xfe, !PT ;  /* 0x0000000003007212 */ /* 0x000fce00078efe07 */
.L_x_38692:
[----:B------:R-:W-:Y:S05]  /*0af0*/  BSYNC.RECONVERGENT B0 ;  /* 0x0000000000007941 */ /* 0x000fea0003800200 */
.L_x_38691:
[----:B------:R-:W0:Y:S02]  /*0b00*/  F2I.FTZ.TRUNC.NTZ R0, R0 ;  /* 0x0000000000007305 */ /* 0x000e24000021f100 */
[----:B0-----:R-:W-:Y:S01]  /*0b10*/  PRMT R19, R0, 0x7610, R19 ;  /* 0x0000761000137816 */ /* 0x001fe20000000013 */
[----:B------:R-:W-:Y:S06]  /*0b20*/  BRA `(.L_x_38676) ;  /* 0x0000000400107947 */ /* 0x000fec0003800000 */
.L_x_38689:
        /* <DEDUP_REMOVED lines=21> */
.L_x_38698:
[----:B------:R-:W-:Y:S05]  /*0c80*/  BSYNC.RECONVERGENT B1 ;  /* 0x0000000000017941 */ /* 0x000fea0003800200 */
.L_x_38697:
[----:B------:R-:W-:Y:S01]  /*0c90*/  IMAD.SHL.U32 R0, R0, 0x200000, RZ ;  /* 0x0020000000007824 */ /* 0x000fe200078e00ff */
[----:B------:R-:W-:-:S04]  /*0ca0*/  LEA R3, R3, 0x37800000, 0x17 ;  /* 0x3780000003037811 */ /* 0x000fc800078eb8ff */
[----:B------:R-:W-:-:S07]  /*0cb0*/  LOP3.LUT R0, R3, R0, R7, 0xfe, !PT ;  /* 0x0000000003007212 */ /* 0x000fce00078efe07 */
.L_x_38696:
[----:B------:R-:W-:Y:S05]  /*0cc0*/  BSYNC.RECONVERGENT B0 ;  /* 0x0000000000007941 */ /* 0x000fea0003800200 */
.L_x_38695:
[----:B------:R-:W0:Y:S02]  /*0cd0*/  F2I.FTZ.TRUNC.NTZ R0, R0 ;  /* 0x0000000000007305 */ /* 0x000e24000021f100 */
[----:B0-----:R-:W-:Y:S01]  /*0ce0*/  PRMT R19, R0, 0x7610, R19 ;  /* 0x0000761000137816 */ /* 0x001fe20000000013 */
[----:B------:R-:W-:Y:S06]  /*0cf0*/  BRA `(.L_x_38676) ;  /* 0x00000000009c7947 */ /* 0x000fec0003800000 */
.L_x_38688:
[----:B------:R-:W-:-:S09]  /*0d00*/  UISETP.NE.AND UP0, UPT, UR4, 0x1c, UPT ;  /* 0x0000001c0400788c */ /* 0x000fd2000bf05270 */
[----:B------:R-:W-:Y:S05]  /*0d10*/  BRA.U !UP0, `(.L_x_38699) ;  /* 0x0000000108907547 */ /* 0x000fea000b800000 */
[----:B------:R-:W-:-:S09]  /*0d20*/  UISETP.NE.AND UP0, UPT, UR4, 0x1d, UPT ;  /* 0x0000001d0400788c */ /* 0x000fd2000bf05270 */
[----:B------:R-:W-:Y:S05]  /*0d30*/  BRA.U !UP0, `(.L_x_38700) ;  /* 0x0000000108807547 */ /* 0x000fea000b800000 */
[----:B------:R-:W-:-:S09]  /*0d40*/  UISETP.NE.AND UP0, UPT, UR4, 0x2c, UPT ;  /* 0x0000002c0400788c */ /* 0x000fd2000bf05270 */
[----:B------:R-:W-:Y:S05]  /*0d50*/  BRA.U !UP0, `(.L_x_38701) ;  /* 0x0000000108487547 */ /* 0x000fea000b800000 */
.L_x_38675:
        /* <DEDUP_REMOVED lines=16> */
.L_x_38702:
[----:B------:R-:W-:Y:S01]  /*0e60*/  PRMT R19, RZ, 0x7610, R19 ;  /* 0x00007610ff137816 */ /* 0x000fe20000000013 */
[----:B------:R-:W-:Y:S06]  /*0e70*/  BRA `(.L_x_38676) ;  /* 0x00000000003c7947 */ /* 0x000fec0003800000 */
.L_x_38701:
        /* <DEDUP_REMOVED lines=8> */
.L_x_38704:
[----:B------:R-:W-:Y:S05]  /*0f00*/  BSYNC.RECONVERGENT B0 ;  /* 0x0000000000007941 */ /* 0x000fea0003800200 */
.L_x_38703:
[----:B------:R-:W0:Y:S02]  /*0f10*/  F2I.FTZ.TRUNC.NTZ R0, R0 ;  /* 0x0000000000007305 */ /* 0x000e24000021f100 */
[----:B0-----:R-:W-:Y:S01]  /*0f20*/  PRMT R19, R0, 0x7610, R19 ;  /* 0x0000761000137816 */ /* 0x001fe20000000013 */
[----:B------:R-:W-:Y:S06]  /*0f30*/  BRA `(.L_x_38676) ;  /* 0x00000000000c7947 */ /* 0x000fec0003800000 */
.L_x_38700:
[----:B------:R0:W5:Y:S01]  /*0f40*/  LDG.E.U16 R19, desc[UR36][R4.64] ;  /* 0x0000002404137981 */ /* 0x000162000c1e1500 */
[----:B------:R-:W-:Y:S05]  /*0f50*/  BRA `(.L_x_38676) ;  /* 0x0000000000047947 */ /* 0x000fea0003800000 */
.L_x_38699:
[----:B------:R0:W5:Y:S02]  /*0f60*/  LDG.E.U16 R19, desc[UR36][R4.64] ;  /* 0x0000002404137981 */ /* 0x000164000c1e1500 */
.L_x_38676:
        /* <DEDUP_REMOVED lines=18> */
.L_x_38708:
[----:B------:R1:W5:Y:S01]  /*1090*/  LDG.E.U8 R27, desc[UR36][R4.64] ;  /* 0x00000024041b7981 */ /* 0x000362000c1e1100 */
[----:B------:R-:W-:Y:S05]  /*10a0*/  BRA `(.L_x_38710) ;  /* 0x0000000c00507947 */ /* 0x000fea0003800000 */
.L_x_38707:
        /* <DEDUP_REMOVED lines=8> */
.L_x_38712:
[----:B------:R3:W5:Y:S01]  /*1130*/  LDG.E.U16 R27, desc[UR36][R4.64] ;  /* 0x00000024041b7981 */ /* 0x000762000c1e1500 */
[----:B------:R-:W-:Y:S05]  /*1140*/  BRA `(.L_x_38710) ;  /* 0x0000000c00287947 */ /* 0x000fea0003800000 */
.L_x_38711:
[----:B------:R2:W5:Y:S01]  /*1150*/  LDG.E.U16 R27, desc[UR36][R4.64] ;  /* 0x00000024041b7981 */ /* 0x000562000c1e1500 */
[----:B------:R-:W-:Y:S05]  /*1160*/  BRA `(.L_x_38710) ;  /* 0x0000000c00207947 */ /* 0x000fea0003800000 */
.L_x_38706:
        /* <DEDUP_REMOVED lines=9> */
.L_x_38714:
[----:B------:R-:W2:Y:S02]  /*1200*/  LDG.E.U16 R0, desc[UR36][R4.64] ;  /* 0x0000002404007981 */ /* 0x000ea4000c1e1500 */
[----:B--2---:R-:W-:-:S06]  /*1210*/  HADD2.F32 R0, -RZ, R0.H0_H0 ;  /* 0x20000000ff007230 */ /* 0x004fcc0000004100 */
[----:B------:R-:W0:Y:S02]  /*1220*/  F2I.FTZ.TRUNC.NTZ R0, R0 ;  /* 0x0000000000007305 */ /* 0x000e24000021f100 */
[----:B0-----:R-:W-:Y:S01]  /*1230*/  PRMT R27, R0, 0x7610, R27 ;  /* 0x00007610001b7816 */ /* 0x001fe2000000001b */
[----:B------:R-:W-:Y:S06]  /*1240*/  BRA `(.L_x_38710) ;  /* 0x0000000800e87947 */ /* 0x000fec0003800000 */
.L_x_38713:
        /* <DEDUP_REMOVED lines=9> */
.L_x_38716:
[----:B------:R-:W2:Y:S02]  /*12e0*/  LDG.E.U16 R4, desc[UR36][R4.64] ;  /* 0x0000002404047981 */ /* 0x000ea4000c1e1500 */
[----:B--2---:R-:W-:-:S06]  /*12f0*/  HADD2.F32 R0, -RZ, R4.H0_H0 ;  /* 0x20000004ff007230 */ /* 0x004fcc0000004100 */
[----:B------:R-:W0:Y:S02]  /*1300*/  F2I.FTZ.TRUNC.NTZ R0, R0 ;  /* 0x0000000000007305 */ /* 0x000e24000021f100 */
[----:B0-----:R-:W-:Y:S01]  /*1310*/  PRMT R27, R0, 0x7610, R27 ;  /* 0x00007610001b7816 */ /* 0x001fe2000000001b */
[----:B------:R-:W-:Y:S06]  /*1320*/  BRA `(.L_x_38710) ;  /* 0x0000000800b07947 */ /* 0x000fec0003800000 */
.L_x_38715:
[----:B------:R-:W2:Y:S02]  /*1330*/  LDG.E.64 R4, desc[UR36][R4.64] ;  /* 0x0000002404047981 */ /* 0x000ea4000c1e1b00 */
[----:B--2---:R0:W1:Y:S02]  /*1340*/  F2I.F64.TRUNC R27, R4 ;  /* 0x00000004001b7311 */ /* 0x004064000030d100 */
[----:B01----:R-:W-:Y:S05]  /*1350*/  BRA `(.L_x_38710) ;  /* 0x0000000800a47947 */ /* 0x003fea0003800000 */
.L_x_38705:
        /* <DEDUP_REMOVED lines=12> */
.L_x_38719:
[----:B------:R-:W2:Y:S02]  /*1420*/  LDG.E.64 R4, desc[UR36][R4.64] ;  /* 0x0000002404047981 */ /* 0x000ea4000c1e1b00 */
[----:B--2---:R0:W1:Y:S02]  /*1430*/  F2I.F64.TRUNC R27, R4 ;  /* 0x00000004001b7311 */ /* 0x004064000030d100 */
[----:B01----:R-:W-:Y:S05]  /*1440*/  BRA `(.L_x_38710) ;  /* 0x0000000800687947 */ /* 0x003fea0003800000 */
.L_x_38718:
        /* <DEDUP_REMOVED lines=27> */
.L_x_38721:
        /* <DEDUP_REMOVED lines=15> */
.L_x_38720:
[----:B------:R-:W2:Y:S02]  /*16f0*/  LDG.E.U16 R0, desc[UR36][R4.64] ;  /* 0x0000002404007981 */ /* 0x000ea4000c1e1500 */
[----:B--2---:R-:W-:-:S06]  /*1700*/  IMAD.U32 R0, R0, 0x10000, RZ ;  /* 0x0001000000007824 */ /* 0x004fcc00078e00ff */
[----:B------:R-:W0:Y:S02]  /*1710*/  F2I.FTZ.TRUNC.NTZ R0, R0 ;  /* 0x0000000000007305 */ /* 0x000e24000021f100 */
[----:B0-----:R-:W-:Y:S01]  /*1720*/  PRMT R27, R0, 0x7610, R27 ;  /* 0x00007610001b7816 */ /* 0x001fe2000000001b */
[----:B------:R-:W-:Y:S06]  /*1730*/  BRA `(.L_x_38710) ;  /* 0x0000000400ac7947 */ /* 0x000fec0003800000 */
.L_x_38717:
        /* <DEDUP_REMOVED lines=10> */
.L_x_38724:
        /* <DEDUP_REMOVED lines=21> */
.L_x_38728:
[----:B------:R-:W-:Y:S05]  /*1930*/  BSYNC.RECONVERGENT B1 ;  /* 0x0000000000017941 */ /* 0x000fea0003800200 */
.L_x_38727:
[----:B------:R-:W-:Y:S01]  /*1940*/  IMAD.SHL.U32 R0, R0, 0x100000, RZ ;  /* 0x0010000000007824 */ /* 0x000fe200078e00ff */
[----:B------:R-:W-:-:S04]  /*1950*/  LEA R3, R3, 0x3b800000, 0x17 ;  /* 0x3b80000003037811 */ /* 0x000fc800078eb8ff */
[----:B------:R-:W-:-:S07]  /*1960*/  LOP3.LUT R0, R3, R0, R7, 0xfe, !PT ;  /* 0x0000000003007212 */ /* 0x000fce00078efe07 */
.L_x_38726:
[----:B------:R-:W-:Y:S05]  /*1970*/  BSYNC.RECONVERGENT B0 ;  /* 0x0000000000007941 */ /* 0x000fea0003800200 */
.L_x_38725:
[----:B------:R-:W0:Y:S02]  /*1980*/  F2I.FTZ.TRUNC.NTZ R0, R0 ;  /* 0x0000000000007305 */ /* 0x000e24000021f100 */
[----:B0-----:R-:W-:Y:S01]  /*1990*/  PRMT R27, R0, 0x7610, R27 ;  /* 0x00007610001b7816 */ /* 0x001fe2000000001b */
[----:B------:R-:W-:Y:S06]  /*19a0*/  BRA `(.L_x_38710) ;  /* 0x0000000400107947 */ /* 0x000fec0003800000 */
.L_x_38723:
        /* <DEDUP_REMOVED lines=21> */
.L_x_38732:
[----:B------:R-:W-:Y:S05]  /*1b00*/  BSYNC.RECONVERGENT B1 ;  /* 0x0000000000017941 */ /* 0x000fea0003800200 */
.L_x_38731:
[----:B------:R-:W-:Y:S01]  /*1b10*/  IMAD.SHL.U32 R0, R0, 0x200000, RZ ;  /* 0x0020000000007824 */ /* 0x000fe200078e00ff */
[----:B------:R-:W-:-:S04]  /*1b20*/  LEA R3, R3, 0x37800000, 0x17 ;  /* 0x3780000003037811 */ /* 0x000fc800078eb8ff */
[----:B------:R-:W-:-:S07]  /*1b30*/  LOP3.LUT R0, R3, R0, R7, 0xfe, !PT ;  /* 0x0000000003007212 */ /* 0x000fce00078efe07 */
.L_x_38730:
[----:B------:R-:W-:Y:S05]  /*1b40*/  BSYNC.RECONVERGENT B0 ;  /* 0x0000000000007941 */ /* 0x000fea0003800200 */
.L_x_38729:
[----:B------:R-:W0:Y:S02]  /*1b50*/  F2I.FTZ.TRUNC.NTZ R0, R0 ;  /* 0x0000000000007305 */ /* 0x000e24000021f100 */
[----:B0-----:R-:W-:Y:S01]  /*1b60*/  PRMT R27, R0, 0x7610, R27 ;  /* 0x00007610001b7816 */ /* 0x001fe2000000001b */
[----:B------:R-:W-:Y:S06]  /*1b70*/  BRA `(.L_x_38710) ;  /* 0x00000000009c7947 */ /* 0x000fec0003800000 */
.L_x_38722:
[----:B------:R-:W-:-:S09]  /*1b80*/  UISETP.NE.AND UP0, UPT, UR4, 0x1c, UPT ;  /* 0x0000001c0400788c */ /* 0x000fd2000bf05270 */
[----:B------:R-:W-:Y:S05]  /*1b90*/  BRA.U !UP0, `(.L_x_38733) ;  /* 0x0000000108907547 */ /* 0x000fea000b800000 */
[----:B------:R-:W-:-:S09]  /*1ba0*/  UISETP.NE.AND UP0, UPT, UR4, 0x1d, UPT ;  /* 0x0000001d0400788c */ /* 0x000fd2000bf05270 */
[----:B------:R-:W-:Y:S05]  /*1bb0*/  BRA.U !UP0, `(.L_x_38734) ;  /* 0x0000000108807547 */ /* 0x000fea000b800000 */
[----:B------:R-:W-:-:S09]  /*1bc0*/  UISETP.NE.AND UP0, UPT, UR4, 0x2c, UPT ;  /* 0x0000002c0400788c */ /* 0x000fd2000bf05270 */
[----:B------:R-:W-:Y:S05]  /*1bd0*/  BRA.U !UP0, `(.L_x_38735) ;  /* 0x0000000108487547 */ /* 0x000fea000b800000 */
.L_x_38709:
        /* <DEDUP_REMOVED lines=16> */
.L_x_38736:
[----:B------:R-:W-:Y:S01]  /*1ce0*/  PRMT R27, RZ, 0x7610, R27 ;  /* 0x00007610ff1b7816 */ /* 0x000fe2000000001b */
[----:B------:R-:W-:Y:S06]  /*1cf0*/  BRA `(.L_x_38710) ;  /* 0x00000000003c7947 */ /* 0x000fec0003800000 */
.L_x_38735:
        /* <DEDUP_REMOVED lines=8> */
.L_x_38738:
[----:B------:R-:W-:Y:S05]  /*1d80*/  BSYNC.RECONVERGENT B0 ;  /* 0x0000000000007941 */ /* 0x000fea0003800200 */
.L_x_38737:
[----:B------:R-:W0:Y:S02]  /*1d90*/  F2I.FTZ.TRUNC.NTZ R0, R0 ;  /* 0x0000000000007305 */ /* 0x000e24000021f100 */
[----:B0-----:R-:W-:Y:S01]  /*1da0*/  PRMT R27, R0, 0x7610, R27 ;  /* 0x00007610001b7816 */ /* 0x001fe2000000001b */
[----:B------:R-:W-:Y:S06]  /*1db0*/  BRA `(.L_x_38710) ;  /* 0x00000000000c7947 */ /* 0x000fec0003800000 */
.L_x_38734:
[----:B------:R0:W5:Y:S01]  /*1dc0*/  LDG.E.U16 R27, desc[UR36][R4.64] ;  /* 0x00000024041b7981 */ /* 0x000162000c1e1500 */
[----:B------:R-:W-:Y:S05]  /*1dd0*/  BRA `(.L_x_38710) ;  /* 0x0000000000047947 */ /* 0x000fea0003800000 */
.L_x_38733:
[----:B------:R0:W5:Y:S02]  /*1de0*/  LDG.E.U16 R27, desc[UR36][R4.64] ;  /* 0x00000024041b7981 */ /* 0x000164000c1e1500 */
.L_x_38710:
[----:B-----5:R-:W-:Y:S01]  /*1df0*/  PRMT R26, R19, 0x9910, RZ ;  /* 0x00009910131a7816 */ /* 0x020fe200000000ff */
[----:B------:R-:W-:-:S07]  /*1e00*/  VIADD R25, R17, 0x80 ;  /* 0x0000008011197836 */ /* 0x000fce0000000000 */
.L_x_38670:
[----:B------:R-:W-:Y:S05]  /*1e10*/  BSYNC.RECONVERGENT B6 ;  /* 0x0000000000067941 */ /* 0x000fea0003800200 */
.L_x_38669:
[----:B------:R-:W-:Y:S01]  /*1e20*/  ISETP.GE.AND P0, PT, R25, R16, PT ;  /* 0x000000101900720c */ /* 0x000fe20003f06270 */
[----:B------:R-:W-:Y:S01]  /*1e30*/  BSSY.RECONVERGENT B6, `(.L_x_38739) ;  /* 0x00001d7000067945 */ /* 0x000fe20003800200 */
[----:B------:R-:W-:Y:S01]  /*1e40*/  PRMT R24, RZ, 0x7610, R24 ;  /* 0x00007610ff187816 */ /* 0x000fe20000000018 */
[----:B------:R-:W-:-:S10]  /*1e50*/  IMAD.MOV.U32 R23, RZ, RZ, RZ ;  /* 0x000000ffff177224 */ /* 0x000fd400078e00ff */
        /* <DEDUP_REMOVED lines=20> */
.L_x_38744:
[----:B------:R3:W5:Y:S01]  /*1fa0*/  LDG.E.U8 R18, desc[UR36][R4.64] ;  /* 0x0000002404127981 */ /* 0x000762000c1e1100 */
[----:B------:R-:W-:Y:S05]  /*1fb0*/  BRA `(.L_x_38746) ;  /* 0x0000000c00507947 */ /* 0x000fea0003800000 */
.L_x_38743:
        /* <DEDUP_REMOVED lines=8> */
.L_x_38748:
[----:B------:R0:W5:Y:S01]  /*2040*/  LDG.E.U16 R18, desc[UR36][R4.64] ;  /* 0x0000002404127981 */ /* 0x000162000c1e1500 */
[----:B------:R-:W-:Y:S05]  /*2050*/  BRA `(.L_x_38746) ;  /* 0x0000000c00287947 */ /* 0x000fea0003800000 */
.L_x_38747:
[----:B------:R0:W5:Y:S01]  /*2060*/  LDG.E.U16 R18, desc[UR36][R4.64] ;  /* 0x0000002404127981 */ /* 0x000162000c1e1500 */
[----:B------:R-:W-:Y:S05]  /*2070*/  BRA `(.L_x_38746) ;  /* 0x0000000c00207947 */ /* 0x000fea0003800000 */
.L_x_38742:
        /* <DEDUP_REMOVED lines=9> */
.L_x_38750:
[----:B------:R-:W2:Y:S02]  /*2110*/  LDG.E.U16 R0, desc[UR36][R4.64] ;  /* 0x0000002404007981 */ /* 0x000ea4000c1e1500 */
[----:B--2---:R-:W-:-:S06]  /*2120*/  HADD2.F32 R0, -RZ, R0.H0_H0 ;  /* 0x20000000ff007230 */ /* 0x004fcc0000004100 */
[----:B------:R-:W0:Y:S02]  /*2130*/  F2I.FTZ.TRUNC.NTZ R0, R0 ;  /* 0x0000000000007305 */ /* 0x000e24000021f100 */
[----:B0-----:R-:W-:Y:S01]  /*2140*/  PRMT R18, R0, 0x7610, R18 ;  /* 0x0000761000127816 */ /* 0x001fe20000000012 */
[----:B------:R-:W-:Y:S06]  /*2150*/  BRA `(.L_x_38746) ;  /* 0x0000000800e87947 */ /* 0x000fec0003800000 */
.L_x_38749:
        /* <DEDUP_REMOVED lines=9> */
.L_x_38752:
[----:B------:R-:W2:Y:S02]  /*21f0*/  LDG.E.U16 R4, desc[UR36][R4.64] ;  /* 0x0000002404047981 */ /* 0x000ea4000c1e1500 */
[----:B--2---:R-:W-:-:S06]  /*2200*/  HADD2.F32 R0, -RZ, R4.H0_H0 ;  /* 0x20000004ff007230 */ /* 0x004fcc0000004100 */
[----:B------:R-:W0:Y:S02]  /*2210*/  F2I.FTZ.TRUNC.NTZ R0, R0 ;  /* 0x0000000000007305 */ /* 0x000e24000021f100 */
[----:B0-----:R-:W-:Y:S01]  /*2220*/  PRMT R18, R0, 0x7610, R18 ;  /* 0x0000761000127816 */ /* 0x001fe20000000012 */
[----:B------:R-:W-:Y:S06]  /*2230*/  BRA `(.L_x_38746) ;  /* 0x0000000800b07947 */ /* 0x000fec0003800000 */
.L_x_38751:
[----:B------:R-:W2:Y:S02]  /*2240*/  LDG.E.64 R4, desc[UR36][R4.64] ;  /* 0x0000002404047981 */ /* 0x000ea4000c1e1b00 */
[----:B--2---:R0:W1:Y:S02]  /*2250*/  F2I.F64.TRUNC R18, R4 ;  /* 0x0000000400127311 */ /* 0x004064000030d100 */
[----:B01----:R-:W-:Y:S05]  /*2260*/  BRA `(.L_x_38746) ;  /* 0x0000000800a47947 */ /* 0x003fea0003800000 */
.L_x_38741:
        /* <DEDUP_REMOVED lines=12> */
.L_x_38755:
[----:B------:R-:W2:Y:S02]  /*2330*/  LDG.E.64 R4, desc[UR36][R4.64] ;  /* 0x0000002404047981 */ /* 0x000ea4000c1e1b00 */
[----:B--2---:R0:W1:Y:S02]  /*2340*/  F2I.F64.TRUNC R18, R4 ;  /* 0x0000000400127311 */ /* 0x004064000030d100 */
[----:B01----:R-:W-:Y:S05]  /*2350*/  BRA `(.L_x_38746) ;  /* 0x0000000800687947 */ /* 0x003fea0003800000 */
.L_x_38754:
        /* <DEDUP_REMOVED lines=27> */
.L_x_38757:
        /* <DEDUP_REMOVED lines=15> */
.L_x_38756:
[----:B------:R-:W2:Y:S02]  /*2600*/  LDG.E.U16 R0, desc[UR36][R4.64] ;  /* 0x0000002404007981 */ /* 0x000ea4000c1e1500 */
[----:B--2---:R-:W-:-:S06]  /*2610*/  IMAD.U32 R0, R0, 0x10000, RZ ;  /* 0x0001000000007824 */ /* 0x004fcc00078e00ff */
[----:B------:R-:W0:Y:S02]  /*2620*/  F2I.FTZ.TRUNC.NTZ R0, R0 ;  /* 0x0000000000007305 */ /* 0x000e24000021f100 */
[----:B0-----:R-:W-:Y:S01]  /*2630*/  PRMT R18, R0, 0x7610, R18 ;  /* 0x0000761000127816 */ /* 0x001fe20000000012 */
[----:B------:R-:W-:Y:S06]  /*2640*/  BRA `(.L_x_38746) ;  /* 0x0000000400ac7947 */ /* 0x000fec0003800000 */
.L_x_38753:
        /* <DEDUP_REMOVED lines=10> */
.L_x_38760:
        /* <DEDUP_REMOVED lines=21> */
.L_x_38764:
[----:B------:R-:W-:Y:S05]  /*2840*/  BSYNC.RECONVERGENT B1 ;  /* 0x0000000000017941 */ /* 0x000fea0003800200 */
.L_x_38763:
[----:B------:R-:W-:Y:S01]  /*2850*/  IMAD.SHL.U32 R0, R0, 0x100000, RZ ;  /* 0x0010000000007824 */ /* 0x000fe200078e00ff */
[----:B------:R-:W-:-:S04]  /*2860*/  LEA R3, R3, 0x3b800000, 0x17 ;  /* 0x3b80000003037811 */ /* 0x000fc800078eb8ff */
[----:B------:R-:W-:-:S07]  /*2870*/  LOP3.LUT R0, R3, R0, R7, 0xfe, !PT ;  /* 0x0000000003007212 */ /* 0x000fce00078efe07 */
.L_x_38762:
[----:B------:R-:W-:Y:S05]  /*2880*/  BSYNC.RECONVERGENT B0 ;  /* 0x0000000000007941 */ /* 0x000fea0003800200 */
.L_x_38761:
[----:B------:R-:W0:Y:S02]  /*2890*/  F2I.FTZ.TRUNC.NTZ R0, R0 ;  /* 0x0000000000007305 */ /* 0x000e24000021f100 */
[----:B0-----:R-:W-:Y:S01]  /*28a0*/  PRMT R18, R0, 0x7610, R18 ;  /* 0x0000761000127816 */ /* 0x001fe20000000012 */
[----:B------:R-:W-:Y:S06]  /*28b0*/  BRA `(.L_x_38746) ;  /* 0x0000000400107947 */ /* 0x000fec0003800000 */
.L_x_38759:
        /* <DEDUP_REMOVED lines=21> */
.L_x_38768:
[----:B------:R-:W-:Y:S05]  /*2a10*/  BSYNC.RECONVERGENT B1 ;  /* 0x0000000000017941 */ /* 0x000fea0003800200 */
.L_x_38767:
[----:B------:R-:W-:Y:S01]  /*2a20*/  IMAD.SHL.U32 R0, R0, 0x200000, RZ ;  /* 0x0020000000007824 */ /* 0x000fe200078e00ff */
[----:B------:R-:W-:-:S04]  /*2a30*/  LEA R3, R3, 0x37800000, 0x17 ;  /* 0x3780000003037811 */ /* 0x000fc800078eb8ff */
[----:B------:R-:W-:-:S07]  /*2a40*/  LOP3.LUT R0, R3, R0, R7, 0xfe, !PT ;  /* 0x0000000003007212 */ /* 0x000fce00078efe07 */
.L_x_38766:
[----:B------:R-:W-:Y:S05]  /*2a50*/  BSYNC.RECONVERGENT B0 ;  /* 0x0000000000007941 */ /* 0x000fea0003800200 */
.L_x_38765:
[----:B------:R-:W0:Y:S02]  /*2a60*/  F2I.FTZ.TRUNC.NTZ R0, R0 ;  /* 0x0000000000007305 */ /* 0x000e24000021f100 */
[----:B0-----:R-:W-:Y:S01]  /*2a70*/  PRMT R18, R0, 0x7610, R18 ;  /* 0x0000761000127816 */ /* 0x001fe20000000012 */
[----:B------:R-:W-:Y:S06]  /*2a80*/  BRA `(.L_x_38746) ;  /* 0x00000000009c7947 */ /* 0x000fec0003800000 */
.L_x_38758:
        /* <DEDUP_REMOVED lines=14> */
.L_x_38772:
[----:B------:R-:W-:Y:S05]  /*2b70*/  BSYNC.RECONVERGENT B0 ;  /* 0x0000000000007941 */ /* 0x000fea0003800200 */
.L_x_38771:
[----:B------:R-:W0:Y:S02]  /*2b80*/  F2I.FTZ.TRUNC.NTZ R0, R0 ;  /* 0x0000000000007305 */ /* 0x000e24000021f100 */
[----:B0-----:R-:W-:Y:S01]  /*2b90*/  PRMT R18, R0, 0x7610, R18 ;  /* 0x0000761000127816 */ /* 0x001fe20000000012 */
[----:B------:R-:W-:Y:S06]  /*2ba0*/  BRA `(.L_x_38746) ;  /* 0x0000000000547947 */ /* 0x000fec0003800000 */
.L_x_38745:
        /* <DEDUP_REMOVED lines=16> */
.L_x_38773:
[----:B------:R-:W-:Y:S01]  /*2cb0*/  PRMT R18, RZ, 0x7610, R18 ;  /* 0x00007610ff127816 */ /* 0x000fe20000000012 */
[----:B------:R-:W-:Y:S06]  /*2cc0*/  BRA `(.L_x_38746) ;  /* 0x00000000000c7947 */ /* 0x000fec0003800000 */
.L_x_38770:
[----:B------:R0:W5:Y:S01]  /*2cd0*/  LDG.E.U16 R18, desc[UR36][R4.64] ;  /* 0x0000002404127981 */ /* 0x000162000c1e1500 */
[----:B------:R-:W-:Y:S05]  /*2ce0*/  BRA `(.L_x_38746) ;  /* 0x0000000000047947 */ /* 0x000fea0003800000 */
.L_x_38769:
[----:B------:R1:W5:Y:S02]  /*2cf0*/  LDG.E.U16 R18, desc[UR36][R4.64] ;  /* 0x0000002404127981 */ /* 0x000364000c1e1500 */
.L_x_38746:
        /* <DEDUP_REMOVED lines=18> */
.L_x_38777:
[----:B------:R0:W5:Y:S01]  /*2e20*/  LDG.E.U8 R24, desc[UR36][R4.64] ;  /* 0x0000002404187981 */ /* 0x000162000c1e1100 */
[----:B------:R-:W-:Y:S05]  /*2e30*/  BRA `(.L_x_38779) ;  /* 0x0000000c00507947 */ /* 0x000fea0003800000 */
.L_x_38776:
        /* <DEDUP_REMOVED lines=8> */
.L_x_38781:
[----:B------:R0:W5:Y:S01]  /*2ec0*/  LDG.E.U16 R24, desc[UR36][R4.64] ;  /* 0x0000002404187981 */ /* 0x000162000c1e1500 */
[----:B------:R-:W-:Y:S05]  /*2ed0*/  BRA `(.L_x_38779) ;  /* 0x0000000c00287947 */ /* 0x000fea0003800000 */
.L_x_38780:
[----:B------:R0:W5:Y:S01]  /*2ee0*/  LDG.E.U16 R24, desc[UR36][R4.64] ;  /* 0x0000002404187981 */ /* 0x000162000c1e1500 */
[----:B------:R-:W-:Y:S05]  /*2ef0*/  BRA `(.L_x_38779) ;  /* 0x0000000c00207947 */ /* 0x000fea0003800000 */
.L_x_38775:
        /* <DEDUP_REMOVED lines=9> */
.L_x_38783:
[----:B------:R-:W2:Y:S02]  /*2f90*/  LDG.E.U16 R0, desc[UR36][R4.64] ;  /* 0x0000002404007981 */ /* 0x000ea4000c1e1500 */
[----:B--2---:R-:W-:-:S06]  /*2fa0*/  HADD2.F32 R0, -RZ, R0.H0_H0 ;  /* 0x20000000ff007230 */ /* 0x004fcc0000004100 */
[----:B------:R-:W0:Y:S02]  /*2fb0*/  F2I.FTZ.TRUNC.NTZ R0, R0 ;  /* 0x0000000000007305 */ /* 0x000e24000021f100 */
[----:B0-----:R-:W-:Y:S01]  /*2fc0*/  PRMT R24, R0, 0x7610, R24 ;  /* 0x0000761000187816 */ /* 0x001fe20000000018 */
[----:B------:R-:W-:Y:S06]  /*2fd0*/  BRA `(.L_x_38779) ;  /* 0x0000000800e87947 */ /* 0x000fec0003800000 */
.L_x_38782:
        /* <DEDUP_REMOVED lines=9> */
.L_x_38785:
[----:B------:R-:W2:Y:S02]  /*3070*/  LDG.E.U16 R4, desc[UR36][R4.64] ;  /* 0x0000002404047981 */ /* 0x000ea4000c1e1500 */
[----:B--2---:R-:W-:-:S06]  /*3080*/  HADD2.F32 R0, -RZ, R4.H0_H0 ;  /* 0x20000004ff007230 */ /* 0x004fcc0000004100 */
[----:B------:R-:W0:Y:S02]  /*3090*/  F2I.FTZ.TRUNC.NTZ R0, R0 ;  /* 0x0000000000007305 */ /* 0x000e24000021f100 */
[----:B0-----:R-:W-:Y:S01]  /*30a0*/  PRMT R24, R0, 0x7610, R24 ;  /* 0x0000761000187816 */ /* 0x001fe20000000018 */
[----:B------:R-:W-:Y:S06]  /*30b0*/  BRA `(.L_x_38779) ;  /* 0x0000000800b07947 */ /* 0x000fec0003800000 */
.L_x_38784:
[----:B------:R-:W2:Y:S02]  /*30c0*/  LDG.E.64 R4, desc[UR36][R4.64] ;  /* 0x0000002404047981 */ /* 0x000ea4000c1e1b00 */
[----:B--2---:R0:W1:Y:S02]  /*30d0*/  F2I.F64.TRUNC R24, R4 ;  /* 0x0000000400187311 */ /* 0x004064000030d100 */
[----:B01----:R-:W-:Y:S05]  /*30e0*/  BRA `(.L_x_38779) ;  /* 0x0000000800a47947 */ /* 0x003fea0003800000 */
.L_x_38774:
        /* <DEDUP_REMOVED lines=12> */
.L_x_38788:
[----:B------:R-:W2:Y:S02]  /*31b0*/  LDG.E.64 R4, desc[UR36][R4.64] ;  /* 0x0000002404047981 */ /* 0x000ea4000c1e1b00 */
[----:B--2---:R3:W4:Y:S02]  /*31c0*/  F2I.F64.TRUNC R24, R4 ;  /* 0x0000000400187311 */ /* 0x004724000030d100 */
[----:B---34-:R-:W-:Y:S05]  /*31d0*/  BRA `(.L_x_38779) ;  /* 0x0000000800687947 */ /* 0x018fea0003800000 */
.L_x_38787:
        /* <DEDUP_REMOVED lines=27> */
.L_x_38790:
        /* <DEDUP_REMOVED lines=15> */
.L_x_38789:
[----:B------:R-:W2:Y:S02]  /*3480*/  LDG.E.U16 R0, desc[UR36][R4.64] ;  /* 0x0000002404007981 */ /* 0x000ea4000c1e1500 */
[----:B--2---:R-:W-:-:S06]  /*3490*/  IMAD.U32 R0, R0, 0x10000, RZ ;  /* 0x0001000000007824 */ /* 0x004fcc00078e00ff */
[----:B------:R-:W0:Y:S02]  /*34a0*/  F2I.FTZ.TRUNC.NTZ R0, R0 ;  /* 0x0000000000007305 */ /* 0x000e24000021f100 */
[----:B0-----:R-:W-:Y:S01]  /*34b0*/  PRMT R24, R0, 0x7610, R24 ;  /* 0x0000761000187816 */ /* 0x001fe20000000018 */
[----:B------:R-:W-:Y:S06]  /*34c0*/  BRA `(.L_x_38779) ;  /* 0x0000000400ac7947 */ /* 0x000fec0003800000 */
.L_x_38786:
        /* <DEDUP_REMOVED lines=10> */
.L_x_38793:
        /* <DEDUP_REMOVED lines=21> */
.L_x_38797:
[----:B------:R-:W-:Y:S05]  /*36c0*/  BSYNC.RECONVERGENT B1 ;  /* 0x0000000000017941 */ /* 0x000fea0003800200 */
.L_x_38796:
[----:B------:R-:W-:Y:S01]  /*36d0*/  IMAD.SHL.U32 R0, R0, 0x100000, RZ ;  /* 0x0010000000007824 */ /* 0x000fe200078e00ff */
[----:B------:R-:W-:-:S04]  /*36e0*/  LEA R3, R3, 0x3b800000, 0x17 ;  /* 0x3b80000003037811 */ /* 0x000fc800078eb8ff */
[----:B------:R-:W-:-:S07]  /*36f0*/  LOP3.LUT R0, R3, R0, R7, 0xfe, !PT ;  /* 0x0000000003007212 */ /* 0x000fce00078efe07 */
.L_x_38795:
[----:B------:R-:W-:Y:S05]  /*3700*/  BSYNC.RECONVERGENT B0 ;  /* 0x0000000000007941 */ /* 0x000fea0003800200 */
.L_x_38794:
[----:B------:R-:W0:Y:S02]  /*3710*/  F2I.FTZ.TRUNC.NTZ R0, R0 ;  /* 0x0000000000007305 */ /* 0x000e24000021f100 */
[----:B0-----:R-:W-:Y:S01]  /*3720*/  PRMT R24, R0, 0x7610, R24 ;  /* 0x0000761000187816 */ /* 0x001fe20000000018 */
[----:B------:R-:W-:Y:S06]  /*3730*/  BRA `(.L_x_38779) ;  /* 0x0000000400107947 */ /* 0x000fec0003800000 */
.L_x_38792:
        /* <DEDUP_REMOVED lines=21> */
.L_x_38801:
[----:B------:R-:W-:Y:S05]  /*3890*/  BSYNC.RECONVERGENT B1 ;  /* 0x0000000000017941 */ /* 0x000fea0003800200 */
.L_x_38800:
[----:B------:R-:W-:Y:S01]  /*38a0*/  IMAD.SHL.U32 R0, R0, 0x200000, RZ ;  /* 0x0020000000007824 */ /* 0x000fe200078e00ff */
[----:B------:R-:W-:-:S04]  /*38b0*/  LEA R3, R3, 0x37800000, 0x17 ;  /* 0x3780000003037811 */ /* 0x000fc800078eb8ff */
[----:B------:R-:W-:-:S07]  /*38c0*/  LOP3.LUT R0, R3, R0, R7, 0xfe, !PT ;  /* 0x0000000003007212 */ /* 0x000fce00078efe07 */
.L_x_38799:
[----:B------:R-:W-:Y:S05]  /*38d0*/  BSYNC.RECONVERGENT B0 ;  /* 0x0000000000007941 */ /* 0x000fea0003800200 */
.L_x_38798:
[----:B------:R-:W0:Y:S02]  /*38e0*/  F2I.FTZ.TRUNC.NTZ R0, R0 ;  /* 0x0000000000007305 */ /* 0x000e24000021f100 */
[----:B0-----:R-:W-:Y:S01]  /*38f0*/  PRMT R24, R0, 0x7610, R24 ;  /* 0x0000761000187816 */ /* 0x001fe20000000018 */
[----:B------:R-:W-:Y:S06]  /*3900*/  BRA `(.L_x_38779) ;  /* 0x00000000009c7947 */ /* 0x000fec0003800000 */
.L_x_38791:
        /* <DEDUP_REMOVED lines=14> */
.L_x_38805:
[----:B------:R-:W-:Y:S05]  /*39f0*/  BSYNC.RECONVERGENT B0 ;  /* 0x0000000000007941 */ /* 0x000fea0003800200 */
.L_x_38804:
[----:B------:R-:W0:Y:S02]  /*3a00*/  F2I.FTZ.TRUNC.NTZ R0, R0 ;  /* 0x0000000000007305 */ /* 0x000e24000021f100 */
[----:B0-----:R-:W-:Y:S01]  /*3a10*/  PRMT R24, R0, 0x7610, R24 ;  /* 0x0000761000187816 */ /* 0x001fe20000000018 */
[----:B------:R-:W-:Y:S06]  /*3a20*/  BRA `(.L_x_38779) ;  /* 0x0000000000547947 */ /* 0x000fec0003800000 */
.L_x_38778:
        /* <DEDUP_REMOVED lines=16> */
.L_x_38806:
[----:B------:R-:W-:Y:S01]  /*3b30*/  PRMT R24, RZ, 0x7610, R24 ;  /* 0x00007610ff187816 */ /* 0x000fe20000000018 */
[----:B------:R-:W-:Y:S06]  /*3b40*/  BRA `(.L_x_38779) ;  /* 0x00000000000c7947 */ /* 0x000fec0003800000 */
.L_x_38803:
[----:B------:R1:W5:Y:S01]  /*3b50*/  LDG.E.U16 R24, desc[UR36][R4.64] ;  /* 0x0000002404187981 */ /* 0x000362000c1e1500 */
[----:B------:R-:W-:Y:S05]  /*3b60*/  BRA `(.L_x_38779) ;  /* 0x0000000000047947 */ /* 0x000fea0003800000 */
.L_x_38802:
[----:B------:R2:W5:Y:S02]  /*3b70*/  LDG.E.U16 R24, desc[UR36][R4.64] ;  /* 0x0000002404187981 */ /* 0x000564000c1e1500 */
.L_x_38779:
[----:B-----5:R-:W-:Y:S01]  /*3b80*/  PRMT R23, R18, 0x9910, RZ ;  /* 0x0000991012177816 */ /* 0x020fe200000000ff */
[----:B------:R-:W-:-:S07]  /*3b90*/  VIADD R25, R25, 0x80 ;  /* 0x0000008019197836 */ /* 0x000fce0000000000 */
.L_x_38740:
[----:B------:R-:W-:Y:S05]  /*3ba0*/  BSYNC.RECONVERGENT B6 ;  /* 0x0000000000067941 */ /* 0x000fea0003800200 */
.L_x_38739:
        /* <DEDUP_REMOVED lines=24> */
.L_x_38812:
[----:B------:R3:W5:Y:S01]  /*3d30*/  LDG.E.U8 R18, desc[UR36][R4.64] ;  /* 0x0000002404127981 */ /* 0x000762000c1e1100 */
[----:B------:R-:W-:Y:S05]  /*3d40*/  BRA `(.L_x_38814) ;  /* 0x0000000c00507947 */ /* 0x000fea0003800000 */
.L_x_38811:
        /* <DEDUP_REMOVED lines=8> */
.L_x_38816:
[----:B------:R0:W5:Y:S01]  /*3dd0*/  LDG.E.U16 R18, desc[UR36][R4.64] ;  /* 0x0000002404127981 */ /* 0x000162000c1e1500 */
[----:B------:R-:W-:Y:S05]  /*3de0*/  BRA `(.L_x_38814) ;  /* 0x0000000c00287947 */ /* 0x000fea0003800000 */
.L_x_38815:
[----:B------:R0:W5:Y:S01]  /*3df0*/  LDG.E.U16 R18, desc[UR36][R4.64] ;  /* 0x0000002404127981 */ /* 0x000162000c1e1500 */
[----:B------:R-:W-:Y:S05]  /*3e00*/  BRA `(.L_x_38814) ;  /* 0x0000000c00207947 */ /* 0x000fea0003800000 */
.L_x_38810:
        /* <DEDUP_REMOVED lines=9> */
.L_x_38818:
[----:B------:R-:W2:Y:S02]  /*3ea0*/  LDG.E.U16 R0, desc[UR36][R4.64] ;  /* 0x0000002404007981 */ /* 0x000ea4000c1e1500 */
[----:B--2---:R-:W-:-:S06]  /*3eb0*/  HADD2.F32 R0, -RZ, R0.H0_H0 ;  /* 0x20000000ff007230 */ /* 0x004fcc0000004100 */
[----:B------:R-:W0:Y:S02]  /*3ec0*/  F2I.FTZ.TRUNC.NTZ R0, R0 ;  /* 0x0000000000007305 */ /* 0x000e24000021f100 */
[----:B0-----:R-:W-:Y:S01]  /*3ed0*/  PRMT R18, R0, 0x7610, R18 ;  /* 0x0000761000127816 */ /* 0x001fe20000000012 */
[----:B------:R-:W-:Y:S06]  /*3ee0*/  BRA `(.L_x_38814) ;  /* 0x0000000800e87947 */ /* 0x000fec0003800000 */
.L_x_38817:
        /* <DEDUP_REMOVED lines=9> */
.L_x_38820:
[----:B------:R-:W2:Y:S02]  /*3f80*/  LDG.E.U16 R4, desc[UR36][R4.64] ;  /* 0x0000002404047981 */ /* 0x000ea4000c1e1500 */
[----:B--2---:R-:W-:-:S06]  /*3f90*/  HADD2.F32 R0, -RZ, R4.H0_H0 ;  /* 0x20000004ff007230 */ /* 0x004fcc0000004100 */
[----:B------:R-:W0:Y:S02]  /*3fa0*/  F2I.FTZ.TRUNC.NTZ R0, R0 ;  /* 0x0000000000007305 */ /* 0x000e24000021f100 */
[----:B0-----:R-:W-:Y:S01]  /*3fb0*/  PRMT R18, R0, 0x7610, R18 ;  /* 0x0000761000127816 */ /* 0x001fe20000000012 */
[----:B------:R-:W-:Y:S06]  /*3fc0*/  BRA `(.L_x_38814) ;  /* 0x0000000800b07947 */ /* 0x000fec0003800000 */
.L_x_38819:
[----:B------:R-:W2:Y:S02]  /*3fd0*/  LDG.E.64 R4, desc[UR36][R4.64] ;  /* 0x0000002404047981 */ /* 0x000ea4000c1e1b00 */
[----:B--2---:R0:W1:Y:S02]  /*3fe0*/  F2I.F64.TRUNC R18, R4 ;  /* 0x0000000400127311 */ /* 0x004064000030d100 */
[----:B01----:R-:W-:Y:S05]  /*3ff0*/  BRA `(.L_x_38814) ;  /* 0x0000000800a47947 */ /* 0x003fea0003800000 */
.L_x_38809:
        /* <DEDUP_REMOVED lines=12> */
.L_x_38823:
[----:B------:R-:W2:Y:S02]  /*40c0*/  LDG.E.64 R4, desc[UR36][R4.64] ;  /* 0x0000002404047981 */ /* 0x000ea4000c1e1b00 */
[----:B--2---:R0:W1:Y:S02]  /*40d0*/  F2I.F64.TRUNC R18, R4 ;  /* 0x0000000400127311 */ /* 0x004064000030d100 */
[----:B01----:R-:W-:Y:S05]  /*40e0*/  BRA `(.L_x_38814) ;  /* 0x0000000800687947 */ /* 0x003fea0003800000 */
.L_x_38822:
        /* <DEDUP_REMOVED lines=27> */
.L_x_38825:
        /* <DEDUP_REMOVED lines=15> */
.L_x_38824:
[----:B------:R-:W2:Y:S02]  /*4390*/  LDG.E.U16 R0, desc[UR36][R4.64] ;  /* 0x0000002404007981 */ /* 0x000ea4000c1e1500 */
[----:B--2---:R-:W-:-:S06]  /*43a0*/  IMAD.U32 R0, R0, 0x10000, RZ ;  /* 0x0001000000007824 */ /* 0x004fcc00078e00ff */
[----:B------:R-:W0:Y:S02]  /*43b0*/  F2I.FTZ.TRUNC.NTZ R0, R0 ;  /* 0x0000000000007305 */ /* 0x000e24000021f100 */
[----:B0-----:R-:W-:Y:S01]  /*43c0*/  PRMT R18, R0, 0x7610, R18 ;  /* 0x0000761000127816 */ /* 0x001fe20000000012 */
[----:B------:R-:W-:Y:S06]  /*43d0*/  BRA `(.L_x_38814) ;  /* 0x0000000400ac7947 */ /* 0x000fec0003800000 */
.L_x_38821:
        /* <DEDUP_REMOVED lines=10> */
.L_x_38828:
        /* <DEDUP_REMOVED lines=21> */
.L_x_38832:
[----:B------:R-:W-:Y:S05]  /*45d0*/  BSYNC.RECONVERGENT B1 ;  /* 0x0000000000017941 */ /* 0x000fea0003800200 */
.L_x_38831:
[----:B------:R-:W-:Y:S01]  /*45e0*/  IMAD.SHL.U32 R0, R0, 0x100000, RZ ;  /* 0x0010000000007824 */ /* 0x000fe200078e00ff */
[----:B------:R-:W-:-:S04]  /*45f0*/  LEA R3, R3, 0x3b800000, 0x17 ;  /* 0x3b80000003037811 */ /* 0x000fc800078eb8ff */
[----:B------:R-:W-:-:S07]  /*4600*/  LOP3.LUT R0, R3, R0, R7, 0xfe, !PT ;  /* 0x0000000003007212 */ /* 0x000fce00078efe07 */
.L_x_38830:
[----:B------:R-:W-:Y:S05]  /*4610*/  BSYNC.RECONVERGENT B0 ;  /* 0x0000000000007941 */ /* 0x000fea0003800200 */
.L_x_38829:
[----:B------:R-:W0:Y:S02]  /*4620*/  F2I.FTZ.TRUNC.NTZ R0, R0 ;  /* 0x0000000000007305 */ /* 0x000e24000021f100 */
[----:B0-----:R-:W-:Y:S01]  /*4630*/  PRMT R18, R0, 0x7610, R18 ;  /* 0x0000761000127816 */ /* 0x001fe20000000012 */
[----:B------:R-:W-:Y:S06]  /*4640*/  BRA `(.L_x_38814) ;  /* 0x0000000400107947 */ /* 0x000fec0003800000 */
.L_x_38827:
        /* <DEDUP_REMOVED lines=21> */
.L_x_38836:
[----:B------:R-:W-:Y:S05]  /*47a0*/  BSYNC.RECONVERGENT B1 ;  /* 0x0000000000017941 */ /* 0x000fea0003800200 */
.L_x_38835:
[----:B------:R-:W-:Y:S01]  /*47b0*/  IMAD.SHL.U32 R0, R0, 0x200000, RZ ;  /* 0x0020000000007824 */ /* 0x000fe200078e00ff */
[----:B------:R-:W-:-:S04]  /*47c0*/  LEA R3, R3, 0x37800000, 0x17 ;  /* 0x3780000003037811 */ /* 0x000fc800078eb8ff */
[----:B------:R-:W-:-:S07]  /*47d0*/  LOP3.LUT R0, R3, R0, R7, 0xfe, !PT ;  /* 0x0000000003007212 */ /* 0x000fce00078efe07 */
.L_x_38834:
[----:B------:R-:W-:Y:S05]  /*47e0*/  BSYNC.RECONVERGENT B0 ;  /* 0x0000000000007941 */ /* 0x000fea0003800200 */
.L_x_38833:
[----:B------:R-:W0:Y:S02]  /*47f0*/  F2I.FTZ.TRUNC.NTZ R0, R0 ;  /* 0x0000000000007305 */ /* 0x000e24000021f100 */
[----:B0-----:R-:W-:Y:S01]  /*4800*/  PRMT R18, R0, 0x7610, R18 ;  /* 0x0000761000127816 */ /* 0x001fe20000000012 */
[----:B------:R-:W-:Y:S06]  /*4810*/  BRA `(.L_x_38814) ;  /* 0x00000000009c7947 */ /* 0x000fec0003800000 */
.L_x_38826:
        /* <DEDUP_REMOVED lines=14> */
.L_x_38840:
[----:B------:R-:W-:Y:S05]  /*4900*/  BSYNC.RECONVERGENT B0 ;  /* 0x0000000000007941 */ /* 0x000fea0003800200 */
.L_x_38839:
[----:B------:R-:W0:Y:S02]  /*4910*/  F2I.FTZ.TRUNC.NTZ R0, R0 ;  /* 0x0000000000007305 */ /* 0x000e24000021f100 */
[----:B0-----:R-:W-:Y:S01]  /*4920*/  PRMT R18, R0, 0x7610, R18 ;  /* 0x0000761000127816 */ /* 0x001fe20000000012 */
[----:B------:R-:W-:Y:S06]  /*4930*/  BRA `(.L_x_38814) ;  /* 0x0000000000547947 */ /* 0x000fec0003800000 */
.L_x_38813:
        /* <DEDUP_REMOVED lines=16> */
.L_x_38841:
[----:B------:R-:W-:Y:S01]  /*4a40*/  PRMT R18, RZ, 0x7610, R18 ;  /* 0x00007610ff127816 */ /* 0x000fe20000000012 */
[----:B------:R-:W-:Y:S06]  /*4a50*/  BRA `(.L_x_38814) ;  /* 0x00000000000c7947 */ /* 0x000fec0003800000 */
.L_x_38838:
[----:B------:R1:W5:Y:S01]  /*4a60*/  LDG.E.U16 R18, desc[UR36][R4.64] ;  /* 0x0000002404127981 */ /* 0x000362000c1e1500 */
[----:B------:R-:W-:Y:S05]  /*4a70*/  BRA `(.L_x_38814) ;  /* 0x0000000000047947 */ /* 0x000fea0003800000 */
.L_x_38837:
[----:B------:R2:W5:Y:S02]  /*4a80*/  LDG.E.U16 R18, desc[UR36][R4.64] ;  /* 0x0000002404127981 */ /* 0x000564000c1e1500 */
.L_x_38814:
        /* <DEDUP_REMOVED lines=19> */
.L_x_38845:
[----:B------:R0:W5:Y:S01]  /*4bc0*/  LDG.E.U8 R19, desc[UR36][R4.64] ;  /* 0x0000002404137981 */ /* 0x000162000c1e1100 */
[----:B------:R-:W-:Y:S05]  /*4bd0*/  BRA `(.L_x_38847) ;  /* 0x0000000c00507947 */ /* 0x000fea0003800000 */
.L_x_38844:
        /* <DEDUP_REMOVED lines=8> */
.L_x_38849:
[----:B------:R4:W5:Y:S01]  /*4c60*/  LDG.E.U16 R19, desc[UR36][R4.64] ;  /* 0x0000002404137981 */ /* 0x000962000c1e1500 */
[----:B------:R-:W-:Y:S05]  /*4c70*/  BRA `(.L_x_38847) ;  /* 0x0000000c00287947 */ /* 0x000fea0003800000 */
.L_x_38848:
[----:B------:R3:W5:Y:S01]  /*4c80*/  LDG.E.U16 R19, desc[UR36][R4.64] ;  /* 0x0000002404137981 */ /* 0x000762000c1e1500 */
[----:B------:R-:W-:Y:S05]  /*4c90*/  BRA `(.L_x_38847) ;  /* 0x0000000c00207947 */ /* 0x000fea0003800000 */
.L_x_38843:
        /* <DEDUP_REMOVED lines=9> */
.L_x_38851:
[----:B------:R-:W2:Y:S02]  /*4d30*/  LDG.E.U16 R0, desc[UR36][R4.64] ;  /* 0x0000002404007981 */ /* 0x000ea4000c1e1500 */
[----:B--2---:R-:W-:-:S06]  /*4d40*/  HADD2.F32 R0, -RZ, R0.H0_H0 ;  /* 0x20000000ff007230 */ /* 0x004fcc0000004100 */
[----:B------:R-:W0:Y:S02]  /*4d50*/  F2I.FTZ.TRUNC.NTZ R0, R0 ;  /* 0x0000000000007305 */ /* 0x000e24000021f100 */
[----:B0-----:R-:W-:Y:S01]  /*4d60*/  PRMT R19, R0, 0x7610, R19 ;  /* 0x0000761000137816 */ /* 0x001fe20000000013 */
[----:B------:R-:W-:Y:S06]  /*4d70*/  BRA `(.L_x_38847) ;  /* 0x0000000800e87947 */ /* 0x000fec0003800000 */
.L_x_38850:
        /* <DEDUP_REMOVED lines=9> */
.L_x_38853:
[----:B------:R-:W2:Y:S02]  /*4e10*/  LDG.E.U16 R4, desc[UR36][R4.64] ;  /* 0x0000002404047981 */ /* 0x000ea4000c1e1500 */
[----:B--2---:R-:W-:-:S06]  /*4e20*/  HADD2.F32 R0, -RZ, R4.H0_H0 ;  /* 0x20000004ff007230 */ /* 0x004fcc0000004100 */
[----:B------:R-:W0:Y:S02]  /*4e30*/  F2I.FTZ.TRUNC.NTZ R0, R0 ;  /* 0x0000000000007305 */ /* 0x000e24000021f100 */
[----:B0-----:R-:W-:Y:S01]  /*4e40*/  PRMT R19, R0, 0x7610, R19 ;  /* 0x0000761000137816 */ /* 0x001fe20000000013 */
[----:B------:R-:W-:Y:S06]  /*4e50*/  BRA `(.L_x_38847) ;  /* 0x0000000800b07947 */ /* 0x000fec0003800000 */
.L_x_38852:
[----:B------:R-:W2:Y:S02]  /*4e60*/  LDG.E.64 R4, desc[UR36][R4.64] ;  /* 0x0000002404047981 */ /* 0x000ea4000c1e1b00 */
[----:B--2---:R0:W1:Y:S02]  /*4e70*/  F2I.F64.TRUNC R19, R4 ;  /* 0x0000000400137311 */ /* 0x004064000030d100 */
[----:B01----:R-:W-:Y:S05]  /*4e80*/  BRA `(.L_x_38847) ;  /* 0x0000000800a47947 */ /* 0x003fea0003800000 */
.L_x_38842:
        /* <DEDUP_REMOVED lines=12> */
.L_x_38856:
[----:B------:R-:W2:Y:S02]  /*4f50*/  LDG.E.64 R4, desc[UR36][R4.64] ;  /* 0x0000002404047981 */ /* 0x000ea4000c1e1b00 */
[----:B--2---:R3:W4:Y:S02]  /*4f60*/  F2I.F64.TRUNC R19, R4 ;  /* 0x0000000400137311 */ /* 0x004724000030d100 */
[----:B---34-:R-:W-:Y:S05]  /*4f70*/  BRA `(.L_x_38847) ;  /* 0x0000000800687947 */ /* 0x018fea0003800000 */
.L_x_38855:
        /* <DEDUP_REMOVED lines=27> */
.L_x_38858:
        /* <DEDUP_REMOVED lines=15> */
.L_x_38857:
[----:B------:R-:W2:Y:S02]  /*5220*/  LDG.E.U16 R0, desc[UR36][R4.64] ;  /* 0x0000002404007981 */ /* 0x000ea4000c1e1500 */
[----:B--2---:R-:W-:-:S06]  /*5230*/  IMAD.U32 R0, R0, 0x10000, RZ ;  /* 0x0001000000007824 */ /* 0x004fcc00078e00ff */
[----:B------:R-:W0:Y:S02]  /*5240*/  F2I.FTZ.TRUNC.NTZ R0, R0 ;  /* 0x0000000000007305 */ /* 0x000e24000021f100 */
[----:B0-----:R-:W-:Y:S01]  /*5250*/  PRMT R19, R0, 0x7610, R19 ;  /* 0x0000761000137816 */ /* 0x001fe20000000013 */
[----:B------:R-:W-:Y:S06]  /*5260*/  BRA `(.L_x_38847) ;  /* 0x0000000400ac7947 */ /* 0x000fec0003800000 */
.L_x_38854:
        /* <DEDUP_REMOVED lines=10> */
.L_x_38861:
        /* <DEDUP_REMOVED lines=21> */
.L_x_38865:
[----:B------:R-:W-:Y:S05]  /*5460*/  BSYNC.RECONVERGENT B1 ;  /* 0x0000000000017941 */ /* 0x000fea0003800200 */
.L_x_38864:
[----:B------:R-:W-:Y:S01]  /*5470*/  IMAD.SHL.U32 R0, R0, 0x100000, RZ ;  /* 0x0010000000007824 */ /* 0x000fe200078e00ff */
[----:B------:R-:W-:-:S04]  /*5480*/  LEA R3, R3, 0x3b800000, 0x17 ;  /* 0x3b80000003037811 */ /* 0x000fc800078eb8ff */
[----:B------:R-:W-:-:S07]  /*5490*/  LOP3.LUT R0, R3, R0, R7, 0xfe, !PT ;  /* 0x0000000003007212 */ /* 0x000fce00078efe07 */
.L_x_38863:
[----:B------:R-:W-:Y:S05]  /*54a0*/  BSYNC.RECONVERGENT B0 ;  /* 0x0000000000007941 */ /* 0x000fea0003800200 */
.L_x_38862:
[----:B------:R-:W0:Y:S02]  /*54b0*/  F2I.FTZ.TRUNC.NTZ R0, R0 ;  /* 0x0000000000007305 */ /* 0x000e24000021f100 */
[----:B0-----:R-:W-:Y:S01]  /*54c0*/  PRMT R19, R0, 0x7610, R19 ;  /* 0x0000761000137816 */ /* 0x001fe20000000013 */
[----:B------:R-:W-:Y:S06]  /*54d0*/  BRA `(.L_x_38847) ;  /* 0x0000000400107947 */ /* 0x000fec0003800000 */
.L_x_38860:
        /* <DEDUP_REMOVED lines=21> */
.L_x_38869:
[----:B------:R-:W-:Y:S05]  /*5630*/  BSYNC.RECONVERGENT B1 ;  /* 0x0000000000017941 */ /* 0x000fea0003800200 */
.L_x_38868:
[----:B------:R-:W-:Y:S01]  /*5640*/  IMAD.SHL.U32 R0, R0, 0x200000, RZ ;  /* 0x0020000000007824 */ /* 0x000fe200078e00ff */
[----:B------:R-:W-:-:S04]  /*5650*/  LEA R3, R3, 0x37800000, 0x17 ;  /* 0x3780000003037811 */ /* 0x000fc800078eb8ff */
[----:B------:R-:W-:-:S07]  /*5660*/  LOP3.LUT R0, R3, R0, R7, 0xfe, !PT ;  /* 0x0000000003007212 */ /* 0x000fce00078efe07 */
.L_x_38867:
[----:B------:R-:W-:Y:S05]  /*5670*/  BSYNC.RECONVERGENT B0 ;  /* 0x0000000000007941 */ /* 0x000fea0003800200 */
.L_x_38866:
[----:B------:R-:W0:Y:S02]  /*5680*/  F2I.FTZ.TRUNC.NTZ R0, R0 ;  /* 0x0000000000007305 */ /* 0x000e24000021f100 */
[----:B0-----:R-:W-:Y:S01]  /*5690*/  PRMT R19, R0, 0x7610, R19 ;  /* 0x0000761000137816 */ /* 0x001fe20000000013 */
[----:B------:R-:W-:Y:S06]  /*56a0*/  BRA `(.L_x_38847) ;  /* 0x00000000009c7947 */ /* 0x000fec0003800000 */
.L_x_38859:
        /* <DEDUP_REMOVED lines=14> */
.L_x_38873:
[----:B------:R-:W-:Y:S05]  /*5790*/  BSYNC.RECONVERGENT B0 ;  /* 0x0000000000007941 */ /* 0x000fea0003800200 */
.L_x_38872:
[----:B------:R-:W0:Y:S02]  /*57a0*/  F2I.FTZ.TRUNC.NTZ R0, R0 ;  /* 0x0000000000007305 */ /* 0x000e24000021f100 */
[----:B0-----:R-:W-:Y:S01]  /*57b0*/  PRMT R19, R0, 0x7610, R19 ;  /* 0x0000761000137816 */ /* 0x001fe20000000013 */
[----:B------:R-:W-:Y:S06]  /*57c0*/  BRA `(.L_x_38847) ;  /* 0x0000000000547947 */ /* 0x000fec0003800000 */
.L_x_38846:
        /* <DEDUP_REMOVED lines=16> */
.L_x_38874:
[----:B------:R-:W-:Y:S01]  /*58d0*/  PRMT R19, RZ, 0x7610, R19 ;  /* 0x00007610ff137816 */ /* 0x000fe20000000013 */
[----:B------:R-:W-:Y:S06]  /*58e0*/  BRA `(.L_x_38847) ;  /* 0x00000000000c7947 */ /* 0x000fec0003800000 */
.L_x_38871:
[----:B------:R1:W5:Y:S01]  /*58f0*/  LDG.E.U16 R19, desc[UR36][R4.64] ;  /* 0x0000002404137981 */ /* 0x000362000c1e1500 */
[----:B------:R-:W-:Y:S05]  /*5900*/  BRA `(.L_x_38847) ;  /* 0x0000000000047947 */ /* 0x000fea0003800000 */
.L_x_38870:
[----:B------:R2:W5:Y:S02]  /*5910*/  LDG.E.U16 R19, desc[UR36][R4.64] ;  /* 0x0000002404137981 */ /* 0x000564000c1e1500 */
.L_x_38847:
[----:B-----5:R-:W-:Y:S01]  /*5920*/  PRMT R22, R18, 0x9910, RZ ;  /* 0x0000991012167816 */ /* 0x020fe200000000ff */
[----:B------:R-:W-:-:S07]  /*5930*/  VIADD R25, R25, 0x80 ;  /* 0x0000008019197836 */ /* 0x000fce0000000000 */
.L_x_38808:
[----:B------:R-:W-:Y:S05]  /*5940*/  BSYNC.RECONVERGENT B6 ;  /* 0x0000000000067941 */ /* 0x000fea0003800200 */
.L_x_38807:
        /* <DEDUP_REMOVED lines=24> */
.L_x_38880:
[----:B------:R0:W5:Y:S01]  /*5ad0*/  LDG.E.U8 R18, desc[UR36][R4.64] ;  /* 0x0000002404127981 */ /* 0x000162000c1e1100 */
[----:B------:R-:W-:Y:S05]  /*5ae0*/  BRA `(.L_x_38882) ;  /* 0x0000000c00507947 */ /* 0x000fea0003800000 */
.L_x_38879:
        /* <DEDUP_REMOVED lines=8> */
.L_x_38884:
[----:B------:R3:W5:Y:S01]  /*5b70*/  LDG.E.U16 R18, desc[UR36][R4.64] ;  /* 0x0000002404127981 */ /* 0x000762000c1e1500 */
[----:B------:R-:W-:Y:S05]  /*5b80*/  BRA `(.L_x_38882) ;  /* 0x0000000c00287947 */ /* 0x000fea0003800000 */
.L_x_38883:
[----:B------:R2:W5:Y:S01]  /*5b90*/  LDG.E.U16 R18, desc[UR36][R4.64] ;  /* 0x0000002404127981 */ /* 0x000562000c1e1500 */
[----:B------:R-:W-:Y:S05]  /*5ba0*/  BRA `(.L_x_38882) ;  /* 0x0000000c00207947 */ /* 0x000fea0003800000 */
.L_x_38878:
        /* <DEDUP_REMOVED lines=9> */
.L_x_38886:
[----:B------:R-:W2:Y:S02]  /*5c40*/  LDG.E.U16 R0, desc[UR36][R4.64] ;  /* 0x0000002404007981 */ /* 0x000ea4000c1e1500 */
[----:B--2---:R-:W-:-:S06]  /*5c50*/  HADD2.F32 R0, -RZ, R0.H0_H0 ;  /* 0x20000000ff007230 */ /* 0x004fcc0000004100 */
[----:B------:R-:W0:Y:S02]  /*5c60*/  F2I.FTZ.TRUNC.NTZ R0, R0 ;  /* 0x0000000000007305 */ /* 0x000e24000021f100 */
[----:B0-----:R-:W-:Y:S01]  /*5c70*/  PRMT R18, R0, 0x7610, R18 ;  /* 0x0000761000127816 */ /* 0x001fe20000000012 */
[----:B------:R-:W-:Y:S06]  /*5c80*/  BRA `(.L_x_38882) ;  /* 0x0000000800e87947 */ /* 0x000fec0003800000 */
.L_x_38885:
        /* <DEDUP_REMOVED lines=9> */
.L_x_38888:
[----:B------:R-:W2:Y:S02]  /*5d20*/  LDG.E.U16 R4, desc[UR36][R4.64] ;  /* 0x0000002404047981 */ /* 0x000ea4000c1e1500 */
[----:B--2---:R-:W-:-:S06]  /*5d30*/  HADD2.F32 R0, -RZ, R4.H0_H0 ;  /* 0x20000004ff007230 */ /* 0x004fcc0000004100 */
[----:B------:R-:W0:Y:S02]  /*5d40*/  F2I.FTZ.TRUNC.NTZ R0, R0 ;  /* 0x0000000000007305 */ /* 0x000e24000021f100 */
[----:B0-----:R-:W-:Y:S01]  /*5d50*/  PRMT R18, R0, 0x7610, R18 ;  /* 0x0000761000127816 */ /* 0x001fe20000000012 */
[----:B------:R-:W-:Y:S06]  /*5d60*/  BRA `(.L_x_38882) ;  /* 0x0000000800b07947 */ /* 0x000fec0003800000 */
.L_x_38887:
[----:B------:R-:W2:Y:S02]  /*5d70*/  LDG.E.64 R4, desc[UR36][R4.64] ;  /* 0x0000002404047981 */ /* 0x000ea4000c1e1b00 */
[----:B--2---:R0:W1:Y:S02]  /*5d80*/  F2I.F64.TRUNC R18, R4 ;  /* 0x0000000400127311 */ /* 0x004064000030d100 */
[----:B01----:R-:W-:Y:S05]  /*5d90*/  BRA `(.L_x_38882) ;  /* 0x0000000800a47947 */ /* 0x003fea0003800000 */
.L_x_38877:
        /* <DEDUP_REMOVED lines=12> */
.L_x_38891:
[----:B------:R-:W2:Y:S02]  /*5e60*/  LDG.E.64 R4, desc[UR36][R4.64] ;  /* 0x0000002404047981 */ /* 0x000ea4000c1e1b00 */
[----:B--2---:R0:W1:Y:S02]  /*5e70*/  F2I.F64.TRUNC R18, R4 ;  /* 0x0000000400127311 */ /* 0x004064000030d100 */
[----:B01----:R-:W-:Y:S05]  /*5e80*/  BRA `(.L_x_38882) ;  /* 0x0000000800687947 */ /* 0x003fea0003800000 */
.L_x_38890:
        /* <DEDUP_REMOVED lines=27> */
.L_x_38893:
        /* <DEDUP_REMOVED lines=15> */
.L_x_38892:
[----:B------:R-:W2:Y:S02]  /*6130*/  LDG.E.U16 R0, desc[UR36][R4.64] ;  /* 0x0000002404007981 */ /* 0x000ea4000c1e1500 */
[----:B--2---:R-:W-:-:S06]  /*6140*/  IMAD.U32 R0, R0, 0x10000, RZ ;  /* 0x0001000000007824 */ /* 0x004fcc00078e00ff */
[----:B------:R-:W0:Y:S02]  /*6150*/  F2I.FTZ.TRUNC.NTZ R0, R0 ;  /* 0x0000000000007305 */ /* 0x000e24000021f100 */
[----:B0-----:R-:W-:Y:S01]  /*6160*/  PRMT R18, R0, 0x7610, R18 ;  /* 0x0000761000127816 */ /* 0x001fe20000000012 */
[----:B------:R-:W-:Y:S06]  /*6170*/  BRA `(.L_x_38882) ;  /* 0x0000000400ac7947 */ /* 0x000fec0003800000 */
.L_x_38889:
        /* <DEDUP_REMOVED lines=10> */
.L_x_38896:
        /* <DEDUP_REMOVED lines=21> */
.L_x_38900:
[----:B------:R-:W-:Y:S05]  /*6370*/  BSYNC.RECONVERGENT B1 ;  /* 0x0000000000017941 */ /* 0x000fea0003800200 */
.L_x_38899:
[----:B------:R-:W-:Y:S01]  /*6380*/  IMAD.SHL.U32 R0, R0, 0x100000, RZ ;  /* 0x0010000000007824 */ /* 0x000fe200078e00ff */
[----:B------:R-:W-:-:S04]  /*6390*/  LEA R3, R3, 0x3b800000, 0x17 ;  /* 0x3b80000003037811 */ /* 0x000fc800078eb8ff */
[----:B------:R-:W-:-:S07]  /*63a0*/  LOP3.LUT R0, R3, R0, R7, 0xfe, !PT ;  /* 0x0000000003007212 */ /* 0x000fce00078efe07 */
.L_x_38898:
[----:B------:R-:W-:Y:S05]  /*63b0*/  BSYNC.RECONVERGENT B0 ;  /* 0x0000000000007941 */ /* 0x000fea0003800200 */
.L_x_38897:
[----:B------:R-:W0:Y:S02]  /*63c0*/  F2I.FTZ.TRUNC.NTZ R0, R0 ;  /* 0x0000000000007305 */ /* 0x000e24000021f100 */
[----:B0-----:R-:W-:Y:S01]  /*63d0*/  PRMT R18, R0, 0x7610, R18 ;  /* 0x0000761000127816 */ /* 0x001fe20000000012 */
[----:B------:R-:W-:Y:S06]  /*63e0*/  BRA `(.L_x_38882) ;  /* 0x0000000400107947 */ /* 0x000fec0003800000 */
.L_x_38895:
        /* <DEDUP_REMOVED lines=21> */
.L_x_38904:
[----:B------:R-:W-:Y:S05]  /*6540*/  BSYNC.RECONVERGENT B1 ;  /* 0x0000000000017941 */ /* 0x000fea0003800200 */
.L_x_38903:
[----:B------:R-:W-:Y:S01]  /*6550*/  IMAD.SHL.U32 R0, R0, 0x200000, RZ ;  /* 0x0020000000007824 */ /* 0x000fe200078e00ff */
[----:B------:R-:W-:-:S04]  /*6560*/  LEA R3, R3, 0x37800000, 0x17 ;  /* 0x3780000003037811 */ /* 0x000fc800078eb8ff */
[----:B------:R-:W-:-:S07]  /*6570*/  LOP3.LUT R0, R3, R0, R7, 0xfe, !PT ;  /* 0x0000000003007212 */ /* 0x000fce00078efe07 */
.L_x_38902:
[----:B------:R-:W-:Y:S05]  /*6580*/  BSYNC.RECONVERGENT B0 ;  /* 0x0000000000007941 */ /* 0x000fea0003800200 */
.L_x_38901:
[----:B------:R-:W0:Y:S02]  /*6590*/  F2I.FTZ.TRUNC.NTZ R0, R0 ;  /* 0x0000000000007305 */ /* 0x000e24000021f100 */
[----:B0-----:R-:W-:Y:S01]  /*65a0*/  PRMT R18, R0, 0x7610, R18 ;  /* 0x0000761000127816 */ /* 0x001fe20000000012 */
[----:B------:R-:W-:Y:S06]  /*65b0*/  BRA `(.L_x_38882) ;  /* 0x00000000009c7947 */ /* 0x000fec0003800000 */
.L_x_38894:
        /* <DEDUP_REMOVED lines=14> */
.L_x_38908:
[----:B------:R-:W-:Y:S05]  /*66a0*/  BSYNC.RECONVERGENT B0 ;  /* 0x0000000000007941 */ /* 0x000fea0003800200 */
.L_x_38907:
[----:B------:R-:W0:Y:S02]  /*66b0*/  F2I.FTZ.TRUNC.NTZ R0, R0 ;  /* 0x0000000000007305 */ /* 0x000e24000021f100 */
[----:B0-----:R-:W-:Y:S01]  /*66c0*/  PRMT R18, R0, 0x7610, R18 ;  /* 0x0000761000127816 */ /* 0x001fe20000000012 */
[----:B------:R-:W-:Y:S06]  /*66d0*/  BRA `(.L_x_38882) ;  /* 0x0000000000547947 */ /* 0x000fec0003800000 */
.L_x_38881:
        /* <DEDUP_REMOVED lines=16> */
.L_x_38909:
[----:B------:R-:W-:Y:S01]  /*67e0*/  PRMT R18, RZ, 0x7610, R18 ;  /* 0x00007610ff127816 */ /* 0x000fe20000000012 */
[----:B------:R-:W-:Y:S06]  /*67f0*/  BRA `(.L_x_38882) ;  /* 0x00000000000c7947 */ /* 0x000fec0003800000 */
.L_x_38906:
[----:B------:R0:W5:Y:S01]  /*6800*/  LDG.E.U16 R18, desc[UR36][R4.64] ;  /* 0x0000002404127981 */ /* 0x000162000c1e1500 */
[----:B------:R-:W-:Y:S05]  /*6810*/  BRA `(.L_x_38882) ;  /* 0x0000000000047947 */ /* 0x000fea0003800000 */
.L_x_38905:
[----:B------:R0:W5:Y:S02]  /*6820*/  LDG.E.U16 R18, desc[UR36][R4.64] ;  /* 0x0000002404127981 */ /* 0x000164000c1e1500 */
.L_x_38882:
        /* <DEDUP_REMOVED lines=19> */
.L_x_38913:
[----:B------:R0:W5:Y:S01]  /*6960*/  LDG.E.U8 R0, desc[UR36][R4.64] ;  /* 0x0000002404007981 */ /* 0x000162000c1e1100 */
[----:B------:R-:W-:Y:S05]  /*6970*/  BRA `(.L_x_38915) ;  /* 0x0000000c00507947 */ /* 0x000fea0003800000 */
.L_x_38912:
        /* <DEDUP_REMOVED lines=8> */
.L_x_38917:
[----:B------:R0:W5:Y:S01]  /*6a00*/  LDG.E.U16 R0, desc[UR36][R4.64] ;  /* 0x0000002404007981 */ /* 0x000162000c1e1500 */
[----:B------:R-:W-:Y:S05]  /*6a10*/  BRA `(.L_x_38915) ;  /* 0x0000000c00287947 */ /* 0x000fea0003800000 */
.L_x_38916:
[----:B------:R0:W5:Y:S01]  /*6a20*/  LDG.E.U16 R0, desc[UR36][R4.64] ;  /* 0x0000002404007981 */ /* 0x000162000c1e1500 */
[----:B------:R-:W-:Y:S05]  /*6a30*/  BRA `(.L_x_38915) ;  /* 0x0000000c00207947 */ /* 0x000fea0003800000 */
.L_x_38911:
        /* <DEDUP_REMOVED lines=9> */
.L_x_38919:
[----:B------:R-:W2:Y:S02]  /*6ad0*/  LDG.E.U16 R3, desc[UR36][R4.64] ;  /* 0x0000002404037981 */ /* 0x000ea4000c1e1500 */
[----:B--2---:R-:W-:-:S06]  /*6ae0*/  HADD2.F32 R3, -RZ, R3.H0_H0 ;  /* 0x20000003ff037230 */ /* 0x004fcc0000004100 */
[----:B------:R-:W0:Y:S02]  /*6af0*/  F2I.FTZ.TRUNC.NTZ R3, R3 ;  /* 0x0000000300037305 */ /* 0x000e24000021f100 */
[----:B0-----:R-:W-:Y:S01]  /*6b00*/  PRMT R0, R3, 0x7610, R0 ;  /* 0x0000761003007816 */ /* 0x001fe20000000000 */
[----:B------:R-:W-:Y:S06]  /*6b10*/  BRA `(.L_x_38915) ;  /* 0x0000000800e87947 */ /* 0x000fec0003800000 */
.L_x_38918:
        /* <DEDUP_REMOVED lines=9> */
.L_x_38921:
[----:B------:R-:W2:Y:S02]  /*6bb0*/  LDG.E.U16 R4, desc[UR36][R4.64] ;  /* 0x0000002404047981 */ /* 0x000ea4000c1e1500 */
[----:B--2---:R-:W-:-:S06]  /*6bc0*/  HADD2.F32 R3, -RZ, R4.H0_H0 ;  /* 0x20000004ff037230 */ /* 0x004fcc0000004100 */
[----:B------:R-:W0:Y:S02]  /*6bd0*/  F2I.FTZ.TRUNC.NTZ R3, R3 ;  /* 0x0000000300037305 */ /* 0x000e24000021f100 */
[----:B0-----:R-:W-:Y:S01]  /*6be0*/  PRMT R0, R3, 0x7610, R0 ;  /* 0x0000761003007816 */ /* 0x001fe20000000000 */
[----:B------:R-:W-:Y:S06]  /*6bf0*/  BRA `(.L_x_38915) ;  /* 0x0000000800b07947 */ /* 0x000fec0003800000 */
.L_x_38920:
[----:B------:R-:W2:Y:S02]  /*6c00*/  LDG.E.64 R4, desc[UR36][R4.64] ;  /* 0x0000002404047981 */ /* 0x000ea4000c1e1b00 */
[----:B--2---:R0:W1:Y:S02]  /*6c10*/  F2I.F64.TRUNC R0, R4 ;  /* 0x0000000400007311 */ /* 0x004064000030d100 */
[----:B01----:R-:W-:Y:S05]  /*6c20*/  BRA `(.L_x_38915) ;  /* 0x0000000800a47947 */ /* 0x003fea0003800000 */
.L_x_38910:
        /* <DEDUP_REMOVED lines=12> */
.L_x_38924:
[----:B------:R-:W2:Y:S02]  /*6cf0*/  LDG.E.64 R4, desc[UR36][R4.64] ;  /* 0x0000002404047981 */ /* 0x000ea4000c1e1b00 */
[----:B--2---:R3:W4:Y:S02]  /*6d00*/  F2I.F64.TRUNC R0, R4 ;  /* 0x0000000400007311 */ /* 0x004724000030d100 */
[----:B---34-:R-:W-:Y:S05]  /*6d10*/  BRA `(.L_x_38915) ;  /* 0x0000000800687947 */ /* 0x018fea0003800000 */
.L_x_38923:
        /* <DEDUP_REMOVED lines=27> */
.L_x_38926:
        /* <DEDUP_REMOVED lines=15> */
.L_x_38925:
[----:B------:R-:W2:Y:S02]  /*6fc0*/  LDG.E.U16 R3, desc[UR36][R4.64] ;  /* 0x0000002404037981 */ /* 0x000ea4000c1e1500 */
[----:B--2---:R-:W-:-:S06]  /*6fd0*/  IMAD.U32 R3, R3, 0x10000, RZ ;  /* 0x0001000003037824 */ /* 0x004fcc00078e00ff */
[----:B------:R-:W0:Y:S02]  /*6fe0*/  F2I.FTZ.TRUNC.NTZ R3, R3 ;  /* 0x0000000300037305 */ /* 0x000e24000021f100 */
[----:B0-----:R-:W-:Y:S01]  /*6ff0*/  PRMT R0, R3, 0x7610, R0 ;  /* 0x0000761003007816 */ /* 0x001fe20000000000 */
[----:B------:R-:W-:Y:S06]  /*7000*/  BRA `(.L_x_38915) ;  /* 0x0000000400ac7947 */ /* 0x000fec0003800000 */
.L_x_38922:
        /* <DEDUP_REMOVED lines=10> */
.L_x_38929:
        /* <DEDUP_REMOVED lines=21> */
.L_x_38933:
[----:B------:R-:W-:Y:S05]  /*7200*/  BSYNC.RECONVERGENT B1 ;  /* 0x0000000000017941 */ /* 0x000fea0003800200 */
.L_x_38932:
[----:B------:R-:W-:Y:S01]  /*7210*/  IMAD.SHL.U32 R0, R0, 0x100000, RZ ;  /* 0x0010000000007824 */ /* 0x000fe200078e00ff */
[----:B------:R-:W-:-:S04]  /*7220*/  LEA R3, R3, 0x3b800000, 0x17 ;  /* 0x3b80000003037811 */ /* 0x000fc800078eb8ff */
[----:B------:R-:W-:-:S07]  /*7230*/  LOP3.LUT R3, R3, R0, R7, 0xfe, !PT ;  /* 0x0000000003037212 */ /* 0x000fce00078efe07 */
.L_x_38931:
[----:B------:R-:W-:Y:S05]  /*7240*/  BSYNC.RECONVERGENT B0 ;  /* 0x0000000000007941 */ /* 0x000fea0003800200 */
.L_x_38930:
[----:B------:R-:W0:Y:S02]  /*7250*/  F2I.FTZ.TRUNC.NTZ R3, R3 ;  /* 0x0000000300037305 */ /* 0x000e24000021f100 */
[----:B0-----:R-:W-:Y:S01]  /*7260*/  PRMT R0, R3, 0x7610, R0 ;  /* 0x0000761003007816 */ /* 0x001fe20000000000 */
[----:B------:R-:W-:Y:S06]  /*7270*/  BRA `(.L_x_38915) ;  /* 0x0000000400107947 */ /* 0x000fec0003800000 */
.L_x_38928:
        /* <DEDUP_REMOVED lines=21> */
.L_x_38937:
[----:B------:R-:W-:Y:S05]  /*73d0*/  BSYNC.RECONVERGENT B1 ;  /* 0x0000000000017941 */ /* 0x000fea0003800200 */
.L_x_38936:
[----:B------:R-:W-:Y:S01]  /*73e0*/  IMAD.SHL.U32 R0, R0, 0x200000, RZ ;  /* 0x0020000000007824 */ /* 0x000fe200078e00ff */
[----:B------:R-:W-:-:S04]  /*73f0*/  LEA R3, R3, 0x37800000, 0x17 ;  /* 0x3780000003037811 */ /* 0x000fc800078eb8ff */
[----:B------:R-:W-:-:S07]  /*7400*/  LOP3.LUT R3, R3, R0, R7, 0xfe, !PT ;  /* 0x0000000003037212 */ /* 0x000fce00078efe07 */
.L_x_38935:
[----:B------:R-:W-:Y:S05]  /*7410*/  BSYNC.RECONVERGENT B0 ;  /* 0x0000000000007941 */ /* 0x000fea0003800200 */
.L_x_38934:
[----:B------:R-:W0:Y:S02]  /*7420*/  F2I.FTZ.TRUNC.NTZ R3, R3 ;  /* 0x0000000300037305 */ /* 0x000e24000021f100 */
[----:B0-----:R-:W-:Y:S01]  /*7430*/  PRMT R0, R3, 0x7610, R0 ;  /* 0x0000761003007816 */ /* 0x001fe20000000000 */
[----:B------:R-:W-:Y:S06]  /*7440*/  BRA `(.L_x_38915) ;  /* 0x00000000009c7947 */ /* 0x000fec0003800000 */
.L_x_38927:
        /* <DEDUP_REMOVED lines=14> */
.L_x_38941:
[----:B------:R-:W-:Y:S05]  /*7530*/  BSYNC.RECONVERGENT B0 ;  /* 0x0000000000007941 */ /* 0x000fea0003800200 */
.L_x_38940:
[----:B------:R-:W0:Y:S02]  /*7540*/  F2I.FTZ.TRUNC.NTZ R3, R3 ;  /* 0x0000000300037305 */ /* 0x000e24000021f100 */
[----:B0-----:R-:W-:Y:S01]  /*7550*/  PRMT R0, R3, 0x7610, R0 ;  /* 0x0000761003007816 */ /* 0x001fe20000000000 */
[----:B------:R-:W-:Y:S06]  /*7560*/  BRA `(.L_x_38915) ;  /* 0x0000000000547947 */ /* 0x000fec0003800000 */
.L_x_38914:
        /* <DEDUP_REMOVED lines=16> */
.L_x_38942:
[----:B------:R-:W-:Y:S01]  /*7670*/  PRMT R0, RZ, 0x7610, R0 ;  /* 0x00007610ff007816 */ /* 0x000fe20000000000 */
[----:B------:R-:W-:Y:S06]  /*7680*/  BRA `(.L_x_38915) ;  /* 0x00000000000c7947 */ /* 0x000fec0003800000 */
.L_x_38939:
[----:B------:R1:W5:Y:S01]  /*7690*/  LDG.E.U16 R0, desc[UR36][R4.64] ;  /* 0x0000002404007981 */ /* 0x000362000c1e1500 */
[----:B------:R-:W-:Y:S05]  /*76a0*/  BRA `(.L_x_38915) ;  /* 0x0000000000047947 */ /* 0x000fea0003800000 */
.L_x_38938:
[----:B------:R0:W5:Y:S02]  /*76b0*/  LDG.E.U16 R0, desc[UR36][R4.64] ;  /* 0x0000002404007981 */ /* 0x000164000c1e1500 */
.L_x_38915:
[----:B-----5:R-:W-:-:S07]  /*76c0*/  PRMT R3, R18, 0x9910, RZ ;  /* 0x0000991012037816 */ /* 0x020fce00000000ff */
.L_x_38876:
[----:B------:R-:W-:Y:S05]  /*76d0*/  BSYNC.RECONVERGENT B6 ;  /* 0x0000000000067941 */ /* 0x000fea0003800200 */
.L_x_38875:
[----:B------:R-:W0:Y:S01]  /*76e0*/  LDC.U8 R18, c[0x0][0x3b0] ;  /* 0x0000ec00ff127b82 */ /* 0x000e220000000000 */
[CC--:B------:R-:W-:Y:S01]  /*76f0*/  ISETP.GE.AND P2, PT, R17.reuse, R16.reuse, PT ;  /* 0x000000101100720c */ /* 0x0c0fe20003f46270 */
[C---:B01234-:R-:W-:Y:S01]  /*7700*/  VIADD R5, R17.reuse, 0x100 ;  /* 0x0000010011057836 */ /* 0x05ffe20000000000 */
[----:B------:R-:W-:Y:S01]  /*7710*/  BSSY.RECONVERGENT B0, `(.L_x_38943) ;  /* 0x0000026000007945 */ /* 0x000fe20003800200 */
[C---:B------:R-:W-:Y:S02]  /*7720*/  VIADD R7, R17.reuse, 0x180 ;  /* 0x0000018011077836 */ /* 0x040fe40000000000 */
[----:B------:R-:W-:Y:S01]  /*7730*/  VIADD R25, R17, 0x80 ;  /* 0x0000008011197836 */ /* 0x000fe20000000000 */
[-C--:B------:R-:W-:Y:S02]  /*7740*/  ISETP.GE.AND P0, PT, R5, R16.reuse, PT ;  /* 0x000000100500720c */ /* 0x080fe40003f06270 */
[-C--:B------:R-:W-:Y:S02]  /*7750*/  ISETP.GE.AND P1, PT, R7, R16.reuse, PT ;  /* 0x000000100700720c */ /* 0x080fe40003f26270 */
[----:B------:R-:W-:-:S03]  /*7760*/  ISETP.GE.AND P3, PT, R25, R16, PT ;  /* 0x000000101900720c */ /* 0x000fc60003f66270 */
[----:B------:R-:W-:Y:S10]  /*7770*/  @P2 BRA `(.L_x_38944) ;  /* 0x00000000007c2947 */ /* 0x000ff40003800000 */
[----:B------:R-:W-:Y:S02]  /*7780*/  PRMT R6, R27, 0x9910, RZ ;  /* 0x000099101b067816 */ /* 0x000fe400000000ff */
[----:B------:R-:W-:Y:S02]  /*7790*/  IABS R11, R26 ;  /* 0x0000001a000b7213 */ /* 0x000fe40000000000 */
        /* <DEDUP_REMOVED lines=8> */
[----:B0-----:R-:W-:Y:S02]  /*7820*/  IMAD.MOV.U32 R4, RZ, RZ, RZ ;  /* 0x000000ffff047224 */ /* 0x001fe400078e00ff */
[----:B-1----:R-:W-:-:S04]  /*7830*/  IMAD.MOV R10, RZ, RZ, -R5 ;  /* 0x000000ffff0a7224 */ /* 0x002fc800078e0a05 */
[----:B------:R-:W-:Y:S02]  /*7840*/  IMAD R9, R10, R7, RZ ;  /* 0x000000070a097224 */ /* 0x000fe400078e02ff */
[----:B------:R-:W-:Y:S02]  /*7850*/  IMAD.MOV.U32 R10, RZ, RZ, R11 ;  /* 0x000000ffff0a7224 */ /* 0x000fe400078e000b */
        /* <DEDUP_REMOVED lines=15> */
[----:B------:R-:W-:-:S05]  /*7950*/  SEL R27, R27, RZ, P5 ;  /* 0x000000ff1b1b7207 */ /* 0x000fca0002800000 */
[----:B------:R-:W-:-:S07]  /*7960*/  IMAD.IADD R8, R4, 0x1, R27 ;  /* 0x0000000104087824 */ /* 0x000fce00078e021b */
.L_x_38944:
[----:B------:R-:W-:Y:S05]  /*7970*/  BSYNC.RECONVERGENT B0 ;  /* 0x0000000000007941 */ /* 0x000fea0003800200 */
.L_x_38943:
[----:B------:R-:W-:Y:S04]  /*7980*/  BSSY.RECONVERGENT B0, `(.L_x_38945) ;  /* 0x0000021000007945 */ /* 0x000fe80003800200 */
[----:B------:R-:W-:Y:S05]  /*7990*/  @P3 BRA `(.L_x_38946) ;  /* 0x00000000007c3947 */ /* 0x000fea0003800000 */
        /* <DEDUP_REMOVED lines=31> */
.L_x_38946:
[----:B------:R-:W-:Y:S05]  /*7b90*/  BSYNC.RECONVERGENT B0 ;  /* 0x0000000000007941 */ /* 0x000fea0003800200 */
.L_x_38945:
        /* <DEDUP_REMOVED lines=32> */
.L_x_38948:
[----:B------:R-:W-:Y:S05]  /*7da0*/  BSYNC.RECONVERGENT B0 ;  /* 0x0000000000007941 */ /* 0x000fea0003800200 */
.L_x_38947:
        /* <DEDUP_REMOVED lines=32> */
.L_x_38950:
[----:B------:R-:W-:Y:S05]  /*7fb0*/  BSYNC.RECONVERGENT B0 ;  /* 0x0000000000007941 */ /* 0x000fea0003800200 */
.L_x_38949:
        /* <DEDUP_REMOVED lines=23> */
.L_x_38956:
[----:B------:R0:W-:Y:S01]  /*8130*/  STG.E.U8 desc[UR36][R10.64], R8 ;  /* 0x000000080a007986 */ /* 0x0001e2000c101124 */
[----:B------:R-:W-:Y:S01]  /*8140*/  IMAD.MOV.U32 R17, RZ, RZ, R25 ;  /* 0x000000ffff117224 */ /* 0x000fe200078e0019 */
[----:B------:R-:W-:Y:S06]  /*8150*/  BRA `(.L_x_38952) ;  /* 0x0000000c00a07947 */ /* 0x000fec0003800000 */
.L_x_38955:
        /* <DEDUP_REMOVED lines=8> */
[----:B------:R-:W-:-:S05]  /*81e0*/  SHF.R.S32.HI R5, RZ, 0x1f, R4 ;  /* 0x0000001fff057819 */ /* 0x000fca0000011404 */
[----:B------:R0:W-:Y:S01]  /*81f0*/  STG.E.64 desc[UR36][R10.64], R4 ;  /* 0x000000040a007986 */ /* 0x0001e2000c101b24 */
[----:B------:R-:W-:Y:S05]  /*8200*/  BRA `(.L_x_38952) ;  /* 0x0000000c00747947 */ /* 0x000fea0003800000 */
.L_x_38959:
[----:B------:R-:W-:Y:S01]  /*8210*/  PRMT R3, R8, 0x9910, RZ ;  /* 0x0000991008037816 */ /* 0x000fe200000000ff */
[----:B------:R-:W-:-:S04]  /*8220*/  IMAD.MOV.U32 R17, RZ, RZ, R25 ;  /* 0x000000ffff117224 */ /* 0x000fc800078e0019 */
[----:B------:R0:W-:Y:S01]  /*8230*/  STG.E desc[UR36][R10.64], R3 ;  /* 0x000000030a007986 */ /* 0x0001e2000c101924 */
[----:B------:R-:W-:Y:S05]  /*8240*/  BRA `(.L_x_38952) ;  /* 0x0000000c00647947 */ /* 0x000fea0003800000 */
.L_x_38958:
[----:B------:R0:W-:Y:S01]  /*8250*/  STG.E.U16 desc[UR36][R10.64], R8 ;  /* 0x000000080a007986 */ /* 0x0001e2000c101524 */
[----:B------:R-:W-:Y:S01]  /*8260*/  IMAD.MOV.U32 R17, RZ, RZ, R25 ;  /* 0x000000ffff117224 */ /* 0x000fe200078e0019 */
[----:B------:R-:W-:Y:S06]  /*8270*/  BRA `(.L_x_38952) ;  /* 0x0000000c00587947 */ /* 0x000fec0003800000 */
.L_x_38954:
        /* <DEDUP_REMOVED lines=10> */
.L_x_38961:
[----:B------:R-:W0:Y:S01]  /*8320*/  I2F.S16 R0, R8 ;  /* 0x0000000800007306 */ /* 0x000e220000101400 */
[----:B------:R-:W-:Y:S01]  /*8330*/  IMAD.MOV.U32 R17, RZ, RZ, R25 ;  /* 0x000000ffff117224 */ /* 0x000fe200078e0019 */
[----:B0-----:R-:W-:-:S05]  /*8340*/  F2FP.F16.F32.PACK_AB R0, RZ, R0 ;  /* 0x00000000ff00723e */ /* 0x001fca00000000ff */
[----:B------:R1:W-:Y:S01]  /*8350*/  STG.E.U16 desc[UR36][R10.64], R0 ;  /* 0x000000000a007986 */ /* 0x0003e2000c101524 */
[----:B------:R-:W-:Y:S05]  /*8360*/  BRA `(.L_x_38952) ;  /* 0x0000000c001c7947 */ /* 0x000fea0003800000 */
.L_x_38960:
        /* <DEDUP_REMOVED lines=11> */
.L_x_38963:
[----:B------:R-:W0:Y:S01]  /*8420*/  I2F.S16 R8, R8 ;  /* 0x0000000800087306 */ /* 0x000e220000101400 */
[----:B------:R-:W-:Y:S01]  /*8430*/  IMAD.MOV.U32 R17, RZ, RZ, R25 ;  /* 0x000000ffff117224 */ /* 0x000fe200078e0019 */
[----:B0-----:R-:W-:-:S04]  /*8440*/  F2FP.F16.F32.PACK_AB R3, RZ, R8 ;  /* 0x00000008ff03723e */ /* 0x001fc800000000ff */
[----:B------:R-:W-:-:S05]  /*8450*/  PRMT R3, R3, 0x5410, RZ ;  /* 0x0000541003037816 */ /* 0x000fca00000000ff */
[----:B------:R4:W-:Y:S01]  /*8460*/  STG.E desc[UR36][R10.64], R3 ;  /* 0x000000030a007986 */ /* 0x0009e2000c101924 */
[----:B------:R-:W-:Y:S05]  /*8470*/  BRA `(.L_x_38952) ;  /* 0x0000000800d87947 */ /* 0x000fea0003800000 */
.L_x_38962:
[----:B------:R-:W0:Y:S01]  /*8480*/  I2F.F64.S16 R8, R8 ;  /* 0x0000000800087312 */ /* 0x000e220000101c00 */
[----:B------:R-:W-:Y:S01]  /*8490*/  IMAD.MOV.U32 R17, RZ, RZ, R25 ;  /* 0x000000ffff117224 */ /* 0x000fe200078e0019 */
[----:B0-----:R2:W-:Y:S01]  /*84a0*/  STG.E.64 desc[UR36][R10.64], R8 ;  /* 0x000000080a007986 */ /* 0x0015e2000c101b24 */
[----:B------:R-:W-:Y:S05]  /*84b0*/  BRA `(.L_x_38952) ;  /* 0x0000000800c87947 */ /* 0x000fea0003800000 */
.L_x_38953:
        /* <DEDUP_REMOVED lines=14> */
.L_x_38966:
[----:B------:R-:W-:Y:S01]  /*85a0*/  CS2R R6, SRZ ;  /* 0x0000000000067805 */ /* 0x000fe2000001ff00 */
[----:B------:R-:W0:Y:S01]  /*85b0*/  I2F.F64.S16 R4, R8 ;  /* 0x0000000800047312 */ /* 0x000e220000101c00 */
[----:B------:R-:W-:-:S03]  /*85c0*/  IMAD.MOV.U32 R17, RZ, RZ, R25 ;  /* 0x000000ffff117224 */ /* 0x000fc600078e0019 */
[----:B0-----:R0:W-:Y:S01]  /*85d0*/  STG.E.128 desc[UR36][R10.64], R4 ;  /* 0x000000040a007986 */ /* 0x0011e2000c101d24 */
[----:B------:R-:W-:Y:S05]  /*85e0*/  BRA `(.L_x_38952) ;  /* 0x00000008007c7947 */ /* 0x000fea0003800000 */
.L_x_38965:
        /* <DEDUP_REMOVED lines=19> */
.L_x_38970:
[----:B------:R-:W-:Y:S05]  /*8720*/  BSYNC.RECONVERGENT B0 ;  /* 0x0000000000007941 */ /* 0x000fea0003800200 */
.L_x_38969:
[----:B------:R-:W-:Y:S01]  /*8730*/  LOP3.LUT R5, R0, 0x80, R5, 0xf8, !PT ;  /* 0x0000008000057812 */ /* 0x000fe200078ef805 */
[----:B------:R-:W-:-:S04]  /*8740*/  IMAD.MOV.U32 R17, RZ, RZ, R25 ;  /* 0x000000ffff117224 */ /* 0x000fc800078e0019 */
[----:B------:R0:W-:Y:S01]  /*8750*/  STG.E.U8 desc[UR36][R10.64], R5 ;  /* 0x000000050a007986 */ /* 0x0001e2000c101124 */
[----:B------:R-:W-:Y:S05]  /*8760*/  BRA `(.L_x_38952) ;  /* 0x00000008001c7947 */ /* 0x000fea0003800000 */
.L_x_38968:
        /* <DEDUP_REMOVED lines=15> */
.L_x_38972:
[----:B------:R-:W-:Y:S05]  /*8860*/  BSYNC.RECONVERGENT B0 ;  /* 0x0000000000007941 */ /* 0x000fea0003800200 */
.L_x_38971:
[----:B------:R-:W-:Y:S01]  /*8870*/  LOP3.LUT R5, R0, 0x80, R5, 0xf8, !PT ;  /* 0x0000008000057812 */ /* 0x000fe200078ef805 */
[----:B------:R-:W-:-:S04]  /*8880*/  IMAD.MOV.U32 R17, RZ, RZ, R25 ;  /* 0x000000ffff117224 */ /* 0x000fc800078e0019 */
[----:B------:R0:W-:Y:S01]  /*8890*/  STG.E.U8 desc[UR36][R10.64], R5 ;  /* 0x000000050a007986 */ /* 0x0001e2000c101124 */
[----:B------:R-:W-:Y:S05]  /*88a0*/  BRA `(.L_x_38952) ;  /* 0x0000000400cc7947 */ /* 0x000fea0003800000 */
.L_x_38967:
[----:B------:R-:W0:Y:S01]  /*88b0*/  I2F.S16 R0, R8 ;  /* 0x0000000800007306 */ /* 0x000e220000101400 */
[----:B------:R-:W-:Y:S01]  /*88c0*/  IMAD.MOV.U32 R17, RZ, RZ, R25 ;  /* 0x000000ffff117224 */ /* 0x000fe200078e0019 */
[----:B0-----:R-:W-:-:S05]  /*88d0*/  F2FP.BF16.F32.PACK_AB R0, RZ, R0 ;  /* 0x00000000ff00723e */ /* 0x001fca00000010ff */
[----:B------:R0:W-:Y:S01]  /*88e0*/  STG.E.U16 desc[UR36][R10.64], R0 ;  /* 0x000000000a007986 */ /* 0x0001e2000c101524 */
[----:B------:R-:W-:Y:S05]  /*88f0*/  BRA `(.L_x_38952) ;  /* 0x0000000400b87947 */ /* 0x000fea0003800000 */
.L_x_38964:
        /* <DEDUP_REMOVED lines=11> */
.L_x_38975:
        /* <DEDUP_REMOVED lines=13> */
.L_x_38978:
[----:B------:R-:W-:-:S04]  /*8a80*/  SHF.R.U32.HI R0, RZ, 0x14, R3 ;  /* 0x00000014ff007819 */ /* 0x000fc80000011603 */
[----:B------:R-:W-:-:S04]  /*8a90*/  LOP3.LUT R0, R0, 0x1, RZ, 0xc0, !PT ;  /* 0x0000000100007812 */ /* 0x000fc800078ec0ff */
[----:B------:R-:W-:-:S04]  /*8aa0*/  IADD3 R0, PT, PT, R3, 0x487ffff, R0 ;  /* 0x0487ffff03007810 */ /* 0x000fc80007ffe000 */
[----:B------:R-:W-:-:S04]  /*8ab0*/  SHF.R.U32.HI R0, RZ, 0x14, R0 ;  /* 0x00000014ff007819 */ /* 0x000fc80000011600 */
[----:B------:R-:W-:-:S07]  /*8ac0*/  LOP3.LUT R0, R0, 0xff, RZ, 0xc0, !PT ;  /* 0x000000ff00007812 */ /* 0x000fce00078ec0ff */
.L_x_38979:
[----:B------:R-:W-:-:S04]  /*8ad0*/  SHF.R.U32.HI R3, RZ, 0x18, R3 ;  /* 0x00000018ff037819 */ /* 0x000fc80000011603 */
[----:B------:R-:W-:-:S04]  /*8ae0*/  LOP3.LUT R0, R0, 0x80, R3, 0xf8, !PT ;  /* 0x0000008000007812 */ /* 0x000fc800078ef803 */
[----:B------:R-:W-:-:S07]  /*8af0*/  PRMT R5, R0, 0x7610, R5 ;  /* 0x0000761000057816 */ /* 0x000fce0000000005 */
.L_x_38977:
[----:B------:R-:W-:Y:S05]  /*8b00*/  BSYNC.RECONVERGENT B0 ;  /* 0x0000000000007941 */ /* 0x000fea0003800200 */
.L_x_38976:
[----:B------:R0:W-:Y:S01]  /*8b10*/  STG.E.U8 desc[UR36][R10.64], R5 ;  /* 0x000000050a007986 */ /* 0x0001e2000c101124 */
[----:B------:R-:W-:Y:S01]  /*8b20*/  IMAD.MOV.U32 R17, RZ, RZ, R25 ;  /* 0x000000ffff117224 */ /* 0x000fe200078e0019 */
[----:B------:R-:W-:Y:S06]  /*8b30*/  BRA `(.L_x_38952) ;  /* 0x0000000400287947 */ /* 0x000fec0003800000 */
.L_x_38974:
        /* <DEDUP_REMOVED lines=13> */
.L_x_38982:
[----:B------:R-:W-:-:S04]  /*8c10*/  SHF.R.U32.HI R0, RZ, 0x15, R3 ;  /* 0x00000015ff007819 */ /* 0x000fc80000011603 */
[----:B------:R-:W-:-:S04]  /*8c20*/  LOP3.LUT R0, R0, 0x1, RZ, 0xc0, !PT ;  /* 0x0000000100007812 */ /* 0x000fc800078ec0ff */
[----:B------:R-:W-:-:S04]  /*8c30*/  IADD3 R0, PT, PT, R3, 0x88fffff, R0 ;  /* 0x088fffff03007810 */ /* 0x000fc80007ffe000 */
[----:B------:R-:W-:-:S04]  /*8c40*/  SHF.R.U32.HI R0, RZ, 0x15, R0 ;  /* 0x00000015ff007819 */ /* 0x000fc80000011600 */
[----:B------:R-:W-:-:S07]  /*8c50*/  LOP3.LUT R0, R0, 0xff, RZ, 0xc0, !PT ;  /* 0x000000ff00007812 */ /* 0x000fce00078ec0ff */
.L_x_38983:
[----:B------:R-:W-:-:S04]  /*8c60*/  SHF.R.U32.HI R3, RZ, 0x18, R3 ;  /* 0x00000018ff037819 */ /* 0x000fc80000011603 */
[----:B------:R-:W-:-:S04]  /*8c70*/  LOP3.LUT R0, R0, 0x80, R3, 0xf8, !PT ;  /* 0x0000008000007812 */ /* 0x000fc800078ef803 */
[----:B------:R-:W-:-:S07]  /*8c80*/  PRMT R5, R0, 0x7610, R5 ;  /* 0x0000761000057816 */ /* 0x000fce0000000005 */
.L_x_38981:
[----:B------:R-:W-:Y:S05]  /*8c90*/  BSYNC.RECONVERGENT B0 ;  /* 0x0000000000007941 */ /* 0x000fea0003800200 */
.L_x_38980:
[----:B------:R0:W-:Y:S01]  /*8ca0*/  STG.E.U8 desc[UR36][R10.64], R5 ;  /* 0x000000050a007986 */ /* 0x0001e2000c101124 */
[----:B------:R-:W-:Y:S01]  /*8cb0*/  IMAD.MOV.U32 R17, RZ, RZ, R25 ;  /* 0x000000ffff117224 */ /* 0x000fe200078e0019 */
[----:B------:R-:W-:Y:S06]  /*8cc0*/  BRA `(.L_x_38952) ;  /* 0x0000000000c47947 */ /* 0x000fec0003800000 */
.L_x_38973:
[----:B------:R-:W-:-:S13]  /*8cd0*/  ISETP.NE.AND P0, PT, R0, 0x1c, PT ;  /* 0x0000001c0000780c */ /* 0x000fda0003f05270 */
[----:B------:R-:W-:Y:S05]  /*8ce0*/  @!P0 BRA `(.L_x_38984) ;  /* 0x0000000000b08947 */ /* 0x000fea0003800000 */
[----:B------:R-:W-:-:S13]  /*8cf0*/  ISETP.NE.AND P0, PT, R0, 0x1d, PT ;  /* 0x0000001d0000780c */ /* 0x000fda0003f05270 */
[----:B------:R-:W-:Y:S05]  /*8d00*/  @!P0 BRA `(.L_x_38985) ;  /* 0x0000000000948947 */ /* 0x000fea0003800000 */
[----:B------:R-:W-:-:S13]  /*8d10*/  ISETP.NE.AND P0, PT, R0, 0x2c, PT ;  /* 0x0000002c0000780c */ /* 0x000fda0003f05270 */
[----:B------:R-:W-:Y:S05]  /*8d20*/  @!P0 BRA `(.L_x_38986) ;  /* 0x0000000000488947 */ /* 0x000fea0003800000 */
.L_x_38957:
        /* <DEDUP_REMOVED lines=16> */
.L_x_38987:
[----:B------:R-:W-:Y:S01]  /*8e30*/  IMAD.MOV.U32 R17, RZ, RZ, R25 ;  /* 0x000000ffff117224 */ /* 0x000fe200078e0019 */
[----:B------:R-:W-:Y:S06]  /*8e40*/  BRA `(.L_x_38952) ;  /* 0x0000000000647947 */ /* 0x000fec0003800000 */
.L_x_38986:
        /* <DEDUP_REMOVED lines=17> */
.L_x_38985:
[----:B------:R-:W-:Y:S01]  /*8f60*/  PRMT R4, R8, 0x9910, RZ ;  /* 0x0000991008047816 */ /* 0x000fe200000000ff */
[----:B------:R-:W-:-:S03]  /*8f70*/  IMAD.MOV.U32 R17, RZ, RZ, R25 ;  /* 0x000000ffff117224 */ /* 0x000fc600078e0019 */
[----:B------:R-:W-:-:S05]  /*8f80*/  SHF.R.S32.HI R5, RZ, 0x1f, R4 ;  /* 0x0000001fff057819 */ /* 0x000fca0000011404 */
[----:B------:R0:W-:Y:S01]  /*8f90*/  STG.E.64 desc[UR36][R10.64], R4 ;  /* 0x000000040a007986 */ /* 0x0001e2000c101b24 */
[----:B------:R-:W-:Y:S05]  /*8fa0*/  BRA `(.L_x_38952) ;  /* 0x00000000000c7947 */ /* 0x000fea0003800000 */
.L_x_38984:
[----:B------:R-:W-:Y:S01]  /*8fb0*/  PRMT R3, R8, 0x9910, RZ ;  /* 0x0000991008037816 */ /* 0x000fe200000000ff */
[----:B------:R-:W-:-:S04]  /*8fc0*/  IMAD.MOV.U32 R17, RZ, RZ, R25 ;  /* 0x000000ffff117224 */ /* 0x000fc800078e0019 */
[----:B------:R0:W-:Y:S03]  /*8fd0*/  STG.E desc[UR36][R10.64], R3 ;  /* 0x000000030a007986 */ /* 0x0001e6000c101924 */
.L_x_38952:
[----:B------:R-:W-:Y:S05]  /*8fe0*/  BSYNC.RECONVERGENT B6 ;  /* 0x0000000000067941 */ /* 0x000fea0003800200 */
.L_x_38951:
[----:B------:R-:W-:Y:S01]  /*8ff0*/  ISETP.GE.AND P0, PT, R17, R16, PT ;  /* 0x000000101100720c */ /* 0x000fe20003f06270 */
[----:B------:R-:W-:-:S12]  /*9000*/  BSSY.RECONVERGENT B6, `(.L_x_38988) ;  /* 0x00001d8000067945 */ /* 0x000fd80003800200 */
[----:B------:R-:W-:Y:S05]  /*9010*/  @P0 BRA `(.L_x_38989) ;  /* 0x0000001c00580947 */ /* 0x000fea0003800000 */
[----:B------:R-:W4:Y:S01]  /*9020*/  LDCU UR4, c[0x0][0x3b4] ;  /* 0x00007680ff0477ac */ /* 0x000f220008000800 */
[----:B0-23--:R-:W0:Y:S01]  /*9030*/  LDC.64 R8, c[0x0][0x388] ;  /* 0x0000e200ff087b82 */ /* 0x00de220000000a00 */
[----:B-1----:R-:W-:Y:S01]  /*9040*/  IMAD R0, R2, 0x200, R17 ;  /* 0x0000020002007824 */ /* 0x002fe200078e0211 */
        /* <DEDUP_REMOVED lines=17> */
.L_x_38993:
[----:B------:R0:W-:Y:S01]  /*9160*/  STG.E.U8 desc[UR36][R8.64], R23 ;  /* 0x0000001708007986 */ /* 0x0001e2000c101124 */
[----:B------:R-:W-:Y:S05]  /*9170*/  BRA `(.L_x_38995) ;  /* 0x0000000c004c7947 */ /* 0x000fea0003800000 */
.L_x_38992:
        /* <DEDUP_REMOVED lines=10> */
.L_x_38997:
[----:B------:R-:W-:-:S05]  /*9220*/  PRMT R3, R23, 0x9910, RZ ;  /* 0x0000991017037816 */ /* 0x000fca00000000ff */
[----:B------:R0:W-:Y:S01]  /*9230*/  STG.E desc[UR36][R8.64], R3 ;  /* 0x0000000308007986 */ /* 0x0001e2000c101924 */
[----:B------:R-:W-:Y:S05]  /*9240*/  BRA `(.L_x_38995) ;  /* 0x0000000c00187947 */ /* 0x000fea0003800000 */
.L_x_38996:
[----:B------:R0:W-:Y:S01]  /*9250*/  STG.E.U16 desc[UR36][R8.64], R23 ;  /* 0x0000001708007986 */ /* 0x0001e2000c101524 */
[----:B------:R-:W-:Y:S05]  /*9260*/  BRA `(.L_x_38995) ;  /* 0x0000000c00107947 */ /* 0x000fea0003800000 */
.L_x_38991:
        /* <DEDUP_REMOVED lines=9> */
.L_x_38999:
[----:B------:R-:W0:Y:S02]  /*9300*/  I2F.S16 R0, R23 ;  /* 0x0000001700007306 */ /* 0x000e240000101400 */
[----:B0-----:R-:W-:-:S05]  /*9310*/  F2FP.F16.F32.PACK_AB R0, RZ, R0 ;  /* 0x00000000ff00723e */ /* 0x001fca00000000ff */
[----:B------:R0:W-:Y:S01]  /*9320*/  STG.E.U16 desc[UR36][R8.64], R0 ;  /* 0x0000000008007986 */ /* 0x0001e2000c101524 */
[----:B------:R-:W-:Y:S05]  /*9330*/  BRA `(.L_x_38995) ;  /* 0x0000000800dc7947 */ /* 0x000fea0003800000 */
.L_x_38998:
        /* <DEDUP_REMOVED lines=10> */
.L_x_39001:
[----:B------:R-:W0:Y:S02]  /*93e0*/  I2F.S16 R23, R23 ;  /* 0x0000001700177306 */ /* 0x000e240000101400 */
[----:B0-----:R-:W-:-:S04]  /*93f0*/  F2FP.F16.F32.PACK_AB R3, RZ, R23 ;  /* 0x00000017ff03723e */ /* 0x001fc800000000ff */
[----:B------:R-:W-:-:S05]  /*9400*/  PRMT R3, R3, 0x5410, RZ ;  /* 0x0000541003037816 */ /* 0x000fca00000000ff */
[----:B------:R3:W-:Y:S01]  /*9410*/  STG.E desc[UR36][R8.64], R3 ;  /* 0x0000000308007986 */ /* 0x0007e2000c101924 */
[----:B------:R-:W-:Y:S05]  /*9420*/  BRA `(.L_x_38995) ;  /* 0x0000000800a07947 */ /* 0x000fea0003800000 */
.L_x_39000:
[----:B------:R-:W0:Y:S02]  /*9430*/  I2F.F64.S16 R4, R23 ;  /* 0x0000001700047312 */ /* 0x000e240000101c00 */
[----:B0-----:R4:W-:Y:S01]  /*9440*/  STG.E.64 desc[UR36][R8.64], R4 ;  /* 0x0000000408007986 */ /* 0x0019e2000c101b24 */
[----:B------:R-:W-:Y:S05]  /*9450*/  BRA `(.L_x_38995) ;  /* 0x0000000800947947 */ /* 0x000fea0003800000 */
.L_x_38990:
        /* <DEDUP_REMOVED lines=12> */
.L_x_39005:
        /* <DEDUP_REMOVED lines=17> */
.L_x_39008:
[----:B------:R-:W-:-:S04]  /*9630*/  SHF.R.U32.HI R3, RZ, 0x18, R23 ;  /* 0x00000018ff037819 */ /* 0x000fc80000011617 */
[----:B------:R-:W-:-:S04]  /*9640*/  LOP3.LUT R0, R0, 0x80, R3, 0xf8, !PT ;  /* 0x0000008000007812 */ /* 0x000fc800078ef803 */
[----:B------:R-:W-:-:S07]  /*9650*/  PRMT R4, R0, 0x7610, R4 ;  /* 0x0000761000047816 */ /* 0x000fce0000000004 */
.L_x_39007:
[----:B------:R-:W-:Y:S05]  /*9660*/  BSYNC.RECONVERGENT B0 ;  /* 0x0000000000007941 */ /* 0x000fea0003800200 */
.L_x_39006:
[----:B------:R0:W-:Y:S01]  /*9670*/  STG.E.U8 desc[UR36][R8.64], R4 ;  /* 0x0000000408007986 */ /* 0x0001e2000c101124 */
[----:B------:R-:W-:Y:S05]  /*9680*/  BRA `(.L_x_38995) ;  /* 0x0000000800087947 */ /* 0x000fea0003800000 */
.L_x_39004:
        /* <DEDUP_REMOVED lines=17> */
.L_x_39011:
[----:B------:R-:W-:-:S04]  /*97a0*/  SHF.R.U32.HI R3, RZ, 0x18, R23 ;  /* 0x00000018ff037819 */ /* 0x000fc80000011617 */
[----:B------:R-:W-:-:S04]  /*97b0*/  LOP3.LUT R0, R0, 0x80, R3, 0xf8, !PT ;  /* 0x0000008000007812 */ /* 0x000fc800078ef803 */
[----:B------:R-:W-:-:S07]  /*97c0*/  PRMT R4, R0, 0x7610, R4 ;  /* 0x0000761000047816 */ /* 0x000fce0000000004 */
.L_x_39010:
[----:B------:R-:W-:Y:S05]  /*97d0*/  BSYNC.RECONVERGENT B0 ;  /* 0x0000000000007941 */ /* 0x000fea0003800200 */
.L_x_39009:
[----:B------:R0:W-:Y:S01]  /*97e0*/  STG.E.U8 desc[UR36][R8.64], R4 ;  /* 0x0000000408007986 */ /* 0x0001e2000c101124 */
[----:B------:R-:W-:Y:S05]  /*97f0*/  BRA `(.L_x_38995) ;  /* 0x0000000400ac7947 */ /* 0x000fea0003800000 */
.L_x_39003:
        /* <DEDUP_REMOVED lines=22> */
.L_x_39013:
[----:B------:R-:W-:-:S04]  /*9960*/  PRMT R4, R23, 0x9910, RZ ;  /* 0x0000991017047816 */ /* 0x000fc800000000ff */
[----:B------:R-:W-:-:S05]  /*9970*/  SHF.R.S32.HI R5, RZ, 0x1f, R4 ;  /* 0x0000001fff057819 */ /* 0x000fca0000011404 */
[----:B------:R0:W-:Y:S01]  /*9980*/  STG.E.64 desc[UR36][R8.64], R4 ;  /* 0x0000000408007986 */ /* 0x0001e2000c101b24 */
[----:B------:R-:W-:Y:S05]  /*9990*/  BRA `(.L_x_38995) ;  /* 0x0000000400447947 */ /* 0x000fea0003800000 */
.L_x_39012:
[----:B------:R-:W-:-:S05]  /*99a0*/  PRMT R3, R23, 0x9910, RZ ;  /* 0x0000991017037816 */ /* 0x000fca00000000ff */
[----:B------:R0:W-:Y:S01]  /*99b0*/  STG.E desc[UR36][R8.64], R3 ;  /* 0x0000000308007986 */ /* 0x0001e2000c101924 */
[----:B------:R-:W-:Y:S05]  /*99c0*/  BRA `(.L_x_38995) ;  /* 0x0000000400387947 */ /* 0x000fea0003800000 */
.L_x_39002:
        /* <DEDUP_REMOVED lines=11> */
.L_x_39015:
[----:B------:R-:W-:Y:S01]  /*9a80*/  CS2R R6, SRZ ;  /* 0x0000000000067805 */ /* 0x000fe2000001ff00 */
[----:B------:R-:W0:Y:S04]  /*9a90*/  I2F.F64.S16 R4, R23 ;  /* 0x0000001700047312 */ /* 0x000e280000101c00 */
[----:B0-----:R0:W-:Y:S01]  /*9aa0*/  STG.E.128 desc[UR36][R8.64], R4 ;  /* 0x0000000408007986 */ /* 0x0011e2000c101d24 */
[----:B------:R-:W-:Y:S05]  /*9ab0*/  BRA `(.L_x_38995) ;  /* 0x0000000000fc7947 */ /* 0x000fea0003800000 */
.L_x_39014:
[----:B------:R-:W-:-:S13]  /*9ac0*/  ISETP.NE.AND P0, PT, R0, 0xf, PT ;  /* 0x0000000f0000780c */ /* 0x000fda0003f05270 */
[----:B------:R-:W-:Y:S05]  /*9ad0*/  @!P0 BRA `(.L_x_39016) ;  /* 0x0000000000e88947 */ /* 0x000fea0003800000 */
[----:B------:R-:W-:-:S13]  /*9ae0*/  ISETP.NE.AND P0, PT, R0, 0x17, PT ;  /* 0x000000170000780c */ /* 0x000fda0003f05270 */
[----:B------:R-:W-:Y:S05]  /*9af0*/  @!P0 BRA `(.L_x_39017) ;  /* 0x0000000000908947 */ /* 0x000fea0003800000 */
[----:B------:R-:W-:-:S13]  /*9b00*/  ISETP.NE.AND P0, PT, R0, 0x18, PT ;  /* 0x000000180000780c */ /* 0x000fda0003f05270 */
[----:B------:R-:W-:Y:S05]  /*9b10*/  @!P0 BRA `(.L_x_39018) ;  /* 0x0000000000448947 */ /* 0x000fea0003800000 */
.L_x_38994:
        /* <DEDUP_REMOVED lines=16> */
.L_x_39019:
[----:B------:R-:W-:Y:S05]  /*9c20*/  BRA `(.L_x_38995) ;  /* 0x0000000000a07947 */ /* 0x000fea0003800000 */
.L_x_39018:
        /* <DEDUP_REMOVED lines=13> */
.L_x_39021:
[----:B------:R-:W-:Y:S05]  /*9d00*/  BSYNC.RECONVERGENT B0 ;  /* 0x0000000000007941 */ /* 0x000fea0003800200 */
.L_x_39020:
[----:B------:R-:W-:-:S05]  /*9d10*/  LOP3.LUT R3, R0, 0x80, R3, 0xf8, !PT ;  /* 0x0000008000037812 */ /* 0x000fca00078ef803 */
[----:B------:R0:W-:Y:S01]  /*9d20*/  STG.E.U8 desc[UR36][R8.64], R3 ;  /* 0x0000000308007986 */ /* 0x0001e2000c101124 */
[----:B------:R-:W-:Y:S05]  /*9d30*/  BRA `(.L_x_38995) ;  /* 0x00000000005c7947 */ /* 0x000fea0003800000 */
.L_x_39017:
        /* <DEDUP_REMOVED lines=12> */
.L_x_39023:
[----:B------:R-:W-:Y:S01]  /*9e00*/  IMAD.MOV.U32 R0, RZ, RZ, 0x7f ;  /* 0x0000007fff007424 */ /* 0x000fe200078e00ff */
[----:B------:R-:W-:-:S04]  /*9e10*/  ISETP.GT.U32.AND P0, PT, R3, 0x7f800000, PT ;  /* 0x7f8000000300780c */ /* 0x000fc80003f04070 */
[----:B------:R-:W-:-:S09]  /*9e20*/  SEL R0, R0, 0x7c, P0 ;  /* 0x0000007c00007807 */ /* 0x000fd20000000000 */
.L_x_39024:
[----:B------:R-:W-:Y:S05]  /*9e30*/  BSYNC.RECONVERGENT B0 ;  /* 0x0000000000007941 */ /* 0x000fea0003800200 */
.L_x_39022:
[----:B------:R-:W-:-:S04]  /*9e40*/  SHF.R.U32.HI R3, RZ, 0x18, R23 ;  /* 0x00000018ff037819 */ /* 0x000fc80000011617 */
[----:B------:R-:W-:-:S05]  /*9e50*/  LOP3.LUT R3, R0, 0x80, R3, 0xf8, !PT ;  /* 0x0000008000037812 */ /* 0x000fca00078ef803 */
[----:B------:R0:W-:Y:S01]  /*9e60*/  STG.E.U8 desc[UR36][R8.64], R3 ;  /* 0x0000000308007986 */ /* 0x0001e2000c101124 */
[----:B------:R-:W-:Y:S05]  /*9e70*/  BRA `(.L_x_38995) ;  /* 0x00000000000c7947 */ /* 0x000fea0003800000 */
.L_x_39016:
[----:B------:R-:W0:Y:S02]  /*9e80*/  I2F.S16 R0, R23 ;  /* 0x0000001700007306 */ /* 0x000e240000101400 */
[----:B0-----:R-:W-:-:S05]  /*9e90*/  F2FP.BF16.F32.PACK_AB R0, RZ, R0 ;  /* 0x00000000ff00723e */ /* 0x001fca00000010ff */
[----:B------:R0:W-:Y:S02]  /*9ea0*/  STG.E.U16 desc[UR36][R8.64], R0 ;  /* 0x0000000008007986 */ /* 0x0001e4000c101524 */
.L_x_38995:
        /* <DEDUP_REMOVED lines=23> */
.L_x_39028:
[----:B------:R0:W-:Y:S01]  /*a020*/  STG.E.U8 desc[UR36][R8.64], R22 ;  /* 0x0000001608007986 */ /* 0x0001e2000c101124 */
[----:B------:R-:W-:Y:S05]  /*a030*/  BRA `(.L_x_39030) ;  /* 0x0000000c004c7947 */ /* 0x000fea0003800000 */
.L_x_39027:
        /* <DEDUP_REMOVED lines=10> */
.L_x_39032:
[----:B------:R-:W-:-:S05]  /*a0e0*/  PRMT R3, R22, 0x9910, RZ ;  /* 0x0000991016037816 */ /* 0x000fca00000000ff */
[----:B------:R0:W-:Y:S01]  /*a0f0*/  STG.E desc[UR36][R8.64], R3 ;  /* 0x0000000308007986 */ /* 0x0001e2000c101924 */
[----:B------:R-:W-:Y:S05]  /*a100*/  BRA `(.L_x_39030) ;  /* 0x0000000c00187947 */ /* 0x000fea0003800000 */
.L_x_39031:
[----:B------:R0:W-:Y:S01]  /*a110*/  STG.E.U16 desc[UR36][R8.64], R22 ;  /* 0x0000001608007986 */ /* 0x0001e2000c101524 */
[----:B------:R-:W-:Y:S05]  /*a120*/  BRA `(.L_x_39030) ;  /* 0x0000000c00107947 */ /* 0x000fea0003800000 */
.L_x_39026:
        /* <DEDUP_REMOVED lines=9> */
.L_x_39034:
[----:B------:R-:W0:Y:S02]  /*a1c0*/  I2F.S16 R0, R22 ;  /* 0x0000001600007306 */ /* 0x000e240000101400 */
[----:B0-----:R-:W-:-:S05]  /*a1d0*/  F2FP.F16.F32.PACK_AB R0, RZ, R0 ;  /* 0x00000000ff00723e */ /* 0x001fca00000000ff */
[----:B------:R4:W-:Y:S01]  /*a1e0*/  STG.E.U16 desc[UR36][R8.64], R0 ;  /* 0x0000000008007986 */ /* 0x0009e2000c101524 */
[----:B------:R-:W-:Y:S05]  /*a1f0*/  BRA `(.L_x_39030) ;  /* 0x0000000800dc7947 */ /* 0x000fea0003800000 */
.L_x_39033:
        /* <DEDUP_REMOVED lines=10> */
.L_x_39036:
[----:B------:R-:W0:Y:S02]  /*a2a0*/  I2F.S16 R22, R22 ;  /* 0x0000001600167306 */ /* 0x000e240000101400 */
[----:B0-----:R-:W-:-:S04]  /*a2b0*/  F2FP.F16.F32.PACK_AB R3, RZ, R22 ;  /* 0x00000016ff03723e */ /* 0x001fc800000000ff */
[----:B------:R-:W-:-:S05]  /*a2c0*/  PRMT R3, R3, 0x5410, RZ ;  /* 0x0000541003037816 */ /* 0x000fca00000000ff */
[----:B------:R2:W-:Y:S01]  /*a2d0*/  STG.E desc[UR36][R8.64], R3 ;  /* 0x0000000308007986 */ /* 0x0005e2000c101924 */
[----:B------:R-:W-:Y:S05]  /*a2e0*/  BRA `(.L_x_39030) ;  /* 0x0000000800a07947 */ /* 0x000fea0003800000 */
.L_x_39035:
[----:B------:R-:W0:Y:S02]  /*a2f0*/  I2F.F64.S16 R22, R22 ;  /* 0x0000001600167312 */ /* 0x000e240000101c00 */
[----:B0-----:R0:W-:Y:S01]  /*a300*/  STG.E.64 desc[UR36][R8.64], R22 ;  /* 0x0000001608007986 */ /* 0x0011e2000c101b24 */
[----:B------:R-:W-:Y:S05]  /*a310*/  BRA `(.L_x_39030) ;  /* 0x0000000800947947 */ /* 0x000fea0003800000 */
.L_x_39025:
        /* <DEDUP_REMOVED lines=12> */
.L_x_39040:
        /* <DEDUP_REMOVED lines=17> */
.L_x_39043:
[----:B------:R-:W-:-:S04]  /*a4f0*/  SHF.R.U32.HI R3, RZ, 0x18, R5 ;  /* 0x00000018ff037819 */ /* 0x000fc80000011605 */
[----:B------:R-:W-:-:S04]  /*a500*/  LOP3.LUT R0, R0, 0x80, R3, 0xf8, !PT ;  /* 0x0000008000007812 */ /* 0x000fc800078ef803 */
[----:B------:R-:W-:-:S07]  /*a510*/  PRMT R4, R0, 0x7610, R4 ;  /* 0x0000761000047816 */ /* 0x000fce0000000004 */
.L_x_39042:
[----:B------:R-:W-:Y:S05]  /*a520*/  BSYNC.RECONVERGENT B0 ;  /* 0x0000000000007941 */ /* 0x000fea0003800200 */
.L_x_39041:
[----:B------:R0:W-:Y:S01]  /*a530*/  STG.E.U8 desc[UR36][R8.64], R4 ;  /* 0x0000000408007986 */ /* 0x0001e2000c101124 */
[----:B------:R-:W-:Y:S05]  /*a540*/  BRA `(.L_x_39030) ;  /* 0x0000000800087947 */ /* 0x000fea0003800000 */
.L_x_39039:
        /* <DEDUP_REMOVED lines=17> */
.L_x_39046:
[----:B------:R-:W-:-:S04]  /*a660*/  SHF.R.U32.HI R3, RZ, 0x18, R5 ;  /* 0x00000018ff037819 */ /* 0x000fc80000011605 */
[----:B------:R-:W-:-:S04]  /*a670*/  LOP3.LUT R0, R0, 0x80, R3, 0xf8, !PT ;  /* 0x0000008000007812 */ /* 0x000fc800078ef803 */
[----:B------:R-:W-:-:S07]  /*a680*/  PRMT R4, R0, 0x7610, R4 ;  /* 0x0000761000047816 */ /* 0x000fce0000000004 */
.L_x_39045:
[----:B------:R-:W-:Y:S05]  /*a690*/  BSYNC.RECONVERGENT B0 ;  /* 0x0000000000007941 */ /* 0x000fea0003800200 */
.L_x_39044:
[----:B------:R0:W-:Y:S01]  /*a6a0*/  STG.E.U8 desc[UR36][R8.64], R4 ;  /* 0x0000000408007986 */ /* 0x0001e2000c101124 */
[----:B------:R-:W-:Y:S05]  /*a6b0*/  BRA `(.L_x_39030) ;  /* 0x0000000400ac7947 */ /* 0x000fea0003800000 */
.L_x_39038:
        /* <DEDUP_REMOVED lines=22> */
.L_x_39048:
[----:B------:R-:W-:-:S04]  /*a820*/  PRMT R4, R22, 0x9910, RZ ;  /* 0x0000991016047816 */ /* 0x000fc800000000ff */
[----:B------:R-:W-:-:S05]  /*a830*/  SHF.R.S32.HI R5, RZ, 0x1f, R4 ;  /* 0x0000001fff057819 */ /* 0x000fca0000011404 */
[----:B------:R0:W-:Y:S01]  /*a840*/  STG.E.64 desc[UR36][R8.64], R4 ;  /* 0x0000000408007986 */ /* 0x0001e2000c101b24 */
[----:B------:R-:W-:Y:S05]  /*a850*/  BRA `(.L_x_39030) ;  /* 0x0000000400447947 */ /* 0x000fea0003800000 */
.L_x_39047:
[----:B------:R-:W-:-:S05]  /*a860*/  PRMT R3, R22, 0x9910, RZ ;  /* 0x0000991016037816 */ /* 0x000fca00000000ff */
[----:B------:R0:W-:Y:S01]  /*a870*/  STG.E desc[UR36][R8.64], R3 ;  /* 0x0000000308007986 */ /* 0x0001e2000c101924 */
[----:B------:R-:W-:Y:S05]  /*a880*/  BRA `(.L_x_39030) ;  /* 0x0000000400387947 */ /* 0x000fea0003800000 */
.L_x_39037:
        /* <DEDUP_REMOVED lines=11> */
.L_x_39050:
[----:B------:R-:W-:Y:S01]  /*a940*/  CS2R R6, SRZ ;  /* 0x0000000000067805 */ /* 0x000fe2000001ff00 */
[----:B------:R-:W0:Y:S04]  /*a950*/  I2F.F64.S16 R4, R22 ;  /* 0x0000001600047312 */ /* 0x000e280000101c00 */
[----:B0-----:R0:W-:Y:S01]  /*a960*/  STG.E.128 desc[UR36][R8.64], R4 ;  /* 0x0000000408007986 */ /* 0x0011e2000c101d24 */
[----:B------:R-:W-:Y:S05]  /*a970*/  BRA `(.L_x_39030) ;  /* 0x0000000000fc7947 */ /* 0x000fea0003800000 */
.L_x_39049:
[----:B------:R-:W-:-:S13]  /*a980*/  ISETP.NE.AND P0, PT, R0, 0xf, PT ;  /* 0x0000000f0000780c */ /* 0x000fda0003f05270 */
[----:B------:R-:W-:Y:S05]  /*a990*/  @!P0 BRA `(.L_x_39051) ;  /* 0x0000000000e88947 */ /* 0x000fea0003800000 */
[----:B------:R-:W-:-:S13]  /*a9a0*/  ISETP.NE.AND P0, PT, R0, 0x17, PT ;  /* 0x000000170000780c */ /* 0x000fda0003f05270 */
[----:B------:R-:W-:Y:S05]  /*a9b0*/  @!P0 BRA `(.L_x_39052) ;  /* 0x0000000000908947 */ /* 0x000fea0003800000 */
[----:B------:R-:W-:-:S13]  /*a9c0*/  ISETP.NE.AND P0, PT, R0, 0x18, PT ;  /* 0x000000180000780c */ /* 0x000fda0003f05270 */
[----:B------:R-:W-:Y:S05]  /*a9d0*/  @!P0 BRA `(.L_x_39053) ;  /* 0x0000000000448947 */ /* 0x000fea0003800000 */
.L_x_39029:
        /* <DEDUP_REMOVED lines=16> */
.L_x_39054:
[----:B------:R-:W-:Y:S05]  /*aae0*/  BRA `(.L_x_39030) ;  /* 0x0000000000a07947 */ /* 0x000fea0003800000 */
.L_x_39053:
        /* <DEDUP_REMOVED lines=13> */
.L_x_39056:
[----:B------:R-:W-:Y:S05]  /*abc0*/  BSYNC.RECONVERGENT B0 ;  /* 0x0000000000007941 */ /* 0x000fea0003800200 */
.L_x_39055:
[----:B------:R-:W-:-:S05]  /*abd0*/  LOP3.LUT R3, R0, 0x80, R3, 0xf8, !PT ;  /* 0x0000008000037812 */ /* 0x000fca00078ef803 */
[----:B------:R0:W-:Y:S01]  /*abe0*/  STG.E.U8 desc[UR36][R8.64], R3 ;  /* 0x0000000308007986 */ /* 0x0001e2000c101124 */
[----:B------:R-:W-:Y:S05]  /*abf0*/  BRA `(.L_x_39030) ;  /* 0x00000000005c7947 */ /* 0x000fea0003800000 */
.L_x_39052:
        /* <DEDUP_REMOVED lines=12> */
.L_x_39058:
[----:B------:R-:W-:Y:S01]  /*acc0*/  IMAD.MOV.U32 R0, RZ, RZ, 0x7f ;  /* 0x0000007fff007424 */ /* 0x000fe200078e00ff */
[----:B------:R-:W-:-:S04]  /*acd0*/  ISETP.GT.U32.AND P0, PT, R3, 0x7f800000, PT ;  /* 0x7f8000000300780c */ /* 0x000fc80003f04070 */
[----:B------:R-:W-:-:S09]  /*ace0*/  SEL R0, R0, 0x7c, P0 ;  /* 0x0000007c00007807 */ /* 0x000fd20000000000 */
.L_x_39059:
[----:B------:R-:W-:Y:S05]  /*acf0*/  BSYNC.RECONVERGENT B0 ;  /* 0x0000000000007941 */ /* 0x000fea0003800200 */
.L_x_39057:
[----:B------:R-:W-:-:S04]  /*ad00*/  SHF.R.U32.HI R3, RZ, 0x18, R5 ;  /* 0x00000018ff037819 */ /* 0x000fc80000011605 */
[----:B------:R-:W-:-:S05]  /*ad10*/  LOP3.LUT R3, R0, 0x80, R3, 0xf8, !PT ;  /* 0x0000008000037812 */ /* 0x000fca00078ef803 */
[----:B------:R0:W-:Y:S01]  /*ad20*/  STG.E.U8 desc[UR36][R8.64], R3 ;  /* 0x0000000308007986 */ /* 0x0001e2000c101124 */
[----:B------:R-:W-:Y:S05]  /*ad30*/  BRA `(.L_x_39030) ;  /* 0x00000000000c7947 */ /* 0x000fea0003800000 */
.L_x_39051:
[----:B------:R-:W0:Y:S02]  /*ad40*/  I2F.S16 R0, R22 ;  /* 0x0000001600007306 */ /* 0x000e240000101400 */
[----:B0-----:R-:W-:-:S05]  /*ad50*/  F2FP.BF16.F32.PACK_AB R0, RZ, R0 ;  /* 0x00000000ff00723e */ /* 0x001fca00000010ff */
[----:B------:R0:W-:Y:S02]  /*ad60*/  STG.E.U16 desc[UR36][R8.64], R0 ;  /* 0x0000000008007986 */ /* 0x0001e4000c101524 */
.L_x_39030:
[----:B------:R-:W-:-:S07]  /*ad70*/  VIADD R17, R17, 0x80 ;  /* 0x0000008011117836 */ /* 0x000fce0000000000 */
.L_x_38989:
[----:B------:R-:W-:Y:S05]  /*ad80*/  BSYNC.RECONVERGENT B6 ;  /* 0x0000000000067941 */ /* 0x000fea0003800200 */
.L_x_38988:
[----:B------:R-:W-:-:S13]  /*ad90*/  ISETP.GE.AND P0, PT, R17, R16, PT ;  /* 0x000000101100720c */ /* 0x000fda0003f06270 */
[----:B------:R-:W-:Y:S05]  /*ada0*/  @P0 EXIT ;  /* 0x000000000000094d */ /* 0x000fea0003800000 */
[----:B0-2-4-:R-:W0:Y:S01]  /*adb0*/  LDC.64 R4, c[0x0][0x388] ;  /* 0x0000e200ff047b82 */ /* 0x015e220000000a00 */
[----:B------:R-:W3:Y:S01]  /*adc0*/  LDCU UR4, c[0x0][0x3b4] ;  /* 0x00007680ff0477ac */ /* 0x000ee20008000800 */
[----:B-1----:R-:W-:Y:S01]  /*add0*/  PRMT R0, R18, 0x9910, RZ ;  /* 0x0000991012007816 */ /* 0x002fe200000000ff */
        /* <DEDUP_REMOVED lines=16> */
.L_x_39063:
[----:B------:R-:W-:Y:S01]  /*aee0*/  STG.E.U8 desc[UR36][R2.64], R19 ;  /* 0x0000001302007986 */ /* 0x000fe2000c101124 */
[----:B------:R-:W-:Y:S05]  /*aef0*/  EXIT ;  /* 0x000000000000794d */ /* 0x000fea0003800000 */
.L_x_39062:
        /* <DEDUP_REMOVED lines=10> */
.L_x_39066:
[----:B------:R-:W-:-:S05]  /*afa0*/  PRMT R5, R19, 0x9910, RZ ;  /* 0x0000991013057816 */ /* 0x000fca00000000ff */
[----:B------:R-:W-:Y:S01]  /*afb0*/  STG.E desc[UR36][R2.64], R5 ;  /* 0x0000000502007986 */ /* 0x000fe2000c101924 */
[----:B------:R-:W-:Y:S05]  /*afc0*/  EXIT ;  /* 0x000000000000794d */ /* 0x000fea0003800000 */
.L_x_39065:
[----:B------:R-:W-:Y:S01]  /*afd0*/  STG.E.U16 desc[UR36][R2.64], R19 ;  /* 0x0000001302007986 */ /* 0x000fe2000c101524 */
[----:B------:R-:W-:Y:S05]  /*afe0*/  EXIT ;  /* 0x000000000000794d */ /* 0x000fea0003800000 */
.L_x_39061:
        /* <DEDUP_REMOVED lines=9> */
.L_x_39068:
[----:B------:R-:W0:Y:S02]  /*b080*/  I2F.S16 R0, R19 ;  /* 0x0000001300007306 */ /* 0x000e240000101400 */
[----:B0-----:R-:W-:-:S05]  /*b090*/  F2FP.F16.F32.PACK_AB R0, RZ, R0 ;  /* 0x00000000ff00723e */ /* 0x001fca00000000ff */
[----:B------:R-:W-:Y:S01]  /*b0a0*/  STG.E.U16 desc[UR36][R2.64], R0 ;  /* 0x0000000002007986 */ /* 0x000fe2000c101524 */
[----:B------:R-:W-:Y:S05]  /*b0b0*/  EXIT ;  /* 0x000000000000794d */ /* 0x000fea0003800000 */
.L_x_39067:
        /* <DEDUP_REMOVED lines=10> */
.L_x_39070:
[----:B------:R-:W0:Y:S02]  /*b160*/  I2F.S16 R19, R19 ;  /* 0x0000001300137306 */ /* 0x000e240000101400 */
[----:B0-----:R-:W-:-:S04]  /*b170*/  F2FP.F16.F32.PACK_AB R5, RZ, R19 ;  /* 0x00000013ff05723e */ /* 0x001fc800000000ff */
[----:B------:R-:W-:-:S05]  /*b180*/  PRMT R5, R5, 0x5410, RZ ;  /* 0x0000541005057816 */ /* 0x000fca00000000ff */
[----:B------:R-:W-:Y:S01]  /*b190*/  STG.E desc[UR36][R2.64], R5 ;  /* 0x0000000502007986 */ /* 0x000fe2000c101924 */
[----:B------:R-:W-:Y:S05]  /*b1a0*/  EXIT ;  /* 0x000000000000794d */ /* 0x000fea0003800000 */
.L_x_39069:
[----:B------:R-:W0:Y:S02]  /*b1b0*/  I2F.F64.S16 R4, R19 ;  /* 0x0000001300047312 */ /* 0x000e240000101c00 */
[----:B0-----:R-:W-:Y:S01]  /*b1c0*/  STG.E.64 desc[UR36][R2.64], R4 ;  /* 0x0000000402007986 */ /* 0x001fe2000c101b24 */
[----:B------:R-:W-:Y:S05]  /*b1d0*/  EXIT ;  /* 0x000000000000794d */ /* 0x000fea0003800000 */
.L_x_39060:
        /* <DEDUP_REMOVED lines=12> */
.L_x_39074:
        /* <DEDUP_REMOVED lines=18> */
.L_x_39077:
[----:B------:R-:W-:-:S04]  /*b3c0*/  SHF.R.U32.HI R5, RZ, 0x18, R5 ;  /* 0x00000018ff057819 */ /* 0x000fc80000011605 */
[----:B------:R-:W-:-:S07]  /*b3d0*/  LOP3.LUT R0, R0, 0x80, R5, 0xf8, !PT ;  /* 0x0000008000007812 */ /* 0x000fce00078ef805 */
.L_x_39076:
[----:B------:R-:W-:Y:S05]  /*b3e0*/  BSYNC.RECONVERGENT B0 ;  /* 0x0000000000007941 */ /* 0x000fea0003800200 */
.L_x_39075:
[----:B------:R-:W-:Y:S01]  /*b3f0*/  STG.E.U8 desc[UR36][R2.64], R0 ;  /* 0x0000000002007986 */ /* 0x000fe2000c101124 */
[----:B------:R-:W-:Y:S05]  /*b400*/  EXIT ;  /* 0x000000000000794d */ /* 0x000fea0003800000 */
.L_x_39073:
        /* <DEDUP_REMOVED lines=18> */
.L_x_39080:
[----:B------:R-:W-:-:S04]  /*b530*/  SHF.R.U32.HI R5, RZ, 0x18, R5 ;  /* 0x00000018ff057819 */ /* 0x000fc80000011605 */
[----:B------:R-:W-:-:S07]  /*b540*/  LOP3.LUT R0, R0, 0x80, R5, 0xf8, !PT ;  /* 0x0000008000007812 */ /* 0x000fce00078ef805 */
.L_x_39079:
[----:B------:R-:W-:Y:S05]  /*b550*/  BSYNC.RECONVERGENT B0 ;  /* 0x0000000000007941 */ /* 0x000fea0003800200 */
.L_x_39078:
[----:B------:R-:W-:Y:S01]  /*b560*/  STG.E.U8 desc[UR36][R2.64], R0 ;  /* 0x0000000002007986 */ /* 0x000fe2000c101124 */
[----:B------:R-:W-:Y:S05]  /*b570*/  EXIT ;  /* 0x000000000000794d */ /* 0x000fea0003800000 */
.L_x_39072:
        /* <DEDUP_REMOVED lines=22> */
.L_x_39082:
[----:B------:R-:W-:-:S04]  /*b6e0*/  PRMT R4, R19, 0x9910, RZ ;  /* 0x0000991013047816 */ /* 0x000fc800000000ff */
[----:B------:R-:W-:-:S05]  /*b6f0*/  SHF.R.S32.HI R5, RZ, 0x1f, R4 ;  /* 0x0000001fff057819 */ /* 0x000fca0000011404 */
[----:B------:R-:W-:Y:S01]  /*b700*/  STG.E.64 desc[UR36][R2.64], R4 ;  /* 0x0000000402007986 */ /* 0x000fe2000c101b24 */
[----:B------:R-:W-:Y:S05]  /*b710*/  EXIT ;  /* 0x000000000000794d */ /* 0x000fea0003800000 */
.L_x_39081:
[----:B------:R-:W-:-:S05]  /*b720*/  PRMT R5, R19, 0x9910, RZ ;  /* 0x0000991013057816 */ /* 0x000fca00000000ff */
[----:B------:R-:W-:Y:S01]  /*b730*/  STG.E desc[UR36][R2.64], R5 ;  /* 0x0000000502007986 */ /* 0x000fe2000c101924 */
[----:B------:R-:W-:Y:S05]  /*b740*/  EXIT ;  /* 0x000000000000794d */ /* 0x000fea0003800000 */
.L_x_39071:
        /* <DEDUP_REMOVED lines=11> */
.L_x_39084:
[----:B------:R-:W-:Y:S01]  /*b800*/  CS2R R6, SRZ ;  /* 0x0000000000067805 */ /* 0x000fe2000001ff00 */
[----:B------:R-:W0:Y:S04]  /*b810*/  I2F.F64.S16 R4, R19 ;  /* 0x0000001300047312 */ /* 0x000e280000101c00 */
[----:B0-----:R-:W-:Y:S01]  /*b820*/  STG.E.128 desc[UR36][R2.64], R4 ;  /* 0x0000000402007986 */ /* 0x001fe2000c101d24 */
[----:B------:R-:W-:Y:S05]  /*b830*/  EXIT ;  /* 0x000000000000794d */ /* 0x000fea0003800000 */
.L_x_39083:
[----:B------:R-:W-:-:S13]  /*b840*/  ISETP.NE.AND P0, PT, R0, 0xf, PT ;  /* 0x0000000f0000780c */ /* 0x000fda0003f05270 */
[----:B------:R-:W-:Y:S05]  /*b850*/  @!P0 BRA `(.L_x_39085) ;  /* 0x0000000000e88947 */ /* 0x000fea0003800000 */
[----:B------:R-:W-:-:S13]  /*b860*/  ISETP.NE.AND P0, PT, R0, 0x17, PT ;  /* 0x000000170000780c */ /* 0x000fda0003f05270 */
[----:B------:R-:W-:Y:S05]  /*b870*/  @!P0 BRA `(.L_x_39086) ;  /* 0x0000000000908947 */ /* 0x000fea0003800000 */
[----:B------:R-:W-:-:S13]  /*b880*/  ISETP.NE.AND P0, PT, R0, 0x18, PT ;  /* 0x000000180000780c */ /* 0x000fda0003f05270 */
[----:B------:R-:W-:Y:S05]  /*b890*/  @!P0 BRA `(.L_x_39087) ;  /* 0x0000000000448947 */ /* 0x000fea0003800000 */
.L_x_39064:
        /* <DEDUP_REMOVED lines=16> */
.L_x_39088:
[----:B------:R-:W-:Y:S05]  /*b9a0*/  EXIT ;  /* 0x000000000000794d */ /* 0x000fea0003800000 */
.L_x_39087:
        /* <DEDUP_REMOVED lines=13> */
.L_x_39090:
[----:B------:R-:W-:Y:S05]  /*ba80*/  BSYNC.RECONVERGENT B0 ;  /* 0x0000000000007941 */ /* 0x000fea0003800200 */
.L_x_39089:
[----:B------:R-:W-:-:S05]  /*ba90*/  LOP3.LUT R5, R0, 0x80, R5, 0xf8, !PT ;  /* 0x0000008000057812 */ /* 0x000fca00078ef805 */
[----:B------:R-:W-:Y:S01]  /*baa0*/  STG.E.U8 desc[UR36][R2.64], R5 ;  /* 0x0000000502007986 */ /* 0x000fe2000c101124 */
[----:B------:R-:W-:Y:S05]  /*bab0*/  EXIT ;  /* 0x000000000000794d */ /* 0x000fea0003800000 */
.L_x_39086:
        /* <DEDUP_REMOVED lines=12> */
.L_x_39092:
[----:B------:R-:W-:Y:S01]  /*bb80*/  IMAD.MOV.U32 R0, RZ, RZ, 0x7f ;  /* 0x0000007fff007424 */ /* 0x000fe200078e00ff */
[----:B------:R-:W-:-:S04]  /*bb90*/  ISETP.GT.U32.AND P0, PT, R4, 0x7f800000, PT ;  /* 0x7f8000000400780c */ /* 0x000fc80003f04070 */
[----:B------:R-:W-:-:S09]  /*bba0*/  SEL R0, R0, 0x7c, P0 ;  /* 0x0000007c00007807 */ /* 0x000fd20000000000 */
.L_x_39093:
[----:B------:R-:W-:Y:S05]  /*bbb0*/  BSYNC.RECONVERGENT B0 ;  /* 0x0000000000007941 */ /* 0x000fea0003800200 */
.L_x_39091:
[----:B------:R-:W-:-:S04]  /*bbc0*/  SHF.R.U32.HI R5, RZ, 0x18, R5 ;  /* 0x00000018ff057819 */ /* 0x000fc80000011605 */
[----:B------:R-:W-:-:S05]  /*bbd0*/  LOP3.LUT R5, R0, 0x80, R5, 0xf8, !PT ;  /* 0x0000008000057812 */ /* 0x000fca00078ef805 */
[----:B------:R-:W-:Y:S01]  /*bbe0*/  STG.E.U8 desc[UR36][R2.64], R5 ;  /* 0x0000000502007986 */ /* 0x000fe2000c101124 */
[----:B------:R-:W-:Y:S05]  /*bbf0*/  EXIT ;  /* 0x000000000000794d */ /* 0x000fea0003800000 */
.L_x_39085:
[----:B------:R-:W0:Y:S02]  /*bc00*/  I2F.S16 R0, R19 ;  /* 0x0000001300007306 */ /* 0x000e240000101400 */
[----:B0-----:R-:W-:-:S05]  /*bc10*/  F2FP.BF16.F32.PACK_AB R0, RZ, R0 ;  /* 0x00000000ff00723e */ /* 0x001fca00000010ff */
[----:B------:R-:W-:Y:S01]  /*bc20*/  STG.E.U16 desc[UR36][R2.64], R0 ;  /* 0x0000000002007986 */ /* 0x000fe2000c101524 */
[----:B------:R-:W-:Y:S05]  /*bc30*/  EXIT ;  /* 0x000000000000794d */ /* 0x000fea0003800000 */
.L_x_39094:
        /* <DEDUP_REMOVED lines=12> */
.L_x_50243:


//--------------------- .text._ZN2at6native18elementwise_kernelILi128ELi4EZNS0_22gpu_kernel_impl_nocastINS0_13BinaryFunctorIsssZZZNS0_21remainder_kernel_cudaERNS_18TensorIteratorBaseEENKUlvE_clEvENKUlvE3_clEvEUlssE_EEEEvS5_RKT_EUliE_EEviT1_ --------------------------
	.section	.text._ZN2at6native18elementwise_kernelILi128ELi4EZNS0_22gpu_kernel_impl_nocastINS0_13BinaryFunctorIsssZZZNS0_21remainder_kernel_cudaERNS_18TensorIteratorBaseEENKUlvE_clEvENKUlvE3_clEvEUlssE_EEEEvS5_RKT_EUliE_EEviT1_,"ax",@progbits
	.align	128
        .global         _ZN2at6native18elementwise_kernelILi128ELi4EZNS0_22gpu_kernel_impl_nocastINS0_13BinaryFunctorIsssZZZNS0_21remainder_kernel_cudaERNS_18TensorIteratorBaseEENKUlvE_clEvENKUlvE3_clEvEUlssE_EEEEvS5_RKT_EUliE_EEviT1_
        .type           _ZN2at6native18elementwise_kernelILi128ELi4EZNS0_22gpu_kernel_impl_nocastINS0_13BinaryFunctorIsssZZZNS0_21remainder_kernel_cudaERNS_18TensorIteratorBaseEENKUlvE_clEvENKUlvE3_clEvEUlssE_EEEEvS5_RKT_EUliE_EEviT1_,@function
        .size           _ZN2at6native18elementwise_kernelILi128ELi4EZNS0_22gpu_kernel_impl_nocastINS0_13BinaryFunctorIsssZZZNS0_21remainder_kernel_cudaERNS_18TensorIteratorBaseEENKUlvE_clEvENKUlvE3_clEvEUlssE_EEEEvS5_RKT_EUliE_EEviT1_,(.L_x_50244 - _ZN2at6native18elementwise_kernelILi128ELi4EZNS0_22gpu_kernel_impl_nocastINS0_13BinaryFunctorIsssZZZNS0_21remainder_kernel_cudaERNS_18TensorIteratorBaseEENKUlvE_clEvENKUlvE3_clEvEUlssE_EEEEvS5_RKT_EUliE_EEviT1_)
        .other          _ZN2at6native18elementwise_kernelILi128ELi4EZNS0_22gpu_kernel_impl_nocastINS0_13BinaryFunctorIsssZZZNS0_21remainder_kernel_cudaERNS_18TensorIteratorBaseEENKUlvE_clEvENKUlvE3_clEvEUlssE_EEEEvS5_RKT_EUliE_EEviT1_,@"STO_CUDA_ENTRY STV_DEFAULT"
_ZN2at6native18elementwise_kernelILi128ELi4EZNS0_22gpu_kernel_impl_nocastINS0_13BinaryFunctorIsssZZZNS0_21remainder_kernel_cudaERNS_18TensorIteratorBaseEENKUlvE_clEvENKUlvE3_clEvEUlssE_EEEEvS5_RKT_EUliE_EEviT1_:
.text._ZN2at6native18elementwise_kernelILi128ELi4EZNS0_22gpu_kernel_impl_nocastINS0_13BinaryFunctorIsssZZZNS0_21remainder_kernel_cudaERNS_18TensorIteratorBaseEENKUlvE_clEvENKUlvE3_clEvEUlssE_EEEEvS5_RKT_EUliE_EEviT1_:
        /* <DEDUP_REMOVED lines=16> */
[----:B------:R-:W0:Y:S02]  /*0100*/  LDC.64 R4, c[0x0][0x5f0] ;  /* 0x00017c00ff047b82 */ /* 0x000e240000000a00 */
[----:B0-----:R-:W3:Y:S01]  /*0110*/  LDG.E.S16 R4, desc[UR6][R4.64] ;  /* 0x0000000604047981 */ /* 0x001ee2000c1e1700 */
[----:B------:R-:W-:-:S02]  /*0120*/  IADD3 R3, PT, PT, R3, 0x80, RZ ;  /* 0x0000008003037810 */ /* 0x000fc40007ffe0ff */
[----:B--2---:R-:W-:-:S04]  /*0130*/  PRMT R2, R0, 0x9910, RZ ;  /* 0x0000991000027816 */ /* 0x004fc800000000ff */
[----:B------:R-:W-:-:S04]  /*0140*/  IABS R12, R2 ;  /* 0x00000002000c7213 */ /* 0x000fc80000000000 */
[----:B------:R-:W0:Y:S08]  /*0150*/  I2F.RP R10, R12 ;  /* 0x0000000c000a7306 */ /* 0x000e300000209400 */
[----:B0-----:R-:W0:Y:S01]  /*0160*/  MUFU.RCP R10, R10 ;  /* 0x0000000a000a7308 */ /* 0x001e220000001000 */
[----:B---3--:R-:W-:Y:S02]  /*0170*/  IABS R6, R4 ;  /* 0x0000000400067213 */ /* 0x008fe40000000000 */
[----:B------:R-:W-:-:S02]  /*0180*/  ISETP.GE.AND P2, PT, R4, RZ, PT ;  /* 0x000000ff0400720c */ /* 0x000fc40003f46270 */
[----:B0-----:R-:W-:-:S04]  /*0190*/  IADD3 R8, PT, PT, R10, 0xffffffe, RZ ;  /* 0x0ffffffe0a087810 */ /* 0x001fc80007ffe0ff */
[----:B------:R0:W1:Y:S02]  /*01a0*/  F2I.FTZ.U32.TRUNC.NTZ R9, R8 ;  /* 0x0000000800097305 */ /* 0x000064000021f000 */
[----:B0-----:R-:W-:Y:S01]  /*01b0*/  HFMA2 R8, -RZ, RZ, 0, 0 ;  /* 0x00000000ff087431 */ /* 0x001fe200000001ff */
[----:B-1----:R-:W-:-:S05]  /*01c0*/  IADD3 R7, PT, PT, RZ, -R9, RZ ;  /* 0x80000009ff077210 */ /* 0x002fca0007ffe0ff */
[----:B------:R-:W-:Y:S01]  /*01d0*/  IMAD R5, R7, R12, RZ ;  /* 0x0000000c07057224 */ /* 0x000fe200078e02ff */
[----:B------:R-:W-:-:S03]  /*01e0*/  IABS R7, R2 ;  /* 0x0000000200077213 */ /* 0x000fc60000000000 */
[----:B------:R-:W-:Y:S01]  /*01f0*/  IMAD.HI.U32 R9, R9, R5, R8 ;  /* 0x0000000509097227 */ /* 0x000fe200078e0008 */
[----:B------:R-:W-:-:S05]  /*0200*/  IADD3 R5, PT, PT, RZ, -R7, RZ ;  /* 0x80000007ff057210 */ /* 0x000fca0007ffe0ff */
[----:B------:R-:W-:-:S04]  /*0210*/  IMAD.HI.U32 R9, R9, R6, RZ ;  /* 0x0000000609097227 */ /* 0x000fc800078e00ff */
[----:B------:R-:W-:Y:S02]  /*0220*/  IMAD R9, R9, R5, R6 ;  /* 0x0000000509097224 */ /* 0x000fe400078e0206 */
[----:B------:R-:W0:Y:S03]  /*0230*/  LDC.64 R4, c[0x0][0x5e8] ;  /* 0x00017a00ff047b82 */ /* 0x000e260000000a00 */
[----:B------:R-:W-:-:S13]  /*0240*/  ISETP.GT.U32.AND P0, PT, R12, R9, PT ;  /* 0x000000090c00720c */ /* 0x000fda0003f04070 */
[----:B------:R-:W-:Y:S02]  /*0250*/  @!P0 IADD3 R9, PT, PT, R9, -R12, RZ ;  /* 0x8000000c09098210 */ /* 0x000fe40007ffe0ff */
[----:B------:R-:W-:Y:S02]  /*0260*/  ISETP.NE.AND P0, PT, R0, RZ, PT ;  /* 0x000000ff0000720c */ /* 0x000fe40003f05270 */
[----:B------:R-:W-:-:S13]  /*0270*/  ISETP.GT.U32.AND P1, PT, R12, R9, PT ;  /* 0x000000090c00720c */ /* 0x000fda0003f24070 */
[----:B------:R-:W-:-:S05]  /*0280*/  @!P1 IMAD.IADD R9, R9, 0x1, -R12 ;  /* 0x0000000109099824 */ /* 0x000fca00078e0a0c */
[----:B------:R-:W-:Y:S02]  /*0290*/  @!P2 IADD3 R9, PT, PT, -R9, RZ, RZ ;  /* 0x000000ff0909a210 */ /* 0x000fe40007ffe1ff */
[----:B------:R-:W-:-:S04]  /*02a0*/  @!P0 LOP3.LUT R9, RZ, R2, RZ, 0x33, !PT ;  /* 0x00000002ff098212 */ /* 0x000fc800078e33ff */
[----:B------:R-:W-:Y:S02]  /*02b0*/  LOP3.LUT R2, R0, R9, RZ, 0x3c, !PT ;  /* 0x0000000900027212 */ /* 0x000fe400078e3cff */
[----:B------:R-:W-:Y:S02]  /*02c0*/  ISETP.NE.AND P1, PT, R9, RZ, PT ;  /* 0x000000ff0900720c */ /* 0x000fe40003f25270 */
[----:B------:R-:W-:-:S04]  /*02d0*/  PRMT R2, R2, 0x9910, RZ ;  /* 0x0000991002027816 */ /* 0x000fc800000000ff */
[----:B------:R-:W-:-:S04]  /*02e0*/  ISETP.GT.AND P0, PT, R2, -0x1, PT ;  /* 0xffffffff0200780c */ /* 0x000fc80003f04270 */
[----:B------:R-:W-:Y:S02]  /*02f0*/  SEL R0, R0, RZ, !P0 ;  /* 0x000000ff00007207 */ /* 0x000fe40004000000 */
[----:B------:R-:W-:Y:S02]  /*0300*/  ISETP.GE.AND P0, PT, R3, UR4, PT ;  /* 0x0000000403007c0c */ /* 0x000fe4000bf06270 */
[----:B------:R-:W-:-:S04]  /*0310*/  SEL R0, R0, RZ, P1 ;  /* 0x000000ff00007207 */ /* 0x000fc80000800000 */
[----:B------:R-:W-:-:S05]  /*0320*/  IADD3 R9, PT, PT, R9, R0, RZ ;  /* 0x0000000009097210 */ /* 0x000fca0007ffe0ff */
[----:B0-----:R0:W-:Y:S02]  /*0330*/  STG.E.U16 desc[UR6][R4.64], R9 ;  /* 0x0000000904007986 */ /* 0x0011e4000c101506 */
[----:B------:R-:W-:Y:S05]  /*0340*/  @P0 BREAK.RELIABLE B1 ;  /* 0x0000000000010942 */ /* 0x000fea0003800100 */
[----:B------:R-:W-:Y:S05]  /*0350*/  @P0 BRA `(.L_x_39099) ;  /* 0x0000000400380947 */ /* 0x000fea0003800000 */
[----:B------:R-:W1:Y:S02]  /*0360*/  LDC.64 R6, c[0x0][0x5f8] ;  /* 0x00017e00ff067b82 */ /* 0x000e640000000a00 */
[----:B-1----:R-:W2:Y:S06]  /*0370*/  LDG.E.U16 R0, desc[UR6][R6.64] ;  /* 0x0000000606007981 */ /* 0x002eac000c1e1500 */
[----:B0-----:R-:W0:Y:S02]  /*0380*/  LDC.64 R4, c[0x0][0x5f0] ;  /* 0x00017c00ff047b82 */ /* 0x001e240000000a00 */
[----:B0-----:R-:W3:Y:S01]  /*0390*/  LDG.E.S16 R4, desc[UR6][R4.64] ;  /* 0x0000000604047981 */ /* 0x001ee2000c1e1700 */
[----:B------:R-:W-:Y:S01]  /*03a0*/  VIADD R3, R3, 0x80 ;  /* 0x0000008003037836 */ /* 0x000fe20000000000 */
        /* <DEDUP_REMOVED lines=23> */
[----:B------:R-:W-:-:S04]  /*0520*/  @!P0 LOP3.LUT R9, RZ, R2, RZ, 0x33, !PT ;  /* 0x00000002ff098212 */ /* 0x000fc800078e33ff */
[----:B------:R-:W-:Y:S02]  /*0530*/  LOP3.LUT R2, R0, R9, RZ, 0x3c, !PT ;  /* 0x0000000900027212 */ /* 0x000fe400078e3cff */
[----:B------:R-:W-:Y:S02]  /*0540*/  ISETP.NE.AND P1, PT, R9, RZ, PT ;  /* 0x000000ff0900720c */ /* 0x000fe40003f25270 */
[----:B------:R-:W-:-:S04]  /*0550*/  PRMT R2, R2, 0x9910, RZ ;  /* 0x0000991002027816 */ /* 0x000fc800000000ff */
[----:B------:R-:W-:-:S04]  /*0560*/  ISETP.GT.AND P0, PT, R2, -0x1, PT ;  /* 0xffffffff0200780c */ /* 0x000fc80003f04270 */
[----:B------:R-:W-:-:S04]  /*0570*/  SEL R0, R0, RZ, !P0 ;  /* 0x000000ff00007207 */ /* 0x000fc80004000000 */
[----:B------:R-:W-:-:S04]  /*0580*/  SEL R0, R0, RZ, P1 ;  /* 0x000000ff00007207 */ /* 0x000fc80000800000 */
[----:B------:R-:W-:-:S05]  /*0590*/  IADD3 R9, PT, PT, R9, R0, RZ ;  /* 0x0000000009097210 */ /* 0x000fca0007ffe0ff */
[----:B0-----:R0:W-:Y:S02]  /*05a0*/  STG.E.U16 desc[UR6][R4.64], R9 ;  /* 0x0000000904007986 */ /* 0x0011e4000c101506 */
.L_x_39098:
[----:B------:R-:W-:-:S13]  /*05b0*/  ISETP.GE.AND P0, PT, R3, UR4, PT ;  /* 0x0000000403007c0c */ /* 0x000fda000bf06270 */
[----:B------:R-:W-:Y:S05]  /*05c0*/  @P0 BREAK.RELIABLE B1 ;  /* 0x0000000000010942 */ /* 0x000fea0003800100 */
[----:B------:R-:W-:Y:S05]  /*05d0*/  @P0 BRA `(.L_x_39099) ;  /* 0x0000000000980947 */ /* 0x000fea0003800000 */
[----:B------:R-:W-:Y:S05]  /*05e0*/  BSYNC.RELIABLE B1 ;  /* 0x0000000000017941 */ /* 0x000fea0003800100 */
.L_x_39097:
[----:B------:R-:W1:Y:S02]  /*05f0*/  LDC.64 R6, c[0x0][0x5f8] ;  /* 0x00017e00ff067b82 */ /* 0x000e640000000a00 */
[----:B-1----:R-:W2:Y:S06]  /*0600*/  LDG.E.U16 R0, desc[UR6][R6.64] ;  /* 0x0000000606007981 */ /* 0x002eac000c1e1500 */
[----:B0-----:R-:W0:Y:S02]  /*0610*/  LDC.64 R4, c[0x0][0x5f0] ;  /* 0x00017c00ff047b82 */ /* 0x001e240000000a00 */
        /* <DEDUP_REMOVED lines=34> */
.L_x_39099:
[----:B------:R-:W-:Y:S05]  /*0840*/  BSYNC.RECONVERGENT B0 ;  /* 0x0000000000007941 */ /* 0x000fea0003800200 */
.L_x_39096:
[----:B------:R-:W-:Y:S05]  /*0850*/  WARPSYNC.ALL ;  /* 0x0000000000007948 */ /* 0x000fea0003800000 */
[----:B------:R-:W-:-:S13]  /*0860*/  ISETP.GE.AND P0, PT, R3, UR4, PT ;  /* 0x0000000403007c0c */ /* 0x000fda000bf06270 */
[----:B------:R-:W-:Y:S05]  /*0870*/  @P0 EXIT ;  /* 0x000000000000094d */ /* 0x000fea0003800000 */
[----:B01----:R-:W0:Y:S02]  /*0880*/  LDC.64 R4, c[0x0][0x5f8] ;  /* 0x00017e00ff047b82 */ /* 0x003e240000000a00 */
[----:B0-----:R-:W2:Y:S06]  /*0890*/  LDG.E.U16 R0, desc[UR6][R4.64] ;  /* 0x0000000604007981 */ /* 0x001eac000c1e1500 */
[----:B------:R-:W0:Y:S02]  /*08a0*/  LDC.64 R2, c[0x0][0x5f0] ;  /* 0x00017c00ff027b82 */ /* 0x000e240000000a00 */
[----:B0-----:R-:W3:Y:S01]  /*08b0*/  LDG.E.S16 R2, desc[UR6][R2.64] ;  /* 0x0000000602027981 */ /* 0x001ee2000c1e1700 */
        /* <DEDUP_REMOVED lines=25> */
[----:B------:R-:W-:Y:S02]  /*0a50*/  PRMT R4, R2, 0x9910, RZ ;  /* 0x0000991002047816 */ /* 0x000fe400000000ff */
[----:B------:R-:W0:Y:S02]  /*0a60*/  LDC.64 R2, c[0x0][0x5e8] ;  /* 0x00017a00ff027b82 */ /* 0x000e240000000a00 */
[----:B------:R-:W-:-:S04]  /*0a70*/  ISETP.GT.AND P0, PT, R4, -0x1, PT ;  /* 0xffffffff0400780c */ /* 0x000fc80003f04270 */
[----:B------:R-:W-:-:S04]  /*0a80*/  SEL R0, R0, RZ, !P0 ;  /* 0x000000ff00007207 */ /* 0x000fc80004000000 */
[----:B------:R-:W-:-:S04]  /*0a90*/  SEL R0, R0, RZ, P1 ;  /* 0x000000ff00007207 */ /* 0x000fc80000800000 */
[----:B------:R-:W-:-:S05]  /*0aa0*/  IADD3 R7, PT, PT, R7, R0, RZ ;  /* 0x0000000007077210 */ /* 0x000fca0007ffe0ff */
[----:B0-----:R-:W-:Y:S01]  /*0ab0*/  STG.E.U16 desc[UR6][R2.64], R7 ;  /* 0x0000000702007986 */ /* 0x001fe2000c101506 */
[----:B------:R-:W-:Y:S05]  /*0ac0*/  EXIT ;  /* 0x000000000000794d */ /* 0x000fea0003800000 */
.L_x_39095:
        /* <DEDUP_REMOVED lines=356> */
.L_x_39103:
[----:B------:R-:W0:Y:S02]  /*2110*/  LDCU.128 UR8, c[0x0][0x5f0] ;  /* 0x0000be00ff0877ac */ /* 0x000e240008000c00 */
[----:B0-----:R-:W-:-:S04]  /*2120*/  IADD3 R6, P0, PT, R6, UR10, RZ ;  /* 0x0000000a06067c10 */ /* 0x001fc8000ff1e0ff */
[----:B------:R-:W-:-:S05]  /*2130*/  IADD3.X R7, PT, PT, RZ, UR11, RZ, P0, !PT ;  /* 0x0000000bff077c10 */ /* 0x000fca00087fe4ff */
[----:B------:R-:W2:Y:S01]  /*2140*/  LDG.E.U16 R6, desc[UR6][R6.64] ;  /* 0x0000000606067981 */ /* 0x000ea2000c1e1500 */
[----:B------:R-:W-:-:S05]  /*2150*/  IADD3 R10, P0, PT, R4, UR8, RZ ;  /* 0x00000008040a7c10 */ /* 0x000fca000ff1e0ff */
[----:B------:R-:W-:Y:S01]  /*2160*/  IMAD.X R11, RZ, RZ, UR9, P0 ;  /* 0x00000009ff0b7e24 */ /* 0x000fe200080e06ff */
[----:B------:R-:W0:Y:S04]  /*2170*/  LDCU.64 UR8, c[0x0][0x5e8] ;  /* 0x0000bd00ff0877ac */ /* 0x000e280008000a00 */
[----:B------:R1:W3:Y:S01]  /*2180*/  LDG.E.S16 R10, desc[UR6][R10.64] ;  /* 0x000000060a0a7981 */ /* 0x0002e2000c1e1700 */
[----:B------:R-:W-:Y:S02]  /*2190*/  IADD3 R3, PT, PT, R3, 0x80, RZ ;  /* 0x0000008003037810 */ /* 0x000fe40007ffe0ff */
[----:B--2---:R-:W-:-:S04]  /*21a0*/  PRMT R13, R6, 0x9910, RZ ;  /* 0x00009910060d7816 */ /* 0x004fc800000000ff */
[-C--:B------:R-:W-:Y:S02]  /*21b0*/  IABS R12, R13.reuse ;  /* 0x0000000d000c7213 */ /* 0x080fe40000000000 */
[----:B-1----:R-:W-:Y:S02]  /*21c0*/  IABS R11, R13 ;  /* 0x0000000d000b7213 */ /* 0x002fe40000000000 */
        /* <DEDUP_REMOVED lines=25> */
[----:B0-----:R-:W-:Y:S02]  /*2360*/  IADD3 R4, P0, PT, R5, UR8, RZ ;  /* 0x0000000805047c10 */ /* 0x001fe4000ff1e0ff */
[----:B------:R-:W-:Y:S02]  /*2370*/  SEL R6, R6, RZ, P1 ;  /* 0x000000ff06067207 */ /* 0x000fe40000800000 */
[----:B------:R-:W-:Y:S02]  /*2380*/  IADD3.X R5, PT, PT, RZ, UR9, RZ, P0, !PT ;  /* 0x00000009ff057c10 */ /* 0x000fe400087fe4ff */
[----:B------:R-:W-:Y:S02]  /*2390*/  IADD3 R9, PT, PT, R9, R6, RZ ;  /* 0x0000000609097210 */ /* 0x000fe40007ffe0ff */
        /* <DEDUP_REMOVED lines=352> */
.L_x_39105:
[----:B------:R-:W0:Y:S02]  /*39a0*/  LDCU.128 UR8, c[0x0][0x5f0] ;  /* 0x0000be00ff0877ac */ /* 0x000e240008000c00 */
[----:B0-----:R-:W-:-:S04]  /*39b0*/  IADD3 R6, P0, PT, R6, UR10, RZ ;  /* 0x0000000a06067c10 */ /* 0x001fc8000ff1e0ff */
[----:B------:R-:W-:-:S05]  /*39c0*/  IADD3.X R7, PT, PT, RZ, UR11, RZ, P0, !PT ;  /* 0x0000000bff077c10 */ /* 0x000fca00087fe4ff */
[----:B------:R-:W2:Y:S01]  /*39d0*/  LDG.E.U16 R6, desc[UR6][R6.64] ;  /* 0x0000000606067981 */ /* 0x000ea2000c1e1500 */
[----:B------:R-:W-:-:S04]  /*39e0*/  IADD3 R10, P0, PT, R4, UR8, RZ ;  /* 0x00000008040a7c10 */ /* 0x000fc8000ff1e0ff */
[----:B------:R-:W-:Y:S01]  /*39f0*/  IADD3.X R11, PT, PT, RZ, UR9, RZ, P0, !PT ;  /* 0x00000009ff0b7c10 */ /* 0x000fe200087fe4ff */
        /* <DEDUP_REMOVED lines=13> */
[----:B-1----:R-:W-:Y:S01]  /*3ad0*/  IMAD.MOV.U32 R8, RZ, RZ, RZ ;  /* 0x000000ffff087224 */ /* 0x002fe200078e00ff */
        /* <DEDUP_REMOVED lines=19> */
[----:B------:R-:W-:-:S03]  /*3c10*/  IADD3.X R5, PT, PT, RZ, UR9, RZ, P0, !PT ;  /* 0x00000009ff057c10 */ /* 0x000fc600087fe4ff */
[----:B------:R-:W-:-:S05]  /*3c20*/  IMAD.IADD R9, R9, 0x1, R6 ;  /* 0x0000000109097824 */ /* 0x000fca00078e0206 */
[----:B------:R0:W-:Y:S02]  /*3c30*/  STG.E.U16 desc[UR6][R4.64], R9 ;  /* 0x0000000904007986 */ /* 0x0001e4000c101506 */
.L_x_39102:
[----:B------:R-:W-:-:S13]  /*3c40*/  ISETP.GE.AND P0, PT, R3, UR4, PT ;  /* 0x0000000403007c0c */ /* 0x000fda000bf06270 */
[----:B------:R-:W-:Y:S05]  /*3c50*/  @P0 BREAK.RELIABLE B1 ;  /* 0x0000000000010942 */ /* 0x000fea0003800100 */
[----:B------:R-:W-:Y:S05]  /*3c60*/  @P0 BRA `(.L_x_39104) ;  /* 0x00000018001c0947 */ /* 0x000fea0003800000 */
[----:B------:R-:W-:Y:S05]  /*3c70*/  BSYNC.RELIABLE B1 ;  /* 0x0000000000017941 */ /* 0x000fea0003800100 */
.L_x_39101:
        /* <DEDUP_REMOVED lines=348> */
.L_x_39106:
        /* <DEDUP_REMOVED lines=40> */
[----:B------:R-:W-:-:S05]  /*54c0*/  IADD3 R9, PT, PT, R9, R6, RZ ;  /* 0x0000000609097210 */ /* 0x000fca0007ffe0ff */
[----:B------:R1:W-:Y:S02]  /*54d0*/  STG.E.U16 desc[UR6][R4.64], R9 ;  /* 0x0000000904007986 */ /* 0x0003e4000c101506 */
.L_x_39104:
[----:B------:R-:W-:Y:S05]  /*54e0*/  BSYNC.RECONVERGENT B0 ;  /* 0x0000000000007941 */ /* 0x000fea0003800200 */
.L_x_39100:
[----:B------:R-:W-:Y:S05]  /*54f0*/  WARPSYNC.ALL ;  /* 0x0000000000007948 */ /* 0x000fea0003800000 */
[----:B------:R-:W-:-:S13]  /*5500*/  ISETP.GE.AND P0, PT, R3, UR4, PT ;  /* 0x0000000403007c0c */ /* 0x000fda000bf06270 */
[----:B------:R-:W-:Y:S05]  /*5510*/  @P0 EXIT ;  /* 0x000000000000094d */ /* 0x000fea0003800000 */
[----:B------:R-:W2:Y:S01]  /*5520*/  LDCU.64 UR4, c[0x0][0x390] ;  /* 0x00007200ff0477ac */ /* 0x000ea20008000a00 */
[----:B01----:R-:W-:Y:S02]  /*5530*/  HFMA2 R4, -RZ, RZ, 0, 0 ;  /* 0x00000000ff047431 */ /* 0x003fe400000001ff */
[----:B------:R-:W-:Y:S01]  /*5540*/  IMAD.MOV.U32 R5, RZ, RZ, R3 ;  /* 0x000000ffff057224 */ /* 0x000fe200078e0003 */
[----:B------:R-:W-:Y:S01]  /*5550*/  ISETP.NE.AND P0, PT, R2, RZ, PT ;  /* 0x000000ff0200720c */ /* 0x000fe20003f05270 */
[----:B------:R-:W0:Y:S01]  /*5560*/  LDCU UR8, c[0x0][0x38c] ;  /* 0x00007180ff0877ac */ /* 0x000e220008000800 */
        /* <DEDUP_REMOVED lines=343> */
.L_x_39107:
[----:B------:R-:W0:Y:S01]  /*6ae0*/  LDCU.128 UR8, c[0x0][0x5f0] ;  /* 0x0000be00ff0877ac */ /* 0x000e220008000c00 */
[----:B------:R-:W1:Y:S01]  /*6af0*/  LDCU.64 UR4, c[0x0][0x5e8] ;  /* 0x0000bd00ff0477ac */ /* 0x000e620008000a00 */
[----:B0-----:R-:W-:-:S04]  /*6b00*/  IADD3 R6, P0, PT, R4, UR10, RZ ;  /* 0x0000000a04067c10 */ /* 0x001fc8000ff1e0ff */
[----:B------:R-:W-:-:S05]  /*6b10*/  IADD3.X R7, PT, PT, RZ, UR11, RZ, P0, !PT ;  /* 0x0000000bff077c10 */ /* 0x000fca00087fe4ff */
[----:B------:R-:W2:Y:S01]  /*6b20*/  LDG.E.U16 R0, desc[UR6][R6.64] ;  /* 0x0000000606007981 */ /* 0x000ea2000c1e1500 */
[----:B------:R-:W-:-:S04]  /*6b30*/  IADD3 R4, P0, PT, R2, UR8, RZ ;  /* 0x0000000802047c10 */ /* 0x000fc8000ff1e0ff */
[----:B------:R-:W-:-:S05]  /*6b40*/  IADD3.X R5, PT, PT, RZ, UR9, RZ, P0, !PT ;  /* 0x00000009ff057c10 */ /* 0x000fca00087fe4ff */
[----:B------:R-:W3:Y:S01]  /*6b50*/  LDG.E.S16 R4, desc[UR6][R4.64] ;  /* 0x0000000604047981 */ /* 0x000ee2000c1e1700 */
[----:B--2---:R-:W-:-:S04]  /*6b60*/  PRMT R10, R0, 0x9910, RZ ;  /* 0x00009910000a7816 */ /* 0x004fc800000000ff */
[-C--:B------:R-:W-:Y:S02]  /*6b70*/  IABS R9, R10.reuse ;  /* 0x0000000a00097213 */ /* 0x080fe40000000000 */
[----:B------:R-:W-:Y:S02]  /*6b80*/  IABS R12, R10 ;  /* 0x0000000a000c7213 */ /* 0x000fe40000000000 */
[----:B------:R-:W0:Y:S01]  /*6b90*/  I2F.RP R2, R9 ;  /* 0x0000000900027306 */ /* 0x000e220000209400 */
[----:B---3--:R-:W-:Y:S02]  /*6ba0*/  IABS R11, R4 ;  /* 0x00000004000b7213 */ /* 0x008fe40000000000 */
[----:B------:R-:W-:-:S05]  /*6bb0*/  ISETP.GE.AND P2, PT, R4, RZ, PT ;  /* 0x000000ff0400720c */ /* 0x000fca0003f46270 */
[----:B0-----:R-:W0:Y:S02]  /*6bc0*/  MUFU.RCP R2, R2 ;  /* 0x0000000200027308 */ /* 0x001e240000001000 */
[----:B0-----:R-:W-:Y:S02]  /*6bd0*/  IADD3 R8, PT, PT, R2, 0xffffffe, RZ ;  /* 0x0ffffffe02087810 */ /* 0x001fe40007ffe0ff */
[----:B------:R-:W-:-:S04]  /*6be0*/  IADD3 R2, PT, PT, RZ, -R12, RZ ;  /* 0x8000000cff027210 */ /* 0x000fc80007ffe0ff */
[----:B------:R-:W0:Y:S02]  /*6bf0*/  F2I.FTZ.U32.TRUNC.NTZ R7, R8 ;  /* 0x0000000800077305 */ /* 0x000e24000021f000 */
[----:B0-----:R-:W-:-:S05]  /*6c00*/  IADD3 R6, PT, PT, RZ, -R7, RZ ;  /* 0x80000007ff067210 */ /* 0x001fca0007ffe0ff */
[----:B------:R-:W-:Y:S02]  /*6c10*/  IMAD R5, R6, R9, RZ ;  /* 0x0000000906057224 */ /* 0x000fe400078e02ff */
[----:B------:R-:W-:-:S04]  /*6c20*/  IMAD.MOV.U32 R6, RZ, RZ, RZ ;  /* 0x000000ffff067224 */ /* 0x000fc800078e00ff */
        /* <DEDUP_REMOVED lines=15> */
[----:B-1----:R-:W-:Y:S02]  /*6d20*/  IADD3 R2, P0, PT, R3, UR4, RZ ;  /* 0x0000000403027c10 */ /* 0x002fe4000ff1e0ff */
[----:B------:R-:W-:Y:S02]  /*6d30*/  SEL R5, R0, RZ, P1 ;  /* 0x000000ff00057207 */ /* 0x000fe40000800000 */
[----:B------:R-:W-:Y:S02]  /*6d40*/  IADD3.X R3, PT, PT, RZ, UR5, RZ, P0, !PT ;  /* 0x00000005ff037c10 */ /* 0x000fe400087fe4ff */
[----:B------:R-:W-:-:S05]  /*6d50*/  IADD3 R5, PT, PT, R6, R5, RZ ;  /* 0x0000000506057210 */ /* 0x000fca0007ffe0ff */
[----:B------:R-:W-:Y:S01]  /*6d60*/  STG.E.U16 desc[UR6][R2.64], R5 ;  /* 0x0000000502007986 */ /* 0x000fe2000c101506 */
[----:B------:R-:W-:Y:S05]  /*6d70*/  EXIT ;  /* 0x000000000000794d */ /* 0x000fea0003800000 */
.L_x_39108:
        /* <DEDUP_REMOVED lines=16> */
.L_x_50244:


//--------------------- .text._ZN2at6native27unrolled_elementwise_kernelINS0_13BinaryFunctorIsssZZZNS0_21remainder_kernel_cudaERNS_18TensorIteratorBaseEENKUlvE_clEvENKUlvE3_clEvEUlssE_EESt5arrayIPcLm3EELi4E23TrivialOffsetCalculatorILi2EjESC_ILi1EjENS0_6memory15LoadWithoutCastENSF_16StoreWithoutCastEEEviT_T0_T2_T3_T4_T5_ --------------------------
	.section	.text._ZN2at6native27unrolled_elementwise_kernelINS0_13BinaryFunctorIsssZZZNS0_21remainder_kernel_cudaERNS_18TensorIteratorBaseEENKUlvE_clEvENKUlvE3_clEvEUlssE_EESt5arrayIPcLm3EELi4E23TrivialOffsetCalculatorILi2EjESC_ILi1EjENS0_6memory15LoadWithoutCastENSF_16StoreWithoutCastEEEviT_T0_T2_T3_T4_T5_,"ax",@progbits
	.align	128
        .global         _ZN2at6native27unrolled_elementwise_kernelINS0_13BinaryFunctorIsssZZZNS0_21remainder_kernel_cudaERNS_18TensorIteratorBaseEENKUlvE_clEvENKUlvE3_clEvEUlssE_EESt5arrayIPcLm3EELi4E23TrivialOffsetCalculatorILi2EjESC_ILi1EjENS0_6memory15LoadWithoutCastENSF_16StoreWithoutCastEEEviT_T0_T2_T3_T4_T5_
        .type           _ZN2at6native27unrolled_elementwise_kernelINS0_13BinaryFunctorIsssZZZNS0_21remainder_kernel_cudaERNS_18TensorIteratorBaseEENKUlvE_clEvENKUlvE3_clEvEUlssE_EESt5arrayIPcLm3EELi4E23TrivialOffsetCalculatorILi2EjESC_ILi1EjENS0_6memory15LoadWithoutCastENSF_16StoreWithoutCastEEEviT_T0_T2_T3_T4_T5_,@function
        .size           _ZN2at6native27unrolled_elementwise_kernelINS0_13BinaryFunctorIsssZZZNS0_21remainder_kernel_cudaERNS_18TensorIteratorBaseEENKUlvE_clEvENKUlvE3_clEvEUlssE_EESt5arrayIPcLm3EELi4E23TrivialOffsetCalculatorILi2EjESC_ILi1EjENS0_6memory15LoadWithoutCastENSF_16StoreWithoutCastEEEviT_T0_T2_T3_T4_T5_,(.L_x_50245 - _ZN2at6native27unrolled_elementwise_kernelINS0_13BinaryFunctorIsssZZZNS0_21remainder_kernel_cudaERNS_18TensorIteratorBaseEENKUlvE_clEvENKUlvE3_clEvEUlssE_EESt5arrayIPcLm3EELi4E23TrivialOffsetCalculatorILi2EjESC_ILi1EjENS0_6memory15LoadWithoutCastENSF_16StoreWithoutCastEEEviT_T0_T2_T3_T4_T5_)
        .other          _ZN2at6native27unrolled_elementwise_kernelINS0_13BinaryFunctorIsssZZZNS0_21remainder_kernel_cudaERNS_18TensorIteratorBaseEENKUlvE_clEvENKUlvE3_clEvEUlssE_EESt5arrayIPcLm3EELi4E23TrivialOffsetCalculatorILi2EjESC_ILi1EjENS0_6memory15LoadWithoutCastENSF_16StoreWithoutCastEEEviT_T0_T2_T3_T4_T5_,@"STO_CUDA_ENTRY STV_DEFAULT"
_ZN2at6native27unrolled_elementwise_kernelINS0_13BinaryFunctorIsssZZZNS0_21remainder_kernel_cudaERNS_18TensorIteratorBaseEENKUlvE_clEvENKUlvE3_clEvEUlssE_EESt5arrayIPcLm3EELi4E23TrivialOffsetCalculatorILi2EjESC_ILi1EjENS0_6memory15LoadWithoutCastENSF_16StoreWithoutCastEEEviT_T0_T2_T3_T4_T5_:
.text._ZN2at6native27unrolled_elementwise_kernelINS0_13BinaryFunctorIsssZZZNS0_21remainder_kernel_cudaERNS_18TensorIteratorBaseEENKUlvE_clEvENKUlvE3_clEvEUlssE_EESt5arrayIPcLm3EELi4E23TrivialOffsetCalculatorILi2EjESC_ILi1EjENS0_6memory15LoadWithoutCastENSF_16StoreWithoutCastEEEviT_T0_T2_T3_T4_T5_:
        /* <DEDUP_REMOVED lines=15> */
[----:B------:R-:W-:-:S05]  /*00f0*/  @!P0 VIADD R13, R9, 0x80 ;  /* 0x00000080090d8836 */ /* 0x000fca0000000000 */
[----:B------:R-:W-:-:S13]  /*0100*/  ISETP.GE.AND P1, PT, R13, R8, PT ;  /* 0x000000080d00720c */ /* 0x000fda0003f26270 */
[----:B------:R-:W-:Y:S02]  /*0110*/  @!P1 IMAD R21, R0, 0x200, R13 ;  /* 0x0000020000159824 */ /* 0x000fe400078e020d */
[----:B------:R-:W-:Y:S02]  /*0120*/  @!P1 VIADD R13, R13, 0x80 ;  /* 0x000000800d0d9836 */ /* 0x000fe40000000000 */
[----:B---3--:R-:W-:-:S03]  /*0130*/  @!P1 IMAD.WIDE.U32 R18, R21, 0x2, R18 ;  /* 0x0000000215129825 */ /* 0x008fc600078e0012 */
[----:B------:R-:W-:Y:S02]  /*0140*/  ISETP.GE.AND P3, PT, R13, R8, PT ;  /* 0x000000080d00720c */ /* 0x000fe40003f66270 */
[----:B-1----:R1:W5:Y:S02]  /*0150*/  @!P1 LDG.E.S16 R15, desc[UR4][R18.64] ;  /* 0x00000004120f9981 */ /* 0x002364000c1e1700 */
[----:B-1----:R-:W1:Y:S09]  /*0160*/  LDC.64 R18, c[0x0][0x390] ;  /* 0x0000e400ff127b82 */ /* 0x002e720000000a00 */
[----:B------:R-:W-:-:S02]  /*0170*/  @!P3 IMAD R23, R0, 0x200, R13 ;  /* 0x000002000017b824 */ /* 0x000fc400078e020d */
[----:B--2---:R-:W-:-:S04]  /*0180*/  @!P1 IMAD.WIDE.U32 R2, R21, 0x2, R2 ;  /* 0x0000000215029825 */ /* 0x004fc800078e0002 */
[----:B----4-:R-:W-:-:S04]  /*0190*/  @!P3 IMAD.WIDE.U32 R4, R23, 0x2, R4 ;  /* 0x000000021704b825 */ /* 0x010fc800078e0004 */
[----:B------:R-:W-:Y:S02]  /*01a0*/  @!P3 IMAD.WIDE.U32 R6, R23, 0x2, R6 ;  /* 0x000000021706b825 */ /* 0x000fe400078e0006 */
[----:B------:R-:W2:Y:S01]  /*01b0*/  LDC.64 R22, c[0x0][0x398] ;  /* 0x0000e600ff167b82 */ /* 0x000ea20000000a00 */
[----:B------:R-:W-:Y:S01]  /*01c0*/  @!P0 LEA R21, R0, R9, 0x9 ;  /* 0x0000000900158211 */ /* 0x000fe200078e48ff */
[----:B------:R-:W-:Y:S01]  /*01d0*/  @!P3 VIADD R13, R13, 0x80 ;  /* 0x000000800d0db836 */ /* 0x000fe20000000000 */
[----:B------:R-:W-:-:S04]  /*01e0*/  PRMT R20, RZ, 0x7610, R20 ;  /* 0x00007610ff147816 */ /* 0x000fc80000000014 */
[----:B------:R-:W-:Y:S01]  /*01f0*/  ISETP.GE.AND P2, PT, R13, R8, PT ;  /* 0x000000080d00720c */ /* 0x000fe20003f46270 */
[----:B-1----:R-:W-:Y:S01]  /*0200*/  @!P0 IMAD.WIDE.U32 R18, R21, 0x2, R18 ;  /* 0x0000000215128825 */ /* 0x002fe200078e0012 */
[----:B------:R-:W-:-:S06]  /*0210*/  PRMT R14, RZ, 0x7610, R14 ;  /* 0x00007610ff0e7816 */ /* 0x000fcc000000000e */
[----:B------:R1:W5:Y:S05]  /*0220*/  @!P1 LDG.E.U16 R14, desc[UR4][R2.64] ;  /* 0x00000004020e9981 */ /* 0x00036a000c1e1500 */
[----:B------:R-:W-:Y:S02]  /*0230*/  @!P2 IMAD R25, R0, 0x200, R13 ;  /* 0x000002000019a824 */ /* 0x000fe400078e020d */
[----:B--2---:R-:W-:-:S04]  /*0240*/  @!P0 IMAD.WIDE.U32 R22, R21, 0x2, R22 ;  /* 0x0000000215168825 */ /* 0x004fc800078e0016 */
[----:B------:R-:W-:Y:S01]  /*0250*/  IMAD.MOV.U32 R21, RZ, RZ, RZ ;  /* 0x000000ffff157224 */ /* 0x000fe200078e00ff */
[----:B------:R-:W5:Y:S05]  /*0260*/  @!P0 LDG.E.U16 R20, desc[UR4][R22.64] ;  /* 0x0000000416148981 */ /* 0x000f6a000c1e1500 */
[----:B------:R-:W5:Y:S01]  /*0270*/  @!P0 LDG.E.S16 R21, desc[UR4][R18.64] ;  /* 0x0000000412158981 */ /* 0x000f62000c1e1700 */
[----:B------:R-:W-:Y:S01]  /*0280*/  ISETP.GE.AND P0, PT, R9, R8, PT ;  /* 0x000000080900720c */ /* 0x000fe20003f06270 */
[----:B0-----:R-:W-:Y:S01]  /*0290*/  @!P2 IMAD.WIDE.U32 R16, R25, 0x2, R16 ;  /* 0x000000021910a825 */ /* 0x001fe200078e0010 */
[----:B------:R-:W-:-:S03]  /*02a0*/  PRMT R12, RZ, 0x7610, R12 ;  /* 0x00007610ff0c7816 */ /* 0x000fc6000000000c */
[----:B------:R-:W-:-:S08]  /*02b0*/  @!P2 IMAD.WIDE.U32 R24, R25, 0x2, R10 ;  /* 0x000000021918a825 */ /* 0x000fd000078e000a */
[----:B-1----:R-:W0:Y:S01]  /*02c0*/  @!P0 LDC.64 R2, c[0x0][0x388] ;  /* 0x0000e200ff028b82 */ /* 0x002e220000000a00 */
[----:B------:R-:W-:Y:S01]  /*02d0*/  IMAD.MOV.U32 R13, RZ, RZ, RZ ;  /* 0x000000ffff0d7224 */ /* 0x000fe200078e00ff */
[----:B------:R1:W5:Y:S01]  /*02e0*/  @!P3 LDG.E.U16 R12, desc[UR4][R6.64] ;  /* 0x00000004060cb981 */ /* 0x000362000c1e1500 */
[----:B------:R-:W-:Y:S01]  /*02f0*/  IMAD.MOV.U32 R11, RZ, RZ, RZ ;  /* 0x000000ffff0b7224 */ /* 0x000fe200078e00ff */
[----:B------:R-:W-:-:S03]  /*0300*/  PRMT R10, RZ, 0x7610, R10 ;  /* 0x00007610ff0a7816 */ /* 0x000fc6000000000a */
[----:B------:R2:W5:Y:S01]  /*0310*/  @!P3 LDG.E.S16 R13, desc[UR4][R4.64] ;  /* 0x00000004040db981 */ /* 0x000562000c1e1700 */
[----:B------:R-:W-:Y:S03]  /*0320*/  BSSY.RECONVERGENT B0, `(.L_x_39109) ;  /* 0x000002a000007945 */ /* 0x000fe60003800200 */
[----:B------:R3:W5:Y:S01]  /*0330*/  @!P2 LDG.E.S16 R11, desc[UR4][R16.64] ;  /* 0x00000004100ba981 */ /* 0x000762000c1e1700 */
[----:B-1----:R-:W-:-:S03]  /*0340*/  VIADD R7, R9, 0x180 ;  /* 0x0000018009077836 */ /* 0x002fc60000000000 */
[----:B------:R1:W5:Y:S01]  /*0350*/  @!P2 LDG.E.U16 R10, desc[UR4][R24.64] ;  /* 0x00000004180aa981 */ /* 0x000362000c1e1500 */
[----:B--2---:R-:W-:Y:S01]  /*0360*/  VIADD R5, R9, 0x100 ;  /* 0x0000010009057836 */ /* 0x004fe20000000000 */
[----:B------:R-:W-:Y:S01]  /*0370*/  ISETP.GE.AND P2, PT, R7, R8, PT ;  /* 0x000000080700720c */ /* 0x000fe20003f46270 */
[----:B---3--:R-:W-:-:S03]  /*0380*/  VIADD R17, R9, 0x80 ;  /* 0x0000008009117836 */ /* 0x008fc60000000000 */
[-C--:B------:R-:W-:Y:S01]  /*0390*/  ISETP.GE.AND P1, PT, R5, R8.reuse, PT ;  /* 0x000000080500720c */ /* 0x080fe20003f26270 */
[----:B------:R-:W-:Y:S02]  /*03a0*/  @!P0 IMAD R7, R0, 0x200, R9 ;  /* 0x0000020000078824 */ /* 0x000fe400078e0209 */
[----:B------:R-:W-:Y:S01]  /*03b0*/  @!P0 IMAD.MOV.U32 R9, RZ, RZ, R17 ;  /* 0x000000ffff098224 */ /* 0x000fe200078e0011 */
[----:B------:R-:W-:Y:S01]  /*03c0*/  ISETP.GE.AND P4, PT, R17, R8, PT ;  /* 0x000000081100720c */ /* 0x000fe20003f86270 */
[----:B-1----:R-:W-:-:S12]  /*03d0*/  @P0 BRA `(.L_x_39110) ;  /* 0x0000000000780947 */ /* 0x002fd80003800000 */
[----:B-----5:R-:W-:Y:S02]  /*03e0*/  PRMT R6, R20, 0x9910, RZ ;  /* 0x0000991014067816 */ /* 0x020fe400000000ff */
[----:B------:R-:W-:Y:S02]  /*03f0*/  IABS R18, R21 ;  /* 0x0000001500127213 */ /* 0x000fe40000000000 */
[-C--:B------:R-:W-:Y:S02]  /*0400*/  IABS R16, R6.reuse ;  /* 0x0000000600107213 */ /* 0x080fe40000000000 */
[----:B------:R-:W-:Y:S02]  /*0410*/  IABS R22, R6 ;  /* 0x0000000600167213 */ /* 0x000fe40000000000 */
[----:B------:R-:W1:Y:S01]  /*0420*/  I2F.RP R17, R16 ;  /* 0x0000001000117306 */ /* 0x000e620000209400 */
[----:B------:R-:W-:-:S07]  /*0430*/  ISETP.GE.AND P6, PT, R21, RZ, PT ;  /* 0x000000ff1500720c */ /* 0x000fce0003fc6270 */
[----:B-1----:R-:W1:Y:S02]  /*0440*/  MUFU.RCP R17, R17 ;  /* 0x0000001100117308 */ /* 0x002e640000001000 */
[----:B-1----:R-:W-:Y:S02]  /*0450*/  VIADD R4, R17, 0xffffffe ;  /* 0x0ffffffe11047836 */ /* 0x002fe40000000000 */
[----:B------:R-:W-:-:S04]  /*0460*/  IMAD.MOV R17, RZ, RZ, -R22 ;  /* 0x000000ffff117224 */ /* 0x000fc800078e0a16 */
[----:B------:R1:W2:Y:S02]  /*0470*/  F2I.FTZ.U32.TRUNC.NTZ R5, R4 ;  /* 0x0000000400057305 */ /* 0x0002a4000021f000 */
[----:B-1----:R-:W-:Y:S02]  /*0480*/  HFMA2 R4, -RZ, RZ, 0, 0 ;  /* 0x00000000ff047431 */ /* 0x002fe400000001ff */
        /* <DEDUP_REMOVED lines=19> */
.L_x_39110:
[----:B------:R-:W-:Y:S05]  /*05c0*/  BSYNC.RECONVERGENT B0 ;  /* 0x0000000000007941 */ /* 0x000fea0003800200 */
.L_x_39109:
[----:B------:R-:W-:Y:S01]  /*05d0*/  BSSY.RECONVERGENT B0, `(.L_x_39111) ;  /* 0x0000022000007945 */ /* 0x000fe20003800200 */
[----:B------:R-:W-:Y:S01]  /*05e0*/  ISETP.GE.AND P3, PT, R9, R8, PT ;  /* 0x000000080900720c */ /* 0x000fe20003f66270 */
[----:B0-----:R-:W-:Y:S02]  /*05f0*/  @!P0 IMAD.WIDE.U32 R2, R7, 0x2, R2 ;  /* 0x0000000207028825 */ /* 0x001fe400078e0002 */
[----:B------:R-:W-:Y:S10]  /*0600*/  @P4 BRA `(.L_x_39112) ;  /* 0x0000000000784947 */ /* 0x000ff40003800000 */
[----:B-----5:R-:W-:Y:S02]  /*0610*/  PRMT R4, R14, 0x9910, RZ ;  /* 0x000099100e047816 */ /* 0x020fe400000000ff */
[----:B------:R-:W-:Y:S02]  /*0620*/  IABS R18, R15 ;  /* 0x0000000f00127213 */ /* 0x000fe40000000000 */
        /* <DEDUP_REMOVED lines=28> */
.L_x_39112:
[----:B------:R-:W-:Y:S05]  /*07f0*/  BSYNC.RECONVERGENT B0 ;  /* 0x0000000000007941 */ /* 0x000fea0003800200 */
.L_x_39111:
[----:B------:R-:W-:Y:S04]  /*0800*/  BSSY.RECONVERGENT B0, `(.L_x_39113) ;  /* 0x0000020000007945 */ /* 0x000fe80003800200 */
[----:B------:R-:W-:Y:S05]  /*0810*/  @P1 BRA `(.L_x_39114) ;  /* 0x0000000000781947 */ /* 0x000fea0003800000 */
[----:B-----5:R-:W-:Y:S02]  /*0820*/  PRMT R14, R12, 0x9910, RZ ;  /* 0x000099100c0e7816 */ /* 0x020fe400000000ff */
        /* <DEDUP_REMOVED lines=29> */
.L_x_39114:
[----:B------:R-:W-:Y:S05]  /*0a00*/  BSYNC.RECONVERGENT B0 ;  /* 0x0000000000007941 */ /* 0x000fea0003800200 */
.L_x_39113:
        /* <DEDUP_REMOVED lines=32> */
.L_x_39116:
[----:B------:R-:W-:Y:S05]  /*0c10*/  BSYNC.RECONVERGENT B0 ;  /* 0x0000000000007941 */ /* 0x000fea0003800200 */
.L_x_39115:
[----:B------:R0:W-:Y:S01]  /*0c20*/  @!P0 STG.E.U16 desc[UR4][R2.64], R5 ;  /* 0x0000000502008986 */ /* 0x0001e2000c101504 */
[----:B------:R-:W-:Y:S04]  /*0c30*/  BSSY.RECONVERGENT B0, `(.L_x_39117) ;  /* 0x000000c000007945 */ /* 0x000fe80003800200 */
[----:B------:R-:W-:Y:S05]  /*0c40*/  @P3 BRA `(.L_x_39118) ;  /* 0x0000000000283947 */ /* 0x000fea0003800000 */
[----:B0-----:R-:W0:Y:S01]  /*0c50*/  LDC.64 R2, c[0x0][0x388] ;  /* 0x0000e200ff027b82 */ /* 0x001e220000000a00 */
[----:B-----5:R-:W-:Y:S02]  /*0c60*/  IMAD R11, R0, 0x200, R9 ;  /* 0x00000200000b7824 */ /* 0x020fe400078e0209 */
[----:B------:R-:W-:-:S05]  /*0c70*/  VIADD R9, R9, 0x80 ;  /* 0x0000008009097836 */ /* 0x000fca0000000000 */
[----:B------:R-:W-:-:S13]  /*0c80*/  ISETP.GE.AND P0, PT, R9, R8, PT ;  /* 0x000000080900720c */ /* 0x000fda0003f06270 */
[----:B------:R-:W-:Y:S02]  /*0c90*/  @!P0 IMAD R5, R0, 0x200, R9 ;  /* 0x0000020000058824 */ /* 0x000fe400078e0209 */
[----:B------:R-:W-:Y:S02]  /*0ca0*/  @!P0 VIADD R9, R9, 0x80 ;  /* 0x0000008009098836 */ /* 0x000fe40000000000 */
[----:B0-----:R-:W-:-:S04]  /*0cb0*/  IMAD.WIDE.U32 R10, R11, 0x2, R2 ;  /* 0x000000020b0a7825 */ /* 0x001fc800078e0002 */
[----:B------:R-:W-:Y:S01]  /*0cc0*/  @!P0 IMAD.WIDE.U32 R2, R5, 0x2, R2 ;  /* 0x0000000205028825 */ /* 0x000fe200078e0002 */
[----:B------:R1:W-:Y:S04]  /*0cd0*/  STG.E.U16 desc[UR4][R10.64], R4 ;  /* 0x000000040a007986 */ /* 0x0003e8000c101504 */
[----:B------:R1:W-:Y:S02]  /*0ce0*/  @!P0 STG.E.U16 desc[UR4][R2.64], R6 ;  /* 0x0000000602008986 */ /* 0x0003e4000c101504 */
.L_x_39118:
[----:B------:R-:W-:Y:S05]  /*0cf0*/  BSYNC.RECONVERGENT B0 ;  /* 0x0000000000007941 */ /* 0x000fea0003800200 */
.L_x_39117:
[----:B------:R-:W-:-:S13]  /*0d00*/  ISETP.GE.AND P0, PT, R9, R8, PT ;  /* 0x000000080900720c */ /* 0x000fda0003f06270 */
[----:B------:R-:W-:Y:S05]  /*0d10*/  @P0 EXIT ;  /* 0x000000000000094d */ /* 0x000fea0003800000 */
[----:B01----:R-:W0:Y:S01]  /*0d20*/  LDC.64 R2, c[0x0][0x388] ;  /* 0x0000e200ff027b82 */ /* 0x003e220000000a00 */
[----:B------:R-:W-:-:S04]  /*0d30*/  IMAD R9, R0, 0x200, R9 ;  /* 0x0000020000097824 */ /* 0x000fc800078e0209 */
[----:B0-----:R-:W-:-:S05]  /*0d40*/  IMAD.WIDE.U32 R2, R9, 0x2, R2 ;  /* 0x0000000209027825 */ /* 0x001fca00078e0002 */
[----:B-----5:R-:W-:Y:S01]  /*0d50*/  STG.E.U16 desc[UR4][R2.64], R13 ;  /* 0x0000000d02007986 */ /* 0x020fe2000c101504 */
[----:B------:R-:W-:Y:S05]  /*0d60*/  EXIT ;  /* 0x000000000000794d */ /* 0x000fea0003800000 */
.L_x_39119:
        /* <DEDUP_REMOVED lines=9> */
.L_x_50245:


//--------------------- .text._ZN2at6native29vectorized_elementwise_kernelILi2ENS0_13BinaryFunctorIsssZZZNS0_21remainder_kernel_cudaERNS_18TensorIteratorBaseEENKUlvE_clEvENKUlvE3_clEvEUlssE_EESt5arrayIPcLm3EEEEviT0_T1_ --------------------------
	.section	.text._ZN2at6native29vectorized_elementwise_kernelILi2ENS0_13BinaryFunctorIsssZZZNS0_21remainder_kernel_cudaERNS_18TensorIteratorBaseEENKUlvE_clEvENKUlvE3_clEvEUlssE_EESt5arrayIPcLm3EEEEviT0_T1_,"ax",@progbits
	.align	128
        .global         _ZN2at6native29vectorized_elementwise_kernelILi2ENS0_13BinaryFunctorIsssZZZNS0_21remainder_kernel_cudaERNS_18TensorIteratorBaseEENKUlvE_clEvENKUlvE3_clEvEUlssE_EESt5arrayIPcLm3EEEEviT0_T1_
        .type           _ZN2at6native29vectorized_elementwise_kernelILi2ENS0_13BinaryFunctorIsssZZZNS0_21remainder_kernel_cudaERNS_18TensorIteratorBaseEENKUlvE_clEvENKUlvE3_clEvEUlssE_EESt5arrayIPcLm3EEEEviT0_T1_,@function
        .size           _ZN2at6native29vectorized_elementwise_kernelILi2ENS0_13BinaryFunctorIsssZZZNS0_21remainder_kernel_cudaERNS_18TensorIteratorBaseEENKUlvE_clEvENKUlvE3_clEvEUlssE_EESt5arrayIPcLm3EEEEviT0_T1_,(.L_x_50246 - _ZN2at6native29vectorized_elementwise_kernelILi2ENS0_13BinaryFunctorIsssZZZNS0_21remainder_kernel_cudaERNS_18TensorIteratorBaseEENKUlvE_clEvENKUlvE3_clEvEUlssE_EESt5arrayIPcLm3EEEEviT0_T1_)
        .other          _ZN2at6native29vectorized_elementwise_kernelILi2ENS0_13BinaryFunctorIsssZZZNS0_21remainder_kernel_cudaERNS_18TensorIteratorBaseEENKUlvE_clEvENKUlvE3_clEvEUlssE_EESt5arrayIPcLm3EEEEviT0_T1_,@"STO_CUDA_ENTRY STV_DEFAULT"
_ZN2at6native29vectorized_elementwise_kernelILi2ENS0_13BinaryFunctorIsssZZZNS0_21remainder_kernel_cudaERNS_18TensorIteratorBaseEENKUlvE_clEvENKUlvE3_clEvEUlssE_EESt5arrayIPcLm3EEEEviT0_T1_:
.text._ZN2at6native29vectorized_elementwise_kernelILi2ENS0_13BinaryFunctorIsssZZZNS0_21remainder_kernel_cudaERNS_18TensorIteratorBaseEENKUlvE_clEvENKUlvE3_clEvEUlssE_EESt5arrayIPcLm3EEEEviT0_T1_:
        /* <DEDUP_REMOVED lines=23> */
[----:B--2---:R-:W-:-:S05]  /*0170*/  @!P0 IMAD.WIDE.U32 R22, R5, 0x2, R22 ;  /* 0x0000000205168825 */ /* 0x004fca00078e0016 */
[----:B------:R-:W2:Y:S03]  /*0180*/  LDC.64 R8, c[0x0][0x398] ;  /* 0x0000e600ff087b82 */ /* 0x000ea60000000a00 */
[----:B------:R-:W-:Y:S01]  /*0190*/  @!P1 IMAD.IADD R7, R0, 0x1, R25 ;  /* 0x0000000100079824 */ /* 0x000fe200078e0219 */
[----:B------:R4:W5:Y:S01]  /*01a0*/  @!P0 LDG.E.S16 R4, desc[UR4][R16.64] ;  /* 0x0000000410048981 */ /* 0x000962000c1e1700 */
[----:B------:R-:W-:Y:S01]  /*01b0*/  @!P1 VIADD R25, R25, 0x80 ;  /* 0x0000008019199836 */ /* 0x000fe20000000000 */
[----:B------:R-:W-:-:S04]  /*01c0*/  PRMT R5, RZ, 0x7610, R5 ;  /* 0x00007610ff057816 */ /* 0x000fc80000000005 */
[----:B------:R-:W-:Y:S02]  /*01d0*/  ISETP.GE.U32.AND P2, PT, R25, R2, PT ;  /* 0x000000021900720c */ /* 0x000fe40003f46070 */
[----:B------:R-:W5:Y:S01]  /*01e0*/  @!P0 LDG.E.U16 R5, desc[UR4][R22.64] ;  /* 0x0000000416058981 */ /* 0x000f62000c1e1500 */
[----:B---3--:R-:W-:-:S04]  /*01f0*/  @!P1 IMAD.WIDE.U32 R14, R7, 0x2, R14 ;  /* 0x00000002070e9825 */ /* 0x008fc800078e000e */
[----:B----4-:R-:W-:Y:S01]  /*0200*/  @!P1 IMAD.WIDE.U32 R16, R7, 0x2, R12 ;  /* 0x0000000207109825 */ /* 0x010fe200078e000c */
[----:B------:R-:W-:-:S03]  /*0210*/  PRMT R7, RZ, 0x7610, R7 ;  /* 0x00007610ff077816 */ /* 0x000fc60000000007 */
[----:B------:R-:W-:Y:S02]  /*0220*/  IMAD.MOV.U32 R6, RZ, RZ, RZ ;  /* 0x000000ffff067224 */ /* 0x000fe400078e00ff */
[----:B------:R-:W-:Y:S01]  /*0230*/  @!P2 IMAD.IADD R27, R0, 0x1, R25 ;  /* 0x00000001001ba824 */ /* 0x000fe200078e0219 */
[----:B------:R3:W5:Y:S01]  /*0240*/  @!P1 LDG.E.U16 R7, desc[UR4][R16.64] ;  /* 0x0000000410079981 */ /* 0x000762000c1e1500 */
[----:B------:R-:W-:-:S03]  /*0250*/  @!P2 VIADD R25, R25, 0x80 ;  /* 0x000000801919a836 */ /* 0x000fc60000000000 */
[----:B------:R4:W5:Y:S02]  /*0260*/  @!P1 LDG.E.S16 R6, desc[UR4][R14.64] ;  /* 0x000000040e069981 */ /* 0x000964000c1e1700 */
[----:B------:R-:W-:Y:S01]  /*0270*/  ISETP.GE.U32.AND P0, PT, R25, R2, PT ;  /* 0x000000021900720c */ /* 0x000fe20003f06070 */
[C---:B0-----:R-:W-:Y:S01]  /*0280*/  @!P2 IMAD.WIDE.U32 R12, R27.reuse, 0x2, R10 ;  /* 0x000000021b0ca825 */ /* 0x041fe200078e000a */
[----:B---3--:R-:W0:Y:S03]  /*0290*/  LDC.64 R16, c[0x0][0x390] ;  /* 0x0000e400ff107b82 */ /* 0x008e260000000a00 */
[----:B--2---:R-:W-:-:S05]  /*02a0*/  @!P2 IMAD.WIDE.U32 R22, R27, 0x2, R8 ;  /* 0x000000021b16a825 */ /* 0x004fca00078e0008 */
[----:B----4-:R-:W2:Y:S03]  /*02b0*/  LDC.64 R14, c[0x0][0x390] ;  /* 0x0000e400ff0e7b82 */ /* 0x010ea60000000a00 */
[----:B------:R-:W-:Y:S02]  /*02c0*/  @!P0 IMAD.IADD R11, R0, 0x1, R25 ;  /* 0x00000001000b8824 */ /* 0x000fe400078e0219 */
[----:B------:R-:W-:-:S05]  /*02d0*/  @!P0 VIADD R25, R25, 0x80 ;  /* 0x0000008019198836 */ /* 0x000fca0000000000 */
[----:B------:R-:W-:Y:S01]  /*02e0*/  ISETP.GE.U32.AND P1, PT, R25, R2, PT ;  /* 0x000000021900720c */ /* 0x000fe20003f26070 */
[----:B------:R-:W-:-:S04]  /*02f0*/  @!P0 IMAD.WIDE.U32 R20, R11, 0x2, R20 ;  /* 0x000000020b148825 */ /* 0x000fc800078e0014 */
[----:B-1----:R-:W-:Y:S01]  /*0300*/  @!P0 IMAD.WIDE.U32 R18, R11, 0x2, R18 ;  /* 0x000000020b128825 */ /* 0x002fe200078e0012 */
[----:B------:R-:W-:-:S03]  /*0310*/  PRMT R11, RZ, 0x7610, R11 ;  /* 0x00007610ff0b7816 */ /* 0x000fc6000000000b */
[----:B------:R-:W-:Y:S02]  /*0320*/  IMAD.MOV.U32 R8, RZ, RZ, RZ ;  /* 0x000000ffff087224 */ /* 0x000fe400078e00ff */
[----:B------:R-:W-:Y:S01]  /*0330*/  IMAD.MOV.U32 R10, RZ, RZ, RZ ;  /* 0x000000ffff0a7224 */ /* 0x000fe200078e00ff */
[----:B------:R1:W5:Y:S04]  /*0340*/  @!P0 LDG.E.U16 R11, desc[UR4][R18.64] ;  /* 0x00000004120b8981 */ /* 0x000368000c1e1500 */
[----:B------:R3:W5:Y:S01]  /*0350*/  @!P2 LDG.E.S16 R8, desc[UR4][R12.64] ;  /* 0x000000040c08a981 */ /* 0x000762000c1e1700 */
[----:B------:R-:W-:-:S03]  /*0360*/  PRMT R9, RZ, 0x7610, R9 ;  /* 0x00007610ff097816 */ /* 0x000fc60000000009 */
[----:B------:R-:W5:Y:S01]  /*0370*/  @!P0 LDG.E.S16 R10, desc[UR4][R20.64] ;  /* 0x00000004140a8981 */ /* 0x000f62000c1e1700 */
[----:B-1----:R-:W1:Y:S03]  /*0380*/  LDC.64 R18, c[0x0][0x398] ;  /* 0x0000e600ff127b82 */ /* 0x002e660000000a00 */
[----:B------:R4:W5:Y:S01]  /*0390*/  @!P2 LDG.E.U16 R9, desc[UR4][R22.64] ;  /* 0x000000041609a981 */ /* 0x000962000c1e1500 */
[----:B---3--:R-:W-:Y:S02]  /*03a0*/  @!P1 IMAD.IADD R13, R0, 0x1, R25 ;  /* 0x00000001000d9824 */ /* 0x008fe400078e0219 */
        /* <DEDUP_REMOVED lines=11> */
[----:B------:R-:W-:Y:S01]  /*0460*/  PRMT R21, RZ, 0x7610, R21 ;  /* 0x00007610ff157816 */ /* 0x000fe20000000015 */
[----:B------:R1:W5:Y:S02]  /*0470*/  @!P0 LDG.E.S16 R20, desc[UR4][R16.64] ;  /* 0x0000000410148981 */ /* 0x000364000c1e1700 */
[----:B------:R-:W-:-:S03]  /*0480*/  @!P0 VIADD R25, R25, 0x80 ;  /* 0x0000008019198836 */ /* 0x000fc60000000000 */
[----:B------:R2:W5:Y:S02]  /*0490*/  @!P0 LDG.E.U16 R21, desc[UR4][R18.64] ;  /* 0x0000000412158981 */ /* 0x000564000c1e1500 */
[----:B------:R-:W-:Y:S01]  /*04a0*/  ISETP.GE.U32.AND P0, PT, R25, R2, PT ;  /* 0x000000021900720c */ /* 0x000fe20003f06070 */
[----:B-1----:R-:W1:Y:S01]  /*04b0*/  LDC.64 R16, c[0x0][0x398] ;  /* 0x0000e600ff107b82 */ /* 0x002e620000000a00 */
[----:B---3--:R-:W-:Y:S01]  /*04c0*/  @!P1 IMAD.WIDE.U32 R22, R13, 0x2, R22 ;  /* 0x000000020d169825 */ /* 0x008fe200078e0016 */
[----:B------:R-:W-:-:S06]  /*04d0*/  PRMT R13, RZ, 0x7610, R13 ;  /* 0x00007610ff0d7816 */ /* 0x000fcc000000000d */
[----:B------:R3:W5:Y:S01]  /*04e0*/  @!P1 LDG.E.U16 R13, desc[UR4][R22.64] ;  /* 0x00000004160d9981 */ /* 0x000762000c1e1500 */
[----:B--2---:R-:W2:Y:S03]  /*04f0*/  LDC.64 R18, c[0x0][0x390] ;  /* 0x0000e400ff127b82 */ /* 0x004ea60000000a00 */
[----:B---3--:R-:W-:Y:S02]  /*0500*/  @!P0 IMAD.IADD R23, R0, 0x1, R25 ;  /* 0x0000000100178824 */ /* 0x008fe400078e0219 */
[----:B------:R-:W-:Y:S02]  /*0510*/  IMAD.MOV.U32 R22, RZ, RZ, RZ ;  /* 0x000000ffff167224 */ /* 0x000fe400078e00ff */
[----:B0-----:R-:W-:-:S04]  /*0520*/  @!P0 IMAD.WIDE.U32 R14, R23, 0x2, R14 ;  /* 0x00000002170e8825 */ /* 0x001fc800078e000e */
[----:B-1----:R-:W-:Y:S01]  /*0530*/  @!P0 IMAD.WIDE.U32 R16, R23, 0x2, R16 ;  /* 0x0000000217108825 */ /* 0x002fe200078e0010 */
[----:B------:R0:W5:Y:S01]  /*0540*/  @!P0 LDG.E.S16 R22, desc[UR4][R14.64] ;  /* 0x000000040e168981 */ /* 0x000162000c1e1700 */
[----:B------:R-:W-:Y:S02]  /*0550*/  PRMT R23, RZ, 0x7610, R23 ;  /* 0x00007610ff177816 */ /* 0x000fe40000000017 */
[----:B------:R-:W-:-:S04]  /*0560*/  @!P0 VIADD R25, R25, 0x80 ;  /* 0x0000008019198836 */ /* 0x000fc80000000000 */
[----:B------:R1:W5:Y:S01]  /*0570*/  @!P0 LDG.E.U16 R23, desc[UR4][R16.64] ;  /* 0x0000000410178981 */ /* 0x000362000c1e1500 */
[----:B0-----:R-:W0:Y:S01]  /*0580*/  LDC.64 R14, c[0x0][0x398] ;  /* 0x0000e600ff0e7b82 */ /* 0x001e220000000a00 */
[----:B------:R-:W-:Y:S01]  /*0590*/  ISETP.GE.U32.AND P0, PT, R25, R2, PT ;  /* 0x000000021900720c */ /* 0x000fe20003f06070 */
[----:B------:R-:W-:-:S12]  /*05a0*/  IMAD.MOV.U32 R24, RZ, RZ, RZ ;  /* 0x000000ffff187224 */ /* 0x000fd800078e00ff */
[----:B------:R-:W-:-:S04]  /*05b0*/  @!P0 IMAD.IADD R25, R0, 0x1, R25 ;  /* 0x0000000100198824 */ /* 0x000fc800078e0219 */
[----:B--2---:R-:W-:-:S05]  /*05c0*/  @!P0 IMAD.WIDE.U32 R18, R25, 0x2, R18 ;  /* 0x0000000219128825 */ /* 0x004fca00078e0012 */
[----:B------:R1:W5:Y:S01]  /*05d0*/  @!P0 LDG.E.S16 R24, desc[UR4][R18.64] ;  /* 0x0000000412188981 */ /* 0x000362000c1e1700 */
[----:B0-----:R-:W-:Y:S01]  /*05e0*/  @!P0 IMAD.WIDE.U32 R14, R25, 0x2, R14 ;  /* 0x00000002190e8825 */ /* 0x001fe200078e000e */
[----:B------:R-:W-:-:S06]  /*05f0*/  PRMT R25, RZ, 0x7610, R25 ;  /* 0x00007610ff197816 */ /* 0x000fcc0000000019 */
[----:B------:R1:W5:Y:S01]  /*0600*/  @!P0 LDG.E.U16 R25, desc[UR4][R14.64] ;  /* 0x000000040e198981 */ /* 0x000362000c1e1500 */
[----:B------:R-:W-:Y:S01]  /*0610*/  ISETP.GE.U32.AND P0, PT, R3, R2, PT ;  /* 0x000000020300720c */ /* 0x000fe20003f06070 */
[----:B------:R-:W-:-:S12]  /*0620*/  BSSY.RECONVERGENT B0, `(.L_x_39121) ;  /* 0x0000020000007945 */ /* 0x000fd80003800200 */
[----:B-1----:R-:W-:Y:S05]  /*0630*/  @P0 BRA `(.L_x_39122) ;  /* 0x0000000000780947 */ /* 0x002fea0003800000 */
[----:B-----5:R-:W-:Y:S02]  /*0640*/  PRMT R16, R5, 0x9910, RZ ;  /* 0x0000991005107816 */ /* 0x020fe400000000ff */
[----:B------:R-:W-:Y:S02]  /*0650*/  ISETP.GE.AND P3, PT, R4, RZ, PT ;  /* 0x000000ff0400720c */ /* 0x000fe40003f66270 */
[----:B------:R-:W-:Y:S02]  /*0660*/  IABS R17, R16 ;  /* 0x0000001000117213 */ /* 0x000fe40000000000 */
[----:B------:R-:W-:Y:S02]  /*0670*/  IABS R4, R4 ;  /* 0x0000000400047213 */ /* 0x000fe40000000000 */
[----:B------:R-:W0:Y:S08]  /*0680*/  I2F.RP R18, R17 ;  /* 0x0000001100127306 */ /* 0x000e300000209400 */
[----:B0-----:R-:W0:Y:S02]  /*0690*/  MUFU.RCP R18, R18 ;  /* 0x0000001200127308 */ /* 0x001e240000001000 */
[----:B0-----:R-:W-:-:S06]  /*06a0*/  VIADD R14, R18, 0xffffffe ;  /* 0x0ffffffe120e7836 */ /* 0x001fcc0000000000 */
        /* <DEDUP_REMOVED lines=23> */
.L_x_39122:
[----:B------:R-:W-:Y:S05]  /*0820*/  BSYNC.RECONVERGENT B0 ;  /* 0x0000000000007941 */ /* 0x000fea0003800200 */
.L_x_39121:
[----:B------:R-:W-:Y:S01]  /*0830*/  VIADD R15, R3, 0x80 ;  /* 0x00000080030f7836 */ /* 0x000fe20000000000 */
[----:B------:R-:W-:Y:S04]  /*0840*/  BSSY.RECONVERGENT B0, `(.L_x_39123) ;  /* 0x0000021000007945 */ /* 0x000fe80003800200 */
[----:B------:R-:W-:-:S13]  /*0850*/  ISETP.GE.U32.AND P1, PT, R15, R2, PT ;  /* 0x000000020f00720c */ /* 0x000fda0003f26070 */
[----:B------:R-:W-:Y:S05]  /*0860*/  @P1 BRA `(.L_x_39124) ;  /* 0x0000000000781947 */ /* 0x000fea0003800000 */
        /* <DEDUP_REMOVED lines=30> */
.L_x_39124:
[----:B------:R-:W-:Y:S05]  /*0a50*/  BSYNC.RECONVERGENT B0 ;  /* 0x0000000000007941 */ /* 0x000fea0003800200 */
.L_x_39123:
[----:B-----5:R-:W-:Y:S01]  /*0a60*/  VIADD R5, R3, 0x100 ;  /* 0x0000010003057836 */ /* 0x020fe20000000000 */
[----:B------:R-:W-:Y:S04]  /*0a70*/  BSSY.RECONVERGENT B0, `(.L_x_39125) ;  /* 0x0000021000007945 */ /* 0x000fe80003800200 */
[----:B------:R-:W-:-:S13]  /*0a80*/  ISETP.GE.U32.AND P1, PT, R5, R2, PT ;  /* 0x000000020500720c */ /* 0x000fda0003f26070 */
[----:B------:R-:W-:Y:S05]  /*0a90*/  @P1 BRA `(.L_x_39126) ;  /* 0x0000000000781947 */ /* 0x000fea0003800000 */
[----:B------:R-:W-:Y:S02]  /*0aa0*/  PRMT R6, R9, 0x9910, RZ ;  /* 0x0000991009067816 */ /* 0x000fe400000000ff */
[----:B------:R-:W-:Y:S02]  /*0ab0*/  ISETP.GE.AND P3, PT, R8, RZ, PT ;  /* 0x000000ff0800720c */ /* 0x000fe40003f66270 */
[----:B------:R-:W-:-:S04]  /*0ac0*/  IABS R7, R6 ;  /* 0x0000000600077213 */ /* 0x000fc80000000000 */
[----:B------:R-:W0:Y:S08]  /*0ad0*/  I2F.RP R17, R7 ;  /* 0x0000000700117306 */ /* 0x000e300000209400 */
[----:B0-----:R-:W0:Y:S02]  /*0ae0*/  MUFU.RCP R17, R17 ;  /* 0x0000001100117308 */ /* 0x001e240000001000 */
[----:B0-----:R-:W-:-:S06]  /*0af0*/  VIADD R4, R17, 0xffffffe ;  /* 0x0ffffffe11047836 */ /* 0x001fcc0000000000 */
[----:B------:R0:W1:Y:S02]  /*0b00*/  F2I.FTZ.U32.TRUNC.NTZ R5, R4 ;  /* 0x0000000400057305 */ /* 0x000064000021f000 */
[----:B0-----:R-:W-:Y:S02]  /*0b10*/  IMAD.MOV.U32 R4, RZ, RZ, RZ ;  /* 0x000000ffff047224 */ /* 0x001fe400078e00ff */
[----:B-1----:R-:W-:-:S04]  /*0b20*/  IMAD.MOV R18, RZ, RZ, -R5 ;  /* 0x000000ffff127224 */ /* 0x002fc800078e0a05 */
[----:B------:R-:W-:Y:S01]  /*0b30*/  IMAD R19, R18, R7, RZ ;  /* 0x0000000712137224 */ /* 0x000fe200078e02ff */
[----:B------:R-:W-:-:S03]  /*0b40*/  IABS R18, R8 ;  /* 0x0000000800127213 */ /* 0x000fc60000000000 */
        /* <DEDUP_REMOVED lines=19> */
.L_x_39126:
[----:B------:R-:W-:Y:S05]  /*0c80*/  BSYNC.RECONVERGENT B0 ;  /* 0x0000000000007941 */ /* 0x000fea0003800200 */
.L_x_39125:
[----:B------:R-:W-:Y:S01]  /*0c90*/  VIADD R5, R3, 0x180 ;  /* 0x0000018003057836 */ /* 0x000fe20000000000 */
[----:B------:R-:W-:Y:S04]  /*0ca0*/  BSSY.RECONVERGENT B0, `(.L_x_39127) ;  /* 0x0000021000007945 */ /* 0x000fe80003800200 */
[----:B------:R-:W-:-:S13]  /*0cb0*/  ISETP.GE.U32.AND P1, PT, R5, R2, PT ;  /* 0x000000020500720c */ /* 0x000fda0003f26070 */
[----:B------:R-:W-:Y:S05]  /*0cc0*/  @P1 BRA `(.L_x_39128) ;  /* 0x0000000000781947 */ /* 0x000fea0003800000 */
[----:B------:R-:W-:Y:S02]  /*0cd0*/  PRMT R6, R11, 0x9910, RZ ;  /* 0x000099100b067816 */ /* 0x000fe400000000ff */
[----:B------:R-:W-:Y:S02]  /*0ce0*/  ISETP.GE.AND P3, PT, R10, RZ, PT ;  /* 0x000000ff0a00720c */ /* 0x000fe40003f66270 */
[-C--:B------:R-:W-:Y:S02]  /*0cf0*/  IABS R7, R6.reuse ;  /* 0x0000000600077213 */ /* 0x080fe40000000000 */
[----:B------:R-:W-:Y:S02]  /*0d00*/  IABS R19, R6 ;  /* 0x0000000600137213 */ /* 0x000fe40000000000 */
[----:B------:R-:W0:Y:S08]  /*0d10*/  I2F.RP R9, R7 ;  /* 0x0000000700097306 */ /* 0x000e300000209400 */
[----:B0-----:R-:W0:Y:S02]  /*0d20*/  MUFU.RCP R9, R9 ;  /* 0x0000000900097308 */ /* 0x001e240000001000 */
[----:B0-----:R-:W-:-:S02]  /*0d30*/  VIADD R4, R9, 0xffffffe ;  /* 0x0ffffffe09047836 */ /* 0x001fc40000000000 */
[----:B------:R-:W-:-:S04]  /*0d40*/  IMAD.MOV R9, RZ, RZ, -R19 ;  /* 0x000000ffff097224 */ /* 0x000fc800078e0a13 */
        /* <DEDUP_REMOVED lines=22> */
.L_x_39128:
[----:B------:R-:W-:Y:S05]  /*0eb0*/  BSYNC.RECONVERGENT B0 ;  /* 0x0000000000007941 */ /* 0x000fea0003800200 */
.L_x_39127:
[----:B------:R-:W-:Y:S01]  /*0ec0*/  VIADD R5, R3, 0x200 ;  /* 0x0000020003057836 */ /* 0x000fe20000000000 */
[----:B------:R-:W-:Y:S04]  /*0ed0*/  BSSY.RECONVERGENT B0, `(.L_x_39129) ;  /* 0x0000022000007945 */ /* 0x000fe80003800200 */
[----:B------:R-:W-:-:S13]  /*0ee0*/  ISETP.GE.U32.AND P1, PT, R5, R2, PT ;  /* 0x000000020500720c */ /* 0x000fda0003f26070 */
        /* <DEDUP_REMOVED lines=32> */
.L_x_39130:
[----:B------:R-:W-:Y:S05]  /*10f0*/  BSYNC.RECONVERGENT B0 ;  /* 0x0000000000007941 */ /* 0x000fea0003800200 */
.L_x_39129:
[----:B------:R-:W0:Y:S01]  /*1100*/  @!P0 LDC.64 R4, c[0x0][0x388] ;  /* 0x0000e200ff048b82 */ /* 0x000e220000000a00 */
[C---:B------:R-:W-:Y:S01]  /*1110*/  VIADD R7, R3.reuse, 0x280 ;  /* 0x0000028003077836 */ /* 0x040fe20000000000 */
[----:B------:R-:W-:Y:S01]  /*1120*/  BSSY.RECONVERGENT B0, `(.L_x_39131) ;  /* 0x0000027000007945 */ /* 0x000fe20003800200 */
[C---:B------:R-:W-:Y:S02]  /*1130*/  VIADD R11, R3.reuse, 0x300 ;  /* 0x00000300030b7836 */ /* 0x040fe40000000000 */
[----:B------:R-:W-:Y:S01]  /*1140*/  VIADD R13, R3, 0x380 ;  /* 0x00000380030d7836 */ /* 0x000fe20000000000 */
[-C--:B------:R-:W-:Y:S01]  /*1150*/  ISETP.GE.U32.AND P3, PT, R7, R2.reuse, PT ;  /* 0x000000020700720c */ /* 0x080fe20003f66070 */
[----:B------:R-:W-:Y:S01]  /*1160*/  @!P0 IMAD.IADD R7, R0, 0x1, R3 ;  /* 0x0000000100078824 */ /* 0x000fe200078e0203 */
[-C--:B------:R-:W-:Y:S02]  /*1170*/  ISETP.GE.U32.AND P2, PT, R11, R2.reuse, PT ;  /* 0x000000020b00720c */ /* 0x080fe40003f46070 */
[----:B------:R-:W-:Y:S01]  /*1180*/  ISETP.GE.U32.AND P1, PT, R13, R2, PT ;  /* 0x000000020d00720c */ /* 0x000fe20003f26070 */
[----:B0-----:R-:W-:-:S08]  /*1190*/  @!P0 IMAD.WIDE.U32 R4, R7, 0x2, R4 ;  /* 0x0000000207048825 */ /* 0x001fd000078e0004 */
        /* <DEDUP_REMOVED lines=31> */
.L_x_39132:
[----:B------:R-:W-:Y:S05]  /*1390*/  BSYNC.RECONVERGENT B0 ;  /* 0x0000000000007941 */ /* 0x000fea0003800200 */
.L_x_39131:
        /* <DEDUP_REMOVED lines=33> */
.L_x_39134:
[----:B------:R-:W-:Y:S05]  /*15b0*/  BSYNC.RECONVERGENT B0 ;  /* 0x0000000000007941 */ /* 0x000fea0003800200 */
.L_x_39133:
        /* <DEDUP_REMOVED lines=33> */
.L_x_39136:
[----:B------:R-:W-:Y:S05]  /*17d0*/  BSYNC.RECONVERGENT B0 ;  /* 0x0000000000007941 */ /* 0x000fea0003800200 */
.L_x_39135:
        /* <DEDUP_REMOVED lines=18> */
.L_x_39139:
[----:B------:R-:W-:-:S13]  /*1900*/  ISETP.GE.U32.AND P0, PT, R3, R2, PT ;  /* 0x000000020300720c */ /* 0x000fda0003f06070 */
[----:B------:R-:W-:Y:S05]  /*1910*/  @P0 BRA `(.L_x_39141) ;  /* 0x0000000000300947 */ /* 0x000fea0003800000 */
[----:B0-----:R-:W0:Y:S01]  /*1920*/  LDC.64 R4, c[0x0][0x388] ;  /* 0x0000e200ff047b82 */ /* 0x001e220000000a00 */
[----:B------:R-:W-:Y:S02]  /*1930*/  IMAD.IADD R7, R0, 0x1, R3 ;  /* 0x0000000100077824 */ /* 0x000fe400078e0203 */
[----:B------:R-:W-:Y:S02]  /*1940*/  VIADD R3, R3, 0x80 ;  /* 0x0000008003037836 */ /* 0x000fe40000000000 */
[----:B0-----:R-:W-:-:S05]  /*1950*/  IMAD.WIDE.U32 R4, R7, 0x2, R4 ;  /* 0x0000000207047825 */ /* 0x001fca00078e0004 */
[----:B------:R1:W-:Y:S02]  /*1960*/  STG.E.U16 desc[UR4][R4.64], R9 ;  /* 0x0000000904007986 */ /* 0x0003e4000c101504 */
.L_x_39140:
[----:B------:R-:W-:-:S13]  /*1970*/  ISETP.GE.U32.AND P0, PT, R3, R2, PT ;  /* 0x000000020300720c */ /* 0x000fda0003f06070 */
[----:B------:R-:W-:Y:S05]  /*1980*/  @P0 BRA `(.L_x_39142) ;  /* 0x0000000000340947 */ /* 0x000fea0003800000 */
[----:B01----:R-:W0:Y:S01]  /*1990*/  LDC.64 R4, c[0x0][0x388] ;  /* 0x0000e200ff047b82 */ /* 0x003e220000000a00 */
[----:B------:R-:W-:Y:S02]  /*19a0*/  IMAD.IADD R7, R0, 0x1, R3 ;  /* 0x0000000100077824 */ /* 0x000fe400078e0203 */
[----:B------:R-:W-:Y:S02]  /*19b0*/  VIADD R3, R3, 0x80 ;  /* 0x0000008003037836 */ /* 0x000fe40000000000 */
[----:B0-----:R-:W-:-:S05]  /*19c0*/  IMAD.WIDE.U32 R4, R7, 0x2, R4 ;  /* 0x0000000207047825 */ /* 0x001fca00078e0004 */
[----:B------:R1:W-:Y:S02]  /*19d0*/  STG.E.U16 desc[UR4][R4.64], R10 ;  /* 0x0000000a04007986 */ /* 0x0003e4000c101504 */
.L_x_39141:
        /* <DEDUP_REMOVED lines=8> */
.L_x_39142:
[----:B------:R-:W-:Y:S05]  /*1a60*/  BSYNC.RELIABLE B1 ;  /* 0x0000000000017941 */ /* 0x000fea0003800100 */
.L_x_39138:
[----:B------:R-:W-:-:S13]  /*1a70*/  ISETP.GE.U32.AND P0, PT, R3, R2, PT ;  /* 0x000000020300720c */ /* 0x000fda0003f06070 */
[----:B012---:R-:W0:Y:S01]  /*1a80*/  @!P0 LDC.64 R4, c[0x0][0x388] ;  /* 0x0000e200ff048b82 */ /* 0x007e220000000a00 */
[----:B------:R-:W-:Y:S02]  /*1a90*/  @!P0 IMAD.IADD R7, R0, 0x1, R3 ;  /* 0x0000000100078824 */ /* 0x000fe400078e0203 */
[----:B------:R-:W-:Y:S02]  /*1aa0*/  @!P0 VIADD R3, R3, 0x80 ;  /* 0x0000008003038836 */ /* 0x000fe40000000000 */
[----:B0-----:R-:W-:-:S05]  /*1ab0*/  @!P0 IMAD.WIDE.U32 R4, R7, 0x2, R4 ;  /* 0x0000000207048825 */ /* 0x001fca00078e0004 */
[----:B------:R2:W-:Y:S02]  /*1ac0*/  @!P0 STG.E.U16 desc[UR4][R4.64], R12 ;  /* 0x0000000c04008986 */ /* 0x0005e4000c101504 */
.L_x_39143:
[----:B------:R-:W-:Y:S05]  /*1ad0*/  BSYNC.RECONVERGENT B0 ;  /* 0x0000000000007941 */ /* 0x000fea0003800200 */
.L_x_39137:
        /* <DEDUP_REMOVED lines=8> */
.L_x_39120:
        /* <DEDUP_REMOVED lines=9> */
[----:B------:R-:W-:-:S05]  /*1bf0*/  IMAD.WIDE.U32 R2, R14, 0x4, R2 ;  /* 0x000000040e027825 */ /* 0x000fca00078e0002 */
[----:B------:R-:W5:Y:S04]  /*1c00*/  LDG.E R26, desc[UR4][R2.64] ;  /* 0x00000004021a7981 */ /* 0x000f68000c1e1900 */
[----:B------:R-:W2:Y:S01]  /*1c10*/  LDG.E R22, desc[UR4][R2.64+0x200] ;  /* 0x0002000402167981 */ /* 0x000ea2000c1e1900 */
[C---:B---3--:R-:W-:Y:S02]  /*1c20*/  PRMT R18, R17.reuse, 0x9910, RZ ;  /* 0x0000991011127816 */ /* 0x048fe400000000ff */
[----:B------:R-:W-:Y:S02]  /*1c30*/  PRMT R19, R17, 0xbb32, RZ ;  /* 0x0000bb3211137816 */ /* 0x000fe400000000ff */
[----:B------:R-:W-:Y:S02]  /*1c40*/  IABS R23, R18 ;  /* 0x0000001200177213 */ /* 0x000fe40000000000 */
[----:B----4-:R-:W-:-:S02]  /*1c50*/  PRMT R15, R13, 0x9910, RZ ;  /* 0x000099100d0f7816 */ /* 0x010fc400000000ff */
[----:B------:R-:W0:Y:S01]  /*1c60*/  I2F.RP R21, R23 ;  /* 0x0000001700157306 */ /* 0x000e220000209400 */
[----:B------:R-:W-:Y:S02]  /*1c70*/  IABS R20, R19 ;  /* 0x0000001300147213 */ /* 0x000fe40000000000 */
[----:B------:R-:W-:-:S05]  /*1c80*/  IABS R16, R15 ;  /* 0x0000000f00107213 */ /* 0x000fca0000000000 */
[----:B------:R-:W1:Y:S08]  /*1c90*/  I2F.RP R24, R20 ;  /* 0x0000001400187306 */ /* 0x000e700000209400 */
[----:B------:R-:W3:Y:S08]  /*1ca0*/  I2F.RP R25, R16 ;  /* 0x0000001000197306 */ /* 0x000ef00000209400 */
[----:B0-----:R-:W0:Y:S08]  /*1cb0*/  MUFU.RCP R21, R21 ;  /* 0x0000001500157308 */ /* 0x001e300000001000 */
[----:B-1----:R-:W1:Y:S08]  /*1cc0*/  MUFU.RCP R24, R24 ;  /* 0x0000001800187308 */ /* 0x002e700000001000 */
[----:B---3--:R-:W3:Y:S01]  /*1cd0*/  MUFU.RCP R25, R25 ;  /* 0x0000001900197308 */ /* 0x008ee20000001000 */
[----:B0-----:R-:W-:-:S07]  /*1ce0*/  VIADD R6, R21, 0xffffffe ;  /* 0x0ffffffe15067836 */ /* 0x001fce0000000000 */
[----:B------:R-:W0:Y:S01]  /*1cf0*/  F2I.FTZ.U32.TRUNC.NTZ R7, R6 ;  /* 0x0000000600077305 */ /* 0x000e22000021f000 */
[----:B-1----:R-:W-:Y:S02]  /*1d00*/  VIADD R8, R24, 0xffffffe ;  /* 0x0ffffffe18087836 */ /* 0x002fe40000000000 */
[----:B---3--:R-:W-:-:S05]  /*1d10*/  VIADD R10, R25, 0xffffffe ;  /* 0x0ffffffe190a7836 */ /* 0x008fca0000000000 */
[----:B------:R-:W1:Y:S08]  /*1d20*/  F2I.FTZ.U32.TRUNC.NTZ R9, R8 ;  /* 0x0000000800097305 */ /* 0x000e70000021f000 */
[----:B------:R-:W3:Y:S01]  /*1d30*/  F2I.FTZ.U32.TRUNC.NTZ R11, R10 ;  /* 0x0000000a000b7305 */ /* 0x000ee2000021f000 */
[----:B0-----:R-:W-:Y:S02]  /*1d40*/  IMAD.MOV R28, RZ, RZ, -R7 ;  /* 0x000000ffff1c7224 */ /* 0x001fe400078e0a07 */
[----:B------:R-:W-:-:S02]  /*1d50*/  IMAD.MOV.U32 R6, RZ, RZ, RZ ;  /* 0x000000ffff067224 */ /* 0x000fc400078e00ff */
[----:B------:R-:W-:Y:S02]  /*1d60*/  IMAD R21, R28, R23, RZ ;  /* 0x000000171c157224 */ /* 0x000fe400078e02ff */
[----:B-1----:R-:W-:Y:S02]  /*1d70*/  IMAD.MOV R25, RZ, RZ, -R9 ;  /* 0x000000ffff197224 */ /* 0x002fe400078e0a09 */
[----:B------:R-:W-:Y:S02]  /*1d80*/  IMAD.HI.U32 R6, R7, R21, R6 ;  /* 0x0000001507067227 */ /* 0x000fe400078e0006 */
[----:B------:R-:W4:Y:S02]  /*1d90*/  LDG.E R21, desc[UR4][R2.64+0x400] ;  /* 0x0004000402157981 */ /* 0x000f24000c1e1900 */
[----:B---3--:R-:W-:Y:S02]  /*1da0*/  IMAD.MOV R24, RZ, RZ, -R11 ;  /* 0x000000ffff187224 */ /* 0x008fe400078e0a0b */
[----:B------:R-:W-:-:S02]  /*1db0*/  IMAD R7, R25, R20, RZ ;  /* 0x0000001419077224 */ /* 0x000fc400078e02ff */
[----:B------:R-:W-:Y:S01]  /*1dc0*/  IMAD.MOV.U32 R25, RZ, RZ, R24 ;  /* 0x000000ffff197224 */ /* 0x000fe200078e0018 */
[C---:B-----5:R-:W-:Y:S01]  /*1dd0*/  PRMT R24, R26.reuse, 0x9910, RZ ;  /* 0x000099101a187816 */ /* 0x060fe200000000ff */
[----:B------:R-:W-:Y:S02]  /*1de0*/  IMAD.MOV.U32 R8, RZ, RZ, RZ ;  /* 0x000000ffff087224 */ /* 0x000fe400078e00ff */
[----:B------:R-:W-:Y:S02]  /*1df0*/  IMAD R25, R25, R16, RZ ;  /* 0x0000001019197224 */ /* 0x000fe400078e02ff */
[----:B------:R-:W-:Y:S01]  /*1e00*/  IMAD.HI.U32 R8, R9, R7, R8 ;  /* 0x0000000709087227 */ /* 0x000fe200078e0008 */
[----:B------:R-:W-:Y:S02]  /*1e10*/  IABS R9, R18 ;  /* 0x0000001200097213 */ /* 0x000fe40000000000 */
[----:B------:R-:W-:Y:S01]  /*1e20*/  IABS R7, R24 ;  /* 0x0000001800077213 */ /* 0x000fe20000000000 */
[----:B------:R-:W-:Y:S01]  /*1e30*/  IMAD.MOV.U32 R10, RZ, RZ, RZ ;  /* 0x000000ffff0a7224 */ /* 0x000fe200078e00ff */
[----:B------:R-:W-:-:S03]  /*1e40*/  PRMT R26, R26, 0xbb32, RZ ;  /* 0x0000bb321a1a7816 */ /* 0x000fc600000000ff */
[----:B------:R-:W-:-:S04]  /*1e50*/  IMAD.HI.U32 R25, R11, R25, R10 ;  /* 0x000000190b197227 */ /* 0x000fc800078e000a */
[----:B------:R-:W-:Y:S02]  /*1e60*/  IMAD.MOV R10, RZ, RZ, -R9 ;  /* 0x000000ffff0a7224 */ /* 0x000fe400078e0a09 */
[----:B------:R-:W-:Y:S01]  /*1e70*/  IMAD.HI.U32 R6, R6, R7, RZ ;  /* 0x0000000706067227 */ /* 0x000fe200078e00ff */
[----:B------:R-:W-:-:S03]  /*1e80*/  IABS R11, R26 ;  /* 0x0000001a000b7213 */ /* 0x000fc60000000000 */
[----:B------:R-:W-:Y:S01]  /*1e90*/  IMAD R10, R6, R10, R7 ;  /* 0x0000000a060a7224 */ /* 0x000fe200078e0207 */
[----:B------:R-:W-:Y:S01]  /*1ea0*/  IABS R6, R19 ;  /* 0x0000001300067213 */ /* 0x000fe20000000000 */
[----:B------:R-:W-:Y:S01]  /*1eb0*/  IMAD.HI.U32 R8, R8, R11, RZ ;  /* 0x0000000b08087227 */ /* 0x000fe200078e00ff */
[----:B------:R-:W-:-:S03]  /*1ec0*/  PRMT R9, R13, 0xbb32, RZ ;  /* 0x0000bb320d097816 */ /* 0x000fc600000000ff */
[----:B------:R-:W-:-:S04]  /*1ed0*/  IMAD.MOV R6, RZ, RZ, -R6 ;  /* 0x000000ffff067224 */ /* 0x000fc800078e0a06 */
[----:B------:R-:W-:Y:S01]  /*1ee0*/  IMAD R11, R8, R6, R11 ;  /* 0x00000006080b7224 */ /* 0x000fe200078e020b */
[----:B------:R-:W-:-:S04]  /*1ef0*/  IABS R8, R9 ;  /* 0x0000000900087213 */ /* 0x000fc80000000000 */
[----:B------:R-:W0:Y:S08]  /*1f00*/  I2F.RP R28, R8 ;  /* 0x00000008001c7306 */ /* 0x000e300000209400 */
[----:B0-----:R-:W0:Y:S02]  /*1f10*/  MUFU.RCP R28, R28 ;  /* 0x0000001c001c7308 */ /* 0x001e240000001000 */
[----:B0-----:R-:W-:-:S06]  /*1f20*/  VIADD R7, R28, 0xffffffe ;  /* 0x0ffffffe1c077836 */ /* 0x001fcc0000000000 */
[----:B------:R-:W0:Y:S01]  /*1f30*/  F2I.FTZ.U32.TRUNC.NTZ R7, R7 ;  /* 0x0000000700077305 */ /* 0x000e22000021f000 */
[----:B------:R-:W-:Y:S02]  /*1f40*/  IMAD.MOV.U32 R6, RZ, RZ, RZ ;  /* 0x000000ffff067224 */ /* 0x000fe400078e00ff */
[----:B0-----:R-:W-:-:S04]  /*1f50*/  IMAD.MOV R27, RZ, RZ, -R7 ;  /* 0x000000ffff1b7224 */ /* 0x001fc800078e0a07 */
[----:B------:R-:W-:-:S04]  /*1f60*/  IMAD R27, R27, R8, RZ ;  /* 0x000000081b1b7224 */ /* 0x000fc800078e02ff */
[----:B------:R-:W-:Y:S02]  /*1f70*/  IMAD.HI.U32 R27, R7, R27, R6 ;  /* 0x0000001b071b7227 */ /* 0x000fe400078e0006 */
[----:B------:R0:W3:Y:S01]  /*1f80*/  LDG.E R6, desc[UR4][R4.64+0x600] ;  /* 0x0006000404067981 */ /* 0x0000e2000c1e1900 */
[----:B------:R-:W-:-:S13]  /*1f90*/  ISETP.GT.U32.AND P0, PT, R23, R10, PT ;  /* 0x0000000a1700720c */ /* 0x000fda0003f04070 */
[----:B------:R-:W-:-:S05]  /*1fa0*/  @!P0 IMAD.IADD R10, R10, 0x1, -R23 ;  /* 0x000000010a0a8824 */ /* 0x000fca00078e0a17 */
[----:B------:R-:W-:Y:S02]  /*1fb0*/  ISETP.GT.U32.AND P0, PT, R23, R10, PT ;  /* 0x0000000a1700720c */ /* 0x000fe40003f04070 */
[----:B--2---:R-:W-:-:S04]  /*1fc0*/  PRMT R7, R22, 0x9910, RZ ;  /* 0x0000991016077816 */ /* 0x004fc800000000ff */
[----:B0-----:R-:W-:-:S07]  /*1fd0*/  IABS R4, R7 ;  /* 0x0000000700047213 */ /* 0x001fce0000000000 */
[----:B------:R-:W-:Y:S01]  /*1fe0*/  @!P0 IMAD.IADD R10, R10, 0x1, -R23 ;  /* 0x000000010a0a8824 */ /* 0x000fe200078e0a17 */
[----:B------:R-:W-:Y:S01]  /*1ff0*/  IABS R23, R15 ;  /* 0x0000000f00177213 */ /* 0x000fe20000000000 */
[----:B------:R-:W-:Y:S01]  /*2000*/  IMAD.HI.U32 R25, R25, R4, RZ ;  /* 0x0000000419197227 */ /* 0x000fe200078e00ff */
[----:B------:R-:W-:Y:S02]  /*2010*/  ISETP.GE.AND P3, PT, R26, RZ, PT ;  /* 0x000000ff1a00720c */ /* 0x000fe40003f66270 */
[----:B------:R-:W-:Y:S01]  /*2020*/  PRMT R26, R22, 0xbb32, RZ ;  /* 0x0000bb32161a7816 */ /* 0x000fe200000000ff */
[----:B------:R-:W-:-:S04]  /*2030*/  IMAD.MOV R5, RZ, RZ, -R23 ;  /* 0x000000ffff057224 */ /* 0x000fc800078e0a17 */
[----:B------:R-:W-:Y:S01]  /*2040*/  IMAD R25, R25, R5, R4 ;  /* 0x0000000519197224 */ /* 0x000fe200078e0204 */
[----:B------:R-:W-:Y:S02]  /*2050*/  IABS R4, R26 ;  /* 0x0000001a00047213 */ /* 0x000fe40000000000 */
[----:B------:R-:W-:-:S03]  /*2060*/  IABS R5, R9 ;  /* 0x0000000900057213 */ /* 0x000fc60000000000 */
[----:B------:R-:W-:-:S04]  /*2070*/  IMAD.HI.U32 R27, R27, R4, RZ ;  /* 0x000000041b1b7227 */ /* 0x000fc800078e00ff */
[----:B------:R-:W-:-:S04]  /*2080*/  IMAD.MOV R23, RZ, RZ, -R5 ;  /* 0x000000ffff177224 */ /* 0x000fc800078e0a05 */
[----:B------:R-:W-:Y:S02]  /*2090*/  IMAD R23, R27, R23, R4 ;  /* 0x000000171b177224 */ /* 0x000fe400078e0204 */
[----:B------:R0:W2:Y:S01]  /*20a0*/  LDG.E R27, desc[UR4][R2.64+0x600] ;  /* 0x00060004021b7981 */ /* 0x0000a2000c1e1900 */
[----:B------:R-:W-:Y:S02]  /*20b0*/  PRMT R22, R12, 0x9910, RZ ;  /* 0x000099100c167816 */ /* 0x000fe400000000ff */
[----:B------:R-:W-:Y:S02]  /*20c0*/  ISETP.GE.AND P1, PT, R24, RZ, PT ;  /* 0x000000ff1800720c */ /* 0x000fe40003f26270 */
[----:B------:R-:W-:-:S04]  /*20d0*/  IABS R24, R22 ;  /* 0x0000001600187213 */ /* 0x000fc80000000000 */
[----:B------:R-:W1:Y:S08]  /*20e0*/  I2F.RP R28, R24 ;  /* 0x00000018001c7306 */ /* 0x000e700000209400 */
[----:B-1----:R-:W1:Y:S01]  /*20f0*/  MUFU.RCP R28, R28 ;  /* 0x0000001c001c7308 */ /* 0x002e620000001000 */
[----:B------:R-:W-:Y:S01]  /*2100*/  ISETP.GT.U32.AND P0, PT, R20, R11, PT ;  /* 0x0000000b1400720c */ /* 0x000fe20003f04070 */
[----:B-1----:R-:W-:-:S06]  /*2110*/  VIADD R4, R28, 0xffffffe ;  /* 0x0ffffffe1c047836 */ /* 0x002fcc0000000000 */
[----:B------:R1:W5:Y:S06]  /*2120*/  F2I.FTZ.U32.TRUNC.NTZ R5, R4 ;  /* 0x0000000400057305 */ /* 0x00036c000021f000 */
[----:B------:R-:W-:-:S05]  /*2130*/  @!P0 IMAD.IADD R11, R11, 0x1, -R20 ;  /* 0x000000010b0b8824 */ /* 0x000fca00078e0a14 */
[----:B------:R-:W-:Y:S01]  /*2140*/  ISETP.GT.U32.AND P2, PT, R20, R11, PT ;  /* 0x0000000b1400720c */ /* 0x000fe20003f44070 */
[----:B-1----:R-:W-:Y:S02]  /*2150*/  IMAD.MOV.U32 R4, RZ, RZ, RZ ;  /* 0x000000ffff047224 */ /* 0x002fe400078e00ff */
[----:B-----5:R-:W-:-:S04]  /*2160*/  IMAD.MOV R29, RZ, RZ, -R5 ;  /* 0x000000ffff1d7224 */ /* 0x020fc800078e0a05 */
[----:B------:R-:W-:-:S04]  /*2170*/  IMAD R29, R29, R24, RZ ;  /* 0x000000181d1d7224 */ /* 0x000fc800078e02ff */
[----:B------:R-:W-:Y:S01]  /*2180*/  IMAD.HI.U32 R5, R5, R29, R4 ;  /* 0x0000001d05057227 */ /* 0x000fe200078e0004 */
[----:B0-----:R-:W-:-:S03]  /*2190*/  IABS R3, R22 ;  /* 0x0000001600037213 */ /* 0x001fc60000000000 */
[----:B------:R-:W-:Y:S02]  /*21a0*/  @!P2 IMAD.IADD R11, R11, 0x1, -R20 ;  /* 0x000000010b0ba824 */ /* 0x000fe400078e0a14 */
[----:B------:R-:W-:Y:S01]  /*21b0*/  IMAD.MOV R3, RZ, RZ, -R3 ;  /* 0x000000ffff037224 */ /* 0x000fe200078e0a03 */
[----:B------:R-:W-:Y:S01]  /*21c0*/  ISETP.NE.AND P0, PT, R18, RZ, PT ;  /* 0x000000ff1200720c */ /* 0x000fe20003f05270 */
[----:B------:R-:W-:-:S04]  /*21d0*/  IMAD.MOV.U32 R20, RZ, RZ, R10 ;  /* 0x000000ffff147224 */ /* 0x000fc800078e000a */
[----:B------:R-:W-:-:S08]  /*21e0*/  @!P1 IMAD.MOV R20, RZ, RZ, -R20 ;  /* 0x000000ffff149224 */ /* 0x000fd000078e0a14 */
[----:B------:R-:W-:Y:S02]  /*21f0*/  @!P0 LOP3.LUT R20, RZ, R18, RZ, 0x33, !PT ;  /* 0x00000012ff148212 */ /* 0x000fe400078e33ff */
[----:B------:R-:W-:Y:S02]  /*2200*/  ISETP.NE.AND P0, PT, R19, RZ, PT ;  /* 0x000000ff1300720c */ /* 0x000fe40003f05270 */
[----:B----4-:R-:W-:-:S04]  /*2210*/  PRMT R4, R21, 0x9910, RZ ;  /* 0x0000991015047816 */ /* 0x010fc800000000ff */
[----:B------:R-:W-:-:S05]  /*2220*/  IABS R2, R4 ;  /* 0x0000000400027213 */ /* 0x000fca0000000000 */
[----:B------:R-:W-:-:S04]  /*2230*/  IMAD.HI.U32 R5, R5, R2, RZ ;  /* 0x0000000205057227 */ /* 0x000fc800078e00ff */
[----:B------:R-:W-:Y:S02]  /*2240*/  IMAD R5, R5, R3, R2 ;  /* 0x0000000305057224 */ /* 0x000fe400078e0202 */
[----:B------:R-:W-:Y:S01]  /*2250*/  IMAD.MOV.U32 R2, RZ, RZ, R11 ;  /* 0x000000ffff027224 */ /* 0x000fe200078e000b */
[----:B------:R-:W-:-:S04]  /*2260*/  PRMT R11, R12, 0xbb32, RZ ;  /* 0x0000bb320c0b7816 */ /* 0x000fc800000000ff */
[----:B------:R-:W-:-:S04]  /*2270*/  IABS R10, R11 ;  /* 0x0000000b000a7213 */ /* 0x000fc80000000000 */
[----:B------:R-:W0:Y:S01]  /*2280*/  I2F.RP R28, R10 ;  /* 0x0000000a001c7306 */ /* 0x000e220000209400 */
[----:B------:R-:W-:Y:S01]  /*2290*/  LOP3.LUT R3, R17, R20, RZ, 0x3c, !PT ;  /* 0x0000001411037212 */ /* 0x000fe200078e3cff */
[----:B------:R-:W-:Y:S01]  /*22a0*/  @!P3 IMAD.MOV R2, RZ, RZ, -R2 ;  /* 0x000000ffff02b224 */ /* 0x000fe200078e0a02 */
[----:B------:R-:W-:Y:S02]  /*22b0*/  @!P0 LOP3.LUT R2, RZ, R19, RZ, 0x33, !PT ;  /* 0x00000013ff028212 */ /* 0x000fe400078e33ff */
[----:B------:R-:W-:Y:S02]  /*22c0*/  PRMT R3, R3, 0x9910, RZ ;  /* 0x0000991003037816 */ /* 0x000fe400000000ff */
[----:B------:R-:W-:Y:S01]  /*22d0*/  PRMT R19, R17, 0x7632, R19 ;  /* 0x0000763211137816 */ /* 0x000fe20000000013 */
[----:B0-----:R-:W0:Y:S01]  /*22e0*/  MUFU.RCP R28, R28 ;  /* 0x0000001c001c7308 */ /* 0x001e220000001000 */
[----:B------:R-:W-:Y:S02]  /*22f0*/  ISETP.GT.AND P0, PT, R3, -0x1, PT ;  /* 0xffffffff0300780c */ /* 0x000fe40003f04270 */
[----:B------:R-:W-:-:S04]  /*2300*/  LOP3.LUT R3, R19, R2, RZ, 0x3c, !PT ;  /* 0x0000000213037212 */ /* 0x000fc800078e3cff */
[----:B------:R-:W-:-:S04]  /*2310*/  PRMT R3, R3, 0x9910, RZ ;  /* 0x0000991003037816 */ /* 0x000fc800000000ff */
[----:B------:R-:W-:Y:S01]  /*2320*/  ISETP.GT.AND P1, PT, R3, -0x1, PT ;  /* 0xffffffff0300780c */ /* 0x000fe20003f24270 */
[----:B0-----:R-:W-:Y:S01]  /*2330*/  VIADD R3, R28, 0xffffffe ;  /* 0x0ffffffe1c037836 */ /* 0x001fe20000000000 */
[----:B------:R-:W-:Y:S02]  /*2340*/  ISETP.NE.AND P2, PT, R20, RZ, PT ;  /* 0x000000ff1400720c */ /* 0x000fe40003f45270 */
[----:B------:R-:W-:-:S03]  /*2350*/  SEL R17, R17, RZ, !P0 ;  /* 0x000000ff11117207 */ /* 0x000fc60004000000 */
[----:B------:R-:W0:Y:S01]  /*2360*/  F2I.FTZ.U32.TRUNC.NTZ R3, R3 ;  /* 0x0000000300037305 */ /* 0x000e22000021f000 */
[----:B------:R-:W-:Y:S02]  /*2370*/  SEL R17, R17, RZ, P2 ;  /* 0x000000ff11117207 */ /* 0x000fe40001000000 */
[----:B------:R-:W-:Y:S02]  /*2380*/  ISETP.NE.AND P0, PT, R2, RZ, PT ;  /* 0x000000ff0200720c */ /* 0x000fe40003f05270 */
[----:B------:R-:W-:Y:S01]  /*2390*/  SEL R19, R19, RZ, !P1 ;  /* 0x000000ff13137207 */ /* 0x000fe20004800000 */
[----:B------:R-:W-:-:S03]  /*23a0*/  IMAD.IADD R18, R20, 0x1, R17 ;  /* 0x0000000114127824 */ /* 0x000fc600078e0211 */
[----:B------:R-:W-:Y:S01]  /*23b0*/  SEL R17, R19, RZ, P0 ;  /* 0x000000ff13117207 */ /* 0x000fe20000000000 */
[----:B0-----:R-:W-:-:S04]  /*23c0*/  IMAD.MOV R29, RZ, RZ, -R3 ;  /* 0x000000ffff1d7224 */ /* 0x001fc800078e0a03 */
[----:B------:R-:W-:Y:S02]  /*23d0*/  IMAD.IADD R17, R2, 0x1, R17 ;  /* 0x0000000102117824 */ /* 0x000fe400078e0211 */
[----:B------:R-:W-:Y:S02]  /*23e0*/  IMAD R19, R29, R10, RZ ;  /* 0x0000000a1d137224 */ /* 0x000fe400078e02ff */
[----:B------:R-:W-:Y:S01]  /*23f0*/  IMAD.MOV.U32 R2, RZ, RZ, RZ ;  /* 0x000000ffff027224 */ /* 0x000fe200078e00ff */
[----:B------:R-:W-:-:S03]  /*2400*/  ISETP.GT.U32.AND P0, PT, R16, R25, PT ;  /* 0x000000191000720c */ /* 0x000fc60003f04070 */
[----:B------:R-:W-:Y:S01]  /*2410*/  IMAD.HI.U32 R2, R3, R19, R2 ;  /* 0x0000001303027227 */ /* 0x000fe200078e0002 */
[----:B------:R-:W-:-:S09]  /*2420*/  ISETP.GE.AND P1, PT, R7, RZ, PT ;  /* 0x000000ff0700720c */ /* 0x000fd20003f26270 */
[----:B------:R-:W-:Y:S01]  /*2430*/  @!P0 IMAD.IADD R25, R25, 0x1, -R16 ;  /* 0x0000000119198824 */ /* 0x000fe200078e0a10 */
[----:B---3--:R-:W-:-:S04]  /*2440*/  PRMT R19, R6, 0x9910, RZ ;  /* 0x0000991006137816 */ /* 0x008fc800000000ff */
[----:B------:R-:W-:-:S04]  /*2450*/  IABS R7, R19 ;  /* 0x0000001300077213 */ /* 0x000fc80000000000 */
[----:B------:R-:W0:Y:S01]  /*2460*/  I2F.RP R3, R7 ;  /* 0x0000000700037306 */ /* 0x000e220000209400 */
[----:B------:R-:W-:-:S07]  /*2470*/  ISETP.GT.U32.AND P0, PT, R16, R25, PT ;  /* 0x000000191000720c */ /* 0x000fce0003f04070 */
[----:B0-----:R-:W0:Y:S06]  /*2480*/  MUFU.RCP R3, R3 ;  /* 0x0000000300037308 */ /* 0x001e2c0000001000 */
[----:B------:R-:W-:Y:S01]  /*2490*/  @!P0 IMAD.IADD R25, R25, 0x1, -R16 ;  /* 0x0000000119198824 */ /* 0x000fe200078e0a10 */
[----:B------:R-:W-:Y:S02]  /*24a0*/  ISETP.GT.U32.AND P0, PT, R8, R23, PT ;  /* 0x000000170800720c */ /* 0x000fe40003f04070 */
[----:B------:R-:W-:-:S05]  /*24b0*/  PRMT R21, R21, 0xbb32, RZ ;  /* 0x0000bb3215157816 */ /* 0x000fca00000000ff */
[----:B------:R-:W-:-:S06]  /*24c0*/  IMAD.MOV.U32 R16, RZ, RZ, R21 ;  /* 0x000000ffff107224 */ /* 0x000fcc00078e0015 */
[----:B------:R-:W-:Y:S02]  /*24d0*/  @!P0 IMAD.IADD R23, R23, 0x1, -R8 ;  /* 0x0000000117178824 */ /* 0x000fe400078e0a08 */
[----:B0-----:R-:W-:-:S04]  /*24e0*/  VIADD R20, R3, 0xffffffe ;  /* 0x0ffffffe03147836 */ /* 0x001fc80000000000 */
[----:B------:R-:W0:Y:S01]  /*24f0*/  F2I.FTZ.U32.TRUNC.NTZ R3, R20 ;  /* 0x0000001400037305 */ /* 0x000e22000021f000 */
[----:B------:R-:W-:Y:S02]  /*2500*/  ISETP.GT.U32.AND P0, PT, R8, R23, PT ;  /* 0x000000170800720c */ /* 0x000fe40003f04070 */
[----:B------:R-:W-:Y:S02]  /*2510*/  ISETP.GE.AND P2, PT, R26, RZ, PT ;  /* 0x000000ff1a00720c */ /* 0x000fe40003f46270 */
[----:B------:R-:W-:Y:S02]  /*2520*/  IABS R21, R16 ;  /* 0x0000001000157213 */ /* 0x000fe40000000000 */
[----:B------:R-:W-:-:S03]  /*2530*/  IABS R26, R11 ;  /* 0x0000000b001a7213 */ /* 0x000fc60000000000 */
[----:B------:R-:W-:-:S04]  /*2540*/  IMAD.HI.U32 R2, R2, R21, RZ ;  /* 0x0000001502027227 */ /* 0x000fc800078e00ff */
[----:B------:R-:W-:Y:S02]  /*2550*/  IMAD.MOV R26, RZ, RZ, -R26 ;  /* 0x000000ffff1a7224 */ /* 0x000fe400078e0a1a */
[----:B------:R-:W-:Y:S02]  /*2560*/  @!P0 IMAD.IADD R23, R23, 0x1, -R8 ;  /* 0x0000000117178824 */ /* 0x000fe400078e0a08 */
[----:B------:R-:W-:Y:S02]  /*2570*/  IMAD R21, R2, R26, R21 ;  /* 0x0000001a02157224 */ /* 0x000fe400078e0215 */
[----:B0-----:R-:W-:Y:S01]  /*2580*/  IMAD.MOV R2, RZ, RZ, -R3 ;  /* 0x000000ffff027224 */ /* 0x001fe200078e0a03 */
[----:B------:R-:W-:-:S03]  /*2590*/  PRMT R8, R6, 0xbb32, RZ ;  /* 0x0000bb3206087816 */ /* 0x000fc600000000ff */
[----:B------:R-:W-:Y:S01]  /*25a0*/  IMAD R29, R2, R7, RZ ;  /* 0x00000007021d7224 */ /* 0x000fe200078e02ff */
[----:B------:R-:W-:Y:S01]  /*25b0*/  IABS R20, R8 ;  /* 0x0000000800147213 */ /* 0x000fe20000000000 */
[----:B------:R-:W-:Y:S01]  /*25c0*/  IMAD.MOV.U32 R2, RZ, RZ, RZ ;  /* 0x000000ffff027224 */ /* 0x000fe200078e00ff */
[----:B------:R-:W-:-:S03]  /*25d0*/  ISETP.NE.AND P0, PT, R15, RZ, PT ;  /* 0x000000ff0f00720c */ /* 0x000fc60003f05270 */
[----:B------:R-:W-:Y:S02]  /*25e0*/  IMAD.HI.U32 R26, R3, R29, R2 ;  /* 0x0000001d031a7227 */ /* 0x000fe400078e0002 */
[----:B------:R-:W0:Y:S02]  /*25f0*/  I2F.RP R3, R20 ;  /* 0x0000001400037306 */ /* 0x000e240000209400 */
[----:B------:R-:W-:-:S06]  /*2600*/  @!P1 IMAD.MOV R25, RZ, RZ, -R25 ;  /* 0x000000ffff199224 */ /* 0x000fcc00078e0a19 */
[----:B------:R-:W-:Y:S02]  /*2610*/  @!P0 LOP3.LUT R25, RZ, R15, RZ, 0x33, !PT ;  /* 0x0000000fff198212 */ /* 0x000fe400078e33ff */
[----:B------:R-:W-:Y:S01]  /*2620*/  ISETP.NE.AND P0, PT, R9, RZ, PT ;  /* 0x000000ff0900720c */ /* 0x000fe20003f05270 */
[----:B0-----:R-:W0:Y:S01]  /*2630*/  MUFU.RCP R3, R3 ;  /* 0x0000000300037308 */ /* 0x001e220000001000 */
[----:B------:R-:W-:Y:S01]  /*2640*/  LOP3.LUT R2, R13, R25, RZ, 0x3c, !PT ;  /* 0x000000190d027212 */ /* 0x000fe200078e3cff */
[----:B------:R-:W-:-:S03]  /*2650*/  @!P2 IMAD.MOV R23, RZ, RZ, -R23 ;  /* 0x000000ffff17a224 */ /* 0x000fc600078e0a17 */
[----:B------:R-:W-:-:S07]  /*2660*/  PRMT R2, R2, 0x9910, RZ ;  /* 0x0000991002027816 */ /* 0x000fce00000000ff */
[----:B------:R-:W-:Y:S02]  /*2670*/  @!P0 LOP3.LUT R23, RZ, R9, RZ, 0x33, !PT ;  /* 0x00000009ff178212 */ /* 0x000fe400078e33ff */
[----:B------:R-:W-:Y:S02]  /*2680*/  ISETP.GT.AND P0, PT, R2, -0x1, PT ;  /* 0xffffffff0200780c */ /* 0x000fe40003f04270 */
[C---:B------:R-:W-:Y:S02]  /*2690*/  PRMT R28, R13.reuse, 0x7632, R28 ;  /* 0x000076320d1c7816 */ /* 0x040fe4000000001c */
[----:B------:R-:W-:Y:S02]  /*26a0*/  SEL R13, R13, RZ, !P0 ;  /* 0x000000ff0d0d7207 */ /* 0x000fe40004000000 */
[----:B------:R-:W-:Y:S01]  /*26b0*/  ISETP.GT.U32.AND P0, PT, R24, R5, PT ;  /* 0x000000051800720c */ /* 0x000fe20003f04070 */
[----:B0-----:R-:W-:-:S04]  /*26c0*/  VIADD R15, R3, 0xffffffe ;  /* 0x0ffffffe030f7836 */ /* 0x001fc80000000000 */
[----:B------:R-:W0:Y:S01]  /*26d0*/  F2I.FTZ.U32.TRUNC.NTZ R3, R15 ;  /* 0x0000000f00037305 */ /* 0x000e22000021f000 */
[----:B------:R-:W-:Y:S02]  /*26e0*/  LOP3.LUT R2, R28, R23, RZ, 0x3c, !PT ;  /* 0x000000171c027212 */ /* 0x000fe400078e3cff */
[----:B------:R-:W-:-:S05]  /*26f0*/  ISETP.NE.AND P1, PT, R25, RZ, PT ;  /* 0x000000ff1900720c */ /* 0x000fca0003f25270 */
[----:B------:R-:W-:Y:S01]  /*2700*/  @!P0 IMAD.IADD R5, R5, 0x1, -R24 ;  /* 0x0000000105058824 */ /* 0x000fe200078e0a18 */
[----:B------:R-:W-:Y:S02]  /*2710*/  PRMT R9, R2, 0x9910, RZ ;  /* 0x0000991002097816 */ /* 0x000fe400000000ff */
[----:B------:R-:W-:Y:S02]  /*2720*/  SEL R2, R13, RZ, P1 ;  /* 0x000000ff0d027207 */ /* 0x000fe40000800000 */
[----:B------:R-:W-:Y:S01]  /*2730*/  ISETP.GT.U32.AND P1, PT, R24, R5, PT ;  /* 0x000000051800720c */ /* 0x000fe20003f24070 */
[----:B0-----:R-:W-:Y:S01]  /*2740*/  IMAD.MOV R13, RZ, RZ, -R3 ;  /* 0x000000ffff0d7224 */ /* 0x001fe200078e0a03 */
[----:B------:R-:W-:Y:S01]  /*2750*/  ISETP.GT.AND P3, PT, R9, -0x1, PT ;  /* 0xffffffff0900780c */ /* 0x000fe20003f64270 */
[----:B------:R-:W-:Y:S02]  /*2760*/  IMAD.IADD R9, R25, 0x1, R2 ;  /* 0x0000000119097824 */ /* 0x000fe400078e0202 */
[----:B------:R-:W-:-:S02]  /*2770*/  IMAD R13, R13, R20, RZ ;  /* 0x000000140d0d7224 */ /* 0x000fc400078e02ff */
[----:B------:R-:W-:-:S04]  /*2780*/  IMAD.MOV.U32 R2, RZ, RZ, RZ ;  /* 0x000000ffff027224 */ /* 0x000fc800078e00ff */
[----:B------:R-:W-:Y:S01]  /*2790*/  IMAD.HI.U32 R2, R3, R13, R2 ;  /* 0x0000000d03027227 */ /* 0x000fe200078e0002 */
[----:B--2---:R-:W-:-:S03]  /*27a0*/  PRMT R3, R27, 0x9910, RZ ;  /* 0x000099101b037816 */ /* 0x004fc600000000ff */
[----:B------:R-:W-:Y:S01]  /*27b0*/  @!P1 IMAD.IADD R5, R5, 0x1, -R24 ;  /* 0x0000000105059824 */ /* 0x000fe200078e0a18 */
[----:B------:R-:W-:Y:S02]  /*27c0*/  ISETP.GE.AND P1, PT, R3, RZ, PT ;  /* 0x000000ff0300720c */ /* 0x000fe40003f26270 */
[----:B------:R-:W-:Y:S02]  /*27d0*/  IABS R13, R3 ;  /* 0x00000003000d7213 */ /* 0x000fe40000000000 */
[----:B------:R-:W-:Y:S02]  /*27e0*/  IABS R3, R19 ;  /* 0x0000001300037213 */ /* 0x000fe40000000000 */
[----:B------:R-:W-:Y:S01]  /*27f0*/  ISETP.GE.AND P0, PT, R16, RZ, PT ;  /* 0x000000ff1000720c */ /* 0x000fe20003f06270 */
[----:B------:R-:W-:-:S04]  /*2800*/  IMAD.HI.U32 R26, R26, R13, RZ ;  /* 0x0000000d1a1a7227 */ /* 0x000fc800078e00ff */
[----:B------:R-:W-:Y:S01]  /*2810*/  IMAD.MOV R16, RZ, RZ, -R3 ;  /* 0x000000ffff107224 */ /* 0x000fe200078e0a03 */
[----:B------:R-:W-:Y:S02]  /*2820*/  PRMT R3, R27, 0xbb32, RZ ;  /* 0x0000bb321b037816 */ /* 0x000fe400000000ff */
[----:B------:R-:W-:Y:S01]  /*2830*/  ISETP.GE.AND P5, PT, R4, RZ, PT ;  /* 0x000000ff0400720c */ /* 0x000fe20003fa6270 */
[----:B------:R-:W-:Y:S01]  /*2840*/  IMAD R16, R26, R16, R13 ;  /* 0x000000101a107224 */ /* 0x000fe200078e020d */
[----:B------:R-:W-:Y:S02]  /*2850*/  IABS R13, R3 ;  /* 0x00000003000d7213 */ /* 0x000fe40000000000 */
[----:B------:R-:W-:Y:S02]  /*2860*/  IABS R4, R8 ;  /* 0x0000000800047213 */ /* 0x000fe40000000000 */
[----:B------:R-:W-:Y:S01]  /*2870*/  ISETP.GT.U32.AND P2, PT, R10, R21, PT ;  /* 0x000000150a00720c */ /* 0x000fe20003f44070 */
[----:B------:R-:W-:-:S04]  /*2880*/  IMAD.HI.U32 R2, R2, R13, RZ ;  /* 0x0000000d02027227 */ /* 0x000fc800078e00ff */
[----:B------:R-:W-:-:S04]  /*2890*/  IMAD.MOV R4, RZ, RZ, -R4 ;  /* 0x000000ffff047224 */ /* 0x000fc800078e0a04 */
[----:B------:R-:W-:Y:S01]  /*28a0*/  IMAD R13, R2, R4, R13 ;  /* 0x00000004020d7224 */ /* 0x000fe200078e020d */
[----:B------:R-:W-:-:S03]  /*28b0*/  ISETP.GT.U32.AND P6, PT, R7, R16, PT ;  /* 0x000000100700720c */ /* 0x000fc60003fc4070 */
[----:B------:R-:W-:Y:S01]  /*28c0*/  @!P2 IMAD.IADD R21, R21, 0x1, -R10 ;  /* 0x000000011515a824 */ /* 0x000fe200078e0a0a */
[----:B------:R-:W-:-:S04]  /*28d0*/  ISETP.GT.U32.AND P4, PT, R20, R13, PT ;  /* 0x0000000d1400720c */ /* 0x000fc80003f84070 */
[----:B------:R-:W-:-:S05]  /*28e0*/  ISETP.GT.U32.AND P2, PT, R10, R21, PT ;  /* 0x000000150a00720c */ /* 0x000fca0003f44070 */
[----:B------:R-:W-:-:S04]  /*28f0*/  @!P6 IMAD.IADD R16, R16, 0x1, -R7 ;  /* 0x000000011010e824 */ /* 0x000fc800078e0a07 */
[----:B------:R-:W-:Y:S01]  /*2900*/  @!P4 IMAD.IADD R13, R13, 0x1, -R20 ;  /* 0x000000010d0dc824 */ /* 0x000fe200078e0a14 */
[----:B------:R-:W-:Y:S02]  /*2910*/  SEL R28, R28, RZ, !P3 ;  /* 0x000000ff1c1c7207 */ /* 0x000fe40005800000 */
[----:B------:R-:W-:Y:S01]  /*2920*/  ISETP.GT.U32.AND P6, PT, R7, R16, PT ;  /* 0x000000100700720c */ /* 0x000fe20003fc4070 */
[----:B------:R-:W-:Y:S01]  /*2930*/  @!P2 IMAD.IADD R21, R21, 0x1, -R10 ;  /* 0x000000011515a824 */ /* 0x000fe200078e0a0a */
[----:B------:R-:W-:Y:S02]  /*2940*/  ISETP.GT.U32.AND P3, PT, R20, R13, PT ;  /* 0x0000000d1400720c */ /* 0x000fe40003f64070 */
[----:B------:R-:W-:Y:S02]  /*2950*/  ISETP.GE.AND P2, PT, R3, RZ, PT ;  /* 0x000000ff0300720c */ /* 0x000fe40003f46270 */
[----:B------:R-:W0:Y:S01]  /*2960*/  LDC.64 R2, c[0x0][0x388] ;  /* 0x0000e200ff027b82 */ /* 0x000e220000000a00 */
[----:B------:R-:W-:Y:S01]  /*2970*/  ISETP.NE.AND P4, PT, R23, RZ, PT ;  /* 0x000000ff1700720c */ /* 0x000fe20003f85270 */
[----:B------:R-:W-:Y:S01]  /*2980*/  @!P5 IMAD.MOV R5, RZ, RZ, -R5 ;  /* 0x000000ffff05d224 */ /* 0x000fe200078e0a05 */
[----:B------:R-:W-:-:S02]  /*2990*/  ISETP.NE.AND P5, PT, R22, RZ, PT ;  /* 0x000000ff1600720c */ /* 0x000fc40003fa5270 */
[----:B------:R-:W-:Y:S02]  /*29a0*/  SEL R4, R28, RZ, P4 ;  /* 0x000000ff1c047207 */ /* 0x000fe40002000000 */
[----:B------:R-:W-:Y:S01]  /*29b0*/  @!P6 IMAD.IADD R16, R16, 0x1, -R7 ;  /* 0x000000011010e824 */ /* 0x000fe200078e0a07 */
[----:B------:R-:W-:Y:S01]  /*29c0*/  ISETP.NE.AND P6, PT, R11, RZ, PT ;  /* 0x000000ff0b00720c */ /* 0x000fe20003fc5270 */
[----:B------:R-:W-:Y:S01]  /*29d0*/  @!P3 IMAD.IADD R13, R13, 0x1, -R20 ;  /* 0x000000010d0db824 */ /* 0x000fe200078e0a14 */
[----:B------:R-:W-:Y:S02]  /*29e0*/  ISETP.NE.AND P4, PT, R19, RZ, PT ;  /* 0x000000ff1300720c */ /* 0x000fe40003f85270 */
[----:B------:R-:W-:Y:S01]  /*29f0*/  ISETP.NE.AND P3, PT, R8, RZ, PT ;  /* 0x000000ff0800720c */ /* 0x000fe20003f65270 */
[--C-:B------:R-:W-:Y:S01]  /*2a00*/  IMAD.MOV.U32 R7, RZ, RZ, R16.reuse ;  /* 0x000000ffff077224 */ /* 0x100fe200078e0010 */
[----:B------:R-:W-:Y:S01]  /*2a10*/  PRMT R16, R12, 0x7632, R16 ;  /* 0x000076320c107816 */ /* 0x000fe20000000010 */
[----:B------:R-:W-:Y:S01]  /*2a20*/  @!P0 IMAD.MOV R21, RZ, RZ, -R21 ;  /* 0x000000ffff158224 */ /* 0x000fe200078e0a15 */
[----:B------:R-:W-:Y:S01]  /*2a30*/  @!P5 LOP3.LUT R5, RZ, R22, RZ, 0x33, !PT ;  /* 0x00000016ff05d212 */ /* 0x000fe200078e33ff */
[----:B------:R-:W-:-:S02]  /*2a40*/  @!P1 IMAD.MOV R7, RZ, RZ, -R7 ;  /* 0x000000ffff079224 */ /* 0x000fc400078e0a07 */
[----:B------:R-:W-:Y:S02]  /*2a50*/  @!P2 IMAD.MOV R13, RZ, RZ, -R13 ;  /* 0x000000ffff0da224 */ /* 0x000fe400078e0a0d */
[----:B------:R-:W-:Y:S02]  /*2a60*/  @!P6 LOP3.LUT R21, RZ, R11, RZ, 0x33, !PT ;  /* 0x0000000bff15e212 */ /* 0x000fe400078e33ff */
[----:B------:R-:W-:Y:S01]  /*2a70*/  @!P4 LOP3.LUT R7, RZ, R19, RZ, 0x33, !PT ;  /* 0x00000013ff07c212 */ /* 0x000fe200078e33ff */
[----:B0-----:R-:W-:Y:S01]  /*2a80*/  IMAD.WIDE.U32 R2, R0, 0x2, R2 ;  /* 0x0000000200027825 */ /* 0x001fe200078e0002 */
[----:B------:R-:W-:Y:S02]  /*2a90*/  @!P3 LOP3.LUT R13, RZ, R8, RZ, 0x33, !PT ;  /* 0x00000008ff0db212 */ /* 0x000fe400078e33ff */
[----:B------:R-:W-:Y:S02]  /*2aa0*/  PRMT R0, R6, 0x7632, R0 ;  /* 0x0000763206007816 */ /* 0x000fe40000000000 */
[----:B------:R-:W-:-:S02]  /*2ab0*/  LOP3.LUT R8, R12, R5, RZ, 0x3c, !PT ;  /* 0x000000050c087212 */ /* 0x000fc400078e3cff */
[----:B------:R-:W-:Y:S02]  /*2ac0*/  LOP3.LUT R10, R16, R21, RZ, 0x3c, !PT ;  /* 0x00000015100a7212 */ /* 0x000fe400078e3cff */
[----:B------:R-:W-:Y:S02]  /*2ad0*/  LOP3.LUT R11, R6, R7, RZ, 0x3c, !PT ;  /* 0x00000007060b7212 */ /* 0x000fe400078e3cff */
[----:B------:R-:W-:Y:S02]  /*2ae0*/  LOP3.LUT R15, R0, R13, RZ, 0x3c, !PT ;  /* 0x0000000d000f7212 */ /* 0x000fe400078e3cff */
[----:B------:R-:W-:Y:S02]  /*2af0*/  PRMT R8, R8, 0x9910, RZ ;  /* 0x0000991008087816 */ /* 0x000fe400000000ff */
[----:B------:R-:W-:Y:S02]  /*2b00*/  PRMT R10, R10, 0x9910, RZ ;  /* 0x000099100a0a7816 */ /* 0x000fe400000000ff */
[----:B------:R-:W-:-:S02]  /*2b10*/  PRMT R11, R11, 0x9910, RZ ;  /* 0x000099100b0b7816 */ /* 0x000fc400000000ff */
[----:B------:R-:W-:Y:S02]  /*2b20*/  PRMT R15, R15, 0x9910, RZ ;  /* 0x000099100f0f7816 */ /* 0x000fe400000000ff */
[----:B------:R-:W-:Y:S02]  /*2b30*/  ISETP.GT.AND P6, PT, R8, -0x1, PT ;  /* 0xffffffff0800780c */ /* 0x000fe40003fc4270 */
[----:B------:R-:W-:Y:S02]  /*2b40*/  ISETP.GT.AND P5, PT, R10, -0x1, PT ;  /* 0xffffffff0a00780c */ /* 0x000fe40003fa4270 */
[----:B------:R-:W-:Y:S02]  /*2b50*/  ISETP.GT.AND P4, PT, R11, -0x1, PT ;  /* 0xffffffff0b00780c */ /* 0x000fe40003f84270 */
[----:B------:R-:W-:Y:S02]  /*2b60*/  ISETP.GT.AND P3, PT, R15, -0x1, PT ;  /* 0xffffffff0f00780c */ /* 0x000fe40003f64270 */
[----:B------:R-:W-:-:S02]  /*2b70*/  SEL R12, R12, RZ, !P6 ;  /* 0x000000ff0c0c7207 */ /* 0x000fc40007000000 */
[----:B------:R-:W-:Y:S02]  /*2b80*/  ISETP.NE.AND P2, PT, R5, RZ, PT ;  /* 0x000000ff0500720c */ /* 0x000fe40003f45270 */
[----:B------:R-:W-:Y:S02]  /*2b90*/  ISETP.NE.AND P1, PT, R21, RZ, PT ;  /* 0x000000ff1500720c */ /* 0x000fe40003f25270 */
[----:B------:R-:W-:Y:S02]  /*2ba0*/  ISETP.NE.AND P0, PT, R7, RZ, PT ;  /* 0x000000ff0700720c */ /* 0x000fe40003f05270 */
[----:B------:R-:W-:Y:S02]  /*2bb0*/  ISETP.NE.AND P6, PT, R13, RZ, PT ;  /* 0x000000ff0d00720c */ /* 0x000fe40003fc5270 */
[----:B------:R-:W-:Y:S02]  /*2bc0*/  SEL R8, R16, RZ, !P5 ;  /* 0x000000ff10087207 */ /* 0x000fe40006800000 */
[----:B------:R-:W-:-:S02]  /*2bd0*/  SEL R6, R6, RZ, !P4 ;  /* 0x000000ff06067207 */ /* 0x000fc40006000000 */
[----:B------:R-:W-:Y:S02]  /*2be0*/  SEL R0, R0, RZ, !P3 ;  /* 0x000000ff00007207 */ /* 0x000fe40005800000 */
[----:B------:R-:W-:Y:S02]  /*2bf0*/  SEL R12, R12, RZ, P2 ;  /* 0x000000ff0c0c7207 */ /* 0x000fe40001000000 */
[----:B------:R-:W-:Y:S02]  /*2c00*/  SEL R8, R8, RZ, P1 ;  /* 0x000000ff08087207 */ /* 0x000fe40000800000 */
[----:B------:R-:W-:Y:S02]  /*2c10*/  SEL R6, R6, RZ, P0 ;  /* 0x000000ff06067207 */ /* 0x000fe40000000000 */
[----:B------:R-:W-:Y:S01]  /*2c20*/  SEL R0, R0, RZ, P6 ;  /* 0x000000ff00007207 */ /* 0x000fe20003000000 */
[----:B------:R-:W-:Y:S02]  /*2c30*/  IMAD.IADD R4, R23, 0x1, R4 ;  /* 0x0000000117047824 */ /* 0x000fe400078e0204 */
[----:B------:R-:W-:-:S02]  /*2c40*/  IMAD.IADD R5, R5, 0x1, R12 ;  /* 0x0000000105057824 */ /* 0x000fc400078e020c */
[----:B------:R-:W-:Y:S02]  /*2c50*/  IMAD.IADD R8, R21, 0x1, R8 ;  /* 0x0000000115087824 */ /* 0x000fe400078e0208 */
[----:B------:R-:W-:Y:S02]  /*2c60*/  IMAD.IADD R7, R7, 0x1, R6 ;  /* 0x0000000107077824 */ /* 0x000fe400078e0206 */
[----:B------:R-:W-:Y:S01]  /*2c70*/  IMAD.IADD R0, R13, 0x1, R0 ;  /* 0x000000010d007824 */ /* 0x000fe200078e0200 */
[----:B------:R-:W-:Y:S01]  /*2c80*/  PRMT R17, R18, 0x5410, R17 ;  /* 0x0000541012117816 */ /* 0x000fe20000000011 */
[----:B------:R-:W-:Y:S01]  /*2c90*/  IMAD.WIDE.U32 R2, R14, 0x4, R2 ;  /* 0x000000040e027825 */ /* 0x000fe200078e0002 */
        /* <DEDUP_REMOVED lines=8> */
.L_x_39144:
        /* <DEDUP_REMOVED lines=14> */
.L_x_50246:


//--------------------- .text._ZN2at6native29vectorized_elementwise_kernelILi4ENS0_13BinaryFunctorIsssZZZNS0_21remainder_kernel_cudaERNS_18TensorIteratorBaseEENKUlvE_clEvENKUlvE3_clEvEUlssE_EESt5arrayIPcLm3EEEEviT0_T1_ --------------------------
	.section	.text._ZN2at6native29vectorized_elementwise_kernelILi4ENS0_13BinaryFunctorIsssZZZNS0_21remainder_kernel_cudaERNS_18TensorIteratorBaseEENKUlvE_clEvENKUlvE3_clEvEUlssE_EESt5arrayIPcLm3EEEEviT0_T1_,"ax",@progbits
	.align	128
        .global         _ZN2at6native29vectorized_elementwise_kernelILi4ENS0_13BinaryFunctorIsssZZZNS0_21remainder_kernel_cudaERNS_18TensorIteratorBaseEENKUlvE_clEvENKUlvE3_clEvEUlssE_EESt5arrayIPcLm3EEEEviT0_T1_
        .type           _ZN2at6native29vectorized_elementwise_kernelILi4ENS0_13BinaryFunctorIsssZZZNS0_21remainder_kernel_cudaERNS_18TensorIteratorBaseEENKUlvE_clEvENKUlvE3_clEvEUlssE_EESt5arrayIPcLm3EEEEviT0_T1_,@function
        .size           _ZN2at6native29vectorized_elementwise_kernelILi4ENS0_13BinaryFunctorIsssZZZNS0_21remainder_kernel_cudaERNS_18TensorIteratorBaseEENKUlvE_clEvENKUlvE3_clEvEUlssE_EESt5arrayIPcLm3EEEEviT0_T1_,(.L_x_50247 - _ZN2at6native29vectorized_elementwise_kernelILi4ENS0_13BinaryFunctorIsssZZZNS0_21remainder_kernel_cudaERNS_18TensorIteratorBaseEENKUlvE_clEvENKUlvE3_clEvEUlssE_EESt5arrayIPcLm3EEEEviT0_T1_)
        .other          _ZN2at6native29vectorized_elementwise_kernelILi4ENS0_13BinaryFunctorIsssZZZNS0_21remainder_kernel_cudaERNS_18TensorIteratorBaseEENKUlvE_clEvENKUlvE3_clEvEUlssE_EESt5arrayIPcLm3EEEEviT0_T1_,@"STO_CUDA_ENTRY STV_DEFAULT"
_ZN2at6native29vectorized_elementwise_kernelILi4ENS0_13BinaryFunctorIsssZZZNS0_21remainder_kernel_cudaERNS_18TensorIteratorBaseEENKUlvE_clEvENKUlvE3_clEvEUlssE_EESt5arrayIPcLm3EEEEviT0_T1_:
.text._ZN2at6native29vectorized_elementwise_kernelILi4ENS0_13BinaryFunctorIsssZZZNS0_21remainder_kernel_cudaERNS_18TensorIteratorBaseEENKUlvE_clEvENKUlvE3_clEvEUlssE_EESt5arrayIPcLm3EEEEviT0_T1_:
        /* <DEDUP_REMOVED lines=130> */
.L_x_39147:
[----:B------:R-:W-:Y:S05]  /*0820*/  BSYNC.RECONVERGENT B0 ;  /* 0x0000000000007941 */ /* 0x000fea0003800200 */
.L_x_39146:
        /* <DEDUP_REMOVED lines=34> */
.L_x_39149:
[----:B------:R-:W-:Y:S05]  /*0a50*/  BSYNC.RECONVERGENT B0 ;  /* 0x0000000000007941 */ /* 0x000fea0003800200 */
.L_x_39148:
        /* <DEDUP_REMOVED lines=34> */
.L_x_39151:
[----:B------:R-:W-:Y:S05]  /*0c80*/  BSYNC.RECONVERGENT B0 ;  /* 0x0000000000007941 */ /* 0x000fea0003800200 */
.L_x_39150:
        /* <DEDUP_REMOVED lines=34> */
.L_x_39153:
[----:B------:R-:W-:Y:S05]  /*0eb0*/  BSYNC.RECONVERGENT B0 ;  /* 0x0000000000007941 */ /* 0x000fea0003800200 */
.L_x_39152:
        /* <DEDUP_REMOVED lines=35> */
.L_x_39155:
[----:B------:R-:W-:Y:S05]  /*10f0*/  BSYNC.RECONVERGENT B0 ;  /* 0x0000000000007941 */ /* 0x000fea0003800200 */
.L_x_39154:
        /* <DEDUP_REMOVED lines=41> */
.L_x_39157:
[----:B------:R-:W-:Y:S05]  /*1390*/  BSYNC.RECONVERGENT B0 ;  /* 0x0000000000007941 */ /* 0x000fea0003800200 */
.L_x_39156:
        /* <DEDUP_REMOVED lines=33> */
.L_x_39159:
[----:B------:R-:W-:Y:S05]  /*15b0*/  BSYNC.RECONVERGENT B0 ;  /* 0x0000000000007941 */ /* 0x000fea0003800200 */
.L_x_39158:
        /* <DEDUP_REMOVED lines=33> */
.L_x_39161:
[----:B------:R-:W-:Y:S05]  /*17d0*/  BSYNC.RECONVERGENT B0 ;  /* 0x0000000000007941 */ /* 0x000fea0003800200 */
.L_x_39160:
        /* <DEDUP_REMOVED lines=18> */
.L_x_39164:
[----:B------:R-:W-:-:S13]  /*1900*/  ISETP.GE.U32.AND P0, PT, R3, R2, PT ;  /* 0x000000020300720c */ /* 0x000fda0003f06070 */
[----:B------:R-:W-:Y:S05]  /*1910*/  @P0 BRA `(.L_x_39166) ;  /* 0x0000000000300947 */ /* 0x000fea0003800000 */
[----:B0-----:R-:W0:Y:S01]  /*1920*/  LDC.64 R4, c[0x0][0x388] ;  /* 0x0000e200ff047b82 */ /* 0x001e220000000a00 */
[----:B------:R-:W-:Y:S02]  /*1930*/  IMAD.IADD R7, R0, 0x1, R3 ;  /* 0x0000000100077824 */ /* 0x000fe400078e0203 */
[----:B------:R-:W-:Y:S02]  /*1940*/  VIADD R3, R3, 0x80 ;  /* 0x0000008003037836 */ /* 0x000fe40000000000 */
[----:B0-----:R-:W-:-:S05]  /*1950*/  IMAD.WIDE.U32 R4, R7, 0x2, R4 ;  /* 0x0000000207047825 */ /* 0x001fca00078e0004 */
[----:B------:R1:W-:Y:S02]  /*1960*/  STG.E.U16 desc[UR4][R4.64], R9 ;  /* 0x0000000904007986 */ /* 0x0003e4000c101504 */
.L_x_39165:
[----:B------:R-:W-:-:S13]  /*1970*/  ISETP.GE.U32.AND P0, PT, R3, R2, PT ;  /* 0x000000020300720c */ /* 0x000fda0003f06070 */
[----:B------:R-:W-:Y:S05]  /*1980*/  @P0 BRA `(.L_x_39167) ;  /* 0x0000000000340947 */ /* 0x000fea0003800000 */
[----:B01----:R-:W0:Y:S01]  /*1990*/  LDC.64 R4, c[0x0][0x388] ;  /* 0x0000e200ff047b82 */ /* 0x003e220000000a00 */
[----:B------:R-:W-:Y:S02]  /*19a0*/  IMAD.IADD R7, R0, 0x1, R3 ;  /* 0x0000000100077824 */ /* 0x000fe400078e0203 */
[----:B------:R-:W-:Y:S02]  /*19b0*/  VIADD R3, R3, 0x80 ;  /* 0x0000008003037836 */ /* 0x000fe40000000000 */
[----:B0-----:R-:W-:-:S05]  /*19c0*/  IMAD.WIDE.U32 R4, R7, 0x2, R4 ;  /* 0x0000000207047825 */ /* 0x001fca00078e0004 */
[----:B------:R1:W-:Y:S02]  /*19d0*/  STG.E.U16 desc[UR4][R4.64], R10 ;  /* 0x0000000a04007986 */ /* 0x0003e4000c101504 */
.L_x_39166:
        /* <DEDUP_REMOVED lines=8> */
.L_x_39167:
[----:B------:R-:W-:Y:S05]  /*1a60*/  BSYNC.RELIABLE B1 ;  /* 0x0000000000017941 */ /* 0x000fea0003800100 */
.L_x_39163:
[----:B------:R-:W-:-:S13]  /*1a70*/  ISETP.GE.U32.AND P0, PT, R3, R2, PT ;  /* 0x000000020300720c */ /* 0x000fda0003f06070 */
[----:B012---:R-:W0:Y:S01]  /*1a80*/  @!P0 LDC.64 R4, c[0x0][0x388] ;  /* 0x0000e200ff048b82 */ /* 0x007e220000000a00 */
[----:B------:R-:W-:Y:S02]  /*1a90*/  @!P0 IMAD.IADD R7, R0, 0x1, R3 ;  /* 0x0000000100078824 */ /* 0x000fe400078e0203 */
[----:B------:R-:W-:Y:S02]  /*1aa0*/  @!P0 VIADD R3, R3, 0x80 ;  /* 0x0000008003038836 */ /* 0x000fe40000000000 */
[----:B0-----:R-:W-:-:S05]  /*1ab0*/  @!P0 IMAD.WIDE.U32 R4, R7, 0x2, R4 ;  /* 0x0000000207048825 */ /* 0x001fca00078e0004 */
[----:B------:R2:W-:Y:S02]  /*1ac0*/  @!P0 STG.E.U16 desc[UR4][R4.64], R12 ;  /* 0x0000000c04008986 */ /* 0x0005e4000c101504 */
.L_x_39168:
[----:B------:R-:W-:Y:S05]  /*1ad0*/  BSYNC.RECONVERGENT B0 ;  /* 0x0000000000007941 */ /* 0x000fea0003800200 */
.L_x_39162:
        /* <DEDUP_REMOVED lines=8> */
.L_x_39145:
        /* <DEDUP_REMOVED lines=14> */
[----:B------:R-:W-:-:S02]  /*1c40*/  PRMT R16, R5, 0x9910, RZ ;  /* 0x0000991005107816 */ /* 0x000fc400000000ff */
[----:B------:R-:W-:Y:S01]  /*1c50*/  IABS R18, R20 ;  /* 0x0000001400127213 */ /* 0x000fe20000000000 */
[----:B------:R-:W1:Y:S01]  /*1c60*/  I2F.RP R23, R22 ;  /* 0x0000001600177306 */ /* 0x000e620000209400 */
[----:B------:R-:W-:-:S07]  /*1c70*/  IABS R19, R16 ;  /* 0x0000001000137213 */ /* 0x000fce0000000000 */
[----:B------:R-:W3:Y:S08]  /*1c80*/  I2F.RP R24, R18 ;  /* 0x0000001200187306 */ /* 0x000ef00000209400 */
[----:B------:R-:W0:Y:S08]  /*1c90*/  I2F.RP R25, R19 ;  /* 0x0000001300197306 */ /* 0x000e300000209400 */
[----:B-1----:R-:W1:Y:S08]  /*1ca0*/  MUFU.RCP R23, R23 ;  /* 0x0000001700177308 */ /* 0x002e700000001000 */
[----:B---3--:R-:W3:Y:S08]  /*1cb0*/  MUFU.RCP R24, R24 ;  /* 0x0000001800187308 */ /* 0x008ef00000001000 */
[----:B0-----:R-:W0:Y:S01]  /*1cc0*/  MUFU.RCP R25, R25 ;  /* 0x0000001900197308 */ /* 0x001e220000001000 */
[----:B-1----:R-:W-:-:S07]  /*1cd0*/  VIADD R10, R23, 0xffffffe ;  /* 0x0ffffffe170a7836 */ /* 0x002fce0000000000 */
[----:B------:R-:W1:Y:S01]  /*1ce0*/  F2I.FTZ.U32.TRUNC.NTZ R11, R10 ;  /* 0x0000000a000b7305 */ /* 0x000e62000021f000 */
[----:B---3--:R-:W-:Y:S02]  /*1cf0*/  VIADD R12, R24, 0xffffffe ;  /* 0x0ffffffe180c7836 */ /* 0x008fe40000000000 */
[----:B0-----:R-:W-:-:S05]  /*1d00*/  VIADD R14, R25, 0xffffffe ;  /* 0x0ffffffe190e7836 */ /* 0x001fca0000000000 */
[----:B------:R-:W0:Y:S08]  /*1d10*/  F2I.FTZ.U32.TRUNC.NTZ R13, R12 ;  /* 0x0000000c000d7305 */ /* 0x000e30000021f000 */
[----:B------:R-:W3:Y:S01]  /*1d20*/  F2I.FTZ.U32.TRUNC.NTZ R15, R14 ;  /* 0x0000000e000f7305 */ /* 0x000ee2000021f000 */
[----:B-1----:R-:W-:Y:S02]  /*1d30*/  IMAD.MOV R23, RZ, RZ, -R11 ;  /* 0x000000ffff177224 */ /* 0x002fe400078e0a0b */
[----:B------:R-:W-:-:S02]  /*1d40*/  IMAD.MOV.U32 R10, RZ, RZ, RZ ;  /* 0x000000ffff0a7224 */ /* 0x000fc400078e00ff */
[----:B------:R-:W-:Y:S02]  /*1d50*/  IMAD R23, R23, R22, RZ ;  /* 0x0000001617177224 */ /* 0x000fe400078e02ff */
[----:B0-----:R-:W-:Y:S02]  /*1d60*/  IMAD.MOV R25, RZ, RZ, -R13 ;  /* 0x000000ffff197224 */ /* 0x001fe400078e0a0d */
[----:B------:R-:W-:-:S04]  /*1d70*/  IMAD.HI.U32 R11, R11, R23, R10 ;  /* 0x000000170b0b7227 */ /* 0x000fc800078e000a */
[----:B---3--:R-:W-:Y:S02]  /*1d80*/  IMAD.MOV R24, RZ, RZ, -R15 ;  /* 0x000000ffff187224 */ /* 0x008fe400078e0a0f */
[----:B------:R-:W-:Y:S02]  /*1d90*/  IMAD R25, R25, R18, RZ ;  /* 0x0000001219197224 */ /* 0x000fe400078e02ff */
[----:B------:R-:W-:Y:S02]  /*1da0*/  IMAD.MOV.U32 R12, RZ, RZ, RZ ;  /* 0x000000ffff0c7224 */ /* 0x000fe400078e00ff */
[----:B------:R-:W-:Y:S01]  /*1db0*/  IMAD.MOV.U32 R10, RZ, RZ, R24 ;  /* 0x000000ffff0a7224 */ /* 0x000fe200078e0018 */
[----:B------:R-:W-:Y:S01]  /*1dc0*/  PRMT R23, R5, 0xbb32, RZ ;  /* 0x0000bb3205177816 */ /* 0x000fe200000000ff */
[----:B------:R-:W-:-:S04]  /*1dd0*/  IMAD.HI.U32 R13, R13, R25, R12 ;  /* 0x000000190d0d7227 */ /* 0x000fc800078e000c */
[----:B------:R-:W-:Y:S01]  /*1de0*/  IMAD R25, R10, R19, RZ ;  /* 0x000000130a197224 */ /* 0x000fe200078e02ff */
[----:B------:R-:W-:Y:S01]  /*1df0*/  IABS R12, R23 ;  /* 0x00000017000c7213 */ /* 0x000fe20000000000 */
[----:B------:R-:W-:-:S04]  /*1e00*/  IMAD.MOV.U32 R14, RZ, RZ, RZ ;  /* 0x000000ffff0e7224 */ /* 0x000fc800078e00ff */
[----:B------:R-:W-:Y:S02]  /*1e10*/  IMAD.HI.U32 R14, R15, R25, R14 ;  /* 0x000000190f0e7227 */ /* 0x000fe400078e000e */
[----:B------:R-:W0:Y:S01]  /*1e20*/  I2F.RP R25, R12 ;  /* 0x0000000c00197306 */ /* 0x000e220000209400 */
[C---:B----4-:R-:W-:Y:S02]  /*1e30*/  PRMT R10, R6.reuse, 0x9910, RZ ;  /* 0x00009910060a7816 */ /* 0x050fe400000000ff */
[----:B------:R-:W-:Y:S02]  /*1e40*/  IABS R15, R21 ;  /* 0x00000015000f7213 */ /* 0x000fe40000000000 */
[----:B------:R-:W-:Y:S02]  /*1e50*/  IABS R24, R10 ;  /* 0x0000000a00187213 */ /* 0x000fe40000000000 */
[----:B------:R-:W-:Y:S01]  /*1e60*/  PRMT R6, R6, 0xbb32, RZ ;  /* 0x0000bb3206067816 */ /* 0x000fe200000000ff */
[----:B------:R-:W-:-:S02]  /*1e70*/  IMAD.MOV R15, RZ, RZ, -R15 ;  /* 0x000000ffff0f7224 */ /* 0x000fc400078e0a0f */
[----:B------:R-:W-:Y:S01]  /*1e80*/  IMAD.HI.U32 R11, R11, R24, RZ ;  /* 0x000000180b0b7227 */ /* 0x000fe200078e00ff */
[----:B0-----:R-:W0:Y:S03]  /*1e90*/  MUFU.RCP R25, R25 ;  /* 0x0000001900197308 */ /* 0x001e260000001000 */
[----:B------:R-:W-:Y:S01]  /*1ea0*/  IMAD R15, R11, R15, R24 ;  /* 0x0000000f0b0f7224 */ /* 0x000fe200078e0218 */
[----:B------:R-:W-:Y:S02]  /*1eb0*/  IABS R11, R20 ;  /* 0x00000014000b7213 */ /* 0x000fe40000000000 */
[----:B------:R-:W-:-:S03]  /*1ec0*/  IABS R24, R6 ;  /* 0x0000000600187213 */ /* 0x000fc60000000000 */
[----:B------:R-:W-:Y:S02]  /*1ed0*/  IMAD.MOV R11, RZ, RZ, -R11 ;  /* 0x000000ffff0b7224 */ /* 0x000fe400078e0a0b */
[----:B------:R-:W-:-:S04]  /*1ee0*/  IMAD.HI.U32 R13, R13, R24, RZ ;  /* 0x000000180d0d7227 */ /* 0x000fc800078e00ff */
[----:B------:R-:W-:Y:S02]  /*1ef0*/  IMAD R13, R13, R11, R24 ;  /* 0x0000000b0d0d7224 */ /* 0x000fe400078e0218 */
[----:B0-----:R-:W-:Y:S01]  /*1f00*/  VIADD R11, R25, 0xffffffe ;  /* 0x0ffffffe190b7836 */ /* 0x001fe20000000000 */
[----:B------:R-:W-:-:S05]  /*1f10*/  PRMT R24, R7, 0x9910, RZ ;  /* 0x0000991007187816 */ /* 0x000fca00000000ff */
[----:B------:R-:W0:Y:S01]  /*1f20*/  F2I.FTZ.U32.TRUNC.NTZ R11, R11 ;  /* 0x0000000b000b7305 */ /* 0x000e22000021f000 */
[----:B------:R-:W-:Y:S02]  /*1f30*/  IABS R26, R16 ;  /* 0x00000010001a7213 */ /* 0x000fe40000000000 */
[----:B------:R-:W-:-:S03]  /*1f40*/  IABS R25, R24 ;  /* 0x0000001800197213 */ /* 0x000fc60000000000 */
[----:B------:R-:W-:Y:S02]  /*1f50*/  IMAD.MOV R26, RZ, RZ, -R26 ;  /* 0x000000ffff1a7224 */ /* 0x000fe400078e0a1a */
[----:B------:R-:W-:-:S04]  /*1f60*/  IMAD.HI.U32 R14, R14, R25, RZ ;  /* 0x000000190e0e7227 */ /* 0x000fc800078e00ff */
[----:B------:R-:W-:Y:S02]  /*1f70*/  IMAD R14, R14, R26, R25 ;  /* 0x0000001a0e0e7224 */ /* 0x000fe400078e0219 */
[----:B0-----:R-:W-:Y:S01]  /*1f80*/  IMAD.MOV R25, RZ, RZ, -R11 ;  /* 0x000000ffff197224 */ /* 0x001fe200078e0a0b */
[----:B------:R-:W-:Y:S01]  /*1f90*/  ISETP.GE.AND P5, PT, R10, RZ, PT ;  /* 0x000000ff0a00720c */ /* 0x000fe20003fa6270 */
[----:B------:R-:W-:Y:S02]  /*1fa0*/  IMAD.MOV.U32 R10, RZ, RZ, RZ ;  /* 0x000000ffff0a7224 */ /* 0x000fe400078e00ff */
[----:B------:R-:W-:-:S04]  /*1fb0*/  IMAD R25, R25, R12, RZ ;  /* 0x0000000c19197224 */ /* 0x000fc800078e02ff */
[----:B------:R-:W-:Y:S01]  /*1fc0*/  IMAD.HI.U32 R25, R11, R25, R10 ;  /* 0x000000190b197227 */ /* 0x000fe200078e000a */
[----:B--2---:R-:W-:-:S04]  /*1fd0*/  PRMT R10, R2, 0x9910, RZ ;  /* 0x00009910020a7816 */ /* 0x004fc800000000ff */
[----:B------:R-:W-:-:S04]  /*1fe0*/  IABS R11, R10 ;  /* 0x0000000a000b7213 */ /* 0x000fc80000000000 */
[----:B------:R-:W0:Y:S01]  /*1ff0*/  I2F.RP R26, R11 ;  /* 0x0000000b001a7306 */ /* 0x000e220000209400 */
[----:B------:R-:W-:Y:S02]  /*2000*/  ISETP.GT.U32.AND P2, PT, R22, R15, PT ;  /* 0x0000000f1600720c */ /* 0x000fe40003f44070 */
[----:B------:R-:W-:Y:S02]  /*2010*/  PRMT R7, R7, 0xbb32, RZ ;  /* 0x0000bb3207077816 */ /* 0x000fe400000000ff */
[----:B------:R-:W-:-:S09]  /*2020*/  ISETP.GE.AND P0, PT, R24, RZ, PT ;  /* 0x000000ff1800720c */ /* 0x000fd20003f06270 */
[----:B------:R-:W-:Y:S01]  /*2030*/  @!P2 IMAD.IADD R15, R15, 0x1, -R22 ;  /* 0x000000010f0fa824 */ /* 0x000fe200078e0a16 */
[----:B0-----:R-:W0:Y:S01]  /*2040*/  MUFU.RCP R26, R26 ;  /* 0x0000001a001a7308 */ /* 0x001e220000001000 */
[----:B------:R-:W-:-:S03]  /*2050*/  IMAD.MOV.U32 R24, RZ, RZ, R7 ;  /* 0x000000ffff187224 */ /* 0x000fc600078e0007 */
[----:B------:R-:W-:Y:S02]  /*2060*/  ISETP.GT.U32.AND P2, PT, R22, R15, PT ;  /* 0x0000000f1600720c */ /* 0x000fe40003f44070 */
[----:B------:R-:W-:Y:S02]  /*2070*/  ISETP.GE.AND P1, PT, R6, RZ, PT ;  /* 0x000000ff0600720c */ /* 0x000fe40003f26270 */
[----:B------:R-:W-:Y:S02]  /*2080*/  IABS R27, R23 ;  /* 0x00000017001b7213 */ /* 0x000fe40000000000 */
[----:B------:R-:W-:-:S05]  /*2090*/  IABS R6, R24 ;  /* 0x0000001800067213 */ /* 0x000fca0000000000 */
[----:B------:R-:W-:-:S04]  /*20a0*/  IMAD.HI.U32 R25, R25, R6, RZ ;  /* 0x0000000619197227 */ /* 0x000fc800078e00ff */
[----:B0-----:R-:W-:Y:S02]  /*20b0*/  VIADD R7, R26, 0xffffffe ;  /* 0x0ffffffe1a077836 */ /* 0x001fe40000000000 */
[----:B------:R-:W-:Y:S02]  /*20c0*/  IMAD.MOV R26, RZ, RZ, -R27 ;  /* 0x000000ffff1a7224 */ /* 0x000fe400078e0a1b */
[----:B------:R-:W-:Y:S01]  /*20d0*/  @!P2 IMAD.IADD R15, R15, 0x1, -R22 ;  /* 0x000000010f0fa824 */ /* 0x000fe200078e0a16 */
[----:B------:R-:W-:Y:S01]  /*20e0*/  PRMT R22, R2, 0xbb32, RZ ;  /* 0x0000bb3202167816 */ /* 0x000fe200000000ff */
[----:B------:R-:W-:-:S03]  /*20f0*/  IMAD R25, R25, R26, R6 ;  /* 0x0000001a19197224 */ /* 0x000fc600078e0206 */
[----:B------:R-:W-:-:S04]  /*2100*/  IABS R26, R22 ;  /* 0x00000016001a7213 */ /* 0x000fc80000000000 */
[----:B------:R-:W0:Y:S08]  /*2110*/  I2F.RP R28, R26 ;  /* 0x0000001a001c7306 */ /* 0x000e300000209400 */
[----:B------:R-:W1:Y:S01]  /*2120*/  F2I.FTZ.U32.TRUNC.NTZ R7, R7 ;  /* 0x0000000700077305 */ /* 0x000e62000021f000 */
[----:B------:R-:W-:-:S07]  /*2130*/  ISETP.GT.U32.AND P2, PT, R18, R13, PT ;  /* 0x0000000d1200720c */ /* 0x000fce0003f44070 */
[----:B0-----:R-:W0:Y:S01]  /*2140*/  MUFU.RCP R28, R28 ;  /* 0x0000001c001c7308 */ /* 0x001e220000001000 */
[----:B------:R-:W-:Y:S01]  /*2150*/  ISETP.GT.U32.AND P4, PT, R12, R25, PT ;  /* 0x000000190c00720c */ /* 0x000fe20003f84070 */
[----:B-1----:R-:W-:-:S04]  /*2160*/  IMAD.MOV R6, RZ, RZ, -R7 ;  /* 0x000000ffff067224 */ /* 0x002fc800078e0a07 */
[----:B------:R-:W-:Y:S02]  /*2170*/  IMAD R27, R6, R11, RZ ;  /* 0x0000000b061b7224 */ /* 0x000fe400078e02ff */
[----:B------:R-:W-:Y:S01]  /*2180*/  IMAD.MOV.U32 R6, RZ, RZ, RZ ;  /* 0x000000ffff067224 */ /* 0x000fe200078e00ff */
[----:B------:R-:W-:Y:S01]  /*2190*/  ISETP.GT.U32.AND P6, PT, R19, R14, PT ;  /* 0x0000000e1300720c */ /* 0x000fe20003fc4070 */
[----:B------:R-:W-:Y:S02]  /*21a0*/  @!P2 IMAD.IADD R13, R13, 0x1, -R18 ;  /* 0x000000010d0da824 */ /* 0x000fe400078e0a12 */
[----:B------:R-:W-:-:S04]  /*21b0*/  IMAD.HI.U32 R27, R7, R27, R6 ;  /* 0x0000001b071b7227 */ /* 0x000fc800078e0006 */
[----:B0-----:R-:W-:Y:S01]  /*21c0*/  VIADD R6, R28, 0xffffffe ;  /* 0x0ffffffe1c067836 */ /* 0x001fe20000000000 */
[----:B------:R-:W-:Y:S01]  /*21d0*/  ISETP.GT.U32.AND P3, PT, R18, R13, PT ;  /* 0x0000000d1200720c */ /* 0x000fe20003f64070 */
[----:B------:R-:W-:Y:S02]  /*21e0*/  @!P4 IMAD.IADD R25, R25, 0x1, -R12 ;  /* 0x000000011919c824 */ /* 0x000fe400078e0a0c */
[----:B------:R-:W0:Y:S02]  /*21f0*/  F2I.FTZ.U32.TRUNC.NTZ R7, R6 ;  /* 0x0000000600077305 */ /* 0x000e24000021f000 */
[----:B------:R-:W-:Y:S01]  /*2200*/  @!P6 IMAD.IADD R14, R14, 0x1, -R19 ;  /* 0x000000010e0ee824 */ /* 0x000fe200078e0a13 */
[----:B------:R-:W-:Y:S01]  /*2210*/  ISETP.GT.U32.AND P4, PT, R12, R25, PT ;  /* 0x000000190c00720c */ /* 0x000fe20003f84070 */
[----:B------:R-:W-:Y:S01]  /*2220*/  @!P5 IMAD.MOV R15, RZ, RZ, -R15 ;  /* 0x000000ffff0fd224 */ /* 0x000fe200078e0a0f */
[----:B------:R-:W-:-:S05]  /*2230*/  ISETP.NE.AND P5, PT, R20, RZ, PT ;  /* 0x000000ff1400720c */ /* 0x000fca0003fa5270 */
[----:B------:R-:W-:Y:S01]  /*2240*/  @!P3 IMAD.IADD R13, R13, 0x1, -R18 ;  /* 0x000000010d0db824 */ /* 0x000fe200078e0a12 */
[----:B------:R-:W-:-:S03]  /*2250*/  ISETP.GT.U32.AND P3, PT, R19, R14, PT ;  /* 0x0000000e1300720c */ /* 0x000fc60003f64070 */
[----:B------:R-:W-:Y:S02]  /*2260*/  @!P1 IMAD.MOV R13, RZ, RZ, -R13 ;  /* 0x000000ffff0d9224 */ /* 0x000fe400078e0a0d */
[--C-:B0-----:R-:W-:Y:S01]  /*2270*/  IMAD.MOV R29, RZ, RZ, -R7.reuse ;  /* 0x000000ffff1d7224 */ /* 0x101fe200078e0a07 */
[----:B------:R-:W-:Y:S01]  /*2280*/  ISETP.NE.AND P1, PT, R16, RZ, PT ;  /* 0x000000ff1000720c */ /* 0x000fe20003f25270 */
[----:B------:R-:W-:Y:S02]  /*2290*/  IMAD.MOV.U32 R6, RZ, RZ, RZ ;  /* 0x000000ffff067224 */ /* 0x000fe400078e00ff */
[----:B------:R-:W-:Y:S02]  /*22a0*/  IMAD R29, R29, R26, RZ ;  /* 0x0000001a1d1d7224 */ /* 0x000fe400078e02ff */
[----:B------:R-:W-:Y:S01]  /*22b0*/  @!P4 IMAD.IADD R25, R25, 0x1, -R12 ;  /* 0x000000011919c824 */ /* 0x000fe200078e0a0c */
[----:B-----5:R-:W-:Y:S01]  /*22c0*/  PRMT R12, R8, 0x9910, RZ ;  /* 0x00009910080c7816 */ /* 0x020fe200000000ff */
[----:B------:R-:W-:Y:S01]  /*22d0*/  IMAD.HI.U32 R6, R7, R29, R6 ;  /* 0x0000001d07067227 */ /* 0x000fe200078e0006 */
[----:B------:R-:W-:-:S02]  /*22e0*/  @!P5 LOP3.LUT R13, RZ, R20, RZ, 0x33, !PT ;  /* 0x00000014ff0dd212 */ /* 0x000fc400078e33ff */
[----:B------:R-:W-:Y:S01]  /*22f0*/  IABS R7, R10 ;  /* 0x0000000a00077213 */ /* 0x000fe20000000000 */
[----:B------:R-:W-:Y:S01]  /*2300*/  @!P3 IMAD.IADD R14, R14, 0x1, -R19 ;  /* 0x000000010e0eb824 */ /* 0x000fe200078e0a13 */
[----:B------:R-:W-:Y:S02]  /*2310*/  IABS R20, R12 ;  /* 0x0000000c00147213 */ /* 0x000fe40000000000 */
[----:B------:R-:W-:Y:S01]  /*2320*/  PRMT R18, R3, 0x9910, RZ ;  /* 0x0000991003127816 */ /* 0x000fe200000000ff */
[----:B------:R-:W-:Y:S01]  /*2330*/  @!P0 IMAD.MOV R14, RZ, RZ, -R14 ;  /* 0x000000ffff0e8224 */ /* 0x000fe200078e0a0e */
[----:B------:R-:W-:Y:S01]  /*2340*/  @!P1 LOP3.LUT R14, RZ, R16, RZ, 0x33, !PT ;  /* 0x00000010ff0e9212 */ /* 0x000fe200078e33ff */
[----:B------:R-:W-:Y:S01]  /*2350*/  IMAD.MOV R7, RZ, RZ, -R7 ;  /* 0x000000ffff077224 */ /* 0x000fe200078e0a07 */
[----:B------:R-:W-:Y:S01]  /*2360*/  IABS R16, R18 ;  /* 0x0000001200107213 */ /* 0x000fe20000000000 */
[----:B------:R-:W-:-:S04]  /*2370*/  IMAD.HI.U32 R27, R27, R20, RZ ;  /* 0x000000141b1b7227 */ /* 0x000fc800078e00ff */
[----:B------:R-:W-:Y:S02]  /*2380*/  IMAD R20, R27, R7, R20 ;  /* 0x000000071b147224 */ /* 0x000fe400078e0214 */
[----:B------:R-:W0:Y:S01]  /*2390*/  I2F.RP R7, R16 ;  /* 0x0000001000077306 */ /* 0x000e220000209400 */
[----:B------:R-:W-:Y:S02]  /*23a0*/  ISETP.NE.AND P6, PT, R21, RZ, PT ;  /* 0x000000ff1500720c */ /* 0x000fe40003fc5270 */
[----:B------:R-:W-:Y:S02]  /*23b0*/  ISETP.GE.AND P2, PT, R24, RZ, PT ;  /* 0x000000ff1800720c */ /* 0x000fe40003f46270 */
[----:B------:R-:W-:-:S03]  /*23c0*/  ISETP.NE.AND P3, PT, R23, RZ, PT ;  /* 0x000000ff1700720c */ /* 0x000fc60003f65270 */
[----:B0-----:R-:W0:Y:S06]  /*23d0*/  MUFU.RCP R7, R7 ;  /* 0x0000000700077308 */ /* 0x001e2c0000001000 */
[----:B------:R-:W-:Y:S02]  /*23e0*/  @!P6 LOP3.LUT R15, RZ, R21, RZ, 0x33, !PT ;  /* 0x00000015ff0fe212 */ /* 0x000fe400078e33ff */
[C---:B------:R-:W-:Y:S02]  /*23f0*/  PRMT R24, R4.reuse, 0x7632, R24 ;  /* 0x0000763204187816 */ /* 0x040fe40000000018 */
[----:B------:R-:W-:-:S02]  /*2400*/  LOP3.LUT R19, R4, R15, RZ, 0x3c, !PT ;  /* 0x0000000f04137212 */ /* 0x000fc400078e3cff */
[----:B------:R-:W-:Y:S02]  /*2410*/  LOP3.LUT R21, R24, R13, RZ, 0x3c, !PT ;  /* 0x0000000d18157212 */ /* 0x000fe400078e3cff */
[----:B------:R-:W-:Y:S01]  /*2420*/  PRMT R19, R19, 0x9910, RZ ;  /* 0x0000991013137816 */ /* 0x000fe200000000ff */
[----:B------:R-:W-:Y:S01]  /*2430*/  @!P2 IMAD.MOV R25, RZ, RZ, -R25 ;  /* 0x000000ffff19a224 */ /* 0x000fe200078e0a19 */
[----:B------:R-:W-:Y:S02]  /*2440*/  @!P3 LOP3.LUT R25, RZ, R23, RZ, 0x33, !PT ;  /* 0x00000017ff19b212 */ /* 0x000fe400078e33ff */
[----:B------:R-:W-:Y:S02]  /*2450*/  PRMT R21, R21, 0x9910, RZ ;  /* 0x0000991015157816 */ /* 0x000fe400000000ff */
[----:B------:R-:W-:Y:S02]  /*2460*/  ISETP.GT.AND P0, PT, R19, -0x1, PT ;  /* 0xffffffff1300780c */ /* 0x000fe40003f04270 */
[----:B------:R-:W-:Y:S01]  /*2470*/  PRMT R8, R5, 0x7632, R8 ;  /* 0x0000763205087816 */ /* 0x000fe20000000008 */
[----:B0-----:R-:W-:Y:S01]  /*2480*/  VIADD R23, R7, 0xffffffe ;  /* 0x0ffffffe07177836 */ /* 0x001fe20000000000 */
[----:B------:R-:W-:-:S02]  /*2490*/  LOP3.LUT R19, R5, R14, RZ, 0x3c, !PT ;  /* 0x0000000e05137212 */ /* 0x000fc400078e3cff */
[----:B------:R-:W-:Y:S01]  /*24a0*/  ISETP.GT.AND P1, PT, R21, -0x1, PT ;  /* 0xffffffff1500780c */ /* 0x000fe20003f24270 */
[----:B------:R-:W0:Y:S01]  /*24b0*/  F2I.FTZ.U32.TRUNC.NTZ R7, R23 ;  /* 0x0000001700077305 */ /* 0x000e22000021f000 */
[C---:B------:R-:W-:Y:S02]  /*24c0*/  LOP3.LUT R21, R8.reuse, R25, RZ, 0x3c, !PT ;  /* 0x0000001908157212 */ /* 0x040fe400078e3cff */
[----:B------:R-:W-:Y:S02]  /*24d0*/  PRMT R19, R19, 0x9910, RZ ;  /* 0x0000991013137816 */ /* 0x000fe400000000ff */
[----:B------:R-:W-:Y:S02]  /*24e0*/  PRMT R21, R21, 0x9910, RZ ;  /* 0x0000991015157816 */ /* 0x000fe400000000ff */
[----:B------:R-:W-:Y:S02]  /*24f0*/  ISETP.GT.AND P2, PT, R19, -0x1, PT ;  /* 0xffffffff1300780c */ /* 0x000fe40003f44270 */
[----:B------:R-:W-:-:S02]  /*2500*/  PRMT R19, R8, 0xbb32, RZ ;  /* 0x0000bb3208137816 */ /* 0x000fc400000000ff */
[----:B------:R-:W-:Y:S02]  /*2510*/  ISETP.GT.AND P4, PT, R21, -0x1, PT ;  /* 0xffffffff1500780c */ /* 0x000fe40003f84270 */
[----:B------:R-:W-:Y:S02]  /*2520*/  IABS R27, R22 ;  /* 0x00000016001b7213 */ /* 0x000fe40000000000 */
[----:B------:R-:W-:Y:S01]  /*2530*/  IABS R21, R19 ;  /* 0x0000001300157213 */ /* 0x000fe20000000000 */
[----:B0-----:R-:W-:Y:S01]  /*2540*/  IMAD.MOV R23, RZ, RZ, -R7 ;  /* 0x000000ffff177224 */ /* 0x001fe200078e0a07 */
[----:B------:R-:W-:Y:S01]  /*2550*/  ISETP.NE.AND P3, PT, R15, RZ, PT ;  /* 0x000000ff0f00720c */ /* 0x000fe20003f65270 */
[----:B------:R-:W-:Y:S01]  /*2560*/  IMAD.MOV R27, RZ, RZ, -R27 ;  /* 0x000000ffff1b7224 */ /* 0x000fe200078e0a1b */
[----:B------:R-:W-:Y:S01]  /*2570*/  SEL R4, R4, RZ, !P0 ;  /* 0x000000ff04047207 */ /* 0x000fe20004000000 */
[----:B------:R-:W-:-:S03]  /*2580*/  IMAD.HI.U32 R6, R6, R21, RZ ;  /* 0x0000001506067227 */ /* 0x000fc600078e00ff */
[----:B------:R-:W-:Y:S01]  /*2590*/  SEL R4, R4, RZ, P3 ;  /* 0x000000ff04047207 */ /* 0x000fe20001800000 */
[----:B------:R-:W-:Y:S01]  /*25a0*/  IMAD R21, R6, R27, R21 ;  /* 0x0000001b06157224 */ /* 0x000fe200078e0215 */
[----:B------:R-:W-:Y:S01]  /*25b0*/  PRMT R27, R9, 0x9910, RZ ;  /* 0x00009910091b7816 */ /* 0x000fe200000000ff */
[----:B------:R-:W-:Y:S02]  /*25c0*/  IMAD R23, R23, R16, RZ ;  /* 0x0000001017177224 */ /* 0x000fe400078e02ff */
[----:B------:R-:W-:Y:S02]  /*25d0*/  IMAD.MOV.U32 R6, RZ, RZ, RZ ;  /* 0x000000ffff067224 */ /* 0x000fe400078e00ff */
[----:B------:R-:W-:Y:S01]  /*25e0*/  IMAD.IADD R15, R15, 0x1, R4 ;  /* 0x000000010f0f7824 */ /* 0x000fe200078e0204 */
[----:B------:R-:W-:Y:S01]  /*25f0*/  IABS R4, R18 ;  /* 0x0000001200047213 */ /* 0x000fe20000000000 */
[----:B------:R-:W-:Y:S01]  /*2600*/  IMAD.HI.U32 R6, R7, R23, R6 ;  /* 0x0000001707067227 */ /* 0x000fe200078e0006 */
[----:B------:R-:W-:-:S03]  /*2610*/  IABS R23, R27 ;  /* 0x0000001b00177213 */ /* 0x000fc60000000000 */
[----:B------:R-:W-:Y:S02]  /*2620*/  IMAD.MOV R4, RZ, RZ, -R4 ;  /* 0x000000ffff047224 */ /* 0x000fe400078e0a04 */
[----:B------:R-:W-:Y:S01]  /*2630*/  IMAD.HI.U32 R6, R6, R23, RZ ;  /* 0x0000001706067227 */ /* 0x000fe200078e00ff */
[----:B------:R-:W-:Y:S02]  /*2640*/  ISETP.NE.AND P0, PT, R13, RZ, PT ;  /* 0x000000ff0d00720c */ /* 0x000fe40003f05270 */
[----:B------:R-:W-:Y:S01]  /*2650*/  SEL R24, R24, RZ, !P1 ;  /* 0x000000ff18187207 */ /* 0x000fe20004800000 */
[----:B------:R-:W-:Y:S01]  /*2660*/  IMAD R23, R6, R4, R23 ;  /* 0x0000000406177224 */ /* 0x000fe200078e0217 */
[----:B------:R-:W-:Y:S02]  /*2670*/  PRMT R4, R3, 0xbb32, RZ ;  /* 0x0000bb3203047816 */ /* 0x000fe400000000ff */
[----:B------:R-:W-:Y:S02]  /*2680*/  SEL R24, R24, RZ, P0 ;  /* 0x000000ff18187207 */ /* 0x000fe40000000000 */
[----:B------:R-:W-:-:S03]  /*2690*/  IABS R28, R4 ;  /* 0x00000004001c7213 */ /* 0x000fc60000000000 */
[----:B------:R-:W-:Y:S02]  /*26a0*/  IMAD.IADD R24, R13, 0x1, R24 ;  /* 0x000000010d187824 */ /* 0x000fe400078e0218 */
[----:B------:R-:W0:Y:S08]  /*26b0*/  I2F.RP R13, R28 ;  /* 0x0000001c000d7306 */ /* 0x000e300000209400 */
[----:B0-----:R-:W0:Y:S01]  /*26c0*/  MUFU.RCP R13, R13 ;  /* 0x0000000d000d7308 */ /* 0x001e220000001000 */
[----:B------:R-:W-:-:S02]  /*26d0*/  SEL R5, R5, RZ, !P2 ;  /* 0x000000ff05057207 */ /* 0x000fc40005000000 */
[----:B------:R-:W-:Y:S02]  /*26e0*/  ISETP.GT.U32.AND P2, PT, R11, R20, PT ;  /* 0x000000140b00720c */ /* 0x000fe40003f44070 */
[----:B------:R-:W-:Y:S01]  /*26f0*/  ISETP.NE.AND P0, PT, R14, RZ, PT ;  /* 0x000000ff0e00720c */ /* 0x000fe20003f05270 */
[----:B0-----:R-:W-:-:S04]  /*2700*/  VIADD R6, R13, 0xffffffe ;  /* 0x0ffffffe0d067836 */ /* 0x001fc80000000000 */
[----:B------:R0:W1:Y:S01]  /*2710*/  F2I.FTZ.U32.TRUNC.NTZ R7, R6 ;  /* 0x0000000600077305 */ /* 0x000062000021f000 */
[----:B------:R-:W-:-:S05]  /*2720*/  SEL R5, R5, RZ, P0 ;  /* 0x000000ff05057207 */ /* 0x000fca0000000000 */
[----:B------:R-:W-:Y:S02]  /*2730*/  @!P2 IMAD.IADD R20, R20, 0x1, -R11 ;  /* 0x000000011414a824 */ /* 0x000fe400078e0a0b */
[----:B------:R-:W-:Y:S02]  /*2740*/  IMAD.IADD R14, R14, 0x1, R5 ;  /* 0x000000010e0e7824 */ /* 0x000fe400078e0205 */
[----:B0-----:R-:W-:Y:S02]  /*2750*/  IMAD.MOV.U32 R6, RZ, RZ, RZ ;  /* 0x000000ffff067224 */ /* 0x001fe400078e00ff */
[----:B-1----:R-:W-:-:S04]  /*2760*/  IMAD.MOV R5, RZ, RZ, -R7 ;  /* 0x000000ffff057224 */ /* 0x002fc800078e0a07 */
[----:B------:R-:W-:Y:S01]  /*2770*/  IMAD R5, R5, R28, RZ ;  /* 0x0000001c05057224 */ /* 0x000fe200078e02ff */
[----:B------:R-:W-:-:S03]  /*2780*/  ISETP.GT.U32.AND P3, PT, R11, R20, PT ;  /* 0x000000140b00720c */ /* 0x000fc60003f64070 */
[----:B------:R-:W-:Y:S01]  /*2790*/  IMAD.HI.U32 R6, R7, R5, R6 ;  /* 0x0000000507067227 */ /* 0x000fe200078e0006 */
[----:B------:R-:W-:Y:S02]  /*27a0*/  PRMT R5, R9, 0xbb32, RZ ;  /* 0x0000bb3209057816 */ /* 0x000fe400000000ff */
[----:B------:R-:W-:Y:S02]  /*27b0*/  IABS R7, R4 ;  /* 0x0000000400077213 */ /* 0x000fe40000000000 */
[----:B------:R-:W-:-:S03]  /*27c0*/  IABS R9, R5 ;  /* 0x0000000500097213 */ /* 0x000fc60000000000 */
[----:B------:R-:W-:Y:S02]  /*27d0*/  IMAD.MOV R7, RZ, RZ, -R7 ;  /* 0x000000ffff077224 */ /* 0x000fe400078e0a07 */
[----:B------:R-:W-:-:S04]  /*27e0*/  IMAD.HI.U32 R6, R6, R9, RZ ;  /* 0x0000000906067227 */ /* 0x000fc800078e00ff */
[----:B------:R-:W-:Y:S01]  /*27f0*/  @!P3 IMAD.IADD R20, R20, 0x1, -R11 ;  /* 0x000000011414b824 */ /* 0x000fe200078e0a0b */
[----:B------:R-:W-:Y:S01]  /*2800*/  ISETP.GT.U32.AND P3, PT, R26, R21, PT ;  /* 0x000000151a00720c */ /* 0x000fe20003f64070 */
[----:B------:R-:W-:Y:S01]  /*2810*/  IMAD R9, R6, R7, R9 ;  /* 0x0000000706097224 */ /* 0x000fe200078e0209 */
[----:B------:R-:W-:Y:S01]  /*2820*/  ISETP.GT.U32.AND P6, PT, R16, R23, PT ;  /* 0x000000171000720c */ /* 0x000fe20003fc4070 */
[----:B------:R-:W0:Y:S03]  /*2830*/  LDC.64 R6, c[0x0][0x388] ;  /* 0x0000e200ff067b82 */ /* 0x000e260000000a00 */
[----:B------:R-:W-:-:S07]  /*2840*/  ISETP.GT.U32.AND P5, PT, R28, R9, PT ;  /* 0x000000091c00720c */ /* 0x000fce0003fa4070 */
[----:B------:R-:W-:Y:S02]  /*2850*/  @!P3 IMAD.IADD R21, R21, 0x1, -R26 ;  /* 0x000000011515b824 */ /* 0x000fe400078e0a1a */
[----:B------:R-:W-:-:S03]  /*2860*/  @!P6 IMAD.IADD R23, R23, 0x1, -R16 ;  /* 0x000000011717e824 */ /* 0x000fc600078e0a10 */
[----:B------:R-:W-:Y:S01]  /*2870*/  ISETP.GT.U32.AND P6, PT, R26, R21, PT ;  /* 0x000000151a00720c */ /* 0x000fe20003fc4070 */
[----:B------:R-:W-:Y:S01]  /*2880*/  @!P5 IMAD.IADD R9, R9, 0x1, -R28 ;  /* 0x000000010909d824 */ /* 0x000fe200078e0a1c */
[----:B------:R-:W-:Y:S02]  /*2890*/  ISETP.GE.AND P1, PT, R12, RZ, PT ;  /* 0x000000ff0c00720c */ /* 0x000fe40003f26270 */
[----:B------:R-:W-:Y:S02]  /*28a0*/  SEL R8, R8, RZ, !P4 ;  /* 0x000000ff08087207 */ /* 0x000fe40006000000 */
[----:B------:R-:W-:Y:S02]  /*28b0*/  ISETP.GT.U32.AND P3, PT, R16, R23, PT ;  /* 0x000000171000720c */ /* 0x000fe40003f64070 */
[----:B------:R-:W-:-:S05]  /*28c0*/  ISETP.GT.U32.AND P4, PT, R28, R9, PT ;  /* 0x000000091c00720c */ /* 0x000fca0003f84070 */
[----:B------:R-:W-:Y:S01]  /*28d0*/  @!P6 IMAD.IADD R21, R21, 0x1, -R26 ;  /* 0x000000011515e824 */ /* 0x000fe200078e0a1a */
[----:B------:R-:W-:Y:S01]  /*28e0*/  ISETP.NE.AND P6, PT, R25, RZ, PT ;  /* 0x000000ff1900720c */ /* 0x000fe20003fc5270 */
[----:B------:R-:W-:Y:S01]  /*28f0*/  @!P1 IMAD.MOV R20, RZ, RZ, -R20 ;  /* 0x000000ffff149224 */ /* 0x000fe200078e0a14 */
[----:B------:R-:W-:Y:S02]  /*2900*/  ISETP.GE.AND P0, PT, R19, RZ, PT ;  /* 0x000000ff1300720c */ /* 0x000fe40003f06270 */
[----:B------:R-:W-:Y:S01]  /*2910*/  ISETP.GE.AND P2, PT, R27, RZ, PT ;  /* 0x000000ff1b00720c */ /* 0x000fe20003f46270 */
[----:B------:R-:W-:Y:S01]  /*2920*/  @!P3 IMAD.IADD R23, R23, 0x1, -R16 ;  /* 0x000000011717b824 */ /* 0x000fe200078e0a10 */
[----:B------:R-:W-:Y:S01]  /*2930*/  ISETP.GE.AND P5, PT, R5, RZ, PT ;  /* 0x000000ff0500720c */ /* 0x000fe20003fa6270 */
[----:B------:R-:W-:Y:S01]  /*2940*/  @!P4 IMAD.IADD R9, R9, 0x1, -R28 ;  /* 0x000000010909c824 */ /* 0x000fe200078e0a1c */
[----:B------:R-:W-:Y:S02]  /*2950*/  ISETP.NE.AND P1, PT, R10, RZ, PT ;  /* 0x000000ff0a00720c */ /* 0x000fe40003f25270 */
[----:B------:R-:W-:-:S02]  /*2960*/  SEL R8, R8, RZ, P6 ;  /* 0x000000ff08087207 */ /* 0x000fc40003000000 */
[----:B------:R-:W-:Y:S02]  /*2970*/  ISETP.NE.AND P6, PT, R22, RZ, PT ;  /* 0x000000ff1600720c */ /* 0x000fe40003fc5270 */
[----:B------:R-:W-:Y:S02]  /*2980*/  ISETP.NE.AND P3, PT, R18, RZ, PT ;  /* 0x000000ff1200720c */ /* 0x000fe40003f65270 */
[----:B------:R-:W-:Y:S01]  /*2990*/  ISETP.NE.AND P4, PT, R4, RZ, PT ;  /* 0x000000ff0400720c */ /* 0x000fe20003f85270 */
[----:B------:R-:W-:Y:S02]  /*29a0*/  IMAD.MOV.U32 R5, RZ, RZ, R9 ;  /* 0x000000ffff057224 */ /* 0x000fe400078e0009 */
[--C-:B------:R-:W-:Y:S01]  /*29b0*/  IMAD.IADD R25, R25, 0x1, R8.reuse ;  /* 0x0000000119197824 */ /* 0x100fe200078e0208 */
[----:B------:R-:W-:Y:S01]  /*29c0*/  PRMT R8, R2, 0x7632, R8 ;  /* 0x0000763202087816 */ /* 0x000fe20000000008 */
[----:B------:R-:W-:Y:S01]  /*29d0*/  @!P0 IMAD.MOV R21, RZ, RZ, -R21 ;  /* 0x000000ffff158224 */ /* 0x000fe200078e0a15 */
[----:B------:R-:W-:Y:S01]  /*29e0*/  @!P1 LOP3.LUT R20, RZ, R10, RZ, 0x33, !PT ;  /* 0x0000000aff149212 */ /* 0x000fe200078e33ff */
[----:B------:R-:W-:-:S02]  /*29f0*/  @!P2 IMAD.MOV R23, RZ, RZ, -R23 ;  /* 0x000000ffff17a224 */ /* 0x000fc400078e0a17 */
[----:B------:R-:W-:Y:S01]  /*2a00*/  @!P5 IMAD.MOV R5, RZ, RZ, -R5 ;  /* 0x000000ffff05d224 */ /* 0x000fe200078e0a05 */
[----:B------:R-:W-:Y:S02]  /*2a10*/  @!P6 LOP3.LUT R21, RZ, R22, RZ, 0x33, !PT ;  /* 0x00000016ff15e212 */ /* 0x000fe400078e33ff */
[----:B------:R-:W-:Y:S02]  /*2a20*/  @!P3 LOP3.LUT R23, RZ, R18, RZ, 0x33, !PT ;  /* 0x00000012ff17b212 */ /* 0x000fe400078e33ff */
[----:B------:R-:W-:Y:S02]  /*2a30*/  @!P4 LOP3.LUT R5, RZ, R4, RZ, 0x33, !PT ;  /* 0x00000004ff05c212 */ /* 0x000fe400078e33ff */
[----:B------:R-:W-:Y:S02]  /*2a40*/  PRMT R4, R3, 0x7632, R4 ;  /* 0x0000763203047816 */ /* 0x000fe40000000004 */
[----:B------:R-:W-:Y:S02]  /*2a50*/  LOP3.LUT R9, R2, R20, RZ, 0x3c, !PT ;  /* 0x0000001402097212 */ /* 0x000fe400078e3cff */
[----:B------:R-:W-:-:S02]  /*2a60*/  LOP3.LUT R10, R8, R21, RZ, 0x3c, !PT ;  /* 0x00000015080a7212 */ /* 0x000fc400078e3cff */
[----:B------:R-:W-:Y:S02]  /*2a70*/  LOP3.LUT R11, R3, R23, RZ, 0x3c, !PT ;  /* 0x00000017030b7212 */ /* 0x000fe400078e3cff */
[----:B------:R-:W-:Y:S02]  /*2a80*/  LOP3.LUT R12, R4, R5, RZ, 0x3c, !PT ;  /* 0x00000005040c7212 */ /* 0x000fe400078e3cff */
[----:B------:R-:W-:Y:S02]  /*2a90*/  PRMT R9, R9, 0x9910, RZ ;  /* 0x0000991009097816 */ /* 0x000fe400000000ff */
[----:B------:R-:W-:Y:S02]  /*2aa0*/  PRMT R10, R10, 0x9910, RZ ;  /* 0x000099100a0a7816 */ /* 0x000fe400000000ff */
[----:B------:R-:W-:Y:S02]  /*2ab0*/  PRMT R11, R11, 0x9910, RZ ;  /* 0x000099100b0b7816 */ /* 0x000fe400000000ff */
[----:B------:R-:W-:-:S02]  /*2ac0*/  PRMT R12, R12, 0x9910, RZ ;  /* 0x000099100c0c7816 */ /* 0x000fc400000000ff */
[----:B------:R-:W-:Y:S02]  /*2ad0*/  ISETP.GT.AND P1, PT, R9, -0x1, PT ;  /* 0xffffffff0900780c */ /* 0x000fe40003f24270 */
[----:B------:R-:W-:Y:S02]  /*2ae0*/  ISETP.GT.AND P2, PT, R10, -0x1, PT ;  /* 0xffffffff0a00780c */ /* 0x000fe40003f44270 */
[----:B------:R-:W-:Y:S02]  /*2af0*/  ISETP.GT.AND P3, PT, R11, -0x1, PT ;  /* 0xffffffff0b00780c */ /* 0x000fe40003f64270 */
[----:B------:R-:W-:Y:S01]  /*2b00*/  ISETP.GT.AND P0, PT, R12, -0x1, PT ;  /* 0xffffffff0c00780c */ /* 0x000fe20003f04270 */
[----:B0-----:R-:W-:Y:S01]  /*2b10*/  IMAD.WIDE.U32 R6, R0, 0x2, R6 ;  /* 0x0000000200067825 */ /* 0x001fe200078e0006 */
[----:B------:R-:W-:Y:S02]  /*2b20*/  SEL R2, R2, RZ, !P1 ;  /* 0x000000ff02027207 */ /* 0x000fe40004800000 */
[----:B------:R-:W-:-:S02]  /*2b30*/  SEL R0, R3, RZ, !P3 ;  /* 0x000000ff03007207 */ /* 0x000fc40005800000 */
[----:B------:R-:W-:Y:S02]  /*2b40*/  ISETP.NE.AND P1, PT, R20, RZ, PT ;  /* 0x000000ff1400720c */ /* 0x000fe40003f25270 */
[----:B------:R-:W-:Y:S02]  /*2b50*/  SEL R8, R8, RZ, !P2 ;  /* 0x000000ff08087207 */ /* 0x000fe40005000000 */
[----:B------:R-:W-:Y:S02]  /*2b60*/  ISETP.NE.AND P3, PT, R21, RZ, PT ;  /* 0x000000ff1500720c */ /* 0x000fe40003f65270 */
[----:B------:R-:W-:Y:S02]  /*2b70*/  ISETP.NE.AND P4, PT, R23, RZ, PT ;  /* 0x000000ff1700720c */ /* 0x000fe40003f85270 */
[----:B------:R-:W-:Y:S02]  /*2b80*/  ISETP.NE.AND P2, PT, R5, RZ, PT ;  /* 0x000000ff0500720c */ /* 0x000fe40003f45270 */
[----:B------:R-:W-:-:S02]  /*2b90*/  SEL R4, R4, RZ, !P0 ;  /* 0x000000ff04047207 */ /* 0x000fc40004000000 */
[----:B------:R-:W-:Y:S02]  /*2ba0*/  SEL R3, R2, RZ, P1 ;  /* 0x000000ff02037207 */ /* 0x000fe40000800000 */
[----:B------:R-:W-:Y:S02]  /*2bb0*/  SEL R8, R8, RZ, P3 ;  /* 0x000000ff08087207 */ /* 0x000fe40001800000 */
[----:B------:R-:W-:Y:S02]  /*2bc0*/  SEL R0, R0, RZ, P4 ;  /* 0x000000ff00007207 */ /* 0x000fe40002000000 */
[----:B------:R-:W-:Y:S01]  /*2bd0*/  SEL R4, R4, RZ, P2 ;  /* 0x000000ff04047207 */ /* 0x000fe20001000000 */
[----:B------:R-:W-:Y:S02]  /*2be0*/  IMAD.IADD R2, R20, 0x1, R3 ;  /* 0x0000000114027824 */ /* 0x000fe400078e0203 */
[----:B------:R-:W-:Y:S02]  /*2bf0*/  IMAD.IADD R21, R21, 0x1, R8 ;  /* 0x0000000115157824 */ /* 0x000fe400078e0208 */
[----:B------:R-:W-:-:S02]  /*2c00*/  IMAD.IADD R3, R23, 0x1, R0 ;  /* 0x0000000117037824 */ /* 0x000fc400078e0200 */
[----:B------:R-:W-:Y:S01]  /*2c10*/  IMAD.IADD R4, R5, 0x1, R4 ;  /* 0x0000000105047824 */ /* 0x000fe200078e0204 */
[----:B------:R-:W-:Y:S01]  /*2c20*/  PRMT R24, R15, 0x5410, R24 ;  /* 0x000054100f187816 */ /* 0x000fe20000000018 */
[----:B------:R-:W-:Y:S01]  /*2c30*/  IMAD.WIDE.U32 R6, R17, 0x8, R6 ;  /* 0x0000000811067825 */ /* 0x000fe200078e0006 */
[----:B------:R-:W-:Y:S02]  /*2c40*/  PRMT R25, R14, 0x5410, R25 ;  /* 0x000054100e197816 */ /* 0x000fe40000000019 */
[----:B------:R-:W-:Y:S02]  /*2c50*/  PRMT R2, R2, 0x5410, R21 ;  /* 0x0000541002027816 */ /* 0x000fe40000000015 */
[----:B------:R-:W-:Y:S01]  /*2c60*/  PRMT R3, R3, 0x5410, R4 ;  /* 0x0000541003037816 */ /* 0x000fe20000000004 */
[----:B------:R-:W-:Y:S04]  /*2c70*/  STG.E.64 desc[UR4][R6.64], R24 ;  /* 0x0000001806007986 */ /* 0x000fe8000c101b04 */
[----:B------:R-:W-:Y:S01]  /*2c80*/  STG.E.64 desc[UR4][R6.64+0x400], R2 ;  /* 0x0004000206007986 */ /* 0x000fe2000c101b04 */
[----:B------:R-:W-:Y:S05]  /*2c90*/  EXIT ;  /* 0x000000000000794d */ /* 0x000fea0003800000 */
.L_x_39169:
        /* <DEDUP_REMOVED lines=14> */
.L_x_50247:


//--------------------- .text._ZN2at6native29vectorized_elementwise_kernelILi8ENS0_13BinaryFunctorIsssZZZNS0_21remainder_kernel_cudaERNS_18TensorIteratorBaseEENKUlvE_clEvENKUlvE3_clEvEUlssE_EESt5arrayIPcLm3EEEEviT0_T1_ --------------------------
	.section	.text._ZN2at6native29vectorized_elementwise_kernelILi8ENS0_13BinaryFunctorIsssZZZNS0_21remainder_kernel_cudaERNS_18TensorIteratorBaseEENKUlvE_clEvENKUlvE3_clEvEUlssE_EESt5arrayIPcLm3EEEEviT0_T1_,"ax",@progbits
	.align	128
        .global         _ZN2at6native29vectorized_elementwise_kernelILi8ENS0_13BinaryFunctorIsssZZZNS0_21remainder_kernel_cudaERNS_18TensorIteratorBaseEENKUlvE_clEvENKUlvE3_clEvEUlssE_EESt5arrayIPcLm3EEEEviT0_T1_
        .type           _ZN2at6native29vectorized_elementwise_kernelILi8ENS0_13BinaryFunctorIsssZZZNS0_21remainder_kernel_cudaERNS_18TensorIteratorBaseEENKUlvE_clEvENKUlvE3_clEvEUlssE_EESt5arrayIPcLm3EEEEviT0_T1_,@function
        .size           _ZN2at6native29vectorized_elementwise_kernelILi8ENS0_13BinaryFunctorIsssZZZNS0_21remainder_kernel_cudaERNS_18TensorIteratorBaseEENKUlvE_clEvENKUlvE3_clEvEUlssE_EESt5arrayIPcLm3EEEEviT0_T1_,(.L_x_50248 - _ZN2at6native29vectorized_elementwise_kernelILi8ENS0_13BinaryFunctorIsssZZZNS0_21remainder_kernel_cudaERNS_18TensorIteratorBaseEENKUlvE_clEvENKUlvE3_clEvEUlssE_EESt5arrayIPcLm3EEEEviT0_T1_)
        .other          _ZN2at6native29vectorized_elementwise_kernelILi8ENS0_13BinaryFunctorIsssZZZNS0_21remainder_kernel_cudaERNS_18TensorIteratorBaseEENKUlvE_clEvENKUlvE3_clEvEUlssE_EESt5arrayIPcLm3EEEEviT0_T1_,@"STO_CUDA_ENTRY STV_DEFAULT"
_ZN2at6native29vectorized_elementwise_kernelILi8ENS0_13BinaryFunctorIsssZZZNS0_21remainder_kernel_cudaERNS_18TensorIteratorBaseEENKUlvE_clEvENKUlvE3_clEvEUlssE_EESt5arrayIPcLm3EEEEviT0_T1_:
.text._ZN2at6native29vectorized_elementwise_kernelILi8ENS0_13BinaryFunctorIsssZZZNS0_21remainder_kernel_cudaERNS_18TensorIteratorBaseEENKUlvE_clEvENKUlvE3_clEvEUlssE_EESt5arrayIPcLm3EEEEviT0_T1_:
[----:B------:R-:W-:Y:S01]  /*0000*/  LDC R1, c[0x0][0x37c] ;  /* 0x0000df00ff017b82 */ /* 0x000fe20000000800 */
[----:B------:R-:W-:Y:S05]  /*0010*/  EXIT ;  /* 0x000000000000794d */ /* 0x000fea0003800000 */
.L_x_39170:
        /* <DEDUP_REMOVED lines=14> */
.L_x_50248:


//--------------------- .text._ZN2at6native18elementwise_kernelILi128ELi4EZNS0_15gpu_kernel_implINS0_13BUnaryFunctorIsssZZZNS0_21remainder_kernel_cudaERNS_18TensorIteratorBaseEENKUlvE_clEvENKUlvE3_clEvEUlssE_EEEEvS5_RKT_EUliE_EEviT1_ --------------------------
	.section	.text._ZN2at6native18elementwise_kernelILi128ELi4EZNS0_15gpu_kernel_implINS0_13BUnaryFunctorIsssZZZNS0_21remainder_kernel_cudaERNS_18TensorIteratorBaseEENKUlvE_clEvENKUlvE3_clEvEUlssE_EEEEvS5_RKT_EUliE_EEviT1_,"ax",@progbits
	.align	128
        .global         _ZN2at6native18elementwise_kernelILi128ELi4EZNS0_15gpu_kernel_implINS0_13BUnaryFunctorIsssZZZNS0_21remainder_kernel_cudaERNS_18TensorIteratorBaseEENKUlvE_clEvENKUlvE3_clEvEUlssE_EEEEvS5_RKT_EUliE_EEviT1_
        .type           _ZN2at6native18elementwise_kernelILi128ELi4EZNS0_15gpu_kernel_implINS0_13BUnaryFunctorIsssZZZNS0_21remainder_kernel_cudaERNS_18TensorIteratorBaseEENKUlvE_clEvENKUlvE3_clEvEUlssE_EEEEvS5_RKT_EUliE_EEviT1_,@function
        .size           _ZN2at6native18elementwise_kernelILi128ELi4EZNS0_15gpu_kernel_implINS0_13BUnaryFunctorIsssZZZNS0_21remainder_kernel_cudaERNS_18TensorIteratorBaseEENKUlvE_clEvENKUlvE3_clEvEUlssE_EEEEvS5_RKT_EUliE_EEviT1_,(.L_x_50249 - _ZN2at6native18elementwise_kernelILi128ELi4EZNS0_15gpu_kernel_implINS0_13BUnaryFunctorIsssZZZNS0_21remainder_kernel_cudaERNS_18TensorIteratorBaseEENKUlvE_clEvENKUlvE3_clEvEUlssE_EEEEvS5_RKT_EUliE_EEviT1_)
        .other          _ZN2at6native18elementwise_kernelILi128ELi4EZNS0_15gpu_kernel_implINS0_13BUnaryFunctorIsssZZZNS0_21remainder_kernel_cudaERNS_18TensorIteratorBaseEENKUlvE_clEvENKUlvE3_clEvEUlssE_EEEEvS5_RKT_EUliE_EEviT1_,@"STO_CUDA_ENTRY STV_DEFAULT"
_ZN2at6native18elementwise_kernelILi128ELi4EZNS0_15gpu_kernel_implINS0_13BUnaryFunctorIsssZZZNS0_21remainder_kernel_cudaERNS_18TensorIteratorBaseEENKUlvE_clEvENKUlvE3_clEvEUlssE_EEEEvS5_RKT_EUliE_EEviT1_:
.text._ZN2at6native18elementwise_kernelILi128ELi4EZNS0_15gpu_kernel_implINS0_13BUnaryFunctorIsssZZZNS0_21remainder_kernel_cudaERNS_18TensorIteratorBaseEENKUlvE_clEvENKUlvE3_clEvEUlssE_EEEEvS5_RKT_EUliE_EEviT1_:
        /* <DEDUP_REMOVED lines=321> */
.L_x_39173:
        /* <DEDUP_REMOVED lines=16> */
.L_x_39177:
[----:B------:R0:W5:Y:S01]  /*1510*/  LDG.E.U8 R0, desc[UR36][R2.64] ;  /* 0x0000002402007981 */ /* 0x000162000c1e1100 */
[----:B------:R-:W-:Y:S05]  /*1520*/  BRA `(.L_x_39179) ;  /* 0x0000000c004c7947 */ /* 0x000fea0003800000 */
.L_x_39176:
        /* <DEDUP_REMOVED lines=8> */
.L_x_39181:
[----:B------:R0:W5:Y:S01]  /*15b0*/  LDG.E.U16 R0, desc[UR36][R2.64] ;  /* 0x0000002402007981 */ /* 0x000162000c1e1500 */
[----:B------:R-:W-:Y:S05]  /*15c0*/  BRA `(.L_x_39179) ;  /* 0x0000000c00247947 */ /* 0x000fea0003800000 */
.L_x_39180:
[----:B------:R0:W5:Y:S01]  /*15d0*/  LDG.E.U16 R0, desc[UR36][R2.64] ;  /* 0x0000002402007981 */ /* 0x000162000c1e1500 */
[----:B------:R-:W-:Y:S05]  /*15e0*/  BRA `(.L_x_39179) ;  /* 0x0000000c001c7947 */ /* 0x000fea0003800000 */
.L_x_39175:
        /* <DEDUP_REMOVED lines=9> */
.L_x_39183:
[----:B------:R-:W2:Y:S02]  /*1680*/  LDG.E.U16 R4, desc[UR36][R2.64] ;  /* 0x0000002402047981 */ /* 0x000ea4000c1e1500 */
[----:B--2---:R-:W-:-:S06]  /*1690*/  HADD2.F32 R4, -RZ, R4.H0_H0 ;  /* 0x20000004ff047230 */ /* 0x004fcc0000004100 */
[----:B------:R-:W0:Y:S02]  /*16a0*/  F2I.FTZ.TRUNC.NTZ R4, R4 ;  /* 0x0000000400047305 */ /* 0x000e24000021f100 */
[----:B0-----:R-:W-:Y:S01]  /*16b0*/  PRMT R0, R4, 0x7610, R0 ;  /* 0x0000761004007816 */ /* 0x001fe20000000000 */
[----:B------:R-:W-:Y:S06]  /*16c0*/  BRA `(.L_x_39179) ;  /* 0x0000000800e47947 */ /* 0x000fec0003800000 */
.L_x_39182:
        /* <DEDUP_REMOVED lines=9> */
.L_x_39185:
[----:B------:R-:W2:Y:S02]  /*1760*/  LDG.E.U16 R2, desc[UR36][R2.64] ;  /* 0x0000002402027981 */ /* 0x000ea4000c1e1500 */
[----:B--2---:R-:W-:-:S06]  /*1770*/  HADD2.F32 R4, -RZ, R2.H0_H0 ;  /* 0x20000002ff047230 */ /* 0x004fcc0000004100 */
[----:B------:R-:W0:Y:S02]  /*1780*/  F2I.FTZ.TRUNC.NTZ R4, R4 ;  /* 0x0000000400047305 */ /* 0x000e24000021f100 */
[----:B0-----:R-:W-:Y:S01]  /*1790*/  PRMT R0, R4, 0x7610, R0 ;  /* 0x0000761004007816 */ /* 0x001fe20000000000 */
[----:B------:R-:W-:Y:S06]  /*17a0*/  BRA `(.L_x_39179) ;  /* 0x0000000800ac7947 */ /* 0x000fec0003800000 */
.L_x_39184:
[----:B------:R-:W2:Y:S02]  /*17b0*/  LDG.E.64 R2, desc[UR36][R2.64] ;  /* 0x0000002402027981 */ /* 0x000ea4000c1e1b00 */
[----:B--2---:R0:W1:Y:S02]  /*17c0*/  F2I.F64.TRUNC R0, R2 ;  /* 0x0000000200007311 */ /* 0x004064000030d100 */
[----:B01----:R-:W-:Y:S05]  /*17d0*/  BRA `(.L_x_39179) ;  /* 0x0000000800a07947 */ /* 0x003fea0003800000 */
.L_x_39174:
        /* <DEDUP_REMOVED lines=12> */
.L_x_39188:
[----:B------:R-:W2:Y:S02]  /*18a0*/  LDG.E.64 R2, desc[UR36][R2.64] ;  /* 0x0000002402027981 */ /* 0x000ea4000c1e1b00 */
[----:B--2---:R3:W4:Y:S02]  /*18b0*/  F2I.F64.TRUNC R0, R2 ;  /* 0x0000000200007311 */ /* 0x004724000030d100 */
[----:B---34-:R-:W-:Y:S05]  /*18c0*/  BRA `(.L_x_39179) ;  /* 0x0000000800647947 */ /* 0x018fea0003800000 */
.L_x_39187:
        /* <DEDUP_REMOVED lines=27> */
.L_x_39190:
        /* <DEDUP_REMOVED lines=14> */
.L_x_39189:
[----:B------:R-:W2:Y:S02]  /*1b60*/  LDG.E.U16 R4, desc[UR36][R2.64] ;  /* 0x0000002402047981 */ /* 0x000ea4000c1e1500 */
[----:B--2---:R-:W-:-:S06]  /*1b70*/  IMAD.U32 R4, R4, 0x10000, RZ ;  /* 0x0001000004047824 */ /* 0x004fcc00078e00ff */
[----:B------:R-:W0:Y:S02]  /*1b80*/  F2I.FTZ.TRUNC.NTZ R4, R4 ;  /* 0x0000000400047305 */ /* 0x000e24000021f100 */
[----:B0-----:R-:W-:Y:S01]  /*1b90*/  PRMT R0, R4, 0x7610, R0 ;  /* 0x0000761004007816 */ /* 0x001fe20000000000 */
[----:B------:R-:W-:Y:S06]  /*1ba0*/  BRA `(.L_x_39179) ;  /* 0x0000000400ac7947 */ /* 0x000fec0003800000 */
.L_x_39186:
        /* <DEDUP_REMOVED lines=10> */
.L_x_39193:
        /* <DEDUP_REMOVED lines=21> */
.L_x_39197:
[----:B------:R-:W-:Y:S05]  /*1da0*/  BSYNC.RECONVERGENT B1 ;  /* 0x0000000000017941 */ /* 0x000fea0003800200 */
.L_x_39196:
[----:B------:R-:W-:Y:S02]  /*1db0*/  SHF.L.U32 R0, R0, 0x14, RZ ;  /* 0x0000001400007819 */ /* 0x000fe400000006ff */
[----:B------:R-:W-:-:S04]  /*1dc0*/  LEA R2, R2, 0x3b800000, 0x17 ;  /* 0x3b80000002027811 */ /* 0x000fc800078eb8ff */
[----:B------:R-:W-:-:S07]  /*1dd0*/  LOP3.LUT R4, R2, R0, R7, 0xfe, !PT ;  /* 0x0000000002047212 */ /* 0x000fce00078efe07 */
.L_x_39195:
[----:B------:R-:W-:Y:S05]  /*1de0*/  BSYNC.RECONVERGENT B0 ;  /* 0x0000000000007941 */ /* 0x000fea0003800200 */
.L_x_39194:
[----:B------:R-:W0:Y:S02]  /*1df0*/  F2I.FTZ.TRUNC.NTZ R4, R4 ;  /* 0x0000000400047305 */ /* 0x000e24000021f100 */
[----:B0-----:R-:W-:Y:S01]  /*1e00*/  PRMT R0, R4, 0x7610, R0 ;  /* 0x0000761004007816 */ /* 0x001fe20000000000 */
[----:B------:R-:W-:Y:S06]  /*1e10*/  BRA `(.L_x_39179) ;  /* 0x0000000400107947 */ /* 0x000fec0003800000 */
.L_x_39192:
        /* <DEDUP_REMOVED lines=21> */
.L_x_39201:
[----:B------:R-:W-:Y:S05]  /*1f70*/  BSYNC.RECONVERGENT B1 ;  /* 0x0000000000017941 */ /* 0x000fea0003800200 */
.L_x_39200:
[----:B------:R-:W-:Y:S01]  /*1f80*/  IMAD.SHL.U32 R0, R0, 0x200000, RZ ;  /* 0x0020000000007824 */ /* 0x000fe200078e00ff */
[----:B------:R-:W-:-:S04]  /*1f90*/  LEA R2, R2, 0x37800000, 0x17 ;  /* 0x3780000002027811 */ /* 0x000fc800078eb8ff */
[----:B------:R-:W-:-:S07]  /*1fa0*/  LOP3.LUT R4, R2, R0, R7, 0xfe, !PT ;  /* 0x0000000002047212 */ /* 0x000fce00078efe07 */
.L_x_39199:
[----:B------:R-:W-:Y:S05]  /*1fb0*/  BSYNC.RECONVERGENT B0 ;  /* 0x0000000000007941 */ /* 0x000fea0003800200 */
.L_x_39198:
[----:B------:R-:W0:Y:S02]  /*1fc0*/  F2I.FTZ.TRUNC.NTZ R4, R4 ;  /* 0x0000000400047305 */ /* 0x000e24000021f100 */
[----:B0-----:R-:W-:Y:S01]  /*1fd0*/  PRMT R0, R4, 0x7610, R0 ;  /* 0x0000761004007816 */ /* 0x001fe20000000000 */
[----:B------:R-:W-:Y:S06]  /*1fe0*/  BRA `(.L_x_39179) ;  /* 0x00000000009c7947 */ /* 0x000fec0003800000 */
.L_x_39191:
[----:B------:R-:W-:-:S09]  /*1ff0*/  UISETP.NE.AND UP0, UPT, UR4, 0x1c, UPT ;  /* 0x0000001c0400788c */ /* 0x000fd2000bf05270 */
[----:B------:R-:W-:Y:S05]  /*2000*/  BRA.U !UP0, `(.L_x_39202) ;  /* 0x0000000108907547 */ /* 0x000fea000b800000 */
[----:B------:R-:W-:-:S09]  /*2010*/  UISETP.NE.AND UP0, UPT, UR4, 0x1d, UPT ;  /* 0x0000001d0400788c */ /* 0x000fd2000bf05270 */
[----:B------:R-:W-:Y:S05]  /*2020*/  BRA.U !UP0, `(.L_x_39203) ;  /* 0x0000000108807547 */ /* 0x000fea000b800000 */
[----:B------:R-:W-:-:S09]  /*2030*/  UISETP.NE.AND UP0, UPT, UR4, 0x2c, UPT ;  /* 0x0000002c0400788c */ /* 0x000fd2000bf05270 */
[----:B------:R-:W-:Y:S05]  /*2040*/  BRA.U !UP0, `(.L_x_39204) ;  /* 0x0000000108487547 */ /* 0x000fea000b800000 */
.L_x_39178:
        /* <DEDUP_REMOVED lines=16> */
.L_x_39205:
[----:B------:R-:W-:Y:S01]  /*2150*/  PRMT R0, RZ, 0x7610, R0 ;  /* 0x00007610ff007816 */ /* 0x000fe20000000000 */
[----:B------:R-:W-:Y:S06]  /*2160*/  BRA `(.L_x_39179) ;  /* 0x00000000003c7947 */ /* 0x000fec0003800000 */
.L_x_39204:
        /* <DEDUP_REMOVED lines=8> */
.L_x_39207:
[----:B------:R-:W-:Y:S05]  /*21f0*/  BSYNC.RECONVERGENT B0 ;  /* 0x0000000000007941 */ /* 0x000fea0003800200 */
.L_x_39206:
[----:B------:R-:W0:Y:S02]  /*2200*/  F2I.FTZ.TRUNC.NTZ R4, R4 ;  /* 0x0000000400047305 */ /* 0x000e24000021f100 */
[----:B0-----:R-:W-:Y:S01]  /*2210*/  PRMT R0, R4, 0x7610, R0 ;  /* 0x0000761004007816 */ /* 0x001fe20000000000 */
[----:B------:R-:W-:Y:S06]  /*2220*/  BRA `(.L_x_39179) ;  /* 0x00000000000c7947 */ /* 0x000fec0003800000 */
.L_x_39203:
[----:B------:R2:W5:Y:S01]  /*2230*/  LDG.E.U16 R0, desc[UR36][R2.64] ;  /* 0x0000002402007981 */ /* 0x000562000c1e1500 */
[----:B------:R-:W-:Y:S05]  /*2240*/  BRA `(.L_x_39179) ;  /* 0x0000000000047947 */ /* 0x000fea0003800000 */
.L_x_39202:
[----:B------:R1:W5:Y:S02]  /*2250*/  LDG.E.U16 R0, desc[UR36][R2.64] ;  /* 0x0000002402007981 */ /* 0x000364000c1e1500 */
.L_x_39179:
        /* <DEDUP_REMOVED lines=32> */
[----:B------:R-:W-:Y:S02]  /*2460*/  IADD3 R2, P2, PT, R16, UR6, RZ ;  /* 0x0000000610027c10 */ /* 0x000fe4000ff5e0ff */
[----:B------:R-:W-:-:S04]  /*2470*/  SEL R3, R19, RZ, !P0 ;  /* 0x000000ff13037207 */ /* 0x000fc80004000000 */
[----:B------:R-:W-:Y:S01]  /*2480*/  SEL R5, R3, RZ, P1 ;  /* 0x000000ff03057207 */ /* 0x000fe20000800000 */
[----:B------:R-:W-:-:S03]  /*2490*/  IMAD.X R3, RZ, RZ, UR7, P2 ;  /* 0x00000007ff037e24 */ /* 0x000fc600090e06ff */
        /* <DEDUP_REMOVED lines=12> */
.L_x_39211:
[----:B------:R3:W-:Y:S01]  /*2560*/  STG.E.U8 desc[UR36][R2.64], R9 ;  /* 0x0000000902007986 */ /* 0x0007e2000c101124 */
[----:B------:R-:W-:Y:S05]  /*2570*/  BRA `(.L_x_39213) ;  /* 0x0000000c00507947 */ /* 0x000fea0003800000 */
.L_x_39210:
        /* <DEDUP_REMOVED lines=10> */
.L_x_39215:
[----:B------:R-:W-:-:S05]  /*2620*/  PRMT R5, R9, 0x9910, RZ ;  /* 0x0000991009057816 */ /* 0x000fca00000000ff */
[----:B------:R1:W-:Y:S01]  /*2630*/  STG.E desc[UR36][R2.64], R5 ;  /* 0x0000000502007986 */ /* 0x0003e2000c101924 */
[----:B------:R-:W-:Y:S05]  /*2640*/  BRA `(.L_x_39213) ;  /* 0x0000000c001c7947 */ /* 0x000fea0003800000 */
.L_x_39214:
[----:B------:R2:W-:Y:S01]  /*2650*/  STG.E.U16 desc[UR36][R2.64], R9 ;  /* 0x0000000902007986 */ /* 0x0005e2000c101524 */
[----:B------:R-:W-:Y:S05]  /*2660*/  BRA `(.L_x_39213) ;  /* 0x0000000c00147947 */ /* 0x000fea0003800000 */
.L_x_39209:
        /* <DEDUP_REMOVED lines=9> */
.L_x_39217:
[----:B------:R-:W0:Y:S02]  /*2700*/  I2F.S16 R0, R9 ;  /* 0x0000000900007306 */ /* 0x000e240000101400 */
[----:B0-----:R-:W-:-:S05]  /*2710*/  F2FP.F16.F32.PACK_AB R0, RZ, R0 ;  /* 0x00000000ff00723e */ /* 0x001fca00000000ff */
[----:B------:R0:W-:Y:S01]  /*2720*/  STG.E.U16 desc[UR36][R2.64], R0 ;  /* 0x0000000002007986 */ /* 0x0001e2000c101524 */
[----:B------:R-:W-:Y:S05]  /*2730*/  BRA `(.L_x_39213) ;  /* 0x0000000800e07947 */ /* 0x000fea0003800000 */
.L_x_39216:
        /* <DEDUP_REMOVED lines=10> */
.L_x_39219:
[----:B------:R-:W0:Y:S02]  /*27e0*/  I2F.S16 R9, R9 ;  /* 0x0000000900097306 */ /* 0x000e240000101400 */
[----:B0-----:R-:W-:-:S04]  /*27f0*/  F2FP.F16.F32.PACK_AB R5, RZ, R9 ;  /* 0x00000009ff05723e */ /* 0x001fc800000000ff */
[----:B------:R-:W-:-:S05]  /*2800*/  PRMT R5, R5, 0x5410, RZ ;  /* 0x0000541005057816 */ /* 0x000fca00000000ff */
[----:B------:R0:W-:Y:S01]  /*2810*/  STG.E desc[UR36][R2.64], R5 ;  /* 0x0000000502007986 */ /* 0x0001e2000c101924 */
[----:B------:R-:W-:Y:S05]  /*2820*/  BRA `(.L_x_39213) ;  /* 0x0000000800a47947 */ /* 0x000fea0003800000 */
.L_x_39218:
[----:B------:R-:W0:Y:S02]  /*2830*/  I2F.F64.S16 R4, R9 ;  /* 0x0000000900047312 */ /* 0x000e240000101c00 */
[----:B0-----:R0:W-:Y:S01]  /*2840*/  STG.E.64 desc[UR36][R2.64], R4 ;  /* 0x0000000402007986 */ /* 0x0011e2000c101b24 */
[----:B------:R-:W-:Y:S05]  /*2850*/  BRA `(.L_x_39213) ;  /* 0x0000000800987947 */ /* 0x000fea0003800000 */
.L_x_39208:
        /* <DEDUP_REMOVED lines=13> */
.L_x_39222:
[----:B------:R-:W-:Y:S01]  /*2930*/  CS2R R6, SRZ ;  /* 0x0000000000067805 */ /* 0x000fe2000001ff00 */
[----:B------:R-:W0:Y:S04]  /*2940*/  I2F.F64.S16 R4, R9 ;  /* 0x0000000900047312 */ /* 0x000e280000101c00 */
[----:B0-----:R0:W-:Y:S01]  /*2950*/  STG.E.128 desc[UR36][R2.64], R4 ;  /* 0x0000000402007986 */ /* 0x0011e2000c101d24 */
[----:B------:R-:W-:Y:S05]  /*2960*/  BRA `(.L_x_39213) ;  /* 0x0000000800547947 */ /* 0x000fea0003800000 */
.L_x_39221:
        /* <DEDUP_REMOVED lines=19> */
.L_x_39226:
[----:B------:R-:W-:Y:S05]  /*2aa0*/  BSYNC.RECONVERGENT B0 ;  /* 0x0000000000007941 */ /* 0x000fea0003800200 */
.L_x_39225:
[----:B------:R-:W-:-:S05]  /*2ab0*/  LOP3.LUT R5, R0, 0x80, R5, 0xf8, !PT ;  /* 0x0000008000057812 */ /* 0x000fca00078ef805 */
[----:B------:R0:W-:Y:S01]  /*2ac0*/  STG.E.U8 desc[UR36][R2.64], R5 ;  /* 0x0000000502007986 */ /* 0x0001e2000c101124 */
[----:B------:R-:W-:Y:S05]  /*2ad0*/  BRA `(.L_x_39213) ;  /* 0x0000000400f87947 */ /* 0x000fea0003800000 */
.L_x_39224:
        /* <DEDUP_REMOVED lines=15> */
.L_x_39228:
[----:B------:R-:W-:Y:S05]  /*2bd0*/  BSYNC.RECONVERGENT B0 ;  /* 0x0000000000007941 */ /* 0x000fea0003800200 */
.L_x_39227:
[----:B------:R-:W-:-:S05]  /*2be0*/  LOP3.LUT R5, R0, 0x80, R5, 0xf8, !PT ;  /* 0x0000008000057812 */ /* 0x000fca00078ef805 */
[----:B------:R0:W-:Y:S01]  /*2bf0*/  STG.E.U8 desc[UR36][R2.64], R5 ;  /* 0x0000000502007986 */ /* 0x0001e2000c101124 */
[----:B------:R-:W-:Y:S05]  /*2c00*/  BRA `(.L_x_39213) ;  /* 0x0000000400ac7947 */ /* 0x000fea0003800000 */
.L_x_39223:
[----:B------:R-:W0:Y:S02]  /*2c10*/  I2F.S16 R0, R9 ;  /* 0x0000000900007306 */ /* 0x000e240000101400 */
[----:B0-----:R-:W-:-:S05]  /*2c20*/  F2FP.BF16.F32.PACK_AB R0, RZ, R0 ;  /* 0x00000000ff00723e */ /* 0x001fca00000010ff */
[----:B------:R0:W-:Y:S01]  /*2c30*/  STG.E.U16 desc[UR36][R2.64], R0 ;  /* 0x0000000002007986 */ /* 0x0001e2000c101524 */
[----:B------:R-:W-:Y:S05]  /*2c40*/  BRA `(.L_x_39213) ;  /* 0x00000004009c7947 */ /* 0x000fea0003800000 */
.L_x_39220:
        /* <DEDUP_REMOVED lines=10> */
.L_x_39231:
[----:B------:R-:W0:Y:S01]  /*2cf0*/  I2F.S16 R5, R9 ;  /* 0x0000000900057306 */ /* 0x000e220000101400 */
[----:B------:R-:W-:Y:S01]  /*2d00*/  BSSY.RECONVERGENT B0, `(.L_x_39232) ;  /* 0x0000014000007945 */ /* 0x000fe20003800200 */
[----:B------:R-:W-:Y:S01]  /*2d10*/  HFMA2 R0, -RZ, RZ, 0, 7.62939453125e-06 ;  /* 0x00000080ff007431 */ /* 0x000fe200000001ff */
        /* <DEDUP_REMOVED lines=10> */
.L_x_39234:
[----:B------:R-:W-:-:S04]  /*2dc0*/  SHF.R.U32.HI R0, RZ, 0x14, R5 ;  /* 0x00000014ff007819 */ /* 0x000fc80000011605 */
[----:B------:R-:W-:-:S04]  /*2dd0*/  LOP3.LUT R0, R0, 0x1, RZ, 0xc0, !PT ;  /* 0x0000000100007812 */ /* 0x000fc800078ec0ff */
[----:B------:R-:W-:-:S04]  /*2de0*/  IADD3 R0, PT, PT, R5, 0x487ffff, R0 ;  /* 0x0487ffff05007810 */ /* 0x000fc80007ffe000 */
[----:B------:R-:W-:-:S04]  /*2df0*/  SHF.R.U32.HI R0, RZ, 0x14, R0 ;  /* 0x00000014ff007819 */ /* 0x000fc80000011600 */
[----:B------:R-:W-:-:S07]  /*2e00*/  LOP3.LUT R4, R0, 0xff, RZ, 0xc0, !PT ;  /* 0x000000ff00047812 */ /* 0x000fce00078ec0ff */
.L_x_39235:
[----:B------:R-:W-:-:S04]  /*2e10*/  SHF.R.U32.HI R5, RZ, 0x18, R5 ;  /* 0x00000018ff057819 */ /* 0x000fc80000011605 */
[----:B------:R-:W-:-:S04]  /*2e20*/  LOP3.LUT R4, R4, 0x80, R5, 0xf8, !PT ;  /* 0x0000008004047812 */ /* 0x000fc800078ef805 */
[----:B------:R-:W-:-:S07]  /*2e30*/  PRMT R0, R4, 0x7610, R0 ;  /* 0x0000761004007816 */ /* 0x000fce0000000000 */
.L_x_39233:
[----:B------:R-:W-:Y:S05]  /*2e40*/  BSYNC.RECONVERGENT B0 ;  /* 0x0000000000007941 */ /* 0x000fea0003800200 */
.L_x_39232:
[----:B------:R0:W-:Y:S01]  /*2e50*/  STG.E.U8 desc[UR36][R2.64], R0 ;  /* 0x0000000002007986 */ /* 0x0001e2000c101124 */
[----:B------:R-:W-:Y:S05]  /*2e60*/  BRA `(.L_x_39213) ;  /* 0x0000000400147947 */ /* 0x000fea0003800000 */
.L_x_39230:
        /* <DEDUP_REMOVED lines=13> */
.L_x_39238:
[----:B------:R-:W-:-:S04]  /*2f40*/  SHF.R.U32.HI R0, RZ, 0x15, R5 ;  /* 0x00000015ff007819 */ /* 0x000fc80000011605 */
[----:B------:R-:W-:-:S04]  /*2f50*/  LOP3.LUT R0, R0, 0x1, RZ, 0xc0, !PT ;  /* 0x0000000100007812 */ /* 0x000fc800078ec0ff */
[----:B------:R-:W-:-:S04]  /*2f60*/  IADD3 R0, PT, PT, R5, 0x88fffff, R0 ;  /* 0x088fffff05007810 */ /* 0x000fc80007ffe000 */
[----:B------:R-:W-:-:S04]  /*2f70*/  SHF.R.U32.HI R0, RZ, 0x15, R0 ;  /* 0x00000015ff007819 */ /* 0x000fc80000011600 */
[----:B------:R-:W-:-:S07]  /*2f80*/  LOP3.LUT R4, R0, 0xff, RZ, 0xc0, !PT ;  /* 0x000000ff00047812 */ /* 0x000fce00078ec0ff */
.L_x_39239:
[----:B------:R-:W-:-:S04]  /*2f90*/  SHF.R.U32.HI R5, RZ, 0x18, R5 ;  /* 0x00000018ff057819 */ /* 0x000fc80000011605 */
[----:B------:R-:W-:-:S04]  /*2fa0*/  LOP3.LUT R4, R4, 0x80, R5, 0xf8, !PT ;  /* 0x0000008004047812 */ /* 0x000fc800078ef805 */
[----:B------:R-:W-:-:S07]  /*2fb0*/  PRMT R0, R4, 0x7610, R0 ;  /* 0x0000761004007816 */ /* 0x000fce0000000000 */
.L_x_39237:
[----:B------:R-:W-:Y:S05]  /*2fc0*/  BSYNC.RECONVERGENT B0 ;  /* 0x0000000000007941 */ /* 0x000fea0003800200 */
.L_x_39236:
[----:B------:R0:W-:Y:S01]  /*2fd0*/  STG.E.U8 desc[UR36][R2.64], R0 ;  /* 0x0000000002007986 */ /* 0x0001e2000c101124 */
[----:B------:R-:W-:Y:S05]  /*2fe0*/  BRA `(.L_x_39213) ;  /* 0x0000000000b47947 */ /* 0x000fea0003800000 */
.L_x_39229:
[----:B------:R-:W-:-:S09]  /*2ff0*/  UISETP.NE.AND UP0, UPT, UR4, 0x1c, UPT ;  /* 0x0000001c0400788c */ /* 0x000fd2000bf05270 */
[----:B------:R-:W-:Y:S05]  /*3000*/  BRA.U !UP0, `(.L_x_39240) ;  /* 0x0000000108a47547 */ /* 0x000fea000b800000 */
[----:B------:R-:W-:-:S09]  /*3010*/  UISETP.NE.AND UP0, UPT, UR4, 0x1d, UPT ;  /* 0x0000001d0400788c */ /* 0x000fd2000bf05270 */
[----:B------:R-:W-:Y:S05]  /*3020*/  BRA.U !UP0, `(.L_x_39241) ;  /* 0x00000001088c7547 */ /* 0x000fea000b800000 */
[----:B------:R-:W-:-:S09]  /*3030*/  UISETP.NE.AND UP0, UPT, UR4, 0x2c, UPT ;  /* 0x0000002c0400788c */ /* 0x000fd2000bf05270 */
[----:B------:R-:W-:Y:S05]  /*3040*/  BRA.U !UP0, `(.L_x_39242) ;  /* 0x0000000108447547 */ /* 0x000fea000b800000 */
.L_x_39212:
        /* <DEDUP_REMOVED lines=16> */
.L_x_39243:
[----:B------:R-:W-:Y:S05]  /*3150*/  BRA `(.L_x_39213) ;  /* 0x0000000000587947 */ /* 0x000fea0003800000 */
.L_x_39242:
        /* <DEDUP_REMOVED lines=16> */
.L_x_39241:
[----:B------:R-:W-:-:S04]  /*3260*/  PRMT R4, R9, 0x9910, RZ ;  /* 0x0000991009047816 */ /* 0x000fc800000000ff */
[----:B------:R-:W-:-:S05]  /*3270*/  SHF.R.S32.HI R5, RZ, 0x1f, R4 ;  /* 0x0000001fff057819 */ /* 0x000fca0000011404 */
[----:B------:R0:W-:Y:S01]  /*3280*/  STG.E.64 desc[UR36][R2.64], R4 ;  /* 0x0000000402007986 */ /* 0x0001e2000c101b24 */
[----:B------:R-:W-:Y:S05]  /*3290*/  BRA `(.L_x_39213) ;  /* 0x0000000000087947 */ /* 0x000fea0003800000 */
.L_x_39240:
[----:B------:R-:W-:-:S05]  /*32a0*/  PRMT R5, R9, 0x9910, RZ ;  /* 0x0000991009057816 */ /* 0x000fca00000000ff */
[----:B------:R0:W-:Y:S02]  /*32b0*/  STG.E desc[UR36][R2.64], R5 ;  /* 0x0000000502007986 */ /* 0x0001e4000c101924 */
.L_x_39213:
[----:B------:R-:W-:-:S07]  /*32c0*/  VIADD R17, R17, 0x80 ;  /* 0x0000008011117836 */ /* 0x000fce0000000000 */
.L_x_39172:
[----:B------:R-:W-:Y:S05]  /*32d0*/  BSYNC.RECONVERGENT B6 ;  /* 0x0000000000067941 */ /* 0x000fea0003800200 */
.L_x_39171:
        /* <DEDUP_REMOVED lines=307> */
.L_x_39246:
        /* <DEDUP_REMOVED lines=16> */
.L_x_39250:
[----:B------:R1:W5:Y:S01]  /*4710*/  LDG.E.U8 R0, desc[UR36][R2.64] ;  /* 0x0000002402007981 */ /* 0x000362000c1e1100 */
[----:B------:R-:W-:Y:S05]  /*4720*/  BRA `(.L_x_39252) ;  /* 0x0000000c004c7947 */ /* 0x000fea0003800000 */
.L_x_39249:
        /* <DEDUP_REMOVED lines=8> */
.L_x_39254:
[----:B------:R3:W5:Y:S01]  /*47b0*/  LDG.E.U16 R0, desc[UR36][R2.64] ;  /* 0x0000002402007981 */ /* 0x000762000c1e1500 */
[----:B------:R-:W-:Y:S05]  /*47c0*/  BRA `(.L_x_39252) ;  /* 0x0000000c00247947 */ /* 0x000fea0003800000 */
.L_x_39253:
[----:B------:R2:W5:Y:S01]  /*47d0*/  LDG.E.U16 R0, desc[UR36][R2.64] ;  /* 0x0000002402007981 */ /* 0x000562000c1e1500 */
[----:B------:R-:W-:Y:S05]  /*47e0*/  BRA `(.L_x_39252) ;  /* 0x0000000c001c7947 */ /* 0x000fea0003800000 */
.L_x_39248:
        /* <DEDUP_REMOVED lines=9> */
.L_x_39256:
[----:B------:R-:W2:Y:S02]  /*4880*/  LDG.E.U16 R4, desc[UR36][R2.64] ;  /* 0x0000002402047981 */ /* 0x000ea4000c1e1500 */
[----:B--2---:R-:W-:-:S06]  /*4890*/  HADD2.F32 R4, -RZ, R4.H0_H0 ;  /* 0x20000004ff047230 */ /* 0x004fcc0000004100 */
[----:B------:R-:W0:Y:S02]  /*48a0*/  F2I.FTZ.TRUNC.NTZ R4, R4 ;  /* 0x0000000400047305 */ /* 0x000e24000021f100 */
[----:B0-----:R-:W-:Y:S01]  /*48b0*/  PRMT R0, R4, 0x7610, R0 ;  /* 0x0000761004007816 */ /* 0x001fe20000000000 */
[----:B------:R-:W-:Y:S06]  /*48c0*/  BRA `(.L_x_39252) ;  /* 0x0000000800e47947 */ /* 0x000fec0003800000 */
.L_x_39255:
        /* <DEDUP_REMOVED lines=9> */
.L_x_39258:
[----:B------:R-:W2:Y:S02]  /*4960*/  LDG.E.U16 R2, desc[UR36][R2.64] ;  /* 0x0000002402027981 */ /* 0x000ea4000c1e1500 */
[----:B--2---:R-:W-:-:S06]  /*4970*/  HADD2.F32 R4, -RZ, R2.H0_H0 ;  /* 0x20000002ff047230 */ /* 0x004fcc0000004100 */
[----:B------:R-:W0:Y:S02]  /*4980*/  F2I.FTZ.TRUNC.NTZ R4, R4 ;  /* 0x0000000400047305 */ /* 0x000e24000021f100 */
[----:B0-----:R-:W-:Y:S01]  /*4990*/  PRMT R0, R4, 0x7610, R0 ;  /* 0x0000761004007816 */ /* 0x001fe20000000000 */
[----:B------:R-:W-:Y:S06]  /*49a0*/  BRA `(.L_x_39252) ;  /* 0x0000000800ac7947 */ /* 0x000fec0003800000 */
.L_x_39257:
[----:B------:R-:W2:Y:S02]  /*49b0*/  LDG.E.64 R2, desc[UR36][R2.64] ;  /* 0x0000002402027981 */ /* 0x000ea4000c1e1b00 */
[----:B--2---:R0:W1:Y:S02]  /*49c0*/  F2I.F64.TRUNC R0, R2 ;  /* 0x0000000200007311 */ /* 0x004064000030d100 */
[----:B01----:R-:W-:Y:S05]  /*49d0*/  BRA `(.L_x_39252) ;  /* 0x0000000800a07947 */ /* 0x003fea0003800000 */
.L_x_39247:
        /* <DEDUP_REMOVED lines=12> */
.L_x_39261:
[----:B------:R-:W2:Y:S02]  /*4aa0*/  LDG.E.64 R2, desc[UR36][R2.64] ;  /* 0x0000002402027981 */ /* 0x000ea4000c1e1b00 */
[----:B--2---:R0:W1:Y:S02]  /*4ab0*/  F2I.F64.TRUNC R0, R2 ;  /* 0x0000000200007311 */ /* 0x004064000030d100 */
[----:B01----:R-:W-:Y:S05]  /*4ac0*/  BRA `(.L_x_39252) ;  /* 0x0000000800647947 */ /* 0x003fea0003800000 */
.L_x_39260:
        /* <DEDUP_REMOVED lines=27> */
.L_x_39263:
        /* <DEDUP_REMOVED lines=14> */
.L_x_39262:
[----:B------:R-:W2:Y:S02]  /*4d60*/  LDG.E.U16 R4, desc[UR36][R2.64] ;  /* 0x0000002402047981 */ /* 0x000ea4000c1e1500 */
[----:B--2---:R-:W-:-:S06]  /*4d70*/  IMAD.U32 R4, R4, 0x10000, RZ ;  /* 0x0001000004047824 */ /* 0x004fcc00078e00ff */
[----:B------:R-:W0:Y:S02]  /*4d80*/  F2I.FTZ.TRUNC.NTZ R4, R4 ;  /* 0x0000000400047305 */ /* 0x000e24000021f100 */
[----:B0-----:R-:W-:Y:S01]  /*4d90*/  PRMT R0, R4, 0x7610, R0 ;  /* 0x0000761004007816 */ /* 0x001fe20000000000 */
[----:B------:R-:W-:Y:S06]  /*4da0*/  BRA `(.L_x_39252) ;  /* 0x0000000400ac7947 */ /* 0x000fec0003800000 */
.L_x_39259:
        /* <DEDUP_REMOVED lines=10> */
.L_x_39266:
        /* <DEDUP_REMOVED lines=21> */
.L_x_39270:
[----:B------:R-:W-:Y:S05]  /*4fa0*/  BSYNC.RECONVERGENT B1 ;  /* 0x0000000000017941 */ /* 0x000fea0003800200 */
.L_x_39269:
[----:B------:R-:W-:Y:S01]  /*4fb0*/  IMAD.SHL.U32 R0, R0, 0x100000, RZ ;  /* 0x0010000000007824 */ /* 0x000fe200078e00ff */
[----:B------:R-:W-:-:S04]  /*4fc0*/  LEA R2, R2, 0x3b800000, 0x17 ;  /* 0x3b80000002027811 */ /* 0x000fc800078eb8ff */
[----:B------:R-:W-:-:S07]  /*4fd0*/  LOP3.LUT R4, R2, R0, R7, 0xfe, !PT ;  /* 0x0000000002047212 */ /* 0x000fce00078efe07 */
.L_x_39268:
[----:B------:R-:W-:Y:S05]  /*4fe0*/  BSYNC.RECONVERGENT B0 ;  /* 0x0000000000007941 */ /* 0x000fea0003800200 */
.L_x_39267:
[----:B------:R-:W0:Y:S02]  /*4ff0*/  F2I.FTZ.TRUNC.NTZ R4, R4 ;  /* 0x0000000400047305 */ /* 0x000e24000021f100 */
[----:B0-----:R-:W-:Y:S01]  /*5000*/  PRMT R0, R4, 0x7610, R0 ;  /* 0x0000761004007816 */ /* 0x001fe20000000000 */
[----:B------:R-:W-:Y:S06]  /*5010*/  BRA `(.L_x_39252) ;  /* 0x0000000400107947 */ /* 0x000fec0003800000 */
.L_x_39265:
        /* <DEDUP_REMOVED lines=21> */
.L_x_39274:
[----:B------:R-:W-:Y:S05]  /*5170*/  BSYNC.RECONVERGENT B1 ;  /* 0x0000000000017941 */ /* 0x000fea0003800200 */
.L_x_39273:
[----:B------:R-:W-:Y:S02]  /*5180*/  SHF.L.U32 R0, R0, 0x15, RZ ;  /* 0x0000001500007819 */ /* 0x000fe400000006ff */
[----:B------:R-:W-:-:S04]  /*5190*/  LEA R2, R2, 0x37800000, 0x17 ;  /* 0x3780000002027811 */ /* 0x000fc800078eb8ff */
[----:B------:R-:W-:-:S07]  /*51a0*/  LOP3.LUT R4, R2, R0, R7, 0xfe, !PT ;  /* 0x0000000002047212 */ /* 0x000fce00078efe07 */
.L_x_39272:
[----:B------:R-:W-:Y:S05]  /*51b0*/  BSYNC.RECONVERGENT B0 ;  /* 0x0000000000007941 */ /* 0x000fea0003800200 */
.L_x_39271:
[----:B------:R-:W0:Y:S02]  /*51c0*/  F2I.FTZ.TRUNC.NTZ R4, R4 ;  /* 0x0000000400047305 */ /* 0x000e24000021f100 */
[----:B0-----:R-:W-:Y:S01]  /*51d0*/  PRMT R0, R4, 0x7610, R0 ;  /* 0x0000761004007816 */ /* 0x001fe20000000000 */
[----:B------:R-:W-:Y:S06]  /*51e0*/  BRA `(.L_x_39252) ;  /* 0x00000000009c7947 */ /* 0x000fec0003800000 */
.L_x_39264:
        /* <DEDUP_REMOVED lines=14> */
.L_x_39278:
[----:B------:R-:W-:Y:S05]  /*52d0*/  BSYNC.RECONVERGENT B0 ;  /* 0x0000000000007941 */ /* 0x000fea0003800200 */
.L_x_39277:
[----:B------:R-:W0:Y:S02]  /*52e0*/  F2I.FTZ.TRUNC.NTZ R4, R4 ;  /* 0x0000000400047305 */ /* 0x000e24000021f100 */
[----:B0-----:R-:W-:Y:S01]  /*52f0*/  PRMT R0, R4, 0x7610, R0 ;  /* 0x0000761004007816 */ /* 0x001fe20000000000 */
[----:B------:R-:W-:Y:S06]  /*5300*/  BRA `(.L_x_39252) ;  /* 0x0000000000547947 */ /* 0x000fec0003800000 */
.L_x_39251:
        /* <DEDUP_REMOVED lines=16> */
.L_x_39279:
[----:B------:R-:W-:Y:S01]  /*5410*/  PRMT R0, RZ, 0x7610, R0 ;  /* 0x00007610ff007816 */ /* 0x000fe20000000000 */
[----:B------:R-:W-:Y:S06]  /*5420*/  BRA `(.L_x_39252) ;  /* 0x00000000000c7947 */ /* 0x000fec0003800000 */
.L_x_39276:
[----:B------:R0:W5:Y:S01]  /*5430*/  LDG.E.U16 R0, desc[UR36][R2.64] ;  /* 0x0000002402007981 */ /* 0x000162000c1e1500 */
[----:B------:R-:W-:Y:S05]  /*5440*/  BRA `(.L_x_39252) ;  /* 0x0000000000047947 */ /* 0x000fea0003800000 */
.L_x_39275:
[----:B------:R0:W5:Y:S02]  /*5450*/  LDG.E.U16 R0, desc[UR36][R2.64] ;  /* 0x0000002402007981 */ /* 0x000164000c1e1500 */
.L_x_39252:
[-C--:B------:R-:W-:Y:S01]  /*5460*/  IABS R5, R18.reuse ;  /* 0x0000001200057213 */ /* 0x080fe20000000000 */
[----:B------:R-:W0:Y:S01]  /*5470*/  LDCU.64 UR6, c[0x0][0x580] ;  /* 0x0000b000ff0677ac */ /* 0x000e220008000a00 */
[----:B-1---5:R-:W-:Y:S02]  /*5480*/  PRMT R0, R0, 0x9910, RZ ;  /* 0x0000991000007816 */ /* 0x022fe400000000ff */
[----:B------:R-:W1:Y:S01]  /*5490*/  I2F.RP R4, R5 ;  /* 0x0000000500047306 */ /* 0x000e620000209400 */
[----:B------:R-:W-:Y:S01]  /*54a0*/  IABS R8, R18 ;  /* 0x0000001200087213 */ /* 0x000fe20000000000 */
[----:B------:R-:W-:Y:S01]  /*54b0*/  UPRMT UR4, UR41, 0x9910, URZ ;  /* 0x0000991029047896 */ /* 0x000fe200080000ff */
[----:B------:R-:W-:Y:S02]  /*54c0*/  ISETP.GE.AND P1, PT, R0, RZ, PT ;  /* 0x000000ff0000720c */ /* 0x000fe40003f26270 */
[----:B------:R-:W-:Y:S01]  /*54d0*/  ISETP.NE.AND P2, PT, R18, RZ, PT ;  /* 0x000000ff1200720c */ /* 0x000fe20003f45270 */
[----:B------:R-:W-:Y:S01]  /*54e0*/  IMAD.MOV R8, RZ, RZ, -R8 ;  /* 0x000000ffff087224 */ /* 0x000fe200078e0a08 */
[----:B------:R-:W-:Y:S01]  /*54f0*/  UISETP.GT.AND UP0, UPT, UR4, 0x9, UPT ;  /* 0x000000090400788c */ /* 0x000fe2000bf04270 */
[----:B-1----:R-:W0:Y:S02]  /*5500*/  MUFU.RCP R4, R4 ;  /* 0x0000000400047308 */ /* 0x002e240000001000 */
[----:B0-234-:R-:W-:-:S06]  /*5510*/  VIADD R2, R4, 0xffffffe ;  /* 0x0ffffffe04027836 */ /* 0x01dfcc0000000000 */
[----:B------:R0:W1:Y:S02]  /*5520*/  F2I.FTZ.U32.TRUNC.NTZ R3, R2 ;  /* 0x0000000200037305 */ /* 0x000064000021f000 */
[----:B0-----:R-:W-:Y:S01]  /*5530*/  MOV R2, RZ ;  /* 0x000000ff00027202 */ /* 0x001fe20000000f00 */
[----:B-1----:R-:W-:-:S04]  /*5540*/  IMAD.MOV R6, RZ, RZ, -R3 ;  /* 0x000000ffff067224 */ /* 0x002fc800078e0a03 */
[----:B------:R-:W-:Y:S01]  /*5550*/  IMAD R7, R6, R5, RZ ;  /* 0x0000000506077224 */ /* 0x000fe200078e02ff */
[----:B------:R-:W-:-:S03]  /*5560*/  IABS R6, R0 ;  /* 0x0000000000067213 */ /* 0x000fc60000000000 */
[----:B------:R-:W-:-:S04]  /*5570*/  IMAD.HI.U32 R4, R3, R7, R2 ;  /* 0x0000000703047227 */ /* 0x000fc800078e0002 */
[----:B------:R-:W-:Y:S02]  /*5580*/  IMAD.MOV.U32 R3, RZ, RZ, R6 ;  /* 0x000000ffff037224 */ /* 0x000fe400078e0006 */
        /* <DEDUP_REMOVED lines=30> */
.L_x_39283:
[----:B------:R0:W-:Y:S01]  /*5770*/  STG.E.U8 desc[UR36][R2.64], R9 ;  /* 0x0000000902007986 */ /* 0x0001e2000c101124 */
[----:B------:R-:W-:Y:S05]  /*5780*/  BRA `(.L_x_39285) ;  /* 0x0000000c004c7947 */ /* 0x000fea0003800000 */
.L_x_39282:
        /* <DEDUP_REMOVED lines=10> */
.L_x_39287:
[----:B------:R-:W-:-:S05]  /*5830*/  PRMT R5, R9, 0x9910, RZ ;  /* 0x0000991009057816 */ /* 0x000fca00000000ff */
[----:B------:R0:W-:Y:S01]  /*5840*/  STG.E desc[UR36][R2.64], R5 ;  /* 0x0000000502007986 */ /* 0x0001e2000c101924 */
[----:B------:R-:W-:Y:S05]  /*5850*/  BRA `(.L_x_39285) ;  /* 0x0000000c00187947 */ /* 0x000fea0003800000 */
.L_x_39286:
[----:B------:R0:W-:Y:S01]  /*5860*/  STG.E.U16 desc[UR36][R2.64], R9 ;  /* 0x0000000902007986 */ /* 0x0001e2000c101524 */
[----:B------:R-:W-:Y:S05]  /*5870*/  BRA `(.L_x_39285) ;  /* 0x0000000c00107947 */ /* 0x000fea0003800000 */
.L_x_39281:
        /* <DEDUP_REMOVED lines=9> */
.L_x_39289:
[----:B------:R-:W0:Y:S02]  /*5910*/  I2F.S16 R0, R9 ;  /* 0x0000000900007306 */ /* 0x000e240000101400 */
[----:B0-----:R-:W-:-:S05]  /*5920*/  F2FP.F16.F32.PACK_AB R0, RZ, R0 ;  /* 0x00000000ff00723e */ /* 0x001fca00000000ff */
[----:B------:R0:W-:Y:S01]  /*5930*/  STG.E.U16 desc[UR36][R2.64], R0 ;  /* 0x0000000002007986 */ /* 0x0001e2000c101524 */
[----:B------:R-:W-:Y:S05]  /*5940*/  BRA `(.L_x_39285) ;  /* 0x0000000800dc7947 */ /* 0x000fea0003800000 */
.L_x_39288:
        /* <DEDUP_REMOVED lines=10> */
.L_x_39291:
[----:B------:R-:W0:Y:S02]  /*59f0*/  I2F.S16 R9, R9 ;  /* 0x0000000900097306 */ /* 0x000e240000101400 */
[----:B0-----:R-:W-:-:S04]  /*5a00*/  F2FP.F16.F32.PACK_AB R5, RZ, R9 ;  /* 0x00000009ff05723e */ /* 0x001fc800000000ff */
[----:B------:R-:W-:-:S05]  /*5a10*/  PRMT R5, R5, 0x5410, RZ ;  /* 0x0000541005057816 */ /* 0x000fca00000000ff */
[----:B------:R0:W-:Y:S01]  /*5a20*/  STG.E desc[UR36][R2.64], R5 ;  /* 0x0000000502007986 */ /* 0x0001e2000c101924 */
[----:B------:R-:W-:Y:S05]  /*5a30*/  BRA `(.L_x_39285) ;  /* 0x0000000800a07947 */ /* 0x000fea0003800000 */
.L_x_39290:
[----:B------:R-:W0:Y:S02]  /*5a40*/  I2F.F64.S16 R4, R9 ;  /* 0x0000000900047312 */ /* 0x000e240000101c00 */
[----:B0-----:R0:W-:Y:S01]  /*5a50*/  STG.E.64 desc[UR36][R2.64], R4 ;  /* 0x0000000402007986 */ /* 0x0011e2000c101b24 */
[----:B------:R-:W-:Y:S05]  /*5a60*/  BRA `(.L_x_39285) ;  /* 0x0000000800947947 */ /* 0x000fea0003800000 */
.L_x_39280:
        /* <DEDUP_REMOVED lines=12> */
.L_x_39295:
        /* <DEDUP_REMOVED lines=18> */
.L_x_39298:
[----:B------:R-:W-:-:S04]  /*5c50*/  SHF.R.U32.HI R5, RZ, 0x18, R5 ;  /* 0x00000018ff057819 */ /* 0x000fc80000011605 */
[----:B------:R-:W-:-:S07]  /*5c60*/  LOP3.LUT R0, R0, 0x80, R5, 0xf8, !PT ;  /* 0x0000008000007812 */ /* 0x000fce00078ef805 */
.L_x_39297:
[----:B------:R-:W-:Y:S05]  /*5c70*/  BSYNC.RECONVERGENT B0 ;  /* 0x0000000000007941 */ /* 0x000fea0003800200 */
.L_x_39296:
[----:B------:R0:W-:Y:S01]  /*5c80*/  STG.E.U8 desc[UR36][R2.64], R0 ;  /* 0x0000000002007986 */ /* 0x0001e2000c101124 */
[----:B------:R-:W-:Y:S05]  /*5c90*/  BRA `(.L_x_39285) ;  /* 0x0000000800087947 */ /* 0x000fea0003800000 */
.L_x_39294:
        /* <DEDUP_REMOVED lines=18> */
.L_x_39301:
[----:B------:R-:W-:-:S04]  /*5dc0*/  SHF.R.U32.HI R5, RZ, 0x18, R5 ;  /* 0x00000018ff057819 */ /* 0x000fc80000011605 */
[----:B------:R-:W-:-:S07]  /*5dd0*/  LOP3.LUT R0, R0, 0x80, R5, 0xf8, !PT ;  /* 0x0000008000007812 */ /* 0x000fce00078ef805 */
.L_x_39300:
[----:B------:R-:W-:Y:S05]  /*5de0*/  BSYNC.RECONVERGENT B0 ;  /* 0x0000000000007941 */ /* 0x000fea0003800200 */
.L_x_39299:
[----:B------:R0:W-:Y:S01]  /*5df0*/  STG.E.U8 desc[UR36][R2.64], R0 ;  /* 0x0000000002007986 */ /* 0x0001e2000c101124 */
[----:B------:R-:W-:Y:S05]  /*5e00*/  BRA `(.L_x_39285) ;  /* 0x0000000400ac7947 */ /* 0x000fea0003800000 */
.L_x_39293:
        /* <DEDUP_REMOVED lines=22> */
.L_x_39303:
[----:B------:R-:W-:-:S04]  /*5f70*/  PRMT R4, R9, 0x9910, RZ ;  /* 0x0000991009047816 */ /* 0x000fc800000000ff */
[----:B------:R-:W-:-:S05]  /*5f80*/  SHF.R.S32.HI R5, RZ, 0x1f, R4 ;  /* 0x0000001fff057819 */ /* 0x000fca0000011404 */
[----:B------:R0:W-:Y:S01]  /*5f90*/  STG.E.64 desc[UR36][R2.64], R4 ;  /* 0x0000000402007986 */ /* 0x0001e2000c101b24 */
[----:B------:R-:W-:Y:S05]  /*5fa0*/  BRA `(.L_x_39285) ;  /* 0x0000000400447947 */ /* 0x000fea0003800000 */
.L_x_39302:
[----:B------:R-:W-:-:S05]  /*5fb0*/  PRMT R5, R9, 0x9910, RZ ;  /* 0x0000991009057816 */ /* 0x000fca00000000ff */
[----:B------:R0:W-:Y:S01]  /*5fc0*/  STG.E desc[UR36][R2.64], R5 ;  /* 0x0000000502007986 */ /* 0x0001e2000c101924 */
[----:B------:R-:W-:Y:S05]  /*5fd0*/  BRA `(.L_x_39285) ;  /* 0x0000000400387947 */ /* 0x000fea0003800000 */
.L_x_39292:
        /* <DEDUP_REMOVED lines=11> */
.L_x_39305:
[----:B------:R-:W-:Y:S01]  /*6090*/  CS2R R6, SRZ ;  /* 0x0000000000067805 */ /* 0x000fe2000001ff00 */
[----:B------:R-:W0:Y:S04]  /*60a0*/  I2F.F64.S16 R4, R9 ;  /* 0x0000000900047312 */ /* 0x000e280000101c00 */
[----:B0-----:R4:W-:Y:S01]  /*60b0*/  STG.E.128 desc[UR36][R2.64], R4 ;  /* 0x0000000402007986 */ /* 0x0019e2000c101d24 */
[----:B------:R-:W-:Y:S05]  /*60c0*/  BRA `(.L_x_39285) ;  /* 0x0000000000fc7947 */ /* 0x000fea0003800000 */
.L_x_39304:
[----:B------:R-:W-:-:S09]  /*60d0*/  UISETP.NE.AND UP0, UPT, UR4, 0xf, UPT ;  /* 0x0000000f0400788c */ /* 0x000fd2000bf05270 */
[----:B------:R-:W-:Y:S05]  /*60e0*/  BRA.U !UP0, `(.L_x_39306) ;  /* 0x0000000108e87547 */ /* 0x000fea000b800000 */
[----:B------:R-:W-:-:S09]  /*60f0*/  UISETP.NE.AND UP0, UPT, UR4, 0x17, UPT ;  /* 0x000000170400788c */ /* 0x000fd2000bf05270 */
[----:B------:R-:W-:Y:S05]  /*6100*/  BRA.U !UP0, `(.L_x_39307) ;  /* 0x0000000108907547 */ /* 0x000fea000b800000 */
[----:B------:R-:W-:-:S09]  /*6110*/  UISETP.NE.AND UP0, UPT, UR4, 0x18, UPT ;  /* 0x000000180400788c */ /* 0x000fd2000bf05270 */
[----:B------:R-:W-:Y:S05]  /*6120*/  BRA.U !UP0, `(.L_x_39308) ;  /* 0x0000000108447547 */ /* 0x000fea000b800000 */
.L_x_39284:
        /* <DEDUP_REMOVED lines=16> */
.L_x_39309:
[----:B------:R-:W-:Y:S05]  /*6230*/  BRA `(.L_x_39285) ;  /* 0x0000000000a07947 */ /* 0x000fea0003800000 */
.L_x_39308:
        /* <DEDUP_REMOVED lines=13> */
.L_x_39311:
[----:B------:R-:W-:Y:S05]  /*6310*/  BSYNC.RECONVERGENT B0 ;  /* 0x0000000000007941 */ /* 0x000fea0003800200 */
.L_x_39310:
[----:B------:R-:W-:-:S05]  /*6320*/  LOP3.LUT R5, R0, 0x80, R5, 0xf8, !PT ;  /* 0x0000008000057812 */ /* 0x000fca00078ef805 */
[----:B------:R2:W-:Y:S01]  /*6330*/  STG.E.U8 desc[UR36][R2.64], R5 ;  /* 0x0000000502007986 */ /* 0x0005e2000c101124 */
[----:B------:R-:W-:Y:S05]  /*6340*/  BRA `(.L_x_39285) ;  /* 0x00000000005c7947 */ /* 0x000fea0003800000 */
.L_x_39307:
        /* <DEDUP_REMOVED lines=12> */
.L_x_39313:
[----:B------:R-:W-:Y:S02]  /*6410*/  ISETP.GT.U32.AND P0, PT, R4, 0x7f800000, PT ;  /* 0x7f8000000400780c */ /* 0x000fe40003f04070 */
[----:B------:R-:W-:-:S04]  /*6420*/  MOV R0, 0x7f ;  /* 0x0000007f00007802 */ /* 0x000fc80000000f00 */
[----:B------:R-:W-:-:S07]  /*6430*/  SEL R0, R0, 0x7c, P0 ;  /* 0x0000007c00007807 */ /* 0x000fce0000000000 */
.L_x_39314:
[----:B------:R-:W-:Y:S05]  /*6440*/  BSYNC.RECONVERGENT B0 ;  /* 0x0000000000007941 */ /* 0x000fea0003800200 */
.L_x_39312:
[----:B------:R-:W-:-:S04]  /*6450*/  SHF.R.U32.HI R5, RZ, 0x18, R5 ;  /* 0x00000018ff057819 */ /* 0x000fc80000011605 */
[----:B------:R-:W-:-:S05]  /*6460*/  LOP3.LUT R5, R0, 0x80, R5, 0xf8, !PT ;  /* 0x0000008000057812 */ /* 0x000fca00078ef805 */
[----:B------:R1:W-:Y:S01]  /*6470*/  STG.E.U8 desc[UR36][R2.64], R5 ;  /* 0x0000000502007986 */ /* 0x0003e2000c101124 */
[----:B------:R-:W-:Y:S05]  /*6480*/  BRA `(.L_x_39285) ;  /* 0x00000000000c7947 */ /* 0x000fea0003800000 */
.L_x_39306:
[----:B------:R-:W0:Y:S02]  /*6490*/  I2F.S16 R0, R9 ;  /* 0x0000000900007306 */ /* 0x000e240000101400 */
[----:B0-----:R-:W-:-:S05]  /*64a0*/  F2FP.BF16.F32.PACK_AB R0, RZ, R0 ;  /* 0x00000000ff00723e */ /* 0x001fca00000010ff */
[----:B------:R0:W-:Y:S02]  /*64b0*/  STG.E.U16 desc[UR36][R2.64], R0 ;  /* 0x0000000002007986 */ /* 0x0001e4000c101524 */
.L_x_39285:
[----:B------:R-:W-:-:S07]  /*64c0*/  VIADD R17, R17, 0x80 ;  /* 0x0000008011117836 */ /* 0x000fce0000000000 */
.L_x_39245:
[----:B------:R-:W-:Y:S05]  /*64d0*/  BSYNC.RECONVERGENT B6 ;  /* 0x0000000000067941 */ /* 0x000fea0003800200 */
.L_x_39244:
        /* <DEDUP_REMOVED lines=307> */
.L_x_39317:
        /* <DEDUP_REMOVED lines=16> */
.L_x_39321:
[----:B------:R0:W5:Y:S01]  /*7910*/  LDG.E.U8 R0, desc[UR36][R2.64] ;  /* 0x0000002402007981 */ /* 0x000162000c1e1100 */
[----:B------:R-:W-:Y:S05]  /*7920*/  BRA `(.L_x_39323) ;  /* 0x0000000c004c7947 */ /* 0x000fea0003800000 */
.L_x_39320:
        /* <DEDUP_REMOVED lines=8> */
.L_x_39325:
[----:B------:R3:W5:Y:S01]  /*79b0*/  LDG.E.U16 R0, desc[UR36][R2.64] ;  /* 0x0000002402007981 */ /* 0x000762000c1e1500 */
[----:B------:R-:W-:Y:S05]  /*79c0*/  BRA `(.L_x_39323) ;  /* 0x0000000c00247947 */ /* 0x000fea0003800000 */
.L_x_39324:
[----:B------:R0:W5:Y:S01]  /*79d0*/  LDG.E.U16 R0, desc[UR36][R2.64] ;  /* 0x0000002402007981 */ /* 0x000162000c1e1500 */
[----:B------:R-:W-:Y:S05]  /*79e0*/  BRA `(.L_x_39323) ;  /* 0x0000000c001c7947 */ /* 0x000fea0003800000 */
.L_x_39319:
        /* <DEDUP_REMOVED lines=9> */
.L_x_39327:
[----:B------:R-:W2:Y:S02]  /*7a80*/  LDG.E.U16 R4, desc[UR36][R2.64] ;  /* 0x0000002402047981 */ /* 0x000ea4000c1e1500 */
[----:B--2---:R-:W-:-:S06]  /*7a90*/  HADD2.F32 R4, -RZ, R4.H0_H0 ;  /* 0x20000004ff047230 */ /* 0x004fcc0000004100 */
[----:B------:R-:W0:Y:S02]  /*7aa0*/  F2I.FTZ.TRUNC.NTZ R4, R4 ;  /* 0x0000000400047305 */ /* 0x000e24000021f100 */
[----:B0-----:R-:W-:Y:S01]  /*7ab0*/  PRMT R0, R4, 0x7610, R0 ;  /* 0x0000761004007816 */ /* 0x001fe20000000000 */
[----:B------:R-:W-:Y:S06]  /*7ac0*/  BRA `(.L_x_39323) ;  /* 0x0000000800e47947 */ /* 0x000fec0003800000 */
.L_x_39326:
        /* <DEDUP_REMOVED lines=9> */
.L_x_39329:
[----:B------:R-:W2:Y:S02]  /*7b60*/  LDG.E.U16 R2, desc[UR36][R2.64] ;  /* 0x0000002402027981 */ /* 0x000ea4000c1e1500 */
[----:B--2---:R-:W-:-:S06]  /*7b70*/  HADD2.F32 R4, -RZ, R2.H0_H0 ;  /* 0x20000002ff047230 */ /* 0x004fcc0000004100 */
[----:B------:R-:W0:Y:S02]  /*7b80*/  F2I.FTZ.TRUNC.NTZ R4, R4 ;  /* 0x0000000400047305 */ /* 0x000e24000021f100 */
[----:B0-----:R-:W-:Y:S01]  /*7b90*/  PRMT R0, R4, 0x7610, R0 ;  /* 0x0000761004007816 */ /* 0x001fe20000000000 */
[----:B------:R-:W-:Y:S06]  /*7ba0*/  BRA `(.L_x_39323) ;  /* 0x0000000800ac7947 */ /* 0x000fec0003800000 */
.L_x_39328:
[----:B------:R-:W2:Y:S02]  /*7bb0*/  LDG.E.64 R2, desc[UR36][R2.64] ;  /* 0x0000002402027981 */ /* 0x000ea4000c1e1b00 */
[----:B--2---:R0:W1:Y:S02]  /*7bc0*/  F2I.F64.TRUNC R0, R2 ;  /* 0x0000000200007311 */ /* 0x004064000030d100 */
[----:B01----:R-:W-:Y:S05]  /*7bd0*/  BRA `(.L_x_39323) ;  /* 0x0000000800a07947 */ /* 0x003fea0003800000 */
.L_x_39318:
        /* <DEDUP_REMOVED lines=12> */
.L_x_39332:
[----:B------:R-:W2:Y:S02]  /*7ca0*/  LDG.E.64 R2, desc[UR36][R2.64] ;  /* 0x0000002402027981 */ /* 0x000ea4000c1e1b00 */
[----:B--2---:R0:W1:Y:S02]  /*7cb0*/  F2I.F64.TRUNC R0, R2 ;  /* 0x0000000200007311 */ /* 0x004064000030d100 */
[----:B01----:R-:W-:Y:S05]  /*7cc0*/  BRA `(.L_x_39323) ;  /* 0x0000000800647947 */ /* 0x003fea0003800000 */
.L_x_39331:
        /* <DEDUP_REMOVED lines=27> */
.L_x_39334:
        /* <DEDUP_REMOVED lines=14> */
.L_x_39333:
[----:B------:R-:W2:Y:S02]  /*7f60*/  LDG.E.U16 R4, desc[UR36][R2.64] ;  /* 0x0000002402047981 */ /* 0x000ea4000c1e1500 */
[----:B--2---:R-:W-:-:S06]  /*7f70*/  SHF.L.U32 R4, R4, 0x10, RZ ;  /* 0x0000001004047819 */ /* 0x004fcc00000006ff */
[----:B------:R-:W0:Y:S02]  /*7f80*/  F2I.FTZ.TRUNC.NTZ R4, R4 ;  /* 0x0000000400047305 */ /* 0x000e24000021f100 */
[----:B0-----:R-:W-:Y:S01]  /*7f90*/  PRMT R0, R4, 0x7610, R0 ;  /* 0x0000761004007816 */ /* 0x001fe20000000000 */
[----:B------:R-:W-:Y:S06]  /*7fa0*/  BRA `(.L_x_39323) ;  /* 0x0000000400ac7947 */ /* 0x000fec0003800000 */
.L_x_39330:
        /* <DEDUP_REMOVED lines=10> */
.L_x_39337:
        /* <DEDUP_REMOVED lines=21> */
.L_x_39341:
[----:B------:R-:W-:Y:S05]  /*81a0*/  BSYNC.RECONVERGENT B1 ;  /* 0x0000000000017941 */ /* 0x000fea0003800200 */
.L_x_39340:
[----:B------:R-:W-:Y:S01]  /*81b0*/  IMAD.SHL.U32 R0, R0, 0x100000, RZ ;  /* 0x0010000000007824 */ /* 0x000fe200078e00ff */
[----:B------:R-:W-:-:S04]  /*81c0*/  LEA R2, R2, 0x3b800000, 0x17 ;  /* 0x3b80000002027811 */ /* 0x000fc800078eb8ff */
[----:B------:R-:W-:-:S07]  /*81d0*/  LOP3.LUT R4, R2, R0, R7, 0xfe, !PT ;  /* 0x0000000002047212 */ /* 0x000fce00078efe07 */
.L_x_39339:
[----:B------:R-:W-:Y:S05]  /*81e0*/  BSYNC.RECONVERGENT B0 ;  /* 0x0000000000007941 */ /* 0x000fea0003800200 */
.L_x_39338:
[----:B------:R-:W0:Y:S02]  /*81f0*/  F2I.FTZ.TRUNC.NTZ R4, R4 ;  /* 0x0000000400047305 */ /* 0x000e24000021f100 */
[----:B0-----:R-:W-:Y:S01]  /*8200*/  PRMT R0, R4, 0x7610, R0 ;  /* 0x0000761004007816 */ /* 0x001fe20000000000 */
[----:B------:R-:W-:Y:S06]  /*8210*/  BRA `(.L_x_39323) ;  /* 0x0000000400107947 */ /* 0x000fec0003800000 */
.L_x_39336:
        /* <DEDUP_REMOVED lines=21> */
.L_x_39345:
[----:B------:R-:W-:Y:S05]  /*8370*/  BSYNC.RECONVERGENT B1 ;  /* 0x0000000000017941 */ /* 0x000fea0003800200 */
.L_x_39344:
[----:B------:R-:W-:Y:S01]  /*8380*/  IMAD.SHL.U32 R0, R0, 0x200000, RZ ;  /* 0x0020000000007824 */ /* 0x000fe200078e00ff */
[----:B------:R-:W-:-:S04]  /*8390*/  LEA R2, R2, 0x37800000, 0x17 ;  /* 0x3780000002027811 */ /* 0x000fc800078eb8ff */
[----:B------:R-:W-:-:S07]  /*83a0*/  LOP3.LUT R4, R2, R0, R7, 0xfe, !PT ;  /* 0x0000000002047212 */ /* 0x000fce00078efe07 */
.L_x_39343:
[----:B------:R-:W-:Y:S05]  /*83b0*/  BSYNC.RECONVERGENT B0 ;  /* 0x0000000000007941 */ /* 0x000fea0003800200 */
.L_x_39342:
[----:B------:R-:W0:Y:S02]  /*83c0*/  F2I.FTZ.TRUNC.NTZ R4, R4 ;  /* 0x0000000400047305 */ /* 0x000e24000021f100 */
[----:B0-----:R-:W-:Y:S01]  /*83d0*/  PRMT R0, R4, 0x7610, R0 ;  /* 0x0000761004007816 */ /* 0x001fe20000000000 */
[----:B------:R-:W-:Y:S06]  /*83e0*/  BRA `(.L_x_39323) ;  /* 0x00000000009c7947 */ /* 0x000fec0003800000 */
.L_x_39335:
        /* <DEDUP_REMOVED lines=14> */
.L_x_39349:
[----:B------:R-:W-:Y:S05]  /*84d0*/  BSYNC.RECONVERGENT B0 ;  /* 0x0000000000007941 */ /* 0x000fea0003800200 */
.L_x_39348:
[----:B------:R-:W0:Y:S02]  /*84e0*/  F2I.FTZ.TRUNC.NTZ R4, R4 ;  /* 0x0000000400047305 */ /* 0x000e24000021f100 */
[----:B0-----:R-:W-:Y:S01]  /*84f0*/  PRMT R0, R4, 0x7610, R0 ;  /* 0x0000761004007816 */ /* 0x001fe20000000000 */
[----:B------:R-:W-:Y:S06]  /*8500*/  BRA `(.L_x_39323) ;  /* 0x0000000000547947 */ /* 0x000fec0003800000 */
.L_x_39322:
        /* <DEDUP_REMOVED lines=16> */
.L_x_39350:
[----:B------:R-:W-:Y:S01]  /*8610*/  PRMT R0, RZ, 0x7610, R0 ;  /* 0x00007610ff007816 */ /* 0x000fe20000000000 */
[----:B------:R-:W-:Y:S06]  /*8620*/  BRA `(.L_x_39323) ;  /* 0x00000000000c7947 */ /* 0x000fec0003800000 */
.L_x_39347:
[----:B------:R1:W5:Y:S01]  /*8630*/  LDG.E.U16 R0, desc[UR36][R2.64] ;  /* 0x0000002402007981 */ /* 0x000362000c1e1500 */
[----:B------:R-:W-:Y:S05]  /*8640*/  BRA `(.L_x_39323) ;  /* 0x0000000000047947 */ /* 0x000fea0003800000 */
.L_x_39346:
[----:B------:R2:W5:Y:S02]  /*8650*/  LDG.E.U16 R0, desc[UR36][R2.64] ;  /* 0x0000002402007981 */ /* 0x000564000c1e1500 */
.L_x_39323:
        /* <DEDUP_REMOVED lines=13> */
[----:B0-----:R-:W-:Y:S01]  /*8730*/  IMAD.MOV.U32 R2, RZ, RZ, RZ ;  /* 0x000000ffff027224 */ /* 0x001fe200078e00ff */
[----:B-1----:R-:W-:-:S05]  /*8740*/  IADD3 R6, PT, PT, RZ, -R3, RZ ;  /* 0x80000003ff067210 */ /* 0x002fca0007ffe0ff */
[----:B------:R-:W-:Y:S01]  /*8750*/  IMAD R7, R6, R5, RZ ;  /* 0x0000000506077224 */ /* 0x000fe200078e02ff */
[----:B------:R-:W-:-:S03]  /*8760*/  IABS R6, R0 ;  /* 0x0000000000067213 */ /* 0x000fc60000000000 */
        /* <DEDUP_REMOVED lines=19> */
[----:B------:R-:W-:-:S04]  /*88a0*/  IMAD.X R3, RZ, RZ, UR7, P2 ;  /* 0x00000007ff037e24 */ /* 0x000fc800090e06ff */
        /* <DEDUP_REMOVED lines=12> */
.L_x_39354:
[----:B------:R4:W-:Y:S01]  /*8970*/  STG.E.U8 desc[UR36][R2.64], R9 ;  /* 0x0000000902007986 */ /* 0x0009e2000c101124 */
[----:B------:R-:W-:Y:S05]  /*8980*/  BRA `(.L_x_39356) ;  /* 0x0000000c004c7947 */ /* 0x000fea0003800000 */
.L_x_39353:
        /* <DEDUP_REMOVED lines=10> */
.L_x_39358:
[----:B------:R-:W-:-:S05]  /*8a30*/  PRMT R5, R9, 0x9910, RZ ;  /* 0x0000991009057816 */ /* 0x000fca00000000ff */
[----:B------:R2:W-:Y:S01]  /*8a40*/  STG.E desc[UR36][R2.64], R5 ;  /* 0x0000000502007986 */ /* 0x0005e2000c101924 */
[----:B------:R-:W-:Y:S05]  /*8a50*/  BRA `(.L_x_39356) ;  /* 0x0000000c00187947 */ /* 0x000fea0003800000 */
.L_x_39357:
[----:B------:R0:W-:Y:S01]  /*8a60*/  STG.E.U16 desc[UR36][R2.64], R9 ;  /* 0x0000000902007986 */ /* 0x0001e2000c101524 */
[----:B------:R-:W-:Y:S05]  /*8a70*/  BRA `(.L_x_39356) ;  /* 0x0000000c00107947 */ /* 0x000fea0003800000 */
.L_x_39352:
        /* <DEDUP_REMOVED lines=9> */
.L_x_39360:
[----:B------:R-:W0:Y:S02]  /*8b10*/  I2F.S16 R0, R9 ;  /* 0x0000000900007306 */ /* 0x000e240000101400 */
[----:B0-----:R-:W-:-:S05]  /*8b20*/  F2FP.F16.F32.PACK_AB R0, RZ, R0 ;  /* 0x00000000ff00723e */ /* 0x001fca00000000ff */
[----:B------:R0:W-:Y:S01]  /*8b30*/  STG.E.U16 desc[UR36][R2.64], R0 ;  /* 0x0000000002007986 */ /* 0x0001e2000c101524 */
[----:B------:R-:W-:Y:S05]  /*8b40*/  BRA `(.L_x_39356) ;  /* 0x0000000800dc7947 */ /* 0x000fea0003800000 */
.L_x_39359:
        /* <DEDUP_REMOVED lines=10> */
.L_x_39362:
[----:B------:R-:W0:Y:S02]  /*8bf0*/  I2F.S16 R9, R9 ;  /* 0x0000000900097306 */ /* 0x000e240000101400 */
[----:B0-----:R-:W-:-:S04]  /*8c00*/  F2FP.F16.F32.PACK_AB R5, RZ, R9 ;  /* 0x00000009ff05723e */ /* 0x001fc800000000ff */
[----:B------:R-:W-:-:S05]  /*8c10*/  PRMT R5, R5, 0x5410, RZ ;  /* 0x0000541005057816 */ /* 0x000fca00000000ff */
[----:B------:R0:W-:Y:S01]  /*8c20*/  STG.E desc[UR36][R2.64], R5 ;  /* 0x0000000502007986 */ /* 0x0001e2000c101924 */
[----:B------:R-:W-:Y:S05]  /*8c30*/  BRA `(.L_x_39356) ;  /* 0x0000000800a07947 */ /* 0x000fea0003800000 */
.L_x_39361:
[----:B------:R-:W0:Y:S02]  /*8c40*/  I2F.F64.S16 R4, R9 ;  /* 0x0000000900047312 */ /* 0x000e240000101c00 */
[----:B0-----:R0:W-:Y:S01]  /*8c50*/  STG.E.64 desc[UR36][R2.64], R4 ;  /* 0x0000000402007986 */ /* 0x0011e2000c101b24 */
[----:B------:R-:W-:Y:S05]  /*8c60*/  BRA `(.L_x_39356) ;  /* 0x0000000800947947 */ /* 0x000fea0003800000 */
.L_x_39351:
        /* <DEDUP_REMOVED lines=12> */
.L_x_39366:
        /* <DEDUP_REMOVED lines=18> */
.L_x_39369:
[----:B------:R-:W-:-:S04]  /*8e50*/  SHF.R.U32.HI R5, RZ, 0x18, R5 ;  /* 0x00000018ff057819 */ /* 0x000fc80000011605 */
[----:B------:R-:W-:-:S07]  /*8e60*/  LOP3.LUT R0, R0, 0x80, R5, 0xf8, !PT ;  /* 0x0000008000007812 */ /* 0x000fce00078ef805 */
.L_x_39368:
[----:B------:R-:W-:Y:S05]  /*8e70*/  BSYNC.RECONVERGENT B0 ;  /* 0x0000000000007941 */ /* 0x000fea0003800200 */
.L_x_39367:
[----:B------:R0:W-:Y:S01]  /*8e80*/  STG.E.U8 desc[UR36][R2.64], R0 ;  /* 0x0000000002007986 */ /* 0x0001e2000c101124 */
[----:B------:R-:W-:Y:S05]  /*8e90*/  BRA `(.L_x_39356) ;  /* 0x0000000800087947 */ /* 0x000fea0003800000 */
.L_x_39365:
        /* <DEDUP_REMOVED lines=18> */
.L_x_39372:
[----:B------:R-:W-:-:S04]  /*8fc0*/  SHF.R.U32.HI R5, RZ, 0x18, R5 ;  /* 0x00000018ff057819 */ /* 0x000fc80000011605 */
[----:B------:R-:W-:-:S07]  /*8fd0*/  LOP3.LUT R0, R0, 0x80, R5, 0xf8, !PT ;  /* 0x0000008000007812 */ /* 0x000fce00078ef805 */
.L_x_39371:
[----:B------:R-:W-:Y:S05]  /*8fe0*/  BSYNC.RECONVERGENT B0 ;  /* 0x0000000000007941 */ /* 0x000fea0003800200 */
.L_x_39370:
[----:B------:R0:W-:Y:S01]  /*8ff0*/  STG.E.U8 desc[UR36][R2.64], R0 ;  /* 0x0000000002007986 */ /* 0x0001e2000c101124 */
[----:B------:R-:W-:Y:S05]  /*9000*/  BRA `(.L_x_39356) ;  /* 0x0000000400ac7947 */ /* 0x000fea0003800000 */
.L_x_39364:
        /* <DEDUP_REMOVED lines=22> */
.L_x_39374:
[----:B------:R-:W-:-:S04]  /*9170*/  PRMT R4, R9, 0x9910, RZ ;  /* 0x0000991009047816 */ /* 0x000fc800000000ff */
[----:B------:R-:W-:-:S05]  /*9180*/  SHF.R.S32.HI R5, RZ, 0x1f, R4 ;  /* 0x0000001fff057819 */ /* 0x000fca0000011404 */
[----:B------:R0:W-:Y:S01]  /*9190*/  STG.E.64 desc[UR36][R2.64], R4 ;  /* 0x0000000402007986 */ /* 0x0001e2000c101b24 */
[----:B------:R-:W-:Y:S05]  /*91a0*/  BRA `(.L_x_39356) ;  /* 0x0000000400447947 */ /* 0x000fea0003800000 */
.L_x_39373:
[----:B------:R-:W-:-:S05]  /*91b0*/  PRMT R5, R9, 0x9910, RZ ;  /* 0x0000991009057816 */ /* 0x000fca00000000ff */
[----:B------:R0:W-:Y:S01]  /*91c0*/  STG.E desc[UR36][R2.64], R5 ;  /* 0x0000000502007986 */ /* 0x0001e2000c101924 */
[----:B------:R-:W-:Y:S05]  /*91d0*/  BRA `(.L_x_39356) ;  /* 0x0000000400387947 */ /* 0x000fea0003800000 */
.L_x_39363:
        /* <DEDUP_REMOVED lines=11> */
.L_x_39376:
[----:B------:R-:W-:Y:S01]  /*9290*/  CS2R R6, SRZ ;  /* 0x0000000000067805 */ /* 0x000fe2000001ff00 */
[----:B------:R-:W0:Y:S04]  /*92a0*/  I2F.F64.S16 R4, R9 ;  /* 0x0000000900047312 */ /* 0x000e280000101c00 */
[----:B0-----:R0:W-:Y:S01]  /*92b0*/  STG.E.128 desc[UR36][R2.64], R4 ;  /* 0x0000000402007986 */ /* 0x0011e2000c101d24 */
[----:B------:R-:W-:Y:S05]  /*92c0*/  BRA `(.L_x_39356) ;  /* 0x0000000000fc7947 */ /* 0x000fea0003800000 */
.L_x_39375:
[----:B------:R-:W-:-:S09]  /*92d0*/  UISETP.NE.AND UP0, UPT, UR4, 0xf, UPT ;  /* 0x0000000f0400788c */ /* 0x000fd2000bf05270 */
[----:B------:R-:W-:Y:S05]  /*92e0*/  BRA.U !UP0, `(.L_x_39377) ;  /* 0x0000000108e87547 */ /* 0x000fea000b800000 */
[----:B------:R-:W-:-:S09]  /*92f0*/  UISETP.NE.AND UP0, UPT, UR4, 0x17, UPT ;  /* 0x000000170400788c */ /* 0x000fd2000bf05270 */
[----:B------:R-:W-:Y:S05]  /*9300*/  BRA.U !UP0, `(.L_x_39378) ;  /* 0x0000000108907547 */ /* 0x000fea000b800000 */
[----:B------:R-:W-:-:S09]  /*9310*/  UISETP.NE.AND UP0, UPT, UR4, 0x18, UPT ;  /* 0x000000180400788c */ /* 0x000fd2000bf05270 */
[----:B------:R-:W-:Y:S05]  /*9320*/  BRA.U !UP0, `(.L_x_39379) ;  /* 0x0000000108447547 */ /* 0x000fea000b800000 */
.L_x_39355:
        /* <DEDUP_REMOVED lines=16> */
.L_x_39380:
[----:B------:R-:W-:Y:S05]  /*9430*/  BRA `(.L_x_39356) ;  /* 0x0000000000a07947 */ /* 0x000fea0003800000 */
.L_x_39379:
        /* <DEDUP_REMOVED lines=13> */
.L_x_39382:
[----:B------:R-:W-:Y:S05]  /*9510*/  BSYNC.RECONVERGENT B0 ;  /* 0x0000000000007941 */ /* 0x000fea0003800200 */
.L_x_39381:
[----:B------:R-:W-:-:S05]  /*9520*/  LOP3.LUT R5, R0, 0x80, R5, 0xf8, !PT ;  /* 0x0000008000057812 */ /* 0x000fca00078ef805 */
[----:B------:R0:W-:Y:S01]  /*9530*/  STG.E.U8 desc[UR36][R2.64], R5 ;  /* 0x0000000502007986 */ /* 0x0001e2000c101124 */
[----:B------:R-:W-:Y:S05]  /*9540*/  BRA `(.L_x_39356) ;  /* 0x00000000005c7947 */ /* 0x000fea0003800000 */
.L_x_39378:
        /* <DEDUP_REMOVED lines=12> */
.L_x_39384:
[----:B------:R-:W-:Y:S01]  /*9610*/  IMAD.MOV.U32 R0, RZ, RZ, 0x7f ;  /* 0x0000007fff007424 */ /* 0x000fe200078e00ff */
[----:B------:R-:W-:-:S04]  /*9620*/  ISETP.GT.U32.AND P0, PT, R4, 0x7f800000, PT ;  /* 0x7f8000000400780c */ /* 0x000fc80003f04070 */
[----:B------:R-:W-:-:S09]  /*9630*/  SEL R0, R0, 0x7c, P0 ;  /* 0x0000007c00007807 */ /* 0x000fd20000000000 */
.L_x_39385:
[----:B------:R-:W-:Y:S05]  /*9640*/  BSYNC.RECONVERGENT B0 ;  /* 0x0000000000007941 */ /* 0x000fea0003800200 */
.L_x_39383:
[----:B------:R-:W-:-:S04]  /*9650*/  SHF.R.U32.HI R5, RZ, 0x18, R5 ;  /* 0x00000018ff057819 */ /* 0x000fc80000011605 */
[----:B------:R-:W-:-:S05]  /*9660*/  LOP3.LUT R5, R0, 0x80, R5, 0xf8, !PT ;  /* 0x0000008000057812 */ /* 0x000fca00078ef805 */
[----:B------:R0:W-:Y:S01]  /*9670*/  STG.E.U8 desc[UR36][R2.64], R5 ;  /* 0x0000000502007986 */ /* 0x0001e2000c101124 */
[----:B------:R-:W-:Y:S05]  /*9680*/  BRA `(.L_x_39356) ;  /* 0x00000000000c7947 */ /* 0x000fea0003800000 */
.L_x_39377:
[----:B------:R-:W0:Y:S02]  /*9690*/  I2F.S16 R0, R9 ;  /* 0x0000000900007306 */ /* 0x000e240000101400 */
[----:B0-----:R-:W-:-:S05]  /*96a0*/  F2FP.BF16.F32.PACK_AB R0, RZ, R0 ;  /* 0x00000000ff00723e */ /* 0x001fca00000010ff */
[----:B------:R0:W-:Y:S02]  /*96b0*/  STG.E.U16 desc[UR36][R2.64], R0 ;  /* 0x0000000002007986 */ /* 0x0001e4000c101524 */
.L_x_39356:
[----:B------:R-:W-:-:S07]  /*96c0*/  VIADD R17, R17, 0x80 ;  /* 0x0000008011117836 */ /* 0x000fce0000000000 */
.L_x_39316:
[----:B------:R-:W-:Y:S05]  /*96d0*/  BSYNC.RECONVERGENT B6 ;  /* 0x0000000000067941 */ /* 0x000fea0003800200 */
.L_x_39315:
[----:B------:R-:W5:Y:S02]  /*96e0*/  LDCU UR4, c[0x0][0x380] ;  /* 0x00007000ff0477ac */ /* 0x000f640008000800 */
[----:B-----5:R-:W-:-:S13]  /*96f0*/  ISETP.GE.AND P0, PT, R17, UR4, PT ;  /* 0x0000000411007c0c */ /* 0x020fda000bf06270 */
[----:B------:R-:W-:Y:S05]  /*9700*/  @P0 EXIT ;  /* 0x000000000000094d */ /* 0x000fea0003800000 */
[----:B------:R-:W5:Y:S01]  /*9710*/  LDCU UR4, c[0x0][0x388] ;  /* 0x00007100ff0477ac */ /* 0x000f620008000800 */
        /* <DEDUP_REMOVED lines=302> */
.L_x_39386:
[----:B------:R-:W1:Y:S01]  /*aa00*/  LDCU.128 UR8, c[0x0][0x580] ;  /* 0x0000b000ff0877ac */ /* 0x000e620008000c00 */
[----:B------:R-:W-:-:S04]  /*aa10*/  UPRMT UR4, UR42, 0x9910, URZ ;  /* 0x000099102a047896 */ /* 0x000fc800080000ff */
[----:B------:R-:W-:Y:S01]  /*aa20*/  UISETP.GT.AND UP0, UPT, UR4, 0x9, UPT ;  /* 0x000000090400788c */ /* 0x000fe2000bf04270 */
[----:B-1234-:R-:W-:Y:S02]  /*aa30*/  IADD3 R2, P1, PT, R0, UR10, RZ ;  /* 0x0000000a00027c10 */ /* 0x01efe4000ff3e0ff */
        /* <DEDUP_REMOVED lines=14> */
.L_x_39390:
[----:B------:R0:W5:Y:S01]  /*ab20*/  LDG.E.U8 R0, desc[UR36][R2.64] ;  /* 0x0000002402007981 */ /* 0x000162000c1e1100 */
[----:B------:R-:W-:Y:S05]  /*ab30*/  BRA `(.L_x_39392) ;  /* 0x0000000c004c7947 */ /* 0x000fea0003800000 */
.L_x_39389:
        /* <DEDUP_REMOVED lines=8> */
.L_x_39394:
[----:B------:R0:W5:Y:S01]  /*abc0*/  LDG.E.U16 R0, desc[UR36][R2.64] ;  /* 0x0000002402007981 */ /* 0x000162000c1e1500 */
[----:B------:R-:W-:Y:S05]  /*abd0*/  BRA `(.L_x_39392) ;  /* 0x0000000c00247947 */ /* 0x000fea0003800000 */
.L_x_39393:
[----:B------:R0:W5:Y:S01]  /*abe0*/  LDG.E.U16 R0, desc[UR36][R2.64] ;  /* 0x0000002402007981 */ /* 0x000162000c1e1500 */
[----:B------:R-:W-:Y:S05]  /*abf0*/  BRA `(.L_x_39392) ;  /* 0x0000000c001c7947 */ /* 0x000fea0003800000 */
.L_x_39388:
        /* <DEDUP_REMOVED lines=9> */
.L_x_39396:
[----:B------:R-:W2:Y:S02]  /*ac90*/  LDG.E.U16 R4, desc[UR36][R2.64] ;  /* 0x0000002402047981 */ /* 0x000ea4000c1e1500 */
[----:B--2---:R-:W-:-:S06]  /*aca0*/  HADD2.F32 R4, -RZ, R4.H0_H0 ;  /* 0x20000004ff047230 */ /* 0x004fcc0000004100 */
[----:B------:R-:W0:Y:S02]  /*acb0*/  F2I.FTZ.TRUNC.NTZ R4, R4 ;  /* 0x0000000400047305 */ /* 0x000e24000021f100 */
[----:B0-----:R-:W-:Y:S01]  /*acc0*/  PRMT R0, R4, 0x7610, R0 ;  /* 0x0000761004007816 */ /* 0x001fe20000000000 */
[----:B------:R-:W-:Y:S06]  /*acd0*/  BRA `(.L_x_39392) ;  /* 0x0000000800e47947 */ /* 0x000fec0003800000 */
.L_x_39395:
        /* <DEDUP_REMOVED lines=9> */
.L_x_39398:
[----:B------:R-:W2:Y:S02]  /*ad70*/  LDG.E.U16 R2, desc[UR36][R2.64] ;  /* 0x0000002402027981 */ /* 0x000ea4000c1e1500 */
[----:B--2---:R-:W-:-:S06]  /*ad80*/  HADD2.F32 R4, -RZ, R2.H0_H0 ;  /* 0x20000002ff047230 */ /* 0x004fcc0000004100 */
[----:B------:R-:W0:Y:S02]  /*ad90*/  F2I.FTZ.TRUNC.NTZ R4, R4 ;  /* 0x0000000400047305 */ /* 0x000e24000021f100 */
[----:B0-----:R-:W-:Y:S01]  /*ada0*/  PRMT R0, R4, 0x7610, R0 ;  /* 0x0000761004007816 */ /* 0x001fe20000000000 */
[----:B------:R-:W-:Y:S06]  /*adb0*/  BRA `(.L_x_39392) ;  /* 0x0000000800ac7947 */ /* 0x000fec0003800000 */
.L_x_39397:
[----:B------:R-:W2:Y:S02]  /*adc0*/  LDG.E.64 R2, desc[UR36][R2.64] ;  /* 0x0000002402027981 */ /* 0x000ea4000c1e1b00 */
[----:B--2---:R0:W1:Y:S02]  /*add0*/  F2I.F64.TRUNC R0, R2 ;  /* 0x0000000200007311 */ /* 0x004064000030d100 */
[----:B01----:R-:W-:Y:S05]  /*ade0*/  BRA `(.L_x_39392) ;  /* 0x0000000800a07947 */ /* 0x003fea0003800000 */
.L_x_39387:
        /* <DEDUP_REMOVED lines=12> */
.L_x_39401:
[----:B------:R-:W2:Y:S02]  /*aeb0*/  LDG.E.64 R2, desc[UR36][R2.64] ;  /* 0x0000002402027981 */ /* 0x000ea4000c1e1b00 */
[----:B--2---:R3:W4:Y:S02]  /*aec0*/  F2I.F64.TRUNC R0, R2 ;  /* 0x0000000200007311 */ /* 0x004724000030d100 */
[----:B---34-:R-:W-:Y:S05]  /*aed0*/  BRA `(.L_x_39392) ;  /* 0x0000000800647947 */ /* 0x018fea0003800000 */
.L_x_39400:
        /* <DEDUP_REMOVED lines=27> */
.L_x_39403:
        /* <DEDUP_REMOVED lines=14> */
.L_x_39402:
[----:B------:R-:W2:Y:S02]  /*b170*/  LDG.E.U16 R4, desc[UR36][R2.64] ;  /* 0x0000002402047981 */ /* 0x000ea4000c1e1500 */
[----:B--2---:R-:W-:-:S06]  /*b180*/  IMAD.U32 R4, R4, 0x10000, RZ ;  /* 0x0001000004047824 */ /* 0x004fcc00078e00ff */
[----:B------:R-:W0:Y:S02]  /*b190*/  F2I.FTZ.TRUNC.NTZ R4, R4 ;  /* 0x0000000400047305 */ /* 0x000e24000021f100 */
[----:B0-----:R-:W-:Y:S01]  /*b1a0*/  PRMT R0, R4, 0x7610, R0 ;  /* 0x0000761004007816 */ /* 0x001fe20000000000 */
[----:B------:R-:W-:Y:S06]  /*b1b0*/  BRA `(.L_x_39392) ;  /* 0x0000000400ac7947 */ /* 0x000fec0003800000 */
.L_x_39399:
        /* <DEDUP_REMOVED lines=10> */
.L_x_39406:
        /* <DEDUP_REMOVED lines=21> */
.L_x_39410:
[----:B------:R-:W-:Y:S05]  /*b3b0*/  BSYNC.RECONVERGENT B1 ;  /* 0x0000000000017941 */ /* 0x000fea0003800200 */
.L_x_39409:
[----:B------:R-:W-:Y:S01]  /*b3c0*/  IMAD.SHL.U32 R0, R0, 0x100000, RZ ;  /* 0x0010000000007824 */ /* 0x000fe200078e00ff */
[----:B------:R-:W-:-:S04]  /*b3d0*/  LEA R2, R2, 0x3b800000, 0x17 ;  /* 0x3b80000002027811 */ /* 0x000fc800078eb8ff */
[----:B------:R-:W-:-:S07]  /*b3e0*/  LOP3.LUT R4, R2, R0, R7, 0xfe, !PT ;  /* 0x0000000002047212 */ /* 0x000fce00078efe07 */
.L_x_39408:
[----:B------:R-:W-:Y:S05]  /*b3f0*/  BSYNC.RECONVERGENT B0 ;  /* 0x0000000000007941 */ /* 0x000fea0003800200 */
.L_x_39407:
[----:B------:R-:W0:Y:S02]  /*b400*/  F2I.FTZ.TRUNC.NTZ R4, R4 ;  /* 0x0000000400047305 */ /* 0x000e24000021f100 */
[----:B0-----:R-:W-:Y:S01]  /*b410*/  PRMT R0, R4, 0x7610, R0 ;  /* 0x0000761004007816 */ /* 0x001fe20000000000 */
[----:B------:R-:W-:Y:S06]  /*b420*/  BRA `(.L_x_39392) ;  /* 0x0000000400107947 */ /* 0x000fec0003800000 */
.L_x_39405:
        /* <DEDUP_REMOVED lines=21> */
.L_x_39414:
[----:B------:R-:W-:Y:S05]  /*b580*/  BSYNC.RECONVERGENT B1 ;  /* 0x0000000000017941 */ /* 0x000fea0003800200 */
.L_x_39413:
[----:B------:R-:W-:Y:S02]  /*b590*/  SHF.L.U32 R0, R0, 0x15, RZ ;  /* 0x0000001500007819 */ /* 0x000fe400000006ff */
[----:B------:R-:W-:-:S04]  /*b5a0*/  LEA R2, R2, 0x37800000, 0x17 ;  /* 0x3780000002027811 */ /* 0x000fc800078eb8ff */
[----:B------:R-:W-:-:S07]  /*b5b0*/  LOP3.LUT R4, R2, R0, R7, 0xfe, !PT ;  /* 0x0000000002047212 */ /* 0x000fce00078efe07 */
.L_x_39412:
[----:B------:R-:W-:Y:S05]  /*b5c0*/  BSYNC.RECONVERGENT B0 ;  /* 0x0000000000007941 */ /* 0x000fea0003800200 */
.L_x_39411:
[----:B------:R-:W0:Y:S02]  /*b5d0*/  F2I.FTZ.TRUNC.NTZ R4, R4 ;  /* 0x0000000400047305 */ /* 0x000e24000021f100 */
[----:B0-----:R-:W-:Y:S01]  /*b5e0*/  PRMT R0, R4, 0x7610, R0 ;  /* 0x0000761004007816 */ /* 0x001fe20000000000 */
[----:B------:R-:W-:Y:S06]  /*b5f0*/  BRA `(.L_x_39392) ;  /* 0x00000000009c7947 */ /* 0x000fec0003800000 */
.L_x_39404:
        /* <DEDUP_REMOVED lines=14> */
.L_x_39418:
[----:B------:R-:W-:Y:S05]  /*b6e0*/  BSYNC.RECONVERGENT B0 ;  /* 0x0000000000007941 */ /* 0x000fea0003800200 */
.L_x_39417:
[----:B------:R-:W0:Y:S02]  /*b6f0*/  F2I.FTZ.TRUNC.NTZ R4, R4 ;  /* 0x0000000400047305 */ /* 0x000e24000021f100 */
[----:B0-----:R-:W-:Y:S01]  /*b700*/  PRMT R0, R4, 0x7610, R0 ;  /* 0x0000761004007816 */ /* 0x001fe20000000000 */
[----:B------:R-:W-:Y:S06]  /*b710*/  BRA `(.L_x_39392) ;  /* 0x0000000000547947 */ /* 0x000fec0003800000 */
.L_x_39391:
        /* <DEDUP_REMOVED lines=16> */
.L_x_39419:
[----:B------:R-:W-:Y:S01]  /*b820*/  PRMT R0, RZ, 0x7610, R0 ;  /* 0x00007610ff007816 */ /* 0x000fe20000000000 */
[----:B------:R-:W-:Y:S06]  /*b830*/  BRA `(.L_x_39392) ;  /* 0x00000000000c7947 */ /* 0x000fec0003800000 */
.L_x_39416:
[----:B------:R2:W5:Y:S01]  /*b840*/  LDG.E.U16 R0, desc[UR36][R2.64] ;  /* 0x0000002402007981 */ /* 0x000562000c1e1500 */
[----:B------:R-:W-:Y:S05]  /*b850*/  BRA `(.L_x_39392) ;  /* 0x0000000000047947 */ /* 0x000fea0003800000 */
.L_x_39415:
[----:B------:R1:W5:Y:S02]  /*b860*/  LDG.E.U16 R0, desc[UR36][R2.64] ;  /* 0x0000002402007981 */ /* 0x000364000c1e1500 */
.L_x_39392:
[-C--:B------:R-:W-:Y:S01]  /*b870*/  IABS R5, R18.reuse ;  /* 0x0000001200057213 */ /* 0x080fe20000000000 */
[----:B------:R-:W-:Y:S01]  /*b880*/  UPRMT UR4, UR41, 0x9910, URZ ;  /* 0x0000991029047896 */ /* 0x000fe200080000ff */
[----:B-1--45:R-:W-:Y:S02]  /*b890*/  PRMT R0, R0, 0x9910, RZ ;  /* 0x0000991000007816 */ /* 0x032fe400000000ff */
[----:B------:R-:W1:Y:S01]  /*b8a0*/  I2F.RP R4, R5 ;  /* 0x0000000500047306 */ /* 0x000e620000209400 */
[----:B------:R-:W-:Y:S01]  /*b8b0*/  IABS R8, R18 ;  /* 0x0000001200087213 */ /* 0x000fe20000000000 */
[----:B------:R-:W-:Y:S01]  /*b8c0*/  UISETP.GT.AND UP0, UPT, UR4, 0x9, UPT ;  /* 0x000000090400788c */ /* 0x000fe2000bf04270 */
[----:B------:R-:W-:Y:S02]  /*b8d0*/  ISETP.GE.AND P1, PT, R0, RZ, PT ;  /* 0x000000ff0000720c */ /* 0x000fe40003f26270 */
[----:B------:R-:W-:Y:S02]  /*b8e0*/  IADD3 R8, PT, PT, RZ, -R8, RZ ;  /* 0x80000008ff087210 */ /* 0x000fe40007ffe0ff */
[----:B------:R-:W-:Y:S01]  /*b8f0*/  ISETP.NE.AND P2, PT, R18, RZ, PT ;  /* 0x000000ff1200720c */ /* 0x000fe20003f45270 */
[----:B-1----:R-:W0:Y:S02]  /*b900*/  MUFU.RCP R4, R4 ;  /* 0x0000000400047308 */ /* 0x002e240000001000 */
[----:B0-23--:R-:W-:-:S06]  /*b910*/  VIADD R2, R4, 0xffffffe ;  /* 0x0ffffffe04027836 */ /* 0x00dfcc0000000000 */
[----:B------:R0:W1:Y:S02]  /*b920*/  F2I.FTZ.U32.TRUNC.NTZ R3, R2 ;  /* 0x0000000200037305 */ /* 0x000064000021f000 */
[----:B0-----:R-:W-:Y:S02]  /*b930*/  IMAD.MOV.U32 R2, RZ, RZ, RZ ;  /* 0x000000ffff027224 */ /* 0x001fe400078e00ff */
[----:B-1----:R-:W-:-:S04]  /*b940*/  IMAD.MOV R6, RZ, RZ, -R3 ;  /* 0x000000ffff067224 */ /* 0x002fc800078e0a03 */
        /* <DEDUP_REMOVED lines=31> */
.L_x_39423:
[----:B------:R-:W-:Y:S01]  /*bb40*/  STG.E.U8 desc[UR36][R16.64], R19 ;  /* 0x0000001310007986 */ /* 0x000fe2000c101124 */
[----:B------:R-:W-:Y:S05]  /*bb50*/  EXIT ;  /* 0x000000000000794d */ /* 0x000fea0003800000 */
.L_x_39422:
        /* <DEDUP_REMOVED lines=10> */
.L_x_39426:
[----:B------:R-:W-:-:S05]  /*bc00*/  PRMT R3, R19, 0x9910, RZ ;  /* 0x0000991013037816 */ /* 0x000fca00000000ff */
[----:B------:R-:W-:Y:S01]  /*bc10*/  STG.E desc[UR36][R16.64], R3 ;  /* 0x0000000310007986 */ /* 0x000fe2000c101924 */
[----:B------:R-:W-:Y:S05]  /*bc20*/  EXIT ;  /* 0x000000000000794d */ /* 0x000fea0003800000 */
.L_x_39425:
[----:B------:R-:W-:Y:S01]  /*bc30*/  STG.E.U16 desc[UR36][R16.64], R19 ;  /* 0x0000001310007986 */ /* 0x000fe2000c101524 */
[----:B------:R-:W-:Y:S05]  /*bc40*/  EXIT ;  /* 0x000000000000794d */ /* 0x000fea0003800000 */
.L_x_39421:
        /* <DEDUP_REMOVED lines=9> */
.L_x_39428:
[----:B------:R-:W0:Y:S02]  /*bce0*/  I2F.S16 R0, R19 ;  /* 0x0000001300007306 */ /* 0x000e240000101400 */
[----:B0-----:R-:W-:-:S05]  /*bcf0*/  F2FP.F16.F32.PACK_AB R0, RZ, R0 ;  /* 0x00000000ff00723e */ /* 0x001fca00000000ff */
[----:B------:R-:W-:Y:S01]  /*bd00*/  STG.E.U16 desc[UR36][R16.64], R0 ;  /* 0x0000000010007986 */ /* 0x000fe2000c101524 */
[----:B------:R-:W-:Y:S05]  /*bd10*/  EXIT ;  /* 0x000000000000794d */ /* 0x000fea0003800000 */
.L_x_39427:
        /* <DEDUP_REMOVED lines=10> */
.L_x_39430:
[----:B------:R-:W0:Y:S02]  /*bdc0*/  I2F.S16 R19, R19 ;  /* 0x0000001300137306 */ /* 0x000e240000101400 */
[----:B0-----:R-:W-:-:S04]  /*bdd0*/  F2FP.F16.F32.PACK_AB R3, RZ, R19 ;  /* 0x00000013ff03723e */ /* 0x001fc800000000ff */
[----:B------:R-:W-:-:S05]  /*bde0*/  PRMT R3, R3, 0x5410, RZ ;  /* 0x0000541003037816 */ /* 0x000fca00000000ff */
[----:B------:R-:W-:Y:S01]  /*bdf0*/  STG.E desc[UR36][R16.64], R3 ;  /* 0x0000000310007986 */ /* 0x000fe2000c101924 */
[----:B------:R-:W-:Y:S05]  /*be00*/  EXIT ;  /* 0x000000000000794d */ /* 0x000fea0003800000 */
.L_x_39429:
[----:B------:R-:W0:Y:S02]  /*be10*/  I2F.F64.S16 R2, R19 ;  /* 0x0000001300027312 */ /* 0x000e240000101c00 */
[----:B0-----:R-:W-:Y:S01]  /*be20*/  STG.E.64 desc[UR36][R16.64], R2 ;  /* 0x0000000210007986 */ /* 0x001fe2000c101b24 */
[----:B------:R-:W-:Y:S05]  /*be30*/  EXIT ;  /* 0x000000000000794d */ /* 0x000fea0003800000 */
.L_x_39420:
        /* <DEDUP_REMOVED lines=12> */
.L_x_39434:
        /* <DEDUP_REMOVED lines=17> */
.L_x_39437:
[----:B------:R-:W-:-:S04]  /*c010*/  SHF.R.U32.HI R3, RZ, 0x18, R3 ;  /* 0x00000018ff037819 */ /* 0x000fc80000011603 */
[----:B------:R-:W-:-:S04]  /*c020*/  LOP3.LUT R0, R0, 0x80, R3, 0xf8, !PT ;  /* 0x0000008000007812 */ /* 0x000fc800078ef803 */
[----:B------:R-:W-:-:S07]  /*c030*/  PRMT R8, R0, 0x7610, R8 ;  /* 0x0000761000087816 */ /* 0x000fce0000000008 */
.L_x_39436:
[----:B------:R-:W-:Y:S05]  /*c040*/  BSYNC.RECONVERGENT B0 ;  /* 0x0000000000007941 */ /* 0x000fea0003800200 */
.L_x_39435:
[----:B------:R-:W-:Y:S01]  /*c050*/  STG.E.U8 desc[UR36][R16.64], R8 ;  /* 0x0000000810007986 */ /* 0x000fe2000c101124 */
[----:B------:R-:W-:Y:S05]  /*c060*/  EXIT ;  /* 0x000000000000794d */ /* 0x000fea0003800000 */
.L_x_39433:
        /* <DEDUP_REMOVED lines=17> */
.L_x_39440:
[----:B------:R-:W-:-:S04]  /*c180*/  SHF.R.U32.HI R3, RZ, 0x18, R3 ;  /* 0x00000018ff037819 */ /* 0x000fc80000011603 */
[----:B------:R-:W-:-:S04]  /*c190*/  LOP3.LUT R0, R0, 0x80, R3, 0xf8, !PT ;  /* 0x0000008000007812 */ /* 0x000fc800078ef803 */
[----:B------:R-:W-:-:S07]  /*c1a0*/  PRMT R8, R0, 0x7610, R8 ;  /* 0x0000761000087816 */ /* 0x000fce0000000008 */
.L_x_39439:
[----:B------:R-:W-:Y:S05]  /*c1b0*/  BSYNC.RECONVERGENT B0 ;  /* 0x0000000000007941 */ /* 0x000fea0003800200 */
.L_x_39438:
[----:B------:R-:W-:Y:S01]  /*c1c0*/  STG.E.U8 desc[UR36][R16.64], R8 ;  /* 0x0000000810007986 */ /* 0x000fe2000c101124 */
[----:B------:R-:W-:Y:S05]  /*c1d0*/  EXIT ;  /* 0x000000000000794d */ /* 0x000fea0003800000 */
.L_x_39432:
        /* <DEDUP_REMOVED lines=22> */
.L_x_39442:
[----:B------:R-:W-:-:S04]  /*c340*/  PRMT R2, R19, 0x9910, RZ ;  /* 0x0000991013027816 */ /* 0x000fc800000000ff */
[----:B------:R-:W-:-:S05]  /*c350*/  SHF.R.S32.HI R3, RZ, 0x1f, R2 ;  /* 0x0000001fff037819 */ /* 0x000fca0000011402 */
[----:B------:R-:W-:Y:S01]  /*c360*/  STG.E.64 desc[UR36][R16.64], R2 ;  /* 0x0000000210007986 */ /* 0x000fe2000c101b24 */
[----:B------:R-:W-:Y:S05]  /*c370*/  EXIT ;  /* 0x000000000000794d */ /* 0x000fea0003800000 */
.L_x_39441:
[----:B------:R-:W-:-:S05]  /*c380*/  PRMT R3, R19, 0x9910, RZ ;  /* 0x0000991013037816 */ /* 0x000fca00000000ff */
[----:B------:R-:W-:Y:S01]  /*c390*/  STG.E desc[UR36][R16.64], R3 ;  /* 0x0000000310007986 */ /* 0x000fe2000c101924 */
[----:B------:R-:W-:Y:S05]  /*c3a0*/  EXIT ;  /* 0x000000000000794d */ /* 0x000fea0003800000 */
.L_x_39431:
        /* <DEDUP_REMOVED lines=11> */
.L_x_39444:
[----:B------:R-:W-:Y:S01]  /*c460*/  CS2R R6, SRZ ;  /* 0x0000000000067805 */ /* 0x000fe2000001ff00 */
[----:B------:R-:W0:Y:S04]  /*c470*/  I2F.F64.S16 R4, R19 ;  /* 0x0000001300047312 */ /* 0x000e280000101c00 */
[----:B0-----:R-:W-:Y:S01]  /*c480*/  STG.E.128 desc[UR36][R16.64], R4 ;  /* 0x0000000410007986 */ /* 0x001fe2000c101d24 */
[----:B------:R-:W-:Y:S05]  /*c490*/  EXIT ;  /* 0x000000000000794d */ /* 0x000fea0003800000 */
.L_x_39443:
[----:B------:R-:W-:-:S09]  /*c4a0*/  UISETP.NE.AND UP0, UPT, UR4, 0xf, UPT ;  /* 0x0000000f0400788c */ /* 0x000fd2000bf05270 */
[----:B------:R-:W-:Y:S05]  /*c4b0*/  BRA.U !UP0, `(.L_x_39445) ;  /* 0x0000000108e87547 */ /* 0x000fea000b800000 */
[----:B------:R-:W-:-:S09]  /*c4c0*/  UISETP.NE.AND UP0, UPT, UR4, 0x17, UPT ;  /* 0x000000170400788c */ /* 0x000fd2000bf05270 */
[----:B------:R-:W-:Y:S05]  /*c4d0*/  BRA.U !UP0, `(.L_x_39446) ;  /* 0x0000000108907547 */ /* 0x000fea000b800000 */
[----:B------:R-:W-:-:S09]  /*c4e0*/  UISETP.NE.AND UP0, UPT, UR4, 0x18, UPT ;  /* 0x000000180400788c */ /* 0x000fd2000bf05270 */
[----:B------:R-:W-:Y:S05]  /*c4f0*/  BRA.U !UP0, `(.L_x_39447) ;  /* 0x0000000108447547 */ /* 0x000fea000b800000 */
.L_x_39424:
        /* <DEDUP_REMOVED lines=16> */
.L_x_39448:
[----:B------:R-:W-:Y:S05]  /*c600*/  EXIT ;  /* 0x000000000000794d */ /* 0x000fea0003800000 */
.L_x_39447:
        /* <DEDUP_REMOVED lines=13> */
.L_x_39450:
[----:B------:R-:W-:Y:S05]  /*c6e0*/  BSYNC.RECONVERGENT B0 ;  /* 0x0000000000007941 */ /* 0x000fea0003800200 */
.L_x_39449:
[----:B------:R-:W-:-:S05]  /*c6f0*/  LOP3.LUT R3, R0, 0x80, R3, 0xf8, !PT ;  /* 0x0000008000037812 */ /* 0x000fca00078ef803 */
[----:B------:R-:W-:Y:S01]  /*c700*/  STG.E.U8 desc[UR36][R16.64], R3 ;  /* 0x0000000310007986 */ /* 0x000fe2000c101124 */
[----:B------:R-:W-:Y:S05]  /*c710*/  EXIT ;  /* 0x000000000000794d */ /* 0x000fea0003800000 */
.L_x_39446:
        /* <DEDUP_REMOVED lines=12> */
.L_x_39452:
[----:B------:R-:W-:Y:S01]  /*c7e0*/  IMAD.MOV.U32 R0, RZ, RZ, 0x7f ;  /* 0x0000007fff007424 */ /* 0x000fe200078e00ff */
[----:B------:R-:W-:-:S04]  /*c7f0*/  ISETP.GT.U32.AND P0, PT, R2, 0x7f800000, PT ;  /* 0x7f8000000200780c */ /* 0x000fc80003f04070 */
[----:B------:R-:W-:-:S09]  /*c800*/  SEL R0, R0, 0x7c, P0 ;  /* 0x0000007c00007807 */ /* 0x000fd20000000000 */
.L_x_39453:
[----:B------:R-:W-:Y:S05]  /*c810*/  BSYNC.RECONVERGENT B0 ;  /* 0x0000000000007941 */ /* 0x000fea0003800200 */
.L_x_39451:
[----:B------:R-:W-:-:S04]  /*c820*/  SHF.R.U32.HI R3, RZ, 0x18, R3 ;  /* 0x00000018ff037819 */ /* 0x000fc80000011603 */
[----:B------:R-:W-:-:S05]  /*c830*/  LOP3.LUT R3, R0, 0x80, R3, 0xf8, !PT ;  /* 0x0000008000037812 */ /* 0x000fca00078ef803 */
[----:B------:R-:W-:Y:S01]  /*c840*/  STG.E.U8 desc[UR36][R16.64], R3 ;  /* 0x0000000310007986 */ /* 0x000fe2000c101124 */
[----:B------:R-:W-:Y:S05]  /*c850*/  EXIT ;  /* 0x000000000000794d */ /* 0x000fea0003800000 */
.L_x_39445:
[----:B------:R-:W0:Y:S02]  /*c860*/  I2F.S16 R0, R19 ;  /* 0x0000001300007306 */ /* 0x000e240000101400 */
[----:B0-----:R-:W-:-:S05]  /*c870*/  F2FP.BF16.F32.PACK_AB R0, RZ, R0 ;  /* 0x00000000ff00723e */ /* 0x001fca00000010ff */
[----:B------:R-:W-:Y:S01]  /*c880*/  STG.E.U16 desc[UR36][R16.64], R0 ;  /* 0x0000000010007986 */ /* 0x000fe2000c101524 */
[----:B------:R-:W-:Y:S05]  /*c890*/  EXIT ;  /* 0x000000000000794d */ /* 0x000fea0003800000 */
.L_x_39454:
        /* <DEDUP_REMOVED lines=14> */
.L_x_50249:


//--------------------- .text._ZN2at6native27unrolled_elementwise_kernelINS0_13BUnaryFunctorIsssZZZNS0_21remainder_kernel_cudaERNS_18TensorIteratorBaseEENKUlvE_clEvENKUlvE3_clEvEUlssE_EESt5arrayIPcLm2EELi4E23TrivialOffsetCalculatorILi1EjESD_NS0_6memory12LoadWithCastILi1EEENSE_13StoreWithCastILi1EEEEEviT_T0_T2_T3_T4_T5_ --------------------------
	.section	.text._ZN2at6native27unrolled_elementwise_kernelINS0_13BUnaryFunctorIsssZZZNS0_21remainder_kernel_cudaERNS_18TensorIteratorBaseEENKUlvE_clEvENKUlvE3_clEvEUlssE_EESt5arrayIPcLm2EELi4E23TrivialOffsetCalculatorILi1EjESD_NS0_6memory12LoadWithCastILi1EEENSE_13StoreWithCastILi1EEEEEviT_T0_T2_T3_T4_T5_,"ax",@progbits
	.align	128
        .global         _ZN2at6native27unrolled_elementwise_kernelINS0_13BUnaryFunctorIsssZZZNS0_21remainder_kernel_cudaERNS_18TensorIteratorBaseEENKUlvE_clEvENKUlvE3_clEvEUlssE_EESt5arrayIPcLm2EELi4E23TrivialOffsetCalculatorILi1EjESD_NS0_6memory12LoadWithCastILi1EEENSE_13StoreWithCastILi1EEEEEviT_T0_T2_T3_T4_T5_
        .type           _ZN2at6native27unrolled_elementwise_kernelINS0_13BUnaryFunctorIsssZZZNS0_21remainder_kernel_cudaERNS_18TensorIteratorBaseEENKUlvE_clEvENKUlvE3_clEvEUlssE_EESt5arrayIPcLm2EELi4E23TrivialOffsetCalculatorILi1EjESD_NS0_6memory12LoadWithCastILi1EEENSE_13StoreWithCastILi1EEEEEviT_T0_T2_T3_T4_T5_,@function
        .size           _ZN2at6native27unrolled_elementwise_kernelINS0_13BUnaryFunctorIsssZZZNS0_21remainder_kernel_cudaERNS_18TensorIteratorBaseEENKUlvE_clEvENKUlvE3_clEvEUlssE_EESt5arrayIPcLm2EELi4E23TrivialOffsetCalculatorILi1EjESD_NS0_6memory12LoadWithCastILi1EEENSE_13StoreWithCastILi1EEEEEviT_T0_T2_T3_T4_T5_,(.L_x_50250 - _ZN2at6native27unrolled_elementwise_kernelINS0_13BUnaryFunctorIsssZZZNS0_21remainder_kernel_cudaERNS_18TensorIteratorBaseEENKUlvE_clEvENKUlvE3_clEvEUlssE_EESt5arrayIPcLm2EELi4E23TrivialOffsetCalculatorILi1EjESD_NS0_6memory12LoadWithCastILi1EEENSE_13StoreWithCastILi1EEEEEviT_T0_T2_T3_T4_T5_)
        .other          _ZN2at6native27unrolled_elementwise_kernelINS0_13BUnaryFunctorIsssZZZNS0_21remainder_kernel_cudaERNS_18TensorIteratorBaseEENKUlvE_clEvENKUlvE3_clEvEUlssE_EESt5arrayIPcLm2EELi4E23TrivialOffsetCalculatorILi1EjESD_NS0_6memory12LoadWithCastILi1EEENSE_13StoreWithCastILi1EEEEEviT_T0_T2_T3_T4_T5_,@"STO_CUDA_ENTRY STV_DEFAULT"
_ZN2at6native27unrolled_elementwise_kernelINS0_13BUnaryFunctorIsssZZZNS0_21remainder_kernel_cudaERNS_18TensorIteratorBaseEENKUlvE_clEvENKUlvE3_clEvEUlssE_EESt5arrayIPcLm2EELi4E23TrivialOffsetCalculatorILi1EjESD_NS0_6memory12LoadWithCastILi1EEENSE_13StoreWithCastILi1EEEEEviT_T0_T2_T3_T4_T5_:
.text._ZN2at6native27unrolled_elementwise_kernelINS0_13BUnaryFunctorIsssZZZNS0_21remainder_kernel_cudaERNS_18TensorIteratorBaseEENKUlvE_clEvENKUlvE3_clEvEUlssE_EESt5arrayIPcLm2EELi4E23TrivialOffsetCalculatorILi1EjESD_NS0_6memory12LoadWithCastILi1EEENSE_13StoreWithCastILi1EEEEEviT_T0_T2_T3_T4_T5_:
        /* <DEDUP_REMOVED lines=31> */
.L_x_39460:
[----:B------:R3:W5:Y:S01]  /*01f0*/  LDG.E.U8 R0, desc[UR36][R4.64] ;  /* 0x0000002404007981 */ /* 0x000762000c1e1100 */
[----:B------:R-:W-:Y:S05]  /*0200*/  BRA `(.L_x_39462) ;  /* 0x0000000c00507947 */ /* 0x000fea0003800000 */
.L_x_39459:
        /* <DEDUP_REMOVED lines=8> */
.L_x_39464:
[----:B------:R1:W5:Y:S01]  /*0290*/  LDG.E.U16 R0, desc[UR36][R4.64] ;  /* 0x0000002404007981 */ /* 0x000362000c1e1500 */
[----:B------:R-:W-:Y:S05]  /*02a0*/  BRA `(.L_x_39462) ;  /* 0x0000000c00287947 */ /* 0x000fea0003800000 */
.L_x_39463:
[----:B------:R2:W5:Y:S01]  /*02b0*/  LDG.E.U16 R0, desc[UR36][R4.64] ;  /* 0x0000002404007981 */ /* 0x000562000c1e1500 */
[----:B------:R-:W-:Y:S05]  /*02c0*/  BRA `(.L_x_39462) ;  /* 0x0000000c00207947 */ /* 0x000fea0003800000 */
.L_x_39458:
        /* <DEDUP_REMOVED lines=9> */
.L_x_39466:
[----:B------:R-:W2:Y:S02]  /*0360*/  LDG.E.U16 R3, desc[UR36][R4.64] ;  /* 0x0000002404037981 */ /* 0x000ea4000c1e1500 */
[----:B--2---:R-:W-:-:S06]  /*0370*/  HADD2.F32 R3, -RZ, R3.H0_H0 ;  /* 0x20000003ff037230 */ /* 0x004fcc0000004100 */
[----:B------:R-:W0:Y:S02]  /*0380*/  F2I.FTZ.TRUNC.NTZ R3, R3 ;  /* 0x0000000300037305 */ /* 0x000e24000021f100 */
[----:B0-----:R-:W-:Y:S01]  /*0390*/  PRMT R0, R3, 0x7610, R0 ;  /* 0x0000761003007816 */ /* 0x001fe20000000000 */
[----:B------:R-:W-:Y:S06]  /*03a0*/  BRA `(.L_x_39462) ;  /* 0x0000000800e87947 */ /* 0x000fec0003800000 */
.L_x_39465:
        /* <DEDUP_REMOVED lines=9> */
.L_x_39468:
[----:B------:R-:W2:Y:S02]  /*0440*/  LDG.E.U16 R4, desc[UR36][R4.64] ;  /* 0x0000002404047981 */ /* 0x000ea4000c1e1500 */
[----:B--2---:R-:W-:-:S06]  /*0450*/  HADD2.F32 R3, -RZ, R4.H0_H0 ;  /* 0x20000004ff037230 */ /* 0x004fcc0000004100 */
[----:B------:R-:W0:Y:S02]  /*0460*/  F2I.FTZ.TRUNC.NTZ R3, R3 ;  /* 0x0000000300037305 */ /* 0x000e24000021f100 */
[----:B0-----:R-:W-:Y:S01]  /*0470*/  PRMT R0, R3, 0x7610, R0 ;  /* 0x0000761003007816 */ /* 0x001fe20000000000 */
[----:B------:R-:W-:Y:S06]  /*0480*/  BRA `(.L_x_39462) ;  /* 0x0000000800b07947 */ /* 0x000fec0003800000 */
.L_x_39467:
[----:B------:R-:W2:Y:S02]  /*0490*/  LDG.E.64 R4, desc[UR36][R4.64] ;  /* 0x0000002404047981 */ /* 0x000ea4000c1e1b00 */
[----:B--2---:R0:W1:Y:S02]  /*04a0*/  F2I.F64.TRUNC R0, R4 ;  /* 0x0000000400007311 */ /* 0x004064000030d100 */
[----:B01----:R-:W-:Y:S05]  /*04b0*/  BRA `(.L_x_39462) ;  /* 0x0000000800a47947 */ /* 0x003fea0003800000 */
.L_x_39457:
        /* <DEDUP_REMOVED lines=12> */
.L_x_39471:
[----:B------:R-:W2:Y:S02]  /*0580*/  LDG.E.64 R4, desc[UR36][R4.64] ;  /* 0x0000002404047981 */ /* 0x000ea4000c1e1b00 */
[----:B--2---:R0:W1:Y:S02]  /*0590*/  F2I.F64.TRUNC R0, R4 ;  /* 0x0000000400007311 */ /* 0x004064000030d100 */
[----:B01----:R-:W-:Y:S05]  /*05a0*/  BRA `(.L_x_39462) ;  /* 0x0000000800687947 */ /* 0x003fea0003800000 */
.L_x_39470:
        /* <DEDUP_REMOVED lines=27> */
.L_x_39473:
        /* <DEDUP_REMOVED lines=15> */
.L_x_39472:
[----:B------:R-:W2:Y:S02]  /*0850*/  LDG.E.U16 R3, desc[UR36][R4.64] ;  /* 0x0000002404037981 */ /* 0x000ea4000c1e1500 */
[----:B--2---:R-:W-:-:S06]  /*0860*/  IMAD.U32 R3, R3, 0x10000, RZ ;  /* 0x0001000003037824 */ /* 0x004fcc00078e00ff */
[----:B------:R-:W0:Y:S02]  /*0870*/  F2I.FTZ.TRUNC.NTZ R3, R3 ;  /* 0x0000000300037305 */ /* 0x000e24000021f100 */
[----:B0-----:R-:W-:Y:S01]  /*0880*/  PRMT R0, R3, 0x7610, R0 ;  /* 0x0000761003007816 */ /* 0x001fe20000000000 */
[----:B------:R-:W-:Y:S06]  /*0890*/  BRA `(.L_x_39462) ;  /* 0x0000000400ac7947 */ /* 0x000fec0003800000 */
.L_x_39469:
        /* <DEDUP_REMOVED lines=10> */
.L_x_39476:
        /* <DEDUP_REMOVED lines=21> */
.L_x_39480:
[----:B------:R-:W-:Y:S05]  /*0a90*/  BSYNC.RECONVERGENT B1 ;  /* 0x0000000000017941 */ /* 0x000fea0003800200 */
.L_x_39479:
[----:B------:R-:W-:Y:S01]  /*0aa0*/  IMAD.SHL.U32 R0, R0, 0x100000, RZ ;  /* 0x0010000000007824 */ /* 0x000fe200078e00ff */
[----:B------:R-:W-:-:S04]  /*0ab0*/  LEA R3, R3, 0x3b800000, 0x17 ;  /* 0x3b80000003037811 */ /* 0x000fc800078eb8ff */
[----:B------:R-:W-:-:S07]  /*0ac0*/  LOP3.LUT R3, R3, R0, R7, 0xfe, !PT ;  /* 0x0000000003037212 */ /* 0x000fce00078efe07 */
.L_x_39478:
[----:B------:R-:W-:Y:S05]  /*0ad0*/  BSYNC.RECONVERGENT B0 ;  /* 0x0000000000007941 */ /* 0x000fea0003800200 */
.L_x_39477:
[----:B------:R-:W0:Y:S02]  /*0ae0*/  F2I.FTZ.TRUNC.NTZ R3, R3 ;  /* 0x0000000300037305 */ /* 0x000e24000021f100 */
[----:B0-----:R-:W-:Y:S01]  /*0af0*/  PRMT R0, R3, 0x7610, R0 ;  /* 0x0000761003007816 */ /* 0x001fe20000000000 */
[----:B------:R-:W-:Y:S06]  /*0b00*/  BRA `(.L_x_39462) ;  /* 0x0000000400107947 */ /* 0x000fec0003800000 */
.L_x_39475:
        /* <DEDUP_REMOVED lines=21> */
.L_x_39484:
[----:B------:R-:W-:Y:S05]  /*0c60*/  BSYNC.RECONVERGENT B1 ;  /* 0x0000000000017941 */ /* 0x000fea0003800200 */
.L_x_39483:
[----:B------:R-:W-:Y:S01]  /*0c70*/  IMAD.SHL.U32 R0, R0, 0x200000, RZ ;  /* 0x0020000000007824 */ /* 0x000fe200078e00ff */
[----:B------:R-:W-:-:S04]  /*0c80*/  LEA R3, R3, 0x37800000, 0x17 ;  /* 0x3780000003037811 */ /* 0x000fc800078eb8ff */
[----:B------:R-:W-:-:S07]  /*0c90*/  LOP3.LUT R3, R3, R0, R7, 0xfe, !PT ;  /* 0x0000000003037212 */ /* 0x000fce00078efe07 */
.L_x_39482:
[----:B------:R-:W-:Y:S05]  /*0ca0*/  BSYNC.RECONVERGENT B0 ;  /* 0x0000000000007941 */ /* 0x000fea0003800200 */
.L_x_39481:
[----:B------:R-:W0:Y:S02]  /*0cb0*/  F2I.FTZ.TRUNC.NTZ R3, R3 ;  /* 0x0000000300037305 */ /* 0x000e24000021f100 */
[----:B0-----:R-:W-:Y:S01]  /*0cc0*/  PRMT R0, R3, 0x7610, R0 ;  /* 0x0000761003007816 */ /* 0x001fe20000000000 */
[----:B------:R-:W-:Y:S06]  /*0cd0*/  BRA `(.L_x_39462) ;  /* 0x00000000009c7947 */ /* 0x000fec0003800000 */
.L_x_39474:
[----:B------:R-:W-:-:S09]  /*0ce0*/  UISETP.NE.AND UP0, UPT, UR4, 0x1c, UPT ;  /* 0x0000001c0400788c */ /* 0x000fd2000bf05270 */
[----:B------:R-:W-:Y:S05]  /*0cf0*/  BRA.U !UP0, `(.L_x_39485) ;  /* 0x0000000108907547 */ /* 0x000fea000b800000 */
[----:B------:R-:W-:-:S09]  /*0d00*/  UISETP.NE.AND UP0, UPT, UR4, 0x1d, UPT ;  /* 0x0000001d0400788c */ /* 0x000fd2000bf05270 */
[----:B------:R-:W-:Y:S05]  /*0d10*/  BRA.U !UP0, `(.L_x_39486) ;  /* 0x0000000108807547 */ /* 0x000fea000b800000 */
[----:B------:R-:W-:-:S09]  /*0d20*/  UISETP.NE.AND UP0, UPT, UR4, 0x2c, UPT ;  /* 0x0000002c0400788c */ /* 0x000fd2000bf05270 */
[----:B------:R-:W-:Y:S05]  /*0d30*/  BRA.U !UP0, `(.L_x_39487) ;  /* 0x0000000108487547 */ /* 0x000fea000b800000 */
.L_x_39461:
        /* <DEDUP_REMOVED lines=16> */
.L_x_39488:
[----:B------:R-:W-:Y:S01]  /*0e40*/  PRMT R0, RZ, 0x7610, R0 ;  /* 0x00007610ff007816 */ /* 0x000fe20000000000 */
[----:B------:R-:W-:Y:S06]  /*0e50*/  BRA `(.L_x_39462) ;  /* 0x00000000003c7947 */ /* 0x000fec0003800000 */
.L_x_39487:
        /* <DEDUP_REMOVED lines=8> */
.L_x_39490:
[----:B------:R-:W-:Y:S05]  /*0ee0*/  BSYNC.RECONVERGENT B0 ;  /* 0x0000000000007941 */ /* 0x000fea0003800200 */
.L_x_39489:
[----:B------:R-:W0:Y:S02]  /*0ef0*/  F2I.FTZ.TRUNC.NTZ R3, R3 ;  /* 0x0000000300037305 */ /* 0x000e24000021f100 */
[----:B0-----:R-:W-:Y:S01]  /*0f00*/  PRMT R0, R3, 0x7610, R0 ;  /* 0x0000761003007816 */ /* 0x001fe20000000000 */
[----:B------:R-:W-:Y:S06]  /*0f10*/  BRA `(.L_x_39462) ;  /* 0x00000000000c7947 */ /* 0x000fec0003800000 */
.L_x_39486:
[----:B------:R0:W5:Y:S01]  /*0f20*/  LDG.E.U16 R0, desc[UR36][R4.64] ;  /* 0x0000002404007981 */ /* 0x000162000c1e1500 */
[----:B------:R-:W-:Y:S05]  /*0f30*/  BRA `(.L_x_39462) ;  /* 0x0000000000047947 */ /* 0x000fea0003800000 */
.L_x_39485:
[----:B------:R0:W5:Y:S02]  /*0f40*/  LDG.E.U16 R0, desc[UR36][R4.64] ;  /* 0x0000002404007981 */ /* 0x000164000c1e1500 */
.L_x_39462:
[----:B-1---5:R-:W-:Y:S01]  /*0f50*/  PRMT R22, R0, 0x9910, RZ ;  /* 0x0000991000167816 */ /* 0x022fe200000000ff */
[----:B------:R-:W-:-:S07]  /*0f60*/  VIADD R23, R17, 0x80 ;  /* 0x0000008011177836 */ /* 0x000fce0000000000 */
.L_x_39456:
[----:B------:R-:W-:Y:S05]  /*0f70*/  BSYNC.RECONVERGENT B6 ;  /* 0x0000000000067941 */ /* 0x000fea0003800200 */
.L_x_39455:
        /* <DEDUP_REMOVED lines=23> */
.L_x_39496:
[----:B------:R0:W5:Y:S01]  /*10f0*/  LDG.E.U8 R0, desc[UR36][R4.64] ;  /* 0x0000002404007981 */ /* 0x000162000c1e1100 */
[----:B------:R-:W-:Y:S05]  /*1100*/  BRA `(.L_x_39498) ;  /* 0x0000000c00507947 */ /* 0x000fea0003800000 */
.L_x_39495:
        /* <DEDUP_REMOVED lines=8> */
.L_x_39500:
[----:B------:R0:W5:Y:S01]  /*1190*/  LDG.E.U16 R0, desc[UR36][R4.64] ;  /* 0x0000002404007981 */ /* 0x000162000c1e1500 */
[----:B------:R-:W-:Y:S05]  /*11a0*/  BRA `(.L_x_39498) ;  /* 0x0000000c00287947 */ /* 0x000fea0003800000 */
.L_x_39499:
[----:B------:R0:W5:Y:S01]  /*11b0*/  LDG.E.U16 R0, desc[UR36][R4.64] ;  /* 0x0000002404007981 */ /* 0x000162000c1e1500 */
[----:B------:R-:W-:Y:S05]  /*11c0*/  BRA `(.L_x_39498) ;  /* 0x0000000c00207947 */ /* 0x000fea0003800000 */
.L_x_39494:
        /* <DEDUP_REMOVED lines=9> */
.L_x_39502:
[----:B------:R-:W2:Y:S02]  /*1260*/  LDG.E.U16 R3, desc[UR36][R4.64] ;  /* 0x0000002404037981 */ /* 0x000ea4000c1e1500 */
[----:B--2---:R-:W-:-:S06]  /*1270*/  HADD2.F32 R3, -RZ, R3.H0_H0 ;  /* 0x20000003ff037230 */ /* 0x004fcc0000004100 */
[----:B------:R-:W0:Y:S02]  /*1280*/  F2I.FTZ.TRUNC.NTZ R3, R3 ;  /* 0x0000000300037305 */ /* 0x000e24000021f100 */
[----:B0-----:R-:W-:Y:S01]  /*1290*/  PRMT R0, R3, 0x7610, R0 ;  /* 0x0000761003007816 */ /* 0x001fe20000000000 */
[----:B------:R-:W-:Y:S06]  /*12a0*/  BRA `(.L_x_39498) ;  /* 0x0000000800e87947 */ /* 0x000fec0003800000 */
.L_x_39501:
        /* <DEDUP_REMOVED lines=9> */
.L_x_39504:
[----:B------:R-:W2:Y:S02]  /*1340*/  LDG.E.U16 R4, desc[UR36][R4.64] ;  /* 0x0000002404047981 */ /* 0x000ea4000c1e1500 */
[----:B--2---:R-:W-:-:S06]  /*1350*/  HADD2.F32 R3, -RZ, R4.H0_H0 ;  /* 0x20000004ff037230 */ /* 0x004fcc0000004100 */
[----:B------:R-:W0:Y:S02]  /*1360*/  F2I.FTZ.TRUNC.NTZ R3, R3 ;  /* 0x0000000300037305 */ /* 0x000e24000021f100 */
[----:B0-----:R-:W-:Y:S01]  /*1370*/  PRMT R0, R3, 0x7610, R0 ;  /* 0x0000761003007816 */ /* 0x001fe20000000000 */
[----:B------:R-:W-:Y:S06]  /*1380*/  BRA `(.L_x_39498) ;  /* 0x0000000800b07947 */ /* 0x000fec0003800000 */
.L_x_39503:
[----:B------:R-:W2:Y:S02]  /*1390*/  LDG.E.64 R4, desc[UR36][R4.64] ;  /* 0x0000002404047981 */ /* 0x000ea4000c1e1b00 */
[----:B--2---:R0:W1:Y:S02]  /*13a0*/  F2I.F64.TRUNC R0, R4 ;  /* 0x0000000400007311 */ /* 0x004064000030d100 */
[----:B01----:R-:W-:Y:S05]  /*13b0*/  BRA `(.L_x_39498) ;  /* 0x0000000800a47947 */ /* 0x003fea0003800000 */
.L_x_39493:
        /* <DEDUP_REMOVED lines=12> */
.L_x_39507:
[----:B------:R-:W2:Y:S02]  /*1480*/  LDG.E.64 R4, desc[UR36][R4.64] ;  /* 0x0000002404047981 */ /* 0x000ea4000c1e1b00 */
[----:B--2---:R0:W1:Y:S02]  /*1490*/  F2I.F64.TRUNC R0, R4 ;  /* 0x0000000400007311 */ /* 0x004064000030d100 */
[----:B01----:R-:W-:Y:S05]  /*14a0*/  BRA `(.L_x_39498) ;  /* 0x0000000800687947 */ /* 0x003fea0003800000 */
.L_x_39506:
        /* <DEDUP_REMOVED lines=27> */
.L_x_39509:
        /* <DEDUP_REMOVED lines=15> */
.L_x_39508:
[----:B------:R-:W2:Y:S02]  /*1750*/  LDG.E.U16 R3, desc[UR36][R4.64] ;  /* 0x0000002404037981 */ /* 0x000ea4000c1e1500 */
[----:B--2---:R-:W-:-:S06]  /*1760*/  IMAD.U32 R3, R3, 0x10000, RZ ;  /* 0x0001000003037824 */ /* 0x004fcc00078e00ff */
[----:B------:R-:W0:Y:S02]  /*1770*/  F2I.FTZ.TRUNC.NTZ R3, R3 ;  /* 0x0000000300037305 */ /* 0x000e24000021f100 */
[----:B0-----:R-:W-:Y:S01]  /*1780*/  PRMT R0, R3, 0x7610, R0 ;  /* 0x0000761003007816 */ /* 0x001fe20000000000 */
[----:B------:R-:W-:Y:S06]  /*1790*/  BRA `(.L_x_39498) ;  /* 0x0000000400ac7947 */ /* 0x000fec0003800000 */
.L_x_39505:
        /* <DEDUP_REMOVED lines=10> */
.L_x_39512:
        /* <DEDUP_REMOVED lines=21> */
.L_x_39516:
[----:B------:R-:W-:Y:S05]  /*1990*/  BSYNC.RECONVERGENT B1 ;  /* 0x0000000000017941 */ /* 0x000fea0003800200 */
.L_x_39515:
[----:B------:R-:W-:Y:S01]  /*19a0*/  IMAD.SHL.U32 R0, R0, 0x100000, RZ ;  /* 0x0010000000007824 */ /* 0x000fe200078e00ff */
[----:B------:R-:W-:-:S04]  /*19b0*/  LEA R3, R3, 0x3b800000, 0x17 ;  /* 0x3b80000003037811 */ /* 0x000fc800078eb8ff */
[----:B------:R-:W-:-:S07]  /*19c0*/  LOP3.LUT R3, R3, R0, R7, 0xfe, !PT ;  /* 0x0000000003037212 */ /* 0x000fce00078efe07 */
.L_x_39514:
[----:B------:R-:W-:Y:S05]  /*19d0*/  BSYNC.RECONVERGENT B0 ;  /* 0x0000000000007941 */ /* 0x000fea0003800200 */
.L_x_39513:
[----:B------:R-:W0:Y:S02]  /*19e0*/  F2I.FTZ.TRUNC.NTZ R3, R3 ;  /* 0x0000000300037305 */ /* 0x000e24000021f100 */
[----:B0-----:R-:W-:Y:S01]  /*19f0*/  PRMT R0, R3, 0x7610, R0 ;  /* 0x0000761003007816 */ /* 0x001fe20000000000 */
[----:B------:R-:W-:Y:S06]  /*1a00*/  BRA `(.L_x_39498) ;  /* 0x0000000400107947 */ /* 0x000fec0003800000 */
.L_x_39511:
        /* <DEDUP_REMOVED lines=21> */
.L_x_39520:
[----:B------:R-:W-:Y:S05]  /*1b60*/  BSYNC.RECONVERGENT B1 ;  /* 0x0000000000017941 */ /* 0x000fea0003800200 */
.L_x_39519:
[----:B------:R-:W-:Y:S01]  /*1b70*/  IMAD.SHL.U32 R0, R0, 0x200000, RZ ;  /* 0x0020000000007824 */ /* 0x000fe200078e00ff */
[----:B------:R-:W-:-:S04]  /*1b80*/  LEA R3, R3, 0x37800000, 0x17 ;  /* 0x3780000003037811 */ /* 0x000fc800078eb8ff */
[----:B------:R-:W-:-:S07]  /*1b90*/  LOP3.LUT R3, R3, R0, R7, 0xfe, !PT ;  /* 0x0000000003037212 */ /* 0x000fce00078efe07 */
.L_x_39518:
[----:B------:R-:W-:Y:S05]  /*1ba0*/  BSYNC.RECONVERGENT B0 ;  /* 0x0000000000007941 */ /* 0x000fea0003800200 */
.L_x_39517:
[----:B------:R-:W0:Y:S02]  /*1bb0*/  F2I.FTZ.TRUNC.NTZ R3, R3 ;  /* 0x0000000300037305 */ /* 0x000e24000021f100 */
[----:B0-----:R-:W-:Y:S01]  /*1bc0*/  PRMT R0, R3, 0x7610, R0 ;  /* 0x0000761003007816 */ /* 0x001fe20000000000 */
[----:B------:R-:W-:Y:S06]  /*1bd0*/  BRA `(.L_x_39498) ;  /* 0x00000000009c7947 */ /* 0x000fec0003800000 */
.L_x_39510:
        /* <DEDUP_REMOVED lines=14> */
.L_x_39524:
[----:B------:R-:W-:Y:S05]  /*1cc0*/  BSYNC.RECONVERGENT B0 ;  /* 0x0000000000007941 */ /* 0x000fea0003800200 */
.L_x_39523:
[----:B------:R-:W0:Y:S02]  /*1cd0*/  F2I.FTZ.TRUNC.NTZ R3, R3 ;  /* 0x0000000300037305 */ /* 0x000e24000021f100 */
[----:B0-----:R-:W-:Y:S01]  /*1ce0*/  PRMT R0, R3, 0x7610, R0 ;  /* 0x0000761003007816 */ /* 0x001fe20000000000 */
[----:B------:R-:W-:Y:S06]  /*1cf0*/  BRA `(.L_x_39498) ;  /* 0x0000000000547947 */ /* 0x000fec0003800000 */
.L_x_39497:
        /* <DEDUP_REMOVED lines=16> */
.L_x_39525:
[----:B------:R-:W-:Y:S01]  /*1e00*/  PRMT R0, RZ, 0x7610, R0 ;  /* 0x00007610ff007816 */ /* 0x000fe20000000000 */
[----:B------:R-:W-:Y:S06]  /*1e10*/  BRA `(.L_x_39498) ;  /* 0x00000000000c7947 */ /* 0x000fec0003800000 */
.L_x_39522:
[----:B------:R1:W5:Y:S01]  /*1e20*/  LDG.E.U16 R0, desc[UR36][R4.64] ;  /* 0x0000002404007981 */ /* 0x000362000c1e1500 */
[----:B------:R-:W-:Y:S05]  /*1e30*/  BRA `(.L_x_39498) ;  /* 0x0000000000047947 */ /* 0x000fea0003800000 */
.L_x_39521:
[----:B------:R0:W5:Y:S02]  /*1e40*/  LDG.E.U16 R0, desc[UR36][R4.64] ;  /* 0x0000002404007981 */ /* 0x000164000c1e1500 */
.L_x_39498:
[----:B-1--45:R-:W-:Y:S01]  /*1e50*/  PRMT R19, R0, 0x9910, RZ ;  /* 0x0000991000137816 */ /* 0x032fe200000000ff */
[----:B------:R-:W-:-:S07]  /*1e60*/  VIADD R23, R23, 0x80 ;  /* 0x0000008017177836 */ /* 0x000fce0000000000 */
.L_x_39492:
[----:B------:R-:W-:Y:S05]  /*1e70*/  BSYNC.RECONVERGENT B6 ;  /* 0x0000000000067941 */ /* 0x000fea0003800200 */
.L_x_39491:
        /* <DEDUP_REMOVED lines=23> */
.L_x_39531:
[----:B------:R0:W5:Y:S01]  /*1ff0*/  LDG.E.U8 R0, desc[UR36][R4.64] ;  /* 0x0000002404007981 */ /* 0x000162000c1e1100 */
[----:B------:R-:W-:Y:S05]  /*2000*/  BRA `(.L_x_39533) ;  /* 0x0000000c00507947 */ /* 0x000fea0003800000 */
.L_x_39530:
        /* <DEDUP_REMOVED lines=8> */
.L_x_39535:
[----:B------:R0:W5:Y:S01]  /*2090*/  LDG.E.U16 R0, desc[UR36][R4.64] ;  /* 0x0000002404007981 */ /* 0x000162000c1e1500 */
[----:B------:R-:W-:Y:S05]  /*20a0*/  BRA `(.L_x_39533) ;  /* 0x0000000c00287947 */ /* 0x000fea0003800000 */
.L_x_39534:
[----:B------:R0:W5:Y:S01]  /*20b0*/  LDG.E.U16 R0, desc[UR36][R4.64] ;  /* 0x0000002404007981 */ /* 0x000162000c1e1500 */
[----:B------:R-:W-:Y:S05]  /*20c0*/  BRA `(.L_x_39533) ;  /* 0x0000000c00207947 */ /* 0x000fea0003800000 */
.L_x_39529:
        /* <DEDUP_REMOVED lines=9> */
.L_x_39537:
[----:B------:R-:W2:Y:S02]  /*2160*/  LDG.E.U16 R3, desc[UR36][R4.64] ;  /* 0x0000002404037981 */ /* 0x000ea4000c1e1500 */
[----:B--2---:R-:W-:-:S06]  /*2170*/  HADD2.F32 R3, -RZ, R3.H0_H0 ;  /* 0x20000003ff037230 */ /* 0x004fcc0000004100 */
[----:B------:R-:W0:Y:S02]  /*2180*/  F2I.FTZ.TRUNC.NTZ R3, R3 ;  /* 0x0000000300037305 */ /* 0x000e24000021f100 */
[----:B0-----:R-:W-:Y:S01]  /*2190*/  PRMT R0, R3, 0x7610, R0 ;  /* 0x0000761003007816 */ /* 0x001fe20000000000 */
[----:B------:R-:W-:Y:S06]  /*21a0*/  BRA `(.L_x_39533) ;  /* 0x0000000800e87947 */ /* 0x000fec0003800000 */
.L_x_39536:
        /* <DEDUP_REMOVED lines=9> */
.L_x_39539:
[----:B------:R-:W2:Y:S02]  /*2240*/  LDG.E.U16 R4, desc[UR36][R4.64] ;  /* 0x0000002404047981 */ /* 0x000ea4000c1e1500 */
[----:B--2---:R-:W-:-:S06]  /*2250*/  HADD2.F32 R3, -RZ, R4.H0_H0 ;  /* 0x20000004ff037230 */ /* 0x004fcc0000004100 */
[----:B------:R-:W0:Y:S02]  /*2260*/  F2I.FTZ.TRUNC.NTZ R3, R3 ;  /* 0x0000000300037305 */ /* 0x000e24000021f100 */
[----:B0-----:R-:W-:Y:S01]  /*2270*/  PRMT R0, R3, 0x7610, R0 ;  /* 0x0000761003007816 */ /* 0x001fe20000000000 */
[----:B------:R-:W-:Y:S06]  /*2280*/  BRA `(.L_x_39533) ;  /* 0x0000000800b07947 */ /* 0x000fec0003800000 */
.L_x_39538:
[----:B------:R-:W2:Y:S02]  /*2290*/  LDG.E.64 R4, desc[UR36][R4.64] ;  /* 0x0000002404047981 */ /* 0x000ea4000c1e1b00 */
[----:B--2---:R0:W1:Y:S02]  /*22a0*/  F2I.F64.TRUNC R0, R4 ;  /* 0x0000000400007311 */ /* 0x004064000030d100 */
[----:B01----:R-:W-:Y:S05]  /*22b0*/  BRA `(.L_x_39533) ;  /* 0x0000000800a47947 */ /* 0x003fea0003800000 */
.L_x_39528:
        /* <DEDUP_REMOVED lines=12> */
.L_x_39542:
[----:B------:R-:W2:Y:S02]  /*2380*/  LDG.E.64 R4, desc[UR36][R4.64] ;  /* 0x0000002404047981 */ /* 0x000ea4000c1e1b00 */
[----:B--2---:R3:W4:Y:S02]  /*2390*/  F2I.F64.TRUNC R0, R4 ;  /* 0x0000000400007311 */ /* 0x004724000030d100 */
[----:B---34-:R-:W-:Y:S05]  /*23a0*/  BRA `(.L_x_39533) ;  /* 0x0000000800687947 */ /* 0x018fea0003800000 */
.L_x_39541:
        /* <DEDUP_REMOVED lines=27> */
.L_x_39544:
        /* <DEDUP_REMOVED lines=15> */
.L_x_39543:
[----:B------:R-:W2:Y:S02]  /*2650*/  LDG.E.U16 R3, desc[UR36][R4.64] ;  /* 0x0000002404037981 */ /* 0x000ea4000c1e1500 */
[----:B--2---:R-:W-:-:S06]  /*2660*/  IMAD.U32 R3, R3, 0x10000, RZ ;  /* 0x0001000003037824 */ /* 0x004fcc00078e00ff */
[----:B------:R-:W0:Y:S02]  /*2670*/  F2I.FTZ.TRUNC.NTZ R3, R3 ;  /* 0x0000000300037305 */ /* 0x000e24000021f100 */
[----:B0-----:R-:W-:Y:S01]  /*2680*/  PRMT R0, R3, 0x7610, R0 ;  /* 0x0000761003007816 */ /* 0x001fe20000000000 */
[----:B------:R-:W-:Y:S06]  /*2690*/  BRA `(.L_x_39533) ;  /* 0x0000000400ac7947 */ /* 0x000fec0003800000 */
.L_x_39540:
        /* <DEDUP_REMOVED lines=10> */
.L_x_39547:
        /* <DEDUP_REMOVED lines=21> */
.L_x_39551:
[----:B------:R-:W-:Y:S05]  /*2890*/  BSYNC.RECONVERGENT B1 ;  /* 0x0000000000017941 */ /* 0x000fea0003800200 */
.L_x_39550:
[----:B------:R-:W-:Y:S01]  /*28a0*/  IMAD.SHL.U32 R0, R0, 0x100000, RZ ;  /* 0x0010000000007824 */ /* 0x000fe200078e00ff */
[----:B------:R-:W-:-:S04]  /*28b0*/  LEA R3, R3, 0x3b800000, 0x17 ;  /* 0x3b80000003037811 */ /* 0x000fc800078eb8ff */
[----:B------:R-:W-:-:S07]  /*28c0*/  LOP3.LUT R3, R3, R0, R7, 0xfe, !PT ;  /* 0x0000000003037212 */ /* 0x000fce00078efe07 */
.L_x_39549:
[----:B------:R-:W-:Y:S05]  /*28d0*/  BSYNC.RECONVERGENT B0 ;  /* 0x0000000000007941 */ /* 0x000fea0003800200 */
.L_x_39548:
[----:B------:R-:W0:Y:S02]  /*28e0*/  F2I.FTZ.TRUNC.NTZ R3, R3 ;  /* 0x0000000300037305 */ /* 0x000e24000021f100 */
[----:B0-----:R-:W-:Y:S01]  /*28f0*/  PRMT R0, R3, 0x7610, R0 ;  /* 0x0000761003007816 */ /* 0x001fe20000000000 */
[----:B------:R-:W-:Y:S06]  /*2900*/  BRA `(.L_x_39533) ;  /* 0x0000000400107947 */ /* 0x000fec0003800000 */
.L_x_39546:
        /* <DEDUP_REMOVED lines=21> */
.L_x_39555:
[----:B------:R-:W-:Y:S05]  /*2a60*/  BSYNC.RECONVERGENT B1 ;  /* 0x0000000000017941 */ /* 0x000fea0003800200 */
.L_x_39554:
[----:B------:R-:W-:Y:S01]  /*2a70*/  IMAD.SHL.U32 R0, R0, 0x200000, RZ ;  /* 0x0020000000007824 */ /* 0x000fe200078e00ff */
[----:B------:R-:W-:-:S04]  /*2a80*/  LEA R3, R3, 0x37800000, 0x17 ;  /* 0x3780000003037811 */ /* 0x000fc800078eb8ff */
[----:B------:R-:W-:-:S07]  /*2a90*/  LOP3.LUT R3, R3, R0, R7, 0xfe, !PT ;  /* 0x0000000003037212 */ /* 0x000fce00078efe07 */
.L_x_39553:
[----:B------:R-:W-:Y:S05]  /*2aa0*/  BSYNC.RECONVERGENT B0 ;  /* 0x0000000000007941 */ /* 0x000fea0003800200 */
.L_x_39552:
[----:B------:R-:W0:Y:S02]  /*2ab0*/  F2I.FTZ.TRUNC.NTZ R3, R3 ;  /* 0x0000000300037305 */ /* 0x000e24000021f100 */
[----:B0-----:R-:W-:Y:S01]  /*2ac0*/  PRMT R0, R3, 0x7610, R0 ;  /* 0x0000761003007816 */ /* 0x001fe20000000000 */
[----:B------:R-:W-:Y:S06]  /*2ad0*/  BRA `(.L_x_39533) ;  /* 0x00000000009c7947 */ /* 0x000fec0003800000 */
.L_x_39545:
        /* <DEDUP_REMOVED lines=14> */
.L_x_39559:
[----:B------:R-:W-:Y:S05]  /*2bc0*/  BSYNC.RECONVERGENT B0 ;  /* 0x0000000000007941 */ /* 0x000fea0003800200 */
.L_x_39558:
[----:B------:R-:W0:Y:S02]  /*2bd0*/  F2I.FTZ.TRUNC.NTZ R3, R3 ;  /* 0x0000000300037305 */ /* 0x000e24000021f100 */
[----:B0-----:R-:W-:Y:S01]  /*2be0*/  PRMT R0, R3, 0x7610, R0 ;  /* 0x0000761003007816 */ /* 0x001fe20000000000 */
[----:B------:R-:W-:Y:S06]  /*2bf0*/  BRA `(.L_x_39533) ;  /* 0x0000000000547947 */ /* 0x000fec0003800000 */
.L_x_39532:
        /* <DEDUP_REMOVED lines=16> */
.L_x_39560:
[----:B------:R-:W-:Y:S01]  /*2d00*/  PRMT R0, RZ, 0x7610, R0 ;  /* 0x00007610ff007816 */ /* 0x000fe20000000000 */
[----:B------:R-:W-:Y:S06]  /*2d10*/  BRA `(.L_x_39533) ;  /* 0x00000000000c7947 */ /* 0x000fec0003800000 */
.L_x_39557:
[----:B------:R2:W5:Y:S01]  /*2d20*/  LDG.E.U16 R0, desc[UR36][R4.64] ;  /* 0x0000002404007981 */ /* 0x000562000c1e1500 */
[----:B------:R-:W-:Y:S05]  /*2d30*/  BRA `(.L_x_39533) ;  /* 0x0000000000047947 */ /* 0x000fea0003800000 */
.L_x_39556:
[----:B------:R1:W5:Y:S02]  /*2d40*/  LDG.E.U16 R0, desc[UR36][R4.64] ;  /* 0x0000002404007981 */ /* 0x000364000c1e1500 */
.L_x_39533:
[----:B-1--45:R-:W-:Y:S01]  /*2d50*/  PRMT R24, R0, 0x9910, RZ ;  /* 0x0000991000187816 */ /* 0x032fe200000000ff */
[----:B------:R-:W-:-:S07]  /*2d60*/  VIADD R23, R23, 0x80 ;  /* 0x0000008017177836 */ /* 0x000fce0000000000 */
.L_x_39527:
[----:B------:R-:W-:Y:S05]  /*2d70*/  BSYNC.RECONVERGENT B6 ;  /* 0x0000000000067941 */ /* 0x000fea0003800200 */
.L_x_39526:
        /* <DEDUP_REMOVED lines=23> */
.L_x_39566:
[----:B------:R0:W5:Y:S01]  /*2ef0*/  LDG.E.U8 R0, desc[UR36][R4.64] ;  /* 0x0000002404007981 */ /* 0x000162000c1e1100 */
[----:B------:R-:W-:Y:S05]  /*2f00*/  BRA `(.L_x_39568) ;  /* 0x0000000c00507947 */ /* 0x000fea0003800000 */
.L_x_39565:
        /* <DEDUP_REMOVED lines=8> */
.L_x_39570:
[----:B------:R0:W5:Y:S01]  /*2f90*/  LDG.E.U16 R0, desc[UR36][R4.64] ;  /* 0x0000002404007981 */ /* 0x000162000c1e1500 */
[----:B------:R-:W-:Y:S05]  /*2fa0*/  BRA `(.L_x_39568) ;  /* 0x0000000c00287947 */ /* 0x000fea0003800000 */
.L_x_39569:
[----:B------:R0:W5:Y:S01]  /*2fb0*/  LDG.E.U16 R0, desc[UR36][R4.64] ;  /* 0x0000002404007981 */ /* 0x000162000c1e1500 */
[----:B------:R-:W-:Y:S05]  /*2fc0*/  BRA `(.L_x_39568) ;  /* 0x0000000c00207947 */ /* 0x000fea0003800000 */
.L_x_39564:
        /* <DEDUP_REMOVED lines=9> */
.L_x_39572:
[----:B------:R-:W2:Y:S02]  /*3060*/  LDG.E.U16 R3, desc[UR36][R4.64] ;  /* 0x0000002404037981 */ /* 0x000ea4000c1e1500 */
[----:B--2---:R-:W-:-:S06]  /*3070*/  HADD2.F32 R3, -RZ, R3.H0_H0 ;  /* 0x20000003ff037230 */ /* 0x004fcc0000004100 */
[----:B------:R-:W0:Y:S02]  /*3080*/  F2I.FTZ.TRUNC.NTZ R3, R3 ;  /* 0x0000000300037305 */ /* 0x000e24000021f100 */
[----:B0-----:R-:W-:Y:S01]  /*3090*/  PRMT R0, R3, 0x7610, R0 ;  /* 0x0000761003007816 */ /* 0x001fe20000000000 */
[----:B------:R-:W-:Y:S06]  /*30a0*/  BRA `(.L_x_39568) ;  /* 0x0000000800e87947 */ /* 0x000fec0003800000 */
.L_x_39571:
        /* <DEDUP_REMOVED lines=9> */
.L_x_39574:
[----:B------:R-:W2:Y:S02]  /*3140*/  LDG.E.U16 R4, desc[UR36][R4.64] ;  /* 0x0000002404047981 */ /* 0x000ea4000c1e1500 */
[----:B--2---:R-:W-:-:S06]  /*3150*/  HADD2.F32 R3, -RZ, R4.H0_H0 ;  /* 0x20000004ff037230 */ /* 0x004fcc0000004100 */
[----:B------:R-:W0:Y:S02]  /*3160*/  F2I.FTZ.TRUNC.NTZ R3, R3 ;  /* 0x0000000300037305 */ /* 0x000e24000021f100 */
[----:B0-----:R-:W-:Y:S01]  /*3170*/  PRMT R0, R3, 0x7610, R0 ;  /* 0x0000761003007816 */ /* 0x001fe20000000000 */
[----:B------:R-:W-:Y:S06]  /*3180*/  BRA `(.L_x_39568) ;  /* 0x0000000800b07947 */ /* 0x000fec0003800000 */
.L_x_39573:
[----:B------:R-:W2:Y:S02]  /*3190*/  LDG.E.64 R4, desc[UR36][R4.64] ;  /* 0x0000002404047981 */ /* 0x000ea4000c1e1b00 */
[----:B--2---:R0:W1:Y:S02]  /*31a0*/  F2I.F64.TRUNC R0, R4 ;  /* 0x0000000400007311 */ /* 0x004064000030d100 */
[----:B01----:R-:W-:Y:S05]  /*31b0*/  BRA `(.L_x_39568) ;  /* 0x0000000800a47947 */ /* 0x003fea0003800000 */
.L_x_39563:
        /* <DEDUP_REMOVED lines=12> */
.L_x_39577:
[----:B------:R-:W2:Y:S02]  /*3280*/  LDG.E.64 R4, desc[UR36][R4.64] ;  /* 0x0000002404047981 */ /* 0x000ea4000c1e1b00 */
[----:B--2---:R3:W4:Y:S02]  /*3290*/  F2I.F64.TRUNC R0, R4 ;  /* 0x0000000400007311 */ /* 0x004724000030d100 */
[----:B---34-:R-:W-:Y:S05]  /*32a0*/  BRA `(.L_x_39568) ;  /* 0x0000000800687947 */ /* 0x018fea0003800000 */
.L_x_39576:
        /* <DEDUP_REMOVED lines=27> */
.L_x_39579:
        /* <DEDUP_REMOVED lines=15> */
.L_x_39578:
[----:B------:R-:W2:Y:S02]  /*3550*/  LDG.E.U16 R3, desc[UR36][R4.64] ;  /* 0x0000002404037981 */ /* 0x000ea4000c1e1500 */
[----:B--2---:R-:W-:-:S06]  /*3560*/  IMAD.U32 R3, R3, 0x10000, RZ ;  /* 0x0001000003037824 */ /* 0x004fcc00078e00ff */
[----:B------:R-:W0:Y:S02]  /*3570*/  F2I.FTZ.TRUNC.NTZ R3, R3 ;  /* 0x0000000300037305 */ /* 0x000e24000021f100 */
[----:B0-----:R-:W-:Y:S01]  /*3580*/  PRMT R0, R3, 0x7610, R0 ;  /* 0x0000761003007816 */ /* 0x001fe20000000000 */
[----:B------:R-:W-:Y:S06]  /*3590*/  BRA `(.L_x_39568) ;  /* 0x0000000400ac7947 */ /* 0x000fec0003800000 */
.L_x_39575:
        /* <DEDUP_REMOVED lines=10> */
.L_x_39582:
        /* <DEDUP_REMOVED lines=21> */
.L_x_39586:
[----:B------:R-:W-:Y:S05]  /*3790*/  BSYNC.RECONVERGENT B1 ;  /* 0x0000000000017941 */ /* 0x000fea0003800200 */
.L_x_39585:
[----:B------:R-:W-:Y:S01]  /*37a0*/  IMAD.SHL.U32 R0, R0, 0x100000, RZ ;  /* 0x0010000000007824 */ /* 0x000fe200078e00ff */
[----:B------:R-:W-:-:S04]  /*37b0*/  LEA R3, R3, 0x3b800000, 0x17 ;  /* 0x3b80000003037811 */ /* 0x000fc800078eb8ff */
[----:B------:R-:W-:-:S07]  /*37c0*/  LOP3.LUT R3, R3, R0, R7, 0xfe, !PT ;  /* 0x0000000003037212 */ /* 0x000fce00078efe07 */
.L_x_39584:
[----:B------:R-:W-:Y:S05]  /*37d0*/  BSYNC.RECONVERGENT B0 ;  /* 0x0000000000007941 */ /* 0x000fea0003800200 */
.L_x_39583:
[----:B------:R-:W0:Y:S02]  /*37e0*/  F2I.FTZ.TRUNC.NTZ R3, R3 ;  /* 0x0000000300037305 */ /* 0x000e24000021f100 */
[----:B0-----:R-:W-:Y:S01]  /*37f0*/  PRMT R0, R3, 0x7610, R0 ;  /* 0x0000761003007816 */ /* 0x001fe20000000000 */
[----:B------:R-:W-:Y:S06]  /*3800*/  BRA `(.L_x_39568) ;  /* 0x0000000400107947 */ /* 0x000fec0003800000 */
.L_x_39581:
        /* <DEDUP_REMOVED lines=21> */
.L_x_39590:
[----:B------:R-:W-:Y:S05]  /*3960*/  BSYNC.RECONVERGENT B1 ;  /* 0x0000000000017941 */ /* 0x000fea0003800200 */
.L_x_39589:
[----:B------:R-:W-:Y:S01]  /*3970*/  IMAD.SHL.U32 R0, R0, 0x200000, RZ ;  /* 0x0020000000007824 */ /* 0x000fe200078e00ff */
[----:B------:R-:W-:-:S04]  /*3980*/  LEA R3, R3, 0x37800000, 0x17 ;  /* 0x3780000003037811 */ /* 0x000fc800078eb8ff */
[----:B------:R-:W-:-:S07]  /*3990*/  LOP3.LUT R3, R3, R0, R7, 0xfe, !PT ;  /* 0x0000000003037212 */ /* 0x000fce00078efe07 */
.L_x_39588:
[----:B------:R-:W-:Y:S05]  /*39a0*/  BSYNC.RECONVERGENT B0 ;  /* 0x0000000000007941 */ /* 0x000fea0003800200 */
.L_x_39587:
[----:B------:R-:W0:Y:S02]  /*39b0*/  F2I.FTZ.TRUNC.NTZ R3, R3 ;  /* 0x0000000300037305 */ /* 0x000e24000021f100 */
[----:B0-----:R-:W-:Y:S01]  /*39c0*/  PRMT R0, R3, 0x7610, R0 ;  /* 0x0000761003007816 */ /* 0x001fe20000000000 */
[----:B------:R-:W-:Y:S06]  /*39d0*/  BRA `(.L_x_39568) ;  /* 0x00000000009c7947 */ /* 0x000fec0003800000 */
.L_x_39580:
        /* <DEDUP_REMOVED lines=14> */
.L_x_39594:
[----:B------:R-:W-:Y:S05]  /*3ac0*/  BSYNC.RECONVERGENT B0 ;  /* 0x0000000000007941 */ /* 0x000fea0003800200 */
.L_x_39593:
[----:B------:R-:W0:Y:S02]  /*3ad0*/  F2I.FTZ.TRUNC.NTZ R3, R3 ;  /* 0x0000000300037305 */ /* 0x000e24000021f100 */
[----:B0-----:R-:W-:Y:S01]  /*3ae0*/  PRMT R0, R3, 0x7610, R0 ;  /* 0x0000761003007816 */ /* 0x001fe20000000000 */
[----:B------:R-:W-:Y:S06]  /*3af0*/  BRA `(.L_x_39568) ;  /* 0x0000000000547947 */ /* 0x000fec0003800000 */
.L_x_39567:
        /* <DEDUP_REMOVED lines=16> */
.L_x_39595:
[----:B------:R-:W-:Y:S01]  /*3c00*/  PRMT R0, RZ, 0x7610, R0 ;  /* 0x00007610ff007816 */ /* 0x000fe20000000000 */
[----:B------:R-:W-:Y:S06]  /*3c10*/  BRA `(.L_x_39568) ;  /* 0x00000000000c7947 */ /* 0x000fec0003800000 */
.L_x_39592:
[----:B------:R2:W5:Y:S01]  /*3c20*/  LDG.E.U16 R0, desc[UR36][R4.64] ;  /* 0x0000002404007981 */ /* 0x000562000c1e1500 */
[----:B------:R-:W-:Y:S05]  /*3c30*/  BRA `(.L_x_39568) ;  /* 0x0000000000047947 */ /* 0x000fea0003800000 */
.L_x_39591:
[----:B------:R1:W5:Y:S02]  /*3c40*/  LDG.E.U16 R0, desc[UR36][R4.64] ;  /* 0x0000002404007981 */ /* 0x000364000c1e1500 */
.L_x_39568:
[----:B-1--45:R-:W-:-:S07]  /*3c50*/  PRMT R0, R0, 0x9910, RZ ;  /* 0x0000991000007816 */ /* 0x032fce00000000ff */
.L_x_39562:
[----:B------:R-:W-:Y:S05]  /*3c60*/  BSYNC.RECONVERGENT B6 ;  /* 0x0000000000067941 */ /* 0x000fea0003800200 */
.L_x_39561:
        /* <DEDUP_REMOVED lines=15> */
[----:B------:R-:W-:Y:S02]  /*3d60*/  IABS R10, R22 ;  /* 0x00000016000a7213 */ /* 0x000fe40000000000 */
[----:B------:R-:W-:-:S05]  /*3d70*/  ISETP.GE.AND P6, PT, R22, RZ, PT ;  /* 0x000000ff1600720c */ /* 0x000fca0003fc6270 */
[----:B-1----:R-:W1:Y:S02]  /*3d80*/  MUFU.RCP R5, R5 ;  /* 0x0000000500057308 */ /* 0x002e640000001000 */
[----:B-1----:R-:W-:Y:S02]  /*3d90*/  VIADD R6, R5, 0xffffffe ;  /* 0x0ffffffe05067836 */ /* 0x002fe40000000000 */
[----:B------:R-:W-:-:S04]  /*3da0*/  IMAD.MOV R5, RZ, RZ, -R11 ;  /* 0x000000ffff057224 */ /* 0x000fc800078e0a0b */
        /* <DEDUP_REMOVED lines=21> */
.L_x_39597:
[----:B------:R-:W-:Y:S05]  /*3f00*/  BSYNC.RECONVERGENT B0 ;  /* 0x0000000000007941 */ /* 0x000fea0003800200 */
.L_x_39596:
[----:B------:R-:W-:Y:S04]  /*3f10*/  BSSY.RECONVERGENT B0, `(.L_x_39598) ;  /* 0x0000020000007945 */ /* 0x000fe80003800200 */
[----:B------:R-:W-:Y:S05]  /*3f20*/  @P3 BRA `(.L_x_39599) ;  /* 0x0000000000783947 */ /* 0x000fea0003800000 */
[-C--:B------:R-:W-:Y:S02]  /*3f30*/  IABS R9, R4.reuse ;  /* 0x0000000400097213 */ /* 0x080fe40000000000 */
[----:B------:R-:W-:Y:S02]  /*3f40*/  IABS R12, R19 ;  /* 0x00000013000c7213 */ /* 0x000fe40000000000 */
[----:B------:R-:W1:Y:S01]  /*3f50*/  I2F.RP R8, R9 ;  /* 0x0000000900087306 */ /* 0x000e620000209400 */
[----:B------:R-:W-:Y:S02]  /*3f60*/  IABS R13, R4 ;  /* 0x00000004000d7213 */ /* 0x000fe40000000000 */
[----:B------:R-:W-:Y:S02]  /*3f70*/  ISETP.GE.AND P4, PT, R19, RZ, PT ;  /* 0x000000ff1300720c */ /* 0x000fe40003f86270 */
[----:B------:R-:W-:-:S03]  /*3f80*/  ISETP.NE.AND P5, PT, R4, RZ, PT ;  /* 0x000000ff0400720c */ /* 0x000fc60003fa5270 */
[----:B-1----:R-:W1:Y:S02]  /*3f90*/  MUFU.RCP R8, R8 ;  /* 0x0000000800087308 */ /* 0x002e640000001000 */
[----:B-1----:R-:W-:Y:S02]  /*3fa0*/  VIADD R6, R8, 0xffffffe ;  /* 0x0ffffffe08067836 */ /* 0x002fe40000000000 */
[----:B------:R-:W-:-:S04]  /*3fb0*/  IMAD.MOV R8, RZ, RZ, -R13 ;  /* 0x000000ffff087224 */ /* 0x000fc800078e0a0d */
        /* <DEDUP_REMOVED lines=21> */
.L_x_39599:
[----:B------:R-:W-:Y:S05]  /*4110*/  BSYNC.RECONVERGENT B0 ;  /* 0x0000000000007941 */ /* 0x000fea0003800200 */
.L_x_39598:
[----:B------:R-:W-:Y:S04]  /*4120*/  BSSY.RECONVERGENT B0, `(.L_x_39600) ;  /* 0x0000020000007945 */ /* 0x000fe80003800200 */
[----:B------:R-:W-:Y:S05]  /*4130*/  @P2 BRA `(.L_x_39601) ;  /* 0x0000000000782947 */ /* 0x000fea0003800000 */
[----:B------:R-:W-:Y:S02]  /*4140*/  IABS R9, R4 ;  /* 0x0000000400097213 */ /* 0x000fe40000000000 */
        /* <DEDUP_REMOVED lines=29> */
.L_x_39601:
[----:B------:R-:W-:Y:S05]  /*4320*/  BSYNC.RECONVERGENT B0 ;  /* 0x0000000000007941 */ /* 0x000fea0003800200 */
.L_x_39600:
        /* <DEDUP_REMOVED lines=32> */
.L_x_39603:
[----:B------:R-:W-:Y:S05]  /*4530*/  BSYNC.RECONVERGENT B0 ;  /* 0x0000000000007941 */ /* 0x000fea0003800200 */
.L_x_39602:
        /* <DEDUP_REMOVED lines=23> */
.L_x_39609:
[----:B------:R0:W-:Y:S01]  /*46b0*/  STG.E.U8 desc[UR36][R8.64], R5 ;  /* 0x0000000508007986 */ /* 0x0001e2000c101124 */
[----:B------:R-:W-:Y:S01]  /*46c0*/  IMAD.MOV.U32 R17, RZ, RZ, R25 ;  /* 0x000000ffff117224 */ /* 0x000fe200078e0019 */
[----:B------:R-:W-:Y:S06]  /*46d0*/  BRA `(.L_x_39605) ;  /* 0x0000000c00a87947 */ /* 0x000fec0003800000 */
.L_x_39608:
        /* <DEDUP_REMOVED lines=12> */
.L_x_39612:
[----:B------:R-:W-:Y:S01]  /*47a0*/  PRMT R3, R5, 0x9910, RZ ;  /* 0x0000991005037816 */ /* 0x000fe200000000ff */
[----:B------:R-:W-:-:S04]  /*47b0*/  IMAD.MOV.U32 R17, RZ, RZ, R25 ;  /* 0x000000ffff117224 */ /* 0x000fc800078e0019 */
[----:B------:R0:W-:Y:S01]  /*47c0*/  STG.E desc[UR36][R8.64], R3 ;  /* 0x0000000308007986 */ /* 0x0001e2000c101924 */
[----:B------:R-:W-:Y:S05]  /*47d0*/  BRA `(.L_x_39605) ;  /* 0x0000000c00687947 */ /* 0x000fea0003800000 */
.L_x_39611:
[----:B------:R0:W-:Y:S01]  /*47e0*/  STG.E.U16 desc[UR36][R8.64], R5 ;  /* 0x0000000508007986 */ /* 0x0001e2000c101524 */
[----:B------:R-:W-:Y:S01]  /*47f0*/  IMAD.MOV.U32 R17, RZ, RZ, R25 ;  /* 0x000000ffff117224 */ /* 0x000fe200078e0019 */
[----:B------:R-:W-:Y:S06]  /*4800*/  BRA `(.L_x_39605) ;  /* 0x0000000c005c7947 */ /* 0x000fec0003800000 */
.L_x_39607:
        /* <DEDUP_REMOVED lines=10> */
.L_x_39614:
[----:B------:R-:W0:Y:S01]  /*48b0*/  I2F.S16 R0, R5 ;  /* 0x0000000500007306 */ /* 0x000e220000101400 */
[----:B------:R-:W-:Y:S01]  /*48c0*/  IMAD.MOV.U32 R17, RZ, RZ, R25 ;  /* 0x000000ffff117224 */ /* 0x000fe200078e0019 */
[----:B0-----:R-:W-:-:S05]  /*48d0*/  F2FP.F16.F32.PACK_AB R0, RZ, R0 ;  /* 0x00000000ff00723e */ /* 0x001fca00000000ff */
[----:B------:R0:W-:Y:S01]  /*48e0*/  STG.E.U16 desc[UR36][R8.64], R0 ;  /* 0x0000000008007986 */ /* 0x0001e2000c101524 */
[----:B------:R-:W-:Y:S05]  /*48f0*/  BRA `(.L_x_39605) ;  /* 0x0000000c00207947 */ /* 0x000fea0003800000 */
.L_x_39613:
        /* <DEDUP_REMOVED lines=11> */
.L_x_39616:
[----:B------:R-:W0:Y:S01]  /*49b0*/  I2F.S16 R5, R5 ;  /* 0x0000000500057306 */ /* 0x000e220000101400 */
[----:B------:R-:W-:Y:S01]  /*49c0*/  IMAD.MOV.U32 R17, RZ, RZ, R25 ;  /* 0x000000ffff117224 */ /* 0x000fe200078e0019 */
[----:B0-----:R-:W-:-:S04]  /*49d0*/  F2FP.F16.F32.PACK_AB R3, RZ, R5 ;  /* 0x00000005ff03723e */ /* 0x001fc800000000ff */
[----:B------:R-:W-:-:S05]  /*49e0*/  PRMT R3, R3, 0x5410, RZ ;  /* 0x0000541003037816 */ /* 0x000fca00000000ff */
[----:B------:R0:W-:Y:S01]  /*49f0*/  STG.E desc[UR36][R8.64], R3 ;  /* 0x0000000308007986 */ /* 0x0001e2000c101924 */
[----:B------:R-:W-:Y:S05]  /*4a00*/  BRA `(.L_x_39605) ;  /* 0x0000000800dc7947 */ /* 0x000fea0003800000 */
.L_x_39615:
[----:B------:R-:W0:Y:S01]  /*4a10*/  I2F.F64.S16 R4, R5 ;  /* 0x0000000500047312 */ /* 0x000e220000101c00 */
[----:B------:R-:W-:Y:S01]  /*4a20*/  IMAD.MOV.U32 R17, RZ, RZ, R25 ;  /* 0x000000ffff117224 */ /* 0x000fe200078e0019 */
[----:B0-----:R0:W-:Y:S01]  /*4a30*/  STG.E.64 desc[UR36][R8.64], R4 ;  /* 0x0000000408007986 */ /* 0x0011e2000c101b24 */
[----:B------:R-:W-:Y:S05]  /*4a40*/  BRA `(.L_x_39605) ;  /* 0x0000000800cc7947 */ /* 0x000fea0003800000 */
.L_x_39606:
        /* <DEDUP_REMOVED lines=14> */
.L_x_39619:
[----:B------:R-:W-:Y:S01]  /*4b30*/  CS2R R6, SRZ ;  /* 0x0000000000067805 */ /* 0x000fe2000001ff00 */
[----:B------:R-:W0:Y:S01]  /*4b40*/  I2F.F64.S16 R4, R5 ;  /* 0x0000000500047312 */ /* 0x000e220000101c00 */
[----:B------:R-:W-:-:S03]  /*4b50*/  IMAD.MOV.U32 R17, RZ, RZ, R25 ;  /* 0x000000ffff117224 */ /* 0x000fc600078e0019 */
[----:B0-----:R0:W-:Y:S01]  /*4b60*/  STG.E.128 desc[UR36][R8.64], R4 ;  /* 0x0000000408007986 */ /* 0x0011e2000c101d24 */
[----:B------:R-:W-:Y:S05]  /*4b70*/  BRA `(.L_x_39605) ;  /* 0x0000000800807947 */ /* 0x000fea0003800000 */
.L_x_39618:
        /* <DEDUP_REMOVED lines=19> */
.L_x_39623:
[----:B------:R-:W-:Y:S05]  /*4cb0*/  BSYNC.RECONVERGENT B0 ;  /* 0x0000000000007941 */ /* 0x000fea0003800200 */
.L_x_39622:
[----:B------:R-:W-:Y:S01]  /*4cc0*/  LOP3.LUT R7, R0, 0x80, R7, 0xf8, !PT ;  /* 0x0000008000077812 */ /* 0x000fe200078ef807 */
[----:B------:R-:W-:-:S04]  /*4cd0*/  IMAD.MOV.U32 R17, RZ, RZ, R25 ;  /* 0x000000ffff117224 */ /* 0x000fc800078e0019 */
[----:B------:R2:W-:Y:S01]  /*4ce0*/  STG.E.U8 desc[UR36][R8.64], R7 ;  /* 0x0000000708007986 */ /* 0x0005e2000c101124 */
[----:B------:R-:W-:Y:S05]  /*4cf0*/  BRA `(.L_x_39605) ;  /* 0x0000000800207947 */ /* 0x000fea0003800000 */
.L_x_39621:
        /* <DEDUP_REMOVED lines=15> */
.L_x_39625:
[----:B------:R-:W-:Y:S05]  /*4df0*/  BSYNC.RECONVERGENT B0 ;  /* 0x0000000000007941 */ /* 0x000fea0003800200 */
.L_x_39624:
[----:B------:R-:W-:Y:S01]  /*4e00*/  LOP3.LUT R7, R0, 0x80, R7, 0xf8, !PT ;  /* 0x0000008000077812 */ /* 0x000fe200078ef807 */
[----:B------:R-:W-:-:S04]  /*4e10*/  IMAD.MOV.U32 R17, RZ, RZ, R25 ;  /* 0x000000ffff117224 */ /* 0x000fc800078e0019 */
[----:B------:R3:W-:Y:S01]  /*4e20*/  STG.E.U8 desc[UR36][R8.64], R7 ;  /* 0x0000000708007986 */ /* 0x0007e2000c101124 */
[----:B------:R-:W-:Y:S05]  /*4e30*/  BRA `(.L_x_39605) ;  /* 0x0000000400d07947 */ /* 0x000fea0003800000 */
.L_x_39620:
[----:B------:R-:W0:Y:S01]  /*4e40*/  I2F.S16 R0, R5 ;  /* 0x0000000500007306 */ /* 0x000e220000101400 */
[----:B------:R-:W-:Y:S01]  /*4e50*/  IMAD.MOV.U32 R17, RZ, RZ, R25 ;  /* 0x000000ffff117224 */ /* 0x000fe200078e0019 */
[----:B0-----:R-:W-:-:S05]  /*4e60*/  F2FP.BF16.F32.PACK_AB R0, RZ, R0 ;  /* 0x00000000ff00723e */ /* 0x001fca00000010ff */
[----:B------:R1:W-:Y:S01]  /*4e70*/  STG.E.U16 desc[UR36][R8.64], R0 ;  /* 0x0000000008007986 */ /* 0x0003e2000c101524 */
[----:B------:R-:W-:Y:S05]  /*4e80*/  BRA `(.L_x_39605) ;  /* 0x0000000400bc7947 */ /* 0x000fea0003800000 */
.L_x_39617:
        /* <DEDUP_REMOVED lines=11> */
.L_x_39628:
        /* <DEDUP_REMOVED lines=13> */
.L_x_39631:
[----:B------:R-:W-:-:S04]  /*5010*/  SHF.R.U32.HI R0, RZ, 0x14, R3 ;  /* 0x00000014ff007819 */ /* 0x000fc80000011603 */
[----:B------:R-:W-:-:S04]  /*5020*/  LOP3.LUT R0, R0, 0x1, RZ, 0xc0, !PT ;  /* 0x0000000100007812 */ /* 0x000fc800078ec0ff */
[----:B------:R-:W-:-:S04]  /*5030*/  IADD3 R0, PT, PT, R3, 0x487ffff, R0 ;  /* 0x0487ffff03007810 */ /* 0x000fc80007ffe000 */
[----:B------:R-:W-:-:S04]  /*5040*/  SHF.R.U32.HI R0, RZ, 0x14, R0 ;  /* 0x00000014ff007819 */ /* 0x000fc80000011600 */
[----:B------:R-:W-:-:S07]  /*5050*/  LOP3.LUT R0, R0, 0xff, RZ, 0xc0, !PT ;  /* 0x000000ff00007812 */ /* 0x000fce00078ec0ff */
.L_x_39632:
[----:B------:R-:W-:-:S04]  /*5060*/  SHF.R.U32.HI R3, RZ, 0x18, R3 ;  /* 0x00000018ff037819 */ /* 0x000fc80000011603 */
[----:B------:R-:W-:-:S04]  /*5070*/  LOP3.LUT R0, R0, 0x80, R3, 0xf8, !PT ;  /* 0x0000008000007812 */ /* 0x000fc800078ef803 */
[----:B------:R-:W-:-:S07]  /*5080*/  PRMT R4, R0, 0x7610, R4 ;  /* 0x0000761000047816 */ /* 0x000fce0000000004 */
.L_x_39630:
[----:B------:R-:W-:Y:S05]  /*5090*/  BSYNC.RECONVERGENT B0 ;  /* 0x0000000000007941 */ /* 0x000fea0003800200 */
.L_x_39629:
[----:B------:R0:W-:Y:S01]  /*50a0*/  STG.E.U8 desc[UR36][R8.64], R4 ;  /* 0x0000000408007986 */ /* 0x0001e2000c101124 */
[----:B------:R-:W-:Y:S01]  /*50b0*/  IMAD.MOV.U32 R17, RZ, RZ, R25 ;  /* 0x000000ffff117224 */ /* 0x000fe200078e0019 */
[----:B------:R-:W-:Y:S06]  /*50c0*/  BRA `(.L_x_39605) ;  /* 0x00000004002c7947 */ /* 0x000fec0003800000 */
.L_x_39627:
        /* <DEDUP_REMOVED lines=13> */
.L_x_39635:
[----:B------:R-:W-:-:S04]  /*51a0*/  SHF.R.U32.HI R0, RZ, 0x15, R3 ;  /* 0x00000015ff007819 */ /* 0x000fc80000011603 */
[----:B------:R-:W-:-:S04]  /*51b0*/  LOP3.LUT R0, R0, 0x1, RZ, 0xc0, !PT ;  /* 0x0000000100007812 */ /* 0x000fc800078ec0ff */
[----:B------:R-:W-:-:S04]  /*51c0*/  IADD3 R0, PT, PT, R3, 0x88fffff, R0 ;  /* 0x088fffff03007810 */ /* 0x000fc80007ffe000 */
[----:B------:R-:W-:-:S04]  /*51d0*/  SHF.R.U32.HI R0, RZ, 0x15, R0 ;  /* 0x00000015ff007819 */ /* 0x000fc80000011600 */
[----:B------:R-:W-:-:S07]  /*51e0*/  LOP3.LUT R0, R0, 0xff, RZ, 0xc0, !PT ;  /* 0x000000ff00007812 */ /* 0x000fce00078ec0ff */
.L_x_39636:
[----:B------:R-:W-:-:S04]  /*51f0*/  SHF.R.U32.HI R3, RZ, 0x18, R3 ;  /* 0x00000018ff037819 */ /* 0x000fc80000011603 */
[----:B------:R-:W-:-:S04]  /*5200*/  LOP3.LUT R0, R0, 0x80, R3, 0xf8, !PT ;  /* 0x0000008000007812 */ /* 0x000fc800078ef803 */
[----:B------:R-:W-:-:S07]  /*5210*/  PRMT R4, R0, 0x7610, R4 ;  /* 0x0000761000047816 */ /* 0x000fce0000000004 */
.L_x_39634:
[----:B------:R-:W-:Y:S05]  /*5220*/  BSYNC.RECONVERGENT B0 ;  /* 0x0000000000007941 */ /* 0x000fea0003800200 */
.L_x_39633:
[----:B------:R0:W-:Y:S01]  /*5230*/  STG.E.U8 desc[UR36][R8.64], R4 ;  /* 0x0000000408007986 */ /* 0x0001e2000c101124 */
[----:B------:R-:W-:Y:S01]  /*5240*/  IMAD.MOV.U32 R17, RZ, RZ, R25 ;  /* 0x000000ffff117224 */ /* 0x000fe200078e0019 */
[----:B------:R-:W-:Y:S06]  /*5250*/  BRA `(.L_x_39605) ;  /* 0x0000000000c87947 */ /* 0x000fec0003800000 */
.L_x_39626:
[----:B------:R-:W-:-:S13]  /*5260*/  ISETP.NE.AND P0, PT, R0, 0x1c, PT ;  /* 0x0000001c0000780c */ /* 0x000fda0003f05270 */
[----:B------:R-:W-:Y:S05]  /*5270*/  @!P0 BRA `(.L_x_39637) ;  /* 0x0000000000b48947 */ /* 0x000fea0003800000 */
[----:B------:R-:W-:-:S13]  /*5280*/  ISETP.NE.AND P0, PT, R0, 0x1d, PT ;  /* 0x0000001d0000780c */ /* 0x000fda0003f05270 */
[----:B------:R-:W-:Y:S05]  /*5290*/  @!P0 BRA `(.L_x_39638) ;  /* 0x0000000000948947 */ /* 0x000fea0003800000 */
[----:B------:R-:W-:-:S13]  /*52a0*/  ISETP.NE.AND P0, PT, R0, 0x2c, PT ;  /* 0x0000002c0000780c */ /* 0x000fda0003f05270 */
[----:B------:R-:W-:Y:S05]  /*52b0*/  @!P0 BRA `(.L_x_39639) ;  /* 0x0000000000488947 */ /* 0x000fea0003800000 */
.L_x_39610:
        /* <DEDUP_REMOVED lines=16> */
.L_x_39640:
[----:B------:R-:W-:Y:S01]  /*53c0*/  IMAD.MOV.U32 R17, RZ, RZ, R25 ;  /* 0x000000ffff117224 */ /* 0x000fe200078e0019 */
[----:B------:R-:W-:Y:S06]  /*53d0*/  BRA `(.L_x_39605) ;  /* 0x0000000000687947 */ /* 0x000fec0003800000 */
.L_x_39639:
        /* <DEDUP_REMOVED lines=17> */
.L_x_39638:
[----:B------:R-:W-:Y:S01]  /*54f0*/  PRMT R5, R5, 0x9910, RZ ;  /* 0x0000991005057816 */ /* 0x000fe200000000ff */
[----:B------:R-:W-:-:S04]  /*5500*/  IMAD.MOV.U32 R17, RZ, RZ, R25 ;  /* 0x000000ffff117224 */ /* 0x000fc800078e0019 */
[----:B------:R-:W-:-:S05]  /*5510*/  IMAD.MOV.U32 R4, RZ, RZ, R5 ;  /* 0x000000ffff047224 */ /* 0x000fca00078e0005 */
[----:B------:R-:W-:-:S05]  /*5520*/  SHF.R.S32.HI R5, RZ, 0x1f, R4 ;  /* 0x0000001fff057819 */ /* 0x000fca0000011404 */
[----:B------:R0:W-:Y:S01]  /*5530*/  STG.E.64 desc[UR36][R8.64], R4 ;  /* 0x0000000408007986 */ /* 0x0001e2000c101b24 */
[----:B------:R-:W-:Y:S05]  /*5540*/  BRA `(.L_x_39605) ;  /* 0x00000000000c7947 */ /* 0x000fea0003800000 */
.L_x_39637:
[----:B------:R-:W-:Y:S01]  /*5550*/  PRMT R3, R5, 0x9910, RZ ;  /* 0x0000991005037816 */ /* 0x000fe200000000ff */
[----:B------:R-:W-:-:S04]  /*5560*/  IMAD.MOV.U32 R17, RZ, RZ, R25 ;  /* 0x000000ffff117224 */ /* 0x000fc800078e0019 */
[----:B------:R0:W-:Y:S03]  /*5570*/  STG.E desc[UR36][R8.64], R3 ;  /* 0x0000000308007986 */ /* 0x0001e6000c101924 */
.L_x_39605:
[----:B------:R-:W-:Y:S05]  /*5580*/  BSYNC.RECONVERGENT B6 ;  /* 0x0000000000067941 */ /* 0x000fea0003800200 */
.L_x_39604:
        /* <DEDUP_REMOVED lines=23> */
.L_x_39646:
[----:B------:R0:W-:Y:S01]  /*5700*/  STG.E.U8 desc[UR36][R8.64], R23 ;  /* 0x0000001708007986 */ /* 0x0001e2000c101124 */
[----:B------:R-:W-:Y:S05]  /*5710*/  BRA `(.L_x_39648) ;  /* 0x0000000c004c7947 */ /* 0x000fea0003800000 */
.L_x_39645:
        /* <DEDUP_REMOVED lines=10> */
.L_x_39650:
[----:B------:R-:W-:-:S05]  /*57c0*/  PRMT R3, R23, 0x9910, RZ ;  /* 0x0000991017037816 */ /* 0x000fca00000000ff */
[----:B------:R0:W-:Y:S01]  /*57d0*/  STG.E desc[UR36][R8.64], R3 ;  /* 0x0000000308007986 */ /* 0x0001e2000c101924 */
[----:B------:R-:W-:Y:S05]  /*57e0*/  BRA `(.L_x_39648) ;  /* 0x0000000c00187947 */ /* 0x000fea0003800000 */
.L_x_39649:
[----:B------:R0:W-:Y:S01]  /*57f0*/  STG.E.U16 desc[UR36][R8.64], R23 ;  /* 0x0000001708007986 */ /* 0x0001e2000c101524 */
[----:B------:R-:W-:Y:S05]  /*5800*/  BRA `(.L_x_39648) ;  /* 0x0000000c00107947 */ /* 0x000fea0003800000 */
.L_x_39644:
        /* <DEDUP_REMOVED lines=9> */
.L_x_39652:
[----:B------:R-:W0:Y:S02]  /*58a0*/  I2F.S16 R0, R23 ;  /* 0x0000001700007306 */ /* 0x000e240000101400 */
[----:B0-----:R-:W-:-:S05]  /*58b0*/  F2FP.F16.F32.PACK_AB R0, RZ, R0 ;  /* 0x00000000ff00723e */ /* 0x001fca00000000ff */
[----:B------:R0:W-:Y:S01]  /*58c0*/  STG.E.U16 desc[UR36][R8.64], R0 ;  /* 0x0000000008007986 */ /* 0x0001e2000c101524 */
[----:B------:R-:W-:Y:S05]  /*58d0*/  BRA `(.L_x_39648) ;  /* 0x0000000800dc7947 */ /* 0x000fea0003800000 */
.L_x_39651:
        /* <DEDUP_REMOVED lines=10> */
.L_x_39654:
[----:B------:R-:W0:Y:S02]  /*5980*/  I2F.S16 R23, R23 ;  /* 0x0000001700177306 */ /* 0x000e240000101400 */
[----:B0-----:R-:W-:-:S04]  /*5990*/  F2FP.F16.F32.PACK_AB R3, RZ, R23 ;  /* 0x00000017ff03723e */ /* 0x001fc800000000ff */
[----:B------:R-:W-:-:S05]  /*59a0*/  PRMT R3, R3, 0x5410, RZ ;  /* 0x0000541003037816 */ /* 0x000fca00000000ff */
[----:B------:R0:W-:Y:S01]  /*59b0*/  STG.E desc[UR36][R8.64], R3 ;  /* 0x0000000308007986 */ /* 0x0001e2000c101924 */
[----:B------:R-:W-:Y:S05]  /*59c0*/  BRA `(.L_x_39648) ;  /* 0x0000000800a07947 */ /* 0x000fea0003800000 */
.L_x_39653:
[----:B------:R-:W0:Y:S02]  /*59d0*/  I2F.F64.S16 R4, R23 ;  /* 0x0000001700047312 */ /* 0x000e240000101c00 */
[----:B0-----:R0:W-:Y:S01]  /*59e0*/  STG.E.64 desc[UR36][R8.64], R4 ;  /* 0x0000000408007986 */ /* 0x0011e2000c101b24 */
[----:B------:R-:W-:Y:S05]  /*59f0*/  BRA `(.L_x_39648) ;  /* 0x0000000800947947 */ /* 0x000fea0003800000 */
.L_x_39643:
        /* <DEDUP_REMOVED lines=12> */
.L_x_39658:
        /* <DEDUP_REMOVED lines=17> */
.L_x_39661:
[----:B------:R-:W-:-:S04]  /*5bd0*/  SHF.R.U32.HI R3, RZ, 0x18, R23 ;  /* 0x00000018ff037819 */ /* 0x000fc80000011617 */
[----:B------:R-:W-:-:S04]  /*5be0*/  LOP3.LUT R0, R0, 0x80, R3, 0xf8, !PT ;  /* 0x0000008000007812 */ /* 0x000fc800078ef803 */
[----:B------:R-:W-:-:S07]  /*5bf0*/  PRMT R4, R0, 0x7610, R4 ;  /* 0x0000761000047816 */ /* 0x000fce0000000004 */
.L_x_39660:
[----:B------:R-:W-:Y:S05]  /*5c00*/  BSYNC.RECONVERGENT B0 ;  /* 0x0000000000007941 */ /* 0x000fea0003800200 */
.L_x_39659:
[----:B------:R0:W-:Y:S01]  /*5c10*/  STG.E.U8 desc[UR36][R8.64], R4 ;  /* 0x0000000408007986 */ /* 0x0001e2000c101124 */
[----:B------:R-:W-:Y:S05]  /*5c20*/  BRA `(.L_x_39648) ;  /* 0x0000000800087947 */ /* 0x000fea0003800000 */
.L_x_39657:
        /* <DEDUP_REMOVED lines=17> */
.L_x_39664:
[----:B------:R-:W-:-:S04]  /*5d40*/  SHF.R.U32.HI R3, RZ, 0x18, R23 ;  /* 0x00000018ff037819 */ /* 0x000fc80000011617 */
[----:B------:R-:W-:-:S04]  /*5d50*/  LOP3.LUT R0, R0, 0x80, R3, 0xf8, !PT ;  /* 0x0000008000007812 */ /* 0x000fc800078ef803 */
[----:B------:R-:W-:-:S07]  /*5d60*/  PRMT R4, R0, 0x7610, R4 ;  /* 0x0000761000047816 */ /* 0x000fce0000000004 */
.L_x_39663:
[----:B------:R-:W-:Y:S05]  /*5d70*/  BSYNC.RECONVERGENT B0 ;  /* 0x0000000000007941 */ /* 0x000fea0003800200 */
.L_x_39662:
[----:B------:R0:W-:Y:S01]  /*5d80*/  STG.E.U8 desc[UR36][R8.64], R4 ;  /* 0x0000000408007986 */ /* 0x0001e2000c101124 */
[----:B------:R-:W-:Y:S05]  /*5d90*/  BRA `(.L_x_39648) ;  /* 0x0000000400ac7947 */ /* 0x000fea0003800000 */
.L_x_39656:
        /* <DEDUP_REMOVED lines=22> */
.L_x_39666:
[----:B------:R-:W-:-:S04]  /*5f00*/  PRMT R4, R23, 0x9910, RZ ;  /* 0x0000991017047816 */ /* 0x000fc800000000ff */
[----:B------:R-:W-:-:S05]  /*5f10*/  SHF.R.S32.HI R5, RZ, 0x1f, R4 ;  /* 0x0000001fff057819 */ /* 0x000fca0000011404 */
[----:B------:R0:W-:Y:S01]  /*5f20*/  STG.E.64 desc[UR36][R8.64], R4 ;  /* 0x0000000408007986 */ /* 0x0001e2000c101b24 */
[----:B------:R-:W-:Y:S05]  /*5f30*/  BRA `(.L_x_39648) ;  /* 0x0000000400447947 */ /* 0x000fea0003800000 */
.L_x_39665:
[----:B------:R-:W-:-:S05]  /*5f40*/  PRMT R3, R23, 0x9910, RZ ;  /* 0x0000991017037816 */ /* 0x000fca00000000ff */
[----:B------:R0:W-:Y:S01]  /*5f50*/  STG.E desc[UR36][R8.64], R3 ;  /* 0x0000000308007986 */ /* 0x0001e2000c101924 */
[----:B------:R-:W-:Y:S05]  /*5f60*/  BRA `(.L_x_39648) ;  /* 0x0000000400387947 */ /* 0x000fea0003800000 */
.L_x_39655:
        /* <DEDUP_REMOVED lines=11> */
.L_x_39668:
[----:B------:R-:W-:Y:S01]  /*6020*/  CS2R R6, SRZ ;  /* 0x0000000000067805 */ /* 0x000fe2000001ff00 */
[----:B------:R-:W0:Y:S04]  /*6030*/  I2F.F64.S16 R4, R23 ;  /* 0x0000001700047312 */ /* 0x000e280000101c00 */
[----:B0-----:R3:W-:Y:S01]  /*6040*/  STG.E.128 desc[UR36][R8.64], R4 ;  /* 0x0000000408007986 */ /* 0x0017e2000c101d24 */
[----:B------:R-:W-:Y:S05]  /*6050*/  BRA `(.L_x_39648) ;  /* 0x0000000000fc7947 */ /* 0x000fea0003800000 */
.L_x_39667:
[----:B------:R-:W-:-:S13]  /*6060*/  ISETP.NE.AND P0, PT, R0, 0xf, PT ;  /* 0x0000000f0000780c */ /* 0x000fda0003f05270 */
[----:B------:R-:W-:Y:S05]  /*6070*/  @!P0 BRA `(.L_x_39669) ;  /* 0x0000000000e88947 */ /* 0x000fea0003800000 */
[----:B------:R-:W-:-:S13]  /*6080*/  ISETP.NE.AND P0, PT, R0, 0x17, PT ;  /* 0x000000170000780c */ /* 0x000fda0003f05270 */
[----:B------:R-:W-:Y:S05]  /*6090*/  @!P0 BRA `(.L_x_39670) ;  /* 0x0000000000908947 */ /* 0x000fea0003800000 */
[----:B------:R-:W-:-:S13]  /*60a0*/  ISETP.NE.AND P0, PT, R0, 0x18, PT ;  /* 0x000000180000780c */ /* 0x000fda0003f05270 */
[----:B------:R-:W-:Y:S05]  /*60b0*/  @!P0 BRA `(.L_x_39671) ;  /* 0x0000000000448947 */ /* 0x000fea0003800000 */
.L_x_39647:
        /* <DEDUP_REMOVED lines=16> */
.L_x_39672:
[----:B------:R-:W-:Y:S05]  /*61c0*/  BRA `(.L_x_39648) ;  /* 0x0000000000a07947 */ /* 0x000fea0003800000 */
.L_x_39671:
        /* <DEDUP_REMOVED lines=13> */
.L_x_39674:
[----:B------:R-:W-:Y:S05]  /*62a0*/  BSYNC.RECONVERGENT B0 ;  /* 0x0000000000007941 */ /* 0x000fea0003800200 */
.L_x_39673:
[----:B------:R-:W-:-:S05]  /*62b0*/  LOP3.LUT R3, R0, 0x80, R3, 0xf8, !PT ;  /* 0x0000008000037812 */ /* 0x000fca00078ef803 */
[----:B------:R2:W-:Y:S01]  /*62c0*/  STG.E.U8 desc[UR36][R8.64], R3 ;  /* 0x0000000308007986 */ /* 0x0005e2000c101124 */
[----:B------:R-:W-:Y:S05]  /*62d0*/  BRA `(.L_x_39648) ;  /* 0x00000000005c7947 */ /* 0x000fea0003800000 */
.L_x_39670:
        /* <DEDUP_REMOVED lines=12> */
.L_x_39676:
[----:B------:R-:W-:Y:S01]  /*63a0*/  IMAD.MOV.U32 R0, RZ, RZ, 0x7f ;  /* 0x0000007fff007424 */ /* 0x000fe200078e00ff */
[----:B------:R-:W-:-:S04]  /*63b0*/  ISETP.GT.U32.AND P0, PT, R3, 0x7f800000, PT ;  /* 0x7f8000000300780c */ /* 0x000fc80003f04070 */
[----:B------:R-:W-:-:S09]  /*63c0*/  SEL R0, R0, 0x7c, P0 ;  /* 0x0000007c00007807 */ /* 0x000fd20000000000 */
.L_x_39677:
[----:B------:R-:W-:Y:S05]  /*63d0*/  BSYNC.RECONVERGENT B0 ;  /* 0x0000000000007941 */ /* 0x000fea0003800200 */
.L_x_39675:
[----:B------:R-:W-:-:S04]  /*63e0*/  SHF.R.U32.HI R3, RZ, 0x18, R23 ;  /* 0x00000018ff037819 */ /* 0x000fc80000011617 */
[----:B------:R-:W-:-:S05]  /*63f0*/  LOP3.LUT R3, R0, 0x80, R3, 0xf8, !PT ;  /* 0x0000008000037812 */ /* 0x000fca00078ef803 */
[----:B------:R1:W-:Y:S01]  /*6400*/  STG.E.U8 desc[UR36][R8.64], R3 ;  /* 0x0000000308007986 */ /* 0x0003e2000c101124 */
[----:B------:R-:W-:Y:S05]  /*6410*/  BRA `(.L_x_39648) ;  /* 0x00000000000c7947 */ /* 0x000fea0003800000 */
.L_x_39669:
[----:B------:R-:W0:Y:S02]  /*6420*/  I2F.S16 R0, R23 ;  /* 0x0000001700007306 */ /* 0x000e240000101400 */
[----:B0-----:R-:W-:-:S05]  /*6430*/  F2FP.BF16.F32.PACK_AB R0, RZ, R0 ;  /* 0x00000000ff00723e */ /* 0x001fca00000010ff */
[----:B------:R0:W-:Y:S02]  /*6440*/  STG.E.U16 desc[UR36][R8.64], R0 ;  /* 0x0000000008007986 */ /* 0x0001e4000c101524 */
.L_x_39648:
        /* <DEDUP_REMOVED lines=23> */
.L_x_39681:
[----:B------:R3:W-:Y:S01]  /*65c0*/  STG.E.U8 desc[UR36][R8.64], R22 ;  /* 0x0000001608007986 */ /* 0x0007e2000c101124 */
[----:B------:R-:W-:Y:S05]  /*65d0*/  BRA `(.L_x_39683) ;  /* 0x0000000c004c7947 */ /* 0x000fea0003800000 */
.L_x_39680:
        /* <DEDUP_REMOVED lines=10> */
.L_x_39685:
[----:B------:R-:W-:-:S05]  /*6680*/  PRMT R3, R22, 0x9910, RZ ;  /* 0x0000991016037816 */ /* 0x000fca00000000ff */
[----:B------:R2:W-:Y:S01]  /*6690*/  STG.E desc[UR36][R8.64], R3 ;  /* 0x0000000308007986 */ /* 0x0005e2000c101924 */
[----:B------:R-:W-:Y:S05]  /*66a0*/  BRA `(.L_x_39683) ;  /* 0x0000000c00187947 */ /* 0x000fea0003800000 */
.L_x_39684:
[----:B------:R0:W-:Y:S01]  /*66b0*/  STG.E.U16 desc[UR36][R8.64], R22 ;  /* 0x0000001608007986 */ /* 0x0001e2000c101524 */
[----:B------:R-:W-:Y:S05]  /*66c0*/  BRA `(.L_x_39683) ;  /* 0x0000000c00107947 */ /* 0x000fea0003800000 */
.L_x_39679:
        /* <DEDUP_REMOVED lines=9> */
.L_x_39687:
[----:B------:R-:W0:Y:S02]  /*6760*/  I2F.S16 R0, R22 ;  /* 0x0000001600007306 */ /* 0x000e240000101400 */
[----:B0-----:R-:W-:-:S05]  /*6770*/  F2FP.F16.F32.PACK_AB R0, RZ, R0 ;  /* 0x00000000ff00723e */ /* 0x001fca00000000ff */
[----:B------:R0:W-:Y:S01]  /*6780*/  STG.E.U16 desc[UR36][R8.64], R0 ;  /* 0x0000000008007986 */ /* 0x0001e2000c101524 */
[----:B------:R-:W-:Y:S05]  /*6790*/  BRA `(.L_x_39683) ;  /* 0x0000000800dc7947 */ /* 0x000fea0003800000 */
.L_x_39686:
        /* <DEDUP_REMOVED lines=10> */
.L_x_39689:
[----:B------:R-:W0:Y:S02]  /*6840*/  I2F.S16 R22, R22 ;  /* 0x0000001600167306 */ /* 0x000e240000101400 */
[----:B0-----:R-:W-:-:S04]  /*6850*/  F2FP.F16.F32.PACK_AB R3, RZ, R22 ;  /* 0x00000016ff03723e */ /* 0x001fc800000000ff */
[----:B------:R-:W-:-:S05]  /*6860*/  PRMT R3, R3, 0x5410, RZ ;  /* 0x0000541003037816 */ /* 0x000fca00000000ff */
[----:B------:R0:W-:Y:S01]  /*6870*/  STG.E desc[UR36][R8.64], R3 ;  /* 0x0000000308007986 */ /* 0x0001e2000c101924 */
[----:B------:R-:W-:Y:S05]  /*6880*/  BRA `(.L_x_39683) ;  /* 0x0000000800a07947 */ /* 0x000fea0003800000 */
.L_x_39688:
[----:B------:R-:W0:Y:S02]  /*6890*/  I2F.F64.S16 R22, R22 ;  /* 0x0000001600167312 */ /* 0x000e240000101c00 */
[----:B0-----:R0:W-:Y:S01]  /*68a0*/  STG.E.64 desc[UR36][R8.64], R22 ;  /* 0x0000001608007986 */ /* 0x0011e2000c101b24 */
[----:B------:R-:W-:Y:S05]  /*68b0*/  BRA `(.L_x_39683) ;  /* 0x0000000800947947 */ /* 0x000fea0003800000 */
.L_x_39678:
        /* <DEDUP_REMOVED lines=12> */
.L_x_39693:
        /* <DEDUP_REMOVED lines=17> */
.L_x_39696:
[----:B------:R-:W-:-:S04]  /*6a90*/  SHF.R.U32.HI R3, RZ, 0x18, R5 ;  /* 0x00000018ff037819 */ /* 0x000fc80000011605 */
[----:B------:R-:W-:-:S04]  /*6aa0*/  LOP3.LUT R0, R0, 0x80, R3, 0xf8, !PT ;  /* 0x0000008000007812 */ /* 0x000fc800078ef803 */
[----:B------:R-:W-:-:S07]  /*6ab0*/  PRMT R4, R0, 0x7610, R4 ;  /* 0x0000761000047816 */ /* 0x000fce0000000004 */
.L_x_39695:
[----:B------:R-:W-:Y:S05]  /*6ac0*/  BSYNC.RECONVERGENT B0 ;  /* 0x0000000000007941 */ /* 0x000fea0003800200 */
.L_x_39694:
[----:B------:R0:W-:Y:S01]  /*6ad0*/  STG.E.U8 desc[UR36][R8.64], R4 ;  /* 0x0000000408007986 */ /* 0x0001e2000c101124 */
[----:B------:R-:W-:Y:S05]  /*6ae0*/  BRA `(.L_x_39683) ;  /* 0x0000000800087947 */ /* 0x000fea0003800000 */
.L_x_39692:
        /* <DEDUP_REMOVED lines=17> */
.L_x_39699:
[----:B------:R-:W-:-:S04]  /*6c00*/  SHF.R.U32.HI R3, RZ, 0x18, R5 ;  /* 0x00000018ff037819 */ /* 0x000fc80000011605 */
[----:B------:R-:W-:-:S04]  /*6c10*/  LOP3.LUT R0, R0, 0x80, R3, 0xf8, !PT ;  /* 0x0000008000007812 */ /* 0x000fc800078ef803 */
[----:B------:R-:W-:-:S07]  /*6c20*/  PRMT R4, R0, 0x7610, R4 ;  /* 0x0000761000047816 */ /* 0x000fce0000000004 */
.L_x_39698:
[----:B------:R-:W-:Y:S05]  /*6c30*/  BSYNC.RECONVERGENT B0 ;  /* 0x0000000000007941 */ /* 0x000fea0003800200 */
.L_x_39697:
[----:B------:R0:W-:Y:S01]  /*6c40*/  STG.E.U8 desc[UR36][R8.64], R4 ;  /* 0x0000000408007986 */ /* 0x0001e2000c101124 */
[----:B------:R-:W-:Y:S05]  /*6c50*/  BRA `(.L_x_39683) ;  /* 0x0000000400ac7947 */ /* 0x000fea0003800000 */
.L_x_39691:
        /* <DEDUP_REMOVED lines=22> */
.L_x_39701:
[----:B------:R-:W-:-:S04]  /*6dc0*/  PRMT R4, R22, 0x9910, RZ ;  /* 0x0000991016047816 */ /* 0x000fc800000000ff */
[----:B------:R-:W-:-:S05]  /*6dd0*/  SHF.R.S32.HI R5, RZ, 0x1f, R4 ;  /* 0x0000001fff057819 */ /* 0x000fca0000011404 */
[----:B------:R0:W-:Y:S01]  /*6de0*/  STG.E.64 desc[UR36][R8.64], R4 ;  /* 0x0000000408007986 */ /* 0x0001e2000c101b24 */
[----:B------:R-:W-:Y:S05]  /*6df0*/  BRA `(.L_x_39683) ;  /* 0x0000000400447947 */ /* 0x000fea0003800000 */
.L_x_39700:
[----:B------:R-:W-:-:S05]  /*6e00*/  PRMT R3, R22, 0x9910, RZ ;  /* 0x0000991016037816 */ /* 0x000fca00000000ff */
[----:B------:R0:W-:Y:S01]  /*6e10*/  STG.E desc[UR36][R8.64], R3 ;  /* 0x0000000308007986 */ /* 0x0001e2000c101924 */
[----:B------:R-:W-:Y:S05]  /*6e20*/  BRA `(.L_x_39683) ;  /* 0x0000000400387947 */ /* 0x000fea0003800000 */
.L_x_39690:
        /* <DEDUP_REMOVED lines=11> */
.L_x_39703:
[----:B------:R-:W-:Y:S01]  /*6ee0*/  CS2R R6, SRZ ;  /* 0x0000000000067805 */ /* 0x000fe2000001ff00 */
[----:B------:R-:W0:Y:S04]  /*6ef0*/  I2F.F64.S16 R4, R22 ;  /* 0x0000001600047312 */ /* 0x000e280000101c00 */
[----:B0-----:R0:W-:Y:S01]  /*6f00*/  STG.E.128 desc[UR36][R8.64], R4 ;  /* 0x0000000408007986 */ /* 0x0011e2000c101d24 */
[----:B------:R-:W-:Y:S05]  /*6f10*/  BRA `(.L_x_39683) ;  /* 0x0000000000fc7947 */ /* 0x000fea0003800000 */
.L_x_39702:
[----:B------:R-:W-:-:S13]  /*6f20*/  ISETP.NE.AND P0, PT, R0, 0xf, PT ;  /* 0x0000000f0000780c */ /* 0x000fda0003f05270 */
[----:B------:R-:W-:Y:S05]  /*6f30*/  @!P0 BRA `(.L_x_39704) ;  /* 0x0000000000e88947 */ /* 0x000fea0003800000 */
[----:B------:R-:W-:-:S13]  /*6f40*/  ISETP.NE.AND P0, PT, R0, 0x17, PT ;  /* 0x000000170000780c */ /* 0x000fda0003f05270 */
[----:B------:R-:W-:Y:S05]  /*6f50*/  @!P0 BRA `(.L_x_39705) ;  /* 0x0000000000908947 */ /* 0x000fea0003800000 */
[----:B------:R-:W-:-:S13]  /*6f60*/  ISETP.NE.AND P0, PT, R0, 0x18, PT ;  /* 0x000000180000780c */ /* 0x000fda0003f05270 */
[----:B------:R-:W-:Y:S05]  /*6f70*/  @!P0 BRA `(.L_x_39706) ;  /* 0x0000000000448947 */ /* 0x000fea0003800000 */
.L_x_39682:
        /* <DEDUP_REMOVED lines=16> */
.L_x_39707:
[----:B------:R-:W-:Y:S05]  /*7080*/  BRA `(.L_x_39683) ;  /* 0x0000000000a07947 */ /* 0x000fea0003800000 */
.L_x_39706:
        /* <DEDUP_REMOVED lines=13> */
.L_x_39709:
[----:B------:R-:W-:Y:S05]  /*7160*/  BSYNC.RECONVERGENT B0 ;  /* 0x0000000000007941 */ /* 0x000fea0003800200 */
.L_x_39708:
[----:B------:R-:W-:-:S05]  /*7170*/  LOP3.LUT R3, R0, 0x80, R3, 0xf8, !PT ;  /* 0x0000008000037812 */ /* 0x000fca00078ef803 */
[----:B------:R0:W-:Y:S01]  /*7180*/  STG.E.U8 desc[UR36][R8.64], R3 ;  /* 0x0000000308007986 */ /* 0x0001e2000c101124 */
[----:B------:R-:W-:Y:S05]  /*7190*/  BRA `(.L_x_39683) ;  /* 0x00000000005c7947 */ /* 0x000fea0003800000 */
.L_x_39705:
        /* <DEDUP_REMOVED lines=12> */
.L_x_39711:
[----:B------:R-:W-:Y:S01]  /*7260*/  IMAD.MOV.U32 R0, RZ, RZ, 0x7f ;  /* 0x0000007fff007424 */ /* 0x000fe200078e00ff */
[----:B------:R-:W-:-:S04]  /*7270*/  ISETP.GT.U32.AND P0, PT, R3, 0x7f800000, PT ;  /* 0x7f8000000300780c */ /* 0x000fc80003f04070 */
[----:B------:R-:W-:-:S09]  /*7280*/  SEL R0, R0, 0x7c, P0 ;  /* 0x0000007c00007807 */ /* 0x000fd20000000000 */
.L_x_39712:
[----:B------:R-:W-:Y:S05]  /*7290*/  BSYNC.RECONVERGENT B0 ;  /* 0x0000000000007941 */ /* 0x000fea0003800200 */
.L_x_39710:
[----:B------:R-:W-:-:S04]  /*72a0*/  SHF.R.U32.HI R3, RZ, 0x18, R5 ;  /* 0x00000018ff037819 */ /* 0x000fc80000011605 */
[----:B------:R-:W-:-:S05]  /*72b0*/  LOP3.LUT R3, R0, 0x80, R3, 0xf8, !PT ;  /* 0x0000008000037812 */ /* 0x000fca00078ef803 */
[----:B------:R0:W-:Y:S01]  /*72c0*/  STG.E.U8 desc[UR36][R8.64], R3 ;  /* 0x0000000308007986 */ /* 0x0001e2000c101124 */
[----:B------:R-:W-:Y:S05]  /*72d0*/  BRA `(.L_x_39683) ;  /* 0x00000000000c7947 */ /* 0x000fea0003800000 */
.L_x_39704:
[----:B------:R-:W0:Y:S02]  /*72e0*/  I2F.S16 R0, R22 ;  /* 0x0000001600007306 */ /* 0x000e240000101400 */
[----:B0-----:R-:W-:-:S05]  /*72f0*/  F2FP.BF16.F32.PACK_AB R0, RZ, R0 ;  /* 0x00000000ff00723e */ /* 0x001fca00000010ff */
[----:B------:R0:W-:Y:S02]  /*7300*/  STG.E.U16 desc[UR36][R8.64], R0 ;  /* 0x0000000008007986 */ /* 0x0001e4000c101524 */
.L_x_39683:
[----:B------:R-:W-:-:S07]  /*7310*/  VIADD R17, R17, 0x80 ;  /* 0x0000008011117836 */ /* 0x000fce0000000000 */
.L_x_39642:
[----:B------:R-:W-:Y:S05]  /*7320*/  BSYNC.RECONVERGENT B6 ;  /* 0x0000000000067941 */ /* 0x000fea0003800200 */
.L_x_39641:
        /* <DEDUP_REMOVED lines=21> */
.L_x_39716:
[----:B------:R-:W-:Y:S01]  /*7480*/  STG.E.U8 desc[UR36][R2.64], R19 ;  /* 0x0000001302007986 */ /* 0x000fe2000c101124 */
[----:B------:R-:W-:Y:S05]  /*7490*/  EXIT ;  /* 0x000000000000794d */ /* 0x000fea0003800000 */
.L_x_39715:
        /* <DEDUP_REMOVED lines=10> */
.L_x_39719:
[----:B------:R-:W-:-:S05]  /*7540*/  PRMT R5, R19, 0x9910, RZ ;  /* 0x0000991013057816 */ /* 0x000fca00000000ff */
[----:B------:R-:W-:Y:S01]  /*7550*/  STG.E desc[UR36][R2.64], R5 ;  /* 0x0000000502007986 */ /* 0x000fe2000c101924 */
[----:B------:R-:W-:Y:S05]  /*7560*/  EXIT ;  /* 0x000000000000794d */ /* 0x000fea0003800000 */
.L_x_39718:
[----:B------:R-:W-:Y:S01]  /*7570*/  STG.E.U16 desc[UR36][R2.64], R19 ;  /* 0x0000001302007986 */ /* 0x000fe2000c101524 */
[----:B------:R-:W-:Y:S05]  /*7580*/  EXIT ;  /* 0x000000000000794d */ /* 0x000fea0003800000 */
.L_x_39714:
        /* <DEDUP_REMOVED lines=9> */
.L_x_39721:
[----:B------:R-:W0:Y:S02]  /*7620*/  I2F.S16 R0, R19 ;  /* 0x0000001300007306 */ /* 0x000e240000101400 */
[----:B0-----:R-:W-:-:S05]  /*7630*/  F2FP.F16.F32.PACK_AB R0, RZ, R0 ;  /* 0x00000000ff00723e */ /* 0x001fca00000000ff */
[----:B------:R-:W-:Y:S01]  /*7640*/  STG.E.U16 desc[UR36][R2.64], R0 ;  /* 0x0000000002007986 */ /* 0x000fe2000c101524 */
[----:B------:R-:W-:Y:S05]  /*7650*/  EXIT ;  /* 0x000000000000794d */ /* 0x000fea0003800000 */
.L_x_39720:
        /* <DEDUP_REMOVED lines=10> */
.L_x_39723:
[----:B------:R-:W0:Y:S02]  /*7700*/  I2F.S16 R19, R19 ;  /* 0x0000001300137306 */ /* 0x000e240000101400 */
[----:B0-----:R-:W-:-:S04]  /*7710*/  F2FP.F16.F32.PACK_AB R5, RZ, R19 ;  /* 0x00000013ff05723e */ /* 0x001fc800000000ff */
[----:B------:R-:W-:-:S05]  /*7720*/  PRMT R5, R5, 0x5410, RZ ;  /* 0x0000541005057816 */ /* 0x000fca00000000ff */
[----:B------:R-:W-:Y:S01]  /*7730*/  STG.E desc[UR36][R2.64], R5 ;  /* 0x0000000502007986 */ /* 0x000fe2000c101924 */
[----:B------:R-:W-:Y:S05]  /*7740*/  EXIT ;  /* 0x000000000000794d */ /* 0x000fea0003800000 */
.L_x_39722:
[----:B------:R-:W0:Y:S02]  /*7750*/  I2F.F64.S16 R4, R19 ;  /* 0x0000001300047312 */ /* 0x000e240000101c00 */
[----:B0-----:R-:W-:Y:S01]  /*7760*/  STG.E.64 desc[UR36][R2.64], R4 ;  /* 0x0000000402007986 */ /* 0x001fe2000c101b24 */
[----:B------:R-:W-:Y:S05]  /*7770*/  EXIT ;  /* 0x000000000000794d */ /* 0x000fea0003800000 */
.L_x_39713:
        /* <DEDUP_REMOVED lines=12> */
.L_x_39727:
        /* <DEDUP_REMOVED lines=18> */
.L_x_39730:
[----:B------:R-:W-:-:S04]  /*7960*/  SHF.R.U32.HI R5, RZ, 0x18, R5 ;  /* 0x00000018ff057819 */ /* 0x000fc80000011605 */
[----:B------:R-:W-:-:S07]  /*7970*/  LOP3.LUT R0, R0, 0x80, R5, 0xf8, !PT ;  /* 0x0000008000007812 */ /* 0x000fce00078ef805 */
.L_x_39729:
[----:B------:R-:W-:Y:S05]  /*7980*/  BSYNC.RECONVERGENT B0 ;  /* 0x0000000000007941 */ /* 0x000fea0003800200 */
.L_x_39728:
[----:B------:R-:W-:Y:S01]  /*7990*/  STG.E.U8 desc[UR36][R2.64], R0 ;  /* 0x0000000002007986 */ /* 0x000fe2000c101124 */
[----:B------:R-:W-:Y:S05]  /*79a0*/  EXIT ;  /* 0x000000000000794d */ /* 0x000fea0003800000 */
.L_x_39726:
        /* <DEDUP_REMOVED lines=18> */
.L_x_39733:
[----:B------:R-:W-:-:S04]  /*7ad0*/  SHF.R.U32.HI R5, RZ, 0x18, R5 ;  /* 0x00000018ff057819 */ /* 0x000fc80000011605 */
[----:B------:R-:W-:-:S07]  /*7ae0*/  LOP3.LUT R0, R0, 0x80, R5, 0xf8, !PT ;  /* 0x0000008000007812 */ /* 0x000fce00078ef805 */
.L_x_39732:
[----:B------:R-:W-:Y:S05]  /*7af0*/  BSYNC.RECONVERGENT B0 ;  /* 0x0000000000007941 */ /* 0x000fea0003800200 */
.L_x_39731:
[----:B------:R-:W-:Y:S01]  /*7b00*/  STG.E.U8 desc[UR36][R2.64], R0 ;  /* 0x0000000002007986 */ /* 0x000fe2000c101124 */
[----:B------:R-:W-:Y:S05]  /*7b10*/  EXIT ;  /* 0x000000000000794d */ /* 0x000fea0003800000 */
.L_x_39725:
        /* <DEDUP_REMOVED lines=22> */
.L_x_39735:
[----:B------:R-:W-:-:S04]  /*7c80*/  PRMT R4, R19, 0x9910, RZ ;  /* 0x0000991013047816 */ /* 0x000fc800000000ff */
[----:B------:R-:W-:-:S05]  /*7c90*/  SHF.R.S32.HI R5, RZ, 0x1f, R4 ;  /* 0x0000001fff057819 */ /* 0x000fca0000011404 */
[----:B------:R-:W-:Y:S01]  /*7ca0*/  STG.E.64 desc[UR36][R2.64], R4 ;  /* 0x0000000402007986 */ /* 0x000fe2000c101b24 */
[----:B------:R-:W-:Y:S05]  /*7cb0*/  EXIT ;  /* 0x000000000000794d */ /* 0x000fea0003800000 */
.L_x_39734:
[----:B------:R-:W-:-:S05]  /*7cc0*/  PRMT R5, R19, 0x9910, RZ ;  /* 0x0000991013057816 */ /* 0x000fca00000000ff */
[----:B------:R-:W-:Y:S01]  /*7cd0*/  STG.E desc[UR36][R2.64], R5 ;  /* 0x0000000502007986 */ /* 0x000fe2000c101924 */
[----:B------:R-:W-:Y:S05]  /*7ce0*/  EXIT ;  /* 0x000000000000794d */ /* 0x000fea0003800000 */
.L_x_39724:
        /* <DEDUP_REMOVED lines=11> */
.L_x_39737:
[----:B------:R-:W-:Y:S01]  /*7da0*/  CS2R R6, SRZ ;  /* 0x0000000000067805 */ /* 0x000fe2000001ff00 */
[----:B------:R-:W0:Y:S04]  /*7db0*/  I2F.F64.S16 R4, R19 ;  /* 0x0000001300047312 */ /* 0x000e280000101c00 */
[----:B0-----:R-:W-:Y:S01]  /*7dc0*/  STG.E.128 desc[UR36][R2.64], R4 ;  /* 0x0000000402007986 */ /* 0x001fe2000c101d24 */
[----:B------:R-:W-:Y:S05]  /*7dd0*/  EXIT ;  /* 0x000000000000794d */ /* 0x000fea0003800000 */
.L_x_39736:
[----:B------:R-:W-:-:S13]  /*7de0*/  ISETP.NE.AND P0, PT, R0, 0xf, PT ;  /* 0x0000000f0000780c */ /* 0x000fda0003f05270 */
[----:B------:R-:W-:Y:S05]  /*7df0*/  @!P0 BRA `(.L_x_39738) ;  /* 0x0000000000e88947 */ /* 0x000fea0003800000 */
[----:B------:R-:W-:-:S13]  /*7e00*/  ISETP.NE.AND P0, PT, R0, 0x17, PT ;  /* 0x000000170000780c */ /* 0x000fda0003f05270 */
[----:B------:R-:W-:Y:S05]  /*7e10*/  @!P0 BRA `(.L_x_39739) ;  /* 0x0000000000908947 */ /* 0x000fea0003800000 */
[----:B------:R-:W-:-:S13]  /*7e20*/  ISETP.NE.AND P0, PT, R0, 0x18, PT ;  /* 0x000000180000780c */ /* 0x000fda0003f05270 */
[----:B------:R-:W-:Y:S05]  /*7e30*/  @!P0 BRA `(.L_x_39740) ;  /* 0x0000000000448947 */ /* 0x000fea0003800000 */
.L_x_39717:
        /* <DEDUP_REMOVED lines=16> */
.L_x_39741:
[----:B------:R-:W-:Y:S05]  /*7f40*/  EXIT ;  /* 0x000000000000794d */ /* 0x000fea0003800000 */
.L_x_39740:
        /* <DEDUP_REMOVED lines=13> */
.L_x_39743:
[----:B------:R-:W-:Y:S05]  /*8020*/  BSYNC.RECONVERGENT B0 ;  /* 0x0000000000007941 */ /* 0x000fea0003800200 */
.L_x_39742:
[----:B------:R-:W-:-:S05]  /*8030*/  LOP3.LUT R5, R0, 0x80, R5, 0xf8, !PT ;  /* 0x0000008000057812 */ /* 0x000fca00078ef805 */
[----:B------:R-:W-:Y:S01]  /*8040*/  STG.E.U8 desc[UR36][R2.64], R5 ;  /* 0x0000000502007986 */ /* 0x000fe2000c101124 */
[----:B------:R-:W-:Y:S05]  /*8050*/  EXIT ;  /* 0x000000000000794d */ /* 0x000fea0003800000 */
.L_x_39739:
        /* <DEDUP_REMOVED lines=12> */
.L_x_39745:
[----:B------:R-:W-:Y:S01]  /*8120*/  IMAD.MOV.U32 R0, RZ, RZ, 0x7f ;  /* 0x0000007fff007424 */ /* 0x000fe200078e00ff */
[----:B------:R-:W-:-:S04]  /*8130*/  ISETP.GT.U32.AND P0, PT, R4, 0x7f800000, PT ;  /* 0x7f8000000400780c */ /* 0x000fc80003f04070 */
[----:B------:R-:W-:-:S09]  /*8140*/  SEL R0, R0, 0x7c, P0 ;  /* 0x0000007c00007807 */ /* 0x000fd20000000000 */
.L_x_39746:
[----:B------:R-:W-:Y:S05]  /*8150*/  BSYNC.RECONVERGENT B0 ;  /* 0x0000000000007941 */ /* 0x000fea0003800200 */
.L_x_39744:
[----:B------:R-:W-:-:S04]  /*8160*/  SHF.R.U32.HI R5, RZ, 0x18, R5 ;  /* 0x00000018ff057819 */ /* 0x000fc80000011605 */
[----:B------:R-:W-:-:S05]  /*8170*/  LOP3.LUT R5, R0, 0x80, R5, 0xf8, !PT ;  /* 0x0000008000057812 */ /* 0x000fca00078ef805 */
[----:B------:R-:W-:Y:S01]  /*8180*/  STG.E.U8 desc[UR36][R2.64], R5 ;  /* 0x0000000502007986 */ /* 0x000fe2000c101124 */
[----:B------:R-:W-:Y:S05]  /*8190*/  EXIT ;  /* 0x000000000000794d */ /* 0x000fea0003800000 */
.L_x_39738:
[----:B------:R-:W0:Y:S02]  /*81a0*/  I2F.S16 R0, R19 ;  /* 0x0000001300007306 */ /* 0x000e240000101400 */
[----:B0-----:R-:W-:-:S05]  /*81b0*/  F2FP.BF16.F32.PACK_AB R0, RZ, R0 ;  /* 0x00000000ff00723e */ /* 0x001fca00000010ff */
[----:B------:R-:W-:Y:S01]  /*81c0*/  STG.E.U16 desc[UR36][R2.64], R0 ;  /* 0x0000000002007986 */ /* 0x000fe2000c101524 */
[----:B------:R-:W-:Y:S05]  /*81d0*/  EXIT ;  /* 0x000000000000794d */ /* 0x000fea0003800000 */
.L_x_39747:
        /* <DEDUP_REMOVED lines=10> */
.L_x_50250:


//--------------------- .text._ZN2at6native18elementwise_kernelILi128ELi4EZNS0_22gpu_kernel_impl_nocastINS0_13BUnaryFunctorIsssZZZNS0_21remainder_kernel_cudaERNS_18TensorIteratorBaseEENKUlvE_clEvENKUlvE3_clEvEUlssE_EEEEvS5_RKT_EUliE_EEviT1_ --------------------------
	.section	.text._ZN2at6native18elementwise_kernelILi128ELi4EZNS0_22gpu_kernel_impl_nocastINS0_13BUnaryFunctorIsssZZZNS0_21remainder_kernel_cudaERNS_18TensorIteratorBaseEENKUlvE_clEvENKUlvE3_clEvEUlssE_EEEEvS5_RKT_EUliE_EEviT1_,"ax",@progbits
	.align	128
        .global         _ZN2at6native18elementwise_kernelILi128ELi4EZNS0_22gpu_kernel_impl_nocastINS0_13BUnaryFunctorIsssZZZNS0_21remainder_kernel_cudaERNS_18TensorIteratorBaseEENKUlvE_clEvENKUlvE3_clEvEUlssE_EEEEvS5_RKT_EUliE_EEviT1_
        .type           _ZN2at6native18elementwise_kernelILi128ELi4EZNS0_22gpu_kernel_impl_nocastINS0_13BUnaryFunctorIsssZZZNS0_21remainder_kernel_cudaERNS_18TensorIteratorBaseEENKUlvE_clEvENKUlvE3_clEvEUlssE_EEEEvS5_RKT_EUliE_EEviT1_,@function
        .size           _ZN2at6native18elementwise_kernelILi128ELi4EZNS0_22gpu_kernel_impl_nocastINS0_13BUnaryFunctorIsssZZZNS0_21remainder_kernel_cudaERNS_18TensorIteratorBaseEENKUlvE_clEvENKUlvE3_clEvEUlssE_EEEEvS5_RKT_EUliE_EEviT1_,(.L_x_50251 - _ZN2at6native18elementwise_kernelILi128ELi4EZNS0_22gpu_kernel_impl_nocastINS0_13BUnaryFunctorIsssZZZNS0_21remainder_kernel_cudaERNS_18TensorIteratorBaseEENKUlvE_clEvENKUlvE3_clEvEUlssE_EEEEvS5_RKT_EUliE_EEviT1_)
        .other          _ZN2at6native18elementwise_kernelILi128ELi4EZNS0_22gpu_kernel_impl_nocastINS0_13BUnaryFunctorIsssZZZNS0_21remainder_kernel_cudaERNS_18TensorIteratorBaseEENKUlvE_clEvENKUlvE3_clEvEUlssE_EEEEvS5_RKT_EUliE_EEviT1_,@"STO_CUDA_ENTRY STV_DEFAULT"
_ZN2at6native18elementwise_kernelILi128ELi4EZNS0_22gpu_kernel_impl_nocastINS0_13BUnaryFunctorIsssZZZNS0_21remainder_kernel_cudaERNS_18TensorIteratorBaseEENKUlvE_clEvENKUlvE3_clEvEUlssE_EEEEvS5_RKT_EUliE_EEviT1_:
.text._ZN2at6native18elementwise_kernelILi128ELi4EZNS0_22gpu_kernel_impl_nocastINS0_13BUnaryFunctorIsssZZZNS0_21remainder_kernel_cudaERNS_18TensorIteratorBaseEENKUlvE_clEvENKUlvE3_clEvEUlssE_EEEEvS5_RKT_EUliE_EEviT1_:
        /* <DEDUP_REMOVED lines=17> */
[----:B0-----:R-:W2:Y:S01]  /*0110*/  LDG.E.S16 R6, desc[UR6][R6.64] ;  /* 0x0000000606067981 */ /* 0x001ea2000c1e1700 */
[-C--:B------:R-:W-:Y:S01]  /*0120*/  IABS R4, R2.reuse ;  /* 0x0000000200047213 */ /* 0x080fe20000000000 */
[----:B------:R-:W-:Y:S01]  /*0130*/  VIADD R5, R5, 0x80 ;  /* 0x0000008005057836 */ /* 0x000fe20000000000 */
        /* <DEDUP_REMOVED lines=9> */
[----:B------:R-:W-:Y:S01]  /*01d0*/  IMAD.HI.U32 R9, R9, R11, R8 ;  /* 0x0000000b09097227 */ /* 0x000fe200078e0008 */
[----:B--2---:R-:W-:Y:S02]  /*01e0*/  IABS R10, R6 ;  /* 0x00000006000a7213 */ /* 0x004fe40000000000 */
[----:B------:R-:W-:Y:S02]  /*01f0*/  ISETP.GE.AND P2, PT, R6, RZ, PT ;  /* 0x000000ff0600720c */ /* 0x000fe40003f46270 */
[----:B------:R-:W0:Y:S01]  /*0200*/  LDC.64 R6, c[0x0][0x580] ;  /* 0x00016000ff067b82 */ /* 0x000e220000000a00 */
        /* <DEDUP_REMOVED lines=20> */
[----:B0-----:R-:W0:Y:S02]  /*0350*/  LDC.64 R6, c[0x0][0x588] ;  /* 0x00016200ff067b82 */ /* 0x001e240000000a00 */
[----:B0-----:R0:W2:Y:S01]  /*0360*/  LDG.E.S16 R6, desc[UR6][R6.64] ;  /* 0x0000000606067981 */ /* 0x0010a2000c1e1700 */
[-C--:B------:R-:W-:Y:S01]  /*0370*/  IABS R10, R2.reuse ;  /* 0x00000002000a7213 */ /* 0x080fe20000000000 */
[----:B------:R-:W-:Y:S01]  /*0380*/  VIADD R5, R5, 0x80 ;  /* 0x0000008005057836 */ /* 0x000fe20000000000 */
[----:B------:R-:W-:Y:S02]  /*0390*/  IABS R12, R2 ;  /* 0x00000002000c7213 */ /* 0x000fe40000000000 */
[----:B------:R-:W1:Y:S01]  /*03a0*/  I2F.RP R3, R10 ;  /* 0x0000000a00037306 */ /* 0x000e620000209400 */
[----:B------:R-:W-:Y:S02]  /*03b0*/  ISETP.NE.AND P2, PT, R2, RZ, PT ;  /* 0x000000ff0200720c */ /* 0x000fe40003f45270 */
[----:B0-----:R-:W-:-:S05]  /*03c0*/  IMAD.MOV R7, RZ, RZ, -R12 ;  /* 0x000000ffff077224 */ /* 0x001fca00078e0a0c */
[----:B-1----:R-:W0:Y:S02]  /*03d0*/  MUFU.RCP R3, R3 ;  /* 0x0000000300037308 */ /* 0x002e240000001000 */
        /* <DEDUP_REMOVED lines=25> */
.L_x_39751:
[----:B------:R-:W-:-:S13]  /*0570*/  ISETP.GE.AND P0, PT, R5, UR4, PT ;  /* 0x0000000405007c0c */ /* 0x000fda000bf06270 */
[----:B------:R-:W-:Y:S05]  /*0580*/  @P0 BREAK.RELIABLE B1 ;  /* 0x0000000000010942 */ /* 0x000fea0003800100 */
[----:B------:R-:W-:Y:S05]  /*0590*/  @P0 BRA `(.L_x_39752) ;  /* 0x00000000008c0947 */ /* 0x000fea0003800000 */
[----:B------:R-:W-:Y:S05]  /*05a0*/  BSYNC.RELIABLE B1 ;  /* 0x0000000000017941 */ /* 0x000fea0003800100 */
.L_x_39750:
        /* <DEDUP_REMOVED lines=34> */
.L_x_39752:
[----:B------:R-:W-:Y:S05]  /*07d0*/  BSYNC.RECONVERGENT B0 ;  /* 0x0000000000007941 */ /* 0x000fea0003800200 */
.L_x_39749:
[----:B------:R-:W-:Y:S05]  /*07e0*/  WARPSYNC.ALL ;  /* 0x0000000000007948 */ /* 0x000fea0003800000 */
[----:B------:R-:W-:-:S13]  /*07f0*/  ISETP.GE.AND P0, PT, R5, UR4, PT ;  /* 0x0000000405007c0c */ /* 0x000fda000bf06270 */
[----:B------:R-:W-:Y:S05]  /*0800*/  @P0 EXIT ;  /* 0x000000000000094d */ /* 0x000fea0003800000 */
[----:B------:R-:W2:Y:S02]  /*0810*/  LDC.64 R4, c[0x0][0x588] ;  /* 0x00016200ff047b82 */ /* 0x000ea40000000a00 */
[----:B--2---:R-:W2:Y:S01]  /*0820*/  LDG.E.S16 R4, desc[UR6][R4.64] ;  /* 0x0000000604047981 */ /* 0x004ea2000c1e1700 */
[-C--:B------:R-:W-:Y:S02]  /*0830*/  IABS R8, R2.reuse ;  /* 0x0000000200087213 */ /* 0x080fe40000000000 */
[----:B01----:R-:W-:Y:S02]  /*0840*/  IABS R6, R2 ;  /* 0x0000000200067213 */ /* 0x003fe40000000000 */
[----:B------:R-:W0:Y:S01]  /*0850*/  I2F.RP R3, R8 ;  /* 0x0000000800037306 */ /* 0x000e220000209400 */
[----:B------:R-:W-:Y:S02]  /*0860*/  ISETP.NE.AND P2, PT, R2, RZ, PT ;  /* 0x000000ff0200720c */ /* 0x000fe40003f45270 */
[----:B------:R-:W-:-:S02]  /*0870*/  IMAD.MOV R10, RZ, RZ, -R6 ;  /* 0x000000ffff0a7224 */ /* 0x000fc400078e0a06 */
[----:B------:R-:W-:-:S03]  /*0880*/  HFMA2 R6, -RZ, RZ, 0, 0 ;  /* 0x00000000ff067431 */ /* 0x000fc600000001ff */
[----:B0-----:R-:W0:Y:S02]  /*0890*/  MUFU.RCP R3, R3 ;  /* 0x0000000300037308 */ /* 0x001e240000001000 */
[----:B0-----:R-:W-:-:S06]  /*08a0*/  IADD3 R7, PT, PT, R3, 0xffffffe, RZ ;  /* 0x0ffffffe03077810 */ /* 0x001fcc0007ffe0ff */
[----:B------:R-:W0:Y:S02]  /*08b0*/  F2I.FTZ.U32.TRUNC.NTZ R7, R7 ;  /* 0x0000000700077305 */ /* 0x000e24000021f000 */
[----:B0-----:R-:W-:-:S05]  /*08c0*/  IADD3 R9, PT, PT, RZ, -R7, RZ ;  /* 0x80000007ff097210 */ /* 0x001fca0007ffe0ff */
[----:B------:R-:W-:-:S04]  /*08d0*/  IMAD R9, R9, R8, RZ ;  /* 0x0000000809097224 */ /* 0x000fc800078e02ff */
[----:B------:R-:W-:Y:S01]  /*08e0*/  IMAD.HI.U32 R9, R7, R9, R6 ;  /* 0x0000000907097227 */ /* 0x000fe200078e0006 */
[----:B--2---:R-:W-:Y:S02]  /*08f0*/  IABS R5, R4 ;  /* 0x0000000400057213 */ /* 0x004fe40000000000 */
[----:B------:R-:W-:Y:S02]  /*0900*/  ISETP.GE.AND P1, PT, R4, RZ, PT ;  /* 0x000000ff0400720c */ /* 0x000fe40003f26270 */
[----:B------:R-:W-:Y:S01]  /*0910*/  MOV R6, R5 ;  /* 0x0000000500067202 */ /* 0x000fe20000000f00 */
[----:B------:R-:W-:-:S04]  /*0920*/  IMAD.MOV.U32 R5, RZ, RZ, R10 ;  /* 0x000000ffff057224 */ /* 0x000fc800078e000a */
[----:B------:R-:W-:-:S04]  /*0930*/  IMAD.HI.U32 R3, R9, R6, RZ ;  /* 0x0000000609037227 */ /* 0x000fc800078e00ff */
[----:B------:R-:W-:-:S05]  /*0940*/  IMAD R3, R3, R5, R6 ;  /* 0x0000000503037224 */ /* 0x000fca00078e0206 */
[----:B------:R-:W-:-:S13]  /*0950*/  ISETP.GT.U32.AND P0, PT, R8, R3, PT ;  /* 0x000000030800720c */ /* 0x000fda0003f04070 */
[----:B------:R-:W-:-:S04]  /*0960*/  @!P0 IADD3 R3, PT, PT, R3, -R8, RZ ;  /* 0x8000000803038210 */ /* 0x000fc80007ffe0ff */
[----:B------:R-:W-:-:S13]  /*0970*/  ISETP.GT.U32.AND P0, PT, R8, R3, PT ;  /* 0x000000030800720c */ /* 0x000fda0003f04070 */
[----:B------:R-:W-:-:S05]  /*0980*/  @!P0 IADD3 R3, PT, PT, R3, -R8, RZ ;  /* 0x8000000803038210 */ /* 0x000fca0007ffe0ff */
[----:B------:R-:W-:-:S05]  /*0990*/  IMAD.MOV.U32 R5, RZ, RZ, R3 ;  /* 0x000000ffff057224 */ /* 0x000fca00078e0003 */
        /* <DEDUP_REMOVED lines=12> */
.L_x_39748:
        /* <DEDUP_REMOVED lines=306> */
.L_x_39756:
[----:B------:R-:W0:Y:S02]  /*1d80*/  LDCU.128 UR8, c[0x0][0x580] ;  /* 0x0000b000ff0877ac */ /* 0x000e240008000c00 */
[----:B0-----:R-:W-:-:S04]  /*1d90*/  IADD3 R10, P0, PT, R6, UR10, RZ ;  /* 0x0000000a060a7c10 */ /* 0x001fc8000ff1e0ff */
[----:B------:R-:W-:-:S05]  /*1da0*/  IADD3.X R11, PT, PT, RZ, UR11, RZ, P0, !PT ;  /* 0x0000000bff0b7c10 */ /* 0x000fca00087fe4ff */
[----:B------:R-:W2:Y:S01]  /*1db0*/  LDG.E.S16 R10, desc[UR6][R10.64] ;  /* 0x000000060a0a7981 */ /* 0x000ea2000c1e1700 */
[-C--:B------:R-:W-:Y:S01]  /*1dc0*/  IABS R13, R2.reuse ;  /* 0x00000002000d7213 */ /* 0x080fe20000000000 */
[----:B------:R-:W-:Y:S01]  /*1dd0*/  VIADD R5, R5, 0x80 ;  /* 0x0000008005057836 */ /* 0x000fe20000000000 */
[----:B------:R-:W-:Y:S02]  /*1de0*/  IABS R14, R2 ;  /* 0x00000002000e7213 */ /* 0x000fe40000000000 */
[----:B------:R-:W0:Y:S01]  /*1df0*/  I2F.RP R6, R13 ;  /* 0x0000000d00067306 */ /* 0x000e220000209400 */
[----:B------:R-:W-:Y:S02]  /*1e00*/  ISETP.NE.AND P2, PT, R2, RZ, PT ;  /* 0x000000ff0200720c */ /* 0x000fe40003f45270 */
[----:B------:R-:W-:-:S05]  /*1e10*/  IADD3 R14, PT, PT, RZ, -R14, RZ ;  /* 0x8000000eff0e7210 */ /* 0x000fca0007ffe0ff */
[----:B0-----:R-:W0:Y:S02]  /*1e20*/  MUFU.RCP R6, R6 ;  /* 0x0000000600067308 */ /* 0x001e240000001000 */
[----:B0-----:R-:W-:-:S06]  /*1e30*/  VIADD R8, R6, 0xffffffe ;  /* 0x0ffffffe06087836 */ /* 0x001fcc0000000000 */
[----:B------:R0:W1:Y:S02]  /*1e40*/  F2I.FTZ.U32.TRUNC.NTZ R9, R8 ;  /* 0x0000000800097305 */ /* 0x000064000021f000 */
[----:B0-----:R-:W-:Y:S01]  /*1e50*/  IMAD.MOV.U32 R8, RZ, RZ, RZ ;  /* 0x000000ffff087224 */ /* 0x001fe200078e00ff */
[----:B-1----:R-:W-:-:S05]  /*1e60*/  IADD3 R12, PT, PT, RZ, -R9, RZ ;  /* 0x80000009ff0c7210 */ /* 0x002fca0007ffe0ff */
[----:B------:R-:W-:-:S04]  /*1e70*/  IMAD R15, R12, R13, RZ ;  /* 0x0000000d0c0f7224 */ /* 0x000fc800078e02ff */
[----:B------:R-:W-:Y:S01]  /*1e80*/  IMAD.HI.U32 R12, R9, R15, R8 ;  /* 0x0000000f090c7227 */ /* 0x000fe200078e0008 */
[----:B--2---:R-:W-:Y:S02]  /*1e90*/  IABS R11, R10 ;  /* 0x0000000a000b7213 */ /* 0x004fe40000000000 */
[----:B------:R-:W-:Y:S02]  /*1ea0*/  ISETP.GE.AND P1, PT, R10, RZ, PT ;  /* 0x000000ff0a00720c */ /* 0x000fe40003f26270 */
[----:B------:R-:W-:Y:S02]  /*1eb0*/  MOV R9, R11 ;  /* 0x0000000b00097202 */ /* 0x000fe40000000f00 */
[----:B------:R-:W-:-:S03]  /*1ec0*/  MOV R11, R14 ;  /* 0x0000000e000b7202 */ /* 0x000fc60000000f00 */
[----:B------:R-:W-:-:S04]  /*1ed0*/  IMAD.HI.U32 R6, R12, R9, RZ ;  /* 0x000000090c067227 */ /* 0x000fc800078e00ff */
[----:B------:R-:W-:-:S05]  /*1ee0*/  IMAD R6, R6, R11, R9 ;  /* 0x0000000b06067224 */ /* 0x000fca00078e0209 */
[----:B------:R-:W-:-:S13]  /*1ef0*/  ISETP.GT.U32.AND P0, PT, R13, R6, PT ;  /* 0x000000060d00720c */ /* 0x000fda0003f04070 */
[----:B------:R-:W-:-:S05]  /*1f00*/  @!P0 IMAD.IADD R6, R6, 0x1, -R13 ;  /* 0x0000000106068824 */ /* 0x000fca00078e0a0d */
[----:B------:R-:W-:-:S13]  /*1f10*/  ISETP.GT.U32.AND P0, PT, R13, R6, PT ;  /* 0x000000060d00720c */ /* 0x000fda0003f04070 */
[----:B------:R-:W-:-:S04]  /*1f20*/  @!P0 IADD3 R6, PT, PT, R6, -R13, RZ ;  /* 0x8000000d06068210 */ /* 0x000fc80007ffe0ff */
[----:B------:R-:W-:-:S05]  /*1f30*/  MOV R9, R6 ;  /* 0x0000000600097202 */ /* 0x000fca0000000f00 */
[----:B------:R-:W-:Y:S01]  /*1f40*/  @!P1 IMAD.MOV R9, RZ, RZ, -R9 ;  /* 0x000000ffff099224 */ /* 0x000fe200078e0a09 */
[----:B------:R-:W-:-:S04]  /*1f50*/  @!P2 LOP3.LUT R9, RZ, R2, RZ, 0x33, !PT ;  /* 0x00000002ff09a212 */ /* 0x000fc800078e33ff */
[----:B------:R-:W-:Y:S02]  /*1f60*/  LOP3.LUT R6, R0, R9, RZ, 0x3c, !PT ;  /* 0x0000000900067212 */ /* 0x000fe400078e3cff */
[----:B------:R-:W-:Y:S02]  /*1f70*/  ISETP.NE.AND P1, PT, R9, RZ, PT ;  /* 0x000000ff0900720c */ /* 0x000fe40003f25270 */
[----:B------:R-:W-:-:S04]  /*1f80*/  PRMT R6, R6, 0x9910, RZ ;  /* 0x0000991006067816 */ /* 0x000fc800000000ff */
[----:B------:R-:W-:-:S04]  /*1f90*/  ISETP.GT.AND P0, PT, R6, -0x1, PT ;  /* 0xffffffff0600780c */ /* 0x000fc80003f04270 */
[----:B------:R-:W-:Y:S02]  /*1fa0*/  SEL R8, R0, RZ, !P0 ;  /* 0x000000ff00087207 */ /* 0x000fe40004000000 */
[----:B------:R-:W-:Y:S02]  /*1fb0*/  IADD3 R6, P0, PT, R7, UR8, RZ ;  /* 0x0000000807067c10 */ /* 0x000fe4000ff1e0ff */
        /* <DEDUP_REMOVED lines=305> */
.L_x_39758:
[----:B------:R-:W0:Y:S02]  /*32d0*/  LDCU.128 UR8, c[0x0][0x580] ;  /* 0x0000b000ff0877ac */ /* 0x000e240008000c00 */
[----:B0-----:R-:W-:-:S04]  /*32e0*/  IADD3 R10, P0, PT, R6, UR10, RZ ;  /* 0x0000000a060a7c10 */ /* 0x001fc8000ff1e0ff */
[----:B------:R-:W-:-:S05]  /*32f0*/  IADD3.X R11, PT, PT, RZ, UR11, RZ, P0, !PT ;  /* 0x0000000bff0b7c10 */ /* 0x000fca00087fe4ff */
[----:B------:R-:W2:Y:S01]  /*3300*/  LDG.E.S16 R10, desc[UR6][R10.64] ;  /* 0x000000060a0a7981 */ /* 0x000ea2000c1e1700 */
[-C--:B------:R-:W-:Y:S02]  /*3310*/  IABS R13, R2.reuse ;  /* 0x00000002000d7213 */ /* 0x080fe40000000000 */
[----:B------:R-:W-:Y:S02]  /*3320*/  IABS R14, R2 ;  /* 0x00000002000e7213 */ /* 0x000fe40000000000 */
[----:B------:R-:W0:Y:S01]  /*3330*/  I2F.RP R6, R13 ;  /* 0x0000000d00067306 */ /* 0x000e220000209400 */
[----:B------:R-:W-:Y:S02]  /*3340*/  ISETP.NE.AND P2, PT, R2, RZ, PT ;  /* 0x000000ff0200720c */ /* 0x000fe40003f45270 */
[----:B------:R-:W-:Y:S02]  /*3350*/  IADD3 R14, PT, PT, RZ, -R14, RZ ;  /* 0x8000000eff0e7210 */ /* 0x000fe40007ffe0ff */
[----:B------:R-:W-:-:S03]  /*3360*/  IADD3 R5, PT, PT, R5, 0x80, RZ ;  /* 0x0000008005057810 */ /* 0x000fc60007ffe0ff */
[----:B0-----:R-:W0:Y:S02]  /*3370*/  MUFU.RCP R6, R6 ;  /* 0x0000000600067308 */ /* 0x001e240000001000 */
[----:B0-----:R-:W-:-:S06]  /*3380*/  IADD3 R8, PT, PT, R6, 0xffffffe, RZ ;  /* 0x0ffffffe06087810 */ /* 0x001fcc0007ffe0ff */
[----:B------:R0:W1:Y:S02]  /*3390*/  F2I.FTZ.U32.TRUNC.NTZ R9, R8 ;  /* 0x0000000800097305 */ /* 0x000064000021f000 */
[----:B0-----:R-:W-:Y:S01]  /*33a0*/  MOV R8, RZ ;  /* 0x000000ff00087202 */ /* 0x001fe20000000f00 */
[----:B-1----:R-:W-:-:S04]  /*33b0*/  IMAD.MOV R12, RZ, RZ, -R9 ;  /* 0x000000ffff0c7224 */ /* 0x002fc800078e0a09 */
[----:B------:R-:W-:-:S04]  /*33c0*/  IMAD R15, R12, R13, RZ ;  /* 0x0000000d0c0f7224 */ /* 0x000fc800078e02ff */
[----:B------:R-:W-:Y:S01]  /*33d0*/  IMAD.HI.U32 R12, R9, R15, R8 ;  /* 0x0000000f090c7227 */ /* 0x000fe200078e0008 */
[----:B--2---:R-:W-:Y:S02]  /*33e0*/  IABS R11, R10 ;  /* 0x0000000a000b7213 */ /* 0x004fe40000000000 */
[----:B------:R-:W-:-:S03]  /*33f0*/  ISETP.GE.AND P1, PT, R10, RZ, PT ;  /* 0x000000ff0a00720c */ /* 0x000fc60003f26270 */
[----:B------:R-:W-:Y:S01]  /*3400*/  IMAD.MOV.U32 R9, RZ, RZ, R11 ;  /* 0x000000ffff097224 */ /* 0x000fe200078e000b */
[----:B------:R-:W-:-:S03]  /*3410*/  MOV R11, R14 ;  /* 0x0000000e000b7202 */ /* 0x000fc60000000f00 */
[----:B------:R-:W-:-:S04]  /*3420*/  IMAD.HI.U32 R6, R12, R9, RZ ;  /* 0x000000090c067227 */ /* 0x000fc800078e00ff */
[----:B------:R-:W-:-:S05]  /*3430*/  IMAD R6, R6, R11, R9 ;  /* 0x0000000b06067224 */ /* 0x000fca00078e0209 */
[----:B------:R-:W-:-:S13]  /*3440*/  ISETP.GT.U32.AND P0, PT, R13, R6, PT ;  /* 0x000000060d00720c */ /* 0x000fda0003f04070 */
[----:B------:R-:W-:-:S04]  /*3450*/  @!P0 IADD3 R6, PT, PT, R6, -R13, RZ ;  /* 0x8000000d06068210 */ /* 0x000fc80007ffe0ff */
[----:B------:R-:W-:-:S13]  /*3460*/  ISETP.GT.U32.AND P0, PT, R13, R6, PT ;  /* 0x000000060d00720c */ /* 0x000fda0003f04070 */
[----:B------:R-:W-:-:S05]  /*3470*/  @!P0 IMAD.IADD R6, R6, 0x1, -R13 ;  /* 0x0000000106068824 */ /* 0x000fca00078e0a0d */
[----:B------:R-:W-:-:S04]  /*3480*/  MOV R9, R6 ;  /* 0x0000000600097202 */ /* 0x000fc80000000f00 */
[----:B------:R-:W-:Y:S02]  /*3490*/  @!P1 IADD3 R9, PT, PT, -R9, RZ, RZ ;  /* 0x000000ff09099210 */ /* 0x000fe40007ffe1ff */
[----:B------:R-:W-:-:S04]  /*34a0*/  @!P2 LOP3.LUT R9, RZ, R2, RZ, 0x33, !PT ;  /* 0x00000002ff09a212 */ /* 0x000fc800078e33ff */
[----:B------:R-:W-:Y:S02]  /*34b0*/  LOP3.LUT R6, R0, R9, RZ, 0x3c, !PT ;  /* 0x0000000900067212 */ /* 0x000fe400078e3cff */
[----:B------:R-:W-:Y:S02]  /*34c0*/  ISETP.NE.AND P1, PT, R9, RZ, PT ;  /* 0x000000ff0900720c */ /* 0x000fe40003f25270 */
[----:B------:R-:W-:-:S04]  /*34d0*/  PRMT R6, R6, 0x9910, RZ ;  /* 0x0000991006067816 */ /* 0x000fc800000000ff */
[----:B------:R-:W-:-:S04]  /*34e0*/  ISETP.GT.AND P0, PT, R6, -0x1, PT ;  /* 0xffffffff0600780c */ /* 0x000fc80003f04270 */
[----:B------:R-:W-:Y:S02]  /*34f0*/  SEL R8, R0, RZ, !P0 ;  /* 0x000000ff00087207 */ /* 0x000fe40004000000 */
[----:B------:R-:W-:Y:S02]  /*3500*/  IADD3 R6, P0, PT, R7, UR8, RZ ;  /* 0x0000000807067c10 */ /* 0x000fe4000ff1e0ff */
[----:B------:R-:W-:-:S03]  /*3510*/  SEL R8, R8, RZ, P1 ;  /* 0x000000ff08087207 */ /* 0x000fc60000800000 */
[----:B------:R-:W-:Y:S01]  /*3520*/  IMAD.X R7, RZ, RZ, UR9, P0 ;  /* 0x00000009ff077e24 */ /* 0x000fe200080e06ff */
[----:B------:R-:W-:-:S05]  /*3530*/  IADD3 R9, PT, PT, R9, R8, RZ ;  /* 0x0000000809097210 */ /* 0x000fca0007ffe0ff */
[----:B------:R0:W-:Y:S02]  /*3540*/  STG.E.U16 desc[UR6][R6.64], R9 ;  /* 0x0000000906007986 */ /* 0x0001e4000c101506 */
.L_x_39755:
[----:B------:R-:W-:-:S13]  /*3550*/  ISETP.GE.AND P0, PT, R5, UR4, PT ;  /* 0x0000000405007c0c */ /* 0x000fda000bf06270 */
[----:B------:R-:W-:Y:S05]  /*3560*/  @P0 BREAK.RELIABLE B1 ;  /* 0x0000000000010942 */ /* 0x000fea0003800100 */
[----:B------:R-:W-:Y:S05]  /*3570*/  @P0 BRA `(.L_x_39757) ;  /* 0x00000014004c0947 */ /* 0x000fea0003800000 */
[----:B------:R-:W-:Y:S05]  /*3580*/  BSYNC.RELIABLE B1 ;  /* 0x0000000000017941 */ /* 0x000fea0003800100 */
.L_x_39754:
        /* <DEDUP_REMOVED lines=298> */
.L_x_39759:
[----:B------:R-:W0:Y:S02]  /*4830*/  LDCU.128 UR8, c[0x0][0x580] ;  /* 0x0000b000ff0877ac */ /* 0x000e240008000c00 */
[----:B0-----:R-:W-:-:S05]  /*4840*/  IADD3 R10, P0, PT, R6, UR10, RZ ;  /* 0x0000000a060a7c10 */ /* 0x001fca000ff1e0ff */
[----:B------:R-:W-:-:S05]  /*4850*/  IMAD.X R11, RZ, RZ, UR11, P0 ;  /* 0x0000000bff0b7e24 */ /* 0x000fca00080e06ff */
[----:B------:R-:W2:Y:S01]  /*4860*/  LDG.E.S16 R10, desc[UR6][R10.64] ;  /* 0x000000060a0a7981 */ /* 0x000ea2000c1e1700 */
[-C--:B------:R-:W-:Y:S02]  /*4870*/  IABS R13, R2.reuse ;  /* 0x00000002000d7213 */ /* 0x080fe40000000000 */
[----:B------:R-:W-:Y:S02]  /*4880*/  IABS R14, R2 ;  /* 0x00000002000e7213 */ /* 0x000fe40000000000 */
[----:B------:R-:W0:Y:S01]  /*4890*/  I2F.RP R6, R13 ;  /* 0x0000000d00067306 */ /* 0x000e220000209400 */
[----:B------:R-:W-:Y:S02]  /*48a0*/  ISETP.NE.AND P2, PT, R2, RZ, PT ;  /* 0x000000ff0200720c */ /* 0x000fe40003f45270 */
[----:B------:R-:W-:Y:S01]  /*48b0*/  IMAD.MOV R14, RZ, RZ, -R14 ;  /* 0x000000ffff0e7224 */ /* 0x000fe200078e0a0e */
[----:B------:R-:W-:-:S04]  /*48c0*/  IADD3 R5, PT, PT, R5, 0x80, RZ ;  /* 0x0000008005057810 */ /* 0x000fc80007ffe0ff */
        /* <DEDUP_REMOVED lines=27> */
[----:B------:R-:W-:-:S03]  /*4a80*/  IADD3.X R7, PT, PT, RZ, UR9, RZ, P0, !PT ;  /* 0x00000009ff077c10 */ /* 0x000fc600087fe4ff */
[----:B------:R-:W-:-:S05]  /*4a90*/  IMAD.IADD R9, R9, 0x1, R8 ;  /* 0x0000000109097824 */ /* 0x000fca00078e0208 */
[----:B------:R1:W-:Y:S02]  /*4aa0*/  STG.E.U16 desc[UR6][R6.64], R9 ;  /* 0x0000000906007986 */ /* 0x0003e4000c101506 */
.L_x_39757:
[----:B------:R-:W-:Y:S05]  /*4ab0*/  BSYNC.RECONVERGENT B0 ;  /* 0x0000000000007941 */ /* 0x000fea0003800200 */
.L_x_39753:
        /* <DEDUP_REMOVED lines=294> */
[----:B------:R-:W-:-:S04]  /*5d20*/  IMAD R6, R13, UR8, R7 ;  /* 0x000000080d067c24 */ /* 0x000fc8000f8e0207 */
[----:B------:R-:W-:Y:S02]  /*5d30*/  @P0 IMAD.MOV R3, RZ, RZ, -R3 ;  /* 0x000000ffff030224 */ /* 0x000fe400078e0a03 */
[----:B-1----:R-:W-:Y:S02]  /*5d40*/  IMAD R5, R6, UR4, R5 ;  /* 0x0000000406057c24 */ /* 0x002fe4000f8e0205 */
[----:B0-----:R-:W-:Y:S02]  /*5d50*/  @P0 IMAD R10, R12, R3, R11 ;  /* 0x000000030c0a0224 */ /* 0x001fe400078e020b */
[----:B------:R-:W-:Y:S02]  /*5d60*/  IMAD R4, R6, UR5, R4 ;  /* 0x0000000506047c24 */ /* 0x000fe4000f8e0204 */
[C---:B---3--:R-:W-:Y:S02]  /*5d70*/  @P0 IMAD R5, R10.reuse, R8, R5 ;  /* 0x000000080a050224 */ /* 0x048fe400078e0205 */
[----:B------:R-:W-:-:S07]  /*5d80*/  @P0 IMAD R4, R10, R9, R4 ;  /* 0x000000090a040224 */ /* 0x000fce00078e0204 */
.L_x_39760:
[----:B------:R-:W0:Y:S02]  /*5d90*/  LDCU.128 UR8, c[0x0][0x580] ;  /* 0x0000b000ff0877ac */ /* 0x000e240008000c00 */
[----:B0-----:R-:W-:-:S04]  /*5da0*/  IADD3 R6, P0, PT, R4, UR10, RZ ;  /* 0x0000000a04067c10 */ /* 0x001fc8000ff1e0ff */
[----:B------:R-:W-:-:S05]  /*5db0*/  IADD3.X R7, PT, PT, RZ, UR11, RZ, P0, !PT ;  /* 0x0000000bff077c10 */ /* 0x000fca00087fe4ff */
[----:B------:R0:W2:Y:S01]  /*5dc0*/  LDG.E.S16 R6, desc[UR6][R6.64] ;  /* 0x0000000606067981 */ /* 0x0000a2000c1e1700 */
[-C--:B------:R-:W-:Y:S02]  /*5dd0*/  IABS R10, R2.reuse ;  /* 0x00000002000a7213 */ /* 0x080fe40000000000 */
        /* <DEDUP_REMOVED lines=30> */
[----:B------:R-:W-:-:S05]  /*5fc0*/  IADD3 R7, PT, PT, R7, R0, RZ ;  /* 0x0000000007077210 */ /* 0x000fca0007ffe0ff */
[----:B------:R-:W-:Y:S01]  /*5fd0*/  STG.E.U16 desc[UR6][R2.64], R7 ;  /* 0x0000000702007986 */ /* 0x000fe2000c101506 */
[----:B------:R-:W-:Y:S05]  /*5fe0*/  EXIT ;  /* 0x000000000000794d */ /* 0x000fea0003800000 */
.L_x_39761:
        /* <DEDUP_REMOVED lines=9> */
.L_x_50251:


//--------------------- .text._ZN2at6native27unrolled_elementwise_kernelINS0_13BUnaryFunctorIsssZZZNS0_21remainder_kernel_cudaERNS_18TensorIteratorBaseEENKUlvE_clEvENKUlvE3_clEvEUlssE_EESt5arrayIPcLm2EELi4E23TrivialOffsetCalculatorILi1EjESD_NS0_6memory15LoadWithoutCastENSE_16StoreWithoutCastEEEviT_T0_T2_T3_T4_T5_ --------------------------
	.section	.text._ZN2at6native27unrolled_elementwise_kernelINS0_13BUnaryFunctorIsssZZZNS0_21remainder_kernel_cudaERNS_18TensorIteratorBaseEENKUlvE_clEvENKUlvE3_clEvEUlssE_EESt5arrayIPcLm2EELi4E23TrivialOffsetCalculatorILi1EjESD_NS0_6memory15LoadWithoutCastENSE_16StoreWithoutCastEEEviT_T0_T2_T3_T4_T5_,"ax",@progbits
	.align	128
        .global         _ZN2at6native27unrolled_elementwise_kernelINS0_13BUnaryFunctorIsssZZZNS0_21remainder_kernel_cudaERNS_18TensorIteratorBaseEENKUlvE_clEvENKUlvE3_clEvEUlssE_EESt5arrayIPcLm2EELi4E23TrivialOffsetCalculatorILi1EjESD_NS0_6memory15LoadWithoutCastENSE_16StoreWithoutCastEEEviT_T0_T2_T3_T4_T5_
        .type           _ZN2at6native27unrolled_elementwise_kernelINS0_13BUnaryFunctorIsssZZZNS0_21remainder_kernel_cudaERNS_18TensorIteratorBaseEENKUlvE_clEvENKUlvE3_clEvEUlssE_EESt5arrayIPcLm2EELi4E23TrivialOffsetCalculatorILi1EjESD_NS0_6memory15LoadWithoutCastENSE_16StoreWithoutCastEEEviT_T0_T2_T3_T4_T5_,@function
        .size           _ZN2at6native27unrolled_elementwise_kernelINS0_13BUnaryFunctorIsssZZZNS0_21remainder_kernel_cudaERNS_18TensorIteratorBaseEENKUlvE_clEvENKUlvE3_clEvEUlssE_EESt5arrayIPcLm2EELi4E23TrivialOffsetCalculatorILi1EjESD_NS0_6memory15LoadWithoutCastENSE_16StoreWithoutCastEEEviT_T0_T2_T3_T4_T5_,(.L_x_50252 - _ZN2at6native27unrolled_elementwise_kernelINS0_13BUnaryFunctorIsssZZZNS0_21remainder_kernel_cudaERNS_18TensorIteratorBaseEENKUlvE_clEvENKUlvE3_clEvEUlssE_EESt5arrayIPcLm2EELi4E23TrivialOffsetCalculatorILi1EjESD_NS0_6memory15LoadWithoutCastENSE_16StoreWithoutCastEEEviT_T0_T2_T3_T4_T5_)
        .other          _ZN2at6native27unrolled_elementwise_kernelINS0_13BUnaryFunctorIsssZZZNS0_21remainder_kernel_cudaERNS_18TensorIteratorBaseEENKUlvE_clEvENKUlvE3_clEvEUlssE_EESt5arrayIPcLm2EELi4E23TrivialOffsetCalculatorILi1EjESD_NS0_6memory15LoadWithoutCastENSE_16StoreWithoutCastEEEviT_T0_T2_T3_T4_T5_,@"STO_CUDA_ENTRY STV_DEFAULT"
_ZN2at6native27unrolled_elementwise_kernelINS0_13BUnaryFunctorIsssZZZNS0_21remainder_kernel_cudaERNS_18TensorIteratorBaseEENKUlvE_clEvENKUlvE3_clEvEUlssE_EESt5arrayIPcLm2EELi4E23TrivialOffsetCalculatorILi1EjESD_NS0_6memory15LoadWithoutCastENSE_16StoreWithoutCastEEEviT_T0_T2_T3_T4_T5_:
.text._ZN2at6native27unrolled_elementwise_kernelINS0_13BUnaryFunctorIsssZZZNS0_21remainder_kernel_cudaERNS_18TensorIteratorBaseEENKUlvE_clEvENKUlvE3_clEvEUlssE_EESt5arrayIPcLm2EELi4E23TrivialOffsetCalculatorILi1EjESD_NS0_6memory15LoadWithoutCastENSE_16StoreWithoutCastEEEviT_T0_T2_T3_T4_T5_:
[----:B------:R-:W-:Y:S01]  /*0000*/  LDC R1, c[0x0][0x37c] ;  /* 0x0000df00ff017b82 */ /* 0x000fe20000000800 */
[----:B------:R-:W0:Y:S07]  /*0010*/  S2R R5, SR_CTAID.X ;  /* 0x0000000000057919 */ /* 0x000e2e0000002500 */
[----:B------:R-:W0:Y:S01]  /*0020*/  LDC R0, c[0x0][0x380] ;  /* 0x0000e000ff007b82 */ /* 0x000e220000000800 */
[----:B------:R-:W1:Y:S01]  /*0030*/  LDCU.64 UR4, c[0x0][0x358] ;  /* 0x00006b00ff0477ac */ /* 0x000e620008000a00 */
[----:B------:R-:W-:Y:S01]  /*0040*/  IMAD.MOV.U32 R20, RZ, RZ, RZ ;  /* 0x000000ffff147224 */ /* 0x000fe200078e00ff */
[----:B------:R-:W2:Y:S01]  /*0050*/  S2R R4, SR_TID.X ;  /* 0x0000000000047919 */ /* 0x000ea20000002100 */
[----:B------:R-:W-:-:S02]  /*0060*/  IMAD.MOV.U32 R6, RZ, RZ, RZ ;  /* 0x000000ffff067224 */ /* 0x000fc400078e00ff */
[----:B0-----:R-:W-:Y:S02]  /*0070*/  IMAD R7, R5, -0x200, R0 ;  /* 0xfffffe0005077824 */ /* 0x001fe400078e0200 */
[----:B--2---:R-:W-:-:S03]  /*0080*/  IMAD.MOV.U32 R0, RZ, RZ, R4 ;  /* 0x000000ffff007224 */ /* 0x004fc600078e0004 */
[----:B------:R-:W-:-:S13]  /*0090*/  ISETP.GE.AND P0, PT, R4, R7, PT ;  /* 0x000000070400720c */ /* 0x000fda0003f06270 */
[----:B------:R-:W-:-:S05]  /*00a0*/  @!P0 VIADD R4, R0, 0x80 ;  /* 0x0000008000048836 */ /* 0x000fca0000000000 */
[----:B------:R-:W-:-:S13]  /*00b0*/  ISETP.GE.AND P1, PT, R4, R7, PT ;  /* 0x000000070400720c */ /* 0x000fda0003f26270 */
[----:B------:R-:W-:Y:S01]  /*00c0*/  @!P1 IMAD R9, R5, 0x200, R4 ;  /* 0x0000020005099824 */ /* 0x000fe200078e0204 */
[----:B------:R-:W0:Y:S01]  /*00d0*/  @!P1 LDC.64 R12, c[0x0][0x390] ;  /* 0x0000e400ff0c9b82 */ /* 0x000e220000000a00 */
[----:B------:R-:W-:-:S05]  /*00e0*/  @!P1 VIADD R4, R4, 0x80 ;  /* 0x0000008004049836 */ /* 0x000fca0000000000 */
[----:B------:R-:W-:-:S13]  /*00f0*/  ISETP.GE.AND P3, PT, R4, R7, PT ;  /* 0x000000070400720c */ /* 0x000fda0003f66270 */
[----:B------:R-:W2:Y:S01]  /*0100*/  @!P3 LDC.64 R2, c[0x0][0x390] ;  /* 0x0000e400ff02bb82 */ /* 0x000ea20000000a00 */
[----:B------:R-:W-:Y:S02]  /*0110*/  @!P3 IMAD R19, R5, 0x200, R4 ;  /* 0x000002000513b824 */ /* 0x000fe400078e0204 */
[----:B------:R-:W-:Y:S02]  /*0120*/  @!P3 VIADD R4, R4, 0x80 ;  /* 0x000000800404b836 */ /* 0x000fe40000000000 */
[----:B0-----:R-:W-:-:S03]  /*0130*/  @!P1 IMAD.WIDE.U32 R12, R9, 0x2, R12 ;  /* 0x00000002090c9825 */ /* 0x001fc600078e000c */
[----:B------:R-:W-:Y:S01]  /*0140*/  ISETP.GE.AND P2, PT, R4, R7, PT ;  /* 0x000000070400720c */ /* 0x000fe20003f46270 */
[----:B--2---:R-:W-:-:S12]  /*0150*/  @!P3 IMAD.WIDE.U32 R18, R19, 0x2, R2 ;  /* 0x000000021312b825 */ /* 0x004fd800078e0002 */
[----:B------:R-:W0:Y:S01]  /*0160*/  @!P2 LDC.64 R14, c[0x0][0x390] ;  /* 0x0000e400ff0eab82 */ /* 0x000e220000000a00 */
[C---:B------:R-:W-:Y:S01]  /*0170*/  @!P2 LEA R11, R5.reuse, R4, 0x9 ;  /* 0x00000004050ba211 */ /* 0x040fe200078e48ff */
[----:B-1----:R1:W5:Y:S01]  /*0180*/  @!P1 LDG.E.S16 R20, desc[UR4][R12.64] ;  /* 0x000000040c149981 */ /* 0x002362000c1e1700 */
[----:B------:R-:W-:Y:S02]  /*0190*/  @!P0 IMAD R9, R5, 0x200, R0 ;  /* 0x0000020005098824 */ /* 0x000fe400078e0200 */
[----:B------:R-:W-:-:S03]  /*01a0*/  IMAD.MOV.U32 R10, RZ, RZ, RZ ;  /* 0x000000ffff0a7224 */ /* 0x000fc600078e00ff */
[----:B------:R-:W2:Y:S01]  /*01b0*/  LDC.U16 R8, c[0x0][0x386] ;  /* 0x0000e180ff087b82 */ /* 0x000ea20000000400 */
[----:B------:R-:W-:Y:S01]  /*01c0*/  IMAD.MOV.U32 R4, RZ, RZ, RZ ;  /* 0x000000ffff047224 */ /* 0x000fe200078e00ff */
[----:B------:R-:W-:Y:S01]  /*01d0*/  IADD3 R22, PT, PT, R0, 0x80, RZ ;  /* 0x0000008000167810 */ /* 0x000fe20007ffe0ff */
[----:B------:R-:W-:Y:S05]  /*01e0*/  BSSY.RECONVERGENT B0, `(.L_x_39762) ;  /* 0x0000032000007945 */ /* 0x000fea0003800200 */
[----:B------:R-:W3:Y:S01]  /*01f0*/  @!P0 LDC.64 R2, c[0x0][0x390] ;  /* 0x0000e400ff028b82 */ /* 0x000ee20000000a00 */
[----:B------:R-:W5:Y:S01]  /*0200*/  @!P3 LDG.E.S16 R6, desc[UR4][R18.64] ;  /* 0x000000041206b981 */ /* 0x000f62000c1e1700 */
[----:B0-----:R-:W-:-:S04]  /*0210*/  @!P2 IMAD.WIDE.U32 R14, R11, 0x2, R14 ;  /* 0x000000020b0ea825 */ /* 0x001fc800078e000e */
[----:B-1----:R-:W-:Y:S01]  /*0220*/  VIADD R12, R0, 0x100 ;  /* 0x00000100000c7836 */ /* 0x002fe20000000000 */
[----:B------:R0:W5:Y:S01]  /*0230*/  @!P2 LDG.E.S16 R4, desc[UR4][R14.64] ;  /* 0x000000040e04a981 */ /* 0x000162000c1e1700 */
[----:B---3--:R-:W-:-:S05]  /*0240*/  @!P0 IMAD.WIDE.U32 R2, R9, 0x2, R2 ;  /* 0x0000000209028825 */ /* 0x008fca00078e0002 */
[----:B------:R1:W5:Y:S01]  /*0250*/  @!P0 LDG.E.S16 R10, desc[UR4][R2.64] ;  /* 0x00000004020a8981 */ /* 0x000362000c1e1700 */
[----:B------:R-:W-:-:S13]  /*0260*/  ISETP.GE.AND P0, PT, R0, R7, PT ;  /* 0x000000070000720c */ /* 0x000fda0003f06270 */
[----:B------:R-:W1:Y:S01]  /*0270*/  @!P0 LDC.64 R16, c[0x0][0x388] ;  /* 0x0000e200ff108b82 */ /* 0x000e620000000a00 */
[----:B0-----:R-:W-:Y:S01]  /*0280*/  VIADD R14, R0, 0x180 ;  /* 0x00000180000e7836 */ /* 0x001fe20000000000 */
[----:B--2---:R-:W-:Y:S01]  /*0290*/  PRMT R11, R8, 0x9910, RZ ;  /* 0x00009910080b7816 */ /* 0x004fe200000000ff */
[----:B------:R-:W-:Y:S02]  /*02a0*/  @!P0 IMAD R9, R5, 0x200, R0 ;  /* 0x0000020005098824 */ /* 0x000fe400078e0200 */
[----:B------:R-:W-:Y:S01]  /*02b0*/  @!P0 IMAD.MOV.U32 R0, RZ, RZ, R22 ;  /* 0x000000ffff008224 */ /* 0x000fe200078e0016 */
[-C--:B------:R-:W-:Y:S02]  /*02c0*/  ISETP.GE.AND P1, PT, R22, R7.reuse, PT ;  /* 0x000000071600720c */ /* 0x080fe40003f26270 */
[-C--:B------:R-:W-:Y:S02]  /*02d0*/  ISETP.GE.AND P2, PT, R12, R7.reuse, PT ;  /* 0x000000070c00720c */ /* 0x080fe40003f46270 */
[----:B------:R-:W-:-:S02]  /*02e0*/  ISETP.GE.AND P3, PT, R14, R7, PT ;  /* 0x000000070e00720c */ /* 0x000fc40003f66270 */
[----:B------:R-:W-:Y:S01]  /*02f0*/  ISETP.GE.AND P4, PT, R0, R7, PT ;  /* 0x000000070000720c */ /* 0x000fe20003f86270 */
[----:B-1----:R-:W-:-:S04]  /*0300*/  @!P0 IMAD.WIDE.U32 R2, R9, 0x2, R16 ;  /* 0x0000000209028825 */ /* 0x002fc800078e0010 */
[----:B------:R-:W-:Y:S01]  /*0310*/  IMAD.MOV.U32 R9, RZ, RZ, R11 ;  /* 0x000000ffff097224 */ /* 0x000fe200078e000b */
[----:B------:R-:W-:Y:S07]  /*0320*/  @P0 BRA `(.L_x_39763) ;  /* 0x0000000000740947 */ /* 0x000fee0003800000 */
[-C--:B------:R-:W-:Y:S02]  /*0330*/  IABS R14, R9.reuse ;  /* 0x00000009000e7213 */ /* 0x080fe40000000000 */
[----:B------:R-:W-:Y:S02]  /*0340*/  IABS R17, R9 ;  /* 0x0000000900117213 */ /* 0x000fe40000000000 */
[----:B------:R-:W0:Y:S01]  /*0350*/  I2F.RP R11, R14 ;  /* 0x0000000e000b7306 */ /* 0x000e220000209400 */
[----:B-----5:R-:W-:-:S07]  /*0360*/  IABS R16, R10 ;  /* 0x0000000a00107213 */ /* 0x020fce0000000000 */
        /* <DEDUP_REMOVED lines=25> */
.L_x_39763:
[----:B------:R-:W-:Y:S05]  /*0500*/  BSYNC.RECONVERGENT B0 ;  /* 0x0000000000007941 */ /* 0x000fea0003800200 */
.L_x_39762:
[----:B------:R-:W-:Y:S04]  /*0510*/  BSSY.RECONVERGENT B0, `(.L_x_39764) ;  /* 0x0000021000007945 */ /* 0x000fe80003800200 */
[----:B------:R-:W-:Y:S05]  /*0520*/  @P1 BRA `(.L_x_39765) ;  /* 0x00000000007c1947 */ /* 0x000fea0003800000 */
[-C--:B------:R-:W-:Y:S02]  /*0530*/  IABS R15, R9.reuse ;  /* 0x00000009000f7213 */ /* 0x080fe40000000000 */
[----:B------:R-:W-:Y:S02]  /*0540*/  IABS R18, R9 ;  /* 0x0000000900127213 */ /* 0x000fe40000000000 */
[----:B-----5:R-:W0:Y:S01]  /*0550*/  I2F.RP R10, R15 ;  /* 0x0000000f000a7306 */ /* 0x020e220000209400 */
[----:B------:R-:W-:Y:S02]  /*0560*/  IABS R16, R20 ;  /* 0x0000001400107213 */ /* 0x000fe40000000000 */
[----:B------:R-:W-:Y:S01]  /*0570*/  IMAD.MOV R18, RZ, RZ, -R18 ;  /* 0x000000ffff127224 */ /* 0x000fe200078e0a12 */
[----:B------:R-:W-:Y:S02]  /*0580*/  ISETP.GE.AND P5, PT, R20, RZ, PT ;  /* 0x000000ff1400720c */ /* 0x000fe40003fa6270 */
[----:B------:R-:W-:-:S02]  /*0590*/  ISETP.NE.AND P6, PT, R9, RZ, PT ;  /* 0x000000ff0900720c */ /* 0x000fc40003fc5270 */
[----:B0-----:R-:W0:Y:S02]  /*05a0*/  MUFU.RCP R10, R10 ;  /* 0x0000000a000a7308 */ /* 0x001e240000001000 */
[----:B0-----:R-:W-:-:S06]  /*05b0*/  VIADD R12, R10, 0xffffffe ;  /* 0x0ffffffe0a0c7836 */ /* 0x001fcc0000000000 */
[----:B------:R0:W1:Y:S02]  /*05c0*/  F2I.FTZ.U32.TRUNC.NTZ R13, R12 ;  /* 0x0000000c000d7305 */ /* 0x000064000021f000 */
[----:B0-----:R-:W-:Y:S02]  /*05d0*/  IMAD.MOV.U32 R12, RZ, RZ, RZ ;  /* 0x000000ffff0c7224 */ /* 0x001fe400078e00ff */
[----:B-1----:R-:W-:-:S04]  /*05e0*/  IMAD.MOV R14, RZ, RZ, -R13 ;  /* 0x000000ffff0e7224 */ /* 0x002fc800078e0a0d */
        /* <DEDUP_REMOVED lines=19> */
.L_x_39765:
[----:B------:R-:W-:Y:S05]  /*0720*/  BSYNC.RECONVERGENT B0 ;  /* 0x0000000000007941 */ /* 0x000fea0003800200 */
.L_x_39764:
[----:B------:R-:W-:Y:S04]  /*0730*/  BSSY.RECONVERGENT B0, `(.L_x_39766) ;  /* 0x0000020000007945 */ /* 0x000fe80003800200 */
[----:B------:R-:W-:Y:S05]  /*0740*/  @P2 BRA `(.L_x_39767) ;  /* 0x0000000000782947 */ /* 0x000fea0003800000 */
[-C--:B------:R-:W-:Y:S02]  /*0750*/  IABS R15, R9.reuse ;  /* 0x00000009000f7213 */ /* 0x080fe40000000000 */
        /* <DEDUP_REMOVED lines=29> */
.L_x_39767:
[----:B------:R-:W-:Y:S05]  /*0930*/  BSYNC.RECONVERGENT B0 ;  /* 0x0000000000007941 */ /* 0x000fea0003800200 */
.L_x_39766:
        /* <DEDUP_REMOVED lines=32> */
.L_x_39769:
[----:B------:R-:W-:Y:S05]  /*0b40*/  BSYNC.RECONVERGENT B0 ;  /* 0x0000000000007941 */ /* 0x000fea0003800200 */
.L_x_39768:
[----:B------:R0:W-:Y:S01]  /*0b50*/  @!P0 STG.E.U16 desc[UR4][R2.64], R11 ;  /* 0x0000000b02008986 */ /* 0x0001e2000c101504 */
[----:B------:R-:W-:Y:S04]  /*0b60*/  BSSY.RECONVERGENT B0, `(.L_x_39770) ;  /* 0x000000c000007945 */ /* 0x000fe80003800200 */
[----:B------:R-:W-:Y:S05]  /*0b70*/  @P4 BRA `(.L_x_39771) ;  /* 0x0000000000284947 */ /* 0x000fea0003800000 */
[----:B0-----:R-:W0:Y:S01]  /*0b80*/  LDC.64 R2, c[0x0][0x388] ;  /* 0x0000e200ff027b82 */ /* 0x001e220000000a00 */
[----:B------:R-:W-:Y:S01]  /*0b90*/  LEA R9, R5, R0, 0x9 ;  /* 0x0000000005097211 */ /* 0x000fe200078e48ff */
[----:B------:R-:W-:-:S05]  /*0ba0*/  VIADD R0, R0, 0x80 ;  /* 0x0000008000007836 */ /* 0x000fca0000000000 */
[----:B------:R-:W-:-:S13]  /*0bb0*/  ISETP.GE.AND P0, PT, R0, R7, PT ;  /* 0x000000070000720c */ /* 0x000fda0003f06270 */
[----:B------:R-:W-:Y:S02]  /*0bc0*/  @!P0 IMAD R11, R5, 0x200, R0 ;  /* 0x00000200050b8824 */ /* 0x000fe400078e0200 */
[----:B------:R-:W-:Y:S02]  /*0bd0*/  @!P0 VIADD R0, R0, 0x80 ;  /* 0x0000008000008836 */ /* 0x000fe40000000000 */
[----:B0-----:R-:W-:-:S04]  /*0be0*/  IMAD.WIDE.U32 R8, R9, 0x2, R2 ;  /* 0x0000000209087825 */ /* 0x001fc800078e0002 */
[----:B------:R-:W-:Y:S01]  /*0bf0*/  @!P0 IMAD.WIDE.U32 R2, R11, 0x2, R2 ;  /* 0x000000020b028825 */ /* 0x000fe200078e0002 */
[----:B-----5:R1:W-:Y:S04]  /*0c00*/  STG.E.U16 desc[UR4][R8.64], R10 ;  /* 0x0000000a08007986 */ /* 0x0203e8000c101504 */
[----:B------:R1:W-:Y:S02]  /*0c10*/  @!P0 STG.E.U16 desc[UR4][R2.64], R6 ;  /* 0x0000000602008986 */ /* 0x0003e4000c101504 */
.L_x_39771:
[----:B------:R-:W-:Y:S05]  /*0c20*/  BSYNC.RECONVERGENT B0 ;  /* 0x0000000000007941 */ /* 0x000fea0003800200 */
.L_x_39770:
[----:B------:R-:W-:-:S13]  /*0c30*/  ISETP.GE.AND P0, PT, R0, R7, PT ;  /* 0x000000070000720c */ /* 0x000fda0003f06270 */
[----:B------:R-:W-:Y:S05]  /*0c40*/  @P0 EXIT ;  /* 0x000000000000094d */ /* 0x000fea0003800000 */
[----:B01----:R-:W0:Y:S01]  /*0c50*/  LDC.64 R2, c[0x0][0x388] ;  /* 0x0000e200ff027b82 */ /* 0x003e220000000a00 */
[----:B------:R-:W-:-:S04]  /*0c60*/  IMAD R5, R5, 0x200, R0 ;  /* 0x0000020005057824 */ /* 0x000fc800078e0200 */
[----:B0-----:R-:W-:-:S05]  /*0c70*/  IMAD.WIDE.U32 R2, R5, 0x2, R2 ;  /* 0x0000000205027825 */ /* 0x001fca00078e0002 */
[----:B------:R-:W-:Y:S01]  /*0c80*/  STG.E.U16 desc[UR4][R2.64], R13 ;  /* 0x0000000d02007986 */ /* 0x000fe2000c101504 */
[----:B------:R-:W-:Y:S05]  /*0c90*/  EXIT ;  /* 0x000000000000794d */ /* 0x000fea0003800000 */
.L_x_39772:
        /* <DEDUP_REMOVED lines=14> */
.L_x_50252:


//--------------------- .text._ZN2at6native29vectorized_elementwise_kernelILi2ENS0_13BUnaryFunctorIsssZZZNS0_21remainder_kernel_cudaERNS_18TensorIteratorBaseEENKUlvE_clEvENKUlvE3_clEvEUlssE_EESt5arrayIPcLm2EEEEviT0_T1_ --------------------------
	.section	.text._ZN2at6native29vectorized_elementwise_kernelILi2ENS0_13BUnaryFunctorIsssZZZNS0_21remainder_kernel_cudaERNS_18TensorIteratorBaseEENKUlvE_clEvENKUlvE3_clEvEUlssE_EESt5arrayIPcLm2EEEEviT0_T1_,"ax",@progbits
	.align	128
        .global         _ZN2at6native29vectorized_elementwise_kernelILi2ENS0_13BUnaryFunctorIsssZZZNS0_21remainder_kernel_cudaERNS_18TensorIteratorBaseEENKUlvE_clEvENKUlvE3_clEvEUlssE_EESt5arrayIPcLm2EEEEviT0_T1_
        .type           _ZN2at6native29vectorized_elementwise_kernelILi2ENS0_13BUnaryFunctorIsssZZZNS0_21remainder_kernel_cudaERNS_18TensorIteratorBaseEENKUlvE_clEvENKUlvE3_clEvEUlssE_EESt5arrayIPcLm2EEEEviT0_T1_,@function
        .size           _ZN2at6native29vectorized_elementwise_kernelILi2ENS0_13BUnaryFunctorIsssZZZNS0_21remainder_kernel_cudaERNS_18TensorIteratorBaseEENKUlvE_clEvENKUlvE3_clEvEUlssE_EESt5arrayIPcLm2EEEEviT0_T1_,(.L_x_50253 - _ZN2at6native29vectorized_elementwise_kernelILi2ENS0_13BUnaryFunctorIsssZZZNS0_21remainder_kernel_cudaERNS_18TensorIteratorBaseEENKUlvE_clEvENKUlvE3_clEvEUlssE_EESt5arrayIPcLm2EEEEviT0_T1_)
        .other          _ZN2at6native29vectorized_elementwise_kernelILi2ENS0_13BUnaryFunctorIsssZZZNS0_21remainder_kernel_cudaERNS_18TensorIteratorBaseEENKUlvE_clEvENKUlvE3_clEvEUlssE_EESt5arrayIPcLm2EEEEviT0_T1_,@"STO_CUDA_ENTRY STV_DEFAULT"
_ZN2at6native29vectorized_elementwise_kernelILi2ENS0_13BUnaryFunctorIsssZZZNS0_21remainder_kernel_cudaERNS_18TensorIteratorBaseEENKUlvE_clEvENKUlvE3_clEvEUlssE_EESt5arrayIPcLm2EEEEviT0_T1_:
.text._ZN2at6native29vectorized_elementwise_kernelILi2ENS0_13BUnaryFunctorIsssZZZNS0_21remainder_kernel_cudaERNS_18TensorIteratorBaseEENKUlvE_clEvENKUlvE3_clEvEUlssE_EESt5arrayIPcLm2EEEEviT0_T1_:
        /* <DEDUP_REMOVED lines=10> */
[----:B------:R-:W-:Y:S01]  /*00a0*/  IMAD.MOV.U32 R16, RZ, RZ, RZ ;  /* 0x000000ffff107224 */ /* 0x000fe200078e00ff */
[----:B0-----:R-:W-:Y:S01]  /*00b0*/  ISETP.GE.U32.AND P0, PT, R2, R7, PT ;  /* 0x000000070200720c */ /* 0x001fe20003f06070 */
[----:B------:R-:W-:-:S12]  /*00c0*/  IMAD.MOV.U32 R9, RZ, RZ, R2 ;  /* 0x000000ffff097224 */ /* 0x000fd800078e0002 */
[----:B------:R-:W-:-:S05]  /*00d0*/  @!P0 VIADD R2, R9, 0x80 ;  /* 0x0000008009028836 */ /* 0x000fca0000000000 */
[----:B------:R-:W-:-:S13]  /*00e0*/  ISETP.GE.U32.AND P6, PT, R2, R7, PT ;  /* 0x000000070200720c */ /* 0x000fda0003fc6070 */
[----:B------:R-:W-:Y:S01]  /*00f0*/  @!P6 IMAD.IADD R13, R6, 0x1, R2 ;  /* 0x00000001060de824 */ /* 0x000fe200078e0202 */
[----:B------:R-:W0:Y:S01]  /*0100*/  @!P6 LDC.64 R14, c[0x0][0x390] ;  /* 0x0000e400ff0eeb82 */ /* 0x000e220000000a00 */
[----:B------:R-:W-:-:S05]  /*0110*/  @!P6 VIADD R2, R2, 0x80 ;  /* 0x000000800202e836 */ /* 0x000fca0000000000 */
[----:B------:R-:W-:-:S13]  /*0120*/  ISETP.GE.U32.AND P5, PT, R2, R7, PT ;  /* 0x000000070200720c */ /* 0x000fda0003fa6070 */
[----:B------:R-:W-:Y:S01]  /*0130*/  @!P5 IMAD.IADD R17, R6, 0x1, R2 ;  /* 0x000000010611d824 */ /* 0x000fe200078e0202 */
[----:B------:R-:W1:Y:S01]  /*0140*/  @!P5 LDC.64 R10, c[0x0][0x390] ;  /* 0x0000e400ff0adb82 */ /* 0x000e620000000a00 */
[----:B------:R-:W-:Y:S02]  /*0150*/  @!P5 VIADD R2, R2, 0x80 ;  /* 0x000000800202d836 */ /* 0x000fe40000000000 */
[----:B0-----:R-:W-:-:S03]  /*0160*/  @!P6 IMAD.WIDE.U32 R14, R13, 0x2, R14 ;  /* 0x000000020d0ee825 */ /* 0x001fc600078e000e */
[----:B------:R-:W-:Y:S02]  /*0170*/  ISETP.GE.U32.AND P4, PT, R2, R7, PT ;  /* 0x000000070200720c */ /* 0x000fe40003f86070 */
[----:B------:R0:W5:Y:S11]  /*0180*/  @!P6 LDG.E.S16 R16, desc[UR4][R14.64] ;  /* 0x000000040e10e981 */ /* 0x000176000c1e1700 */
[----:B------:R-:W-:Y:S01]  /*0190*/  @!P4 IMAD.IADD R19, R6, 0x1, R2 ;  /* 0x000000010613c824 */ /* 0x000fe200078e0202 */
[----:B------:R-:W3:Y:S01]  /*01a0*/  @!P4 LDC.64 R22, c[0x0][0x390] ;  /* 0x0000e400ff16cb82 */ /* 0x000ee20000000a00 */
        /* <DEDUP_REMOVED lines=11> */
[----:B0-----:R-:W0:Y:S01]  /*0260*/  @!P1 LDC.64 R14, c[0x0][0x390] ;  /* 0x0000e400ff0e9b82 */ /* 0x001e220000000a00 */
[----:B------:R-:W-:-:S05]  /*0270*/  @!P1 VIADD R2, R2, 0x80 ;  /* 0x0000008002029836 */ /* 0x000fca0000000000 */
[----:B------:R-:W-:Y:S01]  /*0280*/  ISETP.GE.U32.AND P6, PT, R2, R7, PT ;  /* 0x000000070200720c */ /* 0x000fe20003fc6070 */
[----:B----4-:R-:W-:-:S12]  /*0290*/  @!P3 IMAD.WIDE.U32 R26, R27, 0x2, R4 ;  /* 0x000000021b1ab825 */ /* 0x010fd800078e0004 */
[----:B------:R-:W4:Y:S01]  /*02a0*/  @!P6 LDC.64 R4, c[0x0][0x390] ;  /* 0x0000e400ff04eb82 */ /* 0x000f220000000a00 */
[----:B------:R-:W-:Y:S02]  /*02b0*/  IMAD.MOV.U32 R18, RZ, RZ, RZ ;  /* 0x000000ffff127224 */ /* 0x000fe400078e00ff */
[----:B-1----:R-:W-:-:S04]  /*02c0*/  @!P5 IMAD.WIDE.U32 R10, R17, 0x2, R10 ;  /* 0x00000002110ad825 */ /* 0x002fc800078e000a */
[----:B------:R-:W-:Y:S01]  /*02d0*/  @!P6 IMAD.IADD R13, R6, 0x1, R2 ;  /* 0x00000001060de824 */ /* 0x000fe200078e0202 */
[----:B------:R1:W5:Y:S01]  /*02e0*/  @!P5 LDG.E.S16 R18, desc[UR4][R10.64] ;  /* 0x000000040a12d981 */ /* 0x000362000c1e1700 */
[----:B------:R-:W-:Y:S02]  /*02f0*/  IMAD.MOV.U32 R12, RZ, RZ, RZ ;  /* 0x000000ffff0c7224 */ /* 0x000fe400078e00ff */
[----:B--2---:R-:W-:-:S04]  /*0300*/  @!P2 IMAD.WIDE.U32 R2, R3, 0x2, R24 ;  /* 0x000000020302a825 */ /* 0x004fc800078e0018 */
[----:B------:R-:W-:Y:S01]  /*0310*/  IMAD.MOV.U32 R8, RZ, RZ, RZ ;  /* 0x000000ffff087224 */ /* 0x000fe200078e00ff */
[----:B------:R-:W5:Y:S01]  /*0320*/  @!P3 LDG.E.S16 R12, desc[UR4][R26.64] ;  /* 0x000000041a0cb981 */ /* 0x000f62000c1e1700 */
[----:B-1----:R-:W-:-:S04]  /*0330*/  CS2R R10, SRZ ;  /* 0x00000000000a7805 */ /* 0x002fc8000001ff00 */
[----:B------:R-:W5:Y:S01]  /*0340*/  @!P2 LDG.E.S16 R8, desc[UR4][R2.64] ;  /* 0x000000040208a981 */ /* 0x000f62000c1e1700 */
[----:B----4-:R-:W-:-:S05]  /*0350*/  @!P6 IMAD.WIDE.U32 R24, R13, 0x2, R4 ;  /* 0x000000020d18e825 */ /* 0x010fca00078e0004 */
[----:B------:R-:W5:Y:S01]  /*0360*/  @!P6 LDG.E.S16 R11, desc[UR4][R24.64] ;  /* 0x00000004180be981 */ /* 0x000f62000c1e1700 */
[----:B------:R-:W-:Y:S02]  /*0370*/  IMAD.MOV.U32 R17, RZ, RZ, RZ ;  /* 0x000000ffff117224 */ /* 0x000fe400078e00ff */
[----:B---3--:R-:W-:-:S05]  /*0380*/  @!P4 IMAD.WIDE.U32 R22, R19, 0x2, R22 ;  /* 0x000000021316c825 */ /* 0x008fca00078e0016 */
[----:B------:R1:W5:Y:S02]  /*0390*/  @!P4 LDG.E.S16 R17, desc[UR4][R22.64] ;  /* 0x000000041611c981 */ /* 0x000364000c1e1700 */
[----:B-1----:R-:W1:Y:S01]  /*03a0*/  @!P0 LDC.64 R22, c[0x0][0x390] ;  /* 0x0000e400ff168b82 */ /* 0x002e620000000a00 */
[----:B------:R-:W-:Y:S02]  /*03b0*/  @!P0 IMAD.IADD R5, R6, 0x1, R9 ;  /* 0x0000000106058824 */ /* 0x000fe400078e0209 */
[----:B------:R-:W-:Y:S02]  /*03c0*/  IMAD.MOV.U32 R4, RZ, RZ, RZ ;  /* 0x000000ffff047224 */ /* 0x000fe400078e00ff */
[----:B0-----:R-:W-:Y:S01]  /*03d0*/  @!P1 IMAD.WIDE.U32 R20, R21, 0x2, R14 ;  /* 0x0000000215149825 */ /* 0x001fe200078e000e */
[----:B------:R-:W-:Y:S03]  /*03e0*/  BSSY.RECONVERGENT B0, `(.L_x_39774) ;  /* 0x0000026000007945 */ /* 0x000fe60003800200 */
[----:B-1----:R-:W-:Y:S01]  /*03f0*/  @!P0 IMAD.WIDE.U32 R22, R5, 0x2, R22 ;  /* 0x0000000205168825 */ /* 0x002fe200078e0016 */
[----:B------:R0:W5:Y:S04]  /*0400*/  @!P1 LDG.E.S16 R10, desc[UR4][R20.64] ;  /* 0x00000004140a9981 */ /* 0x000168000c1e1700 */
[----:B------:R0:W5:Y:S01]  /*0410*/  @!P0 LDG.E.S16 R4, desc[UR4][R22.64] ;  /* 0x0000000416048981 */ /* 0x000162000c1e1700 */
[C---:B------:R-:W-:Y:S01]  /*0420*/  ISETP.GE.U32.AND P0, PT, R9.reuse, R7, PT ;  /* 0x000000070900720c */ /* 0x040fe20003f06070 */
[----:B------:R-:W-:Y:S01]  /*0430*/  VIADD R14, R9, 0x80 ;  /* 0x00000080090e7836 */ /* 0x000fe20000000000 */
[----:B------:R-:W-:-:S04]  /*0440*/  PRMT R13, R0, 0x9910, RZ ;  /* 0x00009910000d7816 */ /* 0x000fc800000000ff */
[----:B------:R-:W-:-:S07]  /*0450*/  ISETP.GE.U32.AND P1, PT, R14, R7, PT ;  /* 0x000000070e00720c */ /* 0x000fce0003f26070 */
[----:B0-----:R-:W-:Y:S06]  /*0460*/  @P0 BRA `(.L_x_39775) ;  /* 0x0000000000740947 */ /* 0x001fec0003800000 */
[----:B------:R-:W-:Y:S02]  /*0470*/  IABS R5, R13 ;  /* 0x0000000d00057213 */ /* 0x000fe40000000000 */
[----:B-----5:R-:W-:Y:S02]  /*0480*/  ISETP.GE.AND P4, PT, R4, RZ, PT ;  /* 0x000000ff0400720c */ /* 0x020fe40003f86270 */
        /* <DEDUP_REMOVED lines=27> */
.L_x_39775:
[----:B------:R-:W-:Y:S05]  /*0640*/  BSYNC.RECONVERGENT B0 ;  /* 0x0000000000007941 */ /* 0x000fea0003800200 */
.L_x_39774:
[----:B------:R-:W-:Y:S04]  /*0650*/  BSSY.RECONVERGENT B0, `(.L_x_39776) ;  /* 0x0000020000007945 */ /* 0x000fe80003800200 */
[----:B------:R-:W-:Y:S05]  /*0660*/  @P1 BRA `(.L_x_39777) ;  /* 0x0000000000781947 */ /* 0x000fea0003800000 */
[-C--:B-----5:R-:W-:Y:S02]  /*0670*/  IABS R4, R13.reuse ;  /* 0x0000000d00047213 */ /* 0x0a0fe40000000000 */
        /* <DEDUP_REMOVED lines=29> */
.L_x_39777:
[----:B------:R-:W-:Y:S05]  /*0850*/  BSYNC.RECONVERGENT B0 ;  /* 0x0000000000007941 */ /* 0x000fea0003800200 */
.L_x_39776:
[----:B------:R-:W0:Y:S01]  /*0860*/  @!P0 LDC.64 R2, c[0x0][0x388] ;  /* 0x0000e200ff028b82 */ /* 0x000e220000000a00 */
[C---:B-----5:R-:W-:Y:S01]  /*0870*/  VIADD R4, R9.reuse, 0x100 ;  /* 0x0000010009047836 */ /* 0x060fe20000000000 */
[----:B------:R-:W-:Y:S01]  /*0880*/  BSSY.RECONVERGENT B0, `(.L_x_39778) ;  /* 0x0000023000007945 */ /* 0x000fe20003800200 */
[----:B------:R-:W-:-:S03]  /*0890*/  VIADD R20, R9, 0x180 ;  /* 0x0000018009147836 */ /* 0x000fc60000000000 */
[-C--:B------:R-:W-:Y:S02]  /*08a0*/  ISETP.GE.U32.AND P1, PT, R4, R7.reuse, PT ;  /* 0x000000070400720c */ /* 0x080fe40003f26070 */
[----:B------:R-:W-:-:S11]  /*08b0*/  ISETP.GE.U32.AND P5, PT, R20, R7, PT ;  /* 0x000000071400720c */ /* 0x000fd60003fa6070 */
        /* <DEDUP_REMOVED lines=31> */
.L_x_39779:
[----:B------:R-:W-:Y:S05]  /*0ab0*/  BSYNC.RECONVERGENT B0 ;  /* 0x0000000000007941 */ /* 0x000fea0003800200 */
.L_x_39778:
[C---:B------:R-:W-:Y:S01]  /*0ac0*/  VIADD R4, R9.reuse, 0x200 ;  /* 0x0000020009047836 */ /* 0x040fe20000000000 */
[----:B------:R-:W-:Y:S01]  /*0ad0*/  BSSY.RECONVERGENT B0, `(.L_x_39780) ;  /* 0x0000029000007945 */ /* 0x000fe20003800200 */
[C---:B------:R-:W-:Y:S02]  /*0ae0*/  VIADD R20, R9.reuse, 0x280 ;  /* 0x0000028009147836 */ /* 0x040fe40000000000 */
[C---:B------:R-:W-:Y:S01]  /*0af0*/  VIADD R22, R9.reuse, 0x300 ;  /* 0x0000030009167836 */ /* 0x040fe20000000000 */
[-C--:B------:R-:W-:Y:S01]  /*0b00*/  ISETP.GE.U32.AND P1, PT, R4, R7.reuse, PT ;  /* 0x000000070400720c */ /* 0x080fe20003f26070 */
[----:B------:R-:W-:Y:S01]  /*0b10*/  VIADD R24, R9, 0x380 ;  /* 0x0000038009187836 */ /* 0x000fe20000000000 */
[-C--:B------:R-:W-:Y:S01]  /*0b20*/  ISETP.GE.U32.AND P2, PT, R20, R7.reuse, PT ;  /* 0x000000071400720c */ /* 0x080fe20003f46070 */
[----:B------:R-:W-:Y:S01]  /*0b30*/  @!P0 IMAD.IADD R5, R6, 0x1, R9 ;  /* 0x0000000106058824 */ /* 0x000fe200078e0209 */
[-C--:B------:R-:W-:Y:S02]  /*0b40*/  ISETP.GE.U32.AND P3, PT, R22, R7.reuse, PT ;  /* 0x000000071600720c */ /* 0x080fe40003f66070 */
[----:B------:R-:W-:Y:S01]  /*0b50*/  ISETP.GE.U32.AND P4, PT, R24, R7, PT ;  /* 0x000000071800720c */ /* 0x000fe20003f86070 */
[----:B0-----:R-:W-:Y:S01]  /*0b60*/  @!P0 IMAD.WIDE.U32 R2, R5, 0x2, R2 ;  /* 0x0000000205028825 */ /* 0x001fe200078e0002 */
[----:B------:R-:W-:Y:S11]  /*0b70*/  @P5 BRA `(.L_x_39781) ;  /* 0x0000000000785947 */ /* 0x000ff60003800000 */
[----:B------:R-:W-:Y:S02]  /*0b80*/  IABS R19, R13 ;  /* 0x0000000d00137213 */ /* 0x000fe40000000000 */
[----:B------:R-:W-:Y:S02]  /*0b90*/  IABS R23, R17 ;  /* 0x0000001100177213 */ /* 0x000fe40000000000 */
[----:B------:R-:W0:Y:S01]  /*0ba0*/  I2F.RP R20, R19 ;  /* 0x0000001300147306 */ /* 0x000e220000209400 */
[----:B------:R-:W-:-:S07]  /*0bb0*/  IABS R24, R13 ;  /* 0x0000000d00187213 */ /* 0x000fce0000000000 */
        /* <DEDUP_REMOVED lines=16> */
[----:B------:R-:W-:-:S03]  /*0cc0*/  ISETP.NE.AND P6, PT, R13, RZ, PT ;  /* 0x000000ff0d00720c */ /* 0x000fc60003fc5270 */
[----:B------:R-:W-:-:S10]  /*0cd0*/  @!P5 IMAD.MOV R4, RZ, RZ, -R4 ;  /* 0x000000ffff04d224 */ /* 0x000fd400078e0a04 */
        /* <DEDUP_REMOVED lines=8> */
.L_x_39781:
[----:B------:R-:W-:Y:S05]  /*0d60*/  BSYNC.RECONVERGENT B0 ;  /* 0x0000000000007941 */ /* 0x000fea0003800200 */
.L_x_39780:
        /* <DEDUP_REMOVED lines=32> */
.L_x_39783:
[----:B------:R-:W-:Y:S05]  /*0f70*/  BSYNC.RECONVERGENT B0 ;  /* 0x0000000000007941 */ /* 0x000fea0003800200 */
.L_x_39782:
        /* <DEDUP_REMOVED lines=32> */
.L_x_39785:
[----:B------:R-:W-:Y:S05]  /*1180*/  BSYNC.RECONVERGENT B0 ;  /* 0x0000000000007941 */ /* 0x000fea0003800200 */
.L_x_39784:
        /* <DEDUP_REMOVED lines=32> */
.L_x_39787:
[----:B------:R-:W-:Y:S05]  /*1390*/  BSYNC.RECONVERGENT B0 ;  /* 0x0000000000007941 */ /* 0x000fea0003800200 */
.L_x_39786:
[----:B------:R-:W-:Y:S04]  /*13a0*/  BSSY.RECONVERGENT B0, `(.L_x_39788) ;  /* 0x0000020000007945 */ /* 0x000fe80003800200 */
        /* <DEDUP_REMOVED lines=31> */
.L_x_39789:
[----:B------:R-:W-:Y:S05]  /*15a0*/  BSYNC.RECONVERGENT B0 ;  /* 0x0000000000007941 */ /* 0x000fea0003800200 */
.L_x_39788:
        /* <DEDUP_REMOVED lines=18> */
.L_x_39792:
[----:B------:R-:W-:-:S13]  /*16d0*/  ISETP.GE.U32.AND P0, PT, R9, R7, PT ;  /* 0x000000070900720c */ /* 0x000fda0003f06070 */
[----:B------:R-:W-:Y:S05]  /*16e0*/  @P0 BRA `(.L_x_39794) ;  /* 0x0000000000300947 */ /* 0x000fea0003800000 */
[----:B0-----:R-:W0:Y:S01]  /*16f0*/  LDC.64 R2, c[0x0][0x388] ;  /* 0x0000e200ff027b82 */ /* 0x001e220000000a00 */
[----:B------:R-:W-:Y:S02]  /*1700*/  IMAD.IADD R5, R6, 0x1, R9 ;  /* 0x0000000106057824 */ /* 0x000fe400078e0209 */
[----:B------:R-:W-:Y:S02]  /*1710*/  VIADD R9, R9, 0x80 ;  /* 0x0000008009097836 */ /* 0x000fe40000000000 */
[----:B0-----:R-:W-:-:S05]  /*1720*/  IMAD.WIDE.U32 R2, R5, 0x2, R2 ;  /* 0x0000000205027825 */ /* 0x001fca00078e0002 */
[----:B------:R1:W-:Y:S02]  /*1730*/  STG.E.U16 desc[UR4][R2.64], R17 ;  /* 0x0000001102007986 */ /* 0x0003e4000c101504 */
.L_x_39793:
[----:B------:R-:W-:-:S13]  /*1740*/  ISETP.GE.U32.AND P0, PT, R9, R7, PT ;  /* 0x000000070900720c */ /* 0x000fda0003f06070 */
[----:B------:R-:W-:Y:S05]  /*1750*/  @P0 BRA `(.L_x_39795) ;  /* 0x0000000000340947 */ /* 0x000fea0003800000 */
[----:B01----:R-:W0:Y:S01]  /*1760*/  LDC.64 R2, c[0x0][0x388] ;  /* 0x0000e200ff027b82 */ /* 0x003e220000000a00 */
[----:B------:R-:W-:Y:S02]  /*1770*/  IMAD.IADD R5, R6, 0x1, R9 ;  /* 0x0000000106057824 */ /* 0x000fe400078e0209 */
[----:B------:R-:W-:Y:S02]  /*1780*/  VIADD R9, R9, 0x80 ;  /* 0x0000008009097836 */ /* 0x000fe40000000000 */
[----:B0-----:R-:W-:-:S05]  /*1790*/  IMAD.WIDE.U32 R2, R5, 0x2, R2 ;  /* 0x0000000205027825 */ /* 0x001fca00078e0002 */
[----:B------:R1:W-:Y:S02]  /*17a0*/  STG.E.U16 desc[UR4][R2.64], R12 ;  /* 0x0000000c02007986 */ /* 0x0003e4000c101504 */
.L_x_39794:
        /* <DEDUP_REMOVED lines=8> */
.L_x_39795:
[----:B------:R-:W-:Y:S05]  /*1830*/  BSYNC.RELIABLE B1 ;  /* 0x0000000000017941 */ /* 0x000fea0003800100 */
.L_x_39791:
[----:B------:R-:W-:-:S13]  /*1840*/  ISETP.GE.U32.AND P0, PT, R9, R7, PT ;  /* 0x000000070900720c */ /* 0x000fda0003f06070 */
[----:B012---:R-:W0:Y:S01]  /*1850*/  @!P0 LDC.64 R2, c[0x0][0x388] ;  /* 0x0000e200ff028b82 */ /* 0x007e220000000a00 */
[----:B------:R-:W-:Y:S02]  /*1860*/  @!P0 IMAD.IADD R5, R6, 0x1, R9 ;  /* 0x0000000106058824 */ /* 0x000fe400078e0209 */
[----:B------:R-:W-:Y:S02]  /*1870*/  @!P0 VIADD R9, R9, 0x80 ;  /* 0x0000008009098836 */ /* 0x000fe40000000000 */
[----:B0-----:R-:W-:-:S05]  /*1880*/  @!P0 IMAD.WIDE.U32 R2, R5, 0x2, R2 ;  /* 0x0000000205028825 */ /* 0x001fca00078e0002 */
[----:B------:R2:W-:Y:S02]  /*1890*/  @!P0 STG.E.U16 desc[UR4][R2.64], R10 ;  /* 0x0000000a02008986 */ /* 0x0005e4000c101504 */
.L_x_39796:
[----:B------:R-:W-:Y:S05]  /*18a0*/  BSYNC.RECONVERGENT B0 ;  /* 0x0000000000007941 */ /* 0x000fea0003800200 */
.L_x_39790:
        /* <DEDUP_REMOVED lines=8> */
.L_x_39773:
[----:B------:R-:W0:Y:S01]  /*1930*/  S2R R2, SR_TID.X ;  /* 0x0000000000027919 */ /* 0x000e220000002100 */
[----:B------:R-:W1:Y:S02]  /*1940*/  LDC.64 R4, c[0x0][0x390] ;  /* 0x0000e400ff047b82 */ /* 0x000e640000000a00 */
[----:B-1----:R-:W-:-:S04]  /*1950*/  IMAD.WIDE.U32 R4, R6, 0x2, R4 ;  /* 0x0000000206047825 */ /* 0x002fc800078e0004 */
[----:B0-----:R-:W-:-:S05]  /*1960*/  IMAD.WIDE.U32 R14, R2, 0x4, R4 ;  /* 0x00000004020e7825 */ /* 0x001fca00078e0004 */
[----:B------:R-:W3:Y:S04]  /*1970*/  LDG.E R11, desc[UR4][R14.64] ;  /* 0x000000040e0b7981 */ /* 0x000ee8000c1e1900 */
[----:B------:R-:W4:Y:S04]  /*1980*/  LDG.E R8, desc[UR4][R14.64+0x200] ;  /* 0x000200040e087981 */ /* 0x000f28000c1e1900 */
[----:B------:R-:W5:Y:S04]  /*1990*/  LDG.E R9, desc[UR4][R14.64+0x400] ;  /* 0x000400040e097981 */ /* 0x000f68000c1e1900 */
[----:B------:R0:W5:Y:S01]  /*19a0*/  LDG.E R10, desc[UR4][R14.64+0x600] ;  /* 0x000600040e0a7981 */ /* 0x000162000c1e1900 */
[----:B--2---:R-:W-:-:S04]  /*19b0*/  PRMT R3, R0, 0x9910, RZ ;  /* 0x0000991000037816 */ /* 0x004fc800000000ff */
[----:B------:R-:W-:-:S04]  /*19c0*/  IABS R4, R3 ;  /* 0x0000000300047213 */ /* 0x000fc80000000000 */
[----:B------:R-:W1:Y:S01]  /*19d0*/  I2F.RP R5, R4 ;  /* 0x0000000400057306 */ /* 0x000e620000209400 */
[----:B0-----:R-:W-:-:S07]  /*19e0*/  IABS R15, R3 ;  /* 0x00000003000f7213 */ /* 0x001fce0000000000 */
[----:B-1----:R-:W0:Y:S02]  /*19f0*/  MUFU.RCP R5, R5 ;  /* 0x0000000500057308 */ /* 0x002e240000001000 */
[----:B0-----:R-:W-:Y:S02]  /*1a00*/  VIADD R12, R5, 0xffffffe ;  /* 0x0ffffffe050c7836 */ /* 0x001fe40000000000 */
[----:B------:R-:W-:-:S04]  /*1a10*/  IMAD.MOV R5, RZ, RZ, -R15 ;  /* 0x000000ffff057224 */ /* 0x000fc800078e0a0f */
[----:B------:R0:W1:Y:S02]  /*1a20*/  F2I.FTZ.U32.TRUNC.NTZ R13, R12 ;  /* 0x0000000c000d7305 */ /* 0x000064000021f000 */
[----:B0-----:R-:W-:Y:S02]  /*1a30*/  IMAD.MOV.U32 R12, RZ, RZ, RZ ;  /* 0x000000ffff0c7224 */ /* 0x001fe400078e00ff */
[----:B-1----:R-:W-:-:S04]  /*1a40*/  IMAD.MOV R7, RZ, RZ, -R13 ;  /* 0x000000ffff077224 */ /* 0x002fc800078e0a0d */
[----:B------:R-:W-:-:S04]  /*1a50*/  IMAD R7, R7, R4, RZ ;  /* 0x0000000407077224 */ /* 0x000fc800078e02ff */
[----:B------:R-:W-:Y:S01]  /*1a60*/  IMAD.HI.U32 R7, R13, R7, R12 ;  /* 0x000000070d077227 */ /* 0x000fe200078e000c */
[C---:B---3--:R-:W-:Y:S02]  /*1a70*/  PRMT R14, R11.reuse, 0x9910, RZ ;  /* 0x000099100b0e7816 */ /* 0x048fe400000000ff */
[----:B------:R-:W-:Y:S02]  /*1a80*/  PRMT R15, R11, 0xbb32, RZ ;  /* 0x0000bb320b0f7816 */ /* 0x000fe400000000ff */
[----:B------:R-:W-:Y:S02]  /*1a90*/  IABS R16, R14 ;  /* 0x0000000e00107213 */ /* 0x000fe40000000000 */
[----:B------:R-:W-:-:S03]  /*1aa0*/  ISETP.GE.AND P1, PT, R14, RZ, PT ;  /* 0x000000ff0e00720c */ /* 0x000fc60003f26270 */
[----:B------:R-:W-:-:S04]  /*1ab0*/  IMAD.HI.U32 R12, R7, R16, RZ ;  /* 0x00000010070c7227 */ /* 0x000fc800078e00ff */
[----:B------:R-:W-:Y:S01]  /*1ac0*/  IMAD R13, R12, R5, R16 ;  /* 0x000000050c0d7224 */ /* 0x000fe200078e0210 */
[----:B------:R-:W-:-:S04]  /*1ad0*/  IABS R16, R15 ;  /* 0x0000000f00107213 */ /* 0x000fc80000000000 */
[----:B------:R-:W-:Y:S01]  /*1ae0*/  ISETP.GT.U32.AND P0, PT, R4, R13, PT ;  /* 0x0000000d0400720c */ /* 0x000fe20003f04070 */
[----:B------:R-:W-:-:S12]  /*1af0*/  IMAD.HI.U32 R14, R7, R16, RZ ;  /* 0x00000010070e7227 */ /* 0x000fd800078e00ff */
[----:B------:R-:W-:-:S05]  /*1b00*/  @!P0 IMAD.IADD R13, R13, 0x1, -R4 ;  /* 0x000000010d0d8824 */ /* 0x000fca00078e0a04 */
[----:B------:R-:W-:-:S13]  /*1b10*/  ISETP.GT.U32.AND P0, PT, R4, R13, PT ;  /* 0x0000000d0400720c */ /* 0x000fda0003f04070 */
[----:B------:R-:W-:Y:S01]  /*1b20*/  @!P0 IMAD.IADD R13, R13, 0x1, -R4 ;  /* 0x000000010d0d8824 */ /* 0x000fe200078e0a04 */
[----:B------:R-:W-:Y:S02]  /*1b30*/  ISETP.NE.AND P0, PT, R3, RZ, PT ;  /* 0x000000ff0300720c */ /* 0x000fe40003f05270 */
[----:B------:R-:W-:Y:S01]  /*1b40*/  LOP3.LUT R3, RZ, R3, RZ, 0x33, !PT ;  /* 0x00000003ff037212 */ /* 0x000fe200078e33ff */
[----:B------:R-:W-:Y:S02]  /*1b50*/  IMAD.MOV.U32 R12, RZ, RZ, R13 ;  /* 0x000000ffff0c7224 */ /* 0x000fe400078e000d */
[----:B------:R-:W-:Y:S01]  /*1b60*/  IMAD R13, R14, R5, R16 ;  /* 0x000000050e0d7224 */ /* 0x000fe200078e0210 */
[C---:B----4-:R-:W-:Y:S01]  /*1b70*/  PRMT R14, R8.reuse, 0x9910, RZ ;  /* 0x00009910080e7816 */ /* 0x050fe200000000ff */
[----:B------:R-:W-:Y:S01]  /*1b80*/  @!P1 IMAD.MOV R12, RZ, RZ, -R12 ;  /* 0x000000ffff0c9224 */ /* 0x000fe200078e0a0c */
[----:B------:R-:W-:Y:S02]  /*1b90*/  PRMT R16, R8, 0xbb32, RZ ;  /* 0x0000bb3208107816 */ /* 0x000fe400000000ff */
[----:B------:R-:W-:-:S02]  /*1ba0*/  ISETP.GT.U32.AND P2, PT, R4, R13, PT ;  /* 0x0000000d0400720c */ /* 0x000fc40003f44070 */
[----:B------:R-:W-:Y:S01]  /*1bb0*/  SEL R11, R3, R12, !P0 ;  /* 0x0000000c030b7207 */ /* 0x000fe20004000000 */
[----:B------:R-:W-:Y:S01]  /*1bc0*/  IMAD.MOV.U32 R12, RZ, RZ, R14 ;  /* 0x000000ffff0c7224 */ /* 0x000fe200078e000e */
[----:B------:R-:W-:Y:S02]  /*1bd0*/  IABS R20, R16 ;  /* 0x0000001000147213 */ /* 0x000fe40000000000 */
[----:B------:R-:W-:Y:S02]  /*1be0*/  LOP3.LUT R8, R0, R11, RZ, 0x3c, !PT ;  /* 0x0000000b00087212 */ /* 0x000fe400078e3cff */
[----:B------:R-:W-:Y:S02]  /*1bf0*/  IABS R18, R12 ;  /* 0x0000000c00127213 */ /* 0x000fe40000000000 */
[----:B------:R-:W-:Y:S01]  /*1c00*/  ISETP.GE.AND P3, PT, R12, RZ, PT ;  /* 0x000000ff0c00720c */ /* 0x000fe20003f66270 */
[----:B------:R-:W-:Y:S01]  /*1c10*/  IMAD.HI.U32 R12, R7, R20, RZ ;  /* 0x00000014070c7227 */ /* 0x000fe200078e00ff */
[----:B------:R-:W-:-:S02]  /*1c20*/  ISETP.GE.AND P1, PT, R15, RZ, PT ;  /* 0x000000ff0f00720c */ /* 0x000fc40003f26270 */
[----:B------:R-:W-:Y:S01]  /*1c30*/  PRMT R8, R8, 0x9910, RZ ;  /* 0x0000991008087816 */ /* 0x000fe200000000ff */
[----:B------:R-:W-:Y:S01]  /*1c40*/  @!P2 IMAD.IADD R13, R13, 0x1, -R4 ;  /* 0x000000010d0da824 */ /* 0x000fe200078e0a04 */
[----:B-----5:R-:W-:Y:S01]  /*1c50*/  PRMT R15, R9, 0x9910, RZ ;  /* 0x00009910090f7816 */ /* 0x020fe200000000ff */
[----:B------:R-:W-:Y:S01]  /*1c60*/  IMAD.HI.U32 R14, R7, R18, RZ ;  /* 0x00000012070e7227 */ /* 0x000fe200078e00ff */
[----:B------:R-:W-:Y:S02]  /*1c70*/  ISETP.GT.AND P6, PT, R8, -0x1, PT ;  /* 0xffffffff0800780c */ /* 0x000fe40003fc4270 */
[----:B------:R-:W-:Y:S01]  /*1c80*/  ISETP.GT.U32.AND P5, PT, R4, R13, PT ;  /* 0x0000000d0400720c */ /* 0x000fe20003fa4070 */
[-C--:B------:R-:W-:Y:S01]  /*1c90*/  IMAD R17, R14, R5.reuse, R18 ;  /* 0x000000050e117224 */ /* 0x080fe200078e0212 */
[----:B------:R-:W-:Y:S01]  /*1ca0*/  ISETP.GE.AND P2, PT, R16, RZ, PT ;  /* 0x000000ff1000720c */ /* 0x000fe20003f46270 */
[----:B------:R-:W-:Y:S01]  /*1cb0*/  IMAD R21, R12, R5, R20 ;  /* 0x000000050c157224 */ /* 0x000fe200078e0214 */
[----:B------:R-:W-:Y:S01]  /*1cc0*/  PRMT R12, R9, 0xbb32, RZ ;  /* 0x0000bb32090c7816 */ /* 0x000fe200000000ff */
[----:B------:R-:W-:Y:S01]  /*1cd0*/  IMAD.MOV.U32 R8, RZ, RZ, R15 ;  /* 0x000000ffff087224 */ /* 0x000fe200078e000f */
[----:B------:R-:W-:-:S02]  /*1ce0*/  ISETP.GT.U32.AND P4, PT, R4, R17, PT ;  /* 0x000000110400720c */ /* 0x000fc40003f84070 */
[C---:B------:R-:W-:Y:S02]  /*1cf0*/  PRMT R9, R10.reuse, 0x9910, RZ ;  /* 0x000099100a097816 */ /* 0x040fe400000000ff */
[----:B------:R-:W-:Y:S02]  /*1d00*/  IABS R14, R8 ;  /* 0x00000008000e7213 */ /* 0x000fe40000000000 */
[----:B------:R-:W-:Y:S01]  /*1d10*/  PRMT R15, R10, 0xbb32, RZ ;  /* 0x0000bb320a0f7816 */ /* 0x000fe200000000ff */
[----:B------:R-:W-:Y:S01]  /*1d20*/  @!P5 IMAD.IADD R13, R13, 0x1, -R4 ;  /* 0x000000010d0dd824 */ /* 0x000fe200078e0a04 */
[----:B------:R-:W-:Y:S01]  /*1d30*/  ISETP.GT.U32.AND P5, PT, R4, R21, PT ;  /* 0x000000150400720c */ /* 0x000fe20003fa4070 */
[----:B------:R-:W-:Y:S01]  /*1d40*/  IMAD.MOV.U32 R16, RZ, RZ, R14 ;  /* 0x000000ffff107224 */ /* 0x000fe200078e000e */
[----:B------:R-:W-:Y:S01]  /*1d50*/  IABS R18, R12 ;  /* 0x0000000c00127213 */ /* 0x000fe20000000000 */
[----:B------:R-:W-:Y:S02]  /*1d60*/  @!P1 IMAD.MOV R13, RZ, RZ, -R13 ;  /* 0x000000ffff0d9224 */ /* 0x000fe400078e0a0d */
[----:B------:R-:W-:-:S02]  /*1d70*/  @!P4 IMAD.IADD R17, R17, 0x1, -R4 ;  /* 0x000000011111c824 */ /* 0x000fc400078e0a04 */
[----:B------:R-:W-:Y:S01]  /*1d80*/  IMAD.HI.U32 R14, R7, R16, RZ ;  /* 0x00000010070e7227 */ /* 0x000fe200078e00ff */
[----:B------:R-:W-:Y:S02]  /*1d90*/  SEL R19, R3, R13, !P0 ;  /* 0x0000000d03137207 */ /* 0x000fe40004000000 */
[----:B------:R-:W-:Y:S01]  /*1da0*/  ISETP.GT.U32.AND P1, PT, R4, R17, PT ;  /* 0x000000110400720c */ /* 0x000fe20003f24070 */
[----:B------:R-:W-:Y:S02]  /*1db0*/  IMAD.MOV.U32 R10, RZ, RZ, R9 ;  /* 0x000000ffff0a7224 */ /* 0x000fe400078e0009 */
[----:B------:R-:W-:Y:S02]  /*1dc0*/  @!P5 IMAD.IADD R21, R21, 0x1, -R4 ;  /* 0x000000011515d824 */ /* 0x000fe400078e0a04 */
[----:B------:R-:W-:Y:S01]  /*1dd0*/  IMAD R9, R14, R5, R16 ;  /* 0x000000050e097224 */ /* 0x000fe200078e0210 */
[----:B------:R-:W-:Y:S01]  /*1de0*/  IABS R20, R10 ;  /* 0x0000000a00147213 */ /* 0x000fe20000000000 */
[----:B------:R-:W-:Y:S01]  /*1df0*/  IMAD.MOV.U32 R14, RZ, RZ, R15 ;  /* 0x000000ffff0e7224 */ /* 0x000fe200078e000f */
[----:B------:R-:W-:Y:S01]  /*1e00*/  ISETP.GT.U32.AND P5, PT, R4, R21, PT ;  /* 0x000000150400720c */ /* 0x000fe20003fa4070 */
[----:B------:R-:W-:Y:S01]  /*1e10*/  IMAD.HI.U32 R16, R7, R18, RZ ;  /* 0x0000001207107227 */ /* 0x000fe200078e00ff */
[----:B------:R-:W-:-:S02]  /*1e20*/  LOP3.LUT R15, R0, R19, RZ, 0x3c, !PT ;  /* 0x00000013000f7212 */ /* 0x000fc400078e3cff */
[----:B------:R-:W-:Y:S01]  /*1e30*/  IABS R22, R14 ;  /* 0x0000000e00167213 */ /* 0x000fe20000000000 */
[----:B------:R-:W-:Y:S01]  /*1e40*/  IMAD R13, R16, R5, R18 ;  /* 0x00000005100d7224 */ /* 0x000fe200078e0212 */
[----:B------:R-:W-:Y:S01]  /*1e50*/  PRMT R18, R15, 0x9910, RZ ;  /* 0x000099100f127816 */ /* 0x000fe200000000ff */
[----:B------:R-:W-:Y:S01]  /*1e60*/  IMAD.HI.U32 R16, R7, R20, RZ ;  /* 0x0000001407107227 */ /* 0x000fe200078e00ff */
[----:B------:R-:W-:-:S03]  /*1e70*/  ISETP.GT.U32.AND P4, PT, R4, R9, PT ;  /* 0x000000090400720c */ /* 0x000fc60003f84070 */
[----:B------:R-:W-:Y:S02]  /*1e80*/  IMAD R15, R16, R5, R20 ;  /* 0x00000005100f7224 */ /* 0x000fe400078e0214 */
[----:B------:R-:W-:Y:S01]  /*1e90*/  @!P1 IMAD.IADD R17, R17, 0x1, -R4 ;  /* 0x0000000111119824 */ /* 0x000fe200078e0a04 */
[----:B------:R-:W-:Y:S01]  /*1ea0*/  ISETP.GT.U32.AND P1, PT, R4, R13, PT ;  /* 0x0000000d0400720c */ /* 0x000fe20003f24070 */
[----:B------:R-:W-:Y:S02]  /*1eb0*/  IMAD.MOV.U32 R20, RZ, RZ, R18 ;  /* 0x000000ffff147224 */ /* 0x000fe400078e0012 */
[----:B------:R-:W-:Y:S01]  /*1ec0*/  IMAD.HI.U32 R18, R7, R22, RZ ;  /* 0x0000001607127227 */ /* 0x000fe200078e00ff */
[----:B------:R-:W-:Y:S02]  /*1ed0*/  SEL R7, R0, RZ, !P6 ;  /* 0x000000ff00077207 */ /* 0x000fe40007000000 */
[----:B------:R-:W-:Y:S01]  /*1ee0*/  ISETP.NE.AND P6, PT, R19, RZ, PT ;  /* 0x000000ff1300720c */ /* 0x000fe20003fc5270 */
[----:B------:R-:W-:Y:S01]  /*1ef0*/  @!P5 IMAD.IADD R21, R21, 0x1, -R4 ;  /* 0x000000011515d824 */ /* 0x000fe200078e0a04 */
[----:B------:R-:W-:Y:S01]  /*1f00*/  ISETP.GT.AND P5, PT, R20, -0x1, PT ;  /* 0xffffffff1400780c */ /* 0x000fe20003fa4270 */
[----:B------:R-:W-:-:S02]  /*1f10*/  IMAD.MOV.U32 R16, RZ, RZ, R17 ;  /* 0x000000ffff107224 */ /* 0x000fc400078e0011 */
[----:B------:R-:W-:Y:S02]  /*1f20*/  IMAD R17, R18, R5, R22 ;  /* 0x0000000512117224 */ /* 0x000fe400078e0216 */
[----:B------:R-:W-:Y:S02]  /*1f30*/  IMAD.MOV.U32 R18, RZ, RZ, R21 ;  /* 0x000000ffff127224 */ /* 0x000fe400078e0015 */
[----:B------:R-:W-:Y:S01]  /*1f40*/  @!P3 IMAD.MOV R16, RZ, RZ, -R16 ;  /* 0x000000ffff10b224 */ /* 0x000fe200078e0a10 */
[C---:B------:R-:W-:Y:S01]  /*1f50*/  ISETP.GT.U32.AND P3, PT, R4.reuse, R15, PT ;  /* 0x0000000f0400720c */ /* 0x040fe20003f64070 */
[----:B------:R-:W-:Y:S01]  /*1f60*/  @!P2 IMAD.MOV R18, RZ, RZ, -R18 ;  /* 0x000000ffff12a224 */ /* 0x000fe200078e0a12 */
[----:B------:R-:W-:Y:S01]  /*1f70*/  ISETP.GT.U32.AND P2, PT, R4, R17, PT ;  /* 0x000000110400720c */ /* 0x000fe20003f44070 */
[--C-:B------:R-:W-:Y:S01]  /*1f80*/  @!P4 IMAD.IADD R9, R9, 0x1, -R4.reuse ;  /* 0x000000010909c824 */ /* 0x100fe200078e0a04 */
[----:B------:R-:W-:Y:S01]  /*1f90*/  SEL R21, R3, R16, !P0 ;  /* 0x0000001003157207 */ /* 0x000fe20004000000 */
[----:B------:R-:W-:Y:S01]  /*1fa0*/  @!P1 IMAD.IADD R13, R13, 0x1, -R4 ;  /* 0x000000010d0d9824 */ /* 0x000fe200078e0a04 */
[----:B------:R-:W-:-:S02]  /*1fb0*/  SEL R5, R3, R18, !P0 ;  /* 0x0000001203057207 */ /* 0x000fc40004000000 */
[----:B------:R-:W-:Y:S02]  /*1fc0*/  ISETP.NE.AND P4, PT, R11, RZ, PT ;  /* 0x000000ff0b00720c */ /* 0x000fe40003f85270 */
[C---:B------:R-:W-:Y:S02]  /*1fd0*/  LOP3.LUT R20, R0.reuse, R21, RZ, 0x3c, !PT ;  /* 0x0000001500147212 */ /* 0x040fe400078e3cff */
[C---:B------:R-:W-:Y:S01]  /*1fe0*/  SEL R18, R0.reuse, RZ, !P5 ;  /* 0x000000ff00127207 */ /* 0x040fe20006800000 */
[--C-:B------:R-:W-:Y:S01]  /*1ff0*/  @!P3 IMAD.IADD R15, R15, 0x1, -R4.reuse ;  /* 0x000000010f0fb824 */ /* 0x100fe200078e0a04 */
[----:B------:R-:W-:Y:S01]  /*2000*/  LOP3.LUT R22, R0, R5, RZ, 0x3c, !PT ;  /* 0x0000000500167212 */ /* 0x000fe200078e3cff */
[----:B------:R-:W-:Y:S01]  /*2010*/  @!P2 IMAD.IADD R17, R17, 0x1, -R4 ;  /* 0x000000011111a824 */ /* 0x000fe200078e0a04 */
[----:B------:R-:W-:Y:S02]  /*2020*/  SEL R16, R7, RZ, P4 ;  /* 0x000000ff07107207 */ /* 0x000fe40002000000 */
[----:B------:R-:W-:-:S02]  /*2030*/  ISETP.GT.U32.AND P1, PT, R4, R9, PT ;  /* 0x000000090400720c */ /* 0x000fc40003f24070 */
[----:B------:R-:W-:Y:S01]  /*2040*/  SEL R18, R18, RZ, P6 ;  /* 0x000000ff12127207 */ /* 0x000fe20003000000 */
[----:B------:R-:W-:Y:S01]  /*2050*/  IMAD.IADD R7, R11, 0x1, R16 ;  /* 0x000000010b077824 */ /* 0x000fe200078e0210 */
[----:B------:R-:W-:Y:S02]  /*2060*/  PRMT R20, R20, 0x9910, RZ ;  /* 0x0000991014147816 */ /* 0x000fe400000000ff */
[----:B------:R-:W-:Y:S01]  /*2070*/  ISETP.GT.U32.AND P4, PT, R4, R13, PT ;  /* 0x0000000d0400720c */ /* 0x000fe20003f84070 */
[----:B------:R-:W-:Y:S01]  /*2080*/  IMAD.IADD R16, R19, 0x1, R18 ;  /* 0x0000000113107824 */ /* 0x000fe200078e0212 */
[----:B------:R-:W-:Y:S01]  /*2090*/  PRMT R22, R22, 0x9910, RZ ;  /* 0x0000991016167816 */ /* 0x000fe200000000ff */
[----:B------:R-:W-:Y:S01]  /*20a0*/  IMAD.MOV.U32 R11, RZ, RZ, R20 ;  /* 0x000000ffff0b7224 */ /* 0x000fe200078e0014 */
[C---:B------:R-:W-:Y:S02]  /*20b0*/  ISETP.GT.U32.AND P2, PT, R4.reuse, R15, PT ;  /* 0x0000000f0400720c */ /* 0x040fe40003f44070 */
[----:B------:R-:W-:Y:S01]  /*20c0*/  ISETP.GT.U32.AND P3, PT, R4, R17, PT ;  /* 0x000000110400720c */ /* 0x000fe20003f64070 */
[----:B------:R-:W-:Y:S01]  /*20d0*/  IMAD.MOV.U32 R18, RZ, RZ, R22 ;  /* 0x000000ffff127224 */ /* 0x000fe200078e0016 */
[----:B------:R-:W-:Y:S01]  /*20e0*/  ISETP.GT.AND P6, PT, R11, -0x1, PT ;  /* 0xffffffff0b00780c */ /* 0x000fe20003fc4270 */
[----:B------:R-:W-:Y:S01]  /*20f0*/  @!P1 IMAD.IADD R9, R9, 0x1, -R4 ;  /* 0x0000000109099824 */ /* 0x000fe200078e0a04 */
[----:B------:R-:W-:-:S02]  /*2100*/  ISETP.NE.AND P1, PT, R21, RZ, PT ;  /* 0x000000ff1500720c */ /* 0x000fc40003f25270 */
[----:B------:R-:W-:Y:S01]  /*2110*/  ISETP.GT.AND P5, PT, R18, -0x1, PT ;  /* 0xffffffff1200780c */ /* 0x000fe20003fa4270 */
[--C-:B------:R-:W-:Y:S01]  /*2120*/  @!P4 IMAD.IADD R13, R13, 0x1, -R4.reuse ;  /* 0x000000010d0dc824 */ /* 0x100fe200078e0a04 */
[C---:B------:R-:W-:Y:S02]  /*2130*/  SEL R11, R0.reuse, RZ, !P6 ;  /* 0x000000ff000b7207 */ /* 0x040fe40007000000 */
[----:B------:R-:W-:Y:S01]  /*2140*/  ISETP.NE.AND P4, PT, R5, RZ, PT ;  /* 0x000000ff0500720c */ /* 0x000fe20003f85270 */
[--C-:B------:R-:W-:Y:S01]  /*2150*/  @!P2 IMAD.IADD R15, R15, 0x1, -R4.reuse ;  /* 0x000000010f0fa824 */ /* 0x100fe200078e0a04 */
[----:B------:R-:W-:Y:S01]  /*2160*/  SEL R18, R0, RZ, !P5 ;  /* 0x000000ff00127207 */ /* 0x000fe20006800000 */
[----:B------:R-:W-:Y:S01]  /*2170*/  @!P3 IMAD.IADD R17, R17, 0x1, -R4 ;  /* 0x000000011111b824 */ /* 0x000fe200078e0a04 */
[----:B------:R-:W-:Y:S02]  /*2180*/  ISETP.GE.AND P5, PT, R8, RZ, PT ;  /* 0x000000ff0800720c */ /* 0x000fe40003fa6270 */
[----:B------:R-:W-:-:S02]  /*2190*/  SEL R8, R11, RZ, P1 ;  /* 0x000000ff0b087207 */ /* 0x000fc40000800000 */
[----:B------:R-:W-:Y:S02]  /*21a0*/  ISETP.GE.AND P1, PT, R12, RZ, PT ;  /* 0x000000ff0c00720c */ /* 0x000fe40003f26270 */
[----:B------:R-:W-:Y:S01]  /*21b0*/  SEL R18, R18, RZ, P4 ;  /* 0x000000ff12127207 */ /* 0x000fe20002000000 */
[----:B------:R-:W-:Y:S01]  /*21c0*/  IMAD.IADD R21, R21, 0x1, R8 ;  /* 0x0000000115157824 */ /* 0x000fe200078e0208 */
[----:B------:R-:W-:Y:S02]  /*21d0*/  ISETP.GE.AND P4, PT, R10, RZ, PT ;  /* 0x000000ff0a00720c */ /* 0x000fe40003f86270 */
[----:B------:R-:W-:Y:S01]  /*21e0*/  ISETP.GE.AND P6, PT, R14, RZ, PT ;  /* 0x000000ff0e00720c */ /* 0x000fe20003fc6270 */
[----:B------:R-:W-:Y:S01]  /*21f0*/  IMAD.IADD R8, R5, 0x1, R18 ;  /* 0x0000000105087824 */ /* 0x000fe200078e0212 */
[----:B------:R-:W-:Y:S01]  /*2200*/  PRMT R7, R7, 0x5410, R16 ;  /* 0x0000541007077816 */ /* 0x000fe20000000010 */
[----:B------:R-:W0:Y:S01]  /*2210*/  LDC.64 R4, c[0x0][0x388] ;  /* 0x0000e200ff047b82 */ /* 0x000e220000000a00 */
[----:B------:R-:W-:-:S02]  /*2220*/  @!P5 IMAD.MOV R9, RZ, RZ, -R9 ;  /* 0x000000ffff09d224 */ /* 0x000fc400078e0a09 */
[----:B------:R-:W-:Y:S01]  /*2230*/  PRMT R21, R21, 0x5410, R8 ;  /* 0x0000541015157816 */ /* 0x000fe20000000008 */
[----:B------:R-:W-:Y:S02]  /*2240*/  @!P1 IMAD.MOV R13, RZ, RZ, -R13 ;  /* 0x000000ffff0d9224 */ /* 0x000fe400078e0a0d */
[C---:B------:R-:W-:Y:S02]  /*2250*/  SEL R9, R3.reuse, R9, !P0 ;  /* 0x0000000903097207 */ /* 0x040fe40004000000 */
[----:B------:R-:W-:Y:S01]  /*2260*/  @!P4 IMAD.MOV R15, RZ, RZ, -R15 ;  /* 0x000000ffff0fc224 */ /* 0x000fe200078e0a0f */
[C---:B------:R-:W-:Y:S01]  /*2270*/  SEL R11, R3.reuse, R13, !P0 ;  /* 0x0000000d030b7207 */ /* 0x040fe20004000000 */
[----:B------:R-:W-:Y:S01]  /*2280*/  @!P6 IMAD.MOV R17, RZ, RZ, -R17 ;  /* 0x000000ffff11e224 */ /* 0x000fe200078e0a11 */
[----:B------:R-:W-:Y:S02]  /*2290*/  LOP3.LUT R10, R0, R9, RZ, 0x3c, !PT ;  /* 0x00000009000a7212 */ /* 0x000fe400078e3cff */
[----:B------:R-:W-:-:S02]  /*22a0*/  SEL R13, R3, R15, !P0 ;  /* 0x0000000f030d7207 */ /* 0x000fc40004000000 */
[----:B------:R-:W-:Y:S02]  /*22b0*/  SEL R3, R3, R17, !P0 ;  /* 0x0000001103037207 */ /* 0x000fe40004000000 */
[C---:B------:R-:W-:Y:S02]  /*22c0*/  LOP3.LUT R12, R0.reuse, R11, RZ, 0x3c, !PT ;  /* 0x0000000b000c7212 */ /* 0x040fe400078e3cff */
[C---:B------:R-:W-:Y:S02]  /*22d0*/  LOP3.LUT R14, R0.reuse, R13, RZ, 0x3c, !PT ;  /* 0x0000000d000e7212 */ /* 0x040fe400078e3cff */
[----:B------:R-:W-:Y:S02]  /*22e0*/  LOP3.LUT R15, R0, R3, RZ, 0x3c, !PT ;  /* 0x00000003000f7212 */ /* 0x000fe400078e3cff */
[----:B------:R-:W-:Y:S01]  /*22f0*/  PRMT R10, R10, 0x9910, RZ ;  /* 0x000099100a0a7816 */ /* 0x000fe200000000ff */
[----:B0-----:R-:W-:Y:S01]  /*2300*/  IMAD.WIDE.U32 R4, R6, 0x2, R4 ;  /* 0x0000000206047825 */ /* 0x001fe200078e0004 */
[----:B------:R-:W-:-:S02]  /*2310*/  PRMT R12, R12, 0x9910, RZ ;  /* 0x000099100c0c7816 */ /* 0x000fc400000000ff */
[----:B------:R-:W-:Y:S02]  /*2320*/  PRMT R14, R14, 0x9910, RZ ;  /* 0x000099100e0e7816 */ /* 0x000fe400000000ff */
[----:B------:R-:W-:Y:S01]  /*2330*/  PRMT R15, R15, 0x9910, RZ ;  /* 0x000099100f0f7816 */ /* 0x000fe200000000ff */
[----:B------:R-:W-:Y:S01]  /*2340*/  IMAD.WIDE.U32 R4, R2, 0x4, R4 ;  /* 0x0000000402047825 */ /* 0x000fe200078e0004 */
[----:B------:R-:W-:Y:S02]  /*2350*/  ISETP.GT.AND P6, PT, R10, -0x1, PT ;  /* 0xffffffff0a00780c */ /* 0x000fe40003fc4270 */
[----:B------:R-:W-:Y:S02]  /*2360*/  ISETP.GT.AND P5, PT, R12, -0x1, PT ;  /* 0xffffffff0c00780c */ /* 0x000fe40003fa4270 */
[----:B------:R-:W-:Y:S01]  /*2370*/  ISETP.GT.AND P4, PT, R14, -0x1, PT ;  /* 0xffffffff0e00780c */ /* 0x000fe20003f84270 */
[----:B------:R-:W-:Y:S01]  /*2380*/  STG.E desc[UR4][R4.64], R7 ;  /* 0x0000000704007986 */ /* 0x000fe2000c101904 */
[----:B------:R-:W-:-:S02]  /*2390*/  ISETP.GT.AND P3, PT, R15, -0x1, PT ;  /* 0xffffffff0f00780c */ /* 0x000fc40003f64270 */
[----:B------:R-:W-:Y:S01]  /*23a0*/  ISETP.NE.AND P2, PT, R9, RZ, PT ;  /* 0x000000ff0900720c */ /* 0x000fe20003f45270 */
[----:B------:R-:W-:Y:S01]  /*23b0*/  STG.E desc[UR4][R4.64+0x200], R21 ;  /* 0x0002001504007986 */ /* 0x000fe2000c101904 */
[C---:B------:R-:W-:Y:S02]  /*23c0*/  SEL R6, R0.reuse, RZ, !P6 ;  /* 0x000000ff00067207 */ /* 0x040fe40007000000 */
[C---:B------:R-:W-:Y:S02]  /*23d0*/  SEL R10, R0.reuse, RZ, !P5 ;  /* 0x000000ff000a7207 */ /* 0x040fe40006800000 */
[----:B------:R-:W-:Y:S02]  /*23e0*/  SEL R12, R0, RZ, !P4 ;  /* 0x000000ff000c7207 */ /* 0x000fe40006000000 */
[----:B------:R-:W-:Y:S02]  /*23f0*/  ISETP.NE.AND P1, PT, R11, RZ, PT ;  /* 0x000000ff0b00720c */ /* 0x000fe40003f25270 */
[----:B------:R-:W-:-:S02]  /*2400*/  ISETP.NE.AND P0, PT, R13, RZ, PT ;  /* 0x000000ff0d00720c */ /* 0x000fc40003f05270 */
[----:B------:R-:W-:Y:S02]  /*2410*/  ISETP.NE.AND P6, PT, R3, RZ, PT ;  /* 0x000000ff0300720c */ /* 0x000fe40003fc5270 */
[----:B------:R-:W-:Y:S02]  /*2420*/  SEL R0, R0, RZ, !P3 ;  /* 0x000000ff00007207 */ /* 0x000fe40005800000 */
[----:B------:R-:W-:Y:S02]  /*2430*/  SEL R6, R6, RZ, P2 ;  /* 0x000000ff06067207 */ /* 0x000fe40001000000 */
[----:B------:R-:W-:Y:S02]  /*2440*/  SEL R10, R10, RZ, P1 ;  /* 0x000000ff0a0a7207 */ /* 0x000fe40000800000 */
[----:B------:R-:W-:Y:S01]  /*2450*/  SEL R12, R12, RZ, P0 ;  /* 0x000000ff0c0c7207 */ /* 0x000fe20000000000 */
[----:B------:R-:W-:Y:S01]  /*2460*/  IMAD.IADD R6, R9, 0x1, R6 ;  /* 0x0000000109067824 */ /* 0x000fe200078e0206 */
[----:B------:R-:W-:Y:S01]  /*2470*/  SEL R0, R0, RZ, P6 ;  /* 0x000000ff00007207 */ /* 0x000fe20003000000 */
[----:B------:R-:W-:-:S02]  /*2480*/  IMAD.IADD R11, R11, 0x1, R10 ;  /* 0x000000010b0b7824 */ /* 0x000fc400078e020a */
[----:B------:R-:W-:Y:S02]  /*2490*/  IMAD.IADD R9, R13, 0x1, R12 ;  /* 0x000000010d097824 */ /* 0x000fe400078e020c */
[----:B------:R-:W-:Y:S01]  /*24a0*/  IMAD.IADD R0, R3, 0x1, R0 ;  /* 0x0000000103007824 */ /* 0x000fe200078e0200 */
[----:B------:R-:W-:-:S04]  /*24b0*/  PRMT R3, R6, 0x5410, R11 ;  /* 0x0000541006037816 */ /* 0x000fc8000000000b */
[----:B------:R-:W-:Y:S01]  /*24c0*/  PRMT R9, R9, 0x5410, R0 ;  /* 0x0000541009097816 */ /* 0x000fe20000000000 */
[----:B------:R-:W-:Y:S04]  /*24d0*/  STG.E desc[UR4][R4.64+0x400], R3 ;  /* 0x0004000304007986 */ /* 0x000fe8000c101904 */
[----:B------:R-:W-:Y:S01]  /*24e0*/  STG.E desc[UR4][R4.64+0x600], R9 ;  /* 0x0006000904007986 */ /* 0x000fe2000c101904 */
[----:B------:R-:W-:Y:S05]  /*24f0*/  EXIT ;  /* 0x000000000000794d */ /* 0x000fea0003800000 */
.L_x_39797:
        /* <DEDUP_REMOVED lines=16> */
.L_x_50253:


//--------------------- .text._ZN2at6native29vectorized_elementwise_kernelILi4ENS0_13BUnaryFunctorIsssZZZNS0_21remainder_kernel_cudaERNS_18TensorIteratorBaseEENKUlvE_clEvENKUlvE3_clEvEUlssE_EESt5arrayIPcLm2EEEEviT0_T1_ --------------------------
	.section	.text._ZN2at6native29vectorized_elementwise_kernelILi4ENS0_13BUnaryFunctorIsssZZZNS0_21remainder_kernel_cudaERNS_18TensorIteratorBaseEENKUlvE_clEvENKUlvE3_clEvEUlssE_EESt5arrayIPcLm2EEEEviT0_T1_,"ax",@progbits
	.align	128
        .global         _ZN2at6native29vectorized_elementwise_kernelILi4ENS0_13BUnaryFunctorIsssZZZNS0_21remainder_kernel_cudaERNS_18TensorIteratorBaseEENKUlvE_clEvENKUlvE3_clEvEUlssE_EESt5arrayIPcLm2EEEEviT0_T1_
        .type           _ZN2at6native29vectorized_elementwise_kernelILi4ENS0_13BUnaryFunctorIsssZZZNS0_21remainder_kernel_cudaERNS_18TensorIteratorBaseEENKUlvE_clEvENKUlvE3_clEvEUlssE_EESt5arrayIPcLm2EEEEviT0_T1_,@function
        .size           _ZN2at6native29vectorized_elementwise_kernelILi4ENS0_13BUnaryFunctorIsssZZZNS0_21remainder_kernel_cudaERNS_18TensorIteratorBaseEENKUlvE_clEvENKUlvE3_clEvEUlssE_EESt5arrayIPcLm2EEEEviT0_T1_,(.L_x_50254 - _ZN2at6native29vectorized_elementwise_kernelILi4ENS0_13BUnaryFunctorIsssZZZNS0_21remainder_kernel_cudaERNS_18TensorIteratorBaseEENKUlvE_clEvENKUlvE3_clEvEUlssE_EESt5arrayIPcLm2EEEEviT0_T1_)
        .other          _ZN2at6native29vectorized_elementwise_kernelILi4ENS0_13BUnaryFunctorIsssZZZNS0_21remainder_kernel_cudaERNS_18TensorIteratorBaseEENKUlvE_clEvENKUlvE3_clEvEUlssE_EESt5arrayIPcLm2EEEEviT0_T1_,@"STO_CUDA_ENTRY STV_DEFAULT"
_ZN2at6native29vectorized_elementwise_kernelILi4ENS0_13BUnaryFunctorIsssZZZNS0_21remainder_kernel_cudaERNS_18TensorIteratorBaseEENKUlvE_clEvENKUlvE3_clEvEUlssE_EESt5arrayIPcLm2EEEEviT0_T1_:
.text._ZN2at6native29vectorized_elementwise_kernelILi4ENS0_13BUnaryFunctorIsssZZZNS0_21remainder_kernel_cudaERNS_18TensorIteratorBaseEENKUlvE_clEvENKUlvE3_clEvEUlssE_EESt5arrayIPcLm2EEEEviT0_T1_:
        /* <DEDUP_REMOVED lines=100> */
.L_x_39800:
[----:B------:R-:W-:Y:S05]  /*0640*/  BSYNC.RECONVERGENT B0 ;  /* 0x0000000000007941 */ /* 0x000fea0003800200 */
.L_x_39799:
        /* <DEDUP_REMOVED lines=32> */
.L_x_39802:
[----:B------:R-:W-:Y:S05]  /*0850*/  BSYNC.RECONVERGENT B0 ;  /* 0x0000000000007941 */ /* 0x000fea0003800200 */
.L_x_39801:
        /* <DEDUP_REMOVED lines=37> */
.L_x_39804:
[----:B------:R-:W-:Y:S05]  /*0ab0*/  BSYNC.RECONVERGENT B0 ;  /* 0x0000000000007941 */ /* 0x000fea0003800200 */
.L_x_39803:
        /* <DEDUP_REMOVED lines=42> */
.L_x_39806:
[----:B------:R-:W-:Y:S05]  /*0d60*/  BSYNC.RECONVERGENT B0 ;  /* 0x0000000000007941 */ /* 0x000fea0003800200 */
.L_x_39805:
        /* <DEDUP_REMOVED lines=32> */
.L_x_39808:
[----:B------:R-:W-:Y:S05]  /*0f70*/  BSYNC.RECONVERGENT B0 ;  /* 0x0000000000007941 */ /* 0x000fea0003800200 */
.L_x_39807:
        /* <DEDUP_REMOVED lines=32> */
.L_x_39810:
[----:B------:R-:W-:Y:S05]  /*1180*/  BSYNC.RECONVERGENT B0 ;  /* 0x0000000000007941 */ /* 0x000fea0003800200 */
.L_x_39809:
        /* <DEDUP_REMOVED lines=32> */
.L_x_39812:
[----:B------:R-:W-:Y:S05]  /*1390*/  BSYNC.RECONVERGENT B0 ;  /* 0x0000000000007941 */ /* 0x000fea0003800200 */
.L_x_39811:
        /* <DEDUP_REMOVED lines=32> */
.L_x_39814:
[----:B------:R-:W-:Y:S05]  /*15a0*/  BSYNC.RECONVERGENT B0 ;  /* 0x0000000000007941 */ /* 0x000fea0003800200 */
.L_x_39813:
        /* <DEDUP_REMOVED lines=18> */
.L_x_39817:
[----:B------:R-:W-:-:S13]  /*16d0*/  ISETP.GE.U32.AND P0, PT, R9, R7, PT ;  /* 0x000000070900720c */ /* 0x000fda0003f06070 */
[----:B------:R-:W-:Y:S05]  /*16e0*/  @P0 BRA `(.L_x_39819) ;  /* 0x0000000000300947 */ /* 0x000fea0003800000 */
[----:B0-----:R-:W0:Y:S01]  /*16f0*/  LDC.64 R2, c[0x0][0x388] ;  /* 0x0000e200ff027b82 */ /* 0x001e220000000a00 */
[----:B------:R-:W-:Y:S02]  /*1700*/  IMAD.IADD R5, R6, 0x1, R9 ;  /* 0x0000000106057824 */ /* 0x000fe400078e0209 */
[----:B------:R-:W-:Y:S02]  /*1710*/  VIADD R9, R9, 0x80 ;  /* 0x0000008009097836 */ /* 0x000fe40000000000 */
[----:B0-----:R-:W-:-:S05]  /*1720*/  IMAD.WIDE.U32 R2, R5, 0x2, R2 ;  /* 0x0000000205027825 */ /* 0x001fca00078e0002 */
[----:B------:R1:W-:Y:S02]  /*1730*/  STG.E.U16 desc[UR4][R2.64], R17 ;  /* 0x0000001102007986 */ /* 0x0003e4000c101504 */
.L_x_39818:
[----:B------:R-:W-:-:S13]  /*1740*/  ISETP.GE.U32.AND P0, PT, R9, R7, PT ;  /* 0x000000070900720c */ /* 0x000fda0003f06070 */
[----:B------:R-:W-:Y:S05]  /*1750*/  @P0 BRA `(.L_x_39820) ;  /* 0x0000000000340947 */ /* 0x000fea0003800000 */
[----:B01----:R-:W0:Y:S01]  /*1760*/  LDC.64 R2, c[0x0][0x388] ;  /* 0x0000e200ff027b82 */ /* 0x003e220000000a00 */
[----:B------:R-:W-:Y:S02]  /*1770*/  IMAD.IADD R5, R6, 0x1, R9 ;  /* 0x0000000106057824 */ /* 0x000fe400078e0209 */
[----:B------:R-:W-:Y:S02]  /*1780*/  VIADD R9, R9, 0x80 ;  /* 0x0000008009097836 */ /* 0x000fe40000000000 */
[----:B0-----:R-:W-:-:S05]  /*1790*/  IMAD.WIDE.U32 R2, R5, 0x2, R2 ;  /* 0x0000000205027825 */ /* 0x001fca00078e0002 */
[----:B------:R1:W-:Y:S02]  /*17a0*/  STG.E.U16 desc[UR4][R2.64], R12 ;  /* 0x0000000c02007986 */ /* 0x0003e4000c101504 */
.L_x_39819:
        /* <DEDUP_REMOVED lines=8> */
.L_x_39820:
[----:B------:R-:W-:Y:S05]  /*1830*/  BSYNC.RELIABLE B1 ;  /* 0x0000000000017941 */ /* 0x000fea0003800100 */
.L_x_39816:
[----:B------:R-:W-:-:S13]  /*1840*/  ISETP.GE.U32.AND P0, PT, R9, R7, PT ;  /* 0x000000070900720c */ /* 0x000fda0003f06070 */
[----:B012---:R-:W0:Y:S01]  /*1850*/  @!P0 LDC.64 R2, c[0x0][0x388] ;  /* 0x0000e200ff028b82 */ /* 0x007e220000000a00 */
[----:B------:R-:W-:Y:S02]  /*1860*/  @!P0 IMAD.IADD R5, R6, 0x1, R9 ;  /* 0x0000000106058824 */ /* 0x000fe400078e0209 */
[----:B------:R-:W-:Y:S02]  /*1870*/  @!P0 VIADD R9, R9, 0x80 ;  /* 0x0000008009098836 */ /* 0x000fe40000000000 */
[----:B0-----:R-:W-:-:S05]  /*1880*/  @!P0 IMAD.WIDE.U32 R2, R5, 0x2, R2 ;  /* 0x0000000205028825 */ /* 0x001fca00078e0002 */
[----:B------:R2:W-:Y:S02]  /*1890*/  @!P0 STG.E.U16 desc[UR4][R2.64], R10 ;  /* 0x0000000a02008986 */ /* 0x0005e4000c101504 */
.L_x_39821:
[----:B------:R-:W-:Y:S05]  /*18a0*/  BSYNC.RECONVERGENT B0 ;  /* 0x0000000000007941 */ /* 0x000fea0003800200 */
.L_x_39815:
        /* <DEDUP_REMOVED lines=8> */
.L_x_39798:
[----:B------:R-:W0:Y:S01]  /*1930*/  S2R R2, SR_TID.X ;  /* 0x0000000000027919 */ /* 0x000e220000002100 */
[----:B------:R-:W1:Y:S02]  /*1940*/  LDC.64 R4, c[0x0][0x390] ;  /* 0x0000e400ff047b82 */ /* 0x000e640000000a00 */
[----:B-1----:R-:W-:-:S04]  /*1950*/  IMAD.WIDE.U32 R4, R6, 0x2, R4 ;  /* 0x0000000206047825 */ /* 0x002fc800078e0004 */
[----:B0-----:R-:W-:-:S05]  /*1960*/  IMAD.WIDE.U32 R10, R2, 0x8, R4 ;  /* 0x00000008020a7825 */ /* 0x001fca00078e0004 */
[----:B------:R-:W3:Y:S04]  /*1970*/  LDG.E.64 R8, desc[UR4][R10.64] ;  /* 0x000000040a087981 */ /* 0x000ee8000c1e1b00 */
[----:B------:R0:W4:Y:S01]  /*1980*/  LDG.E.64 R4, desc[UR4][R10.64+0x400] ;  /* 0x000400040a047981 */ /* 0x000122000c1e1b00 */
[----:B--2---:R-:W-:-:S04]  /*1990*/  PRMT R7, R0, 0x9910, RZ ;  /* 0x0000991000077816 */ /* 0x004fc800000000ff */
[-C--:B------:R-:W-:Y:S02]  /*19a0*/  IABS R3, R7.reuse ;  /* 0x0000000700037213 */ /* 0x080fe40000000000 */
[----:B------:R-:W-:Y:S02]  /*19b0*/  IABS R16, R7 ;  /* 0x0000000700107213 */ /* 0x000fe40000000000 */
[----:B------:R-:W1:Y:S08]  /*19c0*/  I2F.RP R14, R3 ;  /* 0x00000003000e7306 */ /* 0x000e700000209400 */
[----:B-1----:R-:W1:Y:S02]  /*19d0*/  MUFU.RCP R14, R14 ;  /* 0x0000000e000e7308 */ /* 0x002e640000001000 */
[----:B-1----:R-:W-:-:S02]  /*19e0*/  VIADD R13, R14, 0xffffffe ;  /* 0x0ffffffe0e0d7836 */ /* 0x002fc40000000000 */
[----:B------:R-:W-:-:S04]  /*19f0*/  IMAD.MOV R14, RZ, RZ, -R16 ;  /* 0x000000ffff0e7224 */ /* 0x000fc800078e0a10 */
[----:B------:R-:W1:Y:S02]  /*1a00*/  F2I.FTZ.U32.TRUNC.NTZ R13, R13 ;  /* 0x0000000d000d7305 */ /* 0x000e64000021f000 */
[----:B-1----:R-:W-:-:S04]  /*1a10*/  IMAD.MOV R12, RZ, RZ, -R13 ;  /* 0x000000ffff0c7224 */ /* 0x002fc800078e0a0d */
[----:B0-----:R-:W-:Y:S02]  /*1a20*/  IMAD R11, R12, R3, RZ ;  /* 0x000000030c0b7224 */ /* 0x001fe400078e02ff */
[----:B------:R-:W-:-:S04]  /*1a30*/  IMAD.MOV.U32 R12, RZ, RZ, RZ ;  /* 0x000000ffff0c7224 */ /* 0x000fc800078e00ff */
[----:B------:R-:W-:Y:S01]  /*1a40*/  IMAD.HI.U32 R12, R13, R11, R12 ;  /* 0x0000000b0d0c7227 */ /* 0x000fe200078e000c */
[C---:B---3--:R-:W-:Y:S02]  /*1a50*/  PRMT R10, R8.reuse, 0x9910, RZ ;  /* 0x00009910080a7816 */ /* 0x048fe400000000ff */
[----:B------:R-:W-:Y:S02]  /*1a60*/  PRMT R8, R8, 0xbb32, RZ ;  /* 0x0000bb3208087816 */ /* 0x000fe400000000ff */
[----:B------:R-:W-:Y:S02]  /*1a70*/  IABS R15, R10 ;  /* 0x0000000a000f7213 */ /* 0x000fe40000000000 */
[C---:B------:R-:W-:Y:S02]  /*1a80*/  PRMT R13, R9.reuse, 0x9910, RZ ;  /* 0x00009910090d7816 */ /* 0x040fe400000000ff */
[----:B------:R-:W-:Y:S01]  /*1a90*/  PRMT R9, R9, 0xbb32, RZ ;  /* 0x0000bb3209097816 */ /* 0x000fe200000000ff */
[----:B------:R-:W-:Y:S01]  /*1aa0*/  IMAD.HI.U32 R11, R12, R15, RZ ;  /* 0x0000000f0c0b7227 */ /* 0x000fe200078e00ff */
[----:B------:R-:W-:-:S02]  /*1ab0*/  IABS R17, R8 ;  /* 0x0000000800117213 */ /* 0x000fc40000000000 */
[----:B------:R-:W-:Y:S01]  /*1ac0*/  ISETP.GE.AND P3, PT, R10, RZ, PT ;  /* 0x000000ff0a00720c */ /* 0x000fe20003f66270 */
[----:B------:R-:W-:Y:S01]  /*1ad0*/  IMAD R20, R11, R14, R15 ;  /* 0x0000000e0b147224 */ /* 0x000fe200078e020f */
[----:B------:R-:W-:Y:S01]  /*1ae0*/  IABS R11, R13 ;  /* 0x0000000d000b7213 */ /* 0x000fe20000000000 */
[----:B------:R-:W-:Y:S01]  /*1af0*/  IMAD.MOV.U32 R10, RZ, RZ, R9 ;  /* 0x000000ffff0a7224 */ /* 0x000fe200078e0009 */
[----:B------:R-:W-:Y:S01]  /*1b00*/  ISETP.GE.AND P2, PT, R8, RZ, PT ;  /* 0x000000ff0800720c */ /* 0x000fe20003f46270 */
[C---:B------:R-:W-:Y:S01]  /*1b10*/  IMAD.HI.U32 R9, R12.reuse, R17, RZ ;  /* 0x000000110c097227 */ /* 0x040fe200078e00ff */
[----:B------:R-:W-:Y:S02]  /*1b20*/  ISETP.GT.U32.AND P1, PT, R3, R20, PT ;  /* 0x000000140300720c */ /* 0x000fe40003f24070 */
[----:B------:R-:W-:Y:S01]  /*1b30*/  IABS R8, R10 ;  /* 0x0000000a00087213 */ /* 0x000fe20000000000 */
[----:B------:R-:W-:Y:S01]  /*1b40*/  IMAD R22, R9, R14, R17 ;  /* 0x0000000e09167224 */ /* 0x000fe200078e0211 */
[----:B------:R-:W-:Y:S01]  /*1b50*/  ISETP.GE.AND P6, PT, R13, RZ, PT ;  /* 0x000000ff0d00720c */ /* 0x000fe20003fc6270 */
[----:B------:R-:W-:Y:S01]  /*1b60*/  IMAD.HI.U32 R9, R12, R11, RZ ;  /* 0x0000000b0c097227 */ /* 0x000fe200078e00ff */
[----:B------:R-:W-:-:S02]  /*1b70*/  ISETP.GE.AND P0, PT, R10, RZ, PT ;  /* 0x000000ff0a00720c */ /* 0x000fc40003f06270 */
[----:B------:R-:W-:Y:S01]  /*1b80*/  ISETP.GT.U32.AND P4, PT, R3, R22, PT ;  /* 0x000000160300720c */ /* 0x000fe20003f84070 */
[----:B------:R-:W-:Y:S01]  /*1b90*/  IMAD.MOV.U32 R13, RZ, RZ, R8 ;  /* 0x000000ffff0d7224 */ /* 0x000fe200078e0008 */
[C---:B----4-:R-:W-:Y:S01]  /*1ba0*/  PRMT R8, R4.reuse, 0x9910, RZ ;  /* 0x0000991004087816 */ /* 0x050fe200000000ff */
[----:B------:R-:W-:Y:S01]  /*1bb0*/  IMAD R16, R9, R14, R11 ;  /* 0x0000000e09107224 */ /* 0x000fe200078e020b */
[----:B------:R-:W-:Y:S01]  /*1bc0*/  PRMT R11, R4, 0xbb32, RZ ;  /* 0x0000bb32040b7816 */ /* 0x000fe200000000ff */
[----:B------:R-:W-:Y:S02]  /*1bd0*/  @!P1 IMAD.IADD R20, R20, 0x1, -R3 ;  /* 0x0000000114149824 */ /* 0x000fe400078e0a03 */
[----:B------:R-:W-:Y:S01]  /*1be0*/  IMAD.HI.U32 R9, R12, R13, RZ ;  /* 0x0000000d0c097227 */ /* 0x000fe200078e00ff */
[----:B------:R-:W-:Y:S02]  /*1bf0*/  IABS R19, R11 ;  /* 0x0000000b00137213 */ /* 0x000fe40000000000 */
[----:B------:R-:W-:Y:S01]  /*1c00*/  ISETP.GT.U32.AND P5, PT, R3, R20, PT ;  /* 0x000000140300720c */ /* 0x000fe20003fa4070 */
[----:B------:R-:W-:Y:S01]  /*1c10*/  IMAD R18, R9, R14, R13 ;  /* 0x0000000e09127224 */ /* 0x000fe200078e020d */
[----:B------:R-:W-:Y:S01]  /*1c20*/  PRMT R13, R5, 0xbb32, RZ ;  /* 0x0000bb32050d7816 */ /* 0x000fe200000000ff */
[----:B------:R-:W-:Y:S01]  /*1c30*/  @!P4 IMAD.IADD R22, R22, 0x1, -R3 ;  /* 0x000000011616c824 */ /* 0x000fe200078e0a03 */
[----:B------:R-:W-:Y:S01]  /*1c40*/  ISETP.GT.U32.AND P4, PT, R3, R16, PT ;  /* 0x000000100300720c */ /* 0x000fe20003f84070 */
[----:B------:R-:W-:Y:S01]  /*1c50*/  IMAD.MOV.U32 R4, RZ, RZ, R8 ;  /* 0x000000ffff047224 */ /* 0x000fe200078e0008 */
[----:B------:R-:W-:Y:S01]  /*1c60*/  PRMT R8, R5, 0x9910, RZ ;  /* 0x0000991005087816 */ /* 0x000fe200000000ff */
[----:B------:R-:W-:Y:S01]  /*1c70*/  IMAD.HI.U32 R15, R12, R19, RZ ;  /* 0x000000130c0f7227 */ /* 0x000fe200078e00ff */
[----:B------:R-:W-:-:S02]  /*1c80*/  ISETP.GT.U32.AND P1, PT, R3, R22, PT ;  /* 0x000000160300720c */ /* 0x000fc40003f24070 */
[----:B------:R-:W-:Y:S01]  /*1c90*/  IABS R17, R4 ;  /* 0x0000000400117213 */ /* 0x000fe20000000000 */
[----:B------:R-:W-:Y:S02]  /*1ca0*/  IMAD.MOV.U32 R5, RZ, RZ, R8 ;  /* 0x000000ffff057224 */ /* 0x000fe400078e0008 */
[----:B------:R-:W-:Y:S01]  /*1cb0*/  @!P5 IMAD.IADD R20, R20, 0x1, -R3 ;  /* 0x000000011414d824 */ /* 0x000fe200078e0a03 */
[----:B------:R-:W-:Y:S01]  /*1cc0*/  ISETP.GT.U32.AND P5, PT, R3, R18, PT ;  /* 0x000000120300720c */ /* 0x000fe20003fa4070 */
[----:B------:R-:W-:Y:S01]  /*1cd0*/  IMAD.HI.U32 R9, R12, R17, RZ ;  /* 0x000000110c097227 */ /* 0x000fe200078e00ff */
[----:B------:R-:W-:-:S03]  /*1ce0*/  IABS R21, R5 ;  /* 0x0000000500157213 */ /* 0x000fc60000000000 */
[----:B------:R-:W-:Y:S02]  /*1cf0*/  @!P4 IMAD.IADD R16, R16, 0x1, -R3 ;  /* 0x000000011010c824 */ /* 0x000fe400078e0a03 */
[-C--:B------:R-:W-:Y:S02]  /*1d00*/  IMAD R8, R9, R14.reuse, R17 ;  /* 0x0000000e09087224 */ /* 0x080fe400078e0211 */
[----:B------:R-:W-:Y:S01]  /*1d10*/  IMAD R10, R15, R14, R19 ;  /* 0x0000000e0f0a7224 */ /* 0x000fe200078e0213 */
[----:B------:R-:W-:Y:S01]  /*1d20*/  IABS R19, R13 ;  /* 0x0000000d00137213 */ /* 0x000fe20000000000 */
[----:B------:R-:W-:Y:S01]  /*1d30*/  IMAD.MOV.U32 R17, RZ, RZ, R21 ;  /* 0x000000ffff117224 */ /* 0x000fe200078e0015 */
[----:B------:R-:W-:Y:S01]  /*1d40*/  ISETP.GT.U32.AND P4, PT, R3, R16, PT ;  /* 0x000000100300720c */ /* 0x000fe20003f84070 */
[--C-:B------:R-:W-:Y:S02]  /*1d50*/  @!P5 IMAD.IADD R18, R18, 0x1, -R3.reuse ;  /* 0x000000011212d824 */ /* 0x100fe400078e0a03 */
[----:B------:R-:W-:Y:S01]  /*1d60*/  @!P1 IMAD.IADD R22, R22, 0x1, -R3 ;  /* 0x0000000116169824 */ /* 0x000fe200078e0a03 */
[----:B------:R-:W-:Y:S01]  /*1d70*/  ISETP.NE.AND P1, PT, R7, RZ, PT ;  /* 0x000000ff0700720c */ /* 0x000fe20003f25270 */
[----:B------:R-:W-:Y:S01]  /*1d80*/  IMAD.HI.U32 R9, R12, R17, RZ ;  /* 0x000000110c097227 */ /* 0x000fe200078e00ff */
[----:B------:R-:W-:-:S02]  /*1d90*/  ISETP.GT.U32.AND P5, PT, R3, R18, PT ;  /* 0x000000120300720c */ /* 0x000fc40003fa4070 */
[----:B------:R-:W-:Y:S01]  /*1da0*/  LOP3.LUT R7, RZ, R7, RZ, 0x33, !PT ;  /* 0x00000007ff077212 */ /* 0x000fe200078e33ff */
[----:B------:R-:W-:-:S04]  /*1db0*/  IMAD.HI.U32 R15, R12, R19, RZ ;  /* 0x000000130c0f7227 */ /* 0x000fc800078e00ff */
[----:B------:R-:W-:Y:S01]  /*1dc0*/  @!P2 IMAD.MOV R22, RZ, RZ, -R22 ;  /* 0x000000ffff16a224 */ /* 0x000fe200078e0a16 */
[C---:B------:R-:W-:Y:S01]  /*1dd0*/  ISETP.GT.U32.AND P2, PT, R3.reuse, R8, PT ;  /* 0x000000080300720c */ /* 0x040fe20003f44070 */
[----:B------:R-:W-:Y:S01]  /*1de0*/  @!P3 IMAD.MOV R20, RZ, RZ, -R20 ;  /* 0x000000ffff14b224 */ /* 0x000fe200078e0a14 */
[----:B------:R-:W-:Y:S01]  /*1df0*/  ISETP.GT.U32.AND P3, PT, R3, R10, PT ;  /* 0x0000000a0300720c */ /* 0x000fe20003f64070 */
[-C--:B------:R-:W-:Y:S02]  /*1e00*/  IMAD R12, R9, R14.reuse, R17 ;  /* 0x0000000e090c7224 */ /* 0x080fe400078e0211 */
[----:B------:R-:W-:Y:S01]  /*1e10*/  IMAD R14, R15, R14, R19 ;  /* 0x0000000e0f0e7224 */ /* 0x000fe200078e0213 */
[C---:B------:R-:W-:Y:S01]  /*1e20*/  SEL R15, R7.reuse, R22, !P1 ;  /* 0x00000016070f7207 */ /* 0x040fe20004800000 */
[--C-:B------:R-:W-:Y:S01]  /*1e30*/  @!P4 IMAD.IADD R16, R16, 0x1, -R3.reuse ;  /* 0x000000011010c824 */ /* 0x100fe200078e0a03 */
[----:B------:R-:W-:Y:S01]  /*1e40*/  SEL R9, R7, R20, !P1 ;  /* 0x0000001407097207 */ /* 0x000fe20004800000 */
[--C-:B------:R-:W-:Y:S01]  /*1e50*/  @!P5 IMAD.IADD R18, R18, 0x1, -R3.reuse ;  /* 0x000000011212d824 */ /* 0x100fe200078e0a03 */
[C---:B------:R-:W-:Y:S01]  /*1e60*/  LOP3.LUT R19, R0.reuse, R15, RZ, 0x3c, !PT ;  /* 0x0000000f00137212 */ /* 0x040fe200078e3cff */
[----:B------:R-:W-:Y:S01]  /*1e70*/  @!P6 IMAD.MOV R16, RZ, RZ, -R16 ;  /* 0x000000ffff10e224 */ /* 0x000fe200078e0a10 */
[----:B------:R-:W-:Y:S01]  /*1e80*/  LOP3.LUT R17, R0, R9, RZ, 0x3c, !PT ;  /* 0x0000000900117212 */ /* 0x000fe200078e3cff */
[----:B------:R-:W-:Y:S01]  /*1e90*/  @!P0 IMAD.MOV R18, RZ, RZ, -R18 ;  /* 0x000000ffff128224 */ /* 0x000fe200078e0a12 */
[----:B------:R-:W-:Y:S01]  /*1ea0*/  ISETP.GT.U32.AND P4, PT, R3, R12, PT ;  /* 0x0000000c0300720c */ /* 0x000fe20003f84070 */
[--C-:B------:R-:W-:Y:S01]  /*1eb0*/  @!P2 IMAD.IADD R8, R8, 0x1, -R3.reuse ;  /* 0x000000010808a824 */ /* 0x100fe200078e0a03 */
[----:B------:R-:W-:Y:S01]  /*1ec0*/  PRMT R19, R19, 0x9910, RZ ;  /* 0x0000991013137816 */ /* 0x000fe200000000ff */
[----:B------:R-:W-:Y:S01]  /*1ed0*/  @!P3 IMAD.IADD R10, R10, 0x1, -R3 ;  /* 0x000000010a0ab824 */ /* 0x000fe200078e0a03 */
[----:B------:R-:W-:-:S02]  /*1ee0*/  PRMT R17, R17, 0x9910, RZ ;  /* 0x0000991011117816 */ /* 0x000fc400000000ff */
[----:B------:R-:W-:Y:S02]  /*1ef0*/  ISETP.GT.AND P6, PT, R19, -0x1, PT ;  /* 0xffffffff1300780c */ /* 0x000fe40003fc4270 */
[----:B------:R-:W-:Y:S02]  /*1f00*/  ISETP.GT.AND P5, PT, R17, -0x1, PT ;  /* 0xffffffff1100780c */ /* 0x000fe40003fa4270 */
[C---:B------:R-:W-:Y:S02]  /*1f10*/  SEL R19, R7.reuse, R16, !P1 ;  /* 0x0000001007137207 */ /* 0x040fe40004800000 */
[----:B------:R-:W-:Y:S01]  /*1f20*/  SEL R17, R7, R18, !P1 ;  /* 0x0000001207117207 */ /* 0x000fe20004800000 */
[----:B------:R-:W-:Y:S01]  /*1f30*/  @!P4 IMAD.IADD R12, R12, 0x1, -R3 ;  /* 0x000000010c0cc824 */ /* 0x000fe200078e0a03 */
[----:B------:R-:W-:Y:S02]  /*1f40*/  ISETP.GT.U32.AND P0, PT, R3, R14, PT ;  /* 0x0000000e0300720c */ /* 0x000fe40003f04070 */
[----:B------:R-:W-:-:S02]  /*1f50*/  LOP3.LUT R16, R0, R19, RZ, 0x3c, !PT ;  /* 0x0000001300107212 */ /* 0x000fc400078e3cff */
[----:B------:R-:W-:Y:S02]  /*1f60*/  LOP3.LUT R18, R0, R17, RZ, 0x3c, !PT ;  /* 0x0000001100127212 */ /* 0x000fe400078e3cff */
[C---:B------:R-:W-:Y:S02]  /*1f70*/  ISETP.GT.U32.AND P3, PT, R3.reuse, R8, PT ;  /* 0x000000080300720c */ /* 0x040fe40003f64070 */
[----:B------:R-:W-:Y:S02]  /*1f80*/  ISETP.GT.U32.AND P2, PT, R3, R10, PT ;  /* 0x0000000a0300720c */ /* 0x000fe40003f44070 */
[----:B------:R-:W-:Y:S02]  /*1f90*/  PRMT R20, R16, 0x9910, RZ ;  /* 0x0000991010147816 */ /* 0x000fe400000000ff */
[----:B------:R-:W-:Y:S01]  /*1fa0*/  ISETP.NE.AND P4, PT, R9, RZ, PT ;  /* 0x000000ff0900720c */ /* 0x000fe20003f85270 */
[----:B------:R-:W-:Y:S01]  /*1fb0*/  @!P0 IMAD.IADD R14, R14, 0x1, -R3 ;  /* 0x000000010e0e8824 */ /* 0x000fe200078e0a03 */
[----:B------:R-:W-:-:S02]  /*1fc0*/  PRMT R21, R18, 0x9910, RZ ;  /* 0x0000991012157816 */ /* 0x000fc400000000ff */
[----:B------:R-:W-:Y:S02]  /*1fd0*/  SEL R16, R0, RZ, !P5 ;  /* 0x000000ff00107207 */ /* 0x000fe40006800000 */
[----:B------:R-:W-:Y:S01]  /*1fe0*/  ISETP.NE.AND P5, PT, R15, RZ, PT ;  /* 0x000000ff0f00720c */ /* 0x000fe20003fa5270 */
[--C-:B------:R-:W-:Y:S01]  /*1ff0*/  @!P3 IMAD.IADD R8, R8, 0x1, -R3.reuse ;  /* 0x000000010808b824 */ /* 0x100fe200078e0a03 */
[----:B------:R-:W-:Y:S01]  /*2000*/  SEL R18, R0, RZ, !P6 ;  /* 0x000000ff00127207 */ /* 0x000fe20007000000 */
[----:B------:R-:W-:Y:S01]  /*2010*/  @!P2 IMAD.IADD R10, R10, 0x1, -R3 ;  /* 0x000000010a0aa824 */ /* 0x000fe200078e0a03 */
[----:B------:R-:W-:Y:S02]  /*2020*/  SEL R16, R16, RZ, P4 ;  /* 0x000000ff10107207 */ /* 0x000fe40002000000 */
[----:B------:R-:W-:Y:S02]  /*2030*/  SEL R18, R18, RZ, P5 ;  /* 0x000000ff12127207 */ /* 0x000fe40002800000 */
[----:B------:R-:W-:Y:S01]  /*2040*/  ISETP.GT.AND P4, PT, R20, -0x1, PT ;  /* 0xffffffff1400780c */ /* 0x000fe20003f84270 */
[----:B------:R-:W-:Y:S01]  /*2050*/  IMAD.IADD R9, R9, 0x1, R16 ;  /* 0x0000000109097824 */ /* 0x000fe200078e0210 */
[----:B------:R-:W-:Y:S01]  /*2060*/  ISETP.GT.AND P5, PT, R21, -0x1, PT ;  /* 0xffffffff1500780c */ /* 0x000fe20003fa4270 */
[----:B------:R-:W-:Y:S01]  /*2070*/  IMAD.IADD R16, R15, 0x1, R18 ;  /* 0x000000010f107824 */ /* 0x000fe200078e0212 */
[----:B------:R-:W-:-:S02]  /*2080*/  ISETP.NE.AND P2, PT, R19, RZ, PT ;  /* 0x000000ff1300720c */ /* 0x000fc40003f45270 */
[C---:B------:R-:W-:Y:S02]  /*2090*/  SEL R15, R0.reuse, RZ, !P4 ;  /* 0x000000ff000f7207 */ /* 0x040fe40006000000 */
[----:B------:R-:W-:Y:S02]  /*20a0*/  ISETP.NE.AND P3, PT, R17, RZ, PT ;  /* 0x000000ff1100720c */ /* 0x000fe40003f65270 */
[----:B------:R-:W-:Y:S02]  /*20b0*/  SEL R18, R0, RZ, !P5 ;  /* 0x000000ff00127207 */ /* 0x000fe40006800000 */
[C---:B------:R-:W-:Y:S02]  /*20c0*/  ISETP.GT.U32.AND P0, PT, R3.reuse, R12, PT ;  /* 0x0000000c0300720c */ /* 0x040fe40003f04070 */
[----:B------:R-:W-:Y:S02]  /*20d0*/  ISETP.GT.U32.AND P6, PT, R3, R14, PT ;  /* 0x0000000e0300720c */ /* 0x000fe40003fc4070 */
[----:B------:R-:W-:-:S02]  /*20e0*/  ISETP.GE.AND P4, PT, R4, RZ, PT ;  /* 0x000000ff0400720c */ /* 0x000fc40003f86270 */
[----:B------:R-:W-:Y:S02]  /*20f0*/  SEL R4, R15, RZ, P2 ;  /* 0x000000ff0f047207 */ /* 0x000fe40001000000 */
[----:B------:R-:W-:Y:S02]  /*2100*/  SEL R18, R18, RZ, P3 ;  /* 0x000000ff12127207 */ /* 0x000fe40001800000 */
[----:B------:R-:W-:Y:S01]  /*2110*/  ISETP.GE.AND P2, PT, R11, RZ, PT ;  /* 0x000000ff0b00720c */ /* 0x000fe20003f46270 */
[----:B------:R-:W-:Y:S01]  /*2120*/  IMAD.IADD R19, R19, 0x1, R4 ;  /* 0x0000000113137824 */ /* 0x000fe200078e0204 */
[----:B------:R-:W-:Y:S01]  /*2130*/  ISETP.GE.AND P3, PT, R5, RZ, PT ;  /* 0x000000ff0500720c */ /* 0x000fe20003f66270 */
[--C-:B------:R-:W-:Y:S01]  /*2140*/  @!P0 IMAD.IADD R12, R12, 0x1, -R3.reuse ;  /* 0x000000010c0c8824 */ /* 0x100fe200078e0a03 */
[----:B------:R-:W-:Y:S01]  /*2150*/  ISETP.GE.AND P5, PT, R13, RZ, PT ;  /* 0x000000ff0d00720c */ /* 0x000fe20003fa6270 */
[----:B------:R-:W0:Y:S01]  /*2160*/  LDC.64 R4, c[0x0][0x388] ;  /* 0x0000e200ff047b82 */ /* 0x000e220000000a00 */
[----:B------:R-:W-:Y:S01]  /*2170*/  @!P6 IMAD.IADD R14, R14, 0x1, -R3 ;  /* 0x000000010e0ee824 */ /* 0x000fe200078e0a03 */
[----:B------:R-:W-:Y:S01]  /*2180*/  PRMT R16, R9, 0x5410, R16 ;  /* 0x0000541009107816 */ /* 0x000fe20000000010 */
[----:B------:R-:W-:-:S02]  /*2190*/  @!P4 IMAD.MOV R8, RZ, RZ, -R8 ;  /* 0x000000ffff08c224 */ /* 0x000fc400078e0a08 */
[----:B------:R-:W-:-:S03]  /*21a0*/  IMAD.IADD R18, R17, 0x1, R18 ;  /* 0x0000000111127824 */ /* 0x000fc600078e0212 */
[----:B------:R-:W-:Y:S01]  /*21b0*/  @!P2 IMAD.MOV R10, RZ, RZ, -R10 ;  /* 0x000000ffff0aa224 */ /* 0x000fe200078e0a0a */
[----:B------:R-:W-:Y:S01]  /*21c0*/  SEL R3, R7, R8, !P1 ;  /* 0x0000000807037207 */ /* 0x000fe20004800000 */
[----:B------:R-:W-:Y:S01]  /*21d0*/  @!P3 IMAD.MOV R12, RZ, RZ, -R12 ;  /* 0x000000ffff0cb224 */ /* 0x000fe200078e0a0c */
[----:B------:R-:W-:Y:S01]  /*21e0*/  PRMT R17, R19, 0x5410, R18 ;  /* 0x0000541013117816 */ /* 0x000fe20000000012 */
[----:B------:R-:W-:Y:S01]  /*21f0*/  @!P5 IMAD.MOV R14, RZ, RZ, -R14 ;  /* 0x000000ffff0ed224 */ /* 0x000fe200078e0a0e */
[C---:B------:R-:W-:Y:S02]  /*2200*/  SEL R11, R7.reuse, R10, !P1 ;  /* 0x0000000a070b7207 */ /* 0x040fe40004800000 */
[C---:B------:R-:W-:Y:S02]  /*2210*/  SEL R13, R7.reuse, R12, !P1 ;  /* 0x0000000c070d7207 */ /* 0x040fe40004800000 */
[----:B------:R-:W-:Y:S02]  /*2220*/  SEL R7, R7, R14, !P1 ;  /* 0x0000000e07077207 */ /* 0x000fe40004800000 */
[----:B------:R-:W-:-:S02]  /*2230*/  LOP3.LUT R8, R0, R3, RZ, 0x3c, !PT ;  /* 0x0000000300087212 */ /* 0x000fc400078e3cff */
[C---:B------:R-:W-:Y:S02]  /*2240*/  LOP3.LUT R10, R0.reuse, R11, RZ, 0x3c, !PT ;  /* 0x0000000b000a7212 */ /* 0x040fe400078e3cff */
[----:B------:R-:W-:Y:S01]  /*2250*/  LOP3.LUT R12, R0, R13, RZ, 0x3c, !PT ;  /* 0x0000000d000c7212 */ /* 0x000fe200078e3cff */
[----:B0-----:R-:W-:Y:S01]  /*2260*/  IMAD.WIDE.U32 R4, R6, 0x2, R4 ;  /* 0x0000000206047825 */ /* 0x001fe200078e0004 */
[----:B------:R-:W-:Y:S02]  /*2270*/  LOP3.LUT R14, R0, R7, RZ, 0x3c, !PT ;  /* 0x00000007000e7212 */ /* 0x000fe400078e3cff */
[----:B------:R-:W-:Y:S02]  /*2280*/  PRMT R8, R8, 0x9910, RZ ;  /* 0x0000991008087816 */ /* 0x000fe400000000ff */
[----:B------:R-:W-:Y:S01]  /*2290*/  PRMT R10, R10, 0x9910, RZ ;  /* 0x000099100a0a7816 */ /* 0x000fe200000000ff */
[----:B------:R-:W-:Y:S01]  /*22a0*/  IMAD.WIDE.U32 R4, R2, 0x8, R4 ;  /* 0x0000000802047825 */ /* 0x000fe200078e0004 */
[----:B------:R-:W-:-:S02]  /*22b0*/  PRMT R12, R12, 0x9910, RZ ;  /* 0x000099100c0c7816 */ /* 0x000fc400000000ff */
[----:B------:R-:W-:Y:S02]  /*22c0*/  PRMT R14, R14, 0x9910, RZ ;  /* 0x000099100e0e7816 */ /* 0x000fe400000000ff */
[----:B------:R-:W-:Y:S01]  /*22d0*/  ISETP.GT.AND P6, PT, R8, -0x1, PT ;  /* 0xffffffff0800780c */ /* 0x000fe20003fc4270 */
[----:B------:R-:W-:Y:S01]  /*22e0*/  STG.E.64 desc[UR4][R4.64], R16 ;  /* 0x0000001004007986 */ /* 0x000fe2000c101b04 */
[----:B------:R-:W-:Y:S02]  /*22f0*/  ISETP.GT.AND P5, PT, R10, -0x1, PT ;  /* 0xffffffff0a00780c */ /* 0x000fe40003fa4270 */
[----:B------:R-:W-:Y:S02]  /*2300*/  ISETP.GT.AND P4, PT, R12, -0x1, PT ;  /* 0xffffffff0c00780c */ /* 0x000fe40003f84270 */
[----:B------:R-:W-:Y:S02]  /*2310*/  ISETP.GT.AND P3, PT, R14, -0x1, PT ;  /* 0xffffffff0e00780c */ /* 0x000fe40003f64270 */
[----:B------:R-:W-:-:S02]  /*2320*/  ISETP.NE.AND P2, PT, R3, RZ, PT ;  /* 0x000000ff0300720c */ /* 0x000fc40003f45270 */
[C---:B------:R-:W-:Y:S02]  /*2330*/  SEL R6, R0.reuse, RZ, !P6 ;  /* 0x000000ff00067207 */ /* 0x040fe40007000000 */
[C---:B------:R-:W-:Y:S02]  /*2340*/  SEL R8, R0.reuse, RZ, !P5 ;  /* 0x000000ff00087207 */ /* 0x040fe40006800000 */
[----:B------:R-:W-:Y:S02]  /*2350*/  SEL R10, R0, RZ, !P4 ;  /* 0x000000ff000a7207 */ /* 0x000fe40006000000 */
[----:B------:R-:W-:Y:S02]  /*2360*/  ISETP.NE.AND P1, PT, R11, RZ, PT ;  /* 0x000000ff0b00720c */ /* 0x000fe40003f25270 */
[----:B------:R-:W-:Y:S02]  /*2370*/  ISETP.NE.AND P0, PT, R13, RZ, PT ;  /* 0x000000ff0d00720c */ /* 0x000fe40003f05270 */
[----:B------:R-:W-:-:S02]  /*2380*/  ISETP.NE.AND P6, PT, R7, RZ, PT ;  /* 0x000000ff0700720c */ /* 0x000fc40003fc5270 */
[----:B------:R-:W-:Y:S02]  /*2390*/  SEL R0, R0, RZ, !P3 ;  /* 0x000000ff00007207 */ /* 0x000fe40005800000 */
[----:B------:R-:W-:Y:S02]  /*23a0*/  SEL R6, R6, RZ, P2 ;  /* 0x000000ff06067207 */ /* 0x000fe40001000000 */
[----:B------:R-:W-:Y:S02]  /*23b0*/  SEL R8, R8, RZ, P1 ;  /* 0x000000ff08087207 */ /* 0x000fe40000800000 */
[----:B------:R-:W-:Y:S01]  /*23c0*/  SEL R10, R10, RZ, P0 ;  /* 0x000000ff0a0a7207 */ /* 0x000fe20000000000 */
[----:B------:R-:W-:Y:S01]  /*23d0*/  IMAD.IADD R6, R3, 0x1, R6 ;  /* 0x0000000103067824 */ /* 0x000fe200078e0206 */
[----:B------:R-:W-:Y:S01]  /*23e0*/  SEL R0, R0, RZ, P6 ;  /* 0x000000ff00007207 */ /* 0x000fe20003000000 */
[----:B------:R-:W-:Y:S02]  /*23f0*/  IMAD.IADD R11, R11, 0x1, R8 ;  /* 0x000000010b0b7824 */ /* 0x000fe400078e0208 */
[----:B------:R-:W-:-:S02]  /*2400*/  IMAD.IADD R3, R13, 0x1, R10 ;  /* 0x000000010d037824 */ /* 0x000fc400078e020a */
[----:B------:R-:W-:Y:S01]  /*2410*/  IMAD.IADD R0, R7, 0x1, R0 ;  /* 0x0000000107007824 */ /* 0x000fe200078e0200 */
[----:B------:R-:W-:-:S04]  /*2420*/  PRMT R2, R6, 0x5410, R11 ;  /* 0x0000541006027816 */ /* 0x000fc8000000000b */
[----:B------:R-:W-:-:S05]  /*2430*/  PRMT R3, R3, 0x5410, R0 ;  /* 0x0000541003037816 */ /* 0x000fca0000000000 */
[----:B------:R-:W-:Y:S01]  /*2440*/  STG.E.64 desc[UR4][R4.64+0x400], R2 ;  /* 0x0004000204007986 */ /* 0x000fe2000c101b04 */
[----:B------:R-:W-:Y:S05]  /*2450*/  EXIT ;  /* 0x000000000000794d */ /* 0x000fea0003800000 */
.L_x_39822:
        /* <DEDUP_REMOVED lines=10> */
.L_x_50254:


//--------------------- .text._ZN2at6native29vectorized_elementwise_kernelILi8ENS0_13BUnaryFunctorIsssZZZNS0_21remainder_kernel_cudaERNS_18TensorIteratorBaseEENKUlvE_clEvENKUlvE3_clEvEUlssE_EESt5arrayIPcLm2EEEEviT0_T1_ --------------------------
	.section	.text._ZN2at6native29vectorized_elementwise_kernelILi8ENS0_13BUnaryFunctorIsssZZZNS0_21remainder_kernel_cudaERNS_18TensorIteratorBaseEENKUlvE_clEvENKUlvE3_clEvEUlssE_EESt5arrayIPcLm2EEEEviT0_T1_,"ax",@progbits
	.align	128
        .global         _ZN2at6native29vectorized_elementwise_kernelILi8ENS0_13BUnaryFunctorIsssZZZNS0_21remainder_kernel_cudaERNS_18TensorIteratorBaseEENKUlvE_clEvENKUlvE3_clEvEUlssE_EESt5arrayIPcLm2EEEEviT0_T1_
        .type           _ZN2at6native29vectorized_elementwise_kernelILi8ENS0_13BUnaryFunctorIsssZZZNS0_21remainder_kernel_cudaERNS_18TensorIteratorBaseEENKUlvE_clEvENKUlvE3_clEvEUlssE_EESt5arrayIPcLm2EEEEviT0_T1_,@function
        .size           _ZN2at6native29vectorized_elementwise_kernelILi8ENS0_13BUnaryFunctorIsssZZZNS0_21remainder_kernel_cudaERNS_18TensorIteratorBaseEENKUlvE_clEvENKUlvE3_clEvEUlssE_EESt5arrayIPcLm2EEEEviT0_T1_,(.L_x_50255 - _ZN2at6native29vectorized_elementwise_kernelILi8ENS0_13BUnaryFunctorIsssZZZNS0_21remainder_kernel_cudaERNS_18TensorIteratorBaseEENKUlvE_clEvENKUlvE3_clEvEUlssE_EESt5arrayIPcLm2EEEEviT0_T1_)
        .other          _ZN2at6native29vectorized_elementwise_kernelILi8ENS0_13BUnaryFunctorIsssZZZNS0_21remainder_kernel_cudaERNS_18TensorIteratorBaseEENKUlvE_clEvENKUlvE3_clEvEUlssE_EESt5arrayIPcLm2EEEEviT0_T1_,@"STO_CUDA_ENTRY STV_DEFAULT"
_ZN2at6native29vectorized_elementwise_kernelILi8ENS0_13BUnaryFunctorIsssZZZNS0_21remainder_kernel_cudaERNS_18TensorIteratorBaseEENKUlvE_clEvENKUlvE3_clEvEUlssE_EESt5arrayIPcLm2EEEEviT0_T1_:
.text._ZN2at6native29vectorized_elementwise_kernelILi8ENS0_13BUnaryFunctorIsssZZZNS0_21remainder_kernel_cudaERNS_18TensorIteratorBaseEENKUlvE_clEvENKUlvE3_clEvEUlssE_EESt5arrayIPcLm2EEEEviT0_T1_:
[----:B------:R-:W-:Y:S01]  /*0000*/  LDC R1, c[0x0][0x37c] ;  /* 0x0000df00ff017b82 */ /* 0x000fe20000000800 */
[----:B------:R-:W-:Y:S05]  /*0010*/  EXIT ;  /* 0x000000000000794d */ /* 0x000fea0003800000 */
.L_x_39823:
        /* <DEDUP_REMOVED lines=14> */
.L_x_50255:


//--------------------- .text._ZN2at6native18elementwise_kernelILi128ELi4EZNS0_15gpu_kernel_implINS0_13AUnaryFunctorIsssZZZNS0_21remainder_kernel_cudaERNS_18TensorIteratorBaseEENKUlvE_clEvENKUlvE3_clEvEUlssE_EEEEvS5_RKT_EUliE_EEviT1_ --------------------------
	.section	.text._ZN2at6native18elementwise_kernelILi128ELi4EZNS0_15gpu_kernel_implINS0_13AUnaryFunctorIsssZZZNS0_21remainder_kernel_cudaERNS_18TensorIteratorBaseEENKUlvE_clEvENKUlvE3_clEvEUlssE_EEEEvS5_RKT_EUliE_EEviT1_,"ax",@progbits
	.align	128
        .global         _ZN2at6native18elementwise_kernelILi128ELi4EZNS0_15gpu_kernel_implINS0_13AUnaryFunctorIsssZZZNS0_21remainder_kernel_cudaERNS_18TensorIteratorBaseEENKUlvE_clEvENKUlvE3_clEvEUlssE_EEEEvS5_RKT_EUliE_EEviT1_
        .type           _ZN2at6native18elementwise_kernelILi128ELi4EZNS0_15gpu_kernel_implINS0_13AUnaryFunctorIsssZZZNS0_21remainder_kernel_cudaERNS_18TensorIteratorBaseEENKUlvE_clEvENKUlvE3_clEvEUlssE_EEEEvS5_RKT_EUliE_EEviT1_,@function
        .size           _ZN2at6native18elementwise_kernelILi128ELi4EZNS0_15gpu_kernel_implINS0_13AUnaryFunctorIsssZZZNS0_21remainder_kernel_cudaERNS_18TensorIteratorBaseEENKUlvE_clEvENKUlvE3_clEvEUlssE_EEEEvS5_RKT_EUliE_EEviT1_,(.L_x_50256 - _ZN2at6native18elementwise_kernelILi128ELi4EZNS0_15gpu_kernel_implINS0_13AUnaryFunctorIsssZZZNS0_21remainder_kernel_cudaERNS_18TensorIteratorBaseEENKUlvE_clEvENKUlvE3_clEvEUlssE_EEEEvS5_RKT_EUliE_EEviT1_)
        .other          _ZN2at6native18elementwise_kernelILi128ELi4EZNS0_15gpu_kernel_implINS0_13AUnaryFunctorIsssZZZNS0_21remainder_kernel_cudaERNS_18TensorIteratorBaseEENKUlvE_clEvENKUlvE3_clEvEUlssE_EEEEvS5_RKT_EUliE_EEviT1_,@"STO_CUDA_ENTRY STV_DEFAULT"
_ZN2at6native18elementwise_kernelILi128ELi4EZNS0_15gpu_kernel_implINS0_13AUnaryFunctorIsssZZZNS0_21remainder_kernel_cudaERNS_18TensorIteratorBaseEENKUlvE_clEvENKUlvE3_clEvEUlssE_EEEEvS5_RKT_EUliE_EEviT1_:
.text._ZN2at6native18elementwise_kernelILi128ELi4EZNS0_15gpu_kernel_implINS0_13AUnaryFunctorIsssZZZNS0_21remainder_kernel_cudaERNS_18TensorIteratorBaseEENKUlvE_clEvENKUlvE3_clEvEUlssE_EEEEvS5_RKT_EUliE_EEviT1_:
        /* <DEDUP_REMOVED lines=321> */
.L_x_39826:
        /* <DEDUP_REMOVED lines=16> */
.L_x_39830:
[----:B------:R0:W5:Y:S01]  /*1510*/  LDG.E.U8 R0, desc[UR36][R2.64] ;  /* 0x0000002402007981 */ /* 0x000162000c1e1100 */
[----:B------:R-:W-:Y:S05]  /*1520*/  BRA `(.L_x_39832) ;  /* 0x0000000c004c7947 */ /* 0x000fea0003800000 */
.L_x_39829:
        /* <DEDUP_REMOVED lines=8> */
.L_x_39834:
[----:B------:R0:W5:Y:S01]  /*15b0*/  LDG.E.U16 R0, desc[UR36][R2.64] ;  /* 0x0000002402007981 */ /* 0x000162000c1e1500 */
[----:B------:R-:W-:Y:S05]  /*15c0*/  BRA `(.L_x_39832) ;  /* 0x0000000c00247947 */ /* 0x000fea0003800000 */
.L_x_39833:
[----:B------:R0:W5:Y:S01]  /*15d0*/  LDG.E.U16 R0, desc[UR36][R2.64] ;  /* 0x0000002402007981 */ /* 0x000162000c1e1500 */
[----:B------:R-:W-:Y:S05]  /*15e0*/  BRA `(.L_x_39832) ;  /* 0x0000000c001c7947 */ /* 0x000fea0003800000 */
.L_x_39828:
        /* <DEDUP_REMOVED lines=9> */
.L_x_39836:
[----:B------:R-:W2:Y:S02]  /*1680*/  LDG.E.U16 R4, desc[UR36][R2.64] ;  /* 0x0000002402047981 */ /* 0x000ea4000c1e1500 */
[----:B--2---:R-:W-:-:S06]  /*1690*/  HADD2.F32 R4, -RZ, R4.H0_H0 ;  /* 0x20000004ff047230 */ /* 0x004fcc0000004100 */
[----:B------:R-:W0:Y:S02]  /*16a0*/  F2I.FTZ.TRUNC.NTZ R4, R4 ;  /* 0x0000000400047305 */ /* 0x000e24000021f100 */
[----:B0-----:R-:W-:Y:S01]  /*16b0*/  PRMT R0, R4, 0x7610, R0 ;  /* 0x0000761004007816 */ /* 0x001fe20000000000 */
[----:B------:R-:W-:Y:S06]  /*16c0*/  BRA `(.L_x_39832) ;  /* 0x0000000800e47947 */ /* 0x000fec0003800000 */
.L_x_39835:
        /* <DEDUP_REMOVED lines=9> */
.L_x_39838:
[----:B------:R-:W2:Y:S02]  /*1760*/  LDG.E.U16 R2, desc[UR36][R2.64] ;  /* 0x0000002402027981 */ /* 0x000ea4000c1e1500 */
[----:B--2---:R-:W-:-:S06]  /*1770*/  HADD2.F32 R4, -RZ, R2.H0_H0 ;  /* 0x20000002ff047230 */ /* 0x004fcc0000004100 */
[----:B------:R-:W0:Y:S02]  /*1780*/  F2I.FTZ.TRUNC.NTZ R4, R4 ;  /* 0x0000000400047305 */ /* 0x000e24000021f100 */
[----:B0-----:R-:W-:Y:S01]  /*1790*/  PRMT R0, R4, 0x7610, R0 ;  /* 0x0000761004007816 */ /* 0x001fe20000000000 */
[----:B------:R-:W-:Y:S06]  /*17a0*/  BRA `(.L_x_39832) ;  /* 0x0000000800ac7947 */ /* 0x000fec0003800000 */
.L_x_39837:
[----:B------:R-:W2:Y:S02]  /*17b0*/  LDG.E.64 R2, desc[UR36][R2.64] ;  /* 0x0000002402027981 */ /* 0x000ea4000c1e1b00 */
[----:B--2---:R0:W1:Y:S02]  /*17c0*/  F2I.F64.TRUNC R0, R2 ;  /* 0x0000000200007311 */ /* 0x004064000030d100 */
[----:B01----:R-:W-:Y:S05]  /*17d0*/  BRA `(.L_x_39832) ;  /* 0x0000000800a07947 */ /* 0x003fea0003800000 */
.L_x_39827:
        /* <DEDUP_REMOVED lines=12> */
.L_x_39841:
[----:B------:R-:W2:Y:S02]  /*18a0*/  LDG.E.64 R2, desc[UR36][R2.64] ;  /* 0x0000002402027981 */ /* 0x000ea4000c1e1b00 */
[----:B--2---:R3:W4:Y:S02]  /*18b0*/  F2I.F64.TRUNC R0, R2 ;  /* 0x0000000200007311 */ /* 0x004724000030d100 */
[----:B---34-:R-:W-:Y:S05]  /*18c0*/  BRA `(.L_x_39832) ;  /* 0x0000000800647947 */ /* 0x018fea0003800000 */
.L_x_39840:
        /* <DEDUP_REMOVED lines=27> */
.L_x_39843:
        /* <DEDUP_REMOVED lines=14> */
.L_x_39842:
[----:B------:R-:W2:Y:S02]  /*1b60*/  LDG.E.U16 R4, desc[UR36][R2.64] ;  /* 0x0000002402047981 */ /* 0x000ea4000c1e1500 */
[----:B--2---:R-:W-:-:S06]  /*1b70*/  IMAD.U32 R4, R4, 0x10000, RZ ;  /* 0x0001000004047824 */ /* 0x004fcc00078e00ff */
[----:B------:R-:W0:Y:S02]  /*1b80*/  F2I.FTZ.TRUNC.NTZ R4, R4 ;  /* 0x0000000400047305 */ /* 0x000e24000021f100 */
[----:B0-----:R-:W-:Y:S01]  /*1b90*/  PRMT R0, R4, 0x7610, R0 ;  /* 0x0000761004007816 */ /* 0x001fe20000000000 */
[----:B------:R-:W-:Y:S06]  /*1ba0*/  BRA `(.L_x_39832) ;  /* 0x0000000400ac7947 */ /* 0x000fec0003800000 */
.L_x_39839:
        /* <DEDUP_REMOVED lines=10> */
.L_x_39846:
        /* <DEDUP_REMOVED lines=21> */
.L_x_39850:
[----:B------:R-:W-:Y:S05]  /*1da0*/  BSYNC.RECONVERGENT B1 ;  /* 0x0000000000017941 */ /* 0x000fea0003800200 */
.L_x_39849:
[----:B------:R-:W-:Y:S02]  /*1db0*/  SHF.L.U32 R0, R0, 0x14, RZ ;  /* 0x0000001400007819 */ /* 0x000fe400000006ff */
[----:B------:R-:W-:-:S04]  /*1dc0*/  LEA R2, R2, 0x3b800000, 0x17 ;  /* 0x3b80000002027811 */ /* 0x000fc800078eb8ff */
[----:B------:R-:W-:-:S07]  /*1dd0*/  LOP3.LUT R4, R2, R0, R7, 0xfe, !PT ;  /* 0x0000000002047212 */ /* 0x000fce00078efe07 */
.L_x_39848:
[----:B------:R-:W-:Y:S05]  /*1de0*/  BSYNC.RECONVERGENT B0 ;  /* 0x0000000000007941 */ /* 0x000fea0003800200 */
.L_x_39847:
[----:B------:R-:W0:Y:S02]  /*1df0*/  F2I.FTZ.TRUNC.NTZ R4, R4 ;  /* 0x0000000400047305 */ /* 0x000e24000021f100 */
[----:B0-----:R-:W-:Y:S01]  /*1e00*/  PRMT R0, R4, 0x7610, R0 ;  /* 0x0000761004007816 */ /* 0x001fe20000000000 */
[----:B------:R-:W-:Y:S06]  /*1e10*/  BRA `(.L_x_39832) ;  /* 0x0000000400107947 */ /* 0x000fec0003800000 */
.L_x_39845:
        /* <DEDUP_REMOVED lines=21> */
.L_x_39854:
[----:B------:R-:W-:Y:S05]  /*1f70*/  BSYNC.RECONVERGENT B1 ;  /* 0x0000000000017941 */ /* 0x000fea0003800200 */
.L_x_39853:
[----:B------:R-:W-:Y:S01]  /*1f80*/  IMAD.SHL.U32 R0, R0, 0x200000, RZ ;  /* 0x0020000000007824 */ /* 0x000fe200078e00ff */
[----:B------:R-:W-:-:S04]  /*1f90*/  LEA R2, R2, 0x37800000, 0x17 ;  /* 0x3780000002027811 */ /* 0x000fc800078eb8ff */
[----:B------:R-:W-:-:S07]  /*1fa0*/  LOP3.LUT R4, R2, R0, R7, 0xfe, !PT ;  /* 0x0000000002047212 */ /* 0x000fce00078efe07 */
.L_x_39852:
[----:B------:R-:W-:Y:S05]  /*1fb0*/  BSYNC.RECONVERGENT B0 ;  /* 0x0000000000007941 */ /* 0x000fea0003800200 */
.L_x_39851:
[----:B------:R-:W0:Y:S02]  /*1fc0*/  F2I.FTZ.TRUNC.NTZ R4, R4 ;  /* 0x0000000400047305 */ /* 0x000e24000021f100 */
[----:B0-----:R-:W-:Y:S01]  /*1fd0*/  PRMT R0, R4, 0x7610, R0 ;  /* 0x0000761004007816 */ /* 0x001fe20000000000 */
[----:B------:R-:W-:Y:S06]  /*1fe0*/  BRA `(.L_x_39832) ;  /* 0x00000000009c7947 */ /* 0x000fec0003800000 */
.L_x_39844:
[----:B------:R-:W-:-:S09]  /*1ff0*/  UISETP.NE.AND UP0, UPT, UR4, 0x1c, UPT ;  /* 0x0000001c0400788c */ /* 0x000fd2000bf05270 */
[----:B------:R-:W-:Y:S05]  /*2000*/  BRA.U !UP0, `(.L_x_39855) ;  /* 0x0000000108907547 */ /* 0x000fea000b800000 */
[----:B------:R-:W-:-:S09]  /*2010*/  UISETP.NE.AND UP0, UPT, UR4, 0x1d, UPT ;  /* 0x0000001d0400788c */ /* 0x000fd2000bf05270 */
[----:B------:R-:W-:Y:S05]  /*2020*/  BRA.U !UP0, `(.L_x_39856) ;  /* 0x0000000108807547 */ /* 0x000fea000b800000 */
[----:B------:R-:W-:-:S09]  /*2030*/  UISETP.NE.AND UP0, UPT, UR4, 0x2c, UPT ;  /* 0x0000002c0400788c */ /* 0x000fd2000bf05270 */
[----:B------:R-:W-:Y:S05]  /*2040*/  BRA.U !UP0, `(.L_x_39857) ;  /* 0x0000000108487547 */ /* 0x000fea000b800000 */
.L_x_39831:
        /* <DEDUP_REMOVED lines=16> */
.L_x_39858:
[----:B------:R-:W-:Y:S01]  /*2150*/  PRMT R0, RZ, 0x7610, R0 ;  /* 0x00007610ff007816 */ /* 0x000fe20000000000 */
[----:B------:R-:W-:Y:S06]  /*2160*/  BRA `(.L_x_39832) ;  /* 0x00000000003c7947 */ /* 0x000fec0003800000 */
.L_x_39857:
        /* <DEDUP_REMOVED lines=8> */
.L_x_39860:
[----:B------:R-:W-:Y:S05]  /*21f0*/  BSYNC.RECONVERGENT B0 ;  /* 0x0000000000007941 */ /* 0x000fea0003800200 */
.L_x_39859:
[----:B------:R-:W0:Y:S02]  /*2200*/  F2I.FTZ.TRUNC.NTZ R4, R4 ;  /* 0x0000000400047305 */ /* 0x000e24000021f100 */
[----:B0-----:R-:W-:Y:S01]  /*2210*/  PRMT R0, R4, 0x7610, R0 ;  /* 0x0000761004007816 */ /* 0x001fe20000000000 */
[----:B------:R-:W-:Y:S06]  /*2220*/  BRA `(.L_x_39832) ;  /* 0x00000000000c7947 */ /* 0x000fec0003800000 */
.L_x_39856:
[----:B------:R2:W5:Y:S01]  /*2230*/  LDG.E.U16 R0, desc[UR36][R2.64] ;  /* 0x0000002402007981 */ /* 0x000562000c1e1500 */
[----:B------:R-:W-:Y:S05]  /*2240*/  BRA `(.L_x_39832) ;  /* 0x0000000000047947 */ /* 0x000fea0003800000 */
.L_x_39855:
[----:B------:R1:W5:Y:S02]  /*2250*/  LDG.E.U16 R0, desc[UR36][R2.64] ;  /* 0x0000002402007981 */ /* 0x000364000c1e1500 */
.L_x_39832:
        /* <DEDUP_REMOVED lines=47> */
.L_x_39864:
[----:B------:R3:W-:Y:S01]  /*2550*/  STG.E.U8 desc[UR36][R2.64], R9 ;  /* 0x0000000902007986 */ /* 0x0007e2000c101124 */
[----:B------:R-:W-:Y:S05]  /*2560*/  BRA `(.L_x_39866) ;  /* 0x0000000c00507947 */ /* 0x000fea0003800000 */
.L_x_39863:
        /* <DEDUP_REMOVED lines=10> */
.L_x_39868:
[----:B------:R-:W-:-:S05]  /*2610*/  PRMT R5, R9, 0x9910, RZ ;  /* 0x0000991009057816 */ /* 0x000fca00000000ff */
[----:B------:R1:W-:Y:S01]  /*2620*/  STG.E desc[UR36][R2.64], R5 ;  /* 0x0000000502007986 */ /* 0x0003e2000c101924 */
[----:B------:R-:W-:Y:S05]  /*2630*/  BRA `(.L_x_39866) ;  /* 0x0000000c001c7947 */ /* 0x000fea0003800000 */
.L_x_39867:
[----:B------:R2:W-:Y:S01]  /*2640*/  STG.E.U16 desc[UR36][R2.64], R9 ;  /* 0x0000000902007986 */ /* 0x0005e2000c101524 */
[----:B------:R-:W-:Y:S05]  /*2650*/  BRA `(.L_x_39866) ;  /* 0x0000000c00147947 */ /* 0x000fea0003800000 */
.L_x_39862:
        /* <DEDUP_REMOVED lines=9> */
.L_x_39870:
[----:B------:R-:W0:Y:S02]  /*26f0*/  I2F.S16 R0, R9 ;  /* 0x0000000900007306 */ /* 0x000e240000101400 */
[----:B0-----:R-:W-:-:S05]  /*2700*/  F2FP.F16.F32.PACK_AB R0, RZ, R0 ;  /* 0x00000000ff00723e */ /* 0x001fca00000000ff */
[----:B------:R0:W-:Y:S01]  /*2710*/  STG.E.U16 desc[UR36][R2.64], R0 ;  /* 0x0000000002007986 */ /* 0x0001e2000c101524 */
[----:B------:R-:W-:Y:S05]  /*2720*/  BRA `(.L_x_39866) ;  /* 0x0000000800e07947 */ /* 0x000fea0003800000 */
.L_x_39869:
        /* <DEDUP_REMOVED lines=10> */
.L_x_39872:
[----:B------:R-:W0:Y:S02]  /*27d0*/  I2F.S16 R9, R9 ;  /* 0x0000000900097306 */ /* 0x000e240000101400 */
[----:B0-----:R-:W-:-:S04]  /*27e0*/  F2FP.F16.F32.PACK_AB R5, RZ, R9 ;  /* 0x00000009ff05723e */ /* 0x001fc800000000ff */
[----:B------:R-:W-:-:S05]  /*27f0*/  PRMT R5, R5, 0x5410, RZ ;  /* 0x0000541005057816 */ /* 0x000fca00000000ff */
[----:B------:R0:W-:Y:S01]  /*2800*/  STG.E desc[UR36][R2.64], R5 ;  /* 0x0000000502007986 */ /* 0x0001e2000c101924 */
[----:B------:R-:W-:Y:S05]  /*2810*/  BRA `(.L_x_39866) ;  /* 0x0000000800a47947 */ /* 0x000fea0003800000 */
.L_x_39871:
[----:B------:R-:W0:Y:S02]  /*2820*/  I2F.F64.S16 R4, R9 ;  /* 0x0000000900047312 */ /* 0x000e240000101c00 */
[----:B0-----:R0:W-:Y:S01]  /*2830*/  STG.E.64 desc[UR36][R2.64], R4 ;  /* 0x0000000402007986 */ /* 0x0011e2000c101b24 */
[----:B------:R-:W-:Y:S05]  /*2840*/  BRA `(.L_x_39866) ;  /* 0x0000000800987947 */ /* 0x000fea0003800000 */
.L_x_39861:
        /* <DEDUP_REMOVED lines=13> */
.L_x_39875:
[----:B------:R-:W-:Y:S01]  /*2920*/  CS2R R6, SRZ ;  /* 0x0000000000067805 */ /* 0x000fe2000001ff00 */
[----:B------:R-:W0:Y:S04]  /*2930*/  I2F.F64.S16 R4, R9 ;  /* 0x0000000900047312 */ /* 0x000e280000101c00 */
[----:B0-----:R0:W-:Y:S01]  /*2940*/  STG.E.128 desc[UR36][R2.64], R4 ;  /* 0x0000000402007986 */ /* 0x0011e2000c101d24 */
[----:B------:R-:W-:Y:S05]  /*2950*/  BRA `(.L_x_39866) ;  /* 0x0000000800547947 */ /* 0x000fea0003800000 */
.L_x_39874:
        /* <DEDUP_REMOVED lines=19> */
.L_x_39879:
[----:B------:R-:W-:Y:S05]  /*2a90*/  BSYNC.RECONVERGENT B0 ;  /* 0x0000000000007941 */ /* 0x000fea0003800200 */
.L_x_39878:
[----:B------:R-:W-:-:S05]  /*2aa0*/  LOP3.LUT R5, R0, 0x80, R5, 0xf8, !PT ;  /* 0x0000008000057812 */ /* 0x000fca00078ef805 */
[----:B------:R0:W-:Y:S01]  /*2ab0*/  STG.E.U8 desc[UR36][R2.64], R5 ;  /* 0x0000000502007986 */ /* 0x0001e2000c101124 */
[----:B------:R-:W-:Y:S05]  /*2ac0*/  BRA `(.L_x_39866) ;  /* 0x0000000400f87947 */ /* 0x000fea0003800000 */
.L_x_39877:
        /* <DEDUP_REMOVED lines=15> */
.L_x_39881:
[----:B------:R-:W-:Y:S05]  /*2bc0*/  BSYNC.RECONVERGENT B0 ;  /* 0x0000000000007941 */ /* 0x000fea0003800200 */
.L_x_39880:
[----:B------:R-:W-:-:S05]  /*2bd0*/  LOP3.LUT R5, R0, 0x80, R5, 0xf8, !PT ;  /* 0x0000008000057812 */ /* 0x000fca00078ef805 */
[----:B------:R0:W-:Y:S01]  /*2be0*/  STG.E.U8 desc[UR36][R2.64], R5 ;  /* 0x0000000502007986 */ /* 0x0001e2000c101124 */
[----:B------:R-:W-:Y:S05]  /*2bf0*/  BRA `(.L_x_39866) ;  /* 0x0000000400ac7947 */ /* 0x000fea0003800000 */
.L_x_39876:
[----:B------:R-:W0:Y:S02]  /*2c00*/  I2F.S16 R0, R9 ;  /* 0x0000000900007306 */ /* 0x000e240000101400 */
[----:B0-----:R-:W-:-:S05]  /*2c10*/  F2FP.BF16.F32.PACK_AB R0, RZ, R0 ;  /* 0x00000000ff00723e */ /* 0x001fca00000010ff */
[----:B------:R0:W-:Y:S01]  /*2c20*/  STG.E.U16 desc[UR36][R2.64], R0 ;  /* 0x0000000002007986 */ /* 0x0001e2000c101524 */
[----:B------:R-:W-:Y:S05]  /*2c30*/  BRA `(.L_x_39866) ;  /* 0x00000004009c7947 */ /* 0x000fea0003800000 */
.L_x_39873:
        /* <DEDUP_REMOVED lines=10> */
.L_x_39884:
        /* <DEDUP_REMOVED lines=13> */
.L_x_39887:
[----:B------:R-:W-:-:S04]  /*2db0*/  SHF.R.U32.HI R0, RZ, 0x14, R5 ;  /* 0x00000014ff007819 */ /* 0x000fc80000011605 */
[----:B------:R-:W-:-:S04]  /*2dc0*/  LOP3.LUT R0, R0, 0x1, RZ, 0xc0, !PT ;  /* 0x0000000100007812 */ /* 0x000fc800078ec0ff */
[----:B------:R-:W-:-:S04]  /*2dd0*/  IADD3 R0, PT, PT, R5, 0x487ffff, R0 ;  /* 0x0487ffff05007810 */ /* 0x000fc80007ffe000 */
[----:B------:R-:W-:-:S04]  /*2de0*/  SHF.R.U32.HI R0, RZ, 0x14, R0 ;  /* 0x00000014ff007819 */ /* 0x000fc80000011600 */
[----:B------:R-:W-:-:S07]  /*2df0*/  LOP3.LUT R4, R0, 0xff, RZ, 0xc0, !PT ;  /* 0x000000ff00047812 */ /* 0x000fce00078ec0ff */
.L_x_39888:
[----:B------:R-:W-:-:S04]  /*2e00*/  SHF.R.U32.HI R5, RZ, 0x18, R5 ;  /* 0x00000018ff057819 */ /* 0x000fc80000011605 */
[----:B------:R-:W-:-:S04]  /*2e10*/  LOP3.LUT R4, R4, 0x80, R5, 0xf8, !PT ;  /* 0x0000008004047812 */ /* 0x000fc800078ef805 */
[----:B------:R-:W-:-:S07]  /*2e20*/  PRMT R0, R4, 0x7610, R0 ;  /* 0x0000761004007816 */ /* 0x000fce0000000000 */
.L_x_39886:
[----:B------:R-:W-:Y:S05]  /*2e30*/  BSYNC.RECONVERGENT B0 ;  /* 0x0000000000007941 */ /* 0x000fea0003800200 */
.L_x_39885:
[----:B------:R0:W-:Y:S01]  /*2e40*/  STG.E.U8 desc[UR36][R2.64], R0 ;  /* 0x0000000002007986 */ /* 0x0001e2000c101124 */
[----:B------:R-:W-:Y:S05]  /*2e50*/  BRA `(.L_x_39866) ;  /* 0x0000000400147947 */ /* 0x000fea0003800000 */
.L_x_39883:
        /* <DEDUP_REMOVED lines=13> */
.L_x_39891:
[----:B------:R-:W-:-:S04]  /*2f30*/  SHF.R.U32.HI R0, RZ, 0x15, R5 ;  /* 0x00000015ff007819 */ /* 0x000fc80000011605 */
[----:B------:R-:W-:-:S04]  /*2f40*/  LOP3.LUT R0, R0, 0x1, RZ, 0xc0, !PT ;  /* 0x0000000100007812 */ /* 0x000fc800078ec0ff */
[----:B------:R-:W-:-:S04]  /*2f50*/  IADD3 R0, PT, PT, R5, 0x88fffff, R0 ;  /* 0x088fffff05007810 */ /* 0x000fc80007ffe000 */
[----:B------:R-:W-:-:S04]  /*2f60*/  SHF.R.U32.HI R0, RZ, 0x15, R0 ;  /* 0x00000015ff007819 */ /* 0x000fc80000011600 */
[----:B------:R-:W-:-:S07]  /*2f70*/  LOP3.LUT R4, R0, 0xff, RZ, 0xc0, !PT ;  /* 0x000000ff00047812 */ /* 0x000fce00078ec0ff */
.L_x_39892:
[----:B------:R-:W-:-:S04]  /*2f80*/  SHF.R.U32.HI R5, RZ, 0x18, R5 ;  /* 0x00000018ff057819 */ /* 0x000fc80000011605 */
[----:B------:R-:W-:-:S04]  /*2f90*/  LOP3.LUT R4, R4, 0x80, R5, 0xf8, !PT ;  /* 0x0000008004047812 */ /* 0x000fc800078ef805 */
[----:B------:R-:W-:-:S07]  /*2fa0*/  PRMT R0, R4, 0x7610, R0 ;  /* 0x0000761004007816 */ /* 0x000fce0000000000 */
.L_x_39890:
[----:B------:R-:W-:Y:S05]  /*2fb0*/  BSYNC.RECONVERGENT B0 ;  /* 0x0000000000007941 */ /* 0x000fea0003800200 */
.L_x_39889:
[----:B------:R0:W-:Y:S01]  /*2fc0*/  STG.E.U8 desc[UR36][R2.64], R0 ;  /* 0x0000000002007986 */ /* 0x0001e2000c101124 */
[----:B------:R-:W-:Y:S05]  /*2fd0*/  BRA `(.L_x_39866) ;  /* 0x0000000000b47947 */ /* 0x000fea0003800000 */
.L_x_39882:
[----:B------:R-:W-:-:S09]  /*2fe0*/  UISETP.NE.AND UP0, UPT, UR4, 0x1c, UPT ;  /* 0x0000001c0400788c */ /* 0x000fd2000bf05270 */
[----:B------:R-:W-:Y:S05]  /*2ff0*/  BRA.U !UP0, `(.L_x_39893) ;  /* 0x0000000108a47547 */ /* 0x000fea000b800000 */
[----:B------:R-:W-:-:S09]  /*3000*/  UISETP.NE.AND UP0, UPT, UR4, 0x1d, UPT ;  /* 0x0000001d0400788c */ /* 0x000fd2000bf05270 */
[----:B------:R-:W-:Y:S05]  /*3010*/  BRA.U !UP0, `(.L_x_39894) ;  /* 0x00000001088c7547 */ /* 0x000fea000b800000 */
[----:B------:R-:W-:-:S09]  /*3020*/  UISETP.NE.AND UP0, UPT, UR4, 0x2c, UPT ;  /* 0x0000002c0400788c */ /* 0x000fd2000bf05270 */
[----:B------:R-:W-:Y:S05]  /*3030*/  BRA.U !UP0, `(.L_x_39895) ;  /* 0x0000000108447547 */ /* 0x000fea000b800000 */
.L_x_39865:
        /* <DEDUP_REMOVED lines=16> */
.L_x_39896:
[----:B------:R-:W-:Y:S05]  /*3140*/  BRA `(.L_x_39866) ;  /* 0x0000000000587947 */ /* 0x000fea0003800000 */
.L_x_39895:
        /* <DEDUP_REMOVED lines=16> */
.L_x_39894:
[----:B------:R-:W-:-:S04]  /*3250*/  PRMT R4, R9, 0x9910, RZ ;  /* 0x0000991009047816 */ /* 0x000fc800000000ff */
[----:B------:R-:W-:-:S05]  /*3260*/  SHF.R.S32.HI R5, RZ, 0x1f, R4 ;  /* 0x0000001fff057819 */ /* 0x000fca0000011404 */
[----:B------:R0:W-:Y:S01]  /*3270*/  STG.E.64 desc[UR36][R2.64], R4 ;  /* 0x0000000402007986 */ /* 0x0001e2000c101b24 */
[----:B------:R-:W-:Y:S05]  /*3280*/  BRA `(.L_x_39866) ;  /* 0x0000000000087947 */ /* 0x000fea0003800000 */
.L_x_39893:
[----:B------:R-:W-:-:S05]  /*3290*/  PRMT R5, R9, 0x9910, RZ ;  /* 0x0000991009057816 */ /* 0x000fca00000000ff */
[----:B------:R0:W-:Y:S02]  /*32a0*/  STG.E desc[UR36][R2.64], R5 ;  /* 0x0000000502007986 */ /* 0x0001e4000c101924 */
.L_x_39866:
[----:B------:R-:W-:-:S07]  /*32b0*/  VIADD R17, R17, 0x80 ;  /* 0x0000008011117836 */ /* 0x000fce0000000000 */
.L_x_39825:
[----:B------:R-:W-:Y:S05]  /*32c0*/  BSYNC.RECONVERGENT B6 ;  /* 0x0000000000067941 */ /* 0x000fea0003800200 */
.L_x_39824:
        /* <DEDUP_REMOVED lines=307> */
.L_x_39899:
        /* <DEDUP_REMOVED lines=16> */
.L_x_39903:
[----:B------:R1:W5:Y:S01]  /*4700*/  LDG.E.U8 R0, desc[UR36][R2.64] ;  /* 0x0000002402007981 */ /* 0x000362000c1e1100 */
[----:B------:R-:W-:Y:S05]  /*4710*/  BRA `(.L_x_39905) ;  /* 0x0000000c004c7947 */ /* 0x000fea0003800000 */
.L_x_39902:
        /* <DEDUP_REMOVED lines=8> */
.L_x_39907:
[----:B------:R3:W5:Y:S01]  /*47a0*/  LDG.E.U16 R0, desc[UR36][R2.64] ;  /* 0x0000002402007981 */ /* 0x000762000c1e1500 */
[----:B------:R-:W-:Y:S05]  /*47b0*/  BRA `(.L_x_39905) ;  /* 0x0000000c00247947 */ /* 0x000fea0003800000 */
.L_x_39906:
[----:B------:R2:W5:Y:S01]  /*47c0*/  LDG.E.U16 R0, desc[UR36][R2.64] ;  /* 0x0000002402007981 */ /* 0x000562000c1e1500 */
[----:B------:R-:W-:Y:S05]  /*47d0*/  BRA `(.L_x_39905) ;  /* 0x0000000c001c7947 */ /* 0x000fea0003800000 */
.L_x_39901:
        /* <DEDUP_REMOVED lines=9> */
.L_x_39909:
[----:B------:R-:W2:Y:S02]  /*4870*/  LDG.E.U16 R4, desc[UR36][R2.64] ;  /* 0x0000002402047981 */ /* 0x000ea4000c1e1500 */
[----:B--2---:R-:W-:-:S06]  /*4880*/  HADD2.F32 R4, -RZ, R4.H0_H0 ;  /* 0x20000004ff047230 */ /* 0x004fcc0000004100 */
[----:B------:R-:W0:Y:S02]  /*4890*/  F2I.FTZ.TRUNC.NTZ R4, R4 ;  /* 0x0000000400047305 */ /* 0x000e24000021f100 */
[----:B0-----:R-:W-:Y:S01]  /*48a0*/  PRMT R0, R4, 0x7610, R0 ;  /* 0x0000761004007816 */ /* 0x001fe20000000000 */
[----:B------:R-:W-:Y:S06]  /*48b0*/  BRA `(.L_x_39905) ;  /* 0x0000000800e47947 */ /* 0x000fec0003800000 */
.L_x_39908:
        /* <DEDUP_REMOVED lines=9> */
.L_x_39911:
[----:B------:R-:W2:Y:S02]  /*4950*/  LDG.E.U16 R2, desc[UR36][R2.64] ;  /* 0x0000002402027981 */ /* 0x000ea4000c1e1500 */
[----:B--2---:R-:W-:-:S06]  /*4960*/  HADD2.F32 R4, -RZ, R2.H0_H0 ;  /* 0x20000002ff047230 */ /* 0x004fcc0000004100 */
[----:B------:R-:W0:Y:S02]  /*4970*/  F2I.FTZ.TRUNC.NTZ R4, R4 ;  /* 0x0000000400047305 */ /* 0x000e24000021f100 */
[----:B0-----:R-:W-:Y:S01]  /*4980*/  PRMT R0, R4, 0x7610, R0 ;  /* 0x0000761004007816 */ /* 0x001fe20000000000 */
[----:B------:R-:W-:Y:S06]  /*4990*/  BRA `(.L_x_39905) ;  /* 0x0000000800ac7947 */ /* 0x000fec0003800000 */
.L_x_39910:
[----:B------:R-:W2:Y:S02]  /*49a0*/  LDG.E.64 R2, desc[UR36][R2.64] ;  /* 0x0000002402027981 */ /* 0x000ea4000c1e1b00 */
[----:B--2---:R0:W1:Y:S02]  /*49b0*/  F2I.F64.TRUNC R0, R2 ;  /* 0x0000000200007311 */ /* 0x004064000030d100 */
[----:B01----:R-:W-:Y:S05]  /*49c0*/  BRA `(.L_x_39905) ;  /* 0x0000000800a07947 */ /* 0x003fea0003800000 */
.L_x_39900:
        /* <DEDUP_REMOVED lines=12> */
.L_x_39914:
[----:B------:R-:W2:Y:S02]  /*4a90*/  LDG.E.64 R2, desc[UR36][R2.64] ;  /* 0x0000002402027981 */ /* 0x000ea4000c1e1b00 */
[----:B--2---:R0:W1:Y:S02]  /*4aa0*/  F2I.F64.TRUNC R0, R2 ;  /* 0x0000000200007311 */ /* 0x004064000030d100 */
[----:B01----:R-:W-:Y:S05]  /*4ab0*/  BRA `(.L_x_39905) ;  /* 0x0000000800647947 */ /* 0x003fea0003800000 */
.L_x_39913:
        /* <DEDUP_REMOVED lines=27> */
.L_x_39916:
        /* <DEDUP_REMOVED lines=14> */
.L_x_39915:
[----:B------:R-:W2:Y:S02]  /*4d50*/  LDG.E.U16 R4, desc[UR36][R2.64] ;  /* 0x0000002402047981 */ /* 0x000ea4000c1e1500 */
[----:B--2---:R-:W-:-:S06]  /*4d60*/  IMAD.U32 R4, R4, 0x10000, RZ ;  /* 0x0001000004047824 */ /* 0x004fcc00078e00ff */
[----:B------:R-:W0:Y:S02]  /*4d70*/  F2I.FTZ.TRUNC.NTZ R4, R4 ;  /* 0x0000000400047305 */ /* 0x000e24000021f100 */
[----:B0-----:R-:W-:Y:S01]  /*4d80*/  PRMT R0, R4, 0x7610, R0 ;  /* 0x0000761004007816 */ /* 0x001fe20000000000 */
[----:B------:R-:W-:Y:S06]  /*4d90*/  BRA `(.L_x_39905) ;  /* 0x0000000400ac7947 */ /* 0x000fec0003800000 */
.L_x_39912:
        /* <DEDUP_REMOVED lines=10> */
.L_x_39919:
        /* <DEDUP_REMOVED lines=21> */
.L_x_39923:
[----:B------:R-:W-:Y:S05]  /*4f90*/  BSYNC.RECONVERGENT B1 ;  /* 0x0000000000017941 */ /* 0x000fea0003800200 */
.L_x_39922:
[----:B------:R-:W-:Y:S01]  /*4fa0*/  IMAD.SHL.U32 R0, R0, 0x100000, RZ ;  /* 0x0010000000007824 */ /* 0x000fe200078e00ff */
[----:B------:R-:W-:-:S04]  /*4fb0*/  LEA R2, R2, 0x3b800000, 0x17 ;  /* 0x3b80000002027811 */ /* 0x000fc800078eb8ff */
[----:B------:R-:W-:-:S07]  /*4fc0*/  LOP3.LUT R4, R2, R0, R7, 0xfe, !PT ;  /* 0x0000000002047212 */ /* 0x000fce00078efe07 */
.L_x_39921:
[----:B------:R-:W-:Y:S05]  /*4fd0*/  BSYNC.RECONVERGENT B0 ;  /* 0x0000000000007941 */ /* 0x000fea0003800200 */
.L_x_39920:
[----:B------:R-:W0:Y:S02]  /*4fe0*/  F2I.FTZ.TRUNC.NTZ R4, R4 ;  /* 0x0000000400047305 */ /* 0x000e24000021f100 */
[----:B0-----:R-:W-:Y:S01]  /*4ff0*/  PRMT R0, R4, 0x7610, R0 ;  /* 0x0000761004007816 */ /* 0x001fe20000000000 */
[----:B------:R-:W-:Y:S06]  /*5000*/  BRA `(.L_x_39905) ;  /* 0x0000000400107947 */ /* 0x000fec0003800000 */
.L_x_39918:
        /* <DEDUP_REMOVED lines=21> */
.L_x_39927:
[----:B------:R-:W-:Y:S05]  /*5160*/  BSYNC.RECONVERGENT B1 ;  /* 0x0000000000017941 */ /* 0x000fea0003800200 */
.L_x_39926:
[----:B------:R-:W-:Y:S01]  /*5170*/  IMAD.SHL.U32 R0, R0, 0x200000, RZ ;  /* 0x0020000000007824 */ /* 0x000fe200078e00ff */
[----:B------:R-:W-:-:S04]  /*5180*/  LEA R2, R2, 0x37800000, 0x17 ;  /* 0x3780000002027811 */ /* 0x000fc800078eb8ff */
[----:B------:R-:W-:-:S07]  /*5190*/  LOP3.LUT R4, R2, R0, R7, 0xfe, !PT ;  /* 0x0000000002047212 */ /* 0x000fce00078efe07 */
.L_x_39925:
[----:B------:R-:W-:Y:S05]  /*51a0*/  BSYNC.RECONVERGENT B0 ;  /* 0x0000000000007941 */ /* 0x000fea0003800200 */
.L_x_39924:
[----:B------:R-:W0:Y:S02]  /*51b0*/  F2I.FTZ.TRUNC.NTZ R4, R4 ;  /* 0x0000000400047305 */ /* 0x000e24000021f100 */
[----:B0-----:R-:W-:Y:S01]  /*51c0*/  PRMT R0, R4, 0x7610, R0 ;  /* 0x0000761004007816 */ /* 0x001fe20000000000 */
[----:B------:R-:W-:Y:S06]  /*51d0*/  BRA `(.L_x_39905) ;  /* 0x00000000009c7947 */ /* 0x000fec0003800000 */
.L_x_39917:
        /* <DEDUP_REMOVED lines=14> */
.L_x_39931:
[----:B------:R-:W-:Y:S05]  /*52c0*/  BSYNC.RECONVERGENT B0 ;  /* 0x0000000000007941 */ /* 0x000fea0003800200 */
.L_x_39930:
[----:B------:R-:W0:Y:S02]  /*52d0*/  F2I.FTZ.TRUNC.NTZ R4, R4 ;  /* 0x0000000400047305 */ /* 0x000e24000021f100 */
[----:B0-----:R-:W-:Y:S01]  /*52e0*/  PRMT R0, R4, 0x7610, R0 ;  /* 0x0000761004007816 */ /* 0x001fe20000000000 */
[----:B------:R-:W-:Y:S06]  /*52f0*/  BRA `(.L_x_39905) ;  /* 0x0000000000547947 */ /* 0x000fec0003800000 */
.L_x_39904:
        /* <DEDUP_REMOVED lines=16> */
.L_x_39932:
[----:B------:R-:W-:Y:S01]  /*5400*/  PRMT R0, RZ, 0x7610, R0 ;  /* 0x00007610ff007816 */ /* 0x000fe20000000000 */
[----:B------:R-:W-:Y:S06]  /*5410*/  BRA `(.L_x_39905) ;  /* 0x00000000000c7947 */ /* 0x000fec0003800000 */
.L_x_39929:
[----:B------:R0:W5:Y:S01]  /*5420*/  LDG.E.U16 R0, desc[UR36][R2.64] ;  /* 0x0000002402007981 */ /* 0x000162000c1e1500 */
[----:B------:R-:W-:Y:S05]  /*5430*/  BRA `(.L_x_39905) ;  /* 0x0000000000047947 */ /* 0x000fea0003800000 */
.L_x_39928:
[----:B------:R0:W5:Y:S02]  /*5440*/  LDG.E.U16 R0, desc[UR36][R2.64] ;  /* 0x0000002402007981 */ /* 0x000164000c1e1500 */
.L_x_39905:
        /* <DEDUP_REMOVED lines=10> */
[----:B0--34-:R-:W-:Y:S01]  /*54f0*/  IADD3 R2, PT, PT, R4, 0xffffffe, RZ ;  /* 0x0ffffffe04027810 */ /* 0x019fe20007ffe0ff */
[----:B------:R-:W-:-:S05]  /*5500*/  IMAD.MOV R4, RZ, RZ, -R9 ;  /* 0x000000ffff047224 */ /* 0x000fca00078e0a09 */
        /* <DEDUP_REMOVED lines=20> */
[----:B------:R-:W-:Y:S02]  /*5650*/  SEL R0, R0, RZ, !P0 ;  /* 0x000000ff00007207 */ /* 0x000fe40004000000 */
[----:B------:R-:W-:Y:S02]  /*5660*/  IADD3.X R3, PT, PT, RZ, UR7, RZ, P2, !PT ;  /* 0x00000007ff037c10 */ /* 0x000fe400097fe4ff */
        /* <DEDUP_REMOVED lines=13> */
.L_x_39936:
[----:B------:R0:W-:Y:S01]  /*5740*/  STG.E.U8 desc[UR36][R2.64], R9 ;  /* 0x0000000902007986 */ /* 0x0001e2000c101124 */
[----:B------:R-:W-:Y:S05]  /*5750*/  BRA `(.L_x_39938) ;  /* 0x0000000c004c7947 */ /* 0x000fea0003800000 */
.L_x_39935:
        /* <DEDUP_REMOVED lines=10> */
.L_x_39940:
[----:B------:R-:W-:-:S05]  /*5800*/  PRMT R5, R9, 0x9910, RZ ;  /* 0x0000991009057816 */ /* 0x000fca00000000ff */
[----:B------:R0:W-:Y:S01]  /*5810*/  STG.E desc[UR36][R2.64], R5 ;  /* 0x0000000502007986 */ /* 0x0001e2000c101924 */
[----:B------:R-:W-:Y:S05]  /*5820*/  BRA `(.L_x_39938) ;  /* 0x0000000c00187947 */ /* 0x000fea0003800000 */
.L_x_39939:
[----:B------:R0:W-:Y:S01]  /*5830*/  STG.E.U16 desc[UR36][R2.64], R9 ;  /* 0x0000000902007986 */ /* 0x0001e2000c101524 */
[----:B------:R-:W-:Y:S05]  /*5840*/  BRA `(.L_x_39938) ;  /* 0x0000000c00107947 */ /* 0x000fea0003800000 */
.L_x_39934:
        /* <DEDUP_REMOVED lines=9> */
.L_x_39942:
[----:B------:R-:W0:Y:S02]  /*58e0*/  I2F.S16 R0, R9 ;  /* 0x0000000900007306 */ /* 0x000e240000101400 */
[----:B0-----:R-:W-:-:S05]  /*58f0*/  F2FP.F16.F32.PACK_AB R0, RZ, R0 ;  /* 0x00000000ff00723e */ /* 0x001fca00000000ff */
[----:B------:R0:W-:Y:S01]  /*5900*/  STG.E.U16 desc[UR36][R2.64], R0 ;  /* 0x0000000002007986 */ /* 0x0001e2000c101524 */
[----:B------:R-:W-:Y:S05]  /*5910*/  BRA `(.L_x_39938) ;  /* 0x0000000800dc7947 */ /* 0x000fea0003800000 */
.L_x_39941:
        /* <DEDUP_REMOVED lines=10> */
.L_x_39944:
[----:B------:R-:W0:Y:S02]  /*59c0*/  I2F.S16 R9, R9 ;  /* 0x0000000900097306 */ /* 0x000e240000101400 */
[----:B0-----:R-:W-:-:S04]  /*59d0*/  F2FP.F16.F32.PACK_AB R5, RZ, R9 ;  /* 0x00000009ff05723e */ /* 0x001fc800000000ff */
[----:B------:R-:W-:-:S05]  /*59e0*/  PRMT R5, R5, 0x5410, RZ ;  /* 0x0000541005057816 */ /* 0x000fca00000000ff */
[----:B------:R0:W-:Y:S01]  /*59f0*/  STG.E desc[UR36][R2.64], R5 ;  /* 0x0000000502007986 */ /* 0x0001e2000c101924 */
[----:B------:R-:W-:Y:S05]  /*5a00*/  BRA `(.L_x_39938) ;  /* 0x0000000800a07947 */ /* 0x000fea0003800000 */
.L_x_39943:
[----:B------:R-:W0:Y:S02]  /*5a10*/  I2F.F64.S16 R4, R9 ;  /* 0x0000000900047312 */ /* 0x000e240000101c00 */
[----:B0-----:R0:W-:Y:S01]  /*5a20*/  STG.E.64 desc[UR36][R2.64], R4 ;  /* 0x0000000402007986 */ /* 0x0011e2000c101b24 */
[----:B------:R-:W-:Y:S05]  /*5a30*/  BRA `(.L_x_39938) ;  /* 0x0000000800947947 */ /* 0x000fea0003800000 */
.L_x_39933:
        /* <DEDUP_REMOVED lines=12> */
.L_x_39948:
        /* <DEDUP_REMOVED lines=18> */
.L_x_39951:
[----:B------:R-:W-:-:S04]  /*5c20*/  SHF.R.U32.HI R5, RZ, 0x18, R5 ;  /* 0x00000018ff057819 */ /* 0x000fc80000011605 */
[----:B------:R-:W-:-:S07]  /*5c30*/  LOP3.LUT R0, R0, 0x80, R5, 0xf8, !PT ;  /* 0x0000008000007812 */ /* 0x000fce00078ef805 */
.L_x_39950:
[----:B------:R-:W-:Y:S05]  /*5c40*/  BSYNC.RECONVERGENT B0 ;  /* 0x0000000000007941 */ /* 0x000fea0003800200 */
.L_x_39949:
[----:B------:R0:W-:Y:S01]  /*5c50*/  STG.E.U8 desc[UR36][R2.64], R0 ;  /* 0x0000000002007986 */ /* 0x0001e2000c101124 */
[----:B------:R-:W-:Y:S05]  /*5c60*/  BRA `(.L_x_39938) ;  /* 0x0000000800087947 */ /* 0x000fea0003800000 */
.L_x_39947:
        /* <DEDUP_REMOVED lines=18> */
.L_x_39954:
[----:B------:R-:W-:-:S04]  /*5d90*/  SHF.R.U32.HI R5, RZ, 0x18, R5 ;  /* 0x00000018ff057819 */ /* 0x000fc80000011605 */
[----:B------:R-:W-:-:S07]  /*5da0*/  LOP3.LUT R0, R0, 0x80, R5, 0xf8, !PT ;  /* 0x0000008000007812 */ /* 0x000fce00078ef805 */
.L_x_39953:
[----:B------:R-:W-:Y:S05]  /*5db0*/  BSYNC.RECONVERGENT B0 ;  /* 0x0000000000007941 */ /* 0x000fea0003800200 */
.L_x_39952:
[----:B------:R0:W-:Y:S01]  /*5dc0*/  STG.E.U8 desc[UR36][R2.64], R0 ;  /* 0x0000000002007986 */ /* 0x0001e2000c101124 */
[----:B------:R-:W-:Y:S05]  /*5dd0*/  BRA `(.L_x_39938) ;  /* 0x0000000400ac7947 */ /* 0x000fea0003800000 */
.L_x_39946:
        /* <DEDUP_REMOVED lines=22> */
.L_x_39956:
[----:B------:R-:W-:-:S04]  /*5f40*/  PRMT R4, R9, 0x9910, RZ ;  /* 0x0000991009047816 */ /* 0x000fc800000000ff */
[----:B------:R-:W-:-:S05]  /*5f50*/  SHF.R.S32.HI R5, RZ, 0x1f, R4 ;  /* 0x0000001fff057819 */ /* 0x000fca0000011404 */
[----:B------:R0:W-:Y:S01]  /*5f60*/  STG.E.64 desc[UR36][R2.64], R4 ;  /* 0x0000000402007986 */ /* 0x0001e2000c101b24 */
[----:B------:R-:W-:Y:S05]  /*5f70*/  BRA `(.L_x_39938) ;  /* 0x0000000400447947 */ /* 0x000fea0003800000 */
.L_x_39955:
[----:B------:R-:W-:-:S05]  /*5f80*/  PRMT R5, R9, 0x9910, RZ ;  /* 0x0000991009057816 */ /* 0x000fca00000000ff */
[----:B------:R0:W-:Y:S01]  /*5f90*/  STG.E desc[UR36][R2.64], R5 ;  /* 0x0000000502007986 */ /* 0x0001e2000c101924 */
[----:B------:R-:W-:Y:S05]  /*5fa0*/  BRA `(.L_x_39938) ;  /* 0x0000000400387947 */ /* 0x000fea0003800000 */
.L_x_39945:
        /* <DEDUP_REMOVED lines=11> */
.L_x_39958:
[----:B------:R-:W-:Y:S01]  /*6060*/  CS2R R6, SRZ ;  /* 0x0000000000067805 */ /* 0x000fe2000001ff00 */
[----:B------:R-:W0:Y:S04]  /*6070*/  I2F.F64.S16 R4, R9 ;  /* 0x0000000900047312 */ /* 0x000e280000101c00 */
[----:B0-----:R4:W-:Y:S01]  /*6080*/  STG.E.128 desc[UR36][R2.64], R4 ;  /* 0x0000000402007986 */ /* 0x0019e2000c101d24 */
[----:B------:R-:W-:Y:S05]  /*6090*/  BRA `(.L_x_39938) ;  /* 0x0000000000fc7947 */ /* 0x000fea0003800000 */
.L_x_39957:
[----:B------:R-:W-:-:S09]  /*60a0*/  UISETP.NE.AND UP0, UPT, UR4, 0xf, UPT ;  /* 0x0000000f0400788c */ /* 0x000fd2000bf05270 */
[----:B------:R-:W-:Y:S05]  /*60b0*/  BRA.U !UP0, `(.L_x_39959) ;  /* 0x0000000108e87547 */ /* 0x000fea000b800000 */
[----:B------:R-:W-:-:S09]  /*60c0*/  UISETP.NE.AND UP0, UPT, UR4, 0x17, UPT ;  /* 0x000000170400788c */ /* 0x000fd2000bf05270 */
[----:B------:R-:W-:Y:S05]  /*60d0*/  BRA.U !UP0, `(.L_x_39960) ;  /* 0x0000000108907547 */ /* 0x000fea000b800000 */
[----:B------:R-:W-:-:S09]  /*60e0*/  UISETP.NE.AND UP0, UPT, UR4, 0x18, UPT ;  /* 0x000000180400788c */ /* 0x000fd2000bf05270 */
[----:B------:R-:W-:Y:S05]  /*60f0*/  BRA.U !UP0, `(.L_x_39961) ;  /* 0x0000000108447547 */ /* 0x000fea000b800000 */
.L_x_39937:
        /* <DEDUP_REMOVED lines=16> */
.L_x_39962:
[----:B------:R-:W-:Y:S05]  /*6200*/  BRA `(.L_x_39938) ;  /* 0x0000000000a07947 */ /* 0x000fea0003800000 */
.L_x_39961:
        /* <DEDUP_REMOVED lines=13> */
.L_x_39964:
[----:B------:R-:W-:Y:S05]  /*62e0*/  BSYNC.RECONVERGENT B0 ;  /* 0x0000000000007941 */ /* 0x000fea0003800200 */
.L_x_39963:
[----:B------:R-:W-:-:S05]  /*62f0*/  LOP3.LUT R5, R0, 0x80, R5, 0xf8, !PT ;  /* 0x0000008000057812 */ /* 0x000fca00078ef805 */
[----:B------:R2:W-:Y:S01]  /*6300*/  STG.E.U8 desc[UR36][R2.64], R5 ;  /* 0x0000000502007986 */ /* 0x0005e2000c101124 */
[----:B------:R-:W-:Y:S05]  /*6310*/  BRA `(.L_x_39938) ;  /* 0x00000000005c7947 */ /* 0x000fea0003800000 */
.L_x_39960:
        /* <DEDUP_REMOVED lines=12> */
.L_x_39966:
[----:B------:R-:W-:Y:S01]  /*63e0*/  IMAD.MOV.U32 R0, RZ, RZ, 0x7f ;  /* 0x0000007fff007424 */ /* 0x000fe200078e00ff */
[----:B------:R-:W-:-:S04]  /*63f0*/  ISETP.GT.U32.AND P0, PT, R4, 0x7f800000, PT ;  /* 0x7f8000000400780c */ /* 0x000fc80003f04070 */
[----:B------:R-:W-:-:S09]  /*6400*/  SEL R0, R0, 0x7c, P0 ;  /* 0x0000007c00007807 */ /* 0x000fd20000000000 */
.L_x_39967:
[----:B------:R-:W-:Y:S05]  /*6410*/  BSYNC.RECONVERGENT B0 ;  /* 0x0000000000007941 */ /* 0x000fea0003800200 */
.L_x_39965:
[----:B------:R-:W-:-:S04]  /*6420*/  SHF.R.U32.HI R5, RZ, 0x18, R5 ;  /* 0x00000018ff057819 */ /* 0x000fc80000011605 */
[----:B------:R-:W-:-:S05]  /*6430*/  LOP3.LUT R5, R0, 0x80, R5, 0xf8, !PT ;  /* 0x0000008000057812 */ /* 0x000fca00078ef805 */
[----:B------:R1:W-:Y:S01]  /*6440*/  STG.E.U8 desc[UR36][R2.64], R5 ;  /* 0x0000000502007986 */ /* 0x0003e2000c101124 */
[----:B------:R-:W-:Y:S05]  /*6450*/  BRA `(.L_x_39938) ;  /* 0x00000000000c7947 */ /* 0x000fea0003800000 */
.L_x_39959:
[----:B------:R-:W0:Y:S02]  /*6460*/  I2F.S16 R0, R9 ;  /* 0x0000000900007306 */ /* 0x000e240000101400 */
[----:B0-----:R-:W-:-:S05]  /*6470*/  F2FP.BF16.F32.PACK_AB R0, RZ, R0 ;  /* 0x00000000ff00723e */ /* 0x001fca00000010ff */
[----:B------:R0:W-:Y:S02]  /*6480*/  STG.E.U16 desc[UR36][R2.64], R0 ;  /* 0x0000000002007986 */ /* 0x0001e4000c101524 */
.L_x_39938:
[----:B------:R-:W-:-:S07]  /*6490*/  VIADD R17, R17, 0x80 ;  /* 0x0000008011117836 */ /* 0x000fce0000000000 */
.L_x_39898:
[----:B------:R-:W-:Y:S05]  /*64a0*/  BSYNC.RECONVERGENT B6 ;  /* 0x0000000000067941 */ /* 0x000fea0003800200 */
.L_x_39897:
[----:B------:R-:W5:Y:S01]  /*64b0*/  LDCU UR4, c[0x0][0x380] ;  /* 0x00007000ff0477ac */ /* 0x000f620008000800 */
[----:B------:R-:W-:Y:S01]  /*64c0*/  BSSY.RECONVERGENT B6, `(.L_x_39968) ;  /* 0x000031c000067945 */ /* 0x000fe20003800200 */
[----:B-----5:R-:W-:-:S13]  /*64d0*/  ISETP.GE.AND P0, PT, R17, UR4, PT ;  /* 0x0000000411007c0c */ /* 0x020fda000bf06270 */
[----:B------:R-:W-:Y:S05]  /*64e0*/  @P0 BRA `(.L_x_39969) ;  /* 0x0000003000640947 */ /* 0x000fea0003800000 */
[----:B------:R-:W5:Y:S01]  /*64f0*/  LDCU UR4, c[0x0][0x388] ;  /* 0x00007100ff0477ac */ /* 0x000f620008000800 */
[----:B0-----:R-:W-:Y:S01]  /*6500*/  IMAD.MOV.U32 R0, RZ, RZ, RZ ;  /* 0x000000ffff007224 */ /* 0x001fe200078e00ff */
[----:B------:R-:W-:Y:S01]  /*6510*/  MOV R16, RZ ;  /* 0x000000ff00107202 */ /* 0x000fe20000000f00 */
        /* <DEDUP_REMOVED lines=300> */
.L_x_39970:
        /* <DEDUP_REMOVED lines=16> */
.L_x_39974:
[----:B------:R0:W5:Y:S01]  /*78e0*/  LDG.E.U8 R0, desc[UR36][R2.64] ;  /* 0x0000002402007981 */ /* 0x000162000c1e1100 */
[----:B------:R-:W-:Y:S05]  /*78f0*/  BRA `(.L_x_39976) ;  /* 0x0000000c004c7947 */ /* 0x000fea0003800000 */
.L_x_39973:
        /* <DEDUP_REMOVED lines=8> */
.L_x_39978:
[----:B------:R3:W5:Y:S01]  /*7980*/  LDG.E.U16 R0, desc[UR36][R2.64] ;  /* 0x0000002402007981 */ /* 0x000762000c1e1500 */
[----:B------:R-:W-:Y:S05]  /*7990*/  BRA `(.L_x_39976) ;  /* 0x0000000c00247947 */ /* 0x000fea0003800000 */
.L_x_39977:
[----:B------:R0:W5:Y:S01]  /*79a0*/  LDG.E.U16 R0, desc[UR36][R2.64] ;  /* 0x0000002402007981 */ /* 0x000162000c1e1500 */
[----:B------:R-:W-:Y:S05]  /*79b0*/  BRA `(.L_x_39976) ;  /* 0x0000000c001c7947 */ /* 0x000fea0003800000 */
.L_x_39972:
        /* <DEDUP_REMOVED lines=9> */
.L_x_39980:
[----:B------:R-:W2:Y:S02]  /*7a50*/  LDG.E.U16 R4, desc[UR36][R2.64] ;  /* 0x0000002402047981 */ /* 0x000ea4000c1e1500 */
[----:B--2---:R-:W-:-:S06]  /*7a60*/  HADD2.F32 R4, -RZ, R4.H0_H0 ;  /* 0x20000004ff047230 */ /* 0x004fcc0000004100 */
[----:B------:R-:W0:Y:S02]  /*7a70*/  F2I.FTZ.TRUNC.NTZ R4, R4 ;  /* 0x0000000400047305 */ /* 0x000e24000021f100 */
[----:B0-----:R-:W-:Y:S01]  /*7a80*/  PRMT R0, R4, 0x7610, R0 ;  /* 0x0000761004007816 */ /* 0x001fe20000000000 */
[----:B------:R-:W-:Y:S06]  /*7a90*/  BRA `(.L_x_39976) ;  /* 0x0000000800e47947 */ /* 0x000fec0003800000 */
.L_x_39979:
        /* <DEDUP_REMOVED lines=9> */
.L_x_39982:
[----:B------:R-:W2:Y:S02]  /*7b30*/  LDG.E.U16 R2, desc[UR36][R2.64] ;  /* 0x0000002402027981 */ /* 0x000ea4000c1e1500 */
[----:B--2---:R-:W-:-:S06]  /*7b40*/  HADD2.F32 R4, -RZ, R2.H0_H0 ;  /* 0x20000002ff047230 */ /* 0x004fcc0000004100 */
[----:B------:R-:W0:Y:S02]  /*7b50*/  F2I.FTZ.TRUNC.NTZ R4, R4 ;  /* 0x0000000400047305 */ /* 0x000e24000021f100 */
[----:B0-----:R-:W-:Y:S01]  /*7b60*/  PRMT R0, R4, 0x7610, R0 ;  /* 0x0000761004007816 */ /* 0x001fe20000000000 */
[----:B------:R-:W-:Y:S06]  /*7b70*/  BRA `(.L_x_39976) ;  /* 0x0000000800ac7947 */ /* 0x000fec0003800000 */
.L_x_39981:
[----:B------:R-:W2:Y:S02]  /*7b80*/  LDG.E.64 R2, desc[UR36][R2.64] ;  /* 0x0000002402027981 */ /* 0x000ea4000c1e1b00 */
[----:B--2---:R0:W1:Y:S02]  /*7b90*/  F2I.F64.TRUNC R0, R2 ;  /* 0x0000000200007311 */ /* 0x004064000030d100 */
[----:B01----:R-:W-:Y:S05]  /*7ba0*/  BRA `(.L_x_39976) ;  /* 0x0000000800a07947 */ /* 0x003fea0003800000 */
.L_x_39971:
        /* <DEDUP_REMOVED lines=12> */
.L_x_39985:
[----:B------:R-:W2:Y:S02]  /*7c70*/  LDG.E.64 R2, desc[UR36][R2.64] ;  /* 0x0000002402027981 */ /* 0x000ea4000c1e1b00 */
[----:B--2---:R0:W1:Y:S02]  /*7c80*/  F2I.F64.TRUNC R0, R2 ;  /* 0x0000000200007311 */ /* 0x004064000030d100 */
[----:B01----:R-:W-:Y:S05]  /*7c90*/  BRA `(.L_x_39976) ;  /* 0x0000000800647947 */ /* 0x003fea0003800000 */
.L_x_39984:
        /* <DEDUP_REMOVED lines=27> */
.L_x_39987:
        /* <DEDUP_REMOVED lines=14> */
.L_x_39986:
[----:B------:R-:W2:Y:S02]  /*7f30*/  LDG.E.U16 R4, desc[UR36][R2.64] ;  /* 0x0000002402047981 */ /* 0x000ea4000c1e1500 */
[----:B--2---:R-:W-:-:S06]  /*7f40*/  IMAD.U32 R4, R4, 0x10000, RZ ;  /* 0x0001000004047824 */ /* 0x004fcc00078e00ff */
[----:B------:R-:W0:Y:S02]  /*7f50*/  F2I.FTZ.TRUNC.NTZ R4, R4 ;  /* 0x0000000400047305 */ /* 0x000e24000021f100 */
[----:B0-----:R-:W-:Y:S01]  /*7f60*/  PRMT R0, R4, 0x7610, R0 ;  /* 0x0000761004007816 */ /* 0x001fe20000000000 */
[----:B------:R-:W-:Y:S06]  /*7f70*/  BRA `(.L_x_39976) ;  /* 0x0000000400ac7947 */ /* 0x000fec0003800000 */
.L_x_39983:
        /* <DEDUP_REMOVED lines=10> */
.L_x_39990:
        /* <DEDUP_REMOVED lines=21> */
.L_x_39994:
[----:B------:R-:W-:Y:S05]  /*8170*/  BSYNC.RECONVERGENT B1 ;  /* 0x0000000000017941 */ /* 0x000fea0003800200 */
.L_x_39993:
[----:B------:R-:W-:Y:S01]  /*8180*/  IMAD.SHL.U32 R0, R0, 0x100000, RZ ;  /* 0x0010000000007824 */ /* 0x000fe200078e00ff */
[----:B------:R-:W-:-:S04]  /*8190*/  LEA R2, R2, 0x3b800000, 0x17 ;  /* 0x3b80000002027811 */ /* 0x000fc800078eb8ff */
[----:B------:R-:W-:-:S07]  /*81a0*/  LOP3.LUT R4, R2, R0, R7, 0xfe, !PT ;  /* 0x0000000002047212 */ /* 0x000fce00078efe07 */
.L_x_39992:
[----:B------:R-:W-:Y:S05]  /*81b0*/  BSYNC.RECONVERGENT B0 ;  /* 0x0000000000007941 */ /* 0x000fea0003800200 */
.L_x_39991:
[----:B------:R-:W0:Y:S02]  /*81c0*/  F2I.FTZ.TRUNC.NTZ R4, R4 ;  /* 0x0000000400047305 */ /* 0x000e24000021f100 */
[----:B0-----:R-:W-:Y:S01]  /*81d0*/  PRMT R0, R4, 0x7610, R0 ;  /* 0x0000761004007816 */ /* 0x001fe20000000000 */
[----:B------:R-:W-:Y:S06]  /*81e0*/  BRA `(.L_x_39976) ;  /* 0x0000000400107947 */ /* 0x000fec0003800000 */
.L_x_39989:
        /* <DEDUP_REMOVED lines=21> */
.L_x_39998:
[----:B------:R-:W-:Y:S05]  /*8340*/  BSYNC.RECONVERGENT B1 ;  /* 0x0000000000017941 */ /* 0x000fea0003800200 */
.L_x_39997:
[----:B------:R-:W-:Y:S01]  /*8350*/  IMAD.SHL.U32 R0, R0, 0x200000, RZ ;  /* 0x0020000000007824 */ /* 0x000fe200078e00ff */
[----:B------:R-:W-:-:S04]  /*8360*/  LEA R2, R2, 0x37800000, 0x17 ;  /* 0x3780000002027811 */ /* 0x000fc800078eb8ff */
[----:B------:R-:W-:-:S07]  /*8370*/  LOP3.LUT R4, R2, R0, R7, 0xfe, !PT ;  /* 0x0000000002047212 */ /* 0x000fce00078efe07 */
.L_x_39996:
[----:B------:R-:W-:Y:S05]  /*8380*/  BSYNC.RECONVERGENT B0 ;  /* 0x0000000000007941 */ /* 0x000fea0003800200 */
.L_x_39995:
[----:B------:R-:W0:Y:S02]  /*8390*/  F2I.FTZ.TRUNC.NTZ R4, R4 ;  /* 0x0000000400047305 */ /* 0x000e24000021f100 */
[----:B0-----:R-:W-:Y:S01]  /*83a0*/  PRMT R0, R4, 0x7610, R0 ;  /* 0x0000761004007816 */ /* 0x001fe20000000000 */
[----:B------:R-:W-:Y:S06]  /*83b0*/  BRA `(.L_x_39976) ;  /* 0x00000000009c7947 */ /* 0x000fec0003800000 */
.L_x_39988:
        /* <DEDUP_REMOVED lines=14> */
.L_x_40002:
[----:B------:R-:W-:Y:S05]  /*84a0*/  BSYNC.RECONVERGENT B0 ;  /* 0x0000000000007941 */ /* 0x000fea0003800200 */
.L_x_40001:
[----:B------:R-:W0:Y:S02]  /*84b0*/  F2I.FTZ.TRUNC.NTZ R4, R4 ;  /* 0x0000000400047305 */ /* 0x000e24000021f100 */
[----:B0-----:R-:W-:Y:S01]  /*84c0*/  PRMT R0, R4, 0x7610, R0 ;  /* 0x0000761004007816 */ /* 0x001fe20000000000 */
[----:B------:R-:W-:Y:S06]  /*84d0*/  BRA `(.L_x_39976) ;  /* 0x0000000000547947 */ /* 0x000fec0003800000 */
.L_x_39975:
        /* <DEDUP_REMOVED lines=16> */
.L_x_40003:
[----:B------:R-:W-:Y:S01]  /*85e0*/  PRMT R0, RZ, 0x7610, R0 ;  /* 0x00007610ff007816 */ /* 0x000fe20000000000 */
[----:B------:R-:W-:Y:S06]  /*85f0*/  BRA `(.L_x_39976) ;  /* 0x00000000000c7947 */ /* 0x000fec0003800000 */
.L_x_40000:
[----:B------:R1:W5:Y:S01]  /*8600*/  LDG.E.U16 R0, desc[UR36][R2.64] ;  /* 0x0000002402007981 */ /* 0x000362000c1e1500 */
[----:B------:R-:W-:Y:S05]  /*8610*/  BRA `(.L_x_39976) ;  /* 0x0000000000047947 */ /* 0x000fea0003800000 */
.L_x_39999:
[----:B------:R2:W5:Y:S02]  /*8620*/  LDG.E.U16 R0, desc[UR36][R2.64] ;  /* 0x0000002402007981 */ /* 0x000564000c1e1500 */
.L_x_39976:
        /* <DEDUP_REMOVED lines=10> */
[----:B--234-:R-:W-:Y:S01]  /*86d0*/  IADD3 R2, PT, PT, R4, 0xffffffe, RZ ;  /* 0x0ffffffe04027810 */ /* 0x01cfe20007ffe0ff */
        /* <DEDUP_REMOVED lines=36> */
.L_x_40007:
[----:B------:R4:W-:Y:S01]  /*8920*/  STG.E.U8 desc[UR36][R2.64], R9 ;  /* 0x0000000902007986 */ /* 0x0009e2000c101124 */
[----:B------:R-:W-:Y:S05]  /*8930*/  BRA `(.L_x_40009) ;  /* 0x0000000c004c7947 */ /* 0x000fea0003800000 */
.L_x_40006:
        /* <DEDUP_REMOVED lines=10> */
.L_x_40011:
[----:B------:R-:W-:-:S05]  /*89e0*/  PRMT R5, R9, 0x9910, RZ ;  /* 0x0000991009057816 */ /* 0x000fca00000000ff */
[----:B------:R2:W-:Y:S01]  /*89f0*/  STG.E desc[UR36][R2.64], R5 ;  /* 0x0000000502007986 */ /* 0x0005e2000c101924 */
[----:B------:R-:W-:Y:S05]  /*8a00*/  BRA `(.L_x_40009) ;  /* 0x0000000c00187947 */ /* 0x000fea0003800000 */
.L_x_40010:
[----:B------:R0:W-:Y:S01]  /*8a10*/  STG.E.U16 desc[UR36][R2.64], R9 ;  /* 0x0000000902007986 */ /* 0x0001e2000c101524 */
[----:B------:R-:W-:Y:S05]  /*8a20*/  BRA `(.L_x_40009) ;  /* 0x0000000c00107947 */ /* 0x000fea0003800000 */
.L_x_40005:
        /* <DEDUP_REMOVED lines=9> */
.L_x_40013:
[----:B------:R-:W0:Y:S02]  /*8ac0*/  I2F.S16 R0, R9 ;  /* 0x0000000900007306 */ /* 0x000e240000101400 */
[----:B0-----:R-:W-:-:S05]  /*8ad0*/  F2FP.F16.F32.PACK_AB R0, RZ, R0 ;  /* 0x00000000ff00723e */ /* 0x001fca00000000ff */
[----:B------:R0:W-:Y:S01]  /*8ae0*/  STG.E.U16 desc[UR36][R2.64], R0 ;  /* 0x0000000002007986 */ /* 0x0001e2000c101524 */
[----:B------:R-:W-:Y:S05]  /*8af0*/  BRA `(.L_x_40009) ;  /* 0x0000000800dc7947 */ /* 0x000fea0003800000 */
.L_x_40012:
        /* <DEDUP_REMOVED lines=10> */
.L_x_40015:
[----:B------:R-:W0:Y:S02]  /*8ba0*/  I2F.S16 R9, R9 ;  /* 0x0000000900097306 */ /* 0x000e240000101400 */
[----:B0-----:R-:W-:-:S04]  /*8bb0*/  F2FP.F16.F32.PACK_AB R5, RZ, R9 ;  /* 0x00000009ff05723e */ /* 0x001fc800000000ff */
[----:B------:R-:W-:-:S05]  /*8bc0*/  PRMT R5, R5, 0x5410, RZ ;  /* 0x0000541005057816 */ /* 0x000fca00000000ff */
[----:B------:R0:W-:Y:S01]  /*8bd0*/  STG.E desc[UR36][R2.64], R5 ;  /* 0x0000000502007986 */ /* 0x0001e2000c101924 */
[----:B------:R-:W-:Y:S05]  /*8be0*/  BRA `(.L_x_40009) ;  /* 0x0000000800a07947 */ /* 0x000fea0003800000 */
.L_x_40014:
[----:B------:R-:W0:Y:S02]  /*8bf0*/  I2F.F64.S16 R4, R9 ;  /* 0x0000000900047312 */ /* 0x000e240000101c00 */
[----:B0-----:R0:W-:Y:S01]  /*8c00*/  STG.E.64 desc[UR36][R2.64], R4 ;  /* 0x0000000402007986 */ /* 0x0011e2000c101b24 */
[----:B------:R-:W-:Y:S05]  /*8c10*/  BRA `(.L_x_40009) ;  /* 0x0000000800947947 */ /* 0x000fea0003800000 */
.L_x_40004:
        /* <DEDUP_REMOVED lines=12> */
.L_x_40019:
        /* <DEDUP_REMOVED lines=18> */
.L_x_40022:
[----:B------:R-:W-:-:S04]  /*8e00*/  SHF.R.U32.HI R5, RZ, 0x18, R5 ;  /* 0x00000018ff057819 */ /* 0x000fc80000011605 */
[----:B------:R-:W-:-:S07]  /*8e10*/  LOP3.LUT R0, R0, 0x80, R5, 0xf8, !PT ;  /* 0x0000008000007812 */ /* 0x000fce00078ef805 */
.L_x_40021:
[----:B------:R-:W-:Y:S05]  /*8e20*/  BSYNC.RECONVERGENT B0 ;  /* 0x0000000000007941 */ /* 0x000fea0003800200 */
.L_x_40020:
[----:B------:R0:W-:Y:S01]  /*8e30*/  STG.E.U8 desc[UR36][R2.64], R0 ;  /* 0x0000000002007986 */ /* 0x0001e2000c101124 */
[----:B------:R-:W-:Y:S05]  /*8e40*/  BRA `(.L_x_40009) ;  /* 0x0000000800087947 */ /* 0x000fea0003800000 */
.L_x_40018:
        /* <DEDUP_REMOVED lines=18> */
.L_x_40025:
[----:B------:R-:W-:-:S04]  /*8f70*/  SHF.R.U32.HI R5, RZ, 0x18, R5 ;  /* 0x00000018ff057819 */ /* 0x000fc80000011605 */
[----:B------:R-:W-:-:S07]  /*8f80*/  LOP3.LUT R0, R0, 0x80, R5, 0xf8, !PT ;  /* 0x0000008000007812 */ /* 0x000fce00078ef805 */
.L_x_40024:
[----:B------:R-:W-:Y:S05]  /*8f90*/  BSYNC.RECONVERGENT B0 ;  /* 0x0000000000007941 */ /* 0x000fea0003800200 */
.L_x_40023:
[----:B------:R0:W-:Y:S01]  /*8fa0*/  STG.E.U8 desc[UR36][R2.64], R0 ;  /* 0x0000000002007986 */ /* 0x0001e2000c101124 */
[----:B------:R-:W-:Y:S05]  /*8fb0*/  BRA `(.L_x_40009) ;  /* 0x0000000400ac7947 */ /* 0x000fea0003800000 */
.L_x_40017:
        /* <DEDUP_REMOVED lines=22> */
.L_x_40027:
[----:B------:R-:W-:-:S04]  /*9120*/  PRMT R4, R9, 0x9910, RZ ;  /* 0x0000991009047816 */ /* 0x000fc800000000ff */
[----:B------:R-:W-:-:S05]  /*9130*/  SHF.R.S32.HI R5, RZ, 0x1f, R4 ;  /* 0x0000001fff057819 */ /* 0x000fca0000011404 */
[----:B------:R0:W-:Y:S01]  /*9140*/  STG.E.64 desc[UR36][R2.64], R4 ;  /* 0x0000000402007986 */ /* 0x0001e2000c101b24 */
[----:B------:R-:W-:Y:S05]  /*9150*/  BRA `(.L_x_40009) ;  /* 0x0000000400447947 */ /* 0x000fea0003800000 */
.L_x_40026:
[----:B------:R-:W-:-:S05]  /*9160*/  PRMT R5, R9, 0x9910, RZ ;  /* 0x0000991009057816 */ /* 0x000fca00000000ff */
[----:B------:R0:W-:Y:S01]  /*9170*/  STG.E desc[UR36][R2.64], R5 ;  /* 0x0000000502007986 */ /* 0x0001e2000c101924 */
[----:B------:R-:W-:Y:S05]  /*9180*/  BRA `(.L_x_40009) ;  /* 0x0000000400387947 */ /* 0x000fea0003800000 */
.L_x_40016:
        /* <DEDUP_REMOVED lines=11> */
.L_x_40029:
[----:B------:R-:W-:Y:S01]  /*9240*/  CS2R R6, SRZ ;  /* 0x0000000000067805 */ /* 0x000fe2000001ff00 */
[----:B------:R-:W0:Y:S04]  /*9250*/  I2F.F64.S16 R4, R9 ;  /* 0x0000000900047312 */ /* 0x000e280000101c00 */
[----:B0-----:R0:W-:Y:S01]  /*9260*/  STG.E.128 desc[UR36][R2.64], R4 ;  /* 0x0000000402007986 */ /* 0x0011e2000c101d24 */
[----:B------:R-:W-:Y:S05]  /*9270*/  BRA `(.L_x_40009) ;  /* 0x0000000000fc7947 */ /* 0x000fea0003800000 */
.L_x_40028:
[----:B------:R-:W-:-:S09]  /*9280*/  UISETP.NE.AND UP0, UPT, UR4, 0xf, UPT ;  /* 0x0000000f0400788c */ /* 0x000fd2000bf05270 */
[----:B------:R-:W-:Y:S05]  /*9290*/  BRA.U !UP0, `(.L_x_40030) ;  /* 0x0000000108e87547 */ /* 0x000fea000b800000 */
[----:B------:R-:W-:-:S09]  /*92a0*/  UISETP.NE.AND UP0, UPT, UR4, 0x17, UPT ;  /* 0x000000170400788c */ /* 0x000fd2000bf05270 */
[----:B------:R-:W-:Y:S05]  /*92b0*/  BRA.U !UP0, `(.L_x_40031) ;  /* 0x0000000108907547 */ /* 0x000fea000b800000 */
[----:B------:R-:W-:-:S09]  /*92c0*/  UISETP.NE.AND UP0, UPT, UR4, 0x18, UPT ;  /* 0x000000180400788c */ /* 0x000fd2000bf05270 */
[----:B------:R-:W-:Y:S05]  /*92d0*/  BRA.U !UP0, `(.L_x_40032) ;  /* 0x0000000108447547 */ /* 0x000fea000b800000 */
.L_x_40008:
        /* <DEDUP_REMOVED lines=16> */
.L_x_40033:
[----:B------:R-:W-:Y:S05]  /*93e0*/  BRA `(.L_x_40009) ;  /* 0x0000000000a07947 */ /* 0x000fea0003800000 */
.L_x_40032:
        /* <DEDUP_REMOVED lines=13> */
.L_x_40035:
[----:B------:R-:W-:Y:S05]  /*94c0*/  BSYNC.RECONVERGENT B0 ;  /* 0x0000000000007941 */ /* 0x000fea0003800200 */
.L_x_40034:
[----:B------:R-:W-:-:S05]  /*94d0*/  LOP3.LUT R5, R0, 0x80, R5, 0xf8, !PT ;  /* 0x0000008000057812 */ /* 0x000fca00078ef805 */
[----:B------:R0:W-:Y:S01]  /*94e0*/  STG.E.U8 desc[UR36][R2.64], R5 ;  /* 0x0000000502007986 */ /* 0x0001e2000c101124 */
[----:B------:R-:W-:Y:S05]  /*94f0*/  BRA `(.L_x_40009) ;  /* 0x00000000005c7947 */ /* 0x000fea0003800000 */
.L_x_40031:
        /* <DEDUP_REMOVED lines=12> */
.L_x_40037:
[----:B------:R-:W-:Y:S01]  /*95c0*/  IMAD.MOV.U32 R0, RZ, RZ, 0x7f ;  /* 0x0000007fff007424 */ /* 0x000fe200078e00ff */
[----:B------:R-:W-:-:S04]  /*95d0*/  ISETP.GT.U32.AND P0, PT, R4, 0x7f800000, PT ;  /* 0x7f8000000400780c */ /* 0x000fc80003f04070 */
[----:B------:R-:W-:-:S09]  /*95e0*/  SEL R0, R0, 0x7c, P0 ;  /* 0x0000007c00007807 */ /* 0x000fd20000000000 */
.L_x_40038:
[----:B------:R-:W-:Y:S05]  /*95f0*/  BSYNC.RECONVERGENT B0 ;  /* 0x0000000000007941 */ /* 0x000fea0003800200 */
.L_x_40036:
[----:B------:R-:W-:-:S04]  /*9600*/  SHF.R.U32.HI R5, RZ, 0x18, R5 ;  /* 0x00000018ff057819 */ /* 0x000fc80000011605 */
[----:B------:R-:W-:-:S05]  /*9610*/  LOP3.LUT R5, R0, 0x80, R5, 0xf8, !PT ;  /* 0x0000008000057812 */ /* 0x000fca00078ef805 */
[----:B------:R0:W-:Y:S01]  /*9620*/  STG.E.U8 desc[UR36][R2.64], R5 ;  /* 0x0000000502007986 */ /* 0x0001e2000c101124 */
[----:B------:R-:W-:Y:S05]  /*9630*/  BRA `(.L_x_40009) ;  /* 0x00000000000c7947 */ /* 0x000fea0003800000 */
.L_x_40030:
[----:B------:R-:W0:Y:S02]  /*9640*/  I2F.S16 R0, R9 ;  /* 0x0000000900007306 */ /* 0x000e240000101400 */
[----:B0-----:R-:W-:-:S05]  /*9650*/  F2FP.BF16.F32.PACK_AB R0, RZ, R0 ;  /* 0x00000000ff00723e */ /* 0x001fca00000010ff */
[----:B------:R0:W-:Y:S02]  /*9660*/  STG.E.U16 desc[UR36][R2.64], R0 ;  /* 0x0000000002007986 */ /* 0x0001e4000c101524 */
.L_x_40009:
[----:B------:R-:W-:-:S07]  /*9670*/  VIADD R17, R17, 0x80 ;  /* 0x0000008011117836 */ /* 0x000fce0000000000 */
.L_x_39969:
[----:B------:R-:W-:Y:S05]  /*9680*/  BSYNC.RECONVERGENT B6 ;  /* 0x0000000000067941 */ /* 0x000fea0003800200 */
.L_x_39968:
[----:B------:R-:W5:Y:S02]  /*9690*/  LDCU UR4, c[0x0][0x380] ;  /* 0x00007000ff0477ac */ /* 0x000f640008000800 */
[----:B-----5:R-:W-:-:S13]  /*96a0*/  ISETP.GE.AND P0, PT, R17, UR4, PT ;  /* 0x0000000411007c0c */ /* 0x020fda000bf06270 */
[----:B------:R-:W-:Y:S05]  /*96b0*/  @P0 EXIT ;  /* 0x000000000000094d */ /* 0x000fea0003800000 */
        /* <DEDUP_REMOVED lines=303> */
.L_x_40039:
        /* <DEDUP_REMOVED lines=18> */
.L_x_40043:
[----:B------:R0:W5:Y:S01]  /*aad0*/  LDG.E.U8 R0, desc[UR36][R2.64] ;  /* 0x0000002402007981 */ /* 0x000162000c1e1100 */
[----:B------:R-:W-:Y:S05]  /*aae0*/  BRA `(.L_x_40045) ;  /* 0x0000000c004c7947 */ /* 0x000fea0003800000 */
.L_x_40042:
        /* <DEDUP_REMOVED lines=8> */
.L_x_40047:
[----:B------:R0:W5:Y:S01]  /*ab70*/  LDG.E.U16 R0, desc[UR36][R2.64] ;  /* 0x0000002402007981 */ /* 0x000162000c1e1500 */
[----:B------:R-:W-:Y:S05]  /*ab80*/  BRA `(.L_x_40045) ;  /* 0x0000000c00247947 */ /* 0x000fea0003800000 */
.L_x_40046:
[----:B------:R0:W5:Y:S01]  /*ab90*/  LDG.E.U16 R0, desc[UR36][R2.64] ;  /* 0x0000002402007981 */ /* 0x000162000c1e1500 */
[----:B------:R-:W-:Y:S05]  /*aba0*/  BRA `(.L_x_40045) ;  /* 0x0000000c001c7947 */ /* 0x000fea0003800000 */
.L_x_40041:
        /* <DEDUP_REMOVED lines=9> */
.L_x_40049:
[----:B------:R-:W2:Y:S02]  /*ac40*/  LDG.E.U16 R4, desc[UR36][R2.64] ;  /* 0x0000002402047981 */ /* 0x000ea4000c1e1500 */
[----:B--2---:R-:W-:-:S06]  /*ac50*/  HADD2.F32 R4, -RZ, R4.H0_H0 ;  /* 0x20000004ff047230 */ /* 0x004fcc0000004100 */
[----:B------:R-:W0:Y:S02]  /*ac60*/  F2I.FTZ.TRUNC.NTZ R4, R4 ;  /* 0x0000000400047305 */ /* 0x000e24000021f100 */
[----:B0-----:R-:W-:Y:S01]  /*ac70*/  PRMT R0, R4, 0x7610, R0 ;  /* 0x0000761004007816 */ /* 0x001fe20000000000 */
[----:B------:R-:W-:Y:S06]  /*ac80*/  BRA `(.L_x_40045) ;  /* 0x0000000800e47947 */ /* 0x000fec0003800000 */
.L_x_40048:
        /* <DEDUP_REMOVED lines=9> */
.L_x_40051:
[----:B------:R-:W2:Y:S02]  /*ad20*/  LDG.E.U16 R2, desc[UR36][R2.64] ;  /* 0x0000002402027981 */ /* 0x000ea4000c1e1500 */
[----:B--2---:R-:W-:-:S06]  /*ad30*/  HADD2.F32 R4, -RZ, R2.H0_H0 ;  /* 0x20000002ff047230 */ /* 0x004fcc0000004100 */
[----:B------:R-:W0:Y:S02]  /*ad40*/  F2I.FTZ.TRUNC.NTZ R4, R4 ;  /* 0x0000000400047305 */ /* 0x000e24000021f100 */
[----:B0-----:R-:W-:Y:S01]  /*ad50*/  PRMT R0, R4, 0x7610, R0 ;  /* 0x0000761004007816 */ /* 0x001fe20000000000 */
[----:B------:R-:W-:Y:S06]  /*ad60*/  BRA `(.L_x_40045) ;  /* 0x0000000800ac7947 */ /* 0x000fec0003800000 */
.L_x_40050:
[----:B------:R-:W2:Y:S02]  /*ad70*/  LDG.E.64 R2, desc[UR36][R2.64] ;  /* 0x0000002402027981 */ /* 0x000ea4000c1e1b00 */
[----:B--2---:R0:W1:Y:S02]  /*ad80*/  F2I.F64.TRUNC R0, R2 ;  /* 0x0000000200007311 */ /* 0x004064000030d100 */
[----:B01----:R-:W-:Y:S05]  /*ad90*/  BRA `(.L_x_40045) ;  /* 0x0000000800a07947 */ /* 0x003fea0003800000 */
.L_x_40040:
        /* <DEDUP_REMOVED lines=12> */
.L_x_40054:
[----:B------:R-:W2:Y:S02]  /*ae60*/  LDG.E.64 R2, desc[UR36][R2.64] ;  /* 0x0000002402027981 */ /* 0x000ea4000c1e1b00 */
[----:B--2---:R3:W4:Y:S02]  /*ae70*/  F2I.F64.TRUNC R0, R2 ;  /* 0x0000000200007311 */ /* 0x004724000030d100 */
[----:B---34-:R-:W-:Y:S05]  /*ae80*/  BRA `(.L_x_40045) ;  /* 0x0000000800647947 */ /* 0x018fea0003800000 */
.L_x_40053:
        /* <DEDUP_REMOVED lines=27> */
.L_x_40056:
        /* <DEDUP_REMOVED lines=14> */
.L_x_40055:
[----:B------:R-:W2:Y:S02]  /*b120*/  LDG.E.U16 R4, desc[UR36][R2.64] ;  /* 0x0000002402047981 */ /* 0x000ea4000c1e1500 */
[----:B--2---:R-:W-:-:S06]  /*b130*/  IMAD.U32 R4, R4, 0x10000, RZ ;  /* 0x0001000004047824 */ /* 0x004fcc00078e00ff */
[----:B------:R-:W0:Y:S02]  /*b140*/  F2I.FTZ.TRUNC.NTZ R4, R4 ;  /* 0x0000000400047305 */ /* 0x000e24000021f100 */
[----:B0-----:R-:W-:Y:S01]  /*b150*/  PRMT R0, R4, 0x7610, R0 ;  /* 0x0000761004007816 */ /* 0x001fe20000000000 */
[----:B------:R-:W-:Y:S06]  /*b160*/  BRA `(.L_x_40045) ;  /* 0x0000000400ac7947 */ /* 0x000fec0003800000 */
.L_x_40052:
        /* <DEDUP_REMOVED lines=10> */
.L_x_40059:
        /* <DEDUP_REMOVED lines=21> */
.L_x_40063:
[----:B------:R-:W-:Y:S05]  /*b360*/  BSYNC.RECONVERGENT B1 ;  /* 0x0000000000017941 */ /* 0x000fea0003800200 */
.L_x_40062:
[----:B------:R-:W-:Y:S02]  /*b370*/  SHF.L.U32 R0, R0, 0x14, RZ ;  /* 0x0000001400007819 */ /* 0x000fe400000006ff */
[----:B------:R-:W-:-:S04]  /*b380*/  LEA R2, R2, 0x3b800000, 0x17 ;  /* 0x3b80000002027811 */ /* 0x000fc800078eb8ff */
[----:B------:R-:W-:-:S07]  /*b390*/  LOP3.LUT R4, R2, R0, R7, 0xfe, !PT ;  /* 0x0000000002047212 */ /* 0x000fce00078efe07 */
.L_x_40061:
[----:B------:R-:W-:Y:S05]  /*b3a0*/  BSYNC.RECONVERGENT B0 ;  /* 0x0000000000007941 */ /* 0x000fea0003800200 */
.L_x_40060:
[----:B------:R-:W0:Y:S02]  /*b3b0*/  F2I.FTZ.TRUNC.NTZ R4, R4 ;  /* 0x0000000400047305 */ /* 0x000e24000021f100 */
[----:B0-----:R-:W-:Y:S01]  /*b3c0*/  PRMT R0, R4, 0x7610, R0 ;  /* 0x0000761004007816 */ /* 0x001fe20000000000 */
[----:B------:R-:W-:Y:S06]  /*b3d0*/  BRA `(.L_x_40045) ;  /* 0x0000000400107947 */ /* 0x000fec0003800000 */
.L_x_40058:
        /* <DEDUP_REMOVED lines=21> */
.L_x_40067:
[----:B------:R-:W-:Y:S05]  /*b530*/  BSYNC.RECONVERGENT B1 ;  /* 0x0000000000017941 */ /* 0x000fea0003800200 */
.L_x_40066:
[----:B------:R-:W-:Y:S01]  /*b540*/  IMAD.SHL.U32 R0, R0, 0x200000, RZ ;  /* 0x0020000000007824 */ /* 0x000fe200078e00ff */
[----:B------:R-:W-:-:S04]  /*b550*/  LEA R2, R2, 0x37800000, 0x17 ;  /* 0x3780000002027811 */ /* 0x000fc800078eb8ff */
[----:B------:R-:W-:-:S07]  /*b560*/  LOP3.LUT R4, R2, R0, R7, 0xfe, !PT ;  /* 0x0000000002047212 */ /* 0x000fce00078efe07 */
.L_x_40065:
[----:B------:R-:W-:Y:S05]  /*b570*/  BSYNC.RECONVERGENT B0 ;  /* 0x0000000000007941 */ /* 0x000fea0003800200 */
.L_x_40064:
[----:B------:R-:W0:Y:S02]  /*b580*/  F2I.FTZ.TRUNC.NTZ R4, R4 ;  /* 0x0000000400047305 */ /* 0x000e24000021f100 */
[----:B0-----:R-:W-:Y:S01]  /*b590*/  PRMT R0, R4, 0x7610, R0 ;  /* 0x0000761004007816 */ /* 0x001fe20000000000 */
[----:B------:R-:W-:Y:S06]  /*b5a0*/  BRA `(.L_x_40045) ;  /* 0x00000000009c7947 */ /* 0x000fec0003800000 */
.L_x_40057:
        /* <DEDUP_REMOVED lines=14> */
.L_x_40071:
[----:B------:R-:W-:Y:S05]  /*b690*/  BSYNC.RECONVERGENT B0 ;  /* 0x0000000000007941 */ /* 0x000fea0003800200 */
.L_x_40070:
[----:B------:R-:W0:Y:S02]  /*b6a0*/  F2I.FTZ.TRUNC.NTZ R4, R4 ;  /* 0x0000000400047305 */ /* 0x000e24000021f100 */
[----:B0-----:R-:W-:Y:S01]  /*b6b0*/  PRMT R0, R4, 0x7610, R0 ;  /* 0x0000761004007816 */ /* 0x001fe20000000000 */
[----:B------:R-:W-:Y:S06]  /*b6c0*/  BRA `(.L_x_40045) ;  /* 0x0000000000547947 */ /* 0x000fec0003800000 */
.L_x_40044:
        /* <DEDUP_REMOVED lines=16> */
.L_x_40072:
[----:B------:R-:W-:Y:S01]  /*b7d0*/  PRMT R0, RZ, 0x7610, R0 ;  /* 0x00007610ff007816 */ /* 0x000fe20000000000 */
[----:B------:R-:W-:Y:S06]  /*b7e0*/  BRA `(.L_x_40045) ;  /* 0x00000000000c7947 */ /* 0x000fec0003800000 */
.L_x_40069:
[----:B------:R2:W5:Y:S01]  /*b7f0*/  LDG.E.U16 R0, desc[UR36][R2.64] ;  /* 0x0000002402007981 */ /* 0x000562000c1e1500 */
[----:B------:R-:W-:Y:S05]  /*b800*/  BRA `(.L_x_40045) ;  /* 0x0000000000047947 */ /* 0x000fea0003800000 */
.L_x_40068:
[----:B------:R1:W5:Y:S02]  /*b810*/  LDG.E.U16 R0, desc[UR36][R2.64] ;  /* 0x0000002402007981 */ /* 0x000364000c1e1500 */
.L_x_40045:
        /* <DEDUP_REMOVED lines=43> */
.L_x_40076:
[----:B------:R-:W-:Y:S01]  /*bad0*/  STG.E.U8 desc[UR36][R16.64], R5 ;  /* 0x0000000510007986 */ /* 0x000fe2000c101124 */
[----:B------:R-:W-:Y:S05]  /*bae0*/  EXIT ;  /* 0x000000000000794d */ /* 0x000fea0003800000 */
.L_x_40075:
        /* <DEDUP_REMOVED lines=10> */
.L_x_40079:
[----:B------:R-:W-:-:S05]  /*bb90*/  PRMT R3, R5, 0x9910, RZ ;  /* 0x0000991005037816 */ /* 0x000fca00000000ff */
[----:B------:R-:W-:Y:S01]  /*bba0*/  STG.E desc[UR36][R16.64], R3 ;  /* 0x0000000310007986 */ /* 0x000fe2000c101924 */
[----:B------:R-:W-:Y:S05]  /*bbb0*/  EXIT ;  /* 0x000000000000794d */ /* 0x000fea0003800000 */
.L_x_40078:
[----:B------:R-:W-:Y:S01]  /*bbc0*/  STG.E.U16 desc[UR36][R16.64], R5 ;  /* 0x0000000510007986 */ /* 0x000fe2000c101524 */
[----:B------:R-:W-:Y:S05]  /*bbd0*/  EXIT ;  /* 0x000000000000794d */ /* 0x000fea0003800000 */
.L_x_40074:
        /* <DEDUP_REMOVED lines=9> */
.L_x_40081:
[----:B------:R-:W0:Y:S02]  /*bc70*/  I2F.S16 R0, R5 ;  /* 0x0000000500007306 */ /* 0x000e240000101400 */
[----:B0-----:R-:W-:-:S05]  /*bc80*/  F2FP.F16.F32.PACK_AB R0, RZ, R0 ;  /* 0x00000000ff00723e */ /* 0x001fca00000000ff */
[----:B------:R-:W-:Y:S01]  /*bc90*/  STG.E.U16 desc[UR36][R16.64], R0 ;  /* 0x0000000010007986 */ /* 0x000fe2000c101524 */
[----:B------:R-:W-:Y:S05]  /*bca0*/  EXIT ;  /* 0x000000000000794d */ /* 0x000fea0003800000 */
.L_x_40080:
        /* <DEDUP_REMOVED lines=10> */
.L_x_40083:
[----:B------:R-:W0:Y:S02]  /*bd50*/  I2F.S16 R5, R5 ;  /* 0x0000000500057306 */ /* 0x000e240000101400 */
[----:B0-----:R-:W-:-:S04]  /*bd60*/  F2FP.F16.F32.PACK_AB R3, RZ, R5 ;  /* 0x00000005ff03723e */ /* 0x001fc800000000ff */
[----:B------:R-:W-:-:S05]  /*bd70*/  PRMT R3, R3, 0x5410, RZ ;  /* 0x0000541003037816 */ /* 0x000fca00000000ff */
[----:B------:R-:W-:Y:S01]  /*bd80*/  STG.E desc[UR36][R16.64], R3 ;  /* 0x0000000310007986 */ /* 0x000fe2000c101924 */
[----:B------:R-:W-:Y:S05]  /*bd90*/  EXIT ;  /* 0x000000000000794d */ /* 0x000fea0003800000 */
.L_x_40082:
[----:B------:R-:W0:Y:S02]  /*bda0*/  I2F.F64.S16 R2, R5 ;  /* 0x0000000500027312 */ /* 0x000e240000101c00 */
[----:B0-----:R-:W-:Y:S01]  /*bdb0*/  STG.E.64 desc[UR36][R16.64], R2 ;  /* 0x0000000210007986 */ /* 0x001fe2000c101b24 */
[----:B------:R-:W-:Y:S05]  /*bdc0*/  EXIT ;  /* 0x000000000000794d */ /* 0x000fea0003800000 */
.L_x_40073:
        /* <DEDUP_REMOVED lines=12> */
.L_x_40087:
        /* <DEDUP_REMOVED lines=17> */
.L_x_40090:
[----:B------:R-:W-:-:S04]  /*bfa0*/  SHF.R.U32.HI R3, RZ, 0x18, R3 ;  /* 0x00000018ff037819 */ /* 0x000fc80000011603 */
[----:B------:R-:W-:-:S04]  /*bfb0*/  LOP3.LUT R0, R0, 0x80, R3, 0xf8, !PT ;  /* 0x0000008000007812 */ /* 0x000fc800078ef803 */
[----:B------:R-:W-:-:S07]  /*bfc0*/  PRMT R8, R0, 0x7610, R8 ;  /* 0x0000761000087816 */ /* 0x000fce0000000008 */
.L_x_40089:
[----:B------:R-:W-:Y:S05]  /*bfd0*/  BSYNC.RECONVERGENT B0 ;  /* 0x0000000000007941 */ /* 0x000fea0003800200 */
.L_x_40088:
[----:B------:R-:W-:Y:S01]  /*bfe0*/  STG.E.U8 desc[UR36][R16.64], R8 ;  /* 0x0000000810007986 */ /* 0x000fe2000c101124 */
[----:B------:R-:W-:Y:S05]  /*bff0*/  EXIT ;  /* 0x000000000000794d */ /* 0x000fea0003800000 */
.L_x_40086:
        /* <DEDUP_REMOVED lines=17> */
.L_x_40093:
[----:B------:R-:W-:-:S04]  /*c110*/  SHF.R.U32.HI R3, RZ, 0x18, R3 ;  /* 0x00000018ff037819 */ /* 0x000fc80000011603 */
[----:B------:R-:W-:-:S04]  /*c120*/  LOP3.LUT R0, R0, 0x80, R3, 0xf8, !PT ;  /* 0x0000008000007812 */ /* 0x000fc800078ef803 */
[----:B------:R-:W-:-:S07]  /*c130*/  PRMT R8, R0, 0x7610, R8 ;  /* 0x0000761000087816 */ /* 0x000fce0000000008 */
.L_x_40092:
[----:B------:R-:W-:Y:S05]  /*c140*/  BSYNC.RECONVERGENT B0 ;  /* 0x0000000000007941 */ /* 0x000fea0003800200 */
.L_x_40091:
[----:B------:R-:W-:Y:S01]  /*c150*/  STG.E.U8 desc[UR36][R16.64], R8 ;  /* 0x0000000810007986 */ /* 0x000fe2000c101124 */
[----:B------:R-:W-:Y:S05]  /*c160*/  EXIT ;  /* 0x000000000000794d */ /* 0x000fea0003800000 */
.L_x_40085:
        /* <DEDUP_REMOVED lines=22> */
.L_x_40095:
[----:B------:R-:W-:-:S04]  /*c2d0*/  PRMT R2, R5, 0x9910, RZ ;  /* 0x0000991005027816 */ /* 0x000fc800000000ff */
[----:B------:R-:W-:-:S05]  /*c2e0*/  SHF.R.S32.HI R3, RZ, 0x1f, R2 ;  /* 0x0000001fff037819 */ /* 0x000fca0000011402 */
[----:B------:R-:W-:Y:S01]  /*c2f0*/  STG.E.64 desc[UR36][R16.64], R2 ;  /* 0x0000000210007986 */ /* 0x000fe2000c101b24 */
[----:B------:R-:W-:Y:S05]  /*c300*/  EXIT ;  /* 0x000000000000794d */ /* 0x000fea0003800000 */
.L_x_40094:
[----:B------:R-:W-:-:S05]  /*c310*/  PRMT R3, R5, 0x9910, RZ ;  /* 0x0000991005037816 */ /* 0x000fca00000000ff */
[----:B------:R-:W-:Y:S01]  /*c320*/  STG.E desc[UR36][R16.64], R3 ;  /* 0x0000000310007986 */ /* 0x000fe2000c101924 */
[----:B------:R-:W-:Y:S05]  /*c330*/  EXIT ;  /* 0x000000000000794d */ /* 0x000fea0003800000 */
.L_x_40084:
        /* <DEDUP_REMOVED lines=11> */
.L_x_40097:
[----:B------:R-:W-:Y:S01]  /*c3f0*/  CS2R R6, SRZ ;  /* 0x0000000000067805 */ /* 0x000fe2000001ff00 */
[----:B------:R-:W0:Y:S04]  /*c400*/  I2F.F64.S16 R4, R5 ;  /* 0x0000000500047312 */ /* 0x000e280000101c00 */
[----:B0-----:R-:W-:Y:S01]  /*c410*/  STG.E.128 desc[UR36][R16.64], R4 ;  /* 0x0000000410007986 */ /* 0x001fe2000c101d24 */
[----:B------:R-:W-:Y:S05]  /*c420*/  EXIT ;  /* 0x000000000000794d */ /* 0x000fea0003800000 */
.L_x_40096:
[----:B------:R-:W-:-:S09]  /*c430*/  UISETP.NE.AND UP0, UPT, UR4, 0xf, UPT ;  /* 0x0000000f0400788c */ /* 0x000fd2000bf05270 */
[----:B------:R-:W-:Y:S05]  /*c440*/  BRA.U !UP0, `(.L_x_40098) ;  /* 0x0000000108e87547 */ /* 0x000fea000b800000 */
[----:B------:R-:W-:-:S09]  /*c450*/  UISETP.NE.AND UP0, UPT, UR4, 0x17, UPT ;  /* 0x000000170400788c */ /* 0x000fd2000bf05270 */
[----:B------:R-:W-:Y:S05]  /*c460*/  BRA.U !UP0, `(.L_x_40099) ;  /* 0x0000000108907547 */ /* 0x000fea000b800000 */
[----:B------:R-:W-:-:S09]  /*c470*/  UISETP.NE.AND UP0, UPT, UR4, 0x18, UPT ;  /* 0x000000180400788c */ /* 0x000fd2000bf05270 */
[----:B------:R-:W-:Y:S05]  /*c480*/  BRA.U !UP0, `(.L_x_40100) ;  /* 0x0000000108447547 */ /* 0x000fea000b800000 */
.L_x_40077:
        /* <DEDUP_REMOVED lines=16> */
.L_x_40101:
[----:B------:R-:W-:Y:S05]  /*c590*/  EXIT ;  /* 0x000000000000794d */ /* 0x000fea0003800000 */
.L_x_40100:
        /* <DEDUP_REMOVED lines=13> */
.L_x_40103:
[----:B------:R-:W-:Y:S05]  /*c670*/  BSYNC.RECONVERGENT B0 ;  /* 0x0000000000007941 */ /* 0x000fea0003800200 */
.L_x_40102:
[----:B------:R-:W-:-:S05]  /*c680*/  LOP3.LUT R3, R0, 0x80, R3, 0xf8, !PT ;  /* 0x0000008000037812 */ /* 0x000fca00078ef803 */
[----:B------:R-:W-:Y:S01]  /*c690*/  STG.E.U8 desc[UR36][R16.64], R3 ;  /* 0x0000000310007986 */ /* 0x000fe2000c101124 */
[----:B------:R-:W-:Y:S05]  /*c6a0*/  EXIT ;  /* 0x000000000000794d */ /* 0x000fea0003800000 */
.L_x_40099:
        /* <DEDUP_REMOVED lines=12> */
.L_x_40105:
[----:B------:R-:W-:Y:S01]  /*c770*/  IMAD.MOV.U32 R0, RZ, RZ, 0x7f ;  /* 0x0000007fff007424 */ /* 0x000fe200078e00ff */
[----:B------:R-:W-:-:S04]  /*c780*/  ISETP.GT.U32.AND P0, PT, R2, 0x7f800000, PT ;  /* 0x7f8000000200780c */ /* 0x000fc80003f04070 */
[----:B------:R-:W-:-:S09]  /*c790*/  SEL R0, R0, 0x7c, P0 ;  /* 0x0000007c00007807 */ /* 0x000fd20000000000 */
.L_x_40106:
[----:B------:R-:W-:Y:S05]  /*c7a0*/  BSYNC.RECONVERGENT B0 ;  /* 0x0000000000007941 */ /* 0x000fea0003800200 */
.L_x_40104:
[----:B------:R-:W-:-:S04]  /*c7b0*/  SHF.R.U32.HI R3, RZ, 0x18, R3 ;  /* 0x00000018ff037819 */ /* 0x000fc80000011603 */
[----:B------:R-:W-:-:S05]  /*c7c0*/  LOP3.LUT R3, R0, 0x80, R3, 0xf8, !PT ;  /* 0x0000008000037812 */ /* 0x000fca00078ef803 */
[----:B------:R-:W-:Y:S01]  /*c7d0*/  STG.E.U8 desc[UR36][R16.64], R3 ;  /* 0x0000000310007986 */ /* 0x000fe2000c101124 */
[----:B------:R-:W-:Y:S05]  /*c7e0*/  EXIT ;  /* 0x000000000000794d */ /* 0x000fea0003800000 */
.L_x_40098:
[----:B------:R-:W0:Y:S02]  /*c7f0*/  I2F.S16 R0, R5 ;  /* 0x0000000500007306 */ /* 0x000e240000101400 */
[----:B0-----:R-:W-:-:S05]  /*c800*/  F2FP.BF16.F32.PACK_AB R0, RZ, R0 ;  /* 0x00000000ff00723e */ /* 0x001fca00000010ff */
[----:B------:R-:W-:Y:S01]  /*c810*/  STG.E.U16 desc[UR36][R16.64], R0 ;  /* 0x0000000010007986 */ /* 0x000fe2000c101524 */
[----:B------:R-:W-:Y:S05]  /*c820*/  EXIT ;  /* 0x000000000000794d */ /* 0x000fea0003800000 */
.L_x_40107:
        /* <DEDUP_REMOVED lines=13> */
.L_x_50256:


//--------------------- .text._ZN2at6native27unrolled_elementwise_kernelINS0_13AUnaryFunctorIsssZZZNS0_21remainder_kernel_cudaERNS_18TensorIteratorBaseEENKUlvE_clEvENKUlvE3_clEvEUlssE_EESt5arrayIPcLm2EELi4E23TrivialOffsetCalculatorILi1EjESD_NS0_6memory12LoadWithCastILi1EEENSE_13StoreWithCastILi1EEEEEviT_T0_T2_T3_T4_T5_ --------------------------
	.section	.text._ZN2at6native27unrolled_elementwise_kernelINS0_13AUnaryFunctorIsssZZZNS0_21remainder_kernel_cudaERNS_18TensorIteratorBaseEENKUlvE_clEvENKUlvE3_clEvEUlssE_EESt5arrayIPcLm2EELi4E23TrivialOffsetCalculatorILi1EjESD_NS0_6memory12LoadWithCastILi1EEENSE_13StoreWithCastILi1EEEEEviT_T0_T2_T3_T4_T5_,"ax",@progbits
	.align	128
        .global         _ZN2at6native27unrolled_elementwise_kernelINS0_13AUnaryFunctorIsssZZZNS0_21remainder_kernel_cudaERNS_18TensorIteratorBaseEENKUlvE_clEvENKUlvE3_clEvEUlssE_EESt5arrayIPcLm2EELi4E23TrivialOffsetCalculatorILi1EjESD_NS0_6memory12LoadWithCastILi1EEENSE_13StoreWithCastILi1EEEEEviT_T0_T2_T3_T4_T5_
        .type           _ZN2at6native27unrolled_elementwise_kernelINS0_13AUnaryFunctorIsssZZZNS0_21remainder_kernel_cudaERNS_18TensorIteratorBaseEENKUlvE_clEvENKUlvE3_clEvEUlssE_EESt5arrayIPcLm2EELi4E23TrivialOffsetCalculatorILi1EjESD_NS0_6memory12LoadWithCastILi1EEENSE_13StoreWithCastILi1EEEEEviT_T0_T2_T3_T4_T5_,@function
        .size           _ZN2at6native27unrolled_elementwise_kernelINS0_13AUnaryFunctorIsssZZZNS0_21remainder_kernel_cudaERNS_18TensorIteratorBaseEENKUlvE_clEvENKUlvE3_clEvEUlssE_EESt5arrayIPcLm2EELi4E23TrivialOffsetCalculatorILi1EjESD_NS0_6memory12LoadWithCastILi1EEENSE_13StoreWithCastILi1EEEEEviT_T0_T2_T3_T4_T5_,(.L_x_50257 - _ZN2at6native27unrolled_elementwise_kernelINS0_13AUnaryFunctorIsssZZZNS0_21remainder_kernel_cudaERNS_18TensorIteratorBaseEENKUlvE_clEvENKUlvE3_clEvEUlssE_EESt5arrayIPcLm2EELi4E23TrivialOffsetCalculatorILi1EjESD_NS0_6memory12LoadWithCastILi1EEENSE_13StoreWithCastILi1EEEEEviT_T0_T2_T3_T4_T5_)
        .other          _ZN2at6native27unrolled_elementwise_kernelINS0_13AUnaryFunctorIsssZZZNS0_21remainder_kernel_cudaERNS_18TensorIteratorBaseEENKUlvE_clEvENKUlvE3_clEvEUlssE_EESt5arrayIPcLm2EELi4E23TrivialOffsetCalculatorILi1EjESD_NS0_6memory12LoadWithCastILi1EEENSE_13StoreWithCastILi1EEEEEviT_T0_T2_T3_T4_T5_,@"STO_CUDA_ENTRY STV_DEFAULT"
_ZN2at6native27unrolled_elementwise_kernelINS0_13AUnaryFunctorIsssZZZNS0_21remainder_kernel_cudaERNS_18TensorIteratorBaseEENKUlvE_clEvENKUlvE3_clEvEUlssE_EESt5arrayIPcLm2EELi4E23TrivialOffsetCalculatorILi1EjESD_NS0_6memory12LoadWithCastILi1EEENSE_13StoreWithCastILi1EEEEEviT_T0_T2_T3_T4_T5_:
.text._ZN2at6native27unrolled_elementwise_kernelINS0_13AUnaryFunctorIsssZZZNS0_21remainder_kernel_cudaERNS_18TensorIteratorBaseEENKUlvE_clEvENKUlvE3_clEvEUlssE_EESt5arrayIPcLm2EELi4E23TrivialOffsetCalculatorILi1EjESD_NS0_6memory12LoadWithCastILi1EEENSE_13StoreWithCastILi1EEEEEviT_T0_T2_T3_T4_T5_:
        /* <DEDUP_REMOVED lines=31> */
.L_x_40113:
[----:B------:R3:W5:Y:S01]  /*01f0*/  LDG.E.U8 R23, desc[UR36][R4.64] ;  /* 0x0000002404177981 */ /* 0x000762000c1e1100 */
[----:B------:R-:W-:Y:S05]  /*0200*/  BRA `(.L_x_40115) ;  /* 0x0000000c00507947 */ /* 0x000fea0003800000 */
.L_x_40112:
        /* <DEDUP_REMOVED lines=8> */
.L_x_40117:
[----:B------:R1:W5:Y:S01]  /*0290*/  LDG.E.U16 R23, desc[UR36][R4.64] ;  /* 0x0000002404177981 */ /* 0x000362000c1e1500 */
[----:B------:R-:W-:Y:S05]  /*02a0*/  BRA `(.L_x_40115) ;  /* 0x0000000c00287947 */ /* 0x000fea0003800000 */
.L_x_40116:
[----:B------:R2:W5:Y:S01]  /*02b0*/  LDG.E.U16 R23, desc[UR36][R4.64] ;  /* 0x0000002404177981 */ /* 0x000562000c1e1500 */
[----:B------:R-:W-:Y:S05]  /*02c0*/  BRA `(.L_x_40115) ;  /* 0x0000000c00207947 */ /* 0x000fea0003800000 */
.L_x_40111:
        /* <DEDUP_REMOVED lines=9> */
.L_x_40119:
[----:B------:R-:W2:Y:S02]  /*0360*/  LDG.E.U16 R0, desc[UR36][R4.64] ;  /* 0x0000002404007981 */ /* 0x000ea4000c1e1500 */
[----:B--2---:R-:W-:-:S06]  /*0370*/  HADD2.F32 R0, -RZ, R0.H0_H0 ;  /* 0x20000000ff007230 */ /* 0x004fcc0000004100 */
[----:B------:R-:W0:Y:S02]  /*0380*/  F2I.FTZ.TRUNC.NTZ R0, R0 ;  /* 0x0000000000007305 */ /* 0x000e24000021f100 */
[----:B0-----:R-:W-:Y:S01]  /*0390*/  PRMT R23, R0, 0x7610, R23 ;  /* 0x0000761000177816 */ /* 0x001fe20000000017 */
[----:B------:R-:W-:Y:S06]  /*03a0*/  BRA `(.L_x_40115) ;  /* 0x0000000800e87947 */ /* 0x000fec0003800000 */
.L_x_40118:
        /* <DEDUP_REMOVED lines=9> */
.L_x_40121:
[----:B------:R-:W2:Y:S02]  /*0440*/  LDG.E.U16 R4, desc[UR36][R4.64] ;  /* 0x0000002404047981 */ /* 0x000ea4000c1e1500 */
[----:B--2---:R-:W-:-:S06]  /*0450*/  HADD2.F32 R0, -RZ, R4.H0_H0 ;  /* 0x20000004ff007230 */ /* 0x004fcc0000004100 */
[----:B------:R-:W0:Y:S02]  /*0460*/  F2I.FTZ.TRUNC.NTZ R0, R0 ;  /* 0x0000000000007305 */ /* 0x000e24000021f100 */
[----:B0-----:R-:W-:Y:S01]  /*0470*/  PRMT R23, R0, 0x7610, R23 ;  /* 0x0000761000177816 */ /* 0x001fe20000000017 */
[----:B------:R-:W-:Y:S06]  /*0480*/  BRA `(.L_x_40115) ;  /* 0x0000000800b07947 */ /* 0x000fec0003800000 */
.L_x_40120:
[----:B------:R-:W2:Y:S02]  /*0490*/  LDG.E.64 R4, desc[UR36][R4.64] ;  /* 0x0000002404047981 */ /* 0x000ea4000c1e1b00 */
[----:B--2---:R0:W1:Y:S02]  /*04a0*/  F2I.F64.TRUNC R23, R4 ;  /* 0x0000000400177311 */ /* 0x004064000030d100 */
[----:B01----:R-:W-:Y:S05]  /*04b0*/  BRA `(.L_x_40115) ;  /* 0x0000000800a47947 */ /* 0x003fea0003800000 */
.L_x_40110:
        /* <DEDUP_REMOVED lines=12> */
.L_x_40124:
[----:B------:R-:W2:Y:S02]  /*0580*/  LDG.E.64 R4, desc[UR36][R4.64] ;  /* 0x0000002404047981 */ /* 0x000ea4000c1e1b00 */
[----:B--2---:R0:W1:Y:S02]  /*0590*/  F2I.F64.TRUNC R23, R4 ;  /* 0x0000000400177311 */ /* 0x004064000030d100 */
[----:B01----:R-:W-:Y:S05]  /*05a0*/  BRA `(.L_x_40115) ;  /* 0x0000000800687947 */ /* 0x003fea0003800000 */
.L_x_40123:
        /* <DEDUP_REMOVED lines=27> */
.L_x_40126:
        /* <DEDUP_REMOVED lines=15> */
.L_x_40125:
[----:B------:R-:W2:Y:S02]  /*0850*/  LDG.E.U16 R0, desc[UR36][R4.64] ;  /* 0x0000002404007981 */ /* 0x000ea4000c1e1500 */
[----:B--2---:R-:W-:-:S06]  /*0860*/  IMAD.U32 R0, R0, 0x10000, RZ ;  /* 0x0001000000007824 */ /* 0x004fcc00078e00ff */
[----:B------:R-:W0:Y:S02]  /*0870*/  F2I.FTZ.TRUNC.NTZ R0, R0 ;  /* 0x0000000000007305 */ /* 0x000e24000021f100 */
[----:B0-----:R-:W-:Y:S01]  /*0880*/  PRMT R23, R0, 0x7610, R23 ;  /* 0x0000761000177816 */ /* 0x001fe20000000017 */
[----:B------:R-:W-:Y:S06]  /*0890*/  BRA `(.L_x_40115) ;  /* 0x0000000400ac7947 */ /* 0x000fec0003800000 */
.L_x_40122:
        /* <DEDUP_REMOVED lines=10> */
.L_x_40129:
        /* <DEDUP_REMOVED lines=21> */
.L_x_40133:
[----:B------:R-:W-:Y:S05]  /*0a90*/  BSYNC.RECONVERGENT B1 ;  /* 0x0000000000017941 */ /* 0x000fea0003800200 */
.L_x_40132:
[----:B------:R-:W-:Y:S01]  /*0aa0*/  IMAD.SHL.U32 R0, R0, 0x100000, RZ ;  /* 0x0010000000007824 */ /* 0x000fe200078e00ff */
[----:B------:R-:W-:-:S04]  /*0ab0*/  LEA R3, R3, 0x3b800000, 0x17 ;  /* 0x3b80000003037811 */ /* 0x000fc800078eb8ff */
[----:B------:R-:W-:-:S07]  /*0ac0*/  LOP3.LUT R0, R3, R0, R7, 0xfe, !PT ;  /* 0x0000000003007212 */ /* 0x000fce00078efe07 */
.L_x_40131:
[----:B------:R-:W-:Y:S05]  /*0ad0*/  BSYNC.RECONVERGENT B0 ;  /* 0x0000000000007941 */ /* 0x000fea0003800200 */
.L_x_40130:
[----:B------:R-:W0:Y:S02]  /*0ae0*/  F2I.FTZ.TRUNC.NTZ R0, R0 ;  /* 0x0000000000007305 */ /* 0x000e24000021f100 */
[----:B0-----:R-:W-:Y:S01]  /*0af0*/  PRMT R23, R0, 0x7610, R23 ;  /* 0x0000761000177816 */ /* 0x001fe20000000017 */
[----:B------:R-:W-:Y:S06]  /*0b00*/  BRA `(.L_x_40115) ;  /* 0x0000000400107947 */ /* 0x000fec0003800000 */
.L_x_40128:
        /* <DEDUP_REMOVED lines=21> */
.L_x_40137:
[----:B------:R-:W-:Y:S05]  /*0c60*/  BSYNC.RECONVERGENT B1 ;  /* 0x0000000000017941 */ /* 0x000fea0003800200 */
.L_x_40136:
[----:B------:R-:W-:Y:S01]  /*0c70*/  IMAD.SHL.U32 R0, R0, 0x200000, RZ ;  /* 0x0020000000007824 */ /* 0x000fe200078e00ff */
[----:B------:R-:W-:-:S04]  /*0c80*/  LEA R3, R3, 0x37800000, 0x17 ;  /* 0x3780000003037811 */ /* 0x000fc800078eb8ff */
[----:B------:R-:W-:-:S07]  /*0c90*/  LOP3.LUT R0, R3, R0, R7, 0xfe, !PT ;  /* 0x0000000003007212 */ /* 0x000fce00078efe07 */
.L_x_40135:
[----:B------:R-:W-:Y:S05]  /*0ca0*/  BSYNC.RECONVERGENT B0 ;  /* 0x0000000000007941 */ /* 0x000fea0003800200 */
.L_x_40134:
[----:B------:R-:W0:Y:S02]  /*0cb0*/  F2I.FTZ.TRUNC.NTZ R0, R0 ;  /* 0x0000000000007305 */ /* 0x000e24000021f100 */
[----:B0-----:R-:W-:Y:S01]  /*0cc0*/  PRMT R23, R0, 0x7610, R23 ;  /* 0x0000761000177816 */ /* 0x001fe20000000017 */
[----:B------:R-:W-:Y:S06]  /*0cd0*/  BRA `(.L_x_40115) ;  /* 0x00000000009c7947 */ /* 0x000fec0003800000 */
.L_x_40127:
[----:B------:R-:W-:-:S09]  /*0ce0*/  UISETP.NE.AND UP0, UPT, UR4, 0x1c, UPT ;  /* 0x0000001c0400788c */ /* 0x000fd2000bf05270 */
[----:B------:R-:W-:Y:S05]  /*0cf0*/  BRA.U !UP0, `(.L_x_40138) ;  /* 0x0000000108907547 */ /* 0x000fea000b800000 */
[----:B------:R-:W-:-:S09]  /*0d00*/  UISETP.NE.AND UP0, UPT, UR4, 0x1d, UPT ;  /* 0x0000001d0400788c */ /* 0x000fd2000bf05270 */
[----:B------:R-:W-:Y:S05]  /*0d10*/  BRA.U !UP0, `(.L_x_40139) ;  /* 0x0000000108807547 */ /* 0x000fea000b800000 */
[----:B------:R-:W-:-:S09]  /*0d20*/  UISETP.NE.AND UP0, UPT, UR4, 0x2c, UPT ;  /* 0x0000002c0400788c */ /* 0x000fd2000bf05270 */
[----:B------:R-:W-:Y:S05]  /*0d30*/  BRA.U !UP0, `(.L_x_40140) ;  /* 0x0000000108487547 */ /* 0x000fea000b800000 */
.L_x_40114:
        /* <DEDUP_REMOVED lines=16> */
.L_x_40141:
[----:B------:R-:W-:Y:S01]  /*0e40*/  PRMT R23, RZ, 0x7610, R23 ;  /* 0x00007610ff177816 */ /* 0x000fe20000000017 */
[----:B------:R-:W-:Y:S06]  /*0e50*/  BRA `(.L_x_40115) ;  /* 0x00000000003c7947 */ /* 0x000fec0003800000 */
.L_x_40140:
        /* <DEDUP_REMOVED lines=8> */
.L_x_40143:
[----:B------:R-:W-:Y:S05]  /*0ee0*/  BSYNC.RECONVERGENT B0 ;  /* 0x0000000000007941 */ /* 0x000fea0003800200 */
.L_x_40142:
[----:B------:R-:W0:Y:S02]  /*0ef0*/  F2I.FTZ.TRUNC.NTZ R0, R0 ;  /* 0x0000000000007305 */ /* 0x000e24000021f100 */
[----:B0-----:R-:W-:Y:S01]  /*0f00*/  PRMT R23, R0, 0x7610, R23 ;  /* 0x0000761000177816 */ /* 0x001fe20000000017 */
[----:B------:R-:W-:Y:S06]  /*0f10*/  BRA `(.L_x_40115) ;  /* 0x00000000000c7947 */ /* 0x000fec0003800000 */
.L_x_40139:
[----:B------:R0:W5:Y:S01]  /*0f20*/  LDG.E.U16 R23, desc[UR36][R4.64] ;  /* 0x0000002404177981 */ /* 0x000162000c1e1500 */
[----:B------:R-:W-:Y:S05]  /*0f30*/  BRA `(.L_x_40115) ;  /* 0x0000000000047947 */ /* 0x000fea0003800000 */
.L_x_40138:
[----:B------:R0:W5:Y:S02]  /*0f40*/  LDG.E.U16 R23, desc[UR36][R4.64] ;  /* 0x0000002404177981 */ /* 0x000164000c1e1500 */
.L_x_40115:
[----:B------:R-:W-:-:S07]  /*0f50*/  VIADD R25, R17, 0x80 ;  /* 0x0000008011197836 */ /* 0x000fce0000000000 */
.L_x_40109:
[----:B------:R-:W-:Y:S05]  /*0f60*/  BSYNC.RECONVERGENT B6 ;  /* 0x0000000000067941 */ /* 0x000fea0003800200 */
.L_x_40108:
        /* <DEDUP_REMOVED lines=23> */
.L_x_40149:
[----:B------:R0:W5:Y:S01]  /*10e0*/  LDG.E.U8 R24, desc[UR36][R4.64] ;  /* 0x0000002404187981 */ /* 0x000162000c1e1100 */
[----:B------:R-:W-:Y:S05]  /*10f0*/  BRA `(.L_x_40151) ;  /* 0x0000000c00507947 */ /* 0x000fea0003800000 */
.L_x_40148:
        /* <DEDUP_REMOVED lines=8> */
.L_x_40153:
[----:B------:R0:W5:Y:S01]  /*1180*/  LDG.E.U16 R24, desc[UR36][R4.64] ;  /* 0x0000002404187981 */ /* 0x000162000c1e1500 */
[----:B------:R-:W-:Y:S05]  /*1190*/  BRA `(.L_x_40151) ;  /* 0x0000000c00287947 */ /* 0x000fea0003800000 */
.L_x_40152:
[----:B------:R0:W5:Y:S01]  /*11a0*/  LDG.E.U16 R24, desc[UR36][R4.64] ;  /* 0x0000002404187981 */ /* 0x000162000c1e1500 */
[----:B------:R-:W-:Y:S05]  /*11b0*/  BRA `(.L_x_40151) ;  /* 0x0000000c00207947 */ /* 0x000fea0003800000 */
.L_x_40147:
        /* <DEDUP_REMOVED lines=9> */
.L_x_40155:
[----:B------:R-:W2:Y:S02]  /*1250*/  LDG.E.U16 R0, desc[UR36][R4.64] ;  /* 0x0000002404007981 */ /* 0x000ea4000c1e1500 */
[----:B--2---:R-:W-:-:S06]  /*1260*/  HADD2.F32 R0, -RZ, R0.H0_H0 ;  /* 0x20000000ff007230 */ /* 0x004fcc0000004100 */
[----:B------:R-:W0:Y:S02]  /*1270*/  F2I.FTZ.TRUNC.NTZ R0, R0 ;  /* 0x0000000000007305 */ /* 0x000e24000021f100 */
[----:B0-----:R-:W-:Y:S01]  /*1280*/  PRMT R24, R0, 0x7610, R24 ;  /* 0x0000761000187816 */ /* 0x001fe20000000018 */
[----:B------:R-:W-:Y:S06]  /*1290*/  BRA `(.L_x_40151) ;  /* 0x0000000800e87947 */ /* 0x000fec0003800000 */
.L_x_40154:
        /* <DEDUP_REMOVED lines=9> */
.L_x_40157:
[----:B------:R-:W2:Y:S02]  /*1330*/  LDG.E.U16 R4, desc[UR36][R4.64] ;  /* 0x0000002404047981 */ /* 0x000ea4000c1e1500 */
[----:B--2---:R-:W-:-:S06]  /*1340*/  HADD2.F32 R0, -RZ, R4.H0_H0 ;  /* 0x20000004ff007230 */ /* 0x004fcc0000004100 */
[----:B------:R-:W0:Y:S02]  /*1350*/  F2I.FTZ.TRUNC.NTZ R0, R0 ;  /* 0x0000000000007305 */ /* 0x000e24000021f100 */
[----:B0-----:R-:W-:Y:S01]  /*1360*/  PRMT R24, R0, 0x7610, R24 ;  /* 0x0000761000187816 */ /* 0x001fe20000000018 */
[----:B------:R-:W-:Y:S06]  /*1370*/  BRA `(.L_x_40151) ;  /* 0x0000000800b07947 */ /* 0x000fec0003800000 */
.L_x_40156:
[----:B------:R-:W2:Y:S02]  /*1380*/  LDG.E.64 R4, desc[UR36][R4.64] ;  /* 0x0000002404047981 */ /* 0x000ea4000c1e1b00 */
[----:B--2---:R0:W1:Y:S02]  /*1390*/  F2I.F64.TRUNC R24, R4 ;  /* 0x0000000400187311 */ /* 0x004064000030d100 */
[----:B01----:R-:W-:Y:S05]  /*13a0*/  BRA `(.L_x_40151) ;  /* 0x0000000800a47947 */ /* 0x003fea0003800000 */
.L_x_40146:
        /* <DEDUP_REMOVED lines=12> */
.L_x_40160:
[----:B------:R-:W2:Y:S02]  /*1470*/  LDG.E.64 R4, desc[UR36][R4.64] ;  /* 0x0000002404047981 */ /* 0x000ea4000c1e1b00 */
[----:B--2---:R0:W1:Y:S02]  /*1480*/  F2I.F64.TRUNC R24, R4 ;  /* 0x0000000400187311 */ /* 0x004064000030d100 */
[----:B01----:R-:W-:Y:S05]  /*1490*/  BRA `(.L_x_40151) ;  /* 0x0000000800687947 */ /* 0x003fea0003800000 */
.L_x_40159:
        /* <DEDUP_REMOVED lines=27> */
.L_x_40162:
        /* <DEDUP_REMOVED lines=15> */
.L_x_40161:
[----:B------:R-:W2:Y:S02]  /*1740*/  LDG.E.U16 R0, desc[UR36][R4.64] ;  /* 0x0000002404007981 */ /* 0x000ea4000c1e1500 */
[----:B--2---:R-:W-:-:S06]  /*1750*/  IMAD.U32 R0, R0, 0x10000, RZ ;  /* 0x0001000000007824 */ /* 0x004fcc00078e00ff */
[----:B------:R-:W0:Y:S02]  /*1760*/  F2I.FTZ.TRUNC.NTZ R0, R0 ;  /* 0x0000000000007305 */ /* 0x000e24000021f100 */
[----:B0-----:R-:W-:Y:S01]  /*1770*/  PRMT R24, R0, 0x7610, R24 ;  /* 0x0000761000187816 */ /* 0x001fe20000000018 */
[----:B------:R-:W-:Y:S06]  /*1780*/  BRA `(.L_x_40151) ;  /* 0x0000000400ac7947 */ /* 0x000fec0003800000 */
.L_x_40158:
        /* <DEDUP_REMOVED lines=10> */
.L_x_40165:
        /* <DEDUP_REMOVED lines=21> */
.L_x_40169:
[----:B------:R-:W-:Y:S05]  /*1980*/  BSYNC.RECONVERGENT B1 ;  /* 0x0000000000017941 */ /* 0x000fea0003800200 */
.L_x_40168:
[----:B------:R-:W-:Y:S01]  /*1990*/  IMAD.SHL.U32 R0, R0, 0x100000, RZ ;  /* 0x0010000000007824 */ /* 0x000fe200078e00ff */
[----:B------:R-:W-:-:S04]  /*19a0*/  LEA R3, R3, 0x3b800000, 0x17 ;  /* 0x3b80000003037811 */ /* 0x000fc800078eb8ff */
[----:B------:R-:W-:-:S07]  /*19b0*/  LOP3.LUT R0, R3, R0, R7, 0xfe, !PT ;  /* 0x0000000003007212 */ /* 0x000fce00078efe07 */
.L_x_40167:
[----:B------:R-:W-:Y:S05]  /*19c0*/  BSYNC.RECONVERGENT B0 ;  /* 0x0000000000007941 */ /* 0x000fea0003800200 */
.L_x_40166:
[----:B------:R-:W0:Y:S02]  /*19d0*/  F2I.FTZ.TRUNC.NTZ R0, R0 ;  /* 0x0000000000007305 */ /* 0x000e24000021f100 */
[----:B0-----:R-:W-:Y:S01]  /*19e0*/  PRMT R24, R0, 0x7610, R24 ;  /* 0x0000761000187816 */ /* 0x001fe20000000018 */
[----:B------:R-:W-:Y:S06]  /*19f0*/  BRA `(.L_x_40151) ;  /* 0x0000000400107947 */ /* 0x000fec0003800000 */
.L_x_40164:
        /* <DEDUP_REMOVED lines=21> */
.L_x_40173:
[----:B------:R-:W-:Y:S05]  /*1b50*/  BSYNC.RECONVERGENT B1 ;  /* 0x0000000000017941 */ /* 0x000fea0003800200 */
.L_x_40172:
[----:B------:R-:W-:Y:S01]  /*1b60*/  IMAD.SHL.U32 R0, R0, 0x200000, RZ ;  /* 0x0020000000007824 */ /* 0x000fe200078e00ff */
[----:B------:R-:W-:-:S04]  /*1b70*/  LEA R3, R3, 0x37800000, 0x17 ;  /* 0x3780000003037811 */ /* 0x000fc800078eb8ff */
[----:B------:R-:W-:-:S07]  /*1b80*/  LOP3.LUT R0, R3, R0, R7, 0xfe, !PT ;  /* 0x0000000003007212 */ /* 0x000fce00078efe07 */
.L_x_40171:
[----:B------:R-:W-:Y:S05]  /*1b90*/  BSYNC.RECONVERGENT B0 ;  /* 0x0000000000007941 */ /* 0x000fea0003800200 */
.L_x_40170:
[----:B------:R-:W0:Y:S02]  /*1ba0*/  F2I.FTZ.TRUNC.NTZ R0, R0 ;  /* 0x0000000000007305 */ /* 0x000e24000021f100 */
[----:B0-----:R-:W-:Y:S01]  /*1bb0*/  PRMT R24, R0, 0x7610, R24 ;  /* 0x0000761000187816 */ /* 0x001fe20000000018 */
[----:B------:R-:W-:Y:S06]  /*1bc0*/  BRA `(.L_x_40151) ;  /* 0x00000000009c7947 */ /* 0x000fec0003800000 */
.L_x_40163:
        /* <DEDUP_REMOVED lines=14> */
.L_x_40177:
[----:B------:R-:W-:Y:S05]  /*1cb0*/  BSYNC.RECONVERGENT B0 ;  /* 0x0000000000007941 */ /* 0x000fea0003800200 */
.L_x_40176:
[----:B------:R-:W0:Y:S02]  /*1cc0*/  F2I.FTZ.TRUNC.NTZ R0, R0 ;  /* 0x0000000000007305 */ /* 0x000e24000021f100 */
[----:B0-----:R-:W-:Y:S01]  /*1cd0*/  PRMT R24, R0, 0x7610, R24 ;  /* 0x0000761000187816 */ /* 0x001fe20000000018 */
[----:B------:R-:W-:Y:S06]  /*1ce0*/  BRA `(.L_x_40151) ;  /* 0x0000000000547947 */ /* 0x000fec0003800000 */
.L_x_40150:
        /* <DEDUP_REMOVED lines=16> */
.L_x_40178:
[----:B------:R-:W-:Y:S01]  /*1df0*/  PRMT R24, RZ, 0x7610, R24 ;  /* 0x00007610ff187816 */ /* 0x000fe20000000018 */
[----:B------:R-:W-:Y:S06]  /*1e00*/  BRA `(.L_x_40151) ;  /* 0x00000000000c7947 */ /* 0x000fec0003800000 */
.L_x_40175:
[----:B------:R1:W5:Y:S01]  /*1e10*/  LDG.E.U16 R24, desc[UR36][R4.64] ;  /* 0x0000002404187981 */ /* 0x000362000c1e1500 */
[----:B------:R-:W-:Y:S05]  /*1e20*/  BRA `(.L_x_40151) ;  /* 0x0000000000047947 */ /* 0x000fea0003800000 */
.L_x_40174:
[----:B------:R0:W5:Y:S02]  /*1e30*/  LDG.E.U16 R24, desc[UR36][R4.64] ;  /* 0x0000002404187981 */ /* 0x000164000c1e1500 */
.L_x_40151:
[----:B------:R-:W-:-:S07]  /*1e40*/  VIADD R25, R25, 0x80 ;  /* 0x0000008019197836 */ /* 0x000fce0000000000 */
.L_x_40145:
[----:B------:R-:W-:Y:S05]  /*1e50*/  BSYNC.RECONVERGENT B6 ;  /* 0x0000000000067941 */ /* 0x000fea0003800200 */
.L_x_40144:
        /* <DEDUP_REMOVED lines=23> */
.L_x_40184:
[----:B------:R0:W5:Y:S01]  /*1fd0*/  LDG.E.U8 R22, desc[UR36][R4.64] ;  /* 0x0000002404167981 */ /* 0x000162000c1e1100 */
[----:B------:R-:W-:Y:S05]  /*1fe0*/  BRA `(.L_x_40186) ;  /* 0x0000000c00507947 */ /* 0x000fea0003800000 */
.L_x_40183:
        /* <DEDUP_REMOVED lines=8> */
.L_x_40188:
[----:B------:R0:W5:Y:S01]  /*2070*/  LDG.E.U16 R22, desc[UR36][R4.64] ;  /* 0x0000002404167981 */ /* 0x000162000c1e1500 */
[----:B------:R-:W-:Y:S05]  /*2080*/  BRA `(.L_x_40186) ;  /* 0x0000000c00287947 */ /* 0x000fea0003800000 */
.L_x_40187:
[----:B------:R0:W5:Y:S01]  /*2090*/  LDG.E.U16 R22, desc[UR36][R4.64] ;  /* 0x0000002404167981 */ /* 0x000162000c1e1500 */
[----:B------:R-:W-:Y:S05]  /*20a0*/  BRA `(.L_x_40186) ;  /* 0x0000000c00207947 */ /* 0x000fea0003800000 */
.L_x_40182:
        /* <DEDUP_REMOVED lines=9> */
.L_x_40190:
[----:B------:R-:W2:Y:S02]  /*2140*/  LDG.E.U16 R0, desc[UR36][R4.64] ;  /* 0x0000002404007981 */ /* 0x000ea4000c1e1500 */
[----:B--2---:R-:W-:-:S06]  /*2150*/  HADD2.F32 R0, -RZ, R0.H0_H0 ;  /* 0x20000000ff007230 */ /* 0x004fcc0000004100 */
[----:B------:R-:W0:Y:S02]  /*2160*/  F2I.FTZ.TRUNC.NTZ R0, R0 ;  /* 0x0000000000007305 */ /* 0x000e24000021f100 */
[----:B0-----:R-:W-:Y:S01]  /*2170*/  PRMT R22, R0, 0x7610, R22 ;  /* 0x0000761000167816 */ /* 0x001fe20000000016 */
[----:B------:R-:W-:Y:S06]  /*2180*/  BRA `(.L_x_40186) ;  /* 0x0000000800e87947 */ /* 0x000fec0003800000 */
.L_x_40189:
        /* <DEDUP_REMOVED lines=9> */
.L_x_40192:
[----:B------:R-:W2:Y:S02]  /*2220*/  LDG.E.U16 R4, desc[UR36][R4.64] ;  /* 0x0000002404047981 */ /* 0x000ea4000c1e1500 */
[----:B--2---:R-:W-:-:S06]  /*2230*/  HADD2.F32 R0, -RZ, R4.H0_H0 ;  /* 0x20000004ff007230 */ /* 0x004fcc0000004100 */
[----:B------:R-:W0:Y:S02]  /*2240*/  F2I.FTZ.TRUNC.NTZ R0, R0 ;  /* 0x0000000000007305 */ /* 0x000e24000021f100 */
[----:B0-----:R-:W-:Y:S01]  /*2250*/  PRMT R22, R0, 0x7610, R22 ;  /* 0x0000761000167816 */ /* 0x001fe20000000016 */
[----:B------:R-:W-:Y:S06]  /*2260*/  BRA `(.L_x_40186) ;  /* 0x0000000800b07947 */ /* 0x000fec0003800000 */
.L_x_40191:
[----:B------:R-:W2:Y:S02]  /*2270*/  LDG.E.64 R4, desc[UR36][R4.64] ;  /* 0x0000002404047981 */ /* 0x000ea4000c1e1b00 */
[----:B--2---:R0:W1:Y:S02]  /*2280*/  F2I.F64.TRUNC R22, R4 ;  /* 0x0000000400167311 */ /* 0x004064000030d100 */
[----:B01----:R-:W-:Y:S05]  /*2290*/  BRA `(.L_x_40186) ;  /* 0x0000000800a47947 */ /* 0x003fea0003800000 */
.L_x_40181:
        /* <DEDUP_REMOVED lines=12> */
.L_x_40195:
[----:B------:R-:W2:Y:S02]  /*2360*/  LDG.E.64 R4, desc[UR36][R4.64] ;  /* 0x0000002404047981 */ /* 0x000ea4000c1e1b00 */
[----:B--2---:R3:W4:Y:S02]  /*2370*/  F2I.F64.TRUNC R22, R4 ;  /* 0x0000000400167311 */ /* 0x004724000030d100 */
[----:B---34-:R-:W-:Y:S05]  /*2380*/  BRA `(.L_x_40186) ;  /* 0x0000000800687947 */ /* 0x018fea0003800000 */
.L_x_40194:
        /* <DEDUP_REMOVED lines=27> */
.L_x_40197:
        /* <DEDUP_REMOVED lines=15> */
.L_x_40196:
[----:B------:R-:W2:Y:S02]  /*2630*/  LDG.E.U16 R0, desc[UR36][R4.64] ;  /* 0x0000002404007981 */ /* 0x000ea4000c1e1500 */
[----:B--2---:R-:W-:-:S06]  /*2640*/  IMAD.U32 R0, R0, 0x10000, RZ ;  /* 0x0001000000007824 */ /* 0x004fcc00078e00ff */
[----:B------:R-:W0:Y:S02]  /*2650*/  F2I.FTZ.TRUNC.NTZ R0, R0 ;  /* 0x0000000000007305 */ /* 0x000e24000021f100 */
[----:B0-----:R-:W-:Y:S01]  /*2660*/  PRMT R22, R0, 0x7610, R22 ;  /* 0x0000761000167816 */ /* 0x001fe20000000016 */
[----:B------:R-:W-:Y:S06]  /*2670*/  BRA `(.L_x_40186) ;  /* 0x0000000400ac7947 */ /* 0x000fec0003800000 */
.L_x_40193:
        /* <DEDUP_REMOVED lines=10> */
.L_x_40200:
        /* <DEDUP_REMOVED lines=21> */
.L_x_40204:
[----:B------:R-:W-:Y:S05]  /*2870*/  BSYNC.RECONVERGENT B1 ;  /* 0x0000000000017941 */ /* 0x000fea0003800200 */
.L_x_40203:
[----:B------:R-:W-:Y:S01]  /*2880*/  IMAD.SHL.U32 R0, R0, 0x100000, RZ ;  /* 0x0010000000007824 */ /* 0x000fe200078e00ff */
[----:B------:R-:W-:-:S04]  /*2890*/  LEA R3, R3, 0x3b800000, 0x17 ;  /* 0x3b80000003037811 */ /* 0x000fc800078eb8ff */
[----:B------:R-:W-:-:S07]  /*28a0*/  LOP3.LUT R0, R3, R0, R7, 0xfe, !PT ;  /* 0x0000000003007212 */ /* 0x000fce00078efe07 */
.L_x_40202:
[----:B------:R-:W-:Y:S05]  /*28b0*/  BSYNC.RECONVERGENT B0 ;  /* 0x0000000000007941 */ /* 0x000fea0003800200 */
.L_x_40201:
[----:B------:R-:W0:Y:S02]  /*28c0*/  F2I.FTZ.TRUNC.NTZ R0, R0 ;  /* 0x0000000000007305 */ /* 0x000e24000021f100 */
[----:B0-----:R-:W-:Y:S01]  /*28d0*/  PRMT R22, R0, 0x7610, R22 ;  /* 0x0000761000167816 */ /* 0x001fe20000000016 */
[----:B------:R-:W-:Y:S06]  /*28e0*/  BRA `(.L_x_40186) ;  /* 0x0000000400107947 */ /* 0x000fec0003800000 */
.L_x_40199:
        /* <DEDUP_REMOVED lines=21> */
.L_x_40208:
[----:B------:R-:W-:Y:S05]  /*2a40*/  BSYNC.RECONVERGENT B1 ;  /* 0x0000000000017941 */ /* 0x000fea0003800200 */
.L_x_40207:
[----:B------:R-:W-:Y:S01]  /*2a50*/  IMAD.SHL.U32 R0, R0, 0x200000, RZ ;  /* 0x0020000000007824 */ /* 0x000fe200078e00ff */
[----:B------:R-:W-:-:S04]  /*2a60*/  LEA R3, R3, 0x37800000, 0x17 ;  /* 0x3780000003037811 */ /* 0x000fc800078eb8ff */
[----:B------:R-:W-:-:S07]  /*2a70*/  LOP3.LUT R0, R3, R0, R7, 0xfe, !PT ;  /* 0x0000000003007212 */ /* 0x000fce00078efe07 */
.L_x_40206:
[----:B------:R-:W-:Y:S05]  /*2a80*/  BSYNC.RECONVERGENT B0 ;  /* 0x0000000000007941 */ /* 0x000fea0003800200 */
.L_x_40205:
[----:B------:R-:W0:Y:S02]  /*2a90*/  F2I.FTZ.TRUNC.NTZ R0, R0 ;  /* 0x0000000000007305 */ /* 0x000e24000021f100 */
[----:B0-----:R-:W-:Y:S01]  /*2aa0*/  PRMT R22, R0, 0x7610, R22 ;  /* 0x0000761000167816 */ /* 0x001fe20000000016 */
[----:B------:R-:W-:Y:S06]  /*2ab0*/  BRA `(.L_x_40186) ;  /* 0x00000000009c7947 */ /* 0x000fec0003800000 */
.L_x_40198:
        /* <DEDUP_REMOVED lines=14> */
.L_x_40212:
[----:B------:R-:W-:Y:S05]  /*2ba0*/  BSYNC.RECONVERGENT B0 ;  /* 0x0000000000007941 */ /* 0x000fea0003800200 */
.L_x_40211:
[----:B------:R-:W0:Y:S02]  /*2bb0*/  F2I.FTZ.TRUNC.NTZ R0, R0 ;  /* 0x0000000000007305 */ /* 0x000e24000021f100 */
[----:B0-----:R-:W-:Y:S01]  /*2bc0*/  PRMT R22, R0, 0x7610, R22 ;  /* 0x0000761000167816 */ /* 0x001fe20000000016 */
[----:B------:R-:W-:Y:S06]  /*2bd0*/  BRA `(.L_x_40186) ;  /* 0x0000000000547947 */ /* 0x000fec0003800000 */
.L_x_40185:
        /* <DEDUP_REMOVED lines=16> */
.L_x_40213:
[----:B------:R-:W-:Y:S01]  /*2ce0*/  PRMT R22, RZ, 0x7610, R22 ;  /* 0x00007610ff167816 */ /* 0x000fe20000000016 */
[----:B------:R-:W-:Y:S06]  /*2cf0*/  BRA `(.L_x_40186) ;  /* 0x00000000000c7947 */ /* 0x000fec0003800000 */
.L_x_40210:
[----:B------:R2:W5:Y:S01]  /*2d00*/  LDG.E.U16 R22, desc[UR36][R4.64] ;  /* 0x0000002404167981 */ /* 0x000562000c1e1500 */
[----:B------:R-:W-:Y:S05]  /*2d10*/  BRA `(.L_x_40186) ;  /* 0x0000000000047947 */ /* 0x000fea0003800000 */
.L_x_40209:
[----:B------:R1:W5:Y:S02]  /*2d20*/  LDG.E.U16 R22, desc[UR36][R4.64] ;  /* 0x0000002404167981 */ /* 0x000364000c1e1500 */
.L_x_40186:
[----:B------:R-:W-:-:S07]  /*2d30*/  VIADD R25, R25, 0x80 ;  /* 0x0000008019197836 */ /* 0x000fce0000000000 */
.L_x_40180:
[----:B------:R-:W-:Y:S05]  /*2d40*/  BSYNC.RECONVERGENT B6 ;  /* 0x0000000000067941 */ /* 0x000fea0003800200 */
.L_x_40179:
        /* <DEDUP_REMOVED lines=23> */
.L_x_40219:
[----:B------:R0:W5:Y:S01]  /*2ec0*/  LDG.E.U8 R19, desc[UR36][R4.64] ;  /* 0x0000002404137981 */ /* 0x000162000c1e1100 */
[----:B------:R-:W-:Y:S05]  /*2ed0*/  BRA `(.L_x_40215) ;  /* 0x0000000c004c7947 */ /* 0x000fea0003800000 */
.L_x_40218:
        /* <DEDUP_REMOVED lines=8> */
.L_x_40222:
[----:B------:R0:W5:Y:S01]  /*2f60*/  LDG.E.U16 R19, desc[UR36][R4.64] ;  /* 0x0000002404137981 */ /* 0x000162000c1e1500 */
[----:B------:R-:W-:Y:S05]  /*2f70*/  BRA `(.L_x_40215) ;  /* 0x0000000c00247947 */ /* 0x000fea0003800000 */
.L_x_40221:
[----:B------:R0:W5:Y:S01]  /*2f80*/  LDG.E.U16 R19, desc[UR36][R4.64] ;  /* 0x0000002404137981 */ /* 0x000162000c1e1500 */
[----:B------:R-:W-:Y:S05]  /*2f90*/  BRA `(.L_x_40215) ;  /* 0x0000000c001c7947 */ /* 0x000fea0003800000 */
.L_x_40217:
        /* <DEDUP_REMOVED lines=9> */
.L_x_40224:
[----:B------:R-:W2:Y:S02]  /*3030*/  LDG.E.U16 R0, desc[UR36][R4.64] ;  /* 0x0000002404007981 */ /* 0x000ea4000c1e1500 */
[----:B--2---:R-:W-:-:S06]  /*3040*/  HADD2.F32 R0, -RZ, R0.H0_H0 ;  /* 0x20000000ff007230 */ /* 0x004fcc0000004100 */
[----:B------:R-:W0:Y:S02]  /*3050*/  F2I.FTZ.TRUNC.NTZ R0, R0 ;  /* 0x0000000000007305 */ /* 0x000e24000021f100 */
[----:B0-----:R-:W-:Y:S01]  /*3060*/  PRMT R19, R0, 0x7610, R19 ;  /* 0x0000761000137816 */ /* 0x001fe20000000013 */
[----:B------:R-:W-:Y:S06]  /*3070*/  BRA `(.L_x_40215) ;  /* 0x0000000800e47947 */ /* 0x000fec0003800000 */
.L_x_40223:
        /* <DEDUP_REMOVED lines=9> */
.L_x_40226:
[----:B------:R-:W2:Y:S02]  /*3110*/  LDG.E.U16 R4, desc[UR36][R4.64] ;  /* 0x0000002404047981 */ /* 0x000ea4000c1e1500 */
[----:B--2---:R-:W-:-:S06]  /*3120*/  HADD2.F32 R0, -RZ, R4.H0_H0 ;  /* 0x20000004ff007230 */ /* 0x004fcc0000004100 */
[----:B------:R-:W0:Y:S02]  /*3130*/  F2I.FTZ.TRUNC.NTZ R0, R0 ;  /* 0x0000000000007305 */ /* 0x000e24000021f100 */
[----:B0-----:R-:W-:Y:S01]  /*3140*/  PRMT R19, R0, 0x7610, R19 ;  /* 0x0000761000137816 */ /* 0x001fe20000000013 */
[----:B------:R-:W-:Y:S06]  /*3150*/  BRA `(.L_x_40215) ;  /* 0x0000000800ac7947 */ /* 0x000fec0003800000 */
.L_x_40225:
[----:B------:R-:W2:Y:S02]  /*3160*/  LDG.E.64 R4, desc[UR36][R4.64] ;  /* 0x0000002404047981 */ /* 0x000ea4000c1e1b00 */
[----:B--2---:R0:W1:Y:S02]  /*3170*/  F2I.F64.TRUNC R19, R4 ;  /* 0x0000000400137311 */ /* 0x004064000030d100 */
[----:B01----:R-:W-:Y:S05]  /*3180*/  BRA `(.L_x_40215) ;  /* 0x0000000800a07947 */ /* 0x003fea0003800000 */
.L_x_40216:
        /* <DEDUP_REMOVED lines=12> */
.L_x_40229:
[----:B------:R-:W2:Y:S02]  /*3250*/  LDG.E.64 R4, desc[UR36][R4.64] ;  /* 0x0000002404047981 */ /* 0x000ea4000c1e1b00 */
[----:B--2---:R0:W1:Y:S02]  /*3260*/  F2I.F64.TRUNC R19, R4 ;  /* 0x0000000400137311 */ /* 0x004064000030d100 */
[----:B01----:R-:W-:Y:S05]  /*3270*/  BRA `(.L_x_40215) ;  /* 0x0000000800647947 */ /* 0x003fea0003800000 */
.L_x_40228:
        /* <DEDUP_REMOVED lines=27> */
.L_x_40231:
        /* <DEDUP_REMOVED lines=15> */
.L_x_40230:
[----:B------:R-:W2:Y:S02]  /*3520*/  LDG.E.U16 R0, desc[UR36][R4.64] ;  /* 0x0000002404007981 */ /* 0x000ea4000c1e1500 */
[----:B--2---:R-:W-:-:S06]  /*3530*/  IMAD.U32 R0, R0, 0x10000, RZ ;  /* 0x0001000000007824 */ /* 0x004fcc00078e00ff */
[----:B------:R-:W0:Y:S02]  /*3540*/  F2I.FTZ.TRUNC.NTZ R0, R0 ;  /* 0x0000000000007305 */ /* 0x000e24000021f100 */
[----:B0-----:R-:W-:Y:S01]  /*3550*/  PRMT R19, R0, 0x7610, R19 ;  /* 0x0000761000137816 */ /* 0x001fe20000000013 */
[----:B------:R-:W-:Y:S06]  /*3560*/  BRA `(.L_x_40215) ;  /* 0x0000000400a87947 */ /* 0x000fec0003800000 */
.L_x_40227:
        /* <DEDUP_REMOVED lines=10> */
.L_x_40234:
        /* <DEDUP_REMOVED lines=21> */
.L_x_40238:
[----:B------:R-:W-:Y:S05]  /*3760*/  BSYNC.RECONVERGENT B1 ;  /* 0x0000000000017941 */ /* 0x000fea0003800200 */
.L_x_40237:
[----:B------:R-:W-:Y:S01]  /*3770*/  IMAD.SHL.U32 R0, R0, 0x100000, RZ ;  /* 0x0010000000007824 */ /* 0x000fe200078e00ff */
[----:B------:R-:W-:-:S04]  /*3780*/  LEA R3, R3, 0x3b800000, 0x17 ;  /* 0x3b80000003037811 */ /* 0x000fc800078eb8ff */
[----:B------:R-:W-:-:S07]  /*3790*/  LOP3.LUT R0, R3, R0, R7, 0xfe, !PT ;  /* 0x0000000003007212 */ /* 0x000fce00078efe07 */
.L_x_40236:
[----:B------:R-:W-:Y:S05]  /*37a0*/  BSYNC.RECONVERGENT B0 ;  /* 0x0000000000007941 */ /* 0x000fea0003800200 */
.L_x_40235:
[----:B------:R-:W0:Y:S02]  /*37b0*/  F2I.FTZ.TRUNC.NTZ R0, R0 ;  /* 0x0000000000007305 */ /* 0x000e24000021f100 */
[----:B0-----:R-:W-:Y:S01]  /*37c0*/  PRMT R19, R0, 0x7610, R19 ;  /* 0x0000761000137816 */ /* 0x001fe20000000013 */
[----:B------:R-:W-:Y:S06]  /*37d0*/  BRA `(.L_x_40215) ;  /* 0x00000004000c7947 */ /* 0x000fec0003800000 */
.L_x_40233:
        /* <DEDUP_REMOVED lines=21> */
.L_x_40242:
[----:B------:R-:W-:Y:S05]  /*3930*/  BSYNC.RECONVERGENT B1 ;  /* 0x0000000000017941 */ /* 0x000fea0003800200 */
.L_x_40241:
[----:B------:R-:W-:Y:S01]  /*3940*/  IMAD.SHL.U32 R0, R0, 0x200000, RZ ;  /* 0x0020000000007824 */ /* 0x000fe200078e00ff */
[----:B------:R-:W-:-:S04]  /*3950*/  LEA R3, R3, 0x37800000, 0x17 ;  /* 0x3780000003037811 */ /* 0x000fc800078eb8ff */
[----:B------:R-:W-:-:S07]  /*3960*/  LOP3.LUT R0, R3, R0, R7, 0xfe, !PT ;  /* 0x0000000003007212 */ /* 0x000fce00078efe07 */
.L_x_40240:
[----:B------:R-:W-:Y:S05]  /*3970*/  BSYNC.RECONVERGENT B0 ;  /* 0x0000000000007941 */ /* 0x000fea0003800200 */
.L_x_40239:
[----:B------:R-:W0:Y:S02]  /*3980*/  F2I.FTZ.TRUNC.NTZ R0, R0 ;  /* 0x0000000000007305 */ /* 0x000e24000021f100 */
[----:B0-----:R-:W-:Y:S01]  /*3990*/  PRMT R19, R0, 0x7610, R19 ;  /* 0x0000761000137816 */ /* 0x001fe20000000013 */
[----:B------:R-:W-:Y:S06]  /*39a0*/  BRA `(.L_x_40215) ;  /* 0x0000000000987947 */ /* 0x000fec0003800000 */
.L_x_40232:
        /* <DEDUP_REMOVED lines=14> */
.L_x_40246:
[----:B------:R-:W-:Y:S05]  /*3a90*/  BSYNC.RECONVERGENT B0 ;  /* 0x0000000000007941 */ /* 0x000fea0003800200 */
.L_x_40245:
[----:B------:R-:W0:Y:S02]  /*3aa0*/  F2I.FTZ.TRUNC.NTZ R0, R0 ;  /* 0x0000000000007305 */ /* 0x000e24000021f100 */
[----:B0-----:R-:W-:Y:S01]  /*3ab0*/  PRMT R19, R0, 0x7610, R19 ;  /* 0x0000761000137816 */ /* 0x001fe20000000013 */
[----:B------:R-:W-:Y:S06]  /*3ac0*/  BRA `(.L_x_40215) ;  /* 0x0000000000507947 */ /* 0x000fec0003800000 */
.L_x_40220:
        /* <DEDUP_REMOVED lines=16> */
.L_x_40247:
[----:B------:R-:W-:Y:S05]  /*3bd0*/  BRA `(.L_x_40215) ;  /* 0x00000000000c7947 */ /* 0x000fea0003800000 */
.L_x_40244:
[----:B------:R0:W5:Y:S01]  /*3be0*/  LDG.E.U16 R19, desc[UR36][R4.64] ;  /* 0x0000002404137981 */ /* 0x000162000c1e1500 */
[----:B------:R-:W-:Y:S05]  /*3bf0*/  BRA `(.L_x_40215) ;  /* 0x0000000000047947 */ /* 0x000fea0003800000 */
.L_x_40243:
[----:B------:R0:W5:Y:S02]  /*3c00*/  LDG.E.U16 R19, desc[UR36][R4.64] ;  /* 0x0000002404137981 */ /* 0x000164000c1e1500 */
.L_x_40215:
[----:B------:R-:W-:Y:S05]  /*3c10*/  BSYNC.RECONVERGENT B6 ;  /* 0x0000000000067941 */ /* 0x000fea0003800200 */
.L_x_40214:
[----:B------:R-:W0:Y:S01]  /*3c20*/  LDC.U16 R0, c[0x0][0x386] ;  /* 0x0000e180ff007b82 */ /* 0x000e220000000400 */
[CC--:B------:R-:W-:Y:S01]  /*3c30*/  ISETP.GE.AND P2, PT, R17.reuse, R16.reuse, PT ;  /* 0x000000101100720c */ /* 0x0c0fe20003f46270 */
[C---:B------:R-:W-:Y:S01]  /*3c40*/  VIADD R3, R17.reuse, 0x100 ;  /* 0x0000010011037836 */ /* 0x040fe20000000000 */
[----:B------:R-:W-:Y:S01]  /*3c50*/  BSSY.RECONVERGENT B0, `(.L_x_40248) ;  /* 0x0000027000007945 */ /* 0x000fe20003800200 */
[C---:B01234-:R-:W-:Y:S02]  /*3c60*/  VIADD R5, R17.reuse, 0x180 ;  /* 0x0000018011057836 */ /* 0x05ffe40000000000 */
[----:B------:R-:W-:Y:S01]  /*3c70*/  VIADD R25, R17, 0x80 ;  /* 0x0000008011197836 */ /* 0x000fe20000000000 */
[-C--:B------:R-:W-:Y:S01]  /*3c80*/  ISETP.GE.AND P0, PT, R3, R16.reuse, PT ;  /* 0x000000100300720c */ /* 0x080fe20003f06270 */
[----:B------:R-:W0:Y:S01]  /*3c90*/  LDC.U8 R18, c[0x0][0x3a4] ;  /* 0x0000e900ff127b82 */ /* 0x000e220000000000 */
[-C--:B------:R-:W-:Y:S02]  /*3ca0*/  ISETP.GE.AND P1, PT, R5, R16.reuse, PT ;  /* 0x000000100500720c */ /* 0x080fe40003f26270 */
[----:B------:R-:W-:-:S02]  /*3cb0*/  ISETP.GE.AND P3, PT, R25, R16, PT ;  /* 0x000000101900720c */ /* 0x000fc40003f66270 */
[----:B------:R-:W-:Y:S01]  /*3cc0*/  PRMT R0, R0, 0x9910, RZ ;  /* 0x0000991000007816 */ /* 0x000fe200000000ff */
[----:B------:R-:W-:Y:S10]  /*3cd0*/  @P2 BRA `(.L_x_40249) ;  /* 0x0000000000782947 */ /* 0x000ff40003800000 */
        /* <DEDUP_REMOVED lines=30> */
.L_x_40249:
[----:B------:R-:W-:Y:S05]  /*3ec0*/  BSYNC.RECONVERGENT B0 ;  /* 0x0000000000007941 */ /* 0x000fea0003800200 */
.L_x_40248:
[----:B------:R-:W-:Y:S04]  /*3ed0*/  BSSY.RECONVERGENT B0, `(.L_x_40250) ;  /* 0x0000020000007945 */ /* 0x000fe80003800200 */
[----:B------:R-:W-:Y:S05]  /*3ee0*/  @P3 BRA `(.L_x_40251) ;  /* 0x0000000000783947 */ /* 0x000fea0003800000 */
        /* <DEDUP_REMOVED lines=30> */
.L_x_40251:
[----:B------:R-:W-:Y:S05]  /*40d0*/  BSYNC.RECONVERGENT B0 ;  /* 0x0000000000007941 */ /* 0x000fea0003800200 */
.L_x_40250:
        /* <DEDUP_REMOVED lines=32> */
.L_x_40253:
[----:B------:R-:W-:Y:S05]  /*42e0*/  BSYNC.RECONVERGENT B0 ;  /* 0x0000000000007941 */ /* 0x000fea0003800200 */
.L_x_40252:
        /* <DEDUP_REMOVED lines=32> */
.L_x_40255:
[----:B------:R-:W-:Y:S05]  /*44f0*/  BSYNC.RECONVERGENT B0 ;  /* 0x0000000000007941 */ /* 0x000fea0003800200 */
.L_x_40254:
        /* <DEDUP_REMOVED lines=23> */
.L_x_40261:
[----:B------:R0:W-:Y:S01]  /*4670*/  STG.E.U8 desc[UR36][R8.64], R5 ;  /* 0x0000000508007986 */ /* 0x0001e2000c101124 */
[----:B------:R-:W-:Y:S01]  /*4680*/  IMAD.MOV.U32 R17, RZ, RZ, R25 ;  /* 0x000000ffff117224 */ /* 0x000fe200078e0019 */
[----:B------:R-:W-:Y:S06]  /*4690*/  BRA `(.L_x_40257) ;  /* 0x0000000c00a87947 */ /* 0x000fec0003800000 */
.L_x_40260:
        /* <DEDUP_REMOVED lines=12> */
.L_x_40264:
[----:B------:R-:W-:Y:S01]  /*4760*/  PRMT R3, R5, 0x9910, RZ ;  /* 0x0000991005037816 */ /* 0x000fe200000000ff */
[----:B------:R-:W-:-:S04]  /*4770*/  IMAD.MOV.U32 R17, RZ, RZ, R25 ;  /* 0x000000ffff117224 */ /* 0x000fc800078e0019 */
[----:B------:R3:W-:Y:S01]  /*4780*/  STG.E desc[UR36][R8.64], R3 ;  /* 0x0000000308007986 */ /* 0x0007e2000c101924 */
[----:B------:R-:W-:Y:S05]  /*4790*/  BRA `(.L_x_40257) ;  /* 0x0000000c00687947 */ /* 0x000fea0003800000 */
.L_x_40263:
[----:B------:R1:W-:Y:S01]  /*47a0*/  STG.E.U16 desc[UR36][R8.64], R5 ;  /* 0x0000000508007986 */ /* 0x0003e2000c101524 */
[----:B------:R-:W-:Y:S01]  /*47b0*/  IMAD.MOV.U32 R17, RZ, RZ, R25 ;  /* 0x000000ffff117224 */ /* 0x000fe200078e0019 */
[----:B------:R-:W-:Y:S06]  /*47c0*/  BRA `(.L_x_40257) ;  /* 0x0000000c005c7947 */ /* 0x000fec0003800000 */
.L_x_40259:
        /* <DEDUP_REMOVED lines=10> */
.L_x_40266:
[----:B------:R-:W0:Y:S01]  /*4870*/  I2F.S16 R0, R5 ;  /* 0x0000000500007306 */ /* 0x000e220000101400 */
[----:B------:R-:W-:Y:S01]  /*4880*/  IMAD.MOV.U32 R17, RZ, RZ, R25 ;  /* 0x000000ffff117224 */ /* 0x000fe200078e0019 */
[----:B0-----:R-:W-:-:S05]  /*4890*/  F2FP.F16.F32.PACK_AB R0, RZ, R0 ;  /* 0x00000000ff00723e */ /* 0x001fca00000000ff */
[----:B------:R0:W-:Y:S01]  /*48a0*/  STG.E.U16 desc[UR36][R8.64], R0 ;  /* 0x0000000008007986 */ /* 0x0001e2000c101524 */
[----:B------:R-:W-:Y:S05]  /*48b0*/  BRA `(.L_x_40257) ;  /* 0x0000000c00207947 */ /* 0x000fea0003800000 */
.L_x_40265:
        /* <DEDUP_REMOVED lines=11> */
.L_x_40268:
[----:B------:R-:W0:Y:S01]  /*4970*/  I2F.S16 R5, R5 ;  /* 0x0000000500057306 */ /* 0x000e220000101400 */
[----:B------:R-:W-:Y:S01]  /*4980*/  IMAD.MOV.U32 R17, RZ, RZ, R25 ;  /* 0x000000ffff117224 */ /* 0x000fe200078e0019 */
[----:B0-----:R-:W-:-:S04]  /*4990*/  F2FP.F16.F32.PACK_AB R3, RZ, R5 ;  /* 0x00000005ff03723e */ /* 0x001fc800000000ff */
[----:B------:R-:W-:-:S05]  /*49a0*/  PRMT R3, R3, 0x5410, RZ ;  /* 0x0000541003037816 */ /* 0x000fca00000000ff */
[----:B------:R0:W-:Y:S01]  /*49b0*/  STG.E desc[UR36][R8.64], R3 ;  /* 0x0000000308007986 */ /* 0x0001e2000c101924 */
[----:B------:R-:W-:Y:S05]  /*49c0*/  BRA `(.L_x_40257) ;  /* 0x0000000800dc7947 */ /* 0x000fea0003800000 */
.L_x_40267:
[----:B------:R-:W0:Y:S01]  /*49d0*/  I2F.F64.S16 R4, R5 ;  /* 0x0000000500047312 */ /* 0x000e220000101c00 */
[----:B------:R-:W-:Y:S01]  /*49e0*/  IMAD.MOV.U32 R17, RZ, RZ, R25 ;  /* 0x000000ffff117224 */ /* 0x000fe200078e0019 */
[----:B0-----:R0:W-:Y:S01]  /*49f0*/  STG.E.64 desc[UR36][R8.64], R4 ;  /* 0x0000000408007986 */ /* 0x0011e2000c101b24 */
[----:B------:R-:W-:Y:S05]  /*4a00*/  BRA `(.L_x_40257) ;  /* 0x0000000800cc7947 */ /* 0x000fea0003800000 */
.L_x_40258:
        /* <DEDUP_REMOVED lines=14> */
.L_x_40271:
[----:B------:R-:W-:Y:S01]  /*4af0*/  CS2R R6, SRZ ;  /* 0x0000000000067805 */ /* 0x000fe2000001ff00 */
[----:B------:R-:W0:Y:S01]  /*4b00*/  I2F.F64.S16 R4, R5 ;  /* 0x0000000500047312 */ /* 0x000e220000101c00 */
[----:B------:R-:W-:-:S03]  /*4b10*/  IMAD.MOV.U32 R17, RZ, RZ, R25 ;  /* 0x000000ffff117224 */ /* 0x000fc600078e0019 */
[----:B0-----:R0:W-:Y:S01]  /*4b20*/  STG.E.128 desc[UR36][R8.64], R4 ;  /* 0x0000000408007986 */ /* 0x0011e2000c101d24 */
[----:B------:R-:W-:Y:S05]  /*4b30*/  BRA `(.L_x_40257) ;  /* 0x0000000800807947 */ /* 0x000fea0003800000 */
.L_x_40270:
        /* <DEDUP_REMOVED lines=19> */
.L_x_40275:
[----:B------:R-:W-:Y:S05]  /*4c70*/  BSYNC.RECONVERGENT B0 ;  /* 0x0000000000007941 */ /* 0x000fea0003800200 */
.L_x_40274:
[----:B------:R-:W-:Y:S01]  /*4c80*/  LOP3.LUT R7, R0, 0x80, R7, 0xf8, !PT ;  /* 0x0000008000077812 */ /* 0x000fe200078ef807 */
[----:B------:R-:W-:-:S04]  /*4c90*/  IMAD.MOV.U32 R17, RZ, RZ, R25 ;  /* 0x000000ffff117224 */ /* 0x000fc800078e0019 */
[----:B------:R0:W-:Y:S01]  /*4ca0*/  STG.E.U8 desc[UR36][R8.64], R7 ;  /* 0x0000000708007986 */ /* 0x0001e2000c101124 */
[----:B------:R-:W-:Y:S05]  /*4cb0*/  BRA `(.L_x_40257) ;  /* 0x0000000800207947 */ /* 0x000fea0003800000 */
.L_x_40273:
        /* <DEDUP_REMOVED lines=15> */
.L_x_40277:
[----:B------:R-:W-:Y:S05]  /*4db0*/  BSYNC.RECONVERGENT B0 ;  /* 0x0000000000007941 */ /* 0x000fea0003800200 */
.L_x_40276:
[----:B------:R-:W-:Y:S01]  /*4dc0*/  LOP3.LUT R7, R0, 0x80, R7, 0xf8, !PT ;  /* 0x0000008000077812 */ /* 0x000fe200078ef807 */
[----:B------:R-:W-:-:S04]  /*4dd0*/  IMAD.MOV.U32 R17, RZ, RZ, R25 ;  /* 0x000000ffff117224 */ /* 0x000fc800078e0019 */
[----:B------:R0:W-:Y:S01]  /*4de0*/  STG.E.U8 desc[UR36][R8.64], R7 ;  /* 0x0000000708007986 */ /* 0x0001e2000c101124 */
[----:B------:R-:W-:Y:S05]  /*4df0*/  BRA `(.L_x_40257) ;  /* 0x0000000400d07947 */ /* 0x000fea0003800000 */
.L_x_40272:
[----:B------:R-:W0:Y:S01]  /*4e00*/  I2F.S16 R0, R5 ;  /* 0x0000000500007306 */ /* 0x000e220000101400 */
[----:B------:R-:W-:Y:S01]  /*4e10*/  IMAD.MOV.U32 R17, RZ, RZ, R25 ;  /* 0x000000ffff117224 */ /* 0x000fe200078e0019 */
[----:B0-----:R-:W-:-:S05]  /*4e20*/  F2FP.BF16.F32.PACK_AB R0, RZ, R0 ;  /* 0x00000000ff00723e */ /* 0x001fca00000010ff */
[----:B------:R0:W-:Y:S01]  /*4e30*/  STG.E.U16 desc[UR36][R8.64], R0 ;  /* 0x0000000008007986 */ /* 0x0001e2000c101524 */
[----:B------:R-:W-:Y:S05]  /*4e40*/  BRA `(.L_x_40257) ;  /* 0x0000000400bc7947 */ /* 0x000fea0003800000 */
.L_x_40269:
        /* <DEDUP_REMOVED lines=11> */
.L_x_40280:
        /* <DEDUP_REMOVED lines=13> */
.L_x_40283:
[----:B------:R-:W-:-:S04]  /*4fd0*/  SHF.R.U32.HI R0, RZ, 0x14, R3 ;  /* 0x00000014ff007819 */ /* 0x000fc80000011603 */
[----:B------:R-:W-:-:S04]  /*4fe0*/  LOP3.LUT R0, R0, 0x1, RZ, 0xc0, !PT ;  /* 0x0000000100007812 */ /* 0x000fc800078ec0ff */
[----:B------:R-:W-:-:S04]  /*4ff0*/  IADD3 R0, PT, PT, R3, 0x487ffff, R0 ;  /* 0x0487ffff03007810 */ /* 0x000fc80007ffe000 */
[----:B------:R-:W-:-:S04]  /*5000*/  SHF.R.U32.HI R0, RZ, 0x14, R0 ;  /* 0x00000014ff007819 */ /* 0x000fc80000011600 */
[----:B------:R-:W-:-:S07]  /*5010*/  LOP3.LUT R0, R0, 0xff, RZ, 0xc0, !PT ;  /* 0x000000ff00007812 */ /* 0x000fce00078ec0ff */
.L_x_40284:
[----:B------:R-:W-:-:S04]  /*5020*/  SHF.R.U32.HI R3, RZ, 0x18, R3 ;  /* 0x00000018ff037819 */ /* 0x000fc80000011603 */
[----:B------:R-:W-:-:S04]  /*5030*/  LOP3.LUT R0, R0, 0x80, R3, 0xf8, !PT ;  /* 0x0000008000007812 */ /* 0x000fc800078ef803 */
[----:B------:R-:W-:-:S07]  /*5040*/  PRMT R4, R0, 0x7610, R4 ;  /* 0x0000761000047816 */ /* 0x000fce0000000004 */
.L_x_40282:
[----:B------:R-:W-:Y:S05]  /*5050*/  BSYNC.RECONVERGENT B0 ;  /* 0x0000000000007941 */ /* 0x000fea0003800200 */
.L_x_40281:
[----:B------:R0:W-:Y:S01]  /*5060*/  STG.E.U8 desc[UR36][R8.64], R4 ;  /* 0x0000000408007986 */ /* 0x0001e2000c101124 */
[----:B------:R-:W-:Y:S01]  /*5070*/  IMAD.MOV.U32 R17, RZ, RZ, R25 ;  /* 0x000000ffff117224 */ /* 0x000fe200078e0019 */
[----:B------:R-:W-:Y:S06]  /*5080*/  BRA `(.L_x_40257) ;  /* 0x00000004002c7947 */ /* 0x000fec0003800000 */
.L_x_40279:
        /* <DEDUP_REMOVED lines=13> */
.L_x_40287:
[----:B------:R-:W-:-:S04]  /*5160*/  SHF.R.U32.HI R0, RZ, 0x15, R3 ;  /* 0x00000015ff007819 */ /* 0x000fc80000011603 */
[----:B------:R-:W-:-:S04]  /*5170*/  LOP3.LUT R0, R0, 0x1, RZ, 0xc0, !PT ;  /* 0x0000000100007812 */ /* 0x000fc800078ec0ff */
[----:B------:R-:W-:-:S04]  /*5180*/  IADD3 R0, PT, PT, R3, 0x88fffff, R0 ;  /* 0x088fffff03007810 */ /* 0x000fc80007ffe000 */
[----:B------:R-:W-:-:S04]  /*5190*/  SHF.R.U32.HI R0, RZ, 0x15, R0 ;  /* 0x00000015ff007819 */ /* 0x000fc80000011600 */
[----:B------:R-:W-:-:S07]  /*51a0*/  LOP3.LUT R0, R0, 0xff, RZ, 0xc0, !PT ;  /* 0x000000ff00007812 */ /* 0x000fce00078ec0ff */
.L_x_40288:
[----:B------:R-:W-:-:S04]  /*51b0*/  SHF.R.U32.HI R3, RZ, 0x18, R3 ;  /* 0x00000018ff037819 */ /* 0x000fc80000011603 */
[----:B------:R-:W-:-:S04]  /*51c0*/  LOP3.LUT R0, R0, 0x80, R3, 0xf8, !PT ;  /* 0x0000008000007812 */ /* 0x000fc800078ef803 */
[----:B------:R-:W-:-:S07]  /*51d0*/  PRMT R4, R0, 0x7610, R4 ;  /* 0x0000761000047816 */ /* 0x000fce0000000004 */
.L_x_40286:
[----:B------:R-:W-:Y:S05]  /*51e0*/  BSYNC.RECONVERGENT B0 ;  /* 0x0000000000007941 */ /* 0x000fea0003800200 */
.L_x_40285:
[----:B------:R0:W-:Y:S01]  /*51f0*/  STG.E.U8 desc[UR36][R8.64], R4 ;  /* 0x0000000408007986 */ /* 0x0001e2000c101124 */
[----:B------:R-:W-:Y:S01]  /*5200*/  IMAD.MOV.U32 R17, RZ, RZ, R25 ;  /* 0x000000ffff117224 */ /* 0x000fe200078e0019 */
[----:B------:R-:W-:Y:S06]  /*5210*/  BRA `(.L_x_40257) ;  /* 0x0000000000c87947 */ /* 0x000fec0003800000 */
.L_x_40278:
[----:B------:R-:W-:-:S13]  /*5220*/  ISETP.NE.AND P0, PT, R0, 0x1c, PT ;  /* 0x0000001c0000780c */ /* 0x000fda0003f05270 */
[----:B------:R-:W-:Y:S05]  /*5230*/  @!P0 BRA `(.L_x_40289) ;  /* 0x0000000000b48947 */ /* 0x000fea0003800000 */
[----:B------:R-:W-:-:S13]  /*5240*/  ISETP.NE.AND P0, PT, R0, 0x1d, PT ;  /* 0x0000001d0000780c */ /* 0x000fda0003f05270 */
[----:B------:R-:W-:Y:S05]  /*5250*/  @!P0 BRA `(.L_x_40290) ;  /* 0x0000000000948947 */ /* 0x000fea0003800000 */
[----:B------:R-:W-:-:S13]  /*5260*/  ISETP.NE.AND P0, PT, R0, 0x2c, PT ;  /* 0x0000002c0000780c */ /* 0x000fda0003f05270 */
[----:B------:R-:W-:Y:S05]  /*5270*/  @!P0 BRA `(.L_x_40291) ;  /* 0x0000000000488947 */ /* 0x000fea0003800000 */
.L_x_40262:
        /* <DEDUP_REMOVED lines=16> */
.L_x_40292:
[----:B------:R-:W-:Y:S01]  /*5380*/  IMAD.MOV.U32 R17, RZ, RZ, R25 ;  /* 0x000000ffff117224 */ /* 0x000fe200078e0019 */
[----:B------:R-:W-:Y:S06]  /*5390*/  BRA `(.L_x_40257) ;  /* 0x0000000000687947 */ /* 0x000fec0003800000 */
.L_x_40291:
        /* <DEDUP_REMOVED lines=17> */
.L_x_40290:
[----:B------:R-:W-:Y:S01]  /*54b0*/  PRMT R5, R5, 0x9910, RZ ;  /* 0x0000991005057816 */ /* 0x000fe200000000ff */
[----:B------:R-:W-:-:S04]  /*54c0*/  IMAD.MOV.U32 R17, RZ, RZ, R25 ;  /* 0x000000ffff117224 */ /* 0x000fc800078e0019 */
[----:B------:R-:W-:-:S05]  /*54d0*/  IMAD.MOV.U32 R4, RZ, RZ, R5 ;  /* 0x000000ffff047224 */ /* 0x000fca00078e0005 */
[----:B------:R-:W-:-:S05]  /*54e0*/  SHF.R.S32.HI R5, RZ, 0x1f, R4 ;  /* 0x0000001fff057819 */ /* 0x000fca0000011404 */
[----:B------:R0:W-:Y:S01]  /*54f0*/  STG.E.64 desc[UR36][R8.64], R4 ;  /* 0x0000000408007986 */ /* 0x0001e2000c101b24 */
[----:B------:R-:W-:Y:S05]  /*5500*/  BRA `(.L_x_40257) ;  /* 0x00000000000c7947 */ /* 0x000fea0003800000 */
.L_x_40289:
[----:B------:R-:W-:Y:S01]  /*5510*/  PRMT R3, R5, 0x9910, RZ ;  /* 0x0000991005037816 */ /* 0x000fe200000000ff */
[----:B------:R-:W-:-:S04]  /*5520*/  IMAD.MOV.U32 R17, RZ, RZ, R25 ;  /* 0x000000ffff117224 */ /* 0x000fc800078e0019 */
[----:B------:R0:W-:Y:S03]  /*5530*/  STG.E desc[UR36][R8.64], R3 ;  /* 0x0000000308007986 */ /* 0x0001e6000c101924 */
.L_x_40257:
[----:B------:R-:W-:Y:S05]  /*5540*/  BSYNC.RECONVERGENT B6 ;  /* 0x0000000000067941 */ /* 0x000fea0003800200 */
.L_x_40256:
        /* <DEDUP_REMOVED lines=23> */
.L_x_40298:
[----:B-----5:R3:W-:Y:S01]  /*56c0*/  STG.E.U8 desc[UR36][R8.64], R23 ;  /* 0x0000001708007986 */ /* 0x0207e2000c101124 */
[----:B------:R-:W-:Y:S05]  /*56d0*/  BRA `(.L_x_40300) ;  /* 0x0000000c004c7947 */ /* 0x000fea0003800000 */
.L_x_40297:
[----:B------:R-:W-:-:S13]  /*56e0*/  ISETP.NE.AND P0, PT, R0, 0x2, PT ;  /* 0x000000020000780c */ /* 0x000fda0003f05270 */
[----:B------:R-:W-:Y:S05]  /*56f0*/  @!P0 BRA `(.L_x_40301) ;  /* 0x00000000002c8947 */ /* 0x000fea0003800000 */
[----:B------:R-:W-:-:S13]  /*5700*/  ISETP.NE.AND P0, PT, R0, 0x3, PT ;  /* 0x000000030000780c */ /* 0x000fda0003f05270 */
[----:B------:R-:W-:Y:S05]  /*5710*/  @!P0 BRA `(.L_x_40302) ;  /* 0x0000000000188947 */ /* 0x000fea0003800000 */
[----:B------:R-:W-:-:S13]  /*5720*/  ISETP.NE.AND P0, PT, R0, 0x4, PT ;  /* 0x000000040000780c */ /* 0x000fda0003f05270 */
[----:B------:R-:W-:Y:S05]  /*5730*/  @P0 BRA `(.L_x_40299) ;  /* 0x0000000800500947 */ /* 0x000fea0003800000 */
[----:B-----5:R-:W-:-:S04]  /*5740*/  PRMT R4, R23, 0x9910, RZ ;  /* 0x0000991017047816 */ /* 0x020fc800000000ff */
[----:B------:R-:W-:-:S05]  /*5750*/  SHF.R.S32.HI R5, RZ, 0x1f, R4 ;  /* 0x0000001fff057819 */ /* 0x000fca0000011404 */
[----:B------:R1:W-:Y:S01]  /*5760*/  STG.E.64 desc[UR36][R8.64], R4 ;  /* 0x0000000408007986 */ /* 0x0003e2000c101b24 */
[----:B------:R-:W-:Y:S05]  /*5770*/  BRA `(.L_x_40300) ;  /* 0x0000000c00247947 */ /* 0x000fea0003800000 */
.L_x_40302:
[----:B-----5:R-:W-:-:S05]  /*5780*/  PRMT R3, R23, 0x9910, RZ ;  /* 0x0000991017037816 */ /* 0x020fca00000000ff */
[----:B------:R2:W-:Y:S01]  /*5790*/  STG.E desc[UR36][R8.64], R3 ;  /* 0x0000000308007986 */ /* 0x0005e2000c101924 */
[----:B------:R-:W-:Y:S05]  /*57a0*/  BRA `(.L_x_40300) ;  /* 0x0000000c00187947 */ /* 0x000fea0003800000 */
.L_x_40301:
[----:B-----5:R0:W-:Y:S01]  /*57b0*/  STG.E.U16 desc[UR36][R8.64], R23 ;  /* 0x0000001708007986 */ /* 0x0201e2000c101524 */
[----:B------:R-:W-:Y:S05]  /*57c0*/  BRA `(.L_x_40300) ;  /* 0x0000000c00107947 */ /* 0x000fea0003800000 */
.L_x_40296:
[----:B------:R-:W-:-:S13]  /*57d0*/  ISETP.GT.AND P0, PT, R0, 0x6, PT ;  /* 0x000000060000780c */ /* 0x000fda0003f04270 */
[----:B------:R-:W-:Y:S05]  /*57e0*/  @P0 BRA `(.L_x_40303) ;  /* 0x00000000002c0947 */ /* 0x000fea0003800000 */
[----:B------:R-:W-:-:S13]  /*57f0*/  ISETP.NE.AND P0, PT, R0, 0x5, PT ;  /* 0x000000050000780c */ /* 0x000fda0003f05270 */
[----:B------:R-:W-:Y:S05]  /*5800*/  @!P0 BRA `(.L_x_40304) ;  /* 0x0000000000148947 */ /* 0x000fea0003800000 */
[----:B------:R-:W-:-:S13]  /*5810*/  ISETP.NE.AND P0, PT, R0, 0x6, PT ;  /* 0x000000060000780c */ /* 0x000fda0003f05270 */
[----:B------:R-:W-:Y:S05]  /*5820*/  @P0 BRA `(.L_x_40299) ;  /* 0x0000000800140947 */ /* 0x000fea0003800000 */
[----:B-----5:R-:W0:Y:S02]  /*5830*/  I2F.S16 R23, R23 ;  /* 0x0000001700177306 */ /* 0x020e240000101400 */
[----:B0-----:R0:W-:Y:S01]  /*5840*/  STG.E desc[UR36][R8.64], R23 ;  /* 0x0000001708007986 */ /* 0x0011e2000c101924 */
[----:B------:R-:W-:Y:S05]  /*5850*/  BRA `(.L_x_40300) ;  /* 0x0000000800ec7947 */ /* 0x000fea0003800000 */
.L_x_40304:
[----:B-----5:R-:W0:Y:S02]  /*5860*/  I2F.S16 R0, R23 ;  /* 0x0000001700007306 */ /* 0x020e240000101400 */
[----:B0-----:R-:W-:-:S05]  /*5870*/  F2FP.F16.F32.PACK_AB R0, RZ, R0 ;  /* 0x00000000ff00723e */ /* 0x001fca00000000ff */
[----:B------:R0:W-:Y:S01]  /*5880*/  STG.E.U16 desc[UR36][R8.64], R0 ;  /* 0x0000000008007986 */ /* 0x0001e2000c101524 */
[----:B------:R-:W-:Y:S05]  /*5890*/  BRA `(.L_x_40300) ;  /* 0x0000000800dc7947 */ /* 0x000fea0003800000 */
.L_x_40303:
[----:B------:R-:W-:-:S13]  /*58a0*/  ISETP.NE.AND P0, PT, R0, 0x7, PT ;  /* 0x000000070000780c */ /* 0x000fda0003f05270 */
[----:B------:R-:W-:Y:S05]  /*58b0*/  @!P0 BRA `(.L_x_40305) ;  /* 0x0000000000348947 */ /* 0x000fea0003800000 */
[----:B------:R-:W-:-:S13]  /*58c0*/  ISETP.NE.AND P0, PT, R0, 0x8, PT ;  /* 0x000000080000780c */ /* 0x000fda0003f05270 */
[----:B------:R-:W-:Y:S05]  /*58d0*/  @!P0 BRA `(.L_x_40306) ;  /* 0x0000000000188947 */ /* 0x000fea0003800000 */
[----:B------:R-:W-:-:S13]  /*58e0*/  ISETP.NE.AND P0, PT, R0, 0x9, PT ;  /* 0x000000090000780c */ /* 0x000fda0003f05270 */
[----:B------:R-:W-:Y:S05]  /*58f0*/  @P0 BRA `(.L_x_40299) ;  /* 0x0000000400e00947 */ /* 0x000fea0003800000 */
[----:B-----5:R-:W0:Y:S01]  /*5900*/  I2F.S16 R4, R23 ;  /* 0x0000001700047306 */ /* 0x020e220000101400 */
[----:B------:R-:W-:-:S05]  /*5910*/  IMAD.MOV.U32 R5, RZ, RZ, RZ ;  /* 0x000000ffff057224 */ /* 0x000fca00078e00ff */
[----:B0-----:R0:W-:Y:S01]  /*5920*/  STG.E.64 desc[UR36][R8.64], R4 ;  /* 0x0000000408007986 */ /* 0x0011e2000c101b24 */
[----:B------:R-:W-:Y:S05]  /*5930*/  BRA `(.L_x_40300) ;  /* 0x0000000800b47947 */ /* 0x000fea0003800000 */
.L_x_40306:
[----:B-----5:R-:W0:Y:S02]  /*5940*/  I2F.S16 R23, R23 ;  /* 0x0000001700177306 */ /* 0x020e240000101400 */
[----:B0-----:R-:W-:-:S04]  /*5950*/  F2FP.F16.F32.PACK_AB R3, RZ, R23 ;  /* 0x00000017ff03723e */ /* 0x001fc800000000ff */
[----:B------:R-:W-:-:S05]  /*5960*/  PRMT R3, R3, 0x5410, RZ ;  /* 0x0000541003037816 */ /* 0x000fca00000000ff */
[----:B------:R0:W-:Y:S01]  /*5970*/  STG.E desc[UR36][R8.64], R3 ;  /* 0x0000000308007986 */ /* 0x0001e2000c101924 */
[----:B------:R-:W-:Y:S05]  /*5980*/  BRA `(.L_x_40300) ;  /* 0x0000000800a07947 */ /* 0x000fea0003800000 */
.L_x_40305:
[----:B-----5:R-:W0:Y:S02]  /*5990*/  I2F.F64.S16 R4, R23 ;  /* 0x0000001700047312 */ /* 0x020e240000101c00 */
[----:B0-----:R0:W-:Y:S01]  /*59a0*/  STG.E.64 desc[UR36][R8.64], R4 ;  /* 0x0000000408007986 */ /* 0x0011e2000c101b24 */
[----:B------:R-:W-:Y:S05]  /*59b0*/  BRA `(.L_x_40300) ;  /* 0x0000000800947947 */ /* 0x000fea0003800000 */
.L_x_40295:
        /* <DEDUP_REMOVED lines=12> */
.L_x_40310:
[----:B-----5:R-:W0:Y:S01]  /*5a80*/  I2F.S16 R23, R23 ;  /* 0x0000001700177306 */ /* 0x020e220000101400 */
        /* <DEDUP_REMOVED lines=16> */
.L_x_40313:
[----:B------:R-:W-:-:S04]  /*5b90*/  SHF.R.U32.HI R3, RZ, 0x18, R23 ;  /* 0x00000018ff037819 */ /* 0x000fc80000011617 */
[----:B------:R-:W-:-:S04]  /*5ba0*/  LOP3.LUT R0, R0, 0x80, R3, 0xf8, !PT ;  /* 0x0000008000007812 */ /* 0x000fc800078ef803 */
[----:B------:R-:W-:-:S07]  /*5bb0*/  PRMT R4, R0, 0x7610, R4 ;  /* 0x0000761000047816 */ /* 0x000fce0000000004 */
.L_x_40312:
[----:B------:R-:W-:Y:S05]  /*5bc0*/  BSYNC.RECONVERGENT B0 ;  /* 0x0000000000007941 */ /* 0x000fea0003800200 */
.L_x_40311:
[----:B------:R0:W-:Y:S01]  /*5bd0*/  STG.E.U8 desc[UR36][R8.64], R4 ;  /* 0x0000000408007986 */ /* 0x0001e2000c101124 */
[----:B------:R-:W-:Y:S05]  /*5be0*/  BRA `(.L_x_40300) ;  /* 0x0000000800087947 */ /* 0x000fea0003800000 */
.L_x_40309:
        /* <DEDUP_REMOVED lines=17> */
.L_x_40316:
[----:B------:R-:W-:-:S04]  /*5d00*/  SHF.R.U32.HI R3, RZ, 0x18, R23 ;  /* 0x00000018ff037819 */ /* 0x000fc80000011617 */
[----:B------:R-:W-:-:S04]  /*5d10*/  LOP3.LUT R0, R0, 0x80, R3, 0xf8, !PT ;  /* 0x0000008000007812 */ /* 0x000fc800078ef803 */
[----:B------:R-:W-:-:S07]  /*5d20*/  PRMT R4, R0, 0x7610, R4 ;  /* 0x0000761000047816 */ /* 0x000fce0000000004 */
.L_x_40315:
[----:B------:R-:W-:Y:S05]  /*5d30*/  BSYNC.RECONVERGENT B0 ;  /* 0x0000000000007941 */ /* 0x000fea0003800200 */
.L_x_40314:
[----:B------:R0:W-:Y:S01]  /*5d40*/  STG.E.U8 desc[UR36][R8.64], R4 ;  /* 0x0000000408007986 */ /* 0x0001e2000c101124 */
[----:B------:R-:W-:Y:S05]  /*5d50*/  BRA `(.L_x_40300) ;  /* 0x0000000400ac7947 */ /* 0x000fea0003800000 */
.L_x_40308:
[----:B------:R-:W-:-:S13]  /*5d60*/  ISETP.NE.AND P0, PT, R0, 0x1c, PT ;  /* 0x0000001c0000780c */ /* 0x000fda0003f05270 */
[----:B------:R-:W-:Y:S05]  /*5d70*/  @!P0 BRA `(.L_x_40317) ;  /* 0x0000000000608947 */ /* 0x000fea0003800000 */
[----:B------:R-:W-:-:S13]  /*5d80*/  ISETP.NE.AND P0, PT, R0, 0x1d, PT ;  /* 0x0000001d0000780c */ /* 0x000fda0003f05270 */
[----:B------:R-:W-:Y:S05]  /*5d90*/  @!P0 BRA `(.L_x_40318) ;  /* 0x0000000000488947 */ /* 0x000fea0003800000 */
[----:B------:R-:W-:-:S13]  /*5da0*/  ISETP.NE.AND P0, PT, R0, 0x2c, PT ;  /* 0x0000002c0000780c */ /* 0x000fda0003f05270 */
[----:B------:R-:W-:Y:S05]  /*5db0*/  @P0 BRA `(.L_x_40299) ;  /* 0x0000000000b00947 */ /* 0x000fea0003800000 */
[----:B-----5:R-:W0:Y:S02]  /*5dc0*/  I2F.S16 R6, R23 ;  /* 0x0000001700067306 */ /* 0x020e240000101400 */
        /* <DEDUP_REMOVED lines=15> */
.L_x_40318:
[----:B-----5:R-:W-:-:S04]  /*5ec0*/  PRMT R4, R23, 0x9910, RZ ;  /* 0x0000991017047816 */ /* 0x020fc800000000ff */
[----:B------:R-:W-:-:S05]  /*5ed0*/  SHF.R.S32.HI R5, RZ, 0x1f, R4 ;  /* 0x0000001fff057819 */ /* 0x000fca0000011404 */
[----:B------:R0:W-:Y:S01]  /*5ee0*/  STG.E.64 desc[UR36][R8.64], R4 ;  /* 0x0000000408007986 */ /* 0x0001e2000c101b24 */
[----:B------:R-:W-:Y:S05]  /*5ef0*/  BRA `(.L_x_40300) ;  /* 0x0000000400447947 */ /* 0x000fea0003800000 */
.L_x_40317:
[----:B-----5:R-:W-:-:S05]  /*5f00*/  PRMT R3, R23, 0x9910, RZ ;  /* 0x0000991017037816 */ /* 0x020fca00000000ff */
[----:B------:R0:W-:Y:S01]  /*5f10*/  STG.E desc[UR36][R8.64], R3 ;  /* 0x0000000308007986 */ /* 0x0001e2000c101924 */
[----:B------:R-:W-:Y:S05]  /*5f20*/  BRA `(.L_x_40300) ;  /* 0x0000000400387947 */ /* 0x000fea0003800000 */
.L_x_40307:
[----:B------:R-:W-:-:S13]  /*5f30*/  ISETP.GT.AND P0, PT, R0, 0xe, PT ;  /* 0x0000000e0000780c */ /* 0x000fda0003f04270 */
[----:B------:R-:W-:Y:S05]  /*5f40*/  @P0 BRA `(.L_x_40319) ;  /* 0x0000000000340947 */ /* 0x000fea0003800000 */
[----:B------:R-:W-:-:S13]  /*5f50*/  ISETP.NE.AND P0, PT, R0, 0xa, PT ;  /* 0x0000000a0000780c */ /* 0x000fda0003f05270 */
[----:B------:R-:W-:Y:S05]  /*5f60*/  @!P0 BRA `(.L_x_40320) ;  /* 0x00000000001c8947 */ /* 0x000fea0003800000 */
[----:B------:R-:W-:-:S13]  /*5f70*/  ISETP.NE.AND P0, PT, R0, 0xb, PT ;  /* 0x0000000b0000780c */ /* 0x000fda0003f05270 */
[----:B------:R-:W-:Y:S05]  /*5f80*/  @P0 BRA `(.L_x_40299) ;  /* 0x00000000003c0947 */ /* 0x000fea0003800000 */
[----:B-----5:R-:W-:-:S04]  /*5f90*/  PRMT R0, R23, 0x9910, RZ ;  /* 0x0000991017007816 */ /* 0x020fc800000000ff */
[----:B------:R-:W-:-:S04]  /*5fa0*/  ISETP.NE.AND P0, PT, R0, RZ, PT ;  /* 0x000000ff0000720c */ /* 0x000fc80003f05270 */
[----:B------:R-:W-:-:S05]  /*5fb0*/  SEL R3, RZ, 0x1, !P0 ;  /* 0x00000001ff037807 */ /* 0x000fca0004000000 */
[----:B------:R0:W-:Y:S01]  /*5fc0*/  STG.E.U8 desc[UR36][R8.64], R3 ;  /* 0x0000000308007986 */ /* 0x0001e2000c101124 */
[----:B------:R-:W-:Y:S05]  /*5fd0*/  BRA `(.L_x_40300) ;  /* 0x00000004000c7947 */ /* 0x000fea0003800000 */
.L_x_40320:
[----:B------:R-:W-:Y:S01]  /*5fe0*/  CS2R R6, SRZ ;  /* 0x0000000000067805 */ /* 0x000fe2000001ff00 */
[----:B-----5:R-:W0:Y:S04]  /*5ff0*/  I2F.F64.S16 R4, R23 ;  /* 0x0000001700047312 */ /* 0x020e280000101c00 */
[----:B0-----:R0:W-:Y:S01]  /*6000*/  STG.E.128 desc[UR36][R8.64], R4 ;  /* 0x0000000408007986 */ /* 0x0011e2000c101d24 */
[----:B------:R-:W-:Y:S05]  /*6010*/  BRA `(.L_x_40300) ;  /* 0x0000000000fc7947 */ /* 0x000fea0003800000 */
.L_x_40319:
[----:B------:R-:W-:-:S13]  /*6020*/  ISETP.NE.AND P0, PT, R0, 0xf, PT ;  /* 0x0000000f0000780c */ /* 0x000fda0003f05270 */
[----:B------:R-:W-:Y:S05]  /*6030*/  @!P0 BRA `(.L_x_40321) ;  /* 0x0000000000e88947 */ /* 0x000fea0003800000 */
[----:B------:R-:W-:-:S13]  /*6040*/  ISETP.NE.AND P0, PT, R0, 0x17, PT ;  /* 0x000000170000780c */ /* 0x000fda0003f05270 */
[----:B------:R-:W-:Y:S05]  /*6050*/  @!P0 BRA `(.L_x_40322) ;  /* 0x0000000000908947 */ /* 0x000fea0003800000 */
[----:B------:R-:W-:-:S13]  /*6060*/  ISETP.NE.AND P0, PT, R0, 0x18, PT ;  /* 0x000000180000780c */ /* 0x000fda0003f05270 */
[----:B------:R-:W-:Y:S05]  /*6070*/  @!P0 BRA `(.L_x_40323) ;  /* 0x0000000000448947 */ /* 0x000fea0003800000 */
.L_x_40299:
        /* <DEDUP_REMOVED lines=16> */
.L_x_40324:
[----:B------:R-:W-:Y:S05]  /*6180*/  BRA `(.L_x_40300) ;  /* 0x0000000000a07947 */ /* 0x000fea0003800000 */
.L_x_40323:
[----:B-----5:R-:W0:Y:S01]  /*6190*/  I2F.S16 R23, R23 ;  /* 0x0000001700177306 */ /* 0x020e220000101400 */
        /* <DEDUP_REMOVED lines=12> */
.L_x_40326:
[----:B------:R-:W-:Y:S05]  /*6260*/  BSYNC.RECONVERGENT B0 ;  /* 0x0000000000007941 */ /* 0x000fea0003800200 */
.L_x_40325:
[----:B------:R-:W-:-:S05]  /*6270*/  LOP3.LUT R3, R0, 0x80, R3, 0xf8, !PT ;  /* 0x0000008000037812 */ /* 0x000fca00078ef803 */
[----:B------:R0:W-:Y:S01]  /*6280*/  STG.E.U8 desc[UR36][R8.64], R3 ;  /* 0x0000000308007986 */ /* 0x0001e2000c101124 */
[----:B------:R-:W-:Y:S05]  /*6290*/  BRA `(.L_x_40300) ;  /* 0x00000000005c7947 */ /* 0x000fea0003800000 */
.L_x_40322:
[----:B-----5:R-:W0:Y:S01]  /*62a0*/  I2F.S16 R23, R23 ;  /* 0x0000001700177306 */ /* 0x020e220000101400 */
        /* <DEDUP_REMOVED lines=11> */
.L_x_40328:
[----:B------:R-:W-:Y:S01]  /*6360*/  IMAD.MOV.U32 R0, RZ, RZ, 0x7f ;  /* 0x0000007fff007424 */ /* 0x000fe200078e00ff */
[----:B------:R-:W-:-:S04]  /*6370*/  ISETP.GT.U32.AND P0, PT, R3, 0x7f800000, PT ;  /* 0x7f8000000300780c */ /* 0x000fc80003f04070 */
[----:B------:R-:W-:-:S09]  /*6380*/  SEL R0, R0, 0x7c, P0 ;  /* 0x0000007c00007807 */ /* 0x000fd20000000000 */
.L_x_40329:
[----:B------:R-:W-:Y:S05]  /*6390*/  BSYNC.RECONVERGENT B0 ;  /* 0x0000000000007941 */ /* 0x000fea0003800200 */
.L_x_40327:
[----:B------:R-:W-:-:S04]  /*63a0*/  SHF.R.U32.HI R3, RZ, 0x18, R23 ;  /* 0x00000018ff037819 */ /* 0x000fc80000011617 */
[----:B------:R-:W-:-:S05]  /*63b0*/  LOP3.LUT R3, R0, 0x80, R3, 0xf8, !PT ;  /* 0x0000008000037812 */ /* 0x000fca00078ef803 */
[----:B------:R0:W-:Y:S01]  /*63c0*/  STG.E.U8 desc[UR36][R8.64], R3 ;  /* 0x0000000308007986 */ /* 0x0001e2000c101124 */
[----:B------:R-:W-:Y:S05]  /*63d0*/  BRA `(.L_x_40300) ;  /* 0x00000000000c7947 */ /* 0x000fea0003800000 */
.L_x_40321:
[----:B-----5:R-:W0:Y:S02]  /*63e0*/  I2F.S16 R0, R23 ;  /* 0x0000001700007306 */ /* 0x020e240000101400 */
[----:B0-----:R-:W-:-:S05]  /*63f0*/  F2FP.BF16.F32.PACK_AB R0, RZ, R0 ;  /* 0x00000000ff00723e */ /* 0x001fca00000010ff */
[----:B------:R0:W-:Y:S02]  /*6400*/  STG.E.U16 desc[UR36][R8.64], R0 ;  /* 0x0000000008007986 */ /* 0x0001e4000c101524 */
.L_x_40300:
        /* <DEDUP_REMOVED lines=23> */
.L_x_40333:
[----:B------:R0:W-:Y:S01]  /*6580*/  STG.E.U8 desc[UR36][R8.64], R22 ;  /* 0x0000001608007986 */ /* 0x0001e2000c101124 */
[----:B------:R-:W-:Y:S05]  /*6590*/  BRA `(.L_x_40335) ;  /* 0x0000000c004c7947 */ /* 0x000fea0003800000 */
.L_x_40332:
        /* <DEDUP_REMOVED lines=10> */
.L_x_40337:
[----:B------:R-:W-:-:S05]  /*6640*/  PRMT R3, R22, 0x9910, RZ ;  /* 0x0000991016037816 */ /* 0x000fca00000000ff */
[----:B------:R0:W-:Y:S01]  /*6650*/  STG.E desc[UR36][R8.64], R3 ;  /* 0x0000000308007986 */ /* 0x0001e2000c101924 */
[----:B------:R-:W-:Y:S05]  /*6660*/  BRA `(.L_x_40335) ;  /* 0x0000000c00187947 */ /* 0x000fea0003800000 */
.L_x_40336:
[----:B------:R0:W-:Y:S01]  /*6670*/  STG.E.U16 desc[UR36][R8.64], R22 ;  /* 0x0000001608007986 */ /* 0x0001e2000c101524 */
[----:B------:R-:W-:Y:S05]  /*6680*/  BRA `(.L_x_40335) ;  /* 0x0000000c00107947 */ /* 0x000fea0003800000 */
.L_x_40331:
        /* <DEDUP_REMOVED lines=9> */
.L_x_40339:
[----:B------:R-:W0:Y:S02]  /*6720*/  I2F.S16 R0, R22 ;  /* 0x0000001600007306 */ /* 0x000e240000101400 */
[----:B0-----:R-:W-:-:S05]  /*6730*/  F2FP.F16.F32.PACK_AB R0, RZ, R0 ;  /* 0x00000000ff00723e */ /* 0x001fca00000000ff */
[----:B------:R0:W-:Y:S01]  /*6740*/  STG.E.U16 desc[UR36][R8.64], R0 ;  /* 0x0000000008007986 */ /* 0x0001e2000c101524 */
[----:B------:R-:W-:Y:S05]  /*6750*/  BRA `(.L_x_40335) ;  /* 0x0000000800dc7947 */ /* 0x000fea0003800000 */
.L_x_40338:
        /* <DEDUP_REMOVED lines=10> */
.L_x_40341:
[----:B------:R-:W0:Y:S02]  /*6800*/  I2F.S16 R22, R22 ;  /* 0x0000001600167306 */ /* 0x000e240000101400 */
[----:B0-----:R-:W-:-:S04]  /*6810*/  F2FP.F16.F32.PACK_AB R3, RZ, R22 ;  /* 0x00000016ff03723e */ /* 0x001fc800000000ff */
[----:B------:R-:W-:-:S05]  /*6820*/  PRMT R3, R3, 0x5410, RZ ;  /* 0x0000541003037816 */ /* 0x000fca00000000ff */
[----:B------:R0:W-:Y:S01]  /*6830*/  STG.E desc[UR36][R8.64], R3 ;  /* 0x0000000308007986 */ /* 0x0001e2000c101924 */
[----:B------:R-:W-:Y:S05]  /*6840*/  BRA `(.L_x_40335) ;  /* 0x0000000800a07947 */ /* 0x000fea0003800000 */
.L_x_40340:
[----:B------:R-:W0:Y:S02]  /*6850*/  I2F.F64.S16 R22, R22 ;  /* 0x0000001600167312 */ /* 0x000e240000101c00 */
[----:B0-----:R0:W-:Y:S01]  /*6860*/  STG.E.64 desc[UR36][R8.64], R22 ;  /* 0x0000001608007986 */ /* 0x0011e2000c101b24 */
[----:B------:R-:W-:Y:S05]  /*6870*/  BRA `(.L_x_40335) ;  /* 0x0000000800947947 */ /* 0x000fea0003800000 */
.L_x_40330:
        /* <DEDUP_REMOVED lines=12> */
.L_x_40345:
        /* <DEDUP_REMOVED lines=17> */
.L_x_40348:
[----:B------:R-:W-:-:S04]  /*6a50*/  SHF.R.U32.HI R3, RZ, 0x18, R5 ;  /* 0x00000018ff037819 */ /* 0x000fc80000011605 */
[----:B------:R-:W-:-:S04]  /*6a60*/  LOP3.LUT R0, R0, 0x80, R3, 0xf8, !PT ;  /* 0x0000008000007812 */ /* 0x000fc800078ef803 */
[----:B------:R-:W-:-:S07]  /*6a70*/  PRMT R4, R0, 0x7610, R4 ;  /* 0x0000761000047816 */ /* 0x000fce0000000004 */
.L_x_40347:
[----:B------:R-:W-:Y:S05]  /*6a80*/  BSYNC.RECONVERGENT B0 ;  /* 0x0000000000007941 */ /* 0x000fea0003800200 */
.L_x_40346:
[----:B------:R0:W-:Y:S01]  /*6a90*/  STG.E.U8 desc[UR36][R8.64], R4 ;  /* 0x0000000408007986 */ /* 0x0001e2000c101124 */
[----:B------:R-:W-:Y:S05]  /*6aa0*/  BRA `(.L_x_40335) ;  /* 0x0000000800087947 */ /* 0x000fea0003800000 */
.L_x_40344:
        /* <DEDUP_REMOVED lines=17> */
.L_x_40351:
[----:B------:R-:W-:-:S04]  /*6bc0*/  SHF.R.U32.HI R3, RZ, 0x18, R5 ;  /* 0x00000018ff037819 */ /* 0x000fc80000011605 */
[----:B------:R-:W-:-:S04]  /*6bd0*/  LOP3.LUT R0, R0, 0x80, R3, 0xf8, !PT ;  /* 0x0000008000007812 */ /* 0x000fc800078ef803 */
[----:B------:R-:W-:-:S07]  /*6be0*/  PRMT R4, R0, 0x7610, R4 ;  /* 0x0000761000047816 */ /* 0x000fce0000000004 */
.L_x_40350:
[----:B------:R-:W-:Y:S05]  /*6bf0*/  BSYNC.RECONVERGENT B0 ;  /* 0x0000000000007941 */ /* 0x000fea0003800200 */
.L_x_40349:
[----:B------:R0:W-:Y:S01]  /*6c00*/  STG.E.U8 desc[UR36][R8.64], R4 ;  /* 0x0000000408007986 */ /* 0x0001e2000c101124 */
[----:B------:R-:W-:Y:S05]  /*6c10*/  BRA `(.L_x_40335) ;  /* 0x0000000400ac7947 */ /* 0x000fea0003800000 */
.L_x_40343:
        /* <DEDUP_REMOVED lines=22> */
.L_x_40353:
[----:B------:R-:W-:-:S04]  /*6d80*/  PRMT R4, R22, 0x9910, RZ ;  /* 0x0000991016047816 */ /* 0x000fc800000000ff */
[----:B------:R-:W-:-:S05]  /*6d90*/  SHF.R.S32.HI R5, RZ, 0x1f, R4 ;  /* 0x0000001fff057819 */ /* 0x000fca0000011404 */
[----:B------:R0:W-:Y:S01]  /*6da0*/  STG.E.64 desc[UR36][R8.64], R4 ;  /* 0x0000000408007986 */ /* 0x0001e2000c101b24 */
[----:B------:R-:W-:Y:S05]  /*6db0*/  BRA `(.L_x_40335) ;  /* 0x0000000400447947 */ /* 0x000fea0003800000 */
.L_x_40352:
[----:B------:R-:W-:-:S05]  /*6dc0*/  PRMT R3, R22, 0x9910, RZ ;  /* 0x0000991016037816 */ /* 0x000fca00000000ff */
[----:B------:R0:W-:Y:S01]  /*6dd0*/  STG.E desc[UR36][R8.64], R3 ;  /* 0x0000000308007986 */ /* 0x0001e2000c101924 */
[----:B------:R-:W-:Y:S05]  /*6de0*/  BRA `(.L_x_40335) ;  /* 0x0000000400387947 */ /* 0x000fea0003800000 */
.L_x_40342:
        /* <DEDUP_REMOVED lines=11> */
.L_x_40355:
[----:B------:R-:W-:Y:S01]  /*6ea0*/  CS2R R6, SRZ ;  /* 0x0000000000067805 */ /* 0x000fe2000001ff00 */
[----:B------:R-:W0:Y:S04]  /*6eb0*/  I2F.F64.S16 R4, R22 ;  /* 0x0000001600047312 */ /* 0x000e280000101c00 */
[----:B0-----:R4:W-:Y:S01]  /*6ec0*/  STG.E.128 desc[UR36][R8.64], R4 ;  /* 0x0000000408007986 */ /* 0x0019e2000c101d24 */
[----:B------:R-:W-:Y:S05]  /*6ed0*/  BRA `(.L_x_40335) ;  /* 0x0000000000fc7947 */ /* 0x000fea0003800000 */
.L_x_40354:
[----:B------:R-:W-:-:S13]  /*6ee0*/  ISETP.NE.AND P0, PT, R0, 0xf, PT ;  /* 0x0000000f0000780c */ /* 0x000fda0003f05270 */
[----:B------:R-:W-:Y:S05]  /*6ef0*/  @!P0 BRA `(.L_x_40356) ;  /* 0x0000000000e88947 */ /* 0x000fea0003800000 */
[----:B------:R-:W-:-:S13]  /*6f00*/  ISETP.NE.AND P0, PT, R0, 0x17, PT ;  /* 0x000000170000780c */ /* 0x000fda0003f05270 */
[----:B------:R-:W-:Y:S05]  /*6f10*/  @!P0 BRA `(.L_x_40357) ;  /* 0x0000000000908947 */ /* 0x000fea0003800000 */
[----:B------:R-:W-:-:S13]  /*6f20*/  ISETP.NE.AND P0, PT, R0, 0x18, PT ;  /* 0x000000180000780c */ /* 0x000fda0003f05270 */
[----:B------:R-:W-:Y:S05]  /*6f30*/  @!P0 BRA `(.L_x_40358) ;  /* 0x0000000000448947 */ /* 0x000fea0003800000 */
.L_x_40334:
        /* <DEDUP_REMOVED lines=16> */
.L_x_40359:
[----:B------:R-:W-:Y:S05]  /*7040*/  BRA `(.L_x_40335) ;  /* 0x0000000000a07947 */ /* 0x000fea0003800000 */
.L_x_40358:
        /* <DEDUP_REMOVED lines=13> */
.L_x_40361:
[----:B------:R-:W-:Y:S05]  /*7120*/  BSYNC.RECONVERGENT B0 ;  /* 0x0000000000007941 */ /* 0x000fea0003800200 */
.L_x_40360:
[----:B------:R-:W-:-:S05]  /*7130*/  LOP3.LUT R3, R0, 0x80, R3, 0xf8, !PT ;  /* 0x0000008000037812 */ /* 0x000fca00078ef803 */
[----:B------:R1:W-:Y:S01]  /*7140*/  STG.E.U8 desc[UR36][R8.64], R3 ;  /* 0x0000000308007986 */ /* 0x0003e2000c101124 */
[----:B------:R-:W-:Y:S05]  /*7150*/  BRA `(.L_x_40335) ;  /* 0x00000000005c7947 */ /* 0x000fea0003800000 */
.L_x_40357:
        /* <DEDUP_REMOVED lines=12> */
.L_x_40363:
[----:B------:R-:W-:Y:S01]  /*7220*/  IMAD.MOV.U32 R0, RZ, RZ, 0x7f ;  /* 0x0000007fff007424 */ /* 0x000fe200078e00ff */
[----:B------:R-:W-:-:S04]  /*7230*/  ISETP.GT.U32.AND P0, PT, R3, 0x7f800000, PT ;  /* 0x7f8000000300780c */ /* 0x000fc80003f04070 */
[----:B------:R-:W-:-:S09]  /*7240*/  SEL R0, R0, 0x7c, P0 ;  /* 0x0000007c00007807 */ /* 0x000fd20000000000 */
.L_x_40364:
[----:B------:R-:W-:Y:S05]  /*7250*/  BSYNC.RECONVERGENT B0 ;  /* 0x0000000000007941 */ /* 0x000fea0003800200 */
.L_x_40362:
[----:B------:R-:W-:-:S04]  /*7260*/  SHF.R.U32.HI R3, RZ, 0x18, R5 ;  /* 0x00000018ff037819 */ /* 0x000fc80000011605 */
[----:B------:R-:W-:-:S05]  /*7270*/  LOP3.LUT R3, R0, 0x80, R3, 0xf8, !PT ;  /* 0x0000008000037812 */ /* 0x000fca00078ef803 */
[----:B------:R2:W-:Y:S01]  /*7280*/  STG.E.U8 desc[UR36][R8.64], R3 ;  /* 0x0000000308007986 */ /* 0x0005e2000c101124 */
[----:B------:R-:W-:Y:S05]  /*7290*/  BRA `(.L_x_40335) ;  /* 0x00000000000c7947 */ /* 0x000fea0003800000 */
.L_x_40356:
[----:B------:R-:W0:Y:S02]  /*72a0*/  I2F.S16 R0, R22 ;  /* 0x0000001600007306 */ /* 0x000e240000101400 */
[----:B0-----:R-:W-:-:S05]  /*72b0*/  F2FP.BF16.F32.PACK_AB R0, RZ, R0 ;  /* 0x00000000ff00723e */ /* 0x001fca00000010ff */
[----:B------:R0:W-:Y:S02]  /*72c0*/  STG.E.U16 desc[UR36][R8.64], R0 ;  /* 0x0000000008007986 */ /* 0x0001e4000c101524 */
.L_x_40335:
[----:B------:R-:W-:-:S07]  /*72d0*/  VIADD R17, R17, 0x80 ;  /* 0x0000008011117836 */ /* 0x000fce0000000000 */
.L_x_40294:
[----:B------:R-:W-:Y:S05]  /*72e0*/  BSYNC.RECONVERGENT B6 ;  /* 0x0000000000067941 */ /* 0x000fea0003800200 */
.L_x_40293:
[----:B------:R-:W-:-:S13]  /*72f0*/  ISETP.GE.AND P0, PT, R17, R16, PT ;  /* 0x000000101100720c */ /* 0x000fda0003f06270 */
[----:B------:R-:W-:Y:S05]  /*7300*/  @P0 EXIT ;  /* 0x000000000000094d */ /* 0x000fea0003800000 */
[----:B012-4-:R-:W0:Y:S01]  /*7310*/  LDC.64 R4, c[0x0][0x388] ;  /* 0x0000e200ff047b82 */ /* 0x017e220000000a00 */
        /* <DEDUP_REMOVED lines=18> */
.L_x_40368:
[----:B-----5:R-:W-:Y:S01]  /*7440*/  STG.E.U8 desc[UR36][R2.64], R19 ;  /* 0x0000001302007986 */ /* 0x020fe2000c101124 */
[----:B------:R-:W-:Y:S05]  /*7450*/  EXIT ;  /* 0x000000000000794d */ /* 0x000fea0003800000 */
.L_x_40367:
        /* <DEDUP_REMOVED lines=8> */
[----:B------:R-:W-:Y:S01]  /*74e0*/  STG.E.64 desc[UR36][R2.64], R4 ;  /* 0x0000000402007986 */ /* 0x000fe2000c101b24 */
[----:B------:R-:W-:Y:S05]  /*74f0*/  EXIT ;  /* 0x000000000000794d */ /* 0x000fea0003800000 */
.L_x_40371:
[----:B-----5:R-:W-:-:S05]  /*7500*/  PRMT R5, R19, 0x9910, RZ ;  /* 0x0000991013057816 */ /* 0x020fca00000000ff */
[----:B------:R-:W-:Y:S01]  /*7510*/  STG.E desc[UR36][R2.64], R5 ;  /* 0x0000000502007986 */ /* 0x000fe2000c101924 */
[----:B------:R-:W-:Y:S05]  /*7520*/  EXIT ;  /* 0x000000000000794d */ /* 0x000fea0003800000 */
.L_x_40370:
[----:B-----5:R-:W-:Y:S01]  /*7530*/  STG.E.U16 desc[UR36][R2.64], R19 ;  /* 0x0000001302007986 */ /* 0x020fe2000c101524 */
[----:B------:R-:W-:Y:S05]  /*7540*/  EXIT ;  /* 0x000000000000794d */ /* 0x000fea0003800000 */
.L_x_40366:
[----:B------:R-:W-:-:S13]  /*7550*/  ISETP.GT.AND P0, PT, R0, 0x6, PT ;  /* 0x000000060000780c */ /* 0x000fda0003f04270 */
[----:B------:R-:W-:Y:S05]  /*7560*/  @P0 BRA `(.L_x_40372) ;  /* 0x00000000002c0947 */ /* 0x000fea0003800000 */
[----:B------:R-:W-:-:S13]  /*7570*/  ISETP.NE.AND P0, PT, R0, 0x5, PT ;  /* 0x000000050000780c */ /* 0x000fda0003f05270 */
[----:B------:R-:W-:Y:S05]  /*7580*/  @!P0 BRA `(.L_x_40373) ;  /* 0x0000000000148947 */ /* 0x000fea0003800000 */
[----:B------:R-:W-:-:S13]  /*7590*/  ISETP.NE.AND P0, PT, R0, 0x6, PT ;  /* 0x000000060000780c */ /* 0x000fda0003f05270 */
[----:B------:R-:W-:Y:S05]  /*75a0*/  @P0 BRA `(.L_x_40369) ;  /* 0x0000000800140947 */ /* 0x000fea0003800000 */
[----:B-----5:R-:W0:Y:S02]  /*75b0*/  I2F.S16 R19, R19 ;  /* 0x0000001300137306 */ /* 0x020e240000101400 */
[----:B0-----:R-:W-:Y:S01]  /*75c0*/  STG.E desc[UR36][R2.64], R19 ;  /* 0x0000001302007986 */ /* 0x001fe2000c101924 */
[----:B------:R-:W-:Y:S05]  /*75d0*/  EXIT ;  /* 0x000000000000794d */ /* 0x000fea0003800000 */
.L_x_40373:
[----:B-----5:R-:W0:Y:S02]  /*75e0*/  I2F.S16 R0, R19 ;  /* 0x0000001300007306 */ /* 0x020e240000101400 */
[----:B0-----:R-:W-:-:S05]  /*75f0*/  F2FP.F16.F32.PACK_AB R0, RZ, R0 ;  /* 0x00000000ff00723e */ /* 0x001fca00000000ff */
[----:B------:R-:W-:Y:S01]  /*7600*/  STG.E.U16 desc[UR36][R2.64], R0 ;  /* 0x0000000002007986 */ /* 0x000fe2000c101524 */
[----:B------:R-:W-:Y:S05]  /*7610*/  EXIT ;  /* 0x000000000000794d */ /* 0x000fea0003800000 */
.L_x_40372:
        /* <DEDUP_REMOVED lines=8> */
[----:B0-----:R-:W-:Y:S01]  /*76a0*/  STG.E.64 desc[UR36][R2.64], R4 ;  /* 0x0000000402007986 */ /* 0x001fe2000c101b24 */
[----:B------:R-:W-:Y:S05]  /*76b0*/  EXIT ;  /* 0x000000000000794d */ /* 0x000fea0003800000 */
.L_x_40375:
[----:B-----5:R-:W0:Y:S02]  /*76c0*/  I2F.S16 R19, R19 ;  /* 0x0000001300137306 */ /* 0x020e240000101400 */
[----:B0-----:R-:W-:-:S04]  /*76d0*/  F2FP.F16.F32.PACK_AB R5, RZ, R19 ;  /* 0x00000013ff05723e */ /* 0x001fc800000000ff */
[----:B------:R-:W-:-:S05]  /*76e0*/  PRMT R5, R5, 0x5410, RZ ;  /* 0x0000541005057816 */ /* 0x000fca00000000ff */
[----:B------:R-:W-:Y:S01]  /*76f0*/  STG.E desc[UR36][R2.64], R5 ;  /* 0x0000000502007986 */ /* 0x000fe2000c101924 */
[----:B------:R-:W-:Y:S05]  /*7700*/  EXIT ;  /* 0x000000000000794d */ /* 0x000fea0003800000 */
.L_x_40374:
[----:B-----5:R-:W0:Y:S02]  /*7710*/  I2F.F64.S16 R4, R19 ;  /* 0x0000001300047312 */ /* 0x020e240000101c00 */
[----:B0-----:R-:W-:Y:S01]  /*7720*/  STG.E.64 desc[UR36][R2.64], R4 ;  /* 0x0000000402007986 */ /* 0x001fe2000c101b24 */
[----:B------:R-:W-:Y:S05]  /*7730*/  EXIT ;  /* 0x000000000000794d */ /* 0x000fea0003800000 */
.L_x_40365:
        /* <DEDUP_REMOVED lines=12> */
.L_x_40379:
        /* <DEDUP_REMOVED lines=18> */
.L_x_40382:
[----:B------:R-:W-:-:S04]  /*7920*/  SHF.R.U32.HI R5, RZ, 0x18, R5 ;  /* 0x00000018ff057819 */ /* 0x000fc80000011605 */
[----:B------:R-:W-:-:S07]  /*7930*/  LOP3.LUT R0, R0, 0x80, R5, 0xf8, !PT ;  /* 0x0000008000007812 */ /* 0x000fce00078ef805 */
.L_x_40381:
[----:B------:R-:W-:Y:S05]  /*7940*/  BSYNC.RECONVERGENT B0 ;  /* 0x0000000000007941 */ /* 0x000fea0003800200 */
.L_x_40380:
[----:B------:R-:W-:Y:S01]  /*7950*/  STG.E.U8 desc[UR36][R2.64], R0 ;  /* 0x0000000002007986 */ /* 0x000fe2000c101124 */
[----:B------:R-:W-:Y:S05]  /*7960*/  EXIT ;  /* 0x000000000000794d */ /* 0x000fea0003800000 */
.L_x_40378:
        /* <DEDUP_REMOVED lines=18> */
.L_x_40385:
[----:B------:R-:W-:-:S04]  /*7a90*/  SHF.R.U32.HI R5, RZ, 0x18, R5 ;  /* 0x00000018ff057819 */ /* 0x000fc80000011605 */
[----:B------:R-:W-:-:S07]  /*7aa0*/  LOP3.LUT R0, R0, 0x80, R5, 0xf8, !PT ;  /* 0x0000008000007812 */ /* 0x000fce00078ef805 */
.L_x_40384:
[----:B------:R-:W-:Y:S05]  /*7ab0*/  BSYNC.RECONVERGENT B0 ;  /* 0x0000000000007941 */ /* 0x000fea0003800200 */
.L_x_40383:
[----:B------:R-:W-:Y:S01]  /*7ac0*/  STG.E.U8 desc[UR36][R2.64], R0 ;  /* 0x0000000002007986 */ /* 0x000fe2000c101124 */
[----:B------:R-:W-:Y:S05]  /*7ad0*/  EXIT ;  /* 0x000000000000794d */ /* 0x000fea0003800000 */
.L_x_40377:
        /* <DEDUP_REMOVED lines=22> */
.L_x_40387:
[----:B-----5:R-:W-:-:S04]  /*7c40*/  PRMT R4, R19, 0x9910, RZ ;  /* 0x0000991013047816 */ /* 0x020fc800000000ff */
[----:B------:R-:W-:-:S05]  /*7c50*/  SHF.R.S32.HI R5, RZ, 0x1f, R4 ;  /* 0x0000001fff057819 */ /* 0x000fca0000011404 */
[----:B------:R-:W-:Y:S01]  /*7c60*/  STG.E.64 desc[UR36][R2.64], R4 ;  /* 0x0000000402007986 */ /* 0x000fe2000c101b24 */
[----:B------:R-:W-:Y:S05]  /*7c70*/  EXIT ;  /* 0x000000000000794d */ /* 0x000fea0003800000 */
.L_x_40386:
[----:B-----5:R-:W-:-:S05]  /*7c80*/  PRMT R5, R19, 0x9910, RZ ;  /* 0x0000991013057816 */ /* 0x020fca00000000ff */
[----:B------:R-:W-:Y:S01]  /*7c90*/  STG.E desc[UR36][R2.64], R5 ;  /* 0x0000000502007986 */ /* 0x000fe2000c101924 */
[----:B------:R-:W-:Y:S05]  /*7ca0*/  EXIT ;  /* 0x000000000000794d */ /* 0x000fea0003800000 */
.L_x_40376:
        /* <DEDUP_REMOVED lines=9> */
[----:B------:R-:W-:Y:S01]  /*7d40*/  STG.E.U8 desc[UR36][R2.64], R5 ;  /* 0x0000000502007986 */ /* 0x000fe2000c101124 */
[----:B------:R-:W-:Y:S05]  /*7d50*/  EXIT ;  /* 0x000000000000794d */ /* 0x000fea0003800000 */
.L_x_40389:
[----:B------:R-:W-:Y:S01]  /*7d60*/  CS2R R6, SRZ ;  /* 0x0000000000067805 */ /* 0x000fe2000001ff00 */
[----:B-----5:R-:W0:Y:S04]  /*7d70*/  I2F.F64.S16 R4, R19 ;  /* 0x0000001300047312 */ /* 0x020e280000101c00 */
[----:B0-----:R-:W-:Y:S01]  /*7d80*/  STG.E.128 desc[UR36][R2.64], R4 ;  /* 0x0000000402007986 */ /* 0x001fe2000c101d24 */
[----:B------:R-:W-:Y:S05]  /*7d90*/  EXIT ;  /* 0x000000000000794d */ /* 0x000fea0003800000 */
.L_x_40388:
[----:B------:R-:W-:-:S13]  /*7da0*/  ISETP.NE.AND P0, PT, R0, 0xf, PT ;  /* 0x0000000f0000780c */ /* 0x000fda0003f05270 */
[----:B------:R-:W-:Y:S05]  /*7db0*/  @!P0 BRA `(.L_x_40390) ;  /* 0x0000000000e88947 */ /* 0x000fea0003800000 */
[----:B------:R-:W-:-:S13]  /*7dc0*/  ISETP.NE.AND P0, PT, R0, 0x17, PT ;  /* 0x000000170000780c */ /* 0x000fda0003f05270 */
[----:B------:R-:W-:Y:S05]  /*7dd0*/  @!P0 BRA `(.L_x_40391) ;  /* 0x0000000000908947 */ /* 0x000fea0003800000 */
[----:B------:R-:W-:-:S13]  /*7de0*/  ISETP.NE.AND P0, PT, R0, 0x18, PT ;  /* 0x000000180000780c */ /* 0x000fda0003f05270 */
[----:B------:R-:W-:Y:S05]  /*7df0*/  @!P0 BRA `(.L_x_40392) ;  /* 0x0000000000448947 */ /* 0x000fea0003800000 */
.L_x_40369:
        /* <DEDUP_REMOVED lines=16> */
.L_x_40393:
[----:B------:R-:W-:Y:S05]  /*7f00*/  EXIT ;  /* 0x000000000000794d */ /* 0x000fea0003800000 */
.L_x_40392:
        /* <DEDUP_REMOVED lines=13> */
.L_x_40395:
[----:B------:R-:W-:Y:S05]  /*7fe0*/  BSYNC.RECONVERGENT B0 ;  /* 0x0000000000007941 */ /* 0x000fea0003800200 */
.L_x_40394:
[----:B------:R-:W-:-:S05]  /*7ff0*/  LOP3.LUT R5, R0, 0x80, R5, 0xf8, !PT ;  /* 0x0000008000057812 */ /* 0x000fca00078ef805 */
[----:B------:R-:W-:Y:S01]  /*8000*/  STG.E.U8 desc[UR36][R2.64], R5 ;  /* 0x0000000502007986 */ /* 0x000fe2000c101124 */
[----:B------:R-:W-:Y:S05]  /*8010*/  EXIT ;  /* 0x000000000000794d */ /* 0x000fea0003800000 */
.L_x_40391:
        /* <DEDUP_REMOVED lines=12> */
.L_x_40397:
[----:B------:R-:W-:Y:S01]  /*80e0*/  IMAD.MOV.U32 R0, RZ, RZ, 0x7f ;  /* 0x0000007fff007424 */ /* 0x000fe200078e00ff */
[----:B------:R-:W-:-:S04]  /*80f0*/  ISETP.GT.U32.AND P0, PT, R4, 0x7f800000, PT ;  /* 0x7f8000000400780c */ /* 0x000fc80003f04070 */
[----:B------:R-:W-:-:S09]  /*8100*/  SEL R0, R0, 0x7c, P0 ;  /* 0x0000007c00007807 */ /* 0x000fd20000000000 */
.L_x_40398:
[----:B------:R-:W-:Y:S05]  /*8110*/  BSYNC.RECONVERGENT B0 ;  /* 0x0000000000007941 */ /* 0x000fea0003800200 */
.L_x_40396:
[----:B------:R-:W-:-:S04]  /*8120*/  SHF.R.U32.HI R5, RZ, 0x18, R5 ;  /* 0x00000018ff057819 */ /* 0x000fc80000011605 */
[----:B------:R-:W-:-:S05]  /*8130*/  LOP3.LUT R5, R0, 0x80, R5, 0xf8, !PT ;  /* 0x0000008000057812 */ /* 0x000fca00078ef805 */
[----:B------:R-:W-:Y:S01]  /*8140*/  STG.E.U8 desc[UR36][R2.64], R5 ;  /* 0x0000000502007986 */ /* 0x000fe2000c101124 */
[----:B------:R-:W-:Y:S05]  /*8150*/  EXIT ;  /* 0x000000000000794d */ /* 0x000fea0003800000 */
.L_x_40390:
[----:B-----5:R-:W0:Y:S02]  /*8160*/  I2F.S16 R0, R19 ;  /* 0x0000001300007306 */ /* 0x020e240000101400 */
[----:B0-----:R-:W-:-:S05]  /*8170*/  F2FP.BF16.F32.PACK_AB R0, RZ, R0 ;  /* 0x00000000ff00723e */ /* 0x001fca00000010ff */
[----:B------:R-:W-:Y:S01]  /*8180*/  STG.E.U16 desc[UR36][R2.64], R0 ;  /* 0x0000000002007986 */ /* 0x000fe2000c101524 */
[----:B------:R-:W-:Y:S05]  /*8190*/  EXIT ;  /* 0x000000000000794d */ /* 0x000fea0003800000 */
.L_x_40399:
        /* <DEDUP_REMOVED lines=14> */
.L_x_50257:


//--------------------- .text._ZN2at6native18elementwise_kernelILi128ELi4EZNS0_22gpu_kernel_impl_nocastINS0_13AUnaryFunctorIsssZZZNS0_21remainder_kernel_cudaERNS_18TensorIteratorBaseEENKUlvE_clEvENKUlvE3_clEvEUlssE_EEEEvS5_RKT_EUliE_EEviT1_ --------------------------
	.section	.text._ZN2at6native18elementwise_kernelILi128ELi4EZNS0_22gpu_kernel_impl_nocastINS0_13AUnaryFunctorIsssZZZNS0_21remainder_kernel_cudaERNS_18TensorIteratorBaseEENKUlvE_clEvENKUlvE3_clEvEUlssE_EEEEvS5_RKT_EUliE_EEviT1_,"ax",@progbits
	.align	128
        .global         _ZN2at6native18elementwise_kernelILi128ELi4EZNS0_22gpu_kernel_impl_nocastINS0_13AUnaryFunctorIsssZZZNS0_21remainder_kernel_cudaERNS_18TensorIteratorBaseEENKUlvE_clEvENKUlvE3_clEvEUlssE_EEEEvS5_RKT_EUliE_EEviT1_
        .type           _ZN2at6native18elementwise_kernelILi128ELi4EZNS0_22gpu_kernel_impl_nocastINS0_13AUnaryFunctorIsssZZZNS0_21remainder_kernel_cudaERNS_18TensorIteratorBaseEENKUlvE_clEvENKUlvE3_clEvEUlssE_EEEEvS5_RKT_EUliE_EEviT1_,@function
        .size           _ZN2at6native18elementwise_kernelILi128ELi4EZNS0_22gpu_kernel_impl_nocastINS0_13AUnaryFunctorIsssZZZNS0_21remainder_kernel_cudaERNS_18TensorIteratorBaseEENKUlvE_clEvENKUlvE3_clEvEUlssE_EEEEvS5_RKT_EUliE_EEviT1_,(.L_x_50258 - _ZN2at6native18elementwise_kernelILi128ELi4EZNS0_22gpu_kernel_impl_nocastINS0_13AUnaryFunctorIsssZZZNS0_21remainder_kernel_cudaERNS_18TensorIteratorBaseEENKUlvE_clEvENKUlvE3_clEvEUlssE_EEEEvS5_RKT_EUliE_EEviT1_)
        .other          _ZN2at6native18elementwise_kernelILi128ELi4EZNS0_22gpu_kernel_impl_nocastINS0_13AUnaryFunctorIsssZZZNS0_21remainder_kernel_cudaERNS_18TensorIteratorBaseEENKUlvE_clEvENKUlvE3_clEvEUlssE_EEEEvS5_RKT_EUliE_EEviT1_,@"STO_CUDA_ENTRY STV_DEFAULT"
_ZN2at6native18elementwise_kernelILi128ELi4EZNS0_22gpu_kernel_impl_nocastINS0_13AUnaryFunctorIsssZZZNS0_21remainder_kernel_cudaERNS_18TensorIteratorBaseEENKUlvE_clEvENKUlvE3_clEvEUlssE_EEEEvS5_RKT_EUliE_EEviT1_:
.text._ZN2at6native18elementwise_kernelILi128ELi4EZNS0_22gpu_kernel_impl_nocastINS0_13AUnaryFunctorIsssZZZNS0_21remainder_kernel_cudaERNS_18TensorIteratorBaseEENKUlvE_clEvENKUlvE3_clEvEUlssE_EEEEvS5_RKT_EUliE_EEviT1_:
        /* <DEDUP_REMOVED lines=17> */
[----:B0-----:R0:W2:Y:S01]  /*0110*/  LDG.E.U16 R4, desc[UR6][R2.64] ;  /* 0x0000000602047981 */ /* 0x0010a2000c1e1500 */
[----:B------:R-:W-:Y:S01]  /*0120*/  ISETP.GE.AND P2, PT, R0, RZ, PT ;  /* 0x000000ff0000720c */ /* 0x000fe20003f46270 */
[----:B------:R-:W-:Y:S01]  /*0130*/  VIADD R5, R5, 0x80 ;  /* 0x0000008005057836 */ /* 0x000fe20000000000 */
[----:B0-----:R-:W-:Y:S02]  /*0140*/  IABS R2, R0 ;  /* 0x0000000000027213 */ /* 0x001fe40000000000 */
[----:B--2---:R-:W-:-:S04]  /*0150*/  PRMT R8, R4, 0x9910, RZ ;  /* 0x0000991004087816 */ /* 0x004fc800000000ff */
[----:B------:R-:W-:-:S04]  /*0160*/  IABS R10, R8 ;  /* 0x00000008000a7213 */ /* 0x000fc80000000000 */
        /* <DEDUP_REMOVED lines=21> */
[----:B------:R-:W-:Y:S02]  /*02c0*/  PRMT R6, R2, 0x9910, RZ ;  /* 0x0000991002067816 */ /* 0x000fe400000000ff */
[----:B------:R-:W0:Y:S02]  /*02d0*/  LDC.64 R2, c[0x0][0x580] ;  /* 0x00016000ff027b82 */ /* 0x000e240000000a00 */
[----:B------:R-:W-:-:S04]  /*02e0*/  ISETP.GT.AND P0, PT, R6, -0x1, PT ;  /* 0xffffffff0600780c */ /* 0x000fc80003f04270 */
[----:B------:R-:W-:Y:S02]  /*02f0*/  SEL R4, R4, RZ, !P0 ;  /* 0x000000ff04047207 */ /* 0x000fe40004000000 */
[----:B------:R-:W-:Y:S02]  /*0300*/  ISETP.GE.AND P0, PT, R5, UR4, PT ;  /* 0x0000000405007c0c */ /* 0x000fe4000bf06270 */
[----:B------:R-:W-:-:S04]  /*0310*/  SEL R4, R4, RZ, P1 ;  /* 0x000000ff04047207 */ /* 0x000fc80000800000 */
[----:B------:R-:W-:-:S07]  /*0320*/  IADD3 R7, PT, PT, R7, R4, RZ ;  /* 0x0000000407077210 */ /* 0x000fce0007ffe0ff */
[----:B------:R-:W-:Y:S05]  /*0330*/  @P0 BREAK.RELIABLE B1 ;  /* 0x0000000000010942 */ /* 0x000fea0003800100 */
[----:B0-----:R0:W-:Y:S01]  /*0340*/  STG.E.U16 desc[UR6][R2.64], R7 ;  /* 0x0000000702007986 */ /* 0x0011e2000c101506 */
[----:B------:R-:W-:Y:S05]  /*0350*/  @P0 BRA `(.L_x_40404) ;  /* 0x0000000400280947 */ /* 0x000fea0003800000 */
[----:B0-----:R-:W0:Y:S02]  /*0360*/  LDC.64 R2, c[0x0][0x588] ;  /* 0x00016200ff027b82 */ /* 0x001e240000000a00 */
[----:B0-----:R-:W2:Y:S01]  /*0370*/  LDG.E.U16 R4, desc[UR6][R2.64] ;  /* 0x0000000602047981 */ /* 0x001ea2000c1e1500 */
[----:B------:R-:W-:Y:S01]  /*0380*/  IABS R12, R0 ;  /* 0x00000000000c7213 */ /* 0x000fe20000000000 */
[----:B------:R-:W-:Y:S01]  /*0390*/  VIADD R5, R5, 0x80 ;  /* 0x0000008005057836 */ /* 0x000fe20000000000 */
[----:B------:R-:W-:Y:S02]  /*03a0*/  ISETP.GE.AND P2, PT, R0, RZ, PT ;  /* 0x000000ff0000720c */ /* 0x000fe40003f46270 */
[----:B--2---:R-:W-:-:S04]  /*03b0*/  PRMT R8, R4, 0x9910, RZ ;  /* 0x0000991004087816 */ /* 0x004fc800000000ff */
[-C--:B------:R-:W-:Y:S02]  /*03c0*/  IABS R10, R8.reuse ;  /* 0x00000008000a7213 */ /* 0x080fe40000000000 */
        /* <DEDUP_REMOVED lines=27> */
[----:B0-----:R0:W-:Y:S02]  /*0580*/  STG.E.U16 desc[UR6][R2.64], R7 ;  /* 0x0000000702007986 */ /* 0x0011e4000c101506 */
.L_x_40403:
[----:B------:R-:W-:-:S13]  /*0590*/  ISETP.GE.AND P0, PT, R5, UR4, PT ;  /* 0x0000000405007c0c */ /* 0x000fda000bf06270 */
[----:B------:R-:W-:Y:S05]  /*05a0*/  @P0 BREAK.RELIABLE B1 ;  /* 0x0000000000010942 */ /* 0x000fea0003800100 */
[----:B------:R-:W-:Y:S05]  /*05b0*/  @P0 BRA `(.L_x_40404) ;  /* 0x0000000000900947 */ /* 0x000fea0003800000 */
[----:B------:R-:W-:Y:S05]  /*05c0*/  BSYNC.RELIABLE B1 ;  /* 0x0000000000017941 */ /* 0x000fea0003800100 */
.L_x_40402:
        /* <DEDUP_REMOVED lines=35> */
.L_x_40404:
[----:B------:R-:W-:Y:S05]  /*0800*/  BSYNC.RECONVERGENT B0 ;  /* 0x0000000000007941 */ /* 0x000fea0003800200 */
.L_x_40401:
[----:B------:R-:W-:Y:S05]  /*0810*/  WARPSYNC.ALL ;  /* 0x0000000000007948 */ /* 0x000fea0003800000 */
[----:B------:R-:W-:-:S13]  /*0820*/  ISETP.GE.AND P0, PT, R5, UR4, PT ;  /* 0x0000000405007c0c */ /* 0x000fda000bf06270 */
[----:B------:R-:W-:Y:S05]  /*0830*/  @P0 EXIT ;  /* 0x000000000000094d */ /* 0x000fea0003800000 */
[----:B01----:R-:W0:Y:S02]  /*0840*/  LDC.64 R2, c[0x0][0x588] ;  /* 0x00016200ff027b82 */ /* 0x003e240000000a00 */
[----:B0-----:R-:W2:Y:S01]  /*0850*/  LDG.E.U16 R6, desc[UR6][R2.64] ;  /* 0x0000000602067981 */ /* 0x001ea2000c1e1500 */
[----:B------:R-:W-:Y:S02]  /*0860*/  IABS R12, R0 ;  /* 0x00000000000c7213 */ /* 0x000fe40000000000 */
        /* <DEDUP_REMOVED lines=30> */
[----:B0-----:R-:W-:Y:S01]  /*0a50*/  STG.E.U16 desc[UR6][R2.64], R5 ;  /* 0x0000000502007986 */ /* 0x001fe2000c101506 */
[----:B------:R-:W-:Y:S05]  /*0a60*/  EXIT ;  /* 0x000000000000794d */ /* 0x000fea0003800000 */
.L_x_40400:
        /* <DEDUP_REMOVED lines=305> */
.L_x_40408:
[----:B------:R-:W0:Y:S02]  /*1d80*/  LDCU.128 UR8, c[0x0][0x580] ;  /* 0x0000b000ff0877ac */ /* 0x000e240008000c00 */
[----:B0-----:R-:W-:-:S04]  /*1d90*/  IADD3 R10, P0, PT, R4, UR10, RZ ;  /* 0x0000000a040a7c10 */ /* 0x001fc8000ff1e0ff */
[----:B------:R-:W-:-:S05]  /*1da0*/  IADD3.X R11, PT, PT, RZ, UR11, RZ, P0, !PT ;  /* 0x0000000bff0b7c10 */ /* 0x000fca00087fe4ff */
[----:B------:R0:W2:Y:S01]  /*1db0*/  LDG.E.U16 R4, desc[UR6][R10.64] ;  /* 0x000000060a047981 */ /* 0x0000a2000c1e1500 */
[----:B------:R-:W-:Y:S02]  /*1dc0*/  ISETP.GE.AND P2, PT, R0, RZ, PT ;  /* 0x000000ff0000720c */ /* 0x000fe40003f46270 */
[----:B------:R-:W-:Y:S02]  /*1dd0*/  IADD3 R5, PT, PT, R5, 0x80, RZ ;  /* 0x0000008005057810 */ /* 0x000fe40007ffe0ff */
[----:B0-----:R-:W-:Y:S02]  /*1de0*/  IABS R10, R0 ;  /* 0x00000000000a7213 */ /* 0x001fe40000000000 */
[----:B--2---:R-:W-:-:S04]  /*1df0*/  PRMT R13, R4, 0x9910, RZ ;  /* 0x00009910040d7816 */ /* 0x004fc800000000ff */
[-C--:B------:R-:W-:Y:S02]  /*1e00*/  IABS R12, R13.reuse ;  /* 0x0000000d000c7213 */ /* 0x080fe40000000000 */
[----:B------:R-:W-:Y:S02]  /*1e10*/  IABS R14, R13 ;  /* 0x0000000d000e7213 */ /* 0x000fe40000000000 */
[----:B------:R-:W0:Y:S08]  /*1e20*/  I2F.RP R6, R12 ;  /* 0x0000000c00067306 */ /* 0x000e300000209400 */
[----:B0-----:R-:W0:Y:S02]  /*1e30*/  MUFU.RCP R6, R6 ;  /* 0x0000000600067308 */ /* 0x001e240000001000 */
[----:B0-----:R-:W-:-:S02]  /*1e40*/  IADD3 R8, PT, PT, R6, 0xffffffe, RZ ;  /* 0x0ffffffe06087810 */ /* 0x001fc40007ffe0ff */
[----:B------:R-:W-:-:S04]  /*1e50*/  IADD3 R6, PT, PT, RZ, -R14, RZ ;  /* 0x8000000eff067210 */ /* 0x000fc80007ffe0ff */
        /* <DEDUP_REMOVED lines=22> */
[----:B------:R-:W-:Y:S02]  /*1fc0*/  IADD3 R9, PT, PT, R9, R4, RZ ;  /* 0x0000000409097210 */ /* 0x000fe40007ffe0ff */
[----:B------:R-:W-:-:S03]  /*1fd0*/  ISETP.GE.AND P0, PT, R5, UR4, PT ;  /* 0x0000000405007c0c */ /* 0x000fc6000bf06270 */
[----:B------:R0:W-:Y:S10]  /*1fe0*/  STG.E.U16 desc[UR6][R6.64], R9 ;  /* 0x0000000906007986 */ /* 0x0001f4000c101506 */
[----:B------:R-:W-:Y:S05]  /*1ff0*/  @P0 BREAK.RELIABLE B1 ;  /* 0x0000000000010942 */ /* 0x000fea0003800100 */
[----:B------:R-:W-:Y:S05]  /*2000*/  @P0 BRA `(.L_x_40409) ;  /* 0x0000002800880947 */ /* 0x000fea0003800000 */
[----:B------:R-:W1:Y:S01]  /*2010*/  LDCU.64 UR8, c[0x0][0x390] ;  /* 0x00007200ff0877ac */ /* 0x000e620008000a00 */
[----:B------:R-:W-:Y:S01]  /*2020*/  IMAD.MOV.U32 R4, RZ, RZ, RZ ;  /* 0x000000ffff047224 */ /* 0x000fe200078e00ff */
[----:B------:R-:W-:Y:S01]  /*2030*/  ISETP.NE.AND P0, PT, R3, RZ, PT ;  /* 0x000000ff0300720c */ /* 0x000fe20003f05270 */
[----:B------:R-:W2:Y:S01]  /*2040*/  LDCU UR5, c[0x0][0x38c] ;  /* 0x00007180ff0577ac */ /* 0x000ea20008000800 */
[----:B------:R-:W3:Y:S01]  /*2050*/  LDCU.64 UR10, c[0x0][0x4b8] ;  /* 0x00009700ff0a77ac */ /* 0x000ee20008000a00 */
[----:B-1----:R-:W-:-:S05]  /*2060*/  IMAD.HI.U32 R8, R5, UR8, R4 ;  /* 0x0000000805087c27 */ /* 0x002fca000f8e0004 */
[----:B0-----:R-:W-:-:S04]  /*2070*/  SHF.R.U32.HI R9, RZ, UR9, R8 ;  /* 0x00000009ff097c19 */ /* 0x001fc80008011608 */
[----:B------:R-:W-:-:S05]  /*2080*/  IADD3 R4, PT, PT, -R9, RZ, RZ ;  /* 0x000000ff09047210 */ /* 0x000fca0007ffe1ff */
[----:B--2---:R-:W-:-:S04]  /*2090*/  IMAD R4, R4, UR5, R5 ;  /* 0x0000000504047c24 */ /* 0x004fc8000f8e0205 */
[C---:B---3--:R-:W-:Y:S02]  /*20a0*/  IMAD R7, R4.reuse, UR10, RZ ;  /* 0x0000000a04077c24 */ /* 0x048fe4000f8e02ff */
        /* <DEDUP_REMOVED lines=287> */
.L_x_40410:
[----:B------:R-:W0:Y:S02]  /*32a0*/  LDCU.128 UR8, c[0x0][0x580] ;  /* 0x0000b000ff0877ac */ /* 0x000e240008000c00 */
[----:B0-----:R-:W-:-:S04]  /*32b0*/  IADD3 R10, P0, PT, R4, UR10, RZ ;  /* 0x0000000a040a7c10 */ /* 0x001fc8000ff1e0ff */
[----:B------:R-:W-:-:S05]  /*32c0*/  IADD3.X R11, PT, PT, RZ, UR11, RZ, P0, !PT ;  /* 0x0000000bff0b7c10 */ /* 0x000fca00087fe4ff */
[----:B------:R0:W2:Y:S01]  /*32d0*/  LDG.E.U16 R4, desc[UR6][R10.64] ;  /* 0x000000060a047981 */ /* 0x0000a2000c1e1500 */
[----:B------:R-:W-:Y:S01]  /*32e0*/  ISETP.GE.AND P2, PT, R0, RZ, PT ;  /* 0x000000ff0000720c */ /* 0x000fe20003f46270 */
[----:B------:R-:W-:Y:S01]  /*32f0*/  VIADD R5, R5, 0x80 ;  /* 0x0000008005057836 */ /* 0x000fe20000000000 */
[----:B0-----:R-:W-:Y:S02]  /*3300*/  IABS R10, R0 ;  /* 0x00000000000a7213 */ /* 0x001fe40000000000 */
[----:B--2---:R-:W-:-:S04]  /*3310*/  PRMT R13, R4, 0x9910, RZ ;  /* 0x00009910040d7816 */ /* 0x004fc800000000ff */
[-C--:B------:R-:W-:Y:S02]  /*3320*/  IABS R12, R13.reuse ;  /* 0x0000000d000c7213 */ /* 0x080fe40000000000 */
[----:B------:R-:W-:Y:S02]  /*3330*/  IABS R14, R13 ;  /* 0x0000000d000e7213 */ /* 0x000fe40000000000 */
[----:B------:R-:W0:Y:S08]  /*3340*/  I2F.RP R6, R12 ;  /* 0x0000000c00067306 */ /* 0x000e300000209400 */
[----:B0-----:R-:W0:Y:S02]  /*3350*/  MUFU.RCP R6, R6 ;  /* 0x0000000600067308 */ /* 0x001e240000001000 */
[----:B0-----:R-:W-:-:S02]  /*3360*/  VIADD R8, R6, 0xffffffe ;  /* 0x0ffffffe06087836 */ /* 0x001fc40000000000 */
[----:B------:R-:W-:-:S04]  /*3370*/  IMAD.MOV R6, RZ, RZ, -R14 ;  /* 0x000000ffff067224 */ /* 0x000fc800078e0a0e */
        /* <DEDUP_REMOVED lines=23> */
[----:B------:R0:W-:Y:S02]  /*34f0*/  STG.E.U16 desc[UR6][R6.64], R9 ;  /* 0x0000000906007986 */ /* 0x0001e4000c101506 */
.L_x_40407:
[----:B------:R-:W-:-:S13]  /*3500*/  ISETP.GE.AND P0, PT, R5, UR4, PT ;  /* 0x0000000405007c0c */ /* 0x000fda000bf06270 */
[----:B------:R-:W-:Y:S05]  /*3510*/  @P0 BREAK.RELIABLE B1 ;  /* 0x0000000000010942 */ /* 0x000fea0003800100 */
[----:B------:R-:W-:Y:S05]  /*3520*/  @P0 BRA `(.L_x_40409) ;  /* 0x0000001400400947 */ /* 0x000fea0003800000 */
[----:B------:R-:W-:Y:S05]  /*3530*/  BSYNC.RELIABLE B1 ;  /* 0x0000000000017941 */ /* 0x000fea0003800100 */
.L_x_40406:
[----:B------:R-:W1:Y:S01]  /*3540*/  LDCU.64 UR8, c[0x0][0x390] ;  /* 0x00007200ff0877ac */ /* 0x000e620008000a00 */
[----:B------:R-:W-:Y:S01]  /*3550*/  HFMA2 R4, -RZ, RZ, 0, 0 ;  /* 0x00000000ff047431 */ /* 0x000fe200000001ff */
[----:B------:R-:W-:Y:S01]  /*3560*/  ISETP.NE.AND P0, PT, R3, RZ, PT ;  /* 0x000000ff0300720c */ /* 0x000fe20003f05270 */
[----:B------:R-:W2:Y:S01]  /*3570*/  LDCU UR5, c[0x0][0x38c] ;  /* 0x00007180ff0577ac */ /* 0x000ea20008000800 */
[----:B------:R-:W3:Y:S02]  /*3580*/  LDCU.64 UR10, c[0x0][0x4b8] ;  /* 0x00009700ff0a77ac */ /* 0x000ee40008000a00 */
        /* <DEDUP_REMOVED lines=292> */
.L_x_40411:
[----:B------:R-:W0:Y:S02]  /*47d0*/  LDCU.128 UR8, c[0x0][0x580] ;  /* 0x0000b000ff0877ac */ /* 0x000e240008000c00 */
[----:B0-----:R-:W-:-:S05]  /*47e0*/  IADD3 R10, P0, PT, R4, UR10, RZ ;  /* 0x0000000a040a7c10 */ /* 0x001fca000ff1e0ff */
[----:B------:R-:W-:-:S05]  /*47f0*/  IMAD.X R11, RZ, RZ, UR11, P0 ;  /* 0x0000000bff0b7e24 */ /* 0x000fca00080e06ff */
        /* <DEDUP_REMOVED lines=35> */
.L_x_40409:
[----:B------:R-:W-:Y:S05]  /*4a30*/  BSYNC.RECONVERGENT B0 ;  /* 0x0000000000007941 */ /* 0x000fea0003800200 */
.L_x_40405:
[----:B------:R-:W-:Y:S05]  /*4a40*/  WARPSYNC.ALL ;  /* 0x0000000000007948 */ /* 0x000fea0003800000 */
[----:B------:R-:W-:-:S13]  /*4a50*/  ISETP.GE.AND P0, PT, R5, UR4, PT ;  /* 0x0000000405007c0c */ /* 0x000fda000bf06270 */
[----:B------:R-:W-:Y:S05]  /*4a60*/  @P0 EXIT ;  /* 0x000000000000094d */ /* 0x000fea0003800000 */
[----:B------:R-:W0:Y:S01]  /*4a70*/  LDCU.64 UR4, c[0x0][0x390] ;  /* 0x00007200ff0477ac */ /* 0x000e220008000a00 */
[----:B------:R-:W-:Y:S01]  /*4a80*/  HFMA2 R4, -RZ, RZ, 0, 0 ;  /* 0x00000000ff047431 */ /* 0x000fe200000001ff */
[----:B------:R-:W-:Y:S01]  /*4a90*/  ISETP.NE.AND P0, PT, R3, RZ, PT ;  /* 0x000000ff0300720c */ /* 0x000fe20003f05270 */
[----:B------:R-:W2:Y:S01]  /*4aa0*/  LDCU UR8, c[0x0][0x38c] ;  /* 0x00007180ff0877ac */ /* 0x000ea20008000800 */
[----:B------:R-:W3:Y:S02]  /*4ab0*/  LDCU.64 UR10, c[0x0][0x4b8] ;  /* 0x00009700ff0a77ac */ /* 0x000ee40008000a00 */
[----:B01----:R-:W-:-:S05]  /*4ac0*/  IMAD.HI.U32 R6, R5, UR4, R4 ;  /* 0x0000000405067c27 */ /* 0x003fca000f8e0004 */
[----:B------:R-:W-:-:S05]  /*4ad0*/  SHF.R.U32.HI R7, RZ, UR5, R6 ;  /* 0x00000005ff077c19 */ /* 0x000fca0008011606 */
[----:B------:R-:W-:-:S04]  /*4ae0*/  IMAD.MOV R4, RZ, RZ, -R7 ;  /* 0x000000ffff047224 */ /* 0x000fc800078e0a07 */
        /* <DEDUP_REMOVED lines=289> */
.L_x_40412:
[----:B------:R-:W0:Y:S02]  /*5d00*/  LDCU.128 UR8, c[0x0][0x580] ;  /* 0x0000b000ff0877ac */ /* 0x000e240008000c00 */
[----:B0-----:R-:W-:-:S04]  /*5d10*/  IADD3 R4, P0, PT, R4, UR10, RZ ;  /* 0x0000000a04047c10 */ /* 0x001fc8000ff1e0ff */
[----:B------:R-:W-:-:S05]  /*5d20*/  IADD3.X R5, PT, PT, RZ, UR11, RZ, P0, !PT ;  /* 0x0000000bff057c10 */ /* 0x000fca00087fe4ff */
[----:B------:R-:W2:Y:S01]  /*5d30*/  LDG.E.U16 R4, desc[UR6][R4.64] ;  /* 0x0000000604047981 */ /* 0x000ea2000c1e1500 */
[----:B------:R-:W-:Y:S02]  /*5d40*/  IABS R10, R0 ;  /* 0x00000000000a7213 */ /* 0x000fe40000000000 */
[----:B------:R-:W-:Y:S02]  /*5d50*/  ISETP.GE.AND P2, PT, R0, RZ, PT ;  /* 0x000000ff0000720c */ /* 0x000fe40003f46270 */
[----:B--2---:R-:W-:-:S04]  /*5d60*/  PRMT R9, R4, 0x9910, RZ ;  /* 0x0000991004097816 */ /* 0x004fc800000000ff */
[----:B------:R-:W-:-:S04]  /*5d70*/  IABS R8, R9 ;  /* 0x0000000900087213 */ /* 0x000fc80000000000 */
[----:B------:R-:W0:Y:S08]  /*5d80*/  I2F.RP R2, R8 ;  /* 0x0000000800027306 */ /* 0x000e300000209400 */
[----:B0-----:R-:W0:Y:S02]  /*5d90*/  MUFU.RCP R2, R2 ;  /* 0x0000000200027308 */ /* 0x001e240000001000 */
[----:B0-----:R-:W-:-:S06]  /*5da0*/  IADD3 R6, PT, PT, R2, 0xffffffe, RZ ;  /* 0x0ffffffe02067810 */ /* 0x001fcc0007ffe0ff */
[----:B------:R0:W1:Y:S02]  /*5db0*/  F2I.FTZ.U32.TRUNC.NTZ R7, R6 ;  /* 0x0000000600077305 */ /* 0x000064000021f000 */
[----:B0-----:R-:W-:Y:S01]  /*5dc0*/  MOV R6, RZ ;  /* 0x000000ff00067202 */ /* 0x001fe20000000f00 */
[----:B-1----:R-:W-:-:S04]  /*5dd0*/  IMAD.MOV R11, RZ, RZ, -R7 ;  /* 0x000000ffff0b7224 */ /* 0x002fc800078e0a07 */
        /* <DEDUP_REMOVED lines=24> */
.L_x_40413:
        /* <DEDUP_REMOVED lines=10> */
.L_x_50258:


//--------------------- .text._ZN2at6native27unrolled_elementwise_kernelINS0_13AUnaryFunctorIsssZZZNS0_21remainder_kernel_cudaERNS_18TensorIteratorBaseEENKUlvE_clEvENKUlvE3_clEvEUlssE_EESt5arrayIPcLm2EELi4E23TrivialOffsetCalculatorILi1EjESD_NS0_6memory15LoadWithoutCastENSE_16StoreWithoutCastEEEviT_T0_T2_T3_T4_T5_ --------------------------
	.section	.text._ZN2at6native27unrolled_elementwise_kernelINS0_13AUnaryFunctorIsssZZZNS0_21remainder_kernel_cudaERNS_18TensorIteratorBaseEENKUlvE_clEvENKUlvE3_clEvEUlssE_EESt5arrayIPcLm2EELi4E23TrivialOffsetCalculatorILi1EjESD_NS0_6memory15LoadWithoutCastENSE_16StoreWithoutCastEEEviT_T0_T2_T3_T4_T5_,"ax",@progbits
	.align	128
        .global         _ZN2at6native27unrolled_elementwise_kernelINS0_13AUnaryFunctorIsssZZZNS0_21remainder_kernel_cudaERNS_18TensorIteratorBaseEENKUlvE_clEvENKUlvE3_clEvEUlssE_EESt5arrayIPcLm2EELi4E23TrivialOffsetCalculatorILi1EjESD_NS0_6memory15LoadWithoutCastENSE_16StoreWithoutCastEEEviT_T0_T2_T3_T4_T5_
        .type           _ZN2at6native27unrolled_elementwise_kernelINS0_13AUnaryFunctorIsssZZZNS0_21remainder_kernel_cudaERNS_18TensorIteratorBaseEENKUlvE_clEvENKUlvE3_clEvEUlssE_EESt5arrayIPcLm2EELi4E23TrivialOffsetCalculatorILi1EjESD_NS0_6memory15LoadWithoutCastENSE_16StoreWithoutCastEEEviT_T0_T2_T3_T4_T5_,@function
        .size           _ZN2at6native27unrolled_elementwise_kernelINS0_13AUnaryFunctorIsssZZZNS0_21remainder_kernel_cudaERNS_18TensorIteratorBaseEENKUlvE_clEvENKUlvE3_clEvEUlssE_EESt5arrayIPcLm2EELi4E23TrivialOffsetCalculatorILi1EjESD_NS0_6memory15LoadWithoutCastENSE_16StoreWithoutCastEEEviT_T0_T2_T3_T4_T5_,(.L_x_50259 - _ZN2at6native27unrolled_elementwise_kernelINS0_13AUnaryFunctorIsssZZZNS0_21remainder_kernel_cudaERNS_18TensorIteratorBaseEENKUlvE_clEvENKUlvE3_clEvEUlssE_EESt5arrayIPcLm2EELi4E23TrivialOffsetCalculatorILi1EjESD_NS0_6memory15LoadWithoutCastENSE_16StoreWithoutCastEEEviT_T0_T2_T3_T4_T5_)
        .other          _ZN2at6native27unrolled_elementwise_kernelINS0_13AUnaryFunctorIsssZZZNS0_21remainder_kernel_cudaERNS_18TensorIteratorBaseEENKUlvE_clEvENKUlvE3_clEvEUlssE_EESt5arrayIPcLm2EELi4E23TrivialOffsetCalculatorILi1EjESD_NS0_6memory15LoadWithoutCastENSE_16StoreWithoutCastEEEviT_T0_T2_T3_T4_T5_,@"STO_CUDA_ENTRY STV_DEFAULT"
_ZN2at6native27unrolled_elementwise_kernelINS0_13AUnaryFunctorIsssZZZNS0_21remainder_kernel_cudaERNS_18TensorIteratorBaseEENKUlvE_clEvENKUlvE3_clEvEUlssE_EESt5arrayIPcLm2EELi4E23TrivialOffsetCalculatorILi1EjESD_NS0_6memory15LoadWithoutCastENSE_16StoreWithoutCastEEEviT_T0_T2_T3_T4_T5_:
.text._ZN2at6native27unrolled_elementwise_kernelINS0_13AUnaryFunctorIsssZZZNS0_21remainder_kernel_cudaERNS_18TensorIteratorBaseEENKUlvE_clEvENKUlvE3_clEvEUlssE_EESt5arrayIPcLm2EELi4E23TrivialOffsetCalculatorILi1EjESD_NS0_6memory15LoadWithoutCastENSE_16StoreWithoutCastEEEviT_T0_T2_T3_T4_T5_:
[----:B------:R-:W-:Y:S01]  /*0000*/  LDC R1, c[0x0][0x37c] ;  /* 0x0000df00ff017b82 */ /* 0x000fe20000000800 */
[----:B------:R-:W0:Y:S07]  /*0010*/  S2R R0, SR_CTAID.X ;  /* 0x0000000000007919 */ /* 0x000e2e0000002500 */
[----:B------:R-:W0:Y:S01]  /*0020*/  LDC R3, c[0x0][0x380] ;  /* 0x0000e000ff037b82 */ /* 0x000e220000000800 */
[----:B------:R-:W1:Y:S01]  /*0030*/  LDCU.64 UR4, c[0x0][0x358] ;  /* 0x00006b00ff0477ac */ /* 0x000e620008000a00 */
[----:B------:R-:W-:Y:S01]  /*0040*/  PRMT R6, RZ, 0x7610, R6 ;  /* 0x00007610ff067816 */ /* 0x000fe20000000006 */
[----:B------:R-:W2:Y:S01]  /*0050*/  S2R R7, SR_TID.X ;  /* 0x0000000000077919 */ /* 0x000ea20000002100 */
[----:B------:R-:W-:Y:S01]  /*0060*/  PRMT R8, RZ, 0x7610, R8 ;  /* 0x00007610ff087816 */ /* 0x000fe20000000008 */
[----:B0-----:R-:W-:-:S02]  /*0070*/  IMAD R4, R0, -0x200, R3 ;  /* 0xfffffe0000047824 */ /* 0x001fc400078e0203 */
[----:B--2---:R-:W-:-:S03]  /*0080*/  IMAD.MOV.U32 R5, RZ, RZ, R7 ;  /* 0x000000ffff057224 */ /* 0x004fc600078e0007 */
[----:B------:R-:W-:-:S13]  /*0090*/  ISETP.GE.AND P0, PT, R7, R4, PT ;  /* 0x000000040700720c */ /* 0x000fda0003f06270 */
[----:B------:R-:W-:Y:S01]  /*00a0*/  @!P0 VIADD R7, R5, 0x80 ;  /* 0x0000008005078836 */ /* 0x000fe20000000000 */
[----:B------:R-:W0:Y:S04]  /*00b0*/  @!P0 LDC.64 R12, c[0x0][0x390] ;  /* 0x0000e400ff0c8b82 */ /* 0x000e280000000a00 */
[----:B------:R-:W-:-:S13]  /*00c0*/  ISETP.GE.AND P1, PT, R7, R4, PT ;  /* 0x000000040700720c */ /* 0x000fda0003f26270 */
[----:B------:R-:W-:Y:S01]  /*00d0*/  @!P1 IMAD R9, R0, 0x200, R7 ;  /* 0x0000020000099824 */ /* 0x000fe200078e0207 */
[----:B------:R-:W-:Y:S01]  /*00e0*/  PRMT R10, RZ, 0x7610, R10 ;  /* 0x00007610ff0a7816 */ /* 0x000fe2000000000a */
[----:B------:R-:W-:Y:S01]  /*00f0*/  @!P1 VIADD R7, R7, 0x80 ;  /* 0x0000008007079836 */ /* 0x000fe20000000000 */
[----:B------:R-:W2:Y:S04]  /*0100*/  @!P1 LDC.64 R14, c[0x0][0x390] ;  /* 0x0000e400ff0e9b82 */ /* 0x000ea80000000a00 */
[----:B------:R-:W-:-:S13]  /*0110*/  ISETP.GE.AND P3, PT, R7, R4, PT ;  /* 0x000000040700720c */ /* 0x000fda0003f66270 */
[----:B------:R-:W-:Y:S01]  /*0120*/  @!P3 IMAD R19, R0, 0x200, R7 ;  /* 0x000002000013b824 */ /* 0x000fe200078e0207 */
[----:B------:R-:W3:Y:S01]  /*0130*/  @!P3 LDC.64 R2, c[0x0][0x390] ;  /* 0x0000e400ff02bb82 */ /* 0x000ee20000000a00 */
[----:B------:R-:W-:-:S05]  /*0140*/  @!P3 VIADD R7, R7, 0x80 ;  /* 0x000000800707b836 */ /* 0x000fca0000000000 */
[----:B------:R-:W-:Y:S01]  /*0150*/  ISETP.GE.AND P2, PT, R7, R4, PT ;  /* 0x000000040700720c */ /* 0x000fe20003f46270 */
[----:B--2---:R-:W-:-:S12]  /*0160*/  @!P1 IMAD.WIDE.U32 R14, R9, 0x2, R14 ;  /* 0x00000002090e9825 */ /* 0x004fd800078e000e */
[----:B------:R-:W2:Y:S01]  /*0170*/  @!P2 LDC.64 R16, c[0x0][0x390] ;  /* 0x0000e400ff10ab82 */ /* 0x000ea20000000a00 */
[----:B------:R-:W-:-:S07]  /*0180*/  @!P2 IMAD R7, R0, 0x200, R7 ;  /* 0x000002000007a824 */ /* 0x000fce00078e0207 */
[----:B------:R-:W4:Y:S01]  /*0190*/  LDC.U16 R20, c[0x0][0x386] ;  /* 0x0000e180ff147b82 */ /* 0x000f220000000400 */
[----:B---3--:R-:W-:Y:S01]  /*01a0*/  @!P3 IMAD.WIDE.U32 R18, R19, 0x2, R2 ;  /* 0x000000021312b825 */ /* 0x008fe200078e0002 */
[----:B------:R-:W-:Y:S01]  /*01b0*/  BSSY.RECONVERGENT B0, `(.L_x_40414) ;  /* 0x0000033000007945 */ /* 0x000fe20003800200 */
[----:B-1----:R-:W5:Y:S02]  /*01c0*/  @!P1 LDG.E.U16 R8, desc[UR4][R14.64] ;  /* 0x000000040e089981 */ /* 0x002f64000c1e1500 */
[----:B--2---:R-:W-:Y:S01]  /*01d0*/  @!P2 IMAD.WIDE.U32 R16, R7, 0x2, R16 ;  /* 0x000000020710a825 */ /* 0x004fe200078e0010 */
[----:B------:R-:W-:-:S03]  /*01e0*/  PRMT R7, RZ, 0x7610, R7 ;  /* 0x00007610ff077816 */ /* 0x000fc60000000007 */
[----:B------:R-:W-:Y:S01]  /*01f0*/  @!P0 IMAD R3, R0, 0x200, R5 ;  /* 0x0000020000038824 */ /* 0x000fe200078e0205 */
[----:B------:R1:W5:Y:S04]  /*0200*/  @!P2 LDG.E.U16 R6, desc[UR4][R16.64] ;  /* 0x000000041006a981 */ /* 0x000368000c1e1500 */
[----:B------:R2:W5:Y:S01]  /*0210*/  @!P3 LDG.E.U16 R7, desc[UR4][R18.64] ;  /* 0x000000041207b981 */ /* 0x000562000c1e1500 */
[----:B0-----:R-:W-:-:S05]  /*0220*/  @!P0 IMAD.WIDE.U32 R12, R3, 0x2, R12 ;  /* 0x00000002030c8825 */ /* 0x001fca00078e000c */
[----:B------:R2:W5:Y:S01]  /*0230*/  @!P0 LDG.E.U16 R10, desc[UR4][R12.64] ;  /* 0x000000040c0a8981 */ /* 0x000562000c1e1500 */
[----:B------:R-:W-:-:S13]  /*0240*/  ISETP.GE.AND P0, PT, R5, R4, PT ;  /* 0x000000040500720c */ /* 0x000fda0003f06270 */
[----:B------:R-:W0:Y:S01]  /*0250*/  @!P0 LDC.64 R2, c[0x0][0x388] ;  /* 0x0000e200ff028b82 */ /* 0x000e220000000a00 */
[C---:B------:R-:W-:Y:S02]  /*0260*/  VIADD R9, R5.reuse, 0x100 ;  /* 0x0000010005097836 */ /* 0x040fe40000000000 */
[C---:B------:R-:W-:Y:S02]  /*0270*/  VIADD R11, R5.reuse, 0x180 ;  /* 0x00000180050b7836 */ /* 0x040fe40000000000 */
[----:B-1----:R-:W-:Y:S01]  /*0280*/  VIADD R17, R5, 0x80 ;  /* 0x0000008005117836 */ /* 0x002fe20000000000 */
[-C--:B------:R-:W-:Y:S01]  /*0290*/  ISETP.GE.AND P1, PT, R9, R4.reuse, PT ;  /* 0x000000040900720c */ /* 0x080fe20003f26270 */
[----:B------:R-:W-:Y:S01]  /*02a0*/  @!P0 IMAD R15, R0, 0x200, R5 ;  /* 0x00000200000f8824 */ /* 0x000fe200078e0205 */
[-C--:B------:R-:W-:Y:S01]  /*02b0*/  ISETP.GE.AND P2, PT, R11, R4.reuse, PT ;  /* 0x000000040b00720c */ /* 0x080fe20003f46270 */
[----:B------:R-:W-:Y:S01]  /*02c0*/  @!P0 IMAD.MOV.U32 R5, RZ, RZ, R17 ;  /* 0x000000ffff058224 */ /* 0x000fe200078e0011 */
[----:B------:R-:W-:-:S02]  /*02d0*/  ISETP.GE.AND P4, PT, R17, R4, PT ;  /* 0x000000041100720c */ /* 0x000fc40003f86270 */
[----:B----4-:R-:W-:Y:S01]  /*02e0*/  PRMT R9, R20, 0x9910, RZ ;  /* 0x0000991014097816 */ /* 0x010fe200000000ff */
[----:B--2---:R-:W-:Y:S10]  /*02f0*/  @P0 BRA `(.L_x_40415) ;  /* 0x0000000000780947 */ /* 0x004ff40003800000 */
        /* <DEDUP_REMOVED lines=30> */
.L_x_40415:
[----:B------:R-:W-:Y:S05]  /*04e0*/  BSYNC.RECONVERGENT B0 ;  /* 0x0000000000007941 */ /* 0x000fea0003800200 */
.L_x_40414:
        /* <DEDUP_REMOVED lines=34> */
.L_x_40417:
[----:B------:R-:W-:Y:S05]  /*0710*/  BSYNC.RECONVERGENT B0 ;  /* 0x0000000000007941 */ /* 0x000fea0003800200 */
.L_x_40416:
        /* <DEDUP_REMOVED lines=32> */
.L_x_40419:
[----:B------:R-:W-:Y:S05]  /*0920*/  BSYNC.RECONVERGENT B0 ;  /* 0x0000000000007941 */ /* 0x000fea0003800200 */
.L_x_40418:
        /* <DEDUP_REMOVED lines=32> */
.L_x_40421:
[----:B------:R-:W-:Y:S05]  /*0b30*/  BSYNC.RECONVERGENT B0 ;  /* 0x0000000000007941 */ /* 0x000fea0003800200 */
.L_x_40420:
[----:B------:R0:W-:Y:S01]  /*0b40*/  @!P0 STG.E.U16 desc[UR4][R2.64], R11 ;  /* 0x0000000b02008986 */ /* 0x0001e2000c101504 */
[----:B------:R-:W-:Y:S04]  /*0b50*/  BSSY.RECONVERGENT B0, `(.L_x_40422) ;  /* 0x000000c000007945 */ /* 0x000fe80003800200 */
[----:B------:R-:W-:Y:S05]  /*0b60*/  @P3 BRA `(.L_x_40423) ;  /* 0x0000000000283947 */ /* 0x000fea0003800000 */
[----:B0-----:R-:W0:Y:S01]  /*0b70*/  LDC.64 R2, c[0x0][0x388] ;  /* 0x0000e200ff027b82 */ /* 0x001e220000000a00 */
[----:B------:R-:W-:Y:S02]  /*0b80*/  IMAD R11, R0, 0x200, R5 ;  /* 0x00000200000b7824 */ /* 0x000fe400078e0205 */
[----:B------:R-:W-:-:S05]  /*0b90*/  VIADD R5, R5, 0x80 ;  /* 0x0000008005057836 */ /* 0x000fca0000000000 */
[----:B------:R-:W-:-:S13]  /*0ba0*/  ISETP.GE.AND P0, PT, R5, R4, PT ;  /* 0x000000040500720c */ /* 0x000fda0003f06270 */
[----:B------:R-:W-:Y:S02]  /*0bb0*/  @!P0 IMAD R9, R0, 0x200, R5 ;  /* 0x0000020000098824 */ /* 0x000fe400078e0205 */
[----:B------:R-:W-:Y:S02]  /*0bc0*/  @!P0 VIADD R5, R5, 0x80 ;  /* 0x0000008005058836 */ /* 0x000fe40000000000 */
[----:B0----5:R-:W-:-:S04]  /*0bd0*/  IMAD.WIDE.U32 R10, R11, 0x2, R2 ;  /* 0x000000020b0a7825 */ /* 0x021fc800078e0002 */
[----:B------:R-:W-:Y:S01]  /*0be0*/  @!P0 IMAD.WIDE.U32 R2, R9, 0x2, R2 ;  /* 0x0000000209028825 */ /* 0x000fe200078e0002 */
[----:B------:R1:W-:Y:S04]  /*0bf0*/  STG.E.U16 desc[UR4][R10.64], R8 ;  /* 0x000000080a007986 */ /* 0x0003e8000c101504 */
[----:B------:R1:W-:Y:S02]  /*0c00*/  @!P0 STG.E.U16 desc[UR4][R2.64], R7 ;  /* 0x0000000702008986 */ /* 0x0003e4000c101504 */
.L_x_40423:
[----:B------:R-:W-:Y:S05]  /*0c10*/  BSYNC.RECONVERGENT B0 ;  /* 0x0000000000007941 */ /* 0x000fea0003800200 */
.L_x_40422:
[----:B------:R-:W-:-:S13]  /*0c20*/  ISETP.GE.AND P0, PT, R5, R4, PT ;  /* 0x000000040500720c */ /* 0x000fda0003f06270 */
[----:B------:R-:W-:Y:S05]  /*0c30*/  @P0 EXIT ;  /* 0x000000000000094d */ /* 0x000fea0003800000 */
[----:B01----:R-:W0:Y:S01]  /*0c40*/  LDC.64 R2, c[0x0][0x388] ;  /* 0x0000e200ff027b82 */ /* 0x003e220000000a00 */
[----:B------:R-:W-:-:S04]  /*0c50*/  IMAD R5, R0, 0x200, R5 ;  /* 0x0000020000057824 */ /* 0x000fc800078e0205 */
[----:B0-----:R-:W-:-:S05]  /*0c60*/  IMAD.WIDE.U32 R2, R5, 0x2, R2 ;  /* 0x0000000205027825 */ /* 0x001fca00078e0002 */
[----:B------:R-:W-:Y:S01]  /*0c70*/  STG.E.U16 desc[UR4][R2.64], R13 ;  /* 0x0000000d02007986 */ /* 0x000fe2000c101504 */
[----:B------:R-:W-:Y:S05]  /*0c80*/  EXIT ;  /* 0x000000000000794d */ /* 0x000fea0003800000 */
.L_x_40424:
        /* <DEDUP_REMOVED lines=15> */
.L_x_50259:


//--------------------- .text._ZN2at6native29vectorized_elementwise_kernelILi2ENS0_13AUnaryFunctorIsssZZZNS0_21remainder_kernel_cudaERNS_18TensorIteratorBaseEENKUlvE_clEvENKUlvE3_clEvEUlssE_EESt5arrayIPcLm2EEEEviT0_T1_ --------------------------
	.section	.text._ZN2at6native29vectorized_elementwise_kernelILi2ENS0_13AUnaryFunctorIsssZZZNS0_21remainder_kernel_cudaERNS_18TensorIteratorBaseEENKUlvE_clEvENKUlvE3_clEvEUlssE_EESt5arrayIPcLm2EEEEviT0_T1_,"ax",@progbits
	.align	128
        .global         _ZN2at6native29vectorized_elementwise_kernelILi2ENS0_13AUnaryFunctorIsssZZZNS0_21remainder_kernel_cudaERNS_18TensorIteratorBaseEENKUlvE_clEvENKUlvE3_clEvEUlssE_EESt5arrayIPcLm2EEEEviT0_T1_
        .type           _ZN2at6native29vectorized_elementwise_kernelILi2ENS0_13AUnaryFunctorIsssZZZNS0_21remainder_kernel_cudaERNS_18TensorIteratorBaseEENKUlvE_clEvENKUlvE3_clEvEUlssE_EESt5arrayIPcLm2EEEEviT0_T1_,@function
        .size           _ZN2at6native29vectorized_elementwise_kernelILi2ENS0_13AUnaryFunctorIsssZZZNS0_21remainder_kernel_cudaERNS_18TensorIteratorBaseEENKUlvE_clEvENKUlvE3_clEvEUlssE_EESt5arrayIPcLm2EEEEviT0_T1_,(.L_x_50260 - _ZN2at6native29vectorized_elementwise_kernelILi2ENS0_13AUnaryFunctorIsssZZZNS0_21remainder_kernel_cudaERNS_18TensorIteratorBaseEENKUlvE_clEvENKUlvE3_clEvEUlssE_EESt5arrayIPcLm2EEEEviT0_T1_)
        .other          _ZN2at6native29vectorized_elementwise_kernelILi2ENS0_13AUnaryFunctorIsssZZZNS0_21remainder_kernel_cudaERNS_18TensorIteratorBaseEENKUlvE_clEvENKUlvE3_clEvEUlssE_EESt5arrayIPcLm2EEEEviT0_T1_,@"STO_CUDA_ENTRY STV_DEFAULT"
_ZN2at6native29vectorized_elementwise_kernelILi2ENS0_13AUnaryFunctorIsssZZZNS0_21remainder_kernel_cudaERNS_18TensorIteratorBaseEENKUlvE_clEvENKUlvE3_clEvEUlssE_EESt5arrayIPcLm2EEEEviT0_T1_:
.text._ZN2at6native29vectorized_elementwise_kernelILi2ENS0_13AUnaryFunctorIsssZZZNS0_21remainder_kernel_cudaERNS_18TensorIteratorBaseEENKUlvE_clEvENKUlvE3_clEvEUlssE_EESt5arrayIPcLm2EEEEviT0_T1_:
        /* <DEDUP_REMOVED lines=22> */
[C---:B------:R-:W-:Y:S02]  /*0160*/  ISETP.GE.U32.AND P4, PT, R3.reuse, R0, PT ;  /* 0x000000000300720c */ /* 0x040fe40003f86070 */
[----:B------:R0:W5:Y:S11]  /*0170*/  @!P6 LDG.E.U16 R2, desc[UR4][R24.64] ;  /* 0x000000041802e981 */ /* 0x000176000c1e1500 */
        /* <DEDUP_REMOVED lines=12> */
[----:B------:R-:W-:Y:S02]  /*0240*/  @!P1 IMAD.IADD R17, R22, 0x1, R3 ;  /* 0x0000000116119824 */ /* 0x000fe400078e0203 */
[----:B------:R-:W-:-:S05]  /*0250*/  @!P1 VIADD R3, R3, 0x80 ;  /* 0x0000008003039836 */ /* 0x000fca0000000000 */
[----:B------:R-:W-:Y:S01]  /*0260*/  ISETP.GE.U32.AND P6, PT, R3, R0, PT ;  /* 0x000000000300720c */ /* 0x000fe20003fc6070 */
[----:B-1----:R-:W-:-:S12]  /*0270*/  @!P5 IMAD.WIDE.U32 R20, R21, 0x2, R8 ;  /* 0x000000021514d825 */ /* 0x002fd800078e0008 */
[----:B------:R-:W1:Y:S01]  /*0280*/  @!P6 LDC.64 R8, c[0x0][0x390] ;  /* 0x0000e400ff08eb82 */ /* 0x000e620000000a00 */
[----:B0-----:R-:W-:Y:S01]  /*0290*/  @!P6 IMAD.IADD R25, R22, 0x1, R3 ;  /* 0x000000011619e824 */ /* 0x001fe200078e0203 */
[----:B------:R-:W-:Y:S01]  /*02a0*/  PRMT R14, RZ, 0x7610, R14 ;  /* 0x00007610ff0e7816 */ /* 0x000fe2000000000e */
[----:B---3--:R-:W-:Y:S01]  /*02b0*/  @!P3 IMAD.WIDE.U32 R28, R15, 0x2, R12 ;  /* 0x000000020f1cb825 */ /* 0x008fe200078e000c */
[----:B------:R-:W-:Y:S02]  /*02c0*/  PRMT R6, RZ, 0x7610, R6 ;  /* 0x00007610ff067816 */ /* 0x000fe40000000006 */
[----:B------:R-:W-:Y:S01]  /*02d0*/  PRMT R15, RZ, 0x7610, R15 ;  /* 0x00007610ff0f7816 */ /* 0x000fe2000000000f */
[----:B----4-:R-:W-:Y:S01]  /*02e0*/  @!P2 IMAD.WIDE.U32 R18, R19, 0x2, R10 ;  /* 0x000000021312a825 */ /* 0x010fe200078e000a */
[----:B------:R-:W-:Y:S02]  /*02f0*/  PRMT R10, RZ, 0x7610, R10 ;  /* 0x00007610ff0a7816 */ /* 0x000fe4000000000a */
[----:B------:R-:W5:Y:S01]  /*0300*/  @!P3 LDG.E.U16 R6, desc[UR4][R28.64] ;  /* 0x000000041c06b981 */ /* 0x000f62000c1e1500 */
[----:B--2---:R-:W-:Y:S01]  /*0310*/  @!P4 IMAD.WIDE.U32 R26, R27, 0x2, R4 ;  /* 0x000000021b1ac825 */ /* 0x004fe200078e0004 */
[----:B------:R-:W-:Y:S01]  /*0320*/  PRMT R16, RZ, 0x7610, R16 ;  /* 0x00007610ff107816 */ /* 0x000fe20000000010 */
[----:B------:R-:W0:Y:S01]  /*0330*/  @!P1 LDC.64 R4, c[0x0][0x390] ;  /* 0x0000e400ff049b82 */ /* 0x000e220000000a00 */
[----:B------:R-:W5:Y:S04]  /*0340*/  @!P2 LDG.E.U16 R15, desc[UR4][R18.64] ;  /* 0x00000004120fa981 */ /* 0x000f68000c1e1500 */
[----:B------:R-:W5:Y:S04]  /*0350*/  @!P4 LDG.E.U16 R14, desc[UR4][R26.64] ;  /* 0x000000041a0ec981 */ /* 0x000f68000c1e1500 */
[----:B------:R2:W5:Y:S01]  /*0360*/  @!P5 LDG.E.U16 R16, desc[UR4][R20.64] ;  /* 0x000000041410d981 */ /* 0x000562000c1e1500 */
[----:B-1----:R-:W-:-:S05]  /*0370*/  @!P6 IMAD.WIDE.U32 R24, R25, 0x2, R8 ;  /* 0x000000021918e825 */ /* 0x002fca00078e0008 */
[----:B------:R1:W5:Y:S01]  /*0380*/  @!P6 LDG.E.U16 R10, desc[UR4][R24.64] ;  /* 0x00000004180ae981 */ /* 0x000362000c1e1500 */
[----:B--2---:R-:W2:Y:S01]  /*0390*/  @!P0 LDC.64 R20, c[0x0][0x390] ;  /* 0x0000e400ff148b82 */ /* 0x004ea20000000a00 */
[----:B------:R-:W-:-:S07]  /*03a0*/  @!P0 IMAD.IADD R3, R22, 0x1, R7 ;  /* 0x0000000116038824 */ /* 0x000fce00078e0207 */
[----:B------:R-:W3:Y:S01]  /*03b0*/  LDC.U16 R8, c[0x0][0x386] ;  /* 0x0000e180ff087b82 */ /* 0x000ee20000000400 */
[----:B--2---:R-:W-:Y:S01]  /*03c0*/  @!P0 IMAD.WIDE.U32 R20, R3, 0x2, R20 ;  /* 0x0000000203148825 */ /* 0x004fe200078e0014 */
[----:B------:R-:W-:-:S06]  /*03d0*/  PRMT R3, RZ, 0x7610, R3 ;  /* 0x00007610ff037816 */ /* 0x000fcc0000000003 */
[----:B------:R1:W5:Y:S01]  /*03e0*/  @!P0 LDG.E.U16 R3, desc[UR4][R20.64] ;  /* 0x0000000414038981 */ /* 0x000362000c1e1500 */
[-C--:B------:R-:W-:Y:S01]  /*03f0*/  ISETP.GE.U32.AND P0, PT, R7, R0.reuse, PT ;  /* 0x000000000700720c */ /* 0x080fe20003f06070 */
[----:B0-----:R-:W-:Y:S01]  /*0400*/  @!P1 IMAD.WIDE.U32 R4, R17, 0x2, R4 ;  /* 0x0000000211049825 */ /* 0x001fe200078e0004 */
[----:B------:R-:W-:Y:S01]  /*0410*/  PRMT R13, RZ, 0x7610, R13 ;  /* 0x00007610ff0d7816 */ /* 0x000fe2000000000d */
[----:B------:R-:W-:Y:S02]  /*0420*/  BSSY.RECONVERGENT B0, `(.L_x_40426) ;  /* 0x0000024000007945 */ /* 0x000fe40003800200 */
[----:B------:R-:W-:Y:S01]  /*0430*/  VIADD R9, R7, 0x80 ;  /* 0x0000008007097836 */ /* 0x000fe20000000000 */
[----:B---3--:R-:W-:Y:S02]  /*0440*/  PRMT R12, R8, 0x9910, RZ ;  /* 0x00009910080c7816 */ /* 0x008fe400000000ff */
[----:B------:R1:W5:Y:S02]  /*0450*/  @!P1 LDG.E.U16 R13, desc[UR4][R4.64] ;  /* 0x00000004040d9981 */ /* 0x000364000c1e1500 */
[----:B------:R-:W-:-:S03]  /*0460*/  ISETP.GE.U32.AND P1, PT, R9, R0, PT ;  /* 0x000000000900720c */ /* 0x000fc60003f26070 */
[----:B------:R-:W-:Y:S10]  /*0470*/  @P0 BRA `(.L_x_40427) ;  /* 0x0000000000780947 */ /* 0x000ff40003800000 */
[----:B-----5:R-:W-:Y:S02]  /*0480*/  PRMT R8, R3, 0x9910, RZ ;  /* 0x0000991003087816 */ /* 0x020fe400000000ff */
[----:B------:R-:W-:Y:S02]  /*0490*/  ISETP.GE.AND P4, PT, R12, RZ, PT ;  /* 0x000000ff0c00720c */ /* 0x000fe40003f86270 */
[----:B------:R-:W-:-:S04]  /*04a0*/  IABS R11, R8 ;  /* 0x00000008000b7213 */ /* 0x000fc80000000000 */
[----:B------:R-:W0:Y:S08]  /*04b0*/  I2F.RP R17, R11 ;  /* 0x0000000b00117306 */ /* 0x000e300000209400 */
[----:B0-----:R-:W1:Y:S02]  /*04c0*/  MUFU.RCP R17, R17 ;  /* 0x0000001100117308 */ /* 0x001e640000001000 */
[----:B-1----:R-:W-:-:S06]  /*04d0*/  VIADD R4, R17, 0xffffffe ;  /* 0x0ffffffe11047836 */ /* 0x002fcc0000000000 */
        /* <DEDUP_REMOVED lines=24> */
.L_x_40427:
[----:B------:R-:W-:Y:S05]  /*0660*/  BSYNC.RECONVERGENT B0 ;  /* 0x0000000000007941 */ /* 0x000fea0003800200 */
.L_x_40426:
[----:B------:R-:W-:Y:S04]  /*0670*/  BSSY.RECONVERGENT B0, `(.L_x_40428) ;  /* 0x0000020000007945 */ /* 0x000fe80003800200 */
[----:B------:R-:W-:Y:S05]  /*0680*/  @P1 BRA `(.L_x_40429) ;  /* 0x0000000000781947 */ /* 0x000fea0003800000 */
[----:B-----5:R-:W-:Y:S02]  /*0690*/  PRMT R3, R2, 0x9910, RZ ;  /* 0x0000991002037816 */ /* 0x020fe400000000ff */
[----:B-1----:R-:W-:Y:S02]  /*06a0*/  IABS R20, R12 ;  /* 0x0000000c00147213 */ /* 0x002fe40000000000 */
[-C--:B------:R-:W-:Y:S02]  /*06b0*/  IABS R8, R3.reuse ;  /* 0x0000000300087213 */ /* 0x080fe40000000000 */
[----:B------:R-:W-:Y:S02]  /*06c0*/  IABS R18, R3 ;  /* 0x0000000300127213 */ /* 0x000fe40000000000 */
[----:B------:R-:W0:Y:S01]  /*06d0*/  I2F.RP R17, R8 ;  /* 0x0000000800117306 */ /* 0x000e220000209400 */
[----:B------:R-:W-:Y:S02]  /*06e0*/  ISETP.GE.AND P3, PT, R12, RZ, PT ;  /* 0x000000ff0c00720c */ /* 0x000fe40003f66270 */
[----:B------:R-:W-:-:S05]  /*06f0*/  IMAD.MOV R18, RZ, RZ, -R18 ;  /* 0x000000ffff127224 */ /* 0x000fca00078e0a12 */
        /* <DEDUP_REMOVED lines=23> */
.L_x_40429:
[----:B------:R-:W-:Y:S05]  /*0870*/  BSYNC.RECONVERGENT B0 ;  /* 0x0000000000007941 */ /* 0x000fea0003800200 */
.L_x_40428:
[----:B-----5:R-:W0:Y:S01]  /*0880*/  @!P0 LDC.64 R2, c[0x0][0x388] ;  /* 0x0000e200ff028b82 */ /* 0x020e220000000a00 */
[----:B-1----:R-:W-:Y:S01]  /*0890*/  VIADD R5, R7, 0x100 ;  /* 0x0000010007057836 */ /* 0x002fe20000000000 */
[----:B------:R-:W-:Y:S04]  /*08a0*/  BSSY.RECONVERGENT B0, `(.L_x_40430) ;  /* 0x0000021000007945 */ /* 0x000fe80003800200 */
[----:B------:R-:W-:-:S13]  /*08b0*/  ISETP.GE.U32.AND P1, PT, R5, R0, PT ;  /* 0x000000000500720c */ /* 0x000fda0003f26070 */
[----:B------:R-:W-:Y:S05]  /*08c0*/  @P1 BRA `(.L_x_40431) ;  /* 0x0000000000781947 */ /* 0x000fea0003800000 */
[----:B------:R-:W-:Y:S02]  /*08d0*/  PRMT R17, R16, 0x9910, RZ ;  /* 0x0000991010117816 */ /* 0x000fe400000000ff */
[----:B------:R-:W-:Y:S02]  /*08e0*/  IABS R24, R12 ;  /* 0x0000000c00187213 */ /* 0x000fe40000000000 */
[-C--:B------:R-:W-:Y:S02]  /*08f0*/  IABS R18, R17.reuse ;  /* 0x0000001100127213 */ /* 0x080fe40000000000 */
[----:B------:R-:W-:Y:S02]  /*0900*/  IABS R20, R17 ;  /* 0x0000001100147213 */ /* 0x000fe40000000000 */
[----:B------:R-:W1:Y:S01]  /*0910*/  I2F.RP R19, R18 ;  /* 0x0000001200137306 */ /* 0x000e620000209400 */
[----:B------:R-:W-:Y:S02]  /*0920*/  ISETP.GE.AND P3, PT, R12, RZ, PT ;  /* 0x000000ff0c00720c */ /* 0x000fe40003f66270 */
[----:B------:R-:W-:-:S05]  /*0930*/  IMAD.MOV R20, RZ, RZ, -R20 ;  /* 0x000000ffff147224 */ /* 0x000fca00078e0a14 */
        /* <DEDUP_REMOVED lines=23> */
.L_x_40431:
[----:B------:R-:W-:Y:S05]  /*0ab0*/  BSYNC.RECONVERGENT B0 ;  /* 0x0000000000007941 */ /* 0x000fea0003800200 */
.L_x_40430:
[C---:B------:R-:W-:Y:S01]  /*0ac0*/  VIADD R5, R7.reuse, 0x180 ;  /* 0x0000018007057836 */ /* 0x040fe20000000000 */
[----:B------:R-:W-:Y:S01]  /*0ad0*/  BSSY.RECONVERGENT B0, `(.L_x_40432) ;  /* 0x0000029000007945 */ /* 0x000fe20003800200 */
[C---:B------:R-:W-:Y:S02]  /*0ae0*/  VIADD R17, R7.reuse, 0x200 ;  /* 0x0000020007117836 */ /* 0x040fe40000000000 */
[----:B------:R-:W-:Y:S01]  /*0af0*/  VIADD R19, R7, 0x280 ;  /* 0x0000028007137836 */ /* 0x000fe20000000000 */
[-C--:B------:R-:W-:Y:S01]  /*0b00*/  ISETP.GE.U32.AND P3, PT, R5, R0.reuse, PT ;  /* 0x000000000500720c */ /* 0x080fe20003f66070 */
[----:B------:R-:W-:Y:S01]  /*0b10*/  VIADD R21, R7, 0x300 ;  /* 0x0000030007157836 */ /* 0x000fe20000000000 */
[-C--:B------:R-:W-:Y:S01]  /*0b20*/  ISETP.GE.U32.AND P4, PT, R17, R0.reuse, PT ;  /* 0x000000001100720c */ /* 0x080fe20003f86070 */
[----:B------:R-:W-:Y:S01]  /*0b30*/  VIADD R17, R7, 0x380 ;  /* 0x0000038007117836 */ /* 0x000fe20000000000 */
[-C--:B------:R-:W-:Y:S02]  /*0b40*/  ISETP.GE.U32.AND P1, PT, R19, R0.reuse, PT ;  /* 0x000000001300720c */ /* 0x080fe40003f26070 */
[----:B------:R-:W-:-:S07]  /*0b50*/  ISETP.GE.U32.AND P2, PT, R21, R0, PT ;  /* 0x000000001500720c */ /* 0x000fce0003f46070 */
[----:B------:R-:W-:Y:S06]  /*0b60*/  @P3 BRA `(.L_x_40433) ;  /* 0x00000000007c3947 */ /* 0x000fec0003800000 */
[----:B------:R-:W-:Y:S02]  /*0b70*/  PRMT R18, R14, 0x9910, RZ ;  /* 0x000099100e127816 */ /* 0x000fe400000000ff */
        /* <DEDUP_REMOVED lines=30> */
.L_x_40433:
[----:B------:R-:W-:Y:S05]  /*0d60*/  BSYNC.RECONVERGENT B0 ;  /* 0x0000000000007941 */ /* 0x000fea0003800200 */
.L_x_40432:
[----:B------:R-:W-:Y:S01]  /*0d70*/  @!P0 IMAD.IADD R5, R22, 0x1, R7 ;  /* 0x0000000116058824 */ /* 0x000fe200078e0207 */
[----:B------:R-:W-:Y:S01]  /*0d80*/  BSSY.RECONVERGENT B0, `(.L_x_40434) ;  /* 0x0000022000007945 */ /* 0x000fe20003800200 */
[----:B------:R-:W-:Y:S02]  /*0d90*/  ISETP.GE.U32.AND P3, PT, R17, R0, PT ;  /* 0x000000001100720c */ /* 0x000fe40003f66070 */
[----:B0-----:R-:W-:Y:S01]  /*0da0*/  @!P0 IMAD.WIDE.U32 R2, R5, 0x2, R2 ;  /* 0x0000000205028825 */ /* 0x001fe200078e0002 */
[----:B------:R-:W-:Y:S10]  /*0db0*/  @P4 BRA `(.L_x_40435) ;  /* 0x0000000000784947 */ /* 0x000ff40003800000 */
[----:B------:R-:W-:Y:S02]  /*0dc0*/  PRMT R17, R6, 0x9910, RZ ;  /* 0x0000991006117816 */ /* 0x000fe400000000ff */
[----:B------:R-:W-:Y:S02]  /*0dd0*/  IABS R24, R12 ;  /* 0x0000000c00187213 */ /* 0x000fe40000000000 */
        /* <DEDUP_REMOVED lines=28> */
.L_x_40435:
[----:B------:R-:W-:Y:S05]  /*0fa0*/  BSYNC.RECONVERGENT B0 ;  /* 0x0000000000007941 */ /* 0x000fea0003800200 */
.L_x_40434:
[----:B------:R-:W-:Y:S04]  /*0fb0*/  BSSY.RECONVERGENT B0, `(.L_x_40436) ;  /* 0x0000020000007945 */ /* 0x000fe80003800200 */
[----:B------:R-:W-:Y:S05]  /*0fc0*/  @P1 BRA `(.L_x_40437) ;  /* 0x0000000000781947 */ /* 0x000fea0003800000 */
        /* <DEDUP_REMOVED lines=30> */
.L_x_40437:
[----:B------:R-:W-:Y:S05]  /*11b0*/  BSYNC.RECONVERGENT B0 ;  /* 0x0000000000007941 */ /* 0x000fea0003800200 */
.L_x_40436:
        /* <DEDUP_REMOVED lines=32> */
.L_x_40439:
[----:B------:R-:W-:Y:S05]  /*13c0*/  BSYNC.RECONVERGENT B0 ;  /* 0x0000000000007941 */ /* 0x000fea0003800200 */
.L_x_40438:
        /* <DEDUP_REMOVED lines=32> */
.L_x_40441:
[----:B------:R-:W-:Y:S05]  /*15d0*/  BSYNC.RECONVERGENT B0 ;  /* 0x0000000000007941 */ /* 0x000fea0003800200 */
.L_x_40440:
        /* <DEDUP_REMOVED lines=18> */
.L_x_40444:
[----:B------:R-:W-:-:S13]  /*1700*/  ISETP.GE.U32.AND P0, PT, R7, R0, PT ;  /* 0x000000000700720c */ /* 0x000fda0003f06070 */
[----:B------:R-:W-:Y:S05]  /*1710*/  @P0 BRA `(.L_x_40446) ;  /* 0x0000000000300947 */ /* 0x000fea0003800000 */
[----:B0-----:R-:W0:Y:S01]  /*1720*/  LDC.64 R2, c[0x0][0x388] ;  /* 0x0000e200ff027b82 */ /* 0x001e220000000a00 */
[----:B------:R-:W-:Y:S02]  /*1730*/  IMAD.IADD R5, R22, 0x1, R7 ;  /* 0x0000000116057824 */ /* 0x000fe400078e0207 */
[----:B------:R-:W-:Y:S02]  /*1740*/  VIADD R7, R7, 0x80 ;  /* 0x0000008007077836 */ /* 0x000fe40000000000 */
[----:B0-----:R-:W-:-:S05]  /*1750*/  IMAD.WIDE.U32 R2, R5, 0x2, R2 ;  /* 0x0000000205027825 */ /* 0x001fca00078e0002 */
[----:B------:R1:W-:Y:S02]  /*1760*/  STG.E.U16 desc[UR4][R2.64], R14 ;  /* 0x0000000e02007986 */ /* 0x0003e4000c101504 */
.L_x_40445:
[----:B------:R-:W-:-:S13]  /*1770*/  ISETP.GE.U32.AND P0, PT, R7, R0, PT ;  /* 0x000000000700720c */ /* 0x000fda0003f06070 */
[----:B------:R-:W-:Y:S05]  /*1780*/  @P0 BRA `(.L_x_40447) ;  /* 0x0000000000340947 */ /* 0x000fea0003800000 */
[----:B01----:R-:W0:Y:S01]  /*1790*/  LDC.64 R2, c[0x0][0x388] ;  /* 0x0000e200ff027b82 */ /* 0x003e220000000a00 */
[----:B------:R-:W-:Y:S02]  /*17a0*/  IMAD.IADD R5, R22, 0x1, R7 ;  /* 0x0000000116057824 */ /* 0x000fe400078e0207 */
[----:B------:R-:W-:Y:S02]  /*17b0*/  VIADD R7, R7, 0x80 ;  /* 0x0000008007077836 */ /* 0x000fe40000000000 */
[----:B0-----:R-:W-:-:S05]  /*17c0*/  IMAD.WIDE.U32 R2, R5, 0x2, R2 ;  /* 0x0000000205027825 */ /* 0x001fca00078e0002 */
[----:B------:R1:W-:Y:S02]  /*17d0*/  STG.E.U16 desc[UR4][R2.64], R6 ;  /* 0x0000000602007986 */ /* 0x0003e4000c101504 */
.L_x_40446:
        /* <DEDUP_REMOVED lines=8> */
.L_x_40447:
[----:B------:R-:W-:Y:S05]  /*1860*/  BSYNC.RELIABLE B1 ;  /* 0x0000000000017941 */ /* 0x000fea0003800100 */
.L_x_40443:
[----:B------:R-:W-:-:S13]  /*1870*/  ISETP.GE.U32.AND P0, PT, R7, R0, PT ;  /* 0x000000000700720c */ /* 0x000fda0003f06070 */
[----:B012---:R-:W0:Y:S01]  /*1880*/  @!P0 LDC.64 R2, c[0x0][0x388] ;  /* 0x0000e200ff028b82 */ /* 0x007e220000000a00 */
[----:B------:R-:W-:Y:S02]  /*1890*/  @!P0 IMAD.IADD R5, R22, 0x1, R7 ;  /* 0x0000000116058824 */ /* 0x000fe400078e0207 */
[----:B------:R-:W-:Y:S02]  /*18a0*/  @!P0 VIADD R7, R7, 0x80 ;  /* 0x0000008007078836 */ /* 0x000fe40000000000 */
[----:B0-----:R-:W-:-:S05]  /*18b0*/  @!P0 IMAD.WIDE.U32 R2, R5, 0x2, R2 ;  /* 0x0000000205028825 */ /* 0x001fca00078e0002 */
[----:B------:R2:W-:Y:S02]  /*18c0*/  @!P0 STG.E.U16 desc[UR4][R2.64], R13 ;  /* 0x0000000d02008986 */ /* 0x0005e4000c101504 */
.L_x_40448:
[----:B------:R-:W-:Y:S05]  /*18d0*/  BSYNC.RECONVERGENT B0 ;  /* 0x0000000000007941 */ /* 0x000fea0003800200 */
.L_x_40442:
        /* <DEDUP_REMOVED lines=8> */
.L_x_40425:
        /* <DEDUP_REMOVED lines=14> */
[----:B0-----:R-:W-:Y:S01]  /*1a40*/  IMAD.MOV.U32 R3, RZ, RZ, R0 ;  /* 0x000000ffff037224 */ /* 0x001fe200078e0000 */
[----:B------:R-:W-:-:S02]  /*1a50*/  PRMT R2, R11, 0xbb32, RZ ;  /* 0x0000bb320b027816 */ /* 0x000fc400000000ff */
[----:B------:R-:W-:Y:S02]  /*1a60*/  IABS R19, R21 ;  /* 0x0000001500137213 */ /* 0x000fe40000000000 */
[----:B------:R-:W0:Y:S01]  /*1a70*/  I2F.RP R23, R3 ;  /* 0x0000000300177306 */ /* 0x000e220000209400 */
[----:B------:R-:W-:Y:S02]  /*1a80*/  IABS R0, R2 ;  /* 0x0000000200007213 */ /* 0x000fe40000000000 */
[----:B----4-:R-:W-:Y:S02]  /*1a90*/  PRMT R9, R5, 0x9910, RZ ;  /* 0x0000991005097816 */ /* 0x010fe400000000ff */
[----:B------:R-:W-:Y:S02]  /*1aa0*/  PRMT R29, R7, 0x7632, R29 ;  /* 0x00007632071d7816 */ /* 0x000fe4000000001d */
[----:B------:R-:W-:Y:S01]  /*1ab0*/  IABS R10, R9 ;  /* 0x00000009000a7213 */ /* 0x000fe20000000000 */
[----:B-1----:R-:W1:Y:S08]  /*1ac0*/  MUFU.RCP R13, R13 ;  /* 0x0000000d000d7308 */ /* 0x002e700000001000 */
[----:B0-----:R-:W0:Y:S08]  /*1ad0*/  MUFU.RCP R23, R23 ;  /* 0x0000001700177308 */ /* 0x001e300000001000 */
[----:B------:R-:W2:Y:S01]  /*1ae0*/  I2F.RP R24, R19 ;  /* 0x0000001300187306 */ /* 0x000ea20000209400 */
[----:B-1----:R-:W-:-:S07]  /*1af0*/  VIADD R16, R13, 0xffffffe ;  /* 0x0ffffffe0d107836 */ /* 0x002fce0000000000 */
[----:B------:R-:W1:Y:S01]  /*1b00*/  I2F.RP R25, R0 ;  /* 0x0000000000197306 */ /* 0x000e620000209400 */
[----:B0-----:R-:W-:-:S07]  /*1b10*/  VIADD R15, R23, 0xffffffe ;  /* 0x0ffffffe170f7836 */ /* 0x001fce0000000000 */
[----:B--2---:R-:W0:Y:S08]  /*1b20*/  MUFU.RCP R24, R24 ;  /* 0x0000001800187308 */ /* 0x004e300000001000 */
[----:B------:R2:W3:Y:S08]  /*1b30*/  F2I.FTZ.U32.TRUNC.NTZ R17, R16 ;  /* 0x0000001000117305 */ /* 0x0004f0000021f000 */
[----:B-1----:R-:W1:Y:S01]  /*1b40*/  MUFU.RCP R14, R25 ;  /* 0x00000019000e7308 */ /* 0x002e620000001000 */
[----:B--2---:R-:W-:-:S02]  /*1b50*/  IMAD.MOV.U32 R16, RZ, RZ, RZ ;  /* 0x000000ffff107224 */ /* 0x004fc400078e00ff */
[----:B0-----:R-:W-:Y:S02]  /*1b60*/  VIADD R13, R24, 0xffffffe ;  /* 0x0ffffffe180d7836 */ /* 0x001fe40000000000 */
[----:B---3--:R-:W-:-:S03]  /*1b70*/  IMAD.MOV R27, RZ, RZ, -R17 ;  /* 0x000000ffff1b7224 */ /* 0x008fc600078e0a11 */
[----:B------:R-:W0:Y:S01]  /*1b80*/  F2I.FTZ.U32.TRUNC.NTZ R15, R15 ;  /* 0x0000000f000f7305 */ /* 0x000e22000021f000 */
[----:B------:R-:W-:-:S04]  /*1b90*/  IMAD R23, R27, R20, RZ ;  /* 0x000000141b177224 */ /* 0x000fc800078e02ff */
[----:B------:R-:W-:-:S03]  /*1ba0*/  IMAD.HI.U32 R24, R17, R23, R16 ;  /* 0x0000001711187227 */ /* 0x000fc600078e0010 */
[----:B------:R-:W-:Y:S01]  /*1bb0*/  I2F.RP R12, R10 ;  /* 0x0000000a000c7306 */ /* 0x000fe20000209400 */
[----:B------:R-:W2:Y:S01]  /*1bc0*/  LDC.U16 R16, c[0x0][0x386] ;  /* 0x0000e180ff107b82 */ /* 0x000ea20000000400 */
[----:B-1----:R-:W-:Y:S02]  /*1bd0*/  VIADD R14, R14, 0xffffffe ;  /* 0x0ffffffe0e0e7836 */ /* 0x002fe40000000000 */
[----:B0-----:R-:W-:-:S04]  /*1be0*/  IMAD.MOV R26, RZ, RZ, -R15 ;  /* 0x000000ffff1a7224 */ /* 0x001fc800078e0a0f */
[----:B------:R-:W0:Y:S01]  /*1bf0*/  F2I.FTZ.U32.TRUNC.NTZ R13, R13 ;  /* 0x0000000d000d7305 */ /* 0x000e22000021f000 */
[----:B------:R-:W-:-:S07]  /*1c00*/  IMAD R23, R26, R3, RZ ;  /* 0x000000031a177224 */ /* 0x000fce00078e02ff */
[----:B------:R1:W3:Y:S01]  /*1c10*/  F2I.FTZ.U32.TRUNC.NTZ R17, R14 ;  /* 0x0000000e00117305 */ /* 0x0002e2000021f000 */
[----:B0-----:R-:W-:Y:S02]  /*1c20*/  IMAD.MOV R28, RZ, RZ, -R13 ;  /* 0x000000ffff1c7224 */ /* 0x001fe400078e0a0d */
[----:B-1----:R-:W-:Y:S01]  /*1c30*/  IMAD.MOV.U32 R14, RZ, RZ, RZ ;  /* 0x000000ffff0e7224 */ /* 0x002fe200078e00ff */
[----:B--2---:R-:W-:Y:S01]  /*1c40*/  PRMT R27, R16, 0x9910, RZ ;  /* 0x00009910101b7816 */ /* 0x004fe200000000ff */
[----:B------:R-:W-:Y:S02]  /*1c50*/  IMAD.MOV.U32 R16, RZ, RZ, RZ ;  /* 0x000000ffff107224 */ /* 0x000fe400078e00ff */
[----:B------:R-:W-:Y:S01]  /*1c60*/  IMAD.HI.U32 R26, R15, R23, R14 ;  /* 0x000000170f1a7227 */ /* 0x000fe200078e000e */
[----:B------:R-:W-:Y:S01]  /*1c70*/  ISETP.GE.AND P0, PT, R27, RZ, PT ;  /* 0x000000ff1b00720c */ /* 0x000fe20003f06270 */
[----:B------:R0:W1:Y:S02]  /*1c80*/  MUFU.RCP R15, R12 ;  /* 0x0000000c000f7308 */ /* 0x0000640000001000 */
[----:B------:R-:W-:-:S02]  /*1c90*/  IMAD R23, R28, R19, RZ ;  /* 0x000000131c177224 */ /* 0x000fc400078e02ff */
[----:B---3--:R-:W-:Y:S02]  /*1ca0*/  IMAD.MOV R25, RZ, RZ, -R17 ;  /* 0x000000ffff197224 */ /* 0x008fe400078e0a11 */
[----:B0-----:R-:W-:-:S04]  /*1cb0*/  IMAD.MOV.U32 R12, RZ, RZ, RZ ;  /* 0x000000ffff0c7224 */ /* 0x001fc800078e00ff */
[----:B------:R-:W-:-:S04]  /*1cc0*/  IMAD.HI.U32 R14, R13, R23, R12 ;  /* 0x000000170d0e7227 */ /* 0x000fc800078e000c */
[----:B------:R-:W-:Y:S02]  /*1cd0*/  IMAD R13, R25, R0, RZ ;  /* 0x00000000190d7224 */ /* 0x000fe400078e02ff */
[----:B-1----:R-:W-:Y:S01]  /*1ce0*/  VIADD R12, R15, 0xffffffe ;  /* 0x0ffffffe0f0c7836 */ /* 0x002fe20000000000 */
[----:B------:R-:W-:Y:S01]  /*1cf0*/  IABS R15, R27 ;  /* 0x0000001b000f7213 */ /* 0x000fe20000000000 */
[----:B------:R-:W-:Y:S01]  /*1d00*/  IMAD.HI.U32 R16, R17, R13, R16 ;  /* 0x0000000d11107227 */ /* 0x000fe200078e0010 */
[----:B------:R-:W-:Y:S01]  /*1d10*/  IABS R17, R6 ;  /* 0x0000000600117213 */ /* 0x000fe20000000000 */
[----:B------:R0:W1:Y:S02]  /*1d20*/  F2I.FTZ.U32.TRUNC.NTZ R13, R12 ;  /* 0x0000000c000d7305 */ /* 0x000064000021f000 */
[----:B------:R-:W-:-:S04]  /*1d30*/  IMAD.HI.U32 R26, R26, R15, RZ ;  /* 0x0000000f1a1a7227 */ /* 0x000fc800078e00ff */
[----:B------:R-:W-:Y:S01]  /*1d40*/  IMAD.MOV R23, RZ, RZ, -R17 ;  /* 0x000000ffff177224 */ /* 0x000fe200078e0a11 */
[----:B------:R-:W-:Y:S01]  /*1d50*/  IABS R17, R18 ;  /* 0x0000001200117213 */ /* 0x000fe20000000000 */
[----:B------:R-:W-:-:S04]  /*1d60*/  IMAD.HI.U32 R24, R24, R15, RZ ;  /* 0x0000000f18187227 */ /* 0x000fc800078e00ff */
[----:B------:R-:W-:Y:S02]  /*1d70*/  IMAD.MOV R17, RZ, RZ, -R17 ;  /* 0x000000ffff117224 */ /* 0x000fe400078e0a11 */
[----:B0-----:R-:W-:Y:S02]  /*1d80*/  IMAD.MOV.U32 R12, RZ, RZ, RZ ;  /* 0x000000ffff0c7224 */ /* 0x001fe400078e00ff */
[----:B-1----:R-:W-:Y:S02]  /*1d90*/  IMAD.MOV R25, RZ, RZ, -R13 ;  /* 0x000000ffff197224 */ /* 0x002fe400078e0a0d */
[--C-:B------:R-:W-:Y:S01]  /*1da0*/  IMAD R26, R26, R17, R15.reuse ;  /* 0x000000111a1a7224 */ /* 0x100fe200078e020f */
[----:B------:R-:W-:Y:S01]  /*1db0*/  PRMT R17, R5, 0xbb32, RZ ;  /* 0x0000bb3205117816 */ /* 0x000fe200000000ff */
[----:B------:R-:W-:Y:S02]  /*1dc0*/  IMAD R25, R25, R10, RZ ;  /* 0x0000000a19197224 */ /* 0x000fe400078e02ff */
[----:B------:R-:W-:Y:S01]  /*1dd0*/  IMAD R23, R24, R23, R15 ;  /* 0x0000001718177224 */ /* 0x000fe200078e020f */
[----:B------:R-:W-:Y:S01]  /*1de0*/  ISETP.GT.U32.AND P2, PT, R3, R26, PT ;  /* 0x0000001a0300720c */ /* 0x000fe20003f44070 */
[----:B------:R-:W-:Y:S01]  /*1df0*/  IMAD.HI.U32 R24, R13, R25, R12 ;  /* 0x000000190d187227 */ /* 0x000fe200078e000c */
[----:B------:R-:W-:-:S02]  /*1e00*/  IABS R25, R17 ;  /* 0x0000001100197213 */ /* 0x000fc40000000000 */
[----:B------:R-:W-:Y:S01]  /*1e10*/  ISETP.GT.U32.AND P1, PT, R20, R23, PT ;  /* 0x000000171400720c */ /* 0x000fe20003f24070 */
[-C--:B------:R-:W-:Y:S01]  /*1e20*/  IMAD.HI.U32 R14, R14, R15.reuse, RZ ;  /* 0x0000000f0e0e7227 */ /* 0x080fe200078e00ff */
[----:B------:R-:W0:Y:S03]  /*1e30*/  I2F.RP R28, R25 ;  /* 0x00000019001c7306 */ /* 0x000e260000209400 */
[----:B------:R-:W-:-:S04]  /*1e40*/  IMAD.HI.U32 R16, R16, R15, RZ ;  /* 0x0000000f10107227 */ /* 0x000fc800078e00ff */
[----:B------:R-:W-:Y:S02]  /*1e50*/  @!P2 IMAD.IADD R26, R26, 0x1, -R3 ;  /* 0x000000011a1aa824 */ /* 0x000fe400078e0a03 */
[----:B------:R-:W-:-:S03]  /*1e60*/  IMAD.HI.U32 R24, R24, R15, RZ ;  /* 0x0000000f18187227 */ /* 0x000fc600078e00ff */
[----:B------:R-:W-:Y:S01]  /*1e70*/  ISETP.GT.U32.AND P2, PT, R3, R26, PT ;  /* 0x0000001a0300720c */ /* 0x000fe20003f44070 */
[----:B------:R-:W-:Y:S01]  /*1e80*/  @!P1 IMAD.IADD R23, R23, 0x1, -R20 ;  /* 0x0000000117179824 */ /* 0x000fe200078e0a14 */
[----:B0-----:R-:W0:Y:S04]  /*1e90*/  MUFU.RCP R28, R28 ;  /* 0x0000001c001c7308 */ /* 0x001e280000001000 */
[----:B------:R-:W-:-:S07]  /*1ea0*/  ISETP.GT.U32.AND P1, PT, R20, R23, PT ;  /* 0x000000171400720c */ /* 0x000fce0003f24070 */
[----:B------:R-:W-:Y:S01]  /*1eb0*/  @!P2 IMAD.IADD R26, R26, 0x1, -R3 ;  /* 0x000000011a1aa824 */ /* 0x000fe200078e0a03 */
[----:B-----5:R-:W-:Y:S02]  /*1ec0*/  PRMT R3, R4, 0x9910, RZ ;  /* 0x0000991004037816 */ /* 0x020fe400000000ff */
[----:B------:R-:W-:Y:S01]  /*1ed0*/  ISETP.NE.AND P2, PT, R18, RZ, PT ;  /* 0x000000ff1200720c */ /* 0x000fe20003f45270 */
[----:B------:R-:W-:Y:S02]  /*1ee0*/  @!P0 IMAD.MOV R26, RZ, RZ, -R26 ;  /* 0x000000ffff1a8224 */ /* 0x000fe400078e0a1a */
[----:B------:R-:W-:Y:S01]  /*1ef0*/  @!P1 IMAD.IADD R23, R23, 0x1, -R20 ;  /* 0x0000000117179824 */ /* 0x000fe200078e0a14 */
[----:B------:R-:W-:Y:S01]  /*1f00*/  ISETP.NE.AND P1, PT, R6, RZ, PT ;  /* 0x000000ff0600720c */ /* 0x000fe20003f25270 */
[----:B0-----:R-:W-:Y:S02]  /*1f10*/  VIADD R12, R28, 0xffffffe ;  /* 0x0ffffffe1c0c7836 */ /* 0x001fe40000000000 */
[----:B------:R-:W-:-:S02]  /*1f20*/  @!P0 IMAD.MOV R23, RZ, RZ, -R23 ;  /* 0x000000ffff178224 */ /* 0x000fc400078e0a17 */
[----:B------:R0:W1:Y:S04]  /*1f30*/  F2I.FTZ.U32.TRUNC.NTZ R13, R12 ;  /* 0x0000000c000d7305 */ /* 0x000068000021f000 */
[----:B------:R-:W-:-:S04]  /*1f40*/  @!P2 LOP3.LUT R26, RZ, R18, RZ, 0x33, !PT ;  /* 0x00000012ff1aa212 */ /* 0x000fc800078e33ff */
[----:B------:R-:W-:Y:S01]  /*1f50*/  @!P1 LOP3.LUT R23, RZ, R6, RZ, 0x33, !PT ;  /* 0x00000006ff179212 */ /* 0x000fe200078e33ff */
[----:B0-----:R-:W-:-:S03]  /*1f60*/  IMAD.MOV.U32 R12, RZ, RZ, RZ ;  /* 0x000000ffff0c7224 */ /* 0x001fc600078e00ff */
[----:B------:R-:W-:Y:S02]  /*1f70*/  LOP3.LUT R6, R7, R23, RZ, 0x3c, !PT ;  /* 0x0000001707067212 */ /* 0x000fe400078e3cff */
[----:B------:R-:W-:Y:S01]  /*1f80*/  ISETP.NE.AND P2, PT, R23, RZ, PT ;  /* 0x000000ff1700720c */ /* 0x000fe20003f45270 */
[----:B-1----:R-:W-:Y:S01]  /*1f90*/  IMAD.MOV R28, RZ, RZ, -R13 ;  /* 0x000000ffff1c7224 */ /* 0x002fe200078e0a0d */
[----:B------:R-:W-:-:S03]  /*1fa0*/  PRMT R6, R6, 0x9910, RZ ;  /* 0x0000991006067816 */ /* 0x000fc600000000ff */
[----:B------:R-:W-:Y:S01]  /*1fb0*/  IMAD R27, R28, R25, RZ ;  /* 0x000000191c1b7224 */ /* 0x000fe200078e02ff */
[----:B------:R-:W-:-:S03]  /*1fc0*/  ISETP.GT.AND P1, PT, R6, -0x1, PT ;  /* 0xffffffff0600780c */ /* 0x000fc60003f24270 */
[----:B------:R-:W-:Y:S01]  /*1fd0*/  IMAD.HI.U32 R20, R13, R27, R12 ;  /* 0x0000001b0d147227 */ /* 0x000fe200078e000c */
[----:B------:R-:W-:Y:S02]  /*1fe0*/  IABS R27, R3 ;  /* 0x00000003001b7213 */ /* 0x000fe40000000000 */
[----:B------:R-:W-:Y:S02]  /*1ff0*/  IABS R13, R21 ;  /* 0x00000015000d7213 */ /* 0x000fe40000000000 */
[----:B------:R-:W0:Y:S01]  /*2000*/  I2F.RP R12, R27 ;  /* 0x0000001b000c7306 */ /* 0x000e220000209400 */
[----:B------:R-:W-:Y:S01]  /*2010*/  SEL R7, R7, RZ, !P1 ;  /* 0x000000ff07077207 */ /* 0x000fe20004800000 */
[----:B------:R-:W-:-:S03]  /*2020*/  IMAD.HI.U32 R20, R20, R15, RZ ;  /* 0x0000000f14147227 */ /* 0x000fc600078e00ff */
[----:B------:R-:W-:Y:S01]  /*2030*/  SEL R18, R7, RZ, P2 ;  /* 0x000000ff07127207 */ /* 0x000fe20001000000 */
[----:B------:R-:W-:Y:S01]  /*2040*/  IMAD.MOV R13, RZ, RZ, -R13 ;  /* 0x000000ffff0d7224 */ /* 0x000fe200078e0a0d */
[----:B------:R-:W-:-:S03]  /*2050*/  IABS R7, R2 ;  /* 0x0000000200077213 */ /* 0x000fc60000000000 */
[----:B------:R-:W-:Y:S01]  /*2060*/  IMAD R6, R14, R13, R15 ;  /* 0x0000000d0e067224 */ /* 0x000fe200078e020f */
[----:B------:R-:W-:Y:S01]  /*2070*/  PRMT R14, R4, 0xbb32, RZ ;  /* 0x0000bb32040e7816 */ /* 0x000fe200000000ff */
[----:B------:R-:W-:Y:S02]  /*2080*/  IMAD.MOV R7, RZ, RZ, -R7 ;  /* 0x000000ffff077224 */ /* 0x000fe400078e0a07 */
[----:B------:R-:W-:Y:S01]  /*2090*/  IMAD.IADD R18, R23, 0x1, R18 ;  /* 0x0000000117127824 */ /* 0x000fe200078e0212 */
[----:B0-----:R-:W0:Y:S01]  /*20a0*/  MUFU.RCP R12, R12 ;  /* 0x0000000c000c7308 */ /* 0x001e220000001000 */
[----:B------:R-:W-:Y:S01]  /*20b0*/  ISETP.GT.U32.AND P3, PT, R19, R6, PT ;  /* 0x000000061300720c */ /* 0x000fe20003f64070 */
[----:B------:R-:W-:Y:S01]  /*20c0*/  IMAD R7, R16, R7, R15 ;  /* 0x0000000710077224 */ /* 0x000fe200078e020f */
[----:B------:R-:W-:Y:S02]  /*20d0*/  IABS R16, R14 ;  /* 0x0000000e00107213 */ /* 0x000fe40000000000 */
[----:B------:R-:W-:-:S09]  /*20e0*/  ISETP.NE.AND P5, PT, R14, RZ, PT ;  /* 0x000000ff0e00720c */ /* 0x000fd20003fa5270 */
[----:B------:R-:W-:Y:S02]  /*20f0*/  @!P3 IMAD.IADD R6, R6, 0x1, -R19 ;  /* 0x000000010606b824 */ /* 0x000fe400078e0a13 */
[----:B0-----:R-:W-:-:S03]  /*2100*/  VIADD R13, R12, 0xffffffe ;  /* 0x0ffffffe0c0d7836 */ /* 0x001fc60000000000 */
[----:B------:R-:W-:Y:S02]  /*2110*/  ISETP.GT.U32.AND P2, PT, R19, R6, PT ;  /* 0x000000061300720c */ /* 0x000fe40003f44070 */
[----:B------:R-:W-:Y:S01]  /*2120*/  LOP3.LUT R12, R29, R26, RZ, 0x3c, !PT ;  /* 0x0000001a1d0c7212 */ /* 0x000fe200078e3cff */
[----:B------:R-:W0:Y:S03]  /*2130*/  F2I.FTZ.U32.TRUNC.NTZ R13, R13 ;  /* 0x0000000d000d7305 */ /* 0x000e26000021f000 */
[----:B------:R-:W-:-:S04]  /*2140*/  PRMT R12, R12, 0x9910, RZ ;  /* 0x000099100c0c7816 */ /* 0x000fc800000000ff */
[----:B------:R-:W-:-:S03]  /*2150*/  ISETP.GT.AND P1, PT, R12, -0x1, PT ;  /* 0xffffffff0c00780c */ /* 0x000fc60003f24270 */
[----:B------:R-:W-:Y:S01]  /*2160*/  @!P2 IMAD.IADD R6, R6, 0x1, -R19 ;  /* 0x000000010606a824 */ /* 0x000fe200078e0a13 */
[----:B------:R-:W-:Y:S02]  /*2170*/  ISETP.GT.U32.AND P2, PT, R0, R7, PT ;  /* 0x000000070000720c */ /* 0x000fe40003f44070 */
[----:B------:R-:W-:Y:S01]  /*2180*/  SEL R29, R29, RZ, !P1 ;  /* 0x000000ff1d1d7207 */ /* 0x000fe20004800000 */
[----:B------:R-:W-:Y:S02]  /*2190*/  @!P0 IMAD.MOV R6, RZ, RZ, -R6 ;  /* 0x000000ffff068224 */ /* 0x000fe400078e0a06 */
[----:B0-----:R-:W-:-:S04]  /*21a0*/  IMAD.MOV R12, RZ, RZ, -R13 ;  /* 0x000000ffff0c7224 */ /* 0x001fc800078e0a0d */
[----:B------:R-:W-:Y:S02]  /*21b0*/  IMAD R23, R12, R27, RZ ;  /* 0x0000001b0c177224 */ /* 0x000fe400078e02ff */
[----:B------:R-:W-:Y:S02]  /*21c0*/  IMAD.MOV.U32 R12, RZ, RZ, RZ ;  /* 0x000000ffff0c7224 */ /* 0x000fe400078e00ff */
[----:B------:R-:W-:Y:S01]  /*21d0*/  @!P2 IMAD.IADD R7, R7, 0x1, -R0 ;  /* 0x000000010707a824 */ /* 0x000fe200078e0a00 */
[----:B------:R-:W-:Y:S01]  /*21e0*/  ISETP.NE.AND P2, PT, R21, RZ, PT ;  /* 0x000000ff1500720c */ /* 0x000fe20003f45270 */
[----:B------:R-:W-:Y:S02]  /*21f0*/  IMAD.HI.U32 R28, R13, R23, R12 ;  /* 0x000000170d1c7227 */ /* 0x000fe400078e000c */
[----:B------:R-:W0:Y:S01]  /*2200*/  I2F.RP R12, R16 ;  /* 0x00000010000c7306 */ /* 0x000e220000209400 */
[----:B------:R-:W-:-:S03]  /*2210*/  ISETP.GT.U32.AND P3, PT, R0, R7, PT ;  /* 0x000000070000720c */ /* 0x000fc60003f64070 */
[----:B------:R-:W-:-:S06]  /*2220*/  IMAD.HI.U32 R28, R28, R15, RZ ;  /* 0x0000000f1c1c7227 */ /* 0x000fcc00078e00ff */
[----:B------:R-:W-:Y:S02]  /*2230*/  @!P2 LOP3.LUT R6, RZ, R21, RZ, 0x33, !PT ;  /* 0x00000015ff06a212 */ /* 0x000fe400078e33ff */
[----:B------:R-:W-:Y:S02]  /*2240*/  PRMT R21, R11, 0x7632, R21 ;  /* 0x000076320b157816 */ /* 0x000fe40000000015 */
[----:B------:R-:W-:Y:S01]  /*2250*/  @!P3 IMAD.IADD R7, R7, 0x1, -R0 ;  /* 0x000000010707b824 */ /* 0x000fe200078e0a00 */
[----:B0-----:R-:W0:Y:S01]  /*2260*/  MUFU.RCP R12, R12 ;  /* 0x0000000c000c7308 */ /* 0x001e220000001000 */
[----:B------:R-:W-:Y:S02]  /*2270*/  ISETP.NE.AND P3, PT, R2, RZ, PT ;  /* 0x000000ff0200720c */ /* 0x000fe40003f65270 */
[----:B------:R-:W-:Y:S01]  /*2280*/  IMAD.MOV.U32 R0, RZ, RZ, R7 ;  /* 0x000000ffff007224 */ /* 0x000fe200078e0007 */
[----:B------:R-:W-:Y:S02]  /*2290*/  LOP3.LUT R7, R11, R6, RZ, 0x3c, !PT ;  /* 0x000000060b077212 */ /* 0x000fe400078e3cff */
[----:B------:R-:W-:Y:S01]  /*22a0*/  ISETP.NE.AND P2, PT, R26, RZ, PT ;  /* 0x000000ff1a00720c */ /* 0x000fe20003f45270 */
[----:B------:R-:W-:Y:S01]  /*22b0*/  @!P0 IMAD.MOV R0, RZ, RZ, -R0 ;  /* 0x000000ffff008224 */ /* 0x000fe200078e0a00 */
[----:B------:R-:W-:-:S02]  /*22c0*/  PRMT R7, R7, 0x9910, RZ ;  /* 0x0000991007077816 */ /* 0x000fc400000000ff */
[----:B------:R-:W-:Y:S02]  /*22d0*/  SEL R19, R29, RZ, P2 ;  /* 0x000000ff1d137207 */ /* 0x000fe40001000000 */
[----:B------:R-:W-:Y:S02]  /*22e0*/  ISETP.NE.AND P2, PT, R6, RZ, PT ;  /* 0x000000ff0600720c */ /* 0x000fe40003f45270 */
[----:B------:R-:W-:Y:S01]  /*22f0*/  @!P3 LOP3.LUT R0, RZ, R2, RZ, 0x33, !PT ;  /* 0x00000002ff00b212 */ /* 0x000fe200078e33ff */
[----:B------:R-:W-:Y:S02]  /*2300*/  IMAD.MOV.U32 R2, RZ, RZ, R7 ;  /* 0x000000ffff027224 */ /* 0x000fe400078e0007 */
[----:B------:R-:W-:Y:S02]  /*2310*/  IMAD.IADD R19, R26, 0x1, R19 ;  /* 0x000000011a137824 */ /* 0x000fe400078e0213 */
[----:B0-----:R-:W-:Y:S01]  /*2320*/  VIADD R7, R12, 0xffffffe ;  /* 0x0ffffffe0c077836 */ /* 0x001fe20000000000 */
[----:B------:R-:W-:Y:S01]  /*2330*/  ISETP.GT.AND P1, PT, R2, -0x1, PT ;  /* 0xffffffff0200780c */ /* 0x000fe20003f24270 */
[----:B------:R-:W0:Y:S01]  /*2340*/  LDC.64 R12, c[0x0][0x388] ;  /* 0x0000e200ff0c7b82 */ /* 0x000e220000000a00 */
[----:B------:R-:W-:-:S02]  /*2350*/  LOP3.LUT R2, R21, R0, RZ, 0x3c, !PT ;  /* 0x0000000015027212 */ /* 0x000fc400078e3cff */
[----:B------:R-:W-:Y:S01]  /*2360*/  SEL R11, R11, RZ, !P1 ;  /* 0x000000ff0b0b7207 */ /* 0x000fe20004800000 */
[----:B------:R-:W1:Y:S01]  /*2370*/  F2I.FTZ.U32.TRUNC.NTZ R7, R7 ;  /* 0x0000000700077305 */ /* 0x000e62000021f000 */
[----:B------:R-:W-:Y:S02]  /*2380*/  PRMT R2, R2, 0x9910, RZ ;  /* 0x0000991002027816 */ /* 0x000fe400000000ff */
[----:B------:R-:W-:Y:S02]  /*2390*/  SEL R11, R11, RZ, P2 ;  /* 0x000000ff0b0b7207 */ /* 0x000fe40001000000 */
[----:B------:R-:W-:Y:S02]  /*23a0*/  ISETP.GT.AND P1, PT, R2, -0x1, PT ;  /* 0xffffffff0200780c */ /* 0x000fe40003f24270 */
[----:B------:R-:W-:Y:S01]  /*23b0*/  ISETP.NE.AND P2, PT, R0, RZ, PT ;  /* 0x000000ff0000720c */ /* 0x000fe20003f45270 */
[----:B------:R-:W-:Y:S01]  /*23c0*/  IMAD.IADD R2, R6, 0x1, R11 ;  /* 0x0000000106027824 */ /* 0x000fe200078e020b */
[----:B------:R-:W-:Y:S01]  /*23d0*/  SEL R21, R21, RZ, !P1 ;  /* 0x000000ff15157207 */ /* 0x000fe20004800000 */
[----:B------:R-:W-:Y:S01]  /*23e0*/  IMAD.MOV.U32 R6, RZ, RZ, RZ ;  /* 0x000000ffff067224 */ /* 0x000fe200078e00ff */
[----:B------:R-:W-:-:S02]  /*23f0*/  PRMT R19, R18, 0x5410, R19 ;  /* 0x0000541012137816 */ /* 0x000fc40000000013 */
[----:B------:R-:W-:Y:S01]  /*2400*/  SEL R11, R21, RZ, P2 ;  /* 0x000000ff150b7207 */ /* 0x000fe20001000000 */
[----:B-1----:R-:W-:-:S04]  /*2410*/  IMAD.MOV R23, RZ, RZ, -R7 ;  /* 0x000000ffff177224 */ /* 0x002fc800078e0a07 */
[----:B------:R-:W-:Y:S01]  /*2420*/  IMAD.IADD R11, R0, 0x1, R11 ;  /* 0x00000001000b7824 */ /* 0x000fe200078e020b */
[----:B------:R-:W-:Y:S01]  /*2430*/  IABS R0, R9 ;  /* 0x0000000900007213 */ /* 0x000fe20000000000 */
[----:B------:R-:W-:Y:S02]  /*2440*/  IMAD R21, R23, R16, RZ ;  /* 0x0000001017157224 */ /* 0x000fe400078e02ff */
[----:B0-----:R-:W-:Y:S01]  /*2450*/  IMAD.WIDE.U32 R12, R22, 0x2, R12 ;  /* 0x00000002160c7825 */ /* 0x001fe200078e000c */
[----:B------:R-:W-:-:S03]  /*2460*/  PRMT R11, R2, 0x5410, R11 ;  /* 0x00005410020b7816 */ /* 0x000fc6000000000b */
[----:B------:R-:W-:Y:S01]  /*2470*/  IMAD.HI.U32 R6, R7, R21, R6 ;  /* 0x0000001507067227 */ /* 0x000fe200078e0006 */
[----:B------:R-:W-:Y:S02]  /*2480*/  IABS R7, R17 ;  /* 0x0000001100077213 */ /* 0x000fe40000000000 */
[----:B------:R-:W-:Y:S01]  /*2490*/  IABS R21, R14 ;  /* 0x0000000e00157213 */ /* 0x000fe20000000000 */
[----:B------:R-:W-:Y:S02]  /*24a0*/  IMAD.MOV R0, RZ, RZ, -R0 ;  /* 0x000000ffff007224 */ /* 0x000fe400078e0a00 */
[----:B------:R-:W-:Y:S02]  /*24b0*/  IMAD.MOV R7, RZ, RZ, -R7 ;  /* 0x000000ffff077224 */ /* 0x000fe400078e0a07 */
[--C-:B------:R-:W-:Y:S02]  /*24c0*/  IMAD R0, R24, R0, R15.reuse ;  /* 0x0000000018007224 */ /* 0x100fe400078e020f */
[----:B------:R-:W-:Y:S01]  /*24d0*/  IMAD R20, R20, R7, R15 ;  /* 0x0000000714147224 */ /* 0x000fe200078e020f */
[----:B------:R-:W-:Y:S01]  /*24e0*/  IABS R7, R3 ;  /* 0x0000000300077213 */ /* 0x000fe20000000000 */
[----:B------:R-:W-:Y:S01]  /*24f0*/  IMAD.MOV R21, RZ, RZ, -R21 ;  /* 0x000000ffff157224 */ /* 0x000fe200078e0a15 */
[----:B------:R-:W-:Y:S01]  /*2500*/  ISETP.GT.U32.AND P2, PT, R10, R0, PT ;  /* 0x000000000a00720c */ /* 0x000fe20003f44070 */
[----:B------:R-:W-:Y:S01]  /*2510*/  IMAD.HI.U32 R6, R6, R15, RZ ;  /* 0x0000000f06067227 */ /* 0x000fe200078e00ff */
[----:B------:R-:W-:-:S03]  /*2520*/  ISETP.GT.U32.AND P3, PT, R25, R20, PT ;  /* 0x000000141900720c */ /* 0x000fc60003f64070 */
[----:B------:R-:W-:Y:S02]  /*2530*/  IMAD.MOV R7, RZ, RZ, -R7 ;  /* 0x000000ffff077224 */ /* 0x000fe400078e0a07 */
[----:B------:R-:W-:-:S04]  /*2540*/  IMAD.WIDE.U32 R12, R8, 0x4, R12 ;  /* 0x00000004080c7825 */ /* 0x000fc800078e000c */
[--C-:B------:R-:W-:Y:S01]  /*2550*/  IMAD R7, R28, R7, R15.reuse ;  /* 0x000000071c077224 */ /* 0x100fe200078e020f */
[----:B------:R-:W-:Y:S01]  /*2560*/  STG.E desc[UR4][R12.64], R19 ;  /* 0x000000130c007986 */ /* 0x000fe2000c101904 */
[----:B------:R-:W-:Y:S02]  /*2570*/  IMAD R15, R6, R21, R15 ;  /* 0x00000015060f7224 */ /* 0x000fe400078e020f */
[----:B------:R-:W-:Y:S01]  /*2580*/  @!P2 IMAD.IADD R0, R0, 0x1, -R10 ;  /* 0x000000010000a824 */ /* 0x000fe200078e0a0a */
[----:B------:R-:W-:Y:S01]  /*2590*/  ISETP.GT.U32.AND P4, PT, R27, R7, PT ;  /* 0x000000071b00720c */ /* 0x000fe20003f84070 */
[----:B------:R-:W-:Y:S01]  /*25a0*/  @!P3 IMAD.IADD R20, R20, 0x1, -R25 ;  /* 0x000000011414b824 */ /* 0x000fe200078e0a19 */
[----:B------:R-:W-:Y:S01]  /*25b0*/  ISETP.GT.U32.AND P1, PT, R16, R15, PT ;  /* 0x0000000f1000720c */ /* 0x000fe20003f24070 */
[----:B------:R-:W-:Y:S01]  /*25c0*/  STG.E desc[UR4][R12.64+0x200], R11 ;  /* 0x0002000b0c007986 */ /* 0x000fe2000c101904 */
[----:B------:R-:W-:Y:S02]  /*25d0*/  ISETP.GT.U32.AND P2, PT, R10, R0, PT ;  /* 0x000000000a00720c */ /* 0x000fe40003f44070 */
[----:B------:R-:W-:-:S07]  /*25e0*/  ISETP.GT.U32.AND P3, PT, R25, R20, PT ;  /* 0x000000141900720c */ /* 0x000fce0003f64070 */
[----:B------:R-:W-:Y:S02]  /*25f0*/  @!P4 IMAD.IADD R7, R7, 0x1, -R27 ;  /* 0x000000010707c824 */ /* 0x000fe400078e0a1b */
[----:B------:R-:W-:Y:S02]  /*2600*/  @!P1 IMAD.IADD R15, R15, 0x1, -R16 ;  /* 0x000000010f0f9824 */ /* 0x000fe400078e0a10 */
[----:B------:R-:W-:Y:S01]  /*2610*/  @!P2 IMAD.IADD R0, R0, 0x1, -R10 ;  /* 0x000000010000a824 */ /* 0x000fe200078e0a0a */
[----:B------:R-:W-:Y:S01]  /*2620*/  ISETP.GT.U32.AND P4, PT, R27, R7, PT ;  /* 0x000000071b00720c */ /* 0x000fe20003f84070 */
[----:B------:R-:W-:Y:S01]  /*2630*/  @!P3 IMAD.IADD R20, R20, 0x1, -R25 ;  /* 0x000000011414b824 */ /* 0x000fe200078e0a19 */
[----:B------:R-:W-:Y:S01]  /*2640*/  ISETP.GT.U32.AND P1, PT, R16, R15, PT ;  /* 0x0000000f1000720c */ /* 0x000fe20003f24070 */
[----:B------:R-:W-:Y:S01]  /*2650*/  @!P0 IMAD.MOV R0, RZ, RZ, -R0 ;  /* 0x000000ffff008224 */ /* 0x000fe200078e0a00 */
[----:B------:R-:W-:Y:S01]  /*2660*/  ISETP.NE.AND P2, PT, R9, RZ, PT ;  /* 0x000000ff0900720c */ /* 0x000fe20003f45270 */
[----:B------:R-:W-:Y:S01]  /*2670*/  IMAD.MOV.U32 R6, RZ, RZ, R20 ;  /* 0x000000ffff067224 */ /* 0x000fe200078e0014 */
[----:B------:R-:W-:-:S03]  /*2680*/  ISETP.NE.AND P3, PT, R17, RZ, PT ;  /* 0x000000ff1100720c */ /* 0x000fc60003f65270 */
[----:B------:R-:W-:-:S04]  /*2690*/  @!P0 IMAD.MOV R6, RZ, RZ, -R6 ;  /* 0x000000ffff068224 */ /* 0x000fc800078e0a06 */
[----:B------:R-:W-:Y:S01]  /*26a0*/  @!P4 IMAD.IADD R7, R7, 0x1, -R27 ;  /* 0x000000010707c824 */ /* 0x000fe200078e0a1b */
[----:B------:R-:W-:Y:S01]  /*26b0*/  ISETP.NE.AND P4, PT, R3, RZ, PT ;  /* 0x000000ff0300720c */ /* 0x000fe20003f85270 */
[----:B------:R-:W-:Y:S02]  /*26c0*/  @!P1 IMAD.IADD R15, R15, 0x1, -R16 ;  /* 0x000000010f0f9824 */ /* 0x000fe400078e0a10 */
[----:B------:R-:W-:Y:S01]  /*26d0*/  @!P0 IMAD.MOV R7, RZ, RZ, -R7 ;  /* 0x000000ffff078224 */ /* 0x000fe200078e0a07 */
[----:B------:R-:W-:Y:S01]  /*26e0*/  @!P2 LOP3.LUT R0, RZ, R9, RZ, 0x33, !PT ;  /* 0x00000009ff00a212 */ /* 0x000fe200078e33ff */
[----:B------:R-:W-:Y:S01]  /*26f0*/  IMAD.MOV.U32 R10, RZ, RZ, R15 ;  /* 0x000000ffff0a7224 */ /* 0x000fe200078e000f */
[----:B------:R-:W-:Y:S02]  /*2700*/  @!P3 LOP3.LUT R6, RZ, R17, RZ, 0x33, !PT ;  /* 0x00000011ff06b212 */ /* 0x000fe400078e33ff */
[----:B------:R-:W-:Y:S01]  /*2710*/  PRMT R17, R5, 0x7632, R17 ;  /* 0x0000763205117816 */ /* 0x000fe20000000011 */
[----:B------:R-:W-:Y:S01]  /*2720*/  @!P0 IMAD.MOV R10, RZ, RZ, -R10 ;  /* 0x000000ffff0a8224 */ /* 0x000fe200078e0a0a */
[----:B------:R-:W-:-:S02]  /*2730*/  @!P5 LOP3.LUT R10, RZ, R14, RZ, 0x33, !PT ;  /* 0x0000000eff0ad212 */ /* 0x000fc400078e33ff */
[----:B------:R-:W-:Y:S02]  /*2740*/  LOP3.LUT R9, R5, R0, RZ, 0x3c, !PT ;  /* 0x0000000005097212 */ /* 0x000fe400078e3cff */
[----:B------:R-:W-:Y:S02]  /*2750*/  @!P4 LOP3.LUT R7, RZ, R3, RZ, 0x33, !PT ;  /* 0x00000003ff07c212 */ /* 0x000fe400078e33ff */
[C---:B------:R-:W-:Y:S02]  /*2760*/  PRMT R3, R4.reuse, 0x7632, R3 ;  /* 0x0000763204037816 */ /* 0x040fe40000000003 */
[----:B------:R-:W-:Y:S02]  /*2770*/  LOP3.LUT R14, R17, R6, RZ, 0x3c, !PT ;  /* 0x00000006110e7212 */ /* 0x000fe400078e3cff */
[----:B------:R-:W-:Y:S02]  /*2780*/  LOP3.LUT R15, R4, R7, RZ, 0x3c, !PT ;  /* 0x00000007040f7212 */ /* 0x000fe400078e3cff */
[----:B------:R-:W-:-:S02]  /*2790*/  LOP3.LUT R16, R3, R10, RZ, 0x3c, !PT ;  /* 0x0000000a03107212 */ /* 0x000fc400078e3cff */
[----:B------:R-:W-:Y:S02]  /*27a0*/  PRMT R9, R9, 0x9910, RZ ;  /* 0x0000991009097816 */ /* 0x000fe400000000ff */
[----:B------:R-:W-:Y:S02]  /*27b0*/  PRMT R14, R14, 0x9910, RZ ;  /* 0x000099100e0e7816 */ /* 0x000fe400000000ff */
[----:B------:R-:W-:Y:S02]  /*27c0*/  PRMT R15, R15, 0x9910, RZ ;  /* 0x000099100f0f7816 */ /* 0x000fe400000000ff */
[----:B------:R-:W-:Y:S02]  /*27d0*/  PRMT R16, R16, 0x9910, RZ ;  /* 0x0000991010107816 */ /* 0x000fe400000000ff */
[----:B------:R-:W-:Y:S02]  /*27e0*/  ISETP.GT.AND P6, PT, R9, -0x1, PT ;  /* 0xffffffff0900780c */ /* 0x000fe40003fc4270 */
[----:B------:R-:W-:-:S02]  /*27f0*/  ISETP.GT.AND P5, PT, R14, -0x1, PT ;  /* 0xffffffff0e00780c */ /* 0x000fc40003fa4270 */
[----:B------:R-:W-:Y:S02]  /*2800*/  ISETP.GT.AND P4, PT, R15, -0x1, PT ;  /* 0xffffffff0f00780c */ /* 0x000fe40003f84270 */
[----:B------:R-:W-:Y:S02]  /*2810*/  ISETP.GT.AND P3, PT, R16, -0x1, PT ;  /* 0xffffffff1000780c */ /* 0x000fe40003f64270 */
[----:B------:R-:W-:Y:S02]  /*2820*/  SEL R5, R5, RZ, !P6 ;  /* 0x000000ff05057207 */ /* 0x000fe40007000000 */
[----:B------:R-:W-:Y:S02]  /*2830*/  ISETP.NE.AND P2, PT, R0, RZ, PT ;  /* 0x000000ff0000720c */ /* 0x000fe40003f45270 */
[----:B------:R-:W-:Y:S02]  /*2840*/  ISETP.NE.AND P1, PT, R6, RZ, PT ;  /* 0x000000ff0600720c */ /* 0x000fe40003f25270 */
[----:B------:R-:W-:-:S02]  /*2850*/  ISETP.NE.AND P0, PT, R7, RZ, PT ;  /* 0x000000ff0700720c */ /* 0x000fc40003f05270 */
[----:B------:R-:W-:Y:S02]  /*2860*/  ISETP.NE.AND P6, PT, R10, RZ, PT ;  /* 0x000000ff0a00720c */ /* 0x000fe40003fc5270 */
[----:B------:R-:W-:Y:S02]  /*2870*/  SEL R9, R17, RZ, !P5 ;  /* 0x000000ff11097207 */ /* 0x000fe40006800000 */
[----:B------:R-:W-:Y:S02]  /*2880*/  SEL R4, R4, RZ, !P4 ;  /* 0x000000ff04047207 */ /* 0x000fe40006000000 */
[----:B------:R-:W-:Y:S02]  /*2890*/  SEL R3, R3, RZ, !P3 ;  /* 0x000000ff03037207 */ /* 0x000fe40005800000 */
[----:B------:R-:W-:Y:S02]  /*28a0*/  SEL R5, R5, RZ, P2 ;  /* 0x000000ff05057207 */ /* 0x000fe40001000000 */
[----:B------:R-:W-:-:S02]  /*28b0*/  SEL R9, R9, RZ, P1 ;  /* 0x000000ff09097207 */ /* 0x000fc40000800000 */
[----:B------:R-:W-:Y:S01]  /*28c0*/  SEL R4, R4, RZ, P0 ;  /* 0x000000ff04047207 */ /* 0x000fe20000000000 */
[----:B------:R-:W-:Y:S01]  /*28d0*/  IMAD.IADD R5, R0, 0x1, R5 ;  /* 0x0000000100057824 */ /* 0x000fe200078e0205 */
[----:B------:R-:W-:Y:S01]  /*28e0*/  SEL R3, R3, RZ, P6 ;  /* 0x000000ff03037207 */ /* 0x000fe20003000000 */
[----:B------:R-:W-:Y:S02]  /*28f0*/  IMAD.IADD R6, R6, 0x1, R9 ;  /* 0x0000000106067824 */ /* 0x000fe400078e0209 */
[----:B------:R-:W-:Y:S02]  /*2900*/  IMAD.IADD R4, R7, 0x1, R4 ;  /* 0x0000000107047824 */ /* 0x000fe400078e0204 */
[----:B------:R-:W-:Y:S01]  /*2910*/  IMAD.IADD R3, R10, 0x1, R3 ;  /* 0x000000010a037824 */ /* 0x000fe200078e0203 */
[----:B------:R-:W-:-:S04]  /*2920*/  PRMT R5, R5, 0x5410, R6 ;  /* 0x0000541005057816 */ /* 0x000fc80000000006 */
[----:B------:R-:W-:Y:S01]  /*2930*/  PRMT R3, R4, 0x5410, R3 ;  /* 0x0000541004037816 */ /* 0x000fe20000000003 */
[----:B------:R-:W-:Y:S04]  /*2940*/  STG.E desc[UR4][R12.64+0x400], R5 ;  /* 0x000400050c007986 */ /* 0x000fe8000c101904 */
[----:B------:R-:W-:Y:S01]  /*2950*/  STG.E desc[UR4][R12.64+0x600], R3 ;  /* 0x000600030c007986 */ /* 0x000fe2000c101904 */
[----:B------:R-:W-:Y:S05]  /*2960*/  EXIT ;  /* 0x000000000000794d */ /* 0x000fea0003800000 */
.L_x_40449:
        /* <DEDUP_REMOVED lines=9> */
.L_x_50260:


//--------------------- .text._ZN2at6native29vectorized_elementwise_kernelILi4ENS0_13AUnaryFunctorIsssZZZNS0_21remainder_kernel_cudaERNS_18TensorIteratorBaseEENKUlvE_clEvENKUlvE3_clEvEUlssE_EESt5arrayIPcLm2EEEEviT0_T1_ --------------------------
	.section	.text._ZN2at6native29vectorized_elementwise_kernelILi4ENS0_13AUnaryFunctorIsssZZZNS0_21remainder_kernel_cudaERNS_18TensorIteratorBaseEENKUlvE_clEvENKUlvE3_clEvEUlssE_EESt5arrayIPcLm2EEEEviT0_T1_,"ax",@progbits
	.align	128
        .global         _ZN2at6native29vectorized_elementwise_kernelILi4ENS0_13AUnaryFunctorIsssZZZNS0_21remainder_kernel_cudaERNS_18TensorIteratorBaseEENKUlvE_clEvENKUlvE3_clEvEUlssE_EESt5arrayIPcLm2EEEEviT0_T1_
        .type           _ZN2at6native29vectorized_elementwise_kernelILi4ENS0_13AUnaryFunctorIsssZZZNS0_21remainder_kernel_cudaERNS_18TensorIteratorBaseEENKUlvE_clEvENKUlvE3_clEvEUlssE_EESt5arrayIPcLm2EEEEviT0_T1_,@function
        .size           _ZN2at6native29vectorized_elementwise_kernelILi4ENS0_13AUnaryFunctorIsssZZZNS0_21remainder_kernel_cudaERNS_18TensorIteratorBaseEENKUlvE_clEvENKUlvE3_clEvEUlssE_EESt5arrayIPcLm2EEEEviT0_T1_,(.L_x_50261 - _ZN2at6native29vectorized_elementwise_kernelILi4ENS0_13AUnaryFunctorIsssZZZNS0_21remainder_kernel_cudaERNS_18TensorIteratorBaseEENKUlvE_clEvENKUlvE3_clEvEUlssE_EESt5arrayIPcLm2EEEEviT0_T1_)
        .other          _ZN2at6native29vectorized_elementwise_kernelILi4ENS0_13AUnaryFunctorIsssZZZNS0_21remainder_kernel_cudaERNS_18TensorIteratorBaseEENKUlvE_clEvENKUlvE3_clEvEUlssE_EESt5arrayIPcLm2EEEEviT0_T1_,@"STO_CUDA_ENTRY STV_DEFAULT"
_ZN2at6native29vectorized_elementwise_kernelILi4ENS0_13AUnaryFunctorIsssZZZNS0_21remainder_kernel_cudaERNS_18TensorIteratorBaseEENKUlvE_clEvENKUlvE3_clEvEUlssE_EESt5arrayIPcLm2EEEEviT0_T1_:
.text._ZN2at6native29vectorized_elementwise_kernelILi4ENS0_13AUnaryFunctorIsssZZZNS0_21remainder_kernel_cudaERNS_18TensorIteratorBaseEENKUlvE_clEvENKUlvE3_clEvEUlssE_EESt5arrayIPcLm2EEEEviT0_T1_:
        /* <DEDUP_REMOVED lines=23> */
[----:B------:R0:W5:Y:S11]  /*0170*/  @!P6 LDG.E.U16 R2, desc[UR4][R26.64] ;  /* 0x000000041a02e981 */ /* 0x000176000c1e1500 */
[----:B------:R-:W-:Y:S01]  /*0180*/  @!P4 IMAD.IADD R29, R5, 0x1, R3 ;  /* 0x00000001051dc824 */ /* 0x000fe200078e0203 */
[----:B------:R-:W2:Y:S01]  /*0190*/  @!P4 LDC.64 R6, c[0x0][0x390] ;  /* 0x0000e400ff06cb82 */ /* 0x000ea20000000a00 */
[----:B------:R-:W-:-:S05]  /*01a0*/  @!P4 VIADD R3, R3, 0x80 ;  /* 0x000000800303c836 */ /* 0x000fca0000000000 */
[----:B------:R-:W-:-:S13]  /*01b0*/  ISETP.GE.U32.AND P3, PT, R3, R0, PT ;  /* 0x000000000300720c */ /* 0x000fda0003f66070 */
[----:B------:R-:W-:Y:S01]  /*01c0*/  @!P3 IMAD.IADD R19, R5, 0x1, R3 ;  /* 0x000000010513b824 */ /* 0x000fe200078e0203 */
[----:B------:R-:W0:Y:S01]  /*01d0*/  @!P3 LDC.64 R8, c[0x0][0x390] ;  /* 0x0000e400ff08bb82 */ /* 0x000e220000000a00 */
[----:B------:R-:W-:-:S05]  /*01e0*/  @!P3 VIADD R3, R3, 0x80 ;  /* 0x000000800303b836 */ /* 0x000fca0000000000 */
[----:B------:R-:W-:-:S13]  /*01f0*/  ISETP.GE.U32.AND P2, PT, R3, R0, PT ;  /* 0x000000000300720c */ /* 0x000fda0003f46070 */
[----:B------:R-:W-:Y:S01]  /*0200*/  @!P2 IMAD.IADD R21, R5, 0x1, R3 ;  /* 0x000000010515a824 */ /* 0x000fe200078e0203 */
[----:B------:R-:W3:Y:S01]  /*0210*/  @!P2 LDC.64 R12, c[0x0][0x390] ;  /* 0x0000e400ff0cab82 */ /* 0x000ee20000000a00 */
[----:B------:R-:W-:-:S05]  /*0220*/  @!P2 VIADD R3, R3, 0x80 ;  /* 0x000000800303a836 */ /* 0x000fca0000000000 */
[----:B------:R-:W-:-:S13]  /*0230*/  ISETP.GE.U32.AND P1, PT, R3, R0, PT ;  /* 0x000000000300720c */ /* 0x000fda0003f26070 */
[----:B------:R-:W-:Y:S02]  /*0240*/  @!P1 IMAD.IADD R23, R5, 0x1, R3 ;  /* 0x0000000105179824 */ /* 0x000fe400078e0203 */
[----:B------:R-:W-:-:S05]  /*0250*/  @!P1 VIADD R3, R3, 0x80 ;  /* 0x0000008003039836 */ /* 0x000fca0000000000 */
[----:B------:R-:W-:Y:S01]  /*0260*/  ISETP.GE.U32.AND P6, PT, R3, R0, PT ;  /* 0x000000000300720c */ /* 0x000fe20003fc6070 */
[----:B-1----:R-:W-:-:S12]  /*0270*/  @!P5 IMAD.WIDE.U32 R24, R25, 0x2, R10 ;  /* 0x000000021918d825 */ /* 0x002fd800078e000a */
[----:B------:R-:W1:Y:S01]  /*0280*/  @!P6 LDC.64 R10, c[0x0][0x390] ;  /* 0x0000e400ff0aeb82 */ /* 0x000e620000000a00 */
[----:B------:R-:W-:Y:S02]  /*0290*/  @!P6 IMAD.IADD R3, R5, 0x1, R3 ;  /* 0x000000010503e824 */ /* 0x000fe400078e0203 */
[----:B0-----:R-:W-:Y:S01]  /*02a0*/  @!P3 IMAD.WIDE.U32 R26, R19, 0x2, R8 ;  /* 0x00000002131ab825 */ /* 0x001fe200078e0008 */
[----:B------:R-:W-:Y:S02]  /*02b0*/  PRMT R17, RZ, 0x7610, R17 ;  /* 0x00007610ff117816 */ /* 0x000fe40000000011 */
[----:B------:R-:W-:Y:S01]  /*02c0*/  PRMT R15, RZ, 0x7610, R15 ;  /* 0x00007610ff0f7816 */ /* 0x000fe2000000000f */
[----:B---3--:R-:W-:Y:S01]  /*02d0*/  @!P2 IMAD.WIDE.U32 R18, R21, 0x2, R12 ;  /* 0x000000021512a825 */ /* 0x008fe200078e000c */
[----:B------:R-:W-:Y:S02]  /*02e0*/  PRMT R8, RZ, 0x7610, R8 ;  /* 0x00007610ff087816 */ /* 0x000fe40000000008 */
[----:B------:R-:W-:Y:S01]  /*02f0*/  PRMT R16, RZ, 0x7610, R16 ;  /* 0x00007610ff107816 */ /* 0x000fe20000000010 */
[----:B--2---:R-:W-:Y:S01]  /*0300*/  @!P4 IMAD.WIDE.U32 R28, R29, 0x2, R6 ;  /* 0x000000021d1cc825 */ /* 0x004fe200078e0006 */
[----:B------:R-:W-:Y:S01]  /*0310*/  PRMT R12, RZ, 0x7610, R12 ;  /* 0x00007610ff0c7816 */ /* 0x000fe2000000000c */
[----:B------:R0:W5:Y:S01]  /*0320*/  @!P5 LDG.E.U16 R17, desc[UR4][R24.64] ;  /* 0x000000041811d981 */ /* 0x000162000c1e1500 */
[----:B------:R-:W2:Y:S03]  /*0330*/  @!P1 LDC.64 R6, c[0x0][0x390] ;  /* 0x0000e400ff069b82 */ /* 0x000ea60000000a00 */
[----:B------:R0:W5:Y:S04]  /*0340*/  @!P4 LDG.E.U16 R15, desc[UR4][R28.64] ;  /* 0x000000041c0fc981 */ /* 0x000168000c1e1500 */
[----:B------:R0:W5:Y:S01]  /*0350*/  @!P3 LDG.E.U16 R8, desc[UR4][R26.64] ;  /* 0x000000041a08b981 */ /* 0x000162000c1e1500 */
[----:B-1----:R-:W-:-:S03]  /*0360*/  @!P6 IMAD.WIDE.U32 R20, R3, 0x2, R10 ;  /* 0x000000020314e825 */ /* 0x002fc600078e000a */
[----:B------:R0:W5:Y:S01]  /*0370*/  @!P2 LDG.E.U16 R16, desc[UR4][R18.64] ;  /* 0x000000041210a981 */ /* 0x000162000c1e1500 */
[----:B------:R-:W1:Y:S03]  /*0380*/  @!P0 LDC.64 R10, c[0x0][0x390] ;  /* 0x0000e400ff0a8b82 */ /* 0x000e660000000a00 */
[----:B------:R0:W5:Y:S01]  /*0390*/  @!P6 LDG.E.U16 R12, desc[UR4][R20.64] ;  /* 0x00000004140ce981 */ /* 0x000162000c1e1500 */
[----:B------:R-:W-:-:S04]  /*03a0*/  @!P0 IMAD.IADD R3, R5, 0x1, R4 ;  /* 0x0000000105038824 */ /* 0x000fc800078e0204 */
[----:B------:R-:W3:Y:S01]  /*03b0*/  LDC.U16 R13, c[0x0][0x386] ;  /* 0x0000e180ff0d7b82 */ /* 0x000ee20000000400 */
[----:B-1----:R-:W-:Y:S01]  /*03c0*/  @!P0 IMAD.WIDE.U32 R10, R3, 0x2, R10 ;  /* 0x00000002030a8825 */ /* 0x002fe200078e000a */
[----:B------:R-:W-:-:S06]  /*03d0*/  PRMT R3, RZ, 0x7610, R3 ;  /* 0x00007610ff037816 */ /* 0x000fcc0000000003 */
[----:B------:R0:W5:Y:S01]  /*03e0*/  @!P0 LDG.E.U16 R3, desc[UR4][R10.64] ;  /* 0x000000040a038981 */ /* 0x000162000c1e1500 */
[CC--:B------:R-:W-:Y:S01]  /*03f0*/  ISETP.GE.U32.AND P0, PT, R4.reuse, R0.reuse, PT ;  /* 0x000000000400720c */ /* 0x0c0fe20003f06070 */
[----:B--2---:R-:W-:Y:S01]  /*0400*/  @!P1 IMAD.WIDE.U32 R6, R23, 0x2, R6 ;  /* 0x0000000217069825 */ /* 0x004fe200078e0006 */
[----:B------:R-:W-:Y:S01]  /*0410*/  PRMT R14, RZ, 0x7610, R14 ;  /* 0x00007610ff0e7816 */ /* 0x000fe2000000000e */
[----:B------:R-:W-:Y:S02]  /*0420*/  BSSY.RECONVERGENT B0, `(.L_x_40451) ;  /* 0x0000024000007945 */ /* 0x000fe40003800200 */
[----:B------:R-:W-:Y:S01]  /*0430*/  VIADD R9, R4, 0x80 ;  /* 0x0000008004097836 */ /* 0x000fe20000000000 */
[----:B---3--:R-:W-:Y:S02]  /*0440*/  PRMT R13, R13, 0x9910, RZ ;  /* 0x000099100d0d7816 */ /* 0x008fe400000000ff */
[----:B------:R0:W5:Y:S02]  /*0450*/  @!P1 LDG.E.U16 R14, desc[UR4][R6.64] ;  /* 0x00000004060e9981 */ /* 0x000164000c1e1500 */
[----:B------:R-:W-:-:S03]  /*0460*/  ISETP.GE.U32.AND P1, PT, R9, R0, PT ;  /* 0x000000000900720c */ /* 0x000fc60003f26070 */
[----:B------:R-:W-:Y:S10]  /*0470*/  @P0 BRA `(.L_x_40452) ;  /* 0x0000000000780947 */ /* 0x000ff40003800000 */
[----:B0----5:R-:W-:Y:S02]  /*0480*/  PRMT R10, R3, 0x9910, RZ ;  /* 0x00009910030a7816 */ /* 0x021fe400000000ff */
        /* <DEDUP_REMOVED lines=29> */
.L_x_40452:
[----:B------:R-:W-:Y:S05]  /*0660*/  BSYNC.RECONVERGENT B0 ;  /* 0x0000000000007941 */ /* 0x000fea0003800200 */
.L_x_40451:
[----:B------:R-:W-:Y:S04]  /*0670*/  BSSY.RECONVERGENT B0, `(.L_x_40453) ;  /* 0x0000020000007945 */ /* 0x000fe80003800200 */
[----:B------:R-:W-:Y:S05]  /*0680*/  @P1 BRA `(.L_x_40454) ;  /* 0x0000000000781947 */ /* 0x000fea0003800000 */
[----:B-----5:R-:W-:Y:S02]  /*0690*/  PRMT R3, R2, 0x9910, RZ ;  /* 0x0000991002037816 */ /* 0x020fe400000000ff */
[----:B0-----:R-:W-:Y:S02]  /*06a0*/  IABS R20, R13 ;  /* 0x0000000d00147213 */ /* 0x001fe40000000000 */
        /* <DEDUP_REMOVED lines=28> */
.L_x_40454:
[----:B------:R-:W-:Y:S05]  /*0870*/  BSYNC.RECONVERGENT B0 ;  /* 0x0000000000007941 */ /* 0x000fea0003800200 */
.L_x_40453:
[----:B-----5:R-:W1:Y:S01]  /*0880*/  @!P0 LDC.64 R2, c[0x0][0x388] ;  /* 0x0000e200ff028b82 */ /* 0x020e620000000a00 */
[----:B0-----:R-:W-:Y:S01]  /*0890*/  VIADD R7, R4, 0x100 ;  /* 0x0000010004077836 */ /* 0x001fe20000000000 */
        /* <DEDUP_REMOVED lines=12> */
[----:B------:R0:W2:Y:S02]  /*0960*/  F2I.FTZ.U32.TRUNC.NTZ R7, R6 ;  /* 0x0000000600077305 */ /* 0x0000a4000021f000 */
[----:B0-----:R-:W-:Y:S02]  /*0970*/  IMAD.MOV.U32 R6, RZ, RZ, RZ ;  /* 0x000000ffff067224 */ /* 0x001fe400078e00ff */
        /* <DEDUP_REMOVED lines=20> */
.L_x_40456:
[----:B------:R-:W-:Y:S05]  /*0ac0*/  BSYNC.RECONVERGENT B0 ;  /* 0x0000000000007941 */ /* 0x000fea0003800200 */
.L_x_40455:
[C---:B------:R-:W-:Y:S01]  /*0ad0*/  VIADD R7, R4.reuse, 0x180 ;  /* 0x0000018004077836 */ /* 0x040fe20000000000 */
[----:B------:R-:W-:Y:S01]  /*0ae0*/  BSSY.RECONVERGENT B0, `(.L_x_40457) ;  /* 0x0000028000007945 */ /* 0x000fe20003800200 */
[C---:B------:R-:W-:Y:S02]  /*0af0*/  VIADD R19, R4.reuse, 0x200 ;  /* 0x0000020004137836 */ /* 0x040fe40000000000 */
[C---:B------:R-:W-:Y:S01]  /*0b00*/  VIADD R21, R4.reuse, 0x280 ;  /* 0x0000028004157836 */ /* 0x040fe20000000000 */
[-C--:B------:R-:W-:Y:S01]  /*0b10*/  ISETP.GE.U32.AND P3, PT, R7, R0.reuse, PT ;  /* 0x000000000700720c */ /* 0x080fe20003f66070 */
[C---:B------:R-:W-:Y:S01]  /*0b20*/  VIADD R23, R4.reuse, 0x300 ;  /* 0x0000030004177836 */ /* 0x040fe20000000000 */
        /* <DEDUP_REMOVED lines=35> */
.L_x_40458:
[----:B------:R-:W-:Y:S05]  /*0d60*/  BSYNC.RECONVERGENT B0 ;  /* 0x0000000000007941 */ /* 0x000fea0003800200 */
.L_x_40457:
[----:B------:R-:W-:Y:S01]  /*0d70*/  @!P0 IMAD.IADD R7, R5, 0x1, R4 ;  /* 0x0000000105078824 */ /* 0x000fe200078e0204 */
[----:B------:R-:W-:Y:S01]  /*0d80*/  BSSY.RECONVERGENT B0, `(.L_x_40459) ;  /* 0x0000023000007945 */ /* 0x000fe20003800200 */
[----:B------:R-:W-:Y:S02]  /*0d90*/  ISETP.GE.U32.AND P3, PT, R19, R0, PT ;  /* 0x000000001300720c */ /* 0x000fe40003f66070 */
[----:B-1----:R-:W-:Y:S01]  /*0da0*/  @!P0 IMAD.WIDE.U32 R2, R7, 0x2, R2 ;  /* 0x0000000207028825 */ /* 0x002fe200078e0002 */
        /* <DEDUP_REMOVED lines=32> */
.L_x_40460:
[----:B------:R-:W-:Y:S05]  /*0fb0*/  BSYNC.RECONVERGENT B0 ;  /* 0x0000000000007941 */ /* 0x000fea0003800200 */
.L_x_40459:
        /* <DEDUP_REMOVED lines=33> */
.L_x_40462:
[----:B------:R-:W-:Y:S05]  /*11d0*/  BSYNC.RECONVERGENT B0 ;  /* 0x0000000000007941 */ /* 0x000fea0003800200 */
.L_x_40461:
        /* <DEDUP_REMOVED lines=33> */
.L_x_40464:
[----:B------:R-:W-:Y:S05]  /*13f0*/  BSYNC.RECONVERGENT B0 ;  /* 0x0000000000007941 */ /* 0x000fea0003800200 */
.L_x_40463:
        /* <DEDUP_REMOVED lines=33> */
.L_x_40466:
[----:B------:R-:W-:Y:S05]  /*1610*/  BSYNC.RECONVERGENT B0 ;  /* 0x0000000000007941 */ /* 0x000fea0003800200 */
.L_x_40465:
        /* <DEDUP_REMOVED lines=18> */
.L_x_40469:
[----:B------:R-:W-:-:S13]  /*1740*/  ISETP.GE.U32.AND P0, PT, R4, R0, PT ;  /* 0x000000000400720c */ /* 0x000fda0003f06070 */
[----:B------:R-:W-:Y:S05]  /*1750*/  @P0 BRA `(.L_x_40471) ;  /* 0x0000000000300947 */ /* 0x000fea0003800000 */
[----:B0-----:R-:W0:Y:S01]  /*1760*/  LDC.64 R2, c[0x0][0x388] ;  /* 0x0000e200ff027b82 */ /* 0x001e220000000a00 */
[----:B------:R-:W-:Y:S02]  /*1770*/  IMAD.IADD R7, R5, 0x1, R4 ;  /* 0x0000000105077824 */ /* 0x000fe400078e0204 */
[----:B------:R-:W-:Y:S02]  /*1780*/  VIADD R4, R4, 0x80 ;  /* 0x0000008004047836 */ /* 0x000fe40000000000 */
[----:B0-----:R-:W-:-:S05]  /*1790*/  IMAD.WIDE.U32 R2, R7, 0x2, R2 ;  /* 0x0000000207027825 */ /* 0x001fca00078e0002 */
[----:B------:R1:W-:Y:S02]  /*17a0*/  STG.E.U16 desc[UR4][R2.64], R15 ;  /* 0x0000000f02007986 */ /* 0x0003e4000c101504 */
.L_x_40470:
[----:B------:R-:W-:-:S13]  /*17b0*/  ISETP.GE.U32.AND P0, PT, R4, R0, PT ;  /* 0x000000000400720c */ /* 0x000fda0003f06070 */
[----:B------:R-:W-:Y:S05]  /*17c0*/  @P0 BRA `(.L_x_40472) ;  /* 0x0000000000340947 */ /* 0x000fea0003800000 */
[----:B01----:R-:W0:Y:S01]  /*17d0*/  LDC.64 R2, c[0x0][0x388] ;  /* 0x0000e200ff027b82 */ /* 0x003e220000000a00 */
[----:B------:R-:W-:Y:S02]  /*17e0*/  IMAD.IADD R7, R5, 0x1, R4 ;  /* 0x0000000105077824 */ /* 0x000fe400078e0204 */
[----:B------:R-:W-:Y:S02]  /*17f0*/  VIADD R4, R4, 0x80 ;  /* 0x0000008004047836 */ /* 0x000fe40000000000 */
[----:B0-----:R-:W-:-:S05]  /*1800*/  IMAD.WIDE.U32 R2, R7, 0x2, R2 ;  /* 0x0000000207027825 */ /* 0x001fca00078e0002 */
[----:B------:R1:W-:Y:S02]  /*1810*/  STG.E.U16 desc[UR4][R2.64], R8 ;  /* 0x0000000802007986 */ /* 0x0003e4000c101504 */
.L_x_40471:
        /* <DEDUP_REMOVED lines=8> */
.L_x_40472:
[----:B------:R-:W-:Y:S05]  /*18a0*/  BSYNC.RELIABLE B1 ;  /* 0x0000000000017941 */ /* 0x000fea0003800100 */
.L_x_40468:
[----:B------:R-:W-:-:S13]  /*18b0*/  ISETP.GE.U32.AND P0, PT, R4, R0, PT ;  /* 0x000000000400720c */ /* 0x000fda0003f06070 */
[----:B012---:R-:W0:Y:S01]  /*18c0*/  @!P0 LDC.64 R2, c[0x0][0x388] ;  /* 0x0000e200ff028b82 */ /* 0x007e220000000a00 */
[----:B------:R-:W-:Y:S02]  /*18d0*/  @!P0 IMAD.IADD R7, R5, 0x1, R4 ;  /* 0x0000000105078824 */ /* 0x000fe400078e0204 */
[----:B------:R-:W-:Y:S02]  /*18e0*/  @!P0 VIADD R4, R4, 0x80 ;  /* 0x0000008004048836 */ /* 0x000fe40000000000 */
[----:B0-----:R-:W-:-:S05]  /*18f0*/  @!P0 IMAD.WIDE.U32 R2, R7, 0x2, R2 ;  /* 0x0000000207028825 */ /* 0x001fca00078e0002 */
[----:B------:R2:W-:Y:S02]  /*1900*/  @!P0 STG.E.U16 desc[UR4][R2.64], R14 ;  /* 0x0000000e02008986 */ /* 0x0005e4000c101504 */
.L_x_40473:
[----:B------:R-:W-:Y:S05]  /*1910*/  BSYNC.RECONVERGENT B0 ;  /* 0x0000000000007941 */ /* 0x000fea0003800200 */
.L_x_40467:
        /* <DEDUP_REMOVED lines=8> */
.L_x_40450:
[----:B------:R-:W0:Y:S01]  /*19a0*/  S2R R3, SR_TID.X ;  /* 0x0000000000037919 */ /* 0x000e220000002100 */
[----:B------:R-:W1:Y:S02]  /*19b0*/  LDC.64 R6, c[0x0][0x390] ;  /* 0x0000e400ff067b82 */ /* 0x000e640000000a00 */
[----:B-1----:R-:W-:-:S04]  /*19c0*/  IMAD.WIDE.U32 R6, R5, 0x2, R6 ;  /* 0x0000000205067825 */ /* 0x002fc800078e0006 */
[----:B0-----:R-:W-:-:S05]  /*19d0*/  IMAD.WIDE.U32 R6, R3, 0x8, R6 ;  /* 0x0000000803067825 */ /* 0x001fca00078e0006 */
[----:B------:R-:W2:Y:S04]  /*19e0*/  LDG.E.64 R14, desc[UR4][R6.64] ;  /* 0x00000004060e7981 */ /* 0x000ea8000c1e1b00 */
[----:B------:R0:W3:Y:S01]  /*19f0*/  LDG.E.64 R12, desc[UR4][R6.64+0x400] ;  /* 0x00040004060c7981 */ /* 0x0000e2000c1e1b00 */
[C---:B--2---:R-:W-:Y:S02]  /*1a00*/  PRMT R0, R14.reuse, 0x9910, RZ ;  /* 0x000099100e007816 */ /* 0x044fe400000000ff */
[----:B------:R-:W-:Y:S02]  /*1a10*/  PRMT R2, R14, 0xbb32, RZ ;  /* 0x0000bb320e027816 */ /* 0x000fe400000000ff */
[----:B------:R-:W-:Y:S02]  /*1a20*/  IABS R27, R0 ;  /* 0x00000000001b7213 */ /* 0x000fe40000000000 */
[----:B------:R-:W-:-:S02]  /*1a30*/  IABS R16, R2 ;  /* 0x0000000200107213 */ /* 0x000fc40000000000 */
[----:B------:R-:W1:Y:S01]  /*1a40*/  I2F.RP R9, R27 ;  /* 0x0000001b00097306 */ /* 0x000e620000209400 */
[C---:B0-----:R-:W-:Y:S02]  /*1a50*/  PRMT R7, R15.reuse, 0xbb32, RZ ;  /* 0x0000bb320f077816 */ /* 0x041fe400000000ff */
[----:B------:R-:W-:Y:S02]  /*1a60*/  PRMT R4, R15, 0x9910, RZ ;  /* 0x000099100f047816 */ /* 0x000fe400000000ff */
[----:B------:R-:W-:Y:S02]  /*1a70*/  IABS R22, R7 ;  /* 0x0000000700167213 */ /* 0x000fe40000000000 */
[----:B------:R-:W-:Y:S01]  /*1a80*/  IABS R23, R4 ;  /* 0x0000000400177213 */ /* 0x000fe20000000000 */
[----:B------:R-:W-:Y:S01]  /*1a90*/  I2F.RP R11, R16 ;  /* 0x00000010000b7306 */ /* 0x000fe20000209400 */
[----:B---3--:R-:W-:-:S04]  /*1aa0*/  PRMT R6, R12, 0x9910, RZ ;  /* 0x000099100c067816 */ /* 0x008fc800000000ff */
[----:B------:R-:W-:-:S03]  /*1ab0*/  IABS R25, R6 ;  /* 0x0000000600197213 */ /* 0x000fc60000000000 */
[----:B-1----:R-:W0:Y:S08]  /*1ac0*/  MUFU.RCP R9, R9 ;  /* 0x0000000900097308 */ /* 0x002e300000001000 */
[----:B------:R-:W1:Y:S08]  /*1ad0*/  I2F.RP R8, R22 ;  /* 0x0000001600087306 */ /* 0x000e700000209400 */
[----:B------:R-:W-:Y:S01]  /*1ae0*/  I2F.RP R17, R23 ;  /* 0x0000001700117306 */ /* 0x000fe20000209400 */
[----:B0-----:R-:W-:-:S07]  /*1af0*/  VIADD R20, R9, 0xffffffe ;  /* 0x0ffffffe09147836 */ /* 0x001fce0000000000 */
[----:B------:R-:W0:Y:S08]  /*1b00*/  MUFU.RCP R11, R11 ;  /* 0x0000000b000b7308 */ /* 0x000e300000001000 */
[----:B------:R-:W-:Y:S08]  /*1b10*/  I2F.RP R24, R25 ;  /* 0x0000001900187306 */ /* 0x000ff00000209400 */
[----:B-1----:R-:W1:Y:S01]  /*1b20*/  MUFU.RCP R8, R8 ;  /* 0x0000000800087308 */ /* 0x002e620000001000 */
[----:B0-----:R-:W-:-:S07]  /*1b30*/  VIADD R18, R11, 0xffffffe ;  /* 0x0ffffffe0b127836 */ /* 0x001fce0000000000 */
[----:B------:R0:W2:Y:S08]  /*1b40*/  F2I.FTZ.U32.TRUNC.NTZ R21, R20 ;  /* 0x0000001400157305 */ /* 0x0000b0000021f000 */
[----:B------:R-:W3:Y:S01]  /*1b50*/  MUFU.RCP R17, R17 ;  /* 0x0000001100117308 */ /* 0x000ee20000001000 */
[----:B0-----:R-:W-:Y:S02]  /*1b60*/  IMAD.MOV.U32 R20, RZ, RZ, RZ ;  /* 0x000000ffff147224 */ /* 0x001fe400078e00ff */
[----:B-1----:R-:W-:-:S02]  /*1b70*/  VIADD R9, R8, 0xffffffe ;  /* 0x0ffffffe08097836 */ /* 0x002fc40000000000 */
[----:B--2---:R-:W-:-:S03]  /*1b80*/  IMAD.MOV R26, RZ, RZ, -R21 ;  /* 0x000000ffff1a7224 */ /* 0x004fc600078e0a15 */
[----:B------:R0:W1:Y:S01]  /*1b90*/  F2I.FTZ.U32.TRUNC.NTZ R19, R18 ;  /* 0x0000001200137305 */ /* 0x000062000021f000 */
[----:B------:R-:W-:-:S07]  /*1ba0*/  IMAD.MOV.U32 R8, RZ, RZ, R26 ;  /* 0x000000ffff087224 */ /* 0x000fce00078e001a */
[----:B------:R2:W4:Y:S01]  /*1bb0*/  MUFU.RCP R10, R24 ;  /* 0x00000018000a7308 */ /* 0x0005220000001000 */
[----:B0-----:R-:W-:Y:S02]  /*1bc0*/  IMAD.MOV.U32 R18, RZ, RZ, RZ ;  /* 0x000000ffff127224 */ /* 0x001fe400078e00ff */
[----:B---3--:R-:W-:Y:S02]  /*1bd0*/  VIADD R11, R17, 0xffffffe ;  /* 0x0ffffffe110b7836 */ /* 0x008fe40000000000 */
[----:B------:R-:W-:Y:S02]  /*1be0*/  IMAD R17, R8, R27, RZ ;  /* 0x0000001b08117224 */ /* 0x000fe400078e02ff */
[----:B-1----:R-:W-:Y:S01]  /*1bf0*/  IMAD.MOV R29, RZ, RZ, -R19 ;  /* 0x000000ffff1d7224 */ /* 0x002fe200078e0a13 */
[----:B------:R-:W0:Y:S01]  /*1c00*/  F2I.FTZ.U32.TRUNC.NTZ R9, R9 ;  /* 0x0000000900097305 */ /* 0x000e22000021f000 */
[----:B------:R-:W-:-:S04]  /*1c10*/  IMAD.HI.U32 R20, R21, R17, R20 ;  /* 0x0000001115147227 */ /* 0x000fc800078e0014 */
[----:B------:R-:W-:-:S03]  /*1c20*/  IMAD R17, R29, R16, RZ ;  /* 0x000000101d117224 */ /* 0x000fc600078e02ff */
[----:B------:R-:W1:Y:S01]  /*1c30*/  F2I.FTZ.U32.TRUNC.NTZ R11, R11 ;  /* 0x0000000b000b7305 */ /* 0x000e62000021f000 */
[----:B--2---:R-:W-:Y:S02]  /*1c40*/  IMAD.HI.U32 R24, R19, R17, R18 ;  /* 0x0000001113187227 */ /* 0x004fe400078e0012 */
[----:B------:R-:W2:Y:S02]  /*1c50*/  LDC.U16 R17, c[0x0][0x386] ;  /* 0x0000e180ff117b82 */ /* 0x000ea40000000400 */
[----:B----4-:R-:W-:Y:S02]  /*1c60*/  VIADD R8, R10, 0xffffffe ;  /* 0x0ffffffe0a087836 */ /* 0x010fe40000000000 */
[----:B0-----:R-:W-:Y:S02]  /*1c70*/  IMAD.MOV R29, RZ, RZ, -R9 ;  /* 0x000000ffff1d7224 */ /* 0x001fe400078e0a09 */
[----:B------:R0:W3:Y:S01]  /*1c80*/  F2I.FTZ.U32.TRUNC.NTZ R19, R8 ;  /* 0x0000000800137305 */ /* 0x0000e2000021f000 */
[----:B-1----:R-:W-:-:S02]  /*1c90*/  IMAD.MOV R10, RZ, RZ, -R11 ;  /* 0x000000ffff0a7224 */ /* 0x002fc400078e0a0b */
[----:B0-----:R-:W-:Y:S02]  /*1ca0*/  IMAD.MOV.U32 R8, RZ, RZ, RZ ;  /* 0x000000ffff087224 */ /* 0x001fe400078e00ff */
[----:B------:R-:W-:Y:S02]  /*1cb0*/  IMAD R21, R10, R23, RZ ;  /* 0x000000170a157224 */ /* 0x000fe400078e02ff */
[----:B------:R-:W-:Y:S02]  /*1cc0*/  IMAD.MOV.U32 R10, RZ, RZ, RZ ;  /* 0x000000ffff0a7224 */ /* 0x000fe400078e00ff */
[----:B---3--:R-:W-:Y:S02]  /*1cd0*/  IMAD.MOV R18, RZ, RZ, -R19 ;  /* 0x000000ffff127224 */ /* 0x008fe400078e0a13 */
[----:B------:R-:W-:-:S04]  /*1ce0*/  IMAD.HI.U32 R10, R11, R21, R10 ;  /* 0x000000150b0a7227 */ /* 0x000fc800078e000a */
[----:B------:R-:W-:-:S04]  /*1cf0*/  IMAD R11, R29, R22, RZ ;  /* 0x000000161d0b7224 */ /* 0x000fc800078e02ff */
[----:B------:R-:W-:Y:S01]  /*1d00*/  IMAD.HI.U32 R28, R9, R11, R8 ;  /* 0x0000000b091c7227 */ /* 0x000fe200078e0008 */
[----:B--2---:R-:W-:Y:S02]  /*1d10*/  PRMT R8, R17, 0x9910, RZ ;  /* 0x0000991011087816 */ /* 0x004fe400000000ff */
[----:B------:R-:W-:Y:S01]  /*1d20*/  PRMT R11, R12, 0xbb32, RZ ;  /* 0x0000bb320c0b7816 */ /* 0x000fe200000000ff */
[----:B------:R-:W-:Y:S01]  /*1d30*/  IMAD R9, R18, R25, RZ ;  /* 0x0000001912097224 */ /* 0x000fe200078e02ff */
[----:B------:R-:W-:Y:S01]  /*1d40*/  ISETP.GE.AND P5, PT, R8, RZ, PT ;  /* 0x000000ff0800720c */ /* 0x000fe20003fa6270 */
[----:B------:R-:W-:-:S04]  /*1d50*/  IMAD.MOV.U32 R18, RZ, RZ, RZ ;  /* 0x000000ffff127224 */ /* 0x000fc800078e00ff */
[----:B------:R-:W-:Y:S01]  /*1d60*/  IMAD.HI.U32 R26, R19, R9, R18 ;  /* 0x00000009131a7227 */ /* 0x000fe200078e0012 */
[----:B------:R-:W-:Y:S02]  /*1d70*/  IABS R19, R8 ;  /* 0x0000000800137213 */ /* 0x000fe40000000000 */
[----:B------:R-:W-:Y:S02]  /*1d80*/  IABS R8, R0 ;  /* 0x0000000000087213 */ /* 0x000fe40000000000 */
[----:B------:R-:W-:Y:S01]  /*1d90*/  IABS R9, R2 ;  /* 0x0000000200097213 */ /* 0x000fe20000000000 */
[----:B------:R-:W-:-:S04]  /*1da0*/  IMAD.HI.U32 R20, R20, R19, RZ ;  /* 0x0000001314147227 */ /* 0x000fc800078e00ff */
[----:B------:R-:W-:Y:S02]  /*1db0*/  IMAD.MOV R8, RZ, RZ, -R8 ;  /* 0x000000ffff087224 */ /* 0x000fe400078e0a08 */
[----:B------:R-:W-:Y:S02]  /*1dc0*/  IMAD.MOV R9, RZ, RZ, -R9 ;  /* 0x000000ffff097224 */ /* 0x000fe400078e0a09 */
[----:B------:R-:W-:Y:S02]  /*1dd0*/  IMAD R8, R20, R8, R19 ;  /* 0x0000000814087224 */ /* 0x000fe400078e0213 */
[----:B------:R-:W-:Y:S01]  /*1de0*/  IMAD.MOV.U32 R20, RZ, RZ, R11 ;  /* 0x000000ffff147224 */ /* 0x000fe200078e000b */
[----:B------:R-:W-:Y:S01]  /*1df0*/  IABS R11, R4 ;  /* 0x00000004000b7213 */ /* 0x000fe20000000000 */
[----:B------:R-:W-:Y:S01]  /*1e00*/  IMAD.HI.U32 R24, R24, R19, RZ ;  /* 0x0000001318187227 */ /* 0x000fe200078e00ff */
[----:B------:R-:W-:Y:S02]  /*1e10*/  ISETP.GT.U32.AND P0, PT, R27, R8, PT ;  /* 0x000000081b00720c */ /* 0x000fe40003f04070 */
[----:B------:R-:W-:Y:S01]  /*1e20*/  IABS R21, R20 ;  /* 0x0000001400157213 */ /* 0x000fe20000000000 */
[----:B------:R-:W-:-:S02]  /*1e30*/  IMAD R9, R24, R9, R19 ;  /* 0x0000000918097224 */ /* 0x000fc400078e0213 */
[----:B------:R-:W-:Y:S01]  /*1e40*/  IMAD.MOV R18, RZ, RZ, -R11 ;  /* 0x000000ffff127224 */ /* 0x000fe200078e0a0b */
[----:B------:R-:W0:Y:S01]  /*1e50*/  I2F.RP R17, R21 ;  /* 0x0000001500117306 */ /* 0x000e220000209400 */
[----:B------:R-:W-:Y:S01]  /*1e60*/  IMAD.HI.U32 R10, R10, R19, RZ ;  /* 0x000000130a0a7227 */ /* 0x000fe200078e00ff */
[----:B------:R-:W-:-:S03]  /*1e70*/  ISETP.GT.U32.AND P1, PT, R16, R9, PT ;  /* 0x000000091000720c */ /* 0x000fc60003f24070 */
[----:B------:R-:W-:Y:S01]  /*1e80*/  IMAD R18, R10, R18, R19 ;  /* 0x000000120a127224 */ /* 0x000fe200078e0213 */
[----:B------:R-:W-:Y:S01]  /*1e90*/  IABS R10, R7 ;  /* 0x00000007000a7213 */ /* 0x000fe20000000000 */
[----:B------:R-:W-:Y:S02]  /*1ea0*/  @!P0 IMAD.IADD R8, R8, 0x1, -R27 ;  /* 0x0000000108088824 */ /* 0x000fe400078e0a1b */
[----:B------:R-:W-:-:S03]  /*1eb0*/  IMAD.HI.U32 R26, R26, R19, RZ ;  /* 0x000000131a1a7227 */ /* 0x000fc600078e00ff */
[----:B------:R-:W-:Y:S01]  /*1ec0*/  ISETP.GT.U32.AND P0, PT, R27, R8, PT ;  /* 0x000000081b00720c */ /* 0x000fe20003f04070 */
[----:B------:R-:W-:Y:S01]  /*1ed0*/  IMAD.MOV R11, RZ, RZ, -R10 ;  /* 0x000000ffff0b7224 */ /* 0x000fe200078e0a0a */
[----:B------:R-:W-:Y:S01]  /*1ee0*/  IABS R10, R6 ;  /* 0x00000006000a7213 */ /* 0x000fe20000000000 */
[----:B0-----:R-:W0:Y:S01]  /*1ef0*/  MUFU.RCP R17, R17 ;  /* 0x0000001100117308 */ /* 0x001e220000001000 */
[----:B------:R-:W-:Y:S02]  /*1f00*/  @!P1 IMAD.IADD R9, R9, 0x1, -R16 ;  /* 0x0000000109099824 */ /* 0x000fe400078e0a10 */
[----:B------:R-:W-:-:S03]  /*1f10*/  IMAD.HI.U32 R28, R28, R19, RZ ;  /* 0x000000131c1c7227 */ /* 0x000fc600078e00ff */
[----:B------:R-:W-:Y:S01]  /*1f20*/  ISETP.GT.U32.AND P1, PT, R16, R9, PT ;  /* 0x000000091000720c */ /* 0x000fe20003f24070 */
[----:B------:R-:W-:Y:S02]  /*1f30*/  IMAD.MOV R10, RZ, RZ, -R10 ;  /* 0x000000ffff0a7224 */ /* 0x000fe400078e0a0a */
[--C-:B------:R-:W-:Y:S02]  /*1f40*/  IMAD R11, R28, R11, R19.reuse ;  /* 0x0000000b1c0b7224 */ /* 0x100fe400078e0213 */
[----:B------:R-:W-:Y:S02]  /*1f50*/  IMAD R10, R26, R10, R19 ;  /* 0x0000000a1a0a7224 */ /* 0x000fe400078e0213 */
[----:B------:R-:W-:Y:S01]  /*1f60*/  @!P0 IMAD.IADD R8, R8, 0x1, -R27 ;  /* 0x0000000108088824 */ /* 0x000fe200078e0a1b */
[----:B------:R-:W-:Y:S02]  /*1f70*/  ISETP.GT.U32.AND P0, PT, R23, R18, PT ;  /* 0x000000121700720c */ /* 0x000fe40003f04070 */
[----:B------:R-:W-:Y:S01]  /*1f80*/  ISETP.GT.U32.AND P2, PT, R25, R10, PT ;  /* 0x0000000a1900720c */ /* 0x000fe20003f44070 */
[----:B------:R-:W-:-:S02]  /*1f90*/  @!P5 IMAD.MOV R8, RZ, RZ, -R8 ;  /* 0x000000ffff08d224 */ /* 0x000fc400078e0a08 */
[----:B0-----:R-:W-:Y:S02]  /*1fa0*/  VIADD R24, R17, 0xffffffe ;  /* 0x0ffffffe11187836 */ /* 0x001fe40000000000 */
[----:B------:R-:W-:Y:S01]  /*1fb0*/  @!P1 IMAD.IADD R9, R9, 0x1, -R16 ;  /* 0x0000000109099824 */ /* 0x000fe200078e0a10 */
[----:B------:R-:W-:Y:S01]  /*1fc0*/  ISETP.GT.U32.AND P1, PT, R22, R11, PT ;  /* 0x0000000b1600720c */ /* 0x000fe20003f24070 */
[----:B------:R-:W0:Y:S01]  /*1fd0*/  F2I.FTZ.U32.TRUNC.NTZ R17, R24 ;  /* 0x0000001800117305 */ /* 0x000e22000021f000 */
[----:B------:R-:W-:Y:S02]  /*1fe0*/  IMAD.MOV.U32 R16, RZ, RZ, RZ ;  /* 0x000000ffff107224 */ /* 0x000fe400078e00ff */
[----:B------:R-:W-:Y:S02]  /*1ff0*/  @!P5 IMAD.MOV R9, RZ, RZ, -R9 ;  /* 0x000000ffff09d224 */ /* 0x000fe400078e0a09 */
[----:B------:R-:W-:Y:S02]  /*2000*/  @!P0 IMAD.IADD R18, R18, 0x1, -R23 ;  /* 0x0000000112128824 */ /* 0x000fe400078e0a17 */
[----:B------:R-:W-:Y:S01]  /*2010*/  @!P2 IMAD.IADD R10, R10, 0x1, -R25 ;  /* 0x000000010a0aa824 */ /* 0x000fe200078e0a19 */
[----:B------:R-:W-:-:S02]  /*2020*/  ISETP.NE.AND P2, PT, R6, RZ, PT ;  /* 0x000000ff0600720c */ /* 0x000fc40003f45270 */
[----:B------:R-:W-:Y:S02]  /*2030*/  ISETP.GT.U32.AND P0, PT, R23, R18, PT ;  /* 0x000000121700720c */ /* 0x000fe40003f04070 */
[----:B------:R-:W-:Y:S01]  /*2040*/  @!P1 IMAD.IADD R11, R11, 0x1, -R22 ;  /* 0x000000010b0b9824 */ /* 0x000fe200078e0a16 */
[----:B------:R-:W-:Y:S01]  /*2050*/  ISETP.GT.U32.AND P1, PT, R25, R10, PT ;  /* 0x0000000a1900720c */ /* 0x000fe20003f24070 */
[----:B0-----:R-:W-:-:S04]  /*2060*/  IMAD.MOV R26, RZ, RZ, -R17 ;  /* 0x000000ffff1a7224 */ /* 0x001fc800078e0a11 */
[----:B------:R-:W-:Y:S01]  /*2070*/  IMAD R27, R26, R21, RZ ;  /* 0x000000151a1b7224 */ /* 0x000fe200078e02ff */
[----:B------:R-:W-:-:S03]  /*2080*/  PRMT R26, R13, 0x9910, RZ ;  /* 0x000099100d1a7816 */ /* 0x000fc600000000ff */
[----:B------:R-:W-:Y:S01]  /*2090*/  IMAD.HI.U32 R16, R17, R27, R16 ;  /* 0x0000001b11107227 */ /* 0x000fe200078e0010 */
[----:B------:R-:W-:Y:S02]  /*20a0*/  IABS R27, R26 ;  /* 0x0000001a001b7213 */ /* 0x000fe40000000000 */
[----:B------:R-:W-:Y:S01]  /*20b0*/  IABS R17, R20 ;  /* 0x0000001400117213 */ /* 0x000fe20000000000 */
[----:B------:R-:W-:Y:S01]  /*20c0*/  @!P0 IMAD.IADD R18, R18, 0x1, -R23 ;  /* 0x0000000112128824 */ /* 0x000fe200078e0a17 */
[----:B------:R-:W0:Y:S01]  /*20d0*/  I2F.RP R28, R27 ;  /* 0x0000001b001c7306 */ /* 0x000e220000209400 */
[----:B------:R-:W-:Y:S01]  /*20e0*/  IMAD.HI.U32 R16, R16, R19, RZ ;  /* 0x0000001310107227 */ /* 0x000fe200078e00ff */
[----:B------:R-:W-:-:S03]  /*20f0*/  ISETP.GT.U32.AND P0, PT, R22, R11, PT ;  /* 0x0000000b1600720c */ /* 0x000fc60003f04070 */
[----:B------:R-:W-:Y:S02]  /*2100*/  IMAD.MOV R24, RZ, RZ, -R17 ;  /* 0x000000ffff187224 */ /* 0x000fe400078e0a11 */
[----:B------:R-:W-:Y:S02]  /*2110*/  @!P1 IMAD.IADD R10, R10, 0x1, -R25 ;  /* 0x000000010a0a9824 */ /* 0x000fe400078e0a19 */
[----:B------:R-:W-:Y:S02]  /*2120*/  IMAD R24, R16, R24, R19 ;  /* 0x0000001810187224 */ /* 0x000fe400078e0213 */
[----:B------:R-:W-:Y:S01]  /*2130*/  @!P5 IMAD.MOV R10, RZ, RZ, -R10 ;  /* 0x000000ffff0ad224 */ /* 0x000fe200078e0a0a */
[----:B------:R-:W-:Y:S01]  /*2140*/  @!P2 LOP3.LUT R10, RZ, R6, RZ, 0x33, !PT ;  /* 0x00000006ff0aa212 */ /* 0x000fe200078e33ff */
[----:B------:R-:W-:Y:S01]  /*2150*/  @!P5 IMAD.MOV R18, RZ, RZ, -R18 ;  /* 0x000000ffff12d224 */ /* 0x000fe200078e0a12 */
[----:B0-----:R-:W0:Y:S01]  /*2160*/  MUFU.RCP R28, R28 ;  /* 0x0000001c001c7308 */ /* 0x001e220000001000 */
[----:B------:R-:W-:Y:S01]  /*2170*/  @!P0 IMAD.IADD R11, R11, 0x1, -R22 ;  /* 0x000000010b0b8824 */ /* 0x000fe200078e0a16 */
[----:B------:R-:W-:-:S02]  /*2180*/  PRMT R22, R13, 0xbb32, RZ ;  /* 0x0000bb320d167816 */ /* 0x000fc400000000ff */
[----:B------:R-:W-:Y:S01]  /*2190*/  ISETP.GT.U32.AND P0, PT, R21, R24, PT ;  /* 0x000000181500720c */ /* 0x000fe20003f04070 */
[----:B------:R-:W-:Y:S01]  /*21a0*/  @!P5 IMAD.MOV R11, RZ, RZ, -R11 ;  /* 0x000000ffff0bd224 */ /* 0x000fe200078e0a0b */
[----:B------:R-:W-:-:S11]  /*21b0*/  ISETP.NE.AND P4, PT, R22, RZ, PT ;  /* 0x000000ff1600720c */ /* 0x000fd60003f85270 */
[----:B------:R-:W-:Y:S02]  /*21c0*/  @!P0 IMAD.IADD R24, R24, 0x1, -R21 ;  /* 0x0000000118188824 */ /* 0x000fe400078e0a15 */
[----:B0-----:R-:W-:-:S03]  /*21d0*/  VIADD R16, R28, 0xffffffe ;  /* 0x0ffffffe1c107836 */ /* 0x001fc60000000000 */
[----:B------:R-:W-:Y:S01]  /*21e0*/  ISETP.GT.U32.AND P0, PT, R21, R24, PT ;  /* 0x000000181500720c */ /* 0x000fe20003f04070 */
[----:B------:R0:W1:Y:S02]  /*21f0*/  F2I.FTZ.U32.TRUNC.NTZ R17, R16 ;  /* 0x0000001000117305 */ /* 0x000064000021f000 */
[----:B0-----:R-:W-:-:S10]  /*2200*/  IMAD.MOV.U32 R16, RZ, RZ, RZ ;  /* 0x000000ffff107224 */ /* 0x001fd400078e00ff */
[----:B------:R-:W-:Y:S01]  /*2210*/  @!P0 IMAD.IADD R24, R24, 0x1, -R21 ;  /* 0x0000000118188824 */ /* 0x000fe200078e0a15 */
[----:B------:R-:W-:Y:S01]  /*2220*/  ISETP.NE.AND P0, PT, R0, RZ, PT ;  /* 0x000000ff0000720c */ /* 0x000fe20003f05270 */
[----:B-1----:R-:W-:Y:S02]  /*2230*/  IMAD.MOV R28, RZ, RZ, -R17 ;  /* 0x000000ffff1c7224 */ /* 0x002fe400078e0a11 */
[----:B------:R-:W-:Y:S02]  /*2240*/  @!P5 IMAD.MOV R24, RZ, RZ, -R24 ;  /* 0x000000ffff18d224 */ /* 0x000fe400078e0a18 */
[----:B------:R-:W-:-:S04]  /*2250*/  IMAD R23, R28, R27, RZ ;  /* 0x0000001b1c177224 */ /* 0x000fc800078e02ff */
[----:B------:R-:W-:Y:S01]  /*2260*/  IMAD.HI.U32 R16, R17, R23, R16 ;  /* 0x0000001711107227 */ /* 0x000fe200078e0010 */
[----:B------:R-:W-:Y:S02]  /*2270*/  IABS R23, R22 ;  /* 0x0000001600177213 */ /* 0x000fe40000000000 */
[----:B------:R-:W-:Y:S02]  /*2280*/  IABS R17, R26 ;  /* 0x0000001a00117213 */ /* 0x000fe40000000000 */
[----:B------:R-:W0:Y:S01]  /*2290*/  I2F.RP R25, R23 ;  /* 0x0000001700197306 */ /* 0x000e220000209400 */
[----:B------:R-:W-:Y:S01]  /*22a0*/  IMAD.HI.U32 R16, R16, R19, RZ ;  /* 0x0000001310107227 */ /* 0x000fe200078e00ff */
[----:B------:R-:W-:Y:S02]  /*22b0*/  @!P0 LOP3.LUT R8, RZ, R0, RZ, 0x33, !PT ;  /* 0x00000000ff088212 */ /* 0x000fe400078e33ff */
[----:B------:R-:W-:Y:S01]  /*22c0*/  IABS R0, R22 ;  /* 0x0000001600007213 */ /* 0x000fe20000000000 */
[----:B------:R-:W-:Y:S01]  /*22d0*/  IMAD.MOV R28, RZ, RZ, -R17 ;  /* 0x000000ffff1c7224 */ /* 0x000fe200078e0a11 */
[----:B------:R-:W-:-:S03]  /*22e0*/  ISETP.NE.AND P0, PT, R4, RZ, PT ;  /* 0x000000ff0400720c */ /* 0x000fc60003f05270 */
[----:B------:R-:W-:-:S05]  /*22f0*/  IMAD R28, R16, R28, R19 ;  /* 0x0000001c101c7224 */ /* 0x000fca00078e0213 */
[----:B------:R-:W-:Y:S01]  /*2300*/  ISETP.GT.U32.AND P1, PT, R27, R28, PT ;  /* 0x0000001c1b00720c */ /* 0x000fe20003f24070 */
[----:B0-----:R-:W0:Y:S04]  /*2310*/  MUFU.RCP R25, R25 ;  /* 0x0000001900197308 */ /* 0x001e280000001000 */
[----:B------:R-:W-:Y:S02]  /*2320*/  @!P0 LOP3.LUT R18, RZ, R4, RZ, 0x33, !PT ;  /* 0x00000004ff128212 */ /* 0x000fe400078e33ff */
[----:B------:R-:W-:Y:S02]  /*2330*/  ISETP.NE.AND P0, PT, R20, RZ, PT ;  /* 0x000000ff1400720c */ /* 0x000fe40003f05270 */
[----:B------:R-:W-:-:S04]  /*2340*/  LOP3.LUT R4, R14, R8, RZ, 0x3c, !PT ;  /* 0x000000080e047212 */ /* 0x000fc800078e3cff */
[----:B------:R-:W-:Y:S01]  /*2350*/  @!P1 IMAD.IADD R28, R28, 0x1, -R27 ;  /* 0x000000011c1c9824 */ /* 0x000fe200078e0a1b */
[----:B------:R-:W-:-:S04]  /*2360*/  PRMT R6, R4, 0x9910, RZ ;  /* 0x0000991004067816 */ /* 0x000fc800000000ff */
[----:B------:R-:W-:Y:S01]  /*2370*/  ISETP.GT.U32.AND P1, PT, R27, R28, PT ;  /* 0x0000001c1b00720c */ /* 0x000fe20003f24070 */
[----:B0-----:R-:W-:Y:S01]  /*2380*/  VIADD R16, R25, 0xffffffe ;  /* 0x0ffffffe19107836 */ /* 0x001fe20000000000 */
[----:B------:R-:W-:Y:S02]  /*2390*/  ISETP.GT.AND P6, PT, R6, -0x1, PT ;  /* 0xffffffff0600780c */ /* 0x000fe40003fc4270 */
[----:B------:R-:W-:Y:S01]  /*23a0*/  LOP3.LUT R6, R15, R18, RZ, 0x3c, !PT ;  /* 0x000000120f067212 */ /* 0x000fe200078e3cff */
[----:B------:R0:W1:Y:S01]  /*23b0*/  F2I.FTZ.U32.TRUNC.NTZ R17, R16 ;  /* 0x0000001000117305 */ /* 0x000062000021f000 */
[----:B------:R-:W-:-:S07]  /*23c0*/  @!P0 LOP3.LUT R24, RZ, R20, RZ, 0x33, !PT ;  /* 0x00000014ff188212 */ /* 0x000fce00078e33ff */
[----:B------:R-:W-:Y:S01]  /*23d0*/  @!P1 IMAD.IADD R28, R28, 0x1, -R27 ;  /* 0x000000011c1c9824 */ /* 0x000fe200078e0a1b */
[----:B------:R-:W-:Y:S01]  /*23e0*/  ISETP.NE.AND P1, PT, R2, RZ, PT ;  /* 0x000000ff0200720c */ /* 0x000fe20003f25270 */
[----:B0-----:R-:W-:Y:S02]  /*23f0*/  IMAD.MOV.U32 R16, RZ, RZ, RZ ;  /* 0x000000ffff107224 */ /* 0x001fe400078e00ff */
[----:B------:R-:W-:Y:S02]  /*2400*/  @!P5 IMAD.MOV R28, RZ, RZ, -R28 ;  /* 0x000000ffff1cd224 */ /* 0x000fe400078e0a1c */
[----:B-1----:R-:W-:-:S04]  /*2410*/  IMAD.MOV R21, RZ, RZ, -R17 ;  /* 0x000000ffff157224 */ /* 0x002fc800078e0a11 */
[----:B------:R-:W-:-:S04]  /*2420*/  IMAD R21, R21, R23, RZ ;  /* 0x0000001715157224 */ /* 0x000fc800078e02ff */
[----:B------:R-:W-:Y:S01]  /*2430*/  @!P1 LOP3.LUT R9, RZ, R2, RZ, 0x33, !PT ;  /* 0x00000002ff099212 */ /* 0x000fe200078e33ff */
[----:B------:R-:W-:Y:S01]  /*2440*/  IMAD.HI.U32 R16, R17, R21, R16 ;  /* 0x0000001511107227 */ /* 0x000fe200078e0010 */
[----:B------:R-:W-:Y:S02]  /*2450*/  ISETP.NE.AND P1, PT, R7, RZ, PT ;  /* 0x000000ff0700720c */ /* 0x000fe40003f25270 */
[----:B------:R-:W-:Y:S01]  /*2460*/  PRMT R17, R12, 0x7632, R17 ;  /* 0x000076320c117816 */ /* 0x000fe20000000011 */
[--C-:B------:R-:W-:Y:S01]  /*2470*/  IMAD.MOV R2, RZ, RZ, -R0.reuse ;  /* 0x000000ffff027224 */ /* 0x100fe200078e0a00 */
[----:B------:R-:W-:Y:S01]  /*2480*/  PRMT R0, R14, 0x7632, R0 ;  /* 0x000076320e007816 */ /* 0x000fe20000000000 */
[----:B------:R-:W-:Y:S01]  /*2490*/  IMAD.HI.U32 R16, R16, R19, RZ ;  /* 0x0000001310107227 */ /* 0x000fe200078e00ff */
[----:B------:R-:W-:Y:S02]  /*24a0*/  SEL R14, R14, RZ, !P6 ;  /* 0x000000ff0e0e7207 */ /* 0x000fe40007000000 */
[----:B------:R-:W-:Y:S01]  /*24b0*/  LOP3.LUT R4, R0, R9, RZ, 0x3c, !PT ;  /* 0x0000000900047212 */ /* 0x000fe200078e3cff */
[----:B------:R-:W-:Y:S01]  /*24c0*/  IMAD R2, R16, R2, R19 ;  /* 0x0000000210027224 */ /* 0x000fe200078e0213 */
[----:B------:R-:W-:-:S02]  /*24d0*/  PRMT R16, R6, 0x9910, RZ ;  /* 0x0000991006107816 */ /* 0x000fc400000000ff */
[----:B------:R-:W-:Y:S02]  /*24e0*/  ISETP.NE.AND P6, PT, R8, RZ, PT ;  /* 0x000000ff0800720c */ /* 0x000fe40003fc5270 */
[----:B------:R-:W-:Y:S02]  /*24f0*/  ISETP.GT.U32.AND P2, PT, R23, R2, PT ;  /* 0x000000021700720c */ /* 0x000fe40003f44070 */
[----:B------:R-:W-:Y:S02]  /*2500*/  @!P1 LOP3.LUT R11, RZ, R7, RZ, 0x33, !PT ;  /* 0x00000007ff0b9212 */ /* 0x000fe400078e33ff */
[----:B------:R-:W-:Y:S02]  /*2510*/  ISETP.NE.AND P1, PT, R26, RZ, PT ;  /* 0x000000ff1a00720c */ /* 0x000fe40003f25270 */
[----:B------:R-:W-:Y:S02]  /*2520*/  PRMT R7, R4, 0x9910, RZ ;  /* 0x0000991004077816 */ /* 0x000fe400000000ff */
[----:B------:R-:W-:-:S02]  /*2530*/  PRMT R4, R15, 0x7632, R4 ;  /* 0x000076320f047816 */ /* 0x000fc40000000004 */
[----:B------:R-:W-:Y:S02]  /*2540*/  ISETP.GT.AND P0, PT, R7, -0x1, PT ;  /* 0xffffffff0700780c */ /* 0x000fe40003f04270 */
[----:B------:R-:W-:Y:S01]  /*2550*/  LOP3.LUT R6, R4, R11, RZ, 0x3c, !PT ;  /* 0x0000000b04067212 */ /* 0x000fe200078e3cff */
[----:B------:R-:W-:Y:S01]  /*2560*/  @!P2 IMAD.IADD R2, R2, 0x1, -R23 ;  /* 0x000000010202a824 */ /* 0x000fe200078e0a17 */
[----:B------:R-:W-:Y:S02]  /*2570*/  LOP3.LUT R7, R12, R10, RZ, 0x3c, !PT ;  /* 0x0000000a0c077212 */ /* 0x000fe400078e3cff */
[----:B------:R-:W-:Y:S02]  /*2580*/  PRMT R6, R6, 0x9910, RZ ;  /* 0x0000991006067816 */ /* 0x000fe400000000ff */
[----:B------:R-:W-:Y:S02]  /*2590*/  ISETP.GT.U32.AND P2, PT, R23, R2, PT ;  /* 0x000000021700720c */ /* 0x000fe40003f44070 */
[----:B------:R-:W-:-:S02]  /*25a0*/  PRMT R7, R7, 0x9910, RZ ;  /* 0x0000991007077816 */ /* 0x000fc400000000ff */
[----:B------:R-:W-:Y:S02]  /*25b0*/  @!P1 LOP3.LUT R28, RZ, R26, RZ, 0x33, !PT ;  /* 0x0000001aff1c9212 */ /* 0x000fe400078e33ff */
[----:B------:R-:W-:Y:S02]  /*25c0*/  ISETP.GT.AND P3, PT, R7, -0x1, PT ;  /* 0xffffffff0700780c */ /* 0x000fe40003f64270 */
[----:B------:R-:W-:Y:S02]  /*25d0*/  LOP3.LUT R7, R13, R28, RZ, 0x3c, !PT ;  /* 0x0000001c0d077212 */ /* 0x000fe400078e3cff */
[----:B------:R-:W-:Y:S02]  /*25e0*/  SEL R19, R14, RZ, P6 ;  /* 0x000000ff0e137207 */ /* 0x000fe40003000000 */
[----:B------:R-:W-:Y:S01]  /*25f0*/  PRMT R7, R7, 0x9910, RZ ;  /* 0x0000991007077816 */ /* 0x000fe200000000ff */
[----:B------:R-:W-:Y:S01]  /*2600*/  @!P2 IMAD.IADD R2, R2, 0x1, -R23 ;  /* 0x000000010202a824 */ /* 0x000fe200078e0a17 */
[----:B------:R-:W-:Y:S01]  /*2610*/  ISETP.GT.AND P2, PT, R6, -0x1, PT ;  /* 0xffffffff0600780c */ /* 0x000fe20003f44270 */
[----:B------:R-:W-:Y:S01]  /*2620*/  IMAD.IADD R8, R8, 0x1, R19 ;  /* 0x0000000108087824 */ /* 0x000fe200078e0213 */
[----:B------:R-:W-:Y:S01]  /*2630*/  LOP3.LUT R6, R17, R24, RZ, 0x3c, !PT ;  /* 0x0000001811067212 */ /* 0x000fe200078e3cff */
[----:B------:R-:W-:Y:S01]  /*2640*/  @!P5 IMAD.MOV R2, RZ, RZ, -R2 ;  /* 0x000000ffff02d224 */ /* 0x000fe200078e0a02 */
[----:B------:R-:W-:-:S02]  /*2650*/  ISETP.GT.AND P6, PT, R7, -0x1, PT ;  /* 0xffffffff0700780c */ /* 0x000fc40003fc4270 */
[----:B------:R-:W-:Y:S02]  /*2660*/  PRMT R6, R6, 0x9910, RZ ;  /* 0x0000991006067816 */ /* 0x000fe400000000ff */
[----:B------:R-:W-:Y:S02]  /*2670*/  @!P4 LOP3.LUT R2, RZ, R22, RZ, 0x33, !PT ;  /* 0x00000016ff02c212 */ /* 0x000fe400078e33ff */
[----:B------:R-:W-:Y:S02]  /*2680*/  ISETP.GT.AND P5, PT, R6, -0x1, PT ;  /* 0xffffffff0600780c */ /* 0x000fe40003fa4270 */
[----:B------:R-:W0:Y:S01]  /*2690*/  LDC.64 R6, c[0x0][0x388] ;  /* 0x0000e200ff067b82 */ /* 0x000e220000000a00 */
[----:B------:R-:W-:Y:S02]  /*26a0*/  PRMT R19, R13, 0x7632, R19 ;  /* 0x000076320d137816 */ /* 0x000fe40000000013 */
[----:B------:R-:W-:Y:S02]  /*26b0*/  ISETP.GT.AND P1, PT, R16, -0x1, PT ;  /* 0xffffffff1000780c */ /* 0x000fe40003f24270 */
[----:B------:R-:W-:-:S02]  /*26c0*/  LOP3.LUT R14, R19, R2, RZ, 0x3c, !PT ;  /* 0x00000002130e7212 */ /* 0x000fc400078e3cff */
[----:B------:R-:W-:Y:S02]  /*26d0*/  SEL R0, R0, RZ, !P0 ;  /* 0x000000ff00007207 */ /* 0x000fe40004000000 */
[----:B------:R-:W-:Y:S02]  /*26e0*/  SEL R15, R15, RZ, !P1 ;  /* 0x000000ff0f0f7207 */ /* 0x000fe40004800000 */
[----:B------:R-:W-:Y:S02]  /*26f0*/  ISETP.NE.AND P0, PT, R18, RZ, PT ;  /* 0x000000ff1200720c */ /* 0x000fe40003f05270 */
[----:B------:R-:W-:Y:S02]  /*2700*/  PRMT R14, R14, 0x9910, RZ ;  /* 0x000099100e0e7816 */ /* 0x000fe400000000ff */
[----:B------:R-:W-:Y:S02]  /*2710*/  ISETP.NE.AND P1, PT, R9, RZ, PT ;  /* 0x000000ff0900720c */ /* 0x000fe40003f25270 */
[----:B------:R-:W-:-:S02]  /*2720*/  ISETP.NE.AND P4, PT, R11, RZ, PT ;  /* 0x000000ff0b00720c */ /* 0x000fc40003f85270 */
[----:B------:R-:W-:Y:S02]  /*2730*/  SEL R4, R4, RZ, !P2 ;  /* 0x000000ff04047207 */ /* 0x000fe40005000000 */
[----:B------:R-:W-:Y:S02]  /*2740*/  SEL R15, R15, RZ, P0 ;  /* 0x000000ff0f0f7207 */ /* 0x000fe40000000000 */
[----:B------:R-:W-:Y:S01]  /*2750*/  ISETP.GT.AND P0, PT, R14, -0x1, PT ;  /* 0xffffffff0e00780c */ /* 0x000fe20003f04270 */
[----:B0-----:R-:W-:Y:S01]  /*2760*/  IMAD.WIDE.U32 R6, R5, 0x2, R6 ;  /* 0x0000000205067825 */ /* 0x001fe200078e0006 */
[----:B------:R-:W-:Y:S02]  /*2770*/  SEL R0, R0, RZ, P1 ;  /* 0x000000ff00007207 */ /* 0x000fe40000800000 */
[----:B------:R-:W-:Y:S01]  /*2780*/  SEL R4, R4, RZ, P4 ;  /* 0x000000ff04047207 */ /* 0x000fe20002000000 */
[----:B------:R-:W-:Y:S01]  /*2790*/  IMAD.IADD R18, R18, 0x1, R15 ;  /* 0x0000000112127824 */ /* 0x000fe200078e020f */
[----:B------:R-:W-:Y:S01]  /*27a0*/  SEL R12, R12, RZ, !P3 ;  /* 0x000000ff0c0c7207 */ /* 0x000fe20005800000 */
[----:B------:R-:W-:Y:S01]  /*27b0*/  IMAD.IADD R9, R9, 0x1, R0 ;  /* 0x0000000109097824 */ /* 0x000fe200078e0200 */
[----:B------:R-:W-:Y:S01]  /*27c0*/  SEL R13, R13, RZ, !P6 ;  /* 0x000000ff0d0d7207 */ /* 0x000fe20007000000 */
[----:B------:R-:W-:Y:S01]  /*27d0*/  IMAD.IADD R11, R11, 0x1, R4 ;  /* 0x000000010b0b7824 */ /* 0x000fe200078e0204 */
[----:B------:R-:W-:Y:S01]  /*27e0*/  ISETP.NE.AND P1, PT, R10, RZ, PT ;  /* 0x000000ff0a00720c */ /* 0x000fe20003f25270 */
[----:B------:R-:W-:Y:S01]  /*27f0*/  IMAD.WIDE.U32 R6, R3, 0x8, R6 ;  /* 0x0000000803067825 */ /* 0x000fe200078e0006 */
[----:B------:R-:W-:-:S02]  /*2800*/  ISETP.NE.AND P2, PT, R24, RZ, PT ;  /* 0x000000ff1800720c */ /* 0x000fc40003f45270 */
[----:B------:R-:W-:Y:S02]  /*2810*/  ISETP.NE.AND P3, PT, R28, RZ, PT ;  /* 0x000000ff1c00720c */ /* 0x000fe40003f65270 */
[----:B------:R-:W-:Y:S02]  /*2820*/  SEL R17, R17, RZ, !P5 ;  /* 0x000000ff11117207 */ /* 0x000fe40006800000 */
[----:B------:R-:W-:Y:S02]  /*2830*/  ISETP.NE.AND P4, PT, R2, RZ, PT ;  /* 0x000000ff0200720c */ /* 0x000fe40003f85270 */
[----:B------:R-:W-:Y:S02]  /*2840*/  SEL R19, R19, RZ, !P0 ;  /* 0x000000ff13137207 */ /* 0x000fe40004000000 */
[----:B------:R-:W-:Y:S02]  /*2850*/  SEL R5, R12, RZ, P1 ;  /* 0x000000ff0c057207 */ /* 0x000fe40000800000 */
[----:B------:R-:W-:-:S02]  /*2860*/  SEL R17, R17, RZ, P2 ;  /* 0x000000ff11117207 */ /* 0x000fc40001000000 */
[----:B------:R-:W-:Y:S01]  /*2870*/  SEL R13, R13, RZ, P3 ;  /* 0x000000ff0d0d7207 */ /* 0x000fe20001800000 */
[----:B------:R-:W-:Y:S01]  /*2880*/  IMAD.IADD R5, R10, 0x1, R5 ;  /* 0x000000010a057824 */ /* 0x000fe200078e0205 */
[----:B------:R-:W-:Y:S01]  /*2890*/  SEL R19, R19, RZ, P4 ;  /* 0x000000ff13137207 */ /* 0x000fe20002000000 */
[----:B------:R-:W-:Y:S01]  /*28a0*/  IMAD.IADD R24, R24, 0x1, R17 ;  /* 0x0000000118187824 */ /* 0x000fe200078e0211 */
[----:B------:R-:W-:Y:S01]  /*28b0*/  PRMT R8, R8, 0x5410, R9 ;  /* 0x0000541008087816 */ /* 0x000fe20000000009 */
[----:B------:R-:W-:Y:S01]  /*28c0*/  IMAD.IADD R28, R28, 0x1, R13 ;  /* 0x000000011c1c7824 */ /* 0x000fe200078e020d */
[----:B------:R-:W-:Y:S01]  /*28d0*/  PRMT R9, R18, 0x5410, R11 ;  /* 0x0000541012097816 */ /* 0x000fe2000000000b */
[----:B------:R-:W-:Y:S01]  /*28e0*/  IMAD.IADD R19, R2, 0x1, R19 ;  /* 0x0000000102137824 */ /* 0x000fe200078e0213 */
[----:B------:R-:W-:-:S03]  /*28f0*/  PRMT R18, R5, 0x5410, R24 ;  /* 0x0000541005127816 */ /* 0x000fc60000000018 */
[----:B------:R-:W-:Y:S01]  /*2900*/  STG.E.64 desc[UR4][R6.64], R8 ;  /* 0x0000000806007986 */ /* 0x000fe2000c101b04 */
[----:B------:R-:W-:-:S05]  /*2910*/  PRMT R19, R28, 0x5410, R19 ;  /* 0x000054101c137816 */ /* 0x000fca0000000013 */
[----:B------:R-:W-:Y:S01]  /*2920*/  STG.E.64 desc[UR4][R6.64+0x400], R18 ;  /* 0x0004001206007986 */ /* 0x000fe2000c101b04 */
[----:B------:R-:W-:Y:S05]  /*2930*/  EXIT ;  /* 0x000000000000794d */ /* 0x000fea0003800000 */
.L_x_40474:
        /* <DEDUP_REMOVED lines=12> */
.L_x_50261:


//--------------------- .text._ZN2at6native29vectorized_elementwise_kernelILi8ENS0_13AUnaryFunctorIsssZZZNS0_21remainder_kernel_cudaERNS_18TensorIteratorBaseEENKUlvE_clEvENKUlvE3_clEvEUlssE_EESt5arrayIPcLm2EEEEviT0_T1_ --------------------------
	.section	.text._ZN2at6native29vectorized_elementwise_kernelILi8ENS0_13AUnaryFunctorIsssZZZNS0_21remainder_kernel_cudaERNS_18TensorIteratorBaseEENKUlvE_clEvENKUlvE3_clEvEUlssE_EESt5arrayIPcLm2EEEEviT0_T1_,"ax",@progbits
	.align	128
        .global         _ZN2at6native29vectorized_elementwise_kernelILi8ENS0_13AUnaryFunctorIsssZZZNS0_21remainder_kernel_cudaERNS_18TensorIteratorBaseEENKUlvE_clEvENKUlvE3_clEvEUlssE_EESt5arrayIPcLm2EEEEviT0_T1_
        .type           _ZN2at6native29vectorized_elementwise_kernelILi8ENS0_13AUnaryFunctorIsssZZZNS0_21remainder_kernel_cudaERNS_18TensorIteratorBaseEENKUlvE_clEvENKUlvE3_clEvEUlssE_EESt5arrayIPcLm2EEEEviT0_T1_,@function
        .size           _ZN2at6native29vectorized_elementwise_kernelILi8ENS0_13AUnaryFunctorIsssZZZNS0_21remainder_kernel_cudaERNS_18TensorIteratorBaseEENKUlvE_clEvENKUlvE3_clEvEUlssE_EESt5arrayIPcLm2EEEEviT0_T1_,(.L_x_50262 - _ZN2at6native29vectorized_elementwise_kernelILi8ENS0_13AUnaryFunctorIsssZZZNS0_21remainder_kernel_cudaERNS_18TensorIteratorBaseEENKUlvE_clEvENKUlvE3_clEvEUlssE_EESt5arrayIPcLm2EEEEviT0_T1_)
        .other          _ZN2at6native29vectorized_elementwise_kernelILi8ENS0_13AUnaryFunctorIsssZZZNS0_21remainder_kernel_cudaERNS_18TensorIteratorBaseEENKUlvE_clEvENKUlvE3_clEvEUlssE_EESt5arrayIPcLm2EEEEviT0_T1_,@"STO_CUDA_ENTRY STV_DEFAULT"
_ZN2at6native29vectorized_elementwise_kernelILi8ENS0_13AUnaryFunctorIsssZZZNS0_21remainder_kernel_cudaERNS_18TensorIteratorBaseEENKUlvE_clEvENKUlvE3_clEvEUlssE_EESt5arrayIPcLm2EEEEviT0_T1_:
.text._ZN2at6native29vectorized_elementwise_kernelILi8ENS0_13AUnaryFunctorIsssZZZNS0_21remainder_kernel_cudaERNS_18TensorIteratorBaseEENKUlvE_clEvENKUlvE3_clEvEUlssE_EESt5arrayIPcLm2EEEEviT0_T1_:
[----:B------:R-:W-:Y:S01]  /*0000*/  LDC R1, c[0x0][0x37c] ;  /* 0x0000df00ff017b82 */ /* 0x000fe20000000800 */
[----:B------:R-:W-:Y:S05]  /*0010*/  EXIT ;  /* 0x000000000000794d */ /* 0x000fea0003800000 */
.L_x_40475:
        /* <DEDUP_REMOVED lines=14> */
.L_x_50262:


//--------------------- .text._ZN2at6native18elementwise_kernelILi128ELi4EZNS0_15gpu_kernel_implINS0_13BinaryFunctorIlllZZZNS0_21remainder_kernel_cudaERNS_18TensorIteratorBaseEENKUlvE_clEvENKUlvE2_clEvEUlllE_EEEEvS5_RKT_EUliE_EEviT1_ --------------------------
	.section	.text._ZN2at6native18elementwise_kernelILi128ELi4EZNS0_15gpu_kernel_implINS0_13BinaryFunctorIlllZZZNS0_21remainder_kernel_cudaERNS_18TensorIteratorBaseEENKUlvE_clEvENKUlvE2_clEvEUlllE_EEEEvS5_RKT_EUliE_EEviT1_,"ax",@progbits
	.align	128
        .global         _ZN2at6native18elementwise_kernelILi128ELi4EZNS0_15gpu_kernel_implINS0_13BinaryFunctorIlllZZZNS0_21remainder_kernel_cudaERNS_18TensorIteratorBaseEENKUlvE_clEvENKUlvE2_clEvEUlllE_EEEEvS5_RKT_EUliE_EEviT1_
        .type           _ZN2at6native18elementwise_kernelILi128ELi4EZNS0_15gpu_kernel_implINS0_13BinaryFunctorIlllZZZNS0_21remainder_kernel_cudaERNS_18TensorIteratorBaseEENKUlvE_clEvENKUlvE2_clEvEUlllE_EEEEvS5_RKT_EUliE_EEviT1_,@function
        .size           _ZN2at6native18elementwise_kernelILi128ELi4EZNS0_15gpu_kernel_implINS0_13BinaryFunctorIlllZZZNS0_21remainder_kernel_cudaERNS_18TensorIteratorBaseEENKUlvE_clEvENKUlvE2_clEvEUlllE_EEEEvS5_RKT_EUliE_EEviT1_,(.L_x_49915 - _ZN2at6native18elementwise_kernelILi128ELi4EZNS0_15gpu_kernel_implINS0_13BinaryFunctorIlllZZZNS0_21remainder_kernel_cudaERNS_18TensorIteratorBaseEENKUlvE_clEvENKUlvE2_clEvEUlllE_EEEEvS5_RKT_EUliE_EEviT1_)
        .other          _ZN2at6native18elementwise_kernelILi128ELi4EZNS0_15gpu_kernel_implINS0_13BinaryFunctorIlllZZZNS0_21remainder_kernel_cudaERNS_18TensorIteratorBaseEENKUlvE_clEvENKUlvE2_clEvEUlllE_EEEEvS5_RKT_EUliE_EEviT1_,@"STO_CUDA_ENTRY STV_DEFAULT"
_ZN2at6native18elementwise_kernelILi128ELi4EZNS0_15gpu_kernel_implINS0_13BinaryFunctorIlllZZZNS0_21remainder_kernel_cudaERNS_18TensorIteratorBaseEENKUlvE_clEvENKUlvE2_clEvEUlllE_EEEEvS5_RKT_EUliE_EEviT1_:
.text._ZN2at6native18elementwise_kernelILi128ELi4EZNS0_15gpu_kernel_implINS0_13BinaryFunctorIlllZZZNS0_21remainder_kernel_cudaERNS_18TensorIteratorBaseEENKUlvE_clEvENKUlvE2_clEvEUlllE_EEEEvS5_RKT_EUliE_EEviT1_:
        /* <DEDUP_REMOVED lines=372> */
.L_x_40478:
        /* <DEDUP_REMOVED lines=17> */
.L_x_40482:
[----:B------:R4:W5:Y:S01]  /*1850*/  LDG.E.U8 R28, desc[UR36][R4.64] ;  /* 0x00000024041c7981 */ /* 0x000962000c1e1100 */
[----:B------:R-:W-:Y:S01]  /*1860*/  MOV R29, RZ ;  /* 0x000000ff001d7202 */ /* 0x000fe20000000f00 */
[----:B------:R-:W-:Y:S06]  /*1870*/  BRA `(.L_x_40484) ;  /* 0x0000000c00447947 */ /* 0x000fec0003800000 */
.L_x_40481:
        /* <DEDUP_REMOVED lines=8> */
.L_x_40486:
[----:B------:R-:W2:Y:S02]  /*1900*/  LDG.E R28, desc[UR36][R4.64] ;  /* 0x00000024041c7981 */ /* 0x000ea4000c1e1900 */
[----:B--2---:R-:W-:Y:S01]  /*1910*/  SHF.R.S32.HI R29, RZ, 0x1f, R28 ;  /* 0x0000001fff1d7819 */ /* 0x004fe2000001141c */
[----:B------:R-:W-:Y:S06]  /*1920*/  BRA `(.L_x_40484) ;  /* 0x0000000c00187947 */ /* 0x000fec0003800000 */
.L_x_40485:
[----:B------:R-:W2:Y:S02]  /*1930*/  LDG.E.S16 R28, desc[UR36][R4.64] ;  /* 0x00000024041c7981 */ /* 0x000ea4000c1e1700 */
[----:B--2---:R-:W-:Y:S01]  /*1940*/  SHF.R.S32.HI R29, RZ, 0x1f, R28 ;  /* 0x0000001fff1d7819 */ /* 0x004fe2000001141c */
[----:B------:R-:W-:Y:S06]  /*1950*/  BRA `(.L_x_40484) ;  /* 0x0000000c000c7947 */ /* 0x000fec0003800000 */
.L_x_40480:
        /* <DEDUP_REMOVED lines=9> */
.L_x_40488:
[----:B------:R-:W2:Y:S02]  /*19f0*/  LDG.E.U16 R4, desc[UR36][R4.64] ;  /* 0x0000002404047981 */ /* 0x000ea4000c1e1500 */
[----:B--2---:R-:W-:-:S06]  /*1a00*/  HADD2.F32 R28, -RZ, R4.H0_H0 ;  /* 0x20000004ff1c7230 */ /* 0x004fcc0000004100 */
[----:B------:R-:W3:Y:S02]  /*1a10*/  F2I.S64.TRUNC R28, R28 ;  /* 0x0000001c001c7311 */ /* 0x000ee4000020d900 */
[----:B---3--:R-:W-:Y:S05]  /*1a20*/  BRA `(.L_x_40484) ;  /* 0x0000000800d87947 */ /* 0x008fea0003800000 */
.L_x_40487:
        /* <DEDUP_REMOVED lines=9> */
.L_x_40490:
[----:B------:R-:W2:Y:S02]  /*1ac0*/  LDG.E.U16 R4, desc[UR36][R4.64] ;  /* 0x0000002404047981 */ /* 0x000ea4000c1e1500 */
[----:B--2---:R-:W-:-:S06]  /*1ad0*/  HADD2.F32 R28, -RZ, R4.H0_H0 ;  /* 0x20000004ff1c7230 */ /* 0x004fcc0000004100 */
[----:B------:R-:W3:Y:S02]  /*1ae0*/  F2I.S64.TRUNC R28, R28 ;  /* 0x0000001c001c7311 */ /* 0x000ee4000020d900 */
[----:B---3--:R-:W-:Y:S05]  /*1af0*/  BRA `(.L_x_40484) ;  /* 0x0000000800a47947 */ /* 0x008fea0003800000 */
.L_x_40489:
[----:B------:R-:W2:Y:S02]  /*1b00*/  LDG.E.64 R4, desc[UR36][R4.64] ;  /* 0x0000002404047981 */ /* 0x000ea4000c1e1b00 */
[----:B--2---:R3:W4:Y:S02]  /*1b10*/  F2I.S64.F64.TRUNC R28, R4 ;  /* 0x00000004001c7311 */ /* 0x004724000030d900 */
[----:B---34-:R-:W-:Y:S05]  /*1b20*/  BRA `(.L_x_40484) ;  /* 0x0000000800987947 */ /* 0x018fea0003800000 */
.L_x_40479:
        /* <DEDUP_REMOVED lines=13> */
.L_x_40493:
[----:B------:R-:W2:Y:S02]  /*1c00*/  LDG.E.64 R4, desc[UR36][R4.64] ;  /* 0x0000002404047981 */ /* 0x000ea4000c1e1b00 */
[----:B--2---:R3:W4:Y:S02]  /*1c10*/  F2I.S64.F64.TRUNC R28, R4 ;  /* 0x00000004001c7311 */ /* 0x004724000030d900 */
[----:B---34-:R-:W-:Y:S05]  /*1c20*/  BRA `(.L_x_40484) ;  /* 0x0000000800587947 */ /* 0x018fea0003800000 */
.L_x_40492:
        /* <DEDUP_REMOVED lines=24> */
[----:B------:R3:W4:Y:S02]  /*1db0*/  F2I.S64.TRUNC R28, R3 ;  /* 0x00000003001c7311 */ /* 0x000724000020d900 */
[----:B---34-:R-:W-:Y:S05]  /*1dc0*/  BRA `(.L_x_40484) ;  /* 0x0000000400f07947 */ /* 0x018fea0003800000 */
.L_x_40495:
        /* <DEDUP_REMOVED lines=12> */
[----:B------:R3:W4:Y:S02]  /*1e90*/  F2I.S64.TRUNC R28, R0 ;  /* 0x00000000001c7311 */ /* 0x000724000020d900 */
[----:B---34-:R-:W-:Y:S05]  /*1ea0*/  BRA `(.L_x_40484) ;  /* 0x0000000400b87947 */ /* 0x018fea0003800000 */
.L_x_40494:
[----:B------:R-:W2:Y:S02]  /*1eb0*/  LDG.E.U16 R28, desc[UR36][R4.64] ;  /* 0x00000024041c7981 */ /* 0x000ea4000c1e1500 */
[----:B--2---:R-:W-:-:S06]  /*1ec0*/  SHF.L.U32 R28, R28, 0x10, RZ ;  /* 0x000000101c1c7819 */ /* 0x004fcc00000006ff */
[----:B------:R-:W3:Y:S02]  /*1ed0*/  F2I.S64.TRUNC R28, R28 ;  /* 0x0000001c001c7311 */ /* 0x000ee4000020d900 */
[----:B---3--:R-:W-:Y:S05]  /*1ee0*/  BRA `(.L_x_40484) ;  /* 0x0000000400a87947 */ /* 0x008fea0003800000 */
.L_x_40491:
        /* <DEDUP_REMOVED lines=11> */
.L_x_40498:
        /* <DEDUP_REMOVED lines=21> */
.L_x_40502:
[----:B------:R-:W-:Y:S05]  /*20f0*/  BSYNC.RECONVERGENT B1 ;  /* 0x0000000000017941 */ /* 0x000fea0003800200 */
.L_x_40501:
[----:B------:R-:W-:Y:S01]  /*2100*/  IMAD.SHL.U32 R0, R0, 0x100000, RZ ;  /* 0x0010000000007824 */ /* 0x000fe200078e00ff */
[----:B------:R-:W-:-:S04]  /*2110*/  LEA R3, R3, 0x3b800000, 0x17 ;  /* 0x3b80000003037811 */ /* 0x000fc800078eb8ff */
[----:B------:R-:W-:-:S07]  /*2120*/  LOP3.LUT R28, R3, R0, R7, 0xfe, !PT ;  /* 0x00000000031c7212 */ /* 0x000fce00078efe07 */
.L_x_40500:
[----:B------:R-:W-:Y:S05]  /*2130*/  BSYNC.RECONVERGENT B0 ;  /* 0x0000000000007941 */ /* 0x000fea0003800200 */
.L_x_40499:
[----:B------:R-:W1:Y:S02]  /*2140*/  F2I.S64.TRUNC R28, R28 ;  /* 0x0000001c001c7311 */ /* 0x000e64000020d900 */
[----:B-1----:R-:W-:Y:S05]  /*2150*/  BRA `(.L_x_40484) ;  /* 0x00000004000c7947 */ /* 0x002fea0003800000 */
.L_x_40497:
        /* <DEDUP_REMOVED lines=21> */
.L_x_40506:
[----:B------:R-:W-:Y:S05]  /*22b0*/  BSYNC.RECONVERGENT B1 ;  /* 0x0000000000017941 */ /* 0x000fea0003800200 */
.L_x_40505:
[----:B------:R-:W-:Y:S01]  /*22c0*/  IMAD.SHL.U32 R0, R0, 0x200000, RZ ;  /* 0x0020000000007824 */ /* 0x000fe200078e00ff */
[----:B------:R-:W-:-:S04]  /*22d0*/  LEA R3, R3, 0x37800000, 0x17 ;  /* 0x3780000003037811 */ /* 0x000fc800078eb8ff */
[----:B------:R-:W-:-:S07]  /*22e0*/  LOP3.LUT R28, R3, R0, R7, 0xfe, !PT ;  /* 0x00000000031c7212 */ /* 0x000fce00078efe07 */
.L_x_40504:
[----:B------:R-:W-:Y:S05]  /*22f0*/  BSYNC.RECONVERGENT B0 ;  /* 0x0000000000007941 */ /* 0x000fea0003800200 */
.L_x_40503:
[----:B------:R-:W1:Y:S02]  /*2300*/  F2I.S64.TRUNC R28, R28 ;  /* 0x0000001c001c7311 */ /* 0x000e64000020d900 */
[----:B-1----:R-:W-:Y:S05]  /*2310*/  BRA `(.L_x_40484) ;  /* 0x00000000009c7947 */ /* 0x002fea0003800000 */
.L_x_40496:
[----:B------:R-:W-:-:S09]  /*2320*/  UISETP.NE.AND UP0, UPT, UR4, 0x1c, UPT ;  /* 0x0000001c0400788c */ /* 0x000fd2000bf05270 */
[----:B------:R-:W-:Y:S05]  /*2330*/  BRA.U !UP0, `(.L_x_40507) ;  /* 0x00000001088c7547 */ /* 0x000fea000b800000 */
[----:B------:R-:W-:-:S09]  /*2340*/  UISETP.NE.AND UP0, UPT, UR4, 0x1d, UPT ;  /* 0x0000001d0400788c */ /* 0x000fd2000bf05270 */
[----:B------:R-:W-:Y:S05]  /*2350*/  BRA.U !UP0, `(.L_x_40508) ;  /* 0x00000001087c7547 */ /* 0x000fea000b800000 */
[----:B------:R-:W-:-:S09]  /*2360*/  UISETP.NE.AND UP0, UPT, UR4, 0x2c, UPT ;  /* 0x0000002c0400788c */ /* 0x000fd2000bf05270 */
[----:B------:R-:W-:Y:S05]  /*2370*/  BRA.U !UP0, `(.L_x_40509) ;  /* 0x0000000108487547 */ /* 0x000fea000b800000 */
.L_x_40483:
        /* <DEDUP_REMOVED lines=16> */
.L_x_40510:
[----:B------:R-:W-:Y:S01]  /*2480*/  CS2R R28, SRZ ;  /* 0x00000000001c7805 */ /* 0x000fe2000001ff00 */
[----:B------:R-:W-:Y:S06]  /*2490*/  BRA `(.L_x_40484) ;  /* 0x00000000003c7947 */ /* 0x000fec0003800000 */
.L_x_40509:
        /* <DEDUP_REMOVED lines=8> */
.L_x_40512:
[----:B------:R-:W-:Y:S05]  /*2520*/  BSYNC.RECONVERGENT B0 ;  /* 0x0000000000007941 */ /* 0x000fea0003800200 */
.L_x_40511:
[----:B------:R-:W2:Y:S02]  /*2530*/  F2I.S64.TRUNC R28, R28 ;  /* 0x0000001c001c7311 */ /* 0x000ea4000020d900 */
[----:B--2---:R-:W-:Y:S05]  /*2540*/  BRA `(.L_x_40484) ;  /* 0x0000000000107947 */ /* 0x004fea0003800000 */
.L_x_40508:
[----:B------:R2:W5:Y:S01]  /*2550*/  LDG.E.64 R28, desc[UR36][R4.64] ;  /* 0x00000024041c7981 */ /* 0x000562000c1e1b00 */
[----:B------:R-:W-:Y:S05]  /*2560*/  BRA `(.L_x_40484) ;  /* 0x0000000000087947 */ /* 0x000fea0003800000 */
.L_x_40507:
[----:B------:R1:W5:Y:S01]  /*2570*/  LDG.E R28, desc[UR36][R4.64] ;  /* 0x00000024041c7981 */ /* 0x000362000c1e1900 */
[----:B------:R-:W-:-:S07]  /*2580*/  MOV R29, RZ ;  /* 0x000000ff001d7202 */ /* 0x000fce0000000f00 */
.L_x_40484:
        /* <DEDUP_REMOVED lines=17> */
.L_x_40516:
[----:B------:R0:W5:Y:S01]  /*26a0*/  LDG.E.U8 R14, desc[UR36][R26.64] ;  /* 0x000000241a0e7981 */ /* 0x000162000c1e1100 */
[----:B------:R-:W-:Y:S01]  /*26b0*/  IMAD.MOV.U32 R15, RZ, RZ, RZ ;  /* 0x000000ffff0f7224 */ /* 0x000fe200078e00ff */
[----:B------:R-:W-:Y:S06]  /*26c0*/  BRA `(.L_x_40518) ;  /* 0x0000000c003c7947 */ /* 0x000fec0003800000 */
.L_x_40515:
        /* <DEDUP_REMOVED lines=8> */
.L_x_40520:
[----:B------:R-:W2:Y:S02]  /*2750*/  LDG.E R14, desc[UR36][R26.64] ;  /* 0x000000241a0e7981 */ /* 0x000ea4000c1e1900 */
[----:B--2---:R-:W-:Y:S01]  /*2760*/  SHF.R.S32.HI R15, RZ, 0x1f, R14 ;  /* 0x0000001fff0f7819 */ /* 0x004fe2000001140e */
[----:B------:R-:W-:Y:S06]  /*2770*/  BRA `(.L_x_40518) ;  /* 0x0000000c00107947 */ /* 0x000fec0003800000 */
.L_x_40514:
        /* <DEDUP_REMOVED lines=9> */
.L_x_40522:
[----:B------:R-:W2:Y:S02]  /*2810*/  LDG.E.U16 R0, desc[UR36][R26.64] ;  /* 0x000000241a007981 */ /* 0x000ea4000c1e1500 */
[----:B--2---:R-:W-:-:S04]  /*2820*/  HADD2.F32 R0, -RZ, R0.H0_H0 ;  /* 0x20000000ff007230 */ /* 0x004fc80000004100 */
[----:B------:R0:W2:Y:S02]  /*2830*/  F2I.S64.TRUNC R14, R0 ;  /* 0x00000000000e7311 */ /* 0x0000a4000020d900 */
[----:B0-2---:R-:W-:Y:S05]  /*2840*/  BRA `(.L_x_40518) ;  /* 0x0000000800dc7947 */ /* 0x005fea0003800000 */
.L_x_40521:
        /* <DEDUP_REMOVED lines=9> */
.L_x_40524:
[----:B------:R-:W2:Y:S02]  /*28e0*/  LDG.E.U16 R0, desc[UR36][R26.64] ;  /* 0x000000241a007981 */ /* 0x000ea4000c1e1500 */
[----:B--2---:R-:W-:-:S04]  /*28f0*/  HADD2.F32 R0, -RZ, R0.H0_H0 ;  /* 0x20000000ff007230 */ /* 0x004fc80000004100 */
[----:B------:R0:W2:Y:S02]  /*2900*/  F2I.S64.TRUNC R14, R0 ;  /* 0x00000000000e7311 */ /* 0x0000a4000020d900 */
[----:B0-2---:R-:W-:Y:S05]  /*2910*/  BRA `(.L_x_40518) ;  /* 0x0000000800a87947 */ /* 0x005fea0003800000 */
.L_x_40523:
[----:B------:R-:W2:Y:S02]  /*2920*/  LDG.E.64 R14, desc[UR36][R26.64] ;  /* 0x000000241a0e7981 */ /* 0x000ea4000c1e1b00 */
[----:B--2---:R-:W0:Y:S02]  /*2930*/  F2I.S64.F64.TRUNC R14, R14 ;  /* 0x0000000e000e7311 */ /* 0x004e24000030d900 */
[----:B0-----:R-:W-:Y:S05]  /*2940*/  BRA `(.L_x_40518) ;  /* 0x00000008009c7947 */ /* 0x001fea0003800000 */
.L_x_40513:
        /* <DEDUP_REMOVED lines=13> */
.L_x_40527:
[----:B------:R-:W2:Y:S02]  /*2a20*/  LDG.E.64 R14, desc[UR36][R26.64] ;  /* 0x000000241a0e7981 */ /* 0x000ea4000c1e1b00 */
[----:B--2---:R-:W0:Y:S02]  /*2a30*/  F2I.S64.F64.TRUNC R14, R14 ;  /* 0x0000000e000e7311 */ /* 0x004e24000030d900 */
[----:B0-----:R-:W-:Y:S05]  /*2a40*/  BRA `(.L_x_40518) ;  /* 0x00000008005c7947 */ /* 0x001fea0003800000 */
.L_x_40526:
        /* <DEDUP_REMOVED lines=26> */
.L_x_40529:
[----:B-1234-:R-:W2:Y:S02]  /*2bf0*/  LDG.E.U8 R4, desc[UR36][R26.64] ;  /* 0x000000241a047981 */ /* 0x01eea4000c1e1100 */
        /* <DEDUP_REMOVED lines=13> */
.L_x_40528:
[----:B------:R-:W2:Y:S02]  /*2cd0*/  LDG.E.U16 R14, desc[UR36][R26.64] ;  /* 0x000000241a0e7981 */ /* 0x000ea4000c1e1500 */
[----:B--2---:R-:W-:-:S06]  /*2ce0*/  IMAD.U32 R14, R14, 0x10000, RZ ;  /* 0x000100000e0e7824 */ /* 0x004fcc00078e00ff */
[----:B------:R-:W0:Y:S02]  /*2cf0*/  F2I.S64.TRUNC R14, R14 ;  /* 0x0000000e000e7311 */ /* 0x000e24000020d900 */
[----:B0-----:R-:W-:Y:S05]  /*2d00*/  BRA `(.L_x_40518) ;  /* 0x0000000400ac7947 */ /* 0x001fea0003800000 */
.L_x_40525:
        /* <DEDUP_REMOVED lines=11> */
.L_x_40532:
        /* <DEDUP_REMOVED lines=21> */
.L_x_40536:
[----:B------:R-:W-:Y:S05]  /*2f10*/  BSYNC.RECONVERGENT B1 ;  /* 0x0000000000017941 */ /* 0x000fea0003800200 */
.L_x_40535:
[----:B------:R-:W-:Y:S02]  /*2f20*/  SHF.L.U32 R0, R0, 0x14, RZ ;  /* 0x0000001400007819 */ /* 0x000fe400000006ff */
[----:B------:R-:W-:-:S04]  /*2f30*/  LEA R3, R3, 0x3b800000, 0x17 ;  /* 0x3b80000003037811 */ /* 0x000fc800078eb8ff */
[----:B------:R-:W-:-:S07]  /*2f40*/  LOP3.LUT R14, R3, R0, R7, 0xfe, !PT ;  /* 0x00000000030e7212 */ /* 0x000fce00078efe07 */
.L_x_40534:
[----:B------:R-:W-:Y:S05]  /*2f50*/  BSYNC.RECONVERGENT B0 ;  /* 0x0000000000007941 */ /* 0x000fea0003800200 */
.L_x_40533:
[----:B------:R-:W0:Y:S02]  /*2f60*/  F2I.S64.TRUNC R14, R14 ;  /* 0x0000000e000e7311 */ /* 0x000e24000020d900 */
[----:B0-----:R-:W-:Y:S05]  /*2f70*/  BRA `(.L_x_40518) ;  /* 0x0000000400107947 */ /* 0x001fea0003800000 */
.L_x_40531:
        /* <DEDUP_REMOVED lines=21> */
.L_x_40540:
[----:B------:R-:W-:Y:S05]  /*30d0*/  BSYNC.RECONVERGENT B1 ;  /* 0x0000000000017941 */ /* 0x000fea0003800200 */
.L_x_40539:
[----:B------:R-:W-:Y:S01]  /*30e0*/  IMAD.SHL.U32 R0, R0, 0x200000, RZ ;  /* 0x0020000000007824 */ /* 0x000fe200078e00ff */
[----:B------:R-:W-:-:S04]  /*30f0*/  LEA R3, R3, 0x37800000, 0x17 ;  /* 0x3780000003037811 */ /* 0x000fc800078eb8ff */
[----:B------:R-:W-:-:S07]  /*3100*/  LOP3.LUT R14, R3, R0, R7, 0xfe, !PT ;  /* 0x00000000030e7212 */ /* 0x000fce00078efe07 */
.L_x_40538:
[----:B------:R-:W-:Y:S05]  /*3110*/  BSYNC.RECONVERGENT B0 ;  /* 0x0000000000007941 */ /* 0x000fea0003800200 */
.L_x_40537:
[----:B------:R-:W0:Y:S02]  /*3120*/  F2I.S64.TRUNC R14, R14 ;  /* 0x0000000e000e7311 */ /* 0x000e24000020d900 */
[----:B0-----:R-:W-:Y:S05]  /*3130*/  BRA `(.L_x_40518) ;  /* 0x0000000000a07947 */ /* 0x001fea0003800000 */
.L_x_40530:
[----:B------:R-:W-:-:S09]  /*3140*/  UISETP.NE.AND UP0, UPT, UR4, 0x1c, UPT ;  /* 0x0000001c0400788c */ /* 0x000fd2000bf05270 */
[----:B------:R-:W-:Y:S05]  /*3150*/  BRA.U !UP0, `(.L_x_40541) ;  /* 0x0000000108907547 */ /* 0x000fea000b800000 */
[----:B------:R-:W-:-:S09]  /*3160*/  UISETP.NE.AND UP0, UPT, UR4, 0x1d, UPT ;  /* 0x0000001d0400788c */ /* 0x000fd2000bf05270 */
[----:B------:R-:W-:Y:S05]  /*3170*/  BRA.U !UP0, `(.L_x_40542) ;  /* 0x0000000108807547 */ /* 0x000fea000b800000 */
[----:B------:R-:W-:-:S09]  /*3180*/  UISETP.NE.AND UP0, UPT, UR4, 0x2c, UPT ;  /* 0x0000002c0400788c */ /* 0x000fd2000bf05270 */
[----:B------:R-:W-:Y:S05]  /*3190*/  BRA.U !UP0, `(.L_x_40543) ;  /* 0x00000001084c7547 */ /* 0x000fea000b800000 */
.L_x_40517:
[----:B------:R-:W-:Y:S01]  /*31a0*/  MOV R14, 0x0 ;  /* 0x00000000000e7802 */ /* 0x000fe20000000f00 */
[----:B------:R-:W0:Y:S01]  /*31b0*/  LDCU.64 UR4, c[0x4][0x178] ;  /* 0x01002f00ff0477ac */ /* 0x000e220008000a00 */
[----:B---34-:R-:W-:Y:S02]  /*31c0*/  HFMA2 R8, -RZ, RZ, 0, 4.64916229248046875e-06 ;  /* 0x0000004eff087431 */ /* 0x018fe400000001ff */
[----:B------:R-:W-:Y:S01]  /*31d0*/  IMAD.MOV.U32 R12, RZ, RZ, 0x1 ;  /* 0x00000001ff0c7424 */ /* 0x000fe200078e00ff */
[----:B------:R-:W3:Y:S01]  /*31e0*/  LDCU.64 UR6, c[0x4][0x180] ;  /* 0x01003000ff0677ac */ /* 0x000ee20008000a00 */
[----:B------:R-:W4:Y:S01]  /*31f0*/  LDC.64 R14, c[0x4][R14] ;  /* 0x010000000e0e7b82 */ /* 0x000f220000000a00 */
[----:B------:R-:W-:Y:S01]  /*3200*/  IMAD.MOV.U32 R13, RZ, RZ, RZ ;  /* 0x000000ffff0d7224 */ /* 0x000fe200078e00ff */
[----:B------:R-:W3:Y:S01]  /*3210*/  LDCU.64 UR8, c[0x4][0x38] ;  /* 0x01000700ff0877ac */ /* 0x000ee20008000a00 */
[----:B012---:R-:W-:Y:S02]  /*3220*/  IMAD.U32 R4, RZ, RZ, UR4 ;  /* 0x00000004ff047e24 */ /* 0x007fe4000f8e00ff */
[----:B------:R-:W-:Y:S01]  /*3230*/  IMAD.U32 R5, RZ, RZ, UR5 ;  /* 0x00000005ff057e24 */ /* 0x000fe2000f8e00ff */
[----:B---3-5:R-:W-:Y:S01]  /*3240*/  MOV R6, UR6 ;  /* 0x0000000600067c02 */ /* 0x028fe20008000f00 */
[----:B------:R-:W-:-:S02]  /*3250*/  IMAD.U32 R7, RZ, RZ, UR7 ;  /* 0x00000007ff077e24 */ /* 0x000fc4000f8e00ff */
[----:B------:R-:W-:Y:S02]  /*3260*/  IMAD.U32 R10, RZ, RZ, UR8 ;  /* 0x00000008ff0a7e24 */ /* 0x000fe4000f8e00ff */
[----:B------:R-:W-:-:S07]  /*3270*/  IMAD.U32 R11, RZ, RZ, UR9 ;  /* 0x00000009ff0b7e24 */ /* 0x000fce000f8e00ff */
[----:B------:R-:W-:-:S07]  /*3280*/  LEPC R20, `(.L_x_40519) ;  /* 0x000000001014794e */ /* 0x000fce0000000000 */
[----:B----4-:R-:W-:Y:S05]  /*3290*/  CALL.ABS.NOINC R14 ;  /* 0x000000000e007343 */ /* 0x010fea0003c00000 */
.L_x_40519:
[----:B------:R-:W2:Y:S02]  /*32a0*/  LDG.E.S16 R14, desc[UR36][R26.64] ;  /* 0x000000241a0e7981 */ /* 0x000ea4000c1e1700 */
[----:B--2---:R-:W-:Y:S01]  /*32b0*/  SHF.R.S32.HI R15, RZ, 0x1f, R14 ;  /* 0x0000001fff0f7819 */ /* 0x004fe2000001140e */
[----:B------:R-:W-:Y:S06]  /*32c0*/  BRA `(.L_x_40518) ;  /* 0x00000000003c7947 */ /* 0x000fec0003800000 */
.L_x_40543:
        /* <DEDUP_REMOVED lines=8> */
.L_x_40545:
[----:B------:R-:W-:Y:S05]  /*3350*/  BSYNC.RECONVERGENT B0 ;  /* 0x0000000000007941 */ /* 0x000fea0003800200 */
.L_x_40544:
[----:B------:R-:W0:Y:S02]  /*3360*/  F2I.S64.TRUNC R14, R14 ;  /* 0x0000000e000e7311 */ /* 0x000e24000020d900 */
[----:B0-----:R-:W-:Y:S05]  /*3370*/  BRA `(.L_x_40518) ;  /* 0x0000000000107947 */ /* 0x001fea0003800000 */
.L_x_40542:
[----:B------:R0:W5:Y:S01]  /*3380*/  LDG.E.64 R14, desc[UR36][R26.64] ;  /* 0x000000241a0e7981 */ /* 0x000162000c1e1b00 */
[----:B------:R-:W-:Y:S05]  /*3390*/  BRA `(.L_x_40518) ;  /* 0x0000000000087947 */ /* 0x000fea0003800000 */
.L_x_40541:
[----:B------:R0:W5:Y:S01]  /*33a0*/  LDG.E R14, desc[UR36][R26.64] ;  /* 0x000000241a0e7981 */ /* 0x000162000c1e1900 */
[----:B------:R-:W-:-:S07]  /*33b0*/  IMAD.MOV.U32 R15, RZ, RZ, RZ ;  /* 0x000000ffff0f7224 */ /* 0x000fce00078e00ff */
.L_x_40518:
[----:B-----5:R-:W-:Y:S01]  /*33c0*/  LOP3.LUT R0, R29, R15, RZ, 0xfc, !PT ;  /* 0x0000000f1d007212 */ /* 0x020fe200078efcff */
[----:B------:R-:W-:Y:S03]  /*33d0*/  BSSY.RECONVERGENT B0, `(.L_x_40546) ;  /* 0x000001e000007945 */ /* 0x000fe60003800200 */
[----:B------:R-:W-:-:S13]  /*33e0*/  ISETP.NE.U32.AND P0, PT, R0, RZ, PT ;  /* 0x000000ff0000720c */ /* 0x000fda0003f05070 */
[----:B------:R-:W-:Y:S05]  /*33f0*/  @P0 BRA `(.L_x_40547) ;  /* 0x0000000000500947 */ /* 0x000fea0003800000 */
[----:B------:R-:W5:Y:S01]  /*3400*/  I2F.U32.RP R0, R14 ;  /* 0x0000000e00007306 */ /* 0x000f620000209000 */
[----:B------:R-:W-:-:S07]  /*3410*/  ISETP.NE.U32.AND P1, PT, R14, RZ, PT ;  /* 0x000000ff0e00720c */ /* 0x000fce0003f25070 */
[----:B-----5:R-:W1:Y:S02]  /*3420*/  MUFU.RCP R0, R0 ;  /* 0x0000000000007308 */ /* 0x020e640000001000 */
[----:B-1234-:R-:W-:-:S06]  /*3430*/  VIADD R4, R0, 0xffffffe ;  /* 0x0ffffffe00047836 */ /* 0x01efcc0000000000 */
[----:B------:R1:W2:Y:S02]  /*3440*/  F2I.FTZ.U32.TRUNC.NTZ R5, R4 ;  /* 0x0000000400057305 */ /* 0x0002a4000021f000 */
[----:B-1----:R-:W-:Y:S01]  /*3450*/  IMAD.MOV.U32 R4, RZ, RZ, RZ ;  /* 0x000000ffff047224 */ /* 0x002fe200078e00ff */
[----:B--2---:R-:W-:-:S05]  /*3460*/  IADD3 R3, PT, PT, RZ, -R5, RZ ;  /* 0x80000005ff037210 */ /* 0x004fca0007ffe0ff */
        /* <DEDUP_REMOVED lines=13> */
.L_x_40547:
[----:B-1234-:R-:W-:Y:S01]  /*3540*/  IMAD.MOV.U32 R5, RZ, RZ, R28 ;  /* 0x000000ffff057224 */ /* 0x01efe200078e001c */
[----:B------:R-:W-:Y:S01]  /*3550*/  MOV R4, R29 ;  /* 0x0000001d00047202 */ /* 0x000fe20000000f00 */
[----:B------:R-:W-:Y:S01]  /*3560*/  IMAD.MOV.U32 R3, RZ, RZ, R14 ;  /* 0x000000ffff037224 */ /* 0x000fe200078e000e */
[----:B------:R-:W-:Y:S01]  /*3570*/  MOV R8, 0x35a0 ;  /* 0x000035a000087802 */ /* 0x000fe20000000f00 */
[----:B------:R-:W-:-:S07]  /*3580*/  IMAD.MOV.U32 R0, RZ, RZ, R15 ;  /* 0x000000ffff007224 */ /* 0x000fce00078e000f */
[----:B0-----:R-:W-:Y:S05]  /*3590*/  CALL.REL.NOINC `($__internal_54_$__cuda_sm20_rem_s64) ;  /* 0x000000d8005c7944 */ /* 0x001fea0003c00000 */
[----:B------:R-:W-:-:S07]  /*35a0*/  IMAD.MOV.U32 R4, RZ, RZ, R0 ;  /* 0x000000ffff047224 */ /* 0x000fce00078e0000 */
.L_x_40548:
[----:B------:R-:W-:Y:S05]  /*35b0*/  BSYNC.RECONVERGENT B0 ;  /* 0x0000000000007941 */ /* 0x000fea0003800200 */
.L_x_40546:
[----:B------:R-:W-:Y:S01]  /*35c0*/  LOP3.LUT R0, R4, R14, RZ, 0x3c, !PT ;  /* 0x0000000e04007212 */ /* 0x000fe200078e3cff */
[----:B------:R-:W1:Y:S01]  /*35d0*/  LDCU.64 UR6, c[0x0][0x5e8] ;  /* 0x0000bd00ff0677ac */ /* 0x000e620008000a00 */
[----:B------:R-:W-:Y:S02]  /*35e0*/  LOP3.LUT R3, R5, R15, RZ, 0x3c, !PT ;  /* 0x0000000f05037212 */ /* 0x000fe400078e3cff */
[----:B------:R-:W-:Y:S01]  /*35f0*/  ISETP.GT.U32.AND P0, PT, R0, -0x1, PT ;  /* 0xffffffff0000780c */ /* 0x000fe20003f04070 */
[----:B------:R-:W-:Y:S01]  /*3600*/  UPRMT UR4, UR43, 0x9910, URZ ;  /* 0x000099102b047896 */ /* 0x000fe200080000ff */
[----:B------:R-:W-:Y:S02]  /*3610*/  ISETP.NE.U32.AND P1, PT, R4, RZ, PT ;  /* 0x000000ff0400720c */ /* 0x000fe40003f25070 */
[----:B------:R-:W-:Y:S01]  /*3620*/  ISETP.GT.AND.EX P0, PT, R3, -0x1, PT, P0 ;  /* 0xffffffff0300780c */ /* 0x000fe20003f04300 */
[----:B------:R-:W-:Y:S01]  /*3630*/  UISETP.GT.AND UP0, UPT, UR4, 0x9, UPT ;  /* 0x000000090400788c */ /* 0x000fe2000bf04270 */
[----:B------:R-:W-:-:S02]  /*3640*/  ISETP.NE.AND.EX P1, PT, R5, RZ, PT, P1 ;  /* 0x000000ff0500720c */ /* 0x000fc40003f25310 */
[----:B------:R-:W-:Y:S02]  /*3650*/  SEL R3, R14, RZ, !P0 ;  /* 0x000000ff0e037207 */ /* 0x000fe40004000000 */
[----:B------:R-:W-:Y:S02]  /*3660*/  SEL R23, R15, RZ, !P0 ;  /* 0x000000ff0f177207 */ /* 0x000fe40004000000 */
[----:B------:R-:W-:Y:S02]  /*3670*/  SEL R3, R3, RZ, P1 ;  /* 0x000000ff03037207 */ /* 0x000fe40000800000 */
[----:B------:R-:W-:Y:S02]  /*3680*/  SEL R23, R23, RZ, P1 ;  /* 0x000000ff17177207 */ /* 0x000fe40000800000 */
[----:B------:R-:W-:Y:S02]  /*3690*/  IADD3 R3, P1, PT, R4, R3, RZ ;  /* 0x0000000304037210 */ /* 0x000fe40007f3e0ff */
[----:B-1----:R-:W-:-:S03]  /*36a0*/  IADD3 R8, P0, PT, R24, UR6, RZ ;  /* 0x0000000618087c10 */ /* 0x002fc6000ff1e0ff */
[----:B------:R-:W-:Y:S01]  /*36b0*/  IMAD.X R23, R5, 0x1, R23, P1 ;  /* 0x0000000105177824 */ /* 0x000fe200008e0617 */
[----:B------:R-:W-:Y:S01]  /*36c0*/  IADD3.X R9, PT, PT, RZ, UR7, RZ, P0, !PT ;  /* 0x00000007ff097c10 */ /* 0x000fe200087fe4ff */
[----:B------:R-:W-:Y:S01]  /*36d0*/  IMAD.MOV.U32 R22, RZ, RZ, R3 ;  /* 0x000000ffff167224 */ /* 0x000fe200078e0003 */
        /* <DEDUP_REMOVED lines=11> */
.L_x_40552:
[----:B------:R1:W-:Y:S01]  /*3790*/  STG.E.U8 desc[UR36][R8.64], R3 ;  /* 0x0000000308007986 */ /* 0x0003e2000c101124 */
[----:B------:R-:W-:Y:S05]  /*37a0*/  BRA `(.L_x_40554) ;  /* 0x0000000c00387947 */ /* 0x000fea0003800000 */
.L_x_40551:
        /* <DEDUP_REMOVED lines=8> */
.L_x_40556:
[----:B------:R1:W-:Y:S01]  /*3830*/  STG.E desc[UR36][R8.64], R3 ;  /* 0x0000000308007986 */ /* 0x0003e2000c101924 */
[----:B------:R-:W-:Y:S05]  /*3840*/  BRA `(.L_x_40554) ;  /* 0x0000000c00107947 */ /* 0x000fea0003800000 */
.L_x_40555:
[----:B------:R1:W-:Y:S01]  /*3850*/  STG.E.U16 desc[UR36][R8.64], R3 ;  /* 0x0000000308007986 */ /* 0x0003e2000c101524 */
[----:B------:R-:W-:Y:S05]  /*3860*/  BRA `(.L_x_40554) ;  /* 0x0000000c00087947 */ /* 0x000fea0003800000 */
.L_x_40550:
        /* <DEDUP_REMOVED lines=9> */
.L_x_40558:
[----:B------:R-:W1:Y:S02]  /*3900*/  I2F.S64 R0, R22 ;  /* 0x0000001600007312 */ /* 0x000e640000301400 */
[----:B-1----:R-:W-:-:S05]  /*3910*/  F2FP.F16.F32.PACK_AB R0, RZ, R0 ;  /* 0x00000000ff00723e */ /* 0x002fca00000000ff */
[----:B------:R1:W-:Y:S01]  /*3920*/  STG.E.U16 desc[UR36][R8.64], R0 ;  /* 0x0000000008007986 */ /* 0x0003e2000c101524 */
[----:B------:R-:W-:Y:S05]  /*3930*/  BRA `(.L_x_40554) ;  /* 0x0000000800d47947 */ /* 0x000fea0003800000 */
.L_x_40557:
        /* <DEDUP_REMOVED lines=10> */
.L_x_40560:
[----:B------:R-:W1:Y:S02]  /*39e0*/  I2F.S64 R0, R22 ;  /* 0x0000001600007312 */ /* 0x000e640000301400 */
[----:B-1----:R-:W-:-:S04]  /*39f0*/  F2FP.F16.F32.PACK_AB R3, RZ, R0 ;  /* 0x00000000ff03723e */ /* 0x002fc800000000ff */
[----:B------:R-:W-:-:S05]  /*3a00*/  PRMT R3, R3, 0x5410, RZ ;  /* 0x0000541003037816 */ /* 0x000fca00000000ff */
[----:B------:R1:W-:Y:S01]  /*3a10*/  STG.E desc[UR36][R8.64], R3 ;  /* 0x0000000308007986 */ /* 0x0003e2000c101924 */
[----:B------:R-:W-:Y:S05]  /*3a20*/  BRA `(.L_x_40554) ;  /* 0x0000000800987947 */ /* 0x000fea0003800000 */
.L_x_40559:
[----:B------:R-:W1:Y:S02]  /*3a30*/  I2F.F64.S64 R4, R22 ;  /* 0x0000001600047312 */ /* 0x000e640000301c00 */
[----:B-1----:R1:W-:Y:S01]  /*3a40*/  STG.E.64 desc[UR36][R8.64], R4 ;  /* 0x0000000408007986 */ /* 0x0023e2000c101b24 */
[----:B------:R-:W-:Y:S05]  /*3a50*/  BRA `(.L_x_40554) ;  /* 0x00000008008c7947 */ /* 0x000fea0003800000 */
.L_x_40549:
        /* <DEDUP_REMOVED lines=13> */
.L_x_40563:
[----:B------:R-:W-:Y:S01]  /*3b30*/  CS2R R6, SRZ ;  /* 0x0000000000067805 */ /* 0x000fe2000001ff00 */
[----:B------:R-:W1:Y:S04]  /*3b40*/  I2F.F64.S64 R4, R22 ;  /* 0x0000001600047312 */ /* 0x000e680000301c00 */
[----:B-1----:R1:W-:Y:S01]  /*3b50*/  STG.E.128 desc[UR36][R8.64], R4 ;  /* 0x0000000408007986 */ /* 0x0023e2000c101d24 */
[----:B------:R-:W-:Y:S05]  /*3b60*/  BRA `(.L_x_40554) ;  /* 0x0000000800487947 */ /* 0x000fea0003800000 */
.L_x_40562:
        /* <DEDUP_REMOVED lines=19> */
.L_x_40567:
[----:B------:R-:W-:Y:S05]  /*3ca0*/  BSYNC.RECONVERGENT B0 ;  /* 0x0000000000007941 */ /* 0x000fea0003800200 */
.L_x_40566:
[----:B------:R-:W-:-:S05]  /*3cb0*/  LOP3.LUT R5, R0, 0x80, R5, 0xf8, !PT ;  /* 0x0000008000057812 */ /* 0x000fca00078ef805 */
[----:B------:R1:W-:Y:S01]  /*3cc0*/  STG.E.U8 desc[UR36][R8.64], R5 ;  /* 0x0000000508007986 */ /* 0x0003e2000c101124 */
[----:B------:R-:W-:Y:S05]  /*3cd0*/  BRA `(.L_x_40554) ;  /* 0x0000000400ec7947 */ /* 0x000fea0003800000 */
.L_x_40565:
[----:B------:R-:W1:Y:S01]  /*3ce0*/  I2F.S64 R6, R22 ;  /* 0x0000001600067312 */ /* 0x000e620000301400 */
[----:B------:R-:W-:Y:S01]  /*3cf0*/  BSSY.RECONVERGENT B0, `(.L_x_40568) ;  /* 0x000000e000007945 */ /* 0x000fe20003800200 */
[----:B-1----:R-:W-:Y:S02]  /*3d00*/  LOP3.LUT R4, R6, 0x7fffffff, RZ, 0xc0, !PT ;  /* 0x7fffffff06047812 */ /* 0x002fe400078ec0ff */
        /* <DEDUP_REMOVED lines=12> */
.L_x_40569:
[----:B------:R-:W-:Y:S05]  /*3dd0*/  BSYNC.RECONVERGENT B0 ;  /* 0x0000000000007941 */ /* 0x000fea0003800200 */
.L_x_40568:
[----:B------:R-:W-:-:S05]  /*3de0*/  LOP3.LUT R5, R0, 0x80, R5, 0xf8, !PT ;  /* 0x0000008000057812 */ /* 0x000fca00078ef805 */
[----:B------:R1:W-:Y:S01]  /*3df0*/  STG.E.U8 desc[UR36][R8.64], R5 ;  /* 0x0000000508007986 */ /* 0x0003e2000c101124 */
[----:B------:R-:W-:Y:S05]  /*3e00*/  BRA `(.L_x_40554) ;  /* 0x0000000400a07947 */ /* 0x000fea0003800000 */
.L_x_40564:
[----:B------:R-:W1:Y:S02]  /*3e10*/  I2F.S64 R0, R22 ;  /* 0x0000001600007312 */ /* 0x000e640000301400 */
[----:B-1----:R-:W-:-:S05]  /*3e20*/  F2FP.BF16.F32.PACK_AB R0, RZ, R0 ;  /* 0x00000000ff00723e */ /* 0x002fca00000010ff */
[----:B------:R1:W-:Y:S01]  /*3e30*/  STG.E.U16 desc[UR36][R8.64], R0 ;  /* 0x0000000008007986 */ /* 0x0003e2000c101524 */
[----:B------:R-:W-:Y:S05]  /*3e40*/  BRA `(.L_x_40554) ;  /* 0x0000000400907947 */ /* 0x000fea0003800000 */
.L_x_40561:
        /* <DEDUP_REMOVED lines=10> */
.L_x_40572:
        /* <DEDUP_REMOVED lines=13> */
.L_x_40575:
[----:B------:R-:W-:-:S04]  /*3fc0*/  SHF.R.U32.HI R0, RZ, 0x14, R3 ;  /* 0x00000014ff007819 */ /* 0x000fc80000011603 */
[----:B------:R-:W-:-:S04]  /*3fd0*/  LOP3.LUT R0, R0, 0x1, RZ, 0xc0, !PT ;  /* 0x0000000100007812 */ /* 0x000fc800078ec0ff */
[----:B------:R-:W-:-:S04]  /*3fe0*/  IADD3 R0, PT, PT, R3, 0x487ffff, R0 ;  /* 0x0487ffff03007810 */ /* 0x000fc80007ffe000 */
[----:B------:R-:W-:-:S04]  /*3ff0*/  SHF.R.U32.HI R0, RZ, 0x14, R0 ;  /* 0x00000014ff007819 */ /* 0x000fc80000011600 */
[----:B------:R-:W-:-:S07]  /*4000*/  LOP3.LUT R0, R0, 0xff, RZ, 0xc0, !PT ;  /* 0x000000ff00007812 */ /* 0x000fce00078ec0ff */
.L_x_40576:
[----:B------:R-:W-:-:S04]  /*4010*/  SHF.R.U32.HI R3, RZ, 0x18, R3 ;  /* 0x00000018ff037819 */ /* 0x000fc80000011603 */
[----:B------:R-:W-:-:S04]  /*4020*/  LOP3.LUT R0, R0, 0x80, R3, 0xf8, !PT ;  /* 0x0000008000007812 */ /* 0x000fc800078ef803 */
[----:B------:R-:W-:-:S07]  /*4030*/  PRMT R4, R0, 0x7610, R4 ;  /* 0x0000761000047816 */ /* 0x000fce0000000004 */
.L_x_40574:
[----:B------:R-:W-:Y:S05]  /*4040*/  BSYNC.RECONVERGENT B0 ;  /* 0x0000000000007941 */ /* 0x000fea0003800200 */
.L_x_40573:
[----:B------:R1:W-:Y:S01]  /*4050*/  STG.E.U8 desc[UR36][R8.64], R4 ;  /* 0x0000000408007986 */ /* 0x0003e2000c101124 */
[----:B------:R-:W-:Y:S05]  /*4060*/  BRA `(.L_x_40554) ;  /* 0x0000000400087947 */ /* 0x000fea0003800000 */
.L_x_40571:
        /* <DEDUP_REMOVED lines=13> */
.L_x_40579:
[----:B------:R-:W-:-:S04]  /*4140*/  SHF.R.U32.HI R0, RZ, 0x15, R3 ;  /* 0x00000015ff007819 */ /* 0x000fc80000011603 */
[----:B------:R-:W-:-:S04]  /*4150*/  LOP3.LUT R0, R0, 0x1, RZ, 0xc0, !PT ;  /* 0x0000000100007812 */ /* 0x000fc800078ec0ff */
[----:B------:R-:W-:-:S04]  /*4160*/  IADD3 R0, PT, PT, R3, 0x88fffff, R0 ;  /* 0x088fffff03007810 */ /* 0x000fc80007ffe000 */
[----:B------:R-:W-:-:S04]  /*4170*/  SHF.R.U32.HI R0, RZ, 0x15, R0 ;  /* 0x00000015ff007819 */ /* 0x000fc80000011600 */
[----:B------:R-:W-:-:S07]  /*4180*/  LOP3.LUT R0, R0, 0xff, RZ, 0xc0, !PT ;  /* 0x000000ff00007812 */ /* 0x000fce00078ec0ff */
.L_x_40580:
[----:B------:R-:W-:-:S04]  /*4190*/  SHF.R.U32.HI R3, RZ, 0x18, R3 ;  /* 0x00000018ff037819 */ /* 0x000fc80000011603 */
[----:B------:R-:W-:-:S04]  /*41a0*/  LOP3.LUT R0, R0, 0x80, R3, 0xf8, !PT ;  /* 0x0000008000007812 */ /* 0x000fc800078ef803 */
[----:B------:R-:W-:-:S07]  /*41b0*/  PRMT R4, R0, 0x7610, R4 ;  /* 0x0000761000047816 */ /* 0x000fce0000000004 */
.L_x_40578:
[----:B------:R-:W-:Y:S05]  /*41c0*/  BSYNC.RECONVERGENT B0 ;  /* 0x0000000000007941 */ /* 0x000fea0003800200 */
.L_x_40577:
[----:B------:R4:W-:Y:S01]  /*41d0*/  STG.E.U8 desc[UR36][R8.64], R4 ;  /* 0x0000000408007986 */ /* 0x0009e2000c101124 */
[----:B------:R-:W-:Y:S05]  /*41e0*/  BRA `(.L_x_40554) ;  /* 0x0000000000a87947 */ /* 0x000fea0003800000 */
.L_x_40570:
[----:B------:R-:W-:-:S09]  /*41f0*/  UISETP.NE.AND UP0, UPT, UR4, 0x1c, UPT ;  /* 0x0000001c0400788c */ /* 0x000fd2000bf05270 */
[----:B------:R-:W-:Y:S05]  /*4200*/  BRA.U !UP0, `(.L_x_40581) ;  /* 0x00000001089c7547 */ /* 0x000fea000b800000 */
[----:B------:R-:W-:-:S09]  /*4210*/  UISETP.NE.AND UP0, UPT, UR4, 0x1d, UPT ;  /* 0x0000001d0400788c */ /* 0x000fd2000bf05270 */
[----:B------:R-:W-:Y:S05]  /*4220*/  BRA.U !UP0, `(.L_x_40582) ;  /* 0x00000001088c7547 */ /* 0x000fea000b800000 */
[----:B------:R-:W-:-:S09]  /*4230*/  UISETP.NE.AND UP0, UPT, UR4, 0x2c, UPT ;  /* 0x0000002c0400788c */ /* 0x000fd2000bf05270 */
[----:B------:R-:W-:Y:S05]  /*4240*/  BRA.U !UP0, `(.L_x_40583) ;  /* 0x0000000108447547 */ /* 0x000fea000b800000 */
.L_x_40553:
        /* <DEDUP_REMOVED lines=8> */
[----:B-1----:R-:W-:Y:S01]  /*42d0*/  MOV R4, UR6 ;  /* 0x0000000600047c02 */ /* 0x002fe20008000f00 */
[----:B------:R-:W-:-:S02]  /*42e0*/  IMAD.U32 R5, RZ, RZ, UR7 ;  /* 0x00000007ff057e24 */ /* 0x000fc4000f8e00ff */
[----:B--2---:R-:W-:Y:S02]  /*42f0*/  IMAD.U32 R6, RZ, RZ, UR8 ;  /* 0x00000008ff067e24 */ /* 0x004fe4000f8e00ff */
[----:B------:R-:W-:Y:S01]  /*4300*/  IMAD.U32 R7, RZ, RZ, UR9 ;  /* 0x00000009ff077e24 */ /* 0x000fe2000f8e00ff */
[----:B----4-:R-:W-:Y:S01]  /*4310*/  MOV R10, UR4 ;  /* 0x00000004000a7c02 */ /* 0x010fe20008000f00 */
[----:B------:R-:W-:-:S07]  /*4320*/  IMAD.U32 R11, RZ, RZ, UR5 ;  /* 0x00000005ff0b7e24 */ /* 0x000fce000f8e00ff */
[----:B------:R-:W-:-:S07]  /*4330*/  LEPC R20, `(.L_x_40584) ;  /* 0x000000001014794e */ /* 0x000fce0000000000 */
[----:B0--3--:R-:W-:Y:S05]  /*4340*/  CALL.ABS.NOINC R14 ;  /* 0x000000000e007343 */ /* 0x009fea0003c00000 */
.L_x_40584:
[----:B------:R-:W-:Y:S05]  /*4350*/  BRA `(.L_x_40554) ;  /* 0x00000000004c7947 */ /* 0x000fea0003800000 */
.L_x_40583:
[----:B------:R-:W1:Y:S02]  /*4360*/  I2F.S64 R6, R22 ;  /* 0x0000001600067312 */ /* 0x000e640000301400 */
[----:B-1----:R-:W-:-:S04]  /*4370*/  SHF.R.U32.HI R4, RZ, 0x17, R6 ;  /* 0x00000017ff047819 */ /* 0x002fc80000011606 */
        /* <DEDUP_REMOVED lines=14> */
.L_x_40582:
[----:B------:R2:W-:Y:S01]  /*4460*/  STG.E.64 desc[UR36][R8.64], R22 ;  /* 0x0000001608007986 */ /* 0x0005e2000c101b24 */
[----:B------:R-:W-:Y:S05]  /*4470*/  BRA `(.L_x_40554) ;  /* 0x0000000000047947 */ /* 0x000fea0003800000 */
.L_x_40581:
[----:B------:R1:W-:Y:S02]  /*4480*/  STG.E desc[UR36][R8.64], R3 ;  /* 0x0000000308007986 */ /* 0x0003e4000c101924 */
.L_x_40554:
[----:B------:R-:W-:-:S07]  /*4490*/  VIADD R2, R2, 0x80 ;  /* 0x0000008002027836 */ /* 0x000fce0000000000 */
.L_x_40477:
[----:B0-----:R-:W0:Y:S02]  /*44a0*/  LDCU UR4, c[0x0][0x380] ;  /* 0x00007000ff0477ac */ /* 0x001e240008000800 */
[----:B0-----:R-:W-:-:S13]  /*44b0*/  ISETP.GE.AND P0, PT, R2, UR4, PT ;  /* 0x0000000402007c0c */ /* 0x001fda000bf06270 */
[----:B-1234-:R-:W-:Y:S05]  /*44c0*/  @P0 BRA `(.L_x_40585) ;  /* 0x0000004000d00947 */ /* 0x01efea0003800000 */
[----:B------:R-:W0:Y:S01]  /*44d0*/  LDCU UR4, c[0x0][0x388] ;  /* 0x00007100ff0477ac */ /* 0x000e220008000800 */
[----:B------:R-:W-:Y:S02]  /*44e0*/  HFMA2 R25, -RZ, RZ, 0, 0 ;  /* 0x00000000ff197431 */ /* 0x000fe400000001ff */
[----:B------:R-:W-:Y:S02]  /*44f0*/  IMAD.MOV.U32 R30, RZ, RZ, RZ ;  /* 0x000000ffff1e7224 */ /* 0x000fe400078e00ff */
[----:B------:R-:W-:Y:S01]  /*4500*/  IMAD.MOV.U32 R0, RZ, RZ, RZ ;  /* 0x000000ffff007224 */ /* 0x000fe200078e00ff */
[----:B0-----:R-:W-:-:S09]  /*4510*/  UISETP.NE.AND UP0, UPT, UR4, URZ, UPT ;  /* 0x000000ff0400728c */ /* 0x001fd2000bf05270 */
[----:B------:R-:W-:Y:S05]  /*4520*/  BRA.U !UP0, `(.L_x_40586) ;  /* 0x0000001508a47547 */ /* 0x000fea000b800000 */
[----:B------:R-:W0:Y:S01]  /*4530*/  LDCU.64 UR4, c[0x0][0x390] ;  /* 0x00007200ff0477ac */ /* 0x000e220008000a00 */
[----:B------:R-:W-:Y:S02]  /*4540*/  IMAD.MOV.U32 R4, RZ, RZ, RZ ;  /* 0x000000ffff047224 */ /* 0x000fe400078e00ff */
        /* <DEDUP_REMOVED lines=359> */
.L_x_40586:
        /* <DEDUP_REMOVED lines=17> */
.L_x_40590:
[----:B------:R3:W5:Y:S01]  /*5cd0*/  LDG.E.U8 R6, desc[UR36][R4.64] ;  /* 0x0000002404067981 */ /* 0x000762000c1e1100 */
[----:B------:R-:W-:Y:S01]  /*5ce0*/  IMAD.MOV.U32 R7, RZ, RZ, RZ ;  /* 0x000000ffff077224 */ /* 0x000fe200078e00ff */
[----:B------:R-:W-:Y:S06]  /*5cf0*/  BRA `(.L_x_40592) ;  /* 0x0000000c00447947 */ /* 0x000fec0003800000 */
.L_x_40589:
        /* <DEDUP_REMOVED lines=8> */
.L_x_40594:
[----:B------:R-:W2:Y:S02]  /*5d80*/  LDG.E R6, desc[UR36][R4.64] ;  /* 0x0000002404067981 */ /* 0x000ea4000c1e1900 */
[----:B--2---:R-:W-:Y:S01]  /*5d90*/  SHF.R.S32.HI R7, RZ, 0x1f, R6 ;  /* 0x0000001fff077819 */ /* 0x004fe20000011406 */
[----:B------:R-:W-:Y:S06]  /*5da0*/  BRA `(.L_x_40592) ;  /* 0x0000000c00187947 */ /* 0x000fec0003800000 */
.L_x_40593:
[----:B------:R-:W2:Y:S02]  /*5db0*/  LDG.E.S16 R6, desc[UR36][R4.64] ;  /* 0x0000002404067981 */ /* 0x000ea4000c1e1700 */
[----:B--2---:R-:W-:Y:S01]  /*5dc0*/  SHF.R.S32.HI R7, RZ, 0x1f, R6 ;  /* 0x0000001fff077819 */ /* 0x004fe20000011406 */
[----:B------:R-:W-:Y:S06]  /*5dd0*/  BRA `(.L_x_40592) ;  /* 0x0000000c000c7947 */ /* 0x000fec0003800000 */
.L_x_40588:
        /* <DEDUP_REMOVED lines=9> */
.L_x_40596:
[----:B------:R-:W2:Y:S02]  /*5e70*/  LDG.E.U16 R4, desc[UR36][R4.64] ;  /* 0x0000002404047981 */ /* 0x000ea4000c1e1500 */
[----:B--2---:R-:W-:-:S06]  /*5e80*/  HADD2.F32 R6, -RZ, R4.H0_H0 ;  /* 0x20000004ff067230 */ /* 0x004fcc0000004100 */
[----:B------:R-:W0:Y:S02]  /*5e90*/  F2I.S64.TRUNC R6, R6 ;  /* 0x0000000600067311 */ /* 0x000e24000020d900 */
[----:B0-----:R-:W-:Y:S05]  /*5ea0*/  BRA `(.L_x_40592) ;  /* 0x0000000800d87947 */ /* 0x001fea0003800000 */
.L_x_40595:
        /* <DEDUP_REMOVED lines=9> */
.L_x_40598:
[----:B------:R-:W2:Y:S02]  /*5f40*/  LDG.E.U16 R4, desc[UR36][R4.64] ;  /* 0x0000002404047981 */ /* 0x000ea4000c1e1500 */
[----:B--2---:R-:W-:-:S06]  /*5f50*/  HADD2.F32 R6, -RZ, R4.H0_H0 ;  /* 0x20000004ff067230 */ /* 0x004fcc0000004100 */
[----:B------:R-:W0:Y:S02]  /*5f60*/  F2I.S64.TRUNC R6, R6 ;  /* 0x0000000600067311 */ /* 0x000e24000020d900 */
[----:B0-----:R-:W-:Y:S05]  /*5f70*/  BRA `(.L_x_40592) ;  /* 0x0000000800a47947 */ /* 0x001fea0003800000 */
.L_x_40597:
[----:B------:R-:W2:Y:S02]  /*5f80*/  LDG.E.64 R4, desc[UR36][R4.64] ;  /* 0x0000002404047981 */ /* 0x000ea4000c1e1b00 */
[----:B--2---:R0:W1:Y:S02]  /*5f90*/  F2I.S64.F64.TRUNC R6, R4 ;  /* 0x0000000400067311 */ /* 0x004064000030d900 */
[----:B01----:R-:W-:Y:S05]  /*5fa0*/  BRA `(.L_x_40592) ;  /* 0x0000000800987947 */ /* 0x003fea0003800000 */
.L_x_40587:
        /* <DEDUP_REMOVED lines=13> */
.L_x_40601:
[----:B------:R-:W2:Y:S02]  /*6080*/  LDG.E.64 R4, desc[UR36][R4.64] ;  /* 0x0000002404047981 */ /* 0x000ea4000c1e1b00 */
[----:B--2---:R0:W1:Y:S02]  /*6090*/  F2I.S64.F64.TRUNC R6, R4 ;  /* 0x0000000400067311 */ /* 0x004064000030d900 */
[----:B01----:R-:W-:Y:S05]  /*60a0*/  BRA `(.L_x_40592) ;  /* 0x0000000800587947 */ /* 0x003fea0003800000 */
.L_x_40600:
        /* <DEDUP_REMOVED lines=26> */
.L_x_40603:
        /* <DEDUP_REMOVED lines=11> */
[----:B------:R-:W-:-:S04]  /*6300*/  LOP3.LUT R0, R0, 0x80000000, R3, 0xf8, !PT ;  /* 0x8000000000007812 */ /* 0x000fc800078ef803 */
[----:B------:R0:W1:Y:S02]  /*6310*/  F2I.S64.TRUNC R6, R0 ;  /* 0x0000000000067311 */ /* 0x000064000020d900 */
[----:B01----:R-:W-:Y:S05]  /*6320*/  BRA `(.L_x_40592) ;  /* 0x0000000400b87947 */ /* 0x003fea0003800000 */
.L_x_40602:
[----:B------:R-:W2:Y:S02]  /*6330*/  LDG.E.U16 R6, desc[UR36][R4.64] ;  /* 0x0000002404067981 */ /* 0x000ea4000c1e1500 */
[----:B--2---:R-:W-:-:S06]  /*6340*/  IMAD.U32 R6, R6, 0x10000, RZ ;  /* 0x0001000006067824 */ /* 0x004fcc00078e00ff */
[----:B------:R-:W0:Y:S02]  /*6350*/  F2I.S64.TRUNC R6, R6 ;  /* 0x0000000600067311 */ /* 0x000e24000020d900 */
[----:B0-----:R-:W-:Y:S05]  /*6360*/  BRA `(.L_x_40592) ;  /* 0x0000000400a87947 */ /* 0x001fea0003800000 */
.L_x_40599:
        /* <DEDUP_REMOVED lines=11> */
.L_x_40606:
        /* <DEDUP_REMOVED lines=21> */
.L_x_40610:
[----:B------:R-:W-:Y:S05]  /*6570*/  BSYNC.RECONVERGENT B1 ;  /* 0x0000000000017941 */ /* 0x000fea0003800200 */
.L_x_40609:
[----:B------:R-:W-:Y:S01]  /*6580*/  IMAD.SHL.U32 R0, R0, 0x100000, RZ ;  /* 0x0010000000007824 */ /* 0x000fe200078e00ff */
[----:B------:R-:W-:-:S04]  /*6590*/  LEA R3, R3, 0x3b800000, 0x17 ;  /* 0x3b80000003037811 */ /* 0x000fc800078eb8ff */
[----:B------:R-:W-:-:S07]  /*65a0*/  LOP3.LUT R6, R3, R0, R7, 0xfe, !PT ;  /* 0x0000000003067212 */ /* 0x000fce00078efe07 */
.L_x_40608:
[----:B------:R-:W-:Y:S05]  /*65b0*/  BSYNC.RECONVERGENT B0 ;  /* 0x0000000000007941 */ /* 0x000fea0003800200 */
.L_x_40607:
[----:B------:R-:W2:Y:S02]  /*65c0*/  F2I.S64.TRUNC R6, R6 ;  /* 0x0000000600067311 */ /* 0x000ea4000020d900 */
[----:B--2---:R-:W-:Y:S05]  /*65d0*/  BRA `(.L_x_40592) ;  /* 0x00000004000c7947 */ /* 0x004fea0003800000 */
.L_x_40605:
        /* <DEDUP_REMOVED lines=21> */
.L_x_40614:
[----:B------:R-:W-:Y:S05]  /*6730*/  BSYNC.RECONVERGENT B1 ;  /* 0x0000000000017941 */ /* 0x000fea0003800200 */
.L_x_40613:
[----:B------:R-:W-:Y:S02]  /*6740*/  SHF.L.U32 R0, R0, 0x15, RZ ;  /* 0x0000001500007819 */ /* 0x000fe400000006ff */
[----:B------:R-:W-:-:S04]  /*6750*/  LEA R3, R3, 0x37800000, 0x17 ;  /* 0x3780000003037811 */ /* 0x000fc800078eb8ff */
[----:B------:R-:W-:-:S07]  /*6760*/  LOP3.LUT R6, R3, R0, R7, 0xfe, !PT ;  /* 0x0000000003067212 */ /* 0x000fce00078efe07 */
.L_x_40612:
[----:B------:R-:W-:Y:S05]  /*6770*/  BSYNC.RECONVERGENT B0 ;  /* 0x0000000000007941 */ /* 0x000fea0003800200 */
.L_x_40611:
[----:B------:R-:W3:Y:S02]  /*6780*/  F2I.S64.TRUNC R6, R6 ;  /* 0x0000000600067311 */ /* 0x000ee4000020d900 */
[----:B---3--:R-:W-:Y:S05]  /*6790*/  BRA `(.L_x_40592) ;  /* 0x00000000009c7947 */ /* 0x008fea0003800000 */
.L_x_40604:
        /* <DEDUP_REMOVED lines=14> */
.L_x_40618:
[----:B------:R-:W-:Y:S05]  /*6880*/  BSYNC.RECONVERGENT B0 ;  /* 0x0000000000007941 */ /* 0x000fea0003800200 */
.L_x_40617:
[----:B------:R-:W0:Y:S02]  /*6890*/  F2I.S64.TRUNC R6, R6 ;  /* 0x0000000600067311 */ /* 0x000e24000020d900 */
[----:B0-----:R-:W-:Y:S05]  /*68a0*/  BRA `(.L_x_40592) ;  /* 0x0000000000587947 */ /* 0x001fea0003800000 */
.L_x_40591:
        /* <DEDUP_REMOVED lines=16> */
.L_x_40619:
[----:B------:R-:W-:Y:S01]  /*69b0*/  CS2R R6, SRZ ;  /* 0x0000000000067805 */ /* 0x000fe2000001ff00 */
[----:B------:R-:W-:Y:S06]  /*69c0*/  BRA `(.L_x_40592) ;  /* 0x0000000000107947 */ /* 0x000fec0003800000 */
.L_x_40616:
[----:B------:R0:W5:Y:S01]  /*69d0*/  LDG.E.64 R6, desc[UR36][R4.64] ;  /* 0x0000002404067981 */ /* 0x000162000c1e1b00 */
[----:B------:R-:W-:Y:S05]  /*69e0*/  BRA `(.L_x_40592) ;  /* 0x0000000000087947 */ /* 0x000fea0003800000 */
.L_x_40615:
[----:B------:R1:W5:Y:S01]  /*69f0*/  LDG.E R6, desc[UR36][R4.64] ;  /* 0x0000002404067981 */ /* 0x000362000c1e1900 */
[----:B------:R-:W-:-:S07]  /*6a00*/  IMAD.MOV.U32 R7, RZ, RZ, RZ ;  /* 0x000000ffff077224 */ /* 0x000fce00078e00ff */
.L_x_40592:
        /* <DEDUP_REMOVED lines=17> */
.L_x_40623:
[----:B------:R1:W5:Y:S01]  /*6b20*/  LDG.E.U8 R14, desc[UR36][R30.64] ;  /* 0x000000241e0e7981 */ /* 0x000362000c1e1100 */
[----:B------:R-:W-:Y:S01]  /*6b30*/  IMAD.MOV.U32 R15, RZ, RZ, RZ ;  /* 0x000000ffff0f7224 */ /* 0x000fe200078e00ff */
[----:B------:R-:W-:Y:S06]  /*6b40*/  BRA `(.L_x_40624) ;  /* 0x0000000800fc7947 */ /* 0x000fec0003800000 */
.L_x_40622:
        /* <DEDUP_REMOVED lines=8> */
.L_x_40626:
[----:B------:R-:W2:Y:S02]  /*6bd0*/  LDG.E R14, desc[UR36][R30.64] ;  /* 0x000000241e0e7981 */ /* 0x000ea4000c1e1900 */
[----:B--2---:R-:W-:Y:S01]  /*6be0*/  SHF.R.S32.HI R15, RZ, 0x1f, R14 ;  /* 0x0000001fff0f7819 */ /* 0x004fe2000001140e */
[----:B------:R-:W-:Y:S06]  /*6bf0*/  BRA `(.L_x_40624) ;  /* 0x0000000800d07947 */ /* 0x000fec0003800000 */
.L_x_40625:
[----:B------:R-:W2:Y:S02]  /*6c00*/  LDG.E.S16 R14, desc[UR36][R30.64] ;  /* 0x000000241e0e7981 */ /* 0x000ea4000c1e1700 */
[----:B--2---:R-:W-:Y:S01]  /*6c10*/  SHF.R.S32.HI R15, RZ, 0x1f, R14 ;  /* 0x0000001fff0f7819 */ /* 0x004fe2000001140e */
[----:B------:R-:W-:Y:S06]  /*6c20*/  BRA `(.L_x_40624) ;  /* 0x0000000800c47947 */ /* 0x000fec0003800000 */
.L_x_40621:
        /* <DEDUP_REMOVED lines=9> */
.L_x_40628:
[----:B------:R-:W2:Y:S02]  /*6cc0*/  LDG.E.U16 R30, desc[UR36][R30.64] ;  /* 0x000000241e1e7981 */ /* 0x000ea4000c1e1500 */
[----:B--2---:R-:W-:-:S06]  /*6cd0*/  HADD2.F32 R14, -RZ, R30.H0_H0 ;  /* 0x2000001eff0e7230 */ /* 0x004fcc0000004100 */
[----:B------:R-:W1:Y:S02]  /*6ce0*/  F2I.S64.TRUNC R14, R14 ;  /* 0x0000000e000e7311 */ /* 0x000e64000020d900 */
[----:B-1----:R-:W-:Y:S05]  /*6cf0*/  BRA `(.L_x_40624) ;  /* 0x0000000800907947 */ /* 0x002fea0003800000 */
.L_x_40627:
        /* <DEDUP_REMOVED lines=9> */
.L_x_40630:
[----:B------:R-:W2:Y:S02]  /*6d90*/  LDG.E.U16 R30, desc[UR36][R30.64] ;  /* 0x000000241e1e7981 */ /* 0x000ea4000c1e1500 */
[----:B--2---:R-:W-:-:S06]  /*6da0*/  HADD2.F32 R14, -RZ, R30.H0_H0 ;  /* 0x2000001eff0e7230 */ /* 0x004fcc0000004100 */
[----:B------:R-:W1:Y:S02]  /*6db0*/  F2I.S64.TRUNC R14, R14 ;  /* 0x0000000e000e7311 */ /* 0x000e64000020d900 */
[----:B-1----:R-:W-:Y:S05]  /*6dc0*/  BRA `(.L_x_40624) ;  /* 0x00000008005c7947 */ /* 0x002fea0003800000 */
.L_x_40629:
[----:B------:R-:W2:Y:S02]  /*6dd0*/  LDG.E.64 R14, desc[UR36][R30.64] ;  /* 0x000000241e0e7981 */ /* 0x000ea4000c1e1b00 */
[----:B--2---:R-:W1:Y:S02]  /*6de0*/  F2I.S64.F64.TRUNC R14, R14 ;  /* 0x0000000e000e7311 */ /* 0x004e64000030d900 */
[----:B-1----:R-:W-:Y:S05]  /*6df0*/  BRA `(.L_x_40624) ;  /* 0x0000000800507947 */ /* 0x002fea0003800000 */
.L_x_40620:
        /* <DEDUP_REMOVED lines=13> */
.L_x_40633:
[----:B------:R-:W2:Y:S02]  /*6ed0*/  LDG.E.64 R14, desc[UR36][R30.64] ;  /* 0x000000241e0e7981 */ /* 0x000ea4000c1e1b00 */
[----:B--2---:R-:W1:Y:S02]  /*6ee0*/  F2I.S64.F64.TRUNC R14, R14 ;  /* 0x0000000e000e7311 */ /* 0x004e64000030d900 */
[----:B-1----:R-:W-:Y:S05]  /*6ef0*/  BRA `(.L_x_40624) ;  /* 0x0000000800107947 */ /* 0x002fea0003800000 */
.L_x_40632:
[----:B------:R-:W-:-:S09]  /*6f00*/  UISETP.NE.AND UP0, UPT, UR4, 0xf, UPT ;  /* 0x0000000f0400788c */ /* 0x000fd2000bf05270 */
[----:B------:R-:W-:Y:S05]  /*6f10*/  BRA.U !UP0, `(.L_x_40634) ;  /* 0x0000000108987547 */ /* 0x000fea000b800000 */
[----:B------:R-:W-:-:S09]  /*6f20*/  UISETP.NE.AND UP0, UPT, UR4, 0x17, UPT ;  /* 0x000000170400788c */ /* 0x000fd2000bf05270 */
[----:B------:R-:W-:Y:S05]  /*6f30*/  BRA.U !UP0, `(.L_x_40635) ;  /* 0x0000000108587547 */ /* 0x000fea000b800000 */
[----:B------:R-:W-:-:S09]  /*6f40*/  UISETP.NE.AND UP0, UPT, UR4, 0x18, UPT ;  /* 0x000000180400788c */ /* 0x000fd2000bf05270 */
[----:B------:R-:W-:Y:S05]  /*6f50*/  BRA.U UP0, `(.L_x_40517) ;  /* 0xffffffc100907547 */ /* 0x000fea000b83ffff */
[----:B------:R-:W2:Y:S02]  /*6f60*/  LDG.E.U8 R0, desc[UR36][R30.64] ;  /* 0x000000241e007981 */ /* 0x000ea4000c1e1100 */
[----:B0-234-:R-:W-:Y:S02]  /*6f70*/  IMAD.MOV.U32 R5, RZ, RZ, 0x1f ;  /* 0x0000001fff057424 */ /* 0x01dfe400078e00ff */
[----:B------:R-:W-:-:S05]  /*6f80*/  IMAD.SHL.U32 R0, R0, 0x1000000, RZ ;  /* 0x0100000000007824 */ /* 0x000fca00078e00ff */
        /* <DEDUP_REMOVED lines=15> */
[----:B------:R1:W2:Y:S02]  /*7080*/  F2I.S64.TRUNC R14, R3 ;  /* 0x00000003000e7311 */ /* 0x0002a4000020d900 */
[----:B-12---:R-:W-:Y:S05]  /*7090*/  BRA `(.L_x_40624) ;  /* 0x0000000400a87947 */ /* 0x006fea0003800000 */
.L_x_40635:
[----:B0-234-:R-:W2:Y:S02]  /*70a0*/  LDG.E.U8 R4, desc[UR36][R30.64] ;  /* 0x000000241e047981 */ /* 0x01dea4000c1e1100 */
        /* <DEDUP_REMOVED lines=11> */
[----:B------:R1:W2:Y:S02]  /*7160*/  F2I.S64.TRUNC R14, R0 ;  /* 0x00000000000e7311 */ /* 0x0002a4000020d900 */
[----:B-12---:R-:W-:Y:S05]  /*7170*/  BRA `(.L_x_40624) ;  /* 0x0000000400707947 */ /* 0x006fea0003800000 */
.L_x_40634:
[----:B------:R-:W2:Y:S02]  /*7180*/  LDG.E.U16 R14, desc[UR36][R30.64] ;  /* 0x000000241e0e7981 */ /* 0x000ea4000c1e1500 */
[----:B--2---:R-:W-:-:S06]  /*7190*/  IMAD.U32 R14, R14, 0x10000, RZ ;  /* 0x000100000e0e7824 */ /* 0x004fcc00078e00ff */
[----:B------:R-:W1:Y:S02]  /*71a0*/  F2I.S64.TRUNC R14, R14 ;  /* 0x0000000e000e7311 */ /* 0x000e64000020d900 */
[----:B-1----:R-:W-:Y:S05]  /*71b0*/  BRA `(.L_x_40624) ;  /* 0x0000000400607947 */ /* 0x002fea0003800000 */
.L_x_40631:
        /* <DEDUP_REMOVED lines=11> */
.L_x_40638:
        /* <DEDUP_REMOVED lines=15> */
[----:B0--34-:R-:W0:Y:S02]  /*7360*/  FLO.U32 R4, R0 ;  /* 0x0000000000047300 */ /* 0x019e2400000e0000 */
[----:B0-----:R-:W-:-:S04]  /*7370*/  IADD3 R4, PT, PT, -R4, 0x1f, RZ ;  /* 0x0000001f04047810 */ /* 0x001fc80007ffe1ff */
[----:B------:R-:W-:Y:S01]  /*7380*/  IADD3 R3, PT, PT, R3, 0x1d, -R4 ;  /* 0x0000001d03037810 */ /* 0x000fe20007ffe804 */
[----:B------:R-:W-:-:S05]  /*7390*/  VIADD R5, R4, 0xffffffe4 ;  /* 0xffffffe404057836 */ /* 0x000fca0000000000 */
[----:B------:R-:W-:-:S04]  /*73a0*/  SHF.L.U32 R5, R0, R5, RZ ;  /* 0x0000000500057219 */ /* 0x000fc800000006ff */
[----:B------:R-:W-:-:S07]  /*73b0*/  LOP3.LUT R0, R5, 0x7, RZ, 0xc0, !PT ;  /* 0x0000000705007812 */ /* 0x000fce00078ec0ff */
.L_x_40642:
[----:B------:R-:W-:Y:S05]  /*73c0*/  BSYNC.RECONVERGENT B1 ;  /* 0x0000000000017941 */ /* 0x000fea0003800200 */
.L_x_40641:
[----:B------:R-:W-:Y:S01]  /*73d0*/  IMAD.SHL.U32 R0, R0, 0x100000, RZ ;  /* 0x0010000000007824 */ /* 0x000fe200078e00ff */
[----:B------:R-:W-:-:S04]  /*73e0*/  LEA R3, R3, 0x3b800000, 0x17 ;  /* 0x3b80000003037811 */ /* 0x000fc800078eb8ff */
[----:B------:R-:W-:-:S07]  /*73f0*/  LOP3.LUT R14, R3, R0, R9, 0xfe, !PT ;  /* 0x00000000030e7212 */ /* 0x000fce00078efe09 */
.L_x_40640:
[----:B------:R-:W-:Y:S05]  /*7400*/  BSYNC.RECONVERGENT B0 ;  /* 0x0000000000007941 */ /* 0x000fea0003800200 */
.L_x_40639:
[----:B------:R-:W1:Y:S02]  /*7410*/  F2I.S64.TRUNC R14, R14 ;  /* 0x0000000e000e7311 */ /* 0x000e64000020d900 */
[----:B-1----:R-:W-:Y:S05]  /*7420*/  BRA `(.L_x_40624) ;  /* 0x0000000000c47947 */ /* 0x002fea0003800000 */
.L_x_40637:
        /* <DEDUP_REMOVED lines=15> */
[----:B0--34-:R-:W0:Y:S02]  /*7520*/  FLO.U32 R4, R0 ;  /* 0x0000000000047300 */ /* 0x019e2400000e0000 */
[----:B0-----:R-:W-:-:S04]  /*7530*/  IADD3 R4, PT, PT, -R4, 0x1f, RZ ;  /* 0x0000001f04047810 */ /* 0x001fc80007ffe1ff */
[----:B------:R-:W-:Y:S02]  /*7540*/  IADD3 R5, PT, PT, R4, -0x1d, RZ ;  /* 0xffffffe304057810 */ /* 0x000fe40007ffe0ff */
[----:B------:R-:W-:Y:S02]  /*7550*/  IADD3 R3, PT, PT, R3, 0x1e, -R4 ;  /* 0x0000001e03037810 */ /* 0x000fe40007ffe804 */
[----:B------:R-:W-:-:S04]  /*7560*/  SHF.L.U32 R5, R0, R5, RZ ;  /* 0x0000000500057219 */ /* 0x000fc800000006ff */
[----:B------:R-:W-:-:S07]  /*7570*/  LOP3.LUT R0, R5, 0x3, RZ, 0xc0, !PT ;  /* 0x0000000305007812 */ /* 0x000fce00078ec0ff */
.L_x_40646:
[----:B------:R-:W-:Y:S05]  /*7580*/  BSYNC.RECONVERGENT B1 ;  /* 0x0000000000017941 */ /* 0x000fea0003800200 */
.L_x_40645:
[----:B------:R-:W-:Y:S01]  /*7590*/  IMAD.SHL.U32 R0, R0, 0x200000, RZ ;  /* 0x0020000000007824 */ /* 0x000fe200078e00ff */
[----:B------:R-:W-:-:S04]  /*75a0*/  LEA R3, R3, 0x37800000, 0x17 ;  /* 0x3780000003037811 */ /* 0x000fc800078eb8ff */
[----:B------:R-:W-:-:S07]  /*75b0*/  LOP3.LUT R14, R3, R0, R9, 0xfe, !PT ;  /* 0x00000000030e7212 */ /* 0x000fce00078efe09 */
.L_x_40644:
[----:B------:R-:W-:Y:S05]  /*75c0*/  BSYNC.RECONVERGENT B0 ;  /* 0x0000000000007941 */ /* 0x000fea0003800200 */
.L_x_40643:
[----:B------:R-:W1:Y:S02]  /*75d0*/  F2I.S64.TRUNC R14, R14 ;  /* 0x0000000e000e7311 */ /* 0x000e64000020d900 */
[----:B-1----:R-:W-:Y:S05]  /*75e0*/  BRA `(.L_x_40624) ;  /* 0x0000000000547947 */ /* 0x002fea0003800000 */
.L_x_40636:
        /* <DEDUP_REMOVED lines=14> */
.L_x_40650:
[----:B------:R-:W-:Y:S05]  /*76d0*/  BSYNC.RECONVERGENT B0 ;  /* 0x0000000000007941 */ /* 0x000fea0003800200 */
.L_x_40649:
[----:B------:R-:W1:Y:S02]  /*76e0*/  F2I.S64.TRUNC R14, R14 ;  /* 0x0000000e000e7311 */ /* 0x000e64000020d900 */
[----:B-1----:R-:W-:Y:S05]  /*76f0*/  BRA `(.L_x_40624) ;  /* 0x0000000000107947 */ /* 0x002fea0003800000 */
.L_x_40648:
[----:B------:R1:W5:Y:S01]  /*7700*/  LDG.E.64 R14, desc[UR36][R30.64] ;  /* 0x000000241e0e7981 */ /* 0x000362000c1e1b00 */
[----:B------:R-:W-:Y:S05]  /*7710*/  BRA `(.L_x_40624) ;  /* 0x0000000000087947 */ /* 0x000fea0003800000 */
.L_x_40647:
[----:B------:R1:W5:Y:S01]  /*7720*/  LDG.E R14, desc[UR36][R30.64] ;  /* 0x000000241e0e7981 */ /* 0x000362000c1e1900 */
[----:B------:R-:W-:-:S07]  /*7730*/  IMAD.MOV.U32 R15, RZ, RZ, RZ ;  /* 0x000000ffff0f7224 */ /* 0x000fce00078e00ff */
.L_x_40624:
[----:B-----5:R-:W-:Y:S01]  /*7740*/  LOP3.LUT R0, R7, R15, RZ, 0xfc, !PT ;  /* 0x0000000f07007212 */ /* 0x020fe200078efcff */
[----:B------:R-:W-:Y:S03]  /*7750*/  BSSY.RECONVERGENT B0, `(.L_x_40651) ;  /* 0x000001e000007945 */ /* 0x000fe60003800200 */
[----:B------:R-:W-:-:S13]  /*7760*/  ISETP.NE.U32.AND P0, PT, R0, RZ, PT ;  /* 0x000000ff0000720c */ /* 0x000fda0003f05070 */
[----:B------:R-:W-:Y:S05]  /*7770*/  @P0 BRA `(.L_x_40652) ;  /* 0x0000000000500947 */ /* 0x000fea0003800000 */
[----:B------:R-:W5:Y:S01]  /*7780*/  I2F.U32.RP R0, R14 ;  /* 0x0000000e00007306 */ /* 0x000f620000209000 */
[----:B------:R-:W-:-:S07]  /*7790*/  ISETP.NE.U32.AND P1, PT, R14, RZ, PT ;  /* 0x000000ff0e00720c */ /* 0x000fce0003f25070 */
[----:B-----5:R-:W0:Y:S02]  /*77a0*/  MUFU.RCP R0, R0 ;  /* 0x0000000000007308 */ /* 0x020e240000001000 */
[----:B0-234-:R-:W-:-:S06]  /*77b0*/  IADD3 R4, PT, PT, R0, 0xffffffe, RZ ;  /* 0x0ffffffe00047810 */ /* 0x01dfcc0007ffe0ff */
[----:B------:R0:W2:Y:S02]  /*77c0*/  F2I.FTZ.U32.TRUNC.NTZ R5, R4 ;  /* 0x0000000400057305 */ /* 0x0000a4000021f000 */
[----:B0-----:R-:W-:Y:S02]  /*77d0*/  IMAD.MOV.U32 R4, RZ, RZ, RZ ;  /* 0x000000ffff047224 */ /* 0x001fe400078e00ff */
[----:B--2---:R-:W-:-:S04]  /*77e0*/  IMAD.MOV R3, RZ, RZ, -R5 ;  /* 0x000000ffff037224 */ /* 0x004fc800078e0a05 */
        /* <DEDUP_REMOVED lines=13> */
.L_x_40652:
[----:B0-234-:R-:W-:Y:S01]  /*78c0*/  IMAD.MOV.U32 R5, RZ, RZ, R6 ;  /* 0x000000ffff057224 */ /* 0x01dfe200078e0006 */
[----:B------:R-:W-:Y:S01]  /*78d0*/  MOV R4, R7 ;  /* 0x0000000700047202 */ /* 0x000fe20000000f00 */
[----:B------:R-:W-:Y:S01]  /*78e0*/  IMAD.MOV.U32 R3, RZ, RZ, R14 ;  /* 0x000000ffff037224 */ /* 0x000fe200078e000e */
[----:B------:R-:W-:Y:S01]  /*78f0*/  MOV R8, 0x7920 ;  /* 0x0000792000087802 */ /* 0x000fe20000000f00 */
[----:B------:R-:W-:-:S07]  /*7900*/  IMAD.MOV.U32 R0, RZ, RZ, R15 ;  /* 0x000000ffff007224 */ /* 0x000fce00078e000f */
[----:B-1----:R-:W-:Y:S05]  /*7910*/  CALL.REL.NOINC `($__internal_54_$__cuda_sm20_rem_s64) ;  /* 0x00000094007c7944 */ /* 0x002fea0003c00000 */
[----:B------:R-:W-:-:S07]  /*7920*/  MOV R4, R0 ;  /* 0x0000000000047202 */ /* 0x000fce0000000f00 */
.L_x_40653:
[----:B------:R-:W-:Y:S05]  /*7930*/  BSYNC.RECONVERGENT B0 ;  /* 0x0000000000007941 */ /* 0x000fea0003800200 */
.L_x_40651:
[----:B------:R-:W-:Y:S01]  /*7940*/  LOP3.LUT R0, R4, R14, RZ, 0x3c, !PT ;  /* 0x0000000e04007212 */ /* 0x000fe200078e3cff */
[----:B------:R-:W0:Y:S01]  /*7950*/  LDCU.64 UR6, c[0x0][0x5e8] ;  /* 0x0000bd00ff0677ac */ /* 0x000e220008000a00 */
        /* <DEDUP_REMOVED lines=11> */
[----:B0-----:R-:W-:Y:S02]  /*7a10*/  IADD3 R8, P0, PT, R25, UR6, RZ ;  /* 0x0000000619087c10 */ /* 0x001fe4000ff1e0ff */
[----:B------:R-:W-:-:S03]  /*7a20*/  IADD3 R3, P1, PT, R4, R3, RZ ;  /* 0x0000000304037210 */ /* 0x000fc60007f3e0ff */
[----:B------:R-:W-:Y:S01]  /*7a30*/  IMAD.X R9, RZ, RZ, UR7, P0 ;  /* 0x00000007ff097e24 */ /* 0x000fe200080e06ff */
[----:B------:R-:W-:Y:S01]  /*7a40*/  MOV R18, R3 ;  /* 0x0000000300127202 */ /* 0x000fe20000000f00 */
[----:B------:R-:W-:Y:S01]  /*7a50*/  IMAD.X R19, R5, 0x1, R19, P1 ;  /* 0x0000000105137824 */ /* 0x000fe200008e0613 */
        /* <DEDUP_REMOVED lines=11> */
.L_x_40657:
[----:B------:R0:W-:Y:S01]  /*7b10*/  STG.E.U8 desc[UR36][R8.64], R3 ;  /* 0x0000000308007986 */ /* 0x0001e2000c101124 */
[----:B------:R-:W-:Y:S05]  /*7b20*/  BRA `(.L_x_40659) ;  /* 0x0000000c00347947 */ /* 0x000fea0003800000 */
.L_x_40656:
        /* <DEDUP_REMOVED lines=8> */
.L_x_40661:
[----:B------:R0:W-:Y:S01]  /*7bb0*/  STG.E desc[UR36][R8.64], R3 ;  /* 0x0000000308007986 */ /* 0x0001e2000c101924 */
[----:B------:R-:W-:Y:S05]  /*7bc0*/  BRA `(.L_x_40659) ;  /* 0x0000000c000c7947 */ /* 0x000fea0003800000 */
.L_x_40660:
[----:B------:R0:W-:Y:S01]  /*7bd0*/  STG.E.U16 desc[UR36][R8.64], R3 ;  /* 0x0000000308007986 */ /* 0x0001e2000c101524 */
[----:B------:R-:W-:Y:S05]  /*7be0*/  BRA `(.L_x_40659) ;  /* 0x0000000c00047947 */ /* 0x000fea0003800000 */
.L_x_40655:
        /* <DEDUP_REMOVED lines=9> */
.L_x_40663:
[----:B------:R-:W0:Y:S02]  /*7c80*/  I2F.S64 R0, R18 ;  /* 0x0000001200007312 */ /* 0x000e240000301400 */
[----:B0-----:R-:W-:-:S05]  /*7c90*/  F2FP.F16.F32.PACK_AB R0, RZ, R0 ;  /* 0x00000000ff00723e */ /* 0x001fca00000000ff */
[----:B------:R0:W-:Y:S01]  /*7ca0*/  STG.E.U16 desc[UR36][R8.64], R0 ;  /* 0x0000000008007986 */ /* 0x0001e2000c101524 */
[----:B------:R-:W-:Y:S05]  /*7cb0*/  BRA `(.L_x_40659) ;  /* 0x0000000800d07947 */ /* 0x000fea0003800000 */
.L_x_40662:
        /* <DEDUP_REMOVED lines=10> */
.L_x_40665:
[----:B------:R-:W0:Y:S02]  /*7d60*/  I2F.S64 R0, R18 ;  /* 0x0000001200007312 */ /* 0x000e240000301400 */
[----:B0-----:R-:W-:-:S04]  /*7d70*/  F2FP.F16.F32.PACK_AB R3, RZ, R0 ;  /* 0x00000000ff03723e */ /* 0x001fc800000000ff */
[----:B------:R-:W-:-:S05]  /*7d80*/  PRMT R3, R3, 0x5410, RZ ;  /* 0x0000541003037816 */ /* 0x000fca00000000ff */
[----:B------:R0:W-:Y:S01]  /*7d90*/  STG.E desc[UR36][R8.64], R3 ;  /* 0x0000000308007986 */ /* 0x0001e2000c101924 */
[----:B------:R-:W-:Y:S05]  /*7da0*/  BRA `(.L_x_40659) ;  /* 0x0000000800947947 */ /* 0x000fea0003800000 */
.L_x_40664:
[----:B------:R-:W0:Y:S02]  /*7db0*/  I2F.F64.S64 R4, R18 ;  /* 0x0000001200047312 */ /* 0x000e240000301c00 */
[----:B0-----:R0:W-:Y:S01]  /*7dc0*/  STG.E.64 desc[UR36][R8.64], R4 ;  /* 0x0000000408007986 */ /* 0x0011e2000c101b24 */
[----:B------:R-:W-:Y:S05]  /*7dd0*/  BRA `(.L_x_40659) ;  /* 0x0000000800887947 */ /* 0x000fea0003800000 */
.L_x_40654:
        /* <DEDUP_REMOVED lines=12> */
.L_x_40669:
        /* <DEDUP_REMOVED lines=17> */
.L_x_40672:
[----:B------:R-:W-:-:S04]  /*7fb0*/  SHF.R.U32.HI R3, RZ, 0x18, R5 ;  /* 0x00000018ff037819 */ /* 0x000fc80000011605 */
[----:B------:R-:W-:-:S04]  /*7fc0*/  LOP3.LUT R0, R0, 0x80, R3, 0xf8, !PT ;  /* 0x0000008000007812 */ /* 0x000fc800078ef803 */
[----:B------:R-:W-:-:S07]  /*7fd0*/  PRMT R4, R0, 0x7610, R4 ;  /* 0x0000761000047816 */ /* 0x000fce0000000004 */
.L_x_40671:
[----:B------:R-:W-:Y:S05]  /*7fe0*/  BSYNC.RECONVERGENT B0 ;  /* 0x0000000000007941 */ /* 0x000fea0003800200 */
.L_x_40670:
[----:B------:R0:W-:Y:S01]  /*7ff0*/  STG.E.U8 desc[UR36][R8.64], R4 ;  /* 0x0000000408007986 */ /* 0x0001e2000c101124 */
[----:B------:R-:W-:Y:S05]  /*8000*/  BRA `(.L_x_40659) ;  /* 0x0000000400fc7947 */ /* 0x000fea0003800000 */
.L_x_40668:
        /* <DEDUP_REMOVED lines=17> */
.L_x_40675:
[----:B------:R-:W-:-:S04]  /*8120*/  SHF.R.U32.HI R3, RZ, 0x18, R5 ;  /* 0x00000018ff037819 */ /* 0x000fc80000011605 */
[----:B------:R-:W-:-:S04]  /*8130*/  LOP3.LUT R0, R0, 0x80, R3, 0xf8, !PT ;  /* 0x0000008000007812 */ /* 0x000fc800078ef803 */
[----:B------:R-:W-:-:S07]  /*8140*/  PRMT R4, R0, 0x7610, R4 ;  /* 0x0000761000047816 */ /* 0x000fce0000000004 */
.L_x_40674:
[----:B------:R-:W-:Y:S05]  /*8150*/  BSYNC.RECONVERGENT B0 ;  /* 0x0000000000007941 */ /* 0x000fea0003800200 */
.L_x_40673:
[----:B------:R0:W-:Y:S01]  /*8160*/  STG.E.U8 desc[UR36][R8.64], R4 ;  /* 0x0000000408007986 */ /* 0x0001e2000c101124 */
[----:B------:R-:W-:Y:S05]  /*8170*/  BRA `(.L_x_40659) ;  /* 0x0000000400a07947 */ /* 0x000fea0003800000 */
.L_x_40667:
        /* <DEDUP_REMOVED lines=22> */
.L_x_40677:
[----:B------:R0:W-:Y:S01]  /*82e0*/  STG.E.64 desc[UR36][R8.64], R18 ;  /* 0x0000001208007986 */ /* 0x0001e2000c101b24 */
[----:B------:R-:W-:Y:S05]  /*82f0*/  BRA `(.L_x_40659) ;  /* 0x0000000400407947 */ /* 0x000fea0003800000 */
.L_x_40676:
[----:B------:R0:W-:Y:S01]  /*8300*/  STG.E desc[UR36][R8.64], R3 ;  /* 0x0000000308007986 */ /* 0x0001e2000c101924 */
[----:B------:R-:W-:Y:S05]  /*8310*/  BRA `(.L_x_40659) ;  /* 0x0000000400387947 */ /* 0x000fea0003800000 */
.L_x_40666:
        /* <DEDUP_REMOVED lines=11> */
.L_x_40679:
[----:B------:R-:W-:Y:S01]  /*83d0*/  CS2R R6, SRZ ;  /* 0x0000000000067805 */ /* 0x000fe2000001ff00 */
[----:B------:R-:W0:Y:S04]  /*83e0*/  I2F.F64.S64 R4, R18 ;  /* 0x0000001200047312 */ /* 0x000e280000301c00 */
[----:B0-----:R0:W-:Y:S01]  /*83f0*/  STG.E.128 desc[UR36][R8.64], R4 ;  /* 0x0000000408007986 */ /* 0x0011e2000c101d24 */
[----:B------:R-:W-:Y:S05]  /*8400*/  BRA `(.L_x_40659) ;  /* 0x0000000000fc7947 */ /* 0x000fea0003800000 */
.L_x_40678:
[----:B------:R-:W-:-:S09]  /*8410*/  UISETP.NE.AND UP0, UPT, UR4, 0xf, UPT ;  /* 0x0000000f0400788c */ /* 0x000fd2000bf05270 */
[----:B------:R-:W-:Y:S05]  /*8420*/  BRA.U !UP0, `(.L_x_40680) ;  /* 0x0000000108e87547 */ /* 0x000fea000b800000 */
[----:B------:R-:W-:-:S09]  /*8430*/  UISETP.NE.AND UP0, UPT, UR4, 0x17, UPT ;  /* 0x000000170400788c */ /* 0x000fd2000bf05270 */
[----:B------:R-:W-:Y:S05]  /*8440*/  BRA.U !UP0, `(.L_x_40681) ;  /* 0x0000000108907547 */ /* 0x000fea000b800000 */
[----:B------:R-:W-:-:S09]  /*8450*/  UISETP.NE.AND UP0, UPT, UR4, 0x18, UPT ;  /* 0x000000180400788c */ /* 0x000fd2000bf05270 */
[----:B------:R-:W-:Y:S05]  /*8460*/  BRA.U !UP0, `(.L_x_40682) ;  /* 0x0000000108447547 */ /* 0x000fea000b800000 */
.L_x_40658:
[----:B------:R-:W-:Y:S01]  /*8470*/  MOV R14, 0x0 ;  /* 0x00000000000e7802 */ /* 0x000fe20000000f00 */
[----:B------:R-:W0:Y:S01]  /*8480*/  LDCU.64 UR4, c[0x4][0x178] ;  /* 0x01002f00ff0477ac */ /* 0x000e220008000a00 */
[----:B------:R-:W-:Y:S02]  /*8490*/  HFMA2 R12, -RZ, RZ, 0, 5.9604644775390625e-08 ;  /* 0x00000001ff0c7431 */ /* 0x000fe400000001ff */
[----:B------:R-:W-:Y:S01]  /*84a0*/  IMAD.MOV.U32 R8, RZ, RZ, 0x65 ;  /* 0x00000065ff087424 */ /* 0x000fe200078e00ff */
[----:B------:R-:W2:Y:S01]  /*84b0*/  LDCU.64 UR6, c[0x4][0x180] ;  /* 0x01003000ff0677ac */ /* 0x000ea20008000a00 */
[----:B------:R-:W3:Y:S01]  /*84c0*/  LDC.64 R14, c[0x4][R14] ;  /* 0x010000000e0e7b82 */ /* 0x000ee20000000a00 */
[----:B------:R-:W-:Y:S01]  /*84d0*/  IMAD.MOV.U32 R13, RZ, RZ, RZ ;  /* 0x000000ffff0d7224 */ /* 0x000fe200078e00ff */
[----:B------:R-:W4:Y:S01]  /*84e0*/  LDCU.64 UR8, c[0x4][0x40] ;  /* 0x01000800ff0877ac */ /* 0x000f220008000a00 */
[----:B0-----:R-:W-:Y:S01]  /*84f0*/  IMAD.U32 R4, RZ, RZ, UR4 ;  /* 0x00000004ff047e24 */ /* 0x001fe2000f8e00ff */
[----:B------:R-:W-:Y:S01]  /*8500*/  MOV R5, UR5 ;  /* 0x0000000500057c02 */ /* 0x000fe20008000f00 */
[----:B--2---:R-:W-:-:S02]  /*8510*/  IMAD.U32 R6, RZ, RZ, UR6 ;  /* 0x00000006ff067e24 */ /* 0x004fc4000f8e00ff */
[----:B------:R-:W-:Y:S01]  /*8520*/  IMAD.U32 R7, RZ, RZ, UR7 ;  /* 0x00000007ff077e24 */ /* 0x000fe2000f8e00ff */
[----:B----4-:R-:W-:Y:S01]  /*8530*/  MOV R10, UR8 ;  /* 0x00000008000a7c02 */ /* 0x010fe20008000f00 */
[----:B------:R-:W-:-:S07]  /*8540*/  IMAD.U32 R11, RZ, RZ, UR9 ;  /* 0x00000009ff0b7e24 */ /* 0x000fce000f8e00ff */
[----:B------:R-:W-:-:S07]  /*8550*/  LEPC R20, `(.L_x_40683) ;  /* 0x000000001014794e */ /* 0x000fce0000000000 */
[----:B-1-3--:R-:W-:Y:S05]  /*8560*/  CALL.ABS.NOINC R14 ;  /* 0x000000000e007343 */ /* 0x00afea0003c00000 */
.L_x_40683:
[----:B------:R-:W-:Y:S05]  /*8570*/  BRA `(.L_x_40659) ;  /* 0x0000000000a07947 */ /* 0x000fea0003800000 */
.L_x_40682:
        /* <DEDUP_REMOVED lines=13> */
.L_x_40685:
[----:B------:R-:W-:Y:S05]  /*8650*/  BSYNC.RECONVERGENT B0 ;  /* 0x0000000000007941 */ /* 0x000fea0003800200 */
.L_x_40684:
[----:B------:R-:W-:-:S05]  /*8660*/  LOP3.LUT R3, R0, 0x80, R3, 0xf8, !PT ;  /* 0x0000008000037812 */ /* 0x000fca00078ef803 */
[----:B------:R3:W-:Y:S01]  /*8670*/  STG.E.U8 desc[UR36][R8.64], R3 ;  /* 0x0000000308007986 */ /* 0x0007e2000c101124 */
[----:B------:R-:W-:Y:S05]  /*8680*/  BRA `(.L_x_40659) ;  /* 0x00000000005c7947 */ /* 0x000fea0003800000 */
.L_x_40681:
        /* <DEDUP_REMOVED lines=12> */
.L_x_40687:
[----:B------:R-:W-:Y:S02]  /*8750*/  ISETP.GT.U32.AND P0, PT, R3, 0x7f800000, PT ;  /* 0x7f8000000300780c */ /* 0x000fe40003f04070 */
[----:B------:R-:W-:-:S04]  /*8760*/  MOV R0, 0x7f ;  /* 0x0000007f00007802 */ /* 0x000fc80000000f00 */
[----:B------:R-:W-:-:S07]  /*8770*/  SEL R0, R0, 0x7c, P0 ;  /* 0x0000007c00007807 */ /* 0x000fce0000000000 */
.L_x_40688:
[----:B------:R-:W-:Y:S05]  /*8780*/  BSYNC.RECONVERGENT B0 ;  /* 0x0000000000007941 */ /* 0x000fea0003800200 */
.L_x_40686:
[----:B------:R-:W-:-:S04]  /*8790*/  SHF.R.U32.HI R3, RZ, 0x18, R5 ;  /* 0x00000018ff037819 */ /* 0x000fc80000011605 */
[----:B------:R-:W-:-:S05]  /*87a0*/  LOP3.LUT R3, R0, 0x80, R3, 0xf8, !PT ;  /* 0x0000008000037812 */ /* 0x000fca00078ef803 */
[----:B------:R2:W-:Y:S01]  /*87b0*/  STG.E.U8 desc[UR36][R8.64], R3 ;  /* 0x0000000308007986 */ /* 0x0005e2000c101124 */
[----:B------:R-:W-:Y:S05]  /*87c0*/  BRA `(.L_x_40659) ;  /* 0x00000000000c7947 */ /* 0x000fea0003800000 */
.L_x_40680:
[----:B------:R-:W0:Y:S02]  /*87d0*/  I2F.S64 R0, R18 ;  /* 0x0000001200007312 */ /* 0x000e240000301400 */
[----:B0-----:R-:W-:-:S05]  /*87e0*/  F2FP.BF16.F32.PACK_AB R0, RZ, R0 ;  /* 0x00000000ff00723e */ /* 0x001fca00000010ff */
[----:B------:R0:W-:Y:S02]  /*87f0*/  STG.E.U16 desc[UR36][R8.64], R0 ;  /* 0x0000000008007986 */ /* 0x0001e4000c101524 */
.L_x_40659:
[----:B------:R-:W-:-:S07]  /*8800*/  VIADD R2, R2, 0x80 ;  /* 0x0000008002027836 */ /* 0x000fce0000000000 */
.L_x_40585:
[----:B------:R-:W5:Y:S02]  /*8810*/  LDCU UR4, c[0x0][0x380] ;  /* 0x00007000ff0477ac */ /* 0x000f640008000800 */
[----:B-----5:R-:W-:-:S13]  /*8820*/  ISETP.GE.AND P0, PT, R2, UR4, PT ;  /* 0x0000000402007c0c */ /* 0x020fda000bf06270 */
[----:B------:R-:W-:Y:S05]  /*8830*/  @P0 BRA `(.L_x_40689) ;  /* 0x0000004000d00947 */ /* 0x000fea0003800000 */
[----:B------:R-:W5:Y:S01]  /*8840*/  LDCU UR4, c[0x0][0x388] ;  /* 0x00007100ff0477ac */ /* 0x000f620008000800 */
[----:B0-----:R-:W-:Y:S02]  /*8850*/  HFMA2 R0, -RZ, RZ, 0, 0 ;  /* 0x00000000ff007431 */ /* 0x001fe400000001ff */
[----:B-1----:R-:W-:Y:S02]  /*8860*/  IMAD.MOV.U32 R30, RZ, RZ, RZ ;  /* 0x000000ffff1e7224 */ /* 0x002fe400078e00ff */
        /* <DEDUP_REMOVED lines=9> */
[----:B0-----:R-:W-:Y:S01]  /*8900*/  IMAD.HI.U32 R0, R2, UR4, R4 ;  /* 0x0000000402007c27 */ /* 0x001fe2000f8e0004 */
[----:B------:R-:W0:Y:S04]  /*8910*/  LDCU UR4, c[0x0][0x4c0] ;  /* 0x00009800ff0477ac */ /* 0x000e280008000800 */
[----:B------:R-:W-:-:S05]  /*8920*/  SHF.R.U32.HI R6, RZ, UR5, R0 ;  /* 0x00000005ff067c19 */ /* 0x000fca0008011600 */
[----:B--234-:R-:W-:-:S04]  /*8930*/  IMAD.MOV R3, RZ, RZ, -R6 ;  /* 0x000000ffff037224 */ /* 0x01cfc800078e0a06 */
[----:B-1----:R-:W-:-:S04]  /*8940*/  IMAD R30, R3, UR6, R2 ;  /* 0x00000006031e7c24 */ /* 0x002fc8000f8e0202 */
[C---:B-----5:R-:W-:Y:S02]  /*8950*/  IMAD R25, R30.reuse, UR8, RZ ;  /* 0x000000081e197c24 */ /* 0x060fe4000f8e02ff */
        /* <DEDUP_REMOVED lines=349> */
.L_x_40690:
        /* <DEDUP_REMOVED lines=17> */
.L_x_40694:
[----:B------:R1:W5:Y:S01]  /*a040*/  LDG.E.U8 R6, desc[UR36][R4.64] ;  /* 0x0000002404067981 */ /* 0x000362000c1e1100 */
[----:B------:R-:W-:Y:S01]  /*a050*/  MOV R7, RZ ;  /* 0x000000ff00077202 */ /* 0x000fe20000000f00 */
[----:B------:R-:W-:Y:S06]  /*a060*/  BRA `(.L_x_40696) ;  /* 0x0000000c00447947 */ /* 0x000fec0003800000 */
.L_x_40693:
        /* <DEDUP_REMOVED lines=8> */
.L_x_40698:
[----:B------:R-:W5:Y:S02]  /*a0f0*/  LDG.E R6, desc[UR36][R4.64] ;  /* 0x0000002404067981 */ /* 0x000f64000c1e1900 */
[----:B-----5:R-:W-:Y:S01]  /*a100*/  SHF.R.S32.HI R7, RZ, 0x1f, R6 ;  /* 0x0000001fff077819 */ /* 0x020fe20000011406 */
[----:B------:R-:W-:Y:S06]  /*a110*/  BRA `(.L_x_40696) ;  /* 0x0000000c00187947 */ /* 0x000fec0003800000 */
.L_x_40697:
[----:B------:R-:W5:Y:S02]  /*a120*/  LDG.E.S16 R6, desc[UR36][R4.64] ;  /* 0x0000002404067981 */ /* 0x000f64000c1e1700 */
[----:B-----5:R-:W-:Y:S01]  /*a130*/  SHF.R.S32.HI R7, RZ, 0x1f, R6 ;  /* 0x0000001fff077819 */ /* 0x020fe20000011406 */
[----:B------:R-:W-:Y:S06]  /*a140*/  BRA `(.L_x_40696) ;  /* 0x0000000c000c7947 */ /* 0x000fec0003800000 */
.L_x_40692:
        /* <DEDUP_REMOVED lines=9> */
.L_x_40700:
[----:B------:R-:W5:Y:S02]  /*a1e0*/  LDG.E.U16 R4, desc[UR36][R4.64] ;  /* 0x0000002404047981 */ /* 0x000f64000c1e1500 */
[----:B-----5:R-:W-:-:S06]  /*a1f0*/  HADD2.F32 R6, -RZ, R4.H0_H0 ;  /* 0x20000004ff067230 */ /* 0x020fcc0000004100 */
[----:B------:R-:W0:Y:S02]  /*a200*/  F2I.S64.TRUNC R6, R6 ;  /* 0x0000000600067311 */ /* 0x000e24000020d900 */
[----:B0-----:R-:W-:Y:S05]  /*a210*/  BRA `(.L_x_40696) ;  /* 0x0000000800d87947 */ /* 0x001fea0003800000 */
.L_x_40699:
        /* <DEDUP_REMOVED lines=9> */
.L_x_40702:
[----:B------:R-:W5:Y:S02]  /*a2b0*/  LDG.E.U16 R4, desc[UR36][R4.64] ;  /* 0x0000002404047981 */ /* 0x000f64000c1e1500 */
[----:B-----5:R-:W-:-:S06]  /*a2c0*/  HADD2.F32 R6, -RZ, R4.H0_H0 ;  /* 0x20000004ff067230 */ /* 0x020fcc0000004100 */
[----:B------:R-:W0:Y:S02]  /*a2d0*/  F2I.S64.TRUNC R6, R6 ;  /* 0x0000000600067311 */ /* 0x000e24000020d900 */
[----:B0-----:R-:W-:Y:S05]  /*a2e0*/  BRA `(.L_x_40696) ;  /* 0x0000000800a47947 */ /* 0x001fea0003800000 */
.L_x_40701:
[----:B------:R-:W5:Y:S02]  /*a2f0*/  LDG.E.64 R4, desc[UR36][R4.64] ;  /* 0x0000002404047981 */ /* 0x000f64000c1e1b00 */
[----:B-----5:R0:W1:Y:S02]  /*a300*/  F2I.S64.F64.TRUNC R6, R4 ;  /* 0x0000000400067311 */ /* 0x020064000030d900 */
[----:B01----:R-:W-:Y:S05]  /*a310*/  BRA `(.L_x_40696) ;  /* 0x0000000800987947 */ /* 0x003fea0003800000 */
.L_x_40691:
        /* <DEDUP_REMOVED lines=13> */
.L_x_40705:
[----:B------:R-:W5:Y:S02]  /*a3f0*/  LDG.E.64 R4, desc[UR36][R4.64] ;  /* 0x0000002404047981 */ /* 0x000f64000c1e1b00 */
[----:B-----5:R0:W1:Y:S02]  /*a400*/  F2I.S64.F64.TRUNC R6, R4 ;  /* 0x0000000400067311 */ /* 0x020064000030d900 */
[----:B01----:R-:W-:Y:S05]  /*a410*/  BRA `(.L_x_40696) ;  /* 0x0000000800587947 */ /* 0x003fea0003800000 */
.L_x_40704:
[----:B------:R-:W-:-:S09]  /*a420*/  UISETP.NE.AND UP0, UPT, UR4, 0xf, UPT ;  /* 0x0000000f0400788c */ /* 0x000fd2000bf05270 */
[----:B------:R-:W-:Y:S05]  /*a430*/  BRA.U !UP0, `(.L_x_40706) ;  /* 0x0000000108987547 */ /* 0x000fea000b800000 */
[----:B------:R-:W-:-:S09]  /*a440*/  UISETP.NE.AND UP0, UPT, UR4, 0x17, UPT ;  /* 0x000000170400788c */ /* 0x000fd2000bf05270 */
[----:B------:R-:W-:Y:S05]  /*a450*/  BRA.U !UP0, `(.L_x_40707) ;  /* 0x0000000108587547 */ /* 0x000fea000b800000 */
[----:B------:R-:W-:-:S09]  /*a460*/  UISETP.NE.AND UP0, UPT, UR4, 0x18, UPT ;  /* 0x000000180400788c */ /* 0x000fd2000bf05270 */
[----:B------:R-:W-:Y:S05]  /*a470*/  BRA.U UP0, `(.L_x_40695) ;  /* 0x0000000500e87547 */ /* 0x000fea000b800000 */
[----:B------:R-:W5:Y:S01]  /*a480*/  LDG.E.U8 R0, desc[UR36][R4.64] ;  /* 0x0000002404007981 */ /* 0x000f62000c1e1100 */
[----:B------:R-:W-:Y:S02]  /*a490*/  HFMA2 R7, -RZ, RZ, 0, 1.847743988037109375e-06 ;  /* 0x0000001fff077431 */ /* 0x000fe400000001ff */
[----:B-----5:R-:W-:-:S05]  /*a4a0*/  IMAD.SHL.U32 R0, R0, 0x1000000, RZ ;  /* 0x0100000000007824 */ /* 0x020fca00078e00ff */
[C---:B--234-:R-:W-:Y:S02]  /*a4b0*/  LOP3.LUT R3, R0.reuse, 0x7f000000, RZ, 0xc0, !PT ;  /* 0x7f00000000037812 */ /* 0x05cfe400078ec0ff */
        /* <DEDUP_REMOVED lines=16> */
.L_x_40707:
[----:B------:R-:W5:Y:S02]  /*a5c0*/  LDG.E.U8 R4, desc[UR36][R4.64] ;  /* 0x0000002404047981 */ /* 0x000f64000c1e1100 */
[C---:B-----5:R-:W-:Y:S01]  /*a5d0*/  SHF.L.U32 R0, R4.reuse, 0x19, RZ ;  /* 0x0000001904007819 */ /* 0x060fe200000006ff */
[----:B------:R-:W-:-:S03]  /*a5e0*/  IMAD.SHL.U32 R6, R4, 0x100, RZ ;  /* 0x0000010004067824 */ /* 0x000fc600078e00ff */
[----:B------:R-:W-:-:S13]  /*a5f0*/  ISETP.GE.U32.AND P0, PT, R0, 0x8000000, PT ;  /* 0x080000000000780c */ /* 0x000fda0003f06070 */
[----:B--234-:R-:W-:Y:S02]  /*a600*/  @!P0 LOP3.LUT R3, R6, 0x7f00, RZ, 0xc0, !PT ;  /* 0x00007f0006038812 */ /* 0x01cfe400078ec0ff */
        /* <DEDUP_REMOVED lines=9> */
.L_x_40706:
[----:B------:R-:W5:Y:S02]  /*a6a0*/  LDG.E.U16 R6, desc[UR36][R4.64] ;  /* 0x0000002404067981 */ /* 0x000f64000c1e1500 */
[----:B-----5:R-:W-:-:S06]  /*a6b0*/  SHF.L.U32 R6, R6, 0x10, RZ ;  /* 0x0000001006067819 */ /* 0x020fcc00000006ff */
[----:B------:R-:W0:Y:S02]  /*a6c0*/  F2I.S64.TRUNC R6, R6 ;  /* 0x0000000600067311 */ /* 0x000e24000020d900 */
[----:B0-----:R-:W-:Y:S05]  /*a6d0*/  BRA `(.L_x_40696) ;  /* 0x0000000400a87947 */ /* 0x001fea0003800000 */
.L_x_40703:
        /* <DEDUP_REMOVED lines=11> */
.L_x_40710:
        /* <DEDUP_REMOVED lines=21> */
.L_x_40714:
[----:B------:R-:W-:Y:S05]  /*a8e0*/  BSYNC.RECONVERGENT B1 ;  /* 0x0000000000017941 */ /* 0x000fea0003800200 */
.L_x_40713:
[----:B------:R-:W-:Y:S02]  /*a8f0*/  SHF.L.U32 R0, R0, 0x14, RZ ;  /* 0x0000001400007819 */ /* 0x000fe400000006ff */
[----:B------:R-:W-:-:S04]  /*a900*/  LEA R3, R3, 0x3b800000, 0x17 ;  /* 0x3b80000003037811 */ /* 0x000fc800078eb8ff */
[----:B------:R-:W-:-:S07]  /*a910*/  LOP3.LUT R6, R3, R0, R7, 0xfe, !PT ;  /* 0x0000000003067212 */ /* 0x000fce00078efe07 */
.L_x_40712:
[----:B------:R-:W-:Y:S05]  /*a920*/  BSYNC.RECONVERGENT B0 ;  /* 0x0000000000007941 */ /* 0x000fea0003800200 */
.L_x_40711:
[----:B------:R-:W0:Y:S02]  /*a930*/  F2I.S64.TRUNC R6, R6 ;  /* 0x0000000600067311 */ /* 0x000e24000020d900 */
[----:B0-----:R-:W-:Y:S05]  /*a940*/  BRA `(.L_x_40696) ;  /* 0x00000004000c7947 */ /* 0x001fea0003800000 */
.L_x_40709:
        /* <DEDUP_REMOVED lines=21> */
.L_x_40718:
[----:B------:R-:W-:Y:S05]  /*aaa0*/  BSYNC.RECONVERGENT B1 ;  /* 0x0000000000017941 */ /* 0x000fea0003800200 */
.L_x_40717:
[----:B------:R-:W-:Y:S01]  /*aab0*/  IMAD.SHL.U32 R0, R0, 0x200000, RZ ;  /* 0x0020000000007824 */ /* 0x000fe200078e00ff */
[----:B------:R-:W-:-:S04]  /*aac0*/  LEA R3, R3, 0x37800000, 0x17 ;  /* 0x3780000003037811 */ /* 0x000fc800078eb8ff */
[----:B------:R-:W-:-:S07]  /*aad0*/  LOP3.LUT R6, R3, R0, R7, 0xfe, !PT ;  /* 0x0000000003067212 */ /* 0x000fce00078efe07 */
.L_x_40716:
[----:B------:R-:W-:Y:S05]  /*aae0*/  BSYNC.RECONVERGENT B0 ;  /* 0x0000000000007941 */ /* 0x000fea0003800200 */
.L_x_40715:
[----:B------:R-:W0:Y:S02]  /*aaf0*/  F2I.S64.TRUNC R6, R6 ;  /* 0x0000000600067311 */ /* 0x000e24000020d900 */
[----:B0-----:R-:W-:Y:S05]  /*ab00*/  BRA `(.L_x_40696) ;  /* 0x00000000009c7947 */ /* 0x001fea0003800000 */
.L_x_40708:
        /* <DEDUP_REMOVED lines=14> */
.L_x_40722:
[----:B------:R-:W-:Y:S05]  /*abf0*/  BSYNC.RECONVERGENT B0 ;  /* 0x0000000000007941 */ /* 0x000fea0003800200 */
.L_x_40721:
[----:B------:R-:W0:Y:S02]  /*ac00*/  F2I.S64.TRUNC R6, R6 ;  /* 0x0000000600067311 */ /* 0x000e24000020d900 */
[----:B0-----:R-:W-:Y:S05]  /*ac10*/  BRA `(.L_x_40696) ;  /* 0x0000000000587947 */ /* 0x001fea0003800000 */
.L_x_40695:
        /* <DEDUP_REMOVED lines=16> */
.L_x_40723:
[----:B------:R-:W-:Y:S01]  /*ad20*/  CS2R R6, SRZ ;  /* 0x0000000000067805 */ /* 0x000fe2000001ff00 */
[----:B------:R-:W-:Y:S06]  /*ad30*/  BRA `(.L_x_40696) ;  /* 0x0000000000107947 */ /* 0x000fec0003800000 */
.L_x_40720:
[----:B------:R0:W5:Y:S01]  /*ad40*/  LDG.E.64 R6, desc[UR36][R4.64] ;  /* 0x0000002404067981 */ /* 0x000162000c1e1b00 */
[----:B------:R-:W-:Y:S05]  /*ad50*/  BRA `(.L_x_40696) ;  /* 0x0000000000087947 */ /* 0x000fea0003800000 */
.L_x_40719:
[----:B------:R0:W5:Y:S01]  /*ad60*/  LDG.E R6, desc[UR36][R4.64] ;  /* 0x0000002404067981 */ /* 0x000162000c1e1900 */
[----:B------:R-:W-:-:S07]  /*ad70*/  MOV R7, RZ ;  /* 0x000000ff00077202 */ /* 0x000fce0000000f00 */
.L_x_40696:
[----:B------:R-:W2:Y:S01]  /*ad80*/  LDCU.64 UR6, c[0x0][0x5f8] ;  /* 0x0000bf00ff0677ac */ /* 0x000ea20008000a00 */
[----:B------:R-:W-:-:S04]  /*ad90*/  UPRMT UR4, UR42, 0x9910, URZ ;  /* 0x000099102a047896 */ /* 0x000fc800080000ff */
[----:B------:R-:W-:Y:S01]  /*ada0*/  UISETP.GT.AND UP0, UPT, UR4, 0x9, UPT ;  /* 0x000000090400788c */ /* 0x000fe2000bf04270 */
[----:B--2---:R-:W-:-:S05]  /*adb0*/  IADD3 R30, P0, PT, R30, UR6, RZ ;  /* 0x000000061e1e7c10 */ /* 0x004fca000ff1e0ff */
        /* <DEDUP_REMOVED lines=13> */
.L_x_40727:
[----:B------:R2:W5:Y:S01]  /*ae90*/  LDG.E.U8 R14, desc[UR36][R30.64] ;  /* 0x000000241e0e7981 */ /* 0x000562000c1e1100 */
[----:B------:R-:W-:Y:S01]  /*aea0*/  IMAD.MOV.U32 R15, RZ, RZ, RZ ;  /* 0x000000ffff0f7224 */ /* 0x000fe200078e00ff */
[----:B------:R-:W-:Y:S06]  /*aeb0*/  BRA `(.L_x_40728) ;  /* 0x0000000800fc7947 */ /* 0x000fec0003800000 */
.L_x_40726:
        /* <DEDUP_REMOVED lines=8> */
.L_x_40730:
[----:B------:R-:W2:Y:S02]  /*af40*/  LDG.E R14, desc[UR36][R30.64] ;  /* 0x000000241e0e7981 */ /* 0x000ea4000c1e1900 */
[----:B--2---:R-:W-:Y:S01]  /*af50*/  SHF.R.S32.HI R15, RZ, 0x1f, R14 ;  /* 0x0000001fff0f7819 */ /* 0x004fe2000001140e */
[----:B------:R-:W-:Y:S06]  /*af60*/  BRA `(.L_x_40728) ;  /* 0x0000000800d07947 */ /* 0x000fec0003800000 */
.L_x_40729:
[----:B------:R-:W2:Y:S02]  /*af70*/  LDG.E.S16 R14, desc[UR36][R30.64] ;  /* 0x000000241e0e7981 */ /* 0x000ea4000c1e1700 */
[----:B--2---:R-:W-:Y:S01]  /*af80*/  SHF.R.S32.HI R15, RZ, 0x1f, R14 ;  /* 0x0000001fff0f7819 */ /* 0x004fe2000001140e */
[----:B------:R-:W-:Y:S06]  /*af90*/  BRA `(.L_x_40728) ;  /* 0x0000000800c47947 */ /* 0x000fec0003800000 */
.L_x_40725:
[----:B------:R-:W-:-:S09]  /*afa0*/  UISETP.GT.AND UP0, UPT, UR4, 0x6, UPT ;  /* 0x000000060400788c */ /* 0x000fd2000bf04270 */
[----:B------:R-:W-:Y:S05]  /*afb0*/  BRA.U UP0, `(.L_x_40731) ;  /* 0x00000001002c7547 */ /* 0x000fea000b800000 */
[----:B------:R-:W-:-:S09]  /*afc0*/  UISETP.NE.AND UP0, UPT, UR4, 0x5, UPT ;  /* 0x000000050400788c */ /* 0x000fd2000bf05270 */
[----:B------:R-:W-:Y:S05]  /*afd0*/  BRA.U !UP0, `(.L_x_40732) ;  /* 0x0000000108147547 */ /* 0x000fea000b800000 */
[----:B------:R-:W-:-:S09]  /*afe0*/  UISETP.NE.AND UP0, UPT, UR4, 0x6, UPT ;  /* 0x000000060400788c */ /* 0x000fd2000bf05270 */
[----:B------:R-:W-:Y:S05]  /*aff0*/  BRA.U UP0, `(.L_x_40517) ;  /* 0xffffff8100687547 */ /* 0x000fea000b83ffff */
[----:B------:R-:W2:Y:S02]  /*b000*/  LDG.E R14, desc[UR36][R30.64] ;  /* 0x000000241e0e7981 */ /* 0x000ea4000c1e1900 */
[----:B--2---:R-:W2:Y:S02]  /*b010*/  F2I.S64.TRUNC R14, R14 ;  /* 0x0000000e000e7311 */ /* 0x004ea4000020d900 */
[----:B--2---:R-:W-:Y:S05]  /*b020*/  BRA `(.L_x_40728) ;  /* 0x0000000800a07947 */ /* 0x004fea0003800000 */
.L_x_40732:
[----:B------:R-:W2:Y:S02]  /*b030*/  LDG.E.U16 R30, desc[UR36][R30.64] ;  /* 0x000000241e1e7981 */ /* 0x000ea4000c1e1500 */
[----:B--2---:R-:W-:-:S06]  /*b040*/  HADD2.F32 R14, -RZ, R30.H0_H0 ;  /* 0x2000001eff0e7230 */ /* 0x004fcc0000004100 */
[----:B------:R-:W2:Y:S02]  /*b050*/  F2I.S64.TRUNC R14, R14 ;  /* 0x0000000e000e7311 */ /* 0x000ea4000020d900 */
[----:B--2---:R-:W-:Y:S05]  /*b060*/  BRA `(.L_x_40728) ;  /* 0x0000000800907947 */ /* 0x004fea0003800000 */
.L_x_40731:
[----:B------:R-:W-:-:S09]  /*b070*/  UISETP.NE.AND UP0, UPT, UR4, 0x7, UPT ;  /* 0x000000070400788c */ /* 0x000fd2000bf05270 */
[----:B------:R-:W-:Y:S05]  /*b080*/  BRA.U !UP0, `(.L_x_40733) ;  /* 0x00000001082c7547 */ /* 0x000fea000b800000 */
[----:B------:R-:W-:-:S09]  /*b090*/  UISETP.NE.AND UP0, UPT, UR4, 0x8, UPT ;  /* 0x000000080400788c */ /* 0x000fd2000bf05270 */
[----:B------:R-:W-:Y:S05]  /*b0a0*/  BRA.U !UP0, `(.L_x_40734) ;  /* 0x0000000108147547 */ /* 0x000fea000b800000 */
[----:B------:R-:W-:-:S09]  /*b0b0*/  UISETP.NE.AND UP0, UPT, UR4, 0x9, UPT ;  /* 0x000000090400788c */ /* 0x000fd2000bf05270 */
[----:B------:R-:W-:Y:S05]  /*b0c0*/  BRA.U UP0, `(.L_x_40517) ;  /* 0xffffff8100347547 */ /* 0x000fea000b83ffff */
[----:B------:R-:W2:Y:S02]  /*b0d0*/  LDG.E R14, desc[UR36][R30.64] ;  /* 0x000000241e0e7981 */ /* 0x000ea4000c1e1900 */
[----:B--2---:R-:W2:Y:S02]  /*b0e0*/  F2I.S64.TRUNC R14, R14 ;  /* 0x0000000e000e7311 */ /* 0x004ea4000020d900 */
[----:B--2---:R-:W-:Y:S05]  /*b0f0*/  BRA `(.L_x_40728) ;  /* 0x00000008006c7947 */ /* 0x004fea0003800000 */
.L_x_40734:
[----:B------:R-:W2:Y:S02]  /*b100*/  LDG.E.U16 R30, desc[UR36][R30.64] ;  /* 0x000000241e1e7981 */ /* 0x000ea4000c1e1500 */
[----:B--2---:R-:W-:-:S06]  /*b110*/  HADD2.F32 R14, -RZ, R30.H0_H0 ;  /* 0x2000001eff0e7230 */ /* 0x004fcc0000004100 */
[----:B------:R-:W2:Y:S02]  /*b120*/  F2I.S64.TRUNC R14, R14 ;  /* 0x0000000e000e7311 */ /* 0x000ea4000020d900 */
[----:B--2---:R-:W-:Y:S05]  /*b130*/  BRA `(.L_x_40728) ;  /* 0x00000008005c7947 */ /* 0x004fea0003800000 */
.L_x_40733:
[----:B------:R-:W2:Y:S02]  /*b140*/  LDG.E.64 R14, desc[UR36][R30.64] ;  /* 0x000000241e0e7981 */ /* 0x000ea4000c1e1b00 */
[----:B--2---:R-:W2:Y:S02]  /*b150*/  F2I.S64.F64.TRUNC R14, R14 ;  /* 0x0000000e000e7311 */ /* 0x004ea4000030d900 */
[----:B--2---:R-:W-:Y:S05]  /*b160*/  BRA `(.L_x_40728) ;  /* 0x0000000800507947 */ /* 0x004fea0003800000 */
.L_x_40724:
        /* <DEDUP_REMOVED lines=13> */
.L_x_40737:
[----:B------:R-:W2:Y:S02]  /*b240*/  LDG.E.64 R14, desc[UR36][R30.64] ;  /* 0x000000241e0e7981 */ /* 0x000ea4000c1e1b00 */
[----:B--2---:R-:W2:Y:S02]  /*b250*/  F2I.S64.F64.TRUNC R14, R14 ;  /* 0x0000000e000e7311 */ /* 0x004ea4000030d900 */
[----:B--2---:R-:W-:Y:S05]  /*b260*/  BRA `(.L_x_40728) ;  /* 0x0000000800107947 */ /* 0x004fea0003800000 */
.L_x_40736:
[----:B------:R-:W-:-:S09]  /*b270*/  UISETP.NE.AND UP0, UPT, UR4, 0xf, UPT ;  /* 0x0000000f0400788c */ /* 0x000fd2000bf05270 */
[----:B------:R-:W-:Y:S05]  /*b280*/  BRA.U !UP0, `(.L_x_40738) ;  /* 0x0000000108987547 */ /* 0x000fea000b800000 */
[----:B------:R-:W-:-:S09]  /*b290*/  UISETP.NE.AND UP0, UPT, UR4, 0x17, UPT ;  /* 0x000000170400788c */ /* 0x000fd2000bf05270 */
[----:B------:R-:W-:Y:S05]  /*b2a0*/  BRA.U !UP0, `(.L_x_40739) ;  /* 0x0000000108587547 */ /* 0x000fea000b800000 */
[----:B------:R-:W-:-:S09]  /*b2b0*/  UISETP.NE.AND UP0, UPT, UR4, 0x18, UPT ;  /* 0x000000180400788c */ /* 0x000fd2000bf05270 */
[----:B------:R-:W-:Y:S05]  /*b2c0*/  BRA.U UP0, `(.L_x_40517) ;  /* 0xffffff7d00b47547 */ /* 0x000fea000b83ffff */
[----:B------:R-:W2:Y:S01]  /*b2d0*/  LDG.E.U8 R0, desc[UR36][R30.64] ;  /* 0x000000241e007981 */ /* 0x000ea2000c1e1100 */
[----:B01----:R-:W-:Y:S02]  /*b2e0*/  IMAD.MOV.U32 R5, RZ, RZ, 0x1f ;  /* 0x0000001fff057424 */ /* 0x003fe400078e00ff */
[----:B--2---:R-:W-:-:S05]  /*b2f0*/  IMAD.SHL.U32 R0, R0, 0x1000000, RZ ;  /* 0x0100000000007824 */ /* 0x004fca00078e00ff */
[C---:B---34-:R-:W-:Y:S02]  /*b300*/  LOP3.LUT R3, R0.reuse, 0x7f000000, RZ, 0xc0, !PT ;  /* 0x7f00000000037812 */ /* 0x058fe400078ec0ff */
        /* <DEDUP_REMOVED lines=16> */
.L_x_40739:
[----:B01----:R-:W2:Y:S02]  /*b410*/  LDG.E.U8 R4, desc[UR36][R30.64] ;  /* 0x000000241e047981 */ /* 0x003ea4000c1e1100 */
[C---:B--2---:R-:W-:Y:S01]  /*b420*/  IMAD.SHL.U32 R0, R4.reuse, 0x2000000, RZ ;  /* 0x0200000004007824 */ /* 0x044fe200078e00ff */
[----:B------:R-:W-:-:S04]  /*b430*/  SHF.L.U32 R4, R4, 0x8, RZ ;  /* 0x0000000804047819 */ /* 0x000fc800000006ff */
        /* <DEDUP_REMOVED lines=11> */
.L_x_40738:
[----:B------:R-:W2:Y:S02]  /*b4f0*/  LDG.E.U16 R14, desc[UR36][R30.64] ;  /* 0x000000241e0e7981 */ /* 0x000ea4000c1e1500 */
[----:B--2---:R-:W-:-:S06]  /*b500*/  IMAD.U32 R14, R14, 0x10000, RZ ;  /* 0x000100000e0e7824 */ /* 0x004fcc00078e00ff */
[----:B------:R-:W2:Y:S02]  /*b510*/  F2I.S64.TRUNC R14, R14 ;  /* 0x0000000e000e7311 */ /* 0x000ea4000020d900 */
[----:B--2---:R-:W-:Y:S05]  /*b520*/  BRA `(.L_x_40728) ;  /* 0x0000000400607947 */ /* 0x004fea0003800000 */
.L_x_40735:
        /* <DEDUP_REMOVED lines=11> */
.L_x_40742:
        /* <DEDUP_REMOVED lines=10> */
[----:B---34-:R-:W-:Y:S02]  /*b680*/  LOP3.LUT P0, R3, R0, 0xf, RZ, 0xc0, !PT ;  /* 0x0000000f00037812 */ /* 0x018fe4000780c0ff */
[----:B------:R-:W-:-:S04]  /*b690*/  SHF.R.U32.HI R0, RZ, 0x7, R30 ;  /* 0x00000007ff007819 */ /* 0x000fc8000001161e */
[----:B------:R-:W-:Y:S02]  /*b6a0*/  SHF.L.U32 R9, R0, 0x1f, RZ ;  /* 0x0000001f00097819 */ /* 0x000fe400000006ff */
[----:B------:R-:W-:-:S05]  /*b6b0*/  LOP3.LUT R0, R30, 0x7, RZ, 0xc0, !PT ;  /* 0x000000071e007812 */ /* 0x000fca00078ec0ff */
[----:B------:R-:W-:Y:S05]  /*b6c0*/  @P0 BRA `(.L_x_40746) ;  /* 0x0000000000180947 */ /* 0x000fea0003800000 */
[----:B01----:R-:W0:Y:S02]  /*b6d0*/  FLO.U32 R4, R0 ;  /* 0x0000000000047300 */ /* 0x003e2400000e0000 */
[----:B0-----:R-:W-:-:S04]  /*b6e0*/  IADD3 R4, PT, PT, -R4, 0x1f, RZ ;  /* 0x0000001f04047810 */ /* 0x001fc80007ffe1ff */
[----:B------:R-:W-:Y:S01]  /*b6f0*/  IADD3 R3, PT, PT, R3, 0x1d, -R4 ;  /* 0x0000001d03037810 */ /* 0x000fe20007ffe804 */
[----:B------:R-:W-:-:S05]  /*b700*/  VIADD R5, R4, 0xffffffe4 ;  /* 0xffffffe404057836 */ /* 0x000fca0000000000 */
[----:B------:R-:W-:-:S04]  /*b710*/  SHF.L.U32 R5, R0, R5, RZ ;  /* 0x0000000500057219 */ /* 0x000fc800000006ff */
[----:B------:R-:W-:-:S07]  /*b720*/  LOP3.LUT R0, R5, 0x7, RZ, 0xc0, !PT ;  /* 0x0000000705007812 */ /* 0x000fce00078ec0ff */
.L_x_40746:
[----:B------:R-:W-:Y:S05]  /*b730*/  BSYNC.RECONVERGENT B1 ;  /* 0x0000000000017941 */ /* 0x000fea0003800200 */
.L_x_40745:
[----:B------:R-:W-:Y:S01]  /*b740*/  IMAD.SHL.U32 R0, R0, 0x100000, RZ ;  /* 0x0010000000007824 */ /* 0x000fe200078e00ff */
[----:B------:R-:W-:-:S04]  /*b750*/  LEA R3, R3, 0x3b800000, 0x17 ;  /* 0x3b80000003037811 */ /* 0x000fc800078eb8ff */
[----:B------:R-:W-:-:S07]  /*b760*/  LOP3.LUT R14, R3, R0, R9, 0xfe, !PT ;  /* 0x00000000030e7212 */ /* 0x000fce00078efe09 */
.L_x_40744:
[----:B------:R-:W-:Y:S05]  /*b770*/  BSYNC.RECONVERGENT B0 ;  /* 0x0000000000007941 */ /* 0x000fea0003800200 */
.L_x_40743:
[----:B------:R-:W2:Y:S02]  /*b780*/  F2I.S64.TRUNC R14, R14 ;  /* 0x0000000e000e7311 */ /* 0x000ea4000020d900 */
[----:B--2---:R-:W-:Y:S05]  /*b790*/  BRA `(.L_x_40728) ;  /* 0x0000000000c47947 */ /* 0x004fea0003800000 */
.L_x_40741:
        /* <DEDUP_REMOVED lines=11> */
[----:B------:R-:W-:-:S05]  /*b850*/  SHF.R.U32.HI R0, RZ, 0x7, R30 ;  /* 0x00000007ff007819 */ /* 0x000fca000001161e */
[----:B------:R-:W-:Y:S01]  /*b860*/  IMAD.U32 R9, R0, -0x80000000, RZ ;  /* 0x8000000000097824 */ /* 0x000fe200078e00ff */
[----:B------:R-:W-:-:S05]  /*b870*/  LOP3.LUT R0, R30, 0x3, RZ, 0xc0, !PT ;  /* 0x000000031e007812 */ /* 0x000fca00078ec0ff */
[----:B------:R-:W-:Y:S05]  /*b880*/  @P0 BRA `(.L_x_40750) ;  /* 0x0000000000180947 */ /* 0x000fea0003800000 */
[----:B01----:R-:W0:Y:S02]  /*b890*/  FLO.U32 R4, R0 ;  /* 0x0000000000047300 */ /* 0x003e2400000e0000 */
[----:B0-----:R-:W-:-:S04]  /*b8a0*/  IADD3 R4, PT, PT, -R4, 0x1f, RZ ;  /* 0x0000001f04047810 */ /* 0x001fc80007ffe1ff */
[----:B------:R-:W-:Y:S02]  /*b8b0*/  IADD3 R5, PT, PT, R4, -0x1d, RZ ;  /* 0xffffffe304057810 */ /* 0x000fe40007ffe0ff */
[----:B------:R-:W-:Y:S02]  /*b8c0*/  IADD3 R3, PT, PT, R3, 0x1e, -R4 ;  /* 0x0000001e03037810 */ /* 0x000fe40007ffe804 */
[----:B------:R-:W-:-:S04]  /*b8d0*/  SHF.L.U32 R5, R0, R5, RZ ;  /* 0x0000000500057219 */ /* 0x000fc800000006ff */
[----:B------:R-:W-:-:S07]  /*b8e0*/  LOP3.LUT R0, R5, 0x3, RZ, 0xc0, !PT ;  /* 0x0000000305007812 */ /* 0x000fce00078ec0ff */
.L_x_40750:
[----:B------:R-:W-:Y:S05]  /*b8f0*/  BSYNC.RECONVERGENT B1 ;  /* 0x0000000000017941 */ /* 0x000fea0003800200 */
.L_x_40749:
[----:B------:R-:W-:Y:S01]  /*b900*/  IMAD.SHL.U32 R0, R0, 0x200000, RZ ;  /* 0x0020000000007824 */ /* 0x000fe200078e00ff */
[----:B------:R-:W-:-:S04]  /*b910*/  LEA R3, R3, 0x37800000, 0x17 ;  /* 0x3780000003037811 */ /* 0x000fc800078eb8ff */
[----:B------:R-:W-:-:S07]  /*b920*/  LOP3.LUT R14, R3, R0, R9, 0xfe, !PT ;  /* 0x00000000030e7212 */ /* 0x000fce00078efe09 */
.L_x_40748:
[----:B------:R-:W-:Y:S05]  /*b930*/  BSYNC.RECONVERGENT B0 ;  /* 0x0000000000007941 */ /* 0x000fea0003800200 */
.L_x_40747:
[----:B------:R-:W2:Y:S02]  /*b940*/  F2I.S64.TRUNC R14, R14 ;  /* 0x0000000e000e7311 */ /* 0x000ea4000020d900 */
[----:B--2---:R-:W-:Y:S05]  /*b950*/  BRA `(.L_x_40728) ;  /* 0x0000000000547947 */ /* 0x004fea0003800000 */
.L_x_40740:
        /* <DEDUP_REMOVED lines=14> */
.L_x_40754:
[----:B------:R-:W-:Y:S05]  /*ba40*/  BSYNC.RECONVERGENT B0 ;  /* 0x0000000000007941 */ /* 0x000fea0003800200 */
.L_x_40753:
[----:B------:R-:W2:Y:S02]  /*ba50*/  F2I.S64.TRUNC R14, R14 ;  /* 0x0000000e000e7311 */ /* 0x000ea4000020d900 */
[----:B--2---:R-:W-:Y:S05]  /*ba60*/  BRA `(.L_x_40728) ;  /* 0x0000000000107947 */ /* 0x004fea0003800000 */
.L_x_40752:
[----:B------:R2:W5:Y:S01]  /*ba70*/  LDG.E.64 R14, desc[UR36][R30.64] ;  /* 0x000000241e0e7981 */ /* 0x000562000c1e1b00 */
[----:B------:R-:W-:Y:S05]  /*ba80*/  BRA `(.L_x_40728) ;  /* 0x0000000000087947 */ /* 0x000fea0003800000 */
.L_x_40751:
[----:B------:R2:W5:Y:S01]  /*ba90*/  LDG.E R14, desc[UR36][R30.64] ;  /* 0x000000241e0e7981 */ /* 0x000562000c1e1900 */
[----:B------:R-:W-:-:S07]  /*baa0*/  IMAD.MOV.U32 R15, RZ, RZ, RZ ;  /* 0x000000ffff0f7224 */ /* 0x000fce00078e00ff */
.L_x_40728:
[----:B-----5:R-:W-:Y:S01]  /*bab0*/  LOP3.LUT R0, R7, R15, RZ, 0xfc, !PT ;  /* 0x0000000f07007212 */ /* 0x020fe200078efcff */
[----:B------:R-:W-:Y:S03]  /*bac0*/  BSSY.RECONVERGENT B0, `(.L_x_40755) ;  /* 0x000001e000007945 */ /* 0x000fe60003800200 */
[----:B------:R-:W-:-:S13]  /*bad0*/  ISETP.NE.U32.AND P0, PT, R0, RZ, PT ;  /* 0x000000ff0000720c */ /* 0x000fda0003f05070 */
[----:B------:R-:W-:Y:S05]  /*bae0*/  @P0 BRA `(.L_x_40756) ;  /* 0x0000000000500947 */ /* 0x000fea0003800000 */
[----:B------:R-:W5:Y:S01]  /*baf0*/  I2F.U32.RP R0, R14 ;  /* 0x0000000e00007306 */ /* 0x000f620000209000 */
[----:B------:R-:W-:-:S07]  /*bb00*/  ISETP.NE.U32.AND P1, PT, R14, RZ, PT ;  /* 0x000000ff0e00720c */ /* 0x000fce0003f25070 */
[----:B-----5:R-:W0:Y:S02]  /*bb10*/  MUFU.RCP R0, R0 ;  /* 0x0000000000007308 */ /* 0x020e240000001000 */
[----:B01----:R-:W-:-:S06]  /*bb20*/  IADD3 R4, PT, PT, R0, 0xffffffe, RZ ;  /* 0x0ffffffe00047810 */ /* 0x003fcc0007ffe0ff */
[----:B------:R0:W3:Y:S02]  /*bb30*/  F2I.FTZ.U32.TRUNC.NTZ R5, R4 ;  /* 0x0000000400057305 */ /* 0x0000e4000021f000 */
[----:B0-----:R-:W-:Y:S02]  /*bb40*/  IMAD.MOV.U32 R4, RZ, RZ, RZ ;  /* 0x000000ffff047224 */ /* 0x001fe400078e00ff */
[----:B---34-:R-:W-:-:S04]  /*bb50*/  IMAD.MOV R3, RZ, RZ, -R5 ;  /* 0x000000ffff037224 */ /* 0x018fc800078e0a05 */
        /* <DEDUP_REMOVED lines=13> */
.L_x_40756:
[----:B01----:R-:W-:Y:S01]  /*bc30*/  IMAD.MOV.U32 R5, RZ, RZ, R6 ;  /* 0x000000ffff057224 */ /* 0x003fe200078e0006 */
[----:B------:R-:W-:Y:S01]  /*bc40*/  MOV R4, R7 ;  /* 0x0000000700047202 */ /* 0x000fe20000000f00 */
[----:B---34-:R-:W-:Y:S01]  /*bc50*/  IMAD.MOV.U32 R3, RZ, RZ, R14 ;  /* 0x000000ffff037224 */ /* 0x018fe200078e000e */
[----:B------:R-:W-:Y:S01]  /*bc60*/  MOV R8, 0xbc90 ;  /* 0x0000bc9000087802 */ /* 0x000fe20000000f00 */
[----:B------:R-:W-:-:S07]  /*bc70*/  IMAD.MOV.U32 R0, RZ, RZ, R15 ;  /* 0x000000ffff007224 */ /* 0x000fce00078e000f */
[----:B--2---:R-:W-:Y:S05]  /*bc80*/  CALL.REL.NOINC `($__internal_54_$__cuda_sm20_rem_s64) ;  /* 0x0000005000a07944 */ /* 0x004fea0003c00000 */
[----:B------:R-:W-:-:S07]  /*bc90*/  MOV R4, R0 ;  /* 0x0000000000047202 */ /* 0x000fce0000000f00 */
.L_x_40757:
[----:B------:R-:W-:Y:S05]  /*bca0*/  BSYNC.RECONVERGENT B0 ;  /* 0x0000000000007941 */ /* 0x000fea0003800200 */
.L_x_40755:
        /* <DEDUP_REMOVED lines=29> */
.L_x_40761:
[----:B------:R0:W-:Y:S01]  /*be80*/  STG.E.U8 desc[UR36][R8.64], R3 ;  /* 0x0000000308007986 */ /* 0x0001e2000c101124 */
[----:B------:R-:W-:Y:S05]  /*be90*/  BRA `(.L_x_40763) ;  /* 0x0000000c00347947 */ /* 0x000fea0003800000 */
.L_x_40760:
        /* <DEDUP_REMOVED lines=8> */
.L_x_40765:
[----:B------:R0:W-:Y:S01]  /*bf20*/  STG.E desc[UR36][R8.64], R3 ;  /* 0x0000000308007986 */ /* 0x0001e2000c101924 */
[----:B------:R-:W-:Y:S05]  /*bf30*/  BRA `(.L_x_40763) ;  /* 0x0000000c000c7947 */ /* 0x000fea0003800000 */
.L_x_40764:
[----:B------:R0:W-:Y:S01]  /*bf40*/  STG.E.U16 desc[UR36][R8.64], R3 ;  /* 0x0000000308007986 */ /* 0x0001e2000c101524 */
[----:B------:R-:W-:Y:S05]  /*bf50*/  BRA `(.L_x_40763) ;  /* 0x0000000c00047947 */ /* 0x000fea0003800000 */
.L_x_40759:
        /* <DEDUP_REMOVED lines=9> */
.L_x_40767:
[----:B------:R-:W0:Y:S02]  /*bff0*/  I2F.S64 R0, R16 ;  /* 0x0000001000007312 */ /* 0x000e240000301400 */
[----:B0-----:R-:W-:-:S05]  /*c000*/  F2FP.F16.F32.PACK_AB R0, RZ, R0 ;  /* 0x00000000ff00723e */ /* 0x001fca00000000ff */
[----:B------:R0:W-:Y:S01]  /*c010*/  STG.E.U16 desc[UR36][R8.64], R0 ;  /* 0x0000000008007986 */ /* 0x0001e2000c101524 */
[----:B------:R-:W-:Y:S05]  /*c020*/  BRA `(.L_x_40763) ;  /* 0x0000000800d07947 */ /* 0x000fea0003800000 */
.L_x_40766:
        /* <DEDUP_REMOVED lines=10> */
.L_x_40769:
[----:B------:R-:W0:Y:S02]  /*c0d0*/  I2F.S64 R0, R16 ;  /* 0x0000001000007312 */ /* 0x000e240000301400 */
[----:B0-----:R-:W-:-:S04]  /*c0e0*/  F2FP.F16.F32.PACK_AB R3, RZ, R0 ;  /* 0x00000000ff03723e */ /* 0x001fc800000000ff */
[----:B------:R-:W-:-:S05]  /*c0f0*/  PRMT R3, R3, 0x5410, RZ ;  /* 0x0000541003037816 */ /* 0x000fca00000000ff */
[----:B------:R3:W-:Y:S01]  /*c100*/  STG.E desc[UR36][R8.64], R3 ;  /* 0x0000000308007986 */ /* 0x0007e2000c101924 */
[----:B------:R-:W-:Y:S05]  /*c110*/  BRA `(.L_x_40763) ;  /* 0x0000000800947947 */ /* 0x000fea0003800000 */
.L_x_40768:
[----:B------:R-:W0:Y:S02]  /*c120*/  I2F.F64.S64 R4, R16 ;  /* 0x0000001000047312 */ /* 0x000e240000301c00 */
[----:B0-----:R0:W-:Y:S01]  /*c130*/  STG.E.64 desc[UR36][R8.64], R4 ;  /* 0x0000000408007986 */ /* 0x0011e2000c101b24 */
[----:B------:R-:W-:Y:S05]  /*c140*/  BRA `(.L_x_40763) ;  /* 0x0000000800887947 */ /* 0x000fea0003800000 */
.L_x_40758:
        /* <DEDUP_REMOVED lines=12> */
.L_x_40773:
        /* <DEDUP_REMOVED lines=17> */
.L_x_40776:
[----:B------:R-:W-:-:S04]  /*c320*/  SHF.R.U32.HI R3, RZ, 0x18, R5 ;  /* 0x00000018ff037819 */ /* 0x000fc80000011605 */
[----:B------:R-:W-:-:S04]  /*c330*/  LOP3.LUT R0, R0, 0x80, R3, 0xf8, !PT ;  /* 0x0000008000007812 */ /* 0x000fc800078ef803 */
[----:B------:R-:W-:-:S07]  /*c340*/  PRMT R4, R0, 0x7610, R4 ;  /* 0x0000761000047816 */ /* 0x000fce0000000004 */
.L_x_40775:
[----:B------:R-:W-:Y:S05]  /*c350*/  BSYNC.RECONVERGENT B0 ;  /* 0x0000000000007941 */ /* 0x000fea0003800200 */
.L_x_40774:
[----:B------:R0:W-:Y:S01]  /*c360*/  STG.E.U8 desc[UR36][R8.64], R4 ;  /* 0x0000000408007986 */ /* 0x0001e2000c101124 */
[----:B------:R-:W-:Y:S05]  /*c370*/  BRA `(.L_x_40763) ;  /* 0x0000000400fc7947 */ /* 0x000fea0003800000 */
.L_x_40772:
        /* <DEDUP_REMOVED lines=17> */
.L_x_40779:
[----:B------:R-:W-:-:S04]  /*c490*/  SHF.R.U32.HI R3, RZ, 0x18, R5 ;  /* 0x00000018ff037819 */ /* 0x000fc80000011605 */
[----:B------:R-:W-:-:S04]  /*c4a0*/  LOP3.LUT R0, R0, 0x80, R3, 0xf8, !PT ;  /* 0x0000008000007812 */ /* 0x000fc800078ef803 */
[----:B------:R-:W-:-:S07]  /*c4b0*/  PRMT R4, R0, 0x7610, R4 ;  /* 0x0000761000047816 */ /* 0x000fce0000000004 */
.L_x_40778:
[----:B------:R-:W-:Y:S05]  /*c4c0*/  BSYNC.RECONVERGENT B0 ;  /* 0x0000000000007941 */ /* 0x000fea0003800200 */
.L_x_40777:
[----:B------:R0:W-:Y:S01]  /*c4d0*/  STG.E.U8 desc[UR36][R8.64], R4 ;  /* 0x0000000408007986 */ /* 0x0001e2000c101124 */
[----:B------:R-:W-:Y:S05]  /*c4e0*/  BRA `(.L_x_40763) ;  /* 0x0000000400a07947 */ /* 0x000fea0003800000 */
.L_x_40771:
        /* <DEDUP_REMOVED lines=22> */
.L_x_40781:
[----:B------:R0:W-:Y:S01]  /*c650*/  STG.E.64 desc[UR36][R8.64], R16 ;  /* 0x0000001008007986 */ /* 0x0001e2000c101b24 */
[----:B------:R-:W-:Y:S05]  /*c660*/  BRA `(.L_x_40763) ;  /* 0x0000000400407947 */ /* 0x000fea0003800000 */
.L_x_40780:
[----:B------:R0:W-:Y:S01]  /*c670*/  STG.E desc[UR36][R8.64], R3 ;  /* 0x0000000308007986 */ /* 0x0001e2000c101924 */
[----:B------:R-:W-:Y:S05]  /*c680*/  BRA `(.L_x_40763) ;  /* 0x0000000400387947 */ /* 0x000fea0003800000 */
.L_x_40770:
        /* <DEDUP_REMOVED lines=11> */
.L_x_40783:
[----:B------:R-:W-:Y:S01]  /*c740*/  CS2R R6, SRZ ;  /* 0x0000000000067805 */ /* 0x000fe2000001ff00 */
[----:B------:R-:W0:Y:S04]  /*c750*/  I2F.F64.S64 R4, R16 ;  /* 0x0000001000047312 */ /* 0x000e280000301c00 */
[----:B0-----:R0:W-:Y:S01]  /*c760*/  STG.E.128 desc[UR36][R8.64], R4 ;  /* 0x0000000408007986 */ /* 0x0011e2000c101d24 */
[----:B------:R-:W-:Y:S05]  /*c770*/  BRA `(.L_x_40763) ;  /* 0x0000000000fc7947 */ /* 0x000fea0003800000 */
.L_x_40782:
[----:B------:R-:W-:-:S09]  /*c780*/  UISETP.NE.AND UP0, UPT, UR4, 0xf, UPT ;  /* 0x0000000f0400788c */ /* 0x000fd2000bf05270 */
[----:B------:R-:W-:Y:S05]  /*c790*/  BRA.U !UP0, `(.L_x_40784) ;  /* 0x0000000108e87547 */ /* 0x000fea000b800000 */
[----:B------:R-:W-:-:S09]  /*c7a0*/  UISETP.NE.AND UP0, UPT, UR4, 0x17, UPT ;  /* 0x000000170400788c */ /* 0x000fd2000bf05270 */
[----:B------:R-:W-:Y:S05]  /*c7b0*/  BRA.U !UP0, `(.L_x_40785) ;  /* 0x0000000108907547 */ /* 0x000fea000b800000 */
[----:B------:R-:W-:-:S09]  /*c7c0*/  UISETP.NE.AND UP0, UPT, UR4, 0x18, UPT ;  /* 0x000000180400788c */ /* 0x000fd2000bf05270 */
[----:B------:R-:W-:Y:S05]  /*c7d0*/  BRA.U !UP0, `(.L_x_40786) ;  /* 0x0000000108447547 */ /* 0x000fea000b800000 */
.L_x_40762:
[----:B------:R-:W-:Y:S01]  /*c7e0*/  MOV R14, 0x0 ;  /* 0x00000000000e7802 */ /* 0x000fe20000000f00 */
        /* <DEDUP_REMOVED lines=14> */
[----:B--23--:R-:W-:Y:S05]  /*c8d0*/  CALL.ABS.NOINC R14 ;  /* 0x000000000e007343 */ /* 0x00cfea0003c00000 */
.L_x_40787:
[----:B------:R-:W-:Y:S05]  /*c8e0*/  BRA `(.L_x_40763) ;  /* 0x0000000000a07947 */ /* 0x000fea0003800000 */
.L_x_40786:
        /* <DEDUP_REMOVED lines=13> */
.L_x_40789:
[----:B------:R-:W-:Y:S05]  /*c9c0*/  BSYNC.RECONVERGENT B0 ;  /* 0x0000000000007941 */ /* 0x000fea0003800200 */
.L_x_40788:
[----:B------:R-:W-:-:S05]  /*c9d0*/  LOP3.LUT R3, R0, 0x80, R3, 0xf8, !PT ;  /* 0x0000008000037812 */ /* 0x000fca00078ef803 */
[----:B------:R0:W-:Y:S01]  /*c9e0*/  STG.E.U8 desc[UR36][R8.64], R3 ;  /* 0x0000000308007986 */ /* 0x0001e2000c101124 */
[----:B------:R-:W-:Y:S05]  /*c9f0*/  BRA `(.L_x_40763) ;  /* 0x00000000005c7947 */ /* 0x000fea0003800000 */
.L_x_40785:
        /* <DEDUP_REMOVED lines=12> */
.L_x_40791:
[----:B------:R-:W-:Y:S02]  /*cac0*/  ISETP.GT.U32.AND P0, PT, R3, 0x7f800000, PT ;  /* 0x7f8000000300780c */ /* 0x000fe40003f04070 */
[----:B------:R-:W-:-:S04]  /*cad0*/  MOV R0, 0x7f ;  /* 0x0000007f00007802 */ /* 0x000fc80000000f00 */
[----:B------:R-:W-:-:S07]  /*cae0*/  SEL R0, R0, 0x7c, P0 ;  /* 0x0000007c00007807 */ /* 0x000fce0000000000 */
.L_x_40792:
[----:B------:R-:W-:Y:S05]  /*caf0*/  BSYNC.RECONVERGENT B0 ;  /* 0x0000000000007941 */ /* 0x000fea0003800200 */
.L_x_40790:
[----:B------:R-:W-:-:S04]  /*cb00*/  SHF.R.U32.HI R3, RZ, 0x18, R5 ;  /* 0x00000018ff037819 */ /* 0x000fc80000011605 */
[----:B------:R-:W-:-:S05]  /*cb10*/  LOP3.LUT R3, R0, 0x80, R3, 0xf8, !PT ;  /* 0x0000008000037812 */ /* 0x000fca00078ef803 */
[----:B------:R0:W-:Y:S01]  /*cb20*/  STG.E.U8 desc[UR36][R8.64], R3 ;  /* 0x0000000308007986 */ /* 0x0001e2000c101124 */
[----:B------:R-:W-:Y:S05]  /*cb30*/  BRA `(.L_x_40763) ;  /* 0x00000000000c7947 */ /* 0x000fea0003800000 */
.L_x_40784:
[----:B------:R-:W0:Y:S02]  /*cb40*/  I2F.S64 R0, R16 ;  /* 0x0000001000007312 */ /* 0x000e240000301400 */
[----:B0-----:R-:W-:-:S05]  /*cb50*/  F2FP.BF16.F32.PACK_AB R0, RZ, R0 ;  /* 0x00000000ff00723e */ /* 0x001fca00000010ff */
[----:B------:R0:W-:Y:S02]  /*cb60*/  STG.E.U16 desc[UR36][R8.64], R0 ;  /* 0x0000000008007986 */ /* 0x0001e4000c101524 */
.L_x_40763:
[----:B------:R-:W-:-:S07]  /*cb70*/  VIADD R2, R2, 0x80 ;  /* 0x0000008002027836 */ /* 0x000fce0000000000 */
.L_x_40689:
[----:B------:R-:W5:Y:S02]  /*cb80*/  LDCU UR4, c[0x0][0x380] ;  /* 0x00007000ff0477ac */ /* 0x000f640008000800 */
[----:B-----5:R-:W-:-:S13]  /*cb90*/  ISETP.GE.AND P0, PT, R2, UR4, PT ;  /* 0x0000000402007c0c */ /* 0x020fda000bf06270 */
[----:B------:R-:W-:Y:S05]  /*cba0*/  @P0 EXIT ;  /* 0x000000000000094d */ /* 0x000fea0003800000 */
[----:B------:R-:W5:Y:S01]  /*cbb0*/  LDCU UR4, c[0x0][0x388] ;  /* 0x00007100ff0477ac */ /* 0x000f620008000800 */
[----:B0-----:R-:W-:Y:S02]  /*cbc0*/  HFMA2 R0, -RZ, RZ, 0, 0 ;  /* 0x00000000ff007431 */ /* 0x001fe400000001ff */
[----:B------:R-:W-:Y:S02]  /*cbd0*/  IMAD.MOV.U32 R25, RZ, RZ, RZ ;  /* 0x000000ffff197224 */ /* 0x000fe400078e00ff */
[----:B-12---:R-:W-:Y:S01]  /*cbe0*/  IMAD.MOV.U32 R30, RZ, RZ, RZ ;  /* 0x000000ffff1e7224 */ /* 0x006fe200078e00ff */
[----:B-----5:R-:W-:-:S09]  /*cbf0*/  UISETP.NE.AND UP0, UPT, UR4, URZ, UPT ;  /* 0x000000ff0400728c */ /* 0x020fd2000bf05270 */
[----:B------:R-:W-:Y:S05]  /*cc00*/  BRA.U !UP0, `(.L_x_40793) ;  /* 0x0000001508a47547 */ /* 0x000fea000b800000 */
[----:B------:R-:W0:Y:S01]  /*cc10*/  LDCU.64 UR4, c[0x0][0x390] ;  /* 0x00007200ff0477ac */ /* 0x000e220008000a00 */
[----:B----4-:R-:W-:Y:S01]  /*cc20*/  MOV R5, R2 ;  /* 0x0000000200057202 */ /* 0x010fe20000000f00 */
        /* <DEDUP_REMOVED lines=13> */
[----:B------:R-:W3:Y:S01]  /*cd00*/  LDCU.64 UR6, c[0x0][0x398] ;  /* 0x00007300ff0677ac */ /* 0x000ee20008000a00 */
[----:B------:R-:W-:Y:S01]  /*cd10*/  MOV R5, R6 ;  /* 0x0000000600057202 */ /* 0x000fe20000000f00 */
[----:B------:R-:W-:Y:S01]  /*cd20*/  IMAD.MOV.U32 R4, RZ, RZ, RZ ;  /* 0x000000ffff047224 */ /* 0x000fe200078e00ff */
[----:B------:R-:W0:Y:S01]  /*cd30*/  LDCU UR4, c[0x0][0x3a0] ;  /* 0x00007400ff0477ac */ /* 0x000e220008000800 */
[----:B------:R-:W1:Y:S01]  /*cd40*/  LDCU UR5, c[0x0][0x4c4] ;  /* 0x00009880ff0577ac */ /* 0x000e620008000800 */
[----:B------:R-:W2:Y:S01]  /*cd50*/  LDCU.64 UR8, c[0x0][0x4c8] ;  /* 0x00009900ff0877ac */ /* 0x000ea20008000a00 */
[----:B------:R-:W-:Y:S01]  /*cd60*/  UISETP.NE.AND UP0, UPT, UR38, 0x2, UPT ;  /* 0x000000022600788c */ /* 0x000fe2000bf05270 */
[----:B---3--:R-:W-:-:S05]  /*cd70*/  IMAD.HI.U32 R3, R6, UR7, R4 ;  /* 0x0000000706037c27 */ /* 0x008fca000f8e0004 */
[----:B0-----:R-:W-:-:S05]  /*cd80*/  SHF.R.U32.HI R5, RZ, UR4, R3 ;  /* 0x00000004ff057c19 */ /* 0x001fca0008011603 */
[----:B------:R-:W-:-:S04]  /*cd90*/  IMAD.MOV R3, RZ, RZ, -R5 ;  /* 0x000000ffff037224 */ /* 0x000fc800078e0a05 */
[----:B------:R-:W-:-:S04]  /*cda0*/  IMAD R3, R3, UR6, R6 ;  /* 0x0000000603037c24 */ /* 0x000fc8000f8e0206 */
[C---:B-1----:R-:W-:Y:S02]  /*cdb0*/  IMAD R30, R3.reuse, UR5, R30 ;  /* 0x00000005031e7c24 */ /* 0x042fe4000f8e021e */
        /* <DEDUP_REMOVED lines=334> */
.L_x_40793:
[----:B------:R-:W0:Y:S01]  /*e2a0*/  LDCU.64 UR6, c[0x0][0x5e8] ;  /* 0x0000bd00ff0677ac */ /* 0x000e220008000a00 */
[----:B------:R-:W4:Y:S01]  /*e2b0*/  LDCU.64 UR8, c[0x0][0x5f0] ;  /* 0x0000be00ff0877ac */ /* 0x000f220008000a00 */
[----:B------:R-:W-:-:S04]  /*e2c0*/  UPRMT UR4, UR39, 0x9910, URZ ;  /* 0x0000991027047896 */ /* 0x000fc800080000ff */
[----:B------:R-:W-:Y:S01]  /*e2d0*/  UISETP.GT.AND UP0, UPT, UR4, 0x9, UPT ;  /* 0x000000090400788c */ /* 0x000fe2000bf04270 */
[----:B0-----:R-:W-:Y:S02]  /*e2e0*/  IADD3 R30, P0, PT, R30, UR6, RZ ;  /* 0x000000061e1e7c10 */ /* 0x001fe4000ff1e0ff */
[----:B----4-:R-:W-:-:S03]  /*e2f0*/  IADD3 R4, P1, PT, R0, UR8, RZ ;  /* 0x0000000800047c10 */ /* 0x010fc6000ff3e0ff */
        /* <DEDUP_REMOVED lines=14> */
.L_x_40797:
[----:B------:R0:W5:Y:S01]  /*e3e0*/  LDG.E.U8 R6, desc[UR36][R4.64] ;  /* 0x0000002404067981 */ /* 0x000162000c1e1100 */
[----:B------:R-:W-:Y:S01]  /*e3f0*/  IMAD.MOV.U32 R7, RZ, RZ, RZ ;  /* 0x000000ffff077224 */ /* 0x000fe200078e00ff */
[----:B------:R-:W-:Y:S06]  /*e400*/  BRA `(.L_x_40799) ;  /* 0x0000000c00447947 */ /* 0x000fec0003800000 */
.L_x_40796:
        /* <DEDUP_REMOVED lines=8> */
.L_x_40801:
[----:B------:R-:W2:Y:S02]  /*e490*/  LDG.E R6, desc[UR36][R4.64] ;  /* 0x0000002404067981 */ /* 0x000ea4000c1e1900 */
[----:B--2---:R-:W-:Y:S01]  /*e4a0*/  SHF.R.S32.HI R7, RZ, 0x1f, R6 ;  /* 0x0000001fff077819 */ /* 0x004fe20000011406 */
[----:B------:R-:W-:Y:S06]  /*e4b0*/  BRA `(.L_x_40799) ;  /* 0x0000000c00187947 */ /* 0x000fec0003800000 */
.L_x_40800:
[----:B------:R-:W2:Y:S02]  /*e4c0*/  LDG.E.S16 R6, desc[UR36][R4.64] ;  /* 0x0000002404067981 */ /* 0x000ea4000c1e1700 */
[----:B--2---:R-:W-:Y:S01]  /*e4d0*/  SHF.R.S32.HI R7, RZ, 0x1f, R6 ;  /* 0x0000001fff077819 */ /* 0x004fe20000011406 */
[----:B------:R-:W-:Y:S06]  /*e4e0*/  BRA `(.L_x_40799) ;  /* 0x0000000c000c7947 */ /* 0x000fec0003800000 */
.L_x_40795:
        /* <DEDUP_REMOVED lines=8> */
[----:B0---4-:R-:W-:Y:S05]  /*e570*/  BRA `(.L_x_40799) ;  /* 0x0000000800e87947 */ /* 0x011fea0003800000 */
.L_x_40803:
[----:B------:R-:W2:Y:S02]  /*e580*/  LDG.E.U16 R4, desc[UR36][R4.64] ;  /* 0x0000002404047981 */ /* 0x000ea4000c1e1500 */
[----:B--2---:R-:W-:-:S06]  /*e590*/  HADD2.F32 R6, -RZ, R4.H0_H0 ;  /* 0x20000004ff067230 */ /* 0x004fcc0000004100 */
[----:B------:R-:W4:Y:S02]  /*e5a0*/  F2I.S64.TRUNC R6, R6 ;  /* 0x0000000600067311 */ /* 0x000f24000020d900 */
[----:B----4-:R-:W-:Y:S05]  /*e5b0*/  BRA `(.L_x_40799) ;  /* 0x0000000800d87947 */ /* 0x010fea0003800000 */
.L_x_40802:
        /* <DEDUP_REMOVED lines=8> */
[----:B0---4-:R-:W-:Y:S05]  /*e640*/  BRA `(.L_x_40799) ;  /* 0x0000000800b47947 */ /* 0x011fea0003800000 */
.L_x_40805:
[----:B------:R-:W2:Y:S02]  /*e650*/  LDG.E.U16 R4, desc[UR36][R4.64] ;  /* 0x0000002404047981 */ /* 0x000ea4000c1e1500 */
[----:B--2---:R-:W-:-:S06]  /*e660*/  HADD2.F32 R6, -RZ, R4.H0_H0 ;  /* 0x20000004ff067230 */ /* 0x004fcc0000004100 */
[----:B------:R-:W4:Y:S02]  /*e670*/  F2I.S64.TRUNC R6, R6 ;  /* 0x0000000600067311 */ /* 0x000f24000020d900 */
[----:B----4-:R-:W-:Y:S05]  /*e680*/  BRA `(.L_x_40799) ;  /* 0x0000000800a47947 */ /* 0x010fea0003800000 */
.L_x_40804:
[----:B------:R-:W2:Y:S02]  /*e690*/  LDG.E.64 R4, desc[UR36][R4.64] ;  /* 0x0000002404047981 */ /* 0x000ea4000c1e1b00 */
[----:B--2---:R4:W0:Y:S02]  /*e6a0*/  F2I.S64.F64.TRUNC R6, R4 ;  /* 0x0000000400067311 */ /* 0x004824000030d900 */
[----:B0---4-:R-:W-:Y:S05]  /*e6b0*/  BRA `(.L_x_40799) ;  /* 0x0000000800987947 */ /* 0x011fea0003800000 */
.L_x_40794:
        /* <DEDUP_REMOVED lines=13> */
.L_x_40808:
[----:B------:R-:W2:Y:S02]  /*e790*/  LDG.E.64 R4, desc[UR36][R4.64] ;  /* 0x0000002404047981 */ /* 0x000ea4000c1e1b00 */
[----:B--2---:R0:W1:Y:S02]  /*e7a0*/  F2I.S64.F64.TRUNC R6, R4 ;  /* 0x0000000400067311 */ /* 0x004064000030d900 */
[----:B01----:R-:W-:Y:S05]  /*e7b0*/  BRA `(.L_x_40799) ;  /* 0x0000000800587947 */ /* 0x003fea0003800000 */
.L_x_40807:
        /* <DEDUP_REMOVED lines=26> */
.L_x_40810:
[----:B------:R-:W2:Y:S02]  /*e960*/  LDG.E.U8 R4, desc[UR36][R4.64] ;  /* 0x0000002404047981 */ /* 0x000ea4000c1e1100 */
[C---:B--2---:R-:W-:Y:S02]  /*e970*/  IMAD.SHL.U32 R0, R4.reuse, 0x2000000, RZ ;  /* 0x0200000004007824 */ /* 0x044fe400078e00ff */
[----:B------:R-:W-:-:S03]  /*e980*/  IMAD.SHL.U32 R6, R4, 0x100, RZ ;  /* 0x0000010004067824 */ /* 0x000fc600078e00ff */
[----:B------:R-:W-:-:S13]  /*e990*/  ISETP.GE.U32.AND P0, PT, R0, 0x8000000, PT ;  /* 0x080000000000780c */ /* 0x000fda0003f06070 */
[----:B---3--:R-:W-:Y:S02]  /*e9a0*/  @!P0 LOP3.LUT R3, R6, 0x7f00, RZ, 0xc0, !PT ;  /* 0x00007f0006038812 */ /* 0x008fe400078ec0ff */
        /* <DEDUP_REMOVED lines=9> */
.L_x_40809:
[----:B------:R-:W2:Y:S02]  /*ea40*/  LDG.E.U16 R6, desc[UR36][R4.64] ;  /* 0x0000002404067981 */ /* 0x000ea4000c1e1500 */
[----:B--2---:R-:W-:-:S06]  /*ea50*/  IMAD.U32 R6, R6, 0x10000, RZ ;  /* 0x0001000006067824 */ /* 0x004fcc00078e00ff */
[----:B------:R-:W0:Y:S02]  /*ea60*/  F2I.S64.TRUNC R6, R6 ;  /* 0x0000000600067311 */ /* 0x000e24000020d900 */
[----:B0-----:R-:W-:Y:S05]  /*ea70*/  BRA `(.L_x_40799) ;  /* 0x0000000400a87947 */ /* 0x001fea0003800000 */
.L_x_40806:
        /* <DEDUP_REMOVED lines=11> */
.L_x_40813:
        /* <DEDUP_REMOVED lines=10> */
[----:B---3--:R-:W-:Y:S02]  /*ebd0*/  LOP3.LUT P0, R3, R0, 0xf, RZ, 0xc0, !PT ;  /* 0x0000000f00037812 */ /* 0x008fe4000780c0ff */
        /* <DEDUP_REMOVED lines=10> */
.L_x_40817:
[----:B------:R-:W-:Y:S05]  /*ec80*/  BSYNC.RECONVERGENT B1 ;  /* 0x0000000000017941 */ /* 0x000fea0003800200 */
.L_x_40816:
[----:B------:R-:W-:Y:S01]  /*ec90*/  IMAD.SHL.U32 R0, R0, 0x100000, RZ ;  /* 0x0010000000007824 */ /* 0x000fe200078e00ff */
[----:B------:R-:W-:-:S04]  /*eca0*/  LEA R3, R3, 0x3b800000, 0x17 ;  /* 0x3b80000003037811 */ /* 0x000fc800078eb8ff */
[----:B------:R-:W-:-:S07]  /*ecb0*/  LOP3.LUT R6, R3, R0, R7, 0xfe, !PT ;  /* 0x0000000003067212 */ /* 0x000fce00078efe07 */
.L_x_40815:
[----:B------:R-:W-:Y:S05]  /*ecc0*/  BSYNC.RECONVERGENT B0 ;  /* 0x0000000000007941 */ /* 0x000fea0003800200 */
.L_x_40814:
[----:B------:R-:W1:Y:S02]  /*ecd0*/  F2I.S64.TRUNC R6, R6 ;  /* 0x0000000600067311 */ /* 0x000e64000020d900 */
[----:B-1----:R-:W-:Y:S05]  /*ece0*/  BRA `(.L_x_40799) ;  /* 0x00000004000c7947 */ /* 0x002fea0003800000 */
.L_x_40812:
        /* <DEDUP_REMOVED lines=21> */
.L_x_40821:
[----:B------:R-:W-:Y:S05]  /*ee40*/  BSYNC.RECONVERGENT B1 ;  /* 0x0000000000017941 */ /* 0x000fea0003800200 */
.L_x_40820:
[----:B------:R-:W-:Y:S02]  /*ee50*/  SHF.L.U32 R0, R0, 0x15, RZ ;  /* 0x0000001500007819 */ /* 0x000fe400000006ff */
[----:B------:R-:W-:-:S04]  /*ee60*/  LEA R3, R3, 0x37800000, 0x17 ;  /* 0x3780000003037811 */ /* 0x000fc800078eb8ff */
[----:B------:R-:W-:-:S07]  /*ee70*/  LOP3.LUT R6, R3, R0, R7, 0xfe, !PT ;  /* 0x0000000003067212 */ /* 0x000fce00078efe07 */
.L_x_40819:
[----:B------:R-:W-:Y:S05]  /*ee80*/  BSYNC.RECONVERGENT B0 ;  /* 0x0000000000007941 */ /* 0x000fea0003800200 */
.L_x_40818:
[----:B------:R-:W1:Y:S02]  /*ee90*/  F2I.S64.TRUNC R6, R6 ;  /* 0x0000000600067311 */ /* 0x000e64000020d900 */
[----:B-1----:R-:W-:Y:S05]  /*eea0*/  BRA `(.L_x_40799) ;  /* 0x00000000009c7947 */ /* 0x002fea0003800000 */
.L_x_40811:
        /* <DEDUP_REMOVED lines=14> */
.L_x_40825:
[----:B------:R-:W-:Y:S05]  /*ef90*/  BSYNC.RECONVERGENT B0 ;  /* 0x0000000000007941 */ /* 0x000fea0003800200 */
.L_x_40824:
[----:B------:R-:W4:Y:S02]  /*efa0*/  F2I.S64.TRUNC R6, R6 ;  /* 0x0000000600067311 */ /* 0x000f24000020d900 */
[----:B----4-:R-:W-:Y:S05]  /*efb0*/  BRA `(.L_x_40799) ;  /* 0x0000000000587947 */ /* 0x010fea0003800000 */
.L_x_40798:
[----:B------:R-:W-:Y:S01]  /*efc0*/  MOV R14, 0x0 ;  /* 0x00000000000e7802 */ /* 0x000fe20000000f00 */
[----:B------:R-:W0:Y:S01]  /*efd0*/  LDCU.64 UR4, c[0x4][0x178] ;  /* 0x01002f00ff0477ac */ /* 0x000e220008000a00 */
[----:B------:R-:W-:Y:S02]  /*efe0*/  HFMA2 R13, -RZ, RZ, 0, 0 ;  /* 0x00000000ff0d7431 */ /* 0x000fe400000001ff */
[----:B---3--:R-:W-:Y:S01]  /*eff0*/  IMAD.MOV.U32 R8, RZ, RZ, 0x4e ;  /* 0x0000004eff087424 */ /* 0x008fe200078e00ff */
        /* <DEDUP_REMOVED lines=12> */
.L_x_40826:
[----:B------:R-:W-:Y:S01]  /*f0c0*/  CS2R R6, SRZ ;  /* 0x0000000000067805 */ /* 0x000fe2000001ff00 */
[----:B------:R-:W-:Y:S06]  /*f0d0*/  BRA `(.L_x_40799) ;  /* 0x0000000000107947 */ /* 0x000fec0003800000 */
.L_x_40823:
[----:B------:R2:W5:Y:S01]  /*f0e0*/  LDG.E.64 R6, desc[UR36][R4.64] ;  /* 0x0000002404067981 */ /* 0x000562000c1e1b00 */
[----:B------:R-:W-:Y:S05]  /*f0f0*/  BRA `(.L_x_40799) ;  /* 0x0000000000087947 */ /* 0x000fea0003800000 */
.L_x_40822:
[----:B------:R1:W5:Y:S01]  /*f100*/  LDG.E R6, desc[UR36][R4.64] ;  /* 0x0000002404067981 */ /* 0x000362000c1e1900 */
[----:B------:R-:W-:-:S07]  /*f110*/  IMAD.MOV.U32 R7, RZ, RZ, RZ ;  /* 0x000000ffff077224 */ /* 0x000fce00078e00ff */
.L_x_40799:
        /* <DEDUP_REMOVED lines=17> */
.L_x_40830:
[----:B------:R0:W5:Y:S01]  /*f230*/  LDG.E.U8 R14, desc[UR36][R4.64] ;  /* 0x00000024040e7981 */ /* 0x000162000c1e1100 */
[----:B------:R-:W-:Y:S01]  /*f240*/  MOV R15, RZ ;  /* 0x000000ff000f7202 */ /* 0x000fe20000000f00 */
[----:B------:R-:W-:Y:S06]  /*f250*/  BRA `(.L_x_40831) ;  /* 0x0000000800f87947 */ /* 0x000fec0003800000 */
.L_x_40829:
        /* <DEDUP_REMOVED lines=8> */
.L_x_40833:
[----:B------:R-:W2:Y:S02]  /*f2e0*/  LDG.E R14, desc[UR36][R4.64] ;  /* 0x00000024040e7981 */ /* 0x000ea4000c1e1900 */
[----:B--2---:R-:W-:Y:S01]  /*f2f0*/  SHF.R.S32.HI R15, RZ, 0x1f, R14 ;  /* 0x0000001fff0f7819 */ /* 0x004fe2000001140e */
[----:B------:R-:W-:Y:S06]  /*f300*/  BRA `(.L_x_40831) ;  /* 0x0000000800cc7947 */ /* 0x000fec0003800000 */
.L_x_40832:
[----:B------:R-:W2:Y:S02]  /*f310*/  LDG.E.S16 R14, desc[UR36][R4.64] ;  /* 0x00000024040e7981 */ /* 0x000ea4000c1e1700 */
[----:B--2---:R-:W-:Y:S01]  /*f320*/  SHF.R.S32.HI R15, RZ, 0x1f, R14 ;  /* 0x0000001fff0f7819 */ /* 0x004fe2000001140e */
[----:B------:R-:W-:Y:S06]  /*f330*/  BRA `(.L_x_40831) ;  /* 0x0000000800c07947 */ /* 0x000fec0003800000 */
.L_x_40828:
        /* <DEDUP_REMOVED lines=9> */
.L_x_40835:
[----:B------:R-:W2:Y:S02]  /*f3d0*/  LDG.E.U16 R4, desc[UR36][R4.64] ;  /* 0x0000002404047981 */ /* 0x000ea4000c1e1500 */
[----:B--2---:R-:W-:-:S06]  /*f3e0*/  HADD2.F32 R14, -RZ, R4.H0_H0 ;  /* 0x20000004ff0e7230 */ /* 0x004fcc0000004100 */
[----:B------:R-:W0:Y:S02]  /*f3f0*/  F2I.S64.TRUNC R14, R14 ;  /* 0x0000000e000e7311 */ /* 0x000e24000020d900 */
[----:B0-----:R-:W-:Y:S05]  /*f400*/  BRA `(.L_x_40831) ;  /* 0x00000008008c7947 */ /* 0x001fea0003800000 */
.L_x_40834:
        /* <DEDUP_REMOVED lines=9> */
.L_x_40837:
[----:B------:R-:W2:Y:S02]  /*f4a0*/  LDG.E.U16 R4, desc[UR36][R4.64] ;  /* 0x0000002404047981 */ /* 0x000ea4000c1e1500 */
[----:B--2---:R-:W-:-:S06]  /*f4b0*/  HADD2.F32 R14, -RZ, R4.H0_H0 ;  /* 0x20000004ff0e7230 */ /* 0x004fcc0000004100 */
[----:B------:R-:W0:Y:S02]  /*f4c0*/  F2I.S64.TRUNC R14, R14 ;  /* 0x0000000e000e7311 */ /* 0x000e24000020d900 */
[----:B0-----:R-:W-:Y:S05]  /*f4d0*/  BRA `(.L_x_40831) ;  /* 0x0000000800587947 */ /* 0x001fea0003800000 */
.L_x_40836:
[----:B------:R-:W2:Y:S02]  /*f4e0*/  LDG.E.64 R4, desc[UR36][R4.64] ;  /* 0x0000002404047981 */ /* 0x000ea4000c1e1b00 */
[----:B--2---:R0:W1:Y:S02]  /*f4f0*/  F2I.S64.F64.TRUNC R14, R4 ;  /* 0x00000004000e7311 */ /* 0x004064000030d900 */
[----:B01----:R-:W-:Y:S05]  /*f500*/  BRA `(.L_x_40831) ;  /* 0x00000008004c7947 */ /* 0x003fea0003800000 */
.L_x_40827:
        /* <DEDUP_REMOVED lines=13> */
.L_x_40840:
[----:B------:R-:W2:Y:S02]  /*f5e0*/  LDG.E.64 R4, desc[UR36][R4.64] ;  /* 0x0000002404047981 */ /* 0x000ea4000c1e1b00 */
[----:B--2---:R0:W1:Y:S02]  /*f5f0*/  F2I.S64.F64.TRUNC R14, R4 ;  /* 0x00000004000e7311 */ /* 0x004064000030d900 */
[----:B01----:R-:W-:Y:S05]  /*f600*/  BRA `(.L_x_40831) ;  /* 0x00000008000c7947 */ /* 0x003fea0003800000 */
.L_x_40839:
[----:B------:R-:W-:-:S09]  /*f610*/  UISETP.NE.AND UP0, UPT, UR4, 0xf, UPT ;  /* 0x0000000f0400788c */ /* 0x000fd2000bf05270 */
[----:B------:R-:W-:Y:S05]  /*f620*/  BRA.U !UP0, `(.L_x_40841) ;  /* 0x0000000108947547 */ /* 0x000fea000b800000 */
[----:B------:R-:W-:-:S09]  /*f630*/  UISETP.NE.AND UP0, UPT, UR4, 0x17, UPT ;  /* 0x000000170400788c */ /* 0x000fd2000bf05270 */
[----:B------:R-:W-:Y:S05]  /*f640*/  BRA.U !UP0, `(.L_x_40842) ;  /* 0x0000000108587547 */ /* 0x000fea000b800000 */
[----:B------:R-:W-:-:S09]  /*f650*/  UISETP.NE.AND UP0, UPT, UR4, 0x18, UPT ;  /* 0x000000180400788c */ /* 0x000fd2000bf05270 */
[----:B------:R-:W-:Y:S05]  /*f660*/  BRA.U UP0, `(.L_x_40517) ;  /* 0xffffff3900cc7547 */ /* 0x000fea000b83ffff */
[----:B------:R-:W2:Y:S01]  /*f670*/  LDG.E.U8 R0, desc[UR36][R4.64] ;  /* 0x0000002404007981 */ /* 0x000ea2000c1e1100 */
[----:B---3--:R-:W-:Y:S02]  /*f680*/  HFMA2 R8, -RZ, RZ, 0, 1.847743988037109375e-06 ;  /* 0x0000001fff087431 */ /* 0x008fe400000001ff */
        /* <DEDUP_REMOVED lines=18> */
.L_x_40842:
        /* <DEDUP_REMOVED lines=13> */
.L_x_40841:
[----:B------:R-:W2:Y:S02]  /*f880*/  LDG.E.U16 R14, desc[UR36][R4.64] ;  /* 0x00000024040e7981 */ /* 0x000ea4000c1e1500 */
[----:B--2---:R-:W-:-:S06]  /*f890*/  IMAD.U32 R14, R14, 0x10000, RZ ;  /* 0x000100000e0e7824 */ /* 0x004fcc00078e00ff */
[----:B------:R-:W0:Y:S02]  /*f8a0*/  F2I.S64.TRUNC R14, R14 ;  /* 0x0000000e000e7311 */ /* 0x000e24000020d900 */
[----:B0-----:R-:W-:Y:S05]  /*f8b0*/  BRA `(.L_x_40831) ;  /* 0x0000000400607947 */ /* 0x001fea0003800000 */
.L_x_40838:
        /* <DEDUP_REMOVED lines=11> */
.L_x_40845:
        /* <DEDUP_REMOVED lines=12> */
[----:B---3--:R-:W-:Y:S02]  /*fa30*/  SHF.L.U32 R9, R0, 0x1f, RZ ;  /* 0x0000001f00097819 */ /* 0x008fe400000006ff */
        /* <DEDUP_REMOVED lines=8> */
.L_x_40849:
[----:B------:R-:W-:Y:S05]  /*fac0*/  BSYNC.RECONVERGENT B1 ;  /* 0x0000000000017941 */ /* 0x000fea0003800200 */
.L_x_40848:
[----:B------:R-:W-:Y:S01]  /*fad0*/  IMAD.SHL.U32 R0, R0, 0x100000, RZ ;  /* 0x0010000000007824 */ /* 0x000fe200078e00ff */
[----:B------:R-:W-:-:S04]  /*fae0*/  LEA R2, R2, 0x3b800000, 0x17 ;  /* 0x3b80000002027811 */ /* 0x000fc800078eb8ff */
[----:B------:R-:W-:-:S07]  /*faf0*/  LOP3.LUT R14, R2, R0, R9, 0xfe, !PT ;  /* 0x00000000020e7212 */ /* 0x000fce00078efe09 */
.L_x_40847:
[----:B------:R-:W-:Y:S05]  /*fb00*/  BSYNC.RECONVERGENT B0 ;  /* 0x0000000000007941 */ /* 0x000fea0003800200 */
.L_x_40846:
[----:B------:R-:W4:Y:S02]  /*fb10*/  F2I.S64.TRUNC R14, R14 ;  /* 0x0000000e000e7311 */ /* 0x000f24000020d900 */
[----:B----4-:R-:W-:Y:S05]  /*fb20*/  BRA `(.L_x_40831) ;  /* 0x0000000000c47947 */ /* 0x010fea0003800000 */
.L_x_40844:
        /* <DEDUP_REMOVED lines=12> */
[----:B---3--:R-:W-:Y:S01]  /*fbf0*/  IMAD.U32 R9, R0, -0x80000000, RZ ;  /* 0x8000000000097824 */ /* 0x008fe200078e00ff */
        /* <DEDUP_REMOVED lines=8> */
.L_x_40853:
[----:B------:R-:W-:Y:S05]  /*fc80*/  BSYNC.RECONVERGENT B1 ;  /* 0x0000000000017941 */ /* 0x000fea0003800200 */
.L_x_40852:
[----:B------:R-:W-:Y:S01]  /*fc90*/  IMAD.SHL.U32 R0, R0, 0x200000, RZ ;  /* 0x0020000000007824 */ /* 0x000fe200078e00ff */
[----:B------:R-:W-:-:S04]  /*fca0*/  LEA R2, R2, 0x37800000, 0x17 ;  /* 0x3780000002027811 */ /* 0x000fc800078eb8ff */
[----:B------:R-:W-:-:S07]  /*fcb0*/  LOP3.LUT R14, R2, R0, R9, 0xfe, !PT ;  /* 0x00000000020e7212 */ /* 0x000fce00078efe09 */
.L_x_40851:
[----:B------:R-:W-:Y:S05]  /*fcc0*/  BSYNC.RECONVERGENT B0 ;  /* 0x0000000000007941 */ /* 0x000fea0003800200 */
.L_x_40850:
[----:B------:R-:W2:Y:S02]  /*fcd0*/  F2I.S64.TRUNC R14, R14 ;  /* 0x0000000e000e7311 */ /* 0x000ea4000020d900 */
[----:B--2---:R-:W-:Y:S05]  /*fce0*/  BRA `(.L_x_40831) ;  /* 0x0000000000547947 */ /* 0x004fea0003800000 */
.L_x_40843:
        /* <DEDUP_REMOVED lines=14> */
.L_x_40857:
[----:B------:R-:W-:Y:S05]  /*fdd0*/  BSYNC.RECONVERGENT B0 ;  /* 0x0000000000007941 */ /* 0x000fea0003800200 */
.L_x_40856:
[----:B------:R-:W1:Y:S02]  /*fde0*/  F2I.S64.TRUNC R14, R14 ;  /* 0x0000000e000e7311 */ /* 0x000e64000020d900 */
[----:B-1----:R-:W-:Y:S05]  /*fdf0*/  BRA `(.L_x_40831) ;  /* 0x0000000000107947 */ /* 0x002fea0003800000 */
.L_x_40855:
[----:B------:R0:W5:Y:S01]  /*fe00*/  LDG.E.64 R14, desc[UR36][R4.64] ;  /* 0x00000024040e7981 */ /* 0x000162000c1e1b00 */
[----:B------:R-:W-:Y:S05]  /*fe10*/  BRA `(.L_x_40831) ;  /* 0x0000000000087947 */ /* 0x000fea0003800000 */
.L_x_40854:
[----:B------:R1:W5:Y:S01]  /*fe20*/  LDG.E R14, desc[UR36][R4.64] ;  /* 0x00000024040e7981 */ /* 0x000362000c1e1900 */
[----:B------:R-:W-:-:S07]  /*fe30*/  IMAD.MOV.U32 R15, RZ, RZ, RZ ;  /* 0x000000ffff0f7224 */ /* 0x000fce00078e00ff */
.L_x_40831:
[----:B------:R-:W-:Y:S05]  /*fe40*/  BSYNC.RECONVERGENT B6 ;  /* 0x0000000000067941 */ /* 0x000fea0003800200 */
.L_x_40476:
[----:B-----5:R-:W-:Y:S01]  /*fe50*/  LOP3.LUT R0, R7, R15, RZ, 0xfc, !PT ;  /* 0x0000000f07007212 */ /* 0x020fe200078efcff */
[----:B------:R-:W-:Y:S03]  /*fe60*/  BSSY.RECONVERGENT B0, `(.L_x_40858) ;  /* 0x000001f000007945 */ /* 0x000fe60003800200 */
[----:B------:R-:W-:-:S13]  /*fe70*/  ISETP.NE.U32.AND P0, PT, R0, RZ, PT ;  /* 0x000000ff0000720c */ /* 0x000fda0003f05070 */
[----:B------:R-:W-:Y:S05]  /*fe80*/  @P0 BRA `(.L_x_40859) ;  /* 0x0000000000500947 */ /* 0x000fea0003800000 */
[----:B------:R-:W5:Y:S01]  /*fe90*/  I2F.U32.RP R0, R14 ;  /* 0x0000000e00007306 */ /* 0x000f620000209000 */
[----:B------:R-:W-:-:S07]  /*fea0*/  ISETP.NE.U32.AND P1, PT, R14, RZ, PT ;  /* 0x000000ff0e00720c */ /* 0x000fce0003f25070 */
[----:B-----5:R-:W5:Y:S02]  /*feb0*/  MUFU.RCP R0, R0 ;  /* 0x0000000000007308 */ /* 0x020f640000001000 */
[----:B-----5:R-:W-:-:S06]  /*fec0*/  IADD3 R2, PT, PT, R0, 0xffffffe, RZ ;  /* 0x0ffffffe00027810 */ /* 0x020fcc0007ffe0ff */
[----:B---3--:R3:W0:Y:S02]  /*fed0*/  F2I.FTZ.U32.TRUNC.NTZ R3, R2 ;  /* 0x0000000200037305 */ /* 0x008624000021f000 */
[----:B---3--:R-:W-:Y:S02]  /*fee0*/  IMAD.MOV.U32 R2, RZ, RZ, RZ ;  /* 0x000000ffff027224 */ /* 0x008fe400078e00ff */
[----:B012-4-:R-:W-:-:S04]  /*fef0*/  IMAD.MOV R5, RZ, RZ, -R3 ;  /* 0x000000ffff057224 */ /* 0x017fc800078e0a03 */
        /* <DEDUP_REMOVED lines=13> */
.L_x_40859:
[----:B012-4-:R-:W-:Y:S01]  /*ffd0*/  IMAD.MOV.U32 R5, RZ, RZ, R6 ;  /* 0x000000ffff057224 */ /* 0x017fe200078e0006 */
[----:B------:R-:W-:Y:S01]  /*ffe0*/  MOV R4, R7 ;  /* 0x0000000700047202 */ /* 0x000fe20000000f00 */
[----:B---3--:R-:W-:Y:S01]  /*fff0*/  IMAD.MOV.U32 R3, RZ, RZ, R14 ;  /* 0x000000ffff037224 */ /* 0x008fe200078e000e */
[----:B------:R-:W-:Y:S01]  /*10000*/  MOV R8, 0x10030 ;  /* 0x0001003000087802 */ /* 0x000fe20000000f00 */
[----:B------:R-:W-:-:S07]  /*10010*/  IMAD.MOV.U32 R0, RZ, RZ, R15 ;  /* 0x000000ffff007224 */ /* 0x000fce00078e000f */
[----:B------:R-:W-:Y:S05]  /*10020*/  CALL.REL.NOINC `($__internal_54_$__cuda_sm20_rem_s64) ;  /* 0x0000000c00b87944 */ /* 0x000fea0003c00000 */
[----:B------:R-:W-:Y:S01]  /*10030*/  MOV R2, R0 ;  /* 0x0000000000027202 */ /* 0x000fe20000000f00 */
[----:B------:R-:W-:-:S07]  /*10040*/  IMAD.MOV.U32 R3, RZ, RZ, R5 ;  /* 0x000000ffff037224 */ /* 0x000fce00078e0005 */
.L_x_40860:
[----:B------:R-:W-:Y:S05]  /*10050*/  BSYNC.RECONVERGENT B0 ;  /* 0x0000000000007941 */ /* 0x000fea0003800200 */
.L_x_40858:
[----:B------:R-:W-:Y:S01]  /*10060*/  LOP3.LUT R0, R2, R14, RZ, 0x3c, !PT ;  /* 0x0000000e02007212 */ /* 0x000fe200078e3cff */
[----:B------:R-:W-:Y:S01]  /*10070*/  UPRMT UR4, UR43, 0x9910, URZ ;  /* 0x000099102b047896 */ /* 0x000fe200080000ff */
[C---:B------:R-:W-:Y:S02]  /*10080*/  LOP3.LUT R4, R3.reuse, R15, RZ, 0x3c, !PT ;  /* 0x0000000f03047212 */ /* 0x040fe400078e3cff */
[----:B------:R-:W-:Y:S01]  /*10090*/  ISETP.GT.U32.AND P0, PT, R0, -0x1, PT ;  /* 0xffffffff0000780c */ /* 0x000fe20003f04070 */
[----:B------:R-:W-:Y:S01]  /*100a0*/  UISETP.GT.AND UP0, UPT, UR4, 0x9, UPT ;  /* 0x000000090400788c */ /* 0x000fe2000bf04270 */
[----:B------:R-:W-:Y:S02]  /*100b0*/  ISETP.NE.U32.AND P1, PT, R2, RZ, PT ;  /* 0x000000ff0200720c */ /* 0x000fe40003f25070 */
[----:B------:R-:W-:Y:S02]  /*100c0*/  ISETP.GT.AND.EX P0, PT, R4, -0x1, PT, P0 ;  /* 0xffffffff0400780c */ /* 0x000fe40003f04300 */
[----:B------:R-:W-:-:S02]  /*100d0*/  ISETP.NE.AND.EX P1, PT, R3, RZ, PT, P1 ;  /* 0x000000ff0300720c */ /* 0x000fc40003f25310 */
[----:B------:R-:W-:Y:S02]  /*100e0*/  SEL R5, R14, RZ, !P0 ;  /* 0x000000ff0e057207 */ /* 0x000fe40004000000 */
[----:B------:R-:W-:Y:S02]  /*100f0*/  SEL R7, R15, RZ, !P0 ;  /* 0x000000ff0f077207 */ /* 0x000fe40004000000 */
[----:B------:R-:W-:Y:S02]  /*10100*/  SEL R5, R5, RZ, P1 ;  /* 0x000000ff05057207 */ /* 0x000fe40000800000 */
[----:B------:R-:W-:Y:S02]  /*10110*/  SEL R7, R7, RZ, P1 ;  /* 0x000000ff07077207 */ /* 0x000fe40000800000 */
[----:B------:R-:W-:-:S04]  /*10120*/  IADD3 R5, P0, PT, R2, R5, RZ ;  /* 0x0000000502057210 */ /* 0x000fc80007f1e0ff */
        /* <DEDUP_REMOVED lines=13> */
.L_x_40864:
[----:B------:R-:W-:Y:S01]  /*10200*/  STG.E.U8 desc[UR36][R30.64], R5 ;  /* 0x000000051e007986 */ /* 0x000fe2000c101124 */
[----:B------:R-:W-:Y:S05]  /*10210*/  EXIT ;  /* 0x000000000000794d */ /* 0x000fea0003800000 */
.L_x_40863:
        /* <DEDUP_REMOVED lines=8> */
.L_x_40867:
[----:B------:R-:W-:Y:S01]  /*102a0*/  STG.E desc[UR36][R30.64], R5 ;  /* 0x000000051e007986 */ /* 0x000fe2000c101924 */
[----:B------:R-:W-:Y:S05]  /*102b0*/  EXIT ;  /* 0x000000000000794d */ /* 0x000fea0003800000 */
.L_x_40866:
[----:B------:R-:W-:Y:S01]  /*102c0*/  STG.E.U16 desc[UR36][R30.64], R5 ;  /* 0x000000051e007986 */ /* 0x000fe2000c101524 */
[----:B------:R-:W-:Y:S05]  /*102d0*/  EXIT ;  /* 0x000000000000794d */ /* 0x000fea0003800000 */
.L_x_40862:
        /* <DEDUP_REMOVED lines=9> */
.L_x_40869:
[----:B------:R-:W0:Y:S02]  /*10370*/  I2F.S64 R0, R2 ;  /* 0x0000000200007312 */ /* 0x000e240000301400 */
[----:B0-----:R-:W-:-:S05]  /*10380*/  F2FP.F16.F32.PACK_AB R0, RZ, R0 ;  /* 0x00000000ff00723e */ /* 0x001fca00000000ff */
[----:B------:R-:W-:Y:S01]  /*10390*/  STG.E.U16 desc[UR36][R30.64], R0 ;  /* 0x000000001e007986 */ /* 0x000fe2000c101524 */
[----:B------:R-:W-:Y:S05]  /*103a0*/  EXIT ;  /* 0x000000000000794d */ /* 0x000fea0003800000 */
.L_x_40868:
        /* <DEDUP_REMOVED lines=10> */
.L_x_40871:
[----:B------:R-:W0:Y:S02]  /*10450*/  I2F.S64 R2, R2 ;  /* 0x0000000200027312 */ /* 0x000e240000301400 */
[----:B0-----:R-:W-:-:S04]  /*10460*/  F2FP.F16.F32.PACK_AB R3, RZ, R2 ;  /* 0x00000002ff03723e */ /* 0x001fc800000000ff */
[----:B------:R-:W-:-:S05]  /*10470*/  PRMT R3, R3, 0x5410, RZ ;  /* 0x0000541003037816 */ /* 0x000fca00000000ff */
[----:B------:R-:W-:Y:S01]  /*10480*/  STG.E desc[UR36][R30.64], R3 ;  /* 0x000000031e007986 */ /* 0x000fe2000c101924 */
[----:B------:R-:W-:Y:S05]  /*10490*/  EXIT ;  /* 0x000000000000794d */ /* 0x000fea0003800000 */
.L_x_40870:
[----:B------:R-:W0:Y:S02]  /*104a0*/  I2F.F64.S64 R2, R2 ;  /* 0x0000000200027312 */ /* 0x000e240000301c00 */
[----:B0-----:R-:W-:Y:S01]  /*104b0*/  STG.E.64 desc[UR36][R30.64], R2 ;  /* 0x000000021e007986 */ /* 0x001fe2000c101b24 */
[----:B------:R-:W-:Y:S05]  /*104c0*/  EXIT ;  /* 0x000000000000794d */ /* 0x000fea0003800000 */
.L_x_40861:
        /* <DEDUP_REMOVED lines=12> */
.L_x_40875:
        /* <DEDUP_REMOVED lines=17> */
.L_x_40878:
[----:B------:R-:W-:-:S04]  /*106a0*/  SHF.R.U32.HI R3, RZ, 0x18, R3 ;  /* 0x00000018ff037819 */ /* 0x000fc80000011603 */
[----:B------:R-:W-:-:S04]  /*106b0*/  LOP3.LUT R0, R0, 0x80, R3, 0xf8, !PT ;  /* 0x0000008000007812 */ /* 0x000fc800078ef803 */
[----:B------:R-:W-:-:S07]  /*106c0*/  PRMT R15, R0, 0x7610, R15 ;  /* 0x00007610000f7816 */ /* 0x000fce000000000f */
.L_x_40877:
[----:B------:R-:W-:Y:S05]  /*106d0*/  BSYNC.RECONVERGENT B0 ;  /* 0x0000000000007941 */ /* 0x000fea0003800200 */
.L_x_40876:
[----:B------:R-:W-:Y:S01]  /*106e0*/  STG.E.U8 desc[UR36][R30.64], R15 ;  /* 0x0000000f1e007986 */ /* 0x000fe2000c101124 */
[----:B------:R-:W-:Y:S05]  /*106f0*/  EXIT ;  /* 0x000000000000794d */ /* 0x000fea0003800000 */
.L_x_40874:
        /* <DEDUP_REMOVED lines=17> */
.L_x_40881:
[----:B------:R-:W-:-:S04]  /*10810*/  SHF.R.U32.HI R3, RZ, 0x18, R3 ;  /* 0x00000018ff037819 */ /* 0x000fc80000011603 */
[----:B------:R-:W-:-:S04]  /*10820*/  LOP3.LUT R0, R0, 0x80, R3, 0xf8, !PT ;  /* 0x0000008000007812 */ /* 0x000fc800078ef803 */
[----:B------:R-:W-:-:S07]  /*10830*/  PRMT R15, R0, 0x7610, R15 ;  /* 0x00007610000f7816 */ /* 0x000fce000000000f */
.L_x_40880:
[----:B------:R-:W-:Y:S05]  /*10840*/  BSYNC.RECONVERGENT B0 ;  /* 0x0000000000007941 */ /* 0x000fea0003800200 */
.L_x_40879:
[----:B------:R-:W-:Y:S01]  /*10850*/  STG.E.U8 desc[UR36][R30.64], R15 ;  /* 0x0000000f1e007986 */ /* 0x000fe2000c101124 */
[----:B------:R-:W-:Y:S05]  /*10860*/  EXIT ;  /* 0x000000000000794d */ /* 0x000fea0003800000 */
.L_x_40873:
        /* <DEDUP_REMOVED lines=21> */
[----:B------:R-:W-:Y:S01]  /*109c0*/  STG.E.U8 desc[UR36][R30.64], R3 ;  /* 0x000000031e007986 */ /* 0x000fe2000c101124 */
[----:B------:R-:W-:Y:S05]  /*109d0*/  EXIT ;  /* 0x000000000000794d */ /* 0x000fea0003800000 */
.L_x_40883:
[----:B------:R-:W-:Y:S01]  /*109e0*/  STG.E.64 desc[UR36][R30.64], R2 ;  /* 0x000000021e007986 */ /* 0x000fe2000c101b24 */
[----:B------:R-:W-:Y:S05]  /*109f0*/  EXIT ;  /* 0x000000000000794d */ /* 0x000fea0003800000 */
.L_x_40882:
[----:B------:R-:W-:Y:S01]  /*10a00*/  STG.E desc[UR36][R30.64], R5 ;  /* 0x000000051e007986 */ /* 0x000fe2000c101924 */
[----:B------:R-:W-:Y:S05]  /*10a10*/  EXIT ;  /* 0x000000000000794d */ /* 0x000fea0003800000 */
.L_x_40872:
        /* <DEDUP_REMOVED lines=11> */
.L_x_40885:
[----:B------:R-:W-:Y:S01]  /*10ad0*/  CS2R R6, SRZ ;  /* 0x0000000000067805 */ /* 0x000fe2000001ff00 */
[----:B------:R-:W0:Y:S04]  /*10ae0*/  I2F.F64.S64 R4, R2 ;  /* 0x0000000200047312 */ /* 0x000e280000301c00 */
[----:B0-----:R-:W-:Y:S01]  /*10af0*/  STG.E.128 desc[UR36][R30.64], R4 ;  /* 0x000000041e007986 */ /* 0x001fe2000c101d24 */
[----:B------:R-:W-:Y:S05]  /*10b00*/  EXIT ;  /* 0x000000000000794d */ /* 0x000fea0003800000 */
.L_x_40884:
[----:B------:R-:W-:-:S09]  /*10b10*/  UISETP.NE.AND UP0, UPT, UR4, 0xf, UPT ;  /* 0x0000000f0400788c */ /* 0x000fd2000bf05270 */
[----:B------:R-:W-:Y:S05]  /*10b20*/  BRA.U !UP0, `(.L_x_40886) ;  /* 0x0000000108e87547 */ /* 0x000fea000b800000 */
[----:B------:R-:W-:-:S09]  /*10b30*/  UISETP.NE.AND UP0, UPT, UR4, 0x17, UPT ;  /* 0x000000170400788c */ /* 0x000fd2000bf05270 */
[----:B------:R-:W-:Y:S05]  /*10b40*/  BRA.U !UP0, `(.L_x_40887) ;  /* 0x0000000108907547 */ /* 0x000fea000b800000 */
[----:B------:R-:W-:-:S09]  /*10b50*/  UISETP.NE.AND UP0, UPT, UR4, 0x18, UPT ;  /* 0x000000180400788c */ /* 0x000fd2000bf05270 */
[----:B------:R-:W-:Y:S05]  /*10b60*/  BRA.U !UP0, `(.L_x_40888) ;  /* 0x0000000108447547 */ /* 0x000fea000b800000 */
.L_x_40865:
        /* <DEDUP_REMOVED lines=16> */
.L_x_40889:
[----:B------:R-:W-:Y:S05]  /*10c70*/  EXIT ;  /* 0x000000000000794d */ /* 0x000fea0003800000 */
.L_x_40888:
        /* <DEDUP_REMOVED lines=13> */
.L_x_40891:
[----:B------:R-:W-:Y:S05]  /*10d50*/  BSYNC.RECONVERGENT B0 ;  /* 0x0000000000007941 */ /* 0x000fea0003800200 */
.L_x_40890:
[----:B------:R-:W-:-:S05]  /*10d60*/  LOP3.LUT R5, R0, 0x80, R5, 0xf8, !PT ;  /* 0x0000008000057812 */ /* 0x000fca00078ef805 */
[----:B------:R-:W-:Y:S01]  /*10d70*/  STG.E.U8 desc[UR36][R30.64], R5 ;  /* 0x000000051e007986 */ /* 0x000fe2000c101124 */
[----:B------:R-:W-:Y:S05]  /*10d80*/  EXIT ;  /* 0x000000000000794d */ /* 0x000fea0003800000 */
.L_x_40887:
        /* <DEDUP_REMOVED lines=12> */
.L_x_40893:
[----:B------:R-:W-:Y:S02]  /*10e50*/  ISETP.GT.U32.AND P0, PT, R4, 0x7f800000, PT ;  /* 0x7f8000000400780c */ /* 0x000fe40003f04070 */
[----:B------:R-:W-:-:S04]  /*10e60*/  MOV R0, 0x7f ;  /* 0x0000007f00007802 */ /* 0x000fc80000000f00 */
[----:B------:R-:W-:-:S07]  /*10e70*/  SEL R0, R0, 0x7c, P0 ;  /* 0x0000007c00007807 */ /* 0x000fce0000000000 */
.L_x_40894:
[----:B------:R-:W-:Y:S05]  /*10e80*/  BSYNC.RECONVERGENT B0 ;  /* 0x0000000000007941 */ /* 0x000fea0003800200 */
.L_x_40892:
[----:B------:R-:W-:-:S04]  /*10e90*/  SHF.R.U32.HI R3, RZ, 0x18, R3 ;  /* 0x00000018ff037819 */ /* 0x000fc80000011603 */
[----:B------:R-:W-:-:S05]  /*10ea0*/  LOP3.LUT R3, R0, 0x80, R3, 0xf8, !PT ;  /* 0x0000008000037812 */ /* 0x000fca00078ef803 */
[----:B------:R-:W-:Y:S01]  /*10eb0*/  STG.E.U8 desc[UR36][R30.64], R3 ;  /* 0x000000031e007986 */ /* 0x000fe2000c101124 */
[----:B------:R-:W-:Y:S05]  /*10ec0*/  EXIT ;  /* 0x000000000000794d */ /* 0x000fea0003800000 */
.L_x_40886:
[----:B------:R-:W0:Y:S02]  /*10ed0*/  I2F.S64 R0, R2 ;  /* 0x0000000200007312 */ /* 0x000e240000301400 */
[----:B0-----:R-:W-:-:S05]  /*10ee0*/  F2FP.BF16.F32.PACK_AB R0, RZ, R0 ;  /* 0x00000000ff00723e */ /* 0x001fca00000010ff */
[----:B------:R-:W-:Y:S01]  /*10ef0*/  STG.E.U16 desc[UR36][R30.64], R0 ;  /* 0x000000001e007986 */ /* 0x000fe2000c101524 */
[----:B------:R-:W-:Y:S05]  /*10f00*/  EXIT ;  /* 0x000000000000794d */ /* 0x000fea0003800000 */
        .weak           $__internal_54_$__cuda_sm20_rem_s64
        .type           $__internal_54_$__cuda_sm20_rem_s64,@function
        .size           $__internal_54_$__cuda_sm20_rem_s64,(.L_x_49915 - $__internal_54_$__cuda_sm20_rem_s64)
$__internal_54_$__cuda_sm20_rem_s64:
        /* <DEDUP_REMOVED lines=13> */
[C---:B------:R-:W-:Y:S01]  /*10fe0*/  IMAD R10, R12.reuse, R7, R21 ;  /* 0x000000070c0a7224 */ /* 0x040fe200078e0215 */
[----:B------:R-:W-:Y:S01]  /*10ff0*/  IADD3 R11, P0, PT, RZ, -R20, RZ ;  /* 0x80000014ff0b7210 */ /* 0x000fe20007f1e0ff */
[----:B------:R-:W-:Y:S02]  /*11000*/  IMAD.MOV.U32 R21, RZ, RZ, R12 ;  /* 0x000000ffff157224 */ /* 0x000fe400078e000c */
[----:B------:R-:W-:Y:S02]  /*11010*/  IMAD R10, R13, R6, R10 ;  /* 0x000000060d0a7224 */ /* 0x000fe400078e020a */
[----:B------:R-:W-:-:S03]  /*11020*/  IMAD.HI.U32 R20, R12, R11, RZ ;  /* 0x0000000b0c147227 */ /* 0x000fc600078e00ff */
[----:B------:R-:W-:-:S05]  /*11030*/  IADD3.X R10, PT, PT, RZ, ~R10, RZ, P0, !PT ;  /* 0x8000000aff0a7210 */ /* 0x000fca00007fe4ff */
[----:B------:R-:W-:-:S04]  /*11040*/  IMAD.WIDE.U32 R20, P0, R12, R10, R20 ;  /* 0x0000000a0c147225 */ /* 0x000fc80007800014 */
[C---:B------:R-:W-:Y:S02]  /*11050*/  IMAD R9, R13.reuse, R10, RZ ;  /* 0x0000000a0d097224 */ /* 0x040fe400078e02ff */
[----:B------:R-:W-:-:S04]  /*11060*/  IMAD.HI.U32 R11, P1, R13, R11, R20 ;  /* 0x0000000b0d0b7227 */ /* 0x000fc80007820014 */
[----:B------:R-:W-:Y:S01]  /*11070*/  IMAD.HI.U32 R10, R13, R10, RZ ;  /* 0x0000000a0d0a7227 */ /* 0x000fe200078e00ff */
[----:B------:R-:W-:Y:S02]  /*11080*/  IADD3 R21, P2, PT, R9, R11, RZ ;  /* 0x0000000b09157210 */ /* 0x000fe40007f5e0ff */
[----:B------:R-:W-:Y:S01]  /*11090*/  IADD3 R11, P4, PT, RZ, -R5, RZ ;  /* 0x80000005ff0b7210 */ /* 0x000fe20007f9e0ff */
[----:B------:R-:W-:Y:S02]  /*110a0*/  IMAD.X R9, R10, 0x1, R13, P0 ;  /* 0x000000010a097824 */ /* 0x000fe400000e060d */
[----:B------:R-:W-:-:S03]  /*110b0*/  IMAD.WIDE.U32 R12, R21, R6, RZ ;  /* 0x00000006150c7225 */ /* 0x000fc600078e00ff */
[----:B------:R-:W-:Y:S01]  /*110c0*/  IADD3.X R9, PT, PT, RZ, RZ, R9, P2, P1 ;  /* 0x000000ffff097210 */ /* 0x000fe200017e2409 */
[----:B------:R-:W-:Y:S01]  /*110d0*/  IMAD R10, R21, R7, R13 ;  /* 0x00000007150a7224 */ /* 0x000fe200078e020d */
[----:B------:R-:W-:Y:S02]  /*110e0*/  IADD3 R12, P0, PT, RZ, -R12, RZ ;  /* 0x8000000cff0c7210 */ /* 0x000fe40007f1e0ff */
[----:B------:R-:W-:Y:S01]  /*110f0*/  ISETP.GE.AND P1, PT, R4, RZ, PT ;  /* 0x000000ff0400720c */ /* 0x000fe20003f26270 */
[----:B------:R-:W-:Y:S02]  /*11100*/  IMAD R10, R9, R6, R10 ;  /* 0x00000006090a7224 */ /* 0x000fe400078e020a */
[----:B------:R-:W-:Y:S01]  /*11110*/  IMAD.HI.U32 R20, R21, R12, RZ ;  /* 0x0000000c15147227 */ /* 0x000fe200078e00ff */
[----:B------:R-:W-:Y:S02]  /*11120*/  SEL R11, R11, R5, !P1 ;  /* 0x000000050b0b7207 */ /* 0x000fe40004800000 */
[----:B------:R-:W-:Y:S01]  /*11130*/  IADD3.X R10, PT, PT, RZ, ~R10, RZ, P0, !PT ;  /* 0x8000000aff0a7210 */ /* 0x000fe200007fe4ff */
[----:B------:R-:W-:-:S04]  /*11140*/  IMAD.X R5, RZ, RZ, ~R4, P4 ;  /* 0x000000ffff057224 */ /* 0x000fc800020e0e04 */
[----:B------:R-:W-:Y:S01]  /*11150*/  IMAD.WIDE.U32 R20, P0, R21, R10, R20 ;  /* 0x0000000a15147225 */ /* 0x000fe20007800014 */
[----:B------:R-:W-:-:S03]  /*11160*/  SEL R5, R5, R4, !P1 ;  /* 0x0000000405057207 */ /* 0x000fc60004800000 */
[C---:B------:R-:W-:Y:S02]  /*11170*/  IMAD R13, R9.reuse, R10, RZ ;  /* 0x0000000a090d7224 */ /* 0x040fe400078e02ff */
[----:B------:R-:W-:-:S04]  /*11180*/  IMAD.HI.U32 R12, P2, R9, R12, R20 ;  /* 0x0000000c090c7227 */ /* 0x000fc80007840014 */
[----:B------:R-:W-:Y:S02]  /*11190*/  HFMA2 R21, -RZ, RZ, 0, 0 ;  /* 0x00000000ff157431 */ /* 0x000fe400000001ff */
[----:B------:R-:W-:Y:S01]  /*111a0*/  IMAD.HI.U32 R10, R9, R10, RZ ;  /* 0x0000000a090a7227 */ /* 0x000fe200078e00ff */
[----:B------:R-:W-:-:S03]  /*111b0*/  IADD3 R12, P3, PT, R13, R12, RZ ;  /* 0x0000000c0d0c7210 */ /* 0x000fc60007f7e0ff */
[----:B------:R-:W-:Y:S02]  /*111c0*/  IMAD.X R10, R10, 0x1, R9, P0 ;  /* 0x000000010a0a7824 */ /* 0x000fe400000e0609 */
[----:B------:R-:W-:-:S03]  /*111d0*/  IMAD.HI.U32 R20, R12, R11, RZ ;  /* 0x0000000b0c147227 */ /* 0x000fc600078e00ff */
[----:B------:R-:W-:Y:S01]  /*111e0*/  IADD3.X R10, PT, PT, RZ, RZ, R10, P3, P2 ;  /* 0x000000ffff0a7210 */ /* 0x000fe20001fe440a */
        /* <DEDUP_REMOVED lines=22> */
[----:B------:R-:W-:Y:S01]  /*11350*/  SEL R5, R5, R9, P0 ;  /* 0x0000000905057207 */ /* 0x000fe20000000000 */
[----:B------:R-:W-:-:S03]  /*11360*/  IMAD.MOV.U32 R9, RZ, RZ, 0x0 ;  /* 0x00000000ff097424 */ /* 0x000fc600078e00ff */
[----:B------:R-:W-:Y:S02]  /*11370*/  SEL R6, R6, R4, P0 ;  /* 0x0000000406067207 */ /* 0x000fe40000000000 */
[-C--:B------:R-:W-:Y:S02]  /*11380*/  IADD3 R4, P2, PT, RZ, -R5.reuse, RZ ;  /* 0x80000005ff047210 */ /* 0x080fe40007f5e0ff */
[----:B------:R-:W-:Y:S02]  /*11390*/  ISETP.NE.U32.AND P0, PT, R3, RZ, PT ;  /* 0x000000ff0300720c */ /* 0x000fe40003f05070 */
[----:B------:R-:W-:Y:S02]  /*113a0*/  IADD3.X R3, PT, PT, RZ, ~R6, RZ, P2, !PT ;  /* 0x80000006ff037210 */ /* 0x000fe400017fe4ff */
[----:B------:R-:W-:Y:S02]  /*113b0*/  ISETP.NE.AND.EX P0, PT, R0, RZ, PT, P0 ;  /* 0x000000ff0000720c */ /* 0x000fe40003f05300 */
[----:B------:R-:W-:-:S02]  /*113c0*/  SEL R0, R4, R5, !P1 ;  /* 0x0000000504007207 */ /* 0x000fc40004800000 */
[----:B------:R-:W-:Y:S02]  /*113d0*/  SEL R3, R3, R6, !P1 ;  /* 0x0000000603037207 */ /* 0x000fe40004800000 */
[----:B------:R-:W-:Y:S02]  /*113e0*/  SEL R0, R0, 0xffffffff, P0 ;  /* 0xffffffff00007807 */ /* 0x000fe40000000000 */
[----:B------:R-:W-:Y:S01]  /*113f0*/  SEL R5, R3, 0xffffffff, P0 ;  /* 0xffffffff03057807 */ /* 0x000fe20000000000 */
[----:B------:R-:W-:Y:S06]  /*11400*/  RET.REL.NODEC R8 `(_ZN2at6native18elementwise_kernelILi128ELi4EZNS0_15gpu_kernel_implINS0_13BinaryFunctorIlllZZZNS0_21remainder_kernel_cudaERNS_18TensorIteratorBaseEENKUlvE_clEvENKUlvE2_clEvEUlllE_EEEEvS5_RKT_EUliE_EEviT1_) ;  /* 0xfffffee808fc7950 */ /* 0x000fec0003c3ffff */
.L_x_40895:
        /* <DEDUP_REMOVED lines=15> */
.L_x_49915:


//--------------------- .text._ZN2at6native27unrolled_elementwise_kernelINS0_13BinaryFunctorIlllZZZNS0_21remainder_kernel_cudaERNS_18TensorIteratorBaseEENKUlvE_clEvENKUlvE2_clEvEUlllE_EESt5arrayIPcLm3EELi4E23TrivialOffsetCalculatorILi2EjESC_ILi1EjENS0_6memory12LoadWithCastILi2EEENSF_13StoreWithCastILi1EEEEEviT_T0_T2_T3_T4_T5_ --------------------------
	.section	.text._ZN2at6native27unrolled_elementwise_kernelINS0_13BinaryFunctorIlllZZZNS0_21remainder_kernel_cudaERNS_18TensorIteratorBaseEENKUlvE_clEvENKUlvE2_clEvEUlllE_EESt5arrayIPcLm3EELi4E23TrivialOffsetCalculatorILi2EjESC_ILi1EjENS0_6memory12LoadWithCastILi2EEENSF_13StoreWithCastILi1EEEEEviT_T0_T2_T3_T4_T5_,"ax",@progbits
	.align	128
        .global         _ZN2at6native27unrolled_elementwise_kernelINS0_13BinaryFunctorIlllZZZNS0_21remainder_kernel_cudaERNS_18TensorIteratorBaseEENKUlvE_clEvENKUlvE2_clEvEUlllE_EESt5arrayIPcLm3EELi4E23TrivialOffsetCalculatorILi2EjESC_ILi1EjENS0_6memory12LoadWithCastILi2EEENSF_13StoreWithCastILi1EEEEEviT_T0_T2_T3_T4_T5_
        .type           _ZN2at6native27unrolled_elementwise_kernelINS0_13BinaryFunctorIlllZZZNS0_21remainder_kernel_cudaERNS_18TensorIteratorBaseEENKUlvE_clEvENKUlvE2_clEvEUlllE_EESt5arrayIPcLm3EELi4E23TrivialOffsetCalculatorILi2EjESC_ILi1EjENS0_6memory12LoadWithCastILi2EEENSF_13StoreWithCastILi1EEEEEviT_T0_T2_T3_T4_T5_,@function
        .size           _ZN2at6native27unrolled_elementwise_kernelINS0_13BinaryFunctorIlllZZZNS0_21remainder_kernel_cudaERNS_18TensorIteratorBaseEENKUlvE_clEvENKUlvE2_clEvEUlllE_EESt5arrayIPcLm3EELi4E23TrivialOffsetCalculatorILi2EjESC_ILi1EjENS0_6memory12LoadWithCastILi2EEENSF_13StoreWithCastILi1EEEEEviT_T0_T2_T3_T4_T5_,(.L_x_49916 - _ZN2at6native27unrolled_elementwise_kernelINS0_13BinaryFunctorIlllZZZNS0_21remainder_kernel_cudaERNS_18TensorIteratorBaseEENKUlvE_clEvENKUlvE2_clEvEUlllE_EESt5arrayIPcLm3EELi4E23TrivialOffsetCalculatorILi2EjESC_ILi1EjENS0_6memory12LoadWithCastILi2EEENSF_13StoreWithCastILi1EEEEEviT_T0_T2_T3_T4_T5_)
        .other          _ZN2at6native27unrolled_elementwise_kernelINS0_13BinaryFunctorIlllZZZNS0_21remainder_kernel_cudaERNS_18TensorIteratorBaseEENKUlvE_clEvENKUlvE2_clEvEUlllE_EESt5arrayIPcLm3EELi4E23TrivialOffsetCalculatorILi2EjESC_ILi1EjENS0_6memory12LoadWithCastILi2EEENSF_13StoreWithCastILi1EEEEEviT_T0_T2_T3_T4_T5_,@"STO_CUDA_ENTRY STV_DEFAULT"
_ZN2at6native27unrolled_elementwise_kernelINS0_13BinaryFunctorIlllZZZNS0_21remainder_kernel_cudaERNS_18TensorIteratorBaseEENKUlvE_clEvENKUlvE2_clEvEUlllE_EESt5arrayIPcLm3EELi4E23TrivialOffsetCalculatorILi2EjESC_ILi1EjENS0_6memory12LoadWithCastILi2EEENSF_13StoreWithCastILi1EEEEEviT_T0_T2_T3_T4_T5_:
.text._ZN2at6native27unrolled_elementwise_kernelINS0_13BinaryFunctorIlllZZZNS0_21remainder_kernel_cudaERNS_18TensorIteratorBaseEENKUlvE_clEvENKUlvE2_clEvEUlllE_EESt5arrayIPcLm3EELi4E23TrivialOffsetCalculatorILi2EjESC_ILi1EjENS0_6memory12LoadWithCastILi2EEENSF_13StoreWithCastILi1EEEEEviT_T0_T2_T3_T4_T5_:
        /* <DEDUP_REMOVED lines=34> */
.L_x_40901:
[----:B------:R1:W5:Y:S01]  /*0220*/  LDG.E.U8 R32, desc[UR36][R2.64] ;  /* 0x0000002402207981 */ /* 0x000362000c1e1100 */
[----:B------:R-:W-:Y:S01]  /*0230*/  IMAD.MOV.U32 R33, RZ, RZ, RZ ;  /* 0x000000ffff217224 */ /* 0x000fe200078e00ff */
[----:B------:R-:W-:Y:S06]  /*0240*/  BRA `(.L_x_40903) ;  /* 0x0000000c00407947 */ /* 0x000fec0003800000 */
.L_x_40900:
        /* <DEDUP_REMOVED lines=8> */
.L_x_40905:
[----:B------:R-:W2:Y:S02]  /*02d0*/  LDG.E R32, desc[UR36][R2.64] ;  /* 0x0000002402207981 */ /* 0x000ea4000c1e1900 */
[----:B--2---:R-:W-:Y:S01]  /*02e0*/  SHF.R.S32.HI R33, RZ, 0x1f, R32 ;  /* 0x0000001fff217819 */ /* 0x004fe20000011420 */
[----:B------:R-:W-:Y:S06]  /*02f0*/  BRA `(.L_x_40903) ;  /* 0x0000000c00147947 */ /* 0x000fec0003800000 */
.L_x_40904:
[----:B------:R-:W2:Y:S02]  /*0300*/  LDG.E.S16 R32, desc[UR36][R2.64] ;  /* 0x0000002402207981 */ /* 0x000ea4000c1e1700 */
[----:B--2---:R-:W-:Y:S01]  /*0310*/  SHF.R.S32.HI R33, RZ, 0x1f, R32 ;  /* 0x0000001fff217819 */ /* 0x004fe20000011420 */
[----:B------:R-:W-:Y:S06]  /*0320*/  BRA `(.L_x_40903) ;  /* 0x0000000c00087947 */ /* 0x000fec0003800000 */
.L_x_40899:
        /* <DEDUP_REMOVED lines=9> */
.L_x_40907:
[----:B------:R-:W2:Y:S02]  /*03c0*/  LDG.E.U16 R2, desc[UR36][R2.64] ;  /* 0x0000002402027981 */ /* 0x000ea4000c1e1500 */
[----:B--2---:R-:W-:-:S06]  /*03d0*/  HADD2.F32 R32, -RZ, R2.H0_H0 ;  /* 0x20000002ff207230 */ /* 0x004fcc0000004100 */
[----:B------:R-:W2:Y:S02]  /*03e0*/  F2I.S64.TRUNC R32, R32 ;  /* 0x0000002000207311 */ /* 0x000ea4000020d900 */
[----:B--2---:R-:W-:Y:S05]  /*03f0*/  BRA `(.L_x_40903) ;  /* 0x0000000800d47947 */ /* 0x004fea0003800000 */
.L_x_40906:
        /* <DEDUP_REMOVED lines=9> */
.L_x_40909:
[----:B------:R-:W2:Y:S02]  /*0490*/  LDG.E.U16 R2, desc[UR36][R2.64] ;  /* 0x0000002402027981 */ /* 0x000ea4000c1e1500 */
[----:B--2---:R-:W-:-:S06]  /*04a0*/  HADD2.F32 R32, -RZ, R2.H0_H0 ;  /* 0x20000002ff207230 */ /* 0x004fcc0000004100 */
[----:B------:R-:W2:Y:S02]  /*04b0*/  F2I.S64.TRUNC R32, R32 ;  /* 0x0000002000207311 */ /* 0x000ea4000020d900 */
[----:B--2---:R-:W-:Y:S05]  /*04c0*/  BRA `(.L_x_40903) ;  /* 0x0000000800a07947 */ /* 0x004fea0003800000 */
.L_x_40908:
[----:B------:R-:W2:Y:S02]  /*04d0*/  LDG.E.64 R2, desc[UR36][R2.64] ;  /* 0x0000002402027981 */ /* 0x000ea4000c1e1b00 */
[----:B--2---:R2:W3:Y:S02]  /*04e0*/  F2I.S64.F64.TRUNC R32, R2 ;  /* 0x0000000200207311 */ /* 0x0044e4000030d900 */
[----:B--23--:R-:W-:Y:S05]  /*04f0*/  BRA `(.L_x_40903) ;  /* 0x0000000800947947 */ /* 0x00cfea0003800000 */
.L_x_40898:
        /* <DEDUP_REMOVED lines=13> */
.L_x_40912:
[----:B------:R-:W2:Y:S02]  /*05d0*/  LDG.E.64 R2, desc[UR36][R2.64] ;  /* 0x0000002402027981 */ /* 0x000ea4000c1e1b00 */
[----:B--2---:R2:W3:Y:S02]  /*05e0*/  F2I.S64.F64.TRUNC R32, R2 ;  /* 0x0000000200207311 */ /* 0x0044e4000030d900 */
[----:B--23--:R-:W-:Y:S05]  /*05f0*/  BRA `(.L_x_40903) ;  /* 0x0000000800547947 */ /* 0x00cfea0003800000 */
.L_x_40911:
        /* <DEDUP_REMOVED lines=26> */
.L_x_40914:
        /* <DEDUP_REMOVED lines=11> */
[----:B------:R2:W3:Y:S02]  /*0850*/  F2I.S64.TRUNC R32, R0 ;  /* 0x0000000000207311 */ /* 0x0004e4000020d900 */
[----:B--23--:R-:W-:Y:S05]  /*0860*/  BRA `(.L_x_40903) ;  /* 0x0000000400b87947 */ /* 0x00cfea0003800000 */
.L_x_40913:
[----:B------:R-:W2:Y:S02]  /*0870*/  LDG.E.U16 R32, desc[UR36][R2.64] ;  /* 0x0000002402207981 */ /* 0x000ea4000c1e1500 */
[----:B--2---:R-:W-:-:S06]  /*0880*/  IMAD.U32 R32, R32, 0x10000, RZ ;  /* 0x0001000020207824 */ /* 0x004fcc00078e00ff */
[----:B------:R-:W2:Y:S02]  /*0890*/  F2I.S64.TRUNC R32, R32 ;  /* 0x0000002000207311 */ /* 0x000ea4000020d900 */
[----:B--2---:R-:W-:Y:S05]  /*08a0*/  BRA `(.L_x_40903) ;  /* 0x0000000400a87947 */ /* 0x004fea0003800000 */
.L_x_40910:
        /* <DEDUP_REMOVED lines=11> */
.L_x_40917:
        /* <DEDUP_REMOVED lines=21> */
.L_x_40921:
[----:B------:R-:W-:Y:S05]  /*0ab0*/  BSYNC.RECONVERGENT B1 ;  /* 0x0000000000017941 */ /* 0x000fea0003800200 */
.L_x_40920:
[----:B------:R-:W-:Y:S01]  /*0ac0*/  IMAD.SHL.U32 R0, R0, 0x100000, RZ ;  /* 0x0010000000007824 */ /* 0x000fe200078e00ff */
[----:B------:R-:W-:-:S04]  /*0ad0*/  LEA R2, R2, 0x3b800000, 0x17 ;  /* 0x3b80000002027811 */ /* 0x000fc800078eb8ff */
[----:B------:R-:W-:-:S07]  /*0ae0*/  LOP3.LUT R32, R2, R0, R7, 0xfe, !PT ;  /* 0x0000000002207212 */ /* 0x000fce00078efe07 */
.L_x_40919:
[----:B------:R-:W-:Y:S05]  /*0af0*/  BSYNC.RECONVERGENT B0 ;  /* 0x0000000000007941 */ /* 0x000fea0003800200 */
.L_x_40918:
[----:B------:R-:W4:Y:S02]  /*0b00*/  F2I.S64.TRUNC R32, R32 ;  /* 0x0000002000207311 */ /* 0x000f24000020d900 */
[----:B----4-:R-:W-:Y:S05]  /*0b10*/  BRA `(.L_x_40903) ;  /* 0x00000004000c7947 */ /* 0x010fea0003800000 */
.L_x_40916:
        /* <DEDUP_REMOVED lines=21> */
.L_x_40925:
[----:B------:R-:W-:Y:S05]  /*0c70*/  BSYNC.RECONVERGENT B1 ;  /* 0x0000000000017941 */ /* 0x000fea0003800200 */
.L_x_40924:
[----:B------:R-:W-:Y:S01]  /*0c80*/  IMAD.SHL.U32 R0, R0, 0x200000, RZ ;  /* 0x0020000000007824 */ /* 0x000fe200078e00ff */
[----:B------:R-:W-:-:S04]  /*0c90*/  LEA R2, R2, 0x37800000, 0x17 ;  /* 0x3780000002027811 */ /* 0x000fc800078eb8ff */
[----:B------:R-:W-:-:S07]  /*0ca0*/  LOP3.LUT R32, R2, R0, R7, 0xfe, !PT ;  /* 0x0000000002207212 */ /* 0x000fce00078efe07 */
.L_x_40923:
[----:B------:R-:W-:Y:S05]  /*0cb0*/  BSYNC.RECONVERGENT B0 ;  /* 0x0000000000007941 */ /* 0x000fea0003800200 */
.L_x_40922:
[----:B------:R-:W4:Y:S02]  /*0cc0*/  F2I.S64.TRUNC R32, R32 ;  /* 0x0000002000207311 */ /* 0x000f24000020d900 */
[----:B----4-:R-:W-:Y:S05]  /*0cd0*/  BRA `(.L_x_40903) ;  /* 0x00000000009c7947 */ /* 0x010fea0003800000 */
.L_x_40915:
[----:B------:R-:W-:-:S09]  /*0ce0*/  UISETP.NE.AND UP0, UPT, UR4, 0x1c, UPT ;  /* 0x0000001c0400788c */ /* 0x000fd2000bf05270 */
[----:B------:R-:W-:Y:S05]  /*0cf0*/  BRA.U !UP0, `(.L_x_40926) ;  /* 0x00000001088c7547 */ /* 0x000fea000b800000 */
[----:B------:R-:W-:-:S09]  /*0d00*/  UISETP.NE.AND UP0, UPT, UR4, 0x1d, UPT ;  /* 0x0000001d0400788c */ /* 0x000fd2000bf05270 */
[----:B------:R-:W-:Y:S05]  /*0d10*/  BRA.U !UP0, `(.L_x_40927) ;  /* 0x00000001087c7547 */ /* 0x000fea000b800000 */
[----:B------:R-:W-:-:S09]  /*0d20*/  UISETP.NE.AND UP0, UPT, UR4, 0x2c, UPT ;  /* 0x0000002c0400788c */ /* 0x000fd2000bf05270 */
[----:B------:R-:W-:Y:S05]  /*0d30*/  BRA.U !UP0, `(.L_x_40928) ;  /* 0x0000000108487547 */ /* 0x000fea000b800000 */
.L_x_40902:
        /* <DEDUP_REMOVED lines=16> */
.L_x_40929:
[----:B------:R-:W-:Y:S01]  /*0e40*/  CS2R R32, SRZ ;  /* 0x0000000000207805 */ /* 0x000fe2000001ff00 */
[----:B------:R-:W-:Y:S06]  /*0e50*/  BRA `(.L_x_40903) ;  /* 0x00000000003c7947 */ /* 0x000fec0003800000 */
.L_x_40928:
        /* <DEDUP_REMOVED lines=8> */
.L_x_40931:
[----:B------:R-:W-:Y:S05]  /*0ee0*/  BSYNC.RECONVERGENT B0 ;  /* 0x0000000000007941 */ /* 0x000fea0003800200 */
.L_x_40930:
[----:B------:R-:W2:Y:S02]  /*0ef0*/  F2I.S64.TRUNC R32, R32 ;  /* 0x0000002000207311 */ /* 0x000ea4000020d900 */
[----:B--2---:R-:W-:Y:S05]  /*0f00*/  BRA `(.L_x_40903) ;  /* 0x0000000000107947 */ /* 0x004fea0003800000 */
.L_x_40927:
[----:B------:R2:W5:Y:S01]  /*0f10*/  LDG.E.64 R32, desc[UR36][R2.64] ;  /* 0x0000002402207981 */ /* 0x000562000c1e1b00 */
[----:B------:R-:W-:Y:S05]  /*0f20*/  BRA `(.L_x_40903) ;  /* 0x0000000000087947 */ /* 0x000fea0003800000 */
.L_x_40926:
[----:B------:R3:W5:Y:S01]  /*0f30*/  LDG.E R32, desc[UR36][R2.64] ;  /* 0x0000002402207981 */ /* 0x000762000c1e1900 */
[----:B------:R-:W-:-:S07]  /*0f40*/  IMAD.MOV.U32 R33, RZ, RZ, RZ ;  /* 0x000000ffff217224 */ /* 0x000fce00078e00ff */
.L_x_40903:
        /* <DEDUP_REMOVED lines=19> */
.L_x_40935:
[----:B------:R0:W5:Y:S01]  /*1080*/  LDG.E.U8 R22, desc[UR36][R2.64] ;  /* 0x0000002402167981 */ /* 0x000162000c1e1100 */
[----:B------:R-:W-:Y:S01]  /*1090*/  IMAD.MOV.U32 R23, RZ, RZ, RZ ;  /* 0x000000ffff177224 */ /* 0x000fe200078e00ff */
[----:B------:R-:W-:Y:S06]  /*10a0*/  BRA `(.L_x_40937) ;  /* 0x0000000c00407947 */ /* 0x000fec0003800000 */
.L_x_40934:
        /* <DEDUP_REMOVED lines=8> */
.L_x_40939:
[----:B------:R-:W2:Y:S02]  /*1130*/  LDG.E R22, desc[UR36][R2.64] ;  /* 0x0000002402167981 */ /* 0x000ea4000c1e1900 */
[----:B--2---:R-:W-:Y:S01]  /*1140*/  SHF.R.S32.HI R23, RZ, 0x1f, R22 ;  /* 0x0000001fff177819 */ /* 0x004fe20000011416 */
[----:B------:R-:W-:Y:S06]  /*1150*/  BRA `(.L_x_40937) ;  /* 0x0000000c00147947 */ /* 0x000fec0003800000 */
.L_x_40938:
[----:B------:R-:W2:Y:S02]  /*1160*/  LDG.E.S16 R22, desc[UR36][R2.64] ;  /* 0x0000002402167981 */ /* 0x000ea4000c1e1700 */
[----:B--2---:R-:W-:Y:S01]  /*1170*/  SHF.R.S32.HI R23, RZ, 0x1f, R22 ;  /* 0x0000001fff177819 */ /* 0x004fe20000011416 */
[----:B------:R-:W-:Y:S06]  /*1180*/  BRA `(.L_x_40937) ;  /* 0x0000000c00087947 */ /* 0x000fec0003800000 */
.L_x_40933:
        /* <DEDUP_REMOVED lines=9> */
.L_x_40941:
[----:B------:R-:W2:Y:S02]  /*1220*/  LDG.E.U16 R2, desc[UR36][R2.64] ;  /* 0x0000002402027981 */ /* 0x000ea4000c1e1500 */
[----:B--2---:R-:W-:-:S06]  /*1230*/  HADD2.F32 R22, -RZ, R2.H0_H0 ;  /* 0x20000002ff167230 */ /* 0x004fcc0000004100 */
[----:B------:R-:W2:Y:S02]  /*1240*/  F2I.S64.TRUNC R22, R22 ;  /* 0x0000001600167311 */ /* 0x000ea4000020d900 */
[----:B--2---:R-:W-:Y:S05]  /*1250*/  BRA `(.L_x_40937) ;  /* 0x0000000800d47947 */ /* 0x004fea0003800000 */
.L_x_40940:
        /* <DEDUP_REMOVED lines=9> */
.L_x_40943:
[----:B------:R-:W2:Y:S02]  /*12f0*/  LDG.E.U16 R2, desc[UR36][R2.64] ;  /* 0x0000002402027981 */ /* 0x000ea4000c1e1500 */
[----:B--2---:R-:W-:-:S06]  /*1300*/  HADD2.F32 R22, -RZ, R2.H0_H0 ;  /* 0x20000002ff167230 */ /* 0x004fcc0000004100 */
[----:B------:R-:W2:Y:S02]  /*1310*/  F2I.S64.TRUNC R22, R22 ;  /* 0x0000001600167311 */ /* 0x000ea4000020d900 */
[----:B--2---:R-:W-:Y:S05]  /*1320*/  BRA `(.L_x_40937) ;  /* 0x0000000800a07947 */ /* 0x004fea0003800000 */
.L_x_40942:
[----:B------:R-:W2:Y:S02]  /*1330*/  LDG.E.64 R2, desc[UR36][R2.64] ;  /* 0x0000002402027981 */ /* 0x000ea4000c1e1b00 */
[----:B--2---:R2:W3:Y:S02]  /*1340*/  F2I.S64.F64.TRUNC R22, R2 ;  /* 0x0000000200167311 */ /* 0x0044e4000030d900 */
[----:B--23--:R-:W-:Y:S05]  /*1350*/  BRA `(.L_x_40937) ;  /* 0x0000000800947947 */ /* 0x00cfea0003800000 */
.L_x_40932:
        /* <DEDUP_REMOVED lines=13> */
.L_x_40946:
[----:B------:R-:W2:Y:S02]  /*1430*/  LDG.E.64 R2, desc[UR36][R2.64] ;  /* 0x0000002402027981 */ /* 0x000ea4000c1e1b00 */
[----:B--2---:R0:W1:Y:S02]  /*1440*/  F2I.S64.F64.TRUNC R22, R2 ;  /* 0x0000000200167311 */ /* 0x004064000030d900 */
[----:B01----:R-:W-:Y:S05]  /*1450*/  BRA `(.L_x_40937) ;  /* 0x0000000800547947 */ /* 0x003fea0003800000 */
.L_x_40945:
        /* <DEDUP_REMOVED lines=26> */
.L_x_40948:
        /* <DEDUP_REMOVED lines=13> */
.L_x_40947:
[----:B------:R-:W2:Y:S02]  /*16d0*/  LDG.E.U16 R22, desc[UR36][R2.64] ;  /* 0x0000002402167981 */ /* 0x000ea4000c1e1500 */
[----:B--2---:R-:W-:-:S06]  /*16e0*/  IMAD.U32 R22, R22, 0x10000, RZ ;  /* 0x0001000016167824 */ /* 0x004fcc00078e00ff */
[----:B------:R-:W0:Y:S02]  /*16f0*/  F2I.S64.TRUNC R22, R22 ;  /* 0x0000001600167311 */ /* 0x000e24000020d900 */
[----:B0-----:R-:W-:Y:S05]  /*1700*/  BRA `(.L_x_40937) ;  /* 0x0000000400a87947 */ /* 0x001fea0003800000 */
.L_x_40944:
        /* <DEDUP_REMOVED lines=11> */
.L_x_40951:
        /* <DEDUP_REMOVED lines=21> */
.L_x_40955:
[----:B------:R-:W-:Y:S05]  /*1910*/  BSYNC.RECONVERGENT B1 ;  /* 0x0000000000017941 */ /* 0x000fea0003800200 */
.L_x_40954:
[----:B------:R-:W-:Y:S01]  /*1920*/  IMAD.SHL.U32 R0, R0, 0x100000, RZ ;  /* 0x0010000000007824 */ /* 0x000fe200078e00ff */
[----:B------:R-:W-:-:S04]  /*1930*/  LEA R2, R2, 0x3b800000, 0x17 ;  /* 0x3b80000002027811 */ /* 0x000fc800078eb8ff */
[----:B------:R-:W-:-:S07]  /*1940*/  LOP3.LUT R22, R2, R0, R7, 0xfe, !PT ;  /* 0x0000000002167212 */ /* 0x000fce00078efe07 */
.L_x_40953:
[----:B------:R-:W-:Y:S05]  /*1950*/  BSYNC.RECONVERGENT B0 ;  /* 0x0000000000007941 */ /* 0x000fea0003800200 */
.L_x_40952:
[----:B------:R-:W4:Y:S02]  /*1960*/  F2I.S64.TRUNC R22, R22 ;  /* 0x0000001600167311 */ /* 0x000f24000020d900 */
[----:B----4-:R-:W-:Y:S05]  /*1970*/  BRA `(.L_x_40937) ;  /* 0x00000004000c7947 */ /* 0x010fea0003800000 */
.L_x_40950:
        /* <DEDUP_REMOVED lines=21> */
.L_x_40959:
[----:B------:R-:W-:Y:S05]  /*1ad0*/  BSYNC.RECONVERGENT B1 ;  /* 0x0000000000017941 */ /* 0x000fea0003800200 */
.L_x_40958:
[----:B------:R-:W-:Y:S01]  /*1ae0*/  IMAD.SHL.U32 R0, R0, 0x200000, RZ ;  /* 0x0020000000007824 */ /* 0x000fe200078e00ff */
[----:B------:R-:W-:-:S04]  /*1af0*/  LEA R2, R2, 0x37800000, 0x17 ;  /* 0x3780000002027811 */ /* 0x000fc800078eb8ff */
[----:B------:R-:W-:-:S07]  /*1b00*/  LOP3.LUT R22, R2, R0, R7, 0xfe, !PT ;  /* 0x0000000002167212 */ /* 0x000fce00078efe07 */
.L_x_40957:
[----:B------:R-:W-:Y:S05]  /*1b10*/  BSYNC.RECONVERGENT B0 ;  /* 0x0000000000007941 */ /* 0x000fea0003800200 */
.L_x_40956:
[----:B------:R-:W4:Y:S02]  /*1b20*/  F2I.S64.TRUNC R22, R22 ;  /* 0x0000001600167311 */ /* 0x000f24000020d900 */
[----:B----4-:R-:W-:Y:S05]  /*1b30*/  BRA `(.L_x_40937) ;  /* 0x00000000009c7947 */ /* 0x010fea0003800000 */
.L_x_40949:
[----:B------:R-:W-:-:S09]  /*1b40*/  UISETP.NE.AND UP0, UPT, UR4, 0x1c, UPT ;  /* 0x0000001c0400788c */ /* 0x000fd2000bf05270 */
[----:B------:R-:W-:Y:S05]  /*1b50*/  BRA.U !UP0, `(.L_x_40960) ;  /* 0x00000001088c7547 */ /* 0x000fea000b800000 */
[----:B------:R-:W-:-:S09]  /*1b60*/  UISETP.NE.AND UP0, UPT, UR4, 0x1d, UPT ;  /* 0x0000001d0400788c */ /* 0x000fd2000bf05270 */
[----:B------:R-:W-:Y:S05]  /*1b70*/  BRA.U !UP0, `(.L_x_40961) ;  /* 0x00000001087c7547 */ /* 0x000fea000b800000 */
[----:B------:R-:W-:-:S09]  /*1b80*/  UISETP.NE.AND UP0, UPT, UR4, 0x2c, UPT ;  /* 0x0000002c0400788c */ /* 0x000fd2000bf05270 */
[----:B------:R-:W-:Y:S05]  /*1b90*/  BRA.U !UP0, `(.L_x_40962) ;  /* 0x0000000108487547 */ /* 0x000fea000b800000 */
.L_x_40936:
        /* <DEDUP_REMOVED lines=16> */
.L_x_40963:
[----:B------:R-:W-:Y:S01]  /*1ca0*/  CS2R R22, SRZ ;  /* 0x0000000000167805 */ /* 0x000fe2000001ff00 */
[----:B------:R-:W-:Y:S06]  /*1cb0*/  BRA `(.L_x_40937) ;  /* 0x00000000003c7947 */ /* 0x000fec0003800000 */
.L_x_40962:
        /* <DEDUP_REMOVED lines=8> */
.L_x_40965:
[----:B------:R-:W-:Y:S05]  /*1d40*/  BSYNC.RECONVERGENT B0 ;  /* 0x0000000000007941 */ /* 0x000fea0003800200 */
.L_x_40964:
[----:B------:R-:W2:Y:S02]  /*1d50*/  F2I.S64.TRUNC R22, R22 ;  /* 0x0000001600167311 */ /* 0x000ea4000020d900 */
[----:B--2---:R-:W-:Y:S05]  /*1d60*/  BRA `(.L_x_40937) ;  /* 0x0000000000107947 */ /* 0x004fea0003800000 */
.L_x_40961:
[----:B------:R2:W5:Y:S01]  /*1d70*/  LDG.E.64 R22, desc[UR36][R2.64] ;  /* 0x0000002402167981 */ /* 0x000562000c1e1b00 */
[----:B------:R-:W-:Y:S05]  /*1d80*/  BRA `(.L_x_40937) ;  /* 0x0000000000087947 */ /* 0x000fea0003800000 */
.L_x_40960:
[----:B------:R3:W5:Y:S01]  /*1d90*/  LDG.E R22, desc[UR36][R2.64] ;  /* 0x0000002402167981 */ /* 0x000762000c1e1900 */
[----:B------:R-:W-:-:S07]  /*1da0*/  IMAD.MOV.U32 R23, RZ, RZ, RZ ;  /* 0x000000ffff177224 */ /* 0x000fce00078e00ff */
.L_x_40937:
[----:B------:R-:W-:-:S07]  /*1db0*/  VIADD R35, R34, 0x80 ;  /* 0x0000008022237836 */ /* 0x000fce0000000000 */
.L_x_40897:
[----:B------:R-:W-:Y:S05]  /*1dc0*/  BSYNC.RECONVERGENT B6 ;  /* 0x0000000000067941 */ /* 0x000fea0003800200 */
.L_x_40896:
        /* <DEDUP_REMOVED lines=25> */
.L_x_40971:
[----:B------:R3:W5:Y:S01]  /*1f60*/  LDG.E.U8 R30, desc[UR36][R2.64] ;  /* 0x00000024021e7981 */ /* 0x000762000c1e1100 */
[----:B------:R-:W-:Y:S01]  /*1f70*/  IMAD.MOV.U32 R31, RZ, RZ, RZ ;  /* 0x000000ffff1f7224 */ /* 0x000fe200078e00ff */
[----:B------:R-:W-:Y:S06]  /*1f80*/  BRA `(.L_x_40973) ;  /* 0x0000000c00407947 */ /* 0x000fec0003800000 */
.L_x_40970:
        /* <DEDUP_REMOVED lines=8> */
.L_x_40975:
[----:B------:R-:W2:Y:S02]  /*2010*/  LDG.E R30, desc[UR36][R2.64] ;  /* 0x00000024021e7981 */ /* 0x000ea4000c1e1900 */
[----:B--2---:R-:W-:Y:S01]  /*2020*/  SHF.R.S32.HI R31, RZ, 0x1f, R30 ;  /* 0x0000001fff1f7819 */ /* 0x004fe2000001141e */
[----:B------:R-:W-:Y:S06]  /*2030*/  BRA `(.L_x_40973) ;  /* 0x0000000c00147947 */ /* 0x000fec0003800000 */
.L_x_40974:
[----:B------:R-:W2:Y:S02]  /*2040*/  LDG.E.S16 R30, desc[UR36][R2.64] ;  /* 0x00000024021e7981 */ /* 0x000ea4000c1e1700 */
[----:B--2---:R-:W-:Y:S01]  /*2050*/  SHF.R.S32.HI R31, RZ, 0x1f, R30 ;  /* 0x0000001fff1f7819 */ /* 0x004fe2000001141e */
[----:B------:R-:W-:Y:S06]  /*2060*/  BRA `(.L_x_40973) ;  /* 0x0000000c00087947 */ /* 0x000fec0003800000 */
.L_x_40969:
        /* <DEDUP_REMOVED lines=9> */
.L_x_40977:
[----:B------:R-:W2:Y:S02]  /*2100*/  LDG.E.U16 R2, desc[UR36][R2.64] ;  /* 0x0000002402027981 */ /* 0x000ea4000c1e1500 */
[----:B--2---:R-:W-:-:S06]  /*2110*/  HADD2.F32 R30, -RZ, R2.H0_H0 ;  /* 0x20000002ff1e7230 */ /* 0x004fcc0000004100 */
[----:B------:R-:W0:Y:S02]  /*2120*/  F2I.S64.TRUNC R30, R30 ;  /* 0x0000001e001e7311 */ /* 0x000e24000020d900 */
[----:B0-----:R-:W-:Y:S05]  /*2130*/  BRA `(.L_x_40973) ;  /* 0x0000000800d47947 */ /* 0x001fea0003800000 */
.L_x_40976:
        /* <DEDUP_REMOVED lines=9> */
.L_x_40979:
[----:B------:R-:W2:Y:S02]  /*21d0*/  LDG.E.U16 R2, desc[UR36][R2.64] ;  /* 0x0000002402027981 */ /* 0x000ea4000c1e1500 */
[----:B--2---:R-:W-:-:S06]  /*21e0*/  HADD2.F32 R30, -RZ, R2.H0_H0 ;  /* 0x20000002ff1e7230 */ /* 0x004fcc0000004100 */
[----:B------:R-:W0:Y:S02]  /*21f0*/  F2I.S64.TRUNC R30, R30 ;  /* 0x0000001e001e7311 */ /* 0x000e24000020d900 */
[----:B0-----:R-:W-:Y:S05]  /*2200*/  BRA `(.L_x_40973) ;  /* 0x0000000800a07947 */ /* 0x001fea0003800000 */
.L_x_40978:
[----:B------:R-:W2:Y:S02]  /*2210*/  LDG.E.64 R2, desc[UR36][R2.64] ;  /* 0x0000002402027981 */ /* 0x000ea4000c1e1b00 */
[----:B--2---:R0:W1:Y:S02]  /*2220*/  F2I.S64.F64.TRUNC R30, R2 ;  /* 0x00000002001e7311 */ /* 0x004064000030d900 */
[----:B01----:R-:W-:Y:S05]  /*2230*/  BRA `(.L_x_40973) ;  /* 0x0000000800947947 */ /* 0x003fea0003800000 */
.L_x_40968:
        /* <DEDUP_REMOVED lines=13> */
.L_x_40982:
[----:B------:R-:W2:Y:S02]  /*2310*/  LDG.E.64 R2, desc[UR36][R2.64] ;  /* 0x0000002402027981 */ /* 0x000ea4000c1e1b00 */
[----:B--2---:R0:W1:Y:S02]  /*2320*/  F2I.S64.F64.TRUNC R30, R2 ;  /* 0x00000002001e7311 */ /* 0x004064000030d900 */
[----:B01----:R-:W-:Y:S05]  /*2330*/  BRA `(.L_x_40973) ;  /* 0x0000000800547947 */ /* 0x003fea0003800000 */
.L_x_40981:
        /* <DEDUP_REMOVED lines=26> */
.L_x_40984:
        /* <DEDUP_REMOVED lines=13> */
.L_x_40983:
[----:B------:R-:W2:Y:S02]  /*25b0*/  LDG.E.U16 R30, desc[UR36][R2.64] ;  /* 0x00000024021e7981 */ /* 0x000ea4000c1e1500 */
[----:B--2---:R-:W-:-:S06]  /*25c0*/  IMAD.U32 R30, R30, 0x10000, RZ ;  /* 0x000100001e1e7824 */ /* 0x004fcc00078e00ff */
[----:B------:R-:W0:Y:S02]  /*25d0*/  F2I.S64.TRUNC R30, R30 ;  /* 0x0000001e001e7311 */ /* 0x000e24000020d900 */
[----:B0-----:R-:W-:Y:S05]  /*25e0*/  BRA `(.L_x_40973) ;  /* 0x0000000400a87947 */ /* 0x001fea0003800000 */
.L_x_40980:
        /* <DEDUP_REMOVED lines=11> */
.L_x_40987:
        /* <DEDUP_REMOVED lines=21> */
.L_x_40991:
[----:B------:R-:W-:Y:S05]  /*27f0*/  BSYNC.RECONVERGENT B1 ;  /* 0x0000000000017941 */ /* 0x000fea0003800200 */
.L_x_40990:
[----:B------:R-:W-:Y:S01]  /*2800*/  IMAD.SHL.U32 R0, R0, 0x100000, RZ ;  /* 0x0010000000007824 */ /* 0x000fe200078e00ff */
[----:B------:R-:W-:-:S04]  /*2810*/  LEA R2, R2, 0x3b800000, 0x17 ;  /* 0x3b80000002027811 */ /* 0x000fc800078eb8ff */
[----:B------:R-:W-:-:S07]  /*2820*/  LOP3.LUT R30, R2, R0, R7, 0xfe, !PT ;  /* 0x00000000021e7212 */ /* 0x000fce00078efe07 */
.L_x_40989:
[----:B------:R-:W-:Y:S05]  /*2830*/  BSYNC.RECONVERGENT B0 ;  /* 0x0000000000007941 */ /* 0x000fea0003800200 */
.L_x_40988:
[----:B------:R-:W2:Y:S02]  /*2840*/  F2I.S64.TRUNC R30, R30 ;  /* 0x0000001e001e7311 */ /* 0x000ea4000020d900 */
[----:B--2---:R-:W-:Y:S05]  /*2850*/  BRA `(.L_x_40973) ;  /* 0x00000004000c7947 */ /* 0x004fea0003800000 */
.L_x_40986:
        /* <DEDUP_REMOVED lines=21> */
.L_x_40995:
[----:B------:R-:W-:Y:S05]  /*29b0*/  BSYNC.RECONVERGENT B1 ;  /* 0x0000000000017941 */ /* 0x000fea0003800200 */
.L_x_40994:
[----:B------:R-:W-:Y:S01]  /*29c0*/  IMAD.SHL.U32 R0, R0, 0x200000, RZ ;  /* 0x0020000000007824 */ /* 0x000fe200078e00ff */
[----:B------:R-:W-:-:S04]  /*29d0*/  LEA R2, R2, 0x37800000, 0x17 ;  /* 0x3780000002027811 */ /* 0x000fc800078eb8ff */
[----:B------:R-:W-:-:S07]  /*29e0*/  LOP3.LUT R30, R2, R0, R7, 0xfe, !PT ;  /* 0x00000000021e7212 */ /* 0x000fce00078efe07 */
.L_x_40993:
[----:B------:R-:W-:Y:S05]  /*29f0*/  BSYNC.RECONVERGENT B0 ;  /* 0x0000000000007941 */ /* 0x000fea0003800200 */
.L_x_40992:
[----:B------:R-:W2:Y:S02]  /*2a00*/  F2I.S64.TRUNC R30, R30 ;  /* 0x0000001e001e7311 */ /* 0x000ea4000020d900 */
[----:B--2---:R-:W-:Y:S05]  /*2a10*/  BRA `(.L_x_40973) ;  /* 0x00000000009c7947 */ /* 0x004fea0003800000 */
.L_x_40985:
        /* <DEDUP_REMOVED lines=14> */
.L_x_40999:
[----:B------:R-:W-:Y:S05]  /*2b00*/  BSYNC.RECONVERGENT B0 ;  /* 0x0000000000007941 */ /* 0x000fea0003800200 */
.L_x_40998:
[----:B------:R-:W0:Y:S02]  /*2b10*/  F2I.S64.TRUNC R30, R30 ;  /* 0x0000001e001e7311 */ /* 0x000e24000020d900 */
[----:B0-----:R-:W-:Y:S05]  /*2b20*/  BRA `(.L_x_40973) ;  /* 0x0000000000587947 */ /* 0x001fea0003800000 */
.L_x_40972:
        /* <DEDUP_REMOVED lines=16> */
.L_x_41000:
[----:B------:R-:W-:Y:S01]  /*2c30*/  CS2R R30, SRZ ;  /* 0x00000000001e7805 */ /* 0x000fe2000001ff00 */
[----:B------:R-:W-:Y:S06]  /*2c40*/  BRA `(.L_x_40973) ;  /* 0x0000000000107947 */ /* 0x000fec0003800000 */
.L_x_40997:
[----:B------:R0:W5:Y:S01]  /*2c50*/  LDG.E.64 R30, desc[UR36][R2.64] ;  /* 0x00000024021e7981 */ /* 0x000162000c1e1b00 */
[----:B------:R-:W-:Y:S05]  /*2c60*/  BRA `(.L_x_40973) ;  /* 0x0000000000087947 */ /* 0x000fea0003800000 */
.L_x_40996:
[----:B------:R1:W5:Y:S01]  /*2c70*/  LDG.E R30, desc[UR36][R2.64] ;  /* 0x00000024021e7981 */ /* 0x000362000c1e1900 */
[----:B------:R-:W-:-:S07]  /*2c80*/  IMAD.MOV.U32 R31, RZ, RZ, RZ ;  /* 0x000000ffff1f7224 */ /* 0x000fce00078e00ff */
.L_x_40973:
        /* <DEDUP_REMOVED lines=19> */
.L_x_41004:
[----:B------:R3:W5:Y:S01]  /*2dc0*/  LDG.E.U8 R18, desc[UR36][R2.64] ;  /* 0x0000002402127981 */ /* 0x000762000c1e1100 */
[----:B------:R-:W-:Y:S01]  /*2dd0*/  IMAD.MOV.U32 R19, RZ, RZ, RZ ;  /* 0x000000ffff137224 */ /* 0x000fe200078e00ff */
[----:B------:R-:W-:Y:S06]  /*2de0*/  BRA `(.L_x_41006) ;  /* 0x0000000c00407947 */ /* 0x000fec0003800000 */
.L_x_41003:
        /* <DEDUP_REMOVED lines=8> */
.L_x_41008:
[----:B------:R-:W2:Y:S02]  /*2e70*/  LDG.E R18, desc[UR36][R2.64] ;  /* 0x0000002402127981 */ /* 0x000ea4000c1e1900 */
[----:B--2---:R-:W-:Y:S01]  /*2e80*/  SHF.R.S32.HI R19, RZ, 0x1f, R18 ;  /* 0x0000001fff137819 */ /* 0x004fe20000011412 */
[----:B------:R-:W-:Y:S06]  /*2e90*/  BRA `(.L_x_41006) ;  /* 0x0000000c00147947 */ /* 0x000fec0003800000 */
.L_x_41007:
[----:B------:R-:W2:Y:S02]  /*2ea0*/  LDG.E.S16 R18, desc[UR36][R2.64] ;  /* 0x0000002402127981 */ /* 0x000ea4000c1e1700 */
[----:B--2---:R-:W-:Y:S01]  /*2eb0*/  SHF.R.S32.HI R19, RZ, 0x1f, R18 ;  /* 0x0000001fff137819 */ /* 0x004fe20000011412 */
[----:B------:R-:W-:Y:S06]  /*2ec0*/  BRA `(.L_x_41006) ;  /* 0x0000000c00087947 */ /* 0x000fec0003800000 */
.L_x_41002:
        /* <DEDUP_REMOVED lines=9> */
.L_x_41010:
[----:B------:R-:W2:Y:S02]  /*2f60*/  LDG.E.U16 R2, desc[UR36][R2.64] ;  /* 0x0000002402027981 */ /* 0x000ea4000c1e1500 */
[----:B--2---:R-:W-:-:S06]  /*2f70*/  HADD2.F32 R18, -RZ, R2.H0_H0 ;  /* 0x20000002ff127230 */ /* 0x004fcc0000004100 */
[----:B------:R-:W3:Y:S02]  /*2f80*/  F2I.S64.TRUNC R18, R18 ;  /* 0x0000001200127311 */ /* 0x000ee4000020d900 */
[----:B---3--:R-:W-:Y:S05]  /*2f90*/  BRA `(.L_x_41006) ;  /* 0x0000000800d47947 */ /* 0x008fea0003800000 */
.L_x_41009:
        /* <DEDUP_REMOVED lines=9> */
.L_x_41012:
[----:B------:R-:W2:Y:S02]  /*3030*/  LDG.E.U16 R2, desc[UR36][R2.64] ;  /* 0x0000002402027981 */ /* 0x000ea4000c1e1500 */
[----:B--2---:R-:W-:-:S06]  /*3040*/  HADD2.F32 R18, -RZ, R2.H0_H0 ;  /* 0x20000002ff127230 */ /* 0x004fcc0000004100 */
[----:B------:R-:W3:Y:S02]  /*3050*/  F2I.S64.TRUNC R18, R18 ;  /* 0x0000001200127311 */ /* 0x000ee4000020d900 */
[----:B---3--:R-:W-:Y:S05]  /*3060*/  BRA `(.L_x_41006) ;  /* 0x0000000800a07947 */ /* 0x008fea0003800000 */
.L_x_41011:
[----:B------:R-:W2:Y:S02]  /*3070*/  LDG.E.64 R2, desc[UR36][R2.64] ;  /* 0x0000002402027981 */ /* 0x000ea4000c1e1b00 */
[----:B--2---:R3:W4:Y:S02]  /*3080*/  F2I.S64.F64.TRUNC R18, R2 ;  /* 0x0000000200127311 */ /* 0x004724000030d900 */
[----:B---34-:R-:W-:Y:S05]  /*3090*/  BRA `(.L_x_41006) ;  /* 0x0000000800947947 */ /* 0x018fea0003800000 */
.L_x_41001:
        /* <DEDUP_REMOVED lines=13> */
.L_x_41015:
[----:B------:R-:W2:Y:S02]  /*3170*/  LDG.E.64 R2, desc[UR36][R2.64] ;  /* 0x0000002402027981 */ /* 0x000ea4000c1e1b00 */
[----:B--2---:R3:W4:Y:S02]  /*3180*/  F2I.S64.F64.TRUNC R18, R2 ;  /* 0x0000000200127311 */ /* 0x004724000030d900 */
[----:B---34-:R-:W-:Y:S05]  /*3190*/  BRA `(.L_x_41006) ;  /* 0x0000000800547947 */ /* 0x018fea0003800000 */
.L_x_41014:
        /* <DEDUP_REMOVED lines=26> */
.L_x_41017:
        /* <DEDUP_REMOVED lines=13> */
.L_x_41016:
[----:B------:R-:W2:Y:S02]  /*3410*/  LDG.E.U16 R18, desc[UR36][R2.64] ;  /* 0x0000002402127981 */ /* 0x000ea4000c1e1500 */
[----:B--2---:R-:W-:-:S06]  /*3420*/  IMAD.U32 R18, R18, 0x10000, RZ ;  /* 0x0001000012127824 */ /* 0x004fcc00078e00ff */
[----:B------:R-:W3:Y:S02]  /*3430*/  F2I.S64.TRUNC R18, R18 ;  /* 0x0000001200127311 */ /* 0x000ee4000020d900 */
[----:B---3--:R-:W-:Y:S05]  /*3440*/  BRA `(.L_x_41006) ;  /* 0x0000000400a87947 */ /* 0x008fea0003800000 */
.L_x_41013:
        /* <DEDUP_REMOVED lines=11> */
.L_x_41020:
        /* <DEDUP_REMOVED lines=21> */
.L_x_41024:
[----:B------:R-:W-:Y:S05]  /*3650*/  BSYNC.RECONVERGENT B1 ;  /* 0x0000000000017941 */ /* 0x000fea0003800200 */
.L_x_41023:
[----:B------:R-:W-:Y:S01]  /*3660*/  IMAD.SHL.U32 R0, R0, 0x100000, RZ ;  /* 0x0010000000007824 */ /* 0x000fe200078e00ff */
[----:B------:R-:W-:-:S04]  /*3670*/  LEA R2, R2, 0x3b800000, 0x17 ;  /* 0x3b80000002027811 */ /* 0x000fc800078eb8ff */
[----:B------:R-:W-:-:S07]  /*3680*/  LOP3.LUT R18, R2, R0, R7, 0xfe, !PT ;  /* 0x0000000002127212 */ /* 0x000fce00078efe07 */
.L_x_41022:
[----:B------:R-:W-:Y:S05]  /*3690*/  BSYNC.RECONVERGENT B0 ;  /* 0x0000000000007941 */ /* 0x000fea0003800200 */
.L_x_41021:
[----:B------:R-:W0:Y:S02]  /*36a0*/  F2I.S64.TRUNC R18, R18 ;  /* 0x0000001200127311 */ /* 0x000e24000020d900 */
[----:B0-----:R-:W-:Y:S05]  /*36b0*/  BRA `(.L_x_41006) ;  /* 0x00000004000c7947 */ /* 0x001fea0003800000 */
.L_x_41019:
        /* <DEDUP_REMOVED lines=21> */
.L_x_41028:
[----:B------:R-:W-:Y:S05]  /*3810*/  BSYNC.RECONVERGENT B1 ;  /* 0x0000000000017941 */ /* 0x000fea0003800200 */
.L_x_41027:
[----:B------:R-:W-:Y:S01]  /*3820*/  IMAD.SHL.U32 R0, R0, 0x200000, RZ ;  /* 0x0020000000007824 */ /* 0x000fe200078e00ff */
[----:B------:R-:W-:-:S04]  /*3830*/  LEA R2, R2, 0x37800000, 0x17 ;  /* 0x3780000002027811 */ /* 0x000fc800078eb8ff */
[----:B------:R-:W-:-:S07]  /*3840*/  LOP3.LUT R18, R2, R0, R7, 0xfe, !PT ;  /* 0x0000000002127212 */ /* 0x000fce00078efe07 */
.L_x_41026:
[----:B------:R-:W-:Y:S05]  /*3850*/  BSYNC.RECONVERGENT B0 ;  /* 0x0000000000007941 */ /* 0x000fea0003800200 */
.L_x_41025:
[----:B------:R-:W0:Y:S02]  /*3860*/  F2I.S64.TRUNC R18, R18 ;  /* 0x0000001200127311 */ /* 0x000e24000020d900 */
[----:B0-----:R-:W-:Y:S05]  /*3870*/  BRA `(.L_x_41006) ;  /* 0x00000000009c7947 */ /* 0x001fea0003800000 */
.L_x_41018:
        /* <DEDUP_REMOVED lines=14> */
.L_x_41032:
[----:B------:R-:W-:Y:S05]  /*3960*/  BSYNC.RECONVERGENT B0 ;  /* 0x0000000000007941 */ /* 0x000fea0003800200 */
.L_x_41031:
[----:B------:R-:W1:Y:S02]  /*3970*/  F2I.S64.TRUNC R18, R18 ;  /* 0x0000001200127311 */ /* 0x000e64000020d900 */
[----:B-1----:R-:W-:Y:S05]  /*3980*/  BRA `(.L_x_41006) ;  /* 0x0000000000587947 */ /* 0x002fea0003800000 */
.L_x_41005:
        /* <DEDUP_REMOVED lines=16> */
.L_x_41033:
[----:B------:R-:W-:Y:S01]  /*3a90*/  CS2R R18, SRZ ;  /* 0x0000000000127805 */ /* 0x000fe2000001ff00 */
[----:B------:R-:W-:Y:S06]  /*3aa0*/  BRA `(.L_x_41006) ;  /* 0x0000000000107947 */ /* 0x000fec0003800000 */
.L_x_41030:
[----:B------:R1:W5:Y:S01]  /*3ab0*/  LDG.E.64 R18, desc[UR36][R2.64] ;  /* 0x0000002402127981 */ /* 0x000362000c1e1b00 */
[----:B------:R-:W-:Y:S05]  /*3ac0*/  BRA `(.L_x_41006) ;  /* 0x0000000000087947 */ /* 0x000fea0003800000 */
.L_x_41029:
[----:B------:R2:W5:Y:S01]  /*3ad0*/  LDG.E R18, desc[UR36][R2.64] ;  /* 0x0000002402127981 */ /* 0x000562000c1e1900 */
[----:B------:R-:W-:-:S07]  /*3ae0*/  IMAD.MOV.U32 R19, RZ, RZ, RZ ;  /* 0x000000ffff137224 */ /* 0x000fce00078e00ff */
.L_x_41006:
[----:B------:R-:W-:-:S07]  /*3af0*/  VIADD R35, R35, 0x80 ;  /* 0x0000008023237836 */ /* 0x000fce0000000000 */
.L_x_40967:
[----:B------:R-:W-:Y:S05]  /*3b00*/  BSYNC.RECONVERGENT B6 ;  /* 0x0000000000067941 */ /* 0x000fea0003800200 */
.L_x_40966:
        /* <DEDUP_REMOVED lines=25> */
.L_x_41039:
[----:B------:R3:W5:Y:S01]  /*3ca0*/  LDG.E.U8 R28, desc[UR36][R2.64] ;  /* 0x00000024021c7981 */ /* 0x000762000c1e1100 */
[----:B------:R-:W-:Y:S01]  /*3cb0*/  IMAD.MOV.U32 R29, RZ, RZ, RZ ;  /* 0x000000ffff1d7224 */ /* 0x000fe200078e00ff */
[----:B------:R-:W-:Y:S06]  /*3cc0*/  BRA `(.L_x_41041) ;  /* 0x0000000c00407947 */ /* 0x000fec0003800000 */
.L_x_41038:
        /* <DEDUP_REMOVED lines=8> */
.L_x_41043:
[----:B------:R-:W2:Y:S02]  /*3d50*/  LDG.E R28, desc[UR36][R2.64] ;  /* 0x00000024021c7981 */ /* 0x000ea4000c1e1900 */
[----:B--2---:R-:W-:Y:S01]  /*3d60*/  SHF.R.S32.HI R29, RZ, 0x1f, R28 ;  /* 0x0000001fff1d7819 */ /* 0x004fe2000001141c */
[----:B------:R-:W-:Y:S06]  /*3d70*/  BRA `(.L_x_41041) ;  /* 0x0000000c00147947 */ /* 0x000fec0003800000 */
.L_x_41042:
[----:B------:R-:W2:Y:S02]  /*3d80*/  LDG.E.S16 R28, desc[UR36][R2.64] ;  /* 0x00000024021c7981 */ /* 0x000ea4000c1e1700 */
[----:B--2---:R-:W-:Y:S01]  /*3d90*/  SHF.R.S32.HI R29, RZ, 0x1f, R28 ;  /* 0x0000001fff1d7819 */ /* 0x004fe2000001141c */
[----:B------:R-:W-:Y:S06]  /*3da0*/  BRA `(.L_x_41041) ;  /* 0x0000000c00087947 */ /* 0x000fec0003800000 */
.L_x_41037:
        /* <DEDUP_REMOVED lines=9> */
.L_x_41045:
[----:B------:R-:W2:Y:S02]  /*3e40*/  LDG.E.U16 R2, desc[UR36][R2.64] ;  /* 0x0000002402027981 */ /* 0x000ea4000c1e1500 */
[----:B--2---:R-:W-:-:S06]  /*3e50*/  HADD2.F32 R28, -RZ, R2.H0_H0 ;  /* 0x20000002ff1c7230 */ /* 0x004fcc0000004100 */
[----:B------:R-:W0:Y:S02]  /*3e60*/  F2I.S64.TRUNC R28, R28 ;  /* 0x0000001c001c7311 */ /* 0x000e24000020d900 */
[----:B0-----:R-:W-:Y:S05]  /*3e70*/  BRA `(.L_x_41041) ;  /* 0x0000000800d47947 */ /* 0x001fea0003800000 */
.L_x_41044:
        /* <DEDUP_REMOVED lines=9> */
.L_x_41047:
[----:B------:R-:W2:Y:S02]  /*3f10*/  LDG.E.U16 R2, desc[UR36][R2.64] ;  /* 0x0000002402027981 */ /* 0x000ea4000c1e1500 */
[----:B--2---:R-:W-:-:S06]  /*3f20*/  HADD2.F32 R28, -RZ, R2.H0_H0 ;  /* 0x20000002ff1c7230 */ /* 0x004fcc0000004100 */
[----:B------:R-:W0:Y:S02]  /*3f30*/  F2I.S64.TRUNC R28, R28 ;  /* 0x0000001c001c7311 */ /* 0x000e24000020d900 */
[----:B0-----:R-:W-:Y:S05]  /*3f40*/  BRA `(.L_x_41041) ;  /* 0x0000000800a07947 */ /* 0x001fea0003800000 */
.L_x_41046:
[----:B------:R-:W2:Y:S02]  /*3f50*/  LDG.E.64 R2, desc[UR36][R2.64] ;  /* 0x0000002402027981 */ /* 0x000ea4000c1e1b00 */
[----:B--2---:R0:W1:Y:S02]  /*3f60*/  F2I.S64.F64.TRUNC R28, R2 ;  /* 0x00000002001c7311 */ /* 0x004064000030d900 */
[----:B01----:R-:W-:Y:S05]  /*3f70*/  BRA `(.L_x_41041) ;  /* 0x0000000800947947 */ /* 0x003fea0003800000 */
.L_x_41036:
        /* <DEDUP_REMOVED lines=13> */
.L_x_41050:
[----:B------:R-:W2:Y:S02]  /*4050*/  LDG.E.64 R2, desc[UR36][R2.64] ;  /* 0x0000002402027981 */ /* 0x000ea4000c1e1b00 */
[----:B--2---:R0:W1:Y:S02]  /*4060*/  F2I.S64.F64.TRUNC R28, R2 ;  /* 0x00000002001c7311 */ /* 0x004064000030d900 */
[----:B01----:R-:W-:Y:S05]  /*4070*/  BRA `(.L_x_41041) ;  /* 0x0000000800547947 */ /* 0x003fea0003800000 */
.L_x_41049:
        /* <DEDUP_REMOVED lines=26> */
.L_x_41052:
        /* <DEDUP_REMOVED lines=13> */
.L_x_41051:
[----:B------:R-:W2:Y:S02]  /*42f0*/  LDG.E.U16 R28, desc[UR36][R2.64] ;  /* 0x00000024021c7981 */ /* 0x000ea4000c1e1500 */
[----:B--2---:R-:W-:-:S06]  /*4300*/  IMAD.U32 R28, R28, 0x10000, RZ ;  /* 0x000100001c1c7824 */ /* 0x004fcc00078e00ff */
[----:B------:R-:W0:Y:S02]  /*4310*/  F2I.S64.TRUNC R28, R28 ;  /* 0x0000001c001c7311 */ /* 0x000e24000020d900 */
[----:B0-----:R-:W-:Y:S05]  /*4320*/  BRA `(.L_x_41041) ;  /* 0x0000000400a87947 */ /* 0x001fea0003800000 */
.L_x_41048:
        /* <DEDUP_REMOVED lines=11> */
.L_x_41055:
        /* <DEDUP_REMOVED lines=21> */
.L_x_41059:
[----:B------:R-:W-:Y:S05]  /*4530*/  BSYNC.RECONVERGENT B1 ;  /* 0x0000000000017941 */ /* 0x000fea0003800200 */
.L_x_41058:
[----:B------:R-:W-:Y:S01]  /*4540*/  IMAD.SHL.U32 R0, R0, 0x100000, RZ ;  /* 0x0010000000007824 */ /* 0x000fe200078e00ff */
[----:B------:R-:W-:-:S04]  /*4550*/  LEA R2, R2, 0x3b800000, 0x17 ;  /* 0x3b80000002027811 */ /* 0x000fc800078eb8ff */
[----:B------:R-:W-:-:S07]  /*4560*/  LOP3.LUT R28, R2, R0, R7, 0xfe, !PT ;  /* 0x00000000021c7212 */ /* 0x000fce00078efe07 */
.L_x_41057:
[----:B------:R-:W-:Y:S05]  /*4570*/  BSYNC.RECONVERGENT B0 ;  /* 0x0000000000007941 */ /* 0x000fea0003800200 */
.L_x_41056:
[----:B------:R-:W0:Y:S02]  /*4580*/  F2I.S64.TRUNC R28, R28 ;  /* 0x0000001c001c7311 */ /* 0x000e24000020d900 */
[----:B0-----:R-:W-:Y:S05]  /*4590*/  BRA `(.L_x_41041) ;  /* 0x00000004000c7947 */ /* 0x001fea0003800000 */
.L_x_41054:
        /* <DEDUP_REMOVED lines=21> */
.L_x_41063:
[----:B------:R-:W-:Y:S05]  /*46f0*/  BSYNC.RECONVERGENT B1 ;  /* 0x0000000000017941 */ /* 0x000fea0003800200 */
.L_x_41062:
[----:B------:R-:W-:Y:S01]  /*4700*/  IMAD.SHL.U32 R0, R0, 0x200000, RZ ;  /* 0x0020000000007824 */ /* 0x000fe200078e00ff */
[----:B------:R-:W-:-:S04]  /*4710*/  LEA R2, R2, 0x37800000, 0x17 ;  /* 0x3780000002027811 */ /* 0x000fc800078eb8ff */
[----:B------:R-:W-:-:S07]  /*4720*/  LOP3.LUT R28, R2, R0, R7, 0xfe, !PT ;  /* 0x00000000021c7212 */ /* 0x000fce00078efe07 */
.L_x_41061:
[----:B------:R-:W-:Y:S05]  /*4730*/  BSYNC.RECONVERGENT B0 ;  /* 0x0000000000007941 */ /* 0x000fea0003800200 */
.L_x_41060:
[----:B------:R-:W1:Y:S02]  /*4740*/  F2I.S64.TRUNC R28, R28 ;  /* 0x0000001c001c7311 */ /* 0x000e64000020d900 */
[----:B-1----:R-:W-:Y:S05]  /*4750*/  BRA `(.L_x_41041) ;  /* 0x00000000009c7947 */ /* 0x002fea0003800000 */
.L_x_41053:
        /* <DEDUP_REMOVED lines=14> */
.L_x_41067:
[----:B------:R-:W-:Y:S05]  /*4840*/  BSYNC.RECONVERGENT B0 ;  /* 0x0000000000007941 */ /* 0x000fea0003800200 */
.L_x_41066:
[----:B------:R-:W1:Y:S02]  /*4850*/  F2I.S64.TRUNC R28, R28 ;  /* 0x0000001c001c7311 */ /* 0x000e64000020d900 */
[----:B-1----:R-:W-:Y:S05]  /*4860*/  BRA `(.L_x_41041) ;  /* 0x0000000000587947 */ /* 0x002fea0003800000 */
.L_x_41040:
        /* <DEDUP_REMOVED lines=16> */
.L_x_41068:
[----:B------:R-:W-:Y:S01]  /*4970*/  CS2R R28, SRZ ;  /* 0x00000000001c7805 */ /* 0x000fe2000001ff00 */
[----:B------:R-:W-:Y:S06]  /*4980*/  BRA `(.L_x_41041) ;  /* 0x0000000000107947 */ /* 0x000fec0003800000 */
.L_x_41065:
[----:B------:R1:W5:Y:S01]  /*4990*/  LDG.E.64 R28, desc[UR36][R2.64] ;  /* 0x00000024021c7981 */ /* 0x000362000c1e1b00 */
[----:B------:R-:W-:Y:S05]  /*49a0*/  BRA `(.L_x_41041) ;  /* 0x0000000000087947 */ /* 0x000fea0003800000 */
.L_x_41064:
[----:B------:R2:W5:Y:S01]  /*49b0*/  LDG.E R28, desc[UR36][R2.64] ;  /* 0x00000024021c7981 */ /* 0x000562000c1e1900 */
[----:B------:R-:W-:-:S07]  /*49c0*/  IMAD.MOV.U32 R29, RZ, RZ, RZ ;  /* 0x000000ffff1d7224 */ /* 0x000fce00078e00ff */
.L_x_41041:
        /* <DEDUP_REMOVED lines=19> */
.L_x_41072:
[----:B------:R4:W5:Y:S01]  /*4b00*/  LDG.E.U8 R16, desc[UR36][R2.64] ;  /* 0x0000002402107981 */ /* 0x000962000c1e1100 */
[----:B------:R-:W-:Y:S01]  /*4b10*/  IMAD.MOV.U32 R17, RZ, RZ, RZ ;  /* 0x000000ffff117224 */ /* 0x000fe200078e00ff */
[----:B------:R-:W-:Y:S06]  /*4b20*/  BRA `(.L_x_41074) ;  /* 0x0000000c00407947 */ /* 0x000fec0003800000 */
.L_x_41071:
        /* <DEDUP_REMOVED lines=8> */
.L_x_41076:
[----:B------:R-:W2:Y:S02]  /*4bb0*/  LDG.E R16, desc[UR36][R2.64] ;  /* 0x0000002402107981 */ /* 0x000ea4000c1e1900 */
[----:B--2---:R-:W-:Y:S01]  /*4bc0*/  SHF.R.S32.HI R17, RZ, 0x1f, R16 ;  /* 0x0000001fff117819 */ /* 0x004fe20000011410 */
[----:B------:R-:W-:Y:S06]  /*4bd0*/  BRA `(.L_x_41074) ;  /* 0x0000000c00147947 */ /* 0x000fec0003800000 */
.L_x_41075:
[----:B------:R-:W2:Y:S02]  /*4be0*/  LDG.E.S16 R16, desc[UR36][R2.64] ;  /* 0x0000002402107981 */ /* 0x000ea4000c1e1700 */
[----:B--2---:R-:W-:Y:S01]  /*4bf0*/  SHF.R.S32.HI R17, RZ, 0x1f, R16 ;  /* 0x0000001fff117819 */ /* 0x004fe20000011410 */
[----:B------:R-:W-:Y:S06]  /*4c00*/  BRA `(.L_x_41074) ;  /* 0x0000000c00087947 */ /* 0x000fec0003800000 */
.L_x_41070:
        /* <DEDUP_REMOVED lines=9> */
.L_x_41078:
[----:B------:R-:W2:Y:S02]  /*4ca0*/  LDG.E.U16 R2, desc[UR36][R2.64] ;  /* 0x0000002402027981 */ /* 0x000ea4000c1e1500 */
[----:B--2---:R-:W-:-:S06]  /*4cb0*/  HADD2.F32 R16, -RZ, R2.H0_H0 ;  /* 0x20000002ff107230 */ /* 0x004fcc0000004100 */
[----:B------:R-:W0:Y:S02]  /*4cc0*/  F2I.S64.TRUNC R16, R16 ;  /* 0x0000001000107311 */ /* 0x000e24000020d900 */
[----:B0-----:R-:W-:Y:S05]  /*4cd0*/  BRA `(.L_x_41074) ;  /* 0x0000000800d47947 */ /* 0x001fea0003800000 */
.L_x_41077:
        /* <DEDUP_REMOVED lines=9> */
.L_x_41080:
[----:B------:R-:W2:Y:S02]  /*4d70*/  LDG.E.U16 R2, desc[UR36][R2.64] ;  /* 0x0000002402027981 */ /* 0x000ea4000c1e1500 */
[----:B--2---:R-:W-:-:S06]  /*4d80*/  HADD2.F32 R16, -RZ, R2.H0_H0 ;  /* 0x20000002ff107230 */ /* 0x004fcc0000004100 */
[----:B------:R-:W0:Y:S02]  /*4d90*/  F2I.S64.TRUNC R16, R16 ;  /* 0x0000001000107311 */ /* 0x000e24000020d900 */
[----:B0-----:R-:W-:Y:S05]  /*4da0*/  BRA `(.L_x_41074) ;  /* 0x0000000800a07947 */ /* 0x001fea0003800000 */
.L_x_41079:
[----:B------:R-:W2:Y:S02]  /*4db0*/  LDG.E.64 R2, desc[UR36][R2.64] ;  /* 0x0000002402027981 */ /* 0x000ea4000c1e1b00 */
[----:B--2---:R0:W1:Y:S02]  /*4dc0*/  F2I.S64.F64.TRUNC R16, R2 ;  /* 0x0000000200107311 */ /* 0x004064000030d900 */
[----:B01----:R-:W-:Y:S05]  /*4dd0*/  BRA `(.L_x_41074) ;  /* 0x0000000800947947 */ /* 0x003fea0003800000 */
.L_x_41069:
        /* <DEDUP_REMOVED lines=13> */
.L_x_41083:
[----:B------:R-:W2:Y:S02]  /*4eb0*/  LDG.E.64 R2, desc[UR36][R2.64] ;  /* 0x0000002402027981 */ /* 0x000ea4000c1e1b00 */
[----:B--2---:R3:W4:Y:S02]  /*4ec0*/  F2I.S64.F64.TRUNC R16, R2 ;  /* 0x0000000200107311 */ /* 0x004724000030d900 */
[----:B---34-:R-:W-:Y:S05]  /*4ed0*/  BRA `(.L_x_41074) ;  /* 0x0000000800547947 */ /* 0x018fea0003800000 */
.L_x_41082:
        /* <DEDUP_REMOVED lines=26> */
.L_x_41085:
        /* <DEDUP_REMOVED lines=13> */
.L_x_41084:
[----:B------:R-:W2:Y:S02]  /*5150*/  LDG.E.U16 R16, desc[UR36][R2.64] ;  /* 0x0000002402107981 */ /* 0x000ea4000c1e1500 */
[----:B--2---:R-:W-:-:S06]  /*5160*/  IMAD.U32 R16, R16, 0x10000, RZ ;  /* 0x0001000010107824 */ /* 0x004fcc00078e00ff */
[----:B------:R-:W3:Y:S02]  /*5170*/  F2I.S64.TRUNC R16, R16 ;  /* 0x0000001000107311 */ /* 0x000ee4000020d900 */
[----:B---3--:R-:W-:Y:S05]  /*5180*/  BRA `(.L_x_41074) ;  /* 0x0000000400a87947 */ /* 0x008fea0003800000 */
.L_x_41081:
        /* <DEDUP_REMOVED lines=11> */
.L_x_41088:
        /* <DEDUP_REMOVED lines=21> */
.L_x_41092:
[----:B------:R-:W-:Y:S05]  /*5390*/  BSYNC.RECONVERGENT B1 ;  /* 0x0000000000017941 */ /* 0x000fea0003800200 */
.L_x_41091:
[----:B------:R-:W-:Y:S01]  /*53a0*/  IMAD.SHL.U32 R0, R0, 0x100000, RZ ;  /* 0x0010000000007824 */ /* 0x000fe200078e00ff */
[----:B------:R-:W-:-:S04]  /*53b0*/  LEA R2, R2, 0x3b800000, 0x17 ;  /* 0x3b80000002027811 */ /* 0x000fc800078eb8ff */
[----:B------:R-:W-:-:S07]  /*53c0*/  LOP3.LUT R16, R2, R0, R7, 0xfe, !PT ;  /* 0x0000000002107212 */ /* 0x000fce00078efe07 */
.L_x_41090:
[----:B------:R-:W-:Y:S05]  /*53d0*/  BSYNC.RECONVERGENT B0 ;  /* 0x0000000000007941 */ /* 0x000fea0003800200 */
.L_x_41089:
[----:B------:R-:W1:Y:S02]  /*53e0*/  F2I.S64.TRUNC R16, R16 ;  /* 0x0000001000107311 */ /* 0x000e64000020d900 */
[----:B-1----:R-:W-:Y:S05]  /*53f0*/  BRA `(.L_x_41074) ;  /* 0x00000004000c7947 */ /* 0x002fea0003800000 */
.L_x_41087:
        /* <DEDUP_REMOVED lines=21> */
.L_x_41096:
[----:B------:R-:W-:Y:S05]  /*5550*/  BSYNC.RECONVERGENT B1 ;  /* 0x0000000000017941 */ /* 0x000fea0003800200 */
.L_x_41095:
[----:B------:R-:W-:Y:S01]  /*5560*/  IMAD.SHL.U32 R0, R0, 0x200000, RZ ;  /* 0x0020000000007824 */ /* 0x000fe200078e00ff */
[----:B------:R-:W-:-:S04]  /*5570*/  LEA R2, R2, 0x37800000, 0x17 ;  /* 0x3780000002027811 */ /* 0x000fc800078eb8ff */
[----:B------:R-:W-:-:S07]  /*5580*/  LOP3.LUT R16, R2, R0, R7, 0xfe, !PT ;  /* 0x0000000002107212 */ /* 0x000fce00078efe07 */
.L_x_41094:
[----:B------:R-:W-:Y:S05]  /*5590*/  BSYNC.RECONVERGENT B0 ;  /* 0x0000000000007941 */ /* 0x000fea0003800200 */
.L_x_41093:
[----:B------:R-:W1:Y:S02]  /*55a0*/  F2I.S64.TRUNC R16, R16 ;  /* 0x0000001000107311 */ /* 0x000e64000020d900 */
[----:B-1----:R-:W-:Y:S05]  /*55b0*/  BRA `(.L_x_41074) ;  /* 0x00000000009c7947 */ /* 0x002fea0003800000 */
.L_x_41086:
        /* <DEDUP_REMOVED lines=14> */
.L_x_41100:
[----:B------:R-:W-:Y:S05]  /*56a0*/  BSYNC.RECONVERGENT B0 ;  /* 0x0000000000007941 */ /* 0x000fea0003800200 */
.L_x_41099:
[----:B------:R-:W2:Y:S02]  /*56b0*/  F2I.S64.TRUNC R16, R16 ;  /* 0x0000001000107311 */ /* 0x000ea4000020d900 */
[----:B--2---:R-:W-:Y:S05]  /*56c0*/  BRA `(.L_x_41074) ;  /* 0x0000000000587947 */ /* 0x004fea0003800000 */
.L_x_41073:
        /* <DEDUP_REMOVED lines=16> */
.L_x_41101:
[----:B------:R-:W-:Y:S01]  /*57d0*/  CS2R R16, SRZ ;  /* 0x0000000000107805 */ /* 0x000fe2000001ff00 */
[----:B------:R-:W-:Y:S06]  /*57e0*/  BRA `(.L_x_41074) ;  /* 0x0000000000107947 */ /* 0x000fec0003800000 */
.L_x_41098:
[----:B------:R1:W5:Y:S01]  /*57f0*/  LDG.E.64 R16, desc[UR36][R2.64] ;  /* 0x0000002402107981 */ /* 0x000362000c1e1b00 */
[----:B------:R-:W-:Y:S05]  /*5800*/  BRA `(.L_x_41074) ;  /* 0x0000000000087947 */ /* 0x000fea0003800000 */
.L_x_41097:
[----:B------:R2:W5:Y:S01]  /*5810*/  LDG.E R16, desc[UR36][R2.64] ;  /* 0x0000002402107981 */ /* 0x000562000c1e1900 */
[----:B------:R-:W-:-:S07]  /*5820*/  IMAD.MOV.U32 R17, RZ, RZ, RZ ;  /* 0x000000ffff117224 */ /* 0x000fce00078e00ff */
.L_x_41074:
[----:B------:R-:W-:-:S07]  /*5830*/  VIADD R35, R35, 0x80 ;  /* 0x0000008023237836 */ /* 0x000fce0000000000 */
.L_x_41035:
[----:B------:R-:W-:Y:S05]  /*5840*/  BSYNC.RECONVERGENT B6 ;  /* 0x0000000000067941 */ /* 0x000fea0003800200 */
.L_x_41034:
        /* <DEDUP_REMOVED lines=25> */
.L_x_41107:
[----:B------:R0:W5:Y:S01]  /*59e0*/  LDG.E.U8 R26, desc[UR36][R2.64] ;  /* 0x00000024021a7981 */ /* 0x000162000c1e1100 */
[----:B------:R-:W-:Y:S01]  /*59f0*/  IMAD.MOV.U32 R27, RZ, RZ, RZ ;  /* 0x000000ffff1b7224 */ /* 0x000fe200078e00ff */
[----:B------:R-:W-:Y:S06]  /*5a00*/  BRA `(.L_x_41109) ;  /* 0x0000000c00407947 */ /* 0x000fec0003800000 */
.L_x_41106:
        /* <DEDUP_REMOVED lines=8> */
.L_x_41111:
[----:B------:R-:W2:Y:S02]  /*5a90*/  LDG.E R26, desc[UR36][R2.64] ;  /* 0x00000024021a7981 */ /* 0x000ea4000c1e1900 */
[----:B--2---:R-:W-:Y:S01]  /*5aa0*/  SHF.R.S32.HI R27, RZ, 0x1f, R26 ;  /* 0x0000001fff1b7819 */ /* 0x004fe2000001141a */
[----:B------:R-:W-:Y:S06]  /*5ab0*/  BRA `(.L_x_41109) ;  /* 0x0000000c00147947 */ /* 0x000fec0003800000 */
.L_x_41110:
[----:B------:R-:W2:Y:S02]  /*5ac0*/  LDG.E.S16 R26, desc[UR36][R2.64] ;  /* 0x00000024021a7981 */ /* 0x000ea4000c1e1700 */
[----:B--2---:R-:W-:Y:S01]  /*5ad0*/  SHF.R.S32.HI R27, RZ, 0x1f, R26 ;  /* 0x0000001fff1b7819 */ /* 0x004fe2000001141a */
[----:B------:R-:W-:Y:S06]  /*5ae0*/  BRA `(.L_x_41109) ;  /* 0x0000000c00087947 */ /* 0x000fec0003800000 */
.L_x_41105:
        /* <DEDUP_REMOVED lines=9> */
.L_x_41113:
[----:B------:R-:W2:Y:S02]  /*5b80*/  LDG.E.U16 R2, desc[UR36][R2.64] ;  /* 0x0000002402027981 */ /* 0x000ea4000c1e1500 */
[----:B--2---:R-:W-:-:S06]  /*5b90*/  HADD2.F32 R26, -RZ, R2.H0_H0 ;  /* 0x20000002ff1a7230 */ /* 0x004fcc0000004100 */
[----:B------:R-:W2:Y:S02]  /*5ba0*/  F2I.S64.TRUNC R26, R26 ;  /* 0x0000001a001a7311 */ /* 0x000ea4000020d900 */
[----:B--2---:R-:W-:Y:S05]  /*5bb0*/  BRA `(.L_x_41109) ;  /* 0x0000000800d47947 */ /* 0x004fea0003800000 */
.L_x_41112:
        /* <DEDUP_REMOVED lines=9> */
.L_x_41115:
[----:B------:R-:W2:Y:S02]  /*5c50*/  LDG.E.U16 R2, desc[UR36][R2.64] ;  /* 0x0000002402027981 */ /* 0x000ea4000c1e1500 */
[----:B--2---:R-:W-:-:S06]  /*5c60*/  HADD2.F32 R26, -RZ, R2.H0_H0 ;  /* 0x20000002ff1a7230 */ /* 0x004fcc0000004100 */
[----:B------:R-:W2:Y:S02]  /*5c70*/  F2I.S64.TRUNC R26, R26 ;  /* 0x0000001a001a7311 */ /* 0x000ea4000020d900 */
[----:B--2---:R-:W-:Y:S05]  /*5c80*/  BRA `(.L_x_41109) ;  /* 0x0000000800a07947 */ /* 0x004fea0003800000 */
.L_x_41114:
[----:B------:R-:W2:Y:S02]  /*5c90*/  LDG.E.64 R2, desc[UR36][R2.64] ;  /* 0x0000002402027981 */ /* 0x000ea4000c1e1b00 */
[----:B--2---:R2:W3:Y:S02]  /*5ca0*/  F2I.S64.F64.TRUNC R26, R2 ;  /* 0x00000002001a7311 */ /* 0x0044e4000030d900 */
[----:B--23--:R-:W-:Y:S05]  /*5cb0*/  BRA `(.L_x_41109) ;  /* 0x0000000800947947 */ /* 0x00cfea0003800000 */
.L_x_41104:
        /* <DEDUP_REMOVED lines=13> */
.L_x_41118:
[----:B------:R-:W2:Y:S02]  /*5d90*/  LDG.E.64 R2, desc[UR36][R2.64] ;  /* 0x0000002402027981 */ /* 0x000ea4000c1e1b00 */
[----:B--2---:R2:W3:Y:S02]  /*5da0*/  F2I.S64.F64.TRUNC R26, R2 ;  /* 0x00000002001a7311 */ /* 0x0044e4000030d900 */
[----:B--23--:R-:W-:Y:S05]  /*5db0*/  BRA `(.L_x_41109) ;  /* 0x0000000800547947 */ /* 0x00cfea0003800000 */
.L_x_41117:
        /* <DEDUP_REMOVED lines=26> */
.L_x_41120:
        /* <DEDUP_REMOVED lines=13> */
.L_x_41119:
[----:B------:R-:W2:Y:S02]  /*6030*/  LDG.E.U16 R26, desc[UR36][R2.64] ;  /* 0x00000024021a7981 */ /* 0x000ea4000c1e1500 */
[----:B--2---:R-:W-:-:S06]  /*6040*/  IMAD.U32 R26, R26, 0x10000, RZ ;  /* 0x000100001a1a7824 */ /* 0x004fcc00078e00ff */
[----:B------:R-:W2:Y:S02]  /*6050*/  F2I.S64.TRUNC R26, R26 ;  /* 0x0000001a001a7311 */ /* 0x000ea4000020d900 */
[----:B--2---:R-:W-:Y:S05]  /*6060*/  BRA `(.L_x_41109) ;  /* 0x0000000400a87947 */ /* 0x004fea0003800000 */
.L_x_41116:
        /* <DEDUP_REMOVED lines=11> */
.L_x_41123:
        /* <DEDUP_REMOVED lines=21> */
.L_x_41127:
[----:B------:R-:W-:Y:S05]  /*6270*/  BSYNC.RECONVERGENT B1 ;  /* 0x0000000000017941 */ /* 0x000fea0003800200 */
.L_x_41126:
[----:B------:R-:W-:Y:S01]  /*6280*/  IMAD.SHL.U32 R0, R0, 0x100000, RZ ;  /* 0x0010000000007824 */ /* 0x000fe200078e00ff */
[----:B------:R-:W-:-:S04]  /*6290*/  LEA R2, R2, 0x3b800000, 0x17 ;  /* 0x3b80000002027811 */ /* 0x000fc800078eb8ff */
[----:B------:R-:W-:-:S07]  /*62a0*/  LOP3.LUT R26, R2, R0, R7, 0xfe, !PT ;  /* 0x00000000021a7212 */ /* 0x000fce00078efe07 */
.L_x_41125:
[----:B------:R-:W-:Y:S05]  /*62b0*/  BSYNC.RECONVERGENT B0 ;  /* 0x0000000000007941 */ /* 0x000fea0003800200 */
.L_x_41124:
[----:B------:R-:W4:Y:S02]  /*62c0*/  F2I.S64.TRUNC R26, R26 ;  /* 0x0000001a001a7311 */ /* 0x000f24000020d900 */
[----:B----4-:R-:W-:Y:S05]  /*62d0*/  BRA `(.L_x_41109) ;  /* 0x00000004000c7947 */ /* 0x010fea0003800000 */
.L_x_41122:
        /* <DEDUP_REMOVED lines=21> */
.L_x_41131:
[----:B------:R-:W-:Y:S05]  /*6430*/  BSYNC.RECONVERGENT B1 ;  /* 0x0000000000017941 */ /* 0x000fea0003800200 */
.L_x_41130:
[----:B------:R-:W-:Y:S01]  /*6440*/  IMAD.SHL.U32 R0, R0, 0x200000, RZ ;  /* 0x0020000000007824 */ /* 0x000fe200078e00ff */
[----:B------:R-:W-:-:S04]  /*6450*/  LEA R2, R2, 0x37800000, 0x17 ;  /* 0x3780000002027811 */ /* 0x000fc800078eb8ff */
[----:B------:R-:W-:-:S07]  /*6460*/  LOP3.LUT R26, R2, R0, R7, 0xfe, !PT ;  /* 0x00000000021a7212 */ /* 0x000fce00078efe07 */
.L_x_41129:
[----:B------:R-:W-:Y:S05]  /*6470*/  BSYNC.RECONVERGENT B0 ;  /* 0x0000000000007941 */ /* 0x000fea0003800200 */
.L_x_41128:
[----:B------:R-:W0:Y:S02]  /*6480*/  F2I.S64.TRUNC R26, R26 ;  /* 0x0000001a001a7311 */ /* 0x000e24000020d900 */
[----:B0-----:R-:W-:Y:S05]  /*6490*/  BRA `(.L_x_41109) ;  /* 0x00000000009c7947 */ /* 0x001fea0003800000 */
.L_x_41121:
        /* <DEDUP_REMOVED lines=14> */
.L_x_41135:
[----:B------:R-:W-:Y:S05]  /*6580*/  BSYNC.RECONVERGENT B0 ;  /* 0x0000000000007941 */ /* 0x000fea0003800200 */
.L_x_41134:
[----:B------:R-:W2:Y:S02]  /*6590*/  F2I.S64.TRUNC R26, R26 ;  /* 0x0000001a001a7311 */ /* 0x000ea4000020d900 */
[----:B--2---:R-:W-:Y:S05]  /*65a0*/  BRA `(.L_x_41109) ;  /* 0x0000000000587947 */ /* 0x004fea0003800000 */
.L_x_41108:
        /* <DEDUP_REMOVED lines=16> */
.L_x_41136:
[----:B------:R-:W-:Y:S01]  /*66b0*/  CS2R R26, SRZ ;  /* 0x00000000001a7805 */ /* 0x000fe2000001ff00 */
[----:B------:R-:W-:Y:S06]  /*66c0*/  BRA `(.L_x_41109) ;  /* 0x0000000000107947 */ /* 0x000fec0003800000 */
.L_x_41133:
[----:B------:R2:W5:Y:S01]  /*66d0*/  LDG.E.64 R26, desc[UR36][R2.64] ;  /* 0x00000024021a7981 */ /* 0x000562000c1e1b00 */
[----:B------:R-:W-:Y:S05]  /*66e0*/  BRA `(.L_x_41109) ;  /* 0x0000000000087947 */ /* 0x000fea0003800000 */
.L_x_41132:
[----:B------:R3:W5:Y:S01]  /*66f0*/  LDG.E R26, desc[UR36][R2.64] ;  /* 0x00000024021a7981 */ /* 0x000762000c1e1900 */
[----:B------:R-:W-:-:S07]  /*6700*/  IMAD.MOV.U32 R27, RZ, RZ, RZ ;  /* 0x000000ffff1b7224 */ /* 0x000fce00078e00ff */
.L_x_41109:
        /* <DEDUP_REMOVED lines=19> */
.L_x_41140:
[----:B------:R0:W5:Y:S01]  /*6840*/  LDG.E.U8 R24, desc[UR36][R2.64] ;  /* 0x0000002402187981 */ /* 0x000162000c1e1100 */
[----:B------:R-:W-:Y:S01]  /*6850*/  IMAD.MOV.U32 R25, RZ, RZ, RZ ;  /* 0x000000ffff197224 */ /* 0x000fe200078e00ff */
[----:B------:R-:W-:Y:S06]  /*6860*/  BRA `(.L_x_41103) ;  /* 0x0000000c003c7947 */ /* 0x000fec0003800000 */
.L_x_41139:
        /* <DEDUP_REMOVED lines=8> */
.L_x_41143:
[----:B------:R-:W2:Y:S02]  /*68f0*/  LDG.E R24, desc[UR36][R2.64] ;  /* 0x0000002402187981 */ /* 0x000ea4000c1e1900 */
[----:B--2---:R-:W-:Y:S01]  /*6900*/  SHF.R.S32.HI R25, RZ, 0x1f, R24 ;  /* 0x0000001fff197819 */ /* 0x004fe20000011418 */
[----:B------:R-:W-:Y:S06]  /*6910*/  BRA `(.L_x_41103) ;  /* 0x0000000c00107947 */ /* 0x000fec0003800000 */
.L_x_41142:
[----:B------:R-:W2:Y:S02]  /*6920*/  LDG.E.S16 R24, desc[UR36][R2.64] ;  /* 0x0000002402187981 */ /* 0x000ea4000c1e1700 */
[----:B--2---:R-:W-:Y:S01]  /*6930*/  SHF.R.S32.HI R25, RZ, 0x1f, R24 ;  /* 0x0000001fff197819 */ /* 0x004fe20000011418 */
[----:B------:R-:W-:Y:S06]  /*6940*/  BRA `(.L_x_41103) ;  /* 0x0000000c00047947 */ /* 0x000fec0003800000 */
.L_x_41138:
        /* <DEDUP_REMOVED lines=9> */
.L_x_41145:
[----:B------:R-:W2:Y:S02]  /*69e0*/  LDG.E.U16 R2, desc[UR36][R2.64] ;  /* 0x0000002402027981 */ /* 0x000ea4000c1e1500 */
[----:B--2---:R-:W-:-:S06]  /*69f0*/  HADD2.F32 R24, -RZ, R2.H0_H0 ;  /* 0x20000002ff187230 */ /* 0x004fcc0000004100 */
[----:B------:R-:W0:Y:S02]  /*6a00*/  F2I.S64.TRUNC R24, R24 ;  /* 0x0000001800187311 */ /* 0x000e24000020d900 */
[----:B0-----:R-:W-:Y:S05]  /*6a10*/  BRA `(.L_x_41103) ;  /* 0x0000000800d07947 */ /* 0x001fea0003800000 */
.L_x_41144:
        /* <DEDUP_REMOVED lines=9> */
.L_x_41147:
[----:B------:R-:W2:Y:S02]  /*6ab0*/  LDG.E.U16 R2, desc[UR36][R2.64] ;  /* 0x0000002402027981 */ /* 0x000ea4000c1e1500 */
[----:B--2---:R-:W-:-:S06]  /*6ac0*/  HADD2.F32 R24, -RZ, R2.H0_H0 ;  /* 0x20000002ff187230 */ /* 0x004fcc0000004100 */
[----:B------:R-:W0:Y:S02]  /*6ad0*/  F2I.S64.TRUNC R24, R24 ;  /* 0x0000001800187311 */ /* 0x000e24000020d900 */
[----:B0-----:R-:W-:Y:S05]  /*6ae0*/  BRA `(.L_x_41103) ;  /* 0x00000008009c7947 */ /* 0x001fea0003800000 */
.L_x_41146:
[----:B------:R-:W2:Y:S02]  /*6af0*/  LDG.E.64 R2, desc[UR36][R2.64] ;  /* 0x0000002402027981 */ /* 0x000ea4000c1e1b00 */
[----:B--2---:R0:W1:Y:S02]  /*6b00*/  F2I.S64.F64.TRUNC R24, R2 ;  /* 0x0000000200187311 */ /* 0x004064000030d900 */
[----:B01----:R-:W-:Y:S05]  /*6b10*/  BRA `(.L_x_41103) ;  /* 0x0000000800907947 */ /* 0x003fea0003800000 */
.L_x_41137:
        /* <DEDUP_REMOVED lines=13> */
.L_x_41150:
[----:B------:R-:W2:Y:S02]  /*6bf0*/  LDG.E.64 R2, desc[UR36][R2.64] ;  /* 0x0000002402027981 */ /* 0x000ea4000c1e1b00 */
[----:B--2---:R0:W1:Y:S02]  /*6c00*/  F2I.S64.F64.TRUNC R24, R2 ;  /* 0x0000000200187311 */ /* 0x004064000030d900 */
[----:B01----:R-:W-:Y:S05]  /*6c10*/  BRA `(.L_x_41103) ;  /* 0x0000000800507947 */ /* 0x003fea0003800000 */
.L_x_41149:
        /* <DEDUP_REMOVED lines=26> */
.L_x_41152:
        /* <DEDUP_REMOVED lines=13> */
.L_x_41151:
[----:B------:R-:W2:Y:S02]  /*6e90*/  LDG.E.U16 R24, desc[UR36][R2.64] ;  /* 0x0000002402187981 */ /* 0x000ea4000c1e1500 */
[----:B--2---:R-:W-:-:S06]  /*6ea0*/  IMAD.U32 R24, R24, 0x10000, RZ ;  /* 0x0001000018187824 */ /* 0x004fcc00078e00ff */
[----:B------:R-:W0:Y:S02]  /*6eb0*/  F2I.S64.TRUNC R24, R24 ;  /* 0x0000001800187311 */ /* 0x000e24000020d900 */
[----:B0-----:R-:W-:Y:S05]  /*6ec0*/  BRA `(.L_x_41103) ;  /* 0x0000000400a47947 */ /* 0x001fea0003800000 */
.L_x_41148:
        /* <DEDUP_REMOVED lines=11> */
.L_x_41155:
        /* <DEDUP_REMOVED lines=21> */
.L_x_41159:
[----:B------:R-:W-:Y:S05]  /*70d0*/  BSYNC.RECONVERGENT B1 ;  /* 0x0000000000017941 */ /* 0x000fea0003800200 */
.L_x_41158:
[----:B------:R-:W-:Y:S01]  /*70e0*/  IMAD.SHL.U32 R0, R0, 0x100000, RZ ;  /* 0x0010000000007824 */ /* 0x000fe200078e00ff */
[----:B------:R-:W-:-:S04]  /*70f0*/  LEA R2, R2, 0x3b800000, 0x17 ;  /* 0x3b80000002027811 */ /* 0x000fc800078eb8ff */
[----:B------:R-:W-:-:S07]  /*7100*/  LOP3.LUT R24, R2, R0, R7, 0xfe, !PT ;  /* 0x0000000002187212 */ /* 0x000fce00078efe07 */
.L_x_41157:
[----:B------:R-:W-:Y:S05]  /*7110*/  BSYNC.RECONVERGENT B0 ;  /* 0x0000000000007941 */ /* 0x000fea0003800200 */
.L_x_41156:
[----:B------:R-:W0:Y:S02]  /*7120*/  F2I.S64.TRUNC R24, R24 ;  /* 0x0000001800187311 */ /* 0x000e24000020d900 */
[----:B0-----:R-:W-:Y:S05]  /*7130*/  BRA `(.L_x_41103) ;  /* 0x0000000400087947 */ /* 0x001fea0003800000 */
.L_x_41154:
        /* <DEDUP_REMOVED lines=21> */
.L_x_41163:
[----:B------:R-:W-:Y:S05]  /*7290*/  BSYNC.RECONVERGENT B1 ;  /* 0x0000000000017941 */ /* 0x000fea0003800200 */
.L_x_41162:
[----:B------:R-:W-:Y:S01]  /*72a0*/  IMAD.SHL.U32 R0, R0, 0x200000, RZ ;  /* 0x0020000000007824 */ /* 0x000fe200078e00ff */
[----:B------:R-:W-:-:S04]  /*72b0*/  LEA R2, R2, 0x37800000, 0x17 ;  /* 0x3780000002027811 */ /* 0x000fc800078eb8ff */
[----:B------:R-:W-:-:S07]  /*72c0*/  LOP3.LUT R24, R2, R0, R7, 0xfe, !PT ;  /* 0x0000000002187212 */ /* 0x000fce00078efe07 */
.L_x_41161:
[----:B------:R-:W-:Y:S05]  /*72d0*/  BSYNC.RECONVERGENT B0 ;  /* 0x0000000000007941 */ /* 0x000fea0003800200 */
.L_x_41160:
[----:B------:R-:W0:Y:S02]  /*72e0*/  F2I.S64.TRUNC R24, R24 ;  /* 0x0000001800187311 */ /* 0x000e24000020d900 */
[----:B0-----:R-:W-:Y:S05]  /*72f0*/  BRA `(.L_x_41103) ;  /* 0x0000000000987947 */ /* 0x001fea0003800000 */
.L_x_41153:
        /* <DEDUP_REMOVED lines=14> */
.L_x_41167:
[----:B------:R-:W-:Y:S05]  /*73e0*/  BSYNC.RECONVERGENT B0 ;  /* 0x0000000000007941 */ /* 0x000fea0003800200 */
.L_x_41166:
[----:B------:R-:W0:Y:S02]  /*73f0*/  F2I.S64.TRUNC R24, R24 ;  /* 0x0000001800187311 */ /* 0x000e24000020d900 */
[----:B0-----:R-:W-:Y:S05]  /*7400*/  BRA `(.L_x_41103) ;  /* 0x0000000000547947 */ /* 0x001fea0003800000 */
.L_x_41141:
        /* <DEDUP_REMOVED lines=16> */
.L_x_41168:
[----:B------:R-:W-:Y:S05]  /*7510*/  BRA `(.L_x_41103) ;  /* 0x0000000000107947 */ /* 0x000fea0003800000 */
.L_x_41165:
[----:B------:R0:W5:Y:S01]  /*7520*/  LDG.E.64 R24, desc[UR36][R2.64] ;  /* 0x0000002402187981 */ /* 0x000162000c1e1b00 */
[----:B------:R-:W-:Y:S05]  /*7530*/  BRA `(.L_x_41103) ;  /* 0x0000000000087947 */ /* 0x000fea0003800000 */
.L_x_41164:
[----:B------:R0:W5:Y:S01]  /*7540*/  LDG.E R24, desc[UR36][R2.64] ;  /* 0x0000002402187981 */ /* 0x000162000c1e1900 */
[----:B------:R-:W-:-:S07]  /*7550*/  IMAD.MOV.U32 R25, RZ, RZ, RZ ;  /* 0x000000ffff197224 */ /* 0x000fce00078e00ff */
.L_x_41103:
[----:B------:R-:W-:Y:S05]  /*7560*/  BSYNC.RECONVERGENT B6 ;  /* 0x0000000000067941 */ /* 0x000fea0003800200 */
.L_x_41102:
[----:B------:R-:W-:Y:S01]  /*7570*/  ISETP.GE.AND P0, PT, R34, R36, PT ;  /* 0x000000242200720c */ /* 0x000fe20003f06270 */
[----:B------:R-:W-:-:S12]  /*7580*/  BSSY.RECONVERGENT B0, `(.L_x_41169) ;  /* 0x000002f000007945 */ /* 0x000fd80003800200 */
[----:B------:R-:W-:Y:S05]  /*7590*/  @P0 BRA `(.L_x_41170) ;  /* 0x0000000000b40947 */ /* 0x000fea0003800000 */
        /* <DEDUP_REMOVED lines=12> */
[----:B------:R-:W-:-:S04]  /*7660*/  IMAD.HI.U32 R3, R3, R5, R2 ;  /* 0x0000000503037227 */ /* 0x000fc800078e0002 */
[----:B------:R-:W-:Y:S02]  /*7670*/  IMAD.MOV.U32 R5, RZ, RZ, RZ ;  /* 0x000000ffff057224 */ /* 0x000fe400078e00ff */
        /* <DEDUP_REMOVED lines=9> */
.L_x_41172:
[----:B------:R-:W-:Y:S01]  /*7710*/  IMAD.MOV.U32 R0, RZ, RZ, R32 ;  /* 0x000000ffff007224 */ /* 0x000fe200078e0020 */
[----:B------:R-:W-:Y:S01]  /*7720*/  MOV R15, 0x7770 ;  /* 0x00007770000f7802 */ /* 0x000fe20000000f00 */
[----:B------:R-:W-:Y:S02]  /*7730*/  IMAD.MOV.U32 R14, RZ, RZ, R33 ;  /* 0x000000ffff0e7224 */ /* 0x000fe400078e0021 */
[----:B------:R-:W-:Y:S02]  /*7740*/  IMAD.MOV.U32 R13, RZ, RZ, R22 ;  /* 0x000000ffff0d7224 */ /* 0x000fe400078e0016 */
[----:B------:R-:W-:-:S07]  /*7750*/  IMAD.MOV.U32 R12, RZ, RZ, R23 ;  /* 0x000000ffff0c7224 */ /* 0x000fce00078e0017 */
[----:B01234-:R-:W-:Y:S05]  /*7760*/  CALL.REL.NOINC `($__internal_55_$__cuda_sm20_rem_s64) ;  /* 0x0000004400587944 */ /* 0x01ffea0003c00000 */
[----:B------:R-:W-:Y:S02]  /*7770*/  IMAD.MOV.U32 R4, RZ, RZ, R0 ;  /* 0x000000ffff047224 */ /* 0x000fe400078e0000 */
[----:B------:R-:W-:-:S07]  /*7780*/  IMAD.MOV.U32 R5, RZ, RZ, R9 ;  /* 0x000000ffff057224 */ /* 0x000fce00078e0009 */
.L_x_41173:
[----:B------:R-:W-:Y:S05]  /*7790*/  BSYNC.RECONVERGENT B1 ;  /* 0x0000000000017941 */ /* 0x000fea0003800200 */
.L_x_41171:
[----:B------:R-:W-:Y:S02]  /*77a0*/  LOP3.LUT R0, R4, R22, RZ, 0x3c, !PT ;  /* 0x0000001604007212 */ /* 0x000fe400078e3cff */
[C---:B------:R-:W-:Y:S02]  /*77b0*/  LOP3.LUT R2, R5.reuse, R23, RZ, 0x3c, !PT ;  /* 0x0000001705027212 */ /* 0x040fe400078e3cff */
[----:B------:R-:W-:Y:S02]  /*77c0*/  ISETP.GT.U32.AND P0, PT, R0, -0x1, PT ;  /* 0xffffffff0000780c */ /* 0x000fe40003f04070 */
[----:B------:R-:W-:Y:S02]  /*77d0*/  ISETP.NE.U32.AND P1, PT, R4, RZ, PT ;  /* 0x000000ff0400720c */ /* 0x000fe40003f25070 */
[----:B------:R-:W-:Y:S02]  /*77e0*/  ISETP.GT.AND.EX P0, PT, R2, -0x1, PT, P0 ;  /* 0xffffffff0200780c */ /* 0x000fe40003f04300 */
[----:B------:R-:W-:-:S02]  /*77f0*/  ISETP.NE.AND.EX P1, PT, R5, RZ, PT, P1 ;  /* 0x000000ff0500720c */ /* 0x000fc40003f25310 */
[----:B------:R-:W-:Y:S02]  /*7800*/  SEL R3, R22, RZ, !P0 ;  /* 0x000000ff16037207 */ /* 0x000fe40004000000 */
[----:B------:R-:W-:Y:S02]  /*7810*/  SEL R22, R23, RZ, !P0 ;  /* 0x000000ff17167207 */ /* 0x000fe40004000000 */
[----:B------:R-:W-:-:S04]  /*7820*/  SEL R3, R3, RZ, P1 ;  /* 0x000000ff03037207 */ /* 0x000fc80000800000 */
[----:B------:R-:W-:Y:S02]  /*7830*/  IADD3 R3, P0, PT, R4, R3, RZ ;  /* 0x0000000304037210 */ /* 0x000fe40007f1e0ff */
[----:B------:R-:W-:-:S05]  /*7840*/  SEL R4, R22, RZ, P1 ;  /* 0x000000ff16047207 */ /* 0x000fca0000800000 */
[----:B------:R-:W-:Y:S02]  /*7850*/  IMAD.X R5, R5, 0x1, R4, P0 ;  /* 0x0000000105057824 */ /* 0x000fe400000e0604 */
[----:B------:R-:W-:-:S07]  /*7860*/  IMAD.MOV.U32 R4, RZ, RZ, R3 ;  /* 0x000000ffff047224 */ /* 0x000fce00078e0003 */
.L_x_41170:
[----:B------:R-:W-:Y:S05]  /*7870*/  BSYNC.RECONVERGENT B0 ;  /* 0x0000000000007941 */ /* 0x000fea0003800200 */
.L_x_41169:
[----:B01234-:R-:W-:Y:S01]  /*7880*/  VIADD R2, R34, 0x80 ;  /* 0x0000008022027836 */ /* 0x01ffe20000000000 */
[----:B------:R-:W-:Y:S04]  /*7890*/  BSSY.RECONVERGENT B0, `(.L_x_41174) ;  /* 0x000002f000007945 */ /* 0x000fe80003800200 */
[----:B------:R-:W-:-:S13]  /*78a0*/  ISETP.GE.AND P0, PT, R2, R36, PT ;  /* 0x000000240200720c */ /* 0x000fda0003f06270 */
[----:B------:R-:W-:Y:S05]  /*78b0*/  @P0 BRA `(.L_x_41175) ;  /* 0x0000000000b00947 */ /* 0x000fea0003800000 */
[----:B-----5:R-:W-:Y:S01]  /*78c0*/  LOP3.LUT R0, R31, R19, RZ, 0xfc, !PT ;  /* 0x000000131f007212 */ /* 0x020fe200078efcff */
[----:B------:R-:W-:Y:S03]  /*78d0*/  BSSY.RECONVERGENT B1, `(.L_x_41176) ;  /* 0x000001e000017945 */ /* 0x000fe60003800200 */
        /* <DEDUP_REMOVED lines=21> */
.L_x_41177:
[----:B------:R-:W-:Y:S01]  /*7a30*/  IMAD.MOV.U32 R0, RZ, RZ, R30 ;  /* 0x000000ffff007224 */ /* 0x000fe200078e001e */
[----:B------:R-:W-:Y:S01]  /*7a40*/  MOV R15, 0x7a90 ;  /* 0x00007a90000f7802 */ /* 0x000fe20000000f00 */
[----:B------:R-:W-:Y:S02]  /*7a50*/  IMAD.MOV.U32 R14, RZ, RZ, R31 ;  /* 0x000000ffff0e7224 */ /* 0x000fe400078e001f */
[----:B------:R-:W-:Y:S02]  /*7a60*/  IMAD.MOV.U32 R13, RZ, RZ, R18 ;  /* 0x000000ffff0d7224 */ /* 0x000fe400078e0012 */
[----:B------:R-:W-:-:S07]  /*7a70*/  IMAD.MOV.U32 R12, RZ, RZ, R19 ;  /* 0x000000ffff0c7224 */ /* 0x000fce00078e0013 */
[----:B------:R-:W-:Y:S05]  /*7a80*/  CALL.REL.NOINC `($__internal_55_$__cuda_sm20_rem_s64) ;  /* 0x0000004000907944 */ /* 0x000fea0003c00000 */
[----:B------:R-:W-:Y:S02]  /*7a90*/  IMAD.MOV.U32 R22, RZ, RZ, R0 ;  /* 0x000000ffff167224 */ /* 0x000fe400078e0000 */
[----:B------:R-:W-:-:S07]  /*7aa0*/  IMAD.MOV.U32 R23, RZ, RZ, R9 ;  /* 0x000000ffff177224 */ /* 0x000fce00078e0009 */
.L_x_41178:
[----:B------:R-:W-:Y:S05]  /*7ab0*/  BSYNC.RECONVERGENT B1 ;  /* 0x0000000000017941 */ /* 0x000fea0003800200 */
.L_x_41176:
        /* <DEDUP_REMOVED lines=11> */
[----:B------:R-:W-:-:S07]  /*7b70*/  IMAD.X R23, R23, 0x1, R7, P0 ;  /* 0x0000000117177824 */ /* 0x000fce00000e0607 */
.L_x_41175:
[----:B------:R-:W-:Y:S05]  /*7b80*/  BSYNC.RECONVERGENT B0 ;  /* 0x0000000000007941 */ /* 0x000fea0003800200 */
.L_x_41174:
[----:B------:R-:W-:Y:S01]  /*7b90*/  VIADD R7, R34, 0x100 ;  /* 0x0000010022077836 */ /* 0x000fe20000000000 */
        /* <DEDUP_REMOVED lines=26> */
.L_x_41182:
        /* <DEDUP_REMOVED lines=8> */
.L_x_41183:
[----:B------:R-:W-:Y:S05]  /*7dc0*/  BSYNC.RECONVERGENT B1 ;  /* 0x0000000000017941 */ /* 0x000fea0003800200 */
.L_x_41181:
        /* <DEDUP_REMOVED lines=12> */
.L_x_41180:
[----:B------:R-:W-:Y:S05]  /*7e90*/  BSYNC.RECONVERGENT B0 ;  /* 0x0000000000007941 */ /* 0x000fea0003800200 */
.L_x_41179:
        /* <DEDUP_REMOVED lines=27> */
.L_x_41187:
        /* <DEDUP_REMOVED lines=8> */
.L_x_41188:
[----:B------:R-:W-:Y:S05]  /*80d0*/  BSYNC.RECONVERGENT B1 ;  /* 0x0000000000017941 */ /* 0x000fea0003800200 */
.L_x_41186:
        /* <DEDUP_REMOVED lines=12> */
.L_x_41185:
[----:B------:R-:W-:Y:S05]  /*81a0*/  BSYNC.RECONVERGENT B0 ;  /* 0x0000000000007941 */ /* 0x000fea0003800200 */
.L_x_41184:
[----:B-----5:R-:W0:Y:S01]  /*81b0*/  LDC.U8 R24, c[0x0][0x3b0] ;  /* 0x0000ec00ff187b82 */ /* 0x020e220000000000 */
        /* <DEDUP_REMOVED lines=25> */
.L_x_41195:
[----:B------:R0:W-:Y:S01]  /*8350*/  STG.E.U8 desc[UR36][R8.64], R3 ;  /* 0x0000000308007986 */ /* 0x0001e2000c101124 */
[----:B------:R-:W-:Y:S01]  /*8360*/  IMAD.MOV.U32 R34, RZ, RZ, R2 ;  /* 0x000000ffff227224 */ /* 0x000fe200078e0002 */
[----:B------:R-:W-:Y:S06]  /*8370*/  BRA `(.L_x_41197) ;  /* 0x0000000c00807947 */ /* 0x000fec0003800000 */
.L_x_41194:
        /* <DEDUP_REMOVED lines=9> */
.L_x_41199:
[----:B------:R0:W-:Y:S01]  /*8410*/  STG.E desc[UR36][R8.64], R3 ;  /* 0x0000000308007986 */ /* 0x0001e2000c101924 */
[----:B------:R-:W-:Y:S01]  /*8420*/  IMAD.MOV.U32 R34, RZ, RZ, R2 ;  /* 0x000000ffff227224 */ /* 0x000fe200078e0002 */
[----:B------:R-:W-:Y:S06]  /*8430*/  BRA `(.L_x_41197) ;  /* 0x0000000c00507947 */ /* 0x000fec0003800000 */
.L_x_41198:
[----:B------:R0:W-:Y:S01]  /*8440*/  STG.E.U16 desc[UR36][R8.64], R3 ;  /* 0x0000000308007986 */ /* 0x0001e2000c101524 */
[----:B------:R-:W-:Y:S01]  /*8450*/  IMAD.MOV.U32 R34, RZ, RZ, R2 ;  /* 0x000000ffff227224 */ /* 0x000fe200078e0002 */
[----:B------:R-:W-:Y:S06]  /*8460*/  BRA `(.L_x_41197) ;  /* 0x0000000c00447947 */ /* 0x000fec0003800000 */
.L_x_41193:
[----:B------:R-:W-:-:S13]  /*8470*/  ISETP.GT.AND P0, PT, R0, 0x6, PT ;  /* 0x000000060000780c */ /* 0x000fda0003f04270 */
[----:B------:R-:W-:Y:S05]  /*8480*/  @P0 BRA `(.L_x_41200) ;  /* 0x0000000000340947 */ /* 0x000fea0003800000 */
[----:B------:R-:W-:-:S13]  /*8490*/  ISETP.NE.AND P0, PT, R0, 0x5, PT ;  /* 0x000000050000780c */ /* 0x000fda0003f05270 */
[----:B------:R-:W-:Y:S05]  /*84a0*/  @!P0 BRA `(.L_x_41201) ;  /* 0x0000000000188947 */ /* 0x000fea0003800000 */
[----:B------:R-:W-:-:S13]  /*84b0*/  ISETP.NE.AND P0, PT, R0, 0x6, PT ;  /* 0x000000060000780c */ /* 0x000fda0003f05270 */
[----:B------:R-:W-:Y:S05]  /*84c0*/  @P0 BRA `(.L_x_41196) ;  /* 0x00000008008c0947 */ /* 0x000fea0003800000 */
[----:B------:R-:W0:Y:S01]  /*84d0*/  I2F.S64 R5, R4 ;  /* 0x0000000400057312 */ /* 0x000e220000301400 */
[----:B------:R-:W-:Y:S01]  /*84e0*/  IMAD.MOV.U32 R34, RZ, RZ, R2 ;  /* 0x000000ffff227224 */ /* 0x000fe200078e0002 */
[----:B0-----:R0:W-:Y:S01]  /*84f0*/  STG.E desc[UR36][R8.64], R5 ;  /* 0x0000000508007986 */ /* 0x0011e2000c101924 */
[----:B------:R-:W-:Y:S05]  /*8500*/  BRA `(.L_x_41197) ;  /* 0x0000000c001c7947 */ /* 0x000fea0003800000 */
.L_x_41201:
[----:B------:R-:W0:Y:S01]  /*8510*/  I2F.S64 R0, R4 ;  /* 0x0000000400007312 */ /* 0x000e220000301400 */
[----:B------:R-:W-:Y:S01]  /*8520*/  IMAD.MOV.U32 R34, RZ, RZ, R2 ;  /* 0x000000ffff227224 */ /* 0x000fe200078e0002 */
[----:B0-----:R-:W-:-:S05]  /*8530*/  F2FP.F16.F32.PACK_AB R0, RZ, R0 ;  /* 0x00000000ff00723e */ /* 0x001fca00000000ff */
[----:B------:R0:W-:Y:S01]  /*8540*/  STG.E.U16 desc[UR36][R8.64], R0 ;  /* 0x0000000008007986 */ /* 0x0001e2000c101524 */
[----:B------:R-:W-:Y:S05]  /*8550*/  BRA `(.L_x_41197) ;  /* 0x0000000c00087947 */ /* 0x000fea0003800000 */
.L_x_41200:
        /* <DEDUP_REMOVED lines=11> */
.L_x_41203:
[----:B------:R-:W0:Y:S01]  /*8610*/  I2F.S64 R4, R4 ;  /* 0x0000000400047312 */ /* 0x000e220000301400 */
[----:B------:R-:W-:Y:S01]  /*8620*/  IMAD.MOV.U32 R34, RZ, RZ, R2 ;  /* 0x000000ffff227224 */ /* 0x000fe200078e0002 */
[----:B0-----:R-:W-:-:S04]  /*8630*/  F2FP.F16.F32.PACK_AB R3, RZ, R4 ;  /* 0x00000004ff03723e */ /* 0x001fc800000000ff */
[----:B------:R-:W-:-:S05]  /*8640*/  PRMT R3, R3, 0x5410, RZ ;  /* 0x0000541003037816 */ /* 0x000fca00000000ff */
[----:B------:R0:W-:Y:S01]  /*8650*/  STG.E desc[UR36][R8.64], R3 ;  /* 0x0000000308007986 */ /* 0x0001e2000c101924 */
[----:B------:R-:W-:Y:S05]  /*8660*/  BRA `(.L_x_41197) ;  /* 0x0000000800c47947 */ /* 0x000fea0003800000 */
.L_x_41202:
[----:B------:R-:W0:Y:S01]  /*8670*/  I2F.F64.S64 R4, R4 ;  /* 0x0000000400047312 */ /* 0x000e220000301c00 */
[----:B------:R-:W-:Y:S01]  /*8680*/  IMAD.MOV.U32 R34, RZ, RZ, R2 ;  /* 0x000000ffff227224 */ /* 0x000fe200078e0002 */
[----:B0-----:R0:W-:Y:S01]  /*8690*/  STG.E.64 desc[UR36][R8.64], R4 ;  /* 0x0000000408007986 */ /* 0x0011e2000c101b24 */
[----:B------:R-:W-:Y:S05]  /*86a0*/  BRA `(.L_x_41197) ;  /* 0x0000000800b47947 */ /* 0x000fea0003800000 */
.L_x_41192:
        /* <DEDUP_REMOVED lines=14> */
.L_x_41206:
[----:B------:R-:W-:Y:S01]  /*8790*/  CS2R R6, SRZ ;  /* 0x0000000000067805 */ /* 0x000fe2000001ff00 */
[----:B------:R-:W0:Y:S01]  /*87a0*/  I2F.F64.S64 R4, R4 ;  /* 0x0000000400047312 */ /* 0x000e220000301c00 */
[----:B------:R-:W-:-:S03]  /*87b0*/  IMAD.MOV.U32 R34, RZ, RZ, R2 ;  /* 0x000000ffff227224 */ /* 0x000fc600078e0002 */
[----:B0-----:R0:W-:Y:S01]  /*87c0*/  STG.E.128 desc[UR36][R8.64], R4 ;  /* 0x0000000408007986 */ /* 0x0011e2000c101d24 */
[----:B------:R-:W-:Y:S05]  /*87d0*/  BRA `(.L_x_41197) ;  /* 0x0000000800687947 */ /* 0x000fea0003800000 */
.L_x_41205:
[----:B------:R-:W-:-:S13]  /*87e0*/  ISETP.NE.AND P0, PT, R0, 0xf, PT ;  /* 0x0000000f0000780c */ /* 0x000fda0003f05270 */
[----:B------:R-:W-:Y:S05]  /*87f0*/  @!P0 BRA `(.L_x_41207) ;  /* 0x0000000000a88947 */ /* 0x000fea0003800000 */
[----:B------:R-:W-:-:S13]  /*8800*/  ISETP.NE.AND P0, PT, R0, 0x17, PT ;  /* 0x000000170000780c */ /* 0x000fda0003f05270 */
[----:B------:R-:W-:Y:S05]  /*8810*/  @!P0 BRA `(.L_x_41208) ;  /* 0x0000000000508947 */ /* 0x000fea0003800000 */
[----:B------:R-:W-:-:S13]  /*8820*/  ISETP.NE.AND P0, PT, R0, 0x18, PT ;  /* 0x000000180000780c */ /* 0x000fda0003f05270 */
[----:B------:R-:W-:Y:S05]  /*8830*/  @P0 BRA `(.L_x_41196) ;  /* 0x0000000400b00947 */ /* 0x000fea0003800000 */
        /* <DEDUP_REMOVED lines=13> */
.L_x_41210:
[----:B------:R-:W-:Y:S05]  /*8910*/  BSYNC.RECONVERGENT B0 ;  /* 0x0000000000007941 */ /* 0x000fea0003800200 */
.L_x_41209:
[----:B------:R-:W-:Y:S01]  /*8920*/  LOP3.LUT R7, R0, 0x80, R7, 0xf8, !PT ;  /* 0x0000008000077812 */ /* 0x000fe200078ef807 */
[----:B------:R-:W-:-:S04]  /*8930*/  IMAD.MOV.U32 R34, RZ, RZ, R2 ;  /* 0x000000ffff227224 */ /* 0x000fc800078e0002 */
[----:B------:R0:W-:Y:S01]  /*8940*/  STG.E.U8 desc[UR36][R8.64], R7 ;  /* 0x0000000708007986 */ /* 0x0001e2000c101124 */
[----:B------:R-:W-:Y:S05]  /*8950*/  BRA `(.L_x_41197) ;  /* 0x0000000800087947 */ /* 0x000fea0003800000 */
.L_x_41208:
        /* <DEDUP_REMOVED lines=15> */
.L_x_41212:
[----:B------:R-:W-:Y:S05]  /*8a50*/  BSYNC.RECONVERGENT B0 ;  /* 0x0000000000007941 */ /* 0x000fea0003800200 */
.L_x_41211:
[----:B------:R-:W-:Y:S01]  /*8a60*/  LOP3.LUT R7, R0, 0x80, R7, 0xf8, !PT ;  /* 0x0000008000077812 */ /* 0x000fe200078ef807 */
[----:B------:R-:W-:-:S04]  /*8a70*/  IMAD.MOV.U32 R34, RZ, RZ, R2 ;  /* 0x000000ffff227224 */ /* 0x000fc800078e0002 */
[----:B------:R0:W-:Y:S01]  /*8a80*/  STG.E.U8 desc[UR36][R8.64], R7 ;  /* 0x0000000708007986 */ /* 0x0001e2000c101124 */
[----:B------:R-:W-:Y:S05]  /*8a90*/  BRA `(.L_x_41197) ;  /* 0x0000000400b87947 */ /* 0x000fea0003800000 */
.L_x_41207:
[----:B------:R-:W0:Y:S01]  /*8aa0*/  I2F.S64 R0, R4 ;  /* 0x0000000400007312 */ /* 0x000e220000301400 */
[----:B------:R-:W-:Y:S01]  /*8ab0*/  IMAD.MOV.U32 R34, RZ, RZ, R2 ;  /* 0x000000ffff227224 */ /* 0x000fe200078e0002 */
[----:B0-----:R-:W-:-:S05]  /*8ac0*/  F2FP.BF16.F32.PACK_AB R0, RZ, R0 ;  /* 0x00000000ff00723e */ /* 0x001fca00000010ff */
[----:B------:R0:W-:Y:S01]  /*8ad0*/  STG.E.U16 desc[UR36][R8.64], R0 ;  /* 0x0000000008007986 */ /* 0x0001e2000c101524 */
[----:B------:R-:W-:Y:S05]  /*8ae0*/  BRA `(.L_x_41197) ;  /* 0x0000000400a47947 */ /* 0x000fea0003800000 */
.L_x_41204:
        /* <DEDUP_REMOVED lines=11> */
.L_x_41215:
        /* <DEDUP_REMOVED lines=13> */
.L_x_41218:
[----:B------:R-:W-:-:S04]  /*8c70*/  SHF.R.U32.HI R0, RZ, 0x14, R5 ;  /* 0x00000014ff007819 */ /* 0x000fc80000011605 */
[----:B------:R-:W-:-:S04]  /*8c80*/  LOP3.LUT R0, R0, 0x1, RZ, 0xc0, !PT ;  /* 0x0000000100007812 */ /* 0x000fc800078ec0ff */
[----:B------:R-:W-:-:S04]  /*8c90*/  IADD3 R0, PT, PT, R5, 0x487ffff, R0 ;  /* 0x0487ffff05007810 */ /* 0x000fc80007ffe000 */
[----:B------:R-:W-:-:S04]  /*8ca0*/  SHF.R.U32.HI R0, RZ, 0x14, R0 ;  /* 0x00000014ff007819 */ /* 0x000fc80000011600 */
[----:B------:R-:W-:-:S07]  /*8cb0*/  LOP3.LUT R3, R0, 0xff, RZ, 0xc0, !PT ;  /* 0x000000ff00037812 */ /* 0x000fce00078ec0ff */
.L_x_41219:
[----:B------:R-:W-:-:S04]  /*8cc0*/  SHF.R.U32.HI R0, RZ, 0x18, R5 ;  /* 0x00000018ff007819 */ /* 0x000fc80000011605 */
[----:B------:R-:W-:-:S07]  /*8cd0*/  LOP3.LUT R0, R3, 0x80, R0, 0xf8, !PT ;  /* 0x0000008003007812 */ /* 0x000fce00078ef800 */
.L_x_41217:
[----:B------:R-:W-:Y:S05]  /*8ce0*/  BSYNC.RECONVERGENT B0 ;  /* 0x0000000000007941 */ /* 0x000fea0003800200 */
.L_x_41216:
[----:B------:R0:W-:Y:S01]  /*8cf0*/  STG.E.U8 desc[UR36][R8.64], R0 ;  /* 0x0000000008007986 */ /* 0x0001e2000c101124 */
[----:B------:R-:W-:Y:S01]  /*8d00*/  IMAD.MOV.U32 R34, RZ, RZ, R2 ;  /* 0x000000ffff227224 */ /* 0x000fe200078e0002 */
[----:B------:R-:W-:Y:S06]  /*8d10*/  BRA `(.L_x_41197) ;  /* 0x0000000400187947 */ /* 0x000fec0003800000 */
.L_x_41214:
        /* <DEDUP_REMOVED lines=13> */
.L_x_41222:
[----:B------:R-:W-:-:S04]  /*8df0*/  SHF.R.U32.HI R0, RZ, 0x15, R5 ;  /* 0x00000015ff007819 */ /* 0x000fc80000011605 */
[----:B------:R-:W-:-:S04]  /*8e00*/  LOP3.LUT R0, R0, 0x1, RZ, 0xc0, !PT ;  /* 0x0000000100007812 */ /* 0x000fc800078ec0ff */
[----:B------:R-:W-:-:S04]  /*8e10*/  IADD3 R0, PT, PT, R5, 0x88fffff, R0 ;  /* 0x088fffff05007810 */ /* 0x000fc80007ffe000 */
[----:B------:R-:W-:-:S04]  /*8e20*/  SHF.R.U32.HI R0, RZ, 0x15, R0 ;  /* 0x00000015ff007819 */ /* 0x000fc80000011600 */
[----:B------:R-:W-:-:S07]  /*8e30*/  LOP3.LUT R3, R0, 0xff, RZ, 0xc0, !PT ;  /* 0x000000ff00037812 */ /* 0x000fce00078ec0ff */
.L_x_41223:
[----:B------:R-:W-:-:S04]  /*8e40*/  SHF.R.U32.HI R0, RZ, 0x18, R5 ;  /* 0x00000018ff007819 */ /* 0x000fc80000011605 */
[----:B------:R-:W-:-:S07]  /*8e50*/  LOP3.LUT R0, R3, 0x80, R0, 0xf8, !PT ;  /* 0x0000008003007812 */ /* 0x000fce00078ef800 */
.L_x_41221:
[----:B------:R-:W-:Y:S05]  /*8e60*/  BSYNC.RECONVERGENT B0 ;  /* 0x0000000000007941 */ /* 0x000fea0003800200 */
.L_x_41220:
[----:B------:R3:W-:Y:S01]  /*8e70*/  STG.E.U8 desc[UR36][R8.64], R0 ;  /* 0x0000000008007986 */ /* 0x0007e2000c101124 */
[----:B------:R-:W-:Y:S01]  /*8e80*/  IMAD.MOV.U32 R34, RZ, RZ, R2 ;  /* 0x000000ffff227224 */ /* 0x000fe200078e0002 */
[----:B------:R-:W-:Y:S06]  /*8e90*/  BRA `(.L_x_41197) ;  /* 0x0000000000b87947 */ /* 0x000fec0003800000 */
.L_x_41213:
[----:B------:R-:W-:-:S13]  /*8ea0*/  ISETP.NE.AND P0, PT, R0, 0x1c, PT ;  /* 0x0000001c0000780c */ /* 0x000fda0003f05270 */
[----:B------:R-:W-:Y:S05]  /*8eb0*/  @!P0 BRA `(.L_x_41224) ;  /* 0x0000000000a88947 */ /* 0x000fea0003800000 */
[----:B------:R-:W-:-:S13]  /*8ec0*/  ISETP.NE.AND P0, PT, R0, 0x1d, PT ;  /* 0x0000001d0000780c */ /* 0x000fda0003f05270 */
[----:B------:R-:W-:Y:S05]  /*8ed0*/  @!P0 BRA `(.L_x_41225) ;  /* 0x0000000000948947 */ /* 0x000fea0003800000 */
[----:B------:R-:W-:-:S13]  /*8ee0*/  ISETP.NE.AND P0, PT, R0, 0x2c, PT ;  /* 0x0000002c0000780c */ /* 0x000fda0003f05270 */
[----:B------:R-:W-:Y:S05]  /*8ef0*/  @!P0 BRA `(.L_x_41226) ;  /* 0x0000000000488947 */ /* 0x000fea0003800000 */
.L_x_41196:
        /* <DEDUP_REMOVED lines=16> */
.L_x_41227:
[----:B------:R-:W-:Y:S01]  /*9000*/  IMAD.MOV.U32 R34, RZ, RZ, R2 ;  /* 0x000000ffff227224 */ /* 0x000fe200078e0002 */
[----:B------:R-:W-:Y:S06]  /*9010*/  BRA `(.L_x_41197) ;  /* 0x0000000000587947 */ /* 0x000fec0003800000 */
.L_x_41226:
[----:B------:R-:W0:Y:S01]  /*9020*/  I2F.S64 R4, R4 ;  /* 0x0000000400047312 */ /* 0x000e220000301400 */
        /* <DEDUP_REMOVED lines=16> */
.L_x_41225:
[----:B------:R1:W-:Y:S01]  /*9130*/  STG.E.64 desc[UR36][R8.64], R4 ;  /* 0x0000000408007986 */ /* 0x0003e2000c101b24 */
[----:B------:R-:W-:Y:S01]  /*9140*/  IMAD.MOV.U32 R34, RZ, RZ, R2 ;  /* 0x000000ffff227224 */ /* 0x000fe200078e0002 */
[----:B------:R-:W-:Y:S06]  /*9150*/  BRA `(.L_x_41197) ;  /* 0x0000000000087947 */ /* 0x000fec0003800000 */
.L_x_41224:
[----:B------:R0:W-:Y:S01]  /*9160*/  STG.E desc[UR36][R8.64], R3 ;  /* 0x0000000308007986 */ /* 0x0001e2000c101924 */
[----:B------:R-:W-:-:S07]  /*9170*/  IMAD.MOV.U32 R34, RZ, RZ, R2 ;  /* 0x000000ffff227224 */ /* 0x000fce00078e0002 */
.L_x_41197:
[----:B------:R-:W-:-:S13]  /*9180*/  ISETP.GE.AND P0, PT, R34, R36, PT ;  /* 0x000000242200720c */ /* 0x000fda0003f06270 */
[----:B------:R-:W-:Y:S05]  /*9190*/  @P0 BREAK.RELIABLE B6 ;  /* 0x0000000000060942 */ /* 0x000fea0003800100 */
[----:B------:R-:W-:Y:S05]  /*91a0*/  @P0 BRA `(.L_x_41228) ;  /* 0x0000001c00300947 */ /* 0x000fea0003800000 */
[----:B------:R-:W5:Y:S01]  /*91b0*/  LDCU UR4, c[0x0][0x3b4] ;  /* 0x00007680ff0477ac */ /* 0x000f620008000800 */
[----:B0-2-4-:R-:W0:Y:S01]  /*91c0*/  LDC.64 R2, c[0x0][0x388] ;  /* 0x0000e200ff027b82 */ /* 0x015e220000000a00 */
[----:B---3--:R-:W-:Y:S01]  /*91d0*/  IMAD R0, R37, 0x200, R34 ;  /* 0x0000020025007824 */ /* 0x008fe200078e0222 */
        /* <DEDUP_REMOVED lines=17> */
.L_x_41232:
[----:B------:R0:W-:Y:S01]  /*92f0*/  STG.E.U8 desc[UR36][R2.64], R22 ;  /* 0x0000001602007986 */ /* 0x0001e2000c101124 */
[----:B------:R-:W-:Y:S05]  /*9300*/  BRA `(.L_x_41234) ;  /* 0x0000000c00347947 */ /* 0x000fea0003800000 */
.L_x_41231:
        /* <DEDUP_REMOVED lines=8> */
.L_x_41236:
[----:B------:R0:W-:Y:S01]  /*9390*/  STG.E desc[UR36][R2.64], R22 ;  /* 0x0000001602007986 */ /* 0x0001e2000c101924 */
[----:B------:R-:W-:Y:S05]  /*93a0*/  BRA `(.L_x_41234) ;  /* 0x0000000c000c7947 */ /* 0x000fea0003800000 */
.L_x_41235:
[----:B------:R0:W-:Y:S01]  /*93b0*/  STG.E.U16 desc[UR36][R2.64], R22 ;  /* 0x0000001602007986 */ /* 0x0001e2000c101524 */
[----:B------:R-:W-:Y:S05]  /*93c0*/  BRA `(.L_x_41234) ;  /* 0x0000000c00047947 */ /* 0x000fea0003800000 */
.L_x_41230:
        /* <DEDUP_REMOVED lines=9> */
.L_x_41238:
[----:B------:R-:W0:Y:S02]  /*9460*/  I2F.S64 R0, R22 ;  /* 0x0000001600007312 */ /* 0x000e240000301400 */
[----:B0-----:R-:W-:-:S05]  /*9470*/  F2FP.F16.F32.PACK_AB R0, RZ, R0 ;  /* 0x00000000ff00723e */ /* 0x001fca00000000ff */
[----:B------:R0:W-:Y:S01]  /*9480*/  STG.E.U16 desc[UR36][R2.64], R0 ;  /* 0x0000000002007986 */ /* 0x0001e2000c101524 */
[----:B------:R-:W-:Y:S05]  /*9490*/  BRA `(.L_x_41234) ;  /* 0x0000000800d07947 */ /* 0x000fea0003800000 */
.L_x_41237:
        /* <DEDUP_REMOVED lines=10> */
.L_x_41240:
[----:B------:R-:W0:Y:S02]  /*9540*/  I2F.S64 R22, R22 ;  /* 0x0000001600167312 */ /* 0x000e240000301400 */
[----:B0-----:R-:W-:-:S04]  /*9550*/  F2FP.F16.F32.PACK_AB R5, RZ, R22 ;  /* 0x00000016ff05723e */ /* 0x001fc800000000ff */
[----:B------:R-:W-:-:S05]  /*9560*/  PRMT R5, R5, 0x5410, RZ ;  /* 0x0000541005057816 */ /* 0x000fca00000000ff */
[----:B------:R0:W-:Y:S01]  /*9570*/  STG.E desc[UR36][R2.64], R5 ;  /* 0x0000000502007986 */ /* 0x0001e2000c101924 */
[----:B------:R-:W-:Y:S05]  /*9580*/  BRA `(.L_x_41234) ;  /* 0x0000000800947947 */ /* 0x000fea0003800000 */
.L_x_41239:
[----:B------:R-:W0:Y:S02]  /*9590*/  I2F.F64.S64 R22, R22 ;  /* 0x0000001600167312 */ /* 0x000e240000301c00 */
[----:B0-----:R0:W-:Y:S01]  /*95a0*/  STG.E.64 desc[UR36][R2.64], R22 ;  /* 0x0000001602007986 */ /* 0x0011e2000c101b24 */
[----:B------:R-:W-:Y:S05]  /*95b0*/  BRA `(.L_x_41234) ;  /* 0x0000000800887947 */ /* 0x000fea0003800000 */
.L_x_41229:
        /* <DEDUP_REMOVED lines=12> */
.L_x_41244:
        /* <DEDUP_REMOVED lines=18> */
.L_x_41247:
[----:B------:R-:W-:-:S04]  /*97a0*/  SHF.R.U32.HI R5, RZ, 0x18, R5 ;  /* 0x00000018ff057819 */ /* 0x000fc80000011605 */
[----:B------:R-:W-:-:S07]  /*97b0*/  LOP3.LUT R0, R0, 0x80, R5, 0xf8, !PT ;  /* 0x0000008000007812 */ /* 0x000fce00078ef805 */
.L_x_41246:
[----:B------:R-:W-:Y:S05]  /*97c0*/  BSYNC.RECONVERGENT B0 ;  /* 0x0000000000007941 */ /* 0x000fea0003800200 */
.L_x_41245:
[----:B------:R0:W-:Y:S01]  /*97d0*/  STG.E.U8 desc[UR36][R2.64], R0 ;  /* 0x0000000002007986 */ /* 0x0001e2000c101124 */
[----:B------:R-:W-:Y:S05]  /*97e0*/  BRA `(.L_x_41234) ;  /* 0x0000000400fc7947 */ /* 0x000fea0003800000 */
.L_x_41243:
        /* <DEDUP_REMOVED lines=18> */
.L_x_41250:
[----:B------:R-:W-:-:S04]  /*9910*/  SHF.R.U32.HI R5, RZ, 0x18, R5 ;  /* 0x00000018ff057819 */ /* 0x000fc80000011605 */
[----:B------:R-:W-:-:S07]  /*9920*/  LOP3.LUT R0, R0, 0x80, R5, 0xf8, !PT ;  /* 0x0000008000007812 */ /* 0x000fce00078ef805 */
.L_x_41249:
[----:B------:R-:W-:Y:S05]  /*9930*/  BSYNC.RECONVERGENT B0 ;  /* 0x0000000000007941 */ /* 0x000fea0003800200 */
.L_x_41248:
[----:B------:R0:W-:Y:S01]  /*9940*/  STG.E.U8 desc[UR36][R2.64], R0 ;  /* 0x0000000002007986 */ /* 0x0001e2000c101124 */
[----:B------:R-:W-:Y:S05]  /*9950*/  BRA `(.L_x_41234) ;  /* 0x0000000400a07947 */ /* 0x000fea0003800000 */
.L_x_41242:
        /* <DEDUP_REMOVED lines=22> */
.L_x_41252:
[----:B------:R0:W-:Y:S01]  /*9ac0*/  STG.E.64 desc[UR36][R2.64], R22 ;  /* 0x0000001602007986 */ /* 0x0001e2000c101b24 */
[----:B------:R-:W-:Y:S05]  /*9ad0*/  BRA `(.L_x_41234) ;  /* 0x0000000400407947 */ /* 0x000fea0003800000 */
.L_x_41251:
[----:B------:R0:W-:Y:S01]  /*9ae0*/  STG.E desc[UR36][R2.64], R22 ;  /* 0x0000001602007986 */ /* 0x0001e2000c101924 */
[----:B------:R-:W-:Y:S05]  /*9af0*/  BRA `(.L_x_41234) ;  /* 0x0000000400387947 */ /* 0x000fea0003800000 */
.L_x_41241:
        /* <DEDUP_REMOVED lines=11> */
.L_x_41254:
[----:B------:R-:W-:Y:S01]  /*9bb0*/  CS2R R6, SRZ ;  /* 0x0000000000067805 */ /* 0x000fe2000001ff00 */
[----:B------:R-:W0:Y:S04]  /*9bc0*/  I2F.F64.S64 R4, R22 ;  /* 0x0000001600047312 */ /* 0x000e280000301c00 */
[----:B0-----:R0:W-:Y:S01]  /*9bd0*/  STG.E.128 desc[UR36][R2.64], R4 ;  /* 0x0000000402007986 */ /* 0x0011e2000c101d24 */
[----:B------:R-:W-:Y:S05]  /*9be0*/  BRA `(.L_x_41234) ;  /* 0x0000000000fc7947 */ /* 0x000fea0003800000 */
.L_x_41253:
[----:B------:R-:W-:-:S13]  /*9bf0*/  ISETP.NE.AND P0, PT, R0, 0xf, PT ;  /* 0x0000000f0000780c */ /* 0x000fda0003f05270 */
[----:B------:R-:W-:Y:S05]  /*9c00*/  @!P0 BRA `(.L_x_41255) ;  /* 0x0000000000e88947 */ /* 0x000fea0003800000 */
[----:B------:R-:W-:-:S13]  /*9c10*/  ISETP.NE.AND P0, PT, R0, 0x17, PT ;  /* 0x000000170000780c */ /* 0x000fda0003f05270 */
[----:B------:R-:W-:Y:S05]  /*9c20*/  @!P0 BRA `(.L_x_41256) ;  /* 0x0000000000908947 */ /* 0x000fea0003800000 */
[----:B------:R-:W-:-:S13]  /*9c30*/  ISETP.NE.AND P0, PT, R0, 0x18, PT ;  /* 0x000000180000780c */ /* 0x000fda0003f05270 */
[----:B------:R-:W-:Y:S05]  /*9c40*/  @!P0 BRA `(.L_x_41257) ;  /* 0x0000000000448947 */ /* 0x000fea0003800000 */
.L_x_41233:
        /* <DEDUP_REMOVED lines=16> */
.L_x_41258:
[----:B------:R-:W-:Y:S05]  /*9d50*/  BRA `(.L_x_41234) ;  /* 0x0000000000a07947 */ /* 0x000fea0003800000 */
.L_x_41257:
        /* <DEDUP_REMOVED lines=13> */
.L_x_41260:
[----:B------:R-:W-:Y:S05]  /*9e30*/  BSYNC.RECONVERGENT B0 ;  /* 0x0000000000007941 */ /* 0x000fea0003800200 */
.L_x_41259:
[----:B------:R-:W-:-:S05]  /*9e40*/  LOP3.LUT R5, R0, 0x80, R5, 0xf8, !PT ;  /* 0x0000008000057812 */ /* 0x000fca00078ef805 */
[----:B------:R3:W-:Y:S01]  /*9e50*/  STG.E.U8 desc[UR36][R2.64], R5 ;  /* 0x0000000502007986 */ /* 0x0007e2000c101124 */
[----:B------:R-:W-:Y:S05]  /*9e60*/  BRA `(.L_x_41234) ;  /* 0x00000000005c7947 */ /* 0x000fea0003800000 */
.L_x_41256:
        /* <DEDUP_REMOVED lines=12> */
.L_x_41262:
[----:B------:R-:W-:Y:S01]  /*9f30*/  IMAD.MOV.U32 R0, RZ, RZ, 0x7f ;  /* 0x0000007fff007424 */ /* 0x000fe200078e00ff */
[----:B------:R-:W-:-:S04]  /*9f40*/  ISETP.GT.U32.AND P0, PT, R4, 0x7f800000, PT ;  /* 0x7f8000000400780c */ /* 0x000fc80003f04070 */
[----:B------:R-:W-:-:S09]  /*9f50*/  SEL R0, R0, 0x7c, P0 ;  /* 0x0000007c00007807 */ /* 0x000fd20000000000 */
.L_x_41263:
[----:B------:R-:W-:Y:S05]  /*9f60*/  BSYNC.RECONVERGENT B0 ;  /* 0x0000000000007941 */ /* 0x000fea0003800200 */
.L_x_41261:
[----:B------:R-:W-:-:S04]  /*9f70*/  SHF.R.U32.HI R5, RZ, 0x18, R5 ;  /* 0x00000018ff057819 */ /* 0x000fc80000011605 */
[----:B------:R-:W-:-:S05]  /*9f80*/  LOP3.LUT R5, R0, 0x80, R5, 0xf8, !PT ;  /* 0x0000008000057812 */ /* 0x000fca00078ef805 */
[----:B------:R2:W-:Y:S01]  /*9f90*/  STG.E.U8 desc[UR36][R2.64], R5 ;  /* 0x0000000502007986 */ /* 0x0005e2000c101124 */
[----:B------:R-:W-:Y:S05]  /*9fa0*/  BRA `(.L_x_41234) ;  /* 0x00000000000c7947 */ /* 0x000fea0003800000 */
.L_x_41255:
[----:B------:R-:W0:Y:S02]  /*9fb0*/  I2F.S64 R0, R22 ;  /* 0x0000001600007312 */ /* 0x000e240000301400 */
[----:B0-----:R-:W-:-:S05]  /*9fc0*/  F2FP.BF16.F32.PACK_AB R0, RZ, R0 ;  /* 0x00000000ff00723e */ /* 0x001fca00000010ff */
[----:B------:R4:W-:Y:S02]  /*9fd0*/  STG.E.U16 desc[UR36][R2.64], R0 ;  /* 0x0000000002007986 */ /* 0x0009e4000c101524 */
.L_x_41234:
[----:B------:R-:W-:-:S07]  /*9fe0*/  VIADD R34, R34, 0x80 ;  /* 0x0000008022227836 */ /* 0x000fce0000000000 */
.L_x_41191:
[----:B------:R-:W-:-:S13]  /*9ff0*/  ISETP.GE.AND P0, PT, R34, R36, PT ;  /* 0x000000242200720c */ /* 0x000fda0003f06270 */
[----:B------:R-:W-:Y:S05]  /*a000*/  @P0 BREAK.RELIABLE B6 ;  /* 0x0000000000060942 */ /* 0x000fea0003800100 */
[----:B------:R-:W-:Y:S05]  /*a010*/  @P0 BRA `(.L_x_41228) ;  /* 0x0000000c00940947 */ /* 0x000fea0003800000 */
[----:B------:R-:W-:Y:S05]  /*a020*/  BSYNC.RELIABLE B6 ;  /* 0x0000000000067941 */ /* 0x000fea0003800100 */
.L_x_41190:
        /* <DEDUP_REMOVED lines=20> */
.L_x_41267:
[----:B------:R0:W-:Y:S01]  /*a170*/  STG.E.U8 desc[UR36][R2.64], R18 ;  /* 0x0000001202007986 */ /* 0x0001e2000c101124 */
[----:B------:R-:W-:Y:S05]  /*a180*/  BRA `(.L_x_41269) ;  /* 0x0000000c00347947 */ /* 0x000fea0003800000 */
.L_x_41266:
        /* <DEDUP_REMOVED lines=8> */
.L_x_41271:
[----:B------:R0:W-:Y:S01]  /*a210*/  STG.E desc[UR36][R2.64], R18 ;  /* 0x0000001202007986 */ /* 0x0001e2000c101924 */
[----:B------:R-:W-:Y:S05]  /*a220*/  BRA `(.L_x_41269) ;  /* 0x0000000c000c7947 */ /* 0x000fea0003800000 */
.L_x_41270:
[----:B------:R0:W-:Y:S01]  /*a230*/  STG.E.U16 desc[UR36][R2.64], R18 ;  /* 0x0000001202007986 */ /* 0x0001e2000c101524 */
[----:B------:R-:W-:Y:S05]  /*a240*/  BRA `(.L_x_41269) ;  /* 0x0000000c00047947 */ /* 0x000fea0003800000 */
.L_x_41265:
        /* <DEDUP_REMOVED lines=9> */
.L_x_41273:
[----:B------:R-:W0:Y:S02]  /*a2e0*/  I2F.S64 R0, R18 ;  /* 0x0000001200007312 */ /* 0x000e240000301400 */
[----:B0-----:R-:W-:-:S05]  /*a2f0*/  F2FP.F16.F32.PACK_AB R0, RZ, R0 ;  /* 0x00000000ff00723e */ /* 0x001fca00000000ff */
[----:B------:R0:W-:Y:S01]  /*a300*/  STG.E.U16 desc[UR36][R2.64], R0 ;  /* 0x0000000002007986 */ /* 0x0001e2000c101524 */
[----:B------:R-:W-:Y:S05]  /*a310*/  BRA `(.L_x_41269) ;  /* 0x0000000800d07947 */ /* 0x000fea0003800000 */
.L_x_41272:
        /* <DEDUP_REMOVED lines=10> */
.L_x_41275:
[----:B------:R-:W0:Y:S02]  /*a3c0*/  I2F.S64 R18, R18 ;  /* 0x0000001200127312 */ /* 0x000e240000301400 */
[----:B0-----:R-:W-:-:S04]  /*a3d0*/  F2FP.F16.F32.PACK_AB R5, RZ, R18 ;  /* 0x00000012ff05723e */ /* 0x001fc800000000ff */
[----:B------:R-:W-:-:S05]  /*a3e0*/  PRMT R5, R5, 0x5410, RZ ;  /* 0x0000541005057816 */ /* 0x000fca00000000ff */
[----:B------:R0:W-:Y:S01]  /*a3f0*/  STG.E desc[UR36][R2.64], R5 ;  /* 0x0000000502007986 */ /* 0x0001e2000c101924 */
[----:B------:R-:W-:Y:S05]  /*a400*/  BRA `(.L_x_41269) ;  /* 0x0000000800947947 */ /* 0x000fea0003800000 */
.L_x_41274:
[----:B------:R-:W0:Y:S02]  /*a410*/  I2F.F64.S64 R18, R18 ;  /* 0x0000001200127312 */ /* 0x000e240000301c00 */
[----:B0-----:R0:W-:Y:S01]  /*a420*/  STG.E.64 desc[UR36][R2.64], R18 ;  /* 0x0000001202007986 */ /* 0x0011e2000c101b24 */
[----:B------:R-:W-:Y:S05]  /*a430*/  BRA `(.L_x_41269) ;  /* 0x0000000800887947 */ /* 0x000fea0003800000 */
.L_x_41264:
        /* <DEDUP_REMOVED lines=12> */
.L_x_41279:
        /* <DEDUP_REMOVED lines=18> */
.L_x_41282:
[----:B------:R-:W-:-:S04]  /*a620*/  SHF.R.U32.HI R5, RZ, 0x18, R5 ;  /* 0x00000018ff057819 */ /* 0x000fc80000011605 */
[----:B------:R-:W-:-:S07]  /*a630*/  LOP3.LUT R0, R0, 0x80, R5, 0xf8, !PT ;  /* 0x0000008000007812 */ /* 0x000fce00078ef805 */
.L_x_41281:
[----:B------:R-:W-:Y:S05]  /*a640*/  BSYNC.RECONVERGENT B0 ;  /* 0x0000000000007941 */ /* 0x000fea0003800200 */
.L_x_41280:
[----:B------:R0:W-:Y:S01]  /*a650*/  STG.E.U8 desc[UR36][R2.64], R0 ;  /* 0x0000000002007986 */ /* 0x0001e2000c101124 */
[----:B------:R-:W-:Y:S05]  /*a660*/  BRA `(.L_x_41269) ;  /* 0x0000000400fc7947 */ /* 0x000fea0003800000 */
.L_x_41278:
        /* <DEDUP_REMOVED lines=18> */
.L_x_41285:
[----:B------:R-:W-:-:S04]  /*a790*/  SHF.R.U32.HI R5, RZ, 0x18, R5 ;  /* 0x00000018ff057819 */ /* 0x000fc80000011605 */
[----:B------:R-:W-:-:S07]  /*a7a0*/  LOP3.LUT R0, R0, 0x80, R5, 0xf8, !PT ;  /* 0x0000008000007812 */ /* 0x000fce00078ef805 */
.L_x_41284:
[----:B------:R-:W-:Y:S05]  /*a7b0*/  BSYNC.RECONVERGENT B0 ;  /* 0x0000000000007941 */ /* 0x000fea0003800200 */
.L_x_41283:
[----:B------:R0:W-:Y:S01]  /*a7c0*/  STG.E.U8 desc[UR36][R2.64], R0 ;  /* 0x0000000002007986 */ /* 0x0001e2000c101124 */
[----:B------:R-:W-:Y:S05]  /*a7d0*/  BRA `(.L_x_41269) ;  /* 0x0000000400a07947 */ /* 0x000fea0003800000 */
.L_x_41277:
        /* <DEDUP_REMOVED lines=22> */
.L_x_41287:
[----:B------:R0:W-:Y:S01]  /*a940*/  STG.E.64 desc[UR36][R2.64], R18 ;  /* 0x0000001202007986 */ /* 0x0001e2000c101b24 */
[----:B------:R-:W-:Y:S05]  /*a950*/  BRA `(.L_x_41269) ;  /* 0x0000000400407947 */ /* 0x000fea0003800000 */
.L_x_41286:
[----:B------:R0:W-:Y:S01]  /*a960*/  STG.E desc[UR36][R2.64], R18 ;  /* 0x0000001202007986 */ /* 0x0001e2000c101924 */
[----:B------:R-:W-:Y:S05]  /*a970*/  BRA `(.L_x_41269) ;  /* 0x0000000400387947 */ /* 0x000fea0003800000 */
.L_x_41276:
        /* <DEDUP_REMOVED lines=11> */
.L_x_41289:
[----:B------:R-:W-:Y:S01]  /*aa30*/  CS2R R6, SRZ ;  /* 0x0000000000067805 */ /* 0x000fe2000001ff00 */
[----:B------:R-:W0:Y:S04]  /*aa40*/  I2F.F64.S64 R4, R18 ;  /* 0x0000001200047312 */ /* 0x000e280000301c00 */
[----:B0-----:R1:W-:Y:S01]  /*aa50*/  STG.E.128 desc[UR36][R2.64], R4 ;  /* 0x0000000402007986 */ /* 0x0013e2000c101d24 */
[----:B------:R-:W-:Y:S05]  /*aa60*/  BRA `(.L_x_41269) ;  /* 0x0000000000fc7947 */ /* 0x000fea0003800000 */
.L_x_41288:
[----:B------:R-:W-:-:S13]  /*aa70*/  ISETP.NE.AND P0, PT, R0, 0xf, PT ;  /* 0x0000000f0000780c */ /* 0x000fda0003f05270 */
[----:B------:R-:W-:Y:S05]  /*aa80*/  @!P0 BRA `(.L_x_41290) ;  /* 0x0000000000e88947 */ /* 0x000fea0003800000 */
[----:B------:R-:W-:-:S13]  /*aa90*/  ISETP.NE.AND P0, PT, R0, 0x17, PT ;  /* 0x000000170000780c */ /* 0x000fda0003f05270 */
[----:B------:R-:W-:Y:S05]  /*aaa0*/  @!P0 BRA `(.L_x_41291) ;  /* 0x0000000000908947 */ /* 0x000fea0003800000 */
[----:B------:R-:W-:-:S13]  /*aab0*/  ISETP.NE.AND P0, PT, R0, 0x18, PT ;  /* 0x000000180000780c */ /* 0x000fda0003f05270 */
[----:B------:R-:W-:Y:S05]  /*aac0*/  @!P0 BRA `(.L_x_41292) ;  /* 0x0000000000448947 */ /* 0x000fea0003800000 */
.L_x_41268:
        /* <DEDUP_REMOVED lines=16> */
.L_x_41293:
[----:B------:R-:W-:Y:S05]  /*abd0*/  BRA `(.L_x_41269) ;  /* 0x0000000000a07947 */ /* 0x000fea0003800000 */
.L_x_41292:
        /* <DEDUP_REMOVED lines=13> */
.L_x_41295:
[----:B------:R-:W-:Y:S05]  /*acb0*/  BSYNC.RECONVERGENT B0 ;  /* 0x0000000000007941 */ /* 0x000fea0003800200 */
.L_x_41294:
[----:B------:R-:W-:-:S05]  /*acc0*/  LOP3.LUT R5, R0, 0x80, R5, 0xf8, !PT ;  /* 0x0000008000057812 */ /* 0x000fca00078ef805 */
[----:B------:R3:W-:Y:S01]  /*acd0*/  STG.E.U8 desc[UR36][R2.64], R5 ;  /* 0x0000000502007986 */ /* 0x0007e2000c101124 */
[----:B------:R-:W-:Y:S05]  /*ace0*/  BRA `(.L_x_41269) ;  /* 0x00000000005c7947 */ /* 0x000fea0003800000 */
.L_x_41291:
        /* <DEDUP_REMOVED lines=12> */
.L_x_41297:
[----:B------:R-:W-:Y:S01]  /*adb0*/  IMAD.MOV.U32 R0, RZ, RZ, 0x7f ;  /* 0x0000007fff007424 */ /* 0x000fe200078e00ff */
[----:B------:R-:W-:-:S04]  /*adc0*/  ISETP.GT.U32.AND P0, PT, R4, 0x7f800000, PT ;  /* 0x7f8000000400780c */ /* 0x000fc80003f04070 */
[----:B------:R-:W-:-:S09]  /*add0*/  SEL R0, R0, 0x7c, P0 ;  /* 0x0000007c00007807 */ /* 0x000fd20000000000 */
.L_x_41298:
[----:B------:R-:W-:Y:S05]  /*ade0*/  BSYNC.RECONVERGENT B0 ;  /* 0x0000000000007941 */ /* 0x000fea0003800200 */
.L_x_41296:
[----:B------:R-:W-:-:S04]  /*adf0*/  SHF.R.U32.HI R5, RZ, 0x18, R5 ;  /* 0x00000018ff057819 */ /* 0x000fc80000011605 */
[----:B------:R-:W-:-:S05]  /*ae00*/  LOP3.LUT R5, R0, 0x80, R5, 0xf8, !PT ;  /* 0x0000008000057812 */ /* 0x000fca00078ef805 */
[----:B------:R2:W-:Y:S01]  /*ae10*/  STG.E.U8 desc[UR36][R2.64], R5 ;  /* 0x0000000502007986 */ /* 0x0005e2000c101124 */
[----:B------:R-:W-:Y:S05]  /*ae20*/  BRA `(.L_x_41269) ;  /* 0x00000000000c7947 */ /* 0x000fea0003800000 */
.L_x_41290:
[----:B------:R-:W0:Y:S02]  /*ae30*/  I2F.S64 R0, R18 ;  /* 0x0000001200007312 */ /* 0x000e240000301400 */
[----:B0-----:R-:W-:-:S05]  /*ae40*/  F2FP.BF16.F32.PACK_AB R0, RZ, R0 ;  /* 0x00000000ff00723e */ /* 0x001fca00000010ff */
[----:B------:R4:W-:Y:S02]  /*ae50*/  STG.E.U16 desc[UR36][R2.64], R0 ;  /* 0x0000000002007986 */ /* 0x0009e4000c101524 */
.L_x_41269:
[----:B------:R-:W-:-:S07]  /*ae60*/  VIADD R34, R34, 0x80 ;  /* 0x0000008022227836 */ /* 0x000fce0000000000 */
.L_x_41228:
[----:B------:R-:W-:Y:S05]  /*ae70*/  BSYNC.RECONVERGENT B7 ;  /* 0x0000000000077941 */ /* 0x000fea0003800200 */
.L_x_41189:
        /* <DEDUP_REMOVED lines=21> */
.L_x_41302:
[----:B------:R-:W-:Y:S01]  /*afd0*/  STG.E.U8 desc[UR36][R2.64], R16 ;  /* 0x0000001002007986 */ /* 0x000fe2000c101124 */
[----:B------:R-:W-:Y:S05]  /*afe0*/  EXIT ;  /* 0x000000000000794d */ /* 0x000fea0003800000 */
.L_x_41301:
        /* <DEDUP_REMOVED lines=8> */
.L_x_41305:
[----:B------:R-:W-:Y:S01]  /*b070*/  STG.E desc[UR36][R2.64], R16 ;  /* 0x0000001002007986 */ /* 0x000fe2000c101924 */
[----:B------:R-:W-:Y:S05]  /*b080*/  EXIT ;  /* 0x000000000000794d */ /* 0x000fea0003800000 */
.L_x_41304:
[----:B------:R-:W-:Y:S01]  /*b090*/  STG.E.U16 desc[UR36][R2.64], R16 ;  /* 0x0000001002007986 */ /* 0x000fe2000c101524 */
[----:B------:R-:W-:Y:S05]  /*b0a0*/  EXIT ;  /* 0x000000000000794d */ /* 0x000fea0003800000 */
.L_x_41300:
        /* <DEDUP_REMOVED lines=9> */
.L_x_41307:
[----:B------:R-:W0:Y:S02]  /*b140*/  I2F.S64 R0, R16 ;  /* 0x0000001000007312 */ /* 0x000e240000301400 */
[----:B0-----:R-:W-:-:S05]  /*b150*/  F2FP.F16.F32.PACK_AB R0, RZ, R0 ;  /* 0x00000000ff00723e */ /* 0x001fca00000000ff */
[----:B------:R-:W-:Y:S01]  /*b160*/  STG.E.U16 desc[UR36][R2.64], R0 ;  /* 0x0000000002007986 */ /* 0x000fe2000c101524 */
[----:B------:R-:W-:Y:S05]  /*b170*/  EXIT ;  /* 0x000000000000794d */ /* 0x000fea0003800000 */
.L_x_41306:
        /* <DEDUP_REMOVED lines=10> */
.L_x_41309:
[----:B------:R-:W0:Y:S02]  /*b220*/  I2F.S64 R16, R16 ;  /* 0x0000001000107312 */ /* 0x000e240000301400 */
[----:B0-----:R-:W-:-:S04]  /*b230*/  F2FP.F16.F32.PACK_AB R5, RZ, R16 ;  /* 0x00000010ff05723e */ /* 0x001fc800000000ff */
[----:B------:R-:W-:-:S05]  /*b240*/  PRMT R5, R5, 0x5410, RZ ;  /* 0x0000541005057816 */ /* 0x000fca00000000ff */
[----:B------:R-:W-:Y:S01]  /*b250*/  STG.E desc[UR36][R2.64], R5 ;  /* 0x0000000502007986 */ /* 0x000fe2000c101924 */
[----:B------:R-:W-:Y:S05]  /*b260*/  EXIT ;  /* 0x000000000000794d */ /* 0x000fea0003800000 */
.L_x_41308:
[----:B------:R-:W0:Y:S02]  /*b270*/  I2F.F64.S64 R16, R16 ;  /* 0x0000001000107312 */ /* 0x000e240000301c00 */
[----:B0-----:R-:W-:Y:S01]  /*b280*/  STG.E.64 desc[UR36][R2.64], R16 ;  /* 0x0000001002007986 */ /* 0x001fe2000c101b24 */
[----:B------:R-:W-:Y:S05]  /*b290*/  EXIT ;  /* 0x000000000000794d */ /* 0x000fea0003800000 */
.L_x_41299:
        /* <DEDUP_REMOVED lines=12> */
.L_x_41313:
        /* <DEDUP_REMOVED lines=18> */
.L_x_41316:
[----:B------:R-:W-:-:S04]  /*b480*/  SHF.R.U32.HI R5, RZ, 0x18, R5 ;  /* 0x00000018ff057819 */ /* 0x000fc80000011605 */
[----:B------:R-:W-:-:S07]  /*b490*/  LOP3.LUT R0, R0, 0x80, R5, 0xf8, !PT ;  /* 0x0000008000007812 */ /* 0x000fce00078ef805 */
.L_x_41315:
[----:B------:R-:W-:Y:S05]  /*b4a0*/  BSYNC.RECONVERGENT B0 ;  /* 0x0000000000007941 */ /* 0x000fea0003800200 */
.L_x_41314:
[----:B------:R-:W-:Y:S01]  /*b4b0*/  STG.E.U8 desc[UR36][R2.64], R0 ;  /* 0x0000000002007986 */ /* 0x000fe2000c101124 */
[----:B------:R-:W-:Y:S05]  /*b4c0*/  EXIT ;  /* 0x000000000000794d */ /* 0x000fea0003800000 */
.L_x_41312:
        /* <DEDUP_REMOVED lines=18> */
.L_x_41319:
[----:B------:R-:W-:-:S04]  /*b5f0*/  SHF.R.U32.HI R5, RZ, 0x18, R5 ;  /* 0x00000018ff057819 */ /* 0x000fc80000011605 */
[----:B------:R-:W-:-:S07]  /*b600*/  LOP3.LUT R0, R0, 0x80, R5, 0xf8, !PT ;  /* 0x0000008000007812 */ /* 0x000fce00078ef805 */
.L_x_41318:
[----:B------:R-:W-:Y:S05]  /*b610*/  BSYNC.RECONVERGENT B0 ;  /* 0x0000000000007941 */ /* 0x000fea0003800200 */
.L_x_41317:
[----:B------:R-:W-:Y:S01]  /*b620*/  STG.E.U8 desc[UR36][R2.64], R0 ;  /* 0x0000000002007986 */ /* 0x000fe2000c101124 */
[----:B------:R-:W-:Y:S05]  /*b630*/  EXIT ;  /* 0x000000000000794d */ /* 0x000fea0003800000 */
.L_x_41311:
        /* <DEDUP_REMOVED lines=22> */
.L_x_41321:
[----:B------:R-:W-:Y:S01]  /*b7a0*/  STG.E.64 desc[UR36][R2.64], R16 ;  /* 0x0000001002007986 */ /* 0x000fe2000c101b24 */
[----:B------:R-:W-:Y:S05]  /*b7b0*/  EXIT ;  /* 0x000000000000794d */ /* 0x000fea0003800000 */
.L_x_41320:
[----:B------:R-:W-:Y:S01]  /*b7c0*/  STG.E desc[UR36][R2.64], R16 ;  /* 0x0000001002007986 */ /* 0x000fe2000c101924 */
[----:B------:R-:W-:Y:S05]  /*b7d0*/  EXIT ;  /* 0x000000000000794d */ /* 0x000fea0003800000 */
.L_x_41310:
        /* <DEDUP_REMOVED lines=11> */
.L_x_41323:
[----:B------:R-:W-:Y:S01]  /*b890*/  CS2R R18, SRZ ;  /* 0x0000000000127805 */ /* 0x000fe2000001ff00 */
[----:B------:R-:W0:Y:S04]  /*b8a0*/  I2F.F64.S64 R16, R16 ;  /* 0x0000001000107312 */ /* 0x000e280000301c00 */
[----:B0-----:R-:W-:Y:S01]  /*b8b0*/  STG.E.128 desc[UR36][R2.64], R16 ;  /* 0x0000001002007986 */ /* 0x001fe2000c101d24 */
[----:B------:R-:W-:Y:S05]  /*b8c0*/  EXIT ;  /* 0x000000000000794d */ /* 0x000fea0003800000 */
.L_x_41322:
[----:B------:R-:W-:-:S13]  /*b8d0*/  ISETP.NE.AND P0, PT, R0, 0xf, PT ;  /* 0x0000000f0000780c */ /* 0x000fda0003f05270 */
[----:B------:R-:W-:Y:S05]  /*b8e0*/  @!P0 BRA `(.L_x_41324) ;  /* 0x0000000000e88947 */ /* 0x000fea0003800000 */
[----:B------:R-:W-:-:S13]  /*b8f0*/  ISETP.NE.AND P0, PT, R0, 0x17, PT ;  /* 0x000000170000780c */ /* 0x000fda0003f05270 */
[----:B------:R-:W-:Y:S05]  /*b900*/  @!P0 BRA `(.L_x_41325) ;  /* 0x0000000000908947 */ /* 0x000fea0003800000 */
[----:B------:R-:W-:-:S13]  /*b910*/  ISETP.NE.AND P0, PT, R0, 0x18, PT ;  /* 0x000000180000780c */ /* 0x000fda0003f05270 */
[----:B------:R-:W-:Y:S05]  /*b920*/  @!P0 BRA `(.L_x_41326) ;  /* 0x0000000000448947 */ /* 0x000fea0003800000 */
.L_x_41303:
        /* <DEDUP_REMOVED lines=16> */
.L_x_41327:
[----:B------:R-:W-:Y:S05]  /*ba30*/  EXIT ;  /* 0x000000000000794d */ /* 0x000fea0003800000 */
.L_x_41326:
        /* <DEDUP_REMOVED lines=13> */
.L_x_41329:
[----:B------:R-:W-:Y:S05]  /*bb10*/  BSYNC.RECONVERGENT B0 ;  /* 0x0000000000007941 */ /* 0x000fea0003800200 */
.L_x_41328:
[----:B------:R-:W-:-:S05]  /*bb20*/  LOP3.LUT R5, R0, 0x80, R5, 0xf8, !PT ;  /* 0x0000008000057812 */ /* 0x000fca00078ef805 */
[----:B------:R-:W-:Y:S01]  /*bb30*/  STG.E.U8 desc[UR36][R2.64], R5 ;  /* 0x0000000502007986 */ /* 0x000fe2000c101124 */
[----:B------:R-:W-:Y:S05]  /*bb40*/  EXIT ;  /* 0x000000000000794d */ /* 0x000fea0003800000 */
.L_x_41325:
        /* <DEDUP_REMOVED lines=12> */
.L_x_41331:
[----:B------:R-:W-:Y:S01]  /*bc10*/  IMAD.MOV.U32 R0, RZ, RZ, 0x7f ;  /* 0x0000007fff007424 */ /* 0x000fe200078e00ff */
[----:B------:R-:W-:-:S04]  /*bc20*/  ISETP.GT.U32.AND P0, PT, R4, 0x7f800000, PT ;  /* 0x7f8000000400780c */ /* 0x000fc80003f04070 */
[----:B------:R-:W-:-:S09]  /*bc30*/  SEL R0, R0, 0x7c, P0 ;  /* 0x0000007c00007807 */ /* 0x000fd20000000000 */
.L_x_41332:
[----:B------:R-:W-:Y:S05]  /*bc40*/  BSYNC.RECONVERGENT B0 ;  /* 0x0000000000007941 */ /* 0x000fea0003800200 */
.L_x_41330:
[----:B------:R-:W-:-:S04]  /*bc50*/  SHF.R.U32.HI R5, RZ, 0x18, R5 ;  /* 0x00000018ff057819 */ /* 0x000fc80000011605 */
[----:B------:R-:W-:-:S05]  /*bc60*/  LOP3.LUT R5, R0, 0x80, R5, 0xf8, !PT ;  /* 0x0000008000057812 */ /* 0x000fca00078ef805 */
[----:B------:R-:W-:Y:S01]  /*bc70*/  STG.E.U8 desc[UR36][R2.64], R5 ;  /* 0x0000000502007986 */ /* 0x000fe2000c101124 */
[----:B------:R-:W-:Y:S05]  /*bc80*/  EXIT ;  /* 0x000000000000794d */ /* 0x000fea0003800000 */
.L_x_41324:
[----:B------:R-:W0:Y:S02]  /*bc90*/  I2F.S64 R0, R16 ;  /* 0x0000001000007312 */ /* 0x000e240000301400 */
[----:B0-----:R-:W-:-:S05]  /*bca0*/  F2FP.BF16.F32.PACK_AB R0, RZ, R0 ;  /* 0x00000000ff00723e */ /* 0x001fca00000010ff */
[----:B------:R-:W-:Y:S01]  /*bcb0*/  STG.E.U16 desc[UR36][R2.64], R0 ;  /* 0x0000000002007986 */ /* 0x000fe2000c101524 */
[----:B------:R-:W-:Y:S05]  /*bcc0*/  EXIT ;  /* 0x000000000000794d */ /* 0x000fea0003800000 */
        .weak           $__internal_55_$__cuda_sm20_rem_s64
        .type           $__internal_55_$__cuda_sm20_rem_s64,@function
        .size           $__internal_55_$__cuda_sm20_rem_s64,(.L_x_49916 - $__internal_55_$__cuda_sm20_rem_s64)
$__internal_55_$__cuda_sm20_rem_s64:
        /* <DEDUP_REMOVED lines=20> */
[----:B------:R-:W-:-:S04]  /*be10*/  IMAD.HI.U32 R8, R9, R20, RZ ;  /* 0x0000001409087227 */ /* 0x000fc800078e00ff */
[----:B------:R-:W-:-:S04]  /*be20*/  IMAD.HI.U32 R10, P1, R9, R21, R10 ;  /* 0x00000015090a7227 */ /* 0x000fc8000782000a */
[----:B------:R-:W-:Y:S02]  /*be30*/  IMAD.X R8, R8, 0x1, R9, P0 ;  /* 0x0000000108087824 */ /* 0x000fe400000e0609 */
[----:B------:R-:W-:-:S05]  /*be40*/  IMAD R9, R9, R20, RZ ;  /* 0x0000001409097224 */ /* 0x000fca00078e02ff */
[----:B------:R-:W-:-:S04]  /*be50*/  IADD3 R9, P0, PT, R9, R10, RZ ;  /* 0x0000000a09097210 */ /* 0x000fc80007f1e0ff */
[----:B------:R-:W-:Y:S01]  /*be60*/  IADD3.X R20, PT, PT, RZ, RZ, R8, P0, P1 ;  /* 0x000000ffff147210 */ /* 0x000fe200007e2408 */
[----:B------:R-:W-:-:S04]  /*be70*/  IMAD.WIDE.U32 R10, R9, R6, RZ ;  /* 0x00000006090a7225 */ /* 0x000fc800078e00ff */
[----:B------:R-:W-:Y:S01]  /*be80*/  IMAD R8, R9, R7, R11 ;  /* 0x0000000709087224 */ /* 0x000fe200078e020b */
[----:B------:R-:W-:-:S03]  /*be90*/  IADD3 R11, P0, PT, RZ, -R10, RZ ;  /* 0x8000000aff0b7210 */ /* 0x000fc60007f1e0ff */
[----:B------:R-:W-:-:S04]  /*bea0*/  IMAD R8, R20, R6, R8 ;  /* 0x0000000614087224 */ /* 0x000fc800078e0208 */
[----:B------:R-:W-:Y:S02]  /*beb0*/  IMAD.X R10, RZ, RZ, ~R8, P0 ;  /* 0x000000ffff0a7224 */ /* 0x000fe400000e0e08 */
[----:B------:R-:W-:-:S04]  /*bec0*/  IMAD.HI.U32 R8, R9, R11, RZ ;  /* 0x0000000b09087227 */ /* 0x000fc800078e00ff */
[----:B------:R-:W-:-:S04]  /*bed0*/  IMAD.HI.U32 R21, R20, R10, RZ ;  /* 0x0000000a14157227 */ /* 0x000fc800078e00ff */
[----:B------:R-:W-:-:S04]  /*bee0*/  IMAD.WIDE.U32 R8, P1, R9, R10, R8 ;  /* 0x0000000a09087225 */ /* 0x000fc80007820008 */
[----:B------:R-:W-:Y:S01]  /*bef0*/  IMAD.X R21, R21, 0x1, R20, P1 ;  /* 0x0000000115157824 */ /* 0x000fe200008e0614 */
[----:B------:R-:W-:Y:S01]  /*bf00*/  ISETP.GE.AND P1, PT, R14, RZ, PT ;  /* 0x000000ff0e00720c */ /* 0x000fe20003f26270 */
[----:B------:R-:W-:Y:S01]  /*bf10*/  IMAD.HI.U32 R11, P0, R20, R11, R8 ;  /* 0x0000000b140b7227 */ /* 0x000fe20007800008 */
[----:B------:R-:W-:-:S03]  /*bf20*/  IADD3 R9, P3, PT, RZ, -R0, RZ ;  /* 0x80000000ff097210 */ /* 0x000fc60007f7e0ff */
[----:B------:R-:W-:Y:S01]  /*bf30*/  IMAD R10, R20, R10, RZ ;  /* 0x0000000a140a7224 */ /* 0x000fe200078e02ff */
[----:B------:R-:W-:Y:S01]  /*bf40*/  SEL R0, R9, R0, !P1 ;  /* 0x0000000009007207 */ /* 0x000fe20004800000 */
[----:B------:R-:W-:-:S03]  /*bf50*/  IMAD.X R9, RZ, RZ, ~R14, P3 ;  /* 0x000000ffff097224 */ /* 0x000fc600018e0e0e */
[----:B------:R-:W-:Y:S02]  /*bf60*/  IADD3 R11, P2, PT, R10, R11, RZ ;  /* 0x0000000b0a0b7210 */ /* 0x000fe40007f5e0ff */
[----:B------:R-:W-:Y:S01]  /*bf70*/  SEL R10, R9, R14, !P1 ;  /* 0x0000000e090a7207 */ /* 0x000fe20004800000 */
[----:B------:R-:W-:Y:S01]  /*bf80*/  IMAD.MOV.U32 R9, RZ, RZ, RZ ;  /* 0x000000ffff097224 */ /* 0x000fe200078e00ff */
[----:B------:R-:W-:Y:S01]  /*bf90*/  IADD3.X R21, PT, PT, RZ, RZ, R21, P2, P0 ;  /* 0x000000ffff157210 */ /* 0x000fe200017e0415 */
[----:B------:R-:W-:-:S04]  /*bfa0*/  IMAD.HI.U32 R8, R11, R0, RZ ;  /* 0x000000000b087227 */ /* 0x000fc800078e00ff */
[----:B------:R-:W-:-:S04]  /*bfb0*/  IMAD.WIDE.U32 R8, R11, R10, R8 ;  /* 0x0000000a0b087225 */ /* 0x000fc800078e0008 */
[C---:B------:R-:W-:Y:S02]  /*bfc0*/  IMAD R11, R21.reuse, R10, RZ ;  /* 0x0000000a150b7224 */ /* 0x040fe400078e02ff */
[----:B------:R-:W-:-:S05]  /*bfd0*/  IMAD.HI.U32 R8, P0, R21, R0, R8 ;  /* 0x0000000015087227 */ /* 0x000fca0007800008 */
[----:B------:R-:W-:-:S05]  /*bfe0*/  IADD3 R11, P2, PT, R11, R8, RZ ;  /* 0x000000080b0b7210 */ /* 0x000fca0007f5e0ff */
[----:B------:R-:W-:-:S04]  /*bff0*/  IMAD.WIDE.U32 R8, R11, R6, RZ ;  /* 0x000000060b087225 */ /* 0x000fc800078e00ff */
[----:B------:R-:W-:Y:S01]  /*c000*/  IMAD R11, R11, R7, R9 ;  /* 0x000000070b0b7224 */ /* 0x000fe200078e0209 */
[----:B------:R-:W-:Y:S01]  /*c010*/  IADD3 R9, P3, PT, -R8, R0, RZ ;  /* 0x0000000008097210 */ /* 0x000fe20007f7e1ff */
[----:B------:R-:W-:-:S04]  /*c020*/  IMAD.HI.U32 R0, R21, R10, RZ ;  /* 0x0000000a15007227 */ /* 0x000fc800078e00ff */
[----:B------:R-:W-:Y:S01]  /*c030*/  IMAD.X R0, RZ, RZ, R0, P0 ;  /* 0x000000ffff007224 */ /* 0x000fe200000e0600 */
[----:B------:R-:W-:-:S03]  /*c040*/  ISETP.GE.U32.AND P0, PT, R9, R6, PT ;  /* 0x000000060900720c */ /* 0x000fc60003f06070 */
[----:B------:R-:W-:-:S04]  /*c050*/  IMAD.X R0, RZ, RZ, R0, P2 ;  /* 0x000000ffff007224 */ /* 0x000fc800010e0600 */
[-C--:B------:R-:W-:Y:S01]  /*c060*/  IMAD R11, R0, R6.reuse, R11 ;  /* 0x00000006000b7224 */ /* 0x080fe200078e020b */
[----:B------:R-:W-:-:S03]  /*c070*/  IADD3 R0, P2, PT, R9, -R6, RZ ;  /* 0x8000000609007210 */ /* 0x000fc60007f5e0ff */
[----:B------:R-:W-:-:S04]  /*c080*/  IMAD.X R21, R10, 0x1, ~R11, P3 ;  /* 0x000000010a157824 */ /* 0x000fc800018e0e0b */
[C---:B------:R-:W-:Y:S01]  /*c090*/  IMAD.X R11, R21.reuse, 0x1, ~R7, P2 ;  /* 0x00000001150b7824 */ /* 0x040fe200010e0e07 */
[----:B------:R-:W-:-:S04]  /*c0a0*/  ISETP.GE.U32.AND.EX P0, PT, R21, R7, PT, P0 ;  /* 0x000000071500720c */ /* 0x000fc80003f06100 */
        /* <DEDUP_REMOVED lines=14> */
[----:B------:R-:W-:Y:S01]  /*c190*/  SEL R9, R6, R9, !P1 ;  /* 0x0000000906097207 */ /* 0x000fe20004800000 */
[----:B------:R-:W-:Y:S01]  /*c1a0*/  IMAD.MOV.U32 R6, RZ, RZ, R15 ;  /* 0x000000ffff067224 */ /* 0x000fe200078e000f */
[----:B------:R-:W-:Y:S02]  /*c1b0*/  SEL R0, R0, 0xffffffff, P0 ;  /* 0xffffffff00007807 */ /* 0x000fe40000000000 */
[----:B------:R-:W-:Y:S01]  /*c1c0*/  SEL R9, R9, 0xffffffff, P0 ;  /* 0xffffffff09097807 */ /* 0x000fe20000000000 */
[----:B------:R-:W-:Y:S06]  /*c1d0*/  RET.REL.NODEC R6 `(_ZN2at6native27unrolled_elementwise_kernelINS0_13BinaryFunctorIlllZZZNS0_21remainder_kernel_cudaERNS_18TensorIteratorBaseEENKUlvE_clEvENKUlvE2_clEvEUlllE_EESt5arrayIPcLm3EELi4E23TrivialOffsetCalculatorILi2EjESC_ILi1EjENS0_6memory12LoadWithCastILi2EEENSF_13StoreWithCastILi1EEEEEviT_T0_T2_T3_T4_T5_) ;  /* 0xffffff3c06887950 */ /* 0x000fec0003c3ffff */
.L_x_41333:
        /* <DEDUP_REMOVED lines=10> */
.L_x_49916:


//--------------------- .text._ZN2at6native18elementwise_kernelILi128ELi2EZNS0_22gpu_kernel_impl_nocastINS0_13BinaryFunctorIlllZZZNS0_21remainder_kernel_cudaERNS_18TensorIteratorBaseEENKUlvE_clEvENKUlvE2_clEvEUlllE_EEEEvS5_RKT_EUliE_EEviT1_ --------------------------
	.section	.text._ZN2at6native18elementwise_kernelILi128ELi2EZNS0_22gpu_kernel_impl_nocastINS0_13BinaryFunctorIlllZZZNS0_21remainder_kernel_cudaERNS_18TensorIteratorBaseEENKUlvE_clEvENKUlvE2_clEvEUlllE_EEEEvS5_RKT_EUliE_EEviT1_,"ax",@progbits
	.align	128
        .global         _ZN2at6native18elementwise_kernelILi128ELi2EZNS0_22gpu_kernel_impl_nocastINS0_13BinaryFunctorIlllZZZNS0_21remainder_kernel_cudaERNS_18TensorIteratorBaseEENKUlvE_clEvENKUlvE2_clEvEUlllE_EEEEvS5_RKT_EUliE_EEviT1_
        .type           _ZN2at6native18elementwise_kernelILi128ELi2EZNS0_22gpu_kernel_impl_nocastINS0_13BinaryFunctorIlllZZZNS0_21remainder_kernel_cudaERNS_18TensorIteratorBaseEENKUlvE_clEvENKUlvE2_clEvEUlllE_EEEEvS5_RKT_EUliE_EEviT1_,@function
        .size           _ZN2at6native18elementwise_kernelILi128ELi2EZNS0_22gpu_kernel_impl_nocastINS0_13BinaryFunctorIlllZZZNS0_21remainder_kernel_cudaERNS_18TensorIteratorBaseEENKUlvE_clEvENKUlvE2_clEvEUlllE_EEEEvS5_RKT_EUliE_EEviT1_,(.L_x_49917 - _ZN2at6native18elementwise_kernelILi128ELi2EZNS0_22gpu_kernel_impl_nocastINS0_13BinaryFunctorIlllZZZNS0_21remainder_kernel_cudaERNS_18TensorIteratorBaseEENKUlvE_clEvENKUlvE2_clEvEUlllE_EEEEvS5_RKT_EUliE_EEviT1_)
        .other          _ZN2at6native18elementwise_kernelILi128ELi2EZNS0_22gpu_kernel_impl_nocastINS0_13BinaryFunctorIlllZZZNS0_21remainder_kernel_cudaERNS_18TensorIteratorBaseEENKUlvE_clEvENKUlvE2_clEvEUlllE_EEEEvS5_RKT_EUliE_EEviT1_,@"STO_CUDA_ENTRY STV_DEFAULT"
_ZN2at6native18elementwise_kernelILi128ELi2EZNS0_22gpu_kernel_impl_nocastINS0_13BinaryFunctorIlllZZZNS0_21remainder_kernel_cudaERNS_18TensorIteratorBaseEENKUlvE_clEvENKUlvE2_clEvEUlllE_EEEEvS5_RKT_EUliE_EEviT1_:
.text._ZN2at6native18elementwise_kernelILi128ELi2EZNS0_22gpu_kernel_impl_nocastINS0_13BinaryFunctorIlllZZZNS0_21remainder_kernel_cudaERNS_18TensorIteratorBaseEENKUlvE_clEvENKUlvE2_clEvEUlllE_EEEEvS5_RKT_EUliE_EEviT1_:
        /* <DEDUP_REMOVED lines=40> */
.L_x_41337:
[----:B------:R-:W-:Y:S01]  /*0280*/  IMAD.MOV.U32 R15, RZ, RZ, R10 ;  /* 0x000000ffff0f7224 */ /* 0x000fe200078e000a */
[----:B------:R-:W-:Y:S02]  /*0290*/  MOV R14, R11 ;  /* 0x0000000b000e7202 */ /* 0x000fe40000000f00 */
[----:B------:R-:W-:-:S07]  /*02a0*/  MOV R0, 0x2c0 ;  /* 0x000002c000007802 */ /* 0x000fce0000000f00 */
[----:B------:R-:W-:Y:S05]  /*02b0*/  CALL.REL.NOINC `($__internal_56_$__cuda_sm20_rem_s64) ;  /* 0x0000003400d87944 */ /* 0x000fea0003c00000 */
[----:B------:R-:W-:Y:S01]  /*02c0*/  MOV R2, R4 ;  /* 0x0000000400027202 */ /* 0x000fe20000000f00 */
[----:B------:R-:W-:-:S07]  /*02d0*/  IMAD.MOV.U32 R3, RZ, RZ, R5 ;  /* 0x000000ffff037224 */ /* 0x000fce00078e0005 */
.L_x_41338:
[----:B------:R-:W-:Y:S01]  /*02e0*/  LOP3.LUT R0, R2, R10, RZ, 0x3c, !PT ;  /* 0x0000000a02007212 */ /* 0x000fe200078e3cff */
[----:B------:R-:W0:Y:S01]  /*02f0*/  LDC.64 R4, c[0x0][0x5e8] ;  /* 0x00017a00ff047b82 */ /* 0x000e220000000a00 */
[C---:B------:R-:W-:Y:S02]  /*0300*/  LOP3.LUT R6, R3.reuse, R11, RZ, 0x3c, !PT ;  /* 0x0000000b03067212 */ /* 0x040fe400078e3cff */
[----:B------:R-:W-:Y:S02]  /*0310*/  ISETP.GT.U32.AND P0, PT, R0, -0x1, PT ;  /* 0xffffffff0000780c */ /* 0x000fe40003f04070 */
[----:B------:R-:W-:Y:S02]  /*0320*/  ISETP.NE.U32.AND P1, PT, R2, RZ, PT ;  /* 0x000000ff0200720c */ /* 0x000fe40003f25070 */
[----:B------:R-:W-:Y:S02]  /*0330*/  ISETP.GT.AND.EX P0, PT, R6, -0x1, PT, P0 ;  /* 0xffffffff0600780c */ /* 0x000fe40003f04300 */
[----:B------:R-:W-:-:S02]  /*0340*/  ISETP.NE.AND.EX P1, PT, R3, RZ, PT, P1 ;  /* 0x000000ff0300720c */ /* 0x000fc40003f25310 */
[----:B------:R-:W-:Y:S02]  /*0350*/  SEL R7, R10, RZ, !P0 ;  /* 0x000000ff0a077207 */ /* 0x000fe40004000000 */
[----:B------:R-:W-:Y:S02]  /*0360*/  SEL R9, R11, RZ, !P0 ;  /* 0x000000ff0b097207 */ /* 0x000fe40004000000 */
[----:B------:R-:W-:Y:S02]  /*0370*/  SEL R7, R7, RZ, P1 ;  /* 0x000000ff07077207 */ /* 0x000fe40000800000 */
[----:B------:R-:W-:Y:S02]  /*0380*/  SEL R9, R9, RZ, P1 ;  /* 0x000000ff09097207 */ /* 0x000fe40000800000 */
[----:B------:R-:W-:Y:S02]  /*0390*/  IADD3 R2, P0, PT, R2, R7, RZ ;  /* 0x0000000702027210 */ /* 0x000fe40007f1e0ff */
[----:B------:R-:W-:-:S02]  /*03a0*/  IADD3 R13, PT, PT, R13, 0x80, RZ ;  /* 0x000000800d0d7810 */ /* 0x000fc40007ffe0ff */
[----:B------:R-:W-:-:S05]  /*03b0*/  IADD3.X R3, PT, PT, R3, R9, RZ, P0, !PT ;  /* 0x0000000903037210 */ /* 0x000fca00007fe4ff */
[----:B0-----:R0:W-:Y:S04]  /*03c0*/  STG.E.64 desc[UR6][R4.64], R2 ;  /* 0x0000000204007986 */ /* 0x0011e8000c101b06 */
.L_x_41336:
[----:B------:R-:W-:Y:S05]  /*03d0*/  BSYNC.RECONVERGENT B0 ;  /* 0x0000000000007941 */ /* 0x000fea0003800200 */
.L_x_41335:
[----:B------:R-:W1:Y:S02]  /*03e0*/  LDCU UR4, c[0x0][0x380] ;  /* 0x00007000ff0477ac */ /* 0x000e640008000800 */
[----:B-1----:R-:W-:-:S13]  /*03f0*/  ISETP.GE.AND P0, PT, R13, UR4, PT ;  /* 0x000000040d007c0c */ /* 0x002fda000bf06270 */
[----:B------:R-:W-:Y:S05]  /*0400*/  @P0 EXIT ;  /* 0x000000000000094d */ /* 0x000fea0003800000 */
[----:B------:R-:W1:Y:S08]  /*0410*/  LDC.64 R6, c[0x0][0x5f0] ;  /* 0x00017c00ff067b82 */ /* 0x000e700000000a00 */
[----:B------:R-:W2:Y:S01]  /*0420*/  LDC.64 R10, c[0x0][0x5f8] ;  /* 0x00017e00ff0a7b82 */ /* 0x000ea20000000a00 */
[----:B-1----:R-:W3:Y:S04]  /*0430*/  LDG.E.64 R6, desc[UR6][R6.64] ;  /* 0x0000000606067981 */ /* 0x002ee8000c1e1b00 */
[----:B--2---:R-:W3:Y:S02]  /*0440*/  LDG.E.64 R10, desc[UR6][R10.64] ;  /* 0x000000060a0a7981 */ /* 0x004ee4000c1e1b00 */
[----:B---3--:R-:W-:-:S04]  /*0450*/  LOP3.LUT R0, R7, R11, RZ, 0xfc, !PT ;  /* 0x0000000b07007212 */ /* 0x008fc800078efcff */
[----:B------:R-:W-:-:S13]  /*0460*/  ISETP.NE.U32.AND P0, PT, R0, RZ, PT ;  /* 0x000000ff0000720c */ /* 0x000fda0003f05070 */
[----:B------:R-:W-:Y:S05]  /*0470*/  @P0 BRA `(.L_x_41339) ;  /* 0x0000000000500947 */ /* 0x000fea0003800000 */
[----:B------:R-:W1:Y:S01]  /*0480*/  I2F.U32.RP R0, R10 ;  /* 0x0000000a00007306 */ /* 0x000e620000209000 */
[----:B0-----:R-:W-:Y:S02]  /*0490*/  IADD3 R5, PT, PT, RZ, -R10, RZ ;  /* 0x8000000aff057210 */ /* 0x001fe40007ffe0ff */
[----:B------:R-:W-:-:S05]  /*04a0*/  ISETP.NE.U32.AND P1, PT, R10, RZ, PT ;  /* 0x000000ff0a00720c */ /* 0x000fca0003f25070 */
[----:B-1----:R-:W0:Y:S02]  /*04b0*/  MUFU.RCP R0, R0 ;  /* 0x0000000000007308 */ /* 0x002e240000001000 */
[----:B0-----:R-:W-:-:S06]  /*04c0*/  VIADD R2, R0, 0xffffffe ;  /* 0x0ffffffe00027836 */ /* 0x001fcc0000000000 */
[----:B------:R0:W1:Y:S02]  /*04d0*/  F2I.FTZ.U32.TRUNC.NTZ R3, R2 ;  /* 0x0000000200037305 */ /* 0x000064000021f000 */
[----:B0-----:R-:W-:Y:S02]  /*04e0*/  HFMA2 R2, -RZ, RZ, 0, 0 ;  /* 0x00000000ff027431 */ /* 0x001fe400000001ff */
[----:B-1----:R-:W-:-:S04]  /*04f0*/  IMAD R5, R5, R3, RZ ;  /* 0x0000000305057224 */ /* 0x002fc800078e02ff */
[----:B------:R-:W-:-:S06]  /*0500*/  IMAD.HI.U32 R3, R3, R5, R2 ;  /* 0x0000000503037227 */ /* 0x000fcc00078e0002 */
[----:B------:R-:W-:-:S04]  /*0510*/  IMAD.HI.U32 R3, R3, R6, RZ ;  /* 0x0000000603037227 */ /* 0x000fc800078e00ff */
[----:B------:R-:W-:-:S04]  /*0520*/  IMAD.MOV R3, RZ, RZ, -R3 ;  /* 0x000000ffff037224 */ /* 0x000fc800078e0a03 */
[----:B------:R-:W-:Y:S01]  /*0530*/  IMAD R5, R10, R3, R6 ;  /* 0x000000030a057224 */ /* 0x000fe200078e0206 */
[----:B------:R-:W-:-:S04]  /*0540*/  MOV R3, RZ ;  /* 0x000000ff00037202 */ /* 0x000fc80000000f00 */
[----:B------:R-:W-:-:S13]  /*0550*/  ISETP.GE.U32.AND P0, PT, R5, R10, PT ;  /* 0x0000000a0500720c */ /* 0x000fda0003f06070 */
[----:B------:R-:W-:-:S04]  /*0560*/  @P0 IADD3 R5, PT, PT, -R10, R5, RZ ;  /* 0x000000050a050210 */ /* 0x000fc80007ffe1ff */
[----:B------:R-:W-:-:S13]  /*0570*/  ISETP.GE.U32.AND P0, PT, R5, R10, PT ;  /* 0x0000000a0500720c */ /* 0x000fda0003f06070 */
[----:B------:R-:W-:Y:S02]  /*0580*/  @P0 IADD3 R5, PT, PT, -R10, R5, RZ ;  /* 0x000000050a050210 */ /* 0x000fe40007ffe1ff */
[----:B------:R-:W-:-:S05]  /*0590*/  @!P1 LOP3.LUT R5, RZ, R10, RZ, 0x33, !PT ;  /* 0x0000000aff059212 */ /* 0x000fca00078e33ff */
[----:B------:R-:W-:Y:S01]  /*05a0*/  IMAD.MOV.U32 R2, RZ, RZ, R5 ;  /* 0x000000ffff027224 */ /* 0x000fe200078e0005 */
[----:B------:R-:W-:Y:S06]  /*05b0*/  BRA `(.L_x_41340) ;  /* 0x0000000000187947 */ /* 0x000fec0003800000 */
.L_x_41339:
[----:B------:R-:W-:Y:S01]  /*05c0*/  MOV R15, R10 ;  /* 0x0000000a000f7202 */ /* 0x000fe20000000f00 */
[----:B------:R-:W-:Y:S01]  /*05d0*/  IMAD.MOV.U32 R14, RZ, RZ, R11 ;  /* 0x000000ffff0e7224 */ /* 0x000fe200078e000b */
[----:B------:R-:W-:-:S07]  /*05e0*/  MOV R0, 0x600 ;  /* 0x0000060000007802 */ /* 0x000fce0000000f00 */
[----:B0-----:R-:W-:Y:S05]  /*05f0*/  CALL.REL.NOINC `($__internal_56_$__cuda_sm20_rem_s64) ;  /* 0x0000003400087944 */ /* 0x001fea0003c00000 */
[----:B------:R-:W-:Y:S02]  /*0600*/  MOV R2, R4 ;  /* 0x0000000400027202 */ /* 0x000fe40000000f00 */
[----:B------:R-:W-:-:S07]  /*0610*/  MOV R3, R5 ;  /* 0x0000000500037202 */ /* 0x000fce0000000f00 */
.L_x_41340:
        /* <DEDUP_REMOVED lines=11> */
[----:B------:R-:W-:-:S05]  /*06d0*/  IADD3 R2, P0, PT, R2, R7, RZ ;  /* 0x0000000702027210 */ /* 0x000fca0007f1e0ff */
[----:B------:R-:W-:-:S05]  /*06e0*/  IMAD.X R3, R3, 0x1, R9, P0 ;  /* 0x0000000103037824 */ /* 0x000fca00000e0609 */
[----:B0-----:R-:W-:Y:S01]  /*06f0*/  STG.E.64 desc[UR6][R4.64], R2 ;  /* 0x0000000204007986 */ /* 0x001fe2000c101b06 */
[----:B------:R-:W-:Y:S05]  /*0700*/  EXIT ;  /* 0x000000000000794d */ /* 0x000fea0003800000 */
.L_x_41334:
        /* <DEDUP_REMOVED lines=355> */
.L_x_41343:
[----:B------:R-:W0:Y:S02]  /*1d40*/  LDCU.128 UR8, c[0x0][0x5f0] ;  /* 0x0000be00ff0877ac */ /* 0x000e240008000c00 */
[----:B0-----:R-:W-:Y:S02]  /*1d50*/  IADD3 R6, P0, PT, R2, UR8, RZ ;  /* 0x0000000802067c10 */ /* 0x001fe4000ff1e0ff */
[----:B------:R-:W-:-:S03]  /*1d60*/  IADD3 R10, P1, PT, R0, UR10, RZ ;  /* 0x0000000a000a7c10 */ /* 0x000fc6000ff3e0ff */
[----:B------:R-:W-:Y:S01]  /*1d70*/  IMAD.X R7, RZ, RZ, UR9, P0 ;  /* 0x00000009ff077e24 */ /* 0x000fe200080e06ff */
[----:B------:R-:W-:-:S05]  /*1d80*/  IADD3.X R11, PT, PT, RZ, UR11, RZ, P1, !PT ;  /* 0x0000000bff0b7c10 */ /* 0x000fca0008ffe4ff */
[----:B------:R-:W2:Y:S04]  /*1d90*/  LDG.E.64 R6, desc[UR6][R6.64] ;  /* 0x0000000606067981 */ /* 0x000ea8000c1e1b00 */
[----:B------:R-:W2:Y:S01]  /*1da0*/  LDG.E.64 R10, desc[UR6][R10.64] ;  /* 0x000000060a0a7981 */ /* 0x000ea2000c1e1b00 */
[----:B------:R-:W-:Y:S01]  /*1db0*/  BSSY.RECONVERGENT B1, `(.L_x_41344) ;  /* 0x000001e000017945 */ /* 0x000fe20003800200 */
[----:B--2---:R-:W-:-:S04]  /*1dc0*/  LOP3.LUT R0, R7, R11, RZ, 0xfc, !PT ;  /* 0x0000000b07007212 */ /* 0x004fc800078efcff */
[----:B------:R-:W-:-:S13]  /*1dd0*/  ISETP.NE.U32.AND P0, PT, R0, RZ, PT ;  /* 0x000000ff0000720c */ /* 0x000fda0003f05070 */
[----:B------:R-:W-:Y:S05]  /*1de0*/  @P0 BRA `(.L_x_41345) ;  /* 0x0000000000500947 */ /* 0x000fea0003800000 */
[----:B------:R-:W0:Y:S01]  /*1df0*/  I2F.U32.RP R0, R10 ;  /* 0x0000000a00007306 */ /* 0x000e220000209000 */
[----:B------:R-:W-:Y:S01]  /*1e00*/  IMAD.MOV R5, RZ, RZ, -R10 ;  /* 0x000000ffff057224 */ /* 0x000fe200078e0a0a */
[----:B------:R-:W-:-:S06]  /*1e10*/  ISETP.NE.U32.AND P1, PT, R10, RZ, PT ;  /* 0x000000ff0a00720c */ /* 0x000fcc0003f25070 */
        /* <DEDUP_REMOVED lines=13> */
[----:B------:R-:W-:Y:S02]  /*1ef0*/  @P0 IADD3 R7, PT, PT, -R10, R7, RZ ;  /* 0x000000070a070210 */ /* 0x000fe40007ffe1ff */
[----:B------:R-:W-:-:S04]  /*1f00*/  @!P1 LOP3.LUT R7, RZ, R10, RZ, 0x33, !PT ;  /* 0x0000000aff079212 */ /* 0x000fc800078e33ff */
[----:B------:R-:W-:Y:S01]  /*1f10*/  MOV R2, R7 ;  /* 0x0000000700027202 */ /* 0x000fe20000000f00 */
[----:B------:R-:W-:Y:S06]  /*1f20*/  BRA `(.L_x_41346) ;  /* 0x0000000000187947 */ /* 0x000fec0003800000 */
.L_x_41345:
[----:B------:R-:W-:Y:S02]  /*1f30*/  MOV R15, R10 ;  /* 0x0000000a000f7202 */ /* 0x000fe40000000f00 */
[----:B------:R-:W-:Y:S02]  /*1f40*/  MOV R14, R11 ;  /* 0x0000000b000e7202 */ /* 0x000fe40000000f00 */
[----:B------:R-:W-:-:S07]  /*1f50*/  MOV R0, 0x1f70 ;  /* 0x00001f7000007802 */ /* 0x000fce0000000f00 */
[----:B------:R-:W-:Y:S05]  /*1f60*/  CALL.REL.NOINC `($__internal_56_$__cuda_sm20_rem_s64) ;  /* 0x0000001800ac7944 */ /* 0x000fea0003c00000 */
[----:B------:R-:W-:Y:S01]  /*1f70*/  IMAD.MOV.U32 R2, RZ, RZ, R4 ;  /* 0x000000ffff027224 */ /* 0x000fe200078e0004 */
[----:B------:R-:W-:-:S07]  /*1f80*/  MOV R3, R5 ;  /* 0x0000000500037202 */ /* 0x000fce0000000f00 */
.L_x_41346:
[----:B------:R-:W-:Y:S05]  /*1f90*/  BSYNC.RECONVERGENT B1 ;  /* 0x0000000000017941 */ /* 0x000fea0003800200 */
.L_x_41344:
[----:B------:R-:W-:Y:S01]  /*1fa0*/  LOP3.LUT R0, R2, R10, RZ, 0x3c, !PT ;  /* 0x0000000a02007212 */ /* 0x000fe200078e3cff */
[----:B------:R-:W0:Y:S01]  /*1fb0*/  LDCU.64 UR4, c[0x0][0x5e8] ;  /* 0x0000bd00ff0477ac */ /* 0x000e220008000a00 */
        /* <DEDUP_REMOVED lines=10> */
[----:B0-----:R-:W-:-:S02]  /*2060*/  IADD3 R4, P2, PT, R17, UR4, RZ ;  /* 0x0000000411047c10 */ /* 0x001fc4000ff5e0ff */
[----:B------:R-:W-:Y:S01]  /*2070*/  IADD3 R13, PT, PT, R13, 0x80, RZ ;  /* 0x000000800d0d7810 */ /* 0x000fe20007ffe0ff */
[----:B------:R-:W-:Y:S01]  /*2080*/  IMAD.X R3, R3, 0x1, R7, P0 ;  /* 0x0000000103037824 */ /* 0x000fe200000e0607 */
[----:B------:R-:W-:-:S05]  /*2090*/  IADD3.X R5, PT, PT, RZ, UR5, RZ, P2, !PT ;  /* 0x00000005ff057c10 */ /* 0x000fca00097fe4ff */
[----:B------:R0:W-:Y:S04]  /*20a0*/  STG.E.64 desc[UR6][R4.64], R2 ;  /* 0x0000000204007986 */ /* 0x0001e8000c101b06 */
.L_x_41342:
[----:B------:R-:W-:Y:S05]  /*20b0*/  BSYNC.RECONVERGENT B0 ;  /* 0x0000000000007941 */ /* 0x000fea0003800200 */
.L_x_41341:
[----:B------:R-:W1:Y:S02]  /*20c0*/  LDCU UR4, c[0x0][0x380] ;  /* 0x00007000ff0477ac */ /* 0x000e640008000800 */
[----:B-1----:R-:W-:-:S13]  /*20d0*/  ISETP.GE.AND P0, PT, R13, UR4, PT ;  /* 0x000000040d007c0c */ /* 0x002fda000bf06270 */
[----:B------:R-:W-:Y:S05]  /*20e0*/  @P0 EXIT ;  /* 0x000000000000094d */ /* 0x000fea0003800000 */
        /* <DEDUP_REMOVED lines=348> */
.L_x_41347:
        /* <DEDUP_REMOVED lines=32> */
[----:B------:R-:W-:Y:S01]  /*38b0*/  IMAD.MOV.U32 R2, RZ, RZ, R7 ;  /* 0x000000ffff027224 */ /* 0x000fe200078e0007 */
[----:B------:R-:W-:Y:S06]  /*38c0*/  BRA `(.L_x_41350) ;  /* 0x0000000000187947 */ /* 0x000fec0003800000 */
.L_x_41349:
[----:B------:R-:W-:Y:S02]  /*38d0*/  MOV R15, R10 ;  /* 0x0000000a000f7202 */ /* 0x000fe40000000f00 */
[----:B------:R-:W-:Y:S02]  /*38e0*/  MOV R14, R11 ;  /* 0x0000000b000e7202 */ /* 0x000fe40000000f00 */
[----:B------:R-:W-:-:S07]  /*38f0*/  MOV R0, 0x3910 ;  /* 0x0000391000007802 */ /* 0x000fce0000000f00 */
[----:B------:R-:W-:Y:S05]  /*3900*/  CALL.REL.NOINC `($__internal_56_$__cuda_sm20_rem_s64) ;  /* 0x0000000000447944 */ /* 0x000fea0003c00000 */
[----:B------:R-:W-:Y:S01]  /*3910*/  IMAD.MOV.U32 R2, RZ, RZ, R4 ;  /* 0x000000ffff027224 */ /* 0x000fe200078e0004 */
[----:B------:R-:W-:-:S07]  /*3920*/  MOV R3, R5 ;  /* 0x0000000500037202 */ /* 0x000fce0000000f00 */
.L_x_41350:
[----:B------:R-:W-:Y:S05]  /*3930*/  BSYNC.RECONVERGENT B0 ;  /* 0x0000000000007941 */ /* 0x000fea0003800200 */
.L_x_41348:
        /* <DEDUP_REMOVED lines=11> */
[----:B------:R-:W-:-:S05]  /*39f0*/  IADD3.X R3, PT, PT, R3, R7, RZ, P0, !PT ;  /* 0x0000000703037210 */ /* 0x000fca00007fe4ff */
[----:B------:R-:W-:Y:S01]  /*3a00*/  STG.E.64 desc[UR6][R12.64], R2 ;  /* 0x000000020c007986 */ /* 0x000fe2000c101b06 */
[----:B------:R-:W-:Y:S05]  /*3a10*/  EXIT ;  /* 0x000000000000794d */ /* 0x000fea0003800000 */
        .weak           $__internal_56_$__cuda_sm20_rem_s64
        .type           $__internal_56_$__cuda_sm20_rem_s64,@function
        .size           $__internal_56_$__cuda_sm20_rem_s64,(.L_x_49917 - $__internal_56_$__cuda_sm20_rem_s64)
$__internal_56_$__cuda_sm20_rem_s64:
        /* <DEDUP_REMOVED lines=19> */
[----:B------:R-:W-:-:S04]  /*3b50*/  IMAD.WIDE.U32 R8, P0, R4, R19, R8 ;  /* 0x0000001304087225 */ /* 0x000fc80007800008 */
[C---:B------:R-:W-:Y:S02]  /*3b60*/  IMAD R4, R5.reuse, R19, RZ ;  /* 0x0000001305047224 */ /* 0x040fe400078e02ff */
[----:B------:R-:W-:Y:S01]  /*3b70*/  IMAD.HI.U32 R9, P1, R5, R21, R8 ;  /* 0x0000001505097227 */ /* 0x000fe20007820008 */
[----:B------:R-:W-:-:S03]  /*3b80*/  IADD3 R21, P4, PT, RZ, -R6, RZ ;  /* 0x80000006ff157210 */ /* 0x000fc60007f9e0ff */
        /* <DEDUP_REMOVED lines=17> */
[----:B------:R-:W-:Y:S01]  /*3ca0*/  HFMA2 R5, -RZ, RZ, 0, 0 ;  /* 0x00000000ff057431 */ /* 0x000fe200000001ff */
        /* <DEDUP_REMOVED lines=32> */
[----:B------:R-:W-:Y:S01]  /*3eb0*/  SEL R4, R3, R4, !P1 ;  /* 0x0000000403047207 */ /* 0x000fe20004800000 */
[----:B------:R-:W-:Y:S01]  /*3ec0*/  HFMA2 R3, -RZ, RZ, 0, 0 ;  /* 0x00000000ff037431 */ /* 0x000fe200000001ff */
[----:B------:R-:W-:-:S02]  /*3ed0*/  SEL R5, R2, R5, !P1 ;  /* 0x0000000502057207 */ /* 0x000fc40004800000 */
[----:B------:R-:W-:Y:S02]  /*3ee0*/  MOV R2, R0 ;  /* 0x0000000000027202 */ /* 0x000fe40000000f00 */
[----:B------:R-:W-:-:S04]  /*3ef0*/  ISETP.NE.AND.EX P0, PT, R14, RZ, PT, P0 ;  /* 0x000000ff0e00720c */ /* 0x000fc80003f05300 */
[----:B------:R-:W-:Y:S02]  /*3f00*/  SEL R4, R4, 0xffffffff, P0 ;  /* 0xffffffff04047807 */ /* 0x000fe40000000000 */
[----:B------:R-:W-:Y:S01]  /*3f10*/  SEL R5, R5, 0xffffffff, P0 ;  /* 0xffffffff05057807 */ /* 0x000fe20000000000 */
[----:B------:R-:W-:Y:S06]  /*3f20*/  RET.REL.NODEC R2 `(_ZN2at6native18elementwise_kernelILi128ELi2EZNS0_22gpu_kernel_impl_nocastINS0_13BinaryFunctorIlllZZZNS0_21remainder_kernel_cudaERNS_18TensorIteratorBaseEENKUlvE_clEvENKUlvE2_clEvEUlllE_EEEEvS5_RKT_EUliE_EEviT1_) ;  /* 0xffffffc002347950 */ /* 0x000fec0003c3ffff */
.L_x_41351:
        /* <DEDUP_REMOVED lines=13> */
.L_x_49917:


//--------------------- .text._ZN2at6native27unrolled_elementwise_kernelINS0_13BinaryFunctorIlllZZZNS0_21remainder_kernel_cudaERNS_18TensorIteratorBaseEENKUlvE_clEvENKUlvE2_clEvEUlllE_EESt5arrayIPcLm3EELi4E23TrivialOffsetCalculatorILi2EjESC_ILi1EjENS0_6memory15LoadWithoutCastENSF_16StoreWithoutCastEEEviT_T0_T2_T3_T4_T5_ --------------------------
	.section	.text._ZN2at6native27unrolled_elementwise_kernelINS0_13BinaryFunctorIlllZZZNS0_21remainder_kernel_cudaERNS_18TensorIteratorBaseEENKUlvE_clEvENKUlvE2_clEvEUlllE_EESt5arrayIPcLm3EELi4E23TrivialOffsetCalculatorILi2EjESC_ILi1EjENS0_6memory15LoadWithoutCastENSF_16StoreWithoutCastEEEviT_T0_T2_T3_T4_T5_,"ax",@progbits
	.align	128
        .global         _ZN2at6native27unrolled_elementwise_kernelINS0_13BinaryFunctorIlllZZZNS0_21remainder_kernel_cudaERNS_18TensorIteratorBaseEENKUlvE_clEvENKUlvE2_clEvEUlllE_EESt5arrayIPcLm3EELi4E23TrivialOffsetCalculatorILi2EjESC_ILi1EjENS0_6memory15LoadWithoutCastENSF_16StoreWithoutCastEEEviT_T0_T2_T3_T4_T5_
        .type           _ZN2at6native27unrolled_elementwise_kernelINS0_13BinaryFunctorIlllZZZNS0_21remainder_kernel_cudaERNS_18TensorIteratorBaseEENKUlvE_clEvENKUlvE2_clEvEUlllE_EESt5arrayIPcLm3EELi4E23TrivialOffsetCalculatorILi2EjESC_ILi1EjENS0_6memory15LoadWithoutCastENSF_16StoreWithoutCastEEEviT_T0_T2_T3_T4_T5_,@function
        .size           _ZN2at6native27unrolled_elementwise_kernelINS0_13BinaryFunctorIlllZZZNS0_21remainder_kernel_cudaERNS_18TensorIteratorBaseEENKUlvE_clEvENKUlvE2_clEvEUlllE_EESt5arrayIPcLm3EELi4E23TrivialOffsetCalculatorILi2EjESC_ILi1EjENS0_6memory15LoadWithoutCastENSF_16StoreWithoutCastEEEviT_T0_T2_T3_T4_T5_,(.L_x_49918 - _ZN2at6native27unrolled_elementwise_kernelINS0_13BinaryFunctorIlllZZZNS0_21remainder_kernel_cudaERNS_18TensorIteratorBaseEENKUlvE_clEvENKUlvE2_clEvEUlllE_EESt5arrayIPcLm3EELi4E23TrivialOffsetCalculatorILi2EjESC_ILi1EjENS0_6memory15LoadWithoutCastENSF_16StoreWithoutCastEEEviT_T0_T2_T3_T4_T5_)
        .other          _ZN2at6native27unrolled_elementwise_kernelINS0_13BinaryFunctorIlllZZZNS0_21remainder_kernel_cudaERNS_18TensorIteratorBaseEENKUlvE_clEvENKUlvE2_clEvEUlllE_EESt5arrayIPcLm3EELi4E23TrivialOffsetCalculatorILi2EjESC_ILi1EjENS0_6memory15LoadWithoutCastENSF_16StoreWithoutCastEEEviT_T0_T2_T3_T4_T5_,@"STO_CUDA_ENTRY STV_DEFAULT"
_ZN2at6native27unrolled_elementwise_kernelINS0_13BinaryFunctorIlllZZZNS0_21remainder_kernel_cudaERNS_18TensorIteratorBaseEENKUlvE_clEvENKUlvE2_clEvEUlllE_EESt5arrayIPcLm3EELi4E23TrivialOffsetCalculatorILi2EjESC_ILi1EjENS0_6memory15LoadWithoutCastENSF_16StoreWithoutCastEEEviT_T0_T2_T3_T4_T5_:
.text._ZN2at6native27unrolled_elementwise_kernelINS0_13BinaryFunctorIlllZZZNS0_21remainder_kernel_cudaERNS_18TensorIteratorBaseEENKUlvE_clEvENKUlvE2_clEvEUlllE_EESt5arrayIPcLm3EELi4E23TrivialOffsetCalculatorILi2EjESC_ILi1EjENS0_6memory15LoadWithoutCastENSF_16StoreWithoutCastEEEviT_T0_T2_T3_T4_T5_:
        /* <DEDUP_REMOVED lines=18> */
[----:B------:R-:W-:Y:S01]  /*0120*/  ISETP.GE.AND P1, PT, R27, R2, PT ;  /* 0x000000021b00720c */ /* 0x000fe20003f26270 */
[C---:B---3--:R-:W-:Y:S01]  /*0130*/  @!P0 IMAD.WIDE.U32 R22, R7.reuse, 0x8, R22 ;  /* 0x0000000807168825 */ /* 0x048fe200078e0016 */
[----:B------:R-:W3:Y:S03]  /*0140*/  LDC.64 R14, c[0x0][0x390] ;  /* 0x0000e400ff0e7b82 */ /* 0x000ee60000000a00 */
[----:B----4-:R-:W-:Y:S01]  /*0150*/  @!P0 IMAD.WIDE.U32 R28, R7, 0x8, R28 ;  /* 0x00000008071c8825 */ /* 0x010fe200078e001c */
[----:B------:R-:W-:-:S04]  /*0160*/  CS2R R6, SRZ ;  /* 0x0000000000067805 */ /* 0x000fc8000001ff00 */
[----:B------:R-:W4:Y:S01]  /*0170*/  LDC.64 R8, c[0x0][0x398] ;  /* 0x0000e600ff087b82 */ /* 0x000f220000000a00 */
[----:B-1----:R-:W5:Y:S02]  /*0180*/  @!P0 LDG.E.64 R10, desc[UR4][R28.64] ;  /* 0x000000041c0a8981 */ /* 0x002f64000c1e1b00 */
[----:B------:R-:W-:Y:S02]  /*0190*/  @!P1 IMAD R33, R0, 0x200, R27 ;  /* 0x0000020000219824 */ /* 0x000fe400078e021b */
[----:B------:R-:W-:Y:S01]  /*01a0*/  @!P1 VIADD R27, R27, 0x80 ;  /* 0x000000801b1b9836 */ /* 0x000fe20000000000 */
[----:B------:R1:W5:Y:S01]  /*01b0*/  @!P0 LDG.E.64 R6, desc[UR4][R22.64] ;  /* 0x0000000416068981 */ /* 0x000362000c1e1b00 */
[----:B------:R-:W-:-:S03]  /*01c0*/  @!P1 IMAD.WIDE.U32 R30, R33, 0x8, R18 ;  /* 0x00000008211e9825 */ /* 0x000fc600078e0012 */
[----:B------:R-:W-:Y:S01]  /*01d0*/  ISETP.GE.AND P3, PT, R27, R2, PT ;  /* 0x000000021b00720c */ /* 0x000fe20003f66270 */
[----:B0-----:R-:W-:Y:S01]  /*01e0*/  @!P1 IMAD.WIDE.U32 R4, R33, 0x8, R4 ;  /* 0x0000000821049825 */ /* 0x001fe200078e0004 */
[----:B------:R0:W5:Y:S11]  /*01f0*/  @!P1 LDG.E.64 R12, desc[UR4][R30.64] ;  /* 0x000000041e0c9981 */ /* 0x000176000c1e1b00 */
[----:B------:R-:W-:-:S02]  /*0200*/  @!P3 IMAD R21, R0, 0x200, R27 ;  /* 0x000002000015b824 */ /* 0x000fc400078e021b */
[----:B------:R-:W-:-:S05]  /*0210*/  @!P3 VIADD R27, R27, 0x80 ;  /* 0x000000801b1bb836 */ /* 0x000fca0000000000 */
[----:B------:R-:W-:Y:S01]  /*0220*/  ISETP.GE.AND P2, PT, R27, R2, PT ;  /* 0x000000021b00720c */ /* 0x000fe20003f46270 */
[----:B--2---:R-:W-:Y:S01]  /*0230*/  @!P3 IMAD.WIDE.U32 R24, R21, 0x8, R24 ;  /* 0x000000081518b825 */ /* 0x004fe200078e0018 */
[----:B-1----:R-:W-:-:S11]  /*0240*/  CS2R R22, SRZ ;  /* 0x0000000000167805 */ /* 0x002fd6000001ff00 */
[----:B------:R-:W-:Y:S01]  /*0250*/  @!P2 LEA R19, R0, R27, 0x9 ;  /* 0x0000001b0013a211 */ /* 0x000fe200078e48ff */
[----:B------:R-:W-:Y:S01]  /*0260*/  @!P3 IMAD.WIDE.U32 R26, R21, 0x8, R16 ;  /* 0x00000008151ab825 */ /* 0x000fe200078e0010 */
[----:B------:R-:W-:Y:S02]  /*0270*/  CS2R R16, SRZ ;  /* 0x0000000000107805 */ /* 0x000fe4000001ff00 */
[----:B------:R-:W-:Y:S01]  /*0280*/  CS2R R20, SRZ ;  /* 0x0000000000147805 */ /* 0x000fe2000001ff00 */
[C---:B---3--:R-:W-:Y:S01]  /*0290*/  @!P2 IMAD.WIDE.U32 R32, R19.reuse, 0x8, R14 ;  /* 0x000000081320a825 */ /* 0x048fe200078e000e */
[----:B------:R-:W-:Y:S02]  /*02a0*/  CS2R R14, SRZ ;  /* 0x00000000000e7805 */ /* 0x000fe4000001ff00 */
[----:B------:R0:W5:Y:S01]  /*02b0*/  @!P3 LDG.E.64 R16, desc[UR4][R24.64] ;  /* 0x000000041810b981 */ /* 0x000162000c1e1b00 */
[----:B----4-:R-:W-:Y:S01]  /*02c0*/  @!P2 IMAD.WIDE.U32 R8, R19, 0x8, R8 ;  /* 0x000000081308a825 */ /* 0x010fe200078e0008 */
[----:B------:R-:W-:-:S02]  /*02d0*/  CS2R R18, SRZ ;  /* 0x0000000000127805 */ /* 0x000fc4000001ff00 */
[----:B------:R0:W5:Y:S04]  /*02e0*/  @!P1 LDG.E.64 R14, desc[UR4][R4.64] ;  /* 0x00000004040e9981 */ /* 0x000168000c1e1b00 */
[----:B------:R0:W5:Y:S04]  /*02f0*/  @!P3 LDG.E.64 R18, desc[UR4][R26.64] ;  /* 0x000000041a12b981 */ /* 0x000168000c1e1b00 */
[----:B------:R0:W5:Y:S04]  /*0300*/  @!P2 LDG.E.64 R20, desc[UR4][R32.64] ;  /* 0x000000042014a981 */ /* 0x000168000c1e1b00 */
[----:B------:R0:W5:Y:S01]  /*0310*/  @!P2 LDG.E.64 R22, desc[UR4][R8.64] ;  /* 0x000000040816a981 */ /* 0x000162000c1e1b00 */
[----:B------:R-:W-:Y:S01]  /*0320*/  ISETP.GE.AND P0, PT, R3, R2, PT ;  /* 0x000000020300720c */ /* 0x000fe20003f06270 */
[----:B------:R-:W-:-:S12]  /*0330*/  BSSY.RECONVERGENT B0, `(.L_x_41352) ;  /* 0x000002e000007945 */ /* 0x000fd80003800200 */
[----:B0-----:R-:W-:Y:S05]  /*0340*/  @P0 BRA `(.L_x_41353) ;  /* 0x0000000000b00947 */ /* 0x001fea0003800000 */
[----:B-----5:R-:W-:Y:S01]  /*0350*/  LOP3.LUT R4, R7, R11, RZ, 0xfc, !PT ;  /* 0x0000000b07047212 */ /* 0x020fe200078efcff */
[----:B------:R-:W-:Y:S03]  /*0360*/  BSSY.RECONVERGENT B1, `(.L_x_41354) ;  /* 0x000001e000017945 */ /* 0x000fe60003800200 */
[----:B------:R-:W-:-:S13]  /*0370*/  ISETP.NE.U32.AND P0, PT, R4, RZ, PT ;  /* 0x000000ff0400720c */ /* 0x000fda0003f05070 */
[----:B------:R-:W-:Y:S05]  /*0380*/  @P0 BRA `(.L_x_41355) ;  /* 0x0000000000500947 */ /* 0x000fea0003800000 */
[----:B------:R-:W0:Y:S01]  /*0390*/  I2F.U32.RP R7, R10 ;  /* 0x0000000a00077306 */ /* 0x000e220000209000 */
[----:B------:R-:W-:-:S07]  /*03a0*/  ISETP.NE.U32.AND P1, PT, R10, RZ, PT ;  /* 0x000000ff0a00720c */ /* 0x000fce0003f25070 */
        /* <DEDUP_REMOVED lines=10> */
[----:B------:R-:W-:-:S03]  /*0450*/  HFMA2 R5, -RZ, RZ, 0, 0 ;  /* 0x00000000ff057431 */ /* 0x000fc600000001ff */
[----:B------:R-:W-:-:S13]  /*0460*/  ISETP.GE.U32.AND P0, PT, R9, R10, PT ;  /* 0x0000000a0900720c */ /* 0x000fda0003f06070 */
[----:B------:R-:W-:-:S05]  /*0470*/  @P0 IMAD.IADD R9, R9, 0x1, -R10 ;  /* 0x0000000109090824 */ /* 0x000fca00078e0a0a */
[----:B------:R-:W-:-:S13]  /*0480*/  ISETP.GE.U32.AND P0, PT, R9, R10, PT ;  /* 0x0000000a0900720c */ /* 0x000fda0003f06070 */
[----:B------:R-:W-:Y:S01]  /*0490*/  @P0 IMAD.IADD R9, R9, 0x1, -R10 ;  /* 0x0000000109090824 */ /* 0x000fe200078e0a0a */
[----:B------:R-:W-:-:S05]  /*04a0*/  @!P1 LOP3.LUT R9, RZ, R10, RZ, 0x33, !PT ;  /* 0x0000000aff099212 */ /* 0x000fca00078e33ff */
[----:B------:R-:W-:Y:S01]  /*04b0*/  IMAD.MOV.U32 R4, RZ, RZ, R9 ;  /* 0x000000ffff047224 */ /* 0x000fe200078e0009 */
[----:B------:R-:W-:Y:S06]  /*04c0*/  BRA `(.L_x_41356) ;  /* 0x00000000001c7947 */ /* 0x000fec0003800000 */
.L_x_41355:
[----:B------:R-:W-:Y:S01]  /*04d0*/  IMAD.MOV.U32 R8, RZ, RZ, R6 ;  /* 0x000000ffff087224 */ /* 0x000fe200078e0006 */
[----:B------:R-:W-:Y:S01]  /*04e0*/  MOV R4, 0x520 ;  /* 0x0000052000047802 */ /* 0x000fe20000000f00 */
[----:B------:R-:W-:Y:S02]  /*04f0*/  IMAD.MOV.U32 R6, RZ, RZ, R10 ;  /* 0x000000ffff067224 */ /* 0x000fe400078e000a */
[----:B------:R-:W-:-:S07]  /*0500*/  IMAD.MOV.U32 R5, RZ, RZ, R11 ;  /* 0x000000ffff057224 */ /* 0x000fce00078e000b */
[----:B------:R-:W-:Y:S05]  /*0510*/  CALL.REL.NOINC `($__internal_57_$__cuda_sm20_rem_s64) ;  /* 0x0000000c001c7944 */ /* 0x000fea0003c00000 */
[----:B------:R-:W-:Y:S02]  /*0520*/  IMAD.MOV.U32 R4, RZ, RZ, R6 ;  /* 0x000000ffff047224 */ /* 0x000fe400078e0006 */
[----:B------:R-:W-:-:S07]  /*0530*/  IMAD.MOV.U32 R5, RZ, RZ, R7 ;  /* 0x000000ffff057224 */ /* 0x000fce00078e0007 */
.L_x_41356:
[----:B------:R-:W-:Y:S05]  /*0540*/  BSYNC.RECONVERGENT B1 ;  /* 0x0000000000017941 */ /* 0x000fea0003800200 */
.L_x_41354:
[----:B------:R-:W-:Y:S02]  /*0550*/  LOP3.LUT R6, R4, R10, RZ, 0x3c, !PT ;  /* 0x0000000a04067212 */ /* 0x000fe400078e3cff */
[----:B------:R-:W-:Y:S02]  /*0560*/  LOP3.LUT R7, R5, R11, RZ, 0x3c, !PT ;  /* 0x0000000b05077212 */ /* 0x000fe400078e3cff */
        /* <DEDUP_REMOVED lines=9> */
[----:B------:R-:W-:-:S08]  /*0600*/  IMAD.X R11, R5, 0x1, R11, P0 ;  /* 0x00000001050b7824 */ /* 0x000fd000000e060b */
.L_x_41353:
[----:B------:R-:W-:Y:S05]  /*0610*/  BSYNC.RECONVERGENT B0 ;  /* 0x0000000000007941 */ /* 0x000fea0003800200 */
.L_x_41352:
        /* <DEDUP_REMOVED lines=28> */
.L_x_41360:
[----:B------:R-:W-:Y:S01]  /*07e0*/  MOV R8, R12 ;  /* 0x0000000c00087202 */ /* 0x000fe20000000f00 */
[----:B------:R-:W-:Y:S01]  /*07f0*/  IMAD.MOV.U32 R7, RZ, RZ, R13 ;  /* 0x000000ffff077224 */ /* 0x000fe200078e000d */
[----:B------:R-:W-:Y:S01]  /*0800*/  MOV R4, 0x840 ;  /* 0x0000084000047802 */ /* 0x000fe20000000f00 */
[----:B------:R-:W-:Y:S02]  /*0810*/  IMAD.MOV.U32 R6, RZ, RZ, R14 ;  /* 0x000000ffff067224 */ /* 0x000fe400078e000e */
[----:B------:R-:W-:-:S07]  /*0820*/  IMAD.MOV.U32 R5, RZ, RZ, R15 ;  /* 0x000000ffff057224 */ /* 0x000fce00078e000f */
[----:B------:R-:W-:Y:S05]  /*0830*/  CALL.REL.NOINC `($__internal_57_$__cuda_sm20_rem_s64) ;  /* 0x0000000800547944 */ /* 0x000fea0003c00000 */
[----:B------:R-:W-:Y:S02]  /*0840*/  IMAD.MOV.U32 R4, RZ, RZ, R6 ;  /* 0x000000ffff047224 */ /* 0x000fe400078e0006 */
[----:B------:R-:W-:-:S07]  /*0850*/  IMAD.MOV.U32 R5, RZ, RZ, R7 ;  /* 0x000000ffff057224 */ /* 0x000fce00078e0007 */
.L_x_41361:
[----:B------:R-:W-:Y:S05]  /*0860*/  BSYNC.RECONVERGENT B1 ;  /* 0x0000000000017941 */ /* 0x000fea0003800200 */
.L_x_41359:
        /* <DEDUP_REMOVED lines=12> */
.L_x_41358:
[----:B------:R-:W-:Y:S05]  /*0930*/  BSYNC.RECONVERGENT B0 ;  /* 0x0000000000007941 */ /* 0x000fea0003800200 */
.L_x_41357:
[----:B------:R-:W-:Y:S01]  /*0940*/  IADD3 R5, PT, PT, R3, 0x100, RZ ;  /* 0x0000010003057810 */ /* 0x000fe20007ffe0ff */
[----:B------:R-:W-:Y:S03]  /*0950*/  BSSY.RECONVERGENT B0, `(.L_x_41362) ;  /* 0x0000030000007945 */ /* 0x000fe60003800200 */
        /* <DEDUP_REMOVED lines=26> */
.L_x_41365:
[----:B------:R-:W-:Y:S01]  /*0b00*/  IMAD.MOV.U32 R8, RZ, RZ, R16 ;  /* 0x000000ffff087224 */ /* 0x000fe200078e0010 */
[----:B------:R-:W-:Y:S01]  /*0b10*/  MOV R4, 0xb60 ;  /* 0x00000b6000047802 */ /* 0x000fe20000000f00 */
[----:B------:R-:W-:Y:S02]  /*0b20*/  IMAD.MOV.U32 R7, RZ, RZ, R17 ;  /* 0x000000ffff077224 */ /* 0x000fe400078e0011 */
[----:B------:R-:W-:Y:S02]  /*0b30*/  IMAD.MOV.U32 R6, RZ, RZ, R18 ;  /* 0x000000ffff067224 */ /* 0x000fe400078e0012 */
[----:B------:R-:W-:-:S07]  /*0b40*/  IMAD.MOV.U32 R5, RZ, RZ, R19 ;  /* 0x000000ffff057224 */ /* 0x000fce00078e0013 */
[----:B------:R-:W-:Y:S05]  /*0b50*/  CALL.REL.NOINC `($__internal_57_$__cuda_sm20_rem_s64) ;  /* 0x00000004008c7944 */ /* 0x000fea0003c00000 */
[----:B------:R-:W-:Y:S01]  /*0b60*/  IMAD.MOV.U32 R4, RZ, RZ, R6 ;  /* 0x000000ffff047224 */ /* 0x000fe200078e0006 */
[----:B------:R-:W-:-:S07]  /*0b70*/  MOV R5, R7 ;  /* 0x0000000700057202 */ /* 0x000fce0000000f00 */
.L_x_41366:
[----:B------:R-:W-:Y:S05]  /*0b80*/  BSYNC.RECONVERGENT B1 ;  /* 0x0000000000017941 */ /* 0x000fea0003800200 */
.L_x_41364:
        /* <DEDUP_REMOVED lines=12> */
.L_x_41363:
[----:B------:R-:W-:Y:S05]  /*0c50*/  BSYNC.RECONVERGENT B0 ;  /* 0x0000000000007941 */ /* 0x000fea0003800200 */
.L_x_41362:
        /* <DEDUP_REMOVED lines=22> */
[----:B------:R-:W-:-:S04]  /*0dc0*/  @P0 IADD3 R21, PT, PT, R21, -R22, RZ ;  /* 0x8000001615150210 */ /* 0x000fc80007ffe0ff */
[----:B------:R-:W-:-:S13]  /*0dd0*/  ISETP.GE.U32.AND P0, PT, R21, R22, PT ;  /* 0x000000161500720c */ /* 0x000fda0003f06070 */
[----:B------:R-:W-:Y:S01]  /*0de0*/  @P0 IMAD.IADD R21, R21, 0x1, -R22 ;  /* 0x0000000115150824 */ /* 0x000fe200078e0a16 */
[----:B------:R-:W-:-:S05]  /*0df0*/  @!P1 LOP3.LUT R21, RZ, R22, RZ, 0x33, !PT ;  /* 0x00000016ff159212 */ /* 0x000fca00078e33ff */
[----:B------:R-:W-:Y:S01]  /*0e00*/  IMAD.MOV.U32 R4, RZ, RZ, R21 ;  /* 0x000000ffff047224 */ /* 0x000fe200078e0015 */
[----:B------:R-:W-:Y:S06]  /*0e10*/  BRA `(.L_x_41371) ;  /* 0x0000000000207947 */ /* 0x000fec0003800000 */
.L_x_41370:
[----:B------:R-:W-:Y:S01]  /*0e20*/  IMAD.MOV.U32 R8, RZ, RZ, R20 ;  /* 0x000000ffff087224 */ /* 0x000fe200078e0014 */
[----:B------:R-:W-:Y:S01]  /*0e30*/  MOV R5, R23 ;  /* 0x0000001700057202 */ /* 0x000fe20000000f00 */
[----:B------:R-:W-:Y:S01]  /*0e40*/  IMAD.MOV.U32 R7, RZ, RZ, R21 ;  /* 0x000000ffff077224 */ /* 0x000fe200078e0015 */
[----:B------:R-:W-:Y:S01]  /*0e50*/  MOV R4, 0xe80 ;  /* 0x00000e8000047802 */ /* 0x000fe20000000f00 */
[----:B------:R-:W-:-:S07]  /*0e60*/  IMAD.MOV.U32 R6, RZ, RZ, R22 ;  /* 0x000000ffff067224 */ /* 0x000fce00078e0016 */
[----:B------:R-:W-:Y:S05]  /*0e70*/  CALL.REL.NOINC `($__internal_57_$__cuda_sm20_rem_s64) ;  /* 0x0000000000c47944 */ /* 0x000fea0003c00000 */
[----:B------:R-:W-:Y:S02]  /*0e80*/  IMAD.MOV.U32 R4, RZ, RZ, R6 ;  /* 0x000000ffff047224 */ /* 0x000fe400078e0006 */
[----:B------:R-:W-:-:S07]  /*0e90*/  IMAD.MOV.U32 R5, RZ, RZ, R7 ;  /* 0x000000ffff057224 */ /* 0x000fce00078e0007 */
.L_x_41371:
[----:B------:R-:W-:Y:S05]  /*0ea0*/  BSYNC.RECONVERGENT B1 ;  /* 0x0000000000017941 */ /* 0x000fea0003800200 */
.L_x_41369:
        /* <DEDUP_REMOVED lines=12> */
.L_x_41368:
[----:B------:R-:W-:Y:S05]  /*0f70*/  BSYNC.RECONVERGENT B0 ;  /* 0x0000000000007941 */ /* 0x000fea0003800200 */
.L_x_41367:
[----:B------:R-:W-:Y:S01]  /*0f80*/  ISETP.GE.AND P0, PT, R3, R2, PT ;  /* 0x000000020300720c */ /* 0x000fe20003f06270 */
[----:B------:R-:W-:Y:S04]  /*0f90*/  BSSY.RECONVERGENT B0, `(.L_x_41372) ;  /* 0x0000017000007945 */ /* 0x000fe80003800200 */
[----:B------:R-:W-:Y:S08]  /*0fa0*/  BSSY.RELIABLE B1, `(.L_x_41373) ;  /* 0x000000f000017945 */ /* 0x000ff00003800100 */
[----:B------:R-:W-:Y:S05]  /*0fb0*/  @P0 BRA `(.L_x_41374) ;  /* 0x0000000000340947 */ /* 0x000fea0003800000 */
[----:B-----5:R-:W0:Y:S01]  /*0fc0*/  LDC.64 R6, c[0x0][0x388] ;  /* 0x0000e200ff067b82 */ /* 0x020e220000000a00 */
        /* <DEDUP_REMOVED lines=11> */
[----:B------:R0:W-:Y:S02]  /*1080*/  STG.E.64 desc[UR4][R6.64], R12 ;  /* 0x0000000c06007986 */ /* 0x0001e4000c101b04 */
.L_x_41374:
[----:B------:R-:W-:Y:S05]  /*1090*/  BSYNC.RELIABLE B1 ;  /* 0x0000000000017941 */ /* 0x000fea0003800100 */
.L_x_41373:
[----:B------:R-:W-:-:S13]  /*10a0*/  ISETP.GE.AND P0, PT, R3, R2, PT ;  /* 0x000000020300720c */ /* 0x000fda0003f06270 */
[----:B0----5:R-:W0:Y:S01]  /*10b0*/  @!P0 LDC.64 R6, c[0x0][0x388] ;  /* 0x0000e200ff068b82 */ /* 0x021e220000000a00 */
[----:B------:R-:W-:Y:S02]  /*10c0*/  @!P0 IMAD R9, R0, 0x200, R3 ;  /* 0x0000020000098824 */ /* 0x000fe400078e0203 */
[----:B------:R-:W-:Y:S02]  /*10d0*/  @!P0 VIADD R3, R3, 0x80 ;  /* 0x0000008003038836 */ /* 0x000fe40000000000 */
[----:B0-----:R-:W-:-:S05]  /*10e0*/  @!P0 IMAD.WIDE.U32 R6, R9, 0x8, R6 ;  /* 0x0000000809068825 */ /* 0x001fca00078e0006 */
[----:B------:R0:W-:Y:S02]  /*10f0*/  @!P0 STG.E.64 desc[UR4][R6.64], R14 ;  /* 0x0000000e06008986 */ /* 0x0001e4000c101b04 */
.L_x_41375:
[----:B------:R-:W-:Y:S05]  /*1100*/  BSYNC.RECONVERGENT B0 ;  /* 0x0000000000007941 */ /* 0x000fea0003800200 */
.L_x_41372:
        /* <DEDUP_REMOVED lines=8> */
        .weak           $__internal_57_$__cuda_sm20_rem_s64
        .type           $__internal_57_$__cuda_sm20_rem_s64,@function
        .size           $__internal_57_$__cuda_sm20_rem_s64,(.L_x_49918 - $__internal_57_$__cuda_sm20_rem_s64)
$__internal_57_$__cuda_sm20_rem_s64:
        /* <DEDUP_REMOVED lines=35> */
[----:B------:R-:W-:-:S03]  /*13c0*/  IADD3 R29, P4, PT, RZ, -R8, RZ ;  /* 0x80000008ff1d7210 */ /* 0x000fc60007f9e0ff */
[----:B------:R-:W-:Y:S01]  /*13d0*/  IMAD R27, R31, R26, RZ ;  /* 0x0000001a1f1b7224 */ /* 0x000fe200078e02ff */
[----:B------:R-:W-:Y:S01]  /*13e0*/  SEL R29, R29, R8, !P1 ;  /* 0x000000081d1d7207 */ /* 0x000fe20004800000 */
        /* <DEDUP_REMOVED lines=41> */
[----:B------:R-:W-:Y:S06]  /*1680*/  RET.REL.NODEC R4 `(_ZN2at6native27unrolled_elementwise_kernelINS0_13BinaryFunctorIlllZZZNS0_21remainder_kernel_cudaERNS_18TensorIteratorBaseEENKUlvE_clEvENKUlvE2_clEvEUlllE_EESt5arrayIPcLm3EELi4E23TrivialOffsetCalculatorILi2EjESC_ILi1EjENS0_6memory15LoadWithoutCastENSF_16StoreWithoutCastEEEviT_T0_T2_T3_T4_T5_) ;  /* 0xffffffe8045c7950 */ /* 0x000fec0003c3ffff */
.L_x_41376:
        /* <DEDUP_REMOVED lines=15> */
.L_x_49918:


//--------------------- .text._ZN2at6native29vectorized_elementwise_kernelILi2ENS0_13BinaryFunctorIlllZZZNS0_21remainder_kernel_cudaERNS_18TensorIteratorBaseEENKUlvE_clEvENKUlvE2_clEvEUlllE_EESt5arrayIPcLm3EEEEviT0_T1_ --------------------------
	.section	.text._ZN2at6native29vectorized_elementwise_kernelILi2ENS0_13BinaryFunctorIlllZZZNS0_21remainder_kernel_cudaERNS_18TensorIteratorBaseEENKUlvE_clEvENKUlvE2_clEvEUlllE_EESt5arrayIPcLm3EEEEviT0_T1_,"ax",@progbits
	.align	128
        .global         _ZN2at6native29vectorized_elementwise_kernelILi2ENS0_13BinaryFunctorIlllZZZNS0_21remainder_kernel_cudaERNS_18TensorIteratorBaseEENKUlvE_clEvENKUlvE2_clEvEUlllE_EESt5arrayIPcLm3EEEEviT0_T1_
        .type           _ZN2at6native29vectorized_elementwise_kernelILi2ENS0_13BinaryFunctorIlllZZZNS0_21remainder_kernel_cudaERNS_18TensorIteratorBaseEENKUlvE_clEvENKUlvE2_clEvEUlllE_EESt5arrayIPcLm3EEEEviT0_T1_,@function
        .size           _ZN2at6native29vectorized_elementwise_kernelILi2ENS0_13BinaryFunctorIlllZZZNS0_21remainder_kernel_cudaERNS_18TensorIteratorBaseEENKUlvE_clEvENKUlvE2_clEvEUlllE_EESt5arrayIPcLm3EEEEviT0_T1_,(.L_x_49919 - _ZN2at6native29vectorized_elementwise_kernelILi2ENS0_13BinaryFunctorIlllZZZNS0_21remainder_kernel_cudaERNS_18TensorIteratorBaseEENKUlvE_clEvENKUlvE2_clEvEUlllE_EESt5arrayIPcLm3EEEEviT0_T1_)
        .other          _ZN2at6native29vectorized_elementwise_kernelILi2ENS0_13BinaryFunctorIlllZZZNS0_21remainder_kernel_cudaERNS_18TensorIteratorBaseEENKUlvE_clEvENKUlvE2_clEvEUlllE_EESt5arrayIPcLm3EEEEviT0_T1_,@"STO_CUDA_ENTRY STV_DEFAULT"
_ZN2at6native29vectorized_elementwise_kernelILi2ENS0_13BinaryFunctorIlllZZZNS0_21remainder_kernel_cudaERNS_18TensorIteratorBaseEENKUlvE_clEvENKUlvE2_clEvEUlllE_EESt5arrayIPcLm3EEEEviT0_T1_:
.text._ZN2at6native29vectorized_elementwise_kernelILi2ENS0_13BinaryFunctorIlllZZZNS0_21remainder_kernel_cudaERNS_18TensorIteratorBaseEENKUlvE_clEvENKUlvE2_clEvEUlllE_EESt5arrayIPcLm3EEEEviT0_T1_:
        /* <DEDUP_REMOVED lines=25> */
[----:B------:R-:W-:-:S04]  /*0190*/  CS2R R2, SRZ ;  /* 0x0000000000027805 */ /* 0x000fc8000001ff00 */
[----:B------:R2:W5:Y:S01]  /*01a0*/  @!P5 LDG.E.64 R6, desc[UR4][R10.64] ;  /* 0x000000040a06d981 */ /* 0x000562000c1e1b00 */
[----:B------:R-:W1:Y:S02]  /*01b0*/  LDC.64 R26, c[0x0][0x398] ;  /* 0x0000e600ff1a7b82 */ /* 0x000e640000000a00 */
[----:B------:R-:W-:Y:S01]  /*01c0*/  @!P0 IMAD.IADD R15, R47, 0x1, R37 ;  /* 0x000000012f0f8824 */ /* 0x000fe200078e0225 */
[----:B------:R4:W5:Y:S01]  /*01d0*/  @!P5 LDG.E.64 R2, desc[UR4][R4.64] ;  /* 0x000000040402d981 */ /* 0x000962000c1e1b00 */
[----:B------:R-:W-:Y:S02]  /*01e0*/  @!P0 VIADD R37, R37, 0x80 ;  /* 0x0000008025258836 */ /* 0x000fe40000000000 */
[----:B---3--:R-:W-:Y:S02]  /*01f0*/  @!P0 IMAD.WIDE.U32 R12, R15, 0x8, R12 ;  /* 0x000000080f0c8825 */ /* 0x008fe400078e000c */
[----:B------:R-:W3:Y:S01]  /*0200*/  LDC.64 R20, c[0x0][0x390] ;  /* 0x0000e400ff147b82 */ /* 0x000ee20000000a00 */
[----:B------:R-:W-:-:S02]  /*0210*/  ISETP.GE.U32.AND P1, PT, R37, R46, PT ;  /* 0x0000002e2500720c */ /* 0x000fc40003f26070 */
[----:B--2---:R-:W-:Y:S01]  /*0220*/  CS2R R10, SRZ ;  /* 0x00000000000a7805 */ /* 0x004fe2000001ff00 */
[----:B----4-:R-:W-:Y:S01]  /*0230*/  @!P0 IMAD.WIDE.U32 R24, R15, 0x8, R24 ;  /* 0x000000080f188825 */ /* 0x010fe200078e0018 */
[----:B------:R-:W5:Y:S03]  /*0240*/  @!P0 LDG.E.64 R8, desc[UR4][R12.64] ;  /* 0x000000040c088981 */ /* 0x000f66000c1e1b00 */
[----:B------:R-:W2:Y:S01]  /*0250*/  LDC.64 R4, c[0x0][0x390] ;  /* 0x0000e400ff047b82 */ /* 0x000ea20000000a00 */
[----:B------:R4:W5:Y:S05]  /*0260*/  @!P0 LDG.E.64 R10, desc[UR4][R24.64] ;  /* 0x00000004180a8981 */ /* 0x00096a000c1e1b00 */
[----:B------:R-:W-:-:S02]  /*0270*/  @!P1 IMAD.IADD R17, R47, 0x1, R37 ;  /* 0x000000012f119824 */ /* 0x000fc400078e0225 */
[----:B------:R-:W-:Y:S01]  /*0280*/  @!P1 VIADD R37, R37, 0x80 ;  /* 0x0000008025259836 */ /* 0x000fe20000000000 */
[----:B------:R-:W3:Y:S04]  /*0290*/  LDC.64 R18, c[0x0][0x398] ;  /* 0x0000e600ff127b82 */ /* 0x000ee80000000a00 */
[----:B------:R-:W-:-:S04]  /*02a0*/  ISETP.GE.U32.AND P2, PT, R37, R46, PT ;  /* 0x0000002e2500720c */ /* 0x000fc80003f46070 */
[----:B------:R-:W3:Y:S08]  /*02b0*/  LDC.64 R28, c[0x0][0x390] ;  /* 0x0000e400ff1c7b82 */ /* 0x000ef00000000a00 */
[----:B------:R-:W3:Y:S01]  /*02c0*/  LDC.64 R30, c[0x0][0x398] ;  /* 0x0000e600ff1e7b82 */ /* 0x000ee20000000a00 */
[----:B------:R-:W-:Y:S02]  /*02d0*/  @!P2 IMAD.IADD R43, R47, 0x1, R37 ;  /* 0x000000012f2ba824 */ /* 0x000fe400078e0225 */
[----:B------:R-:W-:-:S05]  /*02e0*/  @!P2 VIADD R37, R37, 0x80 ;  /* 0x000000802525a836 */ /* 0x000fca0000000000 */
[----:B------:R-:W-:Y:S01]  /*02f0*/  ISETP.GE.U32.AND P3, PT, R37, R46, PT ;  /* 0x0000002e2500720c */ /* 0x000fe20003f66070 */
[----:B------:R-:W3:Y:S08]  /*0300*/  LDC.64 R44, c[0x0][0x398] ;  /* 0x0000e600ff2c7b82 */ /* 0x000ef00000000a00 */
[----:B------:R-:W3:Y:S04]  /*0310*/  LDC.64 R32, c[0x0][0x390] ;  /* 0x0000e400ff207b82 */ /* 0x000ee80000000a00 */
[----:B------:R-:W-:-:S02]  /*0320*/  @!P3 IMAD.IADD R23, R47, 0x1, R37 ;  /* 0x000000012f17b824 */ /* 0x000fc400078e0225 */
[----:B------:R-:W-:Y:S02]  /*0330*/  @!P3 VIADD R37, R37, 0x80 ;  /* 0x000000802525b836 */ /* 0x000fe40000000000 */
[----:B------:R-:W3:Y:S03]  /*0340*/  LDC.64 R34, c[0x0][0x398] ;  /* 0x0000e600ff227b82 */ /* 0x000ee60000000a00 */
[----:B------:R-:W-:-:S13]  /*0350*/  ISETP.GE.U32.AND P4, PT, R37, R46, PT ;  /* 0x0000002e2500720c */ /* 0x000fda0003f86070 */
[----:B------:R-:W-:Y:S02]  /*0360*/  @!P4 IMAD.IADD R39, R47, 0x1, R37 ;  /* 0x000000012f27c824 */ /* 0x000fe400078e0225 */
[----:B------:R-:W-:-:S05]  /*0370*/  @!P4 VIADD R37, R37, 0x80 ;  /* 0x000000802525c836 */ /* 0x000fca0000000000 */
[----:B------:R-:W-:Y:S01]  /*0380*/  ISETP.GE.U32.AND P5, PT, R37, R46, PT ;  /* 0x0000002e2500720c */ /* 0x000fe20003fa6070 */
[----:B0-----:R-:W-:-:S12]  /*0390*/  @!P1 IMAD.WIDE.U32 R48, R17, 0x8, R48 ;  /* 0x0000000811309825 */ /* 0x001fd800078e0030 */
[----:B------:R-:W-:Y:S01]  /*03a0*/  @!P5 IADD3 R41, PT, PT, R47, R37, RZ ;  /* 0x000000252f29d210 */ /* 0x000fe20007ffe0ff */
[----:B------:R-:W-:-:S05]  /*03b0*/  @!P5 VIADD R37, R37, 0x80 ;  /* 0x000000802525d836 */ /* 0x000fca0000000000 */
[----:B------:R-:W-:Y:S01]  /*03c0*/  ISETP.GE.U32.AND P0, PT, R37, R46, PT ;  /* 0x0000002e2500720c */ /* 0x000fe20003f06070 */
[----:B------:R-:W-:Y:S01]  /*03d0*/  @!P1 IMAD.WIDE.U32 R50, R17, 0x8, R50 ;  /* 0x0000000811329825 */ /* 0x000fe200078e0032 */
[----:B------:R-:W-:Y:S02]  /*03e0*/  CS2R R16, SRZ ;  /* 0x0000000000107805 */ /* 0x000fe4000001ff00 */
[----:B----4-:R-:W-:Y:S02]  /*03f0*/  CS2R R24, SRZ ;  /* 0x0000000000187805 */ /* 0x010fe4000001ff00 */
[----:B------:R-:W-:Y:S02]  /*0400*/  CS2R R12, SRZ ;  /* 0x00000000000c7805 */ /* 0x000fe4000001ff00 */
[----:B------:R-:W-:Y:S01]  /*0410*/  CS2R R14, SRZ ;  /* 0x00000000000e7805 */ /* 0x000fe2000001ff00 */
[----:B-1----:R-:W-:-:S04]  /*0420*/  @!P2 IMAD.WIDE.U32 R52, R43, 0x8, R52 ;  /* 0x000000082b34a825 */ /* 0x002fc800078e0034 */
[----:B--2---:R-:W-:Y:S01]  /*0430*/  @!P4 IMAD.WIDE.U32 R4, R39, 0x8, R4 ;  /* 0x000000082704c825 */ /* 0x004fe200078e0004 */
[----:B------:R0:W5:Y:S04]  /*0440*/  @!P2 LDG.E.64 R16, desc[UR4][R52.64] ;  /* 0x000000043410a981 */ /* 0x000168000c1e1b00 */
[----:B------:R1:W5:Y:S01]  /*0450*/  @!P4 LDG.E.64 R24, desc[UR4][R4.64] ;  /* 0x000000040418c981 */ /* 0x000362000c1e1b00 */
[----:B---3--:R-:W-:-:S03]  /*0460*/  @!P2 IMAD.WIDE.U32 R44, R43, 0x8, R44 ;  /* 0x000000082b2ca825 */ /* 0x008fc600078e002c */
[----:B------:R2:W5:Y:S01]  /*0470*/  @!P1 LDG.E.64 R12, desc[UR4][R48.64] ;  /* 0x00000004300c9981 */ /* 0x000562000c1e1b00 */
[----:B0-----:R-:W-:-:S03]  /*0480*/  @!P0 IMAD.IADD R53, R47, 0x1, R37 ;  /* 0x000000012f358824 */ /* 0x001fc600078e0225 */
[----:B------:R0:W5:Y:S01]  /*0490*/  @!P1 LDG.E.64 R14, desc[UR4][R50.64] ;  /* 0x00000004320e9981 */ /* 0x000162000c1e1b00 */
[----:B------:R-:W-:Y:S01]  /*04a0*/  @!P5 IMAD.WIDE.U32 R36, R41, 0x8, R28 ;  /* 0x000000082924d825 */ /* 0x000fe200078e001c */
[----:B------:R-:W-:-:S03]  /*04b0*/  CS2R R28, SRZ ;  /* 0x00000000001c7805 */ /* 0x000fc6000001ff00 */
[----:B-1----:R-:W-:Y:S01]  /*04c0*/  @!P4 IMAD.WIDE.U32 R4, R39, 0x8, R26 ;  /* 0x000000082704c825 */ /* 0x002fe200078e001a */
[----:B------:R-:W-:Y:S02]  /*04d0*/  CS2R R26, SRZ ;  /* 0x00000000001a7805 */ /* 0x000fe4000001ff00 */
[----:B------:R1:W5:Y:S01]  /*04e0*/  @!P5 LDG.E.64 R28, desc[UR4][R36.64] ;  /* 0x00000004241cd981 */ /* 0x000362000c1e1b00 */
[C---:B--2---:R-:W-:Y:S01]  /*04f0*/  @!P3 IMAD.WIDE.U32 R48, R23.reuse, 0x8, R20 ;  /* 0x000000081730b825 */ /* 0x044fe200078e0014 */
[----:B------:R-:W-:Y:S02]  /*0500*/  CS2R R20, SRZ ;  /* 0x0000000000147805 */ /* 0x000fe4000001ff00 */
[----:B------:R1:W5:Y:S01]  /*0510*/  @!P4 LDG.E.64 R26, desc[UR4][R4.64] ;  /* 0x00000004041ac981 */ /* 0x000362000c1e1b00 */
[----:B0-----:R-:W-:Y:S01]  /*0520*/  @!P3 IMAD.WIDE.U32 R50, R23, 0x8, R18 ;  /* 0x000000081732b825 */ /* 0x001fe200078e0012 */
[----:B------:R-:W-:Y:S02]  /*0530*/  CS2R R18, SRZ ;  /* 0x0000000000127805 */ /* 0x000fe4000001ff00 */
[----:B------:R-:W-:Y:S01]  /*0540*/  CS2R R22, SRZ ;  /* 0x0000000000167805 */ /* 0x000fe2000001ff00 */
[----:B------:R1:W5:Y:S01]  /*0550*/  @!P3 LDG.E.64 R20, desc[UR4][R48.64] ;  /* 0x000000043014b981 */ /* 0x000362000c1e1b00 */
[----:B------:R-:W-:Y:S01]  /*0560*/  @!P5 IMAD.WIDE.U32 R38, R41, 0x8, R30 ;  /* 0x000000082926d825 */ /* 0x000fe200078e001e */
[----:B------:R-:W-:-:S02]  /*0570*/  CS2R R30, SRZ ;  /* 0x00000000001e7805 */ /* 0x000fc4000001ff00 */
[----:B------:R1:W5:Y:S04]  /*0580*/  @!P2 LDG.E.64 R18, desc[UR4][R44.64] ;  /* 0x000000042c12a981 */ /* 0x000368000c1e1b00 */
[----:B------:R1:W5:Y:S04]  /*0590*/  @!P3 LDG.E.64 R22, desc[UR4][R50.64] ;  /* 0x000000043216b981 */ /* 0x000368000c1e1b00 */
[----:B------:R1:W5:Y:S01]  /*05a0*/  @!P5 LDG.E.64 R30, desc[UR4][R38.64] ;  /* 0x00000004261ed981 */ /* 0x000362000c1e1b00 */
[----:B------:R-:W-:Y:S01]  /*05b0*/  @!P0 IMAD.WIDE.U32 R40, R53, 0x8, R32 ;  /* 0x0000000835288825 */ /* 0x000fe200078e0020 */
[----:B------:R-:W-:-:S03]  /*05c0*/  CS2R R32, SRZ ;  /* 0x0000000000207805 */ /* 0x000fc6000001ff00 */
[----:B------:R-:W-:Y:S01]  /*05d0*/  @!P0 IMAD.WIDE.U32 R52, R53, 0x8, R34 ;  /* 0x0000000835348825 */ /* 0x000fe200078e0022 */
[----:B------:R-:W-:Y:S02]  /*05e0*/  CS2R R34, SRZ ;  /* 0x0000000000227805 */ /* 0x000fe4000001ff00 */
[----:B------:R1:W5:Y:S04]  /*05f0*/  @!P0 LDG.E.64 R32, desc[UR4][R40.64] ;  /* 0x0000000428208981 */ /* 0x000368000c1e1b00 */
[----:B------:R1:W5:Y:S01]  /*0600*/  @!P0 LDG.E.64 R34, desc[UR4][R52.64] ;  /* 0x0000000434228981 */ /* 0x000362000c1e1b00 */
[----:B------:R-:W-:Y:S01]  /*0610*/  ISETP.GE.U32.AND P0, PT, R42, R46, PT ;  /* 0x0000002e2a00720c */ /* 0x000fe20003f06070 */
[----:B------:R-:W-:-:S12]  /*0620*/  BSSY.RECONVERGENT B0, `(.L_x_41378) ;  /* 0x000002a000007945 */ /* 0x000fd80003800200 */
[----:B-1----:R-:W-:Y:S05]  /*0630*/  @P0 BRA `(.L_x_41379) ;  /* 0x0000000000a00947 */ /* 0x002fea0003800000 */
        /* <DEDUP_REMOVED lines=23> */
.L_x_41381:
[----:B------:R-:W-:Y:S01]  /*07b0*/  IMAD.MOV.U32 R4, RZ, RZ, R6 ;  /* 0x000000ffff047224 */ /* 0x000fe200078e0006 */
[----:B------:R-:W-:Y:S01]  /*07c0*/  MOV R0, 0x7f0 ;  /* 0x000007f000007802 */ /* 0x000fe20000000f00 */
[----:B------:R-:W-:-:S07]  /*07d0*/  IMAD.MOV.U32 R5, RZ, RZ, R7 ;  /* 0x000000ffff057224 */ /* 0x000fce00078e0007 */
[----:B------:R-:W-:Y:S05]  /*07e0*/  CALL.REL.NOINC `($__internal_58_$__cuda_sm20_rem_s64) ;  /* 0x00000030008c7944 */ /* 0x000fea0003c00000 */
.L_x_41382:
[----:B------:R-:W-:Y:S05]  /*07f0*/  BSYNC.RECONVERGENT B1 ;  /* 0x0000000000017941 */ /* 0x000fea0003800200 */
.L_x_41380:
        /* <DEDUP_REMOVED lines=12> */
.L_x_41379:
[----:B------:R-:W-:Y:S05]  /*08c0*/  BSYNC.RECONVERGENT B0 ;  /* 0x0000000000007941 */ /* 0x000fea0003800200 */
.L_x_41378:
[----:B-----5:R-:W-:Y:S01]  /*08d0*/  VIADD R6, R42, 0x80 ;  /* 0x000000802a067836 */ /* 0x020fe20000000000 */
[----:B------:R-:W-:Y:S04]  /*08e0*/  BSSY.RECONVERGENT B0, `(.L_x_41383) ;  /* 0x000002e000007945 */ /* 0x000fe80003800200 */
[----:B------:R-:W-:-:S13]  /*08f0*/  ISETP.GE.U32.AND P0, PT, R6, R46, PT ;  /* 0x0000002e0600720c */ /* 0x000fda0003f06070 */
[----:B------:R-:W-:Y:S05]  /*0900*/  @P0 BRA `(.L_x_41384) ;  /* 0x0000000000ac0947 */ /* 0x000fea0003800000 */
[----:B------:R-:W-:Y:S01]  /*0910*/  LOP3.LUT R0, R9, R11, RZ, 0xfc, !PT ;  /* 0x0000000b09007212 */ /* 0x000fe200078efcff */
        /* <DEDUP_REMOVED lines=23> */
.L_x_41386:
[----:B------:R-:W-:Y:S01]  /*0a90*/  IMAD.MOV.U32 R2, RZ, RZ, R8 ;  /* 0x000000ffff027224 */ /* 0x000fe200078e0008 */
[----:B------:R-:W-:Y:S01]  /*0aa0*/  MOV R0, 0xaf0 ;  /* 0x00000af000007802 */ /* 0x000fe20000000f00 */
[----:B------:R-:W-:Y:S02]  /*0ab0*/  IMAD.MOV.U32 R3, RZ, RZ, R9 ;  /* 0x000000ffff037224 */ /* 0x000fe400078e0009 */
[----:B------:R-:W-:Y:S02]  /*0ac0*/  IMAD.MOV.U32 R4, RZ, RZ, R10 ;  /* 0x000000ffff047224 */ /* 0x000fe400078e000a */
[----:B------:R-:W-:-:S07]  /*0ad0*/  IMAD.MOV.U32 R5, RZ, RZ, R11 ;  /* 0x000000ffff057224 */ /* 0x000fce00078e000b */
[----:B------:R-:W-:Y:S05]  /*0ae0*/  CALL.REL.NOINC `($__internal_58_$__cuda_sm20_rem_s64) ;  /* 0x0000002c00cc7944 */ /* 0x000fea0003c00000 */
.L_x_41387:
[----:B------:R-:W-:Y:S05]  /*0af0*/  BSYNC.RECONVERGENT B1 ;  /* 0x0000000000017941 */ /* 0x000fea0003800200 */
.L_x_41385:
        /* <DEDUP_REMOVED lines=12> */
.L_x_41384:
[----:B------:R-:W-:Y:S05]  /*0bc0*/  BSYNC.RECONVERGENT B0 ;  /* 0x0000000000007941 */ /* 0x000fea0003800200 */
.L_x_41383:
[----:B------:R-:W-:Y:S01]  /*0bd0*/  VIADD R3, R42, 0x100 ;  /* 0x000001002a037836 */ /* 0x000fe20000000000 */
        /* <DEDUP_REMOVED lines=27> */
.L_x_41391:
[----:B------:R-:W-:Y:S01]  /*0d90*/  IMAD.MOV.U32 R2, RZ, RZ, R12 ;  /* 0x000000ffff027224 */ /* 0x000fe200078e000c */
[----:B------:R-:W-:Y:S01]  /*0da0*/  MOV R0, 0xdf0 ;  /* 0x00000df000007802 */ /* 0x000fe20000000f00 */
[----:B------:R-:W-:Y:S02]  /*0db0*/  IMAD.MOV.U32 R3, RZ, RZ, R13 ;  /* 0x000000ffff037224 */ /* 0x000fe400078e000d */
[----:B------:R-:W-:Y:S02]  /*0dc0*/  IMAD.MOV.U32 R4, RZ, RZ, R14 ;  /* 0x000000ffff047224 */ /* 0x000fe400078e000e */
[----:B------:R-:W-:-:S07]  /*0dd0*/  IMAD.MOV.U32 R5, RZ, RZ, R15 ;  /* 0x000000ffff057224 */ /* 0x000fce00078e000f */
[----:B------:R-:W-:Y:S05]  /*0de0*/  CALL.REL.NOINC `($__internal_58_$__cuda_sm20_rem_s64) ;  /* 0x0000002c000c7944 */ /* 0x000fea0003c00000 */
.L_x_41392:
[----:B------:R-:W-:Y:S05]  /*0df0*/  BSYNC.RECONVERGENT B1 ;  /* 0x0000000000017941 */ /* 0x000fea0003800200 */
.L_x_41390:
        /* <DEDUP_REMOVED lines=12> */
.L_x_41389:
[----:B------:R-:W-:Y:S05]  /*0ec0*/  BSYNC.RECONVERGENT B0 ;  /* 0x0000000000007941 */ /* 0x000fea0003800200 */
.L_x_41388:
        /* <DEDUP_REMOVED lines=28> */
.L_x_41396:
[----:B------:R-:W-:Y:S01]  /*1090*/  IMAD.MOV.U32 R2, RZ, RZ, R16 ;  /* 0x000000ffff027224 */ /* 0x000fe200078e0010 */
[----:B------:R-:W-:Y:S01]  /*10a0*/  MOV R0, 0x10f0 ;  /* 0x000010f000007802 */ /* 0x000fe20000000f00 */
[----:B------:R-:W-:Y:S02]  /*10b0*/  IMAD.MOV.U32 R3, RZ, RZ, R17 ;  /* 0x000000ffff037224 */ /* 0x000fe400078e0011 */
[----:B------:R-:W-:Y:S02]  /*10c0*/  IMAD.MOV.U32 R4, RZ, RZ, R18 ;  /* 0x000000ffff047224 */ /* 0x000fe400078e0012 */
[----:B------:R-:W-:-:S07]  /*10d0*/  IMAD.MOV.U32 R5, RZ, RZ, R19 ;  /* 0x000000ffff057224 */ /* 0x000fce00078e0013 */
[----:B------:R-:W-:Y:S05]  /*10e0*/  CALL.REL.NOINC `($__internal_58_$__cuda_sm20_rem_s64) ;  /* 0x00000028004c7944 */ /* 0x000fea0003c00000 */
.L_x_41397:
[----:B------:R-:W-:Y:S05]  /*10f0*/  BSYNC.RECONVERGENT B1 ;  /* 0x0000000000017941 */ /* 0x000fea0003800200 */
.L_x_41395:
        /* <DEDUP_REMOVED lines=12> */
.L_x_41394:
[----:B------:R-:W-:Y:S05]  /*11c0*/  BSYNC.RECONVERGENT B0 ;  /* 0x0000000000007941 */ /* 0x000fea0003800200 */
.L_x_41393:
        /* <DEDUP_REMOVED lines=28> */
.L_x_41401:
[----:B------:R-:W-:Y:S01]  /*1390*/  IMAD.MOV.U32 R2, RZ, RZ, R20 ;  /* 0x000000ffff027224 */ /* 0x000fe200078e0014 */
[----:B------:R-:W-:Y:S01]  /*13a0*/  MOV R0, 0x13f0 ;  /* 0x000013f000007802 */ /* 0x000fe20000000f00 */
[----:B------:R-:W-:Y:S02]  /*13b0*/  IMAD.MOV.U32 R3, RZ, RZ, R21 ;  /* 0x000000ffff037224 */ /* 0x000fe400078e0015 */
[----:B------:R-:W-:Y:S02]  /*13c0*/  IMAD.MOV.U32 R4, RZ, RZ, R22 ;  /* 0x000000ffff047224 */ /* 0x000fe400078e0016 */
[----:B------:R-:W-:-:S07]  /*13d0*/  IMAD.MOV.U32 R5, RZ, RZ, R23 ;  /* 0x000000ffff057224 */ /* 0x000fce00078e0017 */
[----:B------:R-:W-:Y:S05]  /*13e0*/  CALL.REL.NOINC `($__internal_58_$__cuda_sm20_rem_s64) ;  /* 0x00000024008c7944 */ /* 0x000fea0003c00000 */
.L_x_41402:
[----:B------:R-:W-:Y:S05]  /*13f0*/  BSYNC.RECONVERGENT B1 ;  /* 0x0000000000017941 */ /* 0x000fea0003800200 */
.L_x_41400:
        /* <DEDUP_REMOVED lines=12> */
.L_x_41399:
[----:B------:R-:W-:Y:S05]  /*14c0*/  BSYNC.RECONVERGENT B0 ;  /* 0x0000000000007941 */ /* 0x000fea0003800200 */
.L_x_41398:
        /* <DEDUP_REMOVED lines=28> */
.L_x_41406:
[----:B------:R-:W-:Y:S01]  /*1690*/  IMAD.MOV.U32 R2, RZ, RZ, R24 ;  /* 0x000000ffff027224 */ /* 0x000fe200078e0018 */
[----:B------:R-:W-:Y:S01]  /*16a0*/  MOV R0, 0x16f0 ;  /* 0x000016f000007802 */ /* 0x000fe20000000f00 */
[----:B------:R-:W-:Y:S02]  /*16b0*/  IMAD.MOV.U32 R3, RZ, RZ, R25 ;  /* 0x000000ffff037224 */ /* 0x000fe400078e0019 */
[----:B------:R-:W-:Y:S02]  /*16c0*/  IMAD.MOV.U32 R4, RZ, RZ, R26 ;  /* 0x000000ffff047224 */ /* 0x000fe400078e001a */
[----:B------:R-:W-:-:S07]  /*16d0*/  IMAD.MOV.U32 R5, RZ, RZ, R27 ;  /* 0x000000ffff057224 */ /* 0x000fce00078e001b */
[----:B------:R-:W-:Y:S05]  /*16e0*/  CALL.REL.NOINC `($__internal_58_$__cuda_sm20_rem_s64) ;  /* 0x0000002000cc7944 */ /* 0x000fea0003c00000 */
.L_x_41407:
[----:B------:R-:W-:Y:S05]  /*16f0*/  BSYNC.RECONVERGENT B1 ;  /* 0x0000000000017941 */ /* 0x000fea0003800200 */
.L_x_41405:
        /* <DEDUP_REMOVED lines=12> */
.L_x_41404:
[----:B------:R-:W-:Y:S05]  /*17c0*/  BSYNC.RECONVERGENT B0 ;  /* 0x0000000000007941 */ /* 0x000fea0003800200 */
.L_x_41403:
        /* <DEDUP_REMOVED lines=28> */
.L_x_41411:
[----:B------:R-:W-:Y:S01]  /*1990*/  IMAD.MOV.U32 R2, RZ, RZ, R28 ;  /* 0x000000ffff027224 */ /* 0x000fe200078e001c */
[----:B------:R-:W-:Y:S01]  /*19a0*/  MOV R0, 0x19f0 ;  /* 0x000019f000007802 */ /* 0x000fe20000000f00 */
[----:B------:R-:W-:Y:S02]  /*19b0*/  IMAD.MOV.U32 R3, RZ, RZ, R29 ;  /* 0x000000ffff037224 */ /* 0x000fe400078e001d */
[----:B------:R-:W-:Y:S02]  /*19c0*/  IMAD.MOV.U32 R4, RZ, RZ, R30 ;  /* 0x000000ffff047224 */ /* 0x000fe400078e001e */
[----:B------:R-:W-:-:S07]  /*19d0*/  IMAD.MOV.U32 R5, RZ, RZ, R31 ;  /* 0x000000ffff057224 */ /* 0x000fce00078e001f */
[----:B------:R-:W-:Y:S05]  /*19e0*/  CALL.REL.NOINC `($__internal_58_$__cuda_sm20_rem_s64) ;  /* 0x00000020000c7944 */ /* 0x000fea0003c00000 */
.L_x_41412:
[----:B------:R-:W-:Y:S05]  /*19f0*/  BSYNC.RECONVERGENT B1 ;  /* 0x0000000000017941 */ /* 0x000fea0003800200 */
.L_x_41410:
        /* <DEDUP_REMOVED lines=12> */
.L_x_41409:
[----:B------:R-:W-:Y:S05]  /*1ac0*/  BSYNC.RECONVERGENT B0 ;  /* 0x0000000000007941 */ /* 0x000fea0003800200 */
.L_x_41408:
        /* <DEDUP_REMOVED lines=28> */
.L_x_41416:
[----:B------:R-:W-:Y:S01]  /*1c90*/  IMAD.MOV.U32 R2, RZ, RZ, R32 ;  /* 0x000000ffff027224 */ /* 0x000fe200078e0020 */
[----:B------:R-:W-:Y:S01]  /*1ca0*/  MOV R0, 0x1cf0 ;  /* 0x00001cf000007802 */ /* 0x000fe20000000f00 */
[----:B------:R-:W-:Y:S02]  /*1cb0*/  IMAD.MOV.U32 R3, RZ, RZ, R33 ;  /* 0x000000ffff037224 */ /* 0x000fe400078e0021 */
[----:B------:R-:W-:Y:S02]  /*1cc0*/  IMAD.MOV.U32 R4, RZ, RZ, R34 ;  /* 0x000000ffff047224 */ /* 0x000fe400078e0022 */
[----:B------:R-:W-:-:S07]  /*1cd0*/  IMAD.MOV.U32 R5, RZ, RZ, R35 ;  /* 0x000000ffff057224 */ /* 0x000fce00078e0023 */
[----:B------:R-:W-:Y:S05]  /*1ce0*/  CALL.REL.NOINC `($__internal_58_$__cuda_sm20_rem_s64) ;  /* 0x0000001c004c7944 */ /* 0x000fea0003c00000 */
.L_x_41417:
[----:B------:R-:W-:Y:S05]  /*1cf0*/  BSYNC.RECONVERGENT B1 ;  /* 0x0000000000017941 */ /* 0x000fea0003800200 */
.L_x_41415:
        /* <DEDUP_REMOVED lines=12> */
.L_x_41414:
[----:B------:R-:W-:Y:S05]  /*1dc0*/  BSYNC.RECONVERGENT B0 ;  /* 0x0000000000007941 */ /* 0x000fea0003800200 */
.L_x_41413:
[----:B------:R-:W-:Y:S01]  /*1dd0*/  ISETP.GE.U32.AND P0, PT, R42, R46, PT ;  /* 0x0000002e2a00720c */ /* 0x000fe20003f06070 */
[----:B------:R-:W-:Y:S04]  /*1de0*/  BSSY.RECONVERGENT B0, `(.L_x_41418) ;  /* 0x000003a000007945 */ /* 0x000fe80003800200 */
[----:B------:R-:W-:Y:S08]  /*1df0*/  BSSY.RELIABLE B1, `(.L_x_41419) ;  /* 0x0000031000017945 */ /* 0x000ff00003800100 */
[----:B------:R-:W-:Y:S05]  /*1e00*/  @P0 BRA `(.L_x_41420) ;  /* 0x0000000000380947 */ /* 0x000fea0003800000 */
[----:B------:R-:W0:Y:S01]  /*1e10*/  LDC.64 R4, c[0x0][0x388] ;  /* 0x0000e200ff047b82 */ /* 0x000e220000000a00 */
[----:B------:R-:W-:Y:S02]  /*1e20*/  IMAD.IADD R17, R47, 0x1, R42 ;  /* 0x000000012f117824 */ /* 0x000fe400078e022a */
[----:B------:R-:W-:Y:S02]  /*1e30*/  IMAD.MOV.U32 R53, RZ, RZ, R51 ;  /* 0x000000ffff357224 */ /* 0x000fe400078e0033 */
[----:B------:R-:W-:-:S05]  /*1e40*/  IMAD.MOV.U32 R42, RZ, RZ, R6 ;  /* 0x000000ffff2a7224 */ /* 0x000fca00078e0006 */
[----:B------:R-:W-:Y:S01]  /*1e50*/  ISETP.GE.U32.AND P0, PT, R42, R46, PT ;  /* 0x0000002e2a00720c */ /* 0x000fe20003f06070 */
[----:B0-----:R-:W-:-:S05]  /*1e60*/  IMAD.WIDE.U32 R4, R17, 0x8, R4 ;  /* 0x0000000811047825 */ /* 0x001fca00078e0004 */
[----:B------:R0:W-:Y:S07]  /*1e70*/  STG.E.64 desc[UR4][R4.64], R52 ;  /* 0x0000003404007986 */ /* 0x0001ee000c101b04 */
[----:B------:R-:W-:Y:S05]  /*1e80*/  @P0 BRA `(.L_x_41421) ;  /* 0x0000000000380947 */ /* 0x000fea0003800000 */
[----:B0-----:R-:W0:Y:S01]  /*1e90*/  LDC.64 R4, c[0x0][0x388] ;  /* 0x0000e200ff047b82 */ /* 0x001e220000000a00 */
[----:B------:R-:W-:Y:S01]  /*1ea0*/  IMAD.IADD R17, R47, 0x1, R42 ;  /* 0x000000012f117824 */ /* 0x000fe200078e022a */
[----:B------:R-:W-:Y:S01]  /*1eb0*/  IADD3 R42, PT, PT, R42, 0x80, RZ ;  /* 0x000000802a2a7810 */ /* 0x000fe20007ffe0ff */
[----:B------:R-:W-:Y:S02]  /*1ec0*/  IMAD.MOV.U32 R51, RZ, RZ, R49 ;  /* 0x000000ffff337224 */ /* 0x000fe400078e0031 */
[----:B0-----:R-:W-:-:S05]  /*1ed0*/  IMAD.WIDE.U32 R4, R17, 0x8, R4 ;  /* 0x0000000811047825 */ /* 0x001fca00078e0004 */
[----:B------:R0:W-:Y:S02]  /*1ee0*/  STG.E.64 desc[UR4][R4.64], R50 ;  /* 0x0000003204007986 */ /* 0x0001e4000c101b04 */
.L_x_41420:
[----:B------:R-:W-:-:S13]  /*1ef0*/  ISETP.GE.U32.AND P0, PT, R42, R46, PT ;  /* 0x0000002e2a00720c */ /* 0x000fda0003f06070 */
[----:B------:R-:W-:Y:S05]  /*1f00*/  @P0 BRA `(.L_x_41422) ;  /* 0x0000000000380947 */ /* 0x000fea0003800000 */
[----:B0-----:R-:W0:Y:S01]  /*1f10*/  LDC.64 R4, c[0x0][0x388] ;  /* 0x0000e200ff047b82 */ /* 0x001e220000000a00 */
[----:B------:R-:W-:Y:S02]  /*1f20*/  IMAD.IADD R17, R47, 0x1, R42 ;  /* 0x000000012f117824 */ /* 0x000fe400078e022a */
[----:B------:R-:W-:Y:S02]  /*1f30*/  IMAD.MOV.U32 R49, RZ, RZ, R15 ;  /* 0x000000ffff317224 */ /* 0x000fe400078e000f */
[----:B------:R-:W-:Y:S02]  /*1f40*/  VIADD R42, R42, 0x80 ;  /* 0x000000802a2a7836 */ /* 0x000fe40000000000 */
[----:B0-----:R-:W-:-:S05]  /*1f50*/  IMAD.WIDE.U32 R4, R17, 0x8, R4 ;  /* 0x0000000811047825 */ /* 0x001fca00078e0004 */
[----:B------:R1:W-:Y:S02]  /*1f60*/  STG.E.64 desc[UR4][R4.64], R48 ;  /* 0x0000003004007986 */ /* 0x0003e4000c101b04 */
.L_x_41421:
[----:B------:R-:W-:-:S13]  /*1f70*/  ISETP.GE.U32.AND P0, PT, R42, R46, PT ;  /* 0x0000002e2a00720c */ /* 0x000fda0003f06070 */
[----:B------:R-:W-:Y:S05]  /*1f80*/  @P0 BRA `(.L_x_41423) ;  /* 0x0000000000380947 */ /* 0x000fea0003800000 */
[----:B01----:R-:W0:Y:S01]  /*1f90*/  LDC.64 R4, c[0x0][0x388] ;  /* 0x0000e200ff047b82 */ /* 0x003e220000000a00 */
[----:B------:R-:W-:Y:S02]  /*1fa0*/  IMAD.IADD R15, R47, 0x1, R42 ;  /* 0x000000012f0f7824 */ /* 0x000fe400078e022a */
[----:B------:R-:W-:Y:S02]  /*1fb0*/  VIADD R42, R42, 0x80 ;  /* 0x000000802a2a7836 */ /* 0x000fe40000000000 */
[----:B0-----:R-:W-:-:S04]  /*1fc0*/  IMAD.WIDE.U32 R4, R15, 0x8, R4 ;  /* 0x000000080f047825 */ /* 0x001fc800078e0004 */
[----:B------:R-:W-:-:S05]  /*1fd0*/  IMAD.MOV.U32 R15, RZ, RZ, R13 ;  /* 0x000000ffff0f7224 */ /* 0x000fca00078e000d */
[----:B------:R1:W-:Y:S02]  /*1fe0*/  STG.E.64 desc[UR4][R4.64], R14 ;  /* 0x0000000e04007986 */ /* 0x0003e4000c101b04 */
.L_x_41422:
        /* <DEDUP_REMOVED lines=8> */
.L_x_41423:
[----:B------:R-:W-:-:S13]  /*2070*/  ISETP.GE.U32.AND P0, PT, R42, R46, PT ;  /* 0x0000002e2a00720c */ /* 0x000fda0003f06070 */
[----:B------:R-:W-:Y:S05]  /*2080*/  @P0 BREAK.RELIABLE B1 ;  /* 0x0000000000010942 */ /* 0x000fea0003800100 */
[----:B------:R-:W-:Y:S05]  /*2090*/  @P0 BRA `(.L_x_41425) ;  /* 0x0000000000380947 */ /* 0x000fea0003800000 */
[----:B012---:R-:W0:Y:S01]  /*20a0*/  LDC.64 R4, c[0x0][0x388] ;  /* 0x0000e200ff047b82 */ /* 0x007e220000000a00 */
[----:B------:R-:W-:Y:S02]  /*20b0*/  IMAD.IADD R11, R47, 0x1, R42 ;  /* 0x000000012f0b7824 */ /* 0x000fe400078e022a */
[----:B------:R-:W-:Y:S02]  /*20c0*/  VIADD R42, R42, 0x80 ;  /* 0x000000802a2a7836 */ /* 0x000fe40000000000 */
[----:B0-----:R-:W-:-:S04]  /*20d0*/  IMAD.WIDE.U32 R4, R11, 0x8, R4 ;  /* 0x000000080b047825 */ /* 0x001fc800078e0004 */
[----:B------:R-:W-:-:S05]  /*20e0*/  IMAD.MOV.U32 R11, RZ, RZ, R9 ;  /* 0x000000ffff0b7224 */ /* 0x000fca00078e0009 */
[----:B------:R2:W-:Y:S02]  /*20f0*/  STG.E.64 desc[UR4][R4.64], R10 ;  /* 0x0000000a04007986 */ /* 0x0005e4000c101b04 */
.L_x_41424:
[----:B------:R-:W-:Y:S05]  /*2100*/  BSYNC.RELIABLE B1 ;  /* 0x0000000000017941 */ /* 0x000fea0003800100 */
.L_x_41419:
[----:B------:R-:W-:-:S13]  /*2110*/  ISETP.GE.U32.AND P0, PT, R42, R46, PT ;  /* 0x0000002e2a00720c */ /* 0x000fda0003f06070 */
[----:B012---:R-:W0:Y:S01]  /*2120*/  @!P0 LDC.64 R4, c[0x0][0x388] ;  /* 0x0000e200ff048b82 */ /* 0x007e220000000a00 */
[----:B------:R-:W-:Y:S02]  /*2130*/  @!P0 IMAD.IADD R9, R47, 0x1, R42 ;  /* 0x000000012f098824 */ /* 0x000fe400078e022a */
[----:B------:R-:W-:Y:S02]  /*2140*/  @!P0 VIADD R42, R42, 0x80 ;  /* 0x000000802a2a8836 */ /* 0x000fe40000000000 */
[----:B0-----:R-:W-:Y:S01]  /*2150*/  @!P0 IMAD.WIDE.U32 R4, R9, 0x8, R4 ;  /* 0x0000000809048825 */ /* 0x001fe200078e0004 */
[----:B------:R-:W-:-:S05]  /*2160*/  @!P0 MOV R9, R7 ;  /* 0x0000000700098202 */ /* 0x000fca0000000f00 */
[----:B------:R3:W-:Y:S02]  /*2170*/  @!P0 STG.E.64 desc[UR4][R4.64], R8 ;  /* 0x0000000804008986 */ /* 0x0007e4000c101b04 */
.L_x_41425:
[----:B------:R-:W-:Y:S05]  /*2180*/  BSYNC.RECONVERGENT B0 ;  /* 0x0000000000007941 */ /* 0x000fea0003800200 */
.L_x_41418:
[----:B------:R-:W-:Y:S05]  /*2190*/  WARPSYNC.ALL ;  /* 0x0000000000007948 */ /* 0x000fea0003800000 */
[----:B------:R-:W-:-:S13]  /*21a0*/  ISETP.GE.U32.AND P0, PT, R42, R46, PT ;  /* 0x0000002e2a00720c */ /* 0x000fda0003f06070 */
[----:B------:R-:W-:Y:S05]  /*21b0*/  @P0 EXIT ;  /* 0x000000000000094d */ /* 0x000fea0003800000 */
[----:B0123--:R-:W0:Y:S01]  /*21c0*/  LDC.64 R4, c[0x0][0x388] ;  /* 0x0000e200ff047b82 */ /* 0x00fe220000000a00 */
[----:B------:R-:W-:Y:S02]  /*21d0*/  IMAD.IADD R47, R47, 0x1, R42 ;  /* 0x000000012f2f7824 */ /* 0x000fe400078e022a */
[----:B------:R-:W-:Y:S02]  /*21e0*/  IMAD.MOV.U32 R2, RZ, RZ, R0 ;  /* 0x000000ffff027224 */ /* 0x000fe400078e0000 */
[----:B0-----:R-:W-:-:S05]  /*21f0*/  IMAD.WIDE.U32 R4, R47, 0x8, R4 ;  /* 0x000000082f047825 */ /* 0x001fca00078e0004 */
[----:B------:R-:W-:Y:S01]  /*2200*/  STG.E.64 desc[UR4][R4.64], R2 ;  /* 0x0000000204007986 */ /* 0x000fe2000c101b04 */
[----:B------:R-:W-:Y:S05]  /*2210*/  EXIT ;  /* 0x000000000000794d */ /* 0x000fea0003800000 */
.L_x_41377:
        /* <DEDUP_REMOVED lines=21> */
[----:B------:R-:W-:-:S06]  /*2370*/  ISETP.NE.U32.AND P1, PT, R8, RZ, PT ;  /* 0x000000ff0800720c */ /* 0x000fcc0003f25070 */
        /* <DEDUP_REMOVED lines=17> */
.L_x_41427:
[----:B------:R-:W-:Y:S01]  /*2490*/  IMAD.MOV.U32 R2, RZ, RZ, R4 ;  /* 0x000000ffff027224 */ /* 0x000fe200078e0004 */
[----:B------:R-:W-:Y:S01]  /*24a0*/  MOV R4, R8 ;  /* 0x0000000800047202 */ /* 0x000fe20000000f00 */
[----:B------:R-:W-:Y:S01]  /*24b0*/  IMAD.MOV.U32 R3, RZ, RZ, R5 ;  /* 0x000000ffff037224 */ /* 0x000fe200078e0005 */
[----:B------:R-:W-:Y:S01]  /*24c0*/  MOV R0, 0x24f0 ;  /* 0x000024f000007802 */ /* 0x000fe20000000f00 */
[----:B------:R-:W-:-:S07]  /*24d0*/  IMAD.MOV.U32 R5, RZ, RZ, R9 ;  /* 0x000000ffff057224 */ /* 0x000fce00078e0009 */
[----:B-----5:R-:W-:Y:S05]  /*24e0*/  CALL.REL.NOINC `($__internal_58_$__cuda_sm20_rem_s64) ;  /* 0x00000014004c7944 */ /* 0x020fea0003c00000 */
.L_x_41428:
[----:B------:R-:W-:Y:S05]  /*24f0*/  BSYNC.RECONVERGENT B0 ;  /* 0x0000000000007941 */ /* 0x000fea0003800200 */
.L_x_41426:
[----:B------:R-:W-:Y:S01]  /*2500*/  LOP3.LUT R0, R2, R8, RZ, 0x3c, !PT ;  /* 0x0000000802007212 */ /* 0x000fe200078e3cff */
[----:B------:R-:W-:Y:S01]  /*2510*/  BSSY.RECONVERGENT B0, `(.L_x_41429) ;  /* 0x0000029000007945 */ /* 0x000fe20003800200 */
[----:B------:R-:W-:Y:S02]  /*2520*/  LOP3.LUT R4, R3, R9, RZ, 0x3c, !PT ;  /* 0x0000000903047212 */ /* 0x000fe400078e3cff */
[----:B------:R-:W-:Y:S02]  /*2530*/  ISETP.GT.U32.AND P0, PT, R0, -0x1, PT ;  /* 0xffffffff0000780c */ /* 0x000fe40003f04070 */
[----:B------:R-:W-:Y:S02]  /*2540*/  LOP3.LUT R0, R7, R11, RZ, 0xfc, !PT ;  /* 0x0000000b07007212 */ /* 0x000fe400078efcff */
[----:B------:R-:W-:Y:S02]  /*2550*/  ISETP.GT.AND.EX P0, PT, R4, -0x1, PT, P0 ;  /* 0xffffffff0400780c */ /* 0x000fe40003f04300 */
[----:B------:R-:W-:-:S02]  /*2560*/  ISETP.NE.U32.AND P1, PT, R2, RZ, PT ;  /* 0x000000ff0200720c */ /* 0x000fc40003f25070 */
[----:B------:R-:W-:Y:S02]  /*2570*/  SEL R49, R8, RZ, !P0 ;  /* 0x000000ff08317207 */ /* 0x000fe40004000000 */
[----:B------:R-:W-:Y:S02]  /*2580*/  SEL R9, R9, RZ, !P0 ;  /* 0x000000ff09097207 */ /* 0x000fe40004000000 */
[----:B------:R-:W-:Y:S02]  /*2590*/  ISETP.NE.U32.AND P0, PT, R0, RZ, PT ;  /* 0x000000ff0000720c */ /* 0x000fe40003f05070 */
[----:B------:R-:W-:-:S04]  /*25a0*/  ISETP.NE.AND.EX P1, PT, R3, RZ, PT, P1 ;  /* 0x000000ff0300720c */ /* 0x000fc80003f25310 */
[----:B------:R-:W-:-:S04]  /*25b0*/  SEL R49, R49, RZ, P1 ;  /* 0x000000ff31317207 */ /* 0x000fc80000800000 */
[----:B------:R-:W-:Y:S02]  /*25c0*/  IADD3 R49, P2, PT, R2, R49, RZ ;  /* 0x0000003102317210 */ /* 0x000fe40007f5e0ff */
[----:B------:R-:W-:-:S05]  /*25d0*/  SEL R2, R9, RZ, P1 ;  /* 0x000000ff09027207 */ /* 0x000fca0000800000 */
[----:B------:R-:W-:Y:S01]  /*25e0*/  IMAD.X R48, R3, 0x1, R2, P2 ;  /* 0x0000000103307824 */ /* 0x000fe200010e0602 */
[----:B------:R-:W-:Y:S06]  /*25f0*/  @P0 BRA `(.L_x_41430) ;  /* 0x0000000000500947 */ /* 0x000fec0003800000 */
        /* <DEDUP_REMOVED lines=20> */
.L_x_41430:
[----:B------:R-:W-:Y:S01]  /*2740*/  IMAD.MOV.U32 R2, RZ, RZ, R6 ;  /* 0x000000ffff027224 */ /* 0x000fe200078e0006 */
[----:B------:R-:W-:Y:S01]  /*2750*/  MOV R5, R11 ;  /* 0x0000000b00057202 */ /* 0x000fe20000000f00 */
[----:B------:R-:W-:Y:S01]  /*2760*/  IMAD.MOV.U32 R3, RZ, RZ, R7 ;  /* 0x000000ffff037224 */ /* 0x000fe200078e0007 */
[----:B------:R-:W-:Y:S01]  /*2770*/  MOV R0, 0x27a0 ;  /* 0x000027a000007802 */ /* 0x000fe20000000f00 */
[----:B------:R-:W-:-:S07]  /*2780*/  IMAD.MOV.U32 R4, RZ, RZ, R10 ;  /* 0x000000ffff047224 */ /* 0x000fce00078e000a */
[----:B-----5:R-:W-:Y:S05]  /*2790*/  CALL.REL.NOINC `($__internal_58_$__cuda_sm20_rem_s64) ;  /* 0x0000001000a07944 */ /* 0x020fea0003c00000 */
.L_x_41431:
[----:B------:R-:W-:Y:S05]  /*27a0*/  BSYNC.RECONVERGENT B0 ;  /* 0x0000000000007941 */ /* 0x000fea0003800200 */
.L_x_41429:
[----:B------:R-:W-:Y:S01]  /*27b0*/  LOP3.LUT R0, R2, R10, RZ, 0x3c, !PT ;  /* 0x0000000a02007212 */ /* 0x000fe200078e3cff */
[----:B------:R-:W-:Y:S01]  /*27c0*/  BSSY.RECONVERGENT B0, `(.L_x_41432) ;  /* 0x0000029000007945 */ /* 0x000fe20003800200 */
[----:B------:R-:W-:Y:S02]  /*27d0*/  LOP3.LUT R4, R3, R11, RZ, 0x3c, !PT ;  /* 0x0000000b03047212 */ /* 0x000fe400078e3cff */
[----:B------:R-:W-:Y:S02]  /*27e0*/  ISETP.GT.U32.AND P0, PT, R0, -0x1, PT ;  /* 0xffffffff0000780c */ /* 0x000fe40003f04070 */
[----:B-----5:R-:W-:Y:S02]  /*27f0*/  LOP3.LUT R0, R13, R25, RZ, 0xfc, !PT ;  /* 0x000000190d007212 */ /* 0x020fe400078efcff */
        /* <DEDUP_REMOVED lines=31> */
.L_x_41433:
[----:B------:R-:W-:Y:S01]  /*29f0*/  IMAD.MOV.U32 R2, RZ, RZ, R12 ;  /* 0x000000ffff027224 */ /* 0x000fe200078e000c */
[----:B------:R-:W-:Y:S01]  /*2a00*/  MOV R0, 0x2a50 ;  /* 0x00002a5000007802 */ /* 0x000fe20000000f00 */
[----:B------:R-:W-:Y:S02]  /*2a10*/  IMAD.MOV.U32 R3, RZ, RZ, R13 ;  /* 0x000000ffff037224 */ /* 0x000fe400078e000d */
[----:B------:R-:W-:Y:S02]  /*2a20*/  IMAD.MOV.U32 R4, RZ, RZ, R24 ;  /* 0x000000ffff047224 */ /* 0x000fe400078e0018 */
[----:B------:R-:W-:-:S07]  /*2a30*/  IMAD.MOV.U32 R5, RZ, RZ, R25 ;  /* 0x000000ffff057224 */ /* 0x000fce00078e0019 */
[----:B------:R-:W-:Y:S05]  /*2a40*/  CALL.REL.NOINC `($__internal_58_$__cuda_sm20_rem_s64) ;  /* 0x0000000c00f47944 */ /* 0x000fea0003c00000 */
.L_x_41434:
[----:B------:R-:W-:Y:S05]  /*2a50*/  BSYNC.RECONVERGENT B0 ;  /* 0x0000000000007941 */ /* 0x000fea0003800200 */
.L_x_41432:
[----:B------:R-:W-:Y:S01]  /*2a60*/  LOP3.LUT R0, R2, R24, RZ, 0x3c, !PT ;  /* 0x0000001802007212 */ /* 0x000fe200078e3cff */
[----:B------:R-:W-:Y:S01]  /*2a70*/  BSSY.RECONVERGENT B0, `(.L_x_41435) ;  /* 0x0000029000007945 */ /* 0x000fe20003800200 */
[----:B------:R-:W-:Y:S02]  /*2a80*/  LOP3.LUT R4, R3, R25, RZ, 0x3c, !PT ;  /* 0x0000001903047212 */ /* 0x000fe400078e3cff */
[----:B------:R-:W-:Y:S02]  /*2a90*/  ISETP.GT.U32.AND P0, PT, R0, -0x1, PT ;  /* 0xffffffff0000780c */ /* 0x000fe40003f04070 */
[----:B------:R-:W-:Y:S02]  /*2aa0*/  ISETP.NE.U32.AND P1, PT, R2, RZ, PT ;  /* 0x000000ff0200720c */ /* 0x000fe40003f25070 */
[----:B------:R-:W-:Y:S02]  /*2ab0*/  ISETP.GT.AND.EX P0, PT, R4, -0x1, PT, P0 ;  /* 0xffffffff0400780c */ /* 0x000fe40003f04300 */
[----:B------:R-:W-:-:S02]  /*2ac0*/  LOP3.LUT R4, R15, R27, RZ, 0xfc, !PT ;  /* 0x0000001b0f047212 */ /* 0x000fc400078efcff */
[----:B------:R-:W-:Y:S02]  /*2ad0*/  SEL R5, R24, RZ, !P0 ;  /* 0x000000ff18057207 */ /* 0x000fe40004000000 */
[----:B------:R-:W-:Y:S02]  /*2ae0*/  SEL R0, R25, RZ, !P0 ;  /* 0x000000ff19007207 */ /* 0x000fe40004000000 */
[----:B------:R-:W-:Y:S02]  /*2af0*/  ISETP.NE.U32.AND P0, PT, R4, RZ, PT ;  /* 0x000000ff0400720c */ /* 0x000fe40003f05070 */
[----:B------:R-:W-:-:S04]  /*2b00*/  ISETP.NE.AND.EX P1, PT, R3, RZ, PT, P1 ;  /* 0x000000ff0300720c */ /* 0x000fc80003f25310 */
[----:B------:R-:W-:-:S04]  /*2b10*/  SEL R5, R5, RZ, P1 ;  /* 0x000000ff05057207 */ /* 0x000fc80000800000 */
[----:B------:R-:W-:Y:S02]  /*2b20*/  IADD3 R25, P2, PT, R2, R5, RZ ;  /* 0x0000000502197210 */ /* 0x000fe40007f5e0ff */
[----:B------:R-:W-:-:S04]  /*2b30*/  SEL R2, R0, RZ, P1 ;  /* 0x000000ff00027207 */ /* 0x000fc80000800000 */
[----:B------:R-:W-:Y:S01]  /*2b40*/  IADD3.X R24, PT, PT, R3, R2, RZ, P2, !PT ;  /* 0x0000000203187210 */ /* 0x000fe200017fe4ff */
        /* <DEDUP_REMOVED lines=21> */
.L_x_41436:
[----:B------:R-:W-:Y:S01]  /*2ca0*/  IMAD.MOV.U32 R2, RZ, RZ, R14 ;  /* 0x000000ffff027224 */ /* 0x000fe200078e000e */
[----:B------:R-:W-:Y:S01]  /*2cb0*/  MOV R0, 0x2d00 ;  /* 0x00002d0000007802 */ /* 0x000fe20000000f00 */
[----:B------:R-:W-:Y:S02]  /*2cc0*/  IMAD.MOV.U32 R3, RZ, RZ, R15 ;  /* 0x000000ffff037224 */ /* 0x000fe400078e000f */
[----:B------:R-:W-:Y:S02]  /*2cd0*/  IMAD.MOV.U32 R4, RZ, RZ, R26 ;  /* 0x000000ffff047224 */ /* 0x000fe400078e001a */
[----:B------:R-:W-:-:S07]  /*2ce0*/  IMAD.MOV.U32 R5, RZ, RZ, R27 ;  /* 0x000000ffff057224 */ /* 0x000fce00078e001b */
[----:B------:R-:W-:Y:S05]  /*2cf0*/  CALL.REL.NOINC `($__internal_58_$__cuda_sm20_rem_s64) ;  /* 0x0000000c00487944 */ /* 0x000fea0003c00000 */
.L_x_41437:
[----:B------:R-:W-:Y:S05]  /*2d00*/  BSYNC.RECONVERGENT B0 ;  /* 0x0000000000007941 */ /* 0x000fea0003800200 */
.L_x_41435:
        /* <DEDUP_REMOVED lines=20> */
[----:B0-----:R-:W-:-:S06]  /*2e50*/  IADD3 R2, PT, PT, R0, 0xffffffe, RZ ;  /* 0x0ffffffe00027810 */ /* 0x001fcc0007ffe0ff */
        /* <DEDUP_REMOVED lines=15> */
.L_x_41439:
[----:B------:R-:W-:Y:S01]  /*2f50*/  IMAD.MOV.U32 R2, RZ, RZ, R16 ;  /* 0x000000ffff027224 */ /* 0x000fe200078e0010 */
[----:B------:R-:W-:Y:S01]  /*2f60*/  MOV R0, 0x2fb0 ;  /* 0x00002fb000007802 */ /* 0x000fe20000000f00 */
[----:B------:R-:W-:Y:S02]  /*2f70*/  IMAD.MOV.U32 R3, RZ, RZ, R17 ;  /* 0x000000ffff037224 */ /* 0x000fe400078e0011 */
[----:B------:R-:W-:Y:S02]  /*2f80*/  IMAD.MOV.U32 R4, RZ, RZ, R28 ;  /* 0x000000ffff047224 */ /* 0x000fe400078e001c */
[----:B------:R-:W-:-:S07]  /*2f90*/  IMAD.MOV.U32 R5, RZ, RZ, R29 ;  /* 0x000000ffff057224 */ /* 0x000fce00078e001d */
[----:B------:R-:W-:Y:S05]  /*2fa0*/  CALL.REL.NOINC `($__internal_58_$__cuda_sm20_rem_s64) ;  /* 0x00000008009c7944 */ /* 0x000fea0003c00000 */
.L_x_41440:
[----:B------:R-:W-:Y:S05]  /*2fb0*/  BSYNC.RECONVERGENT B0 ;  /* 0x0000000000007941 */ /* 0x000fea0003800200 */
.L_x_41438:
        /* <DEDUP_REMOVED lines=17> */
[----:B------:R-:W-:Y:S02]  /*30d0*/  IADD3 R5, PT, PT, RZ, -R30, RZ ;  /* 0x8000001eff057210 */ /* 0x000fe40007ffe0ff */
        /* <DEDUP_REMOVED lines=18> */
.L_x_41442:
[----:B------:R-:W-:Y:S01]  /*3200*/  IMAD.MOV.U32 R2, RZ, RZ, R18 ;  /* 0x000000ffff027224 */ /* 0x000fe200078e0012 */
[----:B------:R-:W-:Y:S01]  /*3210*/  MOV R0, 0x3260 ;  /* 0x0000326000007802 */ /* 0x000fe20000000f00 */
[----:B------:R-:W-:Y:S02]  /*3220*/  IMAD.MOV.U32 R3, RZ, RZ, R19 ;  /* 0x000000ffff037224 */ /* 0x000fe400078e0013 */
[----:B------:R-:W-:Y:S02]  /*3230*/  IMAD.MOV.U32 R4, RZ, RZ, R30 ;  /* 0x000000ffff047224 */ /* 0x000fe400078e001e */
[----:B------:R-:W-:-:S07]  /*3240*/  IMAD.MOV.U32 R5, RZ, RZ, R31 ;  /* 0x000000ffff057224 */ /* 0x000fce00078e001f */
[----:B------:R-:W-:Y:S05]  /*3250*/  CALL.REL.NOINC `($__internal_58_$__cuda_sm20_rem_s64) ;  /* 0x0000000400f07944 */ /* 0x000fea0003c00000 */
.L_x_41443:
[----:B------:R-:W-:Y:S05]  /*3260*/  BSYNC.RECONVERGENT B0 ;  /* 0x0000000000007941 */ /* 0x000fea0003800200 */
.L_x_41441:
        /* <DEDUP_REMOVED lines=36> */
.L_x_41445:
[----:B------:R-:W-:Y:S01]  /*34b0*/  IMAD.MOV.U32 R2, RZ, RZ, R20 ;  /* 0x000000ffff027224 */ /* 0x000fe200078e0014 */
[----:B------:R-:W-:Y:S01]  /*34c0*/  MOV R0, 0x3510 ;  /* 0x0000351000007802 */ /* 0x000fe20000000f00 */
[----:B------:R-:W-:Y:S02]  /*34d0*/  IMAD.MOV.U32 R3, RZ, RZ, R21 ;  /* 0x000000ffff037224 */ /* 0x000fe400078e0015 */
[----:B------:R-:W-:Y:S02]  /*34e0*/  IMAD.MOV.U32 R4, RZ, RZ, R32 ;  /* 0x000000ffff047224 */ /* 0x000fe400078e0020 */
[----:B------:R-:W-:-:S07]  /*34f0*/  IMAD.MOV.U32 R5, RZ, RZ, R33 ;  /* 0x000000ffff057224 */ /* 0x000fce00078e0021 */
[----:B------:R-:W-:Y:S05]  /*3500*/  CALL.REL.NOINC `($__internal_58_$__cuda_sm20_rem_s64) ;  /* 0x0000000400447944 */ /* 0x000fea0003c00000 */
.L_x_41446:
[----:B------:R-:W-:Y:S05]  /*3510*/  BSYNC.RECONVERGENT B0 ;  /* 0x0000000000007941 */ /* 0x000fea0003800200 */
.L_x_41444:
        /* <DEDUP_REMOVED lines=36> */
.L_x_41448:
[----:B------:R-:W-:Y:S01]  /*3760*/  IMAD.MOV.U32 R2, RZ, RZ, R22 ;  /* 0x000000ffff027224 */ /* 0x000fe200078e0016 */
[----:B------:R-:W-:Y:S01]  /*3770*/  MOV R0, 0x37c0 ;  /* 0x000037c000007802 */ /* 0x000fe20000000f00 */
[----:B------:R-:W-:Y:S02]  /*3780*/  IMAD.MOV.U32 R3, RZ, RZ, R23 ;  /* 0x000000ffff037224 */ /* 0x000fe400078e0017 */
[----:B------:R-:W-:Y:S02]  /*3790*/  IMAD.MOV.U32 R4, RZ, RZ, R34 ;  /* 0x000000ffff047224 */ /* 0x000fe400078e0022 */
[----:B------:R-:W-:-:S07]  /*37a0*/  IMAD.MOV.U32 R5, RZ, RZ, R35 ;  /* 0x000000ffff057224 */ /* 0x000fce00078e0023 */
[----:B------:R-:W-:Y:S05]  /*37b0*/  CALL.REL.NOINC `($__internal_58_$__cuda_sm20_rem_s64) ;  /* 0x0000000000987944 */ /* 0x000fea0003c00000 */
.L_x_41449:
[----:B------:R-:W-:Y:S05]  /*37c0*/  BSYNC.RECONVERGENT B0 ;  /* 0x0000000000007941 */ /* 0x000fea0003800200 */
.L_x_41447:
[----:B------:R-:W0:Y:S01]  /*37d0*/  LDC.64 R4, c[0x0][0x388] ;  /* 0x0000e200ff047b82 */ /* 0x000e220000000a00 */
[----:B------:R-:W-:Y:S01]  /*37e0*/  LOP3.LUT R0, R2, R34, RZ, 0x3c, !PT ;  /* 0x0000002202007212 */ /* 0x000fe200078e3cff */
[----:B------:R-:W-:Y:S01]  /*37f0*/  IMAD.MOV.U32 R43, RZ, RZ, R42 ;  /* 0x000000ffff2b7224 */ /* 0x000fe200078e002a */
[C---:B------:R-:W-:Y:S01]  /*3800*/  LOP3.LUT R14, R3.reuse, R35, RZ, 0x3c, !PT ;  /* 0x00000023030e7212 */ /* 0x040fe200078e3cff */
[----:B------:R-:W-:Y:S01]  /*3810*/  IMAD.MOV.U32 R26, RZ, RZ, R13 ;  /* 0x000000ffff1a7224 */ /* 0x000fe200078e000d */
[----:B------:R-:W-:Y:S01]  /*3820*/  ISETP.GT.U32.AND P0, PT, R0, -0x1, PT ;  /* 0xffffffff0000780c */ /* 0x000fe20003f04070 */
[----:B------:R-:W-:Y:S01]  /*3830*/  IMAD.MOV.U32 R40, RZ, RZ, R49 ;  /* 0x000000ffff287224 */ /* 0x000fe200078e0031 */
[----:B------:R-:W-:Y:S01]  /*3840*/  ISETP.NE.U32.AND P1, PT, R2, RZ, PT ;  /* 0x000000ff0200720c */ /* 0x000fe20003f25070 */
[----:B------:R-:W-:Y:S01]  /*3850*/  IMAD.MOV.U32 R41, RZ, RZ, R48 ;  /* 0x000000ffff297224 */ /* 0x000fe200078e0030 */
[----:B------:R-:W-:Y:S01]  /*3860*/  ISETP.GT.AND.EX P0, PT, R14, -0x1, PT, P0 ;  /* 0xffffffff0e00780c */ /* 0x000fe20003f04300 */
[----:B------:R-:W-:Y:S01]  /*3870*/  IMAD.MOV.U32 R42, RZ, RZ, R46 ;  /* 0x000000ffff2a7224 */ /* 0x000fe200078e002e */
[----:B------:R-:W-:Y:S01]  /*3880*/  ISETP.NE.AND.EX P1, PT, R3, RZ, PT, P1 ;  /* 0x000000ff0300720c */ /* 0x000fe20003f25310 */
[----:B------:R-:W-:Y:S01]  /*3890*/  IMAD.MOV.U32 R13, RZ, RZ, R10 ;  /* 0x000000ffff0d7224 */ /* 0x000fe200078e000a */
[----:B------:R-:W-:Y:S01]  /*38a0*/  SEL R34, R34, RZ, !P0 ;  /* 0x000000ff22227207 */ /* 0x000fe20004000000 */
[----:B------:R-:W-:Y:S01]  /*38b0*/  IMAD.MOV.U32 R14, RZ, RZ, R9 ;  /* 0x000000ffff0e7224 */ /* 0x000fe200078e0009 */
[----:B------:R-:W-:-:S02]  /*38c0*/  SEL R15, R35, RZ, !P0 ;  /* 0x000000ff230f7207 */ /* 0x000fc40004000000 */
[-C--:B------:R-:W-:Y:S02]  /*38d0*/  LOP3.LUT R25, R25, R24.reuse, RZ, 0x3c, !PT ;  /* 0x0000001819197212 */ /* 0x080fe400078e3cff */
[----:B------:R-:W-:Y:S02]  /*38e0*/  SEL R15, R15, RZ, P1 ;  /* 0x000000ff0f0f7207 */ /* 0x000fe40000800000 */
[----:B------:R-:W-:Y:S02]  /*38f0*/  LOP3.LUT R24, R25, R24, RZ, 0x3c, !PT ;  /* 0x0000001819187212 */ /* 0x000fe400078e3cff */
[----:B------:R-:W-:Y:S01]  /*3900*/  MOV R27, R12 ;  /* 0x0000000c001b7202 */ /* 0x000fe20000000f00 */
[----:B0-----:R-:W-:Y:S01]  /*3910*/  IMAD.WIDE.U32 R4, R47, 0x8, R4 ;  /* 0x000000082f047825 */ /* 0x001fe200078e0004 */
[----:B------:R-:W-:-:S03]  /*3920*/  LOP3.LUT R25, R25, R24, RZ, 0x3c, !PT ;  /* 0x0000001819197212 */ /* 0x000fc600078e3cff */
[----:B------:R-:W-:Y:S02]  /*3930*/  IMAD.MOV.U32 R12, RZ, RZ, R11 ;  /* 0x000000ffff0c7224 */ /* 0x000fe400078e000b */
[----:B------:R-:W-:Y:S01]  /*3940*/  IMAD.WIDE.U32 R50, R50, 0x10, R4 ;  /* 0x0000001032327825 */ /* 0x000fe200078e0004 */
[----:B------:R-:W-:-:S03]  /*3950*/  SEL R5, R34, RZ, P1 ;  /* 0x000000ff22057207 */ /* 0x000fc60000800000 */
[----:B------:R-:W-:Y:S01]  /*3960*/  IMAD.MOV.U32 R4, RZ, RZ, R7 ;  /* 0x000000ffff047224 */ /* 0x000fe200078e0007 */
[----:B------:R-:W-:Y:S01]  /*3970*/  IADD3 R0, P0, PT, R2, R5, RZ ;  /* 0x0000000502007210 */ /* 0x000fe20007f1e0ff */
[----:B------:R-:W-:Y:S01]  /*3980*/  IMAD.MOV.U32 R5, RZ, RZ, R6 ;  /* 0x000000ffff057224 */ /* 0x000fe200078e0006 */
[----:B------:R-:W-:Y:S03]  /*3990*/  STG.E.128 desc[UR4][R50.64], R40 ;  /* 0x0000002832007986 */ /* 0x000fe6000c101d04 */
[----:B------:R-:W-:Y:S01]  /*39a0*/  IMAD.X R3, R3, 0x1, R15, P0 ;  /* 0x0000000103037824 */ /* 0x000fe200000e060f */
[----:B------:R-:W-:Y:S01]  /*39b0*/  STG.E.128 desc[UR4][R50.64+0x800], R24 ;  /* 0x0008001832007986 */ /* 0x000fe2000c101d04 */
[----:B------:R-:W-:Y:S02]  /*39c0*/  IMAD.MOV.U32 R15, RZ, RZ, R8 ;  /* 0x000000ffff0f7224 */ /* 0x000fe400078e0008 */
[----:B------:R-:W-:-:S02]  /*39d0*/  IMAD.MOV.U32 R6, RZ, RZ, R0 ;  /* 0x000000ffff067224 */ /* 0x000fc400078e0000 */
[----:B------:R-:W-:Y:S01]  /*39e0*/  IMAD.MOV.U32 R7, RZ, RZ, R3 ;  /* 0x000000ffff077224 */ /* 0x000fe200078e0003 */
[----:B------:R-:W-:Y:S04]  /*39f0*/  STG.E.128 desc[UR4][R50.64+0x1000], R12 ;  /* 0x0010000c32007986 */ /* 0x000fe8000c101d04 */
[----:B------:R-:W-:Y:S01]  /*3a00*/  STG.E.128 desc[UR4][R50.64+0x1800], R4 ;  /* 0x0018000432007986 */ /* 0x000fe2000c101d04 */
[----:B------:R-:W-:Y:S05]  /*3a10*/  EXIT ;  /* 0x000000000000794d */ /* 0x000fea0003800000 */
        .weak           $__internal_58_$__cuda_sm20_rem_s64
        .type           $__internal_58_$__cuda_sm20_rem_s64,@function
        .size           $__internal_58_$__cuda_sm20_rem_s64,(.L_x_49919 - $__internal_58_$__cuda_sm20_rem_s64)
$__internal_58_$__cuda_sm20_rem_s64:
        /* <DEDUP_REMOVED lines=17> */
[----:B------:R-:W-:-:S04]  /*3b30*/  IMAD.HI.U32 R40, R38, R44, RZ ;  /* 0x0000002c26287227 */ /* 0x000fc800078e00ff */
[----:B------:R-:W-:-:S04]  /*3b40*/  IMAD.X R43, RZ, RZ, ~R43, P0 ;  /* 0x000000ffff2b7224 */ /* 0x000fc800000e0e2b */
[----:B------:R-:W-:-:S04]  /*3b50*/  IMAD.WIDE.U32 R40, P0, R38, R43, R40 ;  /* 0x0000002b26287225 */ /* 0x000fc80007800028 */
[----:B------:R-:W-:-:S04]  /*3b60*/  IMAD.HI.U32 R41, P1, R39, R44, R40 ;  /* 0x0000002c27297227 */ /* 0x000fc80007820028 */
[CC--:B------:R-:W-:Y:S02]  /*3b70*/  IMAD R40, R39.reuse, R43.reuse, RZ ;  /* 0x0000002b27287224 */ /* 0x0c0fe400078e02ff */
[----:B------:R-:W-:-:S03]  /*3b80*/  IMAD.HI.U32 R43, R39, R43, RZ ;  /* 0x0000002b272b7227 */ /* 0x000fc600078e00ff */
[----:B------:R-:W-:Y:S02]  /*3b90*/  IADD3 R41, P2, PT, R40, R41, RZ ;  /* 0x0000002928297210 */ /* 0x000fe40007f5e0ff */
[----:B------:R-:W-:Y:S02]  /*3ba0*/  IADD3.X R38, PT, PT, R43, R39, RZ, P0, !PT ;  /* 0x000000272b267210 */ /* 0x000fe400007fe4ff */
[----:B------:R-:W-:Y:S01]  /*3bb0*/  IADD3 R43, P4, PT, RZ, -R2, RZ ;  /* 0x80000002ff2b7210 */ /* 0x000fe20007f9e0ff */
[----:B------:R-:W-:Y:S01]  /*3bc0*/  IMAD.WIDE.U32 R44, R41, R36, RZ ;  /* 0x00000024292c7225 */ /* 0x000fe200078e00ff */
[----:B------:R-:W-:Y:S02]  /*3bd0*/  IADD3.X R38, PT, PT, RZ, RZ, R38, P2, P1 ;  /* 0x000000ffff267210 */ /* 0x000fe400017e2426 */
[----:B------:R-:W-:Y:S01]  /*3be0*/  ISETP.GE.AND P1, PT, R3, RZ, PT ;  /* 0x000000ff0300720c */ /* 0x000fe20003f26270 */
[----:B------:R-:W-:Y:S01]  /*3bf0*/  IMAD R39, R41, R37, R45 ;  /* 0x0000002529277224 */ /* 0x000fe200078e022d */
[----:B------:R-:W-:-:S02]  /*3c00*/  IADD3 R44, P0, PT, RZ, -R44, RZ ;  /* 0x8000002cff2c7210 */ /* 0x000fc40007f1e0ff */
[----:B------:R-:W-:Y:S01]  /*3c10*/  SEL R43, R43, R2, !P1 ;  /* 0x000000022b2b7207 */ /* 0x000fe20004800000 */
[----:B------:R-:W-:Y:S02]  /*3c20*/  IMAD R39, R38, R36, R39 ;  /* 0x0000002426277224 */ /* 0x000fe400078e0227 */
[----:B------:R-:W-:-:S04]  /*3c30*/  IMAD.HI.U32 R40, R41, R44, RZ ;  /* 0x0000002c29287227 */ /* 0x000fc800078e00ff */
[----:B------:R-:W-:Y:S02]  /*3c40*/  IMAD.X R39, RZ, RZ, ~R39, P0 ;  /* 0x000000ffff277224 */ /* 0x000fe400000e0e27 */
[----:B------:R-:W-:Y:S02]  /*3c50*/  IMAD.X R2, RZ, RZ, ~R3, P4 ;  /* 0x000000ffff027224 */ /* 0x000fe400020e0e03 */
[----:B------:R-:W-:-:S04]  /*3c60*/  IMAD.WIDE.U32 R40, P0, R41, R39, R40 ;  /* 0x0000002729287225 */ /* 0x000fc80007800028 */
[----:B------:R-:W-:-:S04]  /*3c70*/  IMAD.HI.U32 R41, P2, R38, R44, R40 ;  /* 0x0000002c26297227 */ /* 0x000fc80007840028 */
[----:B------:R-:W-:-:S05]  /*3c80*/  IMAD R40, R38, R39, RZ ;  /* 0x0000002726287224 */ /* 0x000fca00078e02ff */
[----:B------:R-:W-:Y:S01]  /*3c90*/  IADD3 R40, P3, PT, R40, R41, RZ ;  /* 0x0000002928287210 */ /* 0x000fe20007f7e0ff */
[----:B------:R-:W-:Y:S01]  /*3ca0*/  IMAD.HI.U32 R41, R38, R39, RZ ;  /* 0x0000002726297227 */ /* 0x000fe200078e00ff */
[----:B------:R-:W-:-:S03]  /*3cb0*/  SEL R39, R2, R3, !P1 ;  /* 0x0000000302277207 */ /* 0x000fc60004800000 */
[----:B------:R-:W-:-:S04]  /*3cc0*/  IMAD.HI.U32 R2, R40, R43, RZ ;  /* 0x0000002b28027227 */ /* 0x000fc800078e00ff */
[----:B------:R-:W-:Y:S02]  /*3cd0*/  IMAD.X R38, R41, 0x1, R38, P0 ;  /* 0x0000000129267824 */ /* 0x000fe400000e0626 */
[----:B------:R-:W-:Y:S02]  /*3ce0*/  IMAD.MOV.U32 R3, RZ, RZ, RZ ;  /* 0x000000ffff037224 */ /* 0x000fe400078e00ff */
        /* <DEDUP_REMOVED lines=32> */
[----:B------:R-:W-:Y:S01]  /*3ef0*/  SEL R2, R4, 0xffffffff, P0 ;  /* 0xffffffff04027807 */ /* 0x000fe20000000000 */
[----:B------:R-:W-:Y:S01]  /*3f00*/  IMAD.MOV.U32 R4, RZ, RZ, R0 ;  /* 0x000000ffff047224 */ /* 0x000fe200078e0000 */
[----:B------:R-:W-:-:S03]  /*3f10*/  SEL R3, R3, 0xffffffff, P0 ;  /* 0xffffffff03037807 */ /* 0x000fc60000000000 */
[----:B------:R-:W-:Y:S05]  /*3f20*/  RET.REL.NODEC R4 `(_ZN2at6native29vectorized_elementwise_kernelILi2ENS0_13BinaryFunctorIlllZZZNS0_21remainder_kernel_cudaERNS_18TensorIteratorBaseEENKUlvE_clEvENKUlvE2_clEvEUlllE_EESt5arrayIPcLm3EEEEviT0_T1_) ;  /* 0xffffffc004347950 */ /* 0x000fea0003c3ffff */
.L_x_41450:
        /* <DEDUP_REMOVED lines=13> */
.L_x_49919:


//--------------------- .text._ZN2at6native29vectorized_elementwise_kernelILi4ENS0_13BinaryFunctorIlllZZZNS0_21remainder_kernel_cudaERNS_18TensorIteratorBaseEENKUlvE_clEvENKUlvE2_clEvEUlllE_EESt5arrayIPcLm3EEEEviT0_T1_ --------------------------
	.section	.text._ZN2at6native29vectorized_elementwise_kernelILi4ENS0_13BinaryFunctorIlllZZZNS0_21remainder_kernel_cudaERNS_18TensorIteratorBaseEENKUlvE_clEvENKUlvE2_clEvEUlllE_EESt5arrayIPcLm3EEEEviT0_T1_,"ax",@progbits
	.align	128
        .global         _ZN2at6native29vectorized_elementwise_kernelILi4ENS0_13BinaryFunctorIlllZZZNS0_21remainder_kernel_cudaERNS_18TensorIteratorBaseEENKUlvE_clEvENKUlvE2_clEvEUlllE_EESt5arrayIPcLm3EEEEviT0_T1_
        .type           _ZN2at6native29vectorized_elementwise_kernelILi4ENS0_13BinaryFunctorIlllZZZNS0_21remainder_kernel_cudaERNS_18TensorIteratorBaseEENKUlvE_clEvENKUlvE2_clEvEUlllE_EESt5arrayIPcLm3EEEEviT0_T1_,@function
        .size           _ZN2at6native29vectorized_elementwise_kernelILi4ENS0_13BinaryFunctorIlllZZZNS0_21remainder_kernel_cudaERNS_18TensorIteratorBaseEENKUlvE_clEvENKUlvE2_clEvEUlllE_EESt5arrayIPcLm3EEEEviT0_T1_,(.L_x_49920 - _ZN2at6native29vectorized_elementwise_kernelILi4ENS0_13BinaryFunctorIlllZZZNS0_21remainder_kernel_cudaERNS_18TensorIteratorBaseEENKUlvE_clEvENKUlvE2_clEvEUlllE_EESt5arrayIPcLm3EEEEviT0_T1_)
        .other          _ZN2at6native29vectorized_elementwise_kernelILi4ENS0_13BinaryFunctorIlllZZZNS0_21remainder_kernel_cudaERNS_18TensorIteratorBaseEENKUlvE_clEvENKUlvE2_clEvEUlllE_EESt5arrayIPcLm3EEEEviT0_T1_,@"STO_CUDA_ENTRY STV_DEFAULT"
_ZN2at6native29vectorized_elementwise_kernelILi4ENS0_13BinaryFunctorIlllZZZNS0_21remainder_kernel_cudaERNS_18TensorIteratorBaseEENKUlvE_clEvENKUlvE2_clEvEUlllE_EESt5arrayIPcLm3EEEEviT0_T1_:
.text._ZN2at6native29vectorized_elementwise_kernelILi4ENS0_13BinaryFunctorIlllZZZNS0_21remainder_kernel_cudaERNS_18TensorIteratorBaseEENKUlvE_clEvENKUlvE2_clEvEUlllE_EESt5arrayIPcLm3EEEEviT0_T1_:
        /* <DEDUP_REMOVED lines=54> */
[----:B------:R-:W-:Y:S01]  /*0360*/  @!P4 IMAD.IADD R39, R47, 0x1, R37 ;  /* 0x000000012f27c824 */ /* 0x000fe200078e0225 */
[----:B------:R-:W-:-:S04]  /*0370*/  @!P4 IADD3 R37, PT, PT, R37, 0x80, RZ ;  /* 0x000000802525c810 */ /* 0x000fc80007ffe0ff */
[----:B------:R-:W-:Y:S01]  /*0380*/  ISETP.GE.U32.AND P5, PT, R37, R46, PT ;  /* 0x0000002e2500720c */ /* 0x000fe20003fa6070 */
[----:B0-----:R-:W-:-:S12]  /*0390*/  @!P1 IMAD.WIDE.U32 R48, R17, 0x8, R48 ;  /* 0x0000000811309825 */ /* 0x001fd800078e0030 */
[----:B------:R-:W-:Y:S02]  /*03a0*/  @!P5 IMAD.IADD R41, R47, 0x1, R37 ;  /* 0x000000012f29d824 */ /* 0x000fe400078e0225 */
        /* <DEDUP_REMOVED lines=64> */
.L_x_41455:
[----:B------:R-:W-:Y:S01]  /*07b0*/  IMAD.MOV.U32 R4, RZ, RZ, R6 ;  /* 0x000000ffff047224 */ /* 0x000fe200078e0006 */
[----:B------:R-:W-:Y:S01]  /*07c0*/  MOV R0, 0x7f0 ;  /* 0x000007f000007802 */ /* 0x000fe20000000f00 */
[----:B------:R-:W-:-:S07]  /*07d0*/  IMAD.MOV.U32 R5, RZ, RZ, R7 ;  /* 0x000000ffff057224 */ /* 0x000fce00078e0007 */
[----:B------:R-:W-:Y:S05]  /*07e0*/  CALL.REL.NOINC `($__internal_59_$__cuda_sm20_rem_s64) ;  /* 0x0000003000707944 */ /* 0x000fea0003c00000 */
.L_x_41456:
[----:B------:R-:W-:Y:S05]  /*07f0*/  BSYNC.RECONVERGENT B1 ;  /* 0x0000000000017941 */ /* 0x000fea0003800200 */
.L_x_41454:
        /* <DEDUP_REMOVED lines=11> */
[----:B------:R-:W-:-:S09]  /*08b0*/  IADD3.X R51, PT, PT, R3, R51, RZ, P0, !PT ;  /* 0x0000003303337210 */ /* 0x000fd200007fe4ff */
.L_x_41453:
[----:B------:R-:W-:Y:S05]  /*08c0*/  BSYNC.RECONVERGENT B0 ;  /* 0x0000000000007941 */ /* 0x000fea0003800200 */
.L_x_41452:
        /* <DEDUP_REMOVED lines=28> */
.L_x_41460:
[----:B------:R-:W-:Y:S01]  /*0a90*/  IMAD.MOV.U32 R2, RZ, RZ, R8 ;  /* 0x000000ffff027224 */ /* 0x000fe200078e0008 */
[----:B------:R-:W-:Y:S01]  /*0aa0*/  MOV R5, R11 ;  /* 0x0000000b00057202 */ /* 0x000fe20000000f00 */
[----:B------:R-:W-:Y:S01]  /*0ab0*/  IMAD.MOV.U32 R3, RZ, RZ, R9 ;  /* 0x000000ffff037224 */ /* 0x000fe200078e0009 */
[----:B------:R-:W-:Y:S01]  /*0ac0*/  MOV R0, 0xaf0 ;  /* 0x00000af000007802 */ /* 0x000fe20000000f00 */
[----:B------:R-:W-:-:S07]  /*0ad0*/  IMAD.MOV.U32 R4, RZ, RZ, R10 ;  /* 0x000000ffff047224 */ /* 0x000fce00078e000a */
[----:B------:R-:W-:Y:S05]  /*0ae0*/  CALL.REL.NOINC `($__internal_59_$__cuda_sm20_rem_s64) ;  /* 0x0000002c00b07944 */ /* 0x000fea0003c00000 */
.L_x_41461:
[----:B------:R-:W-:Y:S05]  /*0af0*/  BSYNC.RECONVERGENT B1 ;  /* 0x0000000000017941 */ /* 0x000fea0003800200 */
.L_x_41459:
        /* <DEDUP_REMOVED lines=12> */
.L_x_41458:
[----:B------:R-:W-:Y:S05]  /*0bc0*/  BSYNC.RECONVERGENT B0 ;  /* 0x0000000000007941 */ /* 0x000fea0003800200 */
.L_x_41457:
        /* <DEDUP_REMOVED lines=28> */
.L_x_41465:
[----:B------:R-:W-:Y:S01]  /*0d90*/  IMAD.MOV.U32 R2, RZ, RZ, R12 ;  /* 0x000000ffff027224 */ /* 0x000fe200078e000c */
[----:B------:R-:W-:Y:S01]  /*0da0*/  MOV R4, R14 ;  /* 0x0000000e00047202 */ /* 0x000fe20000000f00 */
[----:B------:R-:W-:Y:S01]  /*0db0*/  IMAD.MOV.U32 R3, RZ, RZ, R13 ;  /* 0x000000ffff037224 */ /* 0x000fe200078e000d */
[----:B------:R-:W-:Y:S01]  /*0dc0*/  MOV R0, 0xdf0 ;  /* 0x00000df000007802 */ /* 0x000fe20000000f00 */
[----:B------:R-:W-:-:S07]  /*0dd0*/  IMAD.MOV.U32 R5, RZ, RZ, R15 ;  /* 0x000000ffff057224 */ /* 0x000fce00078e000f */
[----:B------:R-:W-:Y:S05]  /*0de0*/  CALL.REL.NOINC `($__internal_59_$__cuda_sm20_rem_s64) ;  /* 0x0000002800f07944 */ /* 0x000fea0003c00000 */
.L_x_41466:
[----:B------:R-:W-:Y:S05]  /*0df0*/  BSYNC.RECONVERGENT B1 ;  /* 0x0000000000017941 */ /* 0x000fea0003800200 */
.L_x_41464:
        /* <DEDUP_REMOVED lines=12> */
.L_x_41463:
[----:B------:R-:W-:Y:S05]  /*0ec0*/  BSYNC.RECONVERGENT B0 ;  /* 0x0000000000007941 */ /* 0x000fea0003800200 */
.L_x_41462:
        /* <DEDUP_REMOVED lines=28> */
.L_x_41470:
[----:B------:R-:W-:Y:S01]  /*1090*/  IMAD.MOV.U32 R2, RZ, RZ, R16 ;  /* 0x000000ffff027224 */ /* 0x000fe200078e0010 */
[----:B------:R-:W-:Y:S01]  /*10a0*/  MOV R3, R17 ;  /* 0x0000001100037202 */ /* 0x000fe20000000f00 */
[----:B------:R-:W-:Y:S01]  /*10b0*/  IMAD.MOV.U32 R4, RZ, RZ, R18 ;  /* 0x000000ffff047224 */ /* 0x000fe200078e0012 */
[----:B------:R-:W-:Y:S01]  /*10c0*/  MOV R0, 0x10f0 ;  /* 0x000010f000007802 */ /* 0x000fe20000000f00 */
[----:B------:R-:W-:-:S07]  /*10d0*/  IMAD.MOV.U32 R5, RZ, RZ, R19 ;  /* 0x000000ffff057224 */ /* 0x000fce00078e0013 */
[----:B------:R-:W-:Y:S05]  /*10e0*/  CALL.REL.NOINC `($__internal_59_$__cuda_sm20_rem_s64) ;  /* 0x0000002800307944 */ /* 0x000fea0003c00000 */
.L_x_41471:
[----:B------:R-:W-:Y:S05]  /*10f0*/  BSYNC.RECONVERGENT B1 ;  /* 0x0000000000017941 */ /* 0x000fea0003800200 */
.L_x_41469:
        /* <DEDUP_REMOVED lines=12> */
.L_x_41468:
[----:B------:R-:W-:Y:S05]  /*11c0*/  BSYNC.RECONVERGENT B0 ;  /* 0x0000000000007941 */ /* 0x000fea0003800200 */
.L_x_41467:
        /* <DEDUP_REMOVED lines=28> */
.L_x_41475:
[----:B------:R-:W-:Y:S01]  /*1390*/  MOV R2, R20 ;  /* 0x0000001400027202 */ /* 0x000fe20000000f00 */
[----:B------:R-:W-:Y:S01]  /*13a0*/  IMAD.MOV.U32 R3, RZ, RZ, R21 ;  /* 0x000000ffff037224 */ /* 0x000fe200078e0015 */
[----:B------:R-:W-:Y:S01]  /*13b0*/  MOV R0, 0x13f0 ;  /* 0x000013f000007802 */ /* 0x000fe20000000f00 */
[----:B------:R-:W-:Y:S02]  /*13c0*/  IMAD.MOV.U32 R4, RZ, RZ, R22 ;  /* 0x000000ffff047224 */ /* 0x000fe400078e0016 */
[----:B------:R-:W-:-:S07]  /*13d0*/  IMAD.MOV.U32 R5, RZ, RZ, R23 ;  /* 0x000000ffff057224 */ /* 0x000fce00078e0017 */
[----:B------:R-:W-:Y:S05]  /*13e0*/  CALL.REL.NOINC `($__internal_59_$__cuda_sm20_rem_s64) ;  /* 0x0000002400707944 */ /* 0x000fea0003c00000 */
.L_x_41476:
[----:B------:R-:W-:Y:S05]  /*13f0*/  BSYNC.RECONVERGENT B1 ;  /* 0x0000000000017941 */ /* 0x000fea0003800200 */
.L_x_41474:
        /* <DEDUP_REMOVED lines=12> */
.L_x_41473:
[----:B------:R-:W-:Y:S05]  /*14c0*/  BSYNC.RECONVERGENT B0 ;  /* 0x0000000000007941 */ /* 0x000fea0003800200 */
.L_x_41472:
        /* <DEDUP_REMOVED lines=28> */
.L_x_41480:
[----:B------:R-:W-:Y:S01]  /*1690*/  IMAD.MOV.U32 R2, RZ, RZ, R24 ;  /* 0x000000ffff027224 */ /* 0x000fe200078e0018 */
[----:B------:R-:W-:Y:S01]  /*16a0*/  MOV R0, 0x16f0 ;  /* 0x000016f000007802 */ /* 0x000fe20000000f00 */
[----:B------:R-:W-:Y:S02]  /*16b0*/  IMAD.MOV.U32 R3, RZ, RZ, R25 ;  /* 0x000000ffff037224 */ /* 0x000fe400078e0019 */
[----:B------:R-:W-:Y:S02]  /*16c0*/  IMAD.MOV.U32 R4, RZ, RZ, R26 ;  /* 0x000000ffff047224 */ /* 0x000fe400078e001a */
[----:B------:R-:W-:-:S07]  /*16d0*/  IMAD.MOV.U32 R5, RZ, RZ, R27 ;  /* 0x000000ffff057224 */ /* 0x000fce00078e001b */
[----:B------:R-:W-:Y:S05]  /*16e0*/  CALL.REL.NOINC `($__internal_59_$__cuda_sm20_rem_s64) ;  /* 0x0000002000b07944 */ /* 0x000fea0003c00000 */
.L_x_41481:
[----:B------:R-:W-:Y:S05]  /*16f0*/  BSYNC.RECONVERGENT B1 ;  /* 0x0000000000017941 */ /* 0x000fea0003800200 */
.L_x_41479:
        /* <DEDUP_REMOVED lines=12> */
.L_x_41478:
[----:B------:R-:W-:Y:S05]  /*17c0*/  BSYNC.RECONVERGENT B0 ;  /* 0x0000000000007941 */ /* 0x000fea0003800200 */
.L_x_41477:
        /* <DEDUP_REMOVED lines=28> */
.L_x_41485:
[----:B------:R-:W-:Y:S01]  /*1990*/  IMAD.MOV.U32 R2, RZ, RZ, R28 ;  /* 0x000000ffff027224 */ /* 0x000fe200078e001c */
[----:B------:R-:W-:Y:S01]  /*19a0*/  MOV R0, 0x19f0 ;  /* 0x000019f000007802 */ /* 0x000fe20000000f00 */
[----:B------:R-:W-:Y:S02]  /*19b0*/  IMAD.MOV.U32 R3, RZ, RZ, R29 ;  /* 0x000000ffff037224 */ /* 0x000fe400078e001d */
[----:B------:R-:W-:Y:S02]  /*19c0*/  IMAD.MOV.U32 R4, RZ, RZ, R30 ;  /* 0x000000ffff047224 */ /* 0x000fe400078e001e */
[----:B------:R-:W-:-:S07]  /*19d0*/  IMAD.MOV.U32 R5, RZ, RZ, R31 ;  /* 0x000000ffff057224 */ /* 0x000fce00078e001f */
[----:B------:R-:W-:Y:S05]  /*19e0*/  CALL.REL.NOINC `($__internal_59_$__cuda_sm20_rem_s64) ;  /* 0x0000001c00f07944 */ /* 0x000fea0003c00000 */
.L_x_41486:
[----:B------:R-:W-:Y:S05]  /*19f0*/  BSYNC.RECONVERGENT B1 ;  /* 0x0000000000017941 */ /* 0x000fea0003800200 */
.L_x_41484:
        /* <DEDUP_REMOVED lines=12> */
.L_x_41483:
[----:B------:R-:W-:Y:S05]  /*1ac0*/  BSYNC.RECONVERGENT B0 ;  /* 0x0000000000007941 */ /* 0x000fea0003800200 */
.L_x_41482:
        /* <DEDUP_REMOVED lines=28> */
.L_x_41490:
[----:B------:R-:W-:Y:S01]  /*1c90*/  IMAD.MOV.U32 R2, RZ, RZ, R32 ;  /* 0x000000ffff027224 */ /* 0x000fe200078e0020 */
[----:B------:R-:W-:Y:S01]  /*1ca0*/  MOV R0, 0x1cf0 ;  /* 0x00001cf000007802 */ /* 0x000fe20000000f00 */
[----:B------:R-:W-:Y:S02]  /*1cb0*/  IMAD.MOV.U32 R3, RZ, RZ, R33 ;  /* 0x000000ffff037224 */ /* 0x000fe400078e0021 */
[----:B------:R-:W-:Y:S02]  /*1cc0*/  IMAD.MOV.U32 R4, RZ, RZ, R34 ;  /* 0x000000ffff047224 */ /* 0x000fe400078e0022 */
[----:B------:R-:W-:-:S07]  /*1cd0*/  IMAD.MOV.U32 R5, RZ, RZ, R35 ;  /* 0x000000ffff057224 */ /* 0x000fce00078e0023 */
[----:B------:R-:W-:Y:S05]  /*1ce0*/  CALL.REL.NOINC `($__internal_59_$__cuda_sm20_rem_s64) ;  /* 0x0000001c00307944 */ /* 0x000fea0003c00000 */
.L_x_41491:
[----:B------:R-:W-:Y:S05]  /*1cf0*/  BSYNC.RECONVERGENT B1 ;  /* 0x0000000000017941 */ /* 0x000fea0003800200 */
.L_x_41489:
        /* <DEDUP_REMOVED lines=12> */
.L_x_41488:
[----:B------:R-:W-:Y:S05]  /*1dc0*/  BSYNC.RECONVERGENT B0 ;  /* 0x0000000000007941 */ /* 0x000fea0003800200 */
.L_x_41487:
        /* <DEDUP_REMOVED lines=18> */
.L_x_41494:
        /* <DEDUP_REMOVED lines=8> */
.L_x_41495:
        /* <DEDUP_REMOVED lines=8> */
.L_x_41496:
        /* <DEDUP_REMOVED lines=8> */
.L_x_41497:
        /* <DEDUP_REMOVED lines=9> */
.L_x_41498:
[----:B------:R-:W-:Y:S05]  /*2100*/  BSYNC.RELIABLE B1 ;  /* 0x0000000000017941 */ /* 0x000fea0003800100 */
.L_x_41493:
[----:B------:R-:W-:-:S13]  /*2110*/  ISETP.GE.U32.AND P0, PT, R42, R46, PT ;  /* 0x0000002e2a00720c */ /* 0x000fda0003f06070 */
[----:B012---:R-:W0:Y:S01]  /*2120*/  @!P0 LDC.64 R4, c[0x0][0x388] ;  /* 0x0000e200ff048b82 */ /* 0x007e220000000a00 */
[----:B------:R-:W-:Y:S01]  /*2130*/  @!P0 IADD3 R9, PT, PT, R47, R42, RZ ;  /* 0x0000002a2f098210 */ /* 0x000fe20007ffe0ff */
[----:B------:R-:W-:-:S04]  /*2140*/  @!P0 VIADD R42, R42, 0x80 ;  /* 0x000000802a2a8836 */ /* 0x000fc80000000000 */
[----:B0-----:R-:W-:-:S04]  /*2150*/  @!P0 IMAD.WIDE.U32 R4, R9, 0x8, R4 ;  /* 0x0000000809048825 */ /* 0x001fc800078e0004 */
[----:B------:R-:W-:-:S05]  /*2160*/  @!P0 IMAD.MOV.U32 R9, RZ, RZ, R7 ;  /* 0x000000ffff098224 */ /* 0x000fca00078e0007 */
[----:B------:R3:W-:Y:S02]  /*2170*/  @!P0 STG.E.64 desc[UR4][R4.64], R8 ;  /* 0x0000000804008986 */ /* 0x0007e4000c101b04 */
.L_x_41499:
[----:B------:R-:W-:Y:S05]  /*2180*/  BSYNC.RECONVERGENT B0 ;  /* 0x0000000000007941 */ /* 0x000fea0003800200 */
.L_x_41492:
        /* <DEDUP_REMOVED lines=9> */
.L_x_41451:
        /* <DEDUP_REMOVED lines=35> */
.L_x_41501:
[----:B------:R-:W-:Y:S01]  /*2450*/  MOV R2, R4 ;  /* 0x0000000400027202 */ /* 0x000fe20000000f00 */
[----:B------:R-:W-:Y:S01]  /*2460*/  IMAD.MOV.U32 R3, RZ, RZ, R5 ;  /* 0x000000ffff037224 */ /* 0x000fe200078e0005 */
[----:B------:R-:W-:Y:S01]  /*2470*/  MOV R0, 0x24b0 ;  /* 0x000024b000007802 */ /* 0x000fe20000000f00 */
[----:B------:R-:W-:Y:S02]  /*2480*/  IMAD.MOV.U32 R4, RZ, RZ, R12 ;  /* 0x000000ffff047224 */ /* 0x000fe400078e000c */
[----:B------:R-:W-:-:S07]  /*2490*/  IMAD.MOV.U32 R5, RZ, RZ, R13 ;  /* 0x000000ffff057224 */ /* 0x000fce00078e000d */
[----:B-----5:R-:W-:Y:S05]  /*24a0*/  CALL.REL.NOINC `($__internal_59_$__cuda_sm20_rem_s64) ;  /* 0x0000001400407944 */ /* 0x020fea0003c00000 */
.L_x_41502:
[----:B------:R-:W-:Y:S05]  /*24b0*/  BSYNC.RECONVERGENT B0 ;  /* 0x0000000000007941 */ /* 0x000fea0003800200 */
.L_x_41500:
        /* <DEDUP_REMOVED lines=36> */
.L_x_41504:
[----:B------:R-:W-:Y:S01]  /*2700*/  MOV R2, R6 ;  /* 0x0000000600027202 */ /* 0x000fe20000000f00 */
[----:B------:R-:W-:Y:S01]  /*2710*/  IMAD.MOV.U32 R3, RZ, RZ, R7 ;  /* 0x000000ffff037224 */ /* 0x000fe200078e0007 */
[----:B------:R-:W-:Y:S01]  /*2720*/  MOV R0, 0x2760 ;  /* 0x0000276000007802 */ /* 0x000fe20000000f00 */
[----:B------:R-:W-:Y:S02]  /*2730*/  IMAD.MOV.U32 R4, RZ, RZ, R14 ;  /* 0x000000ffff047224 */ /* 0x000fe400078e000e */
[----:B------:R-:W-:-:S07]  /*2740*/  IMAD.MOV.U32 R5, RZ, RZ, R15 ;  /* 0x000000ffff057224 */ /* 0x000fce00078e000f */
[----:B-----5:R-:W-:Y:S05]  /*2750*/  CALL.REL.NOINC `($__internal_59_$__cuda_sm20_rem_s64) ;  /* 0x0000001000947944 */ /* 0x020fea0003c00000 */
.L_x_41505:
[----:B------:R-:W-:Y:S05]  /*2760*/  BSYNC.RECONVERGENT B0 ;  /* 0x0000000000007941 */ /* 0x000fea0003800200 */
.L_x_41503:
        /* <DEDUP_REMOVED lines=36> */
.L_x_41507:
[----:B------:R-:W-:Y:S01]  /*29b0*/  MOV R2, R8 ;  /* 0x0000000800027202 */ /* 0x000fe20000000f00 */
[----:B------:R-:W-:Y:S01]  /*29c0*/  IMAD.MOV.U32 R3, RZ, RZ, R9 ;  /* 0x000000ffff037224 */ /* 0x000fe200078e0009 */
[----:B------:R-:W-:Y:S01]  /*29d0*/  MOV R0, 0x2a10 ;  /* 0x00002a1000007802 */ /* 0x000fe20000000f00 */
[----:B------:R-:W-:Y:S02]  /*29e0*/  IMAD.MOV.U32 R4, RZ, RZ, R16 ;  /* 0x000000ffff047224 */ /* 0x000fe400078e0010 */
[----:B------:R-:W-:-:S07]  /*29f0*/  IMAD.MOV.U32 R5, RZ, RZ, R17 ;  /* 0x000000ffff057224 */ /* 0x000fce00078e0011 */
[----:B-----5:R-:W-:Y:S05]  /*2a00*/  CALL.REL.NOINC `($__internal_59_$__cuda_sm20_rem_s64) ;  /* 0x0000000c00e87944 */ /* 0x020fea0003c00000 */
.L_x_41508:
[----:B------:R-:W-:Y:S05]  /*2a10*/  BSYNC.RECONVERGENT B0 ;  /* 0x0000000000007941 */ /* 0x000fea0003800200 */
.L_x_41506:
        /* <DEDUP_REMOVED lines=36> */
.L_x_41510:
[----:B------:R-:W-:Y:S01]  /*2c60*/  MOV R2, R10 ;  /* 0x0000000a00027202 */ /* 0x000fe20000000f00 */
[----:B------:R-:W-:Y:S01]  /*2c70*/  IMAD.MOV.U32 R3, RZ, RZ, R11 ;  /* 0x000000ffff037224 */ /* 0x000fe200078e000b */
[----:B------:R-:W-:Y:S01]  /*2c80*/  MOV R0, 0x2cc0 ;  /* 0x00002cc000007802 */ /* 0x000fe20000000f00 */
[----:B------:R-:W-:Y:S02]  /*2c90*/  IMAD.MOV.U32 R4, RZ, RZ, R18 ;  /* 0x000000ffff047224 */ /* 0x000fe400078e0012 */
[----:B------:R-:W-:-:S07]  /*2ca0*/  IMAD.MOV.U32 R5, RZ, RZ, R19 ;  /* 0x000000ffff057224 */ /* 0x000fce00078e0013 */
[----:B-----5:R-:W-:Y:S05]  /*2cb0*/  CALL.REL.NOINC `($__internal_59_$__cuda_sm20_rem_s64) ;  /* 0x0000000c003c7944 */ /* 0x020fea0003c00000 */
.L_x_41511:
[----:B------:R-:W-:Y:S05]  /*2cc0*/  BSYNC.RECONVERGENT B0 ;  /* 0x0000000000007941 */ /* 0x000fea0003800200 */
.L_x_41509:
        /* <DEDUP_REMOVED lines=36> */
.L_x_41513:
[----:B------:R-:W-:Y:S01]  /*2f10*/  MOV R2, R20 ;  /* 0x0000001400027202 */ /* 0x000fe20000000f00 */
[----:B------:R-:W-:Y:S01]  /*2f20*/  IMAD.MOV.U32 R3, RZ, RZ, R21 ;  /* 0x000000ffff037224 */ /* 0x000fe200078e0015 */
[----:B------:R-:W-:Y:S01]  /*2f30*/  MOV R0, 0x2f70 ;  /* 0x00002f7000007802 */ /* 0x000fe20000000f00 */
[----:B------:R-:W-:Y:S02]  /*2f40*/  IMAD.MOV.U32 R4, RZ, RZ, R28 ;  /* 0x000000ffff047224 */ /* 0x000fe400078e001c */
[----:B------:R-:W-:-:S07]  /*2f50*/  IMAD.MOV.U32 R5, RZ, RZ, R29 ;  /* 0x000000ffff057224 */ /* 0x000fce00078e001d */
[----:B------:R-:W-:Y:S05]  /*2f60*/  CALL.REL.NOINC `($__internal_59_$__cuda_sm20_rem_s64) ;  /* 0x0000000800907944 */ /* 0x000fea0003c00000 */
.L_x_41514:
[----:B------:R-:W-:Y:S05]  /*2f70*/  BSYNC.RECONVERGENT B0 ;  /* 0x0000000000007941 */ /* 0x000fea0003800200 */
.L_x_41512:
        /* <DEDUP_REMOVED lines=36> */
.L_x_41516:
[----:B------:R-:W-:Y:S01]  /*31c0*/  MOV R2, R22 ;  /* 0x0000001600027202 */ /* 0x000fe20000000f00 */
[----:B------:R-:W-:Y:S01]  /*31d0*/  IMAD.MOV.U32 R3, RZ, RZ, R23 ;  /* 0x000000ffff037224 */ /* 0x000fe200078e0017 */
[----:B------:R-:W-:Y:S01]  /*31e0*/  MOV R0, 0x3220 ;  /* 0x0000322000007802 */ /* 0x000fe20000000f00 */
[----:B------:R-:W-:Y:S02]  /*31f0*/  IMAD.MOV.U32 R4, RZ, RZ, R30 ;  /* 0x000000ffff047224 */ /* 0x000fe400078e001e */
[----:B------:R-:W-:-:S07]  /*3200*/  IMAD.MOV.U32 R5, RZ, RZ, R31 ;  /* 0x000000ffff057224 */ /* 0x000fce00078e001f */
[----:B------:R-:W-:Y:S05]  /*3210*/  CALL.REL.NOINC `($__internal_59_$__cuda_sm20_rem_s64) ;  /* 0x0000000400e47944 */ /* 0x000fea0003c00000 */
.L_x_41517:
[----:B------:R-:W-:Y:S05]  /*3220*/  BSYNC.RECONVERGENT B0 ;  /* 0x0000000000007941 */ /* 0x000fea0003800200 */
.L_x_41515:
        /* <DEDUP_REMOVED lines=36> */
.L_x_41519:
[----:B------:R-:W-:Y:S01]  /*3470*/  MOV R2, R24 ;  /* 0x0000001800027202 */ /* 0x000fe20000000f00 */
[----:B------:R-:W-:Y:S01]  /*3480*/  IMAD.MOV.U32 R3, RZ, RZ, R25 ;  /* 0x000000ffff037224 */ /* 0x000fe200078e0019 */
[----:B------:R-:W-:Y:S01]  /*3490*/  MOV R0, 0x34d0 ;  /* 0x000034d000007802 */ /* 0x000fe20000000f00 */
[----:B------:R-:W-:Y:S02]  /*34a0*/  IMAD.MOV.U32 R4, RZ, RZ, R32 ;  /* 0x000000ffff047224 */ /* 0x000fe400078e0020 */
[----:B------:R-:W-:-:S07]  /*34b0*/  IMAD.MOV.U32 R5, RZ, RZ, R33 ;  /* 0x000000ffff057224 */ /* 0x000fce00078e0021 */
[----:B------:R-:W-:Y:S05]  /*34c0*/  CALL.REL.NOINC `($__internal_59_$__cuda_sm20_rem_s64) ;  /* 0x0000000400387944 */ /* 0x000fea0003c00000 */
.L_x_41520:
[----:B------:R-:W-:Y:S05]  /*34d0*/  BSYNC.RECONVERGENT B0 ;  /* 0x0000000000007941 */ /* 0x000fea0003800200 */
.L_x_41518:
        /* <DEDUP_REMOVED lines=36> */
.L_x_41522:
[----:B------:R-:W-:Y:S01]  /*3720*/  MOV R2, R26 ;  /* 0x0000001a00027202 */ /* 0x000fe20000000f00 */
[----:B------:R-:W-:Y:S01]  /*3730*/  IMAD.MOV.U32 R3, RZ, RZ, R27 ;  /* 0x000000ffff037224 */ /* 0x000fe200078e001b */
[----:B------:R-:W-:Y:S01]  /*3740*/  MOV R0, 0x3780 ;  /* 0x0000378000007802 */ /* 0x000fe20000000f00 */
[----:B------:R-:W-:Y:S02]  /*3750*/  IMAD.MOV.U32 R4, RZ, RZ, R34 ;  /* 0x000000ffff047224 */ /* 0x000fe400078e0022 */
[----:B------:R-:W-:-:S07]  /*3760*/  IMAD.MOV.U32 R5, RZ, RZ, R35 ;  /* 0x000000ffff057224 */ /* 0x000fce00078e0023 */
[----:B------:R-:W-:Y:S05]  /*3770*/  CALL.REL.NOINC `($__internal_59_$__cuda_sm20_rem_s64) ;  /* 0x00000000008c7944 */ /* 0x000fea0003c00000 */
.L_x_41523:
[----:B------:R-:W-:Y:S05]  /*3780*/  BSYNC.RECONVERGENT B0 ;  /* 0x0000000000007941 */ /* 0x000fea0003800200 */
.L_x_41521:
        /* <DEDUP_REMOVED lines=15> */
[----:B------:R-:W-:Y:S01]  /*3880*/  SEL R19, R35, RZ, !P0 ;  /* 0x000000ff23137207 */ /* 0x000fe20004000000 */
[----:B------:R-:W-:Y:S01]  /*3890*/  IMAD.MOV.U32 R15, RZ, RZ, R8 ;  /* 0x000000ffff0f7224 */ /* 0x000fe200078e0008 */
[----:B------:R-:W-:-:S02]  /*38a0*/  SEL R17, R17, RZ, P1 ;  /* 0x000000ff11117207 */ /* 0x000fc40000800000 */
[----:B------:R-:W-:Y:S02]  /*38b0*/  SEL R19, R19, RZ, P1 ;  /* 0x000000ff13137207 */ /* 0x000fe40000800000 */
[----:B------:R-:W-:Y:S01]  /*38c0*/  IADD3 R0, P0, PT, R2, R17, RZ ;  /* 0x0000001102007210 */ /* 0x000fe20007f1e0ff */
[----:B------:R-:W-:Y:S02]  /*38d0*/  IMAD.MOV.U32 R17, RZ, RZ, R14 ;  /* 0x000000ffff117224 */ /* 0x000fe400078e000e */
[----:B0-----:R-:W-:-:S04]  /*38e0*/  IMAD.WIDE.U32 R4, R47, 0x8, R4 ;  /* 0x000000082f047825 */ /* 0x001fc800078e0004 */
[----:B------:R-:W-:Y:S02]  /*38f0*/  IMAD.X R3, R3, 0x1, R19, P0 ;  /* 0x0000000103037824 */ /* 0x000fe400000e0613 */
[----:B------:R-:W-:-:S04]  /*3900*/  IMAD.WIDE.U32 R50, R50, 0x20, R4 ;  /* 0x0000002032327825 */ /* 0x000fc800078e0004 */
[----:B------:R-:W-:Y:S01]  /*3910*/  IMAD.MOV.U32 R19, RZ, RZ, R12 ;  /* 0x000000ffff137224 */ /* 0x000fe200078e000c */
[----:B------:R-:W-:Y:S01]  /*3920*/  MOV R12, R11 ;  /* 0x0000000b000c7202 */ /* 0x000fe20000000f00 */
[----:B------:R-:W-:Y:S02]  /*3930*/  IMAD.MOV.U32 R4, RZ, RZ, R7 ;  /* 0x000000ffff047224 */ /* 0x000fe400078e0007 */
[----:B------:R-:W-:Y:S01]  /*3940*/  IMAD.MOV.U32 R5, RZ, RZ, R6 ;  /* 0x000000ffff057224 */ /* 0x000fe200078e0006 */
[----:B------:R-:W-:Y:S01]  /*3950*/  STG.E.ENL2.256 desc[UR4][R50.64], R40, R16 ;  /* 0xf80000283210797f */ /* 0x000fe2000f121804 */
[----:B------:R-:W-:Y:S02]  /*3960*/  IMAD.MOV.U32 R14, RZ, RZ, R9 ;  /* 0x000000ffff0e7224 */ /* 0x000fe400078e0009 */
[----:B------:R-:W-:Y:S02]  /*3970*/  IMAD.MOV.U32 R6, RZ, RZ, R0 ;  /* 0x000000ffff067224 */ /* 0x000fe400078e0000 */
[----:B------:R-:W-:-:S05]  /*3980*/  IMAD.MOV.U32 R7, RZ, RZ, R3 ;  /* 0x000000ffff077224 */ /* 0x000fca00078e0003 */
[----:B------:R-:W-:Y:S01]  /*3990*/  STG.E.ENL2.256 desc[UR4][R50.64+0x1000], R12, R4 ;  /* 0xf800800c3204797f */ /* 0x000fe2000f121804 */
[----:B------:R-:W-:Y:S05]  /*39a0*/  EXIT ;  /* 0x000000000000794d */ /* 0x000fea0003800000 */
        .weak           $__internal_59_$__cuda_sm20_rem_s64
        .type           $__internal_59_$__cuda_sm20_rem_s64,@function
        .size           $__internal_59_$__cuda_sm20_rem_s64,(.L_x_49920 - $__internal_59_$__cuda_sm20_rem_s64)
$__internal_59_$__cuda_sm20_rem_s64:
        /* <DEDUP_REMOVED lines=23> */
[----:B------:R-:W-:Y:S01]  /*3b20*/  IADD3 R41, P2, PT, R40, R41, RZ ;  /* 0x0000002928297210 */ /* 0x000fe20007f5e0ff */
[----:B------:R-:W-:Y:S01]  /*3b30*/  IMAD.X R38, R43, 0x1, R39, P0 ;  /* 0x000000012b267824 */ /* 0x000fe200000e0627 */
[----:B------:R-:W-:-:S03]  /*3b40*/  IADD3 R43, P4, PT, RZ, -R2, RZ ;  /* 0x80000002ff2b7210 */ /* 0x000fc60007f9e0ff */
[----:B------:R-:W-:Y:S01]  /*3b50*/  IMAD.WIDE.U32 R44, R41, R36, RZ ;  /* 0x00000024292c7225 */ /* 0x000fe200078e00ff */
[----:B------:R-:W-:Y:S02]  /*3b60*/  IADD3.X R38, PT, PT, RZ, RZ, R38, P2, P1 ;  /* 0x000000ffff267210 */ /* 0x000fe400017e2426 */
[----:B------:R-:W-:Y:S01]  /*3b70*/  ISETP.GE.AND P1, PT, R3, RZ, PT ;  /* 0x000000ff0300720c */ /* 0x000fe20003f26270 */
[----:B------:R-:W-:Y:S01]  /*3b80*/  IMAD R39, R41, R37, R45 ;  /* 0x0000002529277224 */ /* 0x000fe200078e022d */
[----:B------:R-:W-:Y:S02]  /*3b90*/  IADD3 R44, P0, PT, RZ, -R44, RZ ;  /* 0x8000002cff2c7210 */ /* 0x000fe40007f1e0ff */
[----:B------:R-:W-:Y:S01]  /*3ba0*/  SEL R43, R43, R2, !P1 ;  /* 0x000000022b2b7207 */ /* 0x000fe20004800000 */
[----:B------:R-:W-:Y:S02]  /*3bb0*/  IMAD R39, R38, R36, R39 ;  /* 0x0000002426277224 */ /* 0x000fe400078e0227 */
[----:B------:R-:W-:-:S03]  /*3bc0*/  IMAD.HI.U32 R40, R41, R44, RZ ;  /* 0x0000002c29287227 */ /* 0x000fc600078e00ff */
[----:B------:R-:W-:Y:S01]  /*3bd0*/  IADD3.X R39, PT, PT, RZ, ~R39, RZ, P0, !PT ;  /* 0x80000027ff277210 */ /* 0x000fe200007fe4ff */
[----:B------:R-:W-:-:S04]  /*3be0*/  IMAD.X R2, RZ, RZ, ~R3, P4 ;  /* 0x000000ffff027224 */ /* 0x000fc800020e0e03 */
        /* <DEDUP_REMOVED lines=44> */
[----:B------:R-:W-:Y:S05]  /*3eb0*/  RET.REL.NODEC R4 `(_ZN2at6native29vectorized_elementwise_kernelILi4ENS0_13BinaryFunctorIlllZZZNS0_21remainder_kernel_cudaERNS_18TensorIteratorBaseEENKUlvE_clEvENKUlvE2_clEvEUlllE_EESt5arrayIPcLm3EEEEviT0_T1_) ;  /* 0xffffffc004507950 */ /* 0x000fea0003c3ffff */
.L_x_41524:
        /* <DEDUP_REMOVED lines=12> */
.L_x_49920:


//--------------------- .text._ZN2at6native29vectorized_elementwise_kernelILi8ENS0_13BinaryFunctorIlllZZZNS0_21remainder_kernel_cudaERNS_18TensorIteratorBaseEENKUlvE_clEvENKUlvE2_clEvEUlllE_EESt5arrayIPcLm3EEEEviT0_T1_ --------------------------
	.section	.text._ZN2at6native29vectorized_elementwise_kernelILi8ENS0_13BinaryFunctorIlllZZZNS0_21remainder_kernel_cudaERNS_18TensorIteratorBaseEENKUlvE_clEvENKUlvE2_clEvEUlllE_EESt5arrayIPcLm3EEEEviT0_T1_,"ax",@progbits
	.align	128
        .global         _ZN2at6native29vectorized_elementwise_kernelILi8ENS0_13BinaryFunctorIlllZZZNS0_21remainder_kernel_cudaERNS_18TensorIteratorBaseEENKUlvE_clEvENKUlvE2_clEvEUlllE_EESt5arrayIPcLm3EEEEviT0_T1_
        .type           _ZN2at6native29vectorized_elementwise_kernelILi8ENS0_13BinaryFunctorIlllZZZNS0_21remainder_kernel_cudaERNS_18TensorIteratorBaseEENKUlvE_clEvENKUlvE2_clEvEUlllE_EESt5arrayIPcLm3EEEEviT0_T1_,@function
        .size           _ZN2at6native29vectorized_elementwise_kernelILi8ENS0_13BinaryFunctorIlllZZZNS0_21remainder_kernel_cudaERNS_18TensorIteratorBaseEENKUlvE_clEvENKUlvE2_clEvEUlllE_EESt5arrayIPcLm3EEEEviT0_T1_,(.L_x_50269 - _ZN2at6native29vectorized_elementwise_kernelILi8ENS0_13BinaryFunctorIlllZZZNS0_21remainder_kernel_cudaERNS_18TensorIteratorBaseEENKUlvE_clEvENKUlvE2_clEvEUlllE_EESt5arrayIPcLm3EEEEviT0_T1_)
        .other          _ZN2at6native29vectorized_elementwise_kernelILi8ENS0_13BinaryFunctorIlllZZZNS0_21remainder_kernel_cudaERNS_18TensorIteratorBaseEENKUlvE_clEvENKUlvE2_clEvEUlllE_EESt5arrayIPcLm3EEEEviT0_T1_,@"STO_CUDA_ENTRY STV_DEFAULT"
_ZN2at6native29vectorized_elementwise_kernelILi8ENS0_13BinaryFunctorIlllZZZNS0_21remainder_kernel_cudaERNS_18TensorIteratorBaseEENKUlvE_clEvENKUlvE2_clEvEUlllE_EESt5arrayIPcLm3EEEEviT0_T1_:
.text._ZN2at6native29vectorized_elementwise_kernelILi8ENS0_13BinaryFunctorIlllZZZNS0_21remainder_kernel_cudaERNS_18TensorIteratorBaseEENKUlvE_clEvENKUlvE2_clEvEUlllE_EESt5arrayIPcLm3EEEEviT0_T1_:
[----:B------:R-:W-:Y:S01]  /*0000*/  LDC R1, c[0x0][0x37c] ;  /* 0x0000df00ff017b82 */ /* 0x000fe20000000800 */
[----:B------:R-:W-:Y:S05]  /*0010*/  EXIT ;  /* 0x000000000000794d */ /* 0x000fea0003800000 */
.L_x_41525:
        /* <DEDUP_REMOVED lines=14> */
.L_x_50269:


//--------------------- .text._ZN2at6native18elementwise_kernelILi128ELi4EZNS0_15gpu_kernel_implINS0_13BUnaryFunctorIlllZZZNS0_21remainder_kernel_cudaERNS_18TensorIteratorBaseEENKUlvE_clEvENKUlvE2_clEvEUlllE_EEEEvS5_RKT_EUliE_EEviT1_ --------------------------
	.section	.text._ZN2at6native18elementwise_kernelILi128ELi4EZNS0_15gpu_kernel_implINS0_13BUnaryFunctorIlllZZZNS0_21remainder_kernel_cudaERNS_18TensorIteratorBaseEENKUlvE_clEvENKUlvE2_clEvEUlllE_EEEEvS5_RKT_EUliE_EEviT1_,"ax",@progbits
	.align	128
        .global         _ZN2at6native18elementwise_kernelILi128ELi4EZNS0_15gpu_kernel_implINS0_13BUnaryFunctorIlllZZZNS0_21remainder_kernel_cudaERNS_18TensorIteratorBaseEENKUlvE_clEvENKUlvE2_clEvEUlllE_EEEEvS5_RKT_EUliE_EEviT1_
        .type           _ZN2at6native18elementwise_kernelILi128ELi4EZNS0_15gpu_kernel_implINS0_13BUnaryFunctorIlllZZZNS0_21remainder_kernel_cudaERNS_18TensorIteratorBaseEENKUlvE_clEvENKUlvE2_clEvEUlllE_EEEEvS5_RKT_EUliE_EEviT1_,@function
        .size           _ZN2at6native18elementwise_kernelILi128ELi4EZNS0_15gpu_kernel_implINS0_13BUnaryFunctorIlllZZZNS0_21remainder_kernel_cudaERNS_18TensorIteratorBaseEENKUlvE_clEvENKUlvE2_clEvEUlllE_EEEEvS5_RKT_EUliE_EEviT1_,(.L_x_49921 - _ZN2at6native18elementwise_kernelILi128ELi4EZNS0_15gpu_kernel_implINS0_13BUnaryFunctorIlllZZZNS0_21remainder_kernel_cudaERNS_18TensorIteratorBaseEENKUlvE_clEvENKUlvE2_clEvEUlllE_EEEEvS5_RKT_EUliE_EEviT1_)
        .other          _ZN2at6native18elementwise_kernelILi128ELi4EZNS0_15gpu_kernel_implINS0_13BUnaryFunctorIlllZZZNS0_21remainder_kernel_cudaERNS_18TensorIteratorBaseEENKUlvE_clEvENKUlvE2_clEvEUlllE_EEEEvS5_RKT_EUliE_EEviT1_,@"STO_CUDA_ENTRY STV_DEFAULT"
_ZN2at6native18elementwise_kernelILi128ELi4EZNS0_15gpu_kernel_implINS0_13BUnaryFunctorIlllZZZNS0_21remainder_kernel_cudaERNS_18TensorIteratorBaseEENKUlvE_clEvENKUlvE2_clEvEUlllE_EEEEvS5_RKT_EUliE_EEviT1_:
.text._ZN2at6native18elementwise_kernelILi128ELi4EZNS0_15gpu_kernel_implINS0_13BUnaryFunctorIlllZZZNS0_21remainder_kernel_cudaERNS_18TensorIteratorBaseEENKUlvE_clEvENKUlvE2_clEvEUlllE_EEEEvS5_RKT_EUliE_EEviT1_:
        /* <DEDUP_REMOVED lines=320> */
.L_x_41528:
        /* <DEDUP_REMOVED lines=17> */
.L_x_41532:
[----:B------:R4:W5:Y:S01]  /*1510*/  LDG.E.U8 R6, desc[UR36][R2.64] ;  /* 0x0000002402067981 */ /* 0x000962000c1e1100 */
[----:B------:R-:W-:Y:S01]  /*1520*/  IMAD.MOV.U32 R7, RZ, RZ, RZ ;  /* 0x000000ffff077224 */ /* 0x000fe200078e00ff */
[----:B------:R-:W-:Y:S06]  /*1530*/  BRA `(.L_x_41534) ;  /* 0x0000000c00407947 */ /* 0x000fec0003800000 */
.L_x_41531:
        /* <DEDUP_REMOVED lines=8> */
.L_x_41536:
[----:B------:R-:W2:Y:S02]  /*15c0*/  LDG.E R6, desc[UR36][R2.64] ;  /* 0x0000002402067981 */ /* 0x000ea4000c1e1900 */
[----:B--2---:R-:W-:Y:S01]  /*15d0*/  SHF.R.S32.HI R7, RZ, 0x1f, R6 ;  /* 0x0000001fff077819 */ /* 0x004fe20000011406 */
[----:B------:R-:W-:Y:S06]  /*15e0*/  BRA `(.L_x_41534) ;  /* 0x0000000c00147947 */ /* 0x000fec0003800000 */
.L_x_41535:
[----:B------:R-:W2:Y:S02]  /*15f0*/  LDG.E.S16 R6, desc[UR36][R2.64] ;  /* 0x0000002402067981 */ /* 0x000ea4000c1e1700 */
[----:B--2---:R-:W-:Y:S01]  /*1600*/  SHF.R.S32.HI R7, RZ, 0x1f, R6 ;  /* 0x0000001fff077819 */ /* 0x004fe20000011406 */
[----:B------:R-:W-:Y:S06]  /*1610*/  BRA `(.L_x_41534) ;  /* 0x0000000c00087947 */ /* 0x000fec0003800000 */
.L_x_41530:
        /* <DEDUP_REMOVED lines=9> */
.L_x_41538:
[----:B------:R-:W2:Y:S02]  /*16b0*/  LDG.E.U16 R2, desc[UR36][R2.64] ;  /* 0x0000002402027981 */ /* 0x000ea4000c1e1500 */
[----:B--2---:R-:W-:-:S06]  /*16c0*/  HADD2.F32 R6, -RZ, R2.H0_H0 ;  /* 0x20000002ff067230 */ /* 0x004fcc0000004100 */
[----:B------:R-:W3:Y:S02]  /*16d0*/  F2I.S64.TRUNC R6, R6 ;  /* 0x0000000600067311 */ /* 0x000ee4000020d900 */
[----:B---3--:R-:W-:Y:S05]  /*16e0*/  BRA `(.L_x_41534) ;  /* 0x0000000800d47947 */ /* 0x008fea0003800000 */
.L_x_41537:
        /* <DEDUP_REMOVED lines=9> */
.L_x_41540:
[----:B------:R-:W2:Y:S02]  /*1780*/  LDG.E.U16 R2, desc[UR36][R2.64] ;  /* 0x0000002402027981 */ /* 0x000ea4000c1e1500 */
[----:B--2---:R-:W-:-:S06]  /*1790*/  HADD2.F32 R6, -RZ, R2.H0_H0 ;  /* 0x20000002ff067230 */ /* 0x004fcc0000004100 */
[----:B------:R-:W3:Y:S02]  /*17a0*/  F2I.S64.TRUNC R6, R6 ;  /* 0x0000000600067311 */ /* 0x000ee4000020d900 */
[----:B---3--:R-:W-:Y:S05]  /*17b0*/  BRA `(.L_x_41534) ;  /* 0x0000000800a07947 */ /* 0x008fea0003800000 */
.L_x_41539:
[----:B------:R-:W2:Y:S02]  /*17c0*/  LDG.E.64 R2, desc[UR36][R2.64] ;  /* 0x0000002402027981 */ /* 0x000ea4000c1e1b00 */
[----:B--2---:R3:W4:Y:S02]  /*17d0*/  F2I.S64.F64.TRUNC R6, R2 ;  /* 0x0000000200067311 */ /* 0x004724000030d900 */
[----:B---34-:R-:W-:Y:S05]  /*17e0*/  BRA `(.L_x_41534) ;  /* 0x0000000800947947 */ /* 0x018fea0003800000 */
.L_x_41529:
        /* <DEDUP_REMOVED lines=13> */
.L_x_41543:
[----:B------:R-:W2:Y:S02]  /*18c0*/  LDG.E.64 R2, desc[UR36][R2.64] ;  /* 0x0000002402027981 */ /* 0x000ea4000c1e1b00 */
[----:B--2---:R3:W4:Y:S02]  /*18d0*/  F2I.S64.F64.TRUNC R6, R2 ;  /* 0x0000000200067311 */ /* 0x004724000030d900 */
[----:B---34-:R-:W-:Y:S05]  /*18e0*/  BRA `(.L_x_41534) ;  /* 0x0000000800547947 */ /* 0x018fea0003800000 */
.L_x_41542:
        /* <DEDUP_REMOVED lines=26> */
.L_x_41545:
        /* <DEDUP_REMOVED lines=13> */
.L_x_41544:
[----:B------:R-:W2:Y:S02]  /*1b60*/  LDG.E.U16 R6, desc[UR36][R2.64] ;  /* 0x0000002402067981 */ /* 0x000ea4000c1e1500 */
[----:B--2---:R-:W-:-:S06]  /*1b70*/  IMAD.U32 R6, R6, 0x10000, RZ ;  /* 0x0001000006067824 */ /* 0x004fcc00078e00ff */
[----:B------:R-:W3:Y:S02]  /*1b80*/  F2I.S64.TRUNC R6, R6 ;  /* 0x0000000600067311 */ /* 0x000ee4000020d900 */
[----:B---3--:R-:W-:Y:S05]  /*1b90*/  BRA `(.L_x_41534) ;  /* 0x0000000400a87947 */ /* 0x008fea0003800000 */
.L_x_41541:
        /* <DEDUP_REMOVED lines=11> */
.L_x_41548:
        /* <DEDUP_REMOVED lines=21> */
.L_x_41552:
[----:B------:R-:W-:Y:S05]  /*1da0*/  BSYNC.RECONVERGENT B1 ;  /* 0x0000000000017941 */ /* 0x000fea0003800200 */
.L_x_41551:
[----:B------:R-:W-:Y:S01]  /*1db0*/  IMAD.SHL.U32 R0, R0, 0x100000, RZ ;  /* 0x0010000000007824 */ /* 0x000fe200078e00ff */
[----:B------:R-:W-:-:S04]  /*1dc0*/  LEA R2, R2, 0x3b800000, 0x17 ;  /* 0x3b80000002027811 */ /* 0x000fc800078eb8ff */
[----:B------:R-:W-:-:S07]  /*1dd0*/  LOP3.LUT R6, R2, R0, R7, 0xfe, !PT ;  /* 0x0000000002067212 */ /* 0x000fce00078efe07 */
.L_x_41550:
[----:B------:R-:W-:Y:S05]  /*1de0*/  BSYNC.RECONVERGENT B0 ;  /* 0x0000000000007941 */ /* 0x000fea0003800200 */
.L_x_41549:
[----:B------:R-:W1:Y:S02]  /*1df0*/  F2I.S64.TRUNC R6, R6 ;  /* 0x0000000600067311 */ /* 0x000e64000020d900 */
[----:B-1----:R-:W-:Y:S05]  /*1e00*/  BRA `(.L_x_41534) ;  /* 0x00000004000c7947 */ /* 0x002fea0003800000 */
.L_x_41547:
        /* <DEDUP_REMOVED lines=21> */
.L_x_41556:
[----:B------:R-:W-:Y:S05]  /*1f60*/  BSYNC.RECONVERGENT B1 ;  /* 0x0000000000017941 */ /* 0x000fea0003800200 */
.L_x_41555:
[----:B------:R-:W-:Y:S02]  /*1f70*/  SHF.L.U32 R0, R0, 0x15, RZ ;  /* 0x0000001500007819 */ /* 0x000fe400000006ff */
[----:B------:R-:W-:-:S04]  /*1f80*/  LEA R2, R2, 0x37800000, 0x17 ;  /* 0x3780000002027811 */ /* 0x000fc800078eb8ff */
[----:B------:R-:W-:-:S07]  /*1f90*/  LOP3.LUT R6, R2, R0, R7, 0xfe, !PT ;  /* 0x0000000002067212 */ /* 0x000fce00078efe07 */
.L_x_41554:
[----:B------:R-:W-:Y:S05]  /*1fa0*/  BSYNC.RECONVERGENT B0 ;  /* 0x0000000000007941 */ /* 0x000fea0003800200 */
.L_x_41553:
[----:B------:R-:W1:Y:S02]  /*1fb0*/  F2I.S64.TRUNC R6, R6 ;  /* 0x0000000600067311 */ /* 0x000e64000020d900 */
[----:B-1----:R-:W-:Y:S05]  /*1fc0*/  BRA `(.L_x_41534) ;  /* 0x00000000009c7947 */ /* 0x002fea0003800000 */
.L_x_41546:
[----:B------:R-:W-:-:S09]  /*1fd0*/  UISETP.NE.AND UP0, UPT, UR4, 0x1c, UPT ;  /* 0x0000001c0400788c */ /* 0x000fd2000bf05270 */
[----:B------:R-:W-:Y:S05]  /*1fe0*/  BRA.U !UP0, `(.L_x_41557) ;  /* 0x00000001088c7547 */ /* 0x000fea000b800000 */
[----:B------:R-:W-:-:S09]  /*1ff0*/  UISETP.NE.AND UP0, UPT, UR4, 0x1d, UPT ;  /* 0x0000001d0400788c */ /* 0x000fd2000bf05270 */
[----:B------:R-:W-:Y:S05]  /*2000*/  BRA.U !UP0, `(.L_x_41558) ;  /* 0x00000001087c7547 */ /* 0x000fea000b800000 */
[----:B------:R-:W-:-:S09]  /*2010*/  UISETP.NE.AND UP0, UPT, UR4, 0x2c, UPT ;  /* 0x0000002c0400788c */ /* 0x000fd2000bf05270 */
[----:B------:R-:W-:Y:S05]  /*2020*/  BRA.U !UP0, `(.L_x_41559) ;  /* 0x0000000108487547 */ /* 0x000fea000b800000 */
.L_x_41533:
        /* <DEDUP_REMOVED lines=16> */
.L_x_41560:
[----:B------:R-:W-:Y:S01]  /*2130*/  CS2R R6, SRZ ;  /* 0x0000000000067805 */ /* 0x000fe2000001ff00 */
[----:B------:R-:W-:Y:S06]  /*2140*/  BRA `(.L_x_41534) ;  /* 0x00000000003c7947 */ /* 0x000fec0003800000 */
.L_x_41559:
        /* <DEDUP_REMOVED lines=8> */
.L_x_41562:
[----:B------:R-:W-:Y:S05]  /*21d0*/  BSYNC.RECONVERGENT B0 ;  /* 0x0000000000007941 */ /* 0x000fea0003800200 */
.L_x_41561:
[----:B------:R-:W2:Y:S02]  /*21e0*/  F2I.S64.TRUNC R6, R6 ;  /* 0x0000000600067311 */ /* 0x000ea4000020d900 */
[----:B--2---:R-:W-:Y:S05]  /*21f0*/  BRA `(.L_x_41534) ;  /* 0x0000000000107947 */ /* 0x004fea0003800000 */
.L_x_41558:
[----:B------:R2:W5:Y:S01]  /*2200*/  LDG.E.64 R6, desc[UR36][R2.64] ;  /* 0x0000002402067981 */ /* 0x000562000c1e1b00 */
[----:B------:R-:W-:Y:S05]  /*2210*/  BRA `(.L_x_41534) ;  /* 0x0000000000087947 */ /* 0x000fea0003800000 */
.L_x_41557:
[----:B------:R1:W5:Y:S01]  /*2220*/  LDG.E R6, desc[UR36][R2.64] ;  /* 0x0000002402067981 */ /* 0x000362000c1e1900 */
[----:B------:R-:W-:-:S07]  /*2230*/  IMAD.MOV.U32 R7, RZ, RZ, RZ ;  /* 0x000000ffff077224 */ /* 0x000fce00078e00ff */
.L_x_41534:
[----:B------:R-:W0:Y:S01]  /*2240*/  LDCU UR4, c[0x0][0x59c] ;  /* 0x0000b380ff0477ac */ /* 0x000e220008000800 */
[----:B------:R-:W-:Y:S01]  /*2250*/  BSSY.RECONVERGENT B0, `(.L_x_41563) ;  /* 0x000001d000007945 */ /* 0x000fe20003800200 */
[----:B0----5:R-:W-:-:S04]  /*2260*/  LOP3.LUT R0, R7, UR4, RZ, 0xfc, !PT ;  /* 0x0000000407007c12 */ /* 0x021fc8000f8efcff */
[----:B------:R-:W-:-:S13]  /*2270*/  ISETP.NE.U32.AND P0, PT, R0, RZ, PT ;  /* 0x000000ff0000720c */ /* 0x000fda0003f05070 */
[----:B------:R-:W-:Y:S05]  /*2280*/  @P0 BRA `(.L_x_41564) ;  /* 0x0000000000500947 */ /* 0x000fea0003800000 */
[----:B------:R-:W0:Y:S01]  /*2290*/  LDCU UR4, c[0x0][0x598] ;  /* 0x0000b300ff0477ac */ /* 0x000e220008000800 */
[----:B------:R-:W-:Y:S01]  /*22a0*/  HFMA2 R7, -RZ, RZ, 0, 0 ;  /* 0x00000000ff077431 */ /* 0x000fe200000001ff */
[----:B0-----:R-:W0:Y:S01]  /*22b0*/  I2F.U32.RP R0, UR4 ;  /* 0x0000000400007d06 */ /* 0x001e220008209000 */
[----:B------:R-:W-:-:S07]  /*22c0*/  ISETP.NE.U32.AND P1, PT, RZ, UR4, PT ;  /* 0x00000004ff007c0c */ /* 0x000fce000bf25070 */
[----:B0-----:R-:W1:Y:S02]  /*22d0*/  MUFU.RCP R0, R0 ;  /* 0x0000000000007308 */ /* 0x001e640000001000 */
[----:B-1234-:R-:W-:-:S06]  /*22e0*/  VIADD R2, R0, 0xffffffe ;  /* 0x0ffffffe00027836 */ /* 0x01efcc0000000000 */
[----:B------:R0:W1:Y:S02]  /*22f0*/  F2I.FTZ.U32.TRUNC.NTZ R3, R2 ;  /* 0x0000000200037305 */ /* 0x000064000021f000 */
[----:B0-----:R-:W-:Y:S01]  /*2300*/  MOV R2, RZ ;  /* 0x000000ff00027202 */ /* 0x001fe20000000f00 */
[----:B-1----:R-:W-:-:S04]  /*2310*/  IMAD.MOV R5, RZ, RZ, -R3 ;  /* 0x000000ffff057224 */ /* 0x002fc800078e0a03 */
        /* <DEDUP_REMOVED lines=11> */
.L_x_41564:
[----:B------:R-:W-:Y:S01]  /*23d0*/  IMAD.MOV.U32 R0, RZ, RZ, R6 ;  /* 0x000000ffff007224 */ /* 0x000fe200078e0006 */
[----:B------:R-:W-:-:S07]  /*23e0*/  MOV R6, 0x2400 ;  /* 0x0000240000067802 */ /* 0x000fce0000000f00 */
[----:B-1234-:R-:W-:Y:S05]  /*23f0*/  CALL.REL.NOINC `($__internal_60_$__cuda_sm20_rem_s64) ;  /* 0x000000a400807944 */ /* 0x01efea0003c00000 */
[----:B------:R-:W-:Y:S02]  /*2400*/  IMAD.MOV.U32 R6, RZ, RZ, R0 ;  /* 0x000000ffff067224 */ /* 0x000fe400078e0000 */
[----:B------:R-:W-:-:S07]  /*2410*/  IMAD.MOV.U32 R7, RZ, RZ, R5 ;  /* 0x000000ffff077224 */ /* 0x000fce00078e0005 */
.L_x_41565:
[----:B------:R-:W-:Y:S05]  /*2420*/  BSYNC.RECONVERGENT B0 ;  /* 0x0000000000007941 */ /* 0x000fea0003800200 */
.L_x_41563:
[----:B------:R-:W0:Y:S01]  /*2430*/  LDC.64 R4, c[0x0][0x598] ;  /* 0x00016600ff047b82 */ /* 0x000e220000000a00 */
[----:B------:R-:W1:Y:S01]  /*2440*/  LDCU.64 UR6, c[0x0][0x580] ;  /* 0x0000b000ff0677ac */ /* 0x000e620008000a00 */
[----:B------:R-:W-:Y:S01]  /*2450*/  ISETP.NE.U32.AND P1, PT, R6, RZ, PT ;  /* 0x000000ff0600720c */ /* 0x000fe20003f25070 */
[----:B------:R-:W-:-:S03]  /*2460*/  UPRMT UR4, UR39, 0x9910, URZ ;  /* 0x0000991027047896 */ /* 0x000fc600080000ff */
[C---:B------:R-:W-:Y:S01]  /*2470*/  ISETP.NE.AND.EX P1, PT, R7.reuse, RZ, PT, P1 ;  /* 0x000000ff0700720c */ /* 0x040fe20003f25310 */
[----:B------:R-:W-:Y:S01]  /*2480*/  UISETP.GT.AND UP0, UPT, UR4, 0x9, UPT ;  /* 0x000000090400788c */ /* 0x000fe2000bf04270 */
[----:B0-----:R-:W-:Y:S02]  /*2490*/  LOP3.LUT R0, R6, R4, RZ, 0x3c, !PT ;  /* 0x0000000406007212 */ /* 0x001fe400078e3cff */
[----:B------:R-:W-:Y:S02]  /*24a0*/  LOP3.LUT R2, R7, R5, RZ, 0x3c, !PT ;  /* 0x0000000507027212 */ /* 0x000fe400078e3cff */
[----:B------:R-:W-:-:S04]  /*24b0*/  ISETP.GT.U32.AND P0, PT, R0, -0x1, PT ;  /* 0xffffffff0000780c */ /* 0x000fc80003f04070 */
[----:B------:R-:W-:-:S04]  /*24c0*/  ISETP.GT.AND.EX P0, PT, R2, -0x1, PT, P0 ;  /* 0xffffffff0200780c */ /* 0x000fc80003f04300 */
        /* <DEDUP_REMOVED lines=20> */
.L_x_41569:
[----:B------:R1:W-:Y:S01]  /*2610*/  STG.E.U8 desc[UR36][R2.64], R9 ;  /* 0x0000000902007986 */ /* 0x0003e2000c101124 */
[----:B------:R-:W-:Y:S05]  /*2620*/  BRA `(.L_x_41571) ;  /* 0x0000000c00387947 */ /* 0x000fea0003800000 */
.L_x_41568:
        /* <DEDUP_REMOVED lines=8> */
.L_x_41573:
[----:B------:R3:W-:Y:S01]  /*26b0*/  STG.E desc[UR36][R2.64], R9 ;  /* 0x0000000902007986 */ /* 0x0007e2000c101924 */
[----:B------:R-:W-:Y:S05]  /*26c0*/  BRA `(.L_x_41571) ;  /* 0x0000000c00107947 */ /* 0x000fea0003800000 */
.L_x_41572:
[----:B------:R2:W-:Y:S01]  /*26d0*/  STG.E.U16 desc[UR36][R2.64], R9 ;  /* 0x0000000902007986 */ /* 0x0005e2000c101524 */
[----:B------:R-:W-:Y:S05]  /*26e0*/  BRA `(.L_x_41571) ;  /* 0x0000000c00087947 */ /* 0x000fea0003800000 */
.L_x_41567:
        /* <DEDUP_REMOVED lines=9> */
.L_x_41575:
[----:B------:R-:W0:Y:S02]  /*2780*/  I2F.S64 R0, R6 ;  /* 0x0000000600007312 */ /* 0x000e240000301400 */
[----:B0-----:R-:W-:-:S05]  /*2790*/  F2FP.F16.F32.PACK_AB R0, RZ, R0 ;  /* 0x00000000ff00723e */ /* 0x001fca00000000ff */
[----:B------:R0:W-:Y:S01]  /*27a0*/  STG.E.U16 desc[UR36][R2.64], R0 ;  /* 0x0000000002007986 */ /* 0x0001e2000c101524 */
[----:B------:R-:W-:Y:S05]  /*27b0*/  BRA `(.L_x_41571) ;  /* 0x0000000800d47947 */ /* 0x000fea0003800000 */
.L_x_41574:
        /* <DEDUP_REMOVED lines=10> */
.L_x_41577:
[----:B------:R-:W0:Y:S02]  /*2860*/  I2F.S64 R6, R6 ;  /* 0x0000000600067312 */ /* 0x000e240000301400 */
[----:B0-----:R-:W-:-:S04]  /*2870*/  F2FP.F16.F32.PACK_AB R5, RZ, R6 ;  /* 0x00000006ff05723e */ /* 0x001fc800000000ff */
[----:B------:R-:W-:-:S05]  /*2880*/  PRMT R5, R5, 0x5410, RZ ;  /* 0x0000541005057816 */ /* 0x000fca00000000ff */
[----:B------:R0:W-:Y:S01]  /*2890*/  STG.E desc[UR36][R2.64], R5 ;  /* 0x0000000502007986 */ /* 0x0001e2000c101924 */
[----:B------:R-:W-:Y:S05]  /*28a0*/  BRA `(.L_x_41571) ;  /* 0x0000000800987947 */ /* 0x000fea0003800000 */
.L_x_41576:
[----:B------:R-:W0:Y:S02]  /*28b0*/  I2F.F64.S64 R6, R6 ;  /* 0x0000000600067312 */ /* 0x000e240000301c00 */
[----:B0-----:R0:W-:Y:S01]  /*28c0*/  STG.E.64 desc[UR36][R2.64], R6 ;  /* 0x0000000602007986 */ /* 0x0011e2000c101b24 */
[----:B------:R-:W-:Y:S05]  /*28d0*/  BRA `(.L_x_41571) ;  /* 0x00000008008c7947 */ /* 0x000fea0003800000 */
.L_x_41566:
        /* <DEDUP_REMOVED lines=13> */
.L_x_41580:
[----:B------:R-:W-:Y:S01]  /*29b0*/  CS2R R10, SRZ ;  /* 0x00000000000a7805 */ /* 0x000fe2000001ff00 */
[----:B------:R-:W0:Y:S04]  /*29c0*/  I2F.F64.S64 R8, R6 ;  /* 0x0000000600087312 */ /* 0x000e280000301c00 */
[----:B0-----:R0:W-:Y:S01]  /*29d0*/  STG.E.128 desc[UR36][R2.64], R8 ;  /* 0x0000000802007986 */ /* 0x0011e2000c101d24 */
[----:B------:R-:W-:Y:S05]  /*29e0*/  BRA `(.L_x_41571) ;  /* 0x0000000800487947 */ /* 0x000fea0003800000 */
.L_x_41579:
        /* <DEDUP_REMOVED lines=8> */
[----:B0-----:R-:W-:Y:S02]  /*2a70*/  LOP3.LUT R8, R7, 0x7fffffff, RZ, 0xc0, !PT ;  /* 0x7fffffff07087812 */ /* 0x001fe400078ec0ff */
[----:B------:R-:W-:Y:S02]  /*2a80*/  SHF.R.U32.HI R5, RZ, 0x18, R7 ;  /* 0x00000018ff057819 */ /* 0x000fe40000011607 */
[----:B------:R-:W-:Y:S02]  /*2a90*/  ISETP.GT.U32.AND P0, PT, R8, 0x43efffff, PT ;  /* 0x43efffff0800780c */ /* 0x000fe40003f04070 */
[----:B------:R-:W-:-:S11]  /*2aa0*/  MOV R0, 0x7f ;  /* 0x0000007f00007802 */ /* 0x000fd60000000f00 */
[----:B------:R-:W-:Y:S05]  /*2ab0*/  @P0 BRA `(.L_x_41584) ;  /* 0x0000000000180947 */ /* 0x000fea0003800000 */
[----:B------:R-:W-:-:S13]  /*2ac0*/  ISETP.GT.U32.AND P0, PT, R8, 0x3c7fffff, PT ;  /* 0x3c7fffff0800780c */ /* 0x000fda0003f04070 */
[----:B------:R-:W-:-:S04]  /*2ad0*/  @P0 SHF.R.U32.HI R0, RZ, 0x14, R7 ;  /* 0x00000014ff000819 */ /* 0x000fc80000011607 */
[----:B------:R-:W-:Y:S01]  /*2ae0*/  @P0 LOP3.LUT R4, R0, 0x1, RZ, 0xc0, !PT ;  /* 0x0000000100040812 */ /* 0x000fe200078ec0ff */
[----:B------:R-:W-:-:S03]  /*2af0*/  @!P0 FADD.FTZ R0, R8, 16384 ;  /* 0x4680000008008421 */ /* 0x000fc60000010000 */
[----:B------:R-:W-:-:S04]  /*2b00*/  @P0 IADD3 R4, PT, PT, R7, 0x407ffff, R4 ;  /* 0x0407ffff07040810 */ /* 0x000fc80007ffe004 */
[----:B------:R-:W-:-:S07]  /*2b10*/  @P0 SHF.R.U32.HI R0, RZ, 0x14, R4 ;  /* 0x00000014ff000819 */ /* 0x000fce0000011604 */
.L_x_41584:
[----:B------:R-:W-:Y:S05]  /*2b20*/  BSYNC.RECONVERGENT B0 ;  /* 0x0000000000007941 */ /* 0x000fea0003800200 */
.L_x_41583:
[----:B------:R-:W-:-:S05]  /*2b30*/  LOP3.LUT R5, R0, 0x80, R5, 0xf8, !PT ;  /* 0x0000008000057812 */ /* 0x000fca00078ef805 */
[----:B------:R0:W-:Y:S01]  /*2b40*/  STG.E.U8 desc[UR36][R2.64], R5 ;  /* 0x0000000502007986 */ /* 0x0001e2000c101124 */
[----:B------:R-:W-:Y:S05]  /*2b50*/  BRA `(.L_x_41571) ;  /* 0x0000000400ec7947 */ /* 0x000fea0003800000 */
.L_x_41582:
        /* <DEDUP_REMOVED lines=15> */
.L_x_41586:
[----:B------:R-:W-:Y:S05]  /*2c50*/  BSYNC.RECONVERGENT B0 ;  /* 0x0000000000007941 */ /* 0x000fea0003800200 */
.L_x_41585:
[----:B------:R-:W-:-:S05]  /*2c60*/  LOP3.LUT R5, R0, 0x80, R5, 0xf8, !PT ;  /* 0x0000008000057812 */ /* 0x000fca00078ef805 */
[----:B------:R0:W-:Y:S01]  /*2c70*/  STG.E.U8 desc[UR36][R2.64], R5 ;  /* 0x0000000502007986 */ /* 0x0001e2000c101124 */
[----:B------:R-:W-:Y:S05]  /*2c80*/  BRA `(.L_x_41571) ;  /* 0x0000000400a07947 */ /* 0x000fea0003800000 */
.L_x_41581:
[----:B------:R-:W0:Y:S02]  /*2c90*/  I2F.S64 R0, R6 ;  /* 0x0000000600007312 */ /* 0x000e240000301400 */
[----:B0-----:R-:W-:-:S05]  /*2ca0*/  F2FP.BF16.F32.PACK_AB R0, RZ, R0 ;  /* 0x00000000ff00723e */ /* 0x001fca00000010ff */
[----:B------:R0:W-:Y:S01]  /*2cb0*/  STG.E.U16 desc[UR36][R2.64], R0 ;  /* 0x0000000002007986 */ /* 0x0001e2000c101524 */
[----:B------:R-:W-:Y:S05]  /*2cc0*/  BRA `(.L_x_41571) ;  /* 0x0000000400907947 */ /* 0x000fea0003800000 */
.L_x_41578:
        /* <DEDUP_REMOVED lines=10> */
.L_x_41589:
        /* <DEDUP_REMOVED lines=13> */
.L_x_41592:
[----:B------:R-:W-:-:S04]  /*2e40*/  SHF.R.U32.HI R0, RZ, 0x14, R5 ;  /* 0x00000014ff007819 */ /* 0x000fc80000011605 */
[----:B------:R-:W-:-:S04]  /*2e50*/  LOP3.LUT R0, R0, 0x1, RZ, 0xc0, !PT ;  /* 0x0000000100007812 */ /* 0x000fc800078ec0ff */
[----:B------:R-:W-:-:S04]  /*2e60*/  IADD3 R0, PT, PT, R5, 0x487ffff, R0 ;  /* 0x0487ffff05007810 */ /* 0x000fc80007ffe000 */
[----:B------:R-:W-:-:S04]  /*2e70*/  SHF.R.U32.HI R0, RZ, 0x14, R0 ;  /* 0x00000014ff007819 */ /* 0x000fc80000011600 */
[----:B------:R-:W-:-:S07]  /*2e80*/  LOP3.LUT R4, R0, 0xff, RZ, 0xc0, !PT ;  /* 0x000000ff00047812 */ /* 0x000fce00078ec0ff */
.L_x_41593:
[----:B------:R-:W-:-:S04]  /*2e90*/  SHF.R.U32.HI R5, RZ, 0x18, R5 ;  /* 0x00000018ff057819 */ /* 0x000fc80000011605 */
[----:B------:R-:W-:-:S04]  /*2ea0*/  LOP3.LUT R4, R4, 0x80, R5, 0xf8, !PT ;  /* 0x0000008004047812 */ /* 0x000fc800078ef805 */
[----:B------:R-:W-:-:S07]  /*2eb0*/  PRMT R0, R4, 0x7610, R0 ;  /* 0x0000761004007816 */ /* 0x000fce0000000000 */
.L_x_41591:
[----:B------:R-:W-:Y:S05]  /*2ec0*/  BSYNC.RECONVERGENT B0 ;  /* 0x0000000000007941 */ /* 0x000fea0003800200 */
.L_x_41590:
[----:B------:R0:W-:Y:S01]  /*2ed0*/  STG.E.U8 desc[UR36][R2.64], R0 ;  /* 0x0000000002007986 */ /* 0x0001e2000c101124 */
[----:B------:R-:W-:Y:S05]  /*2ee0*/  BRA `(.L_x_41571) ;  /* 0x0000000400087947 */ /* 0x000fea0003800000 */
.L_x_41588:
        /* <DEDUP_REMOVED lines=13> */
.L_x_41596:
[----:B------:R-:W-:-:S04]  /*2fc0*/  SHF.R.U32.HI R0, RZ, 0x15, R5 ;  /* 0x00000015ff007819 */ /* 0x000fc80000011605 */
[----:B------:R-:W-:-:S04]  /*2fd0*/  LOP3.LUT R0, R0, 0x1, RZ, 0xc0, !PT ;  /* 0x0000000100007812 */ /* 0x000fc800078ec0ff */
[----:B------:R-:W-:-:S04]  /*2fe0*/  IADD3 R0, PT, PT, R5, 0x88fffff, R0 ;  /* 0x088fffff05007810 */ /* 0x000fc80007ffe000 */
[----:B------:R-:W-:-:S04]  /*2ff0*/  SHF.R.U32.HI R0, RZ, 0x15, R0 ;  /* 0x00000015ff007819 */ /* 0x000fc80000011600 */
[----:B------:R-:W-:-:S07]  /*3000*/  LOP3.LUT R4, R0, 0xff, RZ, 0xc0, !PT ;  /* 0x000000ff00047812 */ /* 0x000fce00078ec0ff */
.L_x_41597:
[----:B------:R-:W-:-:S04]  /*3010*/  SHF.R.U32.HI R5, RZ, 0x18, R5 ;  /* 0x00000018ff057819 */ /* 0x000fc80000011605 */
[----:B------:R-:W-:-:S04]  /*3020*/  LOP3.LUT R4, R4, 0x80, R5, 0xf8, !PT ;  /* 0x0000008004047812 */ /* 0x000fc800078ef805 */
[----:B------:R-:W-:-:S07]  /*3030*/  PRMT R0, R4, 0x7610, R0 ;  /* 0x0000761004007816 */ /* 0x000fce0000000000 */
.L_x_41595:
[----:B------:R-:W-:Y:S05]  /*3040*/  BSYNC.RECONVERGENT B0 ;  /* 0x0000000000007941 */ /* 0x000fea0003800200 */
.L_x_41594:
[----:B------:R0:W-:Y:S01]  /*3050*/  STG.E.U8 desc[UR36][R2.64], R0 ;  /* 0x0000000002007986 */ /* 0x0001e2000c101124 */
[----:B------:R-:W-:Y:S05]  /*3060*/  BRA `(.L_x_41571) ;  /* 0x0000000000a87947 */ /* 0x000fea0003800000 */
.L_x_41587:
[----:B------:R-:W-:-:S09]  /*3070*/  UISETP.NE.AND UP0, UPT, UR4, 0x1c, UPT ;  /* 0x0000001c0400788c */ /* 0x000fd2000bf05270 */
[----:B------:R-:W-:Y:S05]  /*3080*/  BRA.U !UP0, `(.L_x_41598) ;  /* 0x00000001089c7547 */ /* 0x000fea000b800000 */
[----:B------:R-:W-:-:S09]  /*3090*/  UISETP.NE.AND UP0, UPT, UR4, 0x1d, UPT ;  /* 0x0000001d0400788c */ /* 0x000fd2000bf05270 */
[----:B------:R-:W-:Y:S05]  /*30a0*/  BRA.U !UP0, `(.L_x_41599) ;  /* 0x00000001088c7547 */ /* 0x000fea000b800000 */
[----:B------:R-:W-:-:S09]  /*30b0*/  UISETP.NE.AND UP0, UPT, UR4, 0x2c, UPT ;  /* 0x0000002c0400788c */ /* 0x000fd2000bf05270 */
[----:B------:R-:W-:Y:S05]  /*30c0*/  BRA.U !UP0, `(.L_x_41600) ;  /* 0x0000000108447547 */ /* 0x000fea000b800000 */
.L_x_41570:
        /* <DEDUP_REMOVED lines=16> */
.L_x_41601:
[----:B------:R-:W-:Y:S05]  /*31d0*/  BRA `(.L_x_41571) ;  /* 0x00000000004c7947 */ /* 0x000fea0003800000 */
.L_x_41600:
        /* <DEDUP_REMOVED lines=16> */
.L_x_41599:
[----:B------:R0:W-:Y:S01]  /*32e0*/  STG.E.64 desc[UR36][R2.64], R6 ;  /* 0x0000000602007986 */ /* 0x0001e2000c101b24 */
[----:B------:R-:W-:Y:S05]  /*32f0*/  BRA `(.L_x_41571) ;  /* 0x0000000000047947 */ /* 0x000fea0003800000 */
.L_x_41598:
[----:B------:R0:W-:Y:S02]  /*3300*/  STG.E desc[UR36][R2.64], R9 ;  /* 0x0000000902007986 */ /* 0x0001e4000c101924 */
.L_x_41571:
[----:B------:R-:W-:-:S07]  /*3310*/  VIADD R17, R17, 0x80 ;  /* 0x0000008011117836 */ /* 0x000fce0000000000 */
.L_x_41527:
[----:B------:R-:W-:Y:S05]  /*3320*/  BSYNC.RECONVERGENT B6 ;  /* 0x0000000000067941 */ /* 0x000fea0003800200 */
.L_x_41526:
        /* <DEDUP_REMOVED lines=307> */
.L_x_41604:
        /* <DEDUP_REMOVED lines=17> */
.L_x_41608:
[----:B------:R0:W5:Y:S01]  /*4770*/  LDG.E.U8 R6, desc[UR36][R2.64] ;  /* 0x0000002402067981 */ /* 0x000162000c1e1100 */
[----:B------:R-:W-:Y:S01]  /*4780*/  IMAD.MOV.U32 R7, RZ, RZ, RZ ;  /* 0x000000ffff077224 */ /* 0x000fe200078e00ff */
[----:B------:R-:W-:Y:S06]  /*4790*/  BRA `(.L_x_41610) ;  /* 0x0000000c00407947 */ /* 0x000fec0003800000 */
.L_x_41607:
        /* <DEDUP_REMOVED lines=8> */
.L_x_41612:
[----:B------:R-:W2:Y:S02]  /*4820*/  LDG.E R6, desc[UR36][R2.64] ;  /* 0x0000002402067981 */ /* 0x000ea4000c1e1900 */
[----:B--2---:R-:W-:Y:S01]  /*4830*/  SHF.R.S32.HI R7, RZ, 0x1f, R6 ;  /* 0x0000001fff077819 */ /* 0x004fe20000011406 */
[----:B------:R-:W-:Y:S06]  /*4840*/  BRA `(.L_x_41610) ;  /* 0x0000000c00147947 */ /* 0x000fec0003800000 */
.L_x_41611:
[----:B------:R-:W2:Y:S02]  /*4850*/  LDG.E.S16 R6, desc[UR36][R2.64] ;  /* 0x0000002402067981 */ /* 0x000ea4000c1e1700 */
[----:B--2---:R-:W-:Y:S01]  /*4860*/  SHF.R.S32.HI R7, RZ, 0x1f, R6 ;  /* 0x0000001fff077819 */ /* 0x004fe20000011406 */
[----:B------:R-:W-:Y:S06]  /*4870*/  BRA `(.L_x_41610) ;  /* 0x0000000c00087947 */ /* 0x000fec0003800000 */
.L_x_41606:
        /* <DEDUP_REMOVED lines=9> */
.L_x_41614:
[----:B------:R-:W2:Y:S02]  /*4910*/  LDG.E.U16 R2, desc[UR36][R2.64] ;  /* 0x0000002402027981 */ /* 0x000ea4000c1e1500 */
[----:B--2---:R-:W-:-:S06]  /*4920*/  HADD2.F32 R6, -RZ, R2.H0_H0 ;  /* 0x20000002ff067230 */ /* 0x004fcc0000004100 */
[----:B------:R-:W0:Y:S02]  /*4930*/  F2I.S64.TRUNC R6, R6 ;  /* 0x0000000600067311 */ /* 0x000e24000020d900 */
[----:B0-----:R-:W-:Y:S05]  /*4940*/  BRA `(.L_x_41610) ;  /* 0x0000000800d47947 */ /* 0x001fea0003800000 */
.L_x_41613:
        /* <DEDUP_REMOVED lines=9> */
.L_x_41616:
[----:B------:R-:W2:Y:S02]  /*49e0*/  LDG.E.U16 R2, desc[UR36][R2.64] ;  /* 0x0000002402027981 */ /* 0x000ea4000c1e1500 */
[----:B--2---:R-:W-:-:S06]  /*49f0*/  HADD2.F32 R6, -RZ, R2.H0_H0 ;  /* 0x20000002ff067230 */ /* 0x004fcc0000004100 */
[----:B------:R-:W0:Y:S02]  /*4a00*/  F2I.S64.TRUNC R6, R6 ;  /* 0x0000000600067311 */ /* 0x000e24000020d900 */
[----:B0-----:R-:W-:Y:S05]  /*4a10*/  BRA `(.L_x_41610) ;  /* 0x0000000800a07947 */ /* 0x001fea0003800000 */
.L_x_41615:
[----:B------:R-:W2:Y:S02]  /*4a20*/  LDG.E.64 R2, desc[UR36][R2.64] ;  /* 0x0000002402027981 */ /* 0x000ea4000c1e1b00 */
[----:B--2---:R0:W1:Y:S02]  /*4a30*/  F2I.S64.F64.TRUNC R6, R2 ;  /* 0x0000000200067311 */ /* 0x004064000030d900 */
[----:B01----:R-:W-:Y:S05]  /*4a40*/  BRA `(.L_x_41610) ;  /* 0x0000000800947947 */ /* 0x003fea0003800000 */
.L_x_41605:
        /* <DEDUP_REMOVED lines=13> */
.L_x_41619:
[----:B------:R-:W2:Y:S02]  /*4b20*/  LDG.E.64 R2, desc[UR36][R2.64] ;  /* 0x0000002402027981 */ /* 0x000ea4000c1e1b00 */
[----:B--2---:R0:W1:Y:S02]  /*4b30*/  F2I.S64.F64.TRUNC R6, R2 ;  /* 0x0000000200067311 */ /* 0x004064000030d900 */
[----:B01----:R-:W-:Y:S05]  /*4b40*/  BRA `(.L_x_41610) ;  /* 0x0000000800547947 */ /* 0x003fea0003800000 */
.L_x_41618:
        /* <DEDUP_REMOVED lines=26> */
.L_x_41621:
        /* <DEDUP_REMOVED lines=13> */
.L_x_41620:
[----:B------:R-:W2:Y:S02]  /*4dc0*/  LDG.E.U16 R6, desc[UR36][R2.64] ;  /* 0x0000002402067981 */ /* 0x000ea4000c1e1500 */
[----:B--2---:R-:W-:-:S06]  /*4dd0*/  IMAD.U32 R6, R6, 0x10000, RZ ;  /* 0x0001000006067824 */ /* 0x004fcc00078e00ff */
[----:B------:R-:W0:Y:S02]  /*4de0*/  F2I.S64.TRUNC R6, R6 ;  /* 0x0000000600067311 */ /* 0x000e24000020d900 */
[----:B0-----:R-:W-:Y:S05]  /*4df0*/  BRA `(.L_x_41610) ;  /* 0x0000000400a87947 */ /* 0x001fea0003800000 */
.L_x_41617:
        /* <DEDUP_REMOVED lines=11> */
.L_x_41624:
        /* <DEDUP_REMOVED lines=21> */
.L_x_41628:
[----:B------:R-:W-:Y:S05]  /*5000*/  BSYNC.RECONVERGENT B1 ;  /* 0x0000000000017941 */ /* 0x000fea0003800200 */
.L_x_41627:
[----:B------:R-:W-:Y:S01]  /*5010*/  IMAD.SHL.U32 R0, R0, 0x100000, RZ ;  /* 0x0010000000007824 */ /* 0x000fe200078e00ff */
[----:B------:R-:W-:-:S04]  /*5020*/  LEA R2, R2, 0x3b800000, 0x17 ;  /* 0x3b80000002027811 */ /* 0x000fc800078eb8ff */
[----:B------:R-:W-:-:S07]  /*5030*/  LOP3.LUT R6, R2, R0, R7, 0xfe, !PT ;  /* 0x0000000002067212 */ /* 0x000fce00078efe07 */
.L_x_41626:
[----:B------:R-:W-:Y:S05]  /*5040*/  BSYNC.RECONVERGENT B0 ;  /* 0x0000000000007941 */ /* 0x000fea0003800200 */
.L_x_41625:
[----:B------:R-:W2:Y:S02]  /*5050*/  F2I.S64.TRUNC R6, R6 ;  /* 0x0000000600067311 */ /* 0x000ea4000020d900 */
[----:B--2---:R-:W-:Y:S05]  /*5060*/  BRA `(.L_x_41610) ;  /* 0x00000004000c7947 */ /* 0x004fea0003800000 */
.L_x_41623:
        /* <DEDUP_REMOVED lines=21> */
.L_x_41632:
[----:B------:R-:W-:Y:S05]  /*51c0*/  BSYNC.RECONVERGENT B1 ;  /* 0x0000000000017941 */ /* 0x000fea0003800200 */
.L_x_41631:
[----:B------:R-:W-:Y:S02]  /*51d0*/  SHF.L.U32 R0, R0, 0x15, RZ ;  /* 0x0000001500007819 */ /* 0x000fe400000006ff */
[----:B------:R-:W-:-:S04]  /*51e0*/  LEA R2, R2, 0x37800000, 0x17 ;  /* 0x3780000002027811 */ /* 0x000fc800078eb8ff */
[----:B------:R-:W-:-:S07]  /*51f0*/  LOP3.LUT R6, R2, R0, R7, 0xfe, !PT ;  /* 0x0000000002067212 */ /* 0x000fce00078efe07 */
.L_x_41630:
[----:B------:R-:W-:Y:S05]  /*5200*/  BSYNC.RECONVERGENT B0 ;  /* 0x0000000000007941 */ /* 0x000fea0003800200 */
.L_x_41629:
[----:B------:R-:W3:Y:S02]  /*5210*/  F2I.S64.TRUNC R6, R6 ;  /* 0x0000000600067311 */ /* 0x000ee4000020d900 */
[----:B---3--:R-:W-:Y:S05]  /*5220*/  BRA `(.L_x_41610) ;  /* 0x00000000009c7947 */ /* 0x008fea0003800000 */
.L_x_41622:
        /* <DEDUP_REMOVED lines=14> */
.L_x_41636:
[----:B------:R-:W-:Y:S05]  /*5310*/  BSYNC.RECONVERGENT B0 ;  /* 0x0000000000007941 */ /* 0x000fea0003800200 */
.L_x_41635:
[----:B------:R-:W4:Y:S02]  /*5320*/  F2I.S64.TRUNC R6, R6 ;  /* 0x0000000600067311 */ /* 0x000f24000020d900 */
[----:B----4-:R-:W-:Y:S05]  /*5330*/  BRA `(.L_x_41610) ;  /* 0x0000000000587947 */ /* 0x010fea0003800000 */
.L_x_41609:
        /* <DEDUP_REMOVED lines=16> */
.L_x_41637:
[----:B------:R-:W-:Y:S01]  /*5440*/  CS2R R6, SRZ ;  /* 0x0000000000067805 */ /* 0x000fe2000001ff00 */
[----:B------:R-:W-:Y:S06]  /*5450*/  BRA `(.L_x_41610) ;  /* 0x0000000000107947 */ /* 0x000fec0003800000 */
.L_x_41634:
[----:B------:R3:W5:Y:S01]  /*5460*/  LDG.E.64 R6, desc[UR36][R2.64] ;  /* 0x0000002402067981 */ /* 0x000762000c1e1b00 */
[----:B------:R-:W-:Y:S05]  /*5470*/  BRA `(.L_x_41610) ;  /* 0x0000000000087947 */ /* 0x000fea0003800000 */
.L_x_41633:
[----:B------:R4:W5:Y:S01]  /*5480*/  LDG.E R6, desc[UR36][R2.64] ;  /* 0x0000002402067981 */ /* 0x000962000c1e1900 */
[----:B------:R-:W-:-:S07]  /*5490*/  IMAD.MOV.U32 R7, RZ, RZ, RZ ;  /* 0x000000ffff077224 */ /* 0x000fce00078e00ff */
.L_x_41610:
[----:B------:R-:W0:Y:S01]  /*54a0*/  LDCU UR4, c[0x0][0x59c] ;  /* 0x0000b380ff0477ac */ /* 0x000e220008000800 */
[----:B------:R-:W-:Y:S01]  /*54b0*/  BSSY.RECONVERGENT B0, `(.L_x_41638) ;  /* 0x000001d000007945 */ /* 0x000fe20003800200 */
[----:B0----5:R-:W-:-:S04]  /*54c0*/  LOP3.LUT R0, R7, UR4, RZ, 0xfc, !PT ;  /* 0x0000000407007c12 */ /* 0x021fc8000f8efcff */
[----:B------:R-:W-:-:S13]  /*54d0*/  ISETP.NE.U32.AND P0, PT, R0, RZ, PT ;  /* 0x000000ff0000720c */ /* 0x000fda0003f05070 */
[----:B------:R-:W-:Y:S05]  /*54e0*/  @P0 BRA `(.L_x_41639) ;  /* 0x0000000000500947 */ /* 0x000fea0003800000 */
[----:B------:R-:W0:Y:S01]  /*54f0*/  LDCU UR4, c[0x0][0x598] ;  /* 0x0000b300ff0477ac */ /* 0x000e220008000800 */
[----:B------:R-:W-:Y:S01]  /*5500*/  IMAD.MOV.U32 R7, RZ, RZ, RZ ;  /* 0x000000ffff077224 */ /* 0x000fe200078e00ff */
[----:B0-----:R-:W0:Y:S01]  /*5510*/  I2F.U32.RP R4, UR4 ;  /* 0x0000000400047d06 */ /* 0x001e220008209000 */
[----:B------:R-:W-:-:S07]  /*5520*/  ISETP.NE.U32.AND P1, PT, RZ, UR4, PT ;  /* 0x00000004ff007c0c */ /* 0x000fce000bf25070 */
[----:B0-----:R-:W1:Y:S02]  /*5530*/  MUFU.RCP R4, R4 ;  /* 0x0000000400047308 */ /* 0x001e640000001000 */
[----:B-1234-:R-:W-:-:S06]  /*5540*/  VIADD R2, R4, 0xffffffe ;  /* 0x0ffffffe04027836 */ /* 0x01efcc0000000000 */
        /* <DEDUP_REMOVED lines=14> */
.L_x_41639:
[----:B------:R-:W-:Y:S02]  /*5630*/  MOV R0, R6 ;  /* 0x0000000600007202 */ /* 0x000fe40000000f00 */
[----:B------:R-:W-:-:S07]  /*5640*/  MOV R6, 0x5660 ;  /* 0x0000566000067802 */ /* 0x000fce0000000f00 */
[----:B-1234-:R-:W-:Y:S05]  /*5650*/  CALL.REL.NOINC `($__internal_60_$__cuda_sm20_rem_s64) ;  /* 0x0000007000e87944 */ /* 0x01efea0003c00000 */
[----:B------:R-:W-:Y:S02]  /*5660*/  IMAD.MOV.U32 R6, RZ, RZ, R0 ;  /* 0x000000ffff067224 */ /* 0x000fe400078e0000 */
[----:B------:R-:W-:-:S07]  /*5670*/  IMAD.MOV.U32 R7, RZ, RZ, R5 ;  /* 0x000000ffff077224 */ /* 0x000fce00078e0005 */
.L_x_41640:
[----:B------:R-:W-:Y:S05]  /*5680*/  BSYNC.RECONVERGENT B0 ;  /* 0x0000000000007941 */ /* 0x000fea0003800200 */
.L_x_41638:
        /* <DEDUP_REMOVED lines=30> */
.L_x_41644:
[----:B------:R0:W-:Y:S01]  /*5870*/  STG.E.U8 desc[UR36][R2.64], R9 ;  /* 0x0000000902007986 */ /* 0x0001e2000c101124 */
[----:B------:R-:W-:Y:S05]  /*5880*/  BRA `(.L_x_41646) ;  /* 0x0000000c00347947 */ /* 0x000fea0003800000 */
.L_x_41643:
        /* <DEDUP_REMOVED lines=8> */
.L_x_41648:
[----:B------:R0:W-:Y:S01]  /*5910*/  STG.E desc[UR36][R2.64], R9 ;  /* 0x0000000902007986 */ /* 0x0001e2000c101924 */
[----:B------:R-:W-:Y:S05]  /*5920*/  BRA `(.L_x_41646) ;  /* 0x0000000c000c7947 */ /* 0x000fea0003800000 */
.L_x_41647:
[----:B------:R0:W-:Y:S01]  /*5930*/  STG.E.U16 desc[UR36][R2.64], R9 ;  /* 0x0000000902007986 */ /* 0x0001e2000c101524 */
[----:B------:R-:W-:Y:S05]  /*5940*/  BRA `(.L_x_41646) ;  /* 0x0000000c00047947 */ /* 0x000fea0003800000 */
.L_x_41642:
        /* <DEDUP_REMOVED lines=9> */
.L_x_41650:
[----:B------:R-:W0:Y:S02]  /*59e0*/  I2F.S64 R0, R6 ;  /* 0x0000000600007312 */ /* 0x000e240000301400 */
[----:B0-----:R-:W-:-:S05]  /*59f0*/  F2FP.F16.F32.PACK_AB R0, RZ, R0 ;  /* 0x00000000ff00723e */ /* 0x001fca00000000ff */
[----:B------:R0:W-:Y:S01]  /*5a00*/  STG.E.U16 desc[UR36][R2.64], R0 ;  /* 0x0000000002007986 */ /* 0x0001e2000c101524 */
[----:B------:R-:W-:Y:S05]  /*5a10*/  BRA `(.L_x_41646) ;  /* 0x0000000800d07947 */ /* 0x000fea0003800000 */
.L_x_41649:
        /* <DEDUP_REMOVED lines=10> */
.L_x_41652:
[----:B------:R-:W0:Y:S02]  /*5ac0*/  I2F.S64 R6, R6 ;  /* 0x0000000600067312 */ /* 0x000e240000301400 */
[----:B0-----:R-:W-:-:S04]  /*5ad0*/  F2FP.F16.F32.PACK_AB R5, RZ, R6 ;  /* 0x00000006ff05723e */ /* 0x001fc800000000ff */
[----:B------:R-:W-:-:S05]  /*5ae0*/  PRMT R5, R5, 0x5410, RZ ;  /* 0x0000541005057816 */ /* 0x000fca00000000ff */
[----:B------:R0:W-:Y:S01]  /*5af0*/  STG.E desc[UR36][R2.64], R5 ;  /* 0x0000000502007986 */ /* 0x0001e2000c101924 */
[----:B------:R-:W-:Y:S05]  /*5b00*/  BRA `(.L_x_41646) ;  /* 0x0000000800947947 */ /* 0x000fea0003800000 */
.L_x_41651:
[----:B------:R-:W0:Y:S02]  /*5b10*/  I2F.F64.S64 R6, R6 ;  /* 0x0000000600067312 */ /* 0x000e240000301c00 */
[----:B0-----:R0:W-:Y:S01]  /*5b20*/  STG.E.64 desc[UR36][R2.64], R6 ;  /* 0x0000000602007986 */ /* 0x0011e2000c101b24 */
[----:B------:R-:W-:Y:S05]  /*5b30*/  BRA `(.L_x_41646) ;  /* 0x0000000800887947 */ /* 0x000fea0003800000 */
.L_x_41641:
        /* <DEDUP_REMOVED lines=12> */
.L_x_41656:
        /* <DEDUP_REMOVED lines=18> */
.L_x_41659:
[----:B------:R-:W-:-:S04]  /*5d20*/  SHF.R.U32.HI R5, RZ, 0x18, R5 ;  /* 0x00000018ff057819 */ /* 0x000fc80000011605 */
[----:B------:R-:W-:-:S07]  /*5d30*/  LOP3.LUT R0, R0, 0x80, R5, 0xf8, !PT ;  /* 0x0000008000007812 */ /* 0x000fce00078ef805 */
.L_x_41658:
[----:B------:R-:W-:Y:S05]  /*5d40*/  BSYNC.RECONVERGENT B0 ;  /* 0x0000000000007941 */ /* 0x000fea0003800200 */
.L_x_41657:
[----:B------:R3:W-:Y:S01]  /*5d50*/  STG.E.U8 desc[UR36][R2.64], R0 ;  /* 0x0000000002007986 */ /* 0x0007e2000c101124 */
[----:B------:R-:W-:Y:S05]  /*5d60*/  BRA `(.L_x_41646) ;  /* 0x0000000400fc7947 */ /* 0x000fea0003800000 */
.L_x_41655:
        /* <DEDUP_REMOVED lines=18> */
.L_x_41662:
[----:B------:R-:W-:-:S04]  /*5e90*/  SHF.R.U32.HI R5, RZ, 0x18, R5 ;  /* 0x00000018ff057819 */ /* 0x000fc80000011605 */
[----:B------:R-:W-:-:S07]  /*5ea0*/  LOP3.LUT R0, R0, 0x80, R5, 0xf8, !PT ;  /* 0x0000008000007812 */ /* 0x000fce00078ef805 */
.L_x_41661:
[----:B------:R-:W-:Y:S05]  /*5eb0*/  BSYNC.RECONVERGENT B0 ;  /* 0x0000000000007941 */ /* 0x000fea0003800200 */
.L_x_41660:
[----:B------:R0:W-:Y:S01]  /*5ec0*/  STG.E.U8 desc[UR36][R2.64], R0 ;  /* 0x0000000002007986 */ /* 0x0001e2000c101124 */
[----:B------:R-:W-:Y:S05]  /*5ed0*/  BRA `(.L_x_41646) ;  /* 0x0000000400a07947 */ /* 0x000fea0003800000 */
.L_x_41654:
        /* <DEDUP_REMOVED lines=22> */
.L_x_41664:
[----:B------:R1:W-:Y:S01]  /*6040*/  STG.E.64 desc[UR36][R2.64], R6 ;  /* 0x0000000602007986 */ /* 0x0003e2000c101b24 */
[----:B------:R-:W-:Y:S05]  /*6050*/  BRA `(.L_x_41646) ;  /* 0x0000000400407947 */ /* 0x000fea0003800000 */
.L_x_41663:
[----:B------:R0:W-:Y:S01]  /*6060*/  STG.E desc[UR36][R2.64], R9 ;  /* 0x0000000902007986 */ /* 0x0001e2000c101924 */
[----:B------:R-:W-:Y:S05]  /*6070*/  BRA `(.L_x_41646) ;  /* 0x0000000400387947 */ /* 0x000fea0003800000 */
.L_x_41653:
        /* <DEDUP_REMOVED lines=11> */
.L_x_41666:
[----:B------:R-:W-:Y:S01]  /*6130*/  CS2R R10, SRZ ;  /* 0x00000000000a7805 */ /* 0x000fe2000001ff00 */
[----:B------:R-:W0:Y:S04]  /*6140*/  I2F.F64.S64 R8, R6 ;  /* 0x0000000600087312 */ /* 0x000e280000301c00 */
[----:B0-----:R0:W-:Y:S01]  /*6150*/  STG.E.128 desc[UR36][R2.64], R8 ;  /* 0x0000000802007986 */ /* 0x0011e2000c101d24 */
[----:B------:R-:W-:Y:S05]  /*6160*/  BRA `(.L_x_41646) ;  /* 0x0000000000fc7947 */ /* 0x000fea0003800000 */
.L_x_41665:
[----:B------:R-:W-:-:S09]  /*6170*/  UISETP.NE.AND UP0, UPT, UR4, 0xf, UPT ;  /* 0x0000000f0400788c */ /* 0x000fd2000bf05270 */
[----:B------:R-:W-:Y:S05]  /*6180*/  BRA.U !UP0, `(.L_x_41667) ;  /* 0x0000000108e87547 */ /* 0x000fea000b800000 */
[----:B------:R-:W-:-:S09]  /*6190*/  UISETP.NE.AND UP0, UPT, UR4, 0x17, UPT ;  /* 0x000000170400788c */ /* 0x000fd2000bf05270 */
[----:B------:R-:W-:Y:S05]  /*61a0*/  BRA.U !UP0, `(.L_x_41668) ;  /* 0x0000000108907547 */ /* 0x000fea000b800000 */
[----:B------:R-:W-:-:S09]  /*61b0*/  UISETP.NE.AND UP0, UPT, UR4, 0x18, UPT ;  /* 0x000000180400788c */ /* 0x000fd2000bf05270 */
[----:B------:R-:W-:Y:S05]  /*61c0*/  BRA.U !UP0, `(.L_x_41669) ;  /* 0x0000000108447547 */ /* 0x000fea000b800000 */
.L_x_41645:
        /* <DEDUP_REMOVED lines=16> */
.L_x_41670:
[----:B------:R-:W-:Y:S05]  /*62d0*/  BRA `(.L_x_41646) ;  /* 0x0000000000a07947 */ /* 0x000fea0003800000 */
.L_x_41669:
        /* <DEDUP_REMOVED lines=13> */
.L_x_41672:
[----:B------:R-:W-:Y:S05]  /*63b0*/  BSYNC.RECONVERGENT B0 ;  /* 0x0000000000007941 */ /* 0x000fea0003800200 */
.L_x_41671:
[----:B------:R-:W-:-:S05]  /*63c0*/  LOP3.LUT R5, R0, 0x80, R5, 0xf8, !PT ;  /* 0x0000008000057812 */ /* 0x000fca00078ef805 */
[----:B------:R0:W-:Y:S01]  /*63d0*/  STG.E.U8 desc[UR36][R2.64], R5 ;  /* 0x0000000502007986 */ /* 0x0001e2000c101124 */
[----:B------:R-:W-:Y:S05]  /*63e0*/  BRA `(.L_x_41646) ;  /* 0x00000000005c7947 */ /* 0x000fea0003800000 */
.L_x_41668:
        /* <DEDUP_REMOVED lines=12> */
.L_x_41674:
[----:B------:R-:W-:Y:S01]  /*64b0*/  IMAD.MOV.U32 R0, RZ, RZ, 0x7f ;  /* 0x0000007fff007424 */ /* 0x000fe200078e00ff */
[----:B------:R-:W-:-:S04]  /*64c0*/  ISETP.GT.U32.AND P0, PT, R4, 0x7f800000, PT ;  /* 0x7f8000000400780c */ /* 0x000fc80003f04070 */
[----:B------:R-:W-:-:S09]  /*64d0*/  SEL R0, R0, 0x7c, P0 ;  /* 0x0000007c00007807 */ /* 0x000fd20000000000 */
.L_x_41675:
[----:B------:R-:W-:Y:S05]  /*64e0*/  BSYNC.RECONVERGENT B0 ;  /* 0x0000000000007941 */ /* 0x000fea0003800200 */
.L_x_41673:
[----:B------:R-:W-:-:S04]  /*64f0*/  SHF.R.U32.HI R5, RZ, 0x18, R5 ;  /* 0x00000018ff057819 */ /* 0x000fc80000011605 */
[----:B------:R-:W-:-:S05]  /*6500*/  LOP3.LUT R5, R0, 0x80, R5, 0xf8, !PT ;  /* 0x0000008000057812 */ /* 0x000fca00078ef805 */
[----:B------:R0:W-:Y:S01]  /*6510*/  STG.E.U8 desc[UR36][R2.64], R5 ;  /* 0x0000000502007986 */ /* 0x0001e2000c101124 */
[----:B------:R-:W-:Y:S05]  /*6520*/  BRA `(.L_x_41646) ;  /* 0x00000000000c7947 */ /* 0x000fea0003800000 */
.L_x_41667:
[----:B------:R-:W0:Y:S02]  /*6530*/  I2F.S64 R0, R6 ;  /* 0x0000000600007312 */ /* 0x000e240000301400 */
[----:B0-----:R-:W-:-:S05]  /*6540*/  F2FP.BF16.F32.PACK_AB R0, RZ, R0 ;  /* 0x00000000ff00723e */ /* 0x001fca00000010ff */
[----:B------:R0:W-:Y:S02]  /*6550*/  STG.E.U16 desc[UR36][R2.64], R0 ;  /* 0x0000000002007986 */ /* 0x0001e4000c101524 */
.L_x_41646:
[----:B------:R-:W-:-:S07]  /*6560*/  VIADD R17, R17, 0x80 ;  /* 0x0000008011117836 */ /* 0x000fce0000000000 */
.L_x_41603:
[----:B------:R-:W-:Y:S05]  /*6570*/  BSYNC.RECONVERGENT B6 ;  /* 0x0000000000067941 */ /* 0x000fea0003800200 */
.L_x_41602:
[----:B------:R-:W5:Y:S01]  /*6580*/  LDCU UR4, c[0x0][0x380] ;  /* 0x00007000ff0477ac */ /* 0x000f620008000800 */
[----:B------:R-:W-:Y:S01]  /*6590*/  BSSY.RECONVERGENT B6, `(.L_x_41676) ;  /* 0x0000323000067945 */ /* 0x000fe20003800200 */
[----:B-----5:R-:W-:-:S13]  /*65a0*/  ISETP.GE.AND P0, PT, R17, UR4, PT ;  /* 0x0000000411007c0c */ /* 0x020fda000bf06270 */
[----:B------:R-:W-:Y:S05]  /*65b0*/  @P0 BRA `(.L_x_41677) ;  /* 0x0000003000800947 */ /* 0x000fea0003800000 */
[----:B------:R-:W5:Y:S01]  /*65c0*/  LDCU UR4, c[0x0][0x388] ;  /* 0x00007100ff0477ac */ /* 0x000f620008000800 */
[----:B0--3--:R-:W-:Y:S02]  /*65d0*/  HFMA2 R0, -RZ, RZ, 0, 0 ;  /* 0x00000000ff007431 */ /* 0x009fe400000001ff */
        /* <DEDUP_REMOVED lines=8> */
[----:B-12-4-:R-:W-:-:S05]  /*6660*/  IMAD.HI.U32 R2, R17, UR4, R16 ;  /* 0x0000000411027c27 */ /* 0x016fca000f8e0010 */
        /* <DEDUP_REMOVED lines=292> */
.L_x_41678:
        /* <DEDUP_REMOVED lines=17> */
.L_x_41682:
[----:B------:R0:W5:Y:S01]  /*79c0*/  LDG.E.U8 R6, desc[UR36][R2.64] ;  /* 0x0000002402067981 */ /* 0x000162000c1e1100 */
[----:B------:R-:W-:Y:S01]  /*79d0*/  IMAD.MOV.U32 R7, RZ, RZ, RZ ;  /* 0x000000ffff077224 */ /* 0x000fe200078e00ff */
[----:B------:R-:W-:Y:S06]  /*79e0*/  BRA `(.L_x_41684) ;  /* 0x0000000c00407947 */ /* 0x000fec0003800000 */
.L_x_41681:
        /* <DEDUP_REMOVED lines=8> */
.L_x_41686:
[----:B------:R-:W2:Y:S02]  /*7a70*/  LDG.E R6, desc[UR36][R2.64] ;  /* 0x0000002402067981 */ /* 0x000ea4000c1e1900 */
[----:B--2---:R-:W-:Y:S01]  /*7a80*/  SHF.R.S32.HI R7, RZ, 0x1f, R6 ;  /* 0x0000001fff077819 */ /* 0x004fe20000011406 */
[----:B------:R-:W-:Y:S06]  /*7a90*/  BRA `(.L_x_41684) ;  /* 0x0000000c00147947 */ /* 0x000fec0003800000 */
.L_x_41685:
[----:B------:R-:W2:Y:S02]  /*7aa0*/  LDG.E.S16 R6, desc[UR36][R2.64] ;  /* 0x0000002402067981 */ /* 0x000ea4000c1e1700 */
[----:B--2---:R-:W-:Y:S01]  /*7ab0*/  SHF.R.S32.HI R7, RZ, 0x1f, R6 ;  /* 0x0000001fff077819 */ /* 0x004fe20000011406 */
[----:B------:R-:W-:Y:S06]  /*7ac0*/  BRA `(.L_x_41684) ;  /* 0x0000000c00087947 */ /* 0x000fec0003800000 */
.L_x_41680:
        /* <DEDUP_REMOVED lines=9> */
.L_x_41688:
[----:B------:R-:W2:Y:S02]  /*7b60*/  LDG.E.U16 R2, desc[UR36][R2.64] ;  /* 0x0000002402027981 */ /* 0x000ea4000c1e1500 */
[----:B--2---:R-:W-:-:S06]  /*7b70*/  HADD2.F32 R6, -RZ, R2.H0_H0 ;  /* 0x20000002ff067230 */ /* 0x004fcc0000004100 */
[----:B------:R-:W2:Y:S02]  /*7b80*/  F2I.S64.TRUNC R6, R6 ;  /* 0x0000000600067311 */ /* 0x000ea4000020d900 */
[----:B--2---:R-:W-:Y:S05]  /*7b90*/  BRA `(.L_x_41684) ;  /* 0x0000000800d47947 */ /* 0x004fea0003800000 */
.L_x_41687:
        /* <DEDUP_REMOVED lines=9> */
.L_x_41690:
[----:B------:R-:W2:Y:S02]  /*7c30*/  LDG.E.U16 R2, desc[UR36][R2.64] ;  /* 0x0000002402027981 */ /* 0x000ea4000c1e1500 */
[----:B--2---:R-:W-:-:S06]  /*7c40*/  HADD2.F32 R6, -RZ, R2.H0_H0 ;  /* 0x20000002ff067230 */ /* 0x004fcc0000004100 */
[----:B------:R-:W2:Y:S02]  /*7c50*/  F2I.S64.TRUNC R6, R6 ;  /* 0x0000000600067311 */ /* 0x000ea4000020d900 */
[----:B--2---:R-:W-:Y:S05]  /*7c60*/  BRA `(.L_x_41684) ;  /* 0x0000000800a07947 */ /* 0x004fea0003800000 */
.L_x_41689:
[----:B------:R-:W2:Y:S02]  /*7c70*/  LDG.E.64 R2, desc[UR36][R2.64] ;  /* 0x0000002402027981 */ /* 0x000ea4000c1e1b00 */
[----:B--2---:R2:W3:Y:S02]  /*7c80*/  F2I.S64.F64.TRUNC R6, R2 ;  /* 0x0000000200067311 */ /* 0x0044e4000030d900 */
[----:B--23--:R-:W-:Y:S05]  /*7c90*/  BRA `(.L_x_41684) ;  /* 0x0000000800947947 */ /* 0x00cfea0003800000 */
.L_x_41679:
        /* <DEDUP_REMOVED lines=13> */
.L_x_41693:
[----:B------:R-:W2:Y:S02]  /*7d70*/  LDG.E.64 R2, desc[UR36][R2.64] ;  /* 0x0000002402027981 */ /* 0x000ea4000c1e1b00 */
[----:B--2---:R2:W3:Y:S02]  /*7d80*/  F2I.S64.F64.TRUNC R6, R2 ;  /* 0x0000000200067311 */ /* 0x0044e4000030d900 */
[----:B--23--:R-:W-:Y:S05]  /*7d90*/  BRA `(.L_x_41684) ;  /* 0x0000000800547947 */ /* 0x00cfea0003800000 */
.L_x_41692:
        /* <DEDUP_REMOVED lines=26> */
.L_x_41695:
        /* <DEDUP_REMOVED lines=13> */
.L_x_41694:
[----:B------:R-:W2:Y:S02]  /*8010*/  LDG.E.U16 R6, desc[UR36][R2.64] ;  /* 0x0000002402067981 */ /* 0x000ea4000c1e1500 */
[----:B--2---:R-:W-:-:S06]  /*8020*/  IMAD.U32 R6, R6, 0x10000, RZ ;  /* 0x0001000006067824 */ /* 0x004fcc00078e00ff */
[----:B------:R-:W2:Y:S02]  /*8030*/  F2I.S64.TRUNC R6, R6 ;  /* 0x0000000600067311 */ /* 0x000ea4000020d900 */
[----:B--2---:R-:W-:Y:S05]  /*8040*/  BRA `(.L_x_41684) ;  /* 0x0000000400a87947 */ /* 0x004fea0003800000 */
.L_x_41691:
        /* <DEDUP_REMOVED lines=11> */
.L_x_41698:
        /* <DEDUP_REMOVED lines=21> */
.L_x_41702:
[----:B------:R-:W-:Y:S05]  /*8250*/  BSYNC.RECONVERGENT B1 ;  /* 0x0000000000017941 */ /* 0x000fea0003800200 */
.L_x_41701:
[----:B------:R-:W-:Y:S01]  /*8260*/  IMAD.SHL.U32 R0, R0, 0x100000, RZ ;  /* 0x0010000000007824 */ /* 0x000fe200078e00ff */
[----:B------:R-:W-:-:S04]  /*8270*/  LEA R2, R2, 0x3b800000, 0x17 ;  /* 0x3b80000002027811 */ /* 0x000fc800078eb8ff */
[----:B------:R-:W-:-:S07]  /*8280*/  LOP3.LUT R6, R2, R0, R7, 0xfe, !PT ;  /* 0x0000000002067212 */ /* 0x000fce00078efe07 */
.L_x_41700:
[----:B------:R-:W-:Y:S05]  /*8290*/  BSYNC.RECONVERGENT B0 ;  /* 0x0000000000007941 */ /* 0x000fea0003800200 */
.L_x_41699:
[----:B------:R-:W4:Y:S02]  /*82a0*/  F2I.S64.TRUNC R6, R6 ;  /* 0x0000000600067311 */ /* 0x000f24000020d900 */
[----:B----4-:R-:W-:Y:S05]  /*82b0*/  BRA `(.L_x_41684) ;  /* 0x00000004000c7947 */ /* 0x010fea0003800000 */
.L_x_41697:
        /* <DEDUP_REMOVED lines=21> */
.L_x_41706:
[----:B------:R-:W-:Y:S05]  /*8410*/  BSYNC.RECONVERGENT B1 ;  /* 0x0000000000017941 */ /* 0x000fea0003800200 */
.L_x_41705:
[----:B------:R-:W-:Y:S02]  /*8420*/  SHF.L.U32 R0, R0, 0x15, RZ ;  /* 0x0000001500007819 */ /* 0x000fe400000006ff */
[----:B------:R-:W-:-:S04]  /*8430*/  LEA R2, R2, 0x37800000, 0x17 ;  /* 0x3780000002027811 */ /* 0x000fc800078eb8ff */
[----:B------:R-:W-:-:S07]  /*8440*/  LOP3.LUT R6, R2, R0, R7, 0xfe, !PT ;  /* 0x0000000002067212 */ /* 0x000fce00078efe07 */
.L_x_41704:
[----:B------:R-:W-:Y:S05]  /*8450*/  BSYNC.RECONVERGENT B0 ;  /* 0x0000000000007941 */ /* 0x000fea0003800200 */
.L_x_41703:
[----:B------:R-:W0:Y:S02]  /*8460*/  F2I.S64.TRUNC R6, R6 ;  /* 0x0000000600067311 */ /* 0x000e24000020d900 */
[----:B0-----:R-:W-:Y:S05]  /*8470*/  BRA `(.L_x_41684) ;  /* 0x00000000009c7947 */ /* 0x001fea0003800000 */
.L_x_41696:
        /* <DEDUP_REMOVED lines=14> */
.L_x_41710:
[----:B------:R-:W-:Y:S05]  /*8560*/  BSYNC.RECONVERGENT B0 ;  /* 0x0000000000007941 */ /* 0x000fea0003800200 */
.L_x_41709:
[----:B------:R-:W2:Y:S02]  /*8570*/  F2I.S64.TRUNC R6, R6 ;  /* 0x0000000600067311 */ /* 0x000ea4000020d900 */
[----:B--2---:R-:W-:Y:S05]  /*8580*/  BRA `(.L_x_41684) ;  /* 0x0000000000587947 */ /* 0x004fea0003800000 */
.L_x_41683:
        /* <DEDUP_REMOVED lines=16> */
.L_x_41711:
[----:B------:R-:W-:Y:S01]  /*8690*/  CS2R R6, SRZ ;  /* 0x0000000000067805 */ /* 0x000fe2000001ff00 */
[----:B------:R-:W-:Y:S06]  /*86a0*/  BRA `(.L_x_41684) ;  /* 0x0000000000107947 */ /* 0x000fec0003800000 */
.L_x_41708:
[----:B------:R2:W5:Y:S01]  /*86b0*/  LDG.E.64 R6, desc[UR36][R2.64] ;  /* 0x0000002402067981 */ /* 0x000562000c1e1b00 */
[----:B------:R-:W-:Y:S05]  /*86c0*/  BRA `(.L_x_41684) ;  /* 0x0000000000087947 */ /* 0x000fea0003800000 */
.L_x_41707:
[----:B------:R3:W5:Y:S01]  /*86d0*/  LDG.E R6, desc[UR36][R2.64] ;  /* 0x0000002402067981 */ /* 0x000762000c1e1900 */
[----:B------:R-:W-:-:S07]  /*86e0*/  IMAD.MOV.U32 R7, RZ, RZ, RZ ;  /* 0x000000ffff077224 */ /* 0x000fce00078e00ff */
.L_x_41684:
        /* <DEDUP_REMOVED lines=25> */
.L_x_41713:
[----:B------:R-:W-:Y:S02]  /*8880*/  MOV R0, R6 ;  /* 0x0000000600007202 */ /* 0x000fe40000000f00 */
[----:B------:R-:W-:-:S07]  /*8890*/  MOV R6, 0x88b0 ;  /* 0x000088b000067802 */ /* 0x000fce0000000f00 */
[----:B-1234-:R-:W-:Y:S05]  /*88a0*/  CALL.REL.NOINC `($__internal_60_$__cuda_sm20_rem_s64) ;  /* 0x0000004000547944 */ /* 0x01efea0003c00000 */
[----:B------:R-:W-:Y:S02]  /*88b0*/  IMAD.MOV.U32 R6, RZ, RZ, R0 ;  /* 0x000000ffff067224 */ /* 0x000fe400078e0000 */
[----:B------:R-:W-:-:S07]  /*88c0*/  IMAD.MOV.U32 R7, RZ, RZ, R5 ;  /* 0x000000ffff077224 */ /* 0x000fce00078e0005 */
.L_x_41714:
[----:B------:R-:W-:Y:S05]  /*88d0*/  BSYNC.RECONVERGENT B0 ;  /* 0x0000000000007941 */ /* 0x000fea0003800200 */
.L_x_41712:
        /* <DEDUP_REMOVED lines=30> */
.L_x_41718:
[----:B------:R0:W-:Y:S01]  /*8ac0*/  STG.E.U8 desc[UR36][R2.64], R9 ;  /* 0x0000000902007986 */ /* 0x0001e2000c101124 */
[----:B------:R-:W-:Y:S05]  /*8ad0*/  BRA `(.L_x_41720) ;  /* 0x0000000c00347947 */ /* 0x000fea0003800000 */
.L_x_41717:
        /* <DEDUP_REMOVED lines=8> */
.L_x_41722:
[----:B------:R0:W-:Y:S01]  /*8b60*/  STG.E desc[UR36][R2.64], R9 ;  /* 0x0000000902007986 */ /* 0x0001e2000c101924 */
[----:B------:R-:W-:Y:S05]  /*8b70*/  BRA `(.L_x_41720) ;  /* 0x0000000c000c7947 */ /* 0x000fea0003800000 */
.L_x_41721:
[----:B------:R0:W-:Y:S01]  /*8b80*/  STG.E.U16 desc[UR36][R2.64], R9 ;  /* 0x0000000902007986 */ /* 0x0001e2000c101524 */
[----:B------:R-:W-:Y:S05]  /*8b90*/  BRA `(.L_x_41720) ;  /* 0x0000000c00047947 */ /* 0x000fea0003800000 */
.L_x_41716:
        /* <DEDUP_REMOVED lines=9> */
.L_x_41724:
[----:B------:R-:W0:Y:S02]  /*8c30*/  I2F.S64 R0, R6 ;  /* 0x0000000600007312 */ /* 0x000e240000301400 */
[----:B0-----:R-:W-:-:S05]  /*8c40*/  F2FP.F16.F32.PACK_AB R0, RZ, R0 ;  /* 0x00000000ff00723e */ /* 0x001fca00000000ff */
[----:B------:R0:W-:Y:S01]  /*8c50*/  STG.E.U16 desc[UR36][R2.64], R0 ;  /* 0x0000000002007986 */ /* 0x0001e2000c101524 */
[----:B------:R-:W-:Y:S05]  /*8c60*/  BRA `(.L_x_41720) ;  /* 0x0000000800d07947 */ /* 0x000fea0003800000 */
.L_x_41723:
        /* <DEDUP_REMOVED lines=10> */
.L_x_41726:
[----:B------:R-:W0:Y:S02]  /*8d10*/  I2F.S64 R6, R6 ;  /* 0x0000000600067312 */ /* 0x000e240000301400 */
[----:B0-----:R-:W-:-:S04]  /*8d20*/  F2FP.F16.F32.PACK_AB R5, RZ, R6 ;  /* 0x00000006ff05723e */ /* 0x001fc800000000ff */
[----:B------:R-:W-:-:S05]  /*8d30*/  PRMT R5, R5, 0x5410, RZ ;  /* 0x0000541005057816 */ /* 0x000fca00000000ff */
[----:B------:R0:W-:Y:S01]  /*8d40*/  STG.E desc[UR36][R2.64], R5 ;  /* 0x0000000502007986 */ /* 0x0001e2000c101924 */
[----:B------:R-:W-:Y:S05]  /*8d50*/  BRA `(.L_x_41720) ;  /* 0x0000000800947947 */ /* 0x000fea0003800000 */
.L_x_41725:
[----:B------:R-:W0:Y:S02]  /*8d60*/  I2F.F64.S64 R6, R6 ;  /* 0x0000000600067312 */ /* 0x000e240000301c00 */
[----:B0-----:R0:W-:Y:S01]  /*8d70*/  STG.E.64 desc[UR36][R2.64], R6 ;  /* 0x0000000602007986 */ /* 0x0011e2000c101b24 */
[----:B------:R-:W-:Y:S05]  /*8d80*/  BRA `(.L_x_41720) ;  /* 0x0000000800887947 */ /* 0x000fea0003800000 */
.L_x_41715:
        /* <DEDUP_REMOVED lines=12> */
.L_x_41730:
        /* <DEDUP_REMOVED lines=18> */
.L_x_41733:
[----:B------:R-:W-:-:S04]  /*8f70*/  SHF.R.U32.HI R5, RZ, 0x18, R5 ;  /* 0x00000018ff057819 */ /* 0x000fc80000011605 */
[----:B------:R-:W-:-:S07]  /*8f80*/  LOP3.LUT R0, R0, 0x80, R5, 0xf8, !PT ;  /* 0x0000008000007812 */ /* 0x000fce00078ef805 */
.L_x_41732:
[----:B------:R-:W-:Y:S05]  /*8f90*/  BSYNC.RECONVERGENT B0 ;  /* 0x0000000000007941 */ /* 0x000fea0003800200 */
.L_x_41731:
[----:B------:R0:W-:Y:S01]  /*8fa0*/  STG.E.U8 desc[UR36][R2.64], R0 ;  /* 0x0000000002007986 */ /* 0x0001e2000c101124 */
[----:B------:R-:W-:Y:S05]  /*8fb0*/  BRA `(.L_x_41720) ;  /* 0x0000000400fc7947 */ /* 0x000fea0003800000 */
.L_x_41729:
        /* <DEDUP_REMOVED lines=18> */
.L_x_41736:
[----:B------:R-:W-:-:S04]  /*90e0*/  SHF.R.U32.HI R5, RZ, 0x18, R5 ;  /* 0x00000018ff057819 */ /* 0x000fc80000011605 */
[----:B------:R-:W-:-:S07]  /*90f0*/  LOP3.LUT R0, R0, 0x80, R5, 0xf8, !PT ;  /* 0x0000008000007812 */ /* 0x000fce00078ef805 */
.L_x_41735:
[----:B------:R-:W-:Y:S05]  /*9100*/  BSYNC.RECONVERGENT B0 ;  /* 0x0000000000007941 */ /* 0x000fea0003800200 */
.L_x_41734:
[----:B------:R0:W-:Y:S01]  /*9110*/  STG.E.U8 desc[UR36][R2.64], R0 ;  /* 0x0000000002007986 */ /* 0x0001e2000c101124 */
[----:B------:R-:W-:Y:S05]  /*9120*/  BRA `(.L_x_41720) ;  /* 0x0000000400a07947 */ /* 0x000fea0003800000 */
.L_x_41728:
        /* <DEDUP_REMOVED lines=22> */
.L_x_41738:
[----:B------:R0:W-:Y:S01]  /*9290*/  STG.E.64 desc[UR36][R2.64], R6 ;  /* 0x0000000602007986 */ /* 0x0001e2000c101b24 */
[----:B------:R-:W-:Y:S05]  /*92a0*/  BRA `(.L_x_41720) ;  /* 0x0000000400407947 */ /* 0x000fea0003800000 */
.L_x_41737:
[----:B------:R0:W-:Y:S01]  /*92b0*/  STG.E desc[UR36][R2.64], R9 ;  /* 0x0000000902007986 */ /* 0x0001e2000c101924 */
[----:B------:R-:W-:Y:S05]  /*92c0*/  BRA `(.L_x_41720) ;  /* 0x0000000400387947 */ /* 0x000fea0003800000 */
.L_x_41727:
        /* <DEDUP_REMOVED lines=11> */
.L_x_41740:
[----:B------:R-:W-:Y:S01]  /*9380*/  CS2R R10, SRZ ;  /* 0x00000000000a7805 */ /* 0x000fe2000001ff00 */
[----:B------:R-:W0:Y:S04]  /*9390*/  I2F.F64.S64 R8, R6 ;  /* 0x0000000600087312 */ /* 0x000e280000301c00 */
[----:B0-----:R0:W-:Y:S01]  /*93a0*/  STG.E.128 desc[UR36][R2.64], R8 ;  /* 0x0000000802007986 */ /* 0x0011e2000c101d24 */
[----:B------:R-:W-:Y:S05]  /*93b0*/  BRA `(.L_x_41720) ;  /* 0x0000000000fc7947 */ /* 0x000fea0003800000 */
.L_x_41739:
[----:B------:R-:W-:-:S09]  /*93c0*/  UISETP.NE.AND UP0, UPT, UR4, 0xf, UPT ;  /* 0x0000000f0400788c */ /* 0x000fd2000bf05270 */
[----:B------:R-:W-:Y:S05]  /*93d0*/  BRA.U !UP0, `(.L_x_41741) ;  /* 0x0000000108e87547 */ /* 0x000fea000b800000 */
[----:B------:R-:W-:-:S09]  /*93e0*/  UISETP.NE.AND UP0, UPT, UR4, 0x17, UPT ;  /* 0x000000170400788c */ /* 0x000fd2000bf05270 */
[----:B------:R-:W-:Y:S05]  /*93f0*/  BRA.U !UP0, `(.L_x_41742) ;  /* 0x0000000108907547 */ /* 0x000fea000b800000 */
[----:B------:R-:W-:-:S09]  /*9400*/  UISETP.NE.AND UP0, UPT, UR4, 0x18, UPT ;  /* 0x000000180400788c */ /* 0x000fd2000bf05270 */
[----:B------:R-:W-:Y:S05]  /*9410*/  BRA.U !UP0, `(.L_x_41743) ;  /* 0x0000000108447547 */ /* 0x000fea000b800000 */
.L_x_41719:
        /* <DEDUP_REMOVED lines=16> */
.L_x_41744:
[----:B------:R-:W-:Y:S05]  /*9520*/  BRA `(.L_x_41720) ;  /* 0x0000000000a07947 */ /* 0x000fea0003800000 */
.L_x_41743:
        /* <DEDUP_REMOVED lines=13> */
.L_x_41746:
[----:B------:R-:W-:Y:S05]  /*9600*/  BSYNC.RECONVERGENT B0 ;  /* 0x0000000000007941 */ /* 0x000fea0003800200 */
.L_x_41745:
[----:B------:R-:W-:-:S05]  /*9610*/  LOP3.LUT R5, R0, 0x80, R5, 0xf8, !PT ;  /* 0x0000008000057812 */ /* 0x000fca00078ef805 */
[----:B------:R3:W-:Y:S01]  /*9620*/  STG.E.U8 desc[UR36][R2.64], R5 ;  /* 0x0000000502007986 */ /* 0x0007e2000c101124 */
[----:B------:R-:W-:Y:S05]  /*9630*/  BRA `(.L_x_41720) ;  /* 0x00000000005c7947 */ /* 0x000fea0003800000 */
.L_x_41742:
        /* <DEDUP_REMOVED lines=12> */
.L_x_41748:
[----:B------:R-:W-:Y:S01]  /*9700*/  IMAD.MOV.U32 R0, RZ, RZ, 0x7f ;  /* 0x0000007fff007424 */ /* 0x000fe200078e00ff */
[----:B------:R-:W-:-:S04]  /*9710*/  ISETP.GT.U32.AND P0, PT, R4, 0x7f800000, PT ;  /* 0x7f8000000400780c */ /* 0x000fc80003f04070 */
[----:B------:R-:W-:-:S09]  /*9720*/  SEL R0, R0, 0x7c, P0 ;  /* 0x0000007c00007807 */ /* 0x000fd20000000000 */
.L_x_41749:
[----:B------:R-:W-:Y:S05]  /*9730*/  BSYNC.RECONVERGENT B0 ;  /* 0x0000000000007941 */ /* 0x000fea0003800200 */
.L_x_41747:
[----:B------:R-:W-:-:S04]  /*9740*/  SHF.R.U32.HI R5, RZ, 0x18, R5 ;  /* 0x00000018ff057819 */ /* 0x000fc80000011605 */
[----:B------:R-:W-:-:S05]  /*9750*/  LOP3.LUT R5, R0, 0x80, R5, 0xf8, !PT ;  /* 0x0000008000057812 */ /* 0x000fca00078ef805 */
[----:B------:R2:W-:Y:S01]  /*9760*/  STG.E.U8 desc[UR36][R2.64], R5 ;  /* 0x0000000502007986 */ /* 0x0005e2000c101124 */
[----:B------:R-:W-:Y:S05]  /*9770*/  BRA `(.L_x_41720) ;  /* 0x00000000000c7947 */ /* 0x000fea0003800000 */
.L_x_41741:
[----:B------:R-:W0:Y:S02]  /*9780*/  I2F.S64 R0, R6 ;  /* 0x0000000600007312 */ /* 0x000e240000301400 */
[----:B0-----:R-:W-:-:S05]  /*9790*/  F2FP.BF16.F32.PACK_AB R0, RZ, R0 ;  /* 0x00000000ff00723e */ /* 0x001fca00000010ff */
[----:B------:R4:W-:Y:S02]  /*97a0*/  STG.E.U16 desc[UR36][R2.64], R0 ;  /* 0x0000000002007986 */ /* 0x0009e4000c101524 */
.L_x_41720:
[----:B------:R-:W-:-:S07]  /*97b0*/  VIADD R17, R17, 0x80 ;  /* 0x0000008011117836 */ /* 0x000fce0000000000 */
.L_x_41677:
[----:B------:R-:W-:Y:S05]  /*97c0*/  BSYNC.RECONVERGENT B6 ;  /* 0x0000000000067941 */ /* 0x000fea0003800200 */
.L_x_41676:
[----:B------:R-:W5:Y:S02]  /*97d0*/  LDCU UR4, c[0x0][0x380] ;  /* 0x00007000ff0477ac */ /* 0x000f640008000800 */
[----:B-----5:R-:W-:-:S13]  /*97e0*/  ISETP.GE.AND P0, PT, R17, UR4, PT ;  /* 0x0000000411007c0c */ /* 0x020fda000bf06270 */
[----:B------:R-:W-:Y:S05]  /*97f0*/  @P0 EXIT ;  /* 0x000000000000094d */ /* 0x000fea0003800000 */
        /* <DEDUP_REMOVED lines=303> */
.L_x_41750:
[----:B------:R-:W0:Y:S01]  /*aaf0*/  LDCU.128 UR8, c[0x0][0x580] ;  /* 0x0000b000ff0877ac */ /* 0x000e220008000c00 */
        /* <DEDUP_REMOVED lines=18> */
.L_x_41754:
[----:B------:R0:W5:Y:S01]  /*ac20*/  LDG.E.U8 R6, desc[UR36][R2.64] ;  /* 0x0000002402067981 */ /* 0x000162000c1e1100 */
[----:B------:R-:W-:Y:S01]  /*ac30*/  MOV R7, RZ ;  /* 0x000000ff00077202 */ /* 0x000fe20000000f00 */
[----:B------:R-:W-:Y:S06]  /*ac40*/  BRA `(.L_x_41756) ;  /* 0x0000000c00407947 */ /* 0x000fec0003800000 */
.L_x_41753:
        /* <DEDUP_REMOVED lines=8> */
.L_x_41758:
[----:B------:R-:W2:Y:S02]  /*acd0*/  LDG.E R6, desc[UR36][R2.64] ;  /* 0x0000002402067981 */ /* 0x000ea4000c1e1900 */
[----:B--2---:R-:W-:Y:S01]  /*ace0*/  SHF.R.S32.HI R7, RZ, 0x1f, R6 ;  /* 0x0000001fff077819 */ /* 0x004fe20000011406 */
[----:B------:R-:W-:Y:S06]  /*acf0*/  BRA `(.L_x_41756) ;  /* 0x0000000c00147947 */ /* 0x000fec0003800000 */
.L_x_41757:
[----:B------:R-:W2:Y:S02]  /*ad00*/  LDG.E.S16 R6, desc[UR36][R2.64] ;  /* 0x0000002402067981 */ /* 0x000ea4000c1e1700 */
[----:B--2---:R-:W-:Y:S01]  /*ad10*/  SHF.R.S32.HI R7, RZ, 0x1f, R6 ;  /* 0x0000001fff077819 */ /* 0x004fe20000011406 */
[----:B------:R-:W-:Y:S06]  /*ad20*/  BRA `(.L_x_41756) ;  /* 0x0000000c00087947 */ /* 0x000fec0003800000 */
.L_x_41752:
        /* <DEDUP_REMOVED lines=9> */
.L_x_41760:
[----:B------:R-:W2:Y:S02]  /*adc0*/  LDG.E.U16 R2, desc[UR36][R2.64] ;  /* 0x0000002402027981 */ /* 0x000ea4000c1e1500 */
[----:B--2---:R-:W-:-:S06]  /*add0*/  HADD2.F32 R6, -RZ, R2.H0_H0 ;  /* 0x20000002ff067230 */ /* 0x004fcc0000004100 */
[----:B------:R-:W0:Y:S02]  /*ade0*/  F2I.S64.TRUNC R6, R6 ;  /* 0x0000000600067311 */ /* 0x000e24000020d900 */
[----:B0-----:R-:W-:Y:S05]  /*adf0*/  BRA `(.L_x_41756) ;  /* 0x0000000800d47947 */ /* 0x001fea0003800000 */
.L_x_41759:
        /* <DEDUP_REMOVED lines=9> */
.L_x_41762:
[----:B------:R-:W2:Y:S02]  /*ae90*/  LDG.E.U16 R2, desc[UR36][R2.64] ;  /* 0x0000002402027981 */ /* 0x000ea4000c1e1500 */
[----:B--2---:R-:W-:-:S06]  /*aea0*/  HADD2.F32 R6, -RZ, R2.H0_H0 ;  /* 0x20000002ff067230 */ /* 0x004fcc0000004100 */
[----:B------:R-:W0:Y:S02]  /*aeb0*/  F2I.S64.TRUNC R6, R6 ;  /* 0x0000000600067311 */ /* 0x000e24000020d900 */
[----:B0-----:R-:W-:Y:S05]  /*aec0*/  BRA `(.L_x_41756) ;  /* 0x0000000800a07947 */ /* 0x001fea0003800000 */
.L_x_41761:
[----:B------:R-:W2:Y:S02]  /*aed0*/  LDG.E.64 R2, desc[UR36][R2.64] ;  /* 0x0000002402027981 */ /* 0x000ea4000c1e1b00 */
[----:B--2---:R0:W1:Y:S02]  /*aee0*/  F2I.S64.F64.TRUNC R6, R2 ;  /* 0x0000000200067311 */ /* 0x004064000030d900 */
[----:B01----:R-:W-:Y:S05]  /*aef0*/  BRA `(.L_x_41756) ;  /* 0x0000000800947947 */ /* 0x003fea0003800000 */
.L_x_41751:
        /* <DEDUP_REMOVED lines=13> */
.L_x_41765:
[----:B------:R-:W2:Y:S02]  /*afd0*/  LDG.E.64 R2, desc[UR36][R2.64] ;  /* 0x0000002402027981 */ /* 0x000ea4000c1e1b00 */
[----:B--2---:R2:W3:Y:S02]  /*afe0*/  F2I.S64.F64.TRUNC R6, R2 ;  /* 0x0000000200067311 */ /* 0x0044e4000030d900 */
[----:B--23--:R-:W-:Y:S05]  /*aff0*/  BRA `(.L_x_41756) ;  /* 0x0000000800547947 */ /* 0x00cfea0003800000 */
.L_x_41764:
        /* <DEDUP_REMOVED lines=26> */
.L_x_41767:
        /* <DEDUP_REMOVED lines=13> */
.L_x_41766:
[----:B------:R-:W2:Y:S02]  /*b270*/  LDG.E.U16 R6, desc[UR36][R2.64] ;  /* 0x0000002402067981 */ /* 0x000ea4000c1e1500 */
[----:B--2---:R-:W-:-:S06]  /*b280*/  IMAD.U32 R6, R6, 0x10000, RZ ;  /* 0x0001000006067824 */ /* 0x004fcc00078e00ff */
[----:B------:R-:W2:Y:S02]  /*b290*/  F2I.S64.TRUNC R6, R6 ;  /* 0x0000000600067311 */ /* 0x000ea4000020d900 */
[----:B--2---:R-:W-:Y:S05]  /*b2a0*/  BRA `(.L_x_41756) ;  /* 0x0000000400a87947 */ /* 0x004fea0003800000 */
.L_x_41763:
        /* <DEDUP_REMOVED lines=11> */
.L_x_41770:
        /* <DEDUP_REMOVED lines=21> */
.L_x_41774:
[----:B------:R-:W-:Y:S05]  /*b4b0*/  BSYNC.RECONVERGENT B1 ;  /* 0x0000000000017941 */ /* 0x000fea0003800200 */
.L_x_41773:
[----:B------:R-:W-:Y:S01]  /*b4c0*/  IMAD.SHL.U32 R0, R0, 0x100000, RZ ;  /* 0x0010000000007824 */ /* 0x000fe200078e00ff */
[----:B------:R-:W-:-:S04]  /*b4d0*/  LEA R2, R2, 0x3b800000, 0x17 ;  /* 0x3b80000002027811 */ /* 0x000fc800078eb8ff */
[----:B------:R-:W-:-:S07]  /*b4e0*/  LOP3.LUT R6, R2, R0, R7, 0xfe, !PT ;  /* 0x0000000002067212 */ /* 0x000fce00078efe07 */
.L_x_41772:
[----:B------:R-:W-:Y:S05]  /*b4f0*/  BSYNC.RECONVERGENT B0 ;  /* 0x0000000000007941 */ /* 0x000fea0003800200 */
.L_x_41771:
[----:B------:R-:W4:Y:S02]  /*b500*/  F2I.S64.TRUNC R6, R6 ;  /* 0x0000000600067311 */ /* 0x000f24000020d900 */
[----:B----4-:R-:W-:Y:S05]  /*b510*/  BRA `(.L_x_41756) ;  /* 0x00000004000c7947 */ /* 0x010fea0003800000 */
.L_x_41769:
        /* <DEDUP_REMOVED lines=21> */
.L_x_41778:
[----:B------:R-:W-:Y:S05]  /*b670*/  BSYNC.RECONVERGENT B1 ;  /* 0x0000000000017941 */ /* 0x000fea0003800200 */
.L_x_41777:
[----:B------:R-:W-:Y:S01]  /*b680*/  IMAD.SHL.U32 R0, R0, 0x200000, RZ ;  /* 0x0020000000007824 */ /* 0x000fe200078e00ff */
[----:B------:R-:W-:-:S04]  /*b690*/  LEA R2, R2, 0x37800000, 0x17 ;  /* 0x3780000002027811 */ /* 0x000fc800078eb8ff */
[----:B------:R-:W-:-:S07]  /*b6a0*/  LOP3.LUT R6, R2, R0, R7, 0xfe, !PT ;  /* 0x0000000002067212 */ /* 0x000fce00078efe07 */
.L_x_41776:
[----:B------:R-:W-:Y:S05]  /*b6b0*/  BSYNC.RECONVERGENT B0 ;  /* 0x0000000000007941 */ /* 0x000fea0003800200 */
.L_x_41775:
[----:B------:R-:W4:Y:S02]  /*b6c0*/  F2I.S64.TRUNC R6, R6 ;  /* 0x0000000600067311 */ /* 0x000f24000020d900 */
[----:B----4-:R-:W-:Y:S05]  /*b6d0*/  BRA `(.L_x_41756) ;  /* 0x00000000009c7947 */ /* 0x010fea0003800000 */
.L_x_41768:
        /* <DEDUP_REMOVED lines=14> */
.L_x_41782:
[----:B------:R-:W-:Y:S05]  /*b7c0*/  BSYNC.RECONVERGENT B0 ;  /* 0x0000000000007941 */ /* 0x000fea0003800200 */
.L_x_41781:
[----:B------:R-:W3:Y:S02]  /*b7d0*/  F2I.S64.TRUNC R6, R6 ;  /* 0x0000000600067311 */ /* 0x000ee4000020d900 */
[----:B---3--:R-:W-:Y:S05]  /*b7e0*/  BRA `(.L_x_41756) ;  /* 0x0000000000587947 */ /* 0x008fea0003800000 */
.L_x_41755:
        /* <DEDUP_REMOVED lines=16> */
.L_x_41783:
[----:B------:R-:W-:Y:S01]  /*b8f0*/  CS2R R6, SRZ ;  /* 0x0000000000067805 */ /* 0x000fe2000001ff00 */
[----:B------:R-:W-:Y:S06]  /*b900*/  BRA `(.L_x_41756) ;  /* 0x0000000000107947 */ /* 0x000fec0003800000 */
.L_x_41780:
[----:B------:R3:W5:Y:S01]  /*b910*/  LDG.E.64 R6, desc[UR36][R2.64] ;  /* 0x0000002402067981 */ /* 0x000762000c1e1b00 */
[----:B------:R-:W-:Y:S05]  /*b920*/  BRA `(.L_x_41756) ;  /* 0x0000000000087947 */ /* 0x000fea0003800000 */
.L_x_41779:
[----:B------:R2:W5:Y:S01]  /*b930*/  LDG.E R6, desc[UR36][R2.64] ;  /* 0x0000002402067981 */ /* 0x000562000c1e1900 */
[----:B------:R-:W-:-:S07]  /*b940*/  IMAD.MOV.U32 R7, RZ, RZ, RZ ;  /* 0x000000ffff077224 */ /* 0x000fce00078e00ff */
.L_x_41756:
        /* <DEDUP_REMOVED lines=25> */
.L_x_41785:
[----:B------:R-:W-:Y:S01]  /*bae0*/  IMAD.MOV.U32 R0, RZ, RZ, R6 ;  /* 0x000000ffff007224 */ /* 0x000fe200078e0006 */
[----:B------:R-:W-:-:S07]  /*baf0*/  MOV R6, 0xbb10 ;  /* 0x0000bb1000067802 */ /* 0x000fce0000000f00 */
[----:B-1234-:R-:W-:Y:S05]  /*bb00*/  CALL.REL.NOINC `($__internal_60_$__cuda_sm20_rem_s64) ;  /* 0x0000000c00bc7944 */ /* 0x01efea0003c00000 */
[----:B------:R-:W-:Y:S01]  /*bb10*/  IMAD.MOV.U32 R2, RZ, RZ, R0 ;  /* 0x000000ffff027224 */ /* 0x000fe200078e0000 */
[----:B------:R-:W-:-:S07]  /*bb20*/  MOV R3, R5 ;  /* 0x0000000500037202 */ /* 0x000fce0000000f00 */
.L_x_41786:
[----:B------:R-:W-:Y:S05]  /*bb30*/  BSYNC.RECONVERGENT B0 ;  /* 0x0000000000007941 */ /* 0x000fea0003800200 */
.L_x_41784:
[----:B------:R-:W0:Y:S01]  /*bb40*/  LDC.64 R6, c[0x0][0x598] ;  /* 0x00016600ff067b82 */ /* 0x000e220000000a00 */
        /* <DEDUP_REMOVED lines=12> */
[----:B------:R-:W-:-:S05]  /*bc10*/  IADD3 R5, P0, PT, R2, R5, RZ ;  /* 0x0000000502057210 */ /* 0x000fca0007f1e0ff */
[----:B------:R-:W-:Y:S02]  /*bc20*/  IMAD.X R3, R3, 0x1, R7, P0 ;  /* 0x0000000103037824 */ /* 0x000fe400000e0607 */
[----:B------:R-:W-:Y:S01]  /*bc30*/  IMAD.MOV.U32 R2, RZ, RZ, R5 ;  /* 0x000000ffff027224 */ /* 0x000fe200078e0005 */
        /* <DEDUP_REMOVED lines=11> */
.L_x_41790:
[----:B------:R-:W-:Y:S01]  /*bcf0*/  STG.E.U8 desc[UR36][R16.64], R5 ;  /* 0x0000000510007986 */ /* 0x000fe2000c101124 */
[----:B------:R-:W-:Y:S05]  /*bd00*/  EXIT ;  /* 0x000000000000794d */ /* 0x000fea0003800000 */
.L_x_41789:
        /* <DEDUP_REMOVED lines=8> */
.L_x_41793:
[----:B------:R-:W-:Y:S01]  /*bd90*/  STG.E desc[UR36][R16.64], R5 ;  /* 0x0000000510007986 */ /* 0x000fe2000c101924 */
[----:B------:R-:W-:Y:S05]  /*bda0*/  EXIT ;  /* 0x000000000000794d */ /* 0x000fea0003800000 */
.L_x_41792:
[----:B------:R-:W-:Y:S01]  /*bdb0*/  STG.E.U16 desc[UR36][R16.64], R5 ;  /* 0x0000000510007986 */ /* 0x000fe2000c101524 */
[----:B------:R-:W-:Y:S05]  /*bdc0*/  EXIT ;  /* 0x000000000000794d */ /* 0x000fea0003800000 */
.L_x_41788:
        /* <DEDUP_REMOVED lines=9> */
.L_x_41795:
[----:B------:R-:W0:Y:S02]  /*be60*/  I2F.S64 R0, R2 ;  /* 0x0000000200007312 */ /* 0x000e240000301400 */
[----:B0-----:R-:W-:-:S05]  /*be70*/  F2FP.F16.F32.PACK_AB R0, RZ, R0 ;  /* 0x00000000ff00723e */ /* 0x001fca00000000ff */
[----:B------:R-:W-:Y:S01]  /*be80*/  STG.E.U16 desc[UR36][R16.64], R0 ;  /* 0x0000000010007986 */ /* 0x000fe2000c101524 */
[----:B------:R-:W-:Y:S05]  /*be90*/  EXIT ;  /* 0x000000000000794d */ /* 0x000fea0003800000 */
.L_x_41794:
        /* <DEDUP_REMOVED lines=8> */
[----:B0-----:R-:W-:Y:S01]  /*bf20*/  STG.E.64 desc[UR36][R16.64], R4 ;  /* 0x0000000410007986 */ /* 0x001fe2000c101b24 */
[----:B------:R-:W-:Y:S05]  /*bf30*/  EXIT ;  /* 0x000000000000794d */ /* 0x000fea0003800000 */
.L_x_41797:
[----:B------:R-:W0:Y:S02]  /*bf40*/  I2F.S64 R2, R2 ;  /* 0x0000000200027312 */ /* 0x000e240000301400 */
[----:B0-----:R-:W-:-:S04]  /*bf50*/  F2FP.F16.F32.PACK_AB R3, RZ, R2 ;  /* 0x00000002ff03723e */ /* 0x001fc800000000ff */
[----:B------:R-:W-:-:S05]  /*bf60*/  PRMT R3, R3, 0x5410, RZ ;  /* 0x0000541003037816 */ /* 0x000fca00000000ff */
[----:B------:R-:W-:Y:S01]  /*bf70*/  STG.E desc[UR36][R16.64], R3 ;  /* 0x0000000310007986 */ /* 0x000fe2000c101924 */
[----:B------:R-:W-:Y:S05]  /*bf80*/  EXIT ;  /* 0x000000000000794d */ /* 0x000fea0003800000 */
.L_x_41796:
[----:B------:R-:W0:Y:S02]  /*bf90*/  I2F.F64.S64 R2, R2 ;  /* 0x0000000200027312 */ /* 0x000e240000301c00 */
[----:B0-----:R-:W-:Y:S01]  /*bfa0*/  STG.E.64 desc[UR36][R16.64], R2 ;  /* 0x0000000210007986 */ /* 0x001fe2000c101b24 */
[----:B------:R-:W-:Y:S05]  /*bfb0*/  EXIT ;  /* 0x000000000000794d */ /* 0x000fea0003800000 */
.L_x_41787:
        /* <DEDUP_REMOVED lines=12> */
.L_x_41801:
        /* <DEDUP_REMOVED lines=17> */
.L_x_41804:
[----:B------:R-:W-:-:S04]  /*c190*/  SHF.R.U32.HI R3, RZ, 0x18, R3 ;  /* 0x00000018ff037819 */ /* 0x000fc80000011603 */
[----:B------:R-:W-:-:S04]  /*c1a0*/  LOP3.LUT R0, R0, 0x80, R3, 0xf8, !PT ;  /* 0x0000008000007812 */ /* 0x000fc800078ef803 */
[----:B------:R-:W-:-:S07]  /*c1b0*/  PRMT R8, R0, 0x7610, R8 ;  /* 0x0000761000087816 */ /* 0x000fce0000000008 */
.L_x_41803:
[----:B------:R-:W-:Y:S05]  /*c1c0*/  BSYNC.RECONVERGENT B0 ;  /* 0x0000000000007941 */ /* 0x000fea0003800200 */
.L_x_41802:
[----:B------:R-:W-:Y:S01]  /*c1d0*/  STG.E.U8 desc[UR36][R16.64], R8 ;  /* 0x0000000810007986 */ /* 0x000fe2000c101124 */
[----:B------:R-:W-:Y:S05]  /*c1e0*/  EXIT ;  /* 0x000000000000794d */ /* 0x000fea0003800000 */
.L_x_41800:
        /* <DEDUP_REMOVED lines=17> */
.L_x_41807:
[----:B------:R-:W-:-:S04]  /*c300*/  SHF.R.U32.HI R3, RZ, 0x18, R3 ;  /* 0x00000018ff037819 */ /* 0x000fc80000011603 */
[----:B------:R-:W-:-:S04]  /*c310*/  LOP3.LUT R0, R0, 0x80, R3, 0xf8, !PT ;  /* 0x0000008000007812 */ /* 0x000fc800078ef803 */
[----:B------:R-:W-:-:S07]  /*c320*/  PRMT R8, R0, 0x7610, R8 ;  /* 0x0000761000087816 */ /* 0x000fce0000000008 */
.L_x_41806:
[----:B------:R-:W-:Y:S05]  /*c330*/  BSYNC.RECONVERGENT B0 ;  /* 0x0000000000007941 */ /* 0x000fea0003800200 */
.L_x_41805:
[----:B------:R-:W-:Y:S01]  /*c340*/  STG.E.U8 desc[UR36][R16.64], R8 ;  /* 0x0000000810007986 */ /* 0x000fe2000c101124 */
[----:B------:R-:W-:Y:S05]  /*c350*/  EXIT ;  /* 0x000000000000794d */ /* 0x000fea0003800000 */
.L_x_41799:
        /* <DEDUP_REMOVED lines=23> */
.L_x_41809:
[----:B------:R-:W-:Y:S01]  /*c4d0*/  STG.E.64 desc[UR36][R16.64], R2 ;  /* 0x0000000210007986 */ /* 0x000fe2000c101b24 */
[----:B------:R-:W-:Y:S05]  /*c4e0*/  EXIT ;  /* 0x000000000000794d */ /* 0x000fea0003800000 */
.L_x_41808:
[----:B------:R-:W-:Y:S01]  /*c4f0*/  STG.E desc[UR36][R16.64], R5 ;  /* 0x0000000510007986 */ /* 0x000fe2000c101924 */
[----:B------:R-:W-:Y:S05]  /*c500*/  EXIT ;  /* 0x000000000000794d */ /* 0x000fea0003800000 */
.L_x_41798:
        /* <DEDUP_REMOVED lines=11> */
.L_x_41811:
[----:B------:R-:W-:Y:S01]  /*c5c0*/  CS2R R6, SRZ ;  /* 0x0000000000067805 */ /* 0x000fe2000001ff00 */
[----:B------:R-:W0:Y:S04]  /*c5d0*/  I2F.F64.S64 R4, R2 ;  /* 0x0000000200047312 */ /* 0x000e280000301c00 */
[----:B0-----:R-:W-:Y:S01]  /*c5e0*/  STG.E.128 desc[UR36][R16.64], R4 ;  /* 0x0000000410007986 */ /* 0x001fe2000c101d24 */
[----:B------:R-:W-:Y:S05]  /*c5f0*/  EXIT ;  /* 0x000000000000794d */ /* 0x000fea0003800000 */
.L_x_41810:
[----:B------:R-:W-:-:S09]  /*c600*/  UISETP.NE.AND UP0, UPT, UR4, 0xf, UPT ;  /* 0x0000000f0400788c */ /* 0x000fd2000bf05270 */
[----:B------:R-:W-:Y:S05]  /*c610*/  BRA.U !UP0, `(.L_x_41812) ;  /* 0x0000000108e87547 */ /* 0x000fea000b800000 */
[----:B------:R-:W-:-:S09]  /*c620*/  UISETP.NE.AND UP0, UPT, UR4, 0x17, UPT ;  /* 0x000000170400788c */ /* 0x000fd2000bf05270 */
[----:B------:R-:W-:Y:S05]  /*c630*/  BRA.U !UP0, `(.L_x_41813) ;  /* 0x0000000108907547 */ /* 0x000fea000b800000 */
[----:B------:R-:W-:-:S09]  /*c640*/  UISETP.NE.AND UP0, UPT, UR4, 0x18, UPT ;  /* 0x000000180400788c */ /* 0x000fd2000bf05270 */
[----:B------:R-:W-:Y:S05]  /*c650*/  BRA.U !UP0, `(.L_x_41814) ;  /* 0x0000000108447547 */ /* 0x000fea000b800000 */
.L_x_41791:
        /* <DEDUP_REMOVED lines=16> */
.L_x_41815:
[----:B------:R-:W-:Y:S05]  /*c760*/  EXIT ;  /* 0x000000000000794d */ /* 0x000fea0003800000 */
.L_x_41814:
        /* <DEDUP_REMOVED lines=13> */
.L_x_41817:
[----:B------:R-:W-:Y:S05]  /*c840*/  BSYNC.RECONVERGENT B0 ;  /* 0x0000000000007941 */ /* 0x000fea0003800200 */
.L_x_41816:
[----:B------:R-:W-:-:S05]  /*c850*/  LOP3.LUT R5, R0, 0x80, R5, 0xf8, !PT ;  /* 0x0000008000057812 */ /* 0x000fca00078ef805 */
[----:B------:R-:W-:Y:S01]  /*c860*/  STG.E.U8 desc[UR36][R16.64], R5 ;  /* 0x0000000510007986 */ /* 0x000fe2000c101124 */
[----:B------:R-:W-:Y:S05]  /*c870*/  EXIT ;  /* 0x000000000000794d */ /* 0x000fea0003800000 */
.L_x_41813:
        /* <DEDUP_REMOVED lines=12> */
.L_x_41819:
[----:B------:R-:W-:Y:S01]  /*c940*/  IMAD.MOV.U32 R0, RZ, RZ, 0x7f ;  /* 0x0000007fff007424 */ /* 0x000fe200078e00ff */
[----:B------:R-:W-:-:S04]  /*c950*/  ISETP.GT.U32.AND P0, PT, R4, 0x7f800000, PT ;  /* 0x7f8000000400780c */ /* 0x000fc80003f04070 */
[----:B------:R-:W-:-:S09]  /*c960*/  SEL R0, R0, 0x7c, P0 ;  /* 0x0000007c00007807 */ /* 0x000fd20000000000 */
.L_x_41820:
[----:B------:R-:W-:Y:S05]  /*c970*/  BSYNC.RECONVERGENT B0 ;  /* 0x0000000000007941 */ /* 0x000fea0003800200 */
.L_x_41818:
[----:B------:R-:W-:-:S04]  /*c980*/  SHF.R.U32.HI R3, RZ, 0x18, R3 ;  /* 0x00000018ff037819 */ /* 0x000fc80000011603 */
[----:B------:R-:W-:-:S05]  /*c990*/  LOP3.LUT R3, R0, 0x80, R3, 0xf8, !PT ;  /* 0x0000008000037812 */ /* 0x000fca00078ef803 */
[----:B------:R-:W-:Y:S01]  /*c9a0*/  STG.E.U8 desc[UR36][R16.64], R3 ;  /* 0x0000000310007986 */ /* 0x000fe2000c101124 */
[----:B------:R-:W-:Y:S05]  /*c9b0*/  EXIT ;  /* 0x000000000000794d */ /* 0x000fea0003800000 */
.L_x_41812:
[----:B------:R-:W0:Y:S02]  /*c9c0*/  I2F.S64 R0, R2 ;  /* 0x0000000200007312 */ /* 0x000e240000301400 */
[----:B0-----:R-:W-:-:S05]  /*c9d0*/  F2FP.BF16.F32.PACK_AB R0, RZ, R0 ;  /* 0x00000000ff00723e */ /* 0x001fca00000010ff */
[----:B------:R-:W-:Y:S01]  /*c9e0*/  STG.E.U16 desc[UR36][R16.64], R0 ;  /* 0x0000000010007986 */ /* 0x000fe2000c101524 */
[----:B------:R-:W-:Y:S05]  /*c9f0*/  EXIT ;  /* 0x000000000000794d */ /* 0x000fea0003800000 */
        .weak           $__internal_60_$__cuda_sm20_rem_s64
        .type           $__internal_60_$__cuda_sm20_rem_s64,@function
        .size           $__internal_60_$__cuda_sm20_rem_s64,(.L_x_49921 - $__internal_60_$__cuda_sm20_rem_s64)
$__internal_60_$__cuda_sm20_rem_s64:
        /* <DEDUP_REMOVED lines=17> */
[----:B------:R-:W-:Y:S02]  /*cb10*/  IMAD.X R11, RZ, RZ, ~R5, P0 ;  /* 0x000000ffff0b7224 */ /* 0x000fe400000e0e05 */
[----:B------:R-:W-:Y:S02]  /*cb20*/  IMAD.MOV.U32 R5, RZ, RZ, R2 ;  /* 0x000000ffff057224 */ /* 0x000fe400078e0002 */
[-C--:B------:R-:W-:Y:S02]  /*cb30*/  IMAD R13, R3, R11.reuse, RZ ;  /* 0x0000000b030d7224 */ /* 0x080fe400078e02ff */
[----:B------:R-:W-:-:S04]  /*cb40*/  IMAD.WIDE.U32 R4, P0, R2, R11, R4 ;  /* 0x0000000b02047225 */ /* 0x000fc80007800004 */
[----:B------:R-:W-:-:S04]  /*cb50*/  IMAD.HI.U32 R11, R3, R11, RZ ;  /* 0x0000000b030b7227 */ /* 0x000fc800078e00ff */
[----:B------:R-:W-:Y:S01]  /*cb60*/  IMAD.HI.U32 R4, P1, R3, R9, R4 ;  /* 0x0000000903047227 */ /* 0x000fe20007820004 */
[----:B------:R-:W-:-:S04]  /*cb70*/  IADD3.X R8, PT, PT, R11, R3, RZ, P0, !PT ;  /* 0x000000030b087210 */ /* 0x000fc800007fe4ff */
[----:B------:R-:W-:-:S04]  /*cb80*/  IADD3 R5, P2, PT, R13, R4, RZ ;  /* 0x000000040d057210 */ /* 0x000fc80007f5e0ff */
[----:B------:R-:W-:Y:S01]  /*cb90*/  IADD3.X R8, PT, PT, RZ, RZ, R8, P2, P1 ;  /* 0x000000ffff087210 */ /* 0x000fe200017e2408 */
[----:B------:R-:W-:Y:S01]  /*cba0*/  IMAD.WIDE.U32 R2, R5, UR4, RZ ;  /* 0x0000000405027c25 */ /* 0x000fe2000f8e00ff */
[----:B------:R-:W-:-:S03]  /*cbb0*/  ISETP.GE.AND P1, PT, R7, RZ, PT ;  /* 0x000000ff0700720c */ /* 0x000fc60003f26270 */
[----:B------:R-:W-:Y:S01]  /*cbc0*/  IMAD R3, R5, UR5, R3 ;  /* 0x0000000505037c24 */ /* 0x000fe2000f8e0203 */
[----:B------:R-:W-:-:S03]  /*cbd0*/  IADD3 R9, P0, PT, RZ, -R2, RZ ;  /* 0x80000002ff097210 */ /* 0x000fc60007f1e0ff */
[----:B------:R-:W-:Y:S02]  /*cbe0*/  IMAD R3, R8, UR4, R3 ;  /* 0x0000000408037c24 */ /* 0x000fe4000f8e0203 */
[----:B------:R-:W-:-:S04]  /*cbf0*/  IMAD.HI.U32 R4, R5, R9, RZ ;  /* 0x0000000905047227 */ /* 0x000fc800078e00ff */
[----:B------:R-:W-:Y:S01]  /*cc00*/  IMAD.X R11, RZ, RZ, ~R3, P0 ;  /* 0x000000ffff0b7224 */ /* 0x000fe200000e0e03 */
[----:B------:R-:W-:-:S03]  /*cc10*/  IADD3 R3, P4, PT, RZ, -R0, RZ ;  /* 0x80000000ff037210 */ /* 0x000fc60007f9e0ff */
        /* <DEDUP_REMOVED lines=38> */
[----:B------:R-:W-:Y:S01]  /*ce80*/  SEL R0, R3, R0, !P1 ;  /* 0x0000000003007207 */ /* 0x000fe20004800000 */
[----:B------:R-:W-:Y:S01]  /*ce90*/  IMAD.X R2, RZ, RZ, ~R5, P2 ;  /* 0x000000ffff027224 */ /* 0x000fe200010e0e05 */
[----:B------:R-:W-:Y:S01]  /*cea0*/  ISETP.NE.AND.EX P0, PT, RZ, UR41, PT, P0 ;  /* 0x00000029ff007c0c */ /* 0x000fe2000bf05300 */
[----:B------:R-:W-:-:S03]  /*ceb0*/  IMAD.MOV.U32 R3, RZ, RZ, 0x0 ;  /* 0x00000000ff037424 */ /* 0x000fc600078e00ff */
[----:B------:R-:W-:Y:S02]  /*cec0*/  SEL R5, R2, R5, !P1 ;  /* 0x0000000502057207 */ /* 0x000fe40004800000 */
[----:B------:R-:W-:Y:S02]  /*ced0*/  MOV R2, R6 ;  /* 0x0000000600027202 */ /* 0x000fe40000000f00 */
[----:B------:R-:W-:Y:S02]  /*cee0*/  SEL R0, R0, 0xffffffff, P0 ;  /* 0xffffffff00007807 */ /* 0x000fe40000000000 */
[----:B------:R-:W-:Y:S01]  /*cef0*/  SEL R5, R5, 0xffffffff, P0 ;  /* 0xffffffff05057807 */ /* 0x000fe20000000000 */
[----:B------:R-:W-:Y:S06]  /*cf00*/  RET.REL.NODEC R2 `(_ZN2at6native18elementwise_kernelILi128ELi4EZNS0_15gpu_kernel_implINS0_13BUnaryFunctorIlllZZZNS0_21remainder_kernel_cudaERNS_18TensorIteratorBaseEENKUlvE_clEvENKUlvE2_clEvEUlllE_EEEEvS5_RKT_EUliE_EEviT1_) ;  /* 0xffffff30023c7950 */ /* 0x000fec0003c3ffff */
.L_x_41821:
        /* <DEDUP_REMOVED lines=15> */
.L_x_49921:


//--------------------- .text._ZN2at6native27unrolled_elementwise_kernelINS0_13BUnaryFunctorIlllZZZNS0_21remainder_kernel_cudaERNS_18TensorIteratorBaseEENKUlvE_clEvENKUlvE2_clEvEUlllE_EESt5arrayIPcLm2EELi4E23TrivialOffsetCalculatorILi1EjESD_NS0_6memory12LoadWithCastILi1EEENSE_13StoreWithCastILi1EEEEEviT_T0_T2_T3_T4_T5_ --------------------------
	.section	.text._ZN2at6native27unrolled_elementwise_kernelINS0_13BUnaryFunctorIlllZZZNS0_21remainder_kernel_cudaERNS_18TensorIteratorBaseEENKUlvE_clEvENKUlvE2_clEvEUlllE_EESt5arrayIPcLm2EELi4E23TrivialOffsetCalculatorILi1EjESD_NS0_6memory12LoadWithCastILi1EEENSE_13StoreWithCastILi1EEEEEviT_T0_T2_T3_T4_T5_,"ax",@progbits
	.align	128
        .global         _ZN2at6native27unrolled_elementwise_kernelINS0_13BUnaryFunctorIlllZZZNS0_21remainder_kernel_cudaERNS_18TensorIteratorBaseEENKUlvE_clEvENKUlvE2_clEvEUlllE_EESt5arrayIPcLm2EELi4E23TrivialOffsetCalculatorILi1EjESD_NS0_6memory12LoadWithCastILi1EEENSE_13StoreWithCastILi1EEEEEviT_T0_T2_T3_T4_T5_
        .type           _ZN2at6native27unrolled_elementwise_kernelINS0_13BUnaryFunctorIlllZZZNS0_21remainder_kernel_cudaERNS_18TensorIteratorBaseEENKUlvE_clEvENKUlvE2_clEvEUlllE_EESt5arrayIPcLm2EELi4E23TrivialOffsetCalculatorILi1EjESD_NS0_6memory12LoadWithCastILi1EEENSE_13StoreWithCastILi1EEEEEviT_T0_T2_T3_T4_T5_,@function
        .size           _ZN2at6native27unrolled_elementwise_kernelINS0_13BUnaryFunctorIlllZZZNS0_21remainder_kernel_cudaERNS_18TensorIteratorBaseEENKUlvE_clEvENKUlvE2_clEvEUlllE_EESt5arrayIPcLm2EELi4E23TrivialOffsetCalculatorILi1EjESD_NS0_6memory12LoadWithCastILi1EEENSE_13StoreWithCastILi1EEEEEviT_T0_T2_T3_T4_T5_,(.L_x_49922 - _ZN2at6native27unrolled_elementwise_kernelINS0_13BUnaryFunctorIlllZZZNS0_21remainder_kernel_cudaERNS_18TensorIteratorBaseEENKUlvE_clEvENKUlvE2_clEvEUlllE_EESt5arrayIPcLm2EELi4E23TrivialOffsetCalculatorILi1EjESD_NS0_6memory12LoadWithCastILi1EEENSE_13StoreWithCastILi1EEEEEviT_T0_T2_T3_T4_T5_)
        .other          _ZN2at6native27unrolled_elementwise_kernelINS0_13BUnaryFunctorIlllZZZNS0_21remainder_kernel_cudaERNS_18TensorIteratorBaseEENKUlvE_clEvENKUlvE2_clEvEUlllE_EESt5arrayIPcLm2EELi4E23TrivialOffsetCalculatorILi1EjESD_NS0_6memory12LoadWithCastILi1EEENSE_13StoreWithCastILi1EEEEEviT_T0_T2_T3_T4_T5_,@"STO_CUDA_ENTRY STV_DEFAULT"
_ZN2at6native27unrolled_elementwise_kernelINS0_13BUnaryFunctorIlllZZZNS0_21remainder_kernel_cudaERNS_18TensorIteratorBaseEENKUlvE_clEvENKUlvE2_clEvEUlllE_EESt5arrayIPcLm2EELi4E23TrivialOffsetCalculatorILi1EjESD_NS0_6memory12LoadWithCastILi1EEENSE_13StoreWithCastILi1EEEEEviT_T0_T2_T3_T4_T5_:
.text._ZN2at6native27unrolled_elementwise_kernelINS0_13BUnaryFunctorIlllZZZNS0_21remainder_kernel_cudaERNS_18TensorIteratorBaseEENKUlvE_clEvENKUlvE2_clEvEUlllE_EESt5arrayIPcLm2EELi4E23TrivialOffsetCalculatorILi1EjESD_NS0_6memory12LoadWithCastILi1EEENSE_13StoreWithCastILi1EEEEEviT_T0_T2_T3_T4_T5_:
        /* <DEDUP_REMOVED lines=32> */
.L_x_41827:
[----:B------:R1:W5:Y:S01]  /*0200*/  LDG.E.U8 R22, desc[UR36][R2.64] ;  /* 0x0000002402167981 */ /* 0x000362000c1e1100 */
[----:B------:R-:W-:Y:S01]  /*0210*/  IMAD.MOV.U32 R23, RZ, RZ, RZ ;  /* 0x000000ffff177224 */ /* 0x000fe200078e00ff */
[----:B------:R-:W-:Y:S06]  /*0220*/  BRA `(.L_x_41829) ;  /* 0x0000000c00407947 */ /* 0x000fec0003800000 */
.L_x_41826:
        /* <DEDUP_REMOVED lines=8> */
.L_x_41831:
[----:B------:R-:W2:Y:S02]  /*02b0*/  LDG.E R22, desc[UR36][R2.64] ;  /* 0x0000002402167981 */ /* 0x000ea4000c1e1900 */
[----:B--2---:R-:W-:Y:S01]  /*02c0*/  SHF.R.S32.HI R23, RZ, 0x1f, R22 ;  /* 0x0000001fff177819 */ /* 0x004fe20000011416 */
[----:B------:R-:W-:Y:S06]  /*02d0*/  BRA `(.L_x_41829) ;  /* 0x0000000c00147947 */ /* 0x000fec0003800000 */
.L_x_41830:
[----:B------:R-:W2:Y:S02]  /*02e0*/  LDG.E.S16 R22, desc[UR36][R2.64] ;  /* 0x0000002402167981 */ /* 0x000ea4000c1e1700 */
[----:B--2---:R-:W-:Y:S01]  /*02f0*/  SHF.R.S32.HI R23, RZ, 0x1f, R22 ;  /* 0x0000001fff177819 */ /* 0x004fe20000011416 */
[----:B------:R-:W-:Y:S06]  /*0300*/  BRA `(.L_x_41829) ;  /* 0x0000000c00087947 */ /* 0x000fec0003800000 */
.L_x_41825:
        /* <DEDUP_REMOVED lines=9> */
.L_x_41833:
[----:B------:R-:W2:Y:S02]  /*03a0*/  LDG.E.U16 R2, desc[UR36][R2.64] ;  /* 0x0000002402027981 */ /* 0x000ea4000c1e1500 */
[----:B--2---:R-:W-:-:S06]  /*03b0*/  HADD2.F32 R22, -RZ, R2.H0_H0 ;  /* 0x20000002ff167230 */ /* 0x004fcc0000004100 */
[----:B------:R-:W2:Y:S02]  /*03c0*/  F2I.S64.TRUNC R22, R22 ;  /* 0x0000001600167311 */ /* 0x000ea4000020d900 */
[----:B--2---:R-:W-:Y:S05]  /*03d0*/  BRA `(.L_x_41829) ;  /* 0x0000000800d47947 */ /* 0x004fea0003800000 */
.L_x_41832:
        /* <DEDUP_REMOVED lines=9> */
.L_x_41835:
[----:B------:R-:W2:Y:S02]  /*0470*/  LDG.E.U16 R2, desc[UR36][R2.64] ;  /* 0x0000002402027981 */ /* 0x000ea4000c1e1500 */
[----:B--2---:R-:W-:-:S06]  /*0480*/  HADD2.F32 R22, -RZ, R2.H0_H0 ;  /* 0x20000002ff167230 */ /* 0x004fcc0000004100 */
[----:B------:R-:W2:Y:S02]  /*0490*/  F2I.S64.TRUNC R22, R22 ;  /* 0x0000001600167311 */ /* 0x000ea4000020d900 */
[----:B--2---:R-:W-:Y:S05]  /*04a0*/  BRA `(.L_x_41829) ;  /* 0x0000000800a07947 */ /* 0x004fea0003800000 */
.L_x_41834:
[----:B------:R-:W2:Y:S02]  /*04b0*/  LDG.E.64 R2, desc[UR36][R2.64] ;  /* 0x0000002402027981 */ /* 0x000ea4000c1e1b00 */
[----:B--2---:R2:W3:Y:S02]  /*04c0*/  F2I.S64.F64.TRUNC R22, R2 ;  /* 0x0000000200167311 */ /* 0x0044e4000030d900 */
[----:B--23--:R-:W-:Y:S05]  /*04d0*/  BRA `(.L_x_41829) ;  /* 0x0000000800947947 */ /* 0x00cfea0003800000 */
.L_x_41824:
        /* <DEDUP_REMOVED lines=13> */
.L_x_41838:
[----:B------:R-:W2:Y:S02]  /*05b0*/  LDG.E.64 R2, desc[UR36][R2.64] ;  /* 0x0000002402027981 */ /* 0x000ea4000c1e1b00 */
[----:B--2---:R2:W3:Y:S02]  /*05c0*/  F2I.S64.F64.TRUNC R22, R2 ;  /* 0x0000000200167311 */ /* 0x0044e4000030d900 */
[----:B--23--:R-:W-:Y:S05]  /*05d0*/  BRA `(.L_x_41829) ;  /* 0x0000000800547947 */ /* 0x00cfea0003800000 */
.L_x_41837:
        /* <DEDUP_REMOVED lines=26> */
.L_x_41840:
        /* <DEDUP_REMOVED lines=13> */
.L_x_41839:
[----:B------:R-:W2:Y:S02]  /*0850*/  LDG.E.U16 R22, desc[UR36][R2.64] ;  /* 0x0000002402167981 */ /* 0x000ea4000c1e1500 */
[----:B--2---:R-:W-:-:S06]  /*0860*/  IMAD.U32 R22, R22, 0x10000, RZ ;  /* 0x0001000016167824 */ /* 0x004fcc00078e00ff */
[----:B------:R-:W2:Y:S02]  /*0870*/  F2I.S64.TRUNC R22, R22 ;  /* 0x0000001600167311 */ /* 0x000ea4000020d900 */
[----:B--2---:R-:W-:Y:S05]  /*0880*/  BRA `(.L_x_41829) ;  /* 0x0000000400a87947 */ /* 0x004fea0003800000 */
.L_x_41836:
        /* <DEDUP_REMOVED lines=11> */
.L_x_41843:
        /* <DEDUP_REMOVED lines=21> */
.L_x_41847:
[----:B------:R-:W-:Y:S05]  /*0a90*/  BSYNC.RECONVERGENT B1 ;  /* 0x0000000000017941 */ /* 0x000fea0003800200 */
.L_x_41846:
[----:B------:R-:W-:Y:S01]  /*0aa0*/  IMAD.SHL.U32 R0, R0, 0x100000, RZ ;  /* 0x0010000000007824 */ /* 0x000fe200078e00ff */
[----:B------:R-:W-:-:S04]  /*0ab0*/  LEA R2, R2, 0x3b800000, 0x17 ;  /* 0x3b80000002027811 */ /* 0x000fc800078eb8ff */
[----:B------:R-:W-:-:S07]  /*0ac0*/  LOP3.LUT R22, R2, R0, R7, 0xfe, !PT ;  /* 0x0000000002167212 */ /* 0x000fce00078efe07 */
.L_x_41845:
[----:B------:R-:W-:Y:S05]  /*0ad0*/  BSYNC.RECONVERGENT B0 ;  /* 0x0000000000007941 */ /* 0x000fea0003800200 */
.L_x_41844:
[----:B------:R-:W4:Y:S02]  /*0ae0*/  F2I.S64.TRUNC R22, R22 ;  /* 0x0000001600167311 */ /* 0x000f24000020d900 */
[----:B----4-:R-:W-:Y:S05]  /*0af0*/  BRA `(.L_x_41829) ;  /* 0x00000004000c7947 */ /* 0x010fea0003800000 */
.L_x_41842:
        /* <DEDUP_REMOVED lines=21> */
.L_x_41851:
[----:B------:R-:W-:Y:S05]  /*0c50*/  BSYNC.RECONVERGENT B1 ;  /* 0x0000000000017941 */ /* 0x000fea0003800200 */
.L_x_41850:
[----:B------:R-:W-:Y:S01]  /*0c60*/  IMAD.SHL.U32 R0, R0, 0x200000, RZ ;  /* 0x0020000000007824 */ /* 0x000fe200078e00ff */
[----:B------:R-:W-:-:S04]  /*0c70*/  LEA R2, R2, 0x37800000, 0x17 ;  /* 0x3780000002027811 */ /* 0x000fc800078eb8ff */
[----:B------:R-:W-:-:S07]  /*0c80*/  LOP3.LUT R22, R2, R0, R7, 0xfe, !PT ;  /* 0x0000000002167212 */ /* 0x000fce00078efe07 */
.L_x_41849:
[----:B------:R-:W-:Y:S05]  /*0c90*/  BSYNC.RECONVERGENT B0 ;  /* 0x0000000000007941 */ /* 0x000fea0003800200 */
.L_x_41848:
[----:B------:R-:W4:Y:S02]  /*0ca0*/  F2I.S64.TRUNC R22, R22 ;  /* 0x0000001600167311 */ /* 0x000f24000020d900 */
[----:B----4-:R-:W-:Y:S05]  /*0cb0*/  BRA `(.L_x_41829) ;  /* 0x00000000009c7947 */ /* 0x010fea0003800000 */
.L_x_41841:
[----:B------:R-:W-:-:S09]  /*0cc0*/  UISETP.NE.AND UP0, UPT, UR4, 0x1c, UPT ;  /* 0x0000001c0400788c */ /* 0x000fd2000bf05270 */
[----:B------:R-:W-:Y:S05]  /*0cd0*/  BRA.U !UP0, `(.L_x_41852) ;  /* 0x00000001088c7547 */ /* 0x000fea000b800000 */
[----:B------:R-:W-:-:S09]  /*0ce0*/  UISETP.NE.AND UP0, UPT, UR4, 0x1d, UPT ;  /* 0x0000001d0400788c */ /* 0x000fd2000bf05270 */
[----:B------:R-:W-:Y:S05]  /*0cf0*/  BRA.U !UP0, `(.L_x_41853) ;  /* 0x00000001087c7547 */ /* 0x000fea000b800000 */
[----:B------:R-:W-:-:S09]  /*0d00*/  UISETP.NE.AND UP0, UPT, UR4, 0x2c, UPT ;  /* 0x0000002c0400788c */ /* 0x000fd2000bf05270 */
[----:B------:R-:W-:Y:S05]  /*0d10*/  BRA.U !UP0, `(.L_x_41854) ;  /* 0x0000000108487547 */ /* 0x000fea000b800000 */
.L_x_41828:
        /* <DEDUP_REMOVED lines=16> */
.L_x_41855:
[----:B------:R-:W-:Y:S01]  /*0e20*/  CS2R R22, SRZ ;  /* 0x0000000000167805 */ /* 0x000fe2000001ff00 */
[----:B------:R-:W-:Y:S06]  /*0e30*/  BRA `(.L_x_41829) ;  /* 0x00000000003c7947 */ /* 0x000fec0003800000 */
.L_x_41854:
        /* <DEDUP_REMOVED lines=8> */
.L_x_41857:
[----:B------:R-:W-:Y:S05]  /*0ec0*/  BSYNC.RECONVERGENT B0 ;  /* 0x0000000000007941 */ /* 0x000fea0003800200 */
.L_x_41856:
[----:B------:R-:W2:Y:S02]  /*0ed0*/  F2I.S64.TRUNC R22, R22 ;  /* 0x0000001600167311 */ /* 0x000ea4000020d900 */
[----:B--2---:R-:W-:Y:S05]  /*0ee0*/  BRA `(.L_x_41829) ;  /* 0x0000000000107947 */ /* 0x004fea0003800000 */
.L_x_41853:
[----:B------:R2:W5:Y:S01]  /*0ef0*/  LDG.E.64 R22, desc[UR36][R2.64] ;  /* 0x0000002402167981 */ /* 0x000562000c1e1b00 */
[----:B------:R-:W-:Y:S05]  /*0f00*/  BRA `(.L_x_41829) ;  /* 0x0000000000087947 */ /* 0x000fea0003800000 */
.L_x_41852:
[----:B------:R3:W5:Y:S01]  /*0f10*/  LDG.E R22, desc[UR36][R2.64] ;  /* 0x0000002402167981 */ /* 0x000762000c1e1900 */
[----:B------:R-:W-:-:S07]  /*0f20*/  IMAD.MOV.U32 R23, RZ, RZ, RZ ;  /* 0x000000ffff177224 */ /* 0x000fce00078e00ff */
.L_x_41829:
[----:B------:R-:W-:-:S07]  /*0f30*/  VIADD R27, R26, 0x80 ;  /* 0x000000801a1b7836 */ /* 0x000fce0000000000 */
.L_x_41823:
[----:B------:R-:W-:Y:S05]  /*0f40*/  BSYNC.RECONVERGENT B6 ;  /* 0x0000000000067941 */ /* 0x000fea0003800200 */
.L_x_41822:
        /* <DEDUP_REMOVED lines=24> */
.L_x_41863:
[----:B------:R4:W5:Y:S01]  /*10d0*/  LDG.E.U8 R18, desc[UR36][R2.64] ;  /* 0x0000002402127981 */ /* 0x000962000c1e1100 */
[----:B------:R-:W-:Y:S01]  /*10e0*/  IMAD.MOV.U32 R19, RZ, RZ, RZ ;  /* 0x000000ffff137224 */ /* 0x000fe200078e00ff */
[----:B------:R-:W-:Y:S06]  /*10f0*/  BRA `(.L_x_41865) ;  /* 0x0000000c00407947 */ /* 0x000fec0003800000 */
.L_x_41862:
        /* <DEDUP_REMOVED lines=8> */
.L_x_41867:
[----:B------:R-:W2:Y:S02]  /*1180*/  LDG.E R18, desc[UR36][R2.64] ;  /* 0x0000002402127981 */ /* 0x000ea4000c1e1900 */
[----:B--2---:R-:W-:Y:S01]  /*1190*/  SHF.R.S32.HI R19, RZ, 0x1f, R18 ;  /* 0x0000001fff137819 */ /* 0x004fe20000011412 */
[----:B------:R-:W-:Y:S06]  /*11a0*/  BRA `(.L_x_41865) ;  /* 0x0000000c00147947 */ /* 0x000fec0003800000 */
.L_x_41866:
[----:B------:R-:W2:Y:S02]  /*11b0*/  LDG.E.S16 R18, desc[UR36][R2.64] ;  /* 0x0000002402127981 */ /* 0x000ea4000c1e1700 */
[----:B--2---:R-:W-:Y:S01]  /*11c0*/  SHF.R.S32.HI R19, RZ, 0x1f, R18 ;  /* 0x0000001fff137819 */ /* 0x004fe20000011412 */
[----:B------:R-:W-:Y:S06]  /*11d0*/  BRA `(.L_x_41865) ;  /* 0x0000000c00087947 */ /* 0x000fec0003800000 */
.L_x_41861:
        /* <DEDUP_REMOVED lines=9> */
.L_x_41869:
[----:B------:R-:W2:Y:S02]  /*1270*/  LDG.E.U16 R2, desc[UR36][R2.64] ;  /* 0x0000002402027981 */ /* 0x000ea4000c1e1500 */
[----:B--2---:R-:W-:-:S06]  /*1280*/  HADD2.F32 R18, -RZ, R2.H0_H0 ;  /* 0x20000002ff127230 */ /* 0x004fcc0000004100 */
[----:B------:R-:W3:Y:S02]  /*1290*/  F2I.S64.TRUNC R18, R18 ;  /* 0x0000001200127311 */ /* 0x000ee4000020d900 */
[----:B---3--:R-:W-:Y:S05]  /*12a0*/  BRA `(.L_x_41865) ;  /* 0x0000000800d47947 */ /* 0x008fea0003800000 */
.L_x_41868:
        /* <DEDUP_REMOVED lines=9> */
.L_x_41871:
[----:B------:R-:W2:Y:S02]  /*1340*/  LDG.E.U16 R2, desc[UR36][R2.64] ;  /* 0x0000002402027981 */ /* 0x000ea4000c1e1500 */
[----:B--2---:R-:W-:-:S06]  /*1350*/  HADD2.F32 R18, -RZ, R2.H0_H0 ;  /* 0x20000002ff127230 */ /* 0x004fcc0000004100 */
[----:B------:R-:W3:Y:S02]  /*1360*/  F2I.S64.TRUNC R18, R18 ;  /* 0x0000001200127311 */ /* 0x000ee4000020d900 */
[----:B---3--:R-:W-:Y:S05]  /*1370*/  BRA `(.L_x_41865) ;  /* 0x0000000800a07947 */ /* 0x008fea0003800000 */
.L_x_41870:
[----:B------:R-:W2:Y:S02]  /*1380*/  LDG.E.64 R2, desc[UR36][R2.64] ;  /* 0x0000002402027981 */ /* 0x000ea4000c1e1b00 */
[----:B--2---:R3:W4:Y:S02]  /*1390*/  F2I.S64.F64.TRUNC R18, R2 ;  /* 0x0000000200127311 */ /* 0x004724000030d900 */
[----:B---34-:R-:W-:Y:S05]  /*13a0*/  BRA `(.L_x_41865) ;  /* 0x0000000800947947 */ /* 0x018fea0003800000 */
.L_x_41860:
        /* <DEDUP_REMOVED lines=13> */
.L_x_41874:
[----:B------:R-:W2:Y:S02]  /*1480*/  LDG.E.64 R2, desc[UR36][R2.64] ;  /* 0x0000002402027981 */ /* 0x000ea4000c1e1b00 */
[----:B--2---:R0:W1:Y:S02]  /*1490*/  F2I.S64.F64.TRUNC R18, R2 ;  /* 0x0000000200127311 */ /* 0x004064000030d900 */
[----:B01----:R-:W-:Y:S05]  /*14a0*/  BRA `(.L_x_41865) ;  /* 0x0000000800547947 */ /* 0x003fea0003800000 */
.L_x_41873:
        /* <DEDUP_REMOVED lines=26> */
.L_x_41876:
        /* <DEDUP_REMOVED lines=13> */
.L_x_41875:
[----:B------:R-:W2:Y:S02]  /*1720*/  LDG.E.U16 R18, desc[UR36][R2.64] ;  /* 0x0000002402127981 */ /* 0x000ea4000c1e1500 */
[----:B--2---:R-:W-:-:S06]  /*1730*/  IMAD.U32 R18, R18, 0x10000, RZ ;  /* 0x0001000012127824 */ /* 0x004fcc00078e00ff */
[----:B------:R-:W0:Y:S02]  /*1740*/  F2I.S64.TRUNC R18, R18 ;  /* 0x0000001200127311 */ /* 0x000e24000020d900 */
[----:B0-----:R-:W-:Y:S05]  /*1750*/  BRA `(.L_x_41865) ;  /* 0x0000000400a87947 */ /* 0x001fea0003800000 */
.L_x_41872:
        /* <DEDUP_REMOVED lines=11> */
.L_x_41879:
        /* <DEDUP_REMOVED lines=21> */
.L_x_41883:
[----:B------:R-:W-:Y:S05]  /*1960*/  BSYNC.RECONVERGENT B1 ;  /* 0x0000000000017941 */ /* 0x000fea0003800200 */
.L_x_41882:
[----:B------:R-:W-:Y:S01]  /*1970*/  IMAD.SHL.U32 R0, R0, 0x100000, RZ ;  /* 0x0010000000007824 */ /* 0x000fe200078e00ff */
[----:B------:R-:W-:-:S04]  /*1980*/  LEA R2, R2, 0x3b800000, 0x17 ;  /* 0x3b80000002027811 */ /* 0x000fc800078eb8ff */
[----:B------:R-:W-:-:S07]  /*1990*/  LOP3.LUT R18, R2, R0, R7, 0xfe, !PT ;  /* 0x0000000002127212 */ /* 0x000fce00078efe07 */
.L_x_41881:
[----:B------:R-:W-:Y:S05]  /*19a0*/  BSYNC.RECONVERGENT B0 ;  /* 0x0000000000007941 */ /* 0x000fea0003800200 */
.L_x_41880:
[----:B------:R-:W2:Y:S02]  /*19b0*/  F2I.S64.TRUNC R18, R18 ;  /* 0x0000001200127311 */ /* 0x000ea4000020d900 */
[----:B--2---:R-:W-:Y:S05]  /*19c0*/  BRA `(.L_x_41865) ;  /* 0x00000004000c7947 */ /* 0x004fea0003800000 */
.L_x_41878:
        /* <DEDUP_REMOVED lines=21> */
.L_x_41887:
[----:B------:R-:W-:Y:S05]  /*1b20*/  BSYNC.RECONVERGENT B1 ;  /* 0x0000000000017941 */ /* 0x000fea0003800200 */
.L_x_41886:
[----:B------:R-:W-:Y:S01]  /*1b30*/  IMAD.SHL.U32 R0, R0, 0x200000, RZ ;  /* 0x0020000000007824 */ /* 0x000fe200078e00ff */
[----:B------:R-:W-:-:S04]  /*1b40*/  LEA R2, R2, 0x37800000, 0x17 ;  /* 0x3780000002027811 */ /* 0x000fc800078eb8ff */
[----:B------:R-:W-:-:S07]  /*1b50*/  LOP3.LUT R18, R2, R0, R7, 0xfe, !PT ;  /* 0x0000000002127212 */ /* 0x000fce00078efe07 */
.L_x_41885:
[----:B------:R-:W-:Y:S05]  /*1b60*/  BSYNC.RECONVERGENT B0 ;  /* 0x0000000000007941 */ /* 0x000fea0003800200 */
.L_x_41884:
[----:B------:R-:W2:Y:S02]  /*1b70*/  F2I.S64.TRUNC R18, R18 ;  /* 0x0000001200127311 */ /* 0x000ea4000020d900 */
[----:B--2---:R-:W-:Y:S05]  /*1b80*/  BRA `(.L_x_41865) ;  /* 0x00000000009c7947 */ /* 0x004fea0003800000 */
.L_x_41877:
        /* <DEDUP_REMOVED lines=14> */
.L_x_41891:
[----:B------:R-:W-:Y:S05]  /*1c70*/  BSYNC.RECONVERGENT B0 ;  /* 0x0000000000007941 */ /* 0x000fea0003800200 */
.L_x_41890:
[----:B------:R-:W2:Y:S02]  /*1c80*/  F2I.S64.TRUNC R18, R18 ;  /* 0x0000001200127311 */ /* 0x000ea4000020d900 */
[----:B--2---:R-:W-:Y:S05]  /*1c90*/  BRA `(.L_x_41865) ;  /* 0x0000000000587947 */ /* 0x004fea0003800000 */
.L_x_41864:
        /* <DEDUP_REMOVED lines=16> */
.L_x_41892:
[----:B------:R-:W-:Y:S01]  /*1da0*/  CS2R R18, SRZ ;  /* 0x0000000000127805 */ /* 0x000fe2000001ff00 */
[----:B------:R-:W-:Y:S06]  /*1db0*/  BRA `(.L_x_41865) ;  /* 0x0000000000107947 */ /* 0x000fec0003800000 */
.L_x_41889:
[----:B------:R1:W5:Y:S01]  /*1dc0*/  LDG.E.64 R18, desc[UR36][R2.64] ;  /* 0x0000002402127981 */ /* 0x000362000c1e1b00 */
[----:B------:R-:W-:Y:S05]  /*1dd0*/  BRA `(.L_x_41865) ;  /* 0x0000000000087947 */ /* 0x000fea0003800000 */
.L_x_41888:
[----:B------:R0:W5:Y:S01]  /*1de0*/  LDG.E R18, desc[UR36][R2.64] ;  /* 0x0000002402127981 */ /* 0x000162000c1e1900 */
[----:B------:R-:W-:-:S07]  /*1df0*/  IMAD.MOV.U32 R19, RZ, RZ, RZ ;  /* 0x000000ffff137224 */ /* 0x000fce00078e00ff */
.L_x_41865:
[----:B------:R-:W-:-:S07]  /*1e00*/  VIADD R27, R27, 0x80 ;  /* 0x000000801b1b7836 */ /* 0x000fce0000000000 */
.L_x_41859:
[----:B------:R-:W-:Y:S05]  /*1e10*/  BSYNC.RECONVERGENT B6 ;  /* 0x0000000000067941 */ /* 0x000fea0003800200 */
.L_x_41858:
        /* <DEDUP_REMOVED lines=24> */
.L_x_41898:
[----:B------:R4:W5:Y:S01]  /*1fa0*/  LDG.E.U8 R16, desc[UR36][R2.64] ;  /* 0x0000002402107981 */ /* 0x000962000c1e1100 */
[----:B------:R-:W-:Y:S01]  /*1fb0*/  IMAD.MOV.U32 R17, RZ, RZ, RZ ;  /* 0x000000ffff117224 */ /* 0x000fe200078e00ff */
[----:B------:R-:W-:Y:S06]  /*1fc0*/  BRA `(.L_x_41900) ;  /* 0x0000000c00407947 */ /* 0x000fec0003800000 */
.L_x_41897:
        /* <DEDUP_REMOVED lines=8> */
.L_x_41902:
[----:B------:R-:W2:Y:S02]  /*2050*/  LDG.E R16, desc[UR36][R2.64] ;  /* 0x0000002402107981 */ /* 0x000ea4000c1e1900 */
[----:B--2---:R-:W-:Y:S01]  /*2060*/  SHF.R.S32.HI R17, RZ, 0x1f, R16 ;  /* 0x0000001fff117819 */ /* 0x004fe20000011410 */
[----:B------:R-:W-:Y:S06]  /*2070*/  BRA `(.L_x_41900) ;  /* 0x0000000c00147947 */ /* 0x000fec0003800000 */
.L_x_41901:
[----:B------:R-:W2:Y:S02]  /*2080*/  LDG.E.S16 R16, desc[UR36][R2.64] ;  /* 0x0000002402107981 */ /* 0x000ea4000c1e1700 */
[----:B--2---:R-:W-:Y:S01]  /*2090*/  SHF.R.S32.HI R17, RZ, 0x1f, R16 ;  /* 0x0000001fff117819 */ /* 0x004fe20000011410 */
[----:B------:R-:W-:Y:S06]  /*20a0*/  BRA `(.L_x_41900) ;  /* 0x0000000c00087947 */ /* 0x000fec0003800000 */
.L_x_41896:
        /* <DEDUP_REMOVED lines=9> */
.L_x_41904:
[----:B------:R-:W2:Y:S02]  /*2140*/  LDG.E.U16 R2, desc[UR36][R2.64] ;  /* 0x0000002402027981 */ /* 0x000ea4000c1e1500 */
[----:B--2---:R-:W-:-:S06]  /*2150*/  HADD2.F32 R16, -RZ, R2.H0_H0 ;  /* 0x20000002ff107230 */ /* 0x004fcc0000004100 */
[----:B------:R-:W3:Y:S02]  /*2160*/  F2I.S64.TRUNC R16, R16 ;  /* 0x0000001000107311 */ /* 0x000ee4000020d900 */
[----:B---3--:R-:W-:Y:S05]  /*2170*/  BRA `(.L_x_41900) ;  /* 0x0000000800d47947 */ /* 0x008fea0003800000 */
.L_x_41903:
        /* <DEDUP_REMOVED lines=9> */
.L_x_41906:
[----:B------:R-:W2:Y:S02]  /*2210*/  LDG.E.U16 R2, desc[UR36][R2.64] ;  /* 0x0000002402027981 */ /* 0x000ea4000c1e1500 */
[----:B--2---:R-:W-:-:S06]  /*2220*/  HADD2.F32 R16, -RZ, R2.H0_H0 ;  /* 0x20000002ff107230 */ /* 0x004fcc0000004100 */
[----:B------:R-:W3:Y:S02]  /*2230*/  F2I.S64.TRUNC R16, R16 ;  /* 0x0000001000107311 */ /* 0x000ee4000020d900 */
[----:B---3--:R-:W-:Y:S05]  /*2240*/  BRA `(.L_x_41900) ;  /* 0x0000000800a07947 */ /* 0x008fea0003800000 */
.L_x_41905:
[----:B------:R-:W2:Y:S02]  /*2250*/  LDG.E.64 R2, desc[UR36][R2.64] ;  /* 0x0000002402027981 */ /* 0x000ea4000c1e1b00 */
[----:B--2---:R3:W4:Y:S02]  /*2260*/  F2I.S64.F64.TRUNC R16, R2 ;  /* 0x0000000200107311 */ /* 0x004724000030d900 */
[----:B---34-:R-:W-:Y:S05]  /*2270*/  BRA `(.L_x_41900) ;  /* 0x0000000800947947 */ /* 0x018fea0003800000 */
.L_x_41895:
        /* <DEDUP_REMOVED lines=13> */
.L_x_41909:
[----:B------:R-:W2:Y:S02]  /*2350*/  LDG.E.64 R2, desc[UR36][R2.64] ;  /* 0x0000002402027981 */ /* 0x000ea4000c1e1b00 */
[----:B--2---:R3:W4:Y:S02]  /*2360*/  F2I.S64.F64.TRUNC R16, R2 ;  /* 0x0000000200107311 */ /* 0x004724000030d900 */
[----:B---34-:R-:W-:Y:S05]  /*2370*/  BRA `(.L_x_41900) ;  /* 0x0000000800547947 */ /* 0x018fea0003800000 */
.L_x_41908:
        /* <DEDUP_REMOVED lines=26> */
.L_x_41911:
        /* <DEDUP_REMOVED lines=13> */
.L_x_41910:
[----:B------:R-:W2:Y:S02]  /*25f0*/  LDG.E.U16 R16, desc[UR36][R2.64] ;  /* 0x0000002402107981 */ /* 0x000ea4000c1e1500 */
[----:B--2---:R-:W-:-:S06]  /*2600*/  IMAD.U32 R16, R16, 0x10000, RZ ;  /* 0x0001000010107824 */ /* 0x004fcc00078e00ff */
[----:B------:R-:W3:Y:S02]  /*2610*/  F2I.S64.TRUNC R16, R16 ;  /* 0x0000001000107311 */ /* 0x000ee4000020d900 */
[----:B---3--:R-:W-:Y:S05]  /*2620*/  BRA `(.L_x_41900) ;  /* 0x0000000400a87947 */ /* 0x008fea0003800000 */
.L_x_41907:
        /* <DEDUP_REMOVED lines=11> */
.L_x_41914:
        /* <DEDUP_REMOVED lines=21> */
.L_x_41918:
[----:B------:R-:W-:Y:S05]  /*2830*/  BSYNC.RECONVERGENT B1 ;  /* 0x0000000000017941 */ /* 0x000fea0003800200 */
.L_x_41917:
[----:B------:R-:W-:Y:S01]  /*2840*/  IMAD.SHL.U32 R0, R0, 0x100000, RZ ;  /* 0x0010000000007824 */ /* 0x000fe200078e00ff */
[----:B------:R-:W-:-:S04]  /*2850*/  LEA R2, R2, 0x3b800000, 0x17 ;  /* 0x3b80000002027811 */ /* 0x000fc800078eb8ff */
[----:B------:R-:W-:-:S07]  /*2860*/  LOP3.LUT R16, R2, R0, R7, 0xfe, !PT ;  /* 0x0000000002107212 */ /* 0x000fce00078efe07 */
.L_x_41916:
[----:B------:R-:W-:Y:S05]  /*2870*/  BSYNC.RECONVERGENT B0 ;  /* 0x0000000000007941 */ /* 0x000fea0003800200 */
.L_x_41915:
[----:B------:R-:W1:Y:S02]  /*2880*/  F2I.S64.TRUNC R16, R16 ;  /* 0x0000001000107311 */ /* 0x000e64000020d900 */
[----:B-1----:R-:W-:Y:S05]  /*2890*/  BRA `(.L_x_41900) ;  /* 0x00000004000c7947 */ /* 0x002fea0003800000 */
.L_x_41913:
        /* <DEDUP_REMOVED lines=21> */
.L_x_41922:
[----:B------:R-:W-:Y:S05]  /*29f0*/  BSYNC.RECONVERGENT B1 ;  /* 0x0000000000017941 */ /* 0x000fea0003800200 */
.L_x_41921:
[----:B------:R-:W-:Y:S01]  /*2a00*/  IMAD.SHL.U32 R0, R0, 0x200000, RZ ;  /* 0x0020000000007824 */ /* 0x000fe200078e00ff */
[----:B------:R-:W-:-:S04]  /*2a10*/  LEA R2, R2, 0x37800000, 0x17 ;  /* 0x3780000002027811 */ /* 0x000fc800078eb8ff */
[----:B------:R-:W-:-:S07]  /*2a20*/  LOP3.LUT R16, R2, R0, R7, 0xfe, !PT ;  /* 0x0000000002107212 */ /* 0x000fce00078efe07 */
.L_x_41920:
[----:B------:R-:W-:Y:S05]  /*2a30*/  BSYNC.RECONVERGENT B0 ;  /* 0x0000000000007941 */ /* 0x000fea0003800200 */
.L_x_41919:
[----:B------:R-:W1:Y:S02]  /*2a40*/  F2I.S64.TRUNC R16, R16 ;  /* 0x0000001000107311 */ /* 0x000e64000020d900 */
[----:B-1----:R-:W-:Y:S05]  /*2a50*/  BRA `(.L_x_41900) ;  /* 0x00000000009c7947 */ /* 0x002fea0003800000 */
.L_x_41912:
        /* <DEDUP_REMOVED lines=14> */
.L_x_41926:
[----:B------:R-:W-:Y:S05]  /*2b40*/  BSYNC.RECONVERGENT B0 ;  /* 0x0000000000007941 */ /* 0x000fea0003800200 */
.L_x_41925:
[----:B------:R-:W2:Y:S02]  /*2b50*/  F2I.S64.TRUNC R16, R16 ;  /* 0x0000001000107311 */ /* 0x000ea4000020d900 */
[----:B--2---:R-:W-:Y:S05]  /*2b60*/  BRA `(.L_x_41900) ;  /* 0x0000000000587947 */ /* 0x004fea0003800000 */
.L_x_41899:
        /* <DEDUP_REMOVED lines=16> */
.L_x_41927:
[----:B------:R-:W-:Y:S01]  /*2c70*/  CS2R R16, SRZ ;  /* 0x0000000000107805 */ /* 0x000fe2000001ff00 */
[----:B------:R-:W-:Y:S06]  /*2c80*/  BRA `(.L_x_41900) ;  /* 0x0000000000107947 */ /* 0x000fec0003800000 */
.L_x_41924:
[----:B------:R2:W5:Y:S01]  /*2c90*/  LDG.E.64 R16, desc[UR36][R2.64] ;  /* 0x0000002402107981 */ /* 0x000562000c1e1b00 */
[----:B------:R-:W-:Y:S05]  /*2ca0*/  BRA `(.L_x_41900) ;  /* 0x0000000000087947 */ /* 0x000fea0003800000 */
.L_x_41923:
[----:B------:R1:W5:Y:S01]  /*2cb0*/  LDG.E R16, desc[UR36][R2.64] ;  /* 0x0000002402107981 */ /* 0x000362000c1e1900 */
[----:B------:R-:W-:-:S07]  /*2cc0*/  IMAD.MOV.U32 R17, RZ, RZ, RZ ;  /* 0x000000ffff117224 */ /* 0x000fce00078e00ff */
.L_x_41900:
[----:B------:R-:W-:-:S07]  /*2cd0*/  VIADD R27, R27, 0x80 ;  /* 0x000000801b1b7836 */ /* 0x000fce0000000000 */
.L_x_41894:
[----:B------:R-:W-:Y:S05]  /*2ce0*/  BSYNC.RECONVERGENT B6 ;  /* 0x0000000000067941 */ /* 0x000fea0003800200 */
.L_x_41893:
        /* <DEDUP_REMOVED lines=24> */
.L_x_41933:
[----:B------:R0:W5:Y:S01]  /*2e70*/  LDG.E.U8 R24, desc[UR36][R2.64] ;  /* 0x0000002402187981 */ /* 0x000162000c1e1100 */
[----:B------:R-:W-:Y:S01]  /*2e80*/  IMAD.MOV.U32 R25, RZ, RZ, RZ ;  /* 0x000000ffff197224 */ /* 0x000fe200078e00ff */
[----:B------:R-:W-:Y:S06]  /*2e90*/  BRA `(.L_x_41929) ;  /* 0x0000000c003c7947 */ /* 0x000fec0003800000 */
.L_x_41932:
        /* <DEDUP_REMOVED lines=8> */
.L_x_41936:
[----:B------:R-:W2:Y:S02]  /*2f20*/  LDG.E R24, desc[UR36][R2.64] ;  /* 0x0000002402187981 */ /* 0x000ea4000c1e1900 */
[----:B--2---:R-:W-:Y:S01]  /*2f30*/  SHF.R.S32.HI R25, RZ, 0x1f, R24 ;  /* 0x0000001fff197819 */ /* 0x004fe20000011418 */
[----:B------:R-:W-:Y:S06]  /*2f40*/  BRA `(.L_x_41929) ;  /* 0x0000000c00107947 */ /* 0x000fec0003800000 */
.L_x_41935:
[----:B------:R-:W2:Y:S02]  /*2f50*/  LDG.E.S16 R24, desc[UR36][R2.64] ;  /* 0x0000002402187981 */ /* 0x000ea4000c1e1700 */
[----:B--2---:R-:W-:Y:S01]  /*2f60*/  SHF.R.S32.HI R25, RZ, 0x1f, R24 ;  /* 0x0000001fff197819 */ /* 0x004fe20000011418 */
[----:B------:R-:W-:Y:S06]  /*2f70*/  BRA `(.L_x_41929) ;  /* 0x0000000c00047947 */ /* 0x000fec0003800000 */
.L_x_41931:
        /* <DEDUP_REMOVED lines=9> */
.L_x_41938:
[----:B------:R-:W2:Y:S02]  /*3010*/  LDG.E.U16 R2, desc[UR36][R2.64] ;  /* 0x0000002402027981 */ /* 0x000ea4000c1e1500 */
[----:B--2---:R-:W-:-:S06]  /*3020*/  HADD2.F32 R24, -RZ, R2.H0_H0 ;  /* 0x20000002ff187230 */ /* 0x004fcc0000004100 */
[----:B------:R-:W0:Y:S02]  /*3030*/  F2I.S64.TRUNC R24, R24 ;  /* 0x0000001800187311 */ /* 0x000e24000020d900 */
[----:B0-----:R-:W-:Y:S05]  /*3040*/  BRA `(.L_x_41929) ;  /* 0x0000000800d07947 */ /* 0x001fea0003800000 */
.L_x_41937:
        /* <DEDUP_REMOVED lines=9> */
.L_x_41940:
[----:B------:R-:W2:Y:S02]  /*30e0*/  LDG.E.U16 R2, desc[UR36][R2.64] ;  /* 0x0000002402027981 */ /* 0x000ea4000c1e1500 */
[----:B--2---:R-:W-:-:S06]  /*30f0*/  HADD2.F32 R24, -RZ, R2.H0_H0 ;  /* 0x20000002ff187230 */ /* 0x004fcc0000004100 */
[----:B------:R-:W0:Y:S02]  /*3100*/  F2I.S64.TRUNC R24, R24 ;  /* 0x0000001800187311 */ /* 0x000e24000020d900 */
[----:B0-----:R-:W-:Y:S05]  /*3110*/  BRA `(.L_x_41929) ;  /* 0x00000008009c7947 */ /* 0x001fea0003800000 */
.L_x_41939:
[----:B------:R-:W2:Y:S02]  /*3120*/  LDG.E.64 R2, desc[UR36][R2.64] ;  /* 0x0000002402027981 */ /* 0x000ea4000c1e1b00 */
[----:B--2---:R0:W1:Y:S02]  /*3130*/  F2I.S64.F64.TRUNC R24, R2 ;  /* 0x0000000200187311 */ /* 0x004064000030d900 */
[----:B01----:R-:W-:Y:S05]  /*3140*/  BRA `(.L_x_41929) ;  /* 0x0000000800907947 */ /* 0x003fea0003800000 */
.L_x_41930:
        /* <DEDUP_REMOVED lines=13> */
.L_x_41943:
[----:B------:R-:W2:Y:S02]  /*3220*/  LDG.E.64 R2, desc[UR36][R2.64] ;  /* 0x0000002402027981 */ /* 0x000ea4000c1e1b00 */
[----:B--2---:R0:W1:Y:S02]  /*3230*/  F2I.S64.F64.TRUNC R24, R2 ;  /* 0x0000000200187311 */ /* 0x004064000030d900 */
[----:B01----:R-:W-:Y:S05]  /*3240*/  BRA `(.L_x_41929) ;  /* 0x0000000800507947 */ /* 0x003fea0003800000 */
.L_x_41942:
        /* <DEDUP_REMOVED lines=26> */
.L_x_41945:
        /* <DEDUP_REMOVED lines=13> */
.L_x_41944:
[----:B------:R-:W2:Y:S02]  /*34c0*/  LDG.E.U16 R24, desc[UR36][R2.64] ;  /* 0x0000002402187981 */ /* 0x000ea4000c1e1500 */
[----:B--2---:R-:W-:-:S06]  /*34d0*/  IMAD.U32 R24, R24, 0x10000, RZ ;  /* 0x0001000018187824 */ /* 0x004fcc00078e00ff */
[----:B------:R-:W0:Y:S02]  /*34e0*/  F2I.S64.TRUNC R24, R24 ;  /* 0x0000001800187311 */ /* 0x000e24000020d900 */
[----:B0-----:R-:W-:Y:S05]  /*34f0*/  BRA `(.L_x_41929) ;  /* 0x0000000400a47947 */ /* 0x001fea0003800000 */
.L_x_41941:
        /* <DEDUP_REMOVED lines=11> */
.L_x_41948:
        /* <DEDUP_REMOVED lines=21> */
.L_x_41952:
[----:B------:R-:W-:Y:S05]  /*3700*/  BSYNC.RECONVERGENT B1 ;  /* 0x0000000000017941 */ /* 0x000fea0003800200 */
.L_x_41951:
[----:B------:R-:W-:Y:S01]  /*3710*/  IMAD.SHL.U32 R0, R0, 0x100000, RZ ;  /* 0x0010000000007824 */ /* 0x000fe200078e00ff */
[----:B------:R-:W-:-:S04]  /*3720*/  LEA R2, R2, 0x3b800000, 0x17 ;  /* 0x3b80000002027811 */ /* 0x000fc800078eb8ff */
[----:B------:R-:W-:-:S07]  /*3730*/  LOP3.LUT R24, R2, R0, R7, 0xfe, !PT ;  /* 0x0000000002187212 */ /* 0x000fce00078efe07 */
.L_x_41950:
[----:B------:R-:W-:Y:S05]  /*3740*/  BSYNC.RECONVERGENT B0 ;  /* 0x0000000000007941 */ /* 0x000fea0003800200 */
.L_x_41949:
[----:B------:R-:W0:Y:S02]  /*3750*/  F2I.S64.TRUNC R24, R24 ;  /* 0x0000001800187311 */ /* 0x000e24000020d900 */
[----:B0-----:R-:W-:Y:S05]  /*3760*/  BRA `(.L_x_41929) ;  /* 0x0000000400087947 */ /* 0x001fea0003800000 */
.L_x_41947:
        /* <DEDUP_REMOVED lines=21> */
.L_x_41956:
[----:B------:R-:W-:Y:S05]  /*38c0*/  BSYNC.RECONVERGENT B1 ;  /* 0x0000000000017941 */ /* 0x000fea0003800200 */
.L_x_41955:
[----:B------:R-:W-:Y:S01]  /*38d0*/  IMAD.SHL.U32 R0, R0, 0x200000, RZ ;  /* 0x0020000000007824 */ /* 0x000fe200078e00ff */
[----:B------:R-:W-:-:S04]  /*38e0*/  LEA R2, R2, 0x37800000, 0x17 ;  /* 0x3780000002027811 */ /* 0x000fc800078eb8ff */
[----:B------:R-:W-:-:S07]  /*38f0*/  LOP3.LUT R24, R2, R0, R7, 0xfe, !PT ;  /* 0x0000000002187212 */ /* 0x000fce00078efe07 */
.L_x_41954:
[----:B------:R-:W-:Y:S05]  /*3900*/  BSYNC.RECONVERGENT B0 ;  /* 0x0000000000007941 */ /* 0x000fea0003800200 */
.L_x_41953:
[----:B------:R-:W0:Y:S02]  /*3910*/  F2I.S64.TRUNC R24, R24 ;  /* 0x0000001800187311 */ /* 0x000e24000020d900 */
[----:B0-----:R-:W-:Y:S05]  /*3920*/  BRA `(.L_x_41929) ;  /* 0x0000000000987947 */ /* 0x001fea0003800000 */
.L_x_41946:
        /* <DEDUP_REMOVED lines=14> */
.L_x_41960:
[----:B------:R-:W-:Y:S05]  /*3a10*/  BSYNC.RECONVERGENT B0 ;  /* 0x0000000000007941 */ /* 0x000fea0003800200 */
.L_x_41959:
[----:B------:R-:W0:Y:S02]  /*3a20*/  F2I.S64.TRUNC R24, R24 ;  /* 0x0000001800187311 */ /* 0x000e24000020d900 */
[----:B0-----:R-:W-:Y:S05]  /*3a30*/  BRA `(.L_x_41929) ;  /* 0x0000000000547947 */ /* 0x001fea0003800000 */
.L_x_41934:
        /* <DEDUP_REMOVED lines=16> */
.L_x_41961:
[----:B------:R-:W-:Y:S05]  /*3b40*/  BRA `(.L_x_41929) ;  /* 0x0000000000107947 */ /* 0x000fea0003800000 */
.L_x_41958:
[----:B------:R0:W5:Y:S01]  /*3b50*/  LDG.E.64 R24, desc[UR36][R2.64] ;  /* 0x0000002402187981 */ /* 0x000162000c1e1b00 */
[----:B------:R-:W-:Y:S05]  /*3b60*/  BRA `(.L_x_41929) ;  /* 0x0000000000087947 */ /* 0x000fea0003800000 */
.L_x_41957:
[----:B------:R0:W5:Y:S01]  /*3b70*/  LDG.E R24, desc[UR36][R2.64] ;  /* 0x0000002402187981 */ /* 0x000162000c1e1900 */
[----:B------:R-:W-:-:S07]  /*3b80*/  IMAD.MOV.U32 R25, RZ, RZ, RZ ;  /* 0x000000ffff197224 */ /* 0x000fce00078e00ff */
.L_x_41929:
[----:B------:R-:W-:Y:S05]  /*3b90*/  BSYNC.RECONVERGENT B6 ;  /* 0x0000000000067941 */ /* 0x000fea0003800200 */
.L_x_41928:
[----:B------:R-:W0:Y:S01]  /*3ba0*/  LDC R21, c[0x0][0x390] ;  /* 0x0000e400ff157b82 */ /* 0x000e220000000800 */
[----:B------:R-:W-:Y:S01]  /*3bb0*/  ISETP.GE.AND P0, PT, R26, R28, PT ;  /* 0x0000001c1a00720c */ /* 0x000fe20003f06270 */
[----:B------:R-:W-:Y:S06]  /*3bc0*/  BSSY.RECONVERGENT B0, `(.L_x_41962) ;  /* 0x0000031000007945 */ /* 0x000fec0003800200 */
[----:B------:R-:W0:Y:S06]  /*3bd0*/  LDC R20, c[0x0][0x394] ;  /* 0x0000e500ff147b82 */ /* 0x000e2c0000000800 */
[----:B------:R-:W-:Y:S05]  /*3be0*/  @P0 BRA `(.L_x_41963) ;  /* 0x0000000000b80947 */ /* 0x000fea0003800000 */
[----:B------:R-:W1:Y:S01]  /*3bf0*/  LDCU UR4, c[0x0][0x394] ;  /* 0x00007280ff0477ac */ /* 0x000e620008000800 */
[----:B------:R-:W-:Y:S01]  /*3c00*/  BSSY.RECONVERGENT B1, `(.L_x_41964) ;  /* 0x000001e000017945 */ /* 0x000fe20003800200 */
[----:B-1---5:R-:W-:-:S04]  /*3c10*/  LOP3.LUT R0, R23, UR4, RZ, 0xfc, !PT ;  /* 0x0000000417007c12 */ /* 0x022fc8000f8efcff */
[----:B------:R-:W-:-:S13]  /*3c20*/  ISETP.NE.U32.AND P0, PT, R0, RZ, PT ;  /* 0x000000ff0000720c */ /* 0x000fda0003f05070 */
[----:B------:R-:W-:Y:S05]  /*3c30*/  @P0 BRA `(.L_x_41965) ;  /* 0x0000000000500947 */ /* 0x000fea0003800000 */
[----:B------:R-:W1:Y:S02]  /*3c40*/  LDCU UR4, c[0x0][0x390] ;  /* 0x00007200ff0477ac */ /* 0x000e640008000800 */
[----:B-1----:R-:W1:Y:S01]  /*3c50*/  I2F.U32.RP R0, UR4 ;  /* 0x0000000400007d06 */ /* 0x002e620008209000 */
[----:B------:R-:W-:-:S07]  /*3c60*/  ISETP.NE.U32.AND P1, PT, RZ, UR4, PT ;  /* 0x00000004ff007c0c */ /* 0x000fce000bf25070 */
[----:B-1----:R-:W0:Y:S02]  /*3c70*/  MUFU.RCP R0, R0 ;  /* 0x0000000000007308 */ /* 0x002e240000001000 */
[----:B0-234-:R-:W-:-:S06]  /*3c80*/  VIADD R2, R0, 0xffffffe ;  /* 0x0ffffffe00027836 */ /* 0x01dfcc0000000000 */
[----:B------:R0:W1:Y:S02]  /*3c90*/  F2I.FTZ.U32.TRUNC.NTZ R3, R2 ;  /* 0x0000000200037305 */ /* 0x000064000021f000 */
[----:B0-----:R-:W-:Y:S02]  /*3ca0*/  IMAD.MOV.U32 R2, RZ, RZ, RZ ;  /* 0x000000ffff027224 */ /* 0x001fe400078e00ff */
[----:B-1----:R-:W-:-:S04]  /*3cb0*/  IMAD.MOV R5, RZ, RZ, -R3 ;  /* 0x000000ffff057224 */ /* 0x002fc800078e0a03 */
        /* <DEDUP_REMOVED lines=12> */
.L_x_41965:
[----:B0-234-:R-:W-:Y:S01]  /*3d80*/  IMAD.MOV.U32 R2, RZ, RZ, R22 ;  /* 0x000000ffff027224 */ /* 0x01dfe200078e0016 */
[----:B------:R-:W-:Y:S01]  /*3d90*/  MOV R12, 0x3dc0 ;  /* 0x00003dc0000c7802 */ /* 0x000fe20000000f00 */
[----:B------:R-:W-:-:S07]  /*3da0*/  IMAD.MOV.U32 R3, RZ, RZ, R23 ;  /* 0x000000ffff037224 */ /* 0x000fce00078e0017 */
[----:B------:R-:W-:Y:S05]  /*3db0*/  CALL.REL.NOINC `($__internal_61_$__cuda_sm20_rem_s64) ;  /* 0x0000004400747944 */ /* 0x000fea0003c00000 */
[----:B------:R-:W-:Y:S02]  /*3dc0*/  IMAD.MOV.U32 R4, RZ, RZ, R6 ;  /* 0x000000ffff047224 */ /* 0x000fe400078e0006 */
[----:B------:R-:W-:-:S07]  /*3dd0*/  IMAD.MOV.U32 R5, RZ, RZ, R7 ;  /* 0x000000ffff057224 */ /* 0x000fce00078e0007 */
.L_x_41966:
[----:B------:R-:W-:Y:S05]  /*3de0*/  BSYNC.RECONVERGENT B1 ;  /* 0x0000000000017941 */ /* 0x000fea0003800200 */
.L_x_41964:
[----:B------:R-:W0:Y:S01]  /*3df0*/  LDC.64 R6, c[0x0][0x390] ;  /* 0x0000e400ff067b82 */ /* 0x000e220000000a00 */
[----:B------:R-:W-:-:S04]  /*3e00*/  ISETP.NE.U32.AND P1, PT, R4, RZ, PT ;  /* 0x000000ff0400720c */ /* 0x000fc80003f25070 */
[C---:B------:R-:W-:Y:S02]  /*3e10*/  ISETP.NE.AND.EX P1, PT, R5.reuse, RZ, PT, P1 ;  /* 0x000000ff0500720c */ /* 0x040fe40003f25310 */
[----:B0-----:R-:W-:Y:S02]  /*3e20*/  LOP3.LUT R0, R4, R6, RZ, 0x3c, !PT ;  /* 0x0000000604007212 */ /* 0x001fe400078e3cff */
[----:B------:R-:W-:Y:S02]  /*3e30*/  LOP3.LUT R2, R5, R7, RZ, 0x3c, !PT ;  /* 0x0000000705027212 */ /* 0x000fe400078e3cff */
[----:B------:R-:W-:-:S04]  /*3e40*/  ISETP.GT.U32.AND P0, PT, R0, -0x1, PT ;  /* 0xffffffff0000780c */ /* 0x000fc80003f04070 */
[----:B------:R-:W-:-:S04]  /*3e50*/  ISETP.GT.AND.EX P0, PT, R2, -0x1, PT, P0 ;  /* 0xffffffff0200780c */ /* 0x000fc80003f04300 */
[----:B------:R-:W-:Y:S02]  /*3e60*/  SEL R3, R6, RZ, !P0 ;  /* 0x000000ff06037207 */ /* 0x000fe40004000000 */
[----:B------:R-:W-:Y:S02]  /*3e70*/  SEL R2, R7, RZ, !P0 ;  /* 0x000000ff07027207 */ /* 0x000fe40004000000 */
[----:B------:R-:W-:-:S04]  /*3e80*/  SEL R3, R3, RZ, P1 ;  /* 0x000000ff03037207 */ /* 0x000fc80000800000 */
[----:B------:R-:W-:Y:S02]  /*3e90*/  IADD3 R0, P0, PT, R4, R3, RZ ;  /* 0x0000000304007210 */ /* 0x000fe40007f1e0ff */
[----:B------:R-:W-:-:S05]  /*3ea0*/  SEL R4, R2, RZ, P1 ;  /* 0x000000ff02047207 */ /* 0x000fca0000800000 */
[----:B------:R-:W-:Y:S02]  /*3eb0*/  IMAD.X R5, R5, 0x1, R4, P0 ;  /* 0x0000000105057824 */ /* 0x000fe400000e0604 */
[----:B------:R-:W-:-:S07]  /*3ec0*/  IMAD.MOV.U32 R4, RZ, RZ, R0 ;  /* 0x000000ffff047224 */ /* 0x000fce00078e0000 */
.L_x_41963:
[----:B------:R-:W-:Y:S05]  /*3ed0*/  BSYNC.RECONVERGENT B0 ;  /* 0x0000000000007941 */ /* 0x000fea0003800200 */
.L_x_41962:
[----:B------:R-:W-:Y:S01]  /*3ee0*/  VIADD R27, R26, 0x80 ;  /* 0x000000801a1b7836 */ /* 0x000fe20000000000 */
[----:B------:R-:W-:Y:S04]  /*3ef0*/  BSSY.RECONVERGENT B0, `(.L_x_41967) ;  /* 0x0000030000007945 */ /* 0x000fe80003800200 */
[----:B------:R-:W-:-:S13]  /*3f00*/  ISETP.GE.AND P0, PT, R27, R28, PT ;  /* 0x0000001c1b00720c */ /* 0x000fda0003f06270 */
[----:B------:R-:W-:Y:S05]  /*3f10*/  @P0 BRA `(.L_x_41968) ;  /* 0x0000000000b40947 */ /* 0x000fea0003800000 */
[----:B------:R-:W0:Y:S01]  /*3f20*/  LDCU UR4, c[0x0][0x394] ;  /* 0x00007280ff0477ac */ /* 0x000e220008000800 */
[----:B------:R-:W-:Y:S01]  /*3f30*/  BSSY.RECONVERGENT B1, `(.L_x_41969) ;  /* 0x000001e000017945 */ /* 0x000fe20003800200 */
[----:B012345:R-:W-:-:S04]  /*3f40*/  LOP3.LUT R2, R19, UR4, RZ, 0xfc, !PT ;  /* 0x0000000413027c12 */ /* 0x03ffc8000f8efcff */
        /* <DEDUP_REMOVED lines=22> */
.L_x_41970:
[----:B------:R-:W-:Y:S01]  /*40b0*/  IMAD.MOV.U32 R2, RZ, RZ, R18 ;  /* 0x000000ffff027224 */ /* 0x000fe200078e0012 */
[----:B------:R-:W-:Y:S01]  /*40c0*/  MOV R12, 0x40f0 ;  /* 0x000040f0000c7802 */ /* 0x000fe20000000f00 */
[----:B------:R-:W-:-:S07]  /*40d0*/  IMAD.MOV.U32 R3, RZ, RZ, R19 ;  /* 0x000000ffff037224 */ /* 0x000fce00078e0013 */
[----:B------:R-:W-:Y:S05]  /*40e0*/  CALL.REL.NOINC `($__internal_61_$__cuda_sm20_rem_s64) ;  /* 0x0000004000a87944 */ /* 0x000fea0003c00000 */
[----:B------:R-:W-:Y:S02]  /*40f0*/  IMAD.MOV.U32 R22, RZ, RZ, R6 ;  /* 0x000000ffff167224 */ /* 0x000fe400078e0006 */
[----:B------:R-:W-:-:S07]  /*4100*/  IMAD.MOV.U32 R23, RZ, RZ, R7 ;  /* 0x000000ffff177224 */ /* 0x000fce00078e0007 */
.L_x_41971:
[----:B------:R-:W-:Y:S05]  /*4110*/  BSYNC.RECONVERGENT B1 ;  /* 0x0000000000017941 */ /* 0x000fea0003800200 */
.L_x_41969:
        /* <DEDUP_REMOVED lines=12> */
[----:B------:R-:W-:-:S08]  /*41e0*/  IMAD.X R23, R23, 0x1, R3, P0 ;  /* 0x0000000117177824 */ /* 0x000fd000000e0603 */
.L_x_41968:
[----:B------:R-:W-:Y:S05]  /*41f0*/  BSYNC.RECONVERGENT B0 ;  /* 0x0000000000007941 */ /* 0x000fea0003800200 */
.L_x_41967:
[----:B01234-:R-:W-:Y:S01]  /*4200*/  VIADD R3, R26, 0x100 ;  /* 0x000001001a037836 */ /* 0x01ffe20000000000 */
[----:B------:R-:W-:Y:S04]  /*4210*/  BSSY.RECONVERGENT B0, `(.L_x_41972) ;  /* 0x0000030000007945 */ /* 0x000fe80003800200 */
[----:B------:R-:W-:-:S13]  /*4220*/  ISETP.GE.AND P0, PT, R3, R28, PT ;  /* 0x0000001c0300720c */ /* 0x000fda0003f06270 */
[----:B------:R-:W-:Y:S05]  /*4230*/  @P0 BRA `(.L_x_41973) ;  /* 0x0000000000b40947 */ /* 0x000fea0003800000 */
        /* <DEDUP_REMOVED lines=25> */
.L_x_41975:
[----:B------:R-:W-:Y:S01]  /*43d0*/  IMAD.MOV.U32 R2, RZ, RZ, R16 ;  /* 0x000000ffff027224 */ /* 0x000fe200078e0010 */
[----:B------:R-:W-:Y:S01]  /*43e0*/  MOV R12, 0x4410 ;  /* 0x00004410000c7802 */ /* 0x000fe20000000f00 */
[----:B------:R-:W-:-:S07]  /*43f0*/  IMAD.MOV.U32 R3, RZ, RZ, R17 ;  /* 0x000000ffff037224 */ /* 0x000fce00078e0011 */
[----:B------:R-:W-:Y:S05]  /*4400*/  CALL.REL.NOINC `($__internal_61_$__cuda_sm20_rem_s64) ;  /* 0x0000003c00e07944 */ /* 0x000fea0003c00000 */
[----:B------:R-:W-:Y:S02]  /*4410*/  IMAD.MOV.U32 R18, RZ, RZ, R6 ;  /* 0x000000ffff127224 */ /* 0x000fe400078e0006 */
[----:B------:R-:W-:-:S07]  /*4420*/  IMAD.MOV.U32 R19, RZ, RZ, R7 ;  /* 0x000000ffff137224 */ /* 0x000fce00078e0007 */
.L_x_41976:
[----:B------:R-:W-:Y:S05]  /*4430*/  BSYNC.RECONVERGENT B1 ;  /* 0x0000000000017941 */ /* 0x000fea0003800200 */
.L_x_41974:
        /* <DEDUP_REMOVED lines=13> */
.L_x_41973:
[----:B------:R-:W-:Y:S05]  /*4510*/  BSYNC.RECONVERGENT B0 ;  /* 0x0000000000007941 */ /* 0x000fea0003800200 */
.L_x_41972:
[----:B------:R-:W-:Y:S01]  /*4520*/  VIADD R3, R26, 0x180 ;  /* 0x000001801a037836 */ /* 0x000fe20000000000 */
        /* <DEDUP_REMOVED lines=28> */
.L_x_41980:
[----:B------:R-:W-:Y:S01]  /*46f0*/  IMAD.MOV.U32 R2, RZ, RZ, R24 ;  /* 0x000000ffff027224 */ /* 0x000fe200078e0018 */
[----:B------:R-:W-:Y:S01]  /*4700*/  MOV R12, 0x4730 ;  /* 0x00004730000c7802 */ /* 0x000fe20000000f00 */
[----:B------:R-:W-:-:S07]  /*4710*/  IMAD.MOV.U32 R3, RZ, RZ, R25 ;  /* 0x000000ffff037224 */ /* 0x000fce00078e0019 */
[----:B------:R-:W-:Y:S05]  /*4720*/  CALL.REL.NOINC `($__internal_61_$__cuda_sm20_rem_s64) ;  /* 0x0000003c00187944 */ /* 0x000fea0003c00000 */
[----:B------:R-:W-:Y:S02]  /*4730*/  IMAD.MOV.U32 R16, RZ, RZ, R6 ;  /* 0x000000ffff107224 */ /* 0x000fe400078e0006 */
[----:B------:R-:W-:-:S07]  /*4740*/  IMAD.MOV.U32 R17, RZ, RZ, R7 ;  /* 0x000000ffff117224 */ /* 0x000fce00078e0007 */
.L_x_41981:
[----:B------:R-:W-:Y:S05]  /*4750*/  BSYNC.RECONVERGENT B1 ;  /* 0x0000000000017941 */ /* 0x000fea0003800200 */
.L_x_41979:
        /* <DEDUP_REMOVED lines=13> */
.L_x_41978:
[----:B------:R-:W-:Y:S05]  /*4830*/  BSYNC.RECONVERGENT B0 ;  /* 0x0000000000007941 */ /* 0x000fea0003800200 */
.L_x_41977:
        /* <DEDUP_REMOVED lines=26> */
.L_x_41988:
[----:B------:R4:W-:Y:S01]  /*49e0*/  STG.E.U8 desc[UR36][R2.64], R0 ;  /* 0x0000000002007986 */ /* 0x0009e2000c101124 */
[----:B------:R-:W-:Y:S01]  /*49f0*/  IMAD.MOV.U32 R26, RZ, RZ, R27 ;  /* 0x000000ffff1a7224 */ /* 0x000fe200078e001b */
[----:B------:R-:W-:Y:S06]  /*4a00*/  BRA `(.L_x_41990) ;  /* 0x0000000c008c7947 */ /* 0x000fec0003800000 */
.L_x_41987:
        /* <DEDUP_REMOVED lines=9> */
.L_x_41992:
[----:B------:R2:W-:Y:S01]  /*4aa0*/  STG.E desc[UR36][R2.64], R0 ;  /* 0x0000000002007986 */ /* 0x0005e2000c101924 */
[----:B------:R-:W-:Y:S01]  /*4ab0*/  IMAD.MOV.U32 R26, RZ, RZ, R27 ;  /* 0x000000ffff1a7224 */ /* 0x000fe200078e001b */
[----:B------:R-:W-:Y:S06]  /*4ac0*/  BRA `(.L_x_41990) ;  /* 0x0000000c005c7947 */ /* 0x000fec0003800000 */
.L_x_41991:
[----:B------:R0:W-:Y:S01]  /*4ad0*/  STG.E.U16 desc[UR36][R2.64], R0 ;  /* 0x0000000002007986 */ /* 0x0001e2000c101524 */
[----:B------:R-:W-:Y:S01]  /*4ae0*/  IMAD.MOV.U32 R26, RZ, RZ, R27 ;  /* 0x000000ffff1a7224 */ /* 0x000fe200078e001b */
[----:B------:R-:W-:Y:S06]  /*4af0*/  BRA `(.L_x_41990) ;  /* 0x0000000c00507947 */ /* 0x000fec0003800000 */
.L_x_41986:
        /* <DEDUP_REMOVED lines=10> */
.L_x_41994:
[----:B------:R-:W0:Y:S01]  /*4ba0*/  I2F.S64 R0, R4 ;  /* 0x0000000400007312 */ /* 0x000e220000301400 */
[----:B------:R-:W-:Y:S01]  /*4bb0*/  IMAD.MOV.U32 R26, RZ, RZ, R27 ;  /* 0x000000ffff1a7224 */ /* 0x000fe200078e001b */
[----:B0-----:R-:W-:-:S05]  /*4bc0*/  F2FP.F16.F32.PACK_AB R0, RZ, R0 ;  /* 0x00000000ff00723e */ /* 0x001fca00000000ff */
[----:B------:R0:W-:Y:S01]  /*4bd0*/  STG.E.U16 desc[UR36][R2.64], R0 ;  /* 0x0000000002007986 */ /* 0x0001e2000c101524 */
[----:B------:R-:W-:Y:S05]  /*4be0*/  BRA `(.L_x_41990) ;  /* 0x0000000c00147947 */ /* 0x000fea0003800000 */
.L_x_41993:
        /* <DEDUP_REMOVED lines=11> */
.L_x_41996:
[----:B------:R-:W0:Y:S01]  /*4ca0*/  I2F.S64 R4, R4 ;  /* 0x0000000400047312 */ /* 0x000e220000301400 */
[----:B------:R-:W-:Y:S01]  /*4cb0*/  IMAD.MOV.U32 R26, RZ, RZ, R27 ;  /* 0x000000ffff1a7224 */ /* 0x000fe200078e001b */
[----:B0-----:R-:W-:-:S04]  /*4cc0*/  F2FP.F16.F32.PACK_AB R5, RZ, R4 ;  /* 0x00000004ff05723e */ /* 0x001fc800000000ff */
[----:B------:R-:W-:-:S05]  /*4cd0*/  PRMT R5, R5, 0x5410, RZ ;  /* 0x0000541005057816 */ /* 0x000fca00000000ff */
[----:B------:R0:W-:Y:S01]  /*4ce0*/  STG.E desc[UR36][R2.64], R5 ;  /* 0x0000000502007986 */ /* 0x0001e2000c101924 */
[----:B------:R-:W-:Y:S05]  /*4cf0*/  BRA `(.L_x_41990) ;  /* 0x0000000800d07947 */ /* 0x000fea0003800000 */
.L_x_41995:
[----:B------:R-:W0:Y:S01]  /*4d00*/  I2F.F64.S64 R4, R4 ;  /* 0x0000000400047312 */ /* 0x000e220000301c00 */
[----:B------:R-:W-:Y:S01]  /*4d10*/  IMAD.MOV.U32 R26, RZ, RZ, R27 ;  /* 0x000000ffff1a7224 */ /* 0x000fe200078e001b */
[----:B0-----:R0:W-:Y:S01]  /*4d20*/  STG.E.64 desc[UR36][R2.64], R4 ;  /* 0x0000000402007986 */ /* 0x0011e2000c101b24 */
[----:B------:R-:W-:Y:S05]  /*4d30*/  BRA `(.L_x_41990) ;  /* 0x0000000800c07947 */ /* 0x000fea0003800000 */
.L_x_41985:
        /* <DEDUP_REMOVED lines=14> */
.L_x_41999:
[----:B------:R-:W-:Y:S01]  /*4e20*/  CS2R R6, SRZ ;  /* 0x0000000000067805 */ /* 0x000fe2000001ff00 */
[----:B------:R-:W0:Y:S01]  /*4e30*/  I2F.F64.S64 R4, R4 ;  /* 0x0000000400047312 */ /* 0x000e220000301c00 */
[----:B------:R-:W-:-:S03]  /*4e40*/  IMAD.MOV.U32 R26, RZ, RZ, R27 ;  /* 0x000000ffff1a7224 */ /* 0x000fc600078e001b */
[----:B0-----:R0:W-:Y:S01]  /*4e50*/  STG.E.128 desc[UR36][R2.64], R4 ;  /* 0x0000000402007986 */ /* 0x0011e2000c101d24 */
[----:B------:R-:W-:Y:S05]  /*4e60*/  BRA `(.L_x_41990) ;  /* 0x0000000800747947 */ /* 0x000fea0003800000 */
.L_x_41998:
        /* <DEDUP_REMOVED lines=19> */
.L_x_42003:
[----:B------:R-:W-:Y:S05]  /*4fa0*/  BSYNC.RECONVERGENT B0 ;  /* 0x0000000000007941 */ /* 0x000fea0003800200 */
.L_x_42002:
[----:B------:R-:W-:Y:S01]  /*4fb0*/  LOP3.LUT R7, R0, 0x80, R7, 0xf8, !PT ;  /* 0x0000008000077812 */ /* 0x000fe200078ef807 */
[----:B------:R-:W-:-:S04]  /*4fc0*/  IMAD.MOV.U32 R26, RZ, RZ, R27 ;  /* 0x000000ffff1a7224 */ /* 0x000fc800078e001b */
[----:B------:R0:W-:Y:S01]  /*4fd0*/  STG.E.U8 desc[UR36][R2.64], R7 ;  /* 0x0000000702007986 */ /* 0x0001e2000c101124 */
[----:B------:R-:W-:Y:S05]  /*4fe0*/  BRA `(.L_x_41990) ;  /* 0x0000000800147947 */ /* 0x000fea0003800000 */
.L_x_42001:
        /* <DEDUP_REMOVED lines=15> */
.L_x_42005:
[----:B------:R-:W-:Y:S05]  /*50e0*/  BSYNC.RECONVERGENT B0 ;  /* 0x0000000000007941 */ /* 0x000fea0003800200 */
.L_x_42004:
[----:B------:R-:W-:Y:S01]  /*50f0*/  LOP3.LUT R7, R0, 0x80, R7, 0xf8, !PT ;  /* 0x0000008000077812 */ /* 0x000fe200078ef807 */
[----:B------:R-:W-:-:S04]  /*5100*/  IMAD.MOV.U32 R26, RZ, RZ, R27 ;  /* 0x000000ffff1a7224 */ /* 0x000fc800078e001b */
[----:B------:R0:W-:Y:S01]  /*5110*/  STG.E.U8 desc[UR36][R2.64], R7 ;  /* 0x0000000702007986 */ /* 0x0001e2000c101124 */
[----:B------:R-:W-:Y:S05]  /*5120*/  BRA `(.L_x_41990) ;  /* 0x0000000400c47947 */ /* 0x000fea0003800000 */
.L_x_42000:
[----:B------:R-:W0:Y:S01]  /*5130*/  I2F.S64 R0, R4 ;  /* 0x0000000400007312 */ /* 0x000e220000301400 */
[----:B------:R-:W-:Y:S01]  /*5140*/  IMAD.MOV.U32 R26, RZ, RZ, R27 ;  /* 0x000000ffff1a7224 */ /* 0x000fe200078e001b */
[----:B0-----:R-:W-:-:S05]  /*5150*/  F2FP.BF16.F32.PACK_AB R0, RZ, R0 ;  /* 0x00000000ff00723e */ /* 0x001fca00000010ff */
[----:B------:R0:W-:Y:S01]  /*5160*/  STG.E.U16 desc[UR36][R2.64], R0 ;  /* 0x0000000002007986 */ /* 0x0001e2000c101524 */
[----:B------:R-:W-:Y:S05]  /*5170*/  BRA `(.L_x_41990) ;  /* 0x0000000400b07947 */ /* 0x000fea0003800000 */
.L_x_41997:
        /* <DEDUP_REMOVED lines=11> */
.L_x_42008:
        /* <DEDUP_REMOVED lines=13> */
.L_x_42011:
[----:B------:R-:W-:-:S04]  /*5300*/  SHF.R.U32.HI R0, RZ, 0x14, R5 ;  /* 0x00000014ff007819 */ /* 0x000fc80000011605 */
[----:B------:R-:W-:-:S04]  /*5310*/  LOP3.LUT R0, R0, 0x1, RZ, 0xc0, !PT ;  /* 0x0000000100007812 */ /* 0x000fc800078ec0ff */
[----:B------:R-:W-:-:S04]  /*5320*/  IADD3 R0, PT, PT, R5, 0x487ffff, R0 ;  /* 0x0487ffff05007810 */ /* 0x000fc80007ffe000 */
[----:B------:R-:W-:-:S04]  /*5330*/  SHF.R.U32.HI R0, RZ, 0x14, R0 ;  /* 0x00000014ff007819 */ /* 0x000fc80000011600 */
[----:B------:R-:W-:-:S07]  /*5340*/  LOP3.LUT R4, R0, 0xff, RZ, 0xc0, !PT ;  /* 0x000000ff00047812 */ /* 0x000fce00078ec0ff */
.L_x_42012:
[----:B------:R-:W-:-:S04]  /*5350*/  SHF.R.U32.HI R5, RZ, 0x18, R5 ;  /* 0x00000018ff057819 */ /* 0x000fc80000011605 */
[----:B------:R-:W-:-:S04]  /*5360*/  LOP3.LUT R4, R4, 0x80, R5, 0xf8, !PT ;  /* 0x0000008004047812 */ /* 0x000fc800078ef805 */
[----:B------:R-:W-:-:S07]  /*5370*/  PRMT R0, R4, 0x7610, R0 ;  /* 0x0000761004007816 */ /* 0x000fce0000000000 */
.L_x_42010:
[----:B------:R-:W-:Y:S05]  /*5380*/  BSYNC.RECONVERGENT B0 ;  /* 0x0000000000007941 */ /* 0x000fea0003800200 */
.L_x_42009:
[----:B------:R0:W-:Y:S01]  /*5390*/  STG.E.U8 desc[UR36][R2.64], R0 ;  /* 0x0000000002007986 */ /* 0x0001e2000c101124 */
[----:B------:R-:W-:Y:S01]  /*53a0*/  IMAD.MOV.U32 R26, RZ, RZ, R27 ;  /* 0x000000ffff1a7224 */ /* 0x000fe200078e001b */
[----:B------:R-:W-:Y:S06]  /*53b0*/  BRA `(.L_x_41990) ;  /* 0x0000000400207947 */ /* 0x000fec0003800000 */
.L_x_42007:
        /* <DEDUP_REMOVED lines=13> */
.L_x_42015:
[----:B------:R-:W-:-:S04]  /*5490*/  SHF.R.U32.HI R0, RZ, 0x15, R5 ;  /* 0x00000015ff007819 */ /* 0x000fc80000011605 */
[----:B------:R-:W-:-:S04]  /*54a0*/  LOP3.LUT R0, R0, 0x1, RZ, 0xc0, !PT ;  /* 0x0000000100007812 */ /* 0x000fc800078ec0ff */
[----:B------:R-:W-:-:S04]  /*54b0*/  IADD3 R0, PT, PT, R5, 0x88fffff, R0 ;  /* 0x088fffff05007810 */ /* 0x000fc80007ffe000 */
[----:B------:R-:W-:-:S04]  /*54c0*/  SHF.R.U32.HI R0, RZ, 0x15, R0 ;  /* 0x00000015ff007819 */ /* 0x000fc80000011600 */
[----:B------:R-:W-:-:S07]  /*54d0*/  LOP3.LUT R4, R0, 0xff, RZ, 0xc0, !PT ;  /* 0x000000ff00047812 */ /* 0x000fce00078ec0ff */
.L_x_42016:
[----:B------:R-:W-:-:S04]  /*54e0*/  SHF.R.U32.HI R5, RZ, 0x18, R5 ;  /* 0x00000018ff057819 */ /* 0x000fc80000011605 */
[----:B------:R-:W-:-:S04]  /*54f0*/  LOP3.LUT R4, R4, 0x80, R5, 0xf8, !PT ;  /* 0x0000008004047812 */ /* 0x000fc800078ef805 */
[----:B------:R-:W-:-:S07]  /*5500*/  PRMT R0, R4, 0x7610, R0 ;  /* 0x0000761004007816 */ /* 0x000fce0000000000 */
.L_x_42014:
[----:B------:R-:W-:Y:S05]  /*5510*/  BSYNC.RECONVERGENT B0 ;  /* 0x0000000000007941 */ /* 0x000fea0003800200 */
.L_x_42013:
[----:B------:R0:W-:Y:S01]  /*5520*/  STG.E.U8 desc[UR36][R2.64], R0 ;  /* 0x0000000002007986 */ /* 0x0001e2000c101124 */
[----:B------:R-:W-:Y:S01]  /*5530*/  IMAD.MOV.U32 R26, RZ, RZ, R27 ;  /* 0x000000ffff1a7224 */ /* 0x000fe200078e001b */
[----:B------:R-:W-:Y:S06]  /*5540*/  BRA `(.L_x_41990) ;  /* 0x0000000000bc7947 */ /* 0x000fec0003800000 */
.L_x_42006:
[----:B------:R-:W-:-:S13]  /*5550*/  ISETP.NE.AND P0, PT, R6, 0x1c, PT ;  /* 0x0000001c0600780c */ /* 0x000fda0003f05270 */
[----:B------:R-:W-:Y:S05]  /*5560*/  @!P0 BRA `(.L_x_42017) ;  /* 0x0000000000ac8947 */ /* 0x000fea0003800000 */
[----:B------:R-:W-:-:S13]  /*5570*/  ISETP.NE.AND P0, PT, R6, 0x1d, PT ;  /* 0x0000001d0600780c */ /* 0x000fda0003f05270 */
[----:B------:R-:W-:Y:S05]  /*5580*/  @!P0 BRA `(.L_x_42018) ;  /* 0x0000000000988947 */ /* 0x000fea0003800000 */
[----:B------:R-:W-:-:S13]  /*5590*/  ISETP.NE.AND P0, PT, R6, 0x2c, PT ;  /* 0x0000002c0600780c */ /* 0x000fda0003f05270 */
[----:B------:R-:W-:Y:S05]  /*55a0*/  @!P0 BRA `(.L_x_42019) ;  /* 0x0000000000488947 */ /* 0x000fea0003800000 */
.L_x_41989:
        /* <DEDUP_REMOVED lines=16> */
.L_x_42020:
[----:B------:R-:W-:Y:S01]  /*56b0*/  IMAD.MOV.U32 R26, RZ, RZ, R27 ;  /* 0x000000ffff1a7224 */ /* 0x000fe200078e001b */
[----:B------:R-:W-:Y:S06]  /*56c0*/  BRA `(.L_x_41990) ;  /* 0x00000000005c7947 */ /* 0x000fec0003800000 */
.L_x_42019:
[----:B------:R-:W0:Y:S01]  /*56d0*/  I2F.S64 R4, R4 ;  /* 0x0000000400047312 */ /* 0x000e220000301400 */
        /* <DEDUP_REMOVED lines=17> */
.L_x_42018:
[----:B------:R0:W-:Y:S01]  /*57f0*/  STG.E.64 desc[UR36][R2.64], R4 ;  /* 0x0000000402007986 */ /* 0x0001e2000c101b24 */
[----:B------:R-:W-:Y:S01]  /*5800*/  IMAD.MOV.U32 R26, RZ, RZ, R27 ;  /* 0x000000ffff1a7224 */ /* 0x000fe200078e001b */
[----:B------:R-:W-:Y:S06]  /*5810*/  BRA `(.L_x_41990) ;  /* 0x0000000000087947 */ /* 0x000fec0003800000 */
.L_x_42017:
[----:B------:R0:W-:Y:S01]  /*5820*/  STG.E desc[UR36][R2.64], R0 ;  /* 0x0000000002007986 */ /* 0x0001e2000c101924 */
[----:B------:R-:W-:-:S07]  /*5830*/  IMAD.MOV.U32 R26, RZ, RZ, R27 ;  /* 0x000000ffff1a7224 */ /* 0x000fce00078e001b */
.L_x_41990:
        /* <DEDUP_REMOVED lines=23> */
.L_x_42025:
[----:B------:R0:W-:Y:S01]  /*59b0*/  STG.E.U8 desc[UR36][R2.64], R22 ;  /* 0x0000001602007986 */ /* 0x0001e2000c101124 */
[----:B------:R-:W-:Y:S05]  /*59c0*/  BRA `(.L_x_42027) ;  /* 0x0000000c00347947 */ /* 0x000fea0003800000 */
.L_x_42024:
        /* <DEDUP_REMOVED lines=8> */
.L_x_42029:
[----:B------:R0:W-:Y:S01]  /*5a50*/  STG.E desc[UR36][R2.64], R22 ;  /* 0x0000001602007986 */ /* 0x0001e2000c101924 */
[----:B------:R-:W-:Y:S05]  /*5a60*/  BRA `(.L_x_42027) ;  /* 0x0000000c000c7947 */ /* 0x000fea0003800000 */
.L_x_42028:
[----:B------:R0:W-:Y:S01]  /*5a70*/  STG.E.U16 desc[UR36][R2.64], R22 ;  /* 0x0000001602007986 */ /* 0x0001e2000c101524 */
[----:B------:R-:W-:Y:S05]  /*5a80*/  BRA `(.L_x_42027) ;  /* 0x0000000c00047947 */ /* 0x000fea0003800000 */
.L_x_42023:
        /* <DEDUP_REMOVED lines=9> */
.L_x_42031:
[----:B------:R-:W0:Y:S02]  /*5b20*/  I2F.S64 R0, R22 ;  /* 0x0000001600007312 */ /* 0x000e240000301400 */
[----:B0-----:R-:W-:-:S05]  /*5b30*/  F2FP.F16.F32.PACK_AB R0, RZ, R0 ;  /* 0x00000000ff00723e */ /* 0x001fca00000000ff */
[----:B------:R0:W-:Y:S01]  /*5b40*/  STG.E.U16 desc[UR36][R2.64], R0 ;  /* 0x0000000002007986 */ /* 0x0001e2000c101524 */
[----:B------:R-:W-:Y:S05]  /*5b50*/  BRA `(.L_x_42027) ;  /* 0x0000000800d07947 */ /* 0x000fea0003800000 */
.L_x_42030:
        /* <DEDUP_REMOVED lines=10> */
.L_x_42033:
[----:B------:R-:W0:Y:S02]  /*5c00*/  I2F.S64 R22, R22 ;  /* 0x0000001600167312 */ /* 0x000e240000301400 */
[----:B0-----:R-:W-:-:S04]  /*5c10*/  F2FP.F16.F32.PACK_AB R5, RZ, R22 ;  /* 0x00000016ff05723e */ /* 0x001fc800000000ff */
[----:B------:R-:W-:-:S05]  /*5c20*/  PRMT R5, R5, 0x5410, RZ ;  /* 0x0000541005057816 */ /* 0x000fca00000000ff */
[----:B------:R0:W-:Y:S01]  /*5c30*/  STG.E desc[UR36][R2.64], R5 ;  /* 0x0000000502007986 */ /* 0x0001e2000c101924 */
[----:B------:R-:W-:Y:S05]  /*5c40*/  BRA `(.L_x_42027) ;  /* 0x0000000800947947 */ /* 0x000fea0003800000 */
.L_x_42032:
[----:B------:R-:W0:Y:S02]  /*5c50*/  I2F.F64.S64 R22, R22 ;  /* 0x0000001600167312 */ /* 0x000e240000301c00 */
[----:B0-----:R0:W-:Y:S01]  /*5c60*/  STG.E.64 desc[UR36][R2.64], R22 ;  /* 0x0000001602007986 */ /* 0x0011e2000c101b24 */
[----:B------:R-:W-:Y:S05]  /*5c70*/  BRA `(.L_x_42027) ;  /* 0x0000000800887947 */ /* 0x000fea0003800000 */
.L_x_42022:
        /* <DEDUP_REMOVED lines=12> */
.L_x_42037:
        /* <DEDUP_REMOVED lines=18> */
.L_x_42040:
[----:B------:R-:W-:-:S04]  /*5e60*/  SHF.R.U32.HI R5, RZ, 0x18, R5 ;  /* 0x00000018ff057819 */ /* 0x000fc80000011605 */
[----:B------:R-:W-:-:S07]  /*5e70*/  LOP3.LUT R0, R0, 0x80, R5, 0xf8, !PT ;  /* 0x0000008000007812 */ /* 0x000fce00078ef805 */
.L_x_42039:
[----:B------:R-:W-:Y:S05]  /*5e80*/  BSYNC.RECONVERGENT B0 ;  /* 0x0000000000007941 */ /* 0x000fea0003800200 */
.L_x_42038:
[----:B------:R0:W-:Y:S01]  /*5e90*/  STG.E.U8 desc[UR36][R2.64], R0 ;  /* 0x0000000002007986 */ /* 0x0001e2000c101124 */
[----:B------:R-:W-:Y:S05]  /*5ea0*/  BRA `(.L_x_42027) ;  /* 0x0000000400fc7947 */ /* 0x000fea0003800000 */
.L_x_42036:
        /* <DEDUP_REMOVED lines=18> */
.L_x_42043:
[----:B------:R-:W-:-:S04]  /*5fd0*/  SHF.R.U32.HI R5, RZ, 0x18, R5 ;  /* 0x00000018ff057819 */ /* 0x000fc80000011605 */
[----:B------:R-:W-:-:S07]  /*5fe0*/  LOP3.LUT R0, R0, 0x80, R5, 0xf8, !PT ;  /* 0x0000008000007812 */ /* 0x000fce00078ef805 */
.L_x_42042:
[----:B------:R-:W-:Y:S05]  /*5ff0*/  BSYNC.RECONVERGENT B0 ;  /* 0x0000000000007941 */ /* 0x000fea0003800200 */
.L_x_42041:
[----:B------:R0:W-:Y:S01]  /*6000*/  STG.E.U8 desc[UR36][R2.64], R0 ;  /* 0x0000000002007986 */ /* 0x0001e2000c101124 */
[----:B------:R-:W-:Y:S05]  /*6010*/  BRA `(.L_x_42027) ;  /* 0x0000000400a07947 */ /* 0x000fea0003800000 */
.L_x_42035:
        /* <DEDUP_REMOVED lines=22> */
.L_x_42045:
[----:B------:R0:W-:Y:S01]  /*6180*/  STG.E.64 desc[UR36][R2.64], R22 ;  /* 0x0000001602007986 */ /* 0x0001e2000c101b24 */
[----:B------:R-:W-:Y:S05]  /*6190*/  BRA `(.L_x_42027) ;  /* 0x0000000400407947 */ /* 0x000fea0003800000 */
.L_x_42044:
[----:B------:R0:W-:Y:S01]  /*61a0*/  STG.E desc[UR36][R2.64], R22 ;  /* 0x0000001602007986 */ /* 0x0001e2000c101924 */
[----:B------:R-:W-:Y:S05]  /*61b0*/  BRA `(.L_x_42027) ;  /* 0x0000000400387947 */ /* 0x000fea0003800000 */
.L_x_42034:
        /* <DEDUP_REMOVED lines=11> */
.L_x_42047:
[----:B------:R-:W-:Y:S01]  /*6270*/  CS2R R6, SRZ ;  /* 0x0000000000067805 */ /* 0x000fe2000001ff00 */
[----:B------:R-:W0:Y:S04]  /*6280*/  I2F.F64.S64 R4, R22 ;  /* 0x0000001600047312 */ /* 0x000e280000301c00 */
[----:B0-----:R3:W-:Y:S01]  /*6290*/  STG.E.128 desc[UR36][R2.64], R4 ;  /* 0x0000000402007986 */ /* 0x0017e2000c101d24 */
[----:B------:R-:W-:Y:S05]  /*62a0*/  BRA `(.L_x_42027) ;  /* 0x0000000000fc7947 */ /* 0x000fea0003800000 */
.L_x_42046:
[----:B------:R-:W-:-:S13]  /*62b0*/  ISETP.NE.AND P0, PT, R0, 0xf, PT ;  /* 0x0000000f0000780c */ /* 0x000fda0003f05270 */
[----:B------:R-:W-:Y:S05]  /*62c0*/  @!P0 BRA `(.L_x_42048) ;  /* 0x0000000000e88947 */ /* 0x000fea0003800000 */
[----:B------:R-:W-:-:S13]  /*62d0*/  ISETP.NE.AND P0, PT, R0, 0x17, PT ;  /* 0x000000170000780c */ /* 0x000fda0003f05270 */
[----:B------:R-:W-:Y:S05]  /*62e0*/  @!P0 BRA `(.L_x_42049) ;  /* 0x0000000000908947 */ /* 0x000fea0003800000 */
[----:B------:R-:W-:-:S13]  /*62f0*/  ISETP.NE.AND P0, PT, R0, 0x18, PT ;  /* 0x000000180000780c */ /* 0x000fda0003f05270 */
[----:B------:R-:W-:Y:S05]  /*6300*/  @!P0 BRA `(.L_x_42050) ;  /* 0x0000000000448947 */ /* 0x000fea0003800000 */
.L_x_42026:
        /* <DEDUP_REMOVED lines=16> */
.L_x_42051:
[----:B------:R-:W-:Y:S05]  /*6410*/  BRA `(.L_x_42027) ;  /* 0x0000000000a07947 */ /* 0x000fea0003800000 */
.L_x_42050:
        /* <DEDUP_REMOVED lines=13> */
.L_x_42053:
[----:B------:R-:W-:Y:S05]  /*64f0*/  BSYNC.RECONVERGENT B0 ;  /* 0x0000000000007941 */ /* 0x000fea0003800200 */
.L_x_42052:
[----:B------:R-:W-:-:S05]  /*6500*/  LOP3.LUT R5, R0, 0x80, R5, 0xf8, !PT ;  /* 0x0000008000057812 */ /* 0x000fca00078ef805 */
[----:B------:R2:W-:Y:S01]  /*6510*/  STG.E.U8 desc[UR36][R2.64], R5 ;  /* 0x0000000502007986 */ /* 0x0005e2000c101124 */
[----:B------:R-:W-:Y:S05]  /*6520*/  BRA `(.L_x_42027) ;  /* 0x00000000005c7947 */ /* 0x000fea0003800000 */
.L_x_42049:
        /* <DEDUP_REMOVED lines=12> */
.L_x_42055:
[----:B------:R-:W-:Y:S01]  /*65f0*/  IMAD.MOV.U32 R0, RZ, RZ, 0x7f ;  /* 0x0000007fff007424 */ /* 0x000fe200078e00ff */
[----:B------:R-:W-:-:S04]  /*6600*/  ISETP.GT.U32.AND P0, PT, R4, 0x7f800000, PT ;  /* 0x7f8000000400780c */ /* 0x000fc80003f04070 */
[----:B------:R-:W-:-:S09]  /*6610*/  SEL R0, R0, 0x7c, P0 ;  /* 0x0000007c00007807 */ /* 0x000fd20000000000 */
.L_x_42056:
[----:B------:R-:W-:Y:S05]  /*6620*/  BSYNC.RECONVERGENT B0 ;  /* 0x0000000000007941 */ /* 0x000fea0003800200 */
.L_x_42054:
[----:B------:R-:W-:-:S04]  /*6630*/  SHF.R.U32.HI R5, RZ, 0x18, R5 ;  /* 0x00000018ff057819 */ /* 0x000fc80000011605 */
[----:B------:R-:W-:-:S05]  /*6640*/  LOP3.LUT R5, R0, 0x80, R5, 0xf8, !PT ;  /* 0x0000008000057812 */ /* 0x000fca00078ef805 */
[----:B------:R1:W-:Y:S01]  /*6650*/  STG.E.U8 desc[UR36][R2.64], R5 ;  /* 0x0000000502007986 */ /* 0x0003e2000c101124 */
[----:B------:R-:W-:Y:S05]  /*6660*/  BRA `(.L_x_42027) ;  /* 0x00000000000c7947 */ /* 0x000fea0003800000 */
.L_x_42048:
[----:B------:R-:W0:Y:S02]  /*6670*/  I2F.S64 R0, R22 ;  /* 0x0000001600007312 */ /* 0x000e240000301400 */
[----:B0-----:R-:W-:-:S05]  /*6680*/  F2FP.BF16.F32.PACK_AB R0, RZ, R0 ;  /* 0x00000000ff00723e */ /* 0x001fca00000010ff */
[----:B------:R0:W-:Y:S02]  /*6690*/  STG.E.U16 desc[UR36][R2.64], R0 ;  /* 0x0000000002007986 */ /* 0x0001e4000c101524 */
.L_x_42027:
[----:B------:R-:W-:-:S07]  /*66a0*/  VIADD R26, R26, 0x80 ;  /* 0x000000801a1a7836 */ /* 0x000fce0000000000 */
.L_x_41984:
[----:B------:R-:W-:-:S13]  /*66b0*/  ISETP.GE.AND P0, PT, R26, R28, PT ;  /* 0x0000001c1a00720c */ /* 0x000fda0003f06270 */
[----:B------:R-:W-:Y:S05]  /*66c0*/  @P0 BREAK.RELIABLE B6 ;  /* 0x0000000000060942 */ /* 0x000fea0003800100 */
[----:B------:R-:W-:Y:S05]  /*66d0*/  @P0 BRA `(.L_x_42021) ;  /* 0x0000000c00940947 */ /* 0x000fea0003800000 */
[----:B------:R-:W-:Y:S05]  /*66e0*/  BSYNC.RELIABLE B6 ;  /* 0x0000000000067941 */ /* 0x000fea0003800100 */
.L_x_41983:
        /* <DEDUP_REMOVED lines=20> */
.L_x_42060:
[----:B------:R0:W-:Y:S01]  /*6830*/  STG.E.U8 desc[UR36][R2.64], R18 ;  /* 0x0000001202007986 */ /* 0x0001e2000c101124 */
[----:B------:R-:W-:Y:S05]  /*6840*/  BRA `(.L_x_42062) ;  /* 0x0000000c00347947 */ /* 0x000fea0003800000 */
.L_x_42059:
        /* <DEDUP_REMOVED lines=8> */
.L_x_42064:
[----:B------:R0:W-:Y:S01]  /*68d0*/  STG.E desc[UR36][R2.64], R18 ;  /* 0x0000001202007986 */ /* 0x0001e2000c101924 */
[----:B------:R-:W-:Y:S05]  /*68e0*/  BRA `(.L_x_42062) ;  /* 0x0000000c000c7947 */ /* 0x000fea0003800000 */
.L_x_42063:
[----:B------:R0:W-:Y:S01]  /*68f0*/  STG.E.U16 desc[UR36][R2.64], R18 ;  /* 0x0000001202007986 */ /* 0x0001e2000c101524 */
[----:B------:R-:W-:Y:S05]  /*6900*/  BRA `(.L_x_42062) ;  /* 0x0000000c00047947 */ /* 0x000fea0003800000 */
.L_x_42058:
        /* <DEDUP_REMOVED lines=9> */
.L_x_42066:
[----:B------:R-:W0:Y:S02]  /*69a0*/  I2F.S64 R0, R18 ;  /* 0x0000001200007312 */ /* 0x000e240000301400 */
[----:B0-----:R-:W-:-:S05]  /*69b0*/  F2FP.F16.F32.PACK_AB R0, RZ, R0 ;  /* 0x00000000ff00723e */ /* 0x001fca00000000ff */
[----:B------:R0:W-:Y:S01]  /*69c0*/  STG.E.U16 desc[UR36][R2.64], R0 ;  /* 0x0000000002007986 */ /* 0x0001e2000c101524 */
[----:B------:R-:W-:Y:S05]  /*69d0*/  BRA `(.L_x_42062) ;  /* 0x0000000800d07947 */ /* 0x000fea0003800000 */
.L_x_42065:
        /* <DEDUP_REMOVED lines=10> */
.L_x_42068:
[----:B------:R-:W0:Y:S02]  /*6a80*/  I2F.S64 R18, R18 ;  /* 0x0000001200127312 */ /* 0x000e240000301400 */
[----:B0-----:R-:W-:-:S04]  /*6a90*/  F2FP.F16.F32.PACK_AB R5, RZ, R18 ;  /* 0x00000012ff05723e */ /* 0x001fc800000000ff */
[----:B------:R-:W-:-:S05]  /*6aa0*/  PRMT R5, R5, 0x5410, RZ ;  /* 0x0000541005057816 */ /* 0x000fca00000000ff */
[----:B------:R0:W-:Y:S01]  /*6ab0*/  STG.E desc[UR36][R2.64], R5 ;  /* 0x0000000502007986 */ /* 0x0001e2000c101924 */
[----:B------:R-:W-:Y:S05]  /*6ac0*/  BRA `(.L_x_42062) ;  /* 0x0000000800947947 */ /* 0x000fea0003800000 */
.L_x_42067:
[----:B------:R-:W0:Y:S02]  /*6ad0*/  I2F.F64.S64 R18, R18 ;  /* 0x0000001200127312 */ /* 0x000e240000301c00 */
[----:B0-----:R0:W-:Y:S01]  /*6ae0*/  STG.E.64 desc[UR36][R2.64], R18 ;  /* 0x0000001202007986 */ /* 0x0011e2000c101b24 */
[----:B------:R-:W-:Y:S05]  /*6af0*/  BRA `(.L_x_42062) ;  /* 0x0000000800887947 */ /* 0x000fea0003800000 */
.L_x_42057:
        /* <DEDUP_REMOVED lines=12> */
.L_x_42072:
        /* <DEDUP_REMOVED lines=18> */
.L_x_42075:
[----:B------:R-:W-:-:S04]  /*6ce0*/  SHF.R.U32.HI R5, RZ, 0x18, R5 ;  /* 0x00000018ff057819 */ /* 0x000fc80000011605 */
[----:B------:R-:W-:-:S07]  /*6cf0*/  LOP3.LUT R0, R0, 0x80, R5, 0xf8, !PT ;  /* 0x0000008000007812 */ /* 0x000fce00078ef805 */
.L_x_42074:
[----:B------:R-:W-:Y:S05]  /*6d00*/  BSYNC.RECONVERGENT B0 ;  /* 0x0000000000007941 */ /* 0x000fea0003800200 */
.L_x_42073:
[----:B------:R0:W-:Y:S01]  /*6d10*/  STG.E.U8 desc[UR36][R2.64], R0 ;  /* 0x0000000002007986 */ /* 0x0001e2000c101124 */
[----:B------:R-:W-:Y:S05]  /*6d20*/  BRA `(.L_x_42062) ;  /* 0x0000000400fc7947 */ /* 0x000fea0003800000 */
.L_x_42071:
        /* <DEDUP_REMOVED lines=18> */
.L_x_42078:
[----:B------:R-:W-:-:S04]  /*6e50*/  SHF.R.U32.HI R5, RZ, 0x18, R5 ;  /* 0x00000018ff057819 */ /* 0x000fc80000011605 */
[----:B------:R-:W-:-:S07]  /*6e60*/  LOP3.LUT R0, R0, 0x80, R5, 0xf8, !PT ;  /* 0x0000008000007812 */ /* 0x000fce00078ef805 */
.L_x_42077:
[----:B------:R-:W-:Y:S05]  /*6e70*/  BSYNC.RECONVERGENT B0 ;  /* 0x0000000000007941 */ /* 0x000fea0003800200 */
.L_x_42076:
[----:B------:R0:W-:Y:S01]  /*6e80*/  STG.E.U8 desc[UR36][R2.64], R0 ;  /* 0x0000000002007986 */ /* 0x0001e2000c101124 */
[----:B------:R-:W-:Y:S05]  /*6e90*/  BRA `(.L_x_42062) ;  /* 0x0000000400a07947 */ /* 0x000fea0003800000 */
.L_x_42070:
        /* <DEDUP_REMOVED lines=22> */
.L_x_42080:
[----:B------:R0:W-:Y:S01]  /*7000*/  STG.E.64 desc[UR36][R2.64], R18 ;  /* 0x0000001202007986 */ /* 0x0001e2000c101b24 */
[----:B------:R-:W-:Y:S05]  /*7010*/  BRA `(.L_x_42062) ;  /* 0x0000000400407947 */ /* 0x000fea0003800000 */
.L_x_42079:
[----:B------:R0:W-:Y:S01]  /*7020*/  STG.E desc[UR36][R2.64], R18 ;  /* 0x0000001202007986 */ /* 0x0001e2000c101924 */
[----:B------:R-:W-:Y:S05]  /*7030*/  BRA `(.L_x_42062) ;  /* 0x0000000400387947 */ /* 0x000fea0003800000 */
.L_x_42069:
        /* <DEDUP_REMOVED lines=11> */
.L_x_42082:
[----:B------:R-:W-:Y:S01]  /*70f0*/  CS2R R6, SRZ ;  /* 0x0000000000067805 */ /* 0x000fe2000001ff00 */
[----:B------:R-:W0:Y:S04]  /*7100*/  I2F.F64.S64 R4, R18 ;  /* 0x0000001200047312 */ /* 0x000e280000301c00 */
[----:B0-----:R1:W-:Y:S01]  /*7110*/  STG.E.128 desc[UR36][R2.64], R4 ;  /* 0x0000000402007986 */ /* 0x0013e2000c101d24 */
[----:B------:R-:W-:Y:S05]  /*7120*/  BRA `(.L_x_42062) ;  /* 0x0000000000fc7947 */ /* 0x000fea0003800000 */
.L_x_42081:
[----:B------:R-:W-:-:S13]  /*7130*/  ISETP.NE.AND P0, PT, R0, 0xf, PT ;  /* 0x0000000f0000780c */ /* 0x000fda0003f05270 */
[----:B------:R-:W-:Y:S05]  /*7140*/  @!P0 BRA `(.L_x_42083) ;  /* 0x0000000000e88947 */ /* 0x000fea0003800000 */
[----:B------:R-:W-:-:S13]  /*7150*/  ISETP.NE.AND P0, PT, R0, 0x17, PT ;  /* 0x000000170000780c */ /* 0x000fda0003f05270 */
[----:B------:R-:W-:Y:S05]  /*7160*/  @!P0 BRA `(.L_x_42084) ;  /* 0x0000000000908947 */ /* 0x000fea0003800000 */
[----:B------:R-:W-:-:S13]  /*7170*/  ISETP.NE.AND P0, PT, R0, 0x18, PT ;  /* 0x000000180000780c */ /* 0x000fda0003f05270 */
[----:B------:R-:W-:Y:S05]  /*7180*/  @!P0 BRA `(.L_x_42085) ;  /* 0x0000000000448947 */ /* 0x000fea0003800000 */
.L_x_42061:
        /* <DEDUP_REMOVED lines=16> */
.L_x_42086:
[----:B------:R-:W-:Y:S05]  /*7290*/  BRA `(.L_x_42062) ;  /* 0x0000000000a07947 */ /* 0x000fea0003800000 */
.L_x_42085:
        /* <DEDUP_REMOVED lines=13> */
.L_x_42088:
[----:B------:R-:W-:Y:S05]  /*7370*/  BSYNC.RECONVERGENT B0 ;  /* 0x0000000000007941 */ /* 0x000fea0003800200 */
.L_x_42087:
[----:B------:R-:W-:-:S05]  /*7380*/  LOP3.LUT R5, R0, 0x80, R5, 0xf8, !PT ;  /* 0x0000008000057812 */ /* 0x000fca00078ef805 */
[----:B------:R3:W-:Y:S01]  /*7390*/  STG.E.U8 desc[UR36][R2.64], R5 ;  /* 0x0000000502007986 */ /* 0x0007e2000c101124 */
[----:B------:R-:W-:Y:S05]  /*73a0*/  BRA `(.L_x_42062) ;  /* 0x00000000005c7947 */ /* 0x000fea0003800000 */
.L_x_42084:
        /* <DEDUP_REMOVED lines=12> */
.L_x_42090:
[----:B------:R-:W-:Y:S01]  /*7470*/  IMAD.MOV.U32 R0, RZ, RZ, 0x7f ;  /* 0x0000007fff007424 */ /* 0x000fe200078e00ff */
[----:B------:R-:W-:-:S04]  /*7480*/  ISETP.GT.U32.AND P0, PT, R4, 0x7f800000, PT ;  /* 0x7f8000000400780c */ /* 0x000fc80003f04070 */
[----:B------:R-:W-:-:S09]  /*7490*/  SEL R0, R0, 0x7c, P0 ;  /* 0x0000007c00007807 */ /* 0x000fd20000000000 */
.L_x_42091:
[----:B------:R-:W-:Y:S05]  /*74a0*/  BSYNC.RECONVERGENT B0 ;  /* 0x0000000000007941 */ /* 0x000fea0003800200 */
.L_x_42089:
[----:B------:R-:W-:-:S04]  /*74b0*/  SHF.R.U32.HI R5, RZ, 0x18, R5 ;  /* 0x00000018ff057819 */ /* 0x000fc80000011605 */
[----:B------:R-:W-:-:S05]  /*74c0*/  LOP3.LUT R5, R0, 0x80, R5, 0xf8, !PT ;  /* 0x0000008000057812 */ /* 0x000fca00078ef805 */
[----:B------:R2:W-:Y:S01]  /*74d0*/  STG.E.U8 desc[UR36][R2.64], R5 ;  /* 0x0000000502007986 */ /* 0x0005e2000c101124 */
[----:B------:R-:W-:Y:S05]  /*74e0*/  BRA `(.L_x_42062) ;  /* 0x00000000000c7947 */ /* 0x000fea0003800000 */
.L_x_42083:
[----:B------:R-:W0:Y:S02]  /*74f0*/  I2F.S64 R0, R18 ;  /* 0x0000001200007312 */ /* 0x000e240000301400 */
[----:B0-----:R-:W-:-:S05]  /*7500*/  F2FP.BF16.F32.PACK_AB R0, RZ, R0 ;  /* 0x00000000ff00723e */ /* 0x001fca00000010ff */
[----:B------:R4:W-:Y:S02]  /*7510*/  STG.E.U16 desc[UR36][R2.64], R0 ;  /* 0x0000000002007986 */ /* 0x0009e4000c101524 */
.L_x_42062:
[----:B------:R-:W-:-:S07]  /*7520*/  VIADD R26, R26, 0x80 ;  /* 0x000000801a1a7836 */ /* 0x000fce0000000000 */
.L_x_42021:
[----:B------:R-:W-:Y:S05]  /*7530*/  BSYNC.RECONVERGENT B7 ;  /* 0x0000000000077941 */ /* 0x000fea0003800200 */
.L_x_41982:
        /* <DEDUP_REMOVED lines=21> */
.L_x_42095:
[----:B------:R-:W-:Y:S01]  /*7690*/  STG.E.U8 desc[UR36][R2.64], R16 ;  /* 0x0000001002007986 */ /* 0x000fe2000c101124 */
[----:B------:R-:W-:Y:S05]  /*76a0*/  EXIT ;  /* 0x000000000000794d */ /* 0x000fea0003800000 */
.L_x_42094:
        /* <DEDUP_REMOVED lines=8> */
.L_x_42098:
[----:B------:R-:W-:Y:S01]  /*7730*/  STG.E desc[UR36][R2.64], R16 ;  /* 0x0000001002007986 */ /* 0x000fe2000c101924 */
[----:B------:R-:W-:Y:S05]  /*7740*/  EXIT ;  /* 0x000000000000794d */ /* 0x000fea0003800000 */
.L_x_42097:
[----:B------:R-:W-:Y:S01]  /*7750*/  STG.E.U16 desc[UR36][R2.64], R16 ;  /* 0x0000001002007986 */ /* 0x000fe2000c101524 */
[----:B------:R-:W-:Y:S05]  /*7760*/  EXIT ;  /* 0x000000000000794d */ /* 0x000fea0003800000 */
.L_x_42093:
        /* <DEDUP_REMOVED lines=9> */
.L_x_42100:
[----:B------:R-:W0:Y:S02]  /*7800*/  I2F.S64 R0, R16 ;  /* 0x0000001000007312 */ /* 0x000e240000301400 */
[----:B0-----:R-:W-:-:S05]  /*7810*/  F2FP.F16.F32.PACK_AB R0, RZ, R0 ;  /* 0x00000000ff00723e */ /* 0x001fca00000000ff */
[----:B------:R-:W-:Y:S01]  /*7820*/  STG.E.U16 desc[UR36][R2.64], R0 ;  /* 0x0000000002007986 */ /* 0x000fe2000c101524 */
[----:B------:R-:W-:Y:S05]  /*7830*/  EXIT ;  /* 0x000000000000794d */ /* 0x000fea0003800000 */
.L_x_42099:
        /* <DEDUP_REMOVED lines=10> */
.L_x_42102:
[----:B------:R-:W0:Y:S02]  /*78e0*/  I2F.S64 R16, R16 ;  /* 0x0000001000107312 */ /* 0x000e240000301400 */
[----:B0-----:R-:W-:-:S04]  /*78f0*/  F2FP.F16.F32.PACK_AB R5, RZ, R16 ;  /* 0x00000010ff05723e */ /* 0x001fc800000000ff */
[----:B------:R-:W-:-:S05]  /*7900*/  PRMT R5, R5, 0x5410, RZ ;  /* 0x0000541005057816 */ /* 0x000fca00000000ff */
[----:B------:R-:W-:Y:S01]  /*7910*/  STG.E desc[UR36][R2.64], R5 ;  /* 0x0000000502007986 */ /* 0x000fe2000c101924 */
[----:B------:R-:W-:Y:S05]  /*7920*/  EXIT ;  /* 0x000000000000794d */ /* 0x000fea0003800000 */
.L_x_42101:
[----:B------:R-:W0:Y:S02]  /*7930*/  I2F.F64.S64 R16, R16 ;  /* 0x0000001000107312 */ /* 0x000e240000301c00 */
[----:B0-----:R-:W-:Y:S01]  /*7940*/  STG.E.64 desc[UR36][R2.64], R16 ;  /* 0x0000001002007986 */ /* 0x001fe2000c101b24 */
[----:B------:R-:W-:Y:S05]  /*7950*/  EXIT ;  /* 0x000000000000794d */ /* 0x000fea0003800000 */
.L_x_42092:
        /* <DEDUP_REMOVED lines=12> */
.L_x_42106:
        /* <DEDUP_REMOVED lines=18> */
.L_x_42109:
[----:B------:R-:W-:-:S04]  /*7b40*/  SHF.R.U32.HI R5, RZ, 0x18, R5 ;  /* 0x00000018ff057819 */ /* 0x000fc80000011605 */
[----:B------:R-:W-:-:S07]  /*7b50*/  LOP3.LUT R0, R0, 0x80, R5, 0xf8, !PT ;  /* 0x0000008000007812 */ /* 0x000fce00078ef805 */
.L_x_42108:
[----:B------:R-:W-:Y:S05]  /*7b60*/  BSYNC.RECONVERGENT B0 ;  /* 0x0000000000007941 */ /* 0x000fea0003800200 */
.L_x_42107:
[----:B------:R-:W-:Y:S01]  /*7b70*/  STG.E.U8 desc[UR36][R2.64], R0 ;  /* 0x0000000002007986 */ /* 0x000fe2000c101124 */
[----:B------:R-:W-:Y:S05]  /*7b80*/  EXIT ;  /* 0x000000000000794d */ /* 0x000fea0003800000 */
.L_x_42105:
        /* <DEDUP_REMOVED lines=18> */
.L_x_42112:
[----:B------:R-:W-:-:S04]  /*7cb0*/  SHF.R.U32.HI R5, RZ, 0x18, R5 ;  /* 0x00000018ff057819 */ /* 0x000fc80000011605 */
[----:B------:R-:W-:-:S07]  /*7cc0*/  LOP3.LUT R0, R0, 0x80, R5, 0xf8, !PT ;  /* 0x0000008000007812 */ /* 0x000fce00078ef805 */
.L_x_42111:
[----:B------:R-:W-:Y:S05]  /*7cd0*/  BSYNC.RECONVERGENT B0 ;  /* 0x0000000000007941 */ /* 0x000fea0003800200 */
.L_x_42110:
[----:B------:R-:W-:Y:S01]  /*7ce0*/  STG.E.U8 desc[UR36][R2.64], R0 ;  /* 0x0000000002007986 */ /* 0x000fe2000c101124 */
[----:B------:R-:W-:Y:S05]  /*7cf0*/  EXIT ;  /* 0x000000000000794d */ /* 0x000fea0003800000 */
.L_x_42104:
        /* <DEDUP_REMOVED lines=22> */
.L_x_42114:
[----:B------:R-:W-:Y:S01]  /*7e60*/  STG.E.64 desc[UR36][R2.64], R16 ;  /* 0x0000001002007986 */ /* 0x000fe2000c101b24 */
[----:B------:R-:W-:Y:S05]  /*7e70*/  EXIT ;  /* 0x000000000000794d */ /* 0x000fea0003800000 */
.L_x_42113:
[----:B------:R-:W-:Y:S01]  /*7e80*/  STG.E desc[UR36][R2.64], R16 ;  /* 0x0000001002007986 */ /* 0x000fe2000c101924 */
[----:B------:R-:W-:Y:S05]  /*7e90*/  EXIT ;  /* 0x000000000000794d */ /* 0x000fea0003800000 */
.L_x_42103:
        /* <DEDUP_REMOVED lines=11> */
.L_x_42116:
[----:B------:R-:W-:Y:S01]  /*7f50*/  CS2R R18, SRZ ;  /* 0x0000000000127805 */ /* 0x000fe2000001ff00 */
[----:B------:R-:W0:Y:S04]  /*7f60*/  I2F.F64.S64 R16, R16 ;  /* 0x0000001000107312 */ /* 0x000e280000301c00 */
[----:B0-----:R-:W-:Y:S01]  /*7f70*/  STG.E.128 desc[UR36][R2.64], R16 ;  /* 0x0000001002007986 */ /* 0x001fe2000c101d24 */
[----:B------:R-:W-:Y:S05]  /*7f80*/  EXIT ;  /* 0x000000000000794d */ /* 0x000fea0003800000 */
.L_x_42115:
[----:B------:R-:W-:-:S13]  /*7f90*/  ISETP.NE.AND P0, PT, R0, 0xf, PT ;  /* 0x0000000f0000780c */ /* 0x000fda0003f05270 */
[----:B------:R-:W-:Y:S05]  /*7fa0*/  @!P0 BRA `(.L_x_42117) ;  /* 0x0000000000e88947 */ /* 0x000fea0003800000 */
[----:B------:R-:W-:-:S13]  /*7fb0*/  ISETP.NE.AND P0, PT, R0, 0x17, PT ;  /* 0x000000170000780c */ /* 0x000fda0003f05270 */
[----:B------:R-:W-:Y:S05]  /*7fc0*/  @!P0 BRA `(.L_x_42118) ;  /* 0x0000000000908947 */ /* 0x000fea0003800000 */
[----:B------:R-:W-:-:S13]  /*7fd0*/  ISETP.NE.AND P0, PT, R0, 0x18, PT ;  /* 0x000000180000780c */ /* 0x000fda0003f05270 */
[----:B------:R-:W-:Y:S05]  /*7fe0*/  @!P0 BRA `(.L_x_42119) ;  /* 0x0000000000448947 */ /* 0x000fea0003800000 */
.L_x_42096:
        /* <DEDUP_REMOVED lines=16> */
.L_x_42120:
[----:B------:R-:W-:Y:S05]  /*80f0*/  EXIT ;  /* 0x000000000000794d */ /* 0x000fea0003800000 */
.L_x_42119:
        /* <DEDUP_REMOVED lines=13> */
.L_x_42122:
[----:B------:R-:W-:Y:S05]  /*81d0*/  BSYNC.RECONVERGENT B0 ;  /* 0x0000000000007941 */ /* 0x000fea0003800200 */
.L_x_42121:
[----:B------:R-:W-:-:S05]  /*81e0*/  LOP3.LUT R5, R0, 0x80, R5, 0xf8, !PT ;  /* 0x0000008000057812 */ /* 0x000fca00078ef805 */
[----:B------:R-:W-:Y:S01]  /*81f0*/  STG.E.U8 desc[UR36][R2.64], R5 ;  /* 0x0000000502007986 */ /* 0x000fe2000c101124 */
[----:B------:R-:W-:Y:S05]  /*8200*/  EXIT ;  /* 0x000000000000794d */ /* 0x000fea0003800000 */
.L_x_42118:
        /* <DEDUP_REMOVED lines=12> */
.L_x_42124:
[----:B------:R-:W-:Y:S01]  /*82d0*/  IMAD.MOV.U32 R0, RZ, RZ, 0x7f ;  /* 0x0000007fff007424 */ /* 0x000fe200078e00ff */
[----:B------:R-:W-:-:S04]  /*82e0*/  ISETP.GT.U32.AND P0, PT, R4, 0x7f800000, PT ;  /* 0x7f8000000400780c */ /* 0x000fc80003f04070 */
[----:B------:R-:W-:-:S09]  /*82f0*/  SEL R0, R0, 0x7c, P0 ;  /* 0x0000007c00007807 */ /* 0x000fd20000000000 */
.L_x_42125:
[----:B------:R-:W-:Y:S05]  /*8300*/  BSYNC.RECONVERGENT B0 ;  /* 0x0000000000007941 */ /* 0x000fea0003800200 */
.L_x_42123:
[----:B------:R-:W-:-:S04]  /*8310*/  SHF.R.U32.HI R5, RZ, 0x18, R5 ;  /* 0x00000018ff057819 */ /* 0x000fc80000011605 */
[----:B------:R-:W-:-:S05]  /*8320*/  LOP3.LUT R5, R0, 0x80, R5, 0xf8, !PT ;  /* 0x0000008000057812 */ /* 0x000fca00078ef805 */
[----:B------:R-:W-:Y:S01]  /*8330*/  STG.E.U8 desc[UR36][R2.64], R5 ;  /* 0x0000000502007986 */ /* 0x000fe2000c101124 */
[----:B------:R-:W-:Y:S05]  /*8340*/  EXIT ;  /* 0x000000000000794d */ /* 0x000fea0003800000 */
.L_x_42117:
[----:B------:R-:W0:Y:S02]  /*8350*/  I2F.S64 R0, R16 ;  /* 0x0000001000007312 */ /* 0x000e240000301400 */
[----:B0-----:R-:W-:-:S05]  /*8360*/  F2FP.BF16.F32.PACK_AB R0, RZ, R0 ;  /* 0x00000000ff00723e */ /* 0x001fca00000010ff */
[----:B------:R-:W-:Y:S01]  /*8370*/  STG.E.U16 desc[UR36][R2.64], R0 ;  /* 0x0000000002007986 */ /* 0x000fe2000c101524 */
[----:B------:R-:W-:Y:S05]  /*8380*/  EXIT ;  /* 0x000000000000794d */ /* 0x000fea0003800000 */
        .weak           $__internal_61_$__cuda_sm20_rem_s64
        .type           $__internal_61_$__cuda_sm20_rem_s64,@function
        .size           $__internal_61_$__cuda_sm20_rem_s64,(.L_x_49922 - $__internal_61_$__cuda_sm20_rem_s64)
$__internal_61_$__cuda_sm20_rem_s64:
        /* <DEDUP_REMOVED lines=14> */
[----:B------:R-:W-:Y:S01]  /*8470*/  IADD3 R14, P0, PT, RZ, -R14, RZ ;  /* 0x8000000eff0e7210 */ /* 0x000fe20007f1e0ff */
[----:B------:R-:W-:Y:S02]  /*8480*/  IMAD.MOV.U32 R11, RZ, RZ, R8 ;  /* 0x000000ffff0b7224 */ /* 0x000fe400078e0008 */
[----:B------:R-:W-:-:S04]  /*8490*/  IMAD R10, R9, R6, R10 ;  /* 0x00000006090a7224 */ /* 0x000fc800078e020a */
[----:B------:R-:W-:Y:S02]  /*84a0*/  IMAD.X R13, RZ, RZ, ~R10, P0 ;  /* 0x000000ffff0d7224 */ /* 0x000fe400000e0e0a */
[----:B------:R-:W-:-:S04]  /*84b0*/  IMAD.HI.U32 R10, R8, R14, RZ ;  /* 0x0000000e080a7227 */ /* 0x000fc800078e00ff */
        /* <DEDUP_REMOVED lines=13> */
[----:B------:R-:W-:-:S04]  /*8590*/  IMAD.WIDE.U32 R8, P1, R9, R10, R8 ;  /* 0x0000000a09087225 */ /* 0x000fc80007820008 */
[----:B------:R-:W-:Y:S01]  /*85a0*/  IMAD.HI.U32 R11, P0, R13, R11, R8 ;  /* 0x0000000b0d0b7227 */ /* 0x000fe20007800008 */
[----:B------:R-:W-:-:S03]  /*85b0*/  IADD3 R9, P3, PT, RZ, -R2, RZ ;  /* 0x80000002ff097210 */ /* 0x000fc60007f7e0ff */
[----:B------:R-:W-:-:S04]  /*85c0*/  IMAD.HI.U32 R8, R13, R10, RZ ;  /* 0x0000000a0d087227 */ /* 0x000fc800078e00ff */
[----:B------:R-:W-:Y:S01]  /*85d0*/  IMAD.X R8, R8, 0x1, R13, P1 ;  /* 0x0000000108087824 */ /* 0x000fe200008e060d */
[----:B------:R-:W-:Y:S01]  /*85e0*/  ISETP.GE.AND P1, PT, R3, RZ, PT ;  /* 0x000000ff0300720c */ /* 0x000fe20003f26270 */
[----:B------:R-:W-:Y:S02]  /*85f0*/  IMAD R10, R13, R10, RZ ;  /* 0x0000000a0d0a7224 */ /* 0x000fe400078e02ff */
[----:B------:R-:W-:Y:S01]  /*8600*/  IMAD.MOV.U32 R13, RZ, RZ, 0x0 ;  /* 0x00000000ff0d7424 */ /* 0x000fe200078e00ff */
[----:B------:R-:W-:Y:S02]  /*8610*/  SEL R9, R9, R2, !P1 ;  /* 0x0000000209097207 */ /* 0x000fe40004800000 */
[----:B------:R-:W-:Y:S01]  /*8620*/  IADD3 R11, P2, PT, R10, R11, RZ ;  /* 0x0000000b0a0b7210 */ /* 0x000fe20007f5e0ff */
[----:B------:R-:W-:-:S03]  /*8630*/  IMAD.X R10, RZ, RZ, ~R3, P3 ;  /* 0x000000ffff0a7224 */ /* 0x000fc600018e0e03 */
[----:B------:R-:W-:Y:S01]  /*8640*/  IADD3.X R8, PT, PT, RZ, RZ, R8, P2, P0 ;  /* 0x000000ffff087210 */ /* 0x000fe200017e0408 */
[----:B------:R-:W-:Y:S01]  /*8650*/  IMAD.HI.U32 R2, R11, R9, RZ ;  /* 0x000000090b027227 */ /* 0x000fe200078e00ff */
[----:B------:R-:W-:-:S03]  /*8660*/  SEL R10, R10, R3, !P1 ;  /* 0x000000030a0a7207 */ /* 0x000fc60004800000 */
[----:B------:R-:W-:Y:S02]  /*8670*/  IMAD.MOV.U32 R3, RZ, RZ, RZ ;  /* 0x000000ffff037224 */ /* 0x000fe400078e00ff */
        /* <DEDUP_REMOVED lines=32> */
[----:B------:R-:W-:Y:S06]  /*8880*/  RET.REL.NODEC R12 `(_ZN2at6native27unrolled_elementwise_kernelINS0_13BUnaryFunctorIlllZZZNS0_21remainder_kernel_cudaERNS_18TensorIteratorBaseEENKUlvE_clEvENKUlvE2_clEvEUlllE_EESt5arrayIPcLm2EELi4E23TrivialOffsetCalculatorILi1EjESD_NS0_6memory12LoadWithCastILi1EEENSE_13StoreWithCastILi1EEEEEviT_T0_T2_T3_T4_T5_) ;  /* 0xffffff740cdc7950 */ /* 0x000fec0003c3ffff */
.L_x_42126:
        /* <DEDUP_REMOVED lines=15> */
.L_x_49922:


//--------------------- .text._ZN2at6native18elementwise_kernelILi128ELi2EZNS0_22gpu_kernel_impl_nocastINS0_13BUnaryFunctorIlllZZZNS0_21remainder_kernel_cudaERNS_18TensorIteratorBaseEENKUlvE_clEvENKUlvE2_clEvEUlllE_EEEEvS5_RKT_EUliE_EEviT1_ --------------------------
	.section	.text._ZN2at6native18elementwise_kernelILi128ELi2EZNS0_22gpu_kernel_impl_nocastINS0_13BUnaryFunctorIlllZZZNS0_21remainder_kernel_cudaERNS_18TensorIteratorBaseEENKUlvE_clEvENKUlvE2_clEvEUlllE_EEEEvS5_RKT_EUliE_EEviT1_,"ax",@progbits
	.align	128
        .global         _ZN2at6native18elementwise_kernelILi128ELi2EZNS0_22gpu_kernel_impl_nocastINS0_13BUnaryFunctorIlllZZZNS0_21remainder_kernel_cudaERNS_18TensorIteratorBaseEENKUlvE_clEvENKUlvE2_clEvEUlllE_EEEEvS5_RKT_EUliE_EEviT1_
        .type           _ZN2at6native18elementwise_kernelILi128ELi2EZNS0_22gpu_kernel_impl_nocastINS0_13BUnaryFunctorIlllZZZNS0_21remainder_kernel_cudaERNS_18TensorIteratorBaseEENKUlvE_clEvENKUlvE2_clEvEUlllE_EEEEvS5_RKT_EUliE_EEviT1_,@function
        .size           _ZN2at6native18elementwise_kernelILi128ELi2EZNS0_22gpu_kernel_impl_nocastINS0_13BUnaryFunctorIlllZZZNS0_21remainder_kernel_cudaERNS_18TensorIteratorBaseEENKUlvE_clEvENKUlvE2_clEvEUlllE_EEEEvS5_RKT_EUliE_EEviT1_,(.L_x_49923 - _ZN2at6native18elementwise_kernelILi128ELi2EZNS0_22gpu_kernel_impl_nocastINS0_13BUnaryFunctorIlllZZZNS0_21remainder_kernel_cudaERNS_18TensorIteratorBaseEENKUlvE_clEvENKUlvE2_clEvEUlllE_EEEEvS5_RKT_EUliE_EEviT1_)
        .other          _ZN2at6native18elementwise_kernelILi128ELi2EZNS0_22gpu_kernel_impl_nocastINS0_13BUnaryFunctorIlllZZZNS0_21remainder_kernel_cudaERNS_18TensorIteratorBaseEENKUlvE_clEvENKUlvE2_clEvEUlllE_EEEEvS5_RKT_EUliE_EEviT1_,@"STO_CUDA_ENTRY STV_DEFAULT"
_ZN2at6native18elementwise_kernelILi128ELi2EZNS0_22gpu_kernel_impl_nocastINS0_13BUnaryFunctorIlllZZZNS0_21remainder_kernel_cudaERNS_18TensorIteratorBaseEENKUlvE_clEvENKUlvE2_clEvEUlllE_EEEEvS5_RKT_EUliE_EEviT1_:
.text._ZN2at6native18elementwise_kernelILi128ELi2EZNS0_22gpu_kernel_impl_nocastINS0_13BUnaryFunctorIlllZZZNS0_21remainder_kernel_cudaERNS_18TensorIteratorBaseEENKUlvE_clEvENKUlvE2_clEvEUlllE_EEEEvS5_RKT_EUliE_EEviT1_:
        /* <DEDUP_REMOVED lines=26> */
[----:B0-----:R-:W-:Y:S02]  /*01a0*/  HFMA2 R4, -RZ, RZ, 0, 0 ;  /* 0x00000000ff047431 */ /* 0x001fe400000001ff */
        /* <DEDUP_REMOVED lines=11> */
[----:B------:R-:W-:-:S04]  /*0260*/  @!P1 LOP3.LUT R2, RZ, UR4, RZ, 0x33, !PT ;  /* 0x00000004ff029c12 */ /* 0x000fc8000f8e33ff */
[----:B------:R-:W-:Y:S01]  /*0270*/  MOV R4, R2 ;  /* 0x0000000200047202 */ /* 0x000fe20000000f00 */
[----:B------:R-:W-:Y:S06]  /*0280*/  BRA `(.L_x_42131) ;  /* 0x0000000000107947 */ /* 0x000fec0003800000 */
.L_x_42130:
[----:B------:R-:W-:-:S07]  /*0290*/  MOV R4, 0x2b0 ;  /* 0x000002b000047802 */ /* 0x000fce0000000f00 */
[----:B------:R-:W-:Y:S05]  /*02a0*/  CALL.REL.NOINC `($__internal_62_$__cuda_sm20_rem_s64) ;  /* 0x0000003000287944 */ /* 0x000fea0003c00000 */
[----:B------:R-:W-:Y:S01]  /*02b0*/  MOV R4, R8 ;  /* 0x0000000800047202 */ /* 0x000fe20000000f00 */
[----:B------:R-:W-:-:S07]  /*02c0*/  IMAD.MOV.U32 R5, RZ, RZ, R9 ;  /* 0x000000ffff057224 */ /* 0x000fce00078e0009 */
.L_x_42131:
[----:B------:R-:W0:Y:S01]  /*02d0*/  LDC.64 R10, c[0x0][0x598] ;  /* 0x00016600ff0a7b82 */ /* 0x000e220000000a00 */
[----:B------:R-:W-:Y:S01]  /*02e0*/  ISETP.NE.U32.AND P1, PT, R4, RZ, PT ;  /* 0x000000ff0400720c */ /* 0x000fe20003f25070 */
[----:B------:R-:W-:-:S03]  /*02f0*/  VIADD R3, R3, 0x80 ;  /* 0x0000008003037836 */ /* 0x000fc60000000000 */
[----:B------:R-:W-:-:S03]  /*0300*/  ISETP.NE.AND.EX P1, PT, R5, RZ, PT, P1 ;  /* 0x000000ff0500720c */ /* 0x000fc60003f25310 */
[----:B------:R-:W1:Y:S01]  /*0310*/  LDC.64 R6, c[0x0][0x580] ;  /* 0x00016000ff067b82 */ /* 0x000e620000000a00 */
        /* <DEDUP_REMOVED lines=8> */
[----:B------:R-:W-:-:S04]  /*03a0*/  IADD3 R4, P0, PT, R4, R9, RZ ;  /* 0x0000000904047210 */ /* 0x000fc80007f1e0ff */
[----:B------:R-:W-:-:S05]  /*03b0*/  IADD3.X R5, PT, PT, R5, R11, RZ, P0, !PT ;  /* 0x0000000b05057210 */ /* 0x000fca00007fe4ff */
[----:B-1----:R0:W-:Y:S04]  /*03c0*/  STG.E.64 desc[UR6][R6.64], R4 ;  /* 0x0000000406007986 */ /* 0x0021e8000c101b06 */
.L_x_42129:
[----:B------:R-:W-:Y:S05]  /*03d0*/  BSYNC.RECONVERGENT B0 ;  /* 0x0000000000007941 */ /* 0x000fea0003800200 */
.L_x_42128:
        /* <DEDUP_REMOVED lines=20> */
[----:B------:R-:W-:-:S04]  /*0520*/  IMAD.MOV R3, RZ, RZ, -R0 ;  /* 0x000000ffff037224 */ /* 0x000fc800078e0a00 */
[----:B------:R-:W-:Y:S01]  /*0530*/  IMAD R2, R3, UR4, R6 ;  /* 0x0000000403027c24 */ /* 0x000fe2000f8e0206 */
[----:B------:R-:W-:-:S04]  /*0540*/  MOV R3, RZ ;  /* 0x000000ff00037202 */ /* 0x000fc80000000f00 */
[----:B------:R-:W-:-:S13]  /*0550*/  ISETP.GE.U32.AND P0, PT, R2, UR4, PT ;  /* 0x0000000402007c0c */ /* 0x000fda000bf06070 */
[----:B------:R-:W-:-:S04]  /*0560*/  @P0 IADD3 R2, PT, PT, R2, -UR4, RZ ;  /* 0x8000000402020c10 */ /* 0x000fc8000fffe0ff */
[----:B------:R-:W-:-:S13]  /*0570*/  ISETP.GE.U32.AND P0, PT, R2, UR4, PT ;  /* 0x0000000402007c0c */ /* 0x000fda000bf06070 */
[----:B------:R-:W-:Y:S01]  /*0580*/  @P0 VIADD R2, R2, -UR4 ;  /* 0x8000000402020c36 */ /* 0x000fe20008000000 */
[----:B------:R-:W-:Y:S01]  /*0590*/  @!P1 LOP3.LUT R2, RZ, UR4, RZ, 0x33, !PT ;  /* 0x00000004ff029c12 */ /* 0x000fe2000f8e33ff */
[----:B------:R-:W-:Y:S06]  /*05a0*/  BRA `(.L_x_42133) ;  /* 0x0000000000107947 */ /* 0x000fec0003800000 */
.L_x_42132:
[----:B------:R-:W-:-:S07]  /*05b0*/  MOV R4, 0x5d0 ;  /* 0x000005d000047802 */ /* 0x000fce0000000f00 */
[----:B------:R-:W-:Y:S05]  /*05c0*/  CALL.REL.NOINC `($__internal_62_$__cuda_sm20_rem_s64) ;  /* 0x0000002c00607944 */ /* 0x000fea0003c00000 */
[----:B------:R-:W-:Y:S01]  /*05d0*/  IMAD.MOV.U32 R2, RZ, RZ, R8 ;  /* 0x000000ffff027224 */ /* 0x000fe200078e0008 */
[----:B------:R-:W-:-:S07]  /*05e0*/  MOV R3, R9 ;  /* 0x0000000900037202 */ /* 0x000fce0000000f00 */
.L_x_42133:
[----:B------:R-:W0:Y:S01]  /*05f0*/  LDC.64 R8, c[0x0][0x598] ;  /* 0x00016600ff087b82 */ /* 0x000e220000000a00 */
[----:B------:R-:W-:-:S04]  /*0600*/  ISETP.NE.U32.AND P1, PT, R2, RZ, PT ;  /* 0x000000ff0200720c */ /* 0x000fc80003f25070 */
        /* <DEDUP_REMOVED lines=11> */
[----:B------:R-:W-:-:S05]  /*06c0*/  IMAD.X R3, R3, 0x1, R9, P0 ;  /* 0x0000000103037824 */ /* 0x000fca00000e0609 */
[----:B-1----:R-:W-:Y:S01]  /*06d0*/  STG.E.64 desc[UR6][R4.64], R2 ;  /* 0x0000000204007986 */ /* 0x002fe2000c101b06 */
[----:B------:R-:W-:Y:S05]  /*06e0*/  EXIT ;  /* 0x000000000000794d */ /* 0x000fea0003800000 */
.L_x_42127:
        /* <DEDUP_REMOVED lines=295> */
[--C-:B------:R-:W-:Y:S02]  /*1960*/  IMAD.MOV R13, RZ, RZ, -R11.reuse ;  /* 0x000000ffff0d7224 */ /* 0x100fe400078e0a0b */
        /* <DEDUP_REMOVED lines=9> */
.L_x_42136:
        /* <DEDUP_REMOVED lines=29> */
.L_x_42138:
[----:B------:R-:W-:-:S07]  /*1bd0*/  MOV R4, 0x1bf0 ;  /* 0x00001bf000047802 */ /* 0x000fce0000000f00 */
[----:B------:R-:W-:Y:S05]  /*1be0*/  CALL.REL.NOINC `($__internal_62_$__cuda_sm20_rem_s64) ;  /* 0x0000001400d87944 */ /* 0x000fea0003c00000 */
[----:B------:R-:W-:Y:S01]  /*1bf0*/  MOV R6, R8 ;  /* 0x0000000800067202 */ /* 0x000fe20000000f00 */
[----:B------:R-:W-:-:S07]  /*1c00*/  IMAD.MOV.U32 R7, RZ, RZ, R9 ;  /* 0x000000ffff077224 */ /* 0x000fce00078e0009 */
.L_x_42139:
[----:B------:R-:W-:Y:S05]  /*1c10*/  BSYNC.RECONVERGENT B1 ;  /* 0x0000000000017941 */ /* 0x000fea0003800200 */
.L_x_42137:
[----:B------:R-:W0:Y:S01]  /*1c20*/  LDC.64 R10, c[0x0][0x598] ;  /* 0x00016600ff0a7b82 */ /* 0x000e220000000a00 */
[----:B------:R-:W1:Y:S01]  /*1c30*/  LDCU.64 UR4, c[0x0][0x580] ;  /* 0x0000b000ff0477ac */ /* 0x000e620008000a00 */
[----:B------:R-:W-:Y:S01]  /*1c40*/  ISETP.NE.U32.AND P1, PT, R6, RZ, PT ;  /* 0x000000ff0600720c */ /* 0x000fe20003f25070 */
[----:B------:R-:W-:-:S03]  /*1c50*/  VIADD R3, R3, 0x80 ;  /* 0x0000008003037836 */ /* 0x000fc60000000000 */
[C---:B------:R-:W-:Y:S02]  /*1c60*/  ISETP.NE.AND.EX P1, PT, R7.reuse, RZ, PT, P1 ;  /* 0x000000ff0700720c */ /* 0x040fe40003f25310 */
[----:B0-----:R-:W-:Y:S02]  /*1c70*/  LOP3.LUT R4, R6, R10, RZ, 0x3c, !PT ;  /* 0x0000000a06047212 */ /* 0x001fe400078e3cff */
[----:B------:R-:W-:Y:S02]  /*1c80*/  LOP3.LUT R8, R7, R11, RZ, 0x3c, !PT ;  /* 0x0000000b07087212 */ /* 0x000fe400078e3cff */
[----:B------:R-:W-:-:S04]  /*1c90*/  ISETP.GT.U32.AND P0, PT, R4, -0x1, PT ;  /* 0xffffffff0400780c */ /* 0x000fc80003f04070 */
[----:B------:R-:W-:Y:S02]  /*1ca0*/  ISETP.GT.AND.EX P0, PT, R8, -0x1, PT, P0 ;  /* 0xffffffff0800780c */ /* 0x000fe40003f04300 */
[----:B-1----:R-:W-:Y:S02]  /*1cb0*/  IADD3 R8, P2, PT, R5, UR4, RZ ;  /* 0x0000000405087c10 */ /* 0x002fe4000ff5e0ff */
[----:B------:R-:W-:Y:S02]  /*1cc0*/  SEL R9, R10, RZ, !P0 ;  /* 0x000000ff0a097207 */ /* 0x000fe40004000000 */
[----:B------:R-:W-:Y:S02]  /*1cd0*/  SEL R4, R11, RZ, !P0 ;  /* 0x000000ff0b047207 */ /* 0x000fe40004000000 */
[----:B------:R-:W-:Y:S02]  /*1ce0*/  SEL R9, R9, RZ, P1 ;  /* 0x000000ff09097207 */ /* 0x000fe40000800000 */
[----:B------:R-:W-:-:S02]  /*1cf0*/  SEL R5, R4, RZ, P1 ;  /* 0x000000ff04057207 */ /* 0x000fc40000800000 */
[----:B------:R-:W-:Y:S02]  /*1d00*/  IADD3 R4, P0, PT, R6, R9, RZ ;  /* 0x0000000906047210 */ /* 0x000fe40007f1e0ff */
[----:B------:R-:W-:Y:S02]  /*1d10*/  IADD3.X R9, PT, PT, RZ, UR5, RZ, P2, !PT ;  /* 0x00000005ff097c10 */ /* 0x000fe400097fe4ff */
[----:B------:R-:W-:-:S05]  /*1d20*/  IADD3.X R5, PT, PT, R7, R5, RZ, P0, !PT ;  /* 0x0000000507057210 */ /* 0x000fca00007fe4ff */
[----:B------:R0:W-:Y:S04]  /*1d30*/  STG.E.64 desc[UR6][R8.64], R4 ;  /* 0x0000000408007986 */ /* 0x0001e8000c101b06 */
.L_x_42135:
[----:B------:R-:W-:Y:S05]  /*1d40*/  BSYNC.RECONVERGENT B0 ;  /* 0x0000000000007941 */ /* 0x000fea0003800200 */
.L_x_42134:
        /* <DEDUP_REMOVED lines=301> */
.L_x_42140:
        /* <DEDUP_REMOVED lines=29> */
[----:B------:R-:W-:Y:S01]  /*31f0*/  @!P1 LOP3.LUT R4, RZ, UR4, RZ, 0x33, !PT ;  /* 0x00000004ff049c12 */ /* 0x000fe2000f8e33ff */
[----:B------:R-:W-:Y:S06]  /*3200*/  BRA `(.L_x_42143) ;  /* 0x0000000000107947 */ /* 0x000fec0003800000 */
.L_x_42142:
[----:B------:R-:W-:-:S07]  /*3210*/  MOV R4, 0x3230 ;  /* 0x0000323000047802 */ /* 0x000fce0000000f00 */
[----:B------:R-:W-:Y:S05]  /*3220*/  CALL.REL.NOINC `($__internal_62_$__cuda_sm20_rem_s64) ;  /* 0x0000000000487944 */ /* 0x000fea0003c00000 */
[----:B------:R-:W-:Y:S02]  /*3230*/  MOV R4, R8 ;  /* 0x0000000800047202 */ /* 0x000fe40000000f00 */
[----:B------:R-:W-:-:S07]  /*3240*/  MOV R5, R9 ;  /* 0x0000000900057202 */ /* 0x000fce0000000f00 */
.L_x_42143:
[----:B------:R-:W-:Y:S05]  /*3250*/  BSYNC.RECONVERGENT B0 ;  /* 0x0000000000007941 */ /* 0x000fea0003800200 */
.L_x_42141:
        /* <DEDUP_REMOVED lines=13> */
[----:B------:R-:W-:Y:S01]  /*3330*/  STG.E.64 desc[UR6][R2.64], R4 ;  /* 0x0000000402007986 */ /* 0x000fe2000c101b06 */
[----:B------:R-:W-:Y:S05]  /*3340*/  EXIT ;  /* 0x000000000000794d */ /* 0x000fea0003800000 */
        .weak           $__internal_62_$__cuda_sm20_rem_s64
        .type           $__internal_62_$__cuda_sm20_rem_s64,@function
        .size           $__internal_62_$__cuda_sm20_rem_s64,(.L_x_49923 - $__internal_62_$__cuda_sm20_rem_s64)
$__internal_62_$__cuda_sm20_rem_s64:
        /* <DEDUP_REMOVED lines=33> */
[----:B------:R-:W-:Y:S01]  /*3560*/  IADD3.X R8, PT, PT, RZ, ~R8, RZ, P0, !PT ;  /* 0x80000008ff087210 */ /* 0x000fe200007fe4ff */
[----:B------:R-:W-:Y:S01]  /*3570*/  IMAD.X R12, RZ, RZ, ~R7, P4 ;  /* 0x000000ffff0c7224 */ /* 0x000fe200020e0e07 */
[----:B------:R-:W-:Y:S01]  /*3580*/  SEL R6, R9, R6, !P1 ;  /* 0x0000000609067207 */ /* 0x000fe20004800000 */
[----:B------:R-:W-:Y:S02]  /*3590*/  HFMA2 R9, -RZ, RZ, 0, 0 ;  /* 0x00000000ff097431 */ /* 0x000fe400000001ff */
        /* <DEDUP_REMOVED lines=20> */
[----:B------:R-:W-:-:S04]  /*36e0*/  ISETP.GE.U32.AND P0, PT, R8, UR4, PT ;  /* 0x0000000408007c0c */ /* 0x000fc8000bf06070 */
        /* <DEDUP_REMOVED lines=19> */
[----:B------:R-:W-:Y:S02]  /*3820*/  MOV R6, R4 ;  /* 0x0000000400067202 */ /* 0x000fe40000000f00 */
[----:B------:R-:W-:Y:S02]  /*3830*/  SEL R8, R8, 0xffffffff, P0 ;  /* 0xffffffff08087807 */ /* 0x000fe40000000000 */
[----:B------:R-:W-:Y:S01]  /*3840*/  SEL R9, R9, 0xffffffff, P0 ;  /* 0xffffffff09097807 */ /* 0x000fe20000000000 */
[----:B------:R-:W-:Y:S06]  /*3850*/  RET.REL.NODEC R6 `(_ZN2at6native18elementwise_kernelILi128ELi2EZNS0_22gpu_kernel_impl_nocastINS0_13BUnaryFunctorIlllZZZNS0_21remainder_kernel_cudaERNS_18TensorIteratorBaseEENKUlvE_clEvENKUlvE2_clEvEUlllE_EEEEvS5_RKT_EUliE_EEviT1_) ;  /* 0xffffffc406e87950 */ /* 0x000fec0003c3ffff */
.L_x_42144:
        /* <DEDUP_REMOVED lines=10> */
.L_x_49923:


//--------------------- .text._ZN2at6native27unrolled_elementwise_kernelINS0_13BUnaryFunctorIlllZZZNS0_21remainder_kernel_cudaERNS_18TensorIteratorBaseEENKUlvE_clEvENKUlvE2_clEvEUlllE_EESt5arrayIPcLm2EELi4E23TrivialOffsetCalculatorILi1EjESD_NS0_6memory15LoadWithoutCastENSE_16StoreWithoutCastEEEviT_T0_T2_T3_T4_T5_ --------------------------
	.section	.text._ZN2at6native27unrolled_elementwise_kernelINS0_13BUnaryFunctorIlllZZZNS0_21remainder_kernel_cudaERNS_18TensorIteratorBaseEENKUlvE_clEvENKUlvE2_clEvEUlllE_EESt5arrayIPcLm2EELi4E23TrivialOffsetCalculatorILi1EjESD_NS0_6memory15LoadWithoutCastENSE_16StoreWithoutCastEEEviT_T0_T2_T3_T4_T5_,"ax",@progbits
	.align	128
        .global         _ZN2at6native27unrolled_elementwise_kernelINS0_13BUnaryFunctorIlllZZZNS0_21remainder_kernel_cudaERNS_18TensorIteratorBaseEENKUlvE_clEvENKUlvE2_clEvEUlllE_EESt5arrayIPcLm2EELi4E23TrivialOffsetCalculatorILi1EjESD_NS0_6memory15LoadWithoutCastENSE_16StoreWithoutCastEEEviT_T0_T2_T3_T4_T5_
        .type           _ZN2at6native27unrolled_elementwise_kernelINS0_13BUnaryFunctorIlllZZZNS0_21remainder_kernel_cudaERNS_18TensorIteratorBaseEENKUlvE_clEvENKUlvE2_clEvEUlllE_EESt5arrayIPcLm2EELi4E23TrivialOffsetCalculatorILi1EjESD_NS0_6memory15LoadWithoutCastENSE_16StoreWithoutCastEEEviT_T0_T2_T3_T4_T5_,@function
        .size           _ZN2at6native27unrolled_elementwise_kernelINS0_13BUnaryFunctorIlllZZZNS0_21remainder_kernel_cudaERNS_18TensorIteratorBaseEENKUlvE_clEvENKUlvE2_clEvEUlllE_EESt5arrayIPcLm2EELi4E23TrivialOffsetCalculatorILi1EjESD_NS0_6memory15LoadWithoutCastENSE_16StoreWithoutCastEEEviT_T0_T2_T3_T4_T5_,(.L_x_49924 - _ZN2at6native27unrolled_elementwise_kernelINS0_13BUnaryFunctorIlllZZZNS0_21remainder_kernel_cudaERNS_18TensorIteratorBaseEENKUlvE_clEvENKUlvE2_clEvEUlllE_EESt5arrayIPcLm2EELi4E23TrivialOffsetCalculatorILi1EjESD_NS0_6memory15LoadWithoutCastENSE_16StoreWithoutCastEEEviT_T0_T2_T3_T4_T5_)
        .other          _ZN2at6native27unrolled_elementwise_kernelINS0_13BUnaryFunctorIlllZZZNS0_21remainder_kernel_cudaERNS_18TensorIteratorBaseEENKUlvE_clEvENKUlvE2_clEvEUlllE_EESt5arrayIPcLm2EELi4E23TrivialOffsetCalculatorILi1EjESD_NS0_6memory15LoadWithoutCastENSE_16StoreWithoutCastEEEviT_T0_T2_T3_T4_T5_,@"STO_CUDA_ENTRY STV_DEFAULT"
_ZN2at6native27unrolled_elementwise_kernelINS0_13BUnaryFunctorIlllZZZNS0_21remainder_kernel_cudaERNS_18TensorIteratorBaseEENKUlvE_clEvENKUlvE2_clEvEUlllE_EESt5arrayIPcLm2EELi4E23TrivialOffsetCalculatorILi1EjESD_NS0_6memory15LoadWithoutCastENSE_16StoreWithoutCastEEEviT_T0_T2_T3_T4_T5_:
.text._ZN2at6native27unrolled_elementwise_kernelINS0_13BUnaryFunctorIlllZZZNS0_21remainder_kernel_cudaERNS_18TensorIteratorBaseEENKUlvE_clEvENKUlvE2_clEvEUlllE_EESt5arrayIPcLm2EELi4E23TrivialOffsetCalculatorILi1EjESD_NS0_6memory15LoadWithoutCastENSE_16StoreWithoutCastEEEviT_T0_T2_T3_T4_T5_:
        /* <DEDUP_REMOVED lines=17> */
[----:B0-----:R-:W-:Y:S01]  /*0110*/  @!P0 IMAD.WIDE.U32 R4, R13, 0x8, R4 ;  /* 0x000000080d048825 */ /* 0x001fe200078e0004 */
[----:B------:R-:W-:-:S11]  /*0120*/  CS2R R12, SRZ ;  /* 0x00000000000c7805 */ /* 0x000fd6000001ff00 */
[----:B------:R-:W-:Y:S01]  /*0130*/  @!P3 IMAD R19, R0, 0x200, R11 ;  /* 0x000002000013b824 */ /* 0x000fe200078e020b */
[----:B------:R-:W0:Y:S01]  /*0140*/  @!P3 LDC.64 R8, c[0x0][0x3a0] ;  /* 0x0000e800ff08bb82 */ /* 0x000e220000000a00 */
[----:B------:R-:W-:Y:S02]  /*0150*/  @!P3 VIADD R11, R11, 0x80 ;  /* 0x000000800b0bb836 */ /* 0x000fe40000000000 */
[----:B--2---:R-:W-:Y:S01]  /*0160*/  @!P1 IMAD.WIDE.U32 R16, R15, 0x8, R16 ;  /* 0x000000080f109825 */ /* 0x004fe200078e0010 */
[----:B------:R-:W-:Y:S02]  /*0170*/  CS2R R14, SRZ ;  /* 0x00000000000e7805 */ /* 0x000fe4000001ff00 */
[----:B------:R-:W-:-:S13]  /*0180*/  ISETP.GE.AND P2, PT, R11, R2, PT ;  /* 0x000000020b00720c */ /* 0x000fda0003f46270 */
[----:B------:R-:W2:Y:S01]  /*0190*/  @!P2 LDC.64 R6, c[0x0][0x3a0] ;  /* 0x0000e800ff06ab82 */ /* 0x000ea20000000a00 */
[----:B------:R-:W-:Y:S02]  /*01a0*/  @!P2 IMAD R11, R0, 0x200, R11 ;  /* 0x00000200000ba824 */ /* 0x000fe400078e020b */
[----:B0-----:R-:W-:Y:S01]  /*01b0*/  @!P3 IMAD.WIDE.U32 R18, R19, 0x8, R8 ;  /* 0x000000081312b825 */ /* 0x001fe200078e0008 */
[----:B------:R-:W-:-:S04]  /*01c0*/  CS2R R8, SRZ ;  /* 0x0000000000087805 */ /* 0x000fc8000001ff00 */
[----:B-1----:R0:W5:Y:S04]  /*01d0*/  @!P3 LDG.E.64 R12, desc[UR6][R18.64] ;  /* 0x00000006120cb981 */ /* 0x002168000c1e1b00 */
[----:B------:R0:W5:Y:S01]  /*01e0*/  @!P0 LDG.E.64 R8, desc[UR6][R4.64] ;  /* 0x0000000604088981 */ /* 0x000162000c1e1b00 */
[----:B--2---:R-:W-:Y:S01]  /*01f0*/  @!P2 IMAD.WIDE.U32 R6, R11, 0x8, R6 ;  /* 0x000000080b06a825 */ /* 0x004fe200078e0006 */
[----:B------:R-:W-:-:S04]  /*0200*/  CS2R R10, SRZ ;  /* 0x00000000000a7805 */ /* 0x000fc8000001ff00 */
[----:B------:R0:W5:Y:S04]  /*0210*/  @!P2 LDG.E.64 R14, desc[UR6][R6.64] ;  /* 0x00000006060ea981 */ /* 0x000168000c1e1b00 */
[----:B------:R0:W5:Y:S01]  /*0220*/  @!P1 LDG.E.64 R10, desc[UR6][R16.64] ;  /* 0x00000006100a9981 */ /* 0x000162000c1e1b00 */
[----:B------:R-:W-:Y:S01]  /*0230*/  ISETP.GE.AND P0, PT, R3, R2, PT ;  /* 0x000000020300720c */ /* 0x000fe20003f06270 */
[----:B------:R-:W-:-:S12]  /*0240*/  BSSY.RECONVERGENT B0, `(.L_x_42145) ;  /* 0x000002e000007945 */ /* 0x000fd80003800200 */
[----:B0--3--:R-:W-:Y:S05]  /*0250*/  @P0 BRA `(.L_x_42146) ;  /* 0x0000000000b00947 */ /* 0x009fea0003800000 */
        /* <DEDUP_REMOVED lines=22> */
[----:B------:R-:W-:Y:S02]  /*03c0*/  @P0 IADD3 R8, PT, PT, R8, -UR4, RZ ;  /* 0x8000000408080c10 */ /* 0x000fe4000fffe0ff */
[----:B------:R-:W-:-:S05]  /*03d0*/  @!P1 LOP3.LUT R8, RZ, UR4, RZ, 0x33, !PT ;  /* 0x00000004ff089c12 */ /* 0x000fca000f8e33ff */
[----:B------:R-:W-:Y:S01]  /*03e0*/  IMAD.MOV.U32 R4, RZ, RZ, R8 ;  /* 0x000000ffff047224 */ /* 0x000fe200078e0008 */
[----:B------:R-:W-:Y:S06]  /*03f0*/  BRA `(.L_x_42149) ;  /* 0x0000000000107947 */ /* 0x000fec0003800000 */
.L_x_42148:
[----:B------:R-:W-:-:S07]  /*0400*/  MOV R4, 0x420 ;  /* 0x0000042000047802 */ /* 0x000fce0000000f00 */
[----:B------:R-:W-:Y:S05]  /*0410*/  CALL.REL.NOINC `($__internal_63_$__cuda_sm20_rem_s64) ;  /* 0x0000000c00247944 */ /* 0x000fea0003c00000 */
[----:B------:R-:W-:Y:S02]  /*0420*/  IMAD.MOV.U32 R4, RZ, RZ, R16 ;  /* 0x000000ffff047224 */ /* 0x000fe400078e0010 */
[----:B------:R-:W-:-:S07]  /*0430*/  IMAD.MOV.U32 R5, RZ, RZ, R17 ;  /* 0x000000ffff057224 */ /* 0x000fce00078e0011 */
.L_x_42149:
[----:B------:R-:W-:Y:S05]  /*0440*/  BSYNC.RECONVERGENT B1 ;  /* 0x0000000000017941 */ /* 0x000fea0003800200 */
.L_x_42147:
        /* <DEDUP_REMOVED lines=12> */
[----:B------:R-:W-:-:S07]  /*0510*/  IMAD.X R7, R5, 0x1, R7, P0 ;  /* 0x0000000105077824 */ /* 0x000fce00000e0607 */
.L_x_42146:
[----:B------:R-:W-:Y:S05]  /*0520*/  BSYNC.RECONVERGENT B0 ;  /* 0x0000000000007941 */ /* 0x000fea0003800200 */
.L_x_42145:
        /* <DEDUP_REMOVED lines=27> */
[----:B------:R-:W-:Y:S01]  /*06e0*/  @!P1 LOP3.LUT R8, RZ, UR4, RZ, 0x33, !PT ;  /* 0x00000004ff089c12 */ /* 0x000fe2000f8e33ff */
[----:B------:R-:W-:Y:S06]  /*06f0*/  BRA `(.L_x_42154) ;  /* 0x0000000000187947 */ /* 0x000fec0003800000 */
.L_x_42153:
[----:B------:R-:W-:Y:S01]  /*0700*/  IMAD.MOV.U32 R8, RZ, RZ, R10 ;  /* 0x000000ffff087224 */ /* 0x000fe200078e000a */
[----:B------:R-:W-:Y:S01]  /*0710*/  MOV R4, 0x740 ;  /* 0x0000074000047802 */ /* 0x000fe20000000f00 */
[----:B------:R-:W-:-:S07]  /*0720*/  IMAD.MOV.U32 R9, RZ, RZ, R11 ;  /* 0x000000ffff097224 */ /* 0x000fce00078e000b */
[----:B------:R-:W-:Y:S05]  /*0730*/  CALL.REL.NOINC `($__internal_63_$__cuda_sm20_rem_s64) ;  /* 0x00000008005c7944 */ /* 0x000fea0003c00000 */
[----:B------:R-:W-:Y:S02]  /*0740*/  IMAD.MOV.U32 R8, RZ, RZ, R16 ;  /* 0x000000ffff087224 */ /* 0x000fe400078e0010 */
[----:B------:R-:W-:-:S07]  /*0750*/  IMAD.MOV.U32 R9, RZ, RZ, R17 ;  /* 0x000000ffff097224 */ /* 0x000fce00078e0011 */
.L_x_42154:
[----:B------:R-:W-:Y:S05]  /*0760*/  BSYNC.RECONVERGENT B1 ;  /* 0x0000000000017941 */ /* 0x000fea0003800200 */
.L_x_42152:
        /* <DEDUP_REMOVED lines=13> */
.L_x_42151:
[----:B------:R-:W-:Y:S05]  /*0840*/  BSYNC.RECONVERGENT B0 ;  /* 0x0000000000007941 */ /* 0x000fea0003800200 */
.L_x_42150:
[----:B-----5:R-:W-:Y:S01]  /*0850*/  VIADD R9, R3, 0x100 ;  /* 0x0000010003097836 */ /* 0x020fe20000000000 */
[----:B------:R-:W-:Y:S04]  /*0860*/  BSSY.RECONVERGENT B0, `(.L_x_42155) ;  /* 0x0000030000007945 */ /* 0x000fe80003800200 */
[----:B------:R-:W-:-:S13]  /*0870*/  ISETP.GE.AND P0, PT, R9, R2, PT ;  /* 0x000000020900720c */ /* 0x000fda0003f06270 */
[----:B------:R-:W-:Y:S05]  /*0880*/  @P0 BRA `(.L_x_42156) ;  /* 0x0000000000b40947 */ /* 0x000fea0003800000 */
[----:B------:R-:W0:Y:S01]  /*0890*/  LDCU UR4, c[0x0][0x394] ;  /* 0x00007280ff0477ac */ /* 0x000e220008000800 */
[----:B------:R-:W-:Y:S01]  /*08a0*/  BSSY.RECONVERGENT B1, `(.L_x_42157) ;  /* 0x000001e000017945 */ /* 0x000fe20003800200 */
        /* <DEDUP_REMOVED lines=23> */
.L_x_42158:
[----:B------:R-:W-:Y:S01]  /*0a20*/  IMAD.MOV.U32 R8, RZ, RZ, R12 ;  /* 0x000000ffff087224 */ /* 0x000fe200078e000c */
[----:B------:R-:W-:Y:S01]  /*0a30*/  MOV R4, 0xa60 ;  /* 0x00000a6000047802 */ /* 0x000fe20000000f00 */
[----:B------:R-:W-:-:S07]  /*0a40*/  IMAD.MOV.U32 R9, RZ, RZ, R13 ;  /* 0x000000ffff097224 */ /* 0x000fce00078e000d */
[----:B------:R-:W-:Y:S05]  /*0a50*/  CALL.REL.NOINC `($__internal_63_$__cuda_sm20_rem_s64) ;  /* 0x0000000400947944 */ /* 0x000fea0003c00000 */
[----:B------:R-:W-:Y:S02]  /*0a60*/  IMAD.MOV.U32 R8, RZ, RZ, R16 ;  /* 0x000000ffff087224 */ /* 0x000fe400078e0010 */
[----:B------:R-:W-:-:S07]  /*0a70*/  IMAD.MOV.U32 R9, RZ, RZ, R17 ;  /* 0x000000ffff097224 */ /* 0x000fce00078e0011 */
.L_x_42159:
[----:B------:R-:W-:Y:S05]  /*0a80*/  BSYNC.RECONVERGENT B1 ;  /* 0x0000000000017941 */ /* 0x000fea0003800200 */
.L_x_42157:
        /* <DEDUP_REMOVED lines=13> */
.L_x_42156:
[----:B------:R-:W-:Y:S05]  /*0b60*/  BSYNC.RECONVERGENT B0 ;  /* 0x0000000000007941 */ /* 0x000fea0003800200 */
.L_x_42155:
[----:B------:R-:W-:Y:S01]  /*0b70*/  VIADD R9, R3, 0x180 ;  /* 0x0000018003097836 */ /* 0x000fe20000000000 */
        /* <DEDUP_REMOVED lines=26> */
[----:B------:R-:W-:Y:S01]  /*0d20*/  @!P1 LOP3.LUT R8, RZ, UR4, RZ, 0x33, !PT ;  /* 0x00000004ff089c12 */ /* 0x000fe2000f8e33ff */
[----:B------:R-:W-:Y:S06]  /*0d30*/  BRA `(.L_x_42164) ;  /* 0x0000000000187947 */ /* 0x000fec0003800000 */
.L_x_42163:
[----:B------:R-:W-:Y:S01]  /*0d40*/  IMAD.MOV.U32 R8, RZ, RZ, R14 ;  /* 0x000000ffff087224 */ /* 0x000fe200078e000e */
[----:B------:R-:W-:Y:S01]  /*0d50*/  MOV R4, 0xd80 ;  /* 0x00000d8000047802 */ /* 0x000fe20000000f00 */
[----:B------:R-:W-:-:S07]  /*0d60*/  IMAD.MOV.U32 R9, RZ, RZ, R15 ;  /* 0x000000ffff097224 */ /* 0x000fce00078e000f */
[----:B------:R-:W-:Y:S05]  /*0d70*/  CALL.REL.NOINC `($__internal_63_$__cuda_sm20_rem_s64) ;  /* 0x0000000000cc7944 */ /* 0x000fea0003c00000 */
[----:B------:R-:W-:Y:S02]  /*0d80*/  IMAD.MOV.U32 R8, RZ, RZ, R16 ;  /* 0x000000ffff087224 */ /* 0x000fe400078e0010 */
[----:B------:R-:W-:-:S07]  /*0d90*/  IMAD.MOV.U32 R9, RZ, RZ, R17 ;  /* 0x000000ffff097224 */ /* 0x000fce00078e0011 */
.L_x_42164:
[----:B------:R-:W-:Y:S05]  /*0da0*/  BSYNC.RECONVERGENT B1 ;  /* 0x0000000000017941 */ /* 0x000fea0003800200 */
.L_x_42162:
        /* <DEDUP_REMOVED lines=13> */
.L_x_42161:
[----:B------:R-:W-:Y:S05]  /*0e80*/  BSYNC.RECONVERGENT B0 ;  /* 0x0000000000007941 */ /* 0x000fea0003800200 */
.L_x_42160:
        /* <DEDUP_REMOVED lines=17> */
.L_x_42167:
[----:B------:R-:W-:Y:S05]  /*0fa0*/  BSYNC.RELIABLE B1 ;  /* 0x0000000000017941 */ /* 0x000fea0003800100 */
.L_x_42166:
[----:B------:R-:W-:-:S13]  /*0fb0*/  ISETP.GE.AND P0, PT, R3, R2, PT ;  /* 0x000000020300720c */ /* 0x000fda0003f06270 */
[----:B0-----:R-:W0:Y:S01]  /*0fc0*/  @!P0 LDC.64 R6, c[0x0][0x398] ;  /* 0x0000e600ff068b82 */ /* 0x001e220000000a00 */
[----:B------:R-:W-:Y:S02]  /*0fd0*/  @!P0 IMAD R5, R0, 0x200, R3 ;  /* 0x0000020000058824 */ /* 0x000fe400078e0203 */
[----:B------:R-:W-:Y:S02]  /*0fe0*/  @!P0 VIADD R3, R3, 0x80 ;  /* 0x0000008003038836 */ /* 0x000fe40000000000 */
[----:B0-----:R-:W-:-:S05]  /*0ff0*/  @!P0 IMAD.WIDE.U32 R6, R5, 0x8, R6 ;  /* 0x0000000805068825 */ /* 0x001fca00078e0006 */
[----:B------:R0:W-:Y:S02]  /*1000*/  @!P0 STG.E.64 desc[UR6][R6.64], R12 ;  /* 0x0000000c06008986 */ /* 0x0001e4000c101b06 */
.L_x_42168:
[----:B------:R-:W-:Y:S05]  /*1010*/  BSYNC.RECONVERGENT B0 ;  /* 0x0000000000007941 */ /* 0x000fea0003800200 */
.L_x_42165:
[----:B------:R-:W-:Y:S05]  /*1020*/  WARPSYNC.ALL ;  /* 0x0000000000007948 */ /* 0x000fea0003800000 */
[----:B------:R-:W-:-:S13]  /*1030*/  ISETP.GE.AND P0, PT, R3, R2, PT ;  /* 0x000000020300720c */ /* 0x000fda0003f06270 */
[----:B------:R-:W-:Y:S05]  /*1040*/  @P0 EXIT ;  /* 0x000000000000094d */ /* 0x000fea0003800000 */
[----:B0-----:R-:W0:Y:S01]  /*1050*/  LDC.64 R6, c[0x0][0x398] ;  /* 0x0000e600ff067b82 */ /* 0x001e220000000a00 */
[----:B------:R-:W-:Y:S02]  /*1060*/  IMAD R3, R0, 0x200, R3 ;  /* 0x0000020000037824 */ /* 0x000fe400078e0203 */
[----:B------:R-:W-:Y:S02]  /*1070*/  IMAD.MOV.U32 R5, RZ, RZ, R9 ;  /* 0x000000ffff057224 */ /* 0x000fe400078e0009 */
[----:B0-----:R-:W-:-:S05]  /*1080*/  IMAD.WIDE.U32 R2, R3, 0x8, R6 ;  /* 0x0000000803027825 */ /* 0x001fca00078e0006 */
[----:B------:R-:W-:Y:S01]  /*1090*/  STG.E.64 desc[UR6][R2.64], R4 ;  /* 0x0000000402007986 */ /* 0x000fe2000c101b06 */
[----:B------:R-:W-:Y:S05]  /*10a0*/  EXIT ;  /* 0x000000000000794d */ /* 0x000fea0003800000 */
        .weak           $__internal_63_$__cuda_sm20_rem_s64
        .type           $__internal_63_$__cuda_sm20_rem_s64,@function
        .size           $__internal_63_$__cuda_sm20_rem_s64,(.L_x_49924 - $__internal_63_$__cuda_sm20_rem_s64)
$__internal_63_$__cuda_sm20_rem_s64:
[----:B------:R-:W-:Y:S01]  /*10b0*/  UIADD3 UR4, UP1, UPT, URZ, -UR8, URZ ;  /* 0x80000008ff047290 */ /* 0x000fe2000ff3e0ff */
[----:B------:R-:W-:Y:S01]  /*10c0*/  ISETP.LE.AND P2, PT, RZ, UR9, PT ;  /* 0x00000009ff007c0c */ /* 0x000fe2000bf43270 */
[----:B------:R-:W-:Y:S01]  /*10d0*/  UISETP.GE.AND UP0, UPT, UR9, URZ, UPT ;  /* 0x000000ff0900728c */ /* 0x000fe2000bf06270 */
[----:B------:R-:W-:Y:S01]  /*10e0*/  IADD3 R25, P4, PT, RZ, -R8, RZ ;  /* 0x80000008ff197210 */ /* 0x000fe20007f9e0ff */
[----:B------:R-:W-:Y:S02]  /*10f0*/  UIADD3.X UR5, UPT, UPT, URZ, ~UR9, URZ, UP1, !UPT ;  /* 0x80000009ff057290 */ /* 0x000fe40008ffe4ff */
[----:B------:R-:W-:Y:S02]  /*1100*/  USEL UR4, UR4, UR8, !UP0 ;  /* 0x0000000804047287 */ /* 0x000fe4000c000000 */
[----:B------:R-:W-:-:S09]  /*1110*/  USEL UR5, UR5, UR9, !UP0 ;  /* 0x0000000905057287 */ /* 0x000fd2000c000000 */
[----:B------:R-:W0:Y:S02]  /*1120*/  I2F.U64.RP R20, UR4 ;  /* 0x0000000400147d12 */ /* 0x000e240008309000 */
[----:B0-----:R-:W0:Y:S02]  /*1130*/  MUFU.RCP R20, R20 ;  /* 0x0000001400147308 */ /* 0x001e240000001000 */
[----:B0-----:R-:W-:Y:S02]  /*1140*/  VIADD R16, R20, 0x1ffffffe ;  /* 0x1ffffffe14107836 */ /* 0x001fe40000000000 */
[----:B------:R-:W-:-:S15]  /*1150*/  IMAD R20, RZ, RZ, -UR8 ;  /* 0x80000008ff147e24 */ /* 0x000fde000f8e02ff */
[----:B------:R-:W-:-:S15]  /*1160*/  NOP ;  /* 0x0000000000007918 */ /* 0x000fde0000000000 */
[----:B------:R-:W-:-:S15]  /*1170*/  NOP ;  /* 0x0000000000007918 */ /* 0x000fde0000000000 */
[----:B------:R-:W-:-:S13]  /*1180*/  NOP ;  /* 0x0000000000007918 */ /* 0x000fda0000000000 */
        /* <DEDUP_REMOVED lines=8> */
[----:B------:R-:W-:-:S04]  /*1210*/  IMAD.WIDE.U32 R18, P0, R16, R23, R18 ;  /* 0x0000001710127225 */ /* 0x000fc80007800012 */
[----:B------:R-:W-:Y:S01]  /*1220*/  IMAD.HI.U32 R18, P1, R17, R21, R18 ;  /* 0x0000001511127227 */ /* 0x000fe20007820012 */
[----:B------:R-:W-:-:S03]  /*1230*/  SEL R21, R20, UR8, !P2 ;  /* 0x0000000814157c07 */ /* 0x000fc6000d000000 */
[CC--:B------:R-:W-:Y:S02]  /*1240*/  IMAD R19, R17.reuse, R23.reuse, RZ ;  /* 0x0000001711137224 */ /* 0x0c0fe400078e02ff */
[----:B------:R-:W-:-:S03]  /*1250*/  IMAD.HI.U32 R23, R17, R23, RZ ;  /* 0x0000001711177227 */ /* 0x000fc600078e00ff */
[----:B------:R-:W-:Y:S01]  /*1260*/  IADD3 R19, P2, PT, R19, R18, RZ ;  /* 0x0000001213137210 */ /* 0x000fe20007f5e0ff */
[----:B------:R-:W-:-:S04]  /*1270*/  IMAD.X R20, R23, 0x1, R17, P0 ;  /* 0x0000000117147824 */ /* 0x000fc800000e0611 */
[----:B------:R-:W-:Y:S01]  /*1280*/  IMAD.WIDE.U32 R16, R19, R21, RZ ;  /* 0x0000001513107225 */ /* 0x000fe200078e00ff */
[----:B------:R-:W-:Y:S02]  /*1290*/  IADD3.X R20, PT, PT, RZ, RZ, R20, P2, P1 ;  /* 0x000000ffff147210 */ /* 0x000fe400017e2414 */
[----:B------:R-:W-:Y:S01]  /*12a0*/  ISETP.GE.AND P1, PT, R9, RZ, PT ;  /* 0x000000ff0900720c */ /* 0x000fe20003f26270 */
[----:B------:R-:W-:Y:S01]  /*12b0*/  IMAD R18, R19, UR5, R17 ;  /* 0x0000000513127c24 */ /* 0x000fe2000f8e0211 */
[----:B------:R-:W-:-:S03]  /*12c0*/  IADD3 R17, P0, PT, RZ, -R16, RZ ;  /* 0x80000010ff117210 */ /* 0x000fc60007f1e0ff */
[----:B------:R-:W-:Y:S02]  /*12d0*/  IMAD R23, R20, R21, R18 ;  /* 0x0000001514177224 */ /* 0x000fe400078e0212 */
[----:B------:R-:W-:-:S03]  /*12e0*/  IMAD.HI.U32 R18, R19, R17, RZ ;  /* 0x0000001113127227 */ /* 0x000fc600078e00ff */
[----:B------:R-:W-:-:S05]  /*12f0*/  IADD3.X R23, PT, PT, RZ, ~R23, RZ, P0, !PT ;  /* 0x80000017ff177210 */ /* 0x000fca00007fe4ff */
[----:B------:R-:W-:-:S04]  /*1300*/  IMAD.WIDE.U32 R18, P0, R19, R23, R18 ;  /* 0x0000001713127225 */ /* 0x000fc80007800012 */
[----:B------:R-:W-:Y:S01]  /*1310*/  IMAD.HI.U32 R16, P2, R20, R17, R18 ;  /* 0x0000001114107227 */ /* 0x000fe20007840012 */
[----:B------:R-:W-:-:S03]  /*1320*/  SEL R17, R25, R8, !P1 ;  /* 0x0000000819117207 */ /* 0x000fc60004800000 */
[CC--:B------:R-:W-:Y:S02]  /*1330*/  IMAD R19, R20.reuse, R23.reuse, RZ ;  /* 0x0000001714137224 */ /* 0x0c0fe400078e02ff */
[----:B------:R-:W-:Y:S02]  /*1340*/  IMAD.X R18, RZ, RZ, ~R9, P4 ;  /* 0x000000ffff127224 */ /* 0x000fe400020e0e09 */
[----:B------:R-:W-:Y:S01]  /*1350*/  IMAD.HI.U32 R23, R20, R23, RZ ;  /* 0x0000001714177227 */ /* 0x000fe200078e00ff */
[----:B------:R-:W-:Y:S02]  /*1360*/  IADD3 R16, P3, PT, R19, R16, RZ ;  /* 0x0000001013107210 */ /* 0x000fe40007f7e0ff */
[----:B------:R-:W-:Y:S01]  /*1370*/  SEL R19, R18, R9, !P1 ;  /* 0x0000000912137207 */ /* 0x000fe20004800000 */
[----:B------:R-:W-:Y:S02]  /*1380*/  IMAD.X R20, R23, 0x1, R20, P0 ;  /* 0x0000000117147824 */ /* 0x000fe400000e0614 */
[----:B------:R-:W-:-:S03]  /*1390*/  IMAD.HI.U32 R8, R16, R17, RZ ;  /* 0x0000001110087227 */ /* 0x000fc600078e00ff */
        /* <DEDUP_REMOVED lines=11> */
[----:B------:R-:W-:-:S03]  /*1450*/  IMAD R18, R18, UR5, R9 ;  /* 0x0000000512127c24 */ /* 0x000fc6000f8e0209 */
[-C--:B------:R-:W-:Y:S01]  /*1460*/  ISETP.GE.U32.AND P0, PT, R20, R21.reuse, PT ;  /* 0x000000151400720c */ /* 0x080fe20003f06070 */
[----:B------:R-:W-:-:S04]  /*1470*/  IMAD R16, R16, R21, R18 ;  /* 0x0000001510107224 */ /* 0x000fc800078e0212 */
[----:B------:R-:W-:Y:S01]  /*1480*/  IMAD.X R19, R19, 0x1, ~R16, P2 ;  /* 0x0000000113137824 */ /* 0x000fe200010e0e10 */
[----:B------:R-:W-:-:S04]  /*1490*/  IADD3 R8, P2, PT, R20, -R21, RZ ;  /* 0x8000001514087210 */ /* 0x000fc80007f5e0ff */
[C---:B------:R-:W-:Y:S02]  /*14a0*/  ISETP.GE.U32.AND.EX P0, PT, R19.reuse, UR5, PT, P0 ;  /* 0x0000000513007c0c */ /* 0x040fe4000bf06100 */
[----:B------:R-:W-:Y:S02]  /*14b0*/  IADD3.X R18, PT, PT, R19, ~UR5, RZ, P2, !PT ;  /* 0x8000000513127c10 */ /* 0x000fe400097fe4ff */
[----:B------:R-:W-:Y:S02]  /*14c0*/  SEL R8, R8, R20, P0 ;  /* 0x0000001408087207 */ /* 0x000fe40000000000 */
[----:B------:R-:W-:Y:S02]  /*14d0*/  SEL R18, R18, R19, P0 ;  /* 0x0000001312127207 */ /* 0x000fe40000000000 */
[CC--:B------:R-:W-:Y:S02]  /*14e0*/  ISETP.GE.U32.AND P0, PT, R8.reuse, R21.reuse, PT ;  /* 0x000000150800720c */ /* 0x0c0fe40003f06070 */
[----:B------:R-:W-:-:S02]  /*14f0*/  IADD3 R16, P2, PT, R8, -R21, RZ ;  /* 0x8000001508107210 */ /* 0x000fc40007f5e0ff */
        /* <DEDUP_REMOVED lines=10> */
[----:B------:R-:W-:Y:S01]  /*15a0*/  SEL R17, R8, R17, !P1 ;  /* 0x0000001108117207 */ /* 0x000fe20004800000 */
[----:B------:R-:W-:Y:S01]  /*15b0*/  IMAD.MOV.U32 R8, RZ, RZ, R4 ;  /* 0x000000ffff087224 */ /* 0x000fe200078e0004 */
[----:B------:R-:W-:Y:S02]  /*15c0*/  SEL R16, R16, 0xffffffff, P0 ;  /* 0xffffffff10107807 */ /* 0x000fe40000000000 */
[----:B------:R-:W-:Y:S01]  /*15d0*/  SEL R17, R17, 0xffffffff, P0 ;  /* 0xffffffff11117807 */ /* 0x000fe20000000000 */
[----:B------:R-:W-:Y:S06]  /*15e0*/  RET.REL.NODEC R8 `(_ZN2at6native27unrolled_elementwise_kernelINS0_13BUnaryFunctorIlllZZZNS0_21remainder_kernel_cudaERNS_18TensorIteratorBaseEENKUlvE_clEvENKUlvE2_clEvEUlllE_EESt5arrayIPcLm2EELi4E23TrivialOffsetCalculatorILi1EjESD_NS0_6memory15LoadWithoutCastENSE_16StoreWithoutCastEEEviT_T0_T2_T3_T4_T5_) ;  /* 0xffffffe808847950 */ /* 0x000fec0003c3ffff */
.L_x_42169:
        /* <DEDUP_REMOVED lines=9> */
.L_x_49924:


//--------------------- .text._ZN2at6native29vectorized_elementwise_kernelILi2ENS0_13BUnaryFunctorIlllZZZNS0_21remainder_kernel_cudaERNS_18TensorIteratorBaseEENKUlvE_clEvENKUlvE2_clEvEUlllE_EESt5arrayIPcLm2EEEEviT0_T1_ --------------------------
	.section	.text._ZN2at6native29vectorized_elementwise_kernelILi2ENS0_13BUnaryFunctorIlllZZZNS0_21remainder_kernel_cudaERNS_18TensorIteratorBaseEENKUlvE_clEvENKUlvE2_clEvEUlllE_EESt5arrayIPcLm2EEEEviT0_T1_,"ax",@progbits
	.align	128
        .global         _ZN2at6native29vectorized_elementwise_kernelILi2ENS0_13BUnaryFunctorIlllZZZNS0_21remainder_kernel_cudaERNS_18TensorIteratorBaseEENKUlvE_clEvENKUlvE2_clEvEUlllE_EESt5arrayIPcLm2EEEEviT0_T1_
        .type           _ZN2at6native29vectorized_elementwise_kernelILi2ENS0_13BUnaryFunctorIlllZZZNS0_21remainder_kernel_cudaERNS_18TensorIteratorBaseEENKUlvE_clEvENKUlvE2_clEvEUlllE_EESt5arrayIPcLm2EEEEviT0_T1_,@function
        .size           _ZN2at6native29vectorized_elementwise_kernelILi2ENS0_13BUnaryFunctorIlllZZZNS0_21remainder_kernel_cudaERNS_18TensorIteratorBaseEENKUlvE_clEvENKUlvE2_clEvEUlllE_EESt5arrayIPcLm2EEEEviT0_T1_,(.L_x_49925 - _ZN2at6native29vectorized_elementwise_kernelILi2ENS0_13BUnaryFunctorIlllZZZNS0_21remainder_kernel_cudaERNS_18TensorIteratorBaseEENKUlvE_clEvENKUlvE2_clEvEUlllE_EESt5arrayIPcLm2EEEEviT0_T1_)
        .other          _ZN2at6native29vectorized_elementwise_kernelILi2ENS0_13BUnaryFunctorIlllZZZNS0_21remainder_kernel_cudaERNS_18TensorIteratorBaseEENKUlvE_clEvENKUlvE2_clEvEUlllE_EESt5arrayIPcLm2EEEEviT0_T1_,@"STO_CUDA_ENTRY STV_DEFAULT"
_ZN2at6native29vectorized_elementwise_kernelILi2ENS0_13BUnaryFunctorIlllZZZNS0_21remainder_kernel_cudaERNS_18TensorIteratorBaseEENKUlvE_clEvENKUlvE2_clEvEUlllE_EESt5arrayIPcLm2EEEEviT0_T1_:
.text._ZN2at6native29vectorized_elementwise_kernelILi2ENS0_13BUnaryFunctorIlllZZZNS0_21remainder_kernel_cudaERNS_18TensorIteratorBaseEENKUlvE_clEvENKUlvE2_clEvEUlllE_EESt5arrayIPcLm2EEEEviT0_T1_:
        /* <DEDUP_REMOVED lines=40> */
[----:B------:R-:W3:Y:S01]  /*0280*/  @!P0 LDC.64 R10, c[0x0][0x3a0] ;  /* 0x0000e800ff0a8b82 */ /* 0x000ee20000000a00 */
[----:B------:R-:W-:-:S05]  /*0290*/  @!P0 VIADD R0, R0, 0x80 ;  /* 0x0000008000008836 */ /* 0x000fca0000000000 */
[----:B------:R-:W-:-:S13]  /*02a0*/  ISETP.GE.U32.AND P6, PT, R0, UR5, PT ;  /* 0x0000000500007c0c */ /* 0x000fda000bfc6070 */
[----:B------:R-:W3:Y:S01]  /*02b0*/  @!P6 LDC.64 R8, c[0x0][0x3a0] ;  /* 0x0000e800ff08eb82 */ /* 0x000ee20000000a00 */
[----:B0-----:R-:W-:Y:S01]  /*02c0*/  CS2R R12, SRZ ;  /* 0x00000000000c7805 */ /* 0x001fe2000001ff00 */
[----:B-1----:R-:W-:-:S04]  /*02d0*/  @!P5 IMAD.WIDE.U32 R24, R29, 0x8, R24 ;  /* 0x000000081d18d825 */ /* 0x002fc800078e0018 */
[----:B------:R-:W-:Y:S01]  /*02e0*/  @!P6 VIADD R33, R0, UR4 ;  /* 0x000000040021ec36 */ /* 0x000fe20008000000 */
[----:B------:R0:W5:Y:S01]  /*02f0*/  @!P5 LDG.E.64 R12, desc[UR16][R24.64] ;  /* 0x00000010180cd981 */ /* 0x000162000c1e1b00 */
[----:B--2---:R-:W-:Y:S01]  /*0300*/  @!P4 IMAD.WIDE.U32 R28, R31, 0x8, R14 ;  /* 0x000000081f1cc825 */ /* 0x004fe200078e000e */
[----:B------:R-:W-:-:S03]  /*0310*/  CS2R R14, SRZ ;  /* 0x00000000000e7805 */ /* 0x000fc6000001ff00 */
[----:B----4-:R-:W-:Y:S01]  /*0320*/  @!P2 IMAD.WIDE.U32 R26, R21, 0x8, R26 ;  /* 0x00000008151aa825 */ /* 0x010fe200078e001a */
[----:B------:R-:W-:Y:S02]  /*0330*/  CS2R R20, SRZ ;  /* 0x0000000000147805 */ /* 0x000fe4000001ff00 */
[----:B------:R1:W5:Y:S01]  /*0340*/  @!P4 LDG.E.64 R14, desc[UR16][R28.64] ;  /* 0x000000101c0ec981 */ /* 0x000362000c1e1b00 */
[----:B---3--:R-:W-:Y:S01]  /*0350*/  @!P1 IMAD.WIDE.U32 R30, R5, 0x8, R16 ;  /* 0x00000008051e9825 */ /* 0x008fe200078e0010 */
[----:B------:R-:W-:Y:S02]  /*0360*/  CS2R R16, SRZ ;  /* 0x0000000000107805 */ /* 0x000fe4000001ff00 */
[----:B0-----:R-:W-:Y:S01]  /*0370*/  CS2R R24, SRZ ;  /* 0x0000000000187805 */ /* 0x001fe2000001ff00 */
[----:B------:R-:W-:Y:S01]  /*0380*/  @!P0 IMAD.WIDE.U32 R10, R19, 0x8, R10 ;  /* 0x00000008130a8825 */ /* 0x000fe200078e000a */
[----:B------:R-:W-:Y:S01]  /*0390*/  CS2R R18, SRZ ;  /* 0x0000000000127805 */ /* 0x000fe2000001ff00 */
[----:B------:R1:W5:Y:S02]  /*03a0*/  @!P1 LDG.E.64 R20, desc[UR16][R30.64] ;  /* 0x000000101e149981 */ /* 0x000364000c1e1b00 */
[----:B------:R-:W-:-:S03]  /*03b0*/  @!P3 IMAD.WIDE.U32 R6, R23, 0x8, R6 ;  /* 0x000000081706b825 */ /* 0x000fc600078e0006 */
[----:B------:R1:W5:Y:S01]  /*03c0*/  @!P2 LDG.E.64 R18, desc[UR16][R26.64] ;  /* 0x000000101a12a981 */ /* 0x000362000c1e1b00 */
[----:B------:R-:W-:-:S03]  /*03d0*/  @!P6 IMAD.WIDE.U32 R8, R33, 0x8, R8 ;  /* 0x000000082108e825 */ /* 0x000fc600078e0008 */
[----:B------:R1:W5:Y:S04]  /*03e0*/  @!P3 LDG.E.64 R16, desc[UR16][R6.64] ;  /* 0x000000100610b981 */ /* 0x000368000c1e1b00 */
[----:B------:R1:W5:Y:S01]  /*03f0*/  @!P6 LDG.E.64 R24, desc[UR16][R8.64] ;  /* 0x000000100818e981 */ /* 0x000362000c1e1b00 */
[----:B------:R-:W-:-:S06]  /*0400*/  CS2R R22, SRZ ;  /* 0x0000000000167805 */ /* 0x000fcc000001ff00 */
[----:B------:R1:W5:Y:S01]  /*0410*/  @!P0 LDG.E.64 R22, desc[UR16][R10.64] ;  /* 0x000000100a168981 */ /* 0x000362000c1e1b00 */
[----:B------:R-:W-:Y:S01]  /*0420*/  ISETP.GE.U32.AND P0, PT, R4, UR5, PT ;  /* 0x0000000504007c0c */ /* 0x000fe2000bf06070 */
[----:B------:R-:W-:-:S12]  /*0430*/  BSSY.RECONVERGENT B0, `(.L_x_42171) ;  /* 0x000002d000007945 */ /* 0x000fd80003800200 */
[----:B-1----:R-:W-:Y:S05]  /*0440*/  @P0 BRA `(.L_x_42172) ;  /* 0x0000000000ac0947 */ /* 0x002fea0003800000 */
        /* <DEDUP_REMOVED lines=26> */
.L_x_42174:
[----:B------:R-:W-:Y:S01]  /*05f0*/  IMAD.MOV.U32 R5, RZ, RZ, R3 ;  /* 0x000000ffff057224 */ /* 0x000fe200078e0003 */
[----:B------:R-:W-:-:S07]  /*0600*/  MOV R0, 0x620 ;  /* 0x0000062000007802 */ /* 0x000fce0000000f00 */
[----:B------:R-:W-:Y:S05]  /*0610*/  CALL.REL.NOINC `($__internal_64_$__cuda_sm20_rem_s64) ;  /* 0x0000003000787944 */ /* 0x000fea0003c00000 */
.L_x_42175:
[----:B------:R-:W-:Y:S05]  /*0620*/  BSYNC.RECONVERGENT B1 ;  /* 0x0000000000017941 */ /* 0x000fea0003800200 */
.L_x_42173:
        /* <DEDUP_REMOVED lines=13> */
.L_x_42172:
[----:B------:R-:W-:Y:S05]  /*0700*/  BSYNC.RECONVERGENT B0 ;  /* 0x0000000000007941 */ /* 0x000fea0003800200 */
.L_x_42171:
[----:B------:R-:W-:Y:S01]  /*0710*/  VIADD R10, R4, 0x80 ;  /* 0x00000080040a7836 */ /* 0x000fe20000000000 */
[----:B------:R-:W-:Y:S04]  /*0720*/  BSSY.RECONVERGENT B0, `(.L_x_42176) ;  /* 0x000002e000007945 */ /* 0x000fe80003800200 */
[----:B------:R-:W-:-:S13]  /*0730*/  ISETP.GE.U32.AND P0, PT, R10, UR5, PT ;  /* 0x000000050a007c0c */ /* 0x000fda000bf06070 */
[----:B------:R-:W-:Y:S05]  /*0740*/  @P0 BRA `(.L_x_42177) ;  /* 0x0000000000ac0947 */ /* 0x000fea0003800000 */
        /* <DEDUP_REMOVED lines=16> */
[----:B------:R-:W-:Y:S02]  /*0850*/  IMAD.MOV R3, RZ, RZ, -R0 ;  /* 0x000000ffff037224 */ /* 0x000fe400078e0a00 */
[----:B------:R-:W-:Y:S02]  /*0860*/  IMAD.MOV.U32 R7, RZ, RZ, RZ ;  /* 0x000000ffff077224 */ /* 0x000fe400078e00ff */
[----:B------:R-:W-:-:S05]  /*0870*/  IMAD R6, R3, UR6, R12 ;  /* 0x0000000603067c24 */ /* 0x000fca000f8e020c */
[----:B------:R-:W-:-:S13]  /*0880*/  ISETP.GE.U32.AND P0, PT, R6, UR6, PT ;  /* 0x0000000606007c0c */ /* 0x000fda000bf06070 */
[----:B------:R-:W-:-:S05]  /*0890*/  @P0 VIADD R6, R6, -UR6 ;  /* 0x8000000606060c36 */ /* 0x000fca0008000000 */
[----:B------:R-:W-:-:S13]  /*08a0*/  ISETP.GE.U32.AND P0, PT, R6, UR6, PT ;  /* 0x0000000606007c0c */ /* 0x000fda000bf06070 */
[----:B------:R-:W-:Y:S01]  /*08b0*/  @P0 VIADD R6, R6, -UR6 ;  /* 0x8000000606060c36 */ /* 0x000fe20008000000 */
[----:B------:R-:W-:Y:S01]  /*08c0*/  @!P1 LOP3.LUT R6, RZ, UR6, RZ, 0x33, !PT ;  /* 0x00000006ff069c12 */ /* 0x000fe2000f8e33ff */
[----:B------:R-:W-:Y:S06]  /*08d0*/  BRA `(.L_x_42180) ;  /* 0x0000000000107947 */ /* 0x000fec0003800000 */
.L_x_42179:
[----:B------:R-:W-:Y:S01]  /*08e0*/  IMAD.MOV.U32 R2, RZ, RZ, R12 ;  /* 0x000000ffff027224 */ /* 0x000fe200078e000c */
[----:B------:R-:W-:Y:S01]  /*08f0*/  MOV R0, 0x920 ;  /* 0x0000092000007802 */ /* 0x000fe20000000f00 */
[----:B------:R-:W-:-:S07]  /*0900*/  IMAD.MOV.U32 R5, RZ, RZ, R13 ;  /* 0x000000ffff057224 */ /* 0x000fce00078e000d */
[----:B------:R-:W-:Y:S05]  /*0910*/  CALL.REL.NOINC `($__internal_64_$__cuda_sm20_rem_s64) ;  /* 0x0000002c00b87944 */ /* 0x000fea0003c00000 */
.L_x_42180:
[----:B------:R-:W-:Y:S05]  /*0920*/  BSYNC.RECONVERGENT B1 ;  /* 0x0000000000017941 */ /* 0x000fea0003800200 */
.L_x_42178:
        /* <DEDUP_REMOVED lines=13> */
.L_x_42177:
[----:B------:R-:W-:Y:S05]  /*0a00*/  BSYNC.RECONVERGENT B0 ;  /* 0x0000000000007941 */ /* 0x000fea0003800200 */
.L_x_42176:
        /* <DEDUP_REMOVED lines=29> */
.L_x_42184:
[----:B------:R-:W-:Y:S01]  /*0be0*/  IMAD.MOV.U32 R2, RZ, RZ, R14 ;  /* 0x000000ffff027224 */ /* 0x000fe200078e000e */
[----:B------:R-:W-:Y:S01]  /*0bf0*/  MOV R0, 0xc20 ;  /* 0x00000c2000007802 */ /* 0x000fe20000000f00 */
[----:B------:R-:W-:-:S07]  /*0c00*/  IMAD.MOV.U32 R5, RZ, RZ, R15 ;  /* 0x000000ffff057224 */ /* 0x000fce00078e000f */
[----:B------:R-:W-:Y:S05]  /*0c10*/  CALL.REL.NOINC `($__internal_64_$__cuda_sm20_rem_s64) ;  /* 0x0000002800f87944 */ /* 0x000fea0003c00000 */
.L_x_42185:
[----:B------:R-:W-:Y:S05]  /*0c20*/  BSYNC.RECONVERGENT B1 ;  /* 0x0000000000017941 */ /* 0x000fea0003800200 */
.L_x_42183:
        /* <DEDUP_REMOVED lines=13> */
.L_x_42182:
[----:B------:R-:W-:Y:S05]  /*0d00*/  BSYNC.RECONVERGENT B0 ;  /* 0x0000000000007941 */ /* 0x000fea0003800200 */
.L_x_42181:
        /* <DEDUP_REMOVED lines=29> */
.L_x_42189:
[----:B------:R-:W-:Y:S01]  /*0ee0*/  IMAD.MOV.U32 R2, RZ, RZ, R16 ;  /* 0x000000ffff027224 */ /* 0x000fe200078e0010 */
[----:B------:R-:W-:Y:S01]  /*0ef0*/  MOV R0, 0xf20 ;  /* 0x00000f2000007802 */ /* 0x000fe20000000f00 */
[----:B------:R-:W-:-:S07]  /*0f00*/  IMAD.MOV.U32 R5, RZ, RZ, R17 ;  /* 0x000000ffff057224 */ /* 0x000fce00078e0011 */
[----:B------:R-:W-:Y:S05]  /*0f10*/  CALL.REL.NOINC `($__internal_64_$__cuda_sm20_rem_s64) ;  /* 0x0000002800387944 */ /* 0x000fea0003c00000 */
.L_x_42190:
[----:B------:R-:W-:Y:S05]  /*0f20*/  BSYNC.RECONVERGENT B1 ;  /* 0x0000000000017941 */ /* 0x000fea0003800200 */
.L_x_42188:
        /* <DEDUP_REMOVED lines=13> */
.L_x_42187:
[----:B------:R-:W-:Y:S05]  /*1000*/  BSYNC.RECONVERGENT B0 ;  /* 0x0000000000007941 */ /* 0x000fea0003800200 */
.L_x_42186:
        /* <DEDUP_REMOVED lines=29> */
.L_x_42194:
[----:B------:R-:W-:Y:S01]  /*11e0*/  IMAD.MOV.U32 R2, RZ, RZ, R18 ;  /* 0x000000ffff027224 */ /* 0x000fe200078e0012 */
[----:B------:R-:W-:Y:S01]  /*11f0*/  MOV R0, 0x1220 ;  /* 0x0000122000007802 */ /* 0x000fe20000000f00 */
[----:B------:R-:W-:-:S07]  /*1200*/  IMAD.MOV.U32 R5, RZ, RZ, R19 ;  /* 0x000000ffff057224 */ /* 0x000fce00078e0013 */
[----:B------:R-:W-:Y:S05]  /*1210*/  CALL.REL.NOINC `($__internal_64_$__cuda_sm20_rem_s64) ;  /* 0x0000002400787944 */ /* 0x000fea0003c00000 */
.L_x_42195:
[----:B------:R-:W-:Y:S05]  /*1220*/  BSYNC.RECONVERGENT B1 ;  /* 0x0000000000017941 */ /* 0x000fea0003800200 */
.L_x_42193:
        /* <DEDUP_REMOVED lines=13> */
.L_x_42192:
[----:B------:R-:W-:Y:S05]  /*1300*/  BSYNC.RECONVERGENT B0 ;  /* 0x0000000000007941 */ /* 0x000fea0003800200 */
.L_x_42191:
        /* <DEDUP_REMOVED lines=29> */
.L_x_42199:
[----:B------:R-:W-:Y:S01]  /*14e0*/  IMAD.MOV.U32 R2, RZ, RZ, R20 ;  /* 0x000000ffff027224 */ /* 0x000fe200078e0014 */
[----:B------:R-:W-:Y:S01]  /*14f0*/  MOV R0, 0x1520 ;  /* 0x0000152000007802 */ /* 0x000fe20000000f00 */
[----:B------:R-:W-:-:S07]  /*1500*/  IMAD.MOV.U32 R5, RZ, RZ, R21 ;  /* 0x000000ffff057224 */ /* 0x000fce00078e0015 */
[----:B------:R-:W-:Y:S05]  /*1510*/  CALL.REL.NOINC `($__internal_64_$__cuda_sm20_rem_s64) ;  /* 0x0000002000b87944 */ /* 0x000fea0003c00000 */
.L_x_42200:
[----:B------:R-:W-:Y:S05]  /*1520*/  BSYNC.RECONVERGENT B1 ;  /* 0x0000000000017941 */ /* 0x000fea0003800200 */
.L_x_42198:
        /* <DEDUP_REMOVED lines=13> */
.L_x_42197:
[----:B------:R-:W-:Y:S05]  /*1600*/  BSYNC.RECONVERGENT B0 ;  /* 0x0000000000007941 */ /* 0x000fea0003800200 */
.L_x_42196:
        /* <DEDUP_REMOVED lines=29> */
.L_x_42204:
[----:B------:R-:W-:Y:S01]  /*17e0*/  IMAD.MOV.U32 R2, RZ, RZ, R22 ;  /* 0x000000ffff027224 */ /* 0x000fe200078e0016 */
[----:B------:R-:W-:Y:S01]  /*17f0*/  MOV R0, 0x1820 ;  /* 0x0000182000007802 */ /* 0x000fe20000000f00 */
[----:B------:R-:W-:-:S07]  /*1800*/  IMAD.MOV.U32 R5, RZ, RZ, R23 ;  /* 0x000000ffff057224 */ /* 0x000fce00078e0017 */
[----:B------:R-:W-:Y:S05]  /*1810*/  CALL.REL.NOINC `($__internal_64_$__cuda_sm20_rem_s64) ;  /* 0x0000001c00f87944 */ /* 0x000fea0003c00000 */
.L_x_42205:
[----:B------:R-:W-:Y:S05]  /*1820*/  BSYNC.RECONVERGENT B1 ;  /* 0x0000000000017941 */ /* 0x000fea0003800200 */
.L_x_42203:
        /* <DEDUP_REMOVED lines=13> */
.L_x_42202:
[----:B------:R-:W-:Y:S05]  /*1900*/  BSYNC.RECONVERGENT B0 ;  /* 0x0000000000007941 */ /* 0x000fea0003800200 */
.L_x_42201:
        /* <DEDUP_REMOVED lines=29> */
.L_x_42209:
[----:B------:R-:W-:Y:S01]  /*1ae0*/  IMAD.MOV.U32 R2, RZ, RZ, R24 ;  /* 0x000000ffff027224 */ /* 0x000fe200078e0018 */
[----:B------:R-:W-:Y:S01]  /*1af0*/  MOV R0, 0x1b20 ;  /* 0x00001b2000007802 */ /* 0x000fe20000000f00 */
[----:B------:R-:W-:-:S07]  /*1b00*/  IMAD.MOV.U32 R5, RZ, RZ, R25 ;  /* 0x000000ffff057224 */ /* 0x000fce00078e0019 */
[----:B------:R-:W-:Y:S05]  /*1b10*/  CALL.REL.NOINC `($__internal_64_$__cuda_sm20_rem_s64) ;  /* 0x0000001c00387944 */ /* 0x000fea0003c00000 */
.L_x_42210:
[----:B------:R-:W-:Y:S05]  /*1b20*/  BSYNC.RECONVERGENT B1 ;  /* 0x0000000000017941 */ /* 0x000fea0003800200 */
.L_x_42208:
        /* <DEDUP_REMOVED lines=13> */
.L_x_42207:
[----:B------:R-:W-:Y:S05]  /*1c00*/  BSYNC.RECONVERGENT B0 ;  /* 0x0000000000007941 */ /* 0x000fea0003800200 */
.L_x_42206:
[----:B------:R-:W-:Y:S01]  /*1c10*/  ISETP.GE.U32.AND P0, PT, R4, UR5, PT ;  /* 0x0000000504007c0c */ /* 0x000fe2000bf06070 */
[----:B------:R-:W-:Y:S04]  /*1c20*/  BSSY.RECONVERGENT B0, `(.L_x_42211) ;  /* 0x0000033000007945 */ /* 0x000fe80003800200 */
[----:B------:R-:W-:Y:S08]  /*1c30*/  BSSY.RELIABLE B1, `(.L_x_42212) ;  /* 0x000002b000017945 */ /* 0x000ff00003800100 */
[----:B------:R-:W-:Y:S05]  /*1c40*/  @P0 BRA `(.L_x_42213) ;  /* 0x0000000000300947 */ /* 0x000fea0003800000 */
[----:B-----5:R-:W0:Y:S01]  /*1c50*/  LDC.64 R2, c[0x0][0x398] ;  /* 0x0000e600ff027b82 */ /* 0x020e220000000a00 */
        /* <DEDUP_REMOVED lines=11> */
.L_x_42213:
[----:B------:R-:W-:-:S13]  /*1d10*/  ISETP.GE.U32.AND P0, PT, R4, UR5, PT ;  /* 0x0000000504007c0c */ /* 0x000fda000bf06070 */
[----:B------:R-:W-:Y:S05]  /*1d20*/  @P0 BRA `(.L_x_42215) ;  /* 0x0000000000300947 */ /* 0x000fea0003800000 */
[----:B0----5:R-:W0:Y:S01]  /*1d30*/  LDC.64 R2, c[0x0][0x398] ;  /* 0x0000e600ff027b82 */ /* 0x021e220000000a00 */
[C---:B------:R-:W-:Y:S02]  /*1d40*/  VIADD R5, R4.reuse, UR4 ;  /* 0x0000000404057c36 */ /* 0x040fe40008000000 */
[----:B------:R-:W-:Y:S02]  /*1d50*/  VIADD R4, R4, 0x80 ;  /* 0x0000008004047836 */ /* 0x000fe40000000000 */
[----:B0-----:R-:W-:-:S05]  /*1d60*/  IMAD.WIDE.U32 R2, R5, 0x8, R2 ;  /* 0x0000000805027825 */ /* 0x001fca00078e0002 */
[----:B------:R1:W-:Y:S02]  /*1d70*/  STG.E.64 desc[UR16][R2.64], R14 ;  /* 0x0000000e02007986 */ /* 0x0003e4000c101b10 */
.L_x_42214:
[----:B------:R-:W-:-:S13]  /*1d80*/  ISETP.GE.U32.AND P0, PT, R4, UR5, PT ;  /* 0x0000000504007c0c */ /* 0x000fda000bf06070 */
[----:B------:R-:W-:Y:S05]  /*1d90*/  @P0 BRA `(.L_x_42216) ;  /* 0x0000000000300947 */ /* 0x000fea0003800000 */
[----:B01----:R-:W0:Y:S01]  /*1da0*/  LDC.64 R2, c[0x0][0x398] ;  /* 0x0000e600ff027b82 */ /* 0x003e220000000a00 */
[C---:B------:R-:W-:Y:S02]  /*1db0*/  VIADD R5, R4.reuse, UR4 ;  /* 0x0000000404057c36 */ /* 0x040fe40008000000 */
[----:B------:R-:W-:Y:S02]  /*1dc0*/  VIADD R4, R4, 0x80 ;  /* 0x0000008004047836 */ /* 0x000fe40000000000 */
[----:B0-----:R-:W-:-:S05]  /*1dd0*/  IMAD.WIDE.U32 R2, R5, 0x8, R2 ;  /* 0x0000000805027825 */ /* 0x001fca00078e0002 */
[----:B------:R1:W-:Y:S02]  /*1de0*/  STG.E.64 desc[UR16][R2.64], R16 ;  /* 0x0000001002007986 */ /* 0x0003e4000c101b10 */
.L_x_42215:
[----:B------:R-:W-:-:S13]  /*1df0*/  ISETP.GE.U32.AND P0, PT, R4, UR5, PT ;  /* 0x0000000504007c0c */ /* 0x000fda000bf06070 */
[----:B------:R-:W-:Y:S05]  /*1e00*/  @P0 BRA `(.L_x_42217) ;  /* 0x0000000000340947 */ /* 0x000fea0003800000 */
[----:B01---5:R-:W0:Y:S01]  /*1e10*/  LDC.64 R2, c[0x0][0x398] ;  /* 0x0000e600ff027b82 */ /* 0x023e220000000a00 */
[C---:B------:R-:W-:Y:S02]  /*1e20*/  VIADD R5, R4.reuse, UR4 ;  /* 0x0000000404057c36 */ /* 0x040fe40008000000 */
[----:B------:R-:W-:Y:S02]  /*1e30*/  VIADD R4, R4, 0x80 ;  /* 0x0000008004047836 */ /* 0x000fe40000000000 */
[----:B0-----:R-:W-:-:S05]  /*1e40*/  IMAD.WIDE.U32 R2, R5, 0x8, R2 ;  /* 0x0000000805027825 */ /* 0x001fca00078e0002 */
[----:B------:R2:W-:Y:S02]  /*1e50*/  STG.E.64 desc[UR16][R2.64], R18 ;  /* 0x0000001202007986 */ /* 0x0005e4000c101b10 */
.L_x_42216:
        /* <DEDUP_REMOVED lines=8> */
.L_x_42217:
[----:B------:R-:W-:Y:S05]  /*1ee0*/  BSYNC.RELIABLE B1 ;  /* 0x0000000000017941 */ /* 0x000fea0003800100 */
.L_x_42212:
[----:B------:R-:W-:-:S13]  /*1ef0*/  ISETP.GE.U32.AND P0, PT, R4, UR5, PT ;  /* 0x0000000504007c0c */ /* 0x000fda000bf06070 */
[----:B012--5:R-:W0:Y:S01]  /*1f00*/  @!P0 LDC.64 R2, c[0x0][0x398] ;  /* 0x0000e600ff028b82 */ /* 0x027e220000000a00 */
[C---:B------:R-:W-:Y:S02]  /*1f10*/  @!P0 VIADD R5, R4.reuse, UR4 ;  /* 0x0000000404058c36 */ /* 0x040fe40008000000 */
[----:B------:R-:W-:Y:S02]  /*1f20*/  @!P0 VIADD R4, R4, 0x80 ;  /* 0x0000008004048836 */ /* 0x000fe40000000000 */
[----:B0-----:R-:W-:-:S05]  /*1f30*/  @!P0 IMAD.WIDE.U32 R2, R5, 0x8, R2 ;  /* 0x0000000805028825 */ /* 0x001fca00078e0002 */
[----:B------:R3:W-:Y:S02]  /*1f40*/  @!P0 STG.E.64 desc[UR16][R2.64], R22 ;  /* 0x0000001602008986 */ /* 0x0007e4000c101b10 */
.L_x_42218:
[----:B------:R-:W-:Y:S05]  /*1f50*/  BSYNC.RECONVERGENT B0 ;  /* 0x0000000000007941 */ /* 0x000fea0003800200 */
.L_x_42211:
[----:B------:R-:W-:Y:S05]  /*1f60*/  WARPSYNC.ALL ;  /* 0x0000000000007948 */ /* 0x000fea0003800000 */
[----:B------:R-:W-:-:S13]  /*1f70*/  ISETP.GE.U32.AND P0, PT, R4, UR5, PT ;  /* 0x0000000504007c0c */ /* 0x000fda000bf06070 */
[----:B------:R-:W-:Y:S05]  /*1f80*/  @P0 EXIT ;  /* 0x000000000000094d */ /* 0x000fea0003800000 */
[----:B0123--:R-:W0:Y:S01]  /*1f90*/  LDC.64 R2, c[0x0][0x398] ;  /* 0x0000e600ff027b82 */ /* 0x00fe220000000a00 */
[----:B------:R-:W-:Y:S02]  /*1fa0*/  VIADD R5, R4, UR4 ;  /* 0x0000000404057c36 */ /* 0x000fe40008000000 */
[----:B------:R-:W-:Y:S02]  /*1fb0*/  IMAD.MOV.U32 R6, RZ, RZ, R0 ;  /* 0x000000ffff067224 */ /* 0x000fe400078e0000 */
[----:B0-----:R-:W-:-:S05]  /*1fc0*/  IMAD.WIDE.U32 R2, R5, 0x8, R2 ;  /* 0x0000000805027825 */ /* 0x001fca00078e0002 */
[----:B------:R-:W-:Y:S01]  /*1fd0*/  STG.E.64 desc[UR16][R2.64], R6 ;  /* 0x0000000602007986 */ /* 0x000fe2000c101b10 */
[----:B------:R-:W-:Y:S05]  /*1fe0*/  EXIT ;  /* 0x000000000000794d */ /* 0x000fea0003800000 */
.L_x_42170:
[----:B------:R-:W0:Y:S01]  /*1ff0*/  S2R R4, SR_TID.X ;  /* 0x0000000000047919 */ /* 0x000e220000002100 */
[----:B------:R-:W1:Y:S01]  /*2000*/  LDCU.64 UR6, c[0x0][0x3a0] ;  /* 0x00007400ff0677ac */ /* 0x000e620008000a00 */
[----:B------:R-:W2:Y:S01]  /*2010*/  LDCU UR5, c[0x0][0x394] ;  /* 0x00007280ff0577ac */ /* 0x000ea20008000800 */
[----:B-1----:R-:W-:-:S06]  /*2020*/  UIMAD.WIDE.U32 UR6, UR4, 0x8, UR6 ;  /* 0x00000008040678a5 */ /* 0x002fcc000f8e0006 */
[----:B------:R-:W-:Y:S02]  /*2030*/  IMAD.U32 R2, RZ, RZ, UR6 ;  /* 0x00000006ff027e24 */ /* 0x000fe4000f8e00ff */
[----:B------:R-:W-:Y:S02]  /*2040*/  IMAD.U32 R3, RZ, RZ, UR7 ;  /* 0x00000007ff037e24 */ /* 0x000fe4000f8e00ff */
        /* <DEDUP_REMOVED lines=29> */
.L_x_42220:
[----:B------:R-:W-:Y:S01]  /*2220*/  IMAD.MOV.U32 R2, RZ, RZ, R8 ;  /* 0x000000ffff027224 */ /* 0x000fe200078e0008 */
[----:B------:R-:W-:Y:S01]  /*2230*/  MOV R0, 0x2260 ;  /* 0x0000226000007802 */ /* 0x000fe20000000f00 */
[----:B------:R-:W-:-:S07]  /*2240*/  IMAD.MOV.U32 R5, RZ, RZ, R9 ;  /* 0x000000ffff057224 */ /* 0x000fce00078e0009 */
[----:B-----5:R-:W-:Y:S05]  /*2250*/  CALL.REL.NOINC `($__internal_64_$__cuda_sm20_rem_s64) ;  /* 0x0000001400687944 */ /* 0x020fea0003c00000 */
[----:B------:R-:W-:Y:S02]  /*2260*/  IMAD.MOV.U32 R8, RZ, RZ, R6 ;  /* 0x000000ffff087224 */ /* 0x000fe400078e0006 */
[----:B------:R-:W-:-:S07]  /*2270*/  IMAD.MOV.U32 R9, RZ, RZ, R7 ;  /* 0x000000ffff097224 */ /* 0x000fce00078e0007 */
.L_x_42221:
[----:B------:R-:W-:Y:S05]  /*2280*/  BSYNC.RECONVERGENT B0 ;  /* 0x0000000000007941 */ /* 0x000fea0003800200 */
.L_x_42219:
        /* <DEDUP_REMOVED lines=25> */
.L_x_42223:
[----:B------:R-:W-:Y:S01]  /*2420*/  IMAD.MOV.U32 R2, RZ, RZ, R10 ;  /* 0x000000ffff027224 */ /* 0x000fe200078e000a */
[----:B------:R-:W-:Y:S01]  /*2430*/  MOV R0, 0x2460 ;  /* 0x0000246000007802 */ /* 0x000fe20000000f00 */
[----:B------:R-:W-:-:S07]  /*2440*/  IMAD.MOV.U32 R5, RZ, RZ, R11 ;  /* 0x000000ffff057224 */ /* 0x000fce00078e000b */
[----:B-----5:R-:W-:Y:S05]  /*2450*/  CALL.REL.NOINC `($__internal_64_$__cuda_sm20_rem_s64) ;  /* 0x0000001000e87944 */ /* 0x020fea0003c00000 */
[----:B------:R-:W-:Y:S02]  /*2460*/  IMAD.MOV.U32 R10, RZ, RZ, R6 ;  /* 0x000000ffff0a7224 */ /* 0x000fe400078e0006 */
[----:B------:R-:W-:-:S07]  /*2470*/  IMAD.MOV.U32 R11, RZ, RZ, R7 ;  /* 0x000000ffff0b7224 */ /* 0x000fce00078e0007 */
.L_x_42224:
[----:B------:R-:W-:Y:S05]  /*2480*/  BSYNC.RECONVERGENT B0 ;  /* 0x0000000000007941 */ /* 0x000fea0003800200 */
.L_x_42222:
        /* <DEDUP_REMOVED lines=25> */
.L_x_42226:
[----:B------:R-:W-:Y:S01]  /*2620*/  IMAD.MOV.U32 R2, RZ, RZ, R12 ;  /* 0x000000ffff027224 */ /* 0x000fe200078e000c */
[----:B------:R-:W-:Y:S01]  /*2630*/  MOV R0, 0x2660 ;  /* 0x0000266000007802 */ /* 0x000fe20000000f00 */
[----:B------:R-:W-:-:S07]  /*2640*/  IMAD.MOV.U32 R5, RZ, RZ, R13 ;  /* 0x000000ffff057224 */ /* 0x000fce00078e000d */
[----:B------:R-:W-:Y:S05]  /*2650*/  CALL.REL.NOINC `($__internal_64_$__cuda_sm20_rem_s64) ;  /* 0x0000001000687944 */ /* 0x000fea0003c00000 */
[----:B------:R-:W-:Y:S02]  /*2660*/  IMAD.MOV.U32 R12, RZ, RZ, R6 ;  /* 0x000000ffff0c7224 */ /* 0x000fe400078e0006 */
[----:B------:R-:W-:-:S07]  /*2670*/  IMAD.MOV.U32 R13, RZ, RZ, R7 ;  /* 0x000000ffff0d7224 */ /* 0x000fce00078e0007 */
.L_x_42227:
[----:B------:R-:W-:Y:S05]  /*2680*/  BSYNC.RECONVERGENT B0 ;  /* 0x0000000000007941 */ /* 0x000fea0003800200 */
.L_x_42225:
        /* <DEDUP_REMOVED lines=25> */
.L_x_42229:
[----:B------:R-:W-:Y:S01]  /*2820*/  IMAD.MOV.U32 R2, RZ, RZ, R14 ;  /* 0x000000ffff027224 */ /* 0x000fe200078e000e */
[----:B------:R-:W-:Y:S01]  /*2830*/  MOV R0, 0x2860 ;  /* 0x0000286000007802 */ /* 0x000fe20000000f00 */
[----:B------:R-:W-:-:S07]  /*2840*/  IMAD.MOV.U32 R5, RZ, RZ, R15 ;  /* 0x000000ffff057224 */ /* 0x000fce00078e000f */
[----:B------:R-:W-:Y:S05]  /*2850*/  CALL.REL.NOINC `($__internal_64_$__cuda_sm20_rem_s64) ;  /* 0x0000000c00e87944 */ /* 0x000fea0003c00000 */
[----:B------:R-:W-:Y:S02]  /*2860*/  IMAD.MOV.U32 R14, RZ, RZ, R6 ;  /* 0x000000ffff0e7224 */ /* 0x000fe400078e0006 */
[----:B------:R-:W-:-:S07]  /*2870*/  IMAD.MOV.U32 R15, RZ, RZ, R7 ;  /* 0x000000ffff0f7224 */ /* 0x000fce00078e0007 */
.L_x_42230:
[----:B------:R-:W-:Y:S05]  /*2880*/  BSYNC.RECONVERGENT B0 ;  /* 0x0000000000007941 */ /* 0x000fea0003800200 */
.L_x_42228:
        /* <DEDUP_REMOVED lines=25> */
.L_x_42232:
[----:B------:R-:W-:Y:S01]  /*2a20*/  IMAD.MOV.U32 R2, RZ, RZ, R16 ;  /* 0x000000ffff027224 */ /* 0x000fe200078e0010 */
[----:B------:R-:W-:Y:S01]  /*2a30*/  MOV R0, 0x2a60 ;  /* 0x00002a6000007802 */ /* 0x000fe20000000f00 */
[----:B------:R-:W-:-:S07]  /*2a40*/  IMAD.MOV.U32 R5, RZ, RZ, R17 ;  /* 0x000000ffff057224 */ /* 0x000fce00078e0011 */
[----:B------:R-:W-:Y:S05]  /*2a50*/  CALL.REL.NOINC `($__internal_64_$__cuda_sm20_rem_s64) ;  /* 0x0000000c00687944 */ /* 0x000fea0003c00000 */
[----:B------:R-:W-:Y:S02]  /*2a60*/  IMAD.MOV.U32 R16, RZ, RZ, R6 ;  /* 0x000000ffff107224 */ /* 0x000fe400078e0006 */
[----:B------:R-:W-:-:S07]  /*2a70*/  IMAD.MOV.U32 R17, RZ, RZ, R7 ;  /* 0x000000ffff117224 */ /* 0x000fce00078e0007 */
.L_x_42233:
[----:B------:R-:W-:Y:S05]  /*2a80*/  BSYNC.RECONVERGENT B0 ;  /* 0x0000000000007941 */ /* 0x000fea0003800200 */
.L_x_42231:
        /* <DEDUP_REMOVED lines=25> */
.L_x_42235:
[----:B------:R-:W-:Y:S01]  /*2c20*/  IMAD.MOV.U32 R2, RZ, RZ, R18 ;  /* 0x000000ffff027224 */ /* 0x000fe200078e0012 */
[----:B------:R-:W-:Y:S01]  /*2c30*/  MOV R0, 0x2c60 ;  /* 0x00002c6000007802 */ /* 0x000fe20000000f00 */
[----:B------:R-:W-:-:S07]  /*2c40*/  IMAD.MOV.U32 R5, RZ, RZ, R19 ;  /* 0x000000ffff057224 */ /* 0x000fce00078e0013 */
[----:B------:R-:W-:Y:S05]  /*2c50*/  CALL.REL.NOINC `($__internal_64_$__cuda_sm20_rem_s64) ;  /* 0x0000000800e87944 */ /* 0x000fea0003c00000 */
[----:B------:R-:W-:Y:S02]  /*2c60*/  IMAD.MOV.U32 R18, RZ, RZ, R6 ;  /* 0x000000ffff127224 */ /* 0x000fe400078e0006 */
[----:B------:R-:W-:-:S07]  /*2c70*/  IMAD.MOV.U32 R19, RZ, RZ, R7 ;  /* 0x000000ffff137224 */ /* 0x000fce00078e0007 */
.L_x_42236:
[----:B------:R-:W-:Y:S05]  /*2c80*/  BSYNC.RECONVERGENT B0 ;  /* 0x0000000000007941 */ /* 0x000fea0003800200 */
.L_x_42234:
        /* <DEDUP_REMOVED lines=25> */
.L_x_42238:
[----:B------:R-:W-:Y:S01]  /*2e20*/  IMAD.MOV.U32 R2, RZ, RZ, R20 ;  /* 0x000000ffff027224 */ /* 0x000fe200078e0014 */
[----:B------:R-:W-:Y:S01]  /*2e30*/  MOV R0, 0x2e60 ;  /* 0x00002e6000007802 */ /* 0x000fe20000000f00 */
[----:B------:R-:W-:-:S07]  /*2e40*/  IMAD.MOV.U32 R5, RZ, RZ, R21 ;  /* 0x000000ffff057224 */ /* 0x000fce00078e0015 */
[----:B------:R-:W-:Y:S05]  /*2e50*/  CALL.REL.NOINC `($__internal_64_$__cuda_sm20_rem_s64) ;  /* 0x0000000800687944 */ /* 0x000fea0003c00000 */
[----:B------:R-:W-:Y:S02]  /*2e60*/  IMAD.MOV.U32 R20, RZ, RZ, R6 ;  /* 0x000000ffff147224 */ /* 0x000fe400078e0006 */
[----:B------:R-:W-:-:S07]  /*2e70*/  IMAD.MOV.U32 R21, RZ, RZ, R7 ;  /* 0x000000ffff157224 */ /* 0x000fce00078e0007 */
.L_x_42239:
[----:B------:R-:W-:Y:S05]  /*2e80*/  BSYNC.RECONVERGENT B0 ;  /* 0x0000000000007941 */ /* 0x000fea0003800200 */
.L_x_42237:
        /* <DEDUP_REMOVED lines=25> */
.L_x_42241:
[----:B------:R-:W-:Y:S01]  /*3020*/  IMAD.MOV.U32 R2, RZ, RZ, R22 ;  /* 0x000000ffff027224 */ /* 0x000fe200078e0016 */
[----:B------:R-:W-:Y:S01]  /*3030*/  MOV R0, 0x3060 ;  /* 0x0000306000007802 */ /* 0x000fe20000000f00 */
[----:B------:R-:W-:-:S07]  /*3040*/  IMAD.MOV.U32 R5, RZ, RZ, R23 ;  /* 0x000000ffff057224 */ /* 0x000fce00078e0017 */
[----:B------:R-:W-:Y:S05]  /*3050*/  CALL.REL.NOINC `($__internal_64_$__cuda_sm20_rem_s64) ;  /* 0x0000000400e87944 */ /* 0x000fea0003c00000 */
[----:B------:R-:W-:Y:S02]  /*3060*/  IMAD.MOV.U32 R2, RZ, RZ, R6 ;  /* 0x000000ffff027224 */ /* 0x000fe400078e0006 */
[----:B------:R-:W-:-:S07]  /*3070*/  IMAD.MOV.U32 R3, RZ, RZ, R7 ;  /* 0x000000ffff037224 */ /* 0x000fce00078e0007 */
.L_x_42242:
[----:B------:R-:W-:Y:S05]  /*3080*/  BSYNC.RECONVERGENT B0 ;  /* 0x0000000000007941 */ /* 0x000fea0003800200 */
.L_x_42240:
[----:B------:R-:W0:Y:S01]  /*3090*/  LDC.64 R6, c[0x0][0x390] ;  /* 0x0000e400ff067b82 */ /* 0x000e220000000a00 */
[----:B------:R-:W1:Y:S01]  /*30a0*/  LDCU.64 UR6, c[0x0][0x398] ;  /* 0x00007300ff0677ac */ /* 0x000e620008000a00 */
[----:B------:R-:W-:-:S04]  /*30b0*/  ISETP.NE.U32.AND P6, PT, R2, RZ, PT ;  /* 0x000000ff0200720c */ /* 0x000fc80003fc5070 */
[----:B------:R-:W-:Y:S01]  /*30c0*/  ISETP.NE.AND.EX P6, PT, R3, RZ, PT, P6 ;  /* 0x000000ff0300720c */ /* 0x000fe20003fc5360 */
[----:B-1----:R-:W-:Y:S01]  /*30d0*/  UIMAD.WIDE.U32 UR6, UR4, 0x8, UR6 ;  /* 0x00000008040678a5 */ /* 0x002fe2000f8e0006 */
[----:B0-----:R-:W-:-:S05]  /*30e0*/  LOP3.LUT R5, R2, R6, RZ, 0x3c, !PT ;  /* 0x0000000602057212 */ /* 0x001fca00078e3cff */
[----:B------:R-:W-:Y:S01]  /*30f0*/  IMAD.U32 R22, RZ, RZ, UR6 ;  /* 0x00000006ff167e24 */ /* 0x000fe2000f8e00ff */
[-C--:B------:R-:W-:Y:S01]  /*3100*/  LOP3.LUT R0, R8, R6.reuse, RZ, 0x3c, !PT ;  /* 0x0000000608007212 */ /* 0x080fe200078e3cff */
[----:B------:R-:W-:Y:S01]  /*3110*/  IMAD.U32 R23, RZ, RZ, UR7 ;  /* 0x00000007ff177e24 */ /* 0x000fe2000f8e00ff */
[----:B------:R-:W-:Y:S02]  /*3120*/  ISETP.GT.U32.AND P0, PT, R5, -0x1, PT ;  /* 0xffffffff0500780c */ /* 0x000fe40003f04070 */
[----:B------:R-:W-:Y:S01]  /*3130*/  ISETP.GT.U32.AND P3, PT, R0, -0x1, PT ;  /* 0xffffffff0000780c */ /* 0x000fe20003f64070 */
[----:B------:R-:W-:Y:S01]  /*3140*/  IMAD.WIDE.U32 R4, R4, 0x10, R22 ;  /* 0x0000001004047825 */ /* 0x000fe200078e0016 */
[----:B------:R-:W-:Y:S02]  /*3150*/  LOP3.LUT R23, R3, R7, RZ, 0x3c, !PT ;  /* 0x0000000703177212 */ /* 0x000fe400078e3cff */
[----:B------:R-:W-:Y:S02]  /*3160*/  LOP3.LUT R22, R10, R6, RZ, 0x3c, !PT ;  /* 0x000000060a167212 */ /* 0x000fe400078e3cff */
[----:B------:R-:W-:-:S02]  /*3170*/  ISETP.GT.AND.EX P0, PT, R23, -0x1, PT, P0 ;  /* 0xffffffff1700780c */ /* 0x000fc40003f04300 */
[-C--:B------:R-:W-:Y:S02]  /*3180*/  LOP3.LUT R0, R12, R6.reuse, RZ, 0x3c, !PT ;  /* 0x000000060c007212 */ /* 0x080fe400078e3cff */
[----:B------:R-:W-:Y:S02]  /*3190*/  ISETP.GT.U32.AND P4, PT, R22, -0x1, PT ;  /* 0xffffffff1600780c */ /* 0x000fe40003f84070 */
[----:B------:R-:W-:Y:S02]  /*31a0*/  SEL R23, R6, RZ, !P0 ;  /* 0x000000ff06177207 */ /* 0x000fe40004000000 */
[-C--:B------:R-:W-:Y:S02]  /*31b0*/  LOP3.LUT R22, R14, R6.reuse, RZ, 0x3c, !PT ;  /* 0x000000060e167212 */ /* 0x080fe400078e3cff */
[----:B------:R-:W-:Y:S02]  /*31c0*/  ISETP.GT.U32.AND P5, PT, R0, -0x1, PT ;  /* 0xffffffff0000780c */ /* 0x000fe40003fa4070 */
[----:B------:R-:W-:-:S02]  /*31d0*/  LOP3.LUT R0, R16, R6, RZ, 0x3c, !PT ;  /* 0x0000000610007212 */ /* 0x000fc400078e3cff */
[----:B------:R-:W-:Y:S02]  /*31e0*/  SEL R25, R7, RZ, !P0 ;  /* 0x000000ff07197207 */ /* 0x000fe40004000000 */
[----:B------:R-:W-:Y:S02]  /*31f0*/  SEL R23, R23, RZ, P6 ;  /* 0x000000ff17177207 */ /* 0x000fe40003000000 */
[----:B------:R-:W-:Y:S02]  /*3200*/  ISETP.GT.U32.AND P2, PT, R22, -0x1, PT ;  /* 0xffffffff1600780c */ /* 0x000fe40003f44070 */
[----:B------:R-:W-:Y:S02]  /*3210*/  LOP3.LUT R22, R9, R7, RZ, 0x3c, !PT ;  /* 0x0000000709167212 */ /* 0x000fe400078e3cff */
[----:B------:R-:W-:Y:S02]  /*3220*/  ISETP.GT.U32.AND P1, PT, R0, -0x1, PT ;  /* 0xffffffff0000780c */ /* 0x000fe40003f24070 */
[----:B------:R-:W-:-:S02]  /*3230*/  SEL R25, R25, RZ, P6 ;  /* 0x000000ff19197207 */ /* 0x000fc40003000000 */
[----:B------:R-:W-:Y:S02]  /*3240*/  IADD3 R0, P6, PT, R2, R23, RZ ;  /* 0x0000001702007210 */ /* 0x000fe40007fde0ff */
[----:B------:R-:W-:Y:S02]  /*3250*/  ISETP.NE.U32.AND P0, PT, R8, RZ, PT ;  /* 0x000000ff0800720c */ /* 0x000fe40003f05070 */
[----:B------:R-:W-:Y:S01]  /*3260*/  ISETP.GT.AND.EX P3, PT, R22, -0x1, PT, P3 ;  /* 0xffffffff1600780c */ /* 0x000fe20003f64330 */
[----:B------:R-:W-:Y:S01]  /*3270*/  IMAD.X R3, R3, 0x1, R25, P6 ;  /* 0x0000000103037824 */ /* 0x000fe200030e0619 */
[----:B------:R-:W-:Y:S02]  /*3280*/  ISETP.NE.AND.EX P6, PT, R9, RZ, PT, P0 ;  /* 0x000000ff0900720c */ /* 0x000fe40003fc5300 */
[----:B------:R-:W-:Y:S02]  /*3290*/  SEL R23, R6, RZ, !P3 ;  /* 0x000000ff06177207 */ /* 0x000fe40005800000 */
[----:B------:R-:W-:-:S02]  /*32a0*/  SEL R25, R7, RZ, !P3 ;  /* 0x000000ff07197207 */ /* 0x000fc40005800000 */
[----:B------:R-:W-:Y:S02]  /*32b0*/  SEL R23, R23, RZ, P6 ;  /* 0x000000ff17177207 */ /* 0x000fe40003000000 */
[----:B------:R-:W-:Y:S02]  /*32c0*/  SEL R25, R25, RZ, P6 ;  /* 0x000000ff19197207 */ /* 0x000fe40003000000 */
[----:B------:R-:W-:Y:S02]  /*32d0*/  IADD3 R8, P6, PT, R8, R23, RZ ;  /* 0x0000001708087210 */ /* 0x000fe40007fde0ff */
[-C--:B------:R-:W-:Y:S02]  /*32e0*/  LOP3.LUT R24, R11, R7.reuse, RZ, 0x3c, !PT ;  /* 0x000000070b187212 */ /* 0x080fe400078e3cff */
[----:B------:R-:W-:Y:S01]  /*32f0*/  LOP3.LUT R22, R13, R7, RZ, 0x3c, !PT ;  /* 0x000000070d167212 */ /* 0x000fe200078e3cff */
[----:B------:R-:W-:Y:S01]  /*3300*/  IMAD.X R9, R9, 0x1, R25, P6 ;  /* 0x0000000109097824 */ /* 0x000fe200030e0619 */
[----:B------:R-:W-:-:S02]  /*3310*/  ISETP.GT.AND.EX P4, PT, R24, -0x1, PT, P4 ;  /* 0xffffffff1800780c */ /* 0x000fc40003f84340 */
[----:B------:R-:W-:Y:S02]  /*3320*/  ISETP.NE.U32.AND P6, PT, R10, RZ, PT ;  /* 0x000000ff0a00720c */ /* 0x000fe40003fc5070 */
[----:B------:R-:W-:Y:S02]  /*3330*/  LOP3.LUT R2, R18, R6, RZ, 0x3c, !PT ;  /* 0x0000000612027212 */ /* 0x000fe400078e3cff */
[----:B------:R-:W-:Y:S02]  /*3340*/  ISETP.GT.AND.EX P5, PT, R22, -0x1, PT, P5 ;  /* 0xffffffff1600780c */ /* 0x000fe40003fa4350 */
[----:B------:R-:W-:Y:S02]  /*3350*/  SEL R27, R6, RZ, !P4 ;  /* 0x000000ff061b7207 */ /* 0x000fe40006000000 */
[----:B------:R-:W-:Y:S02]  /*3360*/  ISETP.NE.AND.EX P6, PT, R11, RZ, PT, P6 ;  /* 0x000000ff0b00720c */ /* 0x000fe40003fc5360 */
[----:B------:R-:W-:-:S02]  /*3370*/  LOP3.LUT R22, R15, R7, RZ, 0x3c, !PT ;  /* 0x000000070f167212 */ /* 0x000fc400078e3cff */
[----:B------:R-:W-:Y:S02]  /*3380*/  ISETP.GT.U32.AND P0, PT, R2, -0x1, PT ;  /* 0xffffffff0200780c */ /* 0x000fe40003f04070 */
[----:B------:R-:W-:Y:S02]  /*3390*/  SEL R29, R7, RZ, !P4 ;  /* 0x000000ff071d7207 */ /* 0x000fe40006000000 */
[----:B------:R-:W-:Y:S02]  /*33a0*/  LOP3.LUT R2, R20, R6, RZ, 0x3c, !PT ;  /* 0x0000000614027212 */ /* 0x000fe400078e3cff */
[----:B------:R-:W-:Y:S02]  /*33b0*/  ISETP.NE.U32.AND P4, PT, R12, RZ, PT ;  /* 0x000000ff0c00720c */ /* 0x000fe40003f85070 */
[----:B------:R-:W-:Y:S02]  /*33c0*/  SEL R27, R27, RZ, P6 ;  /* 0x000000ff1b1b7207 */ /* 0x000fe40003000000 */
[----:B------:R-:W-:-:S02]  /*33d0*/  ISETP.GT.AND.EX P2, PT, R22, -0x1, PT, P2 ;  /* 0xffffffff1600780c */ /* 0x000fc40003f44320 */
[----:B------:R-:W-:Y:S02]  /*33e0*/  LOP3.LUT R22, R19, R7, RZ, 0x3c, !PT ;  /* 0x0000000713167212 */ /* 0x000fe400078e3cff */
[----:B------:R-:W-:Y:S02]  /*33f0*/  SEL R23, R6, RZ, !P5 ;  /* 0x000000ff06177207 */ /* 0x000fe40006800000 */
[----:B------:R-:W-:Y:S02]  /*3400*/  SEL R25, R7, RZ, !P5 ;  /* 0x000000ff07197207 */ /* 0x000fe40006800000 */
[----:B------:R-:W-:Y:S02]  /*3410*/  ISETP.GT.U32.AND P3, PT, R2, -0x1, PT ;  /* 0xffffffff0200780c */ /* 0x000fe40003f64070 */
[----:B------:R-:W-:Y:S02]  /*3420*/  ISETP.NE.AND.EX P4, PT, R13, RZ, PT, P4 ;  /* 0x000000ff0d00720c */ /* 0x000fe40003f85340 */
[----:B------:R-:W-:-:S02]  /*3430*/  SEL R29, R29, RZ, P6 ;  /* 0x000000ff1d1d7207 */ /* 0x000fc40003000000 */
[----:B------:R-:W-:Y:S02]  /*3440*/  IADD3 R10, P5, PT, R10, R27, RZ ;  /* 0x0000001b0a0a7210 */ /* 0x000fe40007fbe0ff */
[-C--:B------:R-:W-:Y:S02]  /*3450*/  LOP3.LUT R2, R17, R7.reuse, RZ, 0x3c, !PT ;  /* 0x0000000711027212 */ /* 0x080fe400078e3cff */
[----:B------:R-:W-:Y:S01]  /*3460*/  ISETP.GT.AND.EX P0, PT, R22, -0x1, PT, P0 ;  /* 0xffffffff1600780c */ /* 0x000fe20003f04300 */
[----:B------:R-:W-:Y:S01]  /*3470*/  IMAD.X R11, R11, 0x1, R29, P5 ;  /* 0x000000010b0b7824 */ /* 0x000fe200028e061d */
[----:B------:R-:W-:Y:S02]  /*3480*/  SEL R23, R23, RZ, P4 ;  /* 0x000000ff17177207 */ /* 0x000fe40002000000 */
[----:B------:R-:W-:Y:S02]  /*3490*/  ISETP.GT.AND.EX P1, PT, R2, -0x1, PT, P1 ;  /* 0xffffffff0200780c */ /* 0x000fe40003f24310 */
[----:B------:R-:W-:Y:S01]  /*34a0*/  LOP3.LUT R2, R21, R7, RZ, 0x3c, !PT ;  /* 0x0000000715027212 */ /* 0x000fe200078e3cff */
[----:B------:R0:W-:Y:S01]  /*34b0*/  STG.E.128 desc[UR16][R4.64], R8 ;  /* 0x0000000804007986 */ /* 0x0001e2000c101d10 */
[----:B------:R-:W-:-:S02]  /*34c0*/  SEL R27, R6, RZ, !P0 ;  /* 0x000000ff061b7207 */ /* 0x000fc40004000000 */
[----:B------:R-:W-:Y:S02]  /*34d0*/  SEL R29, R7, RZ, !P0 ;  /* 0x000000ff071d7207 */ /* 0x000fe40004000000 */
[----:B------:R-:W-:Y:S02]  /*34e0*/  SEL R25, R25, RZ, P4 ;  /* 0x000000ff19197207 */ /* 0x000fe40002000000 */
[----:B------:R-:W-:Y:S02]  /*34f0*/  ISETP.NE.U32.AND P0, PT, R14, RZ, PT ;  /* 0x000000ff0e00720c */ /* 0x000fe40003f05070 */
[----:B------:R-:W-:Y:S02]  /*3500*/  IADD3 R12, P4, PT, R12, R23, RZ ;  /* 0x000000170c0c7210 */ /* 0x000fe40007f9e0ff */
[----:B------:R-:W-:Y:S02]  /*3510*/  ISETP.GT.AND.EX P3, PT, R2, -0x1, PT, P3 ;  /* 0xffffffff0200780c */ /* 0x000fe40003f64330 */
[----:B------:R-:W-:Y:S01]  /*3520*/  SEL R31, R6, RZ, !P1 ;  /* 0x000000ff061f7207 */ /* 0x000fe20004800000 */
[----:B------:R-:W-:Y:S01]  /*3530*/  IMAD.X R13, R13, 0x1, R25, P4 ;  /* 0x000000010d0d7824 */ /* 0x000fe200020e0619 */
[----:B------:R-:W-:-:S02]  /*3540*/  SEL R33, R7, RZ, !P1 ;  /* 0x000000ff07217207 */ /* 0x000fc40004800000 */
[----:B------:R-:W-:Y:S01]  /*3550*/  SEL R2, R6, RZ, !P2 ;  /* 0x000000ff06027207 */ /* 0x000fe20005000000 */
[----:B0-----:R-:W-:Y:S01]  /*3560*/  IMAD.MOV.U32 R8, RZ, RZ, R12 ;  /* 0x000000ffff087224 */ /* 0x001fe200078e000c */
[----:B------:R-:W-:Y:S01]  /*3570*/  ISETP.NE.U32.AND P1, PT, R16, RZ, PT ;  /* 0x000000ff1000720c */ /* 0x000fe20003f25070 */
[----:B------:R-:W-:Y:S01]  /*3580*/  IMAD.MOV.U32 R9, RZ, RZ, R13 ;  /* 0x000000ffff097224 */ /* 0x000fe200078e000d */
[----:B------:R-:W-:Y:S02]  /*3590*/  ISETP.NE.AND.EX P0, PT, R15, RZ, PT, P0 ;  /* 0x000000ff0f00720c */ /* 0x000fe40003f05300 */
[C---:B------:R-:W-:Y:S02]  /*35a0*/  SEL R35, R7.reuse, RZ, !P2 ;  /* 0x000000ff07237207 */ /* 0x040fe40005000000 */
[----:B------:R-:W-:Y:S02]  /*35b0*/  ISETP.NE.U32.AND P2, PT, R18, RZ, PT ;  /* 0x000000ff1200720c */ /* 0x000fe40003f45070 */
[----:B------:R-:W-:-:S02]  /*35c0*/  SEL R25, R7, RZ, !P3 ;  /* 0x000000ff07197207 */ /* 0x000fc40005800000 */
[----:B------:R-:W-:Y:S02]  /*35d0*/  ISETP.NE.AND.EX P1, PT, R17, RZ, PT, P1 ;  /* 0x000000ff1100720c */ /* 0x000fe40003f25310 */
[----:B------:R-:W-:Y:S02]  /*35e0*/  SEL R7, R2, RZ, P0 ;  /* 0x000000ff02077207 */ /* 0x000fe40000000000 */
[----:B------:R-:W-:Y:S02]  /*35f0*/  ISETP.NE.AND.EX P2, PT, R19, RZ, PT, P2 ;  /* 0x000000ff1300720c */ /* 0x000fe40003f45320 */
[----:B------:R-:W-:Y:S02]  /*3600*/  SEL R23, R6, RZ, !P3 ;  /* 0x000000ff06177207 */ /* 0x000fe40005800000 */
[----:B------:R-:W-:Y:S02]  /*3610*/  SEL R35, R35, RZ, P0 ;  /* 0x000000ff23237207 */ /* 0x000fe40000000000 */
[----:B------:R-:W-:-:S02]  /*3620*/  ISETP.NE.U32.AND P3, PT, R20, RZ, PT ;  /* 0x000000ff1400720c */ /* 0x000fc40003f65070 */
[----:B------:R-:W-:Y:S02]  /*3630*/  SEL R31, R31, RZ, P1 ;  /* 0x000000ff1f1f7207 */ /* 0x000fe40000800000 */
[----:B------:R-:W-:Y:S02]  /*3640*/  IADD3 R7, P0, PT, R14, R7, RZ ;  /* 0x000000070e077210 */ /* 0x000fe40007f1e0ff */
[----:B------:R-:W-:Y:S02]  /*3650*/  SEL R27, R27, RZ, P2 ;  /* 0x000000ff1b1b7207 */ /* 0x000fe40001000000 */
[----:B------:R-:W-:Y:S01]  /*3660*/  SEL R33, R33, RZ, P1 ;  /* 0x000000ff21217207 */ /* 0x000fe20000800000 */
[----:B------:R-:W-:Y:S01]  /*3670*/  IMAD.MOV.U32 R10, RZ, RZ, R7 ;  /* 0x000000ffff0a7224 */ /* 0x000fe200078e0007 */
[----:B------:R-:W-:Y:S02]  /*3680*/  ISETP.NE.AND.EX P3, PT, R21, RZ, PT, P3 ;  /* 0x000000ff1500720c */ /* 0x000fe40003f65330 */
[----:B------:R-:W-:Y:S01]  /*3690*/  IADD3 R14, P1, PT, R16, R31, RZ ;  /* 0x0000001f100e7210 */ /* 0x000fe20007f3e0ff */
[----:B------:R-:W-:Y:S01]  /*36a0*/  IMAD.X R16, R15, 0x1, R35, P0 ;  /* 0x000000010f107824 */ /* 0x000fe200000e0623 */
[----:B------:R-:W-:-:S02]  /*36b0*/  SEL R29, R29, RZ, P2 ;  /* 0x000000ff1d1d7207 */ /* 0x000fc40001000000 */
[----:B------:R-:W-:Y:S01]  /*36c0*/  IADD3 R6, P2, PT, R18, R27, RZ ;  /* 0x0000001b12067210 */ /* 0x000fe20007f5e0ff */
[----:B------:R-:W-:Y:S01]  /*36d0*/  IMAD.MOV.U32 R11, RZ, RZ, R16 ;  /* 0x000000ffff0b7224 */ /* 0x000fe200078e0010 */
[----:B------:R-:W-:Y:S01]  /*36e0*/  SEL R23, R23, RZ, P3 ;  /* 0x000000ff17177207 */ /* 0x000fe20001800000 */
[----:B------:R-:W-:Y:S01]  /*36f0*/  IMAD.X R15, R17, 0x1, R33, P1 ;  /* 0x00000001110f7824 */ /* 0x000fe200008e0621 */
[----:B------:R-:W-:Y:S01]  /*3700*/  SEL R25, R25, RZ, P3 ;  /* 0x000000ff19197207 */ /* 0x000fe20001800000 */
[----:B------:R-:W-:Y:S01]  /*3710*/  IMAD.X R19, R19, 0x1, R29, P2 ;  /* 0x0000000113137824 */ /* 0x000fe200010e061d */
[----:B------:R-:W-:Y:S01]  /*3720*/  IADD3 R2, P3, PT, R20, R23, RZ ;  /* 0x0000001714027210 */ /* 0x000fe20007f7e0ff */
[----:B------:R0:W-:Y:S04]  /*3730*/  STG.E.128 desc[UR16][R4.64+0x800], R8 ;  /* 0x0008000804007986 */ /* 0x0001e8000c101d10 */
[----:B------:R-:W-:-:S02]  /*3740*/  IMAD.X R21, R21, 0x1, R25, P3 ;  /* 0x0000000115157824 */ /* 0x000fc400018e0619 */
[----:B0-----:R-:W-:Y:S02]  /*3750*/  IMAD.MOV.U32 R8, RZ, RZ, R14 ;  /* 0x000000ffff087224 */ /* 0x001fe400078e000e */
[----:B------:R-:W-:Y:S02]  /*3760*/  IMAD.MOV.U32 R9, RZ, RZ, R15 ;  /* 0x000000ffff097224 */ /* 0x000fe400078e000f */
[----:B------:R-:W-:Y:S02]  /*3770*/  IMAD.MOV.U32 R10, RZ, RZ, R6 ;  /* 0x000000ffff0a7224 */ /* 0x000fe400078e0006 */
[----:B------:R-:W-:-:S05]  /*3780*/  IMAD.MOV.U32 R11, RZ, RZ, R19 ;  /* 0x000000ffff0b7224 */ /* 0x000fca00078e0013 */
[----:B------:R0:W-:Y:S02]  /*3790*/  STG.E.128 desc[UR16][R4.64+0x1000], R8 ;  /* 0x0010000804007986 */ /* 0x0001e4000c101d10 */
[----:B0-----:R-:W-:Y:S02]  /*37a0*/  IMAD.MOV.U32 R10, RZ, RZ, R0 ;  /* 0x000000ffff0a7224 */ /* 0x001fe400078e0000 */
[----:B------:R-:W-:Y:S02]  /*37b0*/  IMAD.MOV.U32 R11, RZ, RZ, R3 ;  /* 0x000000ffff0b7224 */ /* 0x000fe400078e0003 */
[----:B------:R-:W-:Y:S02]  /*37c0*/  IMAD.MOV.U32 R8, RZ, RZ, R2 ;  /* 0x000000ffff087224 */ /* 0x000fe400078e0002 */
[----:B------:R-:W-:-:S05]  /*37d0*/  IMAD.MOV.U32 R9, RZ, RZ, R21 ;  /* 0x000000ffff097224 */ /* 0x000fca00078e0015 */
[----:B------:R-:W-:Y:S01]  /*37e0*/  STG.E.128 desc[UR16][R4.64+0x1800], R8 ;  /* 0x0018000804007986 */ /* 0x000fe2000c101d10 */
[----:B------:R-:W-:Y:S05]  /*37f0*/  EXIT ;  /* 0x000000000000794d */ /* 0x000fea0003800000 */
        .weak           $__internal_64_$__cuda_sm20_rem_s64
        .type           $__internal_64_$__cuda_sm20_rem_s64,@function
        .size           $__internal_64_$__cuda_sm20_rem_s64,(.L_x_49925 - $__internal_64_$__cuda_sm20_rem_s64)
$__internal_64_$__cuda_sm20_rem_s64:
        /* <DEDUP_REMOVED lines=9> */
[----:B0-----:R-:W-:-:S15]  /*3890*/  VIADD R3, R3, 0x1ffffffe ;  /* 0x1ffffffe03037836 */ /* 0x001fde0000000000 */
[----:B------:R-:W-:-:S15]  /*38a0*/  NOP ;  /* 0x0000000000007918 */ /* 0x000fde0000000000 */
[----:B------:R-:W-:-:S15]  /*38b0*/  NOP ;  /* 0x0000000000007918 */ /* 0x000fde0000000000 */
[----:B------:R-:W-:-:S15]  /*38c0*/  NOP ;  /* 0x0000000000007918 */ /* 0x000fde0000000000 */
[----:B------:R-:W0:Y:S02]  /*38d0*/  F2I.U64.TRUNC R26, R3 ;  /* 0x00000003001a7311 */ /* 0x000e24000020d800 */
[----:B0-----:R-:W-:Y:S02]  /*38e0*/  R2UR UR8, R26 ;  /* 0x000000001a0872ca */ /* 0x001fe400000e0000 */
[----:B------:R-:W-:Y:S02]  /*38f0*/  R2UR UR9, R27 ;  /* 0x000000001b0972ca */ /* 0x000fe400000e0000 */
[----:B------:R-:W-:-:S04]  /*3900*/  IADD3 R3, P0, PT, RZ, -R2, RZ ;  /* 0x80000002ff037210 */ /* 0x000fc80007f1e0ff */
[----:B------:R-:W-:Y:S01]  /*3910*/  SEL R3, R3, R2, !P1 ;  /* 0x0000000203037207 */ /* 0x000fe20004800000 */
[----:B------:R-:W-:-:S04]  /*3920*/  IMAD.X R2, RZ, RZ, ~R5, P0 ;  /* 0x000000ffff027224 */ /* 0x000fc800000e0e05 */
[----:B------:R-:W-:Y:S01]  /*3930*/  UIMAD.WIDE.U32 UR10, UR8, UR6, URZ ;  /* 0x00000006080a72a5 */ /* 0x000fe2000f8e00ff */
[----:B------:R-:W-:-:S03]  /*3940*/  SEL R2, R2, R5, !P1 ;  /* 0x0000000502027207 */ /* 0x000fc60004800000 */
        /* <DEDUP_REMOVED lines=32> */
[----:B------:R-:W-:Y:S02]  /*3b50*/  IMAD R7, R2, UR12, RZ ;  /* 0x0000000c02077c24 */ /* 0x000fe4000f8e02ff */
[----:B------:R-:W-:-:S03]  /*3b60*/  IMAD.X R5, RZ, RZ, R5, P0 ;  /* 0x000000ffff057224 */ /* 0x000fc600000e0605 */
        /* <DEDUP_REMOVED lines=29> */
[----:B------:R-:W-:Y:S06]  /*3d40*/  RET.REL.NODEC R2 `(_ZN2at6native29vectorized_elementwise_kernelILi2ENS0_13BUnaryFunctorIlllZZZNS0_21remainder_kernel_cudaERNS_18TensorIteratorBaseEENKUlvE_clEvENKUlvE2_clEvEUlllE_EESt5arrayIPcLm2EEEEviT0_T1_) ;  /* 0xffffffc002ac7950 */ /* 0x000fec0003c3ffff */
.L_x_42243:
        /* <DEDUP_REMOVED lines=11> */
.L_x_49925:


//--------------------- .text._ZN2at6native29vectorized_elementwise_kernelILi4ENS0_13BUnaryFunctorIlllZZZNS0_21remainder_kernel_cudaERNS_18TensorIteratorBaseEENKUlvE_clEvENKUlvE2_clEvEUlllE_EESt5arrayIPcLm2EEEEviT0_T1_ --------------------------
	.section	.text._ZN2at6native29vectorized_elementwise_kernelILi4ENS0_13BUnaryFunctorIlllZZZNS0_21remainder_kernel_cudaERNS_18TensorIteratorBaseEENKUlvE_clEvENKUlvE2_clEvEUlllE_EESt5arrayIPcLm2EEEEviT0_T1_,"ax",@progbits
	.align	128
        .global         _ZN2at6native29vectorized_elementwise_kernelILi4ENS0_13BUnaryFunctorIlllZZZNS0_21remainder_kernel_cudaERNS_18TensorIteratorBaseEENKUlvE_clEvENKUlvE2_clEvEUlllE_EESt5arrayIPcLm2EEEEviT0_T1_
        .type           _ZN2at6native29vectorized_elementwise_kernelILi4ENS0_13BUnaryFunctorIlllZZZNS0_21remainder_kernel_cudaERNS_18TensorIteratorBaseEENKUlvE_clEvENKUlvE2_clEvEUlllE_EESt5arrayIPcLm2EEEEviT0_T1_,@function
        .size           _ZN2at6native29vectorized_elementwise_kernelILi4ENS0_13BUnaryFunctorIlllZZZNS0_21remainder_kernel_cudaERNS_18TensorIteratorBaseEENKUlvE_clEvENKUlvE2_clEvEUlllE_EESt5arrayIPcLm2EEEEviT0_T1_,(.L_x_49926 - _ZN2at6native29vectorized_elementwise_kernelILi4ENS0_13BUnaryFunctorIlllZZZNS0_21remainder_kernel_cudaERNS_18TensorIteratorBaseEENKUlvE_clEvENKUlvE2_clEvEUlllE_EESt5arrayIPcLm2EEEEviT0_T1_)
        .other          _ZN2at6native29vectorized_elementwise_kernelILi4ENS0_13BUnaryFunctorIlllZZZNS0_21remainder_kernel_cudaERNS_18TensorIteratorBaseEENKUlvE_clEvENKUlvE2_clEvEUlllE_EESt5arrayIPcLm2EEEEviT0_T1_,@"STO_CUDA_ENTRY STV_DEFAULT"
_ZN2at6native29vectorized_elementwise_kernelILi4ENS0_13BUnaryFunctorIlllZZZNS0_21remainder_kernel_cudaERNS_18TensorIteratorBaseEENKUlvE_clEvENKUlvE2_clEvEUlllE_EESt5arrayIPcLm2EEEEviT0_T1_:
.text._ZN2at6native29vectorized_elementwise_kernelILi4ENS0_13BUnaryFunctorIlllZZZNS0_21remainder_kernel_cudaERNS_18TensorIteratorBaseEENKUlvE_clEvENKUlvE2_clEvEUlllE_EESt5arrayIPcLm2EEEEviT0_T1_:
        /* <DEDUP_REMOVED lines=95> */
.L_x_42248:
[----:B------:R-:W-:Y:S01]  /*05f0*/  IMAD.MOV.U32 R5, RZ, RZ, R3 ;  /* 0x000000ffff057224 */ /* 0x000fe200078e0003 */
[----:B------:R-:W-:-:S07]  /*0600*/  MOV R0, 0x620 ;  /* 0x0000062000007802 */ /* 0x000fce0000000f00 */
[----:B------:R-:W-:Y:S05]  /*0610*/  CALL.REL.NOINC `($__internal_65_$__cuda_sm20_rem_s64) ;  /* 0x0000003000587944 */ /* 0x000fea0003c00000 */
.L_x_42249:
[----:B------:R-:W-:Y:S05]  /*0620*/  BSYNC.RECONVERGENT B1 ;  /* 0x0000000000017941 */ /* 0x000fea0003800200 */
.L_x_42247:
        /* <DEDUP_REMOVED lines=13> */
.L_x_42246:
[----:B------:R-:W-:Y:S05]  /*0700*/  BSYNC.RECONVERGENT B0 ;  /* 0x0000000000007941 */ /* 0x000fea0003800200 */
.L_x_42245:
        /* <DEDUP_REMOVED lines=29> */
.L_x_42253:
[----:B------:R-:W-:Y:S01]  /*08e0*/  IMAD.MOV.U32 R2, RZ, RZ, R12 ;  /* 0x000000ffff027224 */ /* 0x000fe200078e000c */
[----:B------:R-:W-:Y:S01]  /*08f0*/  MOV R0, 0x920 ;  /* 0x0000092000007802 */ /* 0x000fe20000000f00 */
[----:B------:R-:W-:-:S07]  /*0900*/  IMAD.MOV.U32 R5, RZ, RZ, R13 ;  /* 0x000000ffff057224 */ /* 0x000fce00078e000d */
[----:B------:R-:W-:Y:S05]  /*0910*/  CALL.REL.NOINC `($__internal_65_$__cuda_sm20_rem_s64) ;  /* 0x0000002c00987944 */ /* 0x000fea0003c00000 */
.L_x_42254:
[----:B------:R-:W-:Y:S05]  /*0920*/  BSYNC.RECONVERGENT B1 ;  /* 0x0000000000017941 */ /* 0x000fea0003800200 */
.L_x_42252:
        /* <DEDUP_REMOVED lines=13> */
.L_x_42251:
[----:B------:R-:W-:Y:S05]  /*0a00*/  BSYNC.RECONVERGENT B0 ;  /* 0x0000000000007941 */ /* 0x000fea0003800200 */
.L_x_42250:
        /* <DEDUP_REMOVED lines=29> */
.L_x_42258:
[----:B------:R-:W-:Y:S01]  /*0be0*/  IMAD.MOV.U32 R2, RZ, RZ, R14 ;  /* 0x000000ffff027224 */ /* 0x000fe200078e000e */
[----:B------:R-:W-:Y:S01]  /*0bf0*/  MOV R0, 0xc20 ;  /* 0x00000c2000007802 */ /* 0x000fe20000000f00 */
[----:B------:R-:W-:-:S07]  /*0c00*/  IMAD.MOV.U32 R5, RZ, RZ, R15 ;  /* 0x000000ffff057224 */ /* 0x000fce00078e000f */
[----:B------:R-:W-:Y:S05]  /*0c10*/  CALL.REL.NOINC `($__internal_65_$__cuda_sm20_rem_s64) ;  /* 0x0000002800d87944 */ /* 0x000fea0003c00000 */
.L_x_42259:
[----:B------:R-:W-:Y:S05]  /*0c20*/  BSYNC.RECONVERGENT B1 ;  /* 0x0000000000017941 */ /* 0x000fea0003800200 */
.L_x_42257:
        /* <DEDUP_REMOVED lines=13> */
.L_x_42256:
[----:B------:R-:W-:Y:S05]  /*0d00*/  BSYNC.RECONVERGENT B0 ;  /* 0x0000000000007941 */ /* 0x000fea0003800200 */
.L_x_42255:
        /* <DEDUP_REMOVED lines=29> */
.L_x_42263:
[----:B------:R-:W-:Y:S01]  /*0ee0*/  IMAD.MOV.U32 R2, RZ, RZ, R16 ;  /* 0x000000ffff027224 */ /* 0x000fe200078e0010 */
[----:B------:R-:W-:Y:S01]  /*0ef0*/  MOV R0, 0xf20 ;  /* 0x00000f2000007802 */ /* 0x000fe20000000f00 */
[----:B------:R-:W-:-:S07]  /*0f00*/  IMAD.MOV.U32 R5, RZ, RZ, R17 ;  /* 0x000000ffff057224 */ /* 0x000fce00078e0011 */
[----:B------:R-:W-:Y:S05]  /*0f10*/  CALL.REL.NOINC `($__internal_65_$__cuda_sm20_rem_s64) ;  /* 0x0000002800187944 */ /* 0x000fea0003c00000 */
.L_x_42264:
[----:B------:R-:W-:Y:S05]  /*0f20*/  BSYNC.RECONVERGENT B1 ;  /* 0x0000000000017941 */ /* 0x000fea0003800200 */
.L_x_42262:
        /* <DEDUP_REMOVED lines=13> */
.L_x_42261:
[----:B------:R-:W-:Y:S05]  /*1000*/  BSYNC.RECONVERGENT B0 ;  /* 0x0000000000007941 */ /* 0x000fea0003800200 */
.L_x_42260:
        /* <DEDUP_REMOVED lines=29> */
.L_x_42268:
[----:B------:R-:W-:Y:S01]  /*11e0*/  IMAD.MOV.U32 R2, RZ, RZ, R18 ;  /* 0x000000ffff027224 */ /* 0x000fe200078e0012 */
[----:B------:R-:W-:Y:S01]  /*11f0*/  MOV R0, 0x1220 ;  /* 0x0000122000007802 */ /* 0x000fe20000000f00 */
[----:B------:R-:W-:-:S07]  /*1200*/  IMAD.MOV.U32 R5, RZ, RZ, R19 ;  /* 0x000000ffff057224 */ /* 0x000fce00078e0013 */
[----:B------:R-:W-:Y:S05]  /*1210*/  CALL.REL.NOINC `($__internal_65_$__cuda_sm20_rem_s64) ;  /* 0x0000002400587944 */ /* 0x000fea0003c00000 */
.L_x_42269:
[----:B------:R-:W-:Y:S05]  /*1220*/  BSYNC.RECONVERGENT B1 ;  /* 0x0000000000017941 */ /* 0x000fea0003800200 */
.L_x_42267:
        /* <DEDUP_REMOVED lines=13> */
.L_x_42266:
[----:B------:R-:W-:Y:S05]  /*1300*/  BSYNC.RECONVERGENT B0 ;  /* 0x0000000000007941 */ /* 0x000fea0003800200 */
.L_x_42265:
        /* <DEDUP_REMOVED lines=29> */
.L_x_42273:
[----:B------:R-:W-:Y:S01]  /*14e0*/  IMAD.MOV.U32 R2, RZ, RZ, R20 ;  /* 0x000000ffff027224 */ /* 0x000fe200078e0014 */
[----:B------:R-:W-:Y:S01]  /*14f0*/  MOV R0, 0x1520 ;  /* 0x0000152000007802 */ /* 0x000fe20000000f00 */
[----:B------:R-:W-:-:S07]  /*1500*/  IMAD.MOV.U32 R5, RZ, RZ, R21 ;  /* 0x000000ffff057224 */ /* 0x000fce00078e0015 */
[----:B------:R-:W-:Y:S05]  /*1510*/  CALL.REL.NOINC `($__internal_65_$__cuda_sm20_rem_s64) ;  /* 0x0000002000987944 */ /* 0x000fea0003c00000 */
.L_x_42274:
[----:B------:R-:W-:Y:S05]  /*1520*/  BSYNC.RECONVERGENT B1 ;  /* 0x0000000000017941 */ /* 0x000fea0003800200 */
.L_x_42272:
        /* <DEDUP_REMOVED lines=13> */
.L_x_42271:
[----:B------:R-:W-:Y:S05]  /*1600*/  BSYNC.RECONVERGENT B0 ;  /* 0x0000000000007941 */ /* 0x000fea0003800200 */
.L_x_42270:
        /* <DEDUP_REMOVED lines=29> */
.L_x_42278:
[----:B------:R-:W-:Y:S01]  /*17e0*/  IMAD.MOV.U32 R2, RZ, RZ, R22 ;  /* 0x000000ffff027224 */ /* 0x000fe200078e0016 */
[----:B------:R-:W-:Y:S01]  /*17f0*/  MOV R0, 0x1820 ;  /* 0x0000182000007802 */ /* 0x000fe20000000f00 */
[----:B------:R-:W-:-:S07]  /*1800*/  IMAD.MOV.U32 R5, RZ, RZ, R23 ;  /* 0x000000ffff057224 */ /* 0x000fce00078e0017 */
[----:B------:R-:W-:Y:S05]  /*1810*/  CALL.REL.NOINC `($__internal_65_$__cuda_sm20_rem_s64) ;  /* 0x0000001c00d87944 */ /* 0x000fea0003c00000 */
.L_x_42279:
[----:B------:R-:W-:Y:S05]  /*1820*/  BSYNC.RECONVERGENT B1 ;  /* 0x0000000000017941 */ /* 0x000fea0003800200 */
.L_x_42277:
        /* <DEDUP_REMOVED lines=13> */
.L_x_42276:
[----:B------:R-:W-:Y:S05]  /*1900*/  BSYNC.RECONVERGENT B0 ;  /* 0x0000000000007941 */ /* 0x000fea0003800200 */
.L_x_42275:
        /* <DEDUP_REMOVED lines=29> */
.L_x_42283:
[----:B------:R-:W-:Y:S01]  /*1ae0*/  IMAD.MOV.U32 R2, RZ, RZ, R24 ;  /* 0x000000ffff027224 */ /* 0x000fe200078e0018 */
[----:B------:R-:W-:Y:S01]  /*1af0*/  MOV R0, 0x1b20 ;  /* 0x00001b2000007802 */ /* 0x000fe20000000f00 */
[----:B------:R-:W-:-:S07]  /*1b00*/  IMAD.MOV.U32 R5, RZ, RZ, R25 ;  /* 0x000000ffff057224 */ /* 0x000fce00078e0019 */
[----:B------:R-:W-:Y:S05]  /*1b10*/  CALL.REL.NOINC `($__internal_65_$__cuda_sm20_rem_s64) ;  /* 0x0000001c00187944 */ /* 0x000fea0003c00000 */
.L_x_42284:
[----:B------:R-:W-:Y:S05]  /*1b20*/  BSYNC.RECONVERGENT B1 ;  /* 0x0000000000017941 */ /* 0x000fea0003800200 */
.L_x_42282:
        /* <DEDUP_REMOVED lines=13> */
.L_x_42281:
[----:B------:R-:W-:Y:S05]  /*1c00*/  BSYNC.RECONVERGENT B0 ;  /* 0x0000000000007941 */ /* 0x000fea0003800200 */
.L_x_42280:
        /* <DEDUP_REMOVED lines=16> */
.L_x_42287:
[----:B------:R-:W-:-:S13]  /*1d10*/  ISETP.GE.U32.AND P0, PT, R4, UR5, PT ;  /* 0x0000000504007c0c */ /* 0x000fda000bf06070 */
[----:B------:R-:W-:Y:S05]  /*1d20*/  @P0 BRA `(.L_x_42289) ;  /* 0x0000000000300947 */ /* 0x000fea0003800000 */
[----:B0----5:R-:W0:Y:S01]  /*1d30*/  LDC.64 R2, c[0x0][0x398] ;  /* 0x0000e600ff027b82 */ /* 0x021e220000000a00 */
[C---:B------:R-:W-:Y:S02]  /*1d40*/  VIADD R5, R4.reuse, UR4 ;  /* 0x0000000404057c36 */ /* 0x040fe40008000000 */
[----:B------:R-:W-:Y:S02]  /*1d50*/  VIADD R4, R4, 0x80 ;  /* 0x0000008004047836 */ /* 0x000fe40000000000 */
[----:B0-----:R-:W-:-:S05]  /*1d60*/  IMAD.WIDE.U32 R2, R5, 0x8, R2 ;  /* 0x0000000805027825 */ /* 0x001fca00078e0002 */
[----:B------:R1:W-:Y:S02]  /*1d70*/  STG.E.64 desc[UR16][R2.64], R14 ;  /* 0x0000000e02007986 */ /* 0x0003e4000c101b10 */
.L_x_42288:
[----:B------:R-:W-:-:S13]  /*1d80*/  ISETP.GE.U32.AND P0, PT, R4, UR5, PT ;  /* 0x0000000504007c0c */ /* 0x000fda000bf06070 */
[----:B------:R-:W-:Y:S05]  /*1d90*/  @P0 BRA `(.L_x_42290) ;  /* 0x0000000000300947 */ /* 0x000fea0003800000 */
[----:B01----:R-:W0:Y:S01]  /*1da0*/  LDC.64 R2, c[0x0][0x398] ;  /* 0x0000e600ff027b82 */ /* 0x003e220000000a00 */
[C---:B------:R-:W-:Y:S02]  /*1db0*/  VIADD R5, R4.reuse, UR4 ;  /* 0x0000000404057c36 */ /* 0x040fe40008000000 */
[----:B------:R-:W-:Y:S02]  /*1dc0*/  VIADD R4, R4, 0x80 ;  /* 0x0000008004047836 */ /* 0x000fe40000000000 */
[----:B0-----:R-:W-:-:S05]  /*1dd0*/  IMAD.WIDE.U32 R2, R5, 0x8, R2 ;  /* 0x0000000805027825 */ /* 0x001fca00078e0002 */
[----:B------:R1:W-:Y:S02]  /*1de0*/  STG.E.64 desc[UR16][R2.64], R16 ;  /* 0x0000001002007986 */ /* 0x0003e4000c101b10 */
.L_x_42289:
[----:B------:R-:W-:-:S13]  /*1df0*/  ISETP.GE.U32.AND P0, PT, R4, UR5, PT ;  /* 0x0000000504007c0c */ /* 0x000fda000bf06070 */
[----:B------:R-:W-:Y:S05]  /*1e00*/  @P0 BRA `(.L_x_42291) ;  /* 0x0000000000340947 */ /* 0x000fea0003800000 */
[----:B01---5:R-:W0:Y:S01]  /*1e10*/  LDC.64 R2, c[0x0][0x398] ;  /* 0x0000e600ff027b82 */ /* 0x023e220000000a00 */
[C---:B------:R-:W-:Y:S02]  /*1e20*/  VIADD R5, R4.reuse, UR4 ;  /* 0x0000000404057c36 */ /* 0x040fe40008000000 */
[----:B------:R-:W-:Y:S02]  /*1e30*/  VIADD R4, R4, 0x80 ;  /* 0x0000008004047836 */ /* 0x000fe40000000000 */
[----:B0-----:R-:W-:-:S05]  /*1e40*/  IMAD.WIDE.U32 R2, R5, 0x8, R2 ;  /* 0x0000000805027825 */ /* 0x001fca00078e0002 */
[----:B------:R2:W-:Y:S02]  /*1e50*/  STG.E.64 desc[UR16][R2.64], R18 ;  /* 0x0000001202007986 */ /* 0x0005e4000c101b10 */
.L_x_42290:
        /* <DEDUP_REMOVED lines=8> */
.L_x_42291:
[----:B------:R-:W-:Y:S05]  /*1ee0*/  BSYNC.RELIABLE B1 ;  /* 0x0000000000017941 */ /* 0x000fea0003800100 */
.L_x_42286:
[----:B------:R-:W-:-:S13]  /*1ef0*/  ISETP.GE.U32.AND P0, PT, R4, UR5, PT ;  /* 0x0000000504007c0c */ /* 0x000fda000bf06070 */
[----:B012--5:R-:W0:Y:S01]  /*1f00*/  @!P0 LDC.64 R2, c[0x0][0x398] ;  /* 0x0000e600ff028b82 */ /* 0x027e220000000a00 */
[C---:B------:R-:W-:Y:S02]  /*1f10*/  @!P0 VIADD R5, R4.reuse, UR4 ;  /* 0x0000000404058c36 */ /* 0x040fe40008000000 */
[----:B------:R-:W-:Y:S02]  /*1f20*/  @!P0 VIADD R4, R4, 0x80 ;  /* 0x0000008004048836 */ /* 0x000fe40000000000 */
[----:B0-----:R-:W-:-:S05]  /*1f30*/  @!P0 IMAD.WIDE.U32 R2, R5, 0x8, R2 ;  /* 0x0000000805028825 */ /* 0x001fca00078e0002 */
[----:B------:R3:W-:Y:S02]  /*1f40*/  @!P0 STG.E.64 desc[UR16][R2.64], R22 ;  /* 0x0000001602008986 */ /* 0x0007e4000c101b10 */
.L_x_42292:
[----:B------:R-:W-:Y:S05]  /*1f50*/  BSYNC.RECONVERGENT B0 ;  /* 0x0000000000007941 */ /* 0x000fea0003800200 */
.L_x_42285:
        /* <DEDUP_REMOVED lines=9> */
.L_x_42244:
[----:B------:R-:W0:Y:S01]  /*1ff0*/  S2R R4, SR_TID.X ;  /* 0x0000000000047919 */ /* 0x000e220000002100 */
[----:B------:R-:W1:Y:S01]  /*2000*/  LDCU.64 UR6, c[0x0][0x3a0] ;  /* 0x00007400ff0677ac */ /* 0x000e620008000a00 */
[----:B------:R-:W2:Y:S01]  /*2010*/  LDCU UR5, c[0x0][0x394] ;  /* 0x00007280ff0577ac */ /* 0x000ea20008000800 */
[----:B-1----:R-:W-:-:S06]  /*2020*/  UIMAD.WIDE.U32 UR6, UR4, 0x8, UR6 ;  /* 0x00000008040678a5 */ /* 0x002fcc000f8e0006 */
[----:B------:R-:W-:Y:S02]  /*2030*/  IMAD.U32 R2, RZ, RZ, UR6 ;  /* 0x00000006ff027e24 */ /* 0x000fe4000f8e00ff */
[----:B------:R-:W-:Y:S02]  /*2040*/  IMAD.U32 R3, RZ, RZ, UR7 ;  /* 0x00000007ff037e24 */ /* 0x000fe4000f8e00ff */
        /* <DEDUP_REMOVED lines=27> */
.L_x_42294:
[----:B------:R-:W-:Y:S01]  /*2200*/  IMAD.MOV.U32 R2, RZ, RZ, R8 ;  /* 0x000000ffff027224 */ /* 0x000fe200078e0008 */
[----:B------:R-:W-:Y:S01]  /*2210*/  MOV R0, 0x2240 ;  /* 0x0000224000007802 */ /* 0x000fe20000000f00 */
[----:B------:R-:W-:-:S07]  /*2220*/  IMAD.MOV.U32 R5, RZ, RZ, R9 ;  /* 0x000000ffff057224 */ /* 0x000fce00078e0009 */
[----:B-----5:R-:W-:Y:S05]  /*2230*/  CALL.REL.NOINC `($__internal_65_$__cuda_sm20_rem_s64) ;  /* 0x0000001400507944 */ /* 0x020fea0003c00000 */
[----:B------:R-:W-:Y:S02]  /*2240*/  IMAD.MOV.U32 R8, RZ, RZ, R6 ;  /* 0x000000ffff087224 */ /* 0x000fe400078e0006 */
[----:B------:R-:W-:-:S07]  /*2250*/  IMAD.MOV.U32 R9, RZ, RZ, R7 ;  /* 0x000000ffff097224 */ /* 0x000fce00078e0007 */
.L_x_42295:
[----:B------:R-:W-:Y:S05]  /*2260*/  BSYNC.RECONVERGENT B0 ;  /* 0x0000000000007941 */ /* 0x000fea0003800200 */
.L_x_42293:
        /* <DEDUP_REMOVED lines=25> */
.L_x_42297:
[----:B------:R-:W-:Y:S01]  /*2400*/  IMAD.MOV.U32 R2, RZ, RZ, R10 ;  /* 0x000000ffff027224 */ /* 0x000fe200078e000a */
[----:B------:R-:W-:Y:S01]  /*2410*/  MOV R0, 0x2440 ;  /* 0x0000244000007802 */ /* 0x000fe20000000f00 */
[----:B------:R-:W-:-:S07]  /*2420*/  IMAD.MOV.U32 R5, RZ, RZ, R11 ;  /* 0x000000ffff057224 */ /* 0x000fce00078e000b */
[----:B-----5:R-:W-:Y:S05]  /*2430*/  CALL.REL.NOINC `($__internal_65_$__cuda_sm20_rem_s64) ;  /* 0x0000001000d07944 */ /* 0x020fea0003c00000 */
[----:B------:R-:W-:Y:S02]  /*2440*/  IMAD.MOV.U32 R10, RZ, RZ, R6 ;  /* 0x000000ffff0a7224 */ /* 0x000fe400078e0006 */
[----:B------:R-:W-:-:S07]  /*2450*/  IMAD.MOV.U32 R11, RZ, RZ, R7 ;  /* 0x000000ffff0b7224 */ /* 0x000fce00078e0007 */
.L_x_42298:
[----:B------:R-:W-:Y:S05]  /*2460*/  BSYNC.RECONVERGENT B0 ;  /* 0x0000000000007941 */ /* 0x000fea0003800200 */
.L_x_42296:
        /* <DEDUP_REMOVED lines=25> */
.L_x_42300:
[----:B------:R-:W-:Y:S01]  /*2600*/  IMAD.MOV.U32 R2, RZ, RZ, R12 ;  /* 0x000000ffff027224 */ /* 0x000fe200078e000c */
[----:B------:R-:W-:Y:S01]  /*2610*/  MOV R0, 0x2640 ;  /* 0x0000264000007802 */ /* 0x000fe20000000f00 */
[----:B------:R-:W-:-:S07]  /*2620*/  IMAD.MOV.U32 R5, RZ, RZ, R13 ;  /* 0x000000ffff057224 */ /* 0x000fce00078e000d */
[----:B-----5:R-:W-:Y:S05]  /*2630*/  CALL.REL.NOINC `($__internal_65_$__cuda_sm20_rem_s64) ;  /* 0x0000001000507944 */ /* 0x020fea0003c00000 */
[----:B------:R-:W-:Y:S02]  /*2640*/  IMAD.MOV.U32 R12, RZ, RZ, R6 ;  /* 0x000000ffff0c7224 */ /* 0x000fe400078e0006 */
[----:B------:R-:W-:-:S07]  /*2650*/  IMAD.MOV.U32 R13, RZ, RZ, R7 ;  /* 0x000000ffff0d7224 */ /* 0x000fce00078e0007 */
.L_x_42301:
[----:B------:R-:W-:Y:S05]  /*2660*/  BSYNC.RECONVERGENT B0 ;  /* 0x0000000000007941 */ /* 0x000fea0003800200 */
.L_x_42299:
        /* <DEDUP_REMOVED lines=25> */
.L_x_42303:
[----:B------:R-:W-:Y:S01]  /*2800*/  IMAD.MOV.U32 R2, RZ, RZ, R14 ;  /* 0x000000ffff027224 */ /* 0x000fe200078e000e */
[----:B------:R-:W-:Y:S01]  /*2810*/  MOV R0, 0x2840 ;  /* 0x0000284000007802 */ /* 0x000fe20000000f00 */
[----:B------:R-:W-:-:S07]  /*2820*/  IMAD.MOV.U32 R5, RZ, RZ, R15 ;  /* 0x000000ffff057224 */ /* 0x000fce00078e000f */
[----:B-----5:R-:W-:Y:S05]  /*2830*/  CALL.REL.NOINC `($__internal_65_$__cuda_sm20_rem_s64) ;  /* 0x0000000c00d07944 */ /* 0x020fea0003c00000 */
[----:B------:R-:W-:Y:S02]  /*2840*/  IMAD.MOV.U32 R14, RZ, RZ, R6 ;  /* 0x000000ffff0e7224 */ /* 0x000fe400078e0006 */
[----:B------:R-:W-:-:S07]  /*2850*/  IMAD.MOV.U32 R15, RZ, RZ, R7 ;  /* 0x000000ffff0f7224 */ /* 0x000fce00078e0007 */
.L_x_42304:
[----:B------:R-:W-:Y:S05]  /*2860*/  BSYNC.RECONVERGENT B0 ;  /* 0x0000000000007941 */ /* 0x000fea0003800200 */
.L_x_42302:
        /* <DEDUP_REMOVED lines=25> */
.L_x_42306:
[----:B------:R-:W-:Y:S01]  /*2a00*/  IMAD.MOV.U32 R2, RZ, RZ, R16 ;  /* 0x000000ffff027224 */ /* 0x000fe200078e0010 */
[----:B------:R-:W-:Y:S01]  /*2a10*/  MOV R0, 0x2a40 ;  /* 0x00002a4000007802 */ /* 0x000fe20000000f00 */
[----:B------:R-:W-:-:S07]  /*2a20*/  IMAD.MOV.U32 R5, RZ, RZ, R17 ;  /* 0x000000ffff057224 */ /* 0x000fce00078e0011 */
[----:B------:R-:W-:Y:S05]  /*2a30*/  CALL.REL.NOINC `($__internal_65_$__cuda_sm20_rem_s64) ;  /* 0x0000000c00507944 */ /* 0x000fea0003c00000 */
[----:B------:R-:W-:Y:S02]  /*2a40*/  IMAD.MOV.U32 R16, RZ, RZ, R6 ;  /* 0x000000ffff107224 */ /* 0x000fe400078e0006 */
[----:B------:R-:W-:-:S07]  /*2a50*/  IMAD.MOV.U32 R17, RZ, RZ, R7 ;  /* 0x000000ffff117224 */ /* 0x000fce00078e0007 */
.L_x_42307:
[----:B------:R-:W-:Y:S05]  /*2a60*/  BSYNC.RECONVERGENT B0 ;  /* 0x0000000000007941 */ /* 0x000fea0003800200 */
.L_x_42305:
        /* <DEDUP_REMOVED lines=25> */
.L_x_42309:
[----:B------:R-:W-:Y:S01]  /*2c00*/  IMAD.MOV.U32 R2, RZ, RZ, R18 ;  /* 0x000000ffff027224 */ /* 0x000fe200078e0012 */
[----:B------:R-:W-:Y:S01]  /*2c10*/  MOV R0, 0x2c40 ;  /* 0x00002c4000007802 */ /* 0x000fe20000000f00 */
[----:B------:R-:W-:-:S07]  /*2c20*/  IMAD.MOV.U32 R5, RZ, RZ, R19 ;  /* 0x000000ffff057224 */ /* 0x000fce00078e0013 */
[----:B------:R-:W-:Y:S05]  /*2c30*/  CALL.REL.NOINC `($__internal_65_$__cuda_sm20_rem_s64) ;  /* 0x0000000800d07944 */ /* 0x000fea0003c00000 */
[----:B------:R-:W-:Y:S02]  /*2c40*/  IMAD.MOV.U32 R18, RZ, RZ, R6 ;  /* 0x000000ffff127224 */ /* 0x000fe400078e0006 */
[----:B------:R-:W-:-:S07]  /*2c50*/  IMAD.MOV.U32 R19, RZ, RZ, R7 ;  /* 0x000000ffff137224 */ /* 0x000fce00078e0007 */
.L_x_42310:
[----:B------:R-:W-:Y:S05]  /*2c60*/  BSYNC.RECONVERGENT B0 ;  /* 0x0000000000007941 */ /* 0x000fea0003800200 */
.L_x_42308:
        /* <DEDUP_REMOVED lines=25> */
.L_x_42312:
[----:B------:R-:W-:Y:S01]  /*2e00*/  IMAD.MOV.U32 R2, RZ, RZ, R20 ;  /* 0x000000ffff027224 */ /* 0x000fe200078e0014 */
[----:B------:R-:W-:Y:S01]  /*2e10*/  MOV R0, 0x2e40 ;  /* 0x00002e4000007802 */ /* 0x000fe20000000f00 */
[----:B------:R-:W-:-:S07]  /*2e20*/  IMAD.MOV.U32 R5, RZ, RZ, R21 ;  /* 0x000000ffff057224 */ /* 0x000fce00078e0015 */
[----:B------:R-:W-:Y:S05]  /*2e30*/  CALL.REL.NOINC `($__internal_65_$__cuda_sm20_rem_s64) ;  /* 0x0000000800507944 */ /* 0x000fea0003c00000 */
[----:B------:R-:W-:Y:S02]  /*2e40*/  IMAD.MOV.U32 R20, RZ, RZ, R6 ;  /* 0x000000ffff147224 */ /* 0x000fe400078e0006 */
[----:B------:R-:W-:-:S07]  /*2e50*/  IMAD.MOV.U32 R21, RZ, RZ, R7 ;  /* 0x000000ffff157224 */ /* 0x000fce00078e0007 */
.L_x_42313:
[----:B------:R-:W-:Y:S05]  /*2e60*/  BSYNC.RECONVERGENT B0 ;  /* 0x0000000000007941 */ /* 0x000fea0003800200 */
.L_x_42311:
        /* <DEDUP_REMOVED lines=25> */
.L_x_42315:
[----:B------:R-:W-:Y:S01]  /*3000*/  IMAD.MOV.U32 R2, RZ, RZ, R22 ;  /* 0x000000ffff027224 */ /* 0x000fe200078e0016 */
[----:B------:R-:W-:Y:S01]  /*3010*/  MOV R0, 0x3040 ;  /* 0x0000304000007802 */ /* 0x000fe20000000f00 */
[----:B------:R-:W-:-:S07]  /*3020*/  IMAD.MOV.U32 R5, RZ, RZ, R23 ;  /* 0x000000ffff057224 */ /* 0x000fce00078e0017 */
[----:B------:R-:W-:Y:S05]  /*3030*/  CALL.REL.NOINC `($__internal_65_$__cuda_sm20_rem_s64) ;  /* 0x0000000400d07944 */ /* 0x000fea0003c00000 */
[----:B------:R-:W-:Y:S02]  /*3040*/  IMAD.MOV.U32 R2, RZ, RZ, R6 ;  /* 0x000000ffff027224 */ /* 0x000fe400078e0006 */
[----:B------:R-:W-:-:S07]  /*3050*/  IMAD.MOV.U32 R3, RZ, RZ, R7 ;  /* 0x000000ffff037224 */ /* 0x000fce00078e0007 */
.L_x_42316:
[----:B------:R-:W-:Y:S05]  /*3060*/  BSYNC.RECONVERGENT B0 ;  /* 0x0000000000007941 */ /* 0x000fea0003800200 */
.L_x_42314:
        /* <DEDUP_REMOVED lines=15> */
[----:B------:R-:W-:Y:S02]  /*3160*/  ISETP.GT.U32.AND P5, PT, R0, -0x1, PT ;  /* 0xffffffff0000780c */ /* 0x000fe40003fa4070 */
[----:B------:R-:W-:Y:S02]  /*3170*/  SEL R23, R6, RZ, !P0 ;  /* 0x000000ff06177207 */ /* 0x000fe40004000000 */
[----:B------:R-:W-:Y:S02]  /*3180*/  LOP3.LUT R0, R16, R6, RZ, 0x3c, !PT ;  /* 0x0000000610007212 */ /* 0x000fe400078e3cff */
[----:B------:R-:W-:Y:S02]  /*3190*/  SEL R25, R7, RZ, !P0 ;  /* 0x000000ff07197207 */ /* 0x000fe40004000000 */
[----:B------:R-:W-:Y:S02]  /*31a0*/  SEL R23, R23, RZ, P6 ;  /* 0x000000ff17177207 */ /* 0x000fe40003000000 */
[----:B------:R-:W-:-:S02]  /*31b0*/  ISETP.GT.U32.AND P1, PT, R0, -0x1, PT ;  /* 0xffffffff0000780c */ /* 0x000fc40003f24070 */
[----:B------:R-:W-:Y:S02]  /*31c0*/  LOP3.LUT R0, R9, R7, RZ, 0x3c, !PT ;  /* 0x0000000709007212 */ /* 0x000fe400078e3cff */
[----:B------:R-:W-:Y:S02]  /*31d0*/  SEL R25, R25, RZ, P6 ;  /* 0x000000ff19197207 */ /* 0x000fe40003000000 */
[----:B------:R-:W-:Y:S02]  /*31e0*/  IADD3 R2, P6, PT, R2, R23, RZ ;  /* 0x0000001702027210 */ /* 0x000fe40007fde0ff */
[----:B------:R-:W-:Y:S02]  /*31f0*/  ISETP.NE.U32.AND P0, PT, R8, RZ, PT ;  /* 0x000000ff0800720c */ /* 0x000fe40003f05070 */
[----:B------:R-:W-:Y:S01]  /*3200*/  ISETP.GT.AND.EX P3, PT, R0, -0x1, PT, P3 ;  /* 0xffffffff0000780c */ /* 0x000fe20003f64330 */
[----:B------:R-:W-:Y:S01]  /*3210*/  IMAD.X R3, R3, 0x1, R25, P6 ;  /* 0x0000000103037824 */ /* 0x000fe200030e0619 */
[----:B------:R-:W-:-:S02]  /*3220*/  ISETP.NE.AND.EX P6, PT, R9, RZ, PT, P0 ;  /* 0x000000ff0900720c */ /* 0x000fc40003fc5300 */
[----:B------:R-:W-:Y:S02]  /*3230*/  SEL R23, R6, RZ, !P3 ;  /* 0x000000ff06177207 */ /* 0x000fe40005800000 */
[-C--:B------:R-:W-:Y:S02]  /*3240*/  LOP3.LUT R22, R10, R6.reuse, RZ, 0x3c, !PT ;  /* 0x000000060a167212 */ /* 0x080fe400078e3cff */
[----:B------:R-:W-:Y:S02]  /*3250*/  SEL R25, R7, RZ, !P3 ;  /* 0x000000ff07197207 */ /* 0x000fe40005800000 */
[----:B------:R-:W-:Y:S02]  /*3260*/  SEL R23, R23, RZ, P6 ;  /* 0x000000ff17177207 */ /* 0x000fe40003000000 */
[----:B------:R-:W-:Y:S02]  /*3270*/  ISETP.GT.U32.AND P4, PT, R22, -0x1, PT ;  /* 0xffffffff1600780c */ /* 0x000fe40003f84070 */
[----:B------:R-:W-:-:S02]  /*3280*/  LOP3.LUT R22, R14, R6, RZ, 0x3c, !PT ;  /* 0x000000060e167212 */ /* 0x000fc400078e3cff */
[----:B------:R-:W-:Y:S02]  /*3290*/  LOP3.LUT R24, R11, R7, RZ, 0x3c, !PT ;  /* 0x000000070b187212 */ /* 0x000fe400078e3cff */
[----:B------:R-:W-:Y:S02]  /*32a0*/  SEL R25, R25, RZ, P6 ;  /* 0x000000ff19197207 */ /* 0x000fe40003000000 */
[----:B------:R-:W-:Y:S02]  /*32b0*/  IADD3 R8, P6, PT, R8, R23, RZ ;  /* 0x0000001708087210 */ /* 0x000fe40007fde0ff */
[----:B------:R-:W-:Y:S02]  /*32c0*/  ISETP.GT.U32.AND P2, PT, R22, -0x1, PT ;  /* 0xffffffff1600780c */ /* 0x000fe40003f44070 */
[----:B------:R-:W-:Y:S01]  /*32d0*/  LOP3.LUT R0, R18, R6, RZ, 0x3c, !PT ;  /* 0x0000000612007212 */ /* 0x000fe200078e3cff */
[----:B------:R-:W-:Y:S01]  /*32e0*/  IMAD.X R9, R9, 0x1, R25, P6 ;  /* 0x0000000109097824 */ /* 0x000fe200030e0619 */
[----:B------:R-:W-:-:S02]  /*32f0*/  ISETP.GT.AND.EX P4, PT, R24, -0x1, PT, P4 ;  /* 0xffffffff1800780c */ /* 0x000fc40003f84340 */
[----:B------:R-:W-:Y:S02]  /*3300*/  LOP3.LUT R22, R13, R7, RZ, 0x3c, !PT ;  /* 0x000000070d167212 */ /* 0x000fe400078e3cff */
[----:B------:R-:W-:Y:S02]  /*3310*/  ISETP.NE.U32.AND P6, PT, R10, RZ, PT ;  /* 0x000000ff0a00720c */ /* 0x000fe40003fc5070 */
[----:B------:R-:W-:Y:S02]  /*3320*/  ISETP.GT.U32.AND P0, PT, R0, -0x1, PT ;  /* 0xffffffff0000780c */ /* 0x000fe40003f04070 */
[----:B------:R-:W-:Y:S02]  /*3330*/  SEL R27, R6, RZ, !P4 ;  /* 0x000000ff061b7207 */ /* 0x000fe40006000000 */
[----:B------:R-:W-:Y:S02]  /*3340*/  SEL R29, R7, RZ, !P4 ;  /* 0x000000ff071d7207 */ /* 0x000fe40006000000 */
[----:B------:R-:W-:-:S02]  /*3350*/  LOP3.LUT R0, R20, R6, RZ, 0x3c, !PT ;  /* 0x0000000614007212 */ /* 0x000fc400078e3cff */
[----:B------:R-:W-:Y:S02]  /*3360*/  ISETP.GT.AND.EX P5, PT, R22, -0x1, PT, P5 ;  /* 0xffffffff1600780c */ /* 0x000fe40003fa4350 */
[----:B------:R-:W-:Y:S02]  /*3370*/  ISETP.NE.U32.AND P4, PT, R12, RZ, PT ;  /* 0x000000ff0c00720c */ /* 0x000fe40003f85070 */
[----:B------:R-:W-:Y:S02]  /*3380*/  ISETP.NE.AND.EX P6, PT, R11, RZ, PT, P6 ;  /* 0x000000ff0b00720c */ /* 0x000fe40003fc5360 */
[----:B------:R-:W-:Y:S02]  /*3390*/  LOP3.LUT R22, R15, R7, RZ, 0x3c, !PT ;  /* 0x000000070f167212 */ /* 0x000fe400078e3cff */
[----:B------:R-:W-:Y:S02]  /*33a0*/  ISETP.GT.U32.AND P3, PT, R0, -0x1, PT ;  /* 0xffffffff0000780c */ /* 0x000fe40003f64070 */
[----:B------:R-:W-:-:S02]  /*33b0*/  ISETP.NE.AND.EX P4, PT, R13, RZ, PT, P4 ;  /* 0x000000ff0d00720c */ /* 0x000fc40003f85340 */
[----:B------:R-:W-:Y:S02]  /*33c0*/  SEL R23, R6, RZ, !P5 ;  /* 0x000000ff06177207 */ /* 0x000fe40006800000 */
[-C--:B------:R-:W-:Y:S02]  /*33d0*/  LOP3.LUT R0, R17, R7.reuse, RZ, 0x3c, !PT ;  /* 0x0000000711007212 */ /* 0x080fe400078e3cff */
[----:B------:R-:W-:Y:S02]  /*33e0*/  SEL R27, R27, RZ, P6 ;  /* 0x000000ff1b1b7207 */ /* 0x000fe40003000000 */
[----:B------:R-:W-:Y:S02]  /*33f0*/  ISETP.GT.AND.EX P2, PT, R22, -0x1, PT, P2 ;  /* 0xffffffff1600780c */ /* 0x000fe40003f44320 */
[----:B------:R-:W-:Y:S02]  /*3400*/  SEL R25, R7, RZ, !P5 ;  /* 0x000000ff07197207 */ /* 0x000fe40006800000 */
[----:B------:R-:W-:-:S02]  /*3410*/  LOP3.LUT R22, R19, R7, RZ, 0x3c, !PT ;  /* 0x0000000713167212 */ /* 0x000fc400078e3cff */
[----:B------:R-:W-:Y:S02]  /*3420*/  SEL R23, R23, RZ, P4 ;  /* 0x000000ff17177207 */ /* 0x000fe40002000000 */
[----:B------:R-:W-:Y:S02]  /*3430*/  ISETP.GT.AND.EX P1, PT, R0, -0x1, PT, P1 ;  /* 0xffffffff0000780c */ /* 0x000fe40003f24310 */
[----:B------:R-:W-:Y:S02]  /*3440*/  LOP3.LUT R0, R21, R7, RZ, 0x3c, !PT ;  /* 0x0000000715007212 */ /* 0x000fe400078e3cff */
[----:B------:R-:W-:Y:S02]  /*3450*/  SEL R29, R29, RZ, P6 ;  /* 0x000000ff1d1d7207 */ /* 0x000fe40003000000 */
[----:B------:R-:W-:Y:S02]  /*3460*/  IADD3 R10, P5, PT, R10, R27, RZ ;  /* 0x0000001b0a0a7210 */ /* 0x000fe40007fbe0ff */
[----:B------:R-:W-:-:S02]  /*3470*/  SEL R25, R25, RZ, P4 ;  /* 0x000000ff19197207 */ /* 0x000fc40002000000 */
[----:B------:R-:W-:Y:S01]  /*3480*/  IADD3 R12, P4, PT, R12, R23, RZ ;  /* 0x000000170c0c7210 */ /* 0x000fe20007f9e0ff */
[----:B------:R-:W-:Y:S01]  /*3490*/  IMAD.X R11, R11, 0x1, R29, P5 ;  /* 0x000000010b0b7824 */ /* 0x000fe200028e061d */
[----:B------:R-:W-:Y:S02]  /*34a0*/  ISETP.GT.AND.EX P0, PT, R22, -0x1, PT, P0 ;  /* 0xffffffff1600780c */ /* 0x000fe40003f04300 */
[----:B------:R-:W-:Y:S01]  /*34b0*/  ISETP.GT.AND.EX P3, PT, R0, -0x1, PT, P3 ;  /* 0xffffffff0000780c */ /* 0x000fe20003f64330 */
[----:B------:R-:W-:Y:S01]  /*34c0*/  IMAD.X R13, R13, 0x1, R25, P4 ;  /* 0x000000010d0d7824 */ /* 0x000fe200020e0619 */
[----:B------:R-:W-:Y:S02]  /*34d0*/  SEL R27, R6, RZ, !P0 ;  /* 0x000000ff061b7207 */ /* 0x000fe40004000000 */
[----:B------:R-:W-:Y:S02]  /*34e0*/  SEL R29, R7, RZ, !P0 ;  /* 0x000000ff071d7207 */ /* 0x000fe40004000000 */
[----:B------:R-:W-:-:S02]  /*34f0*/  ISETP.NE.U32.AND P0, PT, R14, RZ, PT ;  /* 0x000000ff0e00720c */ /* 0x000fc40003f05070 */
[C---:B------:R-:W-:Y:S02]  /*3500*/  SEL R33, R6.reuse, RZ, !P2 ;  /* 0x000000ff06217207 */ /* 0x040fe40005000000 */
[C---:B------:R-:W-:Y:S02]  /*3510*/  SEL R0, R6.reuse, RZ, !P1 ;  /* 0x000000ff06007207 */ /* 0x040fe40004800000 */
[----:B------:R-:W-:Y:S02]  /*3520*/  SEL R23, R6, RZ, !P3 ;  /* 0x000000ff06177207 */ /* 0x000fe40005800000 */
[C---:B------:R-:W-:Y:S02]  /*3530*/  SEL R35, R7.reuse, RZ, !P2 ;  /* 0x000000ff07237207 */ /* 0x040fe40005000000 */
[C---:B------:R-:W-:Y:S02]  /*3540*/  SEL R31, R7.reuse, RZ, !P1 ;  /* 0x000000ff071f7207 */ /* 0x040fe40004800000 */
[----:B------:R-:W-:-:S02]  /*3550*/  SEL R25, R7, RZ, !P3 ;  /* 0x000000ff07197207 */ /* 0x000fc40005800000 */
[----:B------:R-:W-:Y:S02]  /*3560*/  ISETP.NE.U32.AND P1, PT, R16, RZ, PT ;  /* 0x000000ff1000720c */ /* 0x000fe40003f25070 */
[----:B------:R-:W-:Y:S02]  /*3570*/  ISETP.NE.U32.AND P2, PT, R18, RZ, PT ;  /* 0x000000ff1200720c */ /* 0x000fe40003f45070 */
[----:B------:R-:W-:Y:S02]  /*3580*/  ISETP.NE.U32.AND P3, PT, R20, RZ, PT ;  /* 0x000000ff1400720c */ /* 0x000fe40003f65070 */
[----:B------:R-:W-:Y:S02]  /*3590*/  ISETP.NE.AND.EX P0, PT, R15, RZ, PT, P0 ;  /* 0x000000ff0f00720c */ /* 0x000fe40003f05300 */
[----:B------:R-:W-:Y:S02]  /*35a0*/  ISETP.NE.AND.EX P1, PT, R17, RZ, PT, P1 ;  /* 0x000000ff1100720c */ /* 0x000fe40003f25310 */
[----:B------:R-:W-:-:S02]  /*35b0*/  ISETP.NE.AND.EX P2, PT, R19, RZ, PT, P2 ;  /* 0x000000ff1300720c */ /* 0x000fc40003f45320 */
[----:B------:R-:W-:Y:S02]  /*35c0*/  ISETP.NE.AND.EX P3, PT, R21, RZ, PT, P3 ;  /* 0x000000ff1500720c */ /* 0x000fe40003f65330 */
[----:B------:R-:W-:Y:S02]  /*35d0*/  SEL R33, R33, RZ, P0 ;  /* 0x000000ff21217207 */ /* 0x000fe40000000000 */
[----:B------:R-:W-:Y:S02]  /*35e0*/  SEL R7, R0, RZ, P1 ;  /* 0x000000ff00077207 */ /* 0x000fe40000800000 */
[----:B------:R-:W-:Y:S02]  /*35f0*/  SEL R27, R27, RZ, P2 ;  /* 0x000000ff1b1b7207 */ /* 0x000fe40001000000 */
[----:B------:R-:W-:Y:S02]  /*3600*/  SEL R23, R23, RZ, P3 ;  /* 0x000000ff17177207 */ /* 0x000fe40001800000 */
[----:B------:R-:W-:-:S02]  /*3610*/  SEL R35, R35, RZ, P0 ;  /* 0x000000ff23237207 */ /* 0x000fc40000000000 */
[----:B------:R-:W-:Y:S02]  /*3620*/  IADD3 R14, P0, PT, R14, R33, RZ ;  /* 0x000000210e0e7210 */ /* 0x000fe40007f1e0ff */
[----:B------:R-:W-:Y:S02]  /*3630*/  SEL R31, R31, RZ, P1 ;  /* 0x000000ff1f1f7207 */ /* 0x000fe40000800000 */
[----:B------:R-:W-:Y:S01]  /*3640*/  SEL R29, R29, RZ, P2 ;  /* 0x000000ff1d1d7207 */ /* 0x000fe20001000000 */
[----:B------:R-:W-:Y:S01]  /*3650*/  IMAD.X R15, R15, 0x1, R35, P0 ;  /* 0x000000010f0f7824 */ /* 0x000fe200000e0623 */
[----:B------:R-:W-:Y:S02]  /*3660*/  SEL R25, R25, RZ, P3 ;  /* 0x000000ff19197207 */ /* 0x000fe40001800000 */
[----:B------:R-:W-:Y:S02]  /*3670*/  IADD3 R7, P1, PT, R16, R7, RZ ;  /* 0x0000000710077210 */ /* 0x000fe40007f3e0ff */
[----:B------:R-:W-:Y:S01]  /*3680*/  IADD3 R6, P2, PT, R18, R27, RZ ;  /* 0x0000001b12067210 */ /* 0x000fe20007f5e0ff */
[----:B------:R0:W-:Y:S01]  /*3690*/  STG.E.ENL2.256 desc[UR16][R4.64], R8, R12 ;  /* 0xf8000008040c797f */ /* 0x0001e2000f121810 */
[----:B------:R-:W-:Y:S01]  /*36a0*/  IADD3 R0, P3, PT, R20, R23, RZ ;  /* 0x0000001714007210 */ /* 0x000fe20007f7e0ff */
[----:B------:R-:W-:-:S02]  /*36b0*/  IMAD.X R16, R17, 0x1, R31, P1 ;  /* 0x0000000111107824 */ /* 0x000fc400008e061f */
[----:B------:R-:W-:Y:S02]  /*36c0*/  IMAD.X R19, R19, 0x1, R29, P2 ;  /* 0x0000000113137824 */ /* 0x000fe400010e061d */
[----:B------:R-:W-:Y:S02]  /*36d0*/  IMAD.X R21, R21, 0x1, R25, P3 ;  /* 0x0000000115157824 */ /* 0x000fe400018e0619 */
[----:B0-----:R-:W-:Y:S02]  /*36e0*/  IMAD.MOV.U32 R8, RZ, RZ, R7 ;  /* 0x000000ffff087224 */ /* 0x001fe400078e0007 */
[----:B------:R-:W-:Y:S02]  /*36f0*/  IMAD.MOV.U32 R9, RZ, RZ, R16 ;  /* 0x000000ffff097224 */ /* 0x000fe400078e0010 */
[----:B------:R-:W-:Y:S02]  /*3700*/  IMAD.MOV.U32 R10, RZ, RZ, R6 ;  /* 0x000000ffff0a7224 */ /* 0x000fe400078e0006 */
[----:B------:R-:W-:-:S02]  /*3710*/  IMAD.MOV.U32 R11, RZ, RZ, R19 ;  /* 0x000000ffff0b7224 */ /* 0x000fc400078e0013 */
[----:B------:R-:W-:Y:S02]  /*3720*/  IMAD.MOV.U32 R14, RZ, RZ, R2 ;  /* 0x000000ffff0e7224 */ /* 0x000fe400078e0002 */
[----:B------:R-:W-:Y:S02]  /*3730*/  IMAD.MOV.U32 R15, RZ, RZ, R3 ;  /* 0x000000ffff0f7224 */ /* 0x000fe400078e0003 */
[----:B------:R-:W-:Y:S02]  /*3740*/  IMAD.MOV.U32 R12, RZ, RZ, R0 ;  /* 0x000000ffff0c7224 */ /* 0x000fe400078e0000 */
[----:B------:R-:W-:-:S05]  /*3750*/  IMAD.MOV.U32 R13, RZ, RZ, R21 ;  /* 0x000000ffff0d7224 */ /* 0x000fca00078e0015 */
[----:B------:R-:W-:Y:S01]  /*3760*/  STG.E.ENL2.256 desc[UR16][R4.64+0x1000], R8, R12 ;  /* 0xf8008008040c797f */ /* 0x000fe2000f121810 */
[----:B------:R-:W-:Y:S05]  /*3770*/  EXIT ;  /* 0x000000000000794d */ /* 0x000fea0003800000 */
        .weak           $__internal_65_$__cuda_sm20_rem_s64
        .type           $__internal_65_$__cuda_sm20_rem_s64,@function
        .size           $__internal_65_$__cuda_sm20_rem_s64,(.L_x_49926 - $__internal_65_$__cuda_sm20_rem_s64)
$__internal_65_$__cuda_sm20_rem_s64:
        /* <DEDUP_REMOVED lines=84> */
[----:B------:R-:W-:Y:S06]  /*3cc0*/  RET.REL.NODEC R2 `(_ZN2at6native29vectorized_elementwise_kernelILi4ENS0_13BUnaryFunctorIlllZZZNS0_21remainder_kernel_cudaERNS_18TensorIteratorBaseEENKUlvE_clEvENKUlvE2_clEvEUlllE_EESt5arrayIPcLm2EEEEviT0_T1_) ;  /* 0xffffffc002cc7950 */ /* 0x000fec0003c3ffff */
.L_x_42317:
        /* <DEDUP_REMOVED lines=11> */
.L_x_49926:


//--------------------- .text._ZN2at6native29vectorized_elementwise_kernelILi8ENS0_13BUnaryFunctorIlllZZZNS0_21remainder_kernel_cudaERNS_18TensorIteratorBaseEENKUlvE_clEvENKUlvE2_clEvEUlllE_EESt5arrayIPcLm2EEEEviT0_T1_ --------------------------
	.section	.text._ZN2at6native29vectorized_elementwise_kernelILi8ENS0_13BUnaryFunctorIlllZZZNS0_21remainder_kernel_cudaERNS_18TensorIteratorBaseEENKUlvE_clEvENKUlvE2_clEvEUlllE_EESt5arrayIPcLm2EEEEviT0_T1_,"ax",@progbits
	.align	128
        .global         _ZN2at6native29vectorized_elementwise_kernelILi8ENS0_13BUnaryFunctorIlllZZZNS0_21remainder_kernel_cudaERNS_18TensorIteratorBaseEENKUlvE_clEvENKUlvE2_clEvEUlllE_EESt5arrayIPcLm2EEEEviT0_T1_
        .type           _ZN2at6native29vectorized_elementwise_kernelILi8ENS0_13BUnaryFunctorIlllZZZNS0_21remainder_kernel_cudaERNS_18TensorIteratorBaseEENKUlvE_clEvENKUlvE2_clEvEUlllE_EESt5arrayIPcLm2EEEEviT0_T1_,@function
        .size           _ZN2at6native29vectorized_elementwise_kernelILi8ENS0_13BUnaryFunctorIlllZZZNS0_21remainder_kernel_cudaERNS_18TensorIteratorBaseEENKUlvE_clEvENKUlvE2_clEvEUlllE_EESt5arrayIPcLm2EEEEviT0_T1_,(.L_x_50276 - _ZN2at6native29vectorized_elementwise_kernelILi8ENS0_13BUnaryFunctorIlllZZZNS0_21remainder_kernel_cudaERNS_18TensorIteratorBaseEENKUlvE_clEvENKUlvE2_clEvEUlllE_EESt5arrayIPcLm2EEEEviT0_T1_)
        .other          _ZN2at6native29vectorized_elementwise_kernelILi8ENS0_13BUnaryFunctorIlllZZZNS0_21remainder_kernel_cudaERNS_18TensorIteratorBaseEENKUlvE_clEvENKUlvE2_clEvEUlllE_EESt5arrayIPcLm2EEEEviT0_T1_,@"STO_CUDA_ENTRY STV_DEFAULT"
_ZN2at6native29vectorized_elementwise_kernelILi8ENS0_13BUnaryFunctorIlllZZZNS0_21remainder_kernel_cudaERNS_18TensorIteratorBaseEENKUlvE_clEvENKUlvE2_clEvEUlllE_EESt5arrayIPcLm2EEEEviT0_T1_:
.text._ZN2at6native29vectorized_elementwise_kernelILi8ENS0_13BUnaryFunctorIlllZZZNS0_21remainder_kernel_cudaERNS_18TensorIteratorBaseEENKUlvE_clEvENKUlvE2_clEvEUlllE_EESt5arrayIPcLm2EEEEviT0_T1_:
[----:B------:R-:W-:Y:S01]  /*0000*/  LDC R1, c[0x0][0x37c] ;  /* 0x0000df00ff017b82 */ /* 0x000fe20000000800 */
[----:B------:R-:W-:Y:S05]  /*0010*/  EXIT ;  /* 0x000000000000794d */ /* 0x000fea0003800000 */
.L_x_42318:
        /* <DEDUP_REMOVED lines=14> */
.L_x_50276:


//--------------------- .text._ZN2at6native18elementwise_kernelILi128ELi4EZNS0_15gpu_kernel_implINS0_13AUnaryFunctorIlllZZZNS0_21remainder_kernel_cudaERNS_18TensorIteratorBaseEENKUlvE_clEvENKUlvE2_clEvEUlllE_EEEEvS5_RKT_EUliE_EEviT1_ --------------------------
	.section	.text._ZN2at6native18elementwise_kernelILi128ELi4EZNS0_15gpu_kernel_implINS0_13AUnaryFunctorIlllZZZNS0_21remainder_kernel_cudaERNS_18TensorIteratorBaseEENKUlvE_clEvENKUlvE2_clEvEUlllE_EEEEvS5_RKT_EUliE_EEviT1_,"ax",@progbits
	.align	128
        .global         _ZN2at6native18elementwise_kernelILi128ELi4EZNS0_15gpu_kernel_implINS0_13AUnaryFunctorIlllZZZNS0_21remainder_kernel_cudaERNS_18TensorIteratorBaseEENKUlvE_clEvENKUlvE2_clEvEUlllE_EEEEvS5_RKT_EUliE_EEviT1_
        .type           _ZN2at6native18elementwise_kernelILi128ELi4EZNS0_15gpu_kernel_implINS0_13AUnaryFunctorIlllZZZNS0_21remainder_kernel_cudaERNS_18TensorIteratorBaseEENKUlvE_clEvENKUlvE2_clEvEUlllE_EEEEvS5_RKT_EUliE_EEviT1_,@function
        .size           _ZN2at6native18elementwise_kernelILi128ELi4EZNS0_15gpu_kernel_implINS0_13AUnaryFunctorIlllZZZNS0_21remainder_kernel_cudaERNS_18TensorIteratorBaseEENKUlvE_clEvENKUlvE2_clEvEUlllE_EEEEvS5_RKT_EUliE_EEviT1_,(.L_x_49927 - _ZN2at6native18elementwise_kernelILi128ELi4EZNS0_15gpu_kernel_implINS0_13AUnaryFunctorIlllZZZNS0_21remainder_kernel_cudaERNS_18TensorIteratorBaseEENKUlvE_clEvENKUlvE2_clEvEUlllE_EEEEvS5_RKT_EUliE_EEviT1_)
        .other          _ZN2at6native18elementwise_kernelILi128ELi4EZNS0_15gpu_kernel_implINS0_13AUnaryFunctorIlllZZZNS0_21remainder_kernel_cudaERNS_18TensorIteratorBaseEENKUlvE_clEvENKUlvE2_clEvEUlllE_EEEEvS5_RKT_EUliE_EEviT1_,@"STO_CUDA_ENTRY STV_DEFAULT"
_ZN2at6native18elementwise_kernelILi128ELi4EZNS0_15gpu_kernel_implINS0_13AUnaryFunctorIlllZZZNS0_21remainder_kernel_cudaERNS_18TensorIteratorBaseEENKUlvE_clEvENKUlvE2_clEvEUlllE_EEEEvS5_RKT_EUliE_EEviT1_:
.text._ZN2at6native18elementwise_kernelILi128ELi4EZNS0_15gpu_kernel_implINS0_13AUnaryFunctorIlllZZZNS0_21remainder_kernel_cudaERNS_18TensorIteratorBaseEENKUlvE_clEvENKUlvE2_clEvEUlllE_EEEEvS5_RKT_EUliE_EEviT1_:
        /* <DEDUP_REMOVED lines=320> */
.L_x_42321:
        /* <DEDUP_REMOVED lines=17> */
.L_x_42325:
[----:B------:R4:W5:Y:S01]  /*1510*/  LDG.E.U8 R10, desc[UR36][R26.64] ;  /* 0x000000241a0a7981 */ /* 0x000962000c1e1100 */
[----:B------:R-:W-:Y:S01]  /*1520*/  IMAD.MOV.U32 R11, RZ, RZ, RZ ;  /* 0x000000ffff0b7224 */ /* 0x000fe200078e00ff */
[----:B------:R-:W-:Y:S06]  /*1530*/  BRA `(.L_x_42327) ;  /* 0x0000000c003c7947 */ /* 0x000fec0003800000 */
.L_x_42324:
        /* <DEDUP_REMOVED lines=8> */
.L_x_42329:
[----:B------:R-:W2:Y:S02]  /*15c0*/  LDG.E R10, desc[UR36][R26.64] ;  /* 0x000000241a0a7981 */ /* 0x000ea4000c1e1900 */
[----:B--2---:R-:W-:Y:S01]  /*15d0*/  SHF.R.S32.HI R11, RZ, 0x1f, R10 ;  /* 0x0000001fff0b7819 */ /* 0x004fe2000001140a */
[----:B------:R-:W-:Y:S06]  /*15e0*/  BRA `(.L_x_42327) ;  /* 0x0000000c00107947 */ /* 0x000fec0003800000 */
.L_x_42323:
        /* <DEDUP_REMOVED lines=9> */
.L_x_42331:
[----:B------:R-:W2:Y:S02]  /*1680*/  LDG.E.U16 R0, desc[UR36][R26.64] ;  /* 0x000000241a007981 */ /* 0x000ea4000c1e1500 */
[----:B--2---:R-:W-:-:S04]  /*1690*/  HADD2.F32 R0, -RZ, R0.H0_H0 ;  /* 0x20000000ff007230 */ /* 0x004fc80000004100 */
[----:B------:R3:W4:Y:S02]  /*16a0*/  F2I.S64.TRUNC R10, R0 ;  /* 0x00000000000a7311 */ /* 0x000724000020d900 */
[----:B---34-:R-:W-:Y:S05]  /*16b0*/  BRA `(.L_x_42327) ;  /* 0x0000000800dc7947 */ /* 0x018fea0003800000 */
.L_x_42330:
        /* <DEDUP_REMOVED lines=9> */
.L_x_42333:
[----:B------:R-:W2:Y:S02]  /*1750*/  LDG.E.U16 R0, desc[UR36][R26.64] ;  /* 0x000000241a007981 */ /* 0x000ea4000c1e1500 */
[----:B--2---:R-:W-:-:S04]  /*1760*/  HADD2.F32 R0, -RZ, R0.H0_H0 ;  /* 0x20000000ff007230 */ /* 0x004fc80000004100 */
[----:B------:R3:W4:Y:S02]  /*1770*/  F2I.S64.TRUNC R10, R0 ;  /* 0x00000000000a7311 */ /* 0x000724000020d900 */
[----:B---34-:R-:W-:Y:S05]  /*1780*/  BRA `(.L_x_42327) ;  /* 0x0000000800a87947 */ /* 0x018fea0003800000 */
.L_x_42332:
[----:B------:R-:W2:Y:S02]  /*1790*/  LDG.E.64 R10, desc[UR36][R26.64] ;  /* 0x000000241a0a7981 */ /* 0x000ea4000c1e1b00 */
[----:B--2---:R-:W3:Y:S02]  /*17a0*/  F2I.S64.F64.TRUNC R10, R10 ;  /* 0x0000000a000a7311 */ /* 0x004ee4000030d900 */
[----:B---3--:R-:W-:Y:S05]  /*17b0*/  BRA `(.L_x_42327) ;  /* 0x00000008009c7947 */ /* 0x008fea0003800000 */
.L_x_42322:
        /* <DEDUP_REMOVED lines=13> */
.L_x_42336:
[----:B------:R-:W2:Y:S02]  /*1890*/  LDG.E.64 R10, desc[UR36][R26.64] ;  /* 0x000000241a0a7981 */ /* 0x000ea4000c1e1b00 */
[----:B--2---:R-:W0:Y:S02]  /*18a0*/  F2I.S64.F64.TRUNC R10, R10 ;  /* 0x0000000a000a7311 */ /* 0x004e24000030d900 */
[----:B0-----:R-:W-:Y:S05]  /*18b0*/  BRA `(.L_x_42327) ;  /* 0x00000008005c7947 */ /* 0x001fea0003800000 */
.L_x_42335:
        /* <DEDUP_REMOVED lines=26> */
.L_x_42338:
        /* <DEDUP_REMOVED lines=14> */
.L_x_42337:
[----:B------:R-:W2:Y:S02]  /*1b40*/  LDG.E.U16 R10, desc[UR36][R26.64] ;  /* 0x000000241a0a7981 */ /* 0x000ea4000c1e1500 */
[----:B--2---:R-:W-:-:S06]  /*1b50*/  IMAD.U32 R10, R10, 0x10000, RZ ;  /* 0x000100000a0a7824 */ /* 0x004fcc00078e00ff */
[----:B------:R-:W0:Y:S02]  /*1b60*/  F2I.S64.TRUNC R10, R10 ;  /* 0x0000000a000a7311 */ /* 0x000e24000020d900 */
[----:B0-----:R-:W-:Y:S05]  /*1b70*/  BRA `(.L_x_42327) ;  /* 0x0000000400ac7947 */ /* 0x001fea0003800000 */
.L_x_42334:
        /* <DEDUP_REMOVED lines=11> */
.L_x_42341:
        /* <DEDUP_REMOVED lines=21> */
.L_x_42345:
[----:B------:R-:W-:Y:S05]  /*1d80*/  BSYNC.RECONVERGENT B1 ;  /* 0x0000000000017941 */ /* 0x000fea0003800200 */
.L_x_42344:
[----:B------:R-:W-:Y:S02]  /*1d90*/  SHF.L.U32 R0, R0, 0x14, RZ ;  /* 0x0000001400007819 */ /* 0x000fe400000006ff */
[----:B------:R-:W-:-:S04]  /*1da0*/  LEA R3, R3, 0x3b800000, 0x17 ;  /* 0x3b80000003037811 */ /* 0x000fc800078eb8ff */
[----:B------:R-:W-:-:S07]  /*1db0*/  LOP3.LUT R10, R3, R0, R7, 0xfe, !PT ;  /* 0x00000000030a7212 */ /* 0x000fce00078efe07 */
.L_x_42343:
[----:B------:R-:W-:Y:S05]  /*1dc0*/  BSYNC.RECONVERGENT B0 ;  /* 0x0000000000007941 */ /* 0x000fea0003800200 */
.L_x_42342:
[----:B------:R-:W2:Y:S02]  /*1dd0*/  F2I.S64.TRUNC R10, R10 ;  /* 0x0000000a000a7311 */ /* 0x000ea4000020d900 */
[----:B--2---:R-:W-:Y:S05]  /*1de0*/  BRA `(.L_x_42327) ;  /* 0x0000000400107947 */ /* 0x004fea0003800000 */
.L_x_42340:
        /* <DEDUP_REMOVED lines=21> */
.L_x_42349:
[----:B------:R-:W-:Y:S05]  /*1f40*/  BSYNC.RECONVERGENT B1 ;  /* 0x0000000000017941 */ /* 0x000fea0003800200 */
.L_x_42348:
[----:B------:R-:W-:Y:S01]  /*1f50*/  IMAD.SHL.U32 R0, R0, 0x200000, RZ ;  /* 0x0020000000007824 */ /* 0x000fe200078e00ff */
[----:B------:R-:W-:-:S04]  /*1f60*/  LEA R3, R3, 0x37800000, 0x17 ;  /* 0x3780000003037811 */ /* 0x000fc800078eb8ff */
[----:B------:R-:W-:-:S07]  /*1f70*/  LOP3.LUT R10, R3, R0, R7, 0xfe, !PT ;  /* 0x00000000030a7212 */ /* 0x000fce00078efe07 */
.L_x_42347:
[----:B------:R-:W-:Y:S05]  /*1f80*/  BSYNC.RECONVERGENT B0 ;  /* 0x0000000000007941 */ /* 0x000fea0003800200 */
.L_x_42346:
[----:B------:R-:W2:Y:S02]  /*1f90*/  F2I.S64.TRUNC R10, R10 ;  /* 0x0000000a000a7311 */ /* 0x000ea4000020d900 */
[----:B--2---:R-:W-:Y:S05]  /*1fa0*/  BRA `(.L_x_42327) ;  /* 0x0000000000a07947 */ /* 0x004fea0003800000 */
.L_x_42339:
[----:B------:R-:W-:-:S09]  /*1fb0*/  UISETP.NE.AND UP0, UPT, UR4, 0x1c, UPT ;  /* 0x0000001c0400788c */ /* 0x000fd2000bf05270 */
[----:B------:R-:W-:Y:S05]  /*1fc0*/  BRA.U !UP0, `(.L_x_42350) ;  /* 0x0000000108907547 */ /* 0x000fea000b800000 */
[----:B------:R-:W-:-:S09]  /*1fd0*/  UISETP.NE.AND UP0, UPT, UR4, 0x1d, UPT ;  /* 0x0000001d0400788c */ /* 0x000fd2000bf05270 */
[----:B------:R-:W-:Y:S05]  /*1fe0*/  BRA.U !UP0, `(.L_x_42351) ;  /* 0x0000000108807547 */ /* 0x000fea000b800000 */
[----:B------:R-:W-:-:S09]  /*1ff0*/  UISETP.NE.AND UP0, UPT, UR4, 0x2c, UPT ;  /* 0x0000002c0400788c */ /* 0x000fd2000bf05270 */
[----:B------:R-:W-:Y:S05]  /*2000*/  BRA.U !UP0, `(.L_x_42352) ;  /* 0x00000001084c7547 */ /* 0x000fea000b800000 */
.L_x_42326:
[----:B------:R-:W-:Y:S01]  /*2010*/  MOV R14, 0x0 ;  /* 0x00000000000e7802 */ /* 0x000fe20000000f00 */
[----:B------:R-:W0:Y:S01]  /*2020*/  LDCU.64 UR4, c[0x4][0x178] ;  /* 0x01002f00ff0477ac */ /* 0x000e220008000a00 */
[----:B--2---:R-:W-:Y:S02]  /*2030*/  HFMA2 R8, -RZ, RZ, 0, 4.64916229248046875e-06 ;  /* 0x0000004eff087431 */ /* 0x004fe400000001ff */
[----:B------:R-:W-:Y:S01]  /*2040*/  IMAD.MOV.U32 R12, RZ, RZ, 0x1 ;  /* 0x00000001ff0c7424 */ /* 0x000fe200078e00ff */
[----:B------:R-:W1:Y:S01]  /*2050*/  LDCU.64 UR6, c[0x4][0x180] ;  /* 0x01003000ff0677ac */ /* 0x000e620008000a00 */
[----:B--2---:R-:W2:Y:S01]  /*2060*/  LDC.64 R14, c[0x4][R14] ;  /* 0x010000000e0e7b82 */ /* 0x004ea20000000a00 */
[----:B------:R-:W-:Y:S01]  /*2070*/  IMAD.MOV.U32 R13, RZ, RZ, RZ ;  /* 0x000000ffff0d7224 */ /* 0x000fe200078e00ff */
[----:B---3--:R-:W3:Y:S01]  /*2080*/  LDCU.64 UR8, c[0x4][0x38] ;  /* 0x01000700ff0877ac */ /* 0x008ee20008000a00 */
[----:B0-----:R-:W-:Y:S02]  /*2090*/  IMAD.U32 R4, RZ, RZ, UR4 ;  /* 0x00000004ff047e24 */ /* 0x001fe4000f8e00ff */
[----:B------:R-:W-:Y:S01]  /*20a0*/  IMAD.U32 R5, RZ, RZ, UR5 ;  /* 0x00000005ff057e24 */ /* 0x000fe2000f8e00ff */
[----:B-1----:R-:W-:Y:S01]  /*20b0*/  MOV R6, UR6 ;  /* 0x0000000600067c02 */ /* 0x002fe20008000f00 */
[----:B------:R-:W-:-:S02]  /*20c0*/  IMAD.U32 R7, RZ, RZ, UR7 ;  /* 0x00000007ff077e24 */ /* 0x000fc4000f8e00ff */
[----:B---3--:R-:W-:Y:S02]  /*20d0*/  IMAD.U32 R10, RZ, RZ, UR8 ;  /* 0x00000008ff0a7e24 */ /* 0x008fe4000f8e00ff */
[----:B----4-:R-:W-:-:S07]  /*20e0*/  IMAD.U32 R11, RZ, RZ, UR9 ;  /* 0x00000009ff0b7e24 */ /* 0x010fce000f8e00ff */
[----:B------:R-:W-:-:S07]  /*20f0*/  LEPC R20, `(.L_x_42328) ;  /* 0x000000001014794e */ /* 0x000fce0000000000 */
[----:B--2---:R-:W-:Y:S05]  /*2100*/  CALL.ABS.NOINC R14 ;  /* 0x000000000e007343 */ /* 0x004fea0003c00000 */
.L_x_42328:
[----:B------:R-:W2:Y:S02]  /*2110*/  LDG.E.S16 R10, desc[UR36][R26.64] ;  /* 0x000000241a0a7981 */ /* 0x000ea4000c1e1700 */
[----:B--2---:R-:W-:Y:S01]  /*2120*/  SHF.R.S32.HI R11, RZ, 0x1f, R10 ;  /* 0x0000001fff0b7819 */ /* 0x004fe2000001140a */
[----:B------:R-:W-:Y:S06]  /*2130*/  BRA `(.L_x_42327) ;  /* 0x00000000003c7947 */ /* 0x000fec0003800000 */
.L_x_42352:
        /* <DEDUP_REMOVED lines=8> */
.L_x_42354:
[----:B------:R-:W-:Y:S05]  /*21c0*/  BSYNC.RECONVERGENT B0 ;  /* 0x0000000000007941 */ /* 0x000fea0003800200 */
.L_x_42353:
[----:B------:R-:W2:Y:S02]  /*21d0*/  F2I.S64.TRUNC R10, R10 ;  /* 0x0000000a000a7311 */ /* 0x000ea4000020d900 */
[----:B--2---:R-:W-:Y:S05]  /*21e0*/  BRA `(.L_x_42327) ;  /* 0x0000000000107947 */ /* 0x004fea0003800000 */
.L_x_42351:
[----:B------:R1:W5:Y:S01]  /*21f0*/  LDG.E.64 R10, desc[UR36][R26.64] ;  /* 0x000000241a0a7981 */ /* 0x000362000c1e1b00 */
[----:B------:R-:W-:Y:S05]  /*2200*/  BRA `(.L_x_42327) ;  /* 0x0000000000087947 */ /* 0x000fea0003800000 */
.L_x_42350:
[----:B------:R0:W5:Y:S01]  /*2210*/  LDG.E R10, desc[UR36][R26.64] ;  /* 0x000000241a0a7981 */ /* 0x000162000c1e1900 */
[----:B------:R-:W-:-:S07]  /*2220*/  IMAD.MOV.U32 R11, RZ, RZ, RZ ;  /* 0x000000ffff0b7224 */ /* 0x000fce00078e00ff */
.L_x_42327:
        /* <DEDUP_REMOVED lines=9> */
[----:B0-----:R-:W-:-:S06]  /*22c0*/  VIADD R4, R0, 0xffffffe ;  /* 0x0ffffffe00047836 */ /* 0x001fcc0000000000 */
[----:B------:R0:W1:Y:S02]  /*22d0*/  F2I.FTZ.U32.TRUNC.NTZ R5, R4 ;  /* 0x0000000400057305 */ /* 0x000064000021f000 */
[----:B0-----:R-:W-:Y:S01]  /*22e0*/  IMAD.MOV.U32 R4, RZ, RZ, RZ ;  /* 0x000000ffff047224 */ /* 0x001fe200078e00ff */
[----:B-1----:R-:W-:-:S05]  /*22f0*/  IADD3 R3, PT, PT, RZ, -R5, RZ ;  /* 0x80000005ff037210 */ /* 0x002fca0007ffe0ff */
        /* <DEDUP_REMOVED lines=13> */
.L_x_42356:
[----:B------:R-:W-:Y:S01]  /*23d0*/  IMAD.MOV.U32 R0, RZ, RZ, R10 ;  /* 0x000000ffff007224 */ /* 0x000fe200078e000a */
[----:B------:R-:W-:Y:S02]  /*23e0*/  MOV R3, R11 ;  /* 0x0000000b00037202 */ /* 0x000fe40000000f00 */
[----:B------:R-:W-:-:S07]  /*23f0*/  MOV R4, 0x2410 ;  /* 0x0000241000047802 */ /* 0x000fce0000000f00 */
[----:B-1234-:R-:W-:Y:S05]  /*2400*/  CALL.REL.NOINC `($__internal_66_$__cuda_sm20_rem_s64) ;  /* 0x000000a400347944 */ /* 0x01efea0003c00000 */
[----:B------:R-:W-:Y:S02]  /*2410*/  IMAD.MOV.U32 R4, RZ, RZ, R0 ;  /* 0x000000ffff047224 */ /* 0x000fe400078e0000 */
[----:B------:R-:W-:-:S07]  /*2420*/  IMAD.MOV.U32 R5, RZ, RZ, R3 ;  /* 0x000000ffff057224 */ /* 0x000fce00078e0003 */
.L_x_42357:
[----:B------:R-:W-:Y:S05]  /*2430*/  BSYNC.RECONVERGENT B0 ;  /* 0x0000000000007941 */ /* 0x000fea0003800200 */
.L_x_42355:
        /* <DEDUP_REMOVED lines=14> */
[----:B0-----:R-:W-:-:S03]  /*2520*/  IADD3 R8, P0, PT, R2, UR6, RZ ;  /* 0x0000000602087c10 */ /* 0x001fc6000ff1e0ff */
        /* <DEDUP_REMOVED lines=14> */
.L_x_42361:
[----:B------:R0:W-:Y:S01]  /*2610*/  STG.E.U8 desc[UR36][R8.64], R3 ;  /* 0x0000000308007986 */ /* 0x0001e2000c101124 */
[----:B------:R-:W-:Y:S05]  /*2620*/  BRA `(.L_x_42363) ;  /* 0x0000000c00387947 */ /* 0x000fea0003800000 */
.L_x_42360:
        /* <DEDUP_REMOVED lines=8> */
.L_x_42365:
[----:B------:R0:W-:Y:S01]  /*26b0*/  STG.E desc[UR36][R8.64], R3 ;  /* 0x0000000308007986 */ /* 0x0001e2000c101924 */
[----:B------:R-:W-:Y:S05]  /*26c0*/  BRA `(.L_x_42363) ;  /* 0x0000000c00107947 */ /* 0x000fea0003800000 */
.L_x_42364:
[----:B------:R0:W-:Y:S01]  /*26d0*/  STG.E.U16 desc[UR36][R8.64], R3 ;  /* 0x0000000308007986 */ /* 0x0001e2000c101524 */
[----:B------:R-:W-:Y:S05]  /*26e0*/  BRA `(.L_x_42363) ;  /* 0x0000000c00087947 */ /* 0x000fea0003800000 */
.L_x_42359:
        /* <DEDUP_REMOVED lines=9> */
.L_x_42367:
[----:B------:R-:W0:Y:S02]  /*2780*/  I2F.S64 R0, R22 ;  /* 0x0000001600007312 */ /* 0x000e240000301400 */
[----:B0-----:R-:W-:-:S05]  /*2790*/  F2FP.F16.F32.PACK_AB R0, RZ, R0 ;  /* 0x00000000ff00723e */ /* 0x001fca00000000ff */
[----:B------:R0:W-:Y:S01]  /*27a0*/  STG.E.U16 desc[UR36][R8.64], R0 ;  /* 0x0000000008007986 */ /* 0x0001e2000c101524 */
[----:B------:R-:W-:Y:S05]  /*27b0*/  BRA `(.L_x_42363) ;  /* 0x0000000800d47947 */ /* 0x000fea0003800000 */
.L_x_42366:
        /* <DEDUP_REMOVED lines=10> */
.L_x_42369:
[----:B------:R-:W0:Y:S02]  /*2860*/  I2F.S64 R0, R22 ;  /* 0x0000001600007312 */ /* 0x000e240000301400 */
[----:B0-----:R-:W-:-:S04]  /*2870*/  F2FP.F16.F32.PACK_AB R3, RZ, R0 ;  /* 0x00000000ff03723e */ /* 0x001fc800000000ff */
[----:B------:R-:W-:-:S05]  /*2880*/  PRMT R3, R3, 0x5410, RZ ;  /* 0x0000541003037816 */ /* 0x000fca00000000ff */
[----:B------:R0:W-:Y:S01]  /*2890*/  STG.E desc[UR36][R8.64], R3 ;  /* 0x0000000308007986 */ /* 0x0001e2000c101924 */
[----:B------:R-:W-:Y:S05]  /*28a0*/  BRA `(.L_x_42363) ;  /* 0x0000000800987947 */ /* 0x000fea0003800000 */
.L_x_42368:
[----:B------:R-:W0:Y:S02]  /*28b0*/  I2F.F64.S64 R4, R22 ;  /* 0x0000001600047312 */ /* 0x000e240000301c00 */
[----:B0-----:R0:W-:Y:S01]  /*28c0*/  STG.E.64 desc[UR36][R8.64], R4 ;  /* 0x0000000408007986 */ /* 0x0011e2000c101b24 */
[----:B------:R-:W-:Y:S05]  /*28d0*/  BRA `(.L_x_42363) ;  /* 0x00000008008c7947 */ /* 0x000fea0003800000 */
.L_x_42358:
        /* <DEDUP_REMOVED lines=13> */
.L_x_42372:
[----:B------:R-:W-:Y:S01]  /*29b0*/  CS2R R6, SRZ ;  /* 0x0000000000067805 */ /* 0x000fe2000001ff00 */
[----:B------:R-:W0:Y:S04]  /*29c0*/  I2F.F64.S64 R4, R22 ;  /* 0x0000001600047312 */ /* 0x000e280000301c00 */
[----:B0-----:R0:W-:Y:S01]  /*29d0*/  STG.E.128 desc[UR36][R8.64], R4 ;  /* 0x0000000408007986 */ /* 0x0011e2000c101d24 */
[----:B------:R-:W-:Y:S05]  /*29e0*/  BRA `(.L_x_42363) ;  /* 0x0000000800487947 */ /* 0x000fea0003800000 */
.L_x_42371:
        /* <DEDUP_REMOVED lines=19> */
.L_x_42376:
[----:B------:R-:W-:Y:S05]  /*2b20*/  BSYNC.RECONVERGENT B0 ;  /* 0x0000000000007941 */ /* 0x000fea0003800200 */
.L_x_42375:
[----:B------:R-:W-:-:S05]  /*2b30*/  LOP3.LUT R5, R0, 0x80, R5, 0xf8, !PT ;  /* 0x0000008000057812 */ /* 0x000fca00078ef805 */
[----:B------:R0:W-:Y:S01]  /*2b40*/  STG.E.U8 desc[UR36][R8.64], R5 ;  /* 0x0000000508007986 */ /* 0x0001e2000c101124 */
[----:B------:R-:W-:Y:S05]  /*2b50*/  BRA `(.L_x_42363) ;  /* 0x0000000400ec7947 */ /* 0x000fea0003800000 */
.L_x_42374:
        /* <DEDUP_REMOVED lines=15> */
.L_x_42378:
[----:B------:R-:W-:Y:S05]  /*2c50*/  BSYNC.RECONVERGENT B0 ;  /* 0x0000000000007941 */ /* 0x000fea0003800200 */
.L_x_42377:
[----:B------:R-:W-:-:S05]  /*2c60*/  LOP3.LUT R5, R0, 0x80, R5, 0xf8, !PT ;  /* 0x0000008000057812 */ /* 0x000fca00078ef805 */
[----:B------:R0:W-:Y:S01]  /*2c70*/  STG.E.U8 desc[UR36][R8.64], R5 ;  /* 0x0000000508007986 */ /* 0x0001e2000c101124 */
[----:B------:R-:W-:Y:S05]  /*2c80*/  BRA `(.L_x_42363) ;  /* 0x0000000400a07947 */ /* 0x000fea0003800000 */
.L_x_42373:
[----:B------:R-:W0:Y:S02]  /*2c90*/  I2F.S64 R0, R22 ;  /* 0x0000001600007312 */ /* 0x000e240000301400 */
[----:B0-----:R-:W-:-:S05]  /*2ca0*/  F2FP.BF16.F32.PACK_AB R0, RZ, R0 ;  /* 0x00000000ff00723e */ /* 0x001fca00000010ff */
[----:B------:R0:W-:Y:S01]  /*2cb0*/  STG.E.U16 desc[UR36][R8.64], R0 ;  /* 0x0000000008007986 */ /* 0x0001e2000c101524 */
[----:B------:R-:W-:Y:S05]  /*2cc0*/  BRA `(.L_x_42363) ;  /* 0x0000000400907947 */ /* 0x000fea0003800000 */
.L_x_42370:
        /* <DEDUP_REMOVED lines=10> */
.L_x_42381:
        /* <DEDUP_REMOVED lines=13> */
.L_x_42384:
[----:B------:R-:W-:-:S04]  /*2e40*/  SHF.R.U32.HI R0, RZ, 0x14, R3 ;  /* 0x00000014ff007819 */ /* 0x000fc80000011603 */
[----:B------:R-:W-:-:S04]  /*2e50*/  LOP3.LUT R0, R0, 0x1, RZ, 0xc0, !PT ;  /* 0x0000000100007812 */ /* 0x000fc800078ec0ff */
[----:B------:R-:W-:-:S04]  /*2e60*/  IADD3 R0, PT, PT, R3, 0x487ffff, R0 ;  /* 0x0487ffff03007810 */ /* 0x000fc80007ffe000 */
[----:B------:R-:W-:-:S04]  /*2e70*/  SHF.R.U32.HI R0, RZ, 0x14, R0 ;  /* 0x00000014ff007819 */ /* 0x000fc80000011600 */
[----:B------:R-:W-:-:S07]  /*2e80*/  LOP3.LUT R0, R0, 0xff, RZ, 0xc0, !PT ;  /* 0x000000ff00007812 */ /* 0x000fce00078ec0ff */
.L_x_42385:
[----:B------:R-:W-:-:S04]  /*2e90*/  SHF.R.U32.HI R3, RZ, 0x18, R3 ;  /* 0x00000018ff037819 */ /* 0x000fc80000011603 */
[----:B------:R-:W-:-:S04]  /*2ea0*/  LOP3.LUT R0, R0, 0x80, R3, 0xf8, !PT ;  /* 0x0000008000007812 */ /* 0x000fc800078ef803 */
[----:B------:R-:W-:-:S07]  /*2eb0*/  PRMT R4, R0, 0x7610, R4 ;  /* 0x0000761000047816 */ /* 0x000fce0000000004 */
.L_x_42383:
[----:B------:R-:W-:Y:S05]  /*2ec0*/  BSYNC.RECONVERGENT B0 ;  /* 0x0000000000007941 */ /* 0x000fea0003800200 */
.L_x_42382:
[----:B------:R1:W-:Y:S01]  /*2ed0*/  STG.E.U8 desc[UR36][R8.64], R4 ;  /* 0x0000000408007986 */ /* 0x0003e2000c101124 */
[----:B------:R-:W-:Y:S05]  /*2ee0*/  BRA `(.L_x_42363) ;  /* 0x0000000400087947 */ /* 0x000fea0003800000 */
.L_x_42380:
        /* <DEDUP_REMOVED lines=13> */
.L_x_42388:
[----:B------:R-:W-:-:S04]  /*2fc0*/  SHF.R.U32.HI R0, RZ, 0x15, R3 ;  /* 0x00000015ff007819 */ /* 0x000fc80000011603 */
[----:B------:R-:W-:-:S04]  /*2fd0*/  LOP3.LUT R0, R0, 0x1, RZ, 0xc0, !PT ;  /* 0x0000000100007812 */ /* 0x000fc800078ec0ff */
[----:B------:R-:W-:-:S04]  /*2fe0*/  IADD3 R0, PT, PT, R3, 0x88fffff, R0 ;  /* 0x088fffff03007810 */ /* 0x000fc80007ffe000 */
[----:B------:R-:W-:-:S04]  /*2ff0*/  SHF.R.U32.HI R0, RZ, 0x15, R0 ;  /* 0x00000015ff007819 */ /* 0x000fc80000011600 */
[----:B------:R-:W-:-:S07]  /*3000*/  LOP3.LUT R0, R0, 0xff, RZ, 0xc0, !PT ;  /* 0x000000ff00007812 */ /* 0x000fce00078ec0ff */
.L_x_42389:
[----:B------:R-:W-:-:S04]  /*3010*/  SHF.R.U32.HI R3, RZ, 0x18, R3 ;  /* 0x00000018ff037819 */ /* 0x000fc80000011603 */
[----:B------:R-:W-:-:S04]  /*3020*/  LOP3.LUT R0, R0, 0x80, R3, 0xf8, !PT ;  /* 0x0000008000007812 */ /* 0x000fc800078ef803 */
[----:B------:R-:W-:-:S07]  /*3030*/  PRMT R4, R0, 0x7610, R4 ;  /* 0x0000761000047816 */ /* 0x000fce0000000004 */
.L_x_42387:
[----:B------:R-:W-:Y:S05]  /*3040*/  BSYNC.RECONVERGENT B0 ;  /* 0x0000000000007941 */ /* 0x000fea0003800200 */
.L_x_42386:
[----:B------:R0:W-:Y:S01]  /*3050*/  STG.E.U8 desc[UR36][R8.64], R4 ;  /* 0x0000000408007986 */ /* 0x0001e2000c101124 */
[----:B------:R-:W-:Y:S05]  /*3060*/  BRA `(.L_x_42363) ;  /* 0x0000000000a87947 */ /* 0x000fea0003800000 */
.L_x_42379:
[----:B------:R-:W-:-:S09]  /*3070*/  UISETP.NE.AND UP0, UPT, UR4, 0x1c, UPT ;  /* 0x0000001c0400788c */ /* 0x000fd2000bf05270 */
[----:B------:R-:W-:Y:S05]  /*3080*/  BRA.U !UP0, `(.L_x_42390) ;  /* 0x00000001089c7547 */ /* 0x000fea000b800000 */
[----:B------:R-:W-:-:S09]  /*3090*/  UISETP.NE.AND UP0, UPT, UR4, 0x1d, UPT ;  /* 0x0000001d0400788c */ /* 0x000fd2000bf05270 */
[----:B------:R-:W-:Y:S05]  /*30a0*/  BRA.U !UP0, `(.L_x_42391) ;  /* 0x00000001088c7547 */ /* 0x000fea000b800000 */
[----:B------:R-:W-:-:S09]  /*30b0*/  UISETP.NE.AND UP0, UPT, UR4, 0x2c, UPT ;  /* 0x0000002c0400788c */ /* 0x000fd2000bf05270 */
[----:B------:R-:W-:Y:S05]  /*30c0*/  BRA.U !UP0, `(.L_x_42392) ;  /* 0x0000000108447547 */ /* 0x000fea000b800000 */
.L_x_42362:
        /* <DEDUP_REMOVED lines=16> */
.L_x_42393:
[----:B------:R-:W-:Y:S05]  /*31d0*/  BRA `(.L_x_42363) ;  /* 0x00000000004c7947 */ /* 0x000fea0003800000 */
.L_x_42392:
        /* <DEDUP_REMOVED lines=16> */
.L_x_42391:
[----:B------:R0:W-:Y:S01]  /*32e0*/  STG.E.64 desc[UR36][R8.64], R22 ;  /* 0x0000001608007986 */ /* 0x0001e2000c101b24 */
[----:B------:R-:W-:Y:S05]  /*32f0*/  BRA `(.L_x_42363) ;  /* 0x0000000000047947 */ /* 0x000fea0003800000 */
.L_x_42390:
[----:B------:R0:W-:Y:S02]  /*3300*/  STG.E desc[UR36][R8.64], R3 ;  /* 0x0000000308007986 */ /* 0x0001e4000c101924 */
.L_x_42363:
[----:B------:R-:W-:-:S07]  /*3310*/  IADD3 R25, PT, PT, R25, 0x80, RZ ;  /* 0x0000008019197810 */ /* 0x000fce0007ffe0ff */
.L_x_42320:
[----:B------:R-:W5:Y:S02]  /*3320*/  LDCU UR4, c[0x0][0x380] ;  /* 0x00007000ff0477ac */ /* 0x000f640008000800 */
[----:B-----5:R-:W-:-:S13]  /*3330*/  ISETP.GE.AND P0, PT, R25, UR4, PT ;  /* 0x0000000419007c0c */ /* 0x020fda000bf06270 */
[----:B------:R-:W-:Y:S05]  /*3340*/  @P0 BRA `(.L_x_42394) ;  /* 0x0000003000700947 */ /* 0x000fea0003800000 */
[----:B------:R-:W5:Y:S01]  /*3350*/  LDCU UR4, c[0x0][0x388] ;  /* 0x00007100ff0477ac */ /* 0x000f620008000800 */
[----:B0-----:R-:W-:Y:S02]  /*3360*/  IMAD.MOV.U32 R0, RZ, RZ, RZ ;  /* 0x000000ffff007224 */ /* 0x001fe400078e00ff */
[----:B------:R-:W-:Y:S01]  /*3370*/  IMAD.MOV.U32 R13, RZ, RZ, RZ ;  /* 0x000000ffff0d7224 */ /* 0x000fe200078e00ff */
[----:B-----5:R-:W-:-:S09]  /*3380*/  UISETP.NE.AND UP0, UPT, UR4, URZ, UPT ;  /* 0x000000ff0400728c */ /* 0x020fd2000bf05270 */
[----:B------:R-:W-:Y:S05]  /*3390*/  BRA.U !UP0, `(.L_x_42395) ;  /* 0x0000001108d87547 */ /* 0x000fea000b800000 */
[----:B------:R-:W0:Y:S01]  /*33a0*/  LDCU.64 UR4, c[0x0][0x390] ;  /* 0x00007200ff0477ac */ /* 0x000e220008000a00 */
[----:B------:R-:W-:Y:S01]  /*33b0*/  HFMA2 R24, -RZ, RZ, 0, 0 ;  /* 0x00000000ff187431 */ /* 0x000fe200000001ff */
[----:B------:R-:W5:Y:S01]  /*33c0*/  LDCU UR6, c[0x0][0x38c] ;  /* 0x00007180ff0677ac */ /* 0x000f620008000800 */
[----:B------:R-:W1:Y:S01]  /*33d0*/  LDCU.64 UR8, c[0x0][0x4b8] ;  /* 0x00009700ff0877ac */ /* 0x000e620008000a00 */
[----:B------:R-:W-:Y:S02]  /*33e0*/  UISETP.NE.AND UP0, UPT, UR43, URZ, UPT ;  /* 0x000000ff2b00728c */ /* 0x000fe4000bf05270 */
[----:B0-----:R-:W-:-:S05]  /*33f0*/  IMAD.HI.U32 R0, R25, UR4, R24 ;  /* 0x0000000419007c27 */ /* 0x001fca000f8e0018 */
[----:B------:R-:W-:-:S05]  /*3400*/  SHF.R.U32.HI R6, RZ, UR5, R0 ;  /* 0x00000005ff067c19 */ /* 0x000fca0008011600 */
[----:B------:R-:W-:-:S04]  /*3410*/  IMAD.MOV R0, RZ, RZ, -R6 ;  /* 0x000000ffff007224 */ /* 0x000fc800078e0a06 */
[----:B-----5:R-:W-:-:S04]  /*3420*/  IMAD R0, R0, UR6, R25 ;  /* 0x0000000600007c24 */ /* 0x020fc8000f8e0219 */
[C---:B-1----:R-:W-:Y:S02]  /*3430*/  IMAD R13, R0.reuse, UR8, RZ ;  /* 0x00000008000d7c24 */ /* 0x042fe4000f8e02ff */
        /* <DEDUP_REMOVED lines=28> */
[----:B------:R-:W-:Y:S02]  /*3600*/  IMAD.MOV.U32 R4, RZ, RZ, RZ ;  /* 0x000000ffff047224 */ /* 0x000fe400078e00ff */
[----:B------:R-:W-:Y:S01]  /*3610*/  IMAD.MOV.U32 R5, RZ, RZ, R6 ;  /* 0x000000ffff057224 */ /* 0x000fe200078e0006 */
        /* <DEDUP_REMOVED lines=24> */
[----:B------:R-:W-:Y:S01]  /*37a0*/  IMAD.MOV.U32 R5, RZ, RZ, R6 ;  /* 0x000000ffff057224 */ /* 0x000fe200078e0006 */
        /* <DEDUP_REMOVED lines=238> */
[----:B------:R-:W5:Y:S03]  /*4690*/  LDCU.64 UR8, c[0x0][0x578] ;  /* 0x0000af00ff0877ac */ /* 0x000f660008000a00 */
[----:B0-----:R-:W-:-:S05]  /*46a0*/  IMAD.HI.U32 R3, R5, UR4, R4 ;  /* 0x0000000405037c27 */ /* 0x001fca000f8e0004 */
[----:B------:R-:W-:-:S05]  /*46b0*/  SHF.R.U32.HI R3, RZ, UR5, R3 ;  /* 0x00000005ff037c19 */ /* 0x000fca0008011603 */
[----:B------:R-:W-:-:S04]  /*46c0*/  IMAD.MOV R3, RZ, RZ, -R3 ;  /* 0x000000ffff037224 */ /* 0x000fc800078e0a03 */
[----:B-1----:R-:W-:-:S04]  /*46d0*/  IMAD R3, R3, UR6, R5 ;  /* 0x0000000603037c24 */ /* 0x002fc8000f8e0205 */
[C---:B-----5:R-:W-:Y:S02]  /*46e0*/  IMAD R13, R3.reuse, UR8, R13 ;  /* 0x00000008030d7c24 */ /* 0x060fe4000f8e020d */
[----:B------:R-:W-:-:S07]  /*46f0*/  IMAD R0, R3, UR9, R0 ;  /* 0x0000000903007c24 */ /* 0x000fce000f8e0200 */
.L_x_42395:
        /* <DEDUP_REMOVED lines=17> */
.L_x_42399:
[----:B------:R0:W5:Y:S01]  /*4810*/  LDG.E.U8 R10, desc[UR36][R4.64] ;  /* 0x00000024040a7981 */ /* 0x000162000c1e1100 */
[----:B------:R-:W-:Y:S01]  /*4820*/  MOV R11, RZ ;  /* 0x000000ff000b7202 */ /* 0x000fe20000000f00 */
[----:B------:R-:W-:Y:S06]  /*4830*/  BRA `(.L_x_42400) ;  /* 0x0000000800fc7947 */ /* 0x000fec0003800000 */
.L_x_42398:
        /* <DEDUP_REMOVED lines=8> */
.L_x_42402:
[----:B------:R-:W5:Y:S02]  /*48c0*/  LDG.E R10, desc[UR36][R4.64] ;  /* 0x00000024040a7981 */ /* 0x000f64000c1e1900 */
[----:B-----5:R-:W-:Y:S01]  /*48d0*/  SHF.R.S32.HI R11, RZ, 0x1f, R10 ;  /* 0x0000001fff0b7819 */ /* 0x020fe2000001140a */
[----:B------:R-:W-:Y:S06]  /*48e0*/  BRA `(.L_x_42400) ;  /* 0x0000000800d07947 */ /* 0x000fec0003800000 */
.L_x_42401:
[----:B------:R-:W5:Y:S02]  /*48f0*/  LDG.E.S16 R10, desc[UR36][R4.64] ;  /* 0x00000024040a7981 */ /* 0x000f64000c1e1700 */
[----:B-----5:R-:W-:Y:S01]  /*4900*/  SHF.R.S32.HI R11, RZ, 0x1f, R10 ;  /* 0x0000001fff0b7819 */ /* 0x020fe2000001140a */
[----:B------:R-:W-:Y:S06]  /*4910*/  BRA `(.L_x_42400) ;  /* 0x0000000800c47947 */ /* 0x000fec0003800000 */
.L_x_42397:
        /* <DEDUP_REMOVED lines=9> */
.L_x_42404:
[----:B------:R-:W5:Y:S02]  /*49b0*/  LDG.E.U16 R4, desc[UR36][R4.64] ;  /* 0x0000002404047981 */ /* 0x000f64000c1e1500 */
[----:B-----5:R-:W-:-:S06]  /*49c0*/  HADD2.F32 R10, -RZ, R4.H0_H0 ;  /* 0x20000004ff0a7230 */ /* 0x020fcc0000004100 */
[----:B------:R-:W0:Y:S02]  /*49d0*/  F2I.S64.TRUNC R10, R10 ;  /* 0x0000000a000a7311 */ /* 0x000e24000020d900 */
[----:B0-----:R-:W-:Y:S05]  /*49e0*/  BRA `(.L_x_42400) ;  /* 0x0000000800907947 */ /* 0x001fea0003800000 */
.L_x_42403:
        /* <DEDUP_REMOVED lines=9> */
.L_x_42406:
[----:B------:R-:W5:Y:S02]  /*4a80*/  LDG.E.U16 R4, desc[UR36][R4.64] ;  /* 0x0000002404047981 */ /* 0x000f64000c1e1500 */
[----:B-----5:R-:W-:-:S06]  /*4a90*/  HADD2.F32 R10, -RZ, R4.H0_H0 ;  /* 0x20000004ff0a7230 */ /* 0x020fcc0000004100 */
[----:B------:R-:W0:Y:S02]  /*4aa0*/  F2I.S64.TRUNC R10, R10 ;  /* 0x0000000a000a7311 */ /* 0x000e24000020d900 */
[----:B0-----:R-:W-:Y:S05]  /*4ab0*/  BRA `(.L_x_42400) ;  /* 0x00000008005c7947 */ /* 0x001fea0003800000 */
.L_x_42405:
[----:B------:R-:W5:Y:S02]  /*4ac0*/  LDG.E.64 R4, desc[UR36][R4.64] ;  /* 0x0000002404047981 */ /* 0x000f64000c1e1b00 */
[----:B-----5:R0:W1:Y:S02]  /*4ad0*/  F2I.S64.F64.TRUNC R10, R4 ;  /* 0x00000004000a7311 */ /* 0x020064000030d900 */
[----:B01----:R-:W-:Y:S05]  /*4ae0*/  BRA `(.L_x_42400) ;  /* 0x0000000800507947 */ /* 0x003fea0003800000 */
.L_x_42396:
        /* <DEDUP_REMOVED lines=13> */
.L_x_42409:
[----:B------:R-:W5:Y:S02]  /*4bc0*/  LDG.E.64 R4, desc[UR36][R4.64] ;  /* 0x0000002404047981 */ /* 0x000f64000c1e1b00 */
[----:B-----5:R0:W1:Y:S02]  /*4bd0*/  F2I.S64.F64.TRUNC R10, R4 ;  /* 0x00000004000a7311 */ /* 0x020064000030d900 */
[----:B01----:R-:W-:Y:S05]  /*4be0*/  BRA `(.L_x_42400) ;  /* 0x0000000800107947 */ /* 0x003fea0003800000 */
.L_x_42408:
        /* <DEDUP_REMOVED lines=26> */
.L_x_42411:
        /* <DEDUP_REMOVED lines=14> */
.L_x_42410:
[----:B------:R-:W5:Y:S02]  /*4e70*/  LDG.E.U16 R10, desc[UR36][R4.64] ;  /* 0x00000024040a7981 */ /* 0x000f64000c1e1500 */
[----:B-----5:R-:W-:-:S06]  /*4e80*/  SHF.L.U32 R10, R10, 0x10, RZ ;  /* 0x000000100a0a7819 */ /* 0x020fcc00000006ff */
[----:B------:R-:W0:Y:S02]  /*4e90*/  F2I.S64.TRUNC R10, R10 ;  /* 0x0000000a000a7311 */ /* 0x000e24000020d900 */
[----:B0-----:R-:W-:Y:S05]  /*4ea0*/  BRA `(.L_x_42400) ;  /* 0x0000000400607947 */ /* 0x001fea0003800000 */
.L_x_42407:
        /* <DEDUP_REMOVED lines=11> */
.L_x_42414:
        /* <DEDUP_REMOVED lines=21> */
.L_x_42418:
[----:B------:R-:W-:Y:S05]  /*50b0*/  BSYNC.RECONVERGENT B1 ;  /* 0x0000000000017941 */ /* 0x000fea0003800200 */
.L_x_42417:
[----:B------:R-:W-:Y:S02]  /*50c0*/  SHF.L.U32 R0, R0, 0x14, RZ ;  /* 0x0000001400007819 */ /* 0x000fe400000006ff */
[----:B------:R-:W-:-:S04]  /*50d0*/  LEA R3, R3, 0x3b800000, 0x17 ;  /* 0x3b80000003037811 */ /* 0x000fc800078eb8ff */
[----:B------:R-:W-:-:S07]  /*50e0*/  LOP3.LUT R10, R3, R0, R7, 0xfe, !PT ;  /* 0x00000000030a7212 */ /* 0x000fce00078efe07 */
.L_x_42416:
[----:B------:R-:W-:Y:S05]  /*50f0*/  BSYNC.RECONVERGENT B0 ;  /* 0x0000000000007941 */ /* 0x000fea0003800200 */
.L_x_42415:
[----:B------:R-:W0:Y:S02]  /*5100*/  F2I.S64.TRUNC R10, R10 ;  /* 0x0000000a000a7311 */ /* 0x000e24000020d900 */
[----:B0-----:R-:W-:Y:S05]  /*5110*/  BRA `(.L_x_42400) ;  /* 0x0000000000c47947 */ /* 0x001fea0003800000 */
.L_x_42413:
        /* <DEDUP_REMOVED lines=21> */
.L_x_42422:
[----:B------:R-:W-:Y:S05]  /*5270*/  BSYNC.RECONVERGENT B1 ;  /* 0x0000000000017941 */ /* 0x000fea0003800200 */
.L_x_42421:
[----:B------:R-:W-:Y:S01]  /*5280*/  IMAD.SHL.U32 R0, R0, 0x200000, RZ ;  /* 0x0020000000007824 */ /* 0x000fe200078e00ff */
[----:B------:R-:W-:-:S04]  /*5290*/  LEA R3, R3, 0x37800000, 0x17 ;  /* 0x3780000003037811 */ /* 0x000fc800078eb8ff */
[----:B------:R-:W-:-:S07]  /*52a0*/  LOP3.LUT R10, R3, R0, R7, 0xfe, !PT ;  /* 0x00000000030a7212 */ /* 0x000fce00078efe07 */
.L_x_42420:
[----:B------:R-:W-:Y:S05]  /*52b0*/  BSYNC.RECONVERGENT B0 ;  /* 0x0000000000007941 */ /* 0x000fea0003800200 */
.L_x_42419:
[----:B------:R-:W0:Y:S02]  /*52c0*/  F2I.S64.TRUNC R10, R10 ;  /* 0x0000000a000a7311 */ /* 0x000e24000020d900 */
[----:B0-----:R-:W-:Y:S05]  /*52d0*/  BRA `(.L_x_42400) ;  /* 0x0000000000547947 */ /* 0x001fea0003800000 */
.L_x_42412:
        /* <DEDUP_REMOVED lines=14> */
.L_x_42426:
[----:B------:R-:W-:Y:S05]  /*53c0*/  BSYNC.RECONVERGENT B0 ;  /* 0x0000000000007941 */ /* 0x000fea0003800200 */
.L_x_42425:
[----:B------:R-:W0:Y:S02]  /*53d0*/  F2I.S64.TRUNC R10, R10 ;  /* 0x0000000a000a7311 */ /* 0x000e24000020d900 */
[----:B0-----:R-:W-:Y:S05]  /*53e0*/  BRA `(.L_x_42400) ;  /* 0x0000000000107947 */ /* 0x001fea0003800000 */
.L_x_42424:
[----:B------:R1:W5:Y:S01]  /*53f0*/  LDG.E.64 R10, desc[UR36][R4.64] ;  /* 0x00000024040a7981 */ /* 0x000362000c1e1b00 */
[----:B------:R-:W-:Y:S05]  /*5400*/  BRA `(.L_x_42400) ;  /* 0x0000000000087947 */ /* 0x000fea0003800000 */
.L_x_42423:
[----:B------:R0:W5:Y:S01]  /*5410*/  LDG.E R10, desc[UR36][R4.64] ;  /* 0x00000024040a7981 */ /* 0x000162000c1e1900 */
[----:B------:R-:W-:-:S07]  /*5420*/  MOV R11, RZ ;  /* 0x000000ff000b7202 */ /* 0x000fce0000000f00 */
.L_x_42400:
        /* <DEDUP_REMOVED lines=26> */
.L_x_42428:
[----:B------:R-:W-:Y:S01]  /*55d0*/  MOV R0, R10 ;  /* 0x0000000a00007202 */ /* 0x000fe20000000f00 */
[----:B------:R-:W-:Y:S01]  /*55e0*/  IMAD.MOV.U32 R3, RZ, RZ, R11 ;  /* 0x000000ffff037224 */ /* 0x000fe200078e000b */
[----:B01----:R-:W-:-:S07]  /*55f0*/  MOV R4, 0x5610 ;  /* 0x0000561000047802 */ /* 0x003fce0000000f00 */
[----:B---34-:R-:W-:Y:S05]  /*5600*/  CALL.REL.NOINC `($__internal_66_$__cuda_sm20_rem_s64) ;  /* 0x0000007000b47944 */ /* 0x018fea0003c00000 */
[----:B------:R-:W-:Y:S01]  /*5610*/  IMAD.MOV.U32 R4, RZ, RZ, R0 ;  /* 0x000000ffff047224 */ /* 0x000fe200078e0000 */
[----:B------:R-:W-:-:S07]  /*5620*/  MOV R5, R3 ;  /* 0x0000000300057202 */ /* 0x000fce0000000f00 */
.L_x_42429:
[----:B------:R-:W-:Y:S05]  /*5630*/  BSYNC.RECONVERGENT B0 ;  /* 0x0000000000007941 */ /* 0x000fea0003800200 */
.L_x_42427:
        /* <DEDUP_REMOVED lines=29> */
.L_x_42433:
[----:B------:R0:W-:Y:S01]  /*5810*/  STG.E.U8 desc[UR36][R8.64], R3 ;  /* 0x0000000308007986 */ /* 0x0001e2000c101124 */
[----:B------:R-:W-:Y:S05]  /*5820*/  BRA `(.L_x_42435) ;  /* 0x0000000c00347947 */ /* 0x000fea0003800000 */
.L_x_42432:
        /* <DEDUP_REMOVED lines=8> */
.L_x_42437:
[----:B------:R2:W-:Y:S01]  /*58b0*/  STG.E desc[UR36][R8.64], R3 ;  /* 0x0000000308007986 */ /* 0x0005e2000c101924 */
[----:B------:R-:W-:Y:S05]  /*58c0*/  BRA `(.L_x_42435) ;  /* 0x0000000c000c7947 */ /* 0x000fea0003800000 */
.L_x_42436:
[----:B------:R0:W-:Y:S01]  /*58d0*/  STG.E.U16 desc[UR36][R8.64], R3 ;  /* 0x0000000308007986 */ /* 0x0001e2000c101524 */
[----:B------:R-:W-:Y:S05]  /*58e0*/  BRA `(.L_x_42435) ;  /* 0x0000000c00047947 */ /* 0x000fea0003800000 */
.L_x_42431:
        /* <DEDUP_REMOVED lines=9> */
.L_x_42439:
[----:B------:R-:W0:Y:S02]  /*5980*/  I2F.S64 R0, R18 ;  /* 0x0000001200007312 */ /* 0x000e240000301400 */
[----:B0-----:R-:W-:-:S05]  /*5990*/  F2FP.F16.F32.PACK_AB R0, RZ, R0 ;  /* 0x00000000ff00723e */ /* 0x001fca00000000ff */
[----:B------:R0:W-:Y:S01]  /*59a0*/  STG.E.U16 desc[UR36][R8.64], R0 ;  /* 0x0000000008007986 */ /* 0x0001e2000c101524 */
[----:B------:R-:W-:Y:S05]  /*59b0*/  BRA `(.L_x_42435) ;  /* 0x0000000800d07947 */ /* 0x000fea0003800000 */
.L_x_42438:
        /* <DEDUP_REMOVED lines=10> */
.L_x_42441:
[----:B------:R-:W0:Y:S02]  /*5a60*/  I2F.S64 R0, R18 ;  /* 0x0000001200007312 */ /* 0x000e240000301400 */
[----:B0-----:R-:W-:-:S04]  /*5a70*/  F2FP.F16.F32.PACK_AB R3, RZ, R0 ;  /* 0x00000000ff03723e */ /* 0x001fc800000000ff */
[----:B------:R-:W-:-:S05]  /*5a80*/  PRMT R3, R3, 0x5410, RZ ;  /* 0x0000541003037816 */ /* 0x000fca00000000ff */
[----:B------:R0:W-:Y:S01]  /*5a90*/  STG.E desc[UR36][R8.64], R3 ;  /* 0x0000000308007986 */ /* 0x0001e2000c101924 */
[----:B------:R-:W-:Y:S05]  /*5aa0*/  BRA `(.L_x_42435) ;  /* 0x0000000800947947 */ /* 0x000fea0003800000 */
.L_x_42440:
[----:B------:R-:W0:Y:S02]  /*5ab0*/  I2F.F64.S64 R4, R18 ;  /* 0x0000001200047312 */ /* 0x000e240000301c00 */
[----:B0-----:R0:W-:Y:S01]  /*5ac0*/  STG.E.64 desc[UR36][R8.64], R4 ;  /* 0x0000000408007986 */ /* 0x0011e2000c101b24 */
[----:B------:R-:W-:Y:S05]  /*5ad0*/  BRA `(.L_x_42435) ;  /* 0x0000000800887947 */ /* 0x000fea0003800000 */
.L_x_42430:
        /* <DEDUP_REMOVED lines=12> */
.L_x_42445:
        /* <DEDUP_REMOVED lines=17> */
.L_x_42448:
[----:B------:R-:W-:-:S04]  /*5cb0*/  SHF.R.U32.HI R3, RZ, 0x18, R5 ;  /* 0x00000018ff037819 */ /* 0x000fc80000011605 */
[----:B------:R-:W-:-:S04]  /*5cc0*/  LOP3.LUT R0, R0, 0x80, R3, 0xf8, !PT ;  /* 0x0000008000007812 */ /* 0x000fc800078ef803 */
[----:B------:R-:W-:-:S07]  /*5cd0*/  PRMT R4, R0, 0x7610, R4 ;  /* 0x0000761000047816 */ /* 0x000fce0000000004 */
.L_x_42447:
[----:B------:R-:W-:Y:S05]  /*5ce0*/  BSYNC.RECONVERGENT B0 ;  /* 0x0000000000007941 */ /* 0x000fea0003800200 */
.L_x_42446:
[----:B------:R0:W-:Y:S01]  /*5cf0*/  STG.E.U8 desc[UR36][R8.64], R4 ;  /* 0x0000000408007986 */ /* 0x0001e2000c101124 */
[----:B------:R-:W-:Y:S05]  /*5d00*/  BRA `(.L_x_42435) ;  /* 0x0000000400fc7947 */ /* 0x000fea0003800000 */
.L_x_42444:
        /* <DEDUP_REMOVED lines=17> */
.L_x_42451:
[----:B------:R-:W-:-:S04]  /*5e20*/  SHF.R.U32.HI R3, RZ, 0x18, R5 ;  /* 0x00000018ff037819 */ /* 0x000fc80000011605 */
[----:B------:R-:W-:-:S04]  /*5e30*/  LOP3.LUT R0, R0, 0x80, R3, 0xf8, !PT ;  /* 0x0000008000007812 */ /* 0x000fc800078ef803 */
[----:B------:R-:W-:-:S07]  /*5e40*/  PRMT R4, R0, 0x7610, R4 ;  /* 0x0000761000047816 */ /* 0x000fce0000000004 */
.L_x_42450:
[----:B------:R-:W-:Y:S05]  /*5e50*/  BSYNC.RECONVERGENT B0 ;  /* 0x0000000000007941 */ /* 0x000fea0003800200 */
.L_x_42449:
[----:B------:R0:W-:Y:S01]  /*5e60*/  STG.E.U8 desc[UR36][R8.64], R4 ;  /* 0x0000000408007986 */ /* 0x0001e2000c101124 */
[----:B------:R-:W-:Y:S05]  /*5e70*/  BRA `(.L_x_42435) ;  /* 0x0000000400a07947 */ /* 0x000fea0003800000 */
.L_x_42443:
        /* <DEDUP_REMOVED lines=22> */
.L_x_42453:
[----:B------:R0:W-:Y:S01]  /*5fe0*/  STG.E.64 desc[UR36][R8.64], R18 ;  /* 0x0000001208007986 */ /* 0x0001e2000c101b24 */
[----:B------:R-:W-:Y:S05]  /*5ff0*/  BRA `(.L_x_42435) ;  /* 0x0000000400407947 */ /* 0x000fea0003800000 */
.L_x_42452:
[----:B------:R0:W-:Y:S01]  /*6000*/  STG.E desc[UR36][R8.64], R3 ;  /* 0x0000000308007986 */ /* 0x0001e2000c101924 */
[----:B------:R-:W-:Y:S05]  /*6010*/  BRA `(.L_x_42435) ;  /* 0x0000000400387947 */ /* 0x000fea0003800000 */
.L_x_42442:
        /* <DEDUP_REMOVED lines=11> */
.L_x_42455:
[----:B------:R-:W-:Y:S01]  /*60d0*/  CS2R R6, SRZ ;  /* 0x0000000000067805 */ /* 0x000fe2000001ff00 */
[----:B------:R-:W0:Y:S04]  /*60e0*/  I2F.F64.S64 R4, R18 ;  /* 0x0000001200047312 */ /* 0x000e280000301c00 */
[----:B0-----:R0:W-:Y:S01]  /*60f0*/  STG.E.128 desc[UR36][R8.64], R4 ;  /* 0x0000000408007986 */ /* 0x0011e2000c101d24 */
[----:B------:R-:W-:Y:S05]  /*6100*/  BRA `(.L_x_42435) ;  /* 0x0000000000fc7947 */ /* 0x000fea0003800000 */
.L_x_42454:
[----:B------:R-:W-:-:S09]  /*6110*/  UISETP.NE.AND UP0, UPT, UR4, 0xf, UPT ;  /* 0x0000000f0400788c */ /* 0x000fd2000bf05270 */
[----:B------:R-:W-:Y:S05]  /*6120*/  BRA.U !UP0, `(.L_x_42456) ;  /* 0x0000000108e87547 */ /* 0x000fea000b800000 */
[----:B------:R-:W-:-:S09]  /*6130*/  UISETP.NE.AND UP0, UPT, UR4, 0x17, UPT ;  /* 0x000000170400788c */ /* 0x000fd2000bf05270 */
[----:B------:R-:W-:Y:S05]  /*6140*/  BRA.U !UP0, `(.L_x_42457) ;  /* 0x0000000108907547 */ /* 0x000fea000b800000 */
[----:B------:R-:W-:-:S09]  /*6150*/  UISETP.NE.AND UP0, UPT, UR4, 0x18, UPT ;  /* 0x000000180400788c */ /* 0x000fd2000bf05270 */
[----:B------:R-:W-:Y:S05]  /*6160*/  BRA.U !UP0, `(.L_x_42458) ;  /* 0x0000000108447547 */ /* 0x000fea000b800000 */
.L_x_42434:
        /* <DEDUP_REMOVED lines=16> */
.L_x_42459:
[----:B------:R-:W-:Y:S05]  /*6270*/  BRA `(.L_x_42435) ;  /* 0x0000000000a07947 */ /* 0x000fea0003800000 */
.L_x_42458:
        /* <DEDUP_REMOVED lines=13> */
.L_x_42461:
[----:B------:R-:W-:Y:S05]  /*6350*/  BSYNC.RECONVERGENT B0 ;  /* 0x0000000000007941 */ /* 0x000fea0003800200 */
.L_x_42460:
[----:B------:R-:W-:-:S05]  /*6360*/  LOP3.LUT R3, R0, 0x80, R3, 0xf8, !PT ;  /* 0x0000008000037812 */ /* 0x000fca00078ef803 */
[----:B------:R0:W-:Y:S01]  /*6370*/  STG.E.U8 desc[UR36][R8.64], R3 ;  /* 0x0000000308007986 */ /* 0x0001e2000c101124 */
[----:B------:R-:W-:Y:S05]  /*6380*/  BRA `(.L_x_42435) ;  /* 0x00000000005c7947 */ /* 0x000fea0003800000 */
.L_x_42457:
        /* <DEDUP_REMOVED lines=12> */
.L_x_42463:
[----:B------:R-:W-:Y:S02]  /*6450*/  ISETP.GT.U32.AND P0, PT, R3, 0x7f800000, PT ;  /* 0x7f8000000300780c */ /* 0x000fe40003f04070 */
[----:B------:R-:W-:-:S04]  /*6460*/  MOV R0, 0x7f ;  /* 0x0000007f00007802 */ /* 0x000fc80000000f00 */
[----:B------:R-:W-:-:S07]  /*6470*/  SEL R0, R0, 0x7c, P0 ;  /* 0x0000007c00007807 */ /* 0x000fce0000000000 */
.L_x_42464:
[----:B------:R-:W-:Y:S05]  /*6480*/  BSYNC.RECONVERGENT B0 ;  /* 0x0000000000007941 */ /* 0x000fea0003800200 */
.L_x_42462:
[----:B------:R-:W-:-:S04]  /*6490*/  SHF.R.U32.HI R3, RZ, 0x18, R5 ;  /* 0x00000018ff037819 */ /* 0x000fc80000011605 */
[----:B------:R-:W-:-:S05]  /*64a0*/  LOP3.LUT R3, R0, 0x80, R3, 0xf8, !PT ;  /* 0x0000008000037812 */ /* 0x000fca00078ef803 */
[----:B------:R0:W-:Y:S01]  /*64b0*/  STG.E.U8 desc[UR36][R8.64], R3 ;  /* 0x0000000308007986 */ /* 0x0001e2000c101124 */
[----:B------:R-:W-:Y:S05]  /*64c0*/  BRA `(.L_x_42435) ;  /* 0x00000000000c7947 */ /* 0x000fea0003800000 */
.L_x_42456:
[----:B------:R-:W0:Y:S02]  /*64d0*/  I2F.S64 R0, R18 ;  /* 0x0000001200007312 */ /* 0x000e240000301400 */
[----:B0-----:R-:W-:-:S05]  /*64e0*/  F2FP.BF16.F32.PACK_AB R0, RZ, R0 ;  /* 0x00000000ff00723e */ /* 0x001fca00000010ff */
[----:B------:R0:W-:Y:S02]  /*64f0*/  STG.E.U16 desc[UR36][R8.64], R0 ;  /* 0x0000000008007986 */ /* 0x0001e4000c101524 */
.L_x_42435:
[----:B------:R-:W-:-:S07]  /*6500*/  VIADD R25, R25, 0x80 ;  /* 0x0000008019197836 */ /* 0x000fce0000000000 */
.L_x_42394:
[----:B------:R-:W5:Y:S02]  /*6510*/  LDCU UR4, c[0x0][0x380] ;  /* 0x00007000ff0477ac */ /* 0x000f640008000800 */
        /* <DEDUP_REMOVED lines=8> */
[----:B------:R-:W-:Y:S01]  /*65a0*/  IMAD.MOV.U32 R24, RZ, RZ, RZ ;  /* 0x000000ffff187224 */ /* 0x000fe200078e00ff */
[----:B------:R-:W5:Y:S01]  /*65b0*/  LDCU UR6, c[0x0][0x38c] ;  /* 0x00007180ff0677ac */ /* 0x000f620008000800 */
[----:B------:R-:W1:Y:S01]  /*65c0*/  LDCU.64 UR8, c[0x0][0x4b8] ;  /* 0x00009700ff0877ac */ /* 0x000e620008000a00 */
[----:B------:R-:W-:Y:S01]  /*65d0*/  UISETP.NE.AND UP0, UPT, UR43, URZ, UPT ;  /* 0x000000ff2b00728c */ /* 0x000fe2000bf05270 */
[----:B0-----:R-:W-:-:S05]  /*65e0*/  IMAD.HI.U32 R0, R25, UR4, R24 ;  /* 0x0000000419007c27 */ /* 0x001fca000f8e0018 */
[----:B------:R-:W-:-:S05]  /*65f0*/  SHF.R.U32.HI R6, RZ, UR5, R0 ;  /* 0x00000005ff067c19 */ /* 0x000fca0008011600 */
[----:B------:R-:W-:-:S04]  /*6600*/  IMAD.MOV R0, RZ, RZ, -R6 ;  /* 0x000000ffff007224 */ /* 0x000fc800078e0a06 */
[----:B-----5:R-:W-:-:S04]  /*6610*/  IMAD R0, R0, UR6, R25 ;  /* 0x0000000600007c24 */ /* 0x020fc8000f8e0219 */
[C---:B-1----:R-:W-:Y:S02]  /*6620*/  IMAD R13, R0.reuse, UR8, RZ ;  /* 0x00000008000d7c24 */ /* 0x042fe4000f8e02ff */
[----:B------:R-:W-:Y:S01]  /*6630*/  IMAD R0, R0, UR9, RZ ;  /* 0x0000000900007c24 */ /* 0x000fe2000f8e02ff */
[----:B------:R-:W-:Y:S06]  /*6640*/  BRA.U !UP0, `(.L_x_42466) ;  /* 0x0000001108a87547 */ /* 0x000fec000b800000 */
[----:B------:R-:W2:Y:S01]  /*6650*/  LDCU.64 UR6, c[0x0][0x398] ;  /* 0x00007300ff0677ac */ /* 0x000ea20008000a00 */
[----:B------:R-:W-:Y:S01]  /*6660*/  MOV R4, RZ ;  /* 0x000000ff00047202 */ /* 0x000fe20000000f00 */
[----:B------:R-:W-:Y:S01]  /*6670*/  IMAD.MOV.U32 R5, RZ, RZ, R6 ;  /* 0x000000ffff057224 */ /* 0x000fe200078e0006 */
[----:B------:R-:W0:Y:S01]  /*6680*/  LDCU UR4, c[0x0][0x3a0] ;  /* 0x00007400ff0477ac */ /* 0x000e220008000800 */
[----:B------:R-:W1:Y:S01]  /*6690*/  LDCU.64 UR8, c[0x0][0x4c0] ;  /* 0x00009800ff0877ac */ /* 0x000e620008000a00 */
[----:B------:R-:W-:Y:S01]  /*66a0*/  UISETP.NE.AND UP0, UPT, UR38, 0x2, UPT ;  /* 0x000000022600788c */ /* 0x000fe2000bf05270 */
[----:B--2---:R-:W-:-:S05]  /*66b0*/  IMAD.HI.U32 R3, R6, UR7, R4 ;  /* 0x0000000706037c27 */ /* 0x004fca000f8e0004 */
[----:B0-----:R-:W-:-:S05]  /*66c0*/  SHF.R.U32.HI R5, RZ, UR4, R3 ;  /* 0x00000004ff057c19 */ /* 0x001fca0008011603 */
[----:B------:R-:W-:-:S04]  /*66d0*/  IMAD.MOV R3, RZ, RZ, -R5 ;  /* 0x000000ffff037224 */ /* 0x000fc800078e0a05 */
[----:B------:R-:W-:-:S04]  /*66e0*/  IMAD R3, R3, UR6, R6 ;  /* 0x0000000603037c24 */ /* 0x000fc8000f8e0206 */
[C---:B-1----:R-:W-:Y:S02]  /*66f0*/  IMAD R13, R3.reuse, UR8, R13 ;  /* 0x00000008030d7c24 */ /* 0x042fe4000f8e020d */
        /* <DEDUP_REMOVED lines=287> */
.L_x_42466:
        /* <DEDUP_REMOVED lines=17> */
.L_x_42470:
[----:B------:R0:W5:Y:S01]  /*7a00*/  LDG.E.U8 R10, desc[UR36][R4.64] ;  /* 0x00000024040a7981 */ /* 0x000162000c1e1100 */
[----:B------:R-:W-:Y:S01]  /*7a10*/  IMAD.MOV.U32 R11, RZ, RZ, RZ ;  /* 0x000000ffff0b7224 */ /* 0x000fe200078e00ff */
[----:B------:R-:W-:Y:S06]  /*7a20*/  BRA `(.L_x_42471) ;  /* 0x0000000800fc7947 */ /* 0x000fec0003800000 */
.L_x_42469:
        /* <DEDUP_REMOVED lines=8> */
.L_x_42473:
[----:B------:R-:W5:Y:S02]  /*7ab0*/  LDG.E R10, desc[UR36][R4.64] ;  /* 0x00000024040a7981 */ /* 0x000f64000c1e1900 */
[----:B-----5:R-:W-:Y:S01]  /*7ac0*/  SHF.R.S32.HI R11, RZ, 0x1f, R10 ;  /* 0x0000001fff0b7819 */ /* 0x020fe2000001140a */
[----:B------:R-:W-:Y:S06]  /*7ad0*/  BRA `(.L_x_42471) ;  /* 0x0000000800d07947 */ /* 0x000fec0003800000 */
.L_x_42472:
[----:B------:R-:W5:Y:S02]  /*7ae0*/  LDG.E.S16 R10, desc[UR36][R4.64] ;  /* 0x00000024040a7981 */ /* 0x000f64000c1e1700 */
[----:B-----5:R-:W-:Y:S01]  /*7af0*/  SHF.R.S32.HI R11, RZ, 0x1f, R10 ;  /* 0x0000001fff0b7819 */ /* 0x020fe2000001140a */
[----:B------:R-:W-:Y:S06]  /*7b00*/  BRA `(.L_x_42471) ;  /* 0x0000000800c47947 */ /* 0x000fec0003800000 */
.L_x_42468:
        /* <DEDUP_REMOVED lines=9> */
.L_x_42475:
[----:B------:R-:W5:Y:S02]  /*7ba0*/  LDG.E.U16 R4, desc[UR36][R4.64] ;  /* 0x0000002404047981 */ /* 0x000f64000c1e1500 */
[----:B-----5:R-:W-:-:S06]  /*7bb0*/  HADD2.F32 R10, -RZ, R4.H0_H0 ;  /* 0x20000004ff0a7230 */ /* 0x020fcc0000004100 */
[----:B------:R-:W0:Y:S02]  /*7bc0*/  F2I.S64.TRUNC R10, R10 ;  /* 0x0000000a000a7311 */ /* 0x000e24000020d900 */
[----:B0-----:R-:W-:Y:S05]  /*7bd0*/  BRA `(.L_x_42471) ;  /* 0x0000000800907947 */ /* 0x001fea0003800000 */
.L_x_42474:
        /* <DEDUP_REMOVED lines=9> */
.L_x_42477:
[----:B------:R-:W5:Y:S02]  /*7c70*/  LDG.E.U16 R4, desc[UR36][R4.64] ;  /* 0x0000002404047981 */ /* 0x000f64000c1e1500 */
[----:B-----5:R-:W-:-:S06]  /*7c80*/  HADD2.F32 R10, -RZ, R4.H0_H0 ;  /* 0x20000004ff0a7230 */ /* 0x020fcc0000004100 */
[----:B------:R-:W0:Y:S02]  /*7c90*/  F2I.S64.TRUNC R10, R10 ;  /* 0x0000000a000a7311 */ /* 0x000e24000020d900 */
[----:B0-----:R-:W-:Y:S05]  /*7ca0*/  BRA `(.L_x_42471) ;  /* 0x00000008005c7947 */ /* 0x001fea0003800000 */
.L_x_42476:
[----:B------:R-:W5:Y:S02]  /*7cb0*/  LDG.E.64 R4, desc[UR36][R4.64] ;  /* 0x0000002404047981 */ /* 0x000f64000c1e1b00 */
[----:B-----5:R0:W1:Y:S02]  /*7cc0*/  F2I.S64.F64.TRUNC R10, R4 ;  /* 0x00000004000a7311 */ /* 0x020064000030d900 */
[----:B01----:R-:W-:Y:S05]  /*7cd0*/  BRA `(.L_x_42471) ;  /* 0x0000000800507947 */ /* 0x003fea0003800000 */
.L_x_42467:
        /* <DEDUP_REMOVED lines=13> */
.L_x_42480:
[----:B------:R-:W5:Y:S02]  /*7db0*/  LDG.E.64 R4, desc[UR36][R4.64] ;  /* 0x0000002404047981 */ /* 0x000f64000c1e1b00 */
[----:B-----5:R0:W1:Y:S02]  /*7dc0*/  F2I.S64.F64.TRUNC R10, R4 ;  /* 0x00000004000a7311 */ /* 0x020064000030d900 */
[----:B01----:R-:W-:Y:S05]  /*7dd0*/  BRA `(.L_x_42471) ;  /* 0x0000000800107947 */ /* 0x003fea0003800000 */
.L_x_42479:
        /* <DEDUP_REMOVED lines=9> */
[C---:B--2---:R-:W-:Y:S02]  /*7e70*/  LOP3.LUT R3, R0.reuse, 0x7f000000, RZ, 0xc0, !PT ;  /* 0x7f00000000037812 */ /* 0x044fe400078ec0ff */
        /* <DEDUP_REMOVED lines=16> */
.L_x_42482:
[----:B------:R-:W5:Y:S02]  /*7f80*/  LDG.E.U8 R4, desc[UR36][R4.64] ;  /* 0x0000002404047981 */ /* 0x000f64000c1e1100 */
[C---:B-----5:R-:W-:Y:S02]  /*7f90*/  IMAD.SHL.U32 R0, R4.reuse, 0x2000000, RZ ;  /* 0x0200000004007824 */ /* 0x060fe400078e00ff */
[----:B------:R-:W-:-:S03]  /*7fa0*/  IMAD.SHL.U32 R6, R4, 0x100, RZ ;  /* 0x0000010004067824 */ /* 0x000fc600078e00ff */
[----:B------:R-:W-:-:S13]  /*7fb0*/  ISETP.GE.U32.AND P0, PT, R0, 0x8000000, PT ;  /* 0x080000000000780c */ /* 0x000fda0003f06070 */
[----:B--2---:R-:W-:Y:S02]  /*7fc0*/  @!P0 LOP3.LUT R3, R6, 0x7f00, RZ, 0xc0, !PT ;  /* 0x00007f0006038812 */ /* 0x004fe400078ec0ff */
        /* <DEDUP_REMOVED lines=9> */
.L_x_42481:
[----:B------:R-:W5:Y:S02]  /*8060*/  LDG.E.U16 R10, desc[UR36][R4.64] ;  /* 0x00000024040a7981 */ /* 0x000f64000c1e1500 */
[----:B-----5:R-:W-:-:S06]  /*8070*/  IMAD.U32 R10, R10, 0x10000, RZ ;  /* 0x000100000a0a7824 */ /* 0x020fcc00078e00ff */
[----:B------:R-:W0:Y:S02]  /*8080*/  F2I.S64.TRUNC R10, R10 ;  /* 0x0000000a000a7311 */ /* 0x000e24000020d900 */
[----:B0-----:R-:W-:Y:S05]  /*8090*/  BRA `(.L_x_42471) ;  /* 0x0000000400607947 */ /* 0x001fea0003800000 */
.L_x_42478:
        /* <DEDUP_REMOVED lines=11> */
.L_x_42485:
[----:B------:R-:W5:Y:S01]  /*8150*/  LDG.E.U8 R4, desc[UR36][R4.64] ;  /* 0x0000002404047981 */ /* 0x000f62000c1e1100 */
[----:B------:R-:W-:Y:S01]  /*8160*/  BSSY.RECONVERGENT B0, `(.L_x_42486) ;  /* 0x0000018000007945 */ /* 0x000fe20003800200 */
[----:B------:R-:W-:Y:S01]  /*8170*/  HFMA2 R10, -RZ, RZ, 0, 0 ;  /* 0x00000000ff0a7431 */ /* 0x000fe200000001ff */
[----:B-----5:R-:W-:-:S13]  /*8180*/  ISETP.NE.AND P0, PT, R4, RZ, PT ;  /* 0x000000ff0400720c */ /* 0x020fda0003f05270 */
        /* <DEDUP_REMOVED lines=17> */
.L_x_42489:
[----:B------:R-:W-:Y:S05]  /*82a0*/  BSYNC.RECONVERGENT B1 ;  /* 0x0000000000017941 */ /* 0x000fea0003800200 */
.L_x_42488:
[----:B------:R-:W-:Y:S01]  /*82b0*/  IMAD.SHL.U32 R0, R0, 0x100000, RZ ;  /* 0x0010000000007824 */ /* 0x000fe200078e00ff */
[----:B------:R-:W-:-:S04]  /*82c0*/  LEA R3, R3, 0x3b800000, 0x17 ;  /* 0x3b80000003037811 */ /* 0x000fc800078eb8ff */
[----:B------:R-:W-:-:S07]  /*82d0*/  LOP3.LUT R10, R3, R0, R7, 0xfe, !PT ;  /* 0x00000000030a7212 */ /* 0x000fce00078efe07 */
.L_x_42487:
[----:B------:R-:W-:Y:S05]  /*82e0*/  BSYNC.RECONVERGENT B0 ;  /* 0x0000000000007941 */ /* 0x000fea0003800200 */
.L_x_42486:
[----:B------:R-:W1:Y:S02]  /*82f0*/  F2I.S64.TRUNC R10, R10 ;  /* 0x0000000a000a7311 */ /* 0x000e64000020d900 */
[----:B-1----:R-:W-:Y:S05]  /*8300*/  BRA `(.L_x_42471) ;  /* 0x0000000000c47947 */ /* 0x002fea0003800000 */
.L_x_42484:
        /* <DEDUP_REMOVED lines=21> */
.L_x_42493:
[----:B------:R-:W-:Y:S05]  /*8460*/  BSYNC.RECONVERGENT B1 ;  /* 0x0000000000017941 */ /* 0x000fea0003800200 */
.L_x_42492:
[----:B------:R-:W-:Y:S02]  /*8470*/  SHF.L.U32 R0, R0, 0x15, RZ ;  /* 0x0000001500007819 */ /* 0x000fe400000006ff */
[----:B------:R-:W-:-:S04]  /*8480*/  LEA R3, R3, 0x37800000, 0x17 ;  /* 0x3780000003037811 */ /* 0x000fc800078eb8ff */
[----:B------:R-:W-:-:S07]  /*8490*/  LOP3.LUT R10, R3, R0, R7, 0xfe, !PT ;  /* 0x00000000030a7212 */ /* 0x000fce00078efe07 */
.L_x_42491:
[----:B------:R-:W-:Y:S05]  /*84a0*/  BSYNC.RECONVERGENT B0 ;  /* 0x0000000000007941 */ /* 0x000fea0003800200 */
.L_x_42490:
[----:B------:R-:W1:Y:S02]  /*84b0*/  F2I.S64.TRUNC R10, R10 ;  /* 0x0000000a000a7311 */ /* 0x000e64000020d900 */
[----:B-1----:R-:W-:Y:S05]  /*84c0*/  BRA `(.L_x_42471) ;  /* 0x0000000000547947 */ /* 0x002fea0003800000 */
.L_x_42483:
        /* <DEDUP_REMOVED lines=8> */
[----:B------:R-:W-:Y:S01]  /*8550*/  IMAD.MOV.U32 R10, RZ, RZ, 0x400000 ;  /* 0x00400000ff0a7424 */ /* 0x000fe200078e00ff */
[----:B-----5:R-:W-:-:S13]  /*8560*/  ISETP.NE.AND P0, PT, R4, RZ, PT ;  /* 0x000000ff0400720c */ /* 0x020fda0003f05270 */
[----:B------:R-:W-:Y:S05]  /*8570*/  @!P0 BRA `(.L_x_42497) ;  /* 0x00000000000c8947 */ /* 0x000fea0003800000 */
[----:B------:R-:W-:-:S13]  /*8580*/  ISETP.NE.AND P0, PT, R4, 0xff, PT ;  /* 0x000000ff0400780c */ /* 0x000fda0003f05270 */
[----:B------:R-:W-:Y:S01]  /*8590*/  @!P0 IMAD.MOV.U32 R10, RZ, RZ, 0x7f800001 ;  /* 0x7f800001ff0a8424 */ /* 0x000fe200078e00ff */
[----:B------:R-:W-:-:S07]  /*85a0*/  @P0 SHF.L.U32 R10, R4, 0x17, RZ ;  /* 0x00000017040a0819 */ /* 0x000fce00000006ff */
.L_x_42497:
[----:B------:R-:W-:Y:S05]  /*85b0*/  BSYNC.RECONVERGENT B0 ;  /* 0x0000000000007941 */ /* 0x000fea0003800200 */
.L_x_42496:
[----:B------:R-:W0:Y:S02]  /*85c0*/  F2I.S64.TRUNC R10, R10 ;  /* 0x0000000a000a7311 */ /* 0x000e24000020d900 */
[----:B0-----:R-:W-:Y:S05]  /*85d0*/  BRA `(.L_x_42471) ;  /* 0x0000000000107947 */ /* 0x001fea0003800000 */
.L_x_42495:
[----:B------:R1:W5:Y:S01]  /*85e0*/  LDG.E.64 R10, desc[UR36][R4.64] ;  /* 0x00000024040a7981 */ /* 0x000362000c1e1b00 */
[----:B------:R-:W-:Y:S05]  /*85f0*/  BRA `(.L_x_42471) ;  /* 0x0000000000087947 */ /* 0x000fea0003800000 */
.L_x_42494:
[----:B------:R0:W5:Y:S01]  /*8600*/  LDG.E R10, desc[UR36][R4.64] ;  /* 0x00000024040a7981 */ /* 0x000162000c1e1900 */
[----:B------:R-:W-:-:S07]  /*8610*/  IMAD.MOV.U32 R11, RZ, RZ, RZ ;  /* 0x000000ffff0b7224 */ /* 0x000fce00078e00ff */
.L_x_42471:
        /* <DEDUP_REMOVED lines=26> */
.L_x_42499:
[----:B------:R-:W-:Y:S01]  /*87c0*/  IMAD.MOV.U32 R0, RZ, RZ, R10 ;  /* 0x000000ffff007224 */ /* 0x000fe200078e000a */
[----:B01----:R-:W-:Y:S01]  /*87d0*/  MOV R4, 0x8800 ;  /* 0x0000880000047802 */ /* 0x003fe20000000f00 */
[----:B------:R-:W-:-:S07]  /*87e0*/  IMAD.MOV.U32 R3, RZ, RZ, R11 ;  /* 0x000000ffff037224 */ /* 0x000fce00078e000b */
[----:B---34-:R-:W-:Y:S05]  /*87f0*/  CALL.REL.NOINC `($__internal_66_$__cuda_sm20_rem_s64) ;  /* 0x0000004000387944 */ /* 0x018fea0003c00000 */
[----:B------:R-:W-:Y:S01]  /*8800*/  MOV R4, R0 ;  /* 0x0000000000047202 */ /* 0x000fe20000000f00 */
[----:B------:R-:W-:-:S07]  /*8810*/  IMAD.MOV.U32 R5, RZ, RZ, R3 ;  /* 0x000000ffff057224 */ /* 0x000fce00078e0003 */
.L_x_42500:
[----:B------:R-:W-:Y:S05]  /*8820*/  BSYNC.RECONVERGENT B0 ;  /* 0x0000000000007941 */ /* 0x000fea0003800200 */
.L_x_42498:
        /* <DEDUP_REMOVED lines=16> */
[----:B------:R-:W-:Y:S01]  /*8930*/  IADD3.X R17, PT, PT, R5, R17, RZ, P1, !PT ;  /* 0x0000001105117210 */ /* 0x000fe20000ffe4ff */
        /* <DEDUP_REMOVED lines=12> */
.L_x_42504:
[----:B------:R0:W-:Y:S01]  /*8a00*/  STG.E.U8 desc[UR36][R8.64], R3 ;  /* 0x0000000308007986 */ /* 0x0001e2000c101124 */
[----:B------:R-:W-:Y:S05]  /*8a10*/  BRA `(.L_x_42506) ;  /* 0x0000000c00347947 */ /* 0x000fea0003800000 */
.L_x_42503:
        /* <DEDUP_REMOVED lines=8> */
.L_x_42508:
[----:B------:R0:W-:Y:S01]  /*8aa0*/  STG.E desc[UR36][R8.64], R3 ;  /* 0x0000000308007986 */ /* 0x0001e2000c101924 */
[----:B------:R-:W-:Y:S05]  /*8ab0*/  BRA `(.L_x_42506) ;  /* 0x0000000c000c7947 */ /* 0x000fea0003800000 */
.L_x_42507:
[----:B------:R0:W-:Y:S01]  /*8ac0*/  STG.E.U16 desc[UR36][R8.64], R3 ;  /* 0x0000000308007986 */ /* 0x0001e2000c101524 */
[----:B------:R-:W-:Y:S05]  /*8ad0*/  BRA `(.L_x_42506) ;  /* 0x0000000c00047947 */ /* 0x000fea0003800000 */
.L_x_42502:
        /* <DEDUP_REMOVED lines=9> */
.L_x_42510:
[----:B------:R-:W0:Y:S02]  /*8b70*/  I2F.S64 R0, R16 ;  /* 0x0000001000007312 */ /* 0x000e240000301400 */
[----:B0-----:R-:W-:-:S05]  /*8b80*/  F2FP.F16.F32.PACK_AB R0, RZ, R0 ;  /* 0x00000000ff00723e */ /* 0x001fca00000000ff */
[----:B------:R0:W-:Y:S01]  /*8b90*/  STG.E.U16 desc[UR36][R8.64], R0 ;  /* 0x0000000008007986 */ /* 0x0001e2000c101524 */
[----:B------:R-:W-:Y:S05]  /*8ba0*/  BRA `(.L_x_42506) ;  /* 0x0000000800d07947 */ /* 0x000fea0003800000 */
.L_x_42509:
        /* <DEDUP_REMOVED lines=10> */
.L_x_42512:
[----:B------:R-:W0:Y:S02]  /*8c50*/  I2F.S64 R0, R16 ;  /* 0x0000001000007312 */ /* 0x000e240000301400 */
[----:B0-----:R-:W-:-:S04]  /*8c60*/  F2FP.F16.F32.PACK_AB R3, RZ, R0 ;  /* 0x00000000ff03723e */ /* 0x001fc800000000ff */
[----:B------:R-:W-:-:S05]  /*8c70*/  PRMT R3, R3, 0x5410, RZ ;  /* 0x0000541003037816 */ /* 0x000fca00000000ff */
[----:B------:R0:W-:Y:S01]  /*8c80*/  STG.E desc[UR36][R8.64], R3 ;  /* 0x0000000308007986 */ /* 0x0001e2000c101924 */
[----:B------:R-:W-:Y:S05]  /*8c90*/  BRA `(.L_x_42506) ;  /* 0x0000000800947947 */ /* 0x000fea0003800000 */
.L_x_42511:
[----:B------:R-:W0:Y:S02]  /*8ca0*/  I2F.F64.S64 R4, R16 ;  /* 0x0000001000047312 */ /* 0x000e240000301c00 */
[----:B0-----:R0:W-:Y:S01]  /*8cb0*/  STG.E.64 desc[UR36][R8.64], R4 ;  /* 0x0000000408007986 */ /* 0x0011e2000c101b24 */
[----:B------:R-:W-:Y:S05]  /*8cc0*/  BRA `(.L_x_42506) ;  /* 0x0000000800887947 */ /* 0x000fea0003800000 */
.L_x_42501:
        /* <DEDUP_REMOVED lines=12> */
.L_x_42516:
        /* <DEDUP_REMOVED lines=17> */
.L_x_42519:
[----:B------:R-:W-:-:S04]  /*8ea0*/  SHF.R.U32.HI R3, RZ, 0x18, R5 ;  /* 0x00000018ff037819 */ /* 0x000fc80000011605 */
[----:B------:R-:W-:-:S04]  /*8eb0*/  LOP3.LUT R0, R0, 0x80, R3, 0xf8, !PT ;  /* 0x0000008000007812 */ /* 0x000fc800078ef803 */
[----:B------:R-:W-:-:S07]  /*8ec0*/  PRMT R4, R0, 0x7610, R4 ;  /* 0x0000761000047816 */ /* 0x000fce0000000004 */
.L_x_42518:
[----:B------:R-:W-:Y:S05]  /*8ed0*/  BSYNC.RECONVERGENT B0 ;  /* 0x0000000000007941 */ /* 0x000fea0003800200 */
.L_x_42517:
[----:B------:R0:W-:Y:S01]  /*8ee0*/  STG.E.U8 desc[UR36][R8.64], R4 ;  /* 0x0000000408007986 */ /* 0x0001e2000c101124 */
[----:B------:R-:W-:Y:S05]  /*8ef0*/  BRA `(.L_x_42506) ;  /* 0x0000000400fc7947 */ /* 0x000fea0003800000 */
.L_x_42515:
        /* <DEDUP_REMOVED lines=17> */
.L_x_42522:
[----:B------:R-:W-:-:S04]  /*9010*/  SHF.R.U32.HI R3, RZ, 0x18, R5 ;  /* 0x00000018ff037819 */ /* 0x000fc80000011605 */
[----:B------:R-:W-:-:S04]  /*9020*/  LOP3.LUT R0, R0, 0x80, R3, 0xf8, !PT ;  /* 0x0000008000007812 */ /* 0x000fc800078ef803 */
[----:B------:R-:W-:-:S07]  /*9030*/  PRMT R4, R0, 0x7610, R4 ;  /* 0x0000761000047816 */ /* 0x000fce0000000004 */
.L_x_42521:
[----:B------:R-:W-:Y:S05]  /*9040*/  BSYNC.RECONVERGENT B0 ;  /* 0x0000000000007941 */ /* 0x000fea0003800200 */
.L_x_42520:
[----:B------:R0:W-:Y:S01]  /*9050*/  STG.E.U8 desc[UR36][R8.64], R4 ;  /* 0x0000000408007986 */ /* 0x0001e2000c101124 */
[----:B------:R-:W-:Y:S05]  /*9060*/  BRA `(.L_x_42506) ;  /* 0x0000000400a07947 */ /* 0x000fea0003800000 */
.L_x_42514:
        /* <DEDUP_REMOVED lines=22> */
.L_x_42524:
[----:B------:R0:W-:Y:S01]  /*91d0*/  STG.E.64 desc[UR36][R8.64], R16 ;  /* 0x0000001008007986 */ /* 0x0001e2000c101b24 */
[----:B------:R-:W-:Y:S05]  /*91e0*/  BRA `(.L_x_42506) ;  /* 0x0000000400407947 */ /* 0x000fea0003800000 */
.L_x_42523:
[----:B------:R0:W-:Y:S01]  /*91f0*/  STG.E desc[UR36][R8.64], R3 ;  /* 0x0000000308007986 */ /* 0x0001e2000c101924 */
[----:B------:R-:W-:Y:S05]  /*9200*/  BRA `(.L_x_42506) ;  /* 0x0000000400387947 */ /* 0x000fea0003800000 */
.L_x_42513:
        /* <DEDUP_REMOVED lines=11> */
.L_x_42526:
[----:B------:R-:W-:Y:S01]  /*92c0*/  CS2R R6, SRZ ;  /* 0x0000000000067805 */ /* 0x000fe2000001ff00 */
[----:B------:R-:W0:Y:S04]  /*92d0*/  I2F.F64.S64 R4, R16 ;  /* 0x0000001000047312 */ /* 0x000e280000301c00 */
[----:B0-----:R0:W-:Y:S01]  /*92e0*/  STG.E.128 desc[UR36][R8.64], R4 ;  /* 0x0000000408007986 */ /* 0x0011e2000c101d24 */
[----:B------:R-:W-:Y:S05]  /*92f0*/  BRA `(.L_x_42506) ;  /* 0x0000000000fc7947 */ /* 0x000fea0003800000 */
.L_x_42525:
[----:B------:R-:W-:-:S09]  /*9300*/  UISETP.NE.AND UP0, UPT, UR4, 0xf, UPT ;  /* 0x0000000f0400788c */ /* 0x000fd2000bf05270 */
[----:B------:R-:W-:Y:S05]  /*9310*/  BRA.U !UP0, `(.L_x_42527) ;  /* 0x0000000108e87547 */ /* 0x000fea000b800000 */
[----:B------:R-:W-:-:S09]  /*9320*/  UISETP.NE.AND UP0, UPT, UR4, 0x17, UPT ;  /* 0x000000170400788c */ /* 0x000fd2000bf05270 */
[----:B------:R-:W-:Y:S05]  /*9330*/  BRA.U !UP0, `(.L_x_42528) ;  /* 0x0000000108907547 */ /* 0x000fea000b800000 */
[----:B------:R-:W-:-:S09]  /*9340*/  UISETP.NE.AND UP0, UPT, UR4, 0x18, UPT ;  /* 0x000000180400788c */ /* 0x000fd2000bf05270 */
[----:B------:R-:W-:Y:S05]  /*9350*/  BRA.U !UP0, `(.L_x_42529) ;  /* 0x0000000108447547 */ /* 0x000fea000b800000 */
.L_x_42505:
        /* <DEDUP_REMOVED lines=16> */
.L_x_42530:
[----:B------:R-:W-:Y:S05]  /*9460*/  BRA `(.L_x_42506) ;  /* 0x0000000000a07947 */ /* 0x000fea0003800000 */
.L_x_42529:
        /* <DEDUP_REMOVED lines=13> */
.L_x_42532:
[----:B------:R-:W-:Y:S05]  /*9540*/  BSYNC.RECONVERGENT B0 ;  /* 0x0000000000007941 */ /* 0x000fea0003800200 */
.L_x_42531:
[----:B------:R-:W-:-:S05]  /*9550*/  LOP3.LUT R3, R0, 0x80, R3, 0xf8, !PT ;  /* 0x0000008000037812 */ /* 0x000fca00078ef803 */
[----:B------:R1:W-:Y:S01]  /*9560*/  STG.E.U8 desc[UR36][R8.64], R3 ;  /* 0x0000000308007986 */ /* 0x0003e2000c101124 */
[----:B------:R-:W-:Y:S05]  /*9570*/  BRA `(.L_x_42506) ;  /* 0x00000000005c7947 */ /* 0x000fea0003800000 */
.L_x_42528:
        /* <DEDUP_REMOVED lines=12> */
.L_x_42534:
[----:B------:R-:W-:Y:S01]  /*9640*/  IMAD.MOV.U32 R0, RZ, RZ, 0x7f ;  /* 0x0000007fff007424 */ /* 0x000fe200078e00ff */
[----:B------:R-:W-:-:S04]  /*9650*/  ISETP.GT.U32.AND P0, PT, R3, 0x7f800000, PT ;  /* 0x7f8000000300780c */ /* 0x000fc80003f04070 */
[----:B------:R-:W-:-:S09]  /*9660*/  SEL R0, R0, 0x7c, P0 ;  /* 0x0000007c00007807 */ /* 0x000fd20000000000 */
.L_x_42535:
[----:B------:R-:W-:Y:S05]  /*9670*/  BSYNC.RECONVERGENT B0 ;  /* 0x0000000000007941 */ /* 0x000fea0003800200 */
.L_x_42533:
[----:B------:R-:W-:-:S04]  /*9680*/  SHF.R.U32.HI R3, RZ, 0x18, R5 ;  /* 0x00000018ff037819 */ /* 0x000fc80000011605 */
[----:B------:R-:W-:-:S05]  /*9690*/  LOP3.LUT R3, R0, 0x80, R3, 0xf8, !PT ;  /* 0x0000008000037812 */ /* 0x000fca00078ef803 */
[----:B------:R2:W-:Y:S01]  /*96a0*/  STG.E.U8 desc[UR36][R8.64], R3 ;  /* 0x0000000308007986 */ /* 0x0005e2000c101124 */
[----:B------:R-:W-:Y:S05]  /*96b0*/  BRA `(.L_x_42506) ;  /* 0x00000000000c7947 */ /* 0x000fea0003800000 */
.L_x_42527:
[----:B------:R-:W0:Y:S02]  /*96c0*/  I2F.S64 R0, R16 ;  /* 0x0000001000007312 */ /* 0x000e240000301400 */
[----:B0-----:R-:W-:-:S05]  /*96d0*/  F2FP.BF16.F32.PACK_AB R0, RZ, R0 ;  /* 0x00000000ff00723e */ /* 0x001fca00000010ff */
[----:B------:R0:W-:Y:S02]  /*96e0*/  STG.E.U16 desc[UR36][R8.64], R0 ;  /* 0x0000000008007986 */ /* 0x0001e4000c101524 */
.L_x_42506:
[----:B------:R-:W-:-:S07]  /*96f0*/  VIADD R25, R25, 0x80 ;  /* 0x0000008019197836 */ /* 0x000fce0000000000 */
.L_x_42465:
        /* <DEDUP_REMOVED lines=20> */
[----:B------:R-:W2:Y:S01]  /*9840*/  LDCU.64 UR6, c[0x0][0x398] ;  /* 0x00007300ff0677ac */ /* 0x000ea20008000a00 */
[----:B------:R-:W-:Y:S02]  /*9850*/  IMAD.MOV.U32 R4, RZ, RZ, RZ ;  /* 0x000000ffff047224 */ /* 0x000fe400078e00ff */
[----:B------:R-:W-:Y:S01]  /*9860*/  IMAD.MOV.U32 R5, RZ, RZ, R6 ;  /* 0x000000ffff057224 */ /* 0x000fe200078e0006 */
[----:B------:R-:W0:Y:S01]  /*9870*/  LDCU UR4, c[0x0][0x3a0] ;  /* 0x00007400ff0477ac */ /* 0x000e220008000800 */
[----:B------:R-:W1:Y:S01]  /*9880*/  LDCU.64 UR8, c[0x0][0x4c0] ;  /* 0x00009800ff0877ac */ /* 0x000e620008000a00 */
[----:B------:R-:W-:Y:S01]  /*9890*/  UISETP.NE.AND UP0, UPT, UR38, 0x2, UPT ;  /* 0x000000022600788c */ /* 0x000fe2000bf05270 */
[----:B--2---:R-:W-:-:S05]  /*98a0*/  IMAD.HI.U32 R3, R6, UR7, R4 ;  /* 0x0000000706037c27 */ /* 0x004fca000f8e0004 */
[----:B0-----:R-:W-:-:S04]  /*98b0*/  SHF.R.U32.HI R5, RZ, UR4, R3 ;  /* 0x00000004ff057c19 */ /* 0x001fc80008011603 */
        /* <DEDUP_REMOVED lines=290> */
.L_x_42536:
[----:B------:R-:W0:Y:S01]  /*aae0*/  LDCU.128 UR8, c[0x0][0x580] ;  /* 0x0000b000ff0877ac */ /* 0x000e220008000c00 */
        /* <DEDUP_REMOVED lines=18> */
.L_x_42540:
[----:B------:R0:W5:Y:S01]  /*ac10*/  LDG.E.U8 R16, desc[UR36][R4.64] ;  /* 0x0000002404107981 */ /* 0x000162000c1e1100 */
[----:B------:R-:W-:Y:S01]  /*ac20*/  MOV R17, RZ ;  /* 0x000000ff00117202 */ /* 0x000fe20000000f00 */
[----:B------:R-:W-:Y:S06]  /*ac30*/  BRA `(.L_x_42541) ;  /* 0x0000000800f87947 */ /* 0x000fec0003800000 */
.L_x_42539:
        /* <DEDUP_REMOVED lines=8> */
.L_x_42543:
[----:B------:R-:W5:Y:S02]  /*acc0*/  LDG.E R16, desc[UR36][R4.64] ;  /* 0x0000002404107981 */ /* 0x000f64000c1e1900 */
[----:B-----5:R-:W-:Y:S01]  /*acd0*/  SHF.R.S32.HI R17, RZ, 0x1f, R16 ;  /* 0x0000001fff117819 */ /* 0x020fe20000011410 */
[----:B------:R-:W-:Y:S06]  /*ace0*/  BRA `(.L_x_42541) ;  /* 0x0000000800cc7947 */ /* 0x000fec0003800000 */
.L_x_42542:
[----:B------:R-:W5:Y:S02]  /*acf0*/  LDG.E.S16 R16, desc[UR36][R4.64] ;  /* 0x0000002404107981 */ /* 0x000f64000c1e1700 */
[----:B-----5:R-:W-:Y:S01]  /*ad00*/  SHF.R.S32.HI R17, RZ, 0x1f, R16 ;  /* 0x0000001fff117819 */ /* 0x020fe20000011410 */
[----:B------:R-:W-:Y:S06]  /*ad10*/  BRA `(.L_x_42541) ;  /* 0x0000000800c07947 */ /* 0x000fec0003800000 */
.L_x_42538:
        /* <DEDUP_REMOVED lines=9> */
.L_x_42545:
[----:B------:R-:W5:Y:S02]  /*adb0*/  LDG.E.U16 R4, desc[UR36][R4.64] ;  /* 0x0000002404047981 */ /* 0x000f64000c1e1500 */
[----:B-----5:R-:W-:-:S06]  /*adc0*/  HADD2.F32 R16, -RZ, R4.H0_H0 ;  /* 0x20000004ff107230 */ /* 0x020fcc0000004100 */
[----:B------:R-:W0:Y:S02]  /*add0*/  F2I.S64.TRUNC R16, R16 ;  /* 0x0000001000107311 */ /* 0x000e24000020d900 */
[----:B0-----:R-:W-:Y:S05]  /*ade0*/  BRA `(.L_x_42541) ;  /* 0x00000008008c7947 */ /* 0x001fea0003800000 */
.L_x_42544:
        /* <DEDUP_REMOVED lines=9> */
.L_x_42547:
[----:B------:R-:W5:Y:S02]  /*ae80*/  LDG.E.U16 R4, desc[UR36][R4.64] ;  /* 0x0000002404047981 */ /* 0x000f64000c1e1500 */
[----:B-----5:R-:W-:-:S06]  /*ae90*/  HADD2.F32 R16, -RZ, R4.H0_H0 ;  /* 0x20000004ff107230 */ /* 0x020fcc0000004100 */
[----:B------:R-:W0:Y:S02]  /*aea0*/  F2I.S64.TRUNC R16, R16 ;  /* 0x0000001000107311 */ /* 0x000e24000020d900 */
[----:B0-----:R-:W-:Y:S05]  /*aeb0*/  BRA `(.L_x_42541) ;  /* 0x0000000800587947 */ /* 0x001fea0003800000 */
.L_x_42546:
[----:B------:R-:W5:Y:S02]  /*aec0*/  LDG.E.64 R4, desc[UR36][R4.64] ;  /* 0x0000002404047981 */ /* 0x000f64000c1e1b00 */
[----:B-----5:R0:W1:Y:S02]  /*aed0*/  F2I.S64.F64.TRUNC R16, R4 ;  /* 0x0000000400107311 */ /* 0x020064000030d900 */
[----:B01----:R-:W-:Y:S05]  /*aee0*/  BRA `(.L_x_42541) ;  /* 0x00000008004c7947 */ /* 0x003fea0003800000 */
.L_x_42537:
        /* <DEDUP_REMOVED lines=13> */
.L_x_42550:
[----:B------:R-:W5:Y:S02]  /*afc0*/  LDG.E.64 R4, desc[UR36][R4.64] ;  /* 0x0000002404047981 */ /* 0x000f64000c1e1b00 */
[----:B-----5:R0:W1:Y:S02]  /*afd0*/  F2I.S64.F64.TRUNC R16, R4 ;  /* 0x0000000400107311 */ /* 0x020064000030d900 */
[----:B01----:R-:W-:Y:S05]  /*afe0*/  BRA `(.L_x_42541) ;  /* 0x00000008000c7947 */ /* 0x003fea0003800000 */
.L_x_42549:
        /* <DEDUP_REMOVED lines=11> */
[----:B--2---:R-:W0:Y:S02]  /*b0a0*/  FLO.U32 R3, R2 ;  /* 0x0000000200037300 */ /* 0x004e2400000e0000 */
        /* <DEDUP_REMOVED lines=14> */
.L_x_42552:
[----:B--2---:R-:W2:Y:S02]  /*b190*/  LDG.E.U8 R3, desc[UR36][R4.64] ;  /* 0x0000002404037981 */ /* 0x004ea4000c1e1100 */
        /* <DEDUP_REMOVED lines=12> */
.L_x_42551:
[----:B------:R-:W5:Y:S02]  /*b260*/  LDG.E.U16 R16, desc[UR36][R4.64] ;  /* 0x0000002404107981 */ /* 0x000f64000c1e1500 */
[----:B-----5:R-:W-:-:S06]  /*b270*/  IMAD.U32 R16, R16, 0x10000, RZ ;  /* 0x0001000010107824 */ /* 0x020fcc00078e00ff */
[----:B------:R-:W0:Y:S02]  /*b280*/  F2I.S64.TRUNC R16, R16 ;  /* 0x0000001000107311 */ /* 0x000e24000020d900 */
[----:B0-----:R-:W-:Y:S05]  /*b290*/  BRA `(.L_x_42541) ;  /* 0x0000000400607947 */ /* 0x001fea0003800000 */
.L_x_42548:
        /* <DEDUP_REMOVED lines=11> */
.L_x_42555:
        /* <DEDUP_REMOVED lines=15> */
[----:B--2---:R-:W0:Y:S02]  /*b440*/  FLO.U32 R3, R0 ;  /* 0x0000000000037300 */ /* 0x004e2400000e0000 */
[----:B0-----:R-:W-:-:S04]  /*b450*/  IADD3 R3, PT, PT, -R3, 0x1f, RZ ;  /* 0x0000001f03037810 */ /* 0x001fc80007ffe1ff */
[----:B------:R-:W-:Y:S01]  /*b460*/  IADD3 R2, PT, PT, R2, 0x1d, -R3 ;  /* 0x0000001d02027810 */ /* 0x000fe20007ffe803 */
[----:B------:R-:W-:-:S05]  /*b470*/  VIADD R5, R3, 0xffffffe4 ;  /* 0xffffffe403057836 */ /* 0x000fca0000000000 */
[----:B------:R-:W-:-:S04]  /*b480*/  SHF.L.U32 R5, R0, R5, RZ ;  /* 0x0000000500057219 */ /* 0x000fc800000006ff */
[----:B------:R-:W-:-:S07]  /*b490*/  LOP3.LUT R0, R5, 0x7, RZ, 0xc0, !PT ;  /* 0x0000000705007812 */ /* 0x000fce00078ec0ff */
.L_x_42559:
[----:B------:R-:W-:Y:S05]  /*b4a0*/  BSYNC.RECONVERGENT B1 ;  /* 0x0000000000017941 */ /* 0x000fea0003800200 */
.L_x_42558:
[----:B------:R-:W-:Y:S01]  /*b4b0*/  IMAD.SHL.U32 R0, R0, 0x100000, RZ ;  /* 0x0010000000007824 */ /* 0x000fe200078e00ff */
[----:B------:R-:W-:-:S04]  /*b4c0*/  LEA R2, R2, 0x3b800000, 0x17 ;  /* 0x3b80000002027811 */ /* 0x000fc800078eb8ff */
[----:B------:R-:W-:-:S07]  /*b4d0*/  LOP3.LUT R16, R2, R0, R7, 0xfe, !PT ;  /* 0x0000000002107212 */ /* 0x000fce00078efe07 */
.L_x_42557:
[----:B------:R-:W-:Y:S05]  /*b4e0*/  BSYNC.RECONVERGENT B0 ;  /* 0x0000000000007941 */ /* 0x000fea0003800200 */
.L_x_42556:
[----:B------:R-:W0:Y:S02]  /*b4f0*/  F2I.S64.TRUNC R16, R16 ;  /* 0x0000001000107311 */ /* 0x000e24000020d900 */
[----:B0-----:R-:W-:Y:S05]  /*b500*/  BRA `(.L_x_42541) ;  /* 0x0000000000c47947 */ /* 0x001fea0003800000 */
.L_x_42554:
        /* <DEDUP_REMOVED lines=15> */
[----:B--2---:R-:W0:Y:S02]  /*b600*/  FLO.U32 R3, R0 ;  /* 0x0000000000037300 */ /* 0x004e2400000e0000 */
[----:B0-----:R-:W-:-:S04]  /*b610*/  IADD3 R3, PT, PT, -R3, 0x1f, RZ ;  /* 0x0000001f03037810 */ /* 0x001fc80007ffe1ff */
[----:B------:R-:W-:Y:S02]  /*b620*/  IADD3 R5, PT, PT, R3, -0x1d, RZ ;  /* 0xffffffe303057810 */ /* 0x000fe40007ffe0ff */
[----:B------:R-:W-:Y:S02]  /*b630*/  IADD3 R2, PT, PT, R2, 0x1e, -R3 ;  /* 0x0000001e02027810 */ /* 0x000fe40007ffe803 */
[----:B------:R-:W-:-:S04]  /*b640*/  SHF.L.U32 R5, R0, R5, RZ ;  /* 0x0000000500057219 */ /* 0x000fc800000006ff */
[----:B------:R-:W-:-:S07]  /*b650*/  LOP3.LUT R0, R5, 0x3, RZ, 0xc0, !PT ;  /* 0x0000000305007812 */ /* 0x000fce00078ec0ff */
.L_x_42563:
[----:B------:R-:W-:Y:S05]  /*b660*/  BSYNC.RECONVERGENT B1 ;  /* 0x0000000000017941 */ /* 0x000fea0003800200 */
.L_x_42562:
[----:B------:R-:W-:Y:S01]  /*b670*/  IMAD.SHL.U32 R0, R0, 0x200000, RZ ;  /* 0x0020000000007824 */ /* 0x000fe200078e00ff */
[----:B------:R-:W-:-:S04]  /*b680*/  LEA R2, R2, 0x37800000, 0x17 ;  /* 0x3780000002027811 */ /* 0x000fc800078eb8ff */
[----:B------:R-:W-:-:S07]  /*b690*/  LOP3.LUT R16, R2, R0, R7, 0xfe, !PT ;  /* 0x0000000002107212 */ /* 0x000fce00078efe07 */
.L_x_42561:
[----:B------:R-:W-:Y:S05]  /*b6a0*/  BSYNC.RECONVERGENT B0 ;  /* 0x0000000000007941 */ /* 0x000fea0003800200 */
.L_x_42560:
[----:B------:R-:W0:Y:S02]  /*b6b0*/  F2I.S64.TRUNC R16, R16 ;  /* 0x0000001000107311 */ /* 0x000e24000020d900 */
[----:B0-----:R-:W-:Y:S05]  /*b6c0*/  BRA `(.L_x_42541) ;  /* 0x0000000000547947 */ /* 0x001fea0003800000 */
.L_x_42553:
        /* <DEDUP_REMOVED lines=12> */
[----:B------:R-:W-:Y:S01]  /*b790*/  @!P0 MOV R16, 0x7f800001 ;  /* 0x7f80000100108802 */ /* 0x000fe20000000f00 */
[----:B------:R-:W-:-:S07]  /*b7a0*/  @P0 IMAD.SHL.U32 R16, R4, 0x800000, RZ ;  /* 0x0080000004100824 */ /* 0x000fce00078e00ff */
.L_x_42567:
[----:B------:R-:W-:Y:S05]  /*b7b0*/  BSYNC.RECONVERGENT B0 ;  /* 0x0000000000007941 */ /* 0x000fea0003800200 */
.L_x_42566:
[----:B------:R-:W0:Y:S02]  /*b7c0*/  F2I.S64.TRUNC R16, R16 ;  /* 0x0000001000107311 */ /* 0x000e24000020d900 */
[----:B0-----:R-:W-:Y:S05]  /*b7d0*/  BRA `(.L_x_42541) ;  /* 0x0000000000107947 */ /* 0x001fea0003800000 */
.L_x_42565:
[----:B------:R0:W5:Y:S01]  /*b7e0*/  LDG.E.64 R16, desc[UR36][R4.64] ;  /* 0x0000002404107981 */ /* 0x000162000c1e1b00 */
[----:B------:R-:W-:Y:S05]  /*b7f0*/  BRA `(.L_x_42541) ;  /* 0x0000000000087947 */ /* 0x000fea0003800000 */
.L_x_42564:
[----:B------:R0:W5:Y:S01]  /*b800*/  LDG.E R16, desc[UR36][R4.64] ;  /* 0x0000002404107981 */ /* 0x000162000c1e1900 */
[----:B------:R-:W-:-:S07]  /*b810*/  IMAD.MOV.U32 R17, RZ, RZ, RZ ;  /* 0x000000ffff117224 */ /* 0x000fce00078e00ff */
.L_x_42541:
[----:B------:R-:W-:Y:S05]  /*b820*/  BSYNC.RECONVERGENT B6 ;  /* 0x0000000000067941 */ /* 0x000fea0003800200 */
.L_x_42319:
        /* <DEDUP_REMOVED lines=10> */
[----:B--2---:R0:W1:Y:S02]  /*b8d0*/  F2I.FTZ.U32.TRUNC.NTZ R3, R2 ;  /* 0x0000000200037305 */ /* 0x004064000021f000 */
        /* <DEDUP_REMOVED lines=15> */
.L_x_42569:
[----:B------:R-:W-:Y:S01]  /*b9d0*/  IMAD.MOV.U32 R0, RZ, RZ, R16 ;  /* 0x000000ffff007224 */ /* 0x000fe200078e0010 */
[----:B--2---:R-:W-:Y:S02]  /*b9e0*/  MOV R3, R17 ;  /* 0x0000001100037202 */ /* 0x004fe40000000f00 */
[----:B-1----:R-:W-:-:S07]  /*b9f0*/  MOV R4, 0xba10 ;  /* 0x0000ba1000047802 */ /* 0x002fce0000000f00 */
[----:B---34-:R-:W-:Y:S05]  /*ba00*/  CALL.REL.NOINC `($__internal_66_$__cuda_sm20_rem_s64) ;  /* 0x0000000c00b47944 */ /* 0x018fea0003c00000 */
[----:B------:R-:W-:-:S07]  /*ba10*/  IMAD.MOV.U32 R2, RZ, RZ, R0 ;  /* 0x000000ffff027224 */ /* 0x000fce00078e0000 */
.L_x_42570:
[----:B------:R-:W-:Y:S05]  /*ba20*/  BSYNC.RECONVERGENT B0 ;  /* 0x0000000000007941 */ /* 0x000fea0003800200 */
.L_x_42568:
        /* <DEDUP_REMOVED lines=26> */
.L_x_42574:
[----:B------:R-:W-:Y:S01]  /*bbd0*/  STG.E.U8 desc[UR36][R10.64], R5 ;  /* 0x000000050a007986 */ /* 0x000fe2000c101124 */
[----:B------:R-:W-:Y:S05]  /*bbe0*/  EXIT ;  /* 0x000000000000794d */ /* 0x000fea0003800000 */
.L_x_42573:
        /* <DEDUP_REMOVED lines=8> */
.L_x_42577:
[----:B------:R-:W-:Y:S01]  /*bc70*/  STG.E desc[UR36][R10.64], R5 ;  /* 0x000000050a007986 */ /* 0x000fe2000c101924 */
[----:B------:R-:W-:Y:S05]  /*bc80*/  EXIT ;  /* 0x000000000000794d */ /* 0x000fea0003800000 */
.L_x_42576:
[----:B------:R-:W-:Y:S01]  /*bc90*/  STG.E.U16 desc[UR36][R10.64], R5 ;  /* 0x000000050a007986 */ /* 0x000fe2000c101524 */
[----:B------:R-:W-:Y:S05]  /*bca0*/  EXIT ;  /* 0x000000000000794d */ /* 0x000fea0003800000 */
.L_x_42572:
        /* <DEDUP_REMOVED lines=9> */
.L_x_42579:
[----:B------:R-:W0:Y:S02]  /*bd40*/  I2F.S64 R0, R2 ;  /* 0x0000000200007312 */ /* 0x000e240000301400 */
[----:B0-----:R-:W-:-:S05]  /*bd50*/  F2FP.F16.F32.PACK_AB R0, RZ, R0 ;  /* 0x00000000ff00723e */ /* 0x001fca00000000ff */
[----:B------:R-:W-:Y:S01]  /*bd60*/  STG.E.U16 desc[UR36][R10.64], R0 ;  /* 0x000000000a007986 */ /* 0x000fe2000c101524 */
[----:B------:R-:W-:Y:S05]  /*bd70*/  EXIT ;  /* 0x000000000000794d */ /* 0x000fea0003800000 */
.L_x_42578:
        /* <DEDUP_REMOVED lines=10> */
.L_x_42581:
[----:B------:R-:W0:Y:S02]  /*be20*/  I2F.S64 R2, R2 ;  /* 0x0000000200027312 */ /* 0x000e240000301400 */
[----:B0-----:R-:W-:-:S04]  /*be30*/  F2FP.F16.F32.PACK_AB R3, RZ, R2 ;  /* 0x00000002ff03723e */ /* 0x001fc800000000ff */
[----:B------:R-:W-:-:S05]  /*be40*/  PRMT R3, R3, 0x5410, RZ ;  /* 0x0000541003037816 */ /* 0x000fca00000000ff */
[----:B------:R-:W-:Y:S01]  /*be50*/  STG.E desc[UR36][R10.64], R3 ;  /* 0x000000030a007986 */ /* 0x000fe2000c101924 */
[----:B------:R-:W-:Y:S05]  /*be60*/  EXIT ;  /* 0x000000000000794d */ /* 0x000fea0003800000 */
.L_x_42580:
[----:B------:R-:W0:Y:S02]  /*be70*/  I2F.F64.S64 R2, R2 ;  /* 0x0000000200027312 */ /* 0x000e240000301c00 */
[----:B0-----:R-:W-:Y:S01]  /*be80*/  STG.E.64 desc[UR36][R10.64], R2 ;  /* 0x000000020a007986 */ /* 0x001fe2000c101b24 */
[----:B------:R-:W-:Y:S05]  /*be90*/  EXIT ;  /* 0x000000000000794d */ /* 0x000fea0003800000 */
.L_x_42571:
        /* <DEDUP_REMOVED lines=12> */
.L_x_42585:
        /* <DEDUP_REMOVED lines=17> */
.L_x_42588:
[----:B------:R-:W-:-:S04]  /*c070*/  SHF.R.U32.HI R3, RZ, 0x18, R3 ;  /* 0x00000018ff037819 */ /* 0x000fc80000011603 */
[----:B------:R-:W-:-:S04]  /*c080*/  LOP3.LUT R0, R0, 0x80, R3, 0xf8, !PT ;  /* 0x0000008000007812 */ /* 0x000fc800078ef803 */
[----:B------:R-:W-:-:S07]  /*c090*/  PRMT R5, R0, 0x7610, R5 ;  /* 0x0000761000057816 */ /* 0x000fce0000000005 */
.L_x_42587:
[----:B------:R-:W-:Y:S05]  /*c0a0*/  BSYNC.RECONVERGENT B0 ;  /* 0x0000000000007941 */ /* 0x000fea0003800200 */
.L_x_42586:
[----:B------:R-:W-:Y:S01]  /*c0b0*/  STG.E.U8 desc[UR36][R10.64], R5 ;  /* 0x000000050a007986 */ /* 0x000fe2000c101124 */
[----:B------:R-:W-:Y:S05]  /*c0c0*/  EXIT ;  /* 0x000000000000794d */ /* 0x000fea0003800000 */
.L_x_42584:
        /* <DEDUP_REMOVED lines=17> */
.L_x_42591:
[----:B------:R-:W-:-:S04]  /*c1e0*/  SHF.R.U32.HI R3, RZ, 0x18, R3 ;  /* 0x00000018ff037819 */ /* 0x000fc80000011603 */
[----:B------:R-:W-:-:S04]  /*c1f0*/  LOP3.LUT R0, R0, 0x80, R3, 0xf8, !PT ;  /* 0x0000008000007812 */ /* 0x000fc800078ef803 */
[----:B------:R-:W-:-:S07]  /*c200*/  PRMT R5, R0, 0x7610, R5 ;  /* 0x0000761000057816 */ /* 0x000fce0000000005 */
.L_x_42590:
[----:B------:R-:W-:Y:S05]  /*c210*/  BSYNC.RECONVERGENT B0 ;  /* 0x0000000000007941 */ /* 0x000fea0003800200 */
.L_x_42589:
[----:B------:R-:W-:Y:S01]  /*c220*/  STG.E.U8 desc[UR36][R10.64], R5 ;  /* 0x000000050a007986 */ /* 0x000fe2000c101124 */
[----:B------:R-:W-:Y:S05]  /*c230*/  EXIT ;  /* 0x000000000000794d */ /* 0x000fea0003800000 */
.L_x_42583:
        /* <DEDUP_REMOVED lines=23> */
.L_x_42593:
[----:B------:R-:W-:Y:S01]  /*c3b0*/  STG.E.64 desc[UR36][R10.64], R2 ;  /* 0x000000020a007986 */ /* 0x000fe2000c101b24 */
[----:B------:R-:W-:Y:S05]  /*c3c0*/  EXIT ;  /* 0x000000000000794d */ /* 0x000fea0003800000 */
.L_x_42592:
[----:B------:R-:W-:Y:S01]  /*c3d0*/  STG.E desc[UR36][R10.64], R5 ;  /* 0x000000050a007986 */ /* 0x000fe2000c101924 */
[----:B------:R-:W-:Y:S05]  /*c3e0*/  EXIT ;  /* 0x000000000000794d */ /* 0x000fea0003800000 */
.L_x_42582:
        /* <DEDUP_REMOVED lines=11> */
.L_x_42595:
[----:B------:R-:W-:Y:S01]  /*c4a0*/  CS2R R6, SRZ ;  /* 0x0000000000067805 */ /* 0x000fe2000001ff00 */
[----:B------:R-:W0:Y:S04]  /*c4b0*/  I2F.F64.S64 R4, R2 ;  /* 0x0000000200047312 */ /* 0x000e280000301c00 */
[----:B0-----:R-:W-:Y:S01]  /*c4c0*/  STG.E.128 desc[UR36][R10.64], R4 ;  /* 0x000000040a007986 */ /* 0x001fe2000c101d24 */
[----:B------:R-:W-:Y:S05]  /*c4d0*/  EXIT ;  /* 0x000000000000794d */ /* 0x000fea0003800000 */
.L_x_42594:
[----:B------:R-:W-:-:S09]  /*c4e0*/  UISETP.NE.AND UP0, UPT, UR4, 0xf, UPT ;  /* 0x0000000f0400788c */ /* 0x000fd2000bf05270 */
[----:B------:R-:W-:Y:S05]  /*c4f0*/  BRA.U !UP0, `(.L_x_42596) ;  /* 0x0000000108e87547 */ /* 0x000fea000b800000 */
[----:B------:R-:W-:-:S09]  /*c500*/  UISETP.NE.AND UP0, UPT, UR4, 0x17, UPT ;  /* 0x000000170400788c */ /* 0x000fd2000bf05270 */
[----:B------:R-:W-:Y:S05]  /*c510*/  BRA.U !UP0, `(.L_x_42597) ;  /* 0x0000000108907547 */ /* 0x000fea000b800000 */
[----:B------:R-:W-:-:S09]  /*c520*/  UISETP.NE.AND UP0, UPT, UR4, 0x18, UPT ;  /* 0x000000180400788c */ /* 0x000fd2000bf05270 */
[----:B------:R-:W-:Y:S05]  /*c530*/  BRA.U !UP0, `(.L_x_42598) ;  /* 0x0000000108447547 */ /* 0x000fea000b800000 */
.L_x_42575:
[----:B------:R-:W-:Y:S01]  /*c540*/  MOV R0, 0x0 ;  /* 0x0000000000007802 */ /* 0x000fe20000000f00 */
[----:B------:R-:W0:Y:S01]  /*c550*/  LDCU.64 UR4, c[0x4][0x178] ;  /* 0x01002f00ff0477ac */ /* 0x000e220008000a00 */
[----:B------:R-:W-:Y:S02]  /*c560*/  HFMA2 R12, -RZ, RZ, 0, 5.9604644775390625e-08 ;  /* 0x00000001ff0c7431 */ /* 0x000fe400000001ff */
[----:B------:R-:W-:Y:S01]  /*c570*/  IMAD.MOV.U32 R8, RZ, RZ, 0x65 ;  /* 0x00000065ff087424 */ /* 0x000fe200078e00ff */
[----:B------:R1:W2:Y:S01]  /*c580*/  LDC.64 R2, c[0x4][R0] ;  /* 0x0100000000027b82 */ /* 0x0002a20000000a00 */
[----:B------:R-:W5:Y:S01]  /*c590*/  LDCU.64 UR6, c[0x4][0x180] ;  /* 0x01003000ff0677ac */ /* 0x000f620008000a00 */
[----:B------:R-:W-:Y:S01]  /*c5a0*/  IMAD.MOV.U32 R13, RZ, RZ, RZ ;  /* 0x000000ffff0d7224 */ /* 0x000fe200078e00ff */
[----:B------:R-:W3:Y:S01]  /*c5b0*/  LDCU.64 UR8, c[0x4][0x40] ;  /* 0x01000800ff0877ac */ /* 0x000ee20008000a00 */
[----:B0-----:R-:W-:Y:S01]  /*c5c0*/  IMAD.U32 R4, RZ, RZ, UR4 ;  /* 0x00000004ff047e24 */ /* 0x001fe2000f8e00ff */
[----:B------:R-:W-:Y:S01]  /*c5d0*/  MOV R5, UR5 ;  /* 0x0000000500057c02 */ /* 0x000fe20008000f00 */
[----:B-----5:R-:W-:-:S02]  /*c5e0*/  IMAD.U32 R6, RZ, RZ, UR6 ;  /* 0x00000006ff067e24 */ /* 0x020fc4000f8e00ff */
[----:B------:R-:W-:Y:S01]  /*c5f0*/  IMAD.U32 R7, RZ, RZ, UR7 ;  /* 0x00000007ff077e24 */ /* 0x000fe2000f8e00ff */
[----:B---3--:R-:W-:Y:S01]  /*c600*/  MOV R10, UR8 ;  /* 0x00000008000a7c02 */ /* 0x008fe20008000f00 */
[----:B-1----:R-:W-:-:S07]  /*c610*/  IMAD.U32 R11, RZ, RZ, UR9 ;  /* 0x00000009ff0b7e24 */ /* 0x002fce000f8e00ff */
[----:B------:R-:W-:-:S07]  /*c620*/  LEPC R20, `(.L_x_42599) ;  /* 0x000000001014794e */ /* 0x000fce0000000000 */
[----:B--2-4-:R-:W-:Y:S05]  /*c630*/  CALL.ABS.NOINC R2 ;  /* 0x0000000002007343 */ /* 0x014fea0003c00000 */
.L_x_42599:
[----:B------:R-:W-:Y:S05]  /*c640*/  EXIT ;  /* 0x000000000000794d */ /* 0x000fea0003800000 */
.L_x_42598:
        /* <DEDUP_REMOVED lines=13> */
.L_x_42601:
[----:B------:R-:W-:Y:S05]  /*c720*/  BSYNC.RECONVERGENT B0 ;  /* 0x0000000000007941 */ /* 0x000fea0003800200 */
.L_x_42600:
[----:B------:R-:W-:-:S05]  /*c730*/  LOP3.LUT R5, R0, 0x80, R5, 0xf8, !PT ;  /* 0x0000008000057812 */ /* 0x000fca00078ef805 */
[----:B------:R-:W-:Y:S01]  /*c740*/  STG.E.U8 desc[UR36][R10.64], R5 ;  /* 0x000000050a007986 */ /* 0x000fe2000c101124 */
[----:B------:R-:W-:Y:S05]  /*c750*/  EXIT ;  /* 0x000000000000794d */ /* 0x000fea0003800000 */
.L_x_42597:
        /* <DEDUP_REMOVED lines=12> */
.L_x_42603:
[----:B------:R-:W-:Y:S02]  /*c820*/  ISETP.GT.U32.AND P0, PT, R4, 0x7f800000, PT ;  /* 0x7f8000000400780c */ /* 0x000fe40003f04070 */
[----:B------:R-:W-:-:S04]  /*c830*/  MOV R0, 0x7f ;  /* 0x0000007f00007802 */ /* 0x000fc80000000f00 */
[----:B------:R-:W-:-:S07]  /*c840*/  SEL R0, R0, 0x7c, P0 ;  /* 0x0000007c00007807 */ /* 0x000fce0000000000 */
.L_x_42604:
[----:B------:R-:W-:Y:S05]  /*c850*/  BSYNC.RECONVERGENT B0 ;  /* 0x0000000000007941 */ /* 0x000fea0003800200 */
.L_x_42602:
[----:B------:R-:W-:-:S04]  /*c860*/  SHF.R.U32.HI R3, RZ, 0x18, R3 ;  /* 0x00000018ff037819 */ /* 0x000fc80000011603 */
[----:B------:R-:W-:-:S05]  /*c870*/  LOP3.LUT R3, R0, 0x80, R3, 0xf8, !PT ;  /* 0x0000008000037812 */ /* 0x000fca00078ef803 */
[----:B------:R-:W-:Y:S01]  /*c880*/  STG.E.U8 desc[UR36][R10.64], R3 ;  /* 0x000000030a007986 */ /* 0x000fe2000c101124 */
[----:B------:R-:W-:Y:S05]  /*c890*/  EXIT ;  /* 0x000000000000794d */ /* 0x000fea0003800000 */
.L_x_42596:
[----:B------:R-:W0:Y:S02]  /*c8a0*/  I2F.S64 R0, R2 ;  /* 0x0000000200007312 */ /* 0x000e240000301400 */
[----:B0-----:R-:W-:-:S05]  /*c8b0*/  F2FP.BF16.F32.PACK_AB R0, RZ, R0 ;  /* 0x00000000ff00723e */ /* 0x001fca00000010ff */
[----:B------:R-:W-:Y:S01]  /*c8c0*/  STG.E.U16 desc[UR36][R10.64], R0 ;  /* 0x000000000a007986 */ /* 0x000fe2000c101524 */
[----:B------:R-:W-:Y:S05]  /*c8d0*/  EXIT ;  /* 0x000000000000794d */ /* 0x000fea0003800000 */
        .weak           $__internal_66_$__cuda_sm20_rem_s64
        .type           $__internal_66_$__cuda_sm20_rem_s64,@function
        .size           $__internal_66_$__cuda_sm20_rem_s64,(.L_x_49927 - $__internal_66_$__cuda_sm20_rem_s64)
$__internal_66_$__cuda_sm20_rem_s64:
        /* <DEDUP_REMOVED lines=33> */
[----:B------:R-:W-:Y:S01]  /*caf0*/  IMAD.WIDE.U32 R20, P0, R7, R14, R6 ;  /* 0x0000000e07147225 */ /* 0x000fe20007800006 */
[----:B------:R-:W-:-:S04]  /*cb00*/  IADD3 R6, P4, PT, RZ, -UR40, RZ ;  /* 0x80000028ff067c10 */ /* 0x000fc8000ff9e0ff */
[----:B------:R-:W-:Y:S01]  /*cb10*/  SEL R6, R6, UR40, !P1 ;  /* 0x0000002806067c07 */ /* 0x000fe2000c800000 */
[----:B------:R-:W-:-:S04]  /*cb20*/  IMAD.HI.U32 R7, P2, R5, R12, R20 ;  /* 0x0000000c05077227 */ /* 0x000fc80007840014 */
[----:B------:R-:W-:Y:S02]  /*cb30*/  HFMA2 R21, -RZ, RZ, 0, 0 ;  /* 0x00000000ff157431 */ /* 0x000fe400000001ff */
[CC--:B------:R-:W-:Y:S02]  /*cb40*/  IMAD R12, R5.reuse, R14.reuse, RZ ;  /* 0x0000000e050c7224 */ /* 0x0c0fe400078e02ff */
[----:B------:R-:W-:-:S03]  /*cb50*/  IMAD.HI.U32 R14, R5, R14, RZ ;  /* 0x0000000e050e7227 */ /* 0x000fc600078e00ff */
[----:B------:R-:W-:Y:S01]  /*cb60*/  IADD3 R7, P3, PT, R12, R7, RZ ;  /* 0x000000070c077210 */ /* 0x000fe20007f7e0ff */
[----:B------:R-:W-:Y:S02]  /*cb70*/  IMAD.X R12, RZ, RZ, ~UR41, P4 ;  /* 0x80000029ff0c7e24 */ /* 0x000fe4000a0e06ff */
[----:B------:R-:W-:Y:S02]  /*cb80*/  IMAD.X R14, R14, 0x1, R5, P0 ;  /* 0x000000010e0e7824 */ /* 0x000fe400000e0605 */
[----:B------:R-:W-:Y:S01]  /*cb90*/  IMAD.HI.U32 R20, R7, R6, RZ ;  /* 0x0000000607147227 */ /* 0x000fe200078e00ff */
[----:B------:R-:W-:Y:S02]  /*cba0*/  SEL R12, R12, UR41, !P1 ;  /* 0x000000290c0c7c07 */ /* 0x000fe4000c800000 */
[----:B------:R-:W-:-:S03]  /*cbb0*/  IADD3.X R5, PT, PT, RZ, RZ, R14, P3, P2 ;  /* 0x000000ffff057210 */ /* 0x000fc60001fe440e */
        /* <DEDUP_REMOVED lines=25> */
[----:B------:R-:W-:Y:S02]  /*cd50*/  ISETP.NE.U32.AND P0, PT, R0, RZ, PT ;  /* 0x000000ff0000720c */ /* 0x000fe40003f05070 */
[----:B------:R-:W-:Y:S02]  /*cd60*/  IADD3.X R7, PT, PT, RZ, ~R8, RZ, P2, !PT ;  /* 0x80000008ff077210 */ /* 0x000fe400017fe4ff */
[----:B------:R-:W-:Y:S01]  /*cd70*/  SEL R0, R5, R6, !P1 ;  /* 0x0000000605007207 */ /* 0x000fe20004800000 */
[----:B------:R-:W-:Y:S01]  /*cd80*/  IMAD.MOV.U32 R5, RZ, RZ, 0x0 ;  /* 0x00000000ff057424 */ /* 0x000fe200078e00ff */
[----:B------:R-:W-:-:S02]  /*cd90*/  ISETP.NE.AND.EX P0, PT, R3, RZ, PT, P0 ;  /* 0x000000ff0300720c */ /* 0x000fc40003f05300 */
[----:B------:R-:W-:Y:S02]  /*cda0*/  SEL R3, R7, R8, !P1 ;  /* 0x0000000807037207 */ /* 0x000fe40004800000 */
[----:B------:R-:W-:Y:S02]  /*cdb0*/  SEL R0, R0, 0xffffffff, P0 ;  /* 0xffffffff00007807 */ /* 0x000fe40000000000 */
[----:B------:R-:W-:Y:S01]  /*cdc0*/  SEL R3, R3, 0xffffffff, P0 ;  /* 0xffffffff03037807 */ /* 0x000fe20000000000 */
[----:B------:R-:W-:Y:S06]  /*cdd0*/  RET.REL.NODEC R4 `(_ZN2at6native18elementwise_kernelILi128ELi4EZNS0_15gpu_kernel_implINS0_13AUnaryFunctorIlllZZZNS0_21remainder_kernel_cudaERNS_18TensorIteratorBaseEENKUlvE_clEvENKUlvE2_clEvEUlllE_EEEEvS5_RKT_EUliE_EEviT1_) ;  /* 0xffffff3004887950 */ /* 0x000fec0003c3ffff */
.L_x_42605:
        /* <DEDUP_REMOVED lines=10> */
.L_x_49927:


//--------------------- .text._ZN2at6native27unrolled_elementwise_kernelINS0_13AUnaryFunctorIlllZZZNS0_21remainder_kernel_cudaERNS_18TensorIteratorBaseEENKUlvE_clEvENKUlvE2_clEvEUlllE_EESt5arrayIPcLm2EELi4E23TrivialOffsetCalculatorILi1EjESD_NS0_6memory12LoadWithCastILi1EEENSE_13StoreWithCastILi1EEEEEviT_T0_T2_T3_T4_T5_ --------------------------
	.section	.text._ZN2at6native27unrolled_elementwise_kernelINS0_13AUnaryFunctorIlllZZZNS0_21remainder_kernel_cudaERNS_18TensorIteratorBaseEENKUlvE_clEvENKUlvE2_clEvEUlllE_EESt5arrayIPcLm2EELi4E23TrivialOffsetCalculatorILi1EjESD_NS0_6memory12LoadWithCastILi1EEENSE_13StoreWithCastILi1EEEEEviT_T0_T2_T3_T4_T5_,"ax",@progbits
	.align	128
        .global         _ZN2at6native27unrolled_elementwise_kernelINS0_13AUnaryFunctorIlllZZZNS0_21remainder_kernel_cudaERNS_18TensorIteratorBaseEENKUlvE_clEvENKUlvE2_clEvEUlllE_EESt5arrayIPcLm2EELi4E23TrivialOffsetCalculatorILi1EjESD_NS0_6memory12LoadWithCastILi1EEENSE_13StoreWithCastILi1EEEEEviT_T0_T2_T3_T4_T5_
        .type           _ZN2at6native27unrolled_elementwise_kernelINS0_13AUnaryFunctorIlllZZZNS0_21remainder_kernel_cudaERNS_18TensorIteratorBaseEENKUlvE_clEvENKUlvE2_clEvEUlllE_EESt5arrayIPcLm2EELi4E23TrivialOffsetCalculatorILi1EjESD_NS0_6memory12LoadWithCastILi1EEENSE_13StoreWithCastILi1EEEEEviT_T0_T2_T3_T4_T5_,@function
        .size           _ZN2at6native27unrolled_elementwise_kernelINS0_13AUnaryFunctorIlllZZZNS0_21remainder_kernel_cudaERNS_18TensorIteratorBaseEENKUlvE_clEvENKUlvE2_clEvEUlllE_EESt5arrayIPcLm2EELi4E23TrivialOffsetCalculatorILi1EjESD_NS0_6memory12LoadWithCastILi1EEENSE_13StoreWithCastILi1EEEEEviT_T0_T2_T3_T4_T5_,(.L_x_49928 - _ZN2at6native27unrolled_elementwise_kernelINS0_13AUnaryFunctorIlllZZZNS0_21remainder_kernel_cudaERNS_18TensorIteratorBaseEENKUlvE_clEvENKUlvE2_clEvEUlllE_EESt5arrayIPcLm2EELi4E23TrivialOffsetCalculatorILi1EjESD_NS0_6memory12LoadWithCastILi1EEENSE_13StoreWithCastILi1EEEEEviT_T0_T2_T3_T4_T5_)
        .other          _ZN2at6native27unrolled_elementwise_kernelINS0_13AUnaryFunctorIlllZZZNS0_21remainder_kernel_cudaERNS_18TensorIteratorBaseEENKUlvE_clEvENKUlvE2_clEvEUlllE_EESt5arrayIPcLm2EELi4E23TrivialOffsetCalculatorILi1EjESD_NS0_6memory12LoadWithCastILi1EEENSE_13StoreWithCastILi1EEEEEviT_T0_T2_T3_T4_T5_,@"STO_CUDA_ENTRY STV_DEFAULT"
_ZN2at6native27unrolled_elementwise_kernelINS0_13AUnaryFunctorIlllZZZNS0_21remainder_kernel_cudaERNS_18TensorIteratorBaseEENKUlvE_clEvENKUlvE2_clEvEUlllE_EESt5arrayIPcLm2EELi4E23TrivialOffsetCalculatorILi1EjESD_NS0_6memory12LoadWithCastILi1EEENSE_13StoreWithCastILi1EEEEEviT_T0_T2_T3_T4_T5_:
.text._ZN2at6native27unrolled_elementwise_kernelINS0_13AUnaryFunctorIlllZZZNS0_21remainder_kernel_cudaERNS_18TensorIteratorBaseEENKUlvE_clEvENKUlvE2_clEvEUlllE_EESt5arrayIPcLm2EELi4E23TrivialOffsetCalculatorILi1EjESD_NS0_6memory12LoadWithCastILi1EEENSE_13StoreWithCastILi1EEEEEviT_T0_T2_T3_T4_T5_:
        /* <DEDUP_REMOVED lines=32> */
.L_x_42611:
[----:B------:R1:W5:Y:S01]  /*0200*/  LDG.E.U8 R22, desc[UR36][R2.64] ;  /* 0x0000002402167981 */ /* 0x000362000c1e1100 */
[----:B------:R-:W-:Y:S01]  /*0210*/  IMAD.MOV.U32 R23, RZ, RZ, RZ ;  /* 0x000000ffff177224 */ /* 0x000fe200078e00ff */
[----:B------:R-:W-:Y:S06]  /*0220*/  BRA `(.L_x_42613) ;  /* 0x0000000c00407947 */ /* 0x000fec0003800000 */
.L_x_42610:
        /* <DEDUP_REMOVED lines=8> */
.L_x_42615:
[----:B------:R-:W2:Y:S02]  /*02b0*/  LDG.E R22, desc[UR36][R2.64] ;  /* 0x0000002402167981 */ /* 0x000ea4000c1e1900 */
[----:B--2---:R-:W-:Y:S01]  /*02c0*/  SHF.R.S32.HI R23, RZ, 0x1f, R22 ;  /* 0x0000001fff177819 */ /* 0x004fe20000011416 */
[----:B------:R-:W-:Y:S06]  /*02d0*/  BRA `(.L_x_42613) ;  /* 0x0000000c00147947 */ /* 0x000fec0003800000 */
.L_x_42614:
[----:B------:R-:W2:Y:S02]  /*02e0*/  LDG.E.S16 R22, desc[UR36][R2.64] ;  /* 0x0000002402167981 */ /* 0x000ea4000c1e1700 */
[----:B--2---:R-:W-:Y:S01]  /*02f0*/  SHF.R.S32.HI R23, RZ, 0x1f, R22 ;  /* 0x0000001fff177819 */ /* 0x004fe20000011416 */
[----:B------:R-:W-:Y:S06]  /*0300*/  BRA `(.L_x_42613) ;  /* 0x0000000c00087947 */ /* 0x000fec0003800000 */
.L_x_42609:
        /* <DEDUP_REMOVED lines=9> */
.L_x_42617:
[----:B------:R-:W2:Y:S02]  /*03a0*/  LDG.E.U16 R2, desc[UR36][R2.64] ;  /* 0x0000002402027981 */ /* 0x000ea4000c1e1500 */
[----:B--2---:R-:W-:-:S06]  /*03b0*/  HADD2.F32 R22, -RZ, R2.H0_H0 ;  /* 0x20000002ff167230 */ /* 0x004fcc0000004100 */
[----:B------:R-:W2:Y:S02]  /*03c0*/  F2I.S64.TRUNC R22, R22 ;  /* 0x0000001600167311 */ /* 0x000ea4000020d900 */
[----:B--2---:R-:W-:Y:S05]  /*03d0*/  BRA `(.L_x_42613) ;  /* 0x0000000800d47947 */ /* 0x004fea0003800000 */
.L_x_42616:
        /* <DEDUP_REMOVED lines=9> */
.L_x_42619:
[----:B------:R-:W2:Y:S02]  /*0470*/  LDG.E.U16 R2, desc[UR36][R2.64] ;  /* 0x0000002402027981 */ /* 0x000ea4000c1e1500 */
[----:B--2---:R-:W-:-:S06]  /*0480*/  HADD2.F32 R22, -RZ, R2.H0_H0 ;  /* 0x20000002ff167230 */ /* 0x004fcc0000004100 */
[----:B------:R-:W2:Y:S02]  /*0490*/  F2I.S64.TRUNC R22, R22 ;  /* 0x0000001600167311 */ /* 0x000ea4000020d900 */
[----:B--2---:R-:W-:Y:S05]  /*04a0*/  BRA `(.L_x_42613) ;  /* 0x0000000800a07947 */ /* 0x004fea0003800000 */
.L_x_42618:
[----:B------:R-:W2:Y:S02]  /*04b0*/  LDG.E.64 R2, desc[UR36][R2.64] ;  /* 0x0000002402027981 */ /* 0x000ea4000c1e1b00 */
[----:B--2---:R2:W3:Y:S02]  /*04c0*/  F2I.S64.F64.TRUNC R22, R2 ;  /* 0x0000000200167311 */ /* 0x0044e4000030d900 */
[----:B--23--:R-:W-:Y:S05]  /*04d0*/  BRA `(.L_x_42613) ;  /* 0x0000000800947947 */ /* 0x00cfea0003800000 */
.L_x_42608:
        /* <DEDUP_REMOVED lines=13> */
.L_x_42622:
[----:B------:R-:W2:Y:S02]  /*05b0*/  LDG.E.64 R2, desc[UR36][R2.64] ;  /* 0x0000002402027981 */ /* 0x000ea4000c1e1b00 */
[----:B--2---:R2:W3:Y:S02]  /*05c0*/  F2I.S64.F64.TRUNC R22, R2 ;  /* 0x0000000200167311 */ /* 0x0044e4000030d900 */
[----:B--23--:R-:W-:Y:S05]  /*05d0*/  BRA `(.L_x_42613) ;  /* 0x0000000800547947 */ /* 0x00cfea0003800000 */
.L_x_42621:
        /* <DEDUP_REMOVED lines=26> */
.L_x_42624:
        /* <DEDUP_REMOVED lines=13> */
.L_x_42623:
[----:B------:R-:W2:Y:S02]  /*0850*/  LDG.E.U16 R22, desc[UR36][R2.64] ;  /* 0x0000002402167981 */ /* 0x000ea4000c1e1500 */
[----:B--2---:R-:W-:-:S06]  /*0860*/  IMAD.U32 R22, R22, 0x10000, RZ ;  /* 0x0001000016167824 */ /* 0x004fcc00078e00ff */
[----:B------:R-:W2:Y:S02]  /*0870*/  F2I.S64.TRUNC R22, R22 ;  /* 0x0000001600167311 */ /* 0x000ea4000020d900 */
[----:B--2---:R-:W-:Y:S05]  /*0880*/  BRA `(.L_x_42613) ;  /* 0x0000000400a87947 */ /* 0x004fea0003800000 */
.L_x_42620:
        /* <DEDUP_REMOVED lines=11> */
.L_x_42627:
        /* <DEDUP_REMOVED lines=21> */
.L_x_42631:
[----:B------:R-:W-:Y:S05]  /*0a90*/  BSYNC.RECONVERGENT B1 ;  /* 0x0000000000017941 */ /* 0x000fea0003800200 */
.L_x_42630:
[----:B------:R-:W-:Y:S01]  /*0aa0*/  IMAD.SHL.U32 R0, R0, 0x100000, RZ ;  /* 0x0010000000007824 */ /* 0x000fe200078e00ff */
[----:B------:R-:W-:-:S04]  /*0ab0*/  LEA R2, R2, 0x3b800000, 0x17 ;  /* 0x3b80000002027811 */ /* 0x000fc800078eb8ff */
[----:B------:R-:W-:-:S07]  /*0ac0*/  LOP3.LUT R22, R2, R0, R7, 0xfe, !PT ;  /* 0x0000000002167212 */ /* 0x000fce00078efe07 */
.L_x_42629:
[----:B------:R-:W-:Y:S05]  /*0ad0*/  BSYNC.RECONVERGENT B0 ;  /* 0x0000000000007941 */ /* 0x000fea0003800200 */
.L_x_42628:
[----:B------:R-:W4:Y:S02]  /*0ae0*/  F2I.S64.TRUNC R22, R22 ;  /* 0x0000001600167311 */ /* 0x000f24000020d900 */
[----:B----4-:R-:W-:Y:S05]  /*0af0*/  BRA `(.L_x_42613) ;  /* 0x00000004000c7947 */ /* 0x010fea0003800000 */
.L_x_42626:
        /* <DEDUP_REMOVED lines=21> */
.L_x_42635:
[----:B------:R-:W-:Y:S05]  /*0c50*/  BSYNC.RECONVERGENT B1 ;  /* 0x0000000000017941 */ /* 0x000fea0003800200 */
.L_x_42634:
[----:B------:R-:W-:Y:S01]  /*0c60*/  IMAD.SHL.U32 R0, R0, 0x200000, RZ ;  /* 0x0020000000007824 */ /* 0x000fe200078e00ff */
[----:B------:R-:W-:-:S04]  /*0c70*/  LEA R2, R2, 0x37800000, 0x17 ;  /* 0x3780000002027811 */ /* 0x000fc800078eb8ff */
[----:B------:R-:W-:-:S07]  /*0c80*/  LOP3.LUT R22, R2, R0, R7, 0xfe, !PT ;  /* 0x0000000002167212 */ /* 0x000fce00078efe07 */
.L_x_42633:
[----:B------:R-:W-:Y:S05]  /*0c90*/  BSYNC.RECONVERGENT B0 ;  /* 0x0000000000007941 */ /* 0x000fea0003800200 */
.L_x_42632:
[----:B------:R-:W4:Y:S02]  /*0ca0*/  F2I.S64.TRUNC R22, R22 ;  /* 0x0000001600167311 */ /* 0x000f24000020d900 */
[----:B----4-:R-:W-:Y:S05]  /*0cb0*/  BRA `(.L_x_42613) ;  /* 0x00000000009c7947 */ /* 0x010fea0003800000 */
.L_x_42625:
[----:B------:R-:W-:-:S09]  /*0cc0*/  UISETP.NE.AND UP0, UPT, UR4, 0x1c, UPT ;  /* 0x0000001c0400788c */ /* 0x000fd2000bf05270 */
[----:B------:R-:W-:Y:S05]  /*0cd0*/  BRA.U !UP0, `(.L_x_42636) ;  /* 0x00000001088c7547 */ /* 0x000fea000b800000 */
[----:B------:R-:W-:-:S09]  /*0ce0*/  UISETP.NE.AND UP0, UPT, UR4, 0x1d, UPT ;  /* 0x0000001d0400788c */ /* 0x000fd2000bf05270 */
[----:B------:R-:W-:Y:S05]  /*0cf0*/  BRA.U !UP0, `(.L_x_42637) ;  /* 0x00000001087c7547 */ /* 0x000fea000b800000 */
[----:B------:R-:W-:-:S09]  /*0d00*/  UISETP.NE.AND UP0, UPT, UR4, 0x2c, UPT ;  /* 0x0000002c0400788c */ /* 0x000fd2000bf05270 */
[----:B------:R-:W-:Y:S05]  /*0d10*/  BRA.U !UP0, `(.L_x_42638) ;  /* 0x0000000108487547 */ /* 0x000fea000b800000 */
.L_x_42612:
        /* <DEDUP_REMOVED lines=16> */
.L_x_42639:
[----:B------:R-:W-:Y:S01]  /*0e20*/  CS2R R22, SRZ ;  /* 0x0000000000167805 */ /* 0x000fe2000001ff00 */
[----:B------:R-:W-:Y:S06]  /*0e30*/  BRA `(.L_x_42613) ;  /* 0x00000000003c7947 */ /* 0x000fec0003800000 */
.L_x_42638:
        /* <DEDUP_REMOVED lines=8> */
.L_x_42641:
[----:B------:R-:W-:Y:S05]  /*0ec0*/  BSYNC.RECONVERGENT B0 ;  /* 0x0000000000007941 */ /* 0x000fea0003800200 */
.L_x_42640:
[----:B------:R-:W2:Y:S02]  /*0ed0*/  F2I.S64.TRUNC R22, R22 ;  /* 0x0000001600167311 */ /* 0x000ea4000020d900 */
[----:B--2---:R-:W-:Y:S05]  /*0ee0*/  BRA `(.L_x_42613) ;  /* 0x0000000000107947 */ /* 0x004fea0003800000 */
.L_x_42637:
[----:B------:R2:W5:Y:S01]  /*0ef0*/  LDG.E.64 R22, desc[UR36][R2.64] ;  /* 0x0000002402167981 */ /* 0x000562000c1e1b00 */
[----:B------:R-:W-:Y:S05]  /*0f00*/  BRA `(.L_x_42613) ;  /* 0x0000000000087947 */ /* 0x000fea0003800000 */
.L_x_42636:
[----:B------:R3:W5:Y:S01]  /*0f10*/  LDG.E R22, desc[UR36][R2.64] ;  /* 0x0000002402167981 */ /* 0x000762000c1e1900 */
[----:B------:R-:W-:-:S07]  /*0f20*/  IMAD.MOV.U32 R23, RZ, RZ, RZ ;  /* 0x000000ffff177224 */ /* 0x000fce00078e00ff */
.L_x_42613:
[----:B------:R-:W-:-:S07]  /*0f30*/  VIADD R27, R26, 0x80 ;  /* 0x000000801a1b7836 */ /* 0x000fce0000000000 */
.L_x_42607:
[----:B------:R-:W-:Y:S05]  /*0f40*/  BSYNC.RECONVERGENT B6 ;  /* 0x0000000000067941 */ /* 0x000fea0003800200 */
.L_x_42606:
        /* <DEDUP_REMOVED lines=24> */
.L_x_42647:
[----:B------:R4:W5:Y:S01]  /*10d0*/  LDG.E.U8 R18, desc[UR36][R2.64] ;  /* 0x0000002402127981 */ /* 0x000962000c1e1100 */
[----:B------:R-:W-:Y:S01]  /*10e0*/  IMAD.MOV.U32 R19, RZ, RZ, RZ ;  /* 0x000000ffff137224 */ /* 0x000fe200078e00ff */
[----:B------:R-:W-:Y:S06]  /*10f0*/  BRA `(.L_x_42649) ;  /* 0x0000000c00407947 */ /* 0x000fec0003800000 */
.L_x_42646:
        /* <DEDUP_REMOVED lines=8> */
.L_x_42651:
[----:B------:R-:W2:Y:S02]  /*1180*/  LDG.E R18, desc[UR36][R2.64] ;  /* 0x0000002402127981 */ /* 0x000ea4000c1e1900 */
[----:B--2---:R-:W-:Y:S01]  /*1190*/  SHF.R.S32.HI R19, RZ, 0x1f, R18 ;  /* 0x0000001fff137819 */ /* 0x004fe20000011412 */
[----:B------:R-:W-:Y:S06]  /*11a0*/  BRA `(.L_x_42649) ;  /* 0x0000000c00147947 */ /* 0x000fec0003800000 */
.L_x_42650:
[----:B------:R-:W2:Y:S02]  /*11b0*/  LDG.E.S16 R18, desc[UR36][R2.64] ;  /* 0x0000002402127981 */ /* 0x000ea4000c1e1700 */
[----:B--2---:R-:W-:Y:S01]  /*11c0*/  SHF.R.S32.HI R19, RZ, 0x1f, R18 ;  /* 0x0000001fff137819 */ /* 0x004fe20000011412 */
[----:B------:R-:W-:Y:S06]  /*11d0*/  BRA `(.L_x_42649) ;  /* 0x0000000c00087947 */ /* 0x000fec0003800000 */
.L_x_42645:
        /* <DEDUP_REMOVED lines=9> */
.L_x_42653:
[----:B------:R-:W2:Y:S02]  /*1270*/  LDG.E.U16 R2, desc[UR36][R2.64] ;  /* 0x0000002402027981 */ /* 0x000ea4000c1e1500 */
[----:B--2---:R-:W-:-:S06]  /*1280*/  HADD2.F32 R18, -RZ, R2.H0_H0 ;  /* 0x20000002ff127230 */ /* 0x004fcc0000004100 */
[----:B------:R-:W3:Y:S02]  /*1290*/  F2I.S64.TRUNC R18, R18 ;  /* 0x0000001200127311 */ /* 0x000ee4000020d900 */
[----:B---3--:R-:W-:Y:S05]  /*12a0*/  BRA `(.L_x_42649) ;  /* 0x0000000800d47947 */ /* 0x008fea0003800000 */
.L_x_42652:
        /* <DEDUP_REMOVED lines=9> */
.L_x_42655:
[----:B------:R-:W2:Y:S02]  /*1340*/  LDG.E.U16 R2, desc[UR36][R2.64] ;  /* 0x0000002402027981 */ /* 0x000ea4000c1e1500 */
[----:B--2---:R-:W-:-:S06]  /*1350*/  HADD2.F32 R18, -RZ, R2.H0_H0 ;  /* 0x20000002ff127230 */ /* 0x004fcc0000004100 */
[----:B------:R-:W3:Y:S02]  /*1360*/  F2I.S64.TRUNC R18, R18 ;  /* 0x0000001200127311 */ /* 0x000ee4000020d900 */
[----:B---3--:R-:W-:Y:S05]  /*1370*/  BRA `(.L_x_42649) ;  /* 0x0000000800a07947 */ /* 0x008fea0003800000 */
.L_x_42654:
[----:B------:R-:W2:Y:S02]  /*1380*/  LDG.E.64 R2, desc[UR36][R2.64] ;  /* 0x0000002402027981 */ /* 0x000ea4000c1e1b00 */
[----:B--2---:R3:W4:Y:S02]  /*1390*/  F2I.S64.F64.TRUNC R18, R2 ;  /* 0x0000000200127311 */ /* 0x004724000030d900 */
[----:B---34-:R-:W-:Y:S05]  /*13a0*/  BRA `(.L_x_42649) ;  /* 0x0000000800947947 */ /* 0x018fea0003800000 */
.L_x_42644:
        /* <DEDUP_REMOVED lines=13> */
.L_x_42658:
[----:B------:R-:W2:Y:S02]  /*1480*/  LDG.E.64 R2, desc[UR36][R2.64] ;  /* 0x0000002402027981 */ /* 0x000ea4000c1e1b00 */
[----:B--2---:R0:W1:Y:S02]  /*1490*/  F2I.S64.F64.TRUNC R18, R2 ;  /* 0x0000000200127311 */ /* 0x004064000030d900 */
[----:B01----:R-:W-:Y:S05]  /*14a0*/  BRA `(.L_x_42649) ;  /* 0x0000000800547947 */ /* 0x003fea0003800000 */
.L_x_42657:
        /* <DEDUP_REMOVED lines=26> */
.L_x_42660:
        /* <DEDUP_REMOVED lines=13> */
.L_x_42659:
[----:B------:R-:W2:Y:S02]  /*1720*/  LDG.E.U16 R18, desc[UR36][R2.64] ;  /* 0x0000002402127981 */ /* 0x000ea4000c1e1500 */
[----:B--2---:R-:W-:-:S06]  /*1730*/  IMAD.U32 R18, R18, 0x10000, RZ ;  /* 0x0001000012127824 */ /* 0x004fcc00078e00ff */
[----:B------:R-:W0:Y:S02]  /*1740*/  F2I.S64.TRUNC R18, R18 ;  /* 0x0000001200127311 */ /* 0x000e24000020d900 */
[----:B0-----:R-:W-:Y:S05]  /*1750*/  BRA `(.L_x_42649) ;  /* 0x0000000400a87947 */ /* 0x001fea0003800000 */
.L_x_42656:
        /* <DEDUP_REMOVED lines=11> */
.L_x_42663:
        /* <DEDUP_REMOVED lines=21> */
.L_x_42667:
[----:B------:R-:W-:Y:S05]  /*1960*/  BSYNC.RECONVERGENT B1 ;  /* 0x0000000000017941 */ /* 0x000fea0003800200 */
.L_x_42666:
[----:B------:R-:W-:Y:S01]  /*1970*/  IMAD.SHL.U32 R0, R0, 0x100000, RZ ;  /* 0x0010000000007824 */ /* 0x000fe200078e00ff */
[----:B------:R-:W-:-:S04]  /*1980*/  LEA R2, R2, 0x3b800000, 0x17 ;  /* 0x3b80000002027811 */ /* 0x000fc800078eb8ff */
[----:B------:R-:W-:-:S07]  /*1990*/  LOP3.LUT R18, R2, R0, R7, 0xfe, !PT ;  /* 0x0000000002127212 */ /* 0x000fce00078efe07 */
.L_x_42665:
[----:B------:R-:W-:Y:S05]  /*19a0*/  BSYNC.RECONVERGENT B0 ;  /* 0x0000000000007941 */ /* 0x000fea0003800200 */
.L_x_42664:
[----:B------:R-:W2:Y:S02]  /*19b0*/  F2I.S64.TRUNC R18, R18 ;  /* 0x0000001200127311 */ /* 0x000ea4000020d900 */
[----:B--2---:R-:W-:Y:S05]  /*19c0*/  BRA `(.L_x_42649) ;  /* 0x00000004000c7947 */ /* 0x004fea0003800000 */
.L_x_42662:
        /* <DEDUP_REMOVED lines=21> */
.L_x_42671:
[----:B------:R-:W-:Y:S05]  /*1b20*/  BSYNC.RECONVERGENT B1 ;  /* 0x0000000000017941 */ /* 0x000fea0003800200 */
.L_x_42670:
[----:B------:R-:W-:Y:S01]  /*1b30*/  IMAD.SHL.U32 R0, R0, 0x200000, RZ ;  /* 0x0020000000007824 */ /* 0x000fe200078e00ff */
[----:B------:R-:W-:-:S04]  /*1b40*/  LEA R2, R2, 0x37800000, 0x17 ;  /* 0x3780000002027811 */ /* 0x000fc800078eb8ff */
[----:B------:R-:W-:-:S07]  /*1b50*/  LOP3.LUT R18, R2, R0, R7, 0xfe, !PT ;  /* 0x0000000002127212 */ /* 0x000fce00078efe07 */
.L_x_42669:
[----:B------:R-:W-:Y:S05]  /*1b60*/  BSYNC.RECONVERGENT B0 ;  /* 0x0000000000007941 */ /* 0x000fea0003800200 */
.L_x_42668:
[----:B------:R-:W2:Y:S02]  /*1b70*/  F2I.S64.TRUNC R18, R18 ;  /* 0x0000001200127311 */ /* 0x000ea4000020d900 */
[----:B--2---:R-:W-:Y:S05]  /*1b80*/  BRA `(.L_x_42649) ;  /* 0x00000000009c7947 */ /* 0x004fea0003800000 */
.L_x_42661:
        /* <DEDUP_REMOVED lines=14> */
.L_x_42675:
[----:B------:R-:W-:Y:S05]  /*1c70*/  BSYNC.RECONVERGENT B0 ;  /* 0x0000000000007941 */ /* 0x000fea0003800200 */
.L_x_42674:
[----:B------:R-:W2:Y:S02]  /*1c80*/  F2I.S64.TRUNC R18, R18 ;  /* 0x0000001200127311 */ /* 0x000ea4000020d900 */
[----:B--2---:R-:W-:Y:S05]  /*1c90*/  BRA `(.L_x_42649) ;  /* 0x0000000000587947 */ /* 0x004fea0003800000 */
.L_x_42648:
        /* <DEDUP_REMOVED lines=16> */
.L_x_42676:
[----:B------:R-:W-:Y:S01]  /*1da0*/  CS2R R18, SRZ ;  /* 0x0000000000127805 */ /* 0x000fe2000001ff00 */
[----:B------:R-:W-:Y:S06]  /*1db0*/  BRA `(.L_x_42649) ;  /* 0x0000000000107947 */ /* 0x000fec0003800000 */
.L_x_42673:
[----:B------:R1:W5:Y:S01]  /*1dc0*/  LDG.E.64 R18, desc[UR36][R2.64] ;  /* 0x0000002402127981 */ /* 0x000362000c1e1b00 */
[----:B------:R-:W-:Y:S05]  /*1dd0*/  BRA `(.L_x_42649) ;  /* 0x0000000000087947 */ /* 0x000fea0003800000 */
.L_x_42672:
[----:B------:R0:W5:Y:S01]  /*1de0*/  LDG.E R18, desc[UR36][R2.64] ;  /* 0x0000002402127981 */ /* 0x000162000c1e1900 */
[----:B------:R-:W-:-:S07]  /*1df0*/  IMAD.MOV.U32 R19, RZ, RZ, RZ ;  /* 0x000000ffff137224 */ /* 0x000fce00078e00ff */
.L_x_42649:
[----:B------:R-:W-:-:S07]  /*1e00*/  VIADD R27, R27, 0x80 ;  /* 0x000000801b1b7836 */ /* 0x000fce0000000000 */
.L_x_42643:
[----:B------:R-:W-:Y:S05]  /*1e10*/  BSYNC.RECONVERGENT B6 ;  /* 0x0000000000067941 */ /* 0x000fea0003800200 */
.L_x_42642:
        /* <DEDUP_REMOVED lines=24> */
.L_x_42682:
[----:B------:R4:W5:Y:S01]  /*1fa0*/  LDG.E.U8 R16, desc[UR36][R2.64] ;  /* 0x0000002402107981 */ /* 0x000962000c1e1100 */
[----:B------:R-:W-:Y:S01]  /*1fb0*/  IMAD.MOV.U32 R17, RZ, RZ, RZ ;  /* 0x000000ffff117224 */ /* 0x000fe200078e00ff */
[----:B------:R-:W-:Y:S06]  /*1fc0*/  BRA `(.L_x_42684) ;  /* 0x0000000c00407947 */ /* 0x000fec0003800000 */
.L_x_42681:
        /* <DEDUP_REMOVED lines=8> */
.L_x_42686:
[----:B------:R-:W2:Y:S02]  /*2050*/  LDG.E R16, desc[UR36][R2.64] ;  /* 0x0000002402107981 */ /* 0x000ea4000c1e1900 */
[----:B--2---:R-:W-:Y:S01]  /*2060*/  SHF.R.S32.HI R17, RZ, 0x1f, R16 ;  /* 0x0000001fff117819 */ /* 0x004fe20000011410 */
[----:B------:R-:W-:Y:S06]  /*2070*/  BRA `(.L_x_42684) ;  /* 0x0000000c00147947 */ /* 0x000fec0003800000 */
.L_x_42685:
[----:B------:R-:W2:Y:S02]  /*2080*/  LDG.E.S16 R16, desc[UR36][R2.64] ;  /* 0x0000002402107981 */ /* 0x000ea4000c1e1700 */
[----:B--2---:R-:W-:Y:S01]  /*2090*/  SHF.R.S32.HI R17, RZ, 0x1f, R16 ;  /* 0x0000001fff117819 */ /* 0x004fe20000011410 */
[----:B------:R-:W-:Y:S06]  /*20a0*/  BRA `(.L_x_42684) ;  /* 0x0000000c00087947 */ /* 0x000fec0003800000 */
.L_x_42680:
        /* <DEDUP_REMOVED lines=9> */
.L_x_42688:
[----:B------:R-:W2:Y:S02]  /*2140*/  LDG.E.U16 R2, desc[UR36][R2.64] ;  /* 0x0000002402027981 */ /* 0x000ea4000c1e1500 */
[----:B--2---:R-:W-:-:S06]  /*2150*/  HADD2.F32 R16, -RZ, R2.H0_H0 ;  /* 0x20000002ff107230 */ /* 0x004fcc0000004100 */
[----:B------:R-:W3:Y:S02]  /*2160*/  F2I.S64.TRUNC R16, R16 ;  /* 0x0000001000107311 */ /* 0x000ee4000020d900 */
[----:B---3--:R-:W-:Y:S05]  /*2170*/  BRA `(.L_x_42684) ;  /* 0x0000000800d47947 */ /* 0x008fea0003800000 */
.L_x_42687:
        /* <DEDUP_REMOVED lines=9> */
.L_x_42690:
[----:B------:R-:W2:Y:S02]  /*2210*/  LDG.E.U16 R2, desc[UR36][R2.64] ;  /* 0x0000002402027981 */ /* 0x000ea4000c1e1500 */
[----:B--2---:R-:W-:-:S06]  /*2220*/  HADD2.F32 R16, -RZ, R2.H0_H0 ;  /* 0x20000002ff107230 */ /* 0x004fcc0000004100 */
[----:B------:R-:W3:Y:S02]  /*2230*/  F2I.S64.TRUNC R16, R16 ;  /* 0x0000001000107311 */ /* 0x000ee4000020d900 */
[----:B---3--:R-:W-:Y:S05]  /*2240*/  BRA `(.L_x_42684) ;  /* 0x0000000800a07947 */ /* 0x008fea0003800000 */
.L_x_42689:
[----:B------:R-:W2:Y:S02]  /*2250*/  LDG.E.64 R2, desc[UR36][R2.64] ;  /* 0x0000002402027981 */ /* 0x000ea4000c1e1b00 */
[----:B--2---:R3:W4:Y:S02]  /*2260*/  F2I.S64.F64.TRUNC R16, R2 ;  /* 0x0000000200107311 */ /* 0x004724000030d900 */
[----:B---34-:R-:W-:Y:S05]  /*2270*/  BRA `(.L_x_42684) ;  /* 0x0000000800947947 */ /* 0x018fea0003800000 */
.L_x_42679:
        /* <DEDUP_REMOVED lines=13> */
.L_x_42693:
[----:B------:R-:W2:Y:S02]  /*2350*/  LDG.E.64 R2, desc[UR36][R2.64] ;  /* 0x0000002402027981 */ /* 0x000ea4000c1e1b00 */
[----:B--2---:R3:W4:Y:S02]  /*2360*/  F2I.S64.F64.TRUNC R16, R2 ;  /* 0x0000000200107311 */ /* 0x004724000030d900 */
[----:B---34-:R-:W-:Y:S05]  /*2370*/  BRA `(.L_x_42684) ;  /* 0x0000000800547947 */ /* 0x018fea0003800000 */
.L_x_42692:
        /* <DEDUP_REMOVED lines=26> */
.L_x_42695:
        /* <DEDUP_REMOVED lines=13> */
.L_x_42694:
[----:B------:R-:W2:Y:S02]  /*25f0*/  LDG.E.U16 R16, desc[UR36][R2.64] ;  /* 0x0000002402107981 */ /* 0x000ea4000c1e1500 */
[----:B--2---:R-:W-:-:S06]  /*2600*/  IMAD.U32 R16, R16, 0x10000, RZ ;  /* 0x0001000010107824 */ /* 0x004fcc00078e00ff */
[----:B------:R-:W3:Y:S02]  /*2610*/  F2I.S64.TRUNC R16, R16 ;  /* 0x0000001000107311 */ /* 0x000ee4000020d900 */
[----:B---3--:R-:W-:Y:S05]  /*2620*/  BRA `(.L_x_42684) ;  /* 0x0000000400a87947 */ /* 0x008fea0003800000 */
.L_x_42691:
        /* <DEDUP_REMOVED lines=11> */
.L_x_42698:
        /* <DEDUP_REMOVED lines=21> */
.L_x_42702:
[----:B------:R-:W-:Y:S05]  /*2830*/  BSYNC.RECONVERGENT B1 ;  /* 0x0000000000017941 */ /* 0x000fea0003800200 */
.L_x_42701:
[----:B------:R-:W-:Y:S01]  /*2840*/  IMAD.SHL.U32 R0, R0, 0x100000, RZ ;  /* 0x0010000000007824 */ /* 0x000fe200078e00ff */
[----:B------:R-:W-:-:S04]  /*2850*/  LEA R2, R2, 0x3b800000, 0x17 ;  /* 0x3b80000002027811 */ /* 0x000fc800078eb8ff */
[----:B------:R-:W-:-:S07]  /*2860*/  LOP3.LUT R16, R2, R0, R7, 0xfe, !PT ;  /* 0x0000000002107212 */ /* 0x000fce00078efe07 */
.L_x_42700:
[----:B------:R-:W-:Y:S05]  /*2870*/  BSYNC.RECONVERGENT B0 ;  /* 0x0000000000007941 */ /* 0x000fea0003800200 */
.L_x_42699:
[----:B------:R-:W1:Y:S02]  /*2880*/  F2I.S64.TRUNC R16, R16 ;  /* 0x0000001000107311 */ /* 0x000e64000020d900 */
[----:B-1----:R-:W-:Y:S05]  /*2890*/  BRA `(.L_x_42684) ;  /* 0x00000004000c7947 */ /* 0x002fea0003800000 */
.L_x_42697:
        /* <DEDUP_REMOVED lines=21> */
.L_x_42706:
[----:B------:R-:W-:Y:S05]  /*29f0*/  BSYNC.RECONVERGENT B1 ;  /* 0x0000000000017941 */ /* 0x000fea0003800200 */
.L_x_42705:
[----:B------:R-:W-:Y:S01]  /*2a00*/  IMAD.SHL.U32 R0, R0, 0x200000, RZ ;  /* 0x0020000000007824 */ /* 0x000fe200078e00ff */
[----:B------:R-:W-:-:S04]  /*2a10*/  LEA R2, R2, 0x37800000, 0x17 ;  /* 0x3780000002027811 */ /* 0x000fc800078eb8ff */
[----:B------:R-:W-:-:S07]  /*2a20*/  LOP3.LUT R16, R2, R0, R7, 0xfe, !PT ;  /* 0x0000000002107212 */ /* 0x000fce00078efe07 */
.L_x_42704:
[----:B------:R-:W-:Y:S05]  /*2a30*/  BSYNC.RECONVERGENT B0 ;  /* 0x0000000000007941 */ /* 0x000fea0003800200 */
.L_x_42703:
[----:B------:R-:W1:Y:S02]  /*2a40*/  F2I.S64.TRUNC R16, R16 ;  /* 0x0000001000107311 */ /* 0x000e64000020d900 */
[----:B-1----:R-:W-:Y:S05]  /*2a50*/  BRA `(.L_x_42684) ;  /* 0x00000000009c7947 */ /* 0x002fea0003800000 */
.L_x_42696:
        /* <DEDUP_REMOVED lines=14> */
.L_x_42710:
[----:B------:R-:W-:Y:S05]  /*2b40*/  BSYNC.RECONVERGENT B0 ;  /* 0x0000000000007941 */ /* 0x000fea0003800200 */
.L_x_42709:
[----:B------:R-:W2:Y:S02]  /*2b50*/  F2I.S64.TRUNC R16, R16 ;  /* 0x0000001000107311 */ /* 0x000ea4000020d900 */
[----:B--2---:R-:W-:Y:S05]  /*2b60*/  BRA `(.L_x_42684) ;  /* 0x0000000000587947 */ /* 0x004fea0003800000 */
.L_x_42683:
        /* <DEDUP_REMOVED lines=16> */
.L_x_42711:
[----:B------:R-:W-:Y:S01]  /*2c70*/  CS2R R16, SRZ ;  /* 0x0000000000107805 */ /* 0x000fe2000001ff00 */
[----:B------:R-:W-:Y:S06]  /*2c80*/  BRA `(.L_x_42684) ;  /* 0x0000000000107947 */ /* 0x000fec0003800000 */
.L_x_42708:
[----:B------:R2:W5:Y:S01]  /*2c90*/  LDG.E.64 R16, desc[UR36][R2.64] ;  /* 0x0000002402107981 */ /* 0x000562000c1e1b00 */
[----:B------:R-:W-:Y:S05]  /*2ca0*/  BRA `(.L_x_42684) ;  /* 0x0000000000087947 */ /* 0x000fea0003800000 */
.L_x_42707:
[----:B------:R1:W5:Y:S01]  /*2cb0*/  LDG.E R16, desc[UR36][R2.64] ;  /* 0x0000002402107981 */ /* 0x000362000c1e1900 */
[----:B------:R-:W-:-:S07]  /*2cc0*/  IMAD.MOV.U32 R17, RZ, RZ, RZ ;  /* 0x000000ffff117224 */ /* 0x000fce00078e00ff */
.L_x_42684:
[----:B------:R-:W-:-:S07]  /*2cd0*/  VIADD R27, R27, 0x80 ;  /* 0x000000801b1b7836 */ /* 0x000fce0000000000 */
.L_x_42678:
[----:B------:R-:W-:Y:S05]  /*2ce0*/  BSYNC.RECONVERGENT B6 ;  /* 0x0000000000067941 */ /* 0x000fea0003800200 */
.L_x_42677:
        /* <DEDUP_REMOVED lines=24> */
.L_x_42717:
[----:B------:R0:W5:Y:S01]  /*2e70*/  LDG.E.U8 R24, desc[UR36][R2.64] ;  /* 0x0000002402187981 */ /* 0x000162000c1e1100 */
[----:B------:R-:W-:Y:S01]  /*2e80*/  IMAD.MOV.U32 R25, RZ, RZ, RZ ;  /* 0x000000ffff197224 */ /* 0x000fe200078e00ff */
[----:B------:R-:W-:Y:S06]  /*2e90*/  BRA `(.L_x_42713) ;  /* 0x0000000c003c7947 */ /* 0x000fec0003800000 */
.L_x_42716:
        /* <DEDUP_REMOVED lines=8> */
.L_x_42720:
[----:B------:R-:W2:Y:S02]  /*2f20*/  LDG.E R24, desc[UR36][R2.64] ;  /* 0x0000002402187981 */ /* 0x000ea4000c1e1900 */
[----:B--2---:R-:W-:Y:S01]  /*2f30*/  SHF.R.S32.HI R25, RZ, 0x1f, R24 ;  /* 0x0000001fff197819 */ /* 0x004fe20000011418 */
[----:B------:R-:W-:Y:S06]  /*2f40*/  BRA `(.L_x_42713) ;  /* 0x0000000c00107947 */ /* 0x000fec0003800000 */
.L_x_42719:
[----:B------:R-:W2:Y:S02]  /*2f50*/  LDG.E.S16 R24, desc[UR36][R2.64] ;  /* 0x0000002402187981 */ /* 0x000ea4000c1e1700 */
[----:B--2---:R-:W-:Y:S01]  /*2f60*/  SHF.R.S32.HI R25, RZ, 0x1f, R24 ;  /* 0x0000001fff197819 */ /* 0x004fe20000011418 */
[----:B------:R-:W-:Y:S06]  /*2f70*/  BRA `(.L_x_42713) ;  /* 0x0000000c00047947 */ /* 0x000fec0003800000 */
.L_x_42715:
        /* <DEDUP_REMOVED lines=9> */
.L_x_42722:
[----:B------:R-:W2:Y:S02]  /*3010*/  LDG.E.U16 R2, desc[UR36][R2.64] ;  /* 0x0000002402027981 */ /* 0x000ea4000c1e1500 */
[----:B--2---:R-:W-:-:S06]  /*3020*/  HADD2.F32 R24, -RZ, R2.H0_H0 ;  /* 0x20000002ff187230 */ /* 0x004fcc0000004100 */
[----:B------:R-:W0:Y:S02]  /*3030*/  F2I.S64.TRUNC R24, R24 ;  /* 0x0000001800187311 */ /* 0x000e24000020d900 */
[----:B0-----:R-:W-:Y:S05]  /*3040*/  BRA `(.L_x_42713) ;  /* 0x0000000800d07947 */ /* 0x001fea0003800000 */
.L_x_42721:
        /* <DEDUP_REMOVED lines=9> */
.L_x_42724:
[----:B------:R-:W2:Y:S02]  /*30e0*/  LDG.E.U16 R2, desc[UR36][R2.64] ;  /* 0x0000002402027981 */ /* 0x000ea4000c1e1500 */
[----:B--2---:R-:W-:-:S06]  /*30f0*/  HADD2.F32 R24, -RZ, R2.H0_H0 ;  /* 0x20000002ff187230 */ /* 0x004fcc0000004100 */
[----:B------:R-:W0:Y:S02]  /*3100*/  F2I.S64.TRUNC R24, R24 ;  /* 0x0000001800187311 */ /* 0x000e24000020d900 */
[----:B0-----:R-:W-:Y:S05]  /*3110*/  BRA `(.L_x_42713) ;  /* 0x00000008009c7947 */ /* 0x001fea0003800000 */
.L_x_42723:
[----:B------:R-:W2:Y:S02]  /*3120*/  LDG.E.64 R2, desc[UR36][R2.64] ;  /* 0x0000002402027981 */ /* 0x000ea4000c1e1b00 */
[----:B--2---:R0:W1:Y:S02]  /*3130*/  F2I.S64.F64.TRUNC R24, R2 ;  /* 0x0000000200187311 */ /* 0x004064000030d900 */
[----:B01----:R-:W-:Y:S05]  /*3140*/  BRA `(.L_x_42713) ;  /* 0x0000000800907947 */ /* 0x003fea0003800000 */
.L_x_42714:
        /* <DEDUP_REMOVED lines=13> */
.L_x_42727:
[----:B------:R-:W2:Y:S02]  /*3220*/  LDG.E.64 R2, desc[UR36][R2.64] ;  /* 0x0000002402027981 */ /* 0x000ea4000c1e1b00 */
[----:B--2---:R0:W1:Y:S02]  /*3230*/  F2I.S64.F64.TRUNC R24, R2 ;  /* 0x0000000200187311 */ /* 0x004064000030d900 */
[----:B01----:R-:W-:Y:S05]  /*3240*/  BRA `(.L_x_42713) ;  /* 0x0000000800507947 */ /* 0x003fea0003800000 */
.L_x_42726:
        /* <DEDUP_REMOVED lines=26> */
.L_x_42729:
        /* <DEDUP_REMOVED lines=13> */
.L_x_42728:
[----:B------:R-:W2:Y:S02]  /*34c0*/  LDG.E.U16 R24, desc[UR36][R2.64] ;  /* 0x0000002402187981 */ /* 0x000ea4000c1e1500 */
[----:B--2---:R-:W-:-:S06]  /*34d0*/  IMAD.U32 R24, R24, 0x10000, RZ ;  /* 0x0001000018187824 */ /* 0x004fcc00078e00ff */
[----:B------:R-:W0:Y:S02]  /*34e0*/  F2I.S64.TRUNC R24, R24 ;  /* 0x0000001800187311 */ /* 0x000e24000020d900 */
[----:B0-----:R-:W-:Y:S05]  /*34f0*/  BRA `(.L_x_42713) ;  /* 0x0000000400a47947 */ /* 0x001fea0003800000 */
.L_x_42725:
        /* <DEDUP_REMOVED lines=11> */
.L_x_42732:
        /* <DEDUP_REMOVED lines=21> */
.L_x_42736:
[----:B------:R-:W-:Y:S05]  /*3700*/  BSYNC.RECONVERGENT B1 ;  /* 0x0000000000017941 */ /* 0x000fea0003800200 */
.L_x_42735:
[----:B------:R-:W-:Y:S01]  /*3710*/  IMAD.SHL.U32 R0, R0, 0x100000, RZ ;  /* 0x0010000000007824 */ /* 0x000fe200078e00ff */
[----:B------:R-:W-:-:S04]  /*3720*/  LEA R2, R2, 0x3b800000, 0x17 ;  /* 0x3b80000002027811 */ /* 0x000fc800078eb8ff */
[----:B------:R-:W-:-:S07]  /*3730*/  LOP3.LUT R24, R2, R0, R7, 0xfe, !PT ;  /* 0x0000000002187212 */ /* 0x000fce00078efe07 */
.L_x_42734:
[----:B------:R-:W-:Y:S05]  /*3740*/  BSYNC.RECONVERGENT B0 ;  /* 0x0000000000007941 */ /* 0x000fea0003800200 */
.L_x_42733:
[----:B------:R-:W0:Y:S02]  /*3750*/  F2I.S64.TRUNC R24, R24 ;  /* 0x0000001800187311 */ /* 0x000e24000020d900 */
[----:B0-----:R-:W-:Y:S05]  /*3760*/  BRA `(.L_x_42713) ;  /* 0x0000000400087947 */ /* 0x001fea0003800000 */
.L_x_42731:
        /* <DEDUP_REMOVED lines=21> */
.L_x_42740:
[----:B------:R-:W-:Y:S05]  /*38c0*/  BSYNC.RECONVERGENT B1 ;  /* 0x0000000000017941 */ /* 0x000fea0003800200 */
.L_x_42739:
[----:B------:R-:W-:Y:S01]  /*38d0*/  IMAD.SHL.U32 R0, R0, 0x200000, RZ ;  /* 0x0020000000007824 */ /* 0x000fe200078e00ff */
[----:B------:R-:W-:-:S04]  /*38e0*/  LEA R2, R2, 0x37800000, 0x17 ;  /* 0x3780000002027811 */ /* 0x000fc800078eb8ff */
[----:B------:R-:W-:-:S07]  /*38f0*/  LOP3.LUT R24, R2, R0, R7, 0xfe, !PT ;  /* 0x0000000002187212 */ /* 0x000fce00078efe07 */
.L_x_42738:
[----:B------:R-:W-:Y:S05]  /*3900*/  BSYNC.RECONVERGENT B0 ;  /* 0x0000000000007941 */ /* 0x000fea0003800200 */
.L_x_42737:
[----:B------:R-:W0:Y:S02]  /*3910*/  F2I.S64.TRUNC R24, R24 ;  /* 0x0000001800187311 */ /* 0x000e24000020d900 */
[----:B0-----:R-:W-:Y:S05]  /*3920*/  BRA `(.L_x_42713) ;  /* 0x0000000000987947 */ /* 0x001fea0003800000 */
.L_x_42730:
        /* <DEDUP_REMOVED lines=14> */
.L_x_42744:
[----:B------:R-:W-:Y:S05]  /*3a10*/  BSYNC.RECONVERGENT B0 ;  /* 0x0000000000007941 */ /* 0x000fea0003800200 */
.L_x_42743:
[----:B------:R-:W0:Y:S02]  /*3a20*/  F2I.S64.TRUNC R24, R24 ;  /* 0x0000001800187311 */ /* 0x000e24000020d900 */
[----:B0-----:R-:W-:Y:S05]  /*3a30*/  BRA `(.L_x_42713) ;  /* 0x0000000000547947 */ /* 0x001fea0003800000 */
.L_x_42718:
        /* <DEDUP_REMOVED lines=16> */
.L_x_42745:
[----:B------:R-:W-:Y:S05]  /*3b40*/  BRA `(.L_x_42713) ;  /* 0x0000000000107947 */ /* 0x000fea0003800000 */
.L_x_42742:
[----:B------:R0:W5:Y:S01]  /*3b50*/  LDG.E.64 R24, desc[UR36][R2.64] ;  /* 0x0000002402187981 */ /* 0x000162000c1e1b00 */
[----:B------:R-:W-:Y:S05]  /*3b60*/  BRA `(.L_x_42713) ;  /* 0x0000000000087947 */ /* 0x000fea0003800000 */
.L_x_42741:
[----:B------:R0:W5:Y:S01]  /*3b70*/  LDG.E R24, desc[UR36][R2.64] ;  /* 0x0000002402187981 */ /* 0x000162000c1e1900 */
[----:B------:R-:W-:-:S07]  /*3b80*/  IMAD.MOV.U32 R25, RZ, RZ, RZ ;  /* 0x000000ffff197224 */ /* 0x000fce00078e00ff */
.L_x_42713:
[----:B------:R-:W-:Y:S05]  /*3b90*/  BSYNC.RECONVERGENT B6 ;  /* 0x0000000000067941 */ /* 0x000fea0003800200 */
.L_x_42712:
        /* <DEDUP_REMOVED lines=10> */
[----:B------:R-:W1:Y:S01]  /*3c40*/  I2F.U32.RP R0, R22 ;  /* 0x0000001600007306 */ /* 0x000e620000209000 */
[----:B------:R-:W5:Y:S01]  /*3c50*/  LDCU UR4, c[0x0][0x390] ;  /* 0x00007200ff0477ac */ /* 0x000f620008000800 */
[----:B------:R-:W-:Y:S01]  /*3c60*/  ISETP.NE.U32.AND P1, PT, R22, RZ, PT ;  /* 0x000000ff1600720c */ /* 0x000fe20003f25070 */
[----:B------:R-:W-:-:S05]  /*3c70*/  IMAD.MOV.U32 R7, RZ, RZ, RZ ;  /* 0x000000ffff077224 */ /* 0x000fca00078e00ff */
[----:B-1----:R-:W0:Y:S02]  /*3c80*/  MUFU.RCP R0, R0 ;  /* 0x0000000000007308 */ /* 0x002e240000001000 */
[----:B0-234-:R-:W-:-:S06]  /*3c90*/  VIADD R2, R0, 0xffffffe ;  /* 0x0ffffffe00027836 */ /* 0x01dfcc0000000000 */
        /* <DEDUP_REMOVED lines=12> */
[----:B------:R-:W-:Y:S01]  /*3d60*/  @!P1 LOP3.LUT R6, RZ, R22, RZ, 0x33, !PT ;  /* 0x00000016ff069212 */ /* 0x000fe200078e33ff */
[----:B------:R-:W-:Y:S06]  /*3d70*/  BRA `(.L_x_42750) ;  /* 0x0000000000107947 */ /* 0x000fec0003800000 */
.L_x_42749:
[----:B0-234-:R-:W-:Y:S01]  /*3d80*/  IMAD.MOV.U32 R3, RZ, RZ, R22 ;  /* 0x000000ffff037224 */ /* 0x01dfe200078e0016 */
[----:B------:R-:W-:Y:S01]  /*3d90*/  MOV R14, 0x3dc0 ;  /* 0x00003dc0000e7802 */ /* 0x000fe20000000f00 */
[----:B------:R-:W-:-:S07]  /*3da0*/  IMAD.MOV.U32 R2, RZ, RZ, R23 ;  /* 0x000000ffff027224 */ /* 0x000fce00078e0017 */
[----:B------:R-:W-:Y:S05]  /*3db0*/  CALL.REL.NOINC `($__internal_67_$__cuda_sm20_rem_s64) ;  /* 0x0000004400447944 */ /* 0x000fea0003c00000 */
.L_x_42750:
[----:B------:R-:W-:Y:S05]  /*3dc0*/  BSYNC.RECONVERGENT B1 ;  /* 0x0000000000017941 */ /* 0x000fea0003800200 */
.L_x_42748:
        /* <DEDUP_REMOVED lines=11> */
[----:B------:R-:W-:Y:S02]  /*3e80*/  IMAD.X R5, R7, 0x1, R5, P0 ;  /* 0x0000000107057824 */ /* 0x000fe400000e0605 */
[----:B------:R-:W-:-:S07]  /*3e90*/  IMAD.MOV.U32 R4, RZ, RZ, R0 ;  /* 0x000000ffff047224 */ /* 0x000fce00078e0000 */
.L_x_42747:
[----:B------:R-:W-:Y:S05]  /*3ea0*/  BSYNC.RECONVERGENT B0 ;  /* 0x0000000000007941 */ /* 0x000fea0003800200 */
.L_x_42746:
        /* <DEDUP_REMOVED lines=18> */
[----:B------:R-:W-:-:S04]  /*3fd0*/  IMAD.HI.U32 R3, R3, R7, R2 ;  /* 0x0000000703037227 */ /* 0x000fc800078e0002 */
[----:B------:R-:W-:Y:S02]  /*3fe0*/  IMAD.MOV.U32 R7, RZ, RZ, RZ ;  /* 0x000000ffff077224 */ /* 0x000fe400078e00ff */
[----:B-1----:R-:W-:-:S04]  /*3ff0*/  IMAD.HI.U32 R3, R3, UR4, RZ ;  /* 0x0000000403037c27 */ /* 0x002fc8000f8e00ff */
        /* <DEDUP_REMOVED lines=8> */
.L_x_42754:
[----:B------:R-:W-:Y:S01]  /*4080*/  IMAD.MOV.U32 R3, RZ, RZ, R18 ;  /* 0x000000ffff037224 */ /* 0x000fe200078e0012 */
[----:B------:R-:W-:Y:S01]  /*4090*/  MOV R14, 0x40c0 ;  /* 0x000040c0000e7802 */ /* 0x000fe20000000f00 */
[----:B------:R-:W-:-:S07]  /*40a0*/  IMAD.MOV.U32 R2, RZ, RZ, R19 ;  /* 0x000000ffff027224 */ /* 0x000fce00078e0013 */
[----:B------:R-:W-:Y:S05]  /*40b0*/  CALL.REL.NOINC `($__internal_67_$__cuda_sm20_rem_s64) ;  /* 0x0000004000847944 */ /* 0x000fea0003c00000 */
.L_x_42755:
[----:B------:R-:W-:Y:S05]  /*40c0*/  BSYNC.RECONVERGENT B1 ;  /* 0x0000000000017941 */ /* 0x000fea0003800200 */
.L_x_42753:
        /* <DEDUP_REMOVED lines=12> */
.L_x_42752:
[----:B------:R-:W-:Y:S05]  /*4190*/  BSYNC.RECONVERGENT B0 ;  /* 0x0000000000007941 */ /* 0x000fea0003800200 */
.L_x_42751:
        /* <DEDUP_REMOVED lines=29> */
.L_x_42759:
[----:B------:R-:W-:Y:S01]  /*4370*/  IMAD.MOV.U32 R3, RZ, RZ, R16 ;  /* 0x000000ffff037224 */ /* 0x000fe200078e0010 */
[----:B------:R-:W-:Y:S01]  /*4380*/  MOV R14, 0x43b0 ;  /* 0x000043b0000e7802 */ /* 0x000fe20000000f00 */
[----:B------:R-:W-:-:S07]  /*4390*/  IMAD.MOV.U32 R2, RZ, RZ, R17 ;  /* 0x000000ffff027224 */ /* 0x000fce00078e0011 */
[----:B------:R-:W-:Y:S05]  /*43a0*/  CALL.REL.NOINC `($__internal_67_$__cuda_sm20_rem_s64) ;  /* 0x0000003c00c87944 */ /* 0x000fea0003c00000 */
.L_x_42760:
[----:B------:R-:W-:Y:S05]  /*43b0*/  BSYNC.RECONVERGENT B1 ;  /* 0x0000000000017941 */ /* 0x000fea0003800200 */
.L_x_42758:
        /* <DEDUP_REMOVED lines=12> */
.L_x_42757:
[----:B------:R-:W-:Y:S05]  /*4480*/  BSYNC.RECONVERGENT B0 ;  /* 0x0000000000007941 */ /* 0x000fea0003800200 */
.L_x_42756:
        /* <DEDUP_REMOVED lines=29> */
.L_x_42764:
[----:B------:R-:W-:Y:S01]  /*4660*/  IMAD.MOV.U32 R3, RZ, RZ, R24 ;  /* 0x000000ffff037224 */ /* 0x000fe200078e0018 */
[----:B------:R-:W-:Y:S01]  /*4670*/  MOV R14, 0x46a0 ;  /* 0x000046a0000e7802 */ /* 0x000fe20000000f00 */
[----:B------:R-:W-:-:S07]  /*4680*/  IMAD.MOV.U32 R2, RZ, RZ, R25 ;  /* 0x000000ffff027224 */ /* 0x000fce00078e0019 */
[----:B------:R-:W-:Y:S05]  /*4690*/  CALL.REL.NOINC `($__internal_67_$__cuda_sm20_rem_s64) ;  /* 0x0000003c000c7944 */ /* 0x000fea0003c00000 */
.L_x_42765:
[----:B------:R-:W-:Y:S05]  /*46a0*/  BSYNC.RECONVERGENT B1 ;  /* 0x0000000000017941 */ /* 0x000fea0003800200 */
.L_x_42763:
        /* <DEDUP_REMOVED lines=12> */
.L_x_42762:
[----:B------:R-:W-:Y:S05]  /*4770*/  BSYNC.RECONVERGENT B0 ;  /* 0x0000000000007941 */ /* 0x000fea0003800200 */
.L_x_42761:
        /* <DEDUP_REMOVED lines=26> */
.L_x_42772:
[----:B------:R0:W-:Y:S01]  /*4920*/  STG.E.U8 desc[UR36][R2.64], R0 ;  /* 0x0000000002007986 */ /* 0x0001e2000c101124 */
[----:B------:R-:W-:Y:S01]  /*4930*/  IMAD.MOV.U32 R26, RZ, RZ, R27 ;  /* 0x000000ffff1a7224 */ /* 0x000fe200078e001b */
[----:B------:R-:W-:Y:S06]  /*4940*/  BRA `(.L_x_42774) ;  /* 0x0000000c008c7947 */ /* 0x000fec0003800000 */
.L_x_42771:
        /* <DEDUP_REMOVED lines=9> */
.L_x_42776:
[----:B------:R0:W-:Y:S01]  /*49e0*/  STG.E desc[UR36][R2.64], R0 ;  /* 0x0000000002007986 */ /* 0x0001e2000c101924 */
[----:B------:R-:W-:Y:S01]  /*49f0*/  IMAD.MOV.U32 R26, RZ, RZ, R27 ;  /* 0x000000ffff1a7224 */ /* 0x000fe200078e001b */
[----:B------:R-:W-:Y:S06]  /*4a00*/  BRA `(.L_x_42774) ;  /* 0x0000000c005c7947 */ /* 0x000fec0003800000 */
.L_x_42775:
[----:B------:R0:W-:Y:S01]  /*4a10*/  STG.E.U16 desc[UR36][R2.64], R0 ;  /* 0x0000000002007986 */ /* 0x0001e2000c101524 */
[----:B------:R-:W-:Y:S01]  /*4a20*/  IMAD.MOV.U32 R26, RZ, RZ, R27 ;  /* 0x000000ffff1a7224 */ /* 0x000fe200078e001b */
[----:B------:R-:W-:Y:S06]  /*4a30*/  BRA `(.L_x_42774) ;  /* 0x0000000c00507947 */ /* 0x000fec0003800000 */
.L_x_42770:
        /* <DEDUP_REMOVED lines=10> */
.L_x_42778:
[----:B------:R-:W0:Y:S01]  /*4ae0*/  I2F.S64 R0, R4 ;  /* 0x0000000400007312 */ /* 0x000e220000301400 */
[----:B------:R-:W-:Y:S01]  /*4af0*/  IMAD.MOV.U32 R26, RZ, RZ, R27 ;  /* 0x000000ffff1a7224 */ /* 0x000fe200078e001b */
[----:B0-----:R-:W-:-:S05]  /*4b00*/  F2FP.F16.F32.PACK_AB R0, RZ, R0 ;  /* 0x00000000ff00723e */ /* 0x001fca00000000ff */
[----:B------:R0:W-:Y:S01]  /*4b10*/  STG.E.U16 desc[UR36][R2.64], R0 ;  /* 0x0000000002007986 */ /* 0x0001e2000c101524 */
[----:B------:R-:W-:Y:S05]  /*4b20*/  BRA `(.L_x_42774) ;  /* 0x0000000c00147947 */ /* 0x000fea0003800000 */
.L_x_42777:
        /* <DEDUP_REMOVED lines=11> */
.L_x_42780:
[----:B------:R-:W0:Y:S01]  /*4be0*/  I2F.S64 R4, R4 ;  /* 0x0000000400047312 */ /* 0x000e220000301400 */
[----:B------:R-:W-:Y:S01]  /*4bf0*/  IMAD.MOV.U32 R26, RZ, RZ, R27 ;  /* 0x000000ffff1a7224 */ /* 0x000fe200078e001b */
[----:B0-----:R-:W-:-:S04]  /*4c00*/  F2FP.F16.F32.PACK_AB R5, RZ, R4 ;  /* 0x00000004ff05723e */ /* 0x001fc800000000ff */
[----:B------:R-:W-:-:S05]  /*4c10*/  PRMT R5, R5, 0x5410, RZ ;  /* 0x0000541005057816 */ /* 0x000fca00000000ff */
[----:B------:R0:W-:Y:S01]  /*4c20*/  STG.E desc[UR36][R2.64], R5 ;  /* 0x0000000502007986 */ /* 0x0001e2000c101924 */
[----:B------:R-:W-:Y:S05]  /*4c30*/  BRA `(.L_x_42774) ;  /* 0x0000000800d07947 */ /* 0x000fea0003800000 */
.L_x_42779:
[----:B------:R-:W0:Y:S01]  /*4c40*/  I2F.F64.S64 R4, R4 ;  /* 0x0000000400047312 */ /* 0x000e220000301c00 */
[----:B------:R-:W-:Y:S01]  /*4c50*/  IMAD.MOV.U32 R26, RZ, RZ, R27 ;  /* 0x000000ffff1a7224 */ /* 0x000fe200078e001b */
[----:B0-----:R0:W-:Y:S01]  /*4c60*/  STG.E.64 desc[UR36][R2.64], R4 ;  /* 0x0000000402007986 */ /* 0x0011e2000c101b24 */
[----:B------:R-:W-:Y:S05]  /*4c70*/  BRA `(.L_x_42774) ;  /* 0x0000000800c07947 */ /* 0x000fea0003800000 */
.L_x_42769:
        /* <DEDUP_REMOVED lines=14> */
.L_x_42783:
[----:B------:R-:W-:Y:S01]  /*4d60*/  CS2R R6, SRZ ;  /* 0x0000000000067805 */ /* 0x000fe2000001ff00 */
[----:B------:R-:W0:Y:S01]  /*4d70*/  I2F.F64.S64 R4, R4 ;  /* 0x0000000400047312 */ /* 0x000e220000301c00 */
[----:B------:R-:W-:-:S03]  /*4d80*/  IMAD.MOV.U32 R26, RZ, RZ, R27 ;  /* 0x000000ffff1a7224 */ /* 0x000fc600078e001b */
[----:B0-----:R3:W-:Y:S01]  /*4d90*/  STG.E.128 desc[UR36][R2.64], R4 ;  /* 0x0000000402007986 */ /* 0x0017e2000c101d24 */
[----:B------:R-:W-:Y:S05]  /*4da0*/  BRA `(.L_x_42774) ;  /* 0x0000000800747947 */ /* 0x000fea0003800000 */
.L_x_42782:
        /* <DEDUP_REMOVED lines=19> */
.L_x_42787:
[----:B------:R-:W-:Y:S05]  /*4ee0*/  BSYNC.RECONVERGENT B0 ;  /* 0x0000000000007941 */ /* 0x000fea0003800200 */
.L_x_42786:
[----:B------:R-:W-:Y:S01]  /*4ef0*/  LOP3.LUT R7, R0, 0x80, R7, 0xf8, !PT ;  /* 0x0000008000077812 */ /* 0x000fe200078ef807 */
[----:B------:R-:W-:-:S04]  /*4f00*/  IMAD.MOV.U32 R26, RZ, RZ, R27 ;  /* 0x000000ffff1a7224 */ /* 0x000fc800078e001b */
[----:B------:R2:W-:Y:S01]  /*4f10*/  STG.E.U8 desc[UR36][R2.64], R7 ;  /* 0x0000000702007986 */ /* 0x0005e2000c101124 */
[----:B------:R-:W-:Y:S05]  /*4f20*/  BRA `(.L_x_42774) ;  /* 0x0000000800147947 */ /* 0x000fea0003800000 */
.L_x_42785:
        /* <DEDUP_REMOVED lines=15> */
.L_x_42789:
[----:B------:R-:W-:Y:S05]  /*5020*/  BSYNC.RECONVERGENT B0 ;  /* 0x0000000000007941 */ /* 0x000fea0003800200 */
.L_x_42788:
[----:B------:R-:W-:Y:S01]  /*5030*/  LOP3.LUT R7, R0, 0x80, R7, 0xf8, !PT ;  /* 0x0000008000077812 */ /* 0x000fe200078ef807 */
[----:B------:R-:W-:-:S04]  /*5040*/  IMAD.MOV.U32 R26, RZ, RZ, R27 ;  /* 0x000000ffff1a7224 */ /* 0x000fc800078e001b */
[----:B------:R1:W-:Y:S01]  /*5050*/  STG.E.U8 desc[UR36][R2.64], R7 ;  /* 0x0000000702007986 */ /* 0x0003e2000c101124 */
[----:B------:R-:W-:Y:S05]  /*5060*/  BRA `(.L_x_42774) ;  /* 0x0000000400c47947 */ /* 0x000fea0003800000 */
.L_x_42784:
[----:B------:R-:W0:Y:S01]  /*5070*/  I2F.S64 R0, R4 ;  /* 0x0000000400007312 */ /* 0x000e220000301400 */
[----:B------:R-:W-:Y:S01]  /*5080*/  IMAD.MOV.U32 R26, RZ, RZ, R27 ;  /* 0x000000ffff1a7224 */ /* 0x000fe200078e001b */
[----:B0-----:R-:W-:-:S05]  /*5090*/  F2FP.BF16.F32.PACK_AB R0, RZ, R0 ;  /* 0x00000000ff00723e */ /* 0x001fca00000010ff */
[----:B------:R0:W-:Y:S01]  /*50a0*/  STG.E.U16 desc[UR36][R2.64], R0 ;  /* 0x0000000002007986 */ /* 0x0001e2000c101524 */
[----:B------:R-:W-:Y:S05]  /*50b0*/  BRA `(.L_x_42774) ;  /* 0x0000000400b07947 */ /* 0x000fea0003800000 */
.L_x_42781:
        /* <DEDUP_REMOVED lines=11> */
.L_x_42792:
        /* <DEDUP_REMOVED lines=13> */
.L_x_42795:
[----:B------:R-:W-:-:S04]  /*5240*/  SHF.R.U32.HI R0, RZ, 0x14, R5 ;  /* 0x00000014ff007819 */ /* 0x000fc80000011605 */
[----:B------:R-:W-:-:S04]  /*5250*/  LOP3.LUT R0, R0, 0x1, RZ, 0xc0, !PT ;  /* 0x0000000100007812 */ /* 0x000fc800078ec0ff */
[----:B------:R-:W-:-:S04]  /*5260*/  IADD3 R0, PT, PT, R5, 0x487ffff, R0 ;  /* 0x0487ffff05007810 */ /* 0x000fc80007ffe000 */
[----:B------:R-:W-:-:S04]  /*5270*/  SHF.R.U32.HI R0, RZ, 0x14, R0 ;  /* 0x00000014ff007819 */ /* 0x000fc80000011600 */
[----:B------:R-:W-:-:S07]  /*5280*/  LOP3.LUT R4, R0, 0xff, RZ, 0xc0, !PT ;  /* 0x000000ff00047812 */ /* 0x000fce00078ec0ff */
.L_x_42796:
[----:B------:R-:W-:-:S04]  /*5290*/  SHF.R.U32.HI R5, RZ, 0x18, R5 ;  /* 0x00000018ff057819 */ /* 0x000fc80000011605 */
[----:B------:R-:W-:-:S04]  /*52a0*/  LOP3.LUT R4, R4, 0x80, R5, 0xf8, !PT ;  /* 0x0000008004047812 */ /* 0x000fc800078ef805 */
[----:B------:R-:W-:-:S07]  /*52b0*/  PRMT R0, R4, 0x7610, R0 ;  /* 0x0000761004007816 */ /* 0x000fce0000000000 */
.L_x_42794:
[----:B------:R-:W-:Y:S05]  /*52c0*/  BSYNC.RECONVERGENT B0 ;  /* 0x0000000000007941 */ /* 0x000fea0003800200 */
.L_x_42793:
[----:B------:R0:W-:Y:S01]  /*52d0*/  STG.E.U8 desc[UR36][R2.64], R0 ;  /* 0x0000000002007986 */ /* 0x0001e2000c101124 */
[----:B------:R-:W-:Y:S01]  /*52e0*/  IMAD.MOV.U32 R26, RZ, RZ, R27 ;  /* 0x000000ffff1a7224 */ /* 0x000fe200078e001b */
[----:B------:R-:W-:Y:S06]  /*52f0*/  BRA `(.L_x_42774) ;  /* 0x0000000400207947 */ /* 0x000fec0003800000 */
.L_x_42791:
        /* <DEDUP_REMOVED lines=13> */
.L_x_42799:
[----:B------:R-:W-:-:S04]  /*53d0*/  SHF.R.U32.HI R0, RZ, 0x15, R5 ;  /* 0x00000015ff007819 */ /* 0x000fc80000011605 */
[----:B------:R-:W-:-:S04]  /*53e0*/  LOP3.LUT R0, R0, 0x1, RZ, 0xc0, !PT ;  /* 0x0000000100007812 */ /* 0x000fc800078ec0ff */
[----:B------:R-:W-:-:S04]  /*53f0*/  IADD3 R0, PT, PT, R5, 0x88fffff, R0 ;  /* 0x088fffff05007810 */ /* 0x000fc80007ffe000 */
[----:B------:R-:W-:-:S04]  /*5400*/  SHF.R.U32.HI R0, RZ, 0x15, R0 ;  /* 0x00000015ff007819 */ /* 0x000fc80000011600 */
[----:B------:R-:W-:-:S07]  /*5410*/  LOP3.LUT R4, R0, 0xff, RZ, 0xc0, !PT ;  /* 0x000000ff00047812 */ /* 0x000fce00078ec0ff */
.L_x_42800:
[----:B------:R-:W-:-:S04]  /*5420*/  SHF.R.U32.HI R5, RZ, 0x18, R5 ;  /* 0x00000018ff057819 */ /* 0x000fc80000011605 */
[----:B------:R-:W-:-:S04]  /*5430*/  LOP3.LUT R4, R4, 0x80, R5, 0xf8, !PT ;  /* 0x0000008004047812 */ /* 0x000fc800078ef805 */
[----:B------:R-:W-:-:S07]  /*5440*/  PRMT R0, R4, 0x7610, R0 ;  /* 0x0000761004007816 */ /* 0x000fce0000000000 */
.L_x_42798:
[----:B------:R-:W-:Y:S05]  /*5450*/  BSYNC.RECONVERGENT B0 ;  /* 0x0000000000007941 */ /* 0x000fea0003800200 */
.L_x_42797:
[----:B------:R0:W-:Y:S01]  /*5460*/  STG.E.U8 desc[UR36][R2.64], R0 ;  /* 0x0000000002007986 */ /* 0x0001e2000c101124 */
[----:B------:R-:W-:Y:S01]  /*5470*/  IMAD.MOV.U32 R26, RZ, RZ, R27 ;  /* 0x000000ffff1a7224 */ /* 0x000fe200078e001b */
[----:B------:R-:W-:Y:S06]  /*5480*/  BRA `(.L_x_42774) ;  /* 0x0000000000bc7947 */ /* 0x000fec0003800000 */
.L_x_42790:
[----:B------:R-:W-:-:S13]  /*5490*/  ISETP.NE.AND P0, PT, R6, 0x1c, PT ;  /* 0x0000001c0600780c */ /* 0x000fda0003f05270 */
[----:B------:R-:W-:Y:S05]  /*54a0*/  @!P0 BRA `(.L_x_42801) ;  /* 0x0000000000ac8947 */ /* 0x000fea0003800000 */
[----:B------:R-:W-:-:S13]  /*54b0*/  ISETP.NE.AND P0, PT, R6, 0x1d, PT ;  /* 0x0000001d0600780c */ /* 0x000fda0003f05270 */
[----:B------:R-:W-:Y:S05]  /*54c0*/  @!P0 BRA `(.L_x_42802) ;  /* 0x0000000000988947 */ /* 0x000fea0003800000 */
[----:B------:R-:W-:-:S13]  /*54d0*/  ISETP.NE.AND P0, PT, R6, 0x2c, PT ;  /* 0x0000002c0600780c */ /* 0x000fda0003f05270 */
[----:B------:R-:W-:Y:S05]  /*54e0*/  @!P0 BRA `(.L_x_42803) ;  /* 0x0000000000488947 */ /* 0x000fea0003800000 */
.L_x_42773:
        /* <DEDUP_REMOVED lines=16> */
.L_x_42804:
[----:B------:R-:W-:Y:S01]  /*55f0*/  IMAD.MOV.U32 R26, RZ, RZ, R27 ;  /* 0x000000ffff1a7224 */ /* 0x000fe200078e001b */
[----:B------:R-:W-:Y:S06]  /*5600*/  BRA `(.L_x_42774) ;  /* 0x00000000005c7947 */ /* 0x000fec0003800000 */
.L_x_42803:
        /* <DEDUP_REMOVED lines=18> */
.L_x_42802:
[----:B------:R0:W-:Y:S01]  /*5730*/  STG.E.64 desc[UR36][R2.64], R4 ;  /* 0x0000000402007986 */ /* 0x0001e2000c101b24 */
[----:B------:R-:W-:Y:S01]  /*5740*/  IMAD.MOV.U32 R26, RZ, RZ, R27 ;  /* 0x000000ffff1a7224 */ /* 0x000fe200078e001b */
[----:B------:R-:W-:Y:S06]  /*5750*/  BRA `(.L_x_42774) ;  /* 0x0000000000087947 */ /* 0x000fec0003800000 */
.L_x_42801:
[----:B------:R0:W-:Y:S01]  /*5760*/  STG.E desc[UR36][R2.64], R0 ;  /* 0x0000000002007986 */ /* 0x0001e2000c101924 */
[----:B------:R-:W-:-:S07]  /*5770*/  IMAD.MOV.U32 R26, RZ, RZ, R27 ;  /* 0x000000ffff1a7224 */ /* 0x000fce00078e001b */
.L_x_42774:
        /* <DEDUP_REMOVED lines=23> */
.L_x_42809:
[----:B------:R0:W-:Y:S01]  /*58f0*/  STG.E.U8 desc[UR36][R2.64], R22 ;  /* 0x0000001602007986 */ /* 0x0001e2000c101124 */
[----:B------:R-:W-:Y:S05]  /*5900*/  BRA `(.L_x_42811) ;  /* 0x0000000c00347947 */ /* 0x000fea0003800000 */
.L_x_42808:
        /* <DEDUP_REMOVED lines=8> */
.L_x_42813:
[----:B------:R3:W-:Y:S01]  /*5990*/  STG.E desc[UR36][R2.64], R22 ;  /* 0x0000001602007986 */ /* 0x0007e2000c101924 */
[----:B------:R-:W-:Y:S05]  /*59a0*/  BRA `(.L_x_42811) ;  /* 0x0000000c000c7947 */ /* 0x000fea0003800000 */
.L_x_42812:
[----:B------:R2:W-:Y:S01]  /*59b0*/  STG.E.U16 desc[UR36][R2.64], R22 ;  /* 0x0000001602007986 */ /* 0x0005e2000c101524 */
[----:B------:R-:W-:Y:S05]  /*59c0*/  BRA `(.L_x_42811) ;  /* 0x0000000c00047947 */ /* 0x000fea0003800000 */
.L_x_42807:
        /* <DEDUP_REMOVED lines=9> */
.L_x_42815:
[----:B------:R-:W0:Y:S02]  /*5a60*/  I2F.S64 R0, R22 ;  /* 0x0000001600007312 */ /* 0x000e240000301400 */
[----:B0-----:R-:W-:-:S05]  /*5a70*/  F2FP.F16.F32.PACK_AB R0, RZ, R0 ;  /* 0x00000000ff00723e */ /* 0x001fca00000000ff */
[----:B------:R0:W-:Y:S01]  /*5a80*/  STG.E.U16 desc[UR36][R2.64], R0 ;  /* 0x0000000002007986 */ /* 0x0001e2000c101524 */
[----:B------:R-:W-:Y:S05]  /*5a90*/  BRA `(.L_x_42811) ;  /* 0x0000000800d07947 */ /* 0x000fea0003800000 */
.L_x_42814:
        /* <DEDUP_REMOVED lines=10> */
.L_x_42817:
[----:B------:R-:W0:Y:S02]  /*5b40*/  I2F.S64 R22, R22 ;  /* 0x0000001600167312 */ /* 0x000e240000301400 */
[----:B0-----:R-:W-:-:S04]  /*5b50*/  F2FP.F16.F32.PACK_AB R5, RZ, R22 ;  /* 0x00000016ff05723e */ /* 0x001fc800000000ff */
[----:B------:R-:W-:-:S05]  /*5b60*/  PRMT R5, R5, 0x5410, RZ ;  /* 0x0000541005057816 */ /* 0x000fca00000000ff */
[----:B------:R0:W-:Y:S01]  /*5b70*/  STG.E desc[UR36][R2.64], R5 ;  /* 0x0000000502007986 */ /* 0x0001e2000c101924 */
[----:B------:R-:W-:Y:S05]  /*5b80*/  BRA `(.L_x_42811) ;  /* 0x0000000800947947 */ /* 0x000fea0003800000 */
.L_x_42816:
[----:B------:R-:W0:Y:S02]  /*5b90*/  I2F.F64.S64 R22, R22 ;  /* 0x0000001600167312 */ /* 0x000e240000301c00 */
[----:B0-----:R0:W-:Y:S01]  /*5ba0*/  STG.E.64 desc[UR36][R2.64], R22 ;  /* 0x0000001602007986 */ /* 0x0011e2000c101b24 */
[----:B------:R-:W-:Y:S05]  /*5bb0*/  BRA `(.L_x_42811) ;  /* 0x0000000800887947 */ /* 0x000fea0003800000 */
.L_x_42806:
        /* <DEDUP_REMOVED lines=12> */
.L_x_42821:
        /* <DEDUP_REMOVED lines=18> */
.L_x_42824:
[----:B------:R-:W-:-:S04]  /*5da0*/  SHF.R.U32.HI R5, RZ, 0x18, R5 ;  /* 0x00000018ff057819 */ /* 0x000fc80000011605 */
[----:B------:R-:W-:-:S07]  /*5db0*/  LOP3.LUT R0, R0, 0x80, R5, 0xf8, !PT ;  /* 0x0000008000007812 */ /* 0x000fce00078ef805 */
.L_x_42823:
[----:B------:R-:W-:Y:S05]  /*5dc0*/  BSYNC.RECONVERGENT B0 ;  /* 0x0000000000007941 */ /* 0x000fea0003800200 */
.L_x_42822:
[----:B------:R0:W-:Y:S01]  /*5dd0*/  STG.E.U8 desc[UR36][R2.64], R0 ;  /* 0x0000000002007986 */ /* 0x0001e2000c101124 */
[----:B------:R-:W-:Y:S05]  /*5de0*/  BRA `(.L_x_42811) ;  /* 0x0000000400fc7947 */ /* 0x000fea0003800000 */
.L_x_42820:
        /* <DEDUP_REMOVED lines=18> */
.L_x_42827:
[----:B------:R-:W-:-:S04]  /*5f10*/  SHF.R.U32.HI R5, RZ, 0x18, R5 ;  /* 0x00000018ff057819 */ /* 0x000fc80000011605 */
[----:B------:R-:W-:-:S07]  /*5f20*/  LOP3.LUT R0, R0, 0x80, R5, 0xf8, !PT ;  /* 0x0000008000007812 */ /* 0x000fce00078ef805 */
.L_x_42826:
[----:B------:R-:W-:Y:S05]  /*5f30*/  BSYNC.RECONVERGENT B0 ;  /* 0x0000000000007941 */ /* 0x000fea0003800200 */
.L_x_42825:
[----:B------:R0:W-:Y:S01]  /*5f40*/  STG.E.U8 desc[UR36][R2.64], R0 ;  /* 0x0000000002007986 */ /* 0x0001e2000c101124 */
[----:B------:R-:W-:Y:S05]  /*5f50*/  BRA `(.L_x_42811) ;  /* 0x0000000400a07947 */ /* 0x000fea0003800000 */
.L_x_42819:
        /* <DEDUP_REMOVED lines=22> */
.L_x_42829:
[----:B------:R0:W-:Y:S01]  /*60c0*/  STG.E.64 desc[UR36][R2.64], R22 ;  /* 0x0000001602007986 */ /* 0x0001e2000c101b24 */
[----:B------:R-:W-:Y:S05]  /*60d0*/  BRA `(.L_x_42811) ;  /* 0x0000000400407947 */ /* 0x000fea0003800000 */
.L_x_42828:
[----:B------:R0:W-:Y:S01]  /*60e0*/  STG.E desc[UR36][R2.64], R22 ;  /* 0x0000001602007986 */ /* 0x0001e2000c101924 */
[----:B------:R-:W-:Y:S05]  /*60f0*/  BRA `(.L_x_42811) ;  /* 0x0000000400387947 */ /* 0x000fea0003800000 */
.L_x_42818:
        /* <DEDUP_REMOVED lines=11> */
.L_x_42831:
[----:B------:R-:W-:Y:S01]  /*61b0*/  CS2R R6, SRZ ;  /* 0x0000000000067805 */ /* 0x000fe2000001ff00 */
[----:B------:R-:W0:Y:S04]  /*61c0*/  I2F.F64.S64 R4, R22 ;  /* 0x0000001600047312 */ /* 0x000e280000301c00 */
[----:B0-----:R0:W-:Y:S01]  /*61d0*/  STG.E.128 desc[UR36][R2.64], R4 ;  /* 0x0000000402007986 */ /* 0x0011e2000c101d24 */
[----:B------:R-:W-:Y:S05]  /*61e0*/  BRA `(.L_x_42811) ;  /* 0x0000000000fc7947 */ /* 0x000fea0003800000 */
.L_x_42830:
[----:B------:R-:W-:-:S13]  /*61f0*/  ISETP.NE.AND P0, PT, R0, 0xf, PT ;  /* 0x0000000f0000780c */ /* 0x000fda0003f05270 */
[----:B------:R-:W-:Y:S05]  /*6200*/  @!P0 BRA `(.L_x_42832) ;  /* 0x0000000000e88947 */ /* 0x000fea0003800000 */
[----:B------:R-:W-:-:S13]  /*6210*/  ISETP.NE.AND P0, PT, R0, 0x17, PT ;  /* 0x000000170000780c */ /* 0x000fda0003f05270 */
[----:B------:R-:W-:Y:S05]  /*6220*/  @!P0 BRA `(.L_x_42833) ;  /* 0x0000000000908947 */ /* 0x000fea0003800000 */
[----:B------:R-:W-:-:S13]  /*6230*/  ISETP.NE.AND P0, PT, R0, 0x18, PT ;  /* 0x000000180000780c */ /* 0x000fda0003f05270 */
[----:B------:R-:W-:Y:S05]  /*6240*/  @!P0 BRA `(.L_x_42834) ;  /* 0x0000000000448947 */ /* 0x000fea0003800000 */
.L_x_42810:
        /* <DEDUP_REMOVED lines=16> */
.L_x_42835:
[----:B------:R-:W-:Y:S05]  /*6350*/  BRA `(.L_x_42811) ;  /* 0x0000000000a07947 */ /* 0x000fea0003800000 */
.L_x_42834:
        /* <DEDUP_REMOVED lines=13> */
.L_x_42837:
[----:B------:R-:W-:Y:S05]  /*6430*/  BSYNC.RECONVERGENT B0 ;  /* 0x0000000000007941 */ /* 0x000fea0003800200 */
.L_x_42836:
[----:B------:R-:W-:-:S05]  /*6440*/  LOP3.LUT R5, R0, 0x80, R5, 0xf8, !PT ;  /* 0x0000008000057812 */ /* 0x000fca00078ef805 */
[----:B------:R0:W-:Y:S01]  /*6450*/  STG.E.U8 desc[UR36][R2.64], R5 ;  /* 0x0000000502007986 */ /* 0x0001e2000c101124 */
[----:B------:R-:W-:Y:S05]  /*6460*/  BRA `(.L_x_42811) ;  /* 0x00000000005c7947 */ /* 0x000fea0003800000 */
.L_x_42833:
        /* <DEDUP_REMOVED lines=12> */
.L_x_42839:
[----:B------:R-:W-:Y:S01]  /*6530*/  IMAD.MOV.U32 R0, RZ, RZ, 0x7f ;  /* 0x0000007fff007424 */ /* 0x000fe200078e00ff */
[----:B------:R-:W-:-:S04]  /*6540*/  ISETP.GT.U32.AND P0, PT, R4, 0x7f800000, PT ;  /* 0x7f8000000400780c */ /* 0x000fc80003f04070 */
[----:B------:R-:W-:-:S09]  /*6550*/  SEL R0, R0, 0x7c, P0 ;  /* 0x0000007c00007807 */ /* 0x000fd20000000000 */
.L_x_42840:
[----:B------:R-:W-:Y:S05]  /*6560*/  BSYNC.RECONVERGENT B0 ;  /* 0x0000000000007941 */ /* 0x000fea0003800200 */
.L_x_42838:
[----:B------:R-:W-:-:S04]  /*6570*/  SHF.R.U32.HI R5, RZ, 0x18, R5 ;  /* 0x00000018ff057819 */ /* 0x000fc80000011605 */
[----:B------:R-:W-:-:S05]  /*6580*/  LOP3.LUT R5, R0, 0x80, R5, 0xf8, !PT ;  /* 0x0000008000057812 */ /* 0x000fca00078ef805 */
[----:B------:R0:W-:Y:S01]  /*6590*/  STG.E.U8 desc[UR36][R2.64], R5 ;  /* 0x0000000502007986 */ /* 0x0001e2000c101124 */
[----:B------:R-:W-:Y:S05]  /*65a0*/  BRA `(.L_x_42811) ;  /* 0x00000000000c7947 */ /* 0x000fea0003800000 */
.L_x_42832:
[----:B------:R-:W0:Y:S02]  /*65b0*/  I2F.S64 R0, R22 ;  /* 0x0000001600007312 */ /* 0x000e240000301400 */
[----:B0-----:R-:W-:-:S05]  /*65c0*/  F2FP.BF16.F32.PACK_AB R0, RZ, R0 ;  /* 0x00000000ff00723e */ /* 0x001fca00000010ff */
[----:B------:R0:W-:Y:S02]  /*65d0*/  STG.E.U16 desc[UR36][R2.64], R0 ;  /* 0x0000000002007986 */ /* 0x0001e4000c101524 */
.L_x_42811:
[----:B------:R-:W-:-:S07]  /*65e0*/  VIADD R26, R26, 0x80 ;  /* 0x000000801a1a7836 */ /* 0x000fce0000000000 */
.L_x_42768:
[----:B------:R-:W-:-:S13]  /*65f0*/  ISETP.GE.AND P0, PT, R26, R28, PT ;  /* 0x0000001c1a00720c */ /* 0x000fda0003f06270 */
[----:B------:R-:W-:Y:S05]  /*6600*/  @P0 BREAK.RELIABLE B6 ;  /* 0x0000000000060942 */ /* 0x000fea0003800100 */
[----:B------:R-:W-:Y:S05]  /*6610*/  @P0 BRA `(.L_x_42805) ;  /* 0x0000000c00940947 */ /* 0x000fea0003800000 */
[----:B------:R-:W-:Y:S05]  /*6620*/  BSYNC.RELIABLE B6 ;  /* 0x0000000000067941 */ /* 0x000fea0003800100 */
.L_x_42767:
        /* <DEDUP_REMOVED lines=20> */
.L_x_42844:
[----:B------:R0:W-:Y:S01]  /*6770*/  STG.E.U8 desc[UR36][R2.64], R18 ;  /* 0x0000001202007986 */ /* 0x0001e2000c101124 */
[----:B------:R-:W-:Y:S05]  /*6780*/  BRA `(.L_x_42846) ;  /* 0x0000000c00347947 */ /* 0x000fea0003800000 */
.L_x_42843:
        /* <DEDUP_REMOVED lines=8> */
.L_x_42848:
[----:B------:R0:W-:Y:S01]  /*6810*/  STG.E desc[UR36][R2.64], R18 ;  /* 0x0000001202007986 */ /* 0x0001e2000c101924 */
[----:B------:R-:W-:Y:S05]  /*6820*/  BRA `(.L_x_42846) ;  /* 0x0000000c000c7947 */ /* 0x000fea0003800000 */
.L_x_42847:
[----:B------:R0:W-:Y:S01]  /*6830*/  STG.E.U16 desc[UR36][R2.64], R18 ;  /* 0x0000001202007986 */ /* 0x0001e2000c101524 */
[----:B------:R-:W-:Y:S05]  /*6840*/  BRA `(.L_x_42846) ;  /* 0x0000000c00047947 */ /* 0x000fea0003800000 */
.L_x_42842:
        /* <DEDUP_REMOVED lines=9> */
.L_x_42850:
[----:B------:R-:W0:Y:S02]  /*68e0*/  I2F.S64 R0, R18 ;  /* 0x0000001200007312 */ /* 0x000e240000301400 */
[----:B0-----:R-:W-:-:S05]  /*68f0*/  F2FP.F16.F32.PACK_AB R0, RZ, R0 ;  /* 0x00000000ff00723e */ /* 0x001fca00000000ff */
[----:B------:R0:W-:Y:S01]  /*6900*/  STG.E.U16 desc[UR36][R2.64], R0 ;  /* 0x0000000002007986 */ /* 0x0001e2000c101524 */
[----:B------:R-:W-:Y:S05]  /*6910*/  BRA `(.L_x_42846) ;  /* 0x0000000800d07947 */ /* 0x000fea0003800000 */
.L_x_42849:
        /* <DEDUP_REMOVED lines=10> */
.L_x_42852:
[----:B------:R-:W0:Y:S02]  /*69c0*/  I2F.S64 R18, R18 ;  /* 0x0000001200127312 */ /* 0x000e240000301400 */
[----:B0-----:R-:W-:-:S04]  /*69d0*/  F2FP.F16.F32.PACK_AB R5, RZ, R18 ;  /* 0x00000012ff05723e */ /* 0x001fc800000000ff */
[----:B------:R-:W-:-:S05]  /*69e0*/  PRMT R5, R5, 0x5410, RZ ;  /* 0x0000541005057816 */ /* 0x000fca00000000ff */
[----:B------:R0:W-:Y:S01]  /*69f0*/  STG.E desc[UR36][R2.64], R5 ;  /* 0x0000000502007986 */ /* 0x0001e2000c101924 */
[----:B------:R-:W-:Y:S05]  /*6a00*/  BRA `(.L_x_42846) ;  /* 0x0000000800947947 */ /* 0x000fea0003800000 */
.L_x_42851:
[----:B------:R-:W0:Y:S02]  /*6a10*/  I2F.F64.S64 R18, R18 ;  /* 0x0000001200127312 */ /* 0x000e240000301c00 */
[----:B0-----:R0:W-:Y:S01]  /*6a20*/  STG.E.64 desc[UR36][R2.64], R18 ;  /* 0x0000001202007986 */ /* 0x0011e2000c101b24 */
[----:B------:R-:W-:Y:S05]  /*6a30*/  BRA `(.L_x_42846) ;  /* 0x0000000800887947 */ /* 0x000fea0003800000 */
.L_x_42841:
        /* <DEDUP_REMOVED lines=12> */
.L_x_42856:
        /* <DEDUP_REMOVED lines=18> */
.L_x_42859:
[----:B------:R-:W-:-:S04]  /*6c20*/  SHF.R.U32.HI R5, RZ, 0x18, R5 ;  /* 0x00000018ff057819 */ /* 0x000fc80000011605 */
[----:B------:R-:W-:-:S07]  /*6c30*/  LOP3.LUT R0, R0, 0x80, R5, 0xf8, !PT ;  /* 0x0000008000007812 */ /* 0x000fce00078ef805 */
.L_x_42858:
[----:B------:R-:W-:Y:S05]  /*6c40*/  BSYNC.RECONVERGENT B0 ;  /* 0x0000000000007941 */ /* 0x000fea0003800200 */
.L_x_42857:
[----:B------:R3:W-:Y:S01]  /*6c50*/  STG.E.U8 desc[UR36][R2.64], R0 ;  /* 0x0000000002007986 */ /* 0x0007e2000c101124 */
[----:B------:R-:W-:Y:S05]  /*6c60*/  BRA `(.L_x_42846) ;  /* 0x0000000400fc7947 */ /* 0x000fea0003800000 */
.L_x_42855:
        /* <DEDUP_REMOVED lines=18> */
.L_x_42862:
[----:B------:R-:W-:-:S04]  /*6d90*/  SHF.R.U32.HI R5, RZ, 0x18, R5 ;  /* 0x00000018ff057819 */ /* 0x000fc80000011605 */
[----:B------:R-:W-:-:S07]  /*6da0*/  LOP3.LUT R0, R0, 0x80, R5, 0xf8, !PT ;  /* 0x0000008000007812 */ /* 0x000fce00078ef805 */
.L_x_42861:
[----:B------:R-:W-:Y:S05]  /*6db0*/  BSYNC.RECONVERGENT B0 ;  /* 0x0000000000007941 */ /* 0x000fea0003800200 */
.L_x_42860:
[----:B------:R0:W-:Y:S01]  /*6dc0*/  STG.E.U8 desc[UR36][R2.64], R0 ;  /* 0x0000000002007986 */ /* 0x0001e2000c101124 */
[----:B------:R-:W-:Y:S05]  /*6dd0*/  BRA `(.L_x_42846) ;  /* 0x0000000400a07947 */ /* 0x000fea0003800000 */
.L_x_42854:
        /* <DEDUP_REMOVED lines=22> */
.L_x_42864:
[----:B------:R2:W-:Y:S01]  /*6f40*/  STG.E.64 desc[UR36][R2.64], R18 ;  /* 0x0000001202007986 */ /* 0x0005e2000c101b24 */
[----:B------:R-:W-:Y:S05]  /*6f50*/  BRA `(.L_x_42846) ;  /* 0x0000000400407947 */ /* 0x000fea0003800000 */
.L_x_42863:
[----:B------:R0:W-:Y:S01]  /*6f60*/  STG.E desc[UR36][R2.64], R18 ;  /* 0x0000001202007986 */ /* 0x0001e2000c101924 */
[----:B------:R-:W-:Y:S05]  /*6f70*/  BRA `(.L_x_42846) ;  /* 0x0000000400387947 */ /* 0x000fea0003800000 */
.L_x_42853:
        /* <DEDUP_REMOVED lines=11> */
.L_x_42866:
[----:B------:R-:W-:Y:S01]  /*7030*/  CS2R R6, SRZ ;  /* 0x0000000000067805 */ /* 0x000fe2000001ff00 */
[----:B------:R-:W0:Y:S04]  /*7040*/  I2F.F64.S64 R4, R18 ;  /* 0x0000001200047312 */ /* 0x000e280000301c00 */
[----:B0-----:R0:W-:Y:S01]  /*7050*/  STG.E.128 desc[UR36][R2.64], R4 ;  /* 0x0000000402007986 */ /* 0x0011e2000c101d24 */
[----:B------:R-:W-:Y:S05]  /*7060*/  BRA `(.L_x_42846) ;  /* 0x0000000000fc7947 */ /* 0x000fea0003800000 */
.L_x_42865:
[----:B------:R-:W-:-:S13]  /*7070*/  ISETP.NE.AND P0, PT, R0, 0xf, PT ;  /* 0x0000000f0000780c */ /* 0x000fda0003f05270 */
[----:B------:R-:W-:Y:S05]  /*7080*/  @!P0 BRA `(.L_x_42867) ;  /* 0x0000000000e88947 */ /* 0x000fea0003800000 */
[----:B------:R-:W-:-:S13]  /*7090*/  ISETP.NE.AND P0, PT, R0, 0x17, PT ;  /* 0x000000170000780c */ /* 0x000fda0003f05270 */
[----:B------:R-:W-:Y:S05]  /*70a0*/  @!P0 BRA `(.L_x_42868) ;  /* 0x0000000000908947 */ /* 0x000fea0003800000 */
[----:B------:R-:W-:-:S13]  /*70b0*/  ISETP.NE.AND P0, PT, R0, 0x18, PT ;  /* 0x000000180000780c */ /* 0x000fda0003f05270 */
[----:B------:R-:W-:Y:S05]  /*70c0*/  @!P0 BRA `(.L_x_42869) ;  /* 0x0000000000448947 */ /* 0x000fea0003800000 */
.L_x_42845:
        /* <DEDUP_REMOVED lines=16> */
.L_x_42870:
[----:B------:R-:W-:Y:S05]  /*71d0*/  BRA `(.L_x_42846) ;  /* 0x0000000000a07947 */ /* 0x000fea0003800000 */
.L_x_42869:
        /* <DEDUP_REMOVED lines=13> */
.L_x_42872:
[----:B------:R-:W-:Y:S05]  /*72b0*/  BSYNC.RECONVERGENT B0 ;  /* 0x0000000000007941 */ /* 0x000fea0003800200 */
.L_x_42871:
[----:B------:R-:W-:-:S05]  /*72c0*/  LOP3.LUT R5, R0, 0x80, R5, 0xf8, !PT ;  /* 0x0000008000057812 */ /* 0x000fca00078ef805 */
[----:B------:R0:W-:Y:S01]  /*72d0*/  STG.E.U8 desc[UR36][R2.64], R5 ;  /* 0x0000000502007986 */ /* 0x0001e2000c101124 */
[----:B------:R-:W-:Y:S05]  /*72e0*/  BRA `(.L_x_42846) ;  /* 0x00000000005c7947 */ /* 0x000fea0003800000 */
.L_x_42868:
        /* <DEDUP_REMOVED lines=12> */
.L_x_42874:
[----:B------:R-:W-:Y:S01]  /*73b0*/  IMAD.MOV.U32 R0, RZ, RZ, 0x7f ;  /* 0x0000007fff007424 */ /* 0x000fe200078e00ff */
[----:B------:R-:W-:-:S04]  /*73c0*/  ISETP.GT.U32.AND P0, PT, R4, 0x7f800000, PT ;  /* 0x7f8000000400780c */ /* 0x000fc80003f04070 */
[----:B------:R-:W-:-:S09]  /*73d0*/  SEL R0, R0, 0x7c, P0 ;  /* 0x0000007c00007807 */ /* 0x000fd20000000000 */
.L_x_42875:
[----:B------:R-:W-:Y:S05]  /*73e0*/  BSYNC.RECONVERGENT B0 ;  /* 0x0000000000007941 */ /* 0x000fea0003800200 */
.L_x_42873:
[----:B------:R-:W-:-:S04]  /*73f0*/  SHF.R.U32.HI R5, RZ, 0x18, R5 ;  /* 0x00000018ff057819 */ /* 0x000fc80000011605 */
[----:B------:R-:W-:-:S05]  /*7400*/  LOP3.LUT R5, R0, 0x80, R5, 0xf8, !PT ;  /* 0x0000008000057812 */ /* 0x000fca00078ef805 */
[----:B------:R0:W-:Y:S01]  /*7410*/  STG.E.U8 desc[UR36][R2.64], R5 ;  /* 0x0000000502007986 */ /* 0x0001e2000c101124 */
[----:B------:R-:W-:Y:S05]  /*7420*/  BRA `(.L_x_42846) ;  /* 0x00000000000c7947 */ /* 0x000fea0003800000 */
.L_x_42867:
[----:B------:R-:W0:Y:S02]  /*7430*/  I2F.S64 R0, R18 ;  /* 0x0000001200007312 */ /* 0x000e240000301400 */
[----:B0-----:R-:W-:-:S05]  /*7440*/  F2FP.BF16.F32.PACK_AB R0, RZ, R0 ;  /* 0x00000000ff00723e */ /* 0x001fca00000010ff */
[----:B------:R0:W-:Y:S02]  /*7450*/  STG.E.U16 desc[UR36][R2.64], R0 ;  /* 0x0000000002007986 */ /* 0x0001e4000c101524 */
.L_x_42846:
[----:B------:R-:W-:-:S07]  /*7460*/  VIADD R26, R26, 0x80 ;  /* 0x000000801a1a7836 */ /* 0x000fce0000000000 */
.L_x_42805:
[----:B------:R-:W-:Y:S05]  /*7470*/  BSYNC.RECONVERGENT B7 ;  /* 0x0000000000077941 */ /* 0x000fea0003800200 */
.L_x_42766:
        /* <DEDUP_REMOVED lines=21> */
.L_x_42879:
[----:B------:R-:W-:Y:S01]  /*75d0*/  STG.E.U8 desc[UR36][R2.64], R16 ;  /* 0x0000001002007986 */ /* 0x000fe2000c101124 */
[----:B------:R-:W-:Y:S05]  /*75e0*/  EXIT ;  /* 0x000000000000794d */ /* 0x000fea0003800000 */
.L_x_42878:
        /* <DEDUP_REMOVED lines=8> */
.L_x_42882:
[----:B------:R-:W-:Y:S01]  /*7670*/  STG.E desc[UR36][R2.64], R16 ;  /* 0x0000001002007986 */ /* 0x000fe2000c101924 */
[----:B------:R-:W-:Y:S05]  /*7680*/  EXIT ;  /* 0x000000000000794d */ /* 0x000fea0003800000 */
.L_x_42881:
[----:B------:R-:W-:Y:S01]  /*7690*/  STG.E.U16 desc[UR36][R2.64], R16 ;  /* 0x0000001002007986 */ /* 0x000fe2000c101524 */
[----:B------:R-:W-:Y:S05]  /*76a0*/  EXIT ;  /* 0x000000000000794d */ /* 0x000fea0003800000 */
.L_x_42877:
        /* <DEDUP_REMOVED lines=9> */
.L_x_42884:
[----:B------:R-:W0:Y:S02]  /*7740*/  I2F.S64 R0, R16 ;  /* 0x0000001000007312 */ /* 0x000e240000301400 */
[----:B0-----:R-:W-:-:S05]  /*7750*/  F2FP.F16.F32.PACK_AB R0, RZ, R0 ;  /* 0x00000000ff00723e */ /* 0x001fca00000000ff */
[----:B------:R-:W-:Y:S01]  /*7760*/  STG.E.U16 desc[UR36][R2.64], R0 ;  /* 0x0000000002007986 */ /* 0x000fe2000c101524 */
[----:B------:R-:W-:Y:S05]  /*7770*/  EXIT ;  /* 0x000000000000794d */ /* 0x000fea0003800000 */
.L_x_42883:
        /* <DEDUP_REMOVED lines=10> */
.L_x_42886:
[----:B------:R-:W0:Y:S02]  /*7820*/  I2F.S64 R16, R16 ;  /* 0x0000001000107312 */ /* 0x000e240000301400 */
[----:B0-----:R-:W-:-:S04]  /*7830*/  F2FP.F16.F32.PACK_AB R5, RZ, R16 ;  /* 0x00000010ff05723e */ /* 0x001fc800000000ff */
[----:B------:R-:W-:-:S05]  /*7840*/  PRMT R5, R5, 0x5410, RZ ;  /* 0x0000541005057816 */ /* 0x000fca00000000ff */
[----:B------:R-:W-:Y:S01]  /*7850*/  STG.E desc[UR36][R2.64], R5 ;  /* 0x0000000502007986 */ /* 0x000fe2000c101924 */
[----:B------:R-:W-:Y:S05]  /*7860*/  EXIT ;  /* 0x000000000000794d */ /* 0x000fea0003800000 */
.L_x_42885:
[----:B------:R-:W0:Y:S02]  /*7870*/  I2F.F64.S64 R16, R16 ;  /* 0x0000001000107312 */ /* 0x000e240000301c00 */
[----:B0-----:R-:W-:Y:S01]  /*7880*/  STG.E.64 desc[UR36][R2.64], R16 ;  /* 0x0000001002007986 */ /* 0x001fe2000c101b24 */
[----:B------:R-:W-:Y:S05]  /*7890*/  EXIT ;  /* 0x000000000000794d */ /* 0x000fea0003800000 */
.L_x_42876:
        /* <DEDUP_REMOVED lines=12> */
.L_x_42890:
        /* <DEDUP_REMOVED lines=18> */
.L_x_42893:
[----:B------:R-:W-:-:S04]  /*7a80*/  SHF.R.U32.HI R5, RZ, 0x18, R5 ;  /* 0x00000018ff057819 */ /* 0x000fc80000011605 */
[----:B------:R-:W-:-:S07]  /*7a90*/  LOP3.LUT R0, R0, 0x80, R5, 0xf8, !PT ;  /* 0x0000008000007812 */ /* 0x000fce00078ef805 */
.L_x_42892:
[----:B------:R-:W-:Y:S05]  /*7aa0*/  BSYNC.RECONVERGENT B0 ;  /* 0x0000000000007941 */ /* 0x000fea0003800200 */
.L_x_42891:
[----:B------:R-:W-:Y:S01]  /*7ab0*/  STG.E.U8 desc[UR36][R2.64], R0 ;  /* 0x0000000002007986 */ /* 0x000fe2000c101124 */
[----:B------:R-:W-:Y:S05]  /*7ac0*/  EXIT ;  /* 0x000000000000794d */ /* 0x000fea0003800000 */
.L_x_42889:
        /* <DEDUP_REMOVED lines=18> */
.L_x_42896:
[----:B------:R-:W-:-:S04]  /*7bf0*/  SHF.R.U32.HI R5, RZ, 0x18, R5 ;  /* 0x00000018ff057819 */ /* 0x000fc80000011605 */
[----:B------:R-:W-:-:S07]  /*7c00*/  LOP3.LUT R0, R0, 0x80, R5, 0xf8, !PT ;  /* 0x0000008000007812 */ /* 0x000fce00078ef805 */
.L_x_42895:
[----:B------:R-:W-:Y:S05]  /*7c10*/  BSYNC.RECONVERGENT B0 ;  /* 0x0000000000007941 */ /* 0x000fea0003800200 */
.L_x_42894:
[----:B------:R-:W-:Y:S01]  /*7c20*/  STG.E.U8 desc[UR36][R2.64], R0 ;  /* 0x0000000002007986 */ /* 0x000fe2000c101124 */
[----:B------:R-:W-:Y:S05]  /*7c30*/  EXIT ;  /* 0x000000000000794d */ /* 0x000fea0003800000 */
.L_x_42888:
        /* <DEDUP_REMOVED lines=22> */
.L_x_42898:
[----:B------:R-:W-:Y:S01]  /*7da0*/  STG.E.64 desc[UR36][R2.64], R16 ;  /* 0x0000001002007986 */ /* 0x000fe2000c101b24 */
[----:B------:R-:W-:Y:S05]  /*7db0*/  EXIT ;  /* 0x000000000000794d */ /* 0x000fea0003800000 */
.L_x_42897:
[----:B------:R-:W-:Y:S01]  /*7dc0*/  STG.E desc[UR36][R2.64], R16 ;  /* 0x0000001002007986 */ /* 0x000fe2000c101924 */
[----:B------:R-:W-:Y:S05]  /*7dd0*/  EXIT ;  /* 0x000000000000794d */ /* 0x000fea0003800000 */
.L_x_42887:
        /* <DEDUP_REMOVED lines=11> */
.L_x_42900:
[----:B------:R-:W-:Y:S01]  /*7e90*/  CS2R R18, SRZ ;  /* 0x0000000000127805 */ /* 0x000fe2000001ff00 */
[----:B------:R-:W0:Y:S04]  /*7ea0*/  I2F.F64.S64 R16, R16 ;  /* 0x0000001000107312 */ /* 0x000e280000301c00 */
[----:B0-----:R-:W-:Y:S01]  /*7eb0*/  STG.E.128 desc[UR36][R2.64], R16 ;  /* 0x0000001002007986 */ /* 0x001fe2000c101d24 */
[----:B------:R-:W-:Y:S05]  /*7ec0*/  EXIT ;  /* 0x000000000000794d */ /* 0x000fea0003800000 */
.L_x_42899:
[----:B------:R-:W-:-:S13]  /*7ed0*/  ISETP.NE.AND P0, PT, R0, 0xf, PT ;  /* 0x0000000f0000780c */ /* 0x000fda0003f05270 */
[----:B------:R-:W-:Y:S05]  /*7ee0*/  @!P0 BRA `(.L_x_42901) ;  /* 0x0000000000e88947 */ /* 0x000fea0003800000 */
[----:B------:R-:W-:-:S13]  /*7ef0*/  ISETP.NE.AND P0, PT, R0, 0x17, PT ;  /* 0x000000170000780c */ /* 0x000fda0003f05270 */
[----:B------:R-:W-:Y:S05]  /*7f00*/  @!P0 BRA `(.L_x_42902) ;  /* 0x0000000000908947 */ /* 0x000fea0003800000 */
[----:B------:R-:W-:-:S13]  /*7f10*/  ISETP.NE.AND P0, PT, R0, 0x18, PT ;  /* 0x000000180000780c */ /* 0x000fda0003f05270 */
[----:B------:R-:W-:Y:S05]  /*7f20*/  @!P0 BRA `(.L_x_42903) ;  /* 0x0000000000448947 */ /* 0x000fea0003800000 */
.L_x_42880:
        /* <DEDUP_REMOVED lines=16> */
.L_x_42904:
[----:B------:R-:W-:Y:S05]  /*8030*/  EXIT ;  /* 0x000000000000794d */ /* 0x000fea0003800000 */
.L_x_42903:
        /* <DEDUP_REMOVED lines=13> */
.L_x_42906:
[----:B------:R-:W-:Y:S05]  /*8110*/  BSYNC.RECONVERGENT B0 ;  /* 0x0000000000007941 */ /* 0x000fea0003800200 */
.L_x_42905:
[----:B------:R-:W-:-:S05]  /*8120*/  LOP3.LUT R5, R0, 0x80, R5, 0xf8, !PT ;  /* 0x0000008000057812 */ /* 0x000fca00078ef805 */
[----:B------:R-:W-:Y:S01]  /*8130*/  STG.E.U8 desc[UR36][R2.64], R5 ;  /* 0x0000000502007986 */ /* 0x000fe2000c101124 */
[----:B------:R-:W-:Y:S05]  /*8140*/  EXIT ;  /* 0x000000000000794d */ /* 0x000fea0003800000 */
.L_x_42902:
        /* <DEDUP_REMOVED lines=12> */
.L_x_42908:
[----:B------:R-:W-:Y:S01]  /*8210*/  IMAD.MOV.U32 R0, RZ, RZ, 0x7f ;  /* 0x0000007fff007424 */ /* 0x000fe200078e00ff */
[----:B------:R-:W-:-:S04]  /*8220*/  ISETP.GT.U32.AND P0, PT, R4, 0x7f800000, PT ;  /* 0x7f8000000400780c */ /* 0x000fc80003f04070 */
[----:B------:R-:W-:-:S09]  /*8230*/  SEL R0, R0, 0x7c, P0 ;  /* 0x0000007c00007807 */ /* 0x000fd20000000000 */
.L_x_42909:
[----:B------:R-:W-:Y:S05]  /*8240*/  BSYNC.RECONVERGENT B0 ;  /* 0x0000000000007941 */ /* 0x000fea0003800200 */
.L_x_42907:
[----:B------:R-:W-:-:S04]  /*8250*/  SHF.R.U32.HI R5, RZ, 0x18, R5 ;  /* 0x00000018ff057819 */ /* 0x000fc80000011605 */
[----:B------:R-:W-:-:S05]  /*8260*/  LOP3.LUT R5, R0, 0x80, R5, 0xf8, !PT ;  /* 0x0000008000057812 */ /* 0x000fca00078ef805 */
[----:B------:R-:W-:Y:S01]  /*8270*/  STG.E.U8 desc[UR36][R2.64], R5 ;  /* 0x0000000502007986 */ /* 0x000fe2000c101124 */
[----:B------:R-:W-:Y:S05]  /*8280*/  EXIT ;  /* 0x000000000000794d */ /* 0x000fea0003800000 */
.L_x_42901:
[----:B------:R-:W0:Y:S02]  /*8290*/  I2F.S64 R0, R16 ;  /* 0x0000001000007312 */ /* 0x000e240000301400 */
[----:B0-----:R-:W-:-:S05]  /*82a0*/  F2FP.BF16.F32.PACK_AB R0, RZ, R0 ;  /* 0x00000000ff00723e */ /* 0x001fca00000010ff */
[----:B------:R-:W-:Y:S01]  /*82b0*/  STG.E.U16 desc[UR36][R2.64], R0 ;  /* 0x0000000002007986 */ /* 0x000fe2000c101524 */
[----:B------:R-:W-:Y:S05]  /*82c0*/  EXIT ;  /* 0x000000000000794d */ /* 0x000fea0003800000 */
        .weak           $__internal_67_$__cuda_sm20_rem_s64
        .type           $__internal_67_$__cuda_sm20_rem_s64,@function
        .size           $__internal_67_$__cuda_sm20_rem_s64,(.L_x_49928 - $__internal_67_$__cuda_sm20_rem_s64)
$__internal_67_$__cuda_sm20_rem_s64:
        /* <DEDUP_REMOVED lines=8> */
[----:B------:R-:W-:-:S15]  /*8350*/  IADD3 R15, P4, PT, RZ, -R21, RZ ;  /* 0x80000015ff0f7210 */ /* 0x000fde0007f9e0ff */
[----:B------:R-:W-:-:S15]  /*8360*/  NOP ;  /* 0x0000000000007918 */ /* 0x000fde0000000000 */
[----:B------:R-:W-:-:S15]  /*8370*/  NOP ;  /* 0x0000000000007918 */ /* 0x000fde0000000000 */
[----:B------:R-:W-:-:S14]  /*8380*/  NOP ;  /* 0x0000000000007918 */ /* 0x000fdc0000000000 */
        /* <DEDUP_REMOVED lines=13> */
[----:B------:R-:W-:-:S04]  /*8460*/  IMAD.X R12, R12, 0x1, R9, P0 ;  /* 0x000000010c0c7824 */ /* 0x000fc800000e0609 */
[C---:B------:R-:W-:Y:S01]  /*8470*/  IMAD.WIDE.U32 R8, R11.reuse, R6, RZ ;  /* 0x000000060b087225 */ /* 0x040fe200078e00ff */
        /* <DEDUP_REMOVED lines=8> */
[C---:B------:R-:W-:Y:S02]  /*8500*/  IMAD R13, R12.reuse, R8, RZ ;  /* 0x000000080c0d7224 */ /* 0x040fe400078e02ff */
[----:B------:R-:W-:Y:S01]  /*8510*/  IMAD.HI.U32 R11, P2, R12, R9, R10 ;  /* 0x000000090c0b7227 */ /* 0x000fe2000784000a */
[----:B------:R-:W-:-:S03]  /*8520*/  SEL R10, R15, R21, !P1 ;  /* 0x000000150f0a7207 */ /* 0x000fc60004800000 */
[----:B------:R-:W-:Y:S01]  /*8530*/  IMAD.HI.U32 R8, R12, R8, RZ ;  /* 0x000000080c087227 */ /* 0x000fe200078e00ff */
[----:B------:R-:W-:-:S03]  /*8540*/  IADD3 R13, P3, PT, R13, R11, RZ ;  /* 0x0000000b0d0d7210 */ /* 0x000fc60007f7e0ff */
        /* <DEDUP_REMOVED lines=15> */
[----:B------:R-:W-:Y:S02]  /*8640*/  IMAD R12, R12, R7, R9 ;  /* 0x000000070c0c7224 */ /* 0x000fe400078e0209 */
[----:B------:R-:W-:Y:S01]  /*8650*/  IMAD.MOV.U32 R15, RZ, RZ, 0x0 ;  /* 0x00000000ff0f7424 */ /* 0x000fe200078e00ff */
        /* <DEDUP_REMOVED lines=22> */
[----:B------:R-:W-:Y:S06]  /*87c0*/  RET.REL.NODEC R14 `(_ZN2at6native27unrolled_elementwise_kernelINS0_13AUnaryFunctorIlllZZZNS0_21remainder_kernel_cudaERNS_18TensorIteratorBaseEENKUlvE_clEvENKUlvE2_clEvEUlllE_EESt5arrayIPcLm2EELi4E23TrivialOffsetCalculatorILi1EjESD_NS0_6memory12LoadWithCastILi1EEENSE_13StoreWithCastILi1EEEEEviT_T0_T2_T3_T4_T5_) ;  /* 0xffffff780e0c7950 */ /* 0x000fec0003c3ffff */
.L_x_42910:
        /* <DEDUP_REMOVED lines=11> */
.L_x_49928:


//--------------------- .text._ZN2at6native18elementwise_kernelILi128ELi2EZNS0_22gpu_kernel_impl_nocastINS0_13AUnaryFunctorIlllZZZNS0_21remainder_kernel_cudaERNS_18TensorIteratorBaseEENKUlvE_clEvENKUlvE2_clEvEUlllE_EEEEvS5_RKT_EUliE_EEviT1_ --------------------------
	.section	.text._ZN2at6native18elementwise_kernelILi128ELi2EZNS0_22gpu_kernel_impl_nocastINS0_13AUnaryFunctorIlllZZZNS0_21remainder_kernel_cudaERNS_18TensorIteratorBaseEENKUlvE_clEvENKUlvE2_clEvEUlllE_EEEEvS5_RKT_EUliE_EEviT1_,"ax",@progbits
	.align	128
        .global         _ZN2at6native18elementwise_kernelILi128ELi2EZNS0_22gpu_kernel_impl_nocastINS0_13AUnaryFunctorIlllZZZNS0_21remainder_kernel_cudaERNS_18TensorIteratorBaseEENKUlvE_clEvENKUlvE2_clEvEUlllE_EEEEvS5_RKT_EUliE_EEviT1_
        .type           _ZN2at6native18elementwise_kernelILi128ELi2EZNS0_22gpu_kernel_impl_nocastINS0_13AUnaryFunctorIlllZZZNS0_21remainder_kernel_cudaERNS_18TensorIteratorBaseEENKUlvE_clEvENKUlvE2_clEvEUlllE_EEEEvS5_RKT_EUliE_EEviT1_,@function
        .size           _ZN2at6native18elementwise_kernelILi128ELi2EZNS0_22gpu_kernel_impl_nocastINS0_13AUnaryFunctorIlllZZZNS0_21remainder_kernel_cudaERNS_18TensorIteratorBaseEENKUlvE_clEvENKUlvE2_clEvEUlllE_EEEEvS5_RKT_EUliE_EEviT1_,(.L_x_49929 - _ZN2at6native18elementwise_kernelILi128ELi2EZNS0_22gpu_kernel_impl_nocastINS0_13AUnaryFunctorIlllZZZNS0_21remainder_kernel_cudaERNS_18TensorIteratorBaseEENKUlvE_clEvENKUlvE2_clEvEUlllE_EEEEvS5_RKT_EUliE_EEviT1_)
        .other          _ZN2at6native18elementwise_kernelILi128ELi2EZNS0_22gpu_kernel_impl_nocastINS0_13AUnaryFunctorIlllZZZNS0_21remainder_kernel_cudaERNS_18TensorIteratorBaseEENKUlvE_clEvENKUlvE2_clEvEUlllE_EEEEvS5_RKT_EUliE_EEviT1_,@"STO_CUDA_ENTRY STV_DEFAULT"
_ZN2at6native18elementwise_kernelILi128ELi2EZNS0_22gpu_kernel_impl_nocastINS0_13AUnaryFunctorIlllZZZNS0_21remainder_kernel_cudaERNS_18TensorIteratorBaseEENKUlvE_clEvENKUlvE2_clEvEUlllE_EEEEvS5_RKT_EUliE_EEviT1_:
.text._ZN2at6native18elementwise_kernelILi128ELi2EZNS0_22gpu_kernel_impl_nocastINS0_13AUnaryFunctorIlllZZZNS0_21remainder_kernel_cudaERNS_18TensorIteratorBaseEENKUlvE_clEvENKUlvE2_clEvEUlllE_EEEEvS5_RKT_EUliE_EEviT1_:
        /* <DEDUP_REMOVED lines=30> */
[----:B-1----:R-:W-:-:S04]  /*01e0*/  IMAD.HI.U32 R3, R3, UR4, RZ ;  /* 0x0000000403037c27 */ /* 0x002fc8000f8e00ff */
[----:B------:R-:W-:-:S04]  /*01f0*/  IMAD.MOV R3, RZ, RZ, -R3 ;  /* 0x000000ffff037224 */ /* 0x000fc800078e0a03 */
[----:B------:R-:W-:Y:S02]  /*0200*/  IMAD R5, R10, R3, UR4 ;  /* 0x000000040a057e24 */ /* 0x000fe4000f8e0203 */
[----:B------:R-:W-:-:S03]  /*0210*/  IMAD.MOV.U32 R3, RZ, RZ, RZ ;  /* 0x000000ffff037224 */ /* 0x000fc600078e00ff */
[----:B------:R-:W-:-:S13]  /*0220*/  ISETP.GE.U32.AND P0, PT, R5, R10, PT ;  /* 0x0000000a0500720c */ /* 0x000fda0003f06070 */
[----:B------:R-:W-:-:S04]  /*0230*/  @P0 IADD3 R5, PT, PT, -R10, R5, RZ ;  /* 0x000000050a050210 */ /* 0x000fc80007ffe1ff */
[----:B------:R-:W-:-:S13]  /*0240*/  ISETP.GE.U32.AND P0, PT, R5, R10, PT ;  /* 0x0000000a0500720c */ /* 0x000fda0003f06070 */
[----:B------:R-:W-:Y:S01]  /*0250*/  @P0 IMAD.IADD R5, R5, 0x1, -R10 ;  /* 0x0000000105050824 */ /* 0x000fe200078e0a0a */
[----:B------:R-:W-:-:S04]  /*0260*/  @!P1 LOP3.LUT R5, RZ, R10, RZ, 0x33, !PT ;  /* 0x0000000aff059212 */ /* 0x000fc800078e33ff */
[----:B------:R-:W-:Y:S01]  /*0270*/  MOV R2, R5 ;  /* 0x0000000500027202 */ /* 0x000fe20000000f00 */
[----:B------:R-:W-:Y:S06]  /*0280*/  BRA `(.L_x_42915) ;  /* 0x0000000000107947 */ /* 0x000fec0003800000 */
.L_x_42914:
[----:B------:R-:W-:-:S07]  /*0290*/  MOV R0, 0x2b0 ;  /* 0x000002b000007802 */ /* 0x000fce0000000f00 */
[----:B------:R-:W-:Y:S05]  /*02a0*/  CALL.REL.NOINC `($__internal_68_$__cuda_sm20_rem_s64) ;  /* 0x0000003000347944 */ /* 0x000fea0003c00000 */
[----:B------:R-:W-:Y:S01]  /*02b0*/  MOV R2, R4 ;  /* 0x0000000400027202 */ /* 0x000fe20000000f00 */
[----:B------:R-:W-:-:S07]  /*02c0*/  IMAD.MOV.U32 R3, RZ, RZ, R5 ;  /* 0x000000ffff037224 */ /* 0x000fce00078e0005 */
.L_x_42915:
[----:B------:R-:W-:Y:S01]  /*02d0*/  LOP3.LUT R0, R2, R10, RZ, 0x3c, !PT ;  /* 0x0000000a02007212 */ /* 0x000fe200078e3cff */
[----:B------:R-:W0:Y:S01]  /*02e0*/  LDC.64 R4, c[0x0][0x580] ;  /* 0x00016000ff047b82 */ /* 0x000e220000000a00 */
[----:B------:R-:W-:Y:S01]  /*02f0*/  LOP3.LUT R6, R3, R11, RZ, 0x3c, !PT ;  /* 0x0000000b03067212 */ /* 0x000fe200078e3cff */
[----:B------:R-:W-:Y:S01]  /*0300*/  VIADD R13, R13, 0x80 ;  /* 0x000000800d0d7836 */ /* 0x000fe20000000000 */
        /* <DEDUP_REMOVED lines=10> */
[----:B0-----:R0:W-:Y:S04]  /*03b0*/  STG.E.64 desc[UR6][R4.64], R2 ;  /* 0x0000000204007986 */ /* 0x0011e8000c101b06 */
.L_x_42913:
[----:B------:R-:W-:Y:S05]  /*03c0*/  BSYNC.RECONVERGENT B0 ;  /* 0x0000000000007941 */ /* 0x000fea0003800200 */
.L_x_42912:
[----:B------:R-:W1:Y:S02]  /*03d0*/  LDCU UR4, c[0x0][0x380] ;  /* 0x00007000ff0477ac */ /* 0x000e640008000800 */
[----:B-1----:R-:W-:-:S13]  /*03e0*/  ISETP.GE.AND P0, PT, R13, UR4, PT ;  /* 0x000000040d007c0c */ /* 0x002fda000bf06270 */
[----:B------:R-:W-:Y:S05]  /*03f0*/  @P0 EXIT ;  /* 0x000000000000094d */ /* 0x000fea0003800000 */
[----:B------:R-:W1:Y:S01]  /*0400*/  LDC.64 R10, c[0x0][0x588] ;  /* 0x00016200ff0a7b82 */ /* 0x000e620000000a00 */
[----:B------:R-:W2:Y:S01]  /*0410*/  LDCU UR4, c[0x0][0x59c] ;  /* 0x0000b380ff0477ac */ /* 0x000ea20008000800 */
[----:B-1----:R-:W2:Y:S02]  /*0420*/  LDG.E.64 R10, desc[UR6][R10.64] ;  /* 0x000000060a0a7981 */ /* 0x002ea4000c1e1b00 */
[----:B--2---:R-:W-:-:S04]  /*0430*/  LOP3.LUT R0, R11, UR4, RZ, 0xfc, !PT ;  /* 0x000000040b007c12 */ /* 0x004fc8000f8efcff */
[----:B------:R-:W-:-:S13]  /*0440*/  ISETP.NE.U32.AND P0, PT, R0, RZ, PT ;  /* 0x000000ff0000720c */ /* 0x000fda0003f05070 */
[----:B------:R-:W-:Y:S05]  /*0450*/  @P0 BRA `(.L_x_42916) ;  /* 0x0000000000540947 */ /* 0x000fea0003800000 */
[----:B------:R-:W1:Y:S01]  /*0460*/  I2F.U32.RP R0, R10 ;  /* 0x0000000a00007306 */ /* 0x000e620000209000 */
[----:B------:R-:W2:Y:S01]  /*0470*/  LDCU UR4, c[0x0][0x598] ;  /* 0x0000b300ff0477ac */ /* 0x000ea20008000800 */
[----:B0-----:R-:W-:Y:S01]  /*0480*/  IMAD.MOV R5, RZ, RZ, -R10 ;  /* 0x000000ffff057224 */ /* 0x001fe200078e0a0a */
[----:B------:R-:W-:-:S05]  /*0490*/  ISETP.NE.U32.AND P1, PT, R10, RZ, PT ;  /* 0x000000ff0a00720c */ /* 0x000fca0003f25070 */
[----:B-1----:R-:W0:Y:S02]  /*04a0*/  MUFU.RCP R0, R0 ;  /* 0x0000000000007308 */ /* 0x002e240000001000 */
[----:B0-----:R-:W-:-:S06]  /*04b0*/  IADD3 R2, PT, PT, R0, 0xffffffe, RZ ;  /* 0x0ffffffe00027810 */ /* 0x001fcc0007ffe0ff */
[----:B------:R0:W1:Y:S02]  /*04c0*/  F2I.FTZ.U32.TRUNC.NTZ R3, R2 ;  /* 0x0000000200037305 */ /* 0x000064000021f000 */
[----:B0-----:R-:W-:Y:S02]  /*04d0*/  HFMA2 R2, -RZ, RZ, 0, 0 ;  /* 0x00000000ff027431 */ /* 0x001fe400000001ff */
[----:B-1----:R-:W-:-:S04]  /*04e0*/  IMAD R5, R5, R3, RZ ;  /* 0x0000000305057224 */ /* 0x002fc800078e02ff */
[----:B------:R-:W-:-:S06]  /*04f0*/  IMAD.HI.U32 R3, R3, R5, R2 ;  /* 0x0000000503037227 */ /* 0x000fcc00078e0002 */
[----:B--2---:R-:W-:-:S04]  /*0500*/  IMAD.HI.U32 R3, R3, UR4, RZ ;  /* 0x0000000403037c27 */ /* 0x004fc8000f8e00ff */
        /* <DEDUP_REMOVED lines=10> */
.L_x_42916:
[----:B------:R-:W-:-:S07]  /*05b0*/  MOV R0, 0x5d0 ;  /* 0x000005d000007802 */ /* 0x000fce0000000f00 */
[----:B0-----:R-:W-:Y:S05]  /*05c0*/  CALL.REL.NOINC `($__internal_68_$__cuda_sm20_rem_s64) ;  /* 0x0000002c006c7944 */ /* 0x001fea0003c00000 */
[----:B------:R-:W-:Y:S01]  /*05d0*/  MOV R2, R4 ;  /* 0x0000000400027202 */ /* 0x000fe20000000f00 */
[----:B------:R-:W-:-:S07]  /*05e0*/  IMAD.MOV.U32 R3, RZ, RZ, R5 ;  /* 0x000000ffff037224 */ /* 0x000fce00078e0005 */
.L_x_42917:
        /* <DEDUP_REMOVED lines=13> */
[----:B0-----:R-:W-:Y:S01]  /*06c0*/  STG.E.64 desc[UR6][R4.64], R2 ;  /* 0x0000000204007986 */ /* 0x001fe2000c101b06 */
[----:B------:R-:W-:Y:S05]  /*06d0*/  EXIT ;  /* 0x000000000000794d */ /* 0x000fea0003800000 */
.L_x_42911:
        /* <DEDUP_REMOVED lines=305> */
.L_x_42920:
        /* <DEDUP_REMOVED lines=11> */
[----:B------:R-:W-:Y:S02]  /*1aa0*/  IADD3 R5, PT, PT, RZ, -R8, RZ ;  /* 0x80000008ff057210 */ /* 0x000fe40007ffe0ff */
        /* <DEDUP_REMOVED lines=9> */
[----:B------:R-:W-:Y:S01]  /*1b40*/  IMAD R5, R8, R3, UR4 ;  /* 0x0000000408057e24 */ /* 0x000fe2000f8e0203 */
[----:B------:R-:W-:-:S04]  /*1b50*/  MOV R3, RZ ;  /* 0x000000ff00037202 */ /* 0x000fc80000000f00 */
[----:B------:R-:W-:-:S13]  /*1b60*/  ISETP.GE.U32.AND P0, PT, R5, R8, PT ;  /* 0x000000080500720c */ /* 0x000fda0003f06070 */
[----:B------:R-:W-:-:S05]  /*1b70*/  @P0 IMAD.IADD R5, R5, 0x1, -R8 ;  /* 0x0000000105050824 */ /* 0x000fca00078e0a08 */
[----:B------:R-:W-:-:S13]  /*1b80*/  ISETP.GE.U32.AND P0, PT, R5, R8, PT ;  /* 0x000000080500720c */ /* 0x000fda0003f06070 */
[----:B------:R-:W-:Y:S02]  /*1b90*/  @P0 IADD3 R5, PT, PT, -R8, R5, RZ ;  /* 0x0000000508050210 */ /* 0x000fe40007ffe1ff */
[----:B------:R-:W-:-:S05]  /*1ba0*/  @!P1 LOP3.LUT R5, RZ, R8, RZ, 0x33, !PT ;  /* 0x00000008ff059212 */ /* 0x000fca00078e33ff */
[----:B------:R-:W-:Y:S01]  /*1bb0*/  IMAD.MOV.U32 R2, RZ, RZ, R5 ;  /* 0x000000ffff027224 */ /* 0x000fe200078e0005 */
[----:B------:R-:W-:Y:S06]  /*1bc0*/  BRA `(.L_x_42923) ;  /* 0x0000000000187947 */ /* 0x000fec0003800000 */
.L_x_42922:
[----:B------:R-:W-:Y:S01]  /*1bd0*/  IMAD.MOV.U32 R10, RZ, RZ, R8 ;  /* 0x000000ffff0a7224 */ /* 0x000fe200078e0008 */
[----:B------:R-:W-:Y:S02]  /*1be0*/  MOV R11, R9 ;  /* 0x00000009000b7202 */ /* 0x000fe40000000f00 */
[----:B------:R-:W-:-:S07]  /*1bf0*/  MOV R0, 0x1c10 ;  /* 0x00001c1000007802 */ /* 0x000fce0000000f00 */
[----:B------:R-:W-:Y:S05]  /*1c00*/  CALL.REL.NOINC `($__internal_68_$__cuda_sm20_rem_s64) ;  /* 0x0000001400dc7944 */ /* 0x000fea0003c00000 */
[----:B------:R-:W-:Y:S01]  /*1c10*/  IMAD.MOV.U32 R2, RZ, RZ, R4 ;  /* 0x000000ffff027224 */ /* 0x000fe200078e0004 */
[----:B------:R-:W-:-:S07]  /*1c20*/  MOV R3, R5 ;  /* 0x0000000500037202 */ /* 0x000fce0000000f00 */
.L_x_42923:
[----:B------:R-:W-:Y:S05]  /*1c30*/  BSYNC.RECONVERGENT B1 ;  /* 0x0000000000017941 */ /* 0x000fea0003800200 */
.L_x_42921:
[----:B------:R-:W-:Y:S01]  /*1c40*/  LOP3.LUT R0, R2, R8, RZ, 0x3c, !PT ;  /* 0x0000000802007212 */ /* 0x000fe200078e3cff */
[----:B------:R-:W0:Y:S01]  /*1c50*/  LDCU.64 UR4, c[0x0][0x580] ;  /* 0x0000b000ff0477ac */ /* 0x000e220008000a00 */
        /* <DEDUP_REMOVED lines=13> */
[----:B------:R-:W-:-:S05]  /*1d30*/  IADD3.X R3, PT, PT, R3, R7, RZ, P0, !PT ;  /* 0x0000000703037210 */ /* 0x000fca00007fe4ff */
[----:B------:R0:W-:Y:S04]  /*1d40*/  STG.E.64 desc[UR6][R4.64], R2 ;  /* 0x0000000204007986 */ /* 0x0001e8000c101b06 */
.L_x_42919:
[----:B------:R-:W-:Y:S05]  /*1d50*/  BSYNC.RECONVERGENT B0 ;  /* 0x0000000000007941 */ /* 0x000fea0003800200 */
.L_x_42918:
        /* <DEDUP_REMOVED lines=296> */
[C---:B-1----:R-:W-:Y:S02]  /*2fe0*/  IMAD R13, R2.reuse, UR4, R13 ;  /* 0x00000004020d7c24 */ /* 0x042fe4000f8e020d */
[----:B0-----:R-:W-:Y:S02]  /*2ff0*/  @P0 IMAD R4, R11, R4, R5 ;  /* 0x000000040b040224 */ /* 0x001fe400078e0205 */
[----:B------:R-:W-:Y:S02]  /*3000*/  IMAD R0, R2, UR5, R0 ;  /* 0x0000000502007c24 */ /* 0x000fe4000f8e0200 */
[C---:B---3--:R-:W-:Y:S02]  /*3010*/  @P0 IMAD R13, R4.reuse, R14, R13 ;  /* 0x0000000e040d0224 */ /* 0x048fe400078e020d */
[----:B------:R-:W-:-:S07]  /*3020*/  @P0 IMAD R0, R4, R15, R0 ;  /* 0x0000000f04000224 */ /* 0x000fce00078e0200 */
.L_x_42924:
        /* <DEDUP_REMOVED lines=18> */
[----:B0-----:R-:W-:Y:S01]  /*3150*/  MOV R2, RZ ;  /* 0x000000ff00027202 */ /* 0x001fe20000000f00 */
[----:B--2---:R-:W-:-:S04]  /*3160*/  IMAD R5, R5, R3, RZ ;  /* 0x0000000305057224 */ /* 0x004fc800078e02ff */
[----:B------:R-:W-:-:S06]  /*3170*/  IMAD.HI.U32 R3, R3, R5, R2 ;  /* 0x0000000503037227 */ /* 0x000fcc00078e0002 */
[----:B-1----:R-:W-:-:S04]  /*3180*/  IMAD.HI.U32 R3, R3, UR4, RZ ;  /* 0x0000000403037c27 */ /* 0x002fc8000f8e00ff */
[----:B------:R-:W-:-:S04]  /*3190*/  IMAD.MOV R3, RZ, RZ, -R3 ;  /* 0x000000ffff037224 */ /* 0x000fc800078e0a03 */
[----:B------:R-:W-:Y:S02]  /*31a0*/  IMAD R5, R8, R3, UR4 ;  /* 0x0000000408057e24 */ /* 0x000fe4000f8e0203 */
        /* <DEDUP_REMOVED lines=8> */
.L_x_42926:
[----:B------:R-:W-:Y:S01]  /*3230*/  MOV R10, R8 ;  /* 0x00000008000a7202 */ /* 0x000fe20000000f00 */
[----:B------:R-:W-:Y:S01]  /*3240*/  IMAD.MOV.U32 R11, RZ, RZ, R9 ;  /* 0x000000ffff0b7224 */ /* 0x000fe200078e0009 */
[----:B------:R-:W-:-:S07]  /*3250*/  MOV R0, 0x3270 ;  /* 0x0000327000007802 */ /* 0x000fce0000000f00 */
[----:B------:R-:W-:Y:S05]  /*3260*/  CALL.REL.NOINC `($__internal_68_$__cuda_sm20_rem_s64) ;  /* 0x0000000000447944 */ /* 0x000fea0003c00000 */
[----:B------:R-:W-:Y:S02]  /*3270*/  MOV R2, R4 ;  /* 0x0000000400027202 */ /* 0x000fe40000000f00 */
[----:B------:R-:W-:-:S07]  /*3280*/  MOV R3, R5 ;  /* 0x0000000500037202 */ /* 0x000fce0000000f00 */
.L_x_42927:
[----:B------:R-:W-:Y:S05]  /*3290*/  BSYNC.RECONVERGENT B0 ;  /* 0x0000000000007941 */ /* 0x000fea0003800200 */
.L_x_42925:
        /* <DEDUP_REMOVED lines=14> */
        .weak           $__internal_68_$__cuda_sm20_rem_s64
        .type           $__internal_68_$__cuda_sm20_rem_s64,@function
        .size           $__internal_68_$__cuda_sm20_rem_s64,(.L_x_49929 - $__internal_68_$__cuda_sm20_rem_s64)
$__internal_68_$__cuda_sm20_rem_s64:
        /* <DEDUP_REMOVED lines=33> */
[----:B------:R-:W-:Y:S01]  /*3590*/  IADD3.X R16, PT, PT, RZ, ~UR9, RZ, P4, !PT ;  /* 0x80000009ff107c10 */ /* 0x000fe2000a7fe4ff */
[----:B------:R-:W-:-:S04]  /*35a0*/  IMAD.X R4, RZ, RZ, ~R4, P0 ;  /* 0x000000ffff047224 */ /* 0x000fc800000e0e04 */
[----:B------:R-:W-:-:S04]  /*35b0*/  IMAD.WIDE.U32 R6, P0, R7, R4, R6 ;  /* 0x0000000407067225 */ /* 0x000fc80007800006 */
[----:B------:R-:W-:Y:S01]  /*35c0*/  IMAD.HI.U32 R6, P2, R17, R19, R6 ;  /* 0x0000001311067227 */ /* 0x000fe20007840006 */
[----:B------:R-:W-:-:S03]  /*35d0*/  SEL R7, R5, UR8, !P1 ;  /* 0x0000000805077c07 */ /* 0x000fc6000c800000 */
[CC--:B------:R-:W-:Y:S02]  /*35e0*/  IMAD R19, R17.reuse, R4.reuse, RZ ;  /* 0x0000000411137224 */ /* 0x0c0fe400078e02ff */
[----:B------:R-:W-:-:S03]  /*35f0*/  IMAD.HI.U32 R4, R17, R4, RZ ;  /* 0x0000000411047227 */ /* 0x000fc600078e00ff */
[----:B------:R-:W-:Y:S02]  /*3600*/  IADD3 R6, P3, PT, R19, R6, RZ ;  /* 0x0000000613067210 */ /* 0x000fe40007f7e0ff */
[----:B------:R-:W-:Y:S02]  /*3610*/  IADD3.X R5, PT, PT, R4, R17, RZ, P0, !PT ;  /* 0x0000001104057210 */ /* 0x000fe400007fe4ff */
[----:B------:R-:W-:Y:S01]  /*3620*/  SEL R17, R16, UR9, !P1 ;  /* 0x0000000910117c07 */ /* 0x000fe2000c800000 */
[----:B------:R-:W-:Y:S01]  /*3630*/  IMAD.HI.U32 R4, R6, R7, RZ ;  /* 0x0000000706047227 */ /* 0x000fe200078e00ff */
[----:B------:R-:W-:-:S03]  /*3640*/  IADD3.X R16, PT, PT, RZ, RZ, R5, P3, P2 ;  /* 0x000000ffff107210 */ /* 0x000fc60001fe4405 */
[----:B------:R-:W-:Y:S02]  /*3650*/  IMAD.MOV.U32 R5, RZ, RZ, RZ ;  /* 0x000000ffff057224 */ /* 0x000fe400078e00ff */
[-C--:B------:R-:W-:Y:S02]  /*3660*/  IMAD R19, R16, R17.reuse, RZ ;  /* 0x0000001110137224 */ /* 0x080fe400078e02ff */
[----:B------:R-:W-:-:S04]  /*3670*/  IMAD.WIDE.U32 R4, R6, R17, R4 ;  /* 0x0000001106047225 */ /* 0x000fc800078e0004 */
[----:B------:R-:W-:-:S04]  /*3680*/  IMAD.HI.U32 R6, R16, R17, RZ ;  /* 0x0000001110067227 */ /* 0x000fc800078e00ff */
[----:B------:R-:W-:-:S05]  /*3690*/  IMAD.HI.U32 R4, P0, R16, R7, R4 ;  /* 0x0000000710047227 */ /* 0x000fca0007800004 */
[----:B------:R-:W-:Y:S02]  /*36a0*/  IADD3 R19, P2, PT, R19, R4, RZ ;  /* 0x0000000413137210 */ /* 0x000fe40007f5e0ff */
[----:B------:R-:W-:-:S03]  /*36b0*/  IADD3.X R6, PT, PT, R6, RZ, RZ, P0, !PT ;  /* 0x000000ff06067210 */ /* 0x000fc600007fe4ff */
[----:B------:R-:W-:Y:S01]  /*36c0*/  IMAD.WIDE.U32 R4, R19, R2, RZ ;  /* 0x0000000213047225 */ /* 0x000fe200078e00ff */
[----:B------:R-:W-:-:S03]  /*36d0*/  IADD3.X R21, PT, PT, RZ, R6, RZ, P2, !PT ;  /* 0x00000006ff157210 */ /* 0x000fc600017fe4ff */
        /* <DEDUP_REMOVED lines=12> */
[CC--:B------:R-:W-:Y:S02]  /*37a0*/  ISETP.GE.U32.AND.EX P0, PT, R17.reuse, R3.reuse, PT, P0 ;  /* 0x000000031100720c */ /* 0x0c0fe40003f06100 */
[----:B------:R-:W-:Y:S02]  /*37b0*/  IADD3.X R5, PT, PT, R17, ~R3, RZ, P2, !PT ;  /* 0x8000000311057210 */ /* 0x000fe400017fe4ff */
[----:B------:R-:W-:Y:S02]  /*37c0*/  SEL R4, R4, R7, P0 ;  /* 0x0000000704047207 */ /* 0x000fe40000000000 */
[----:B------:R-:W-:Y:S02]  /*37d0*/  SEL R5, R5, R17, P0 ;  /* 0x0000001105057207 */ /* 0x000fe40000000000 */
[----:B------:R-:W-:Y:S02]  /*37e0*/  IADD3 R3, P2, PT, RZ, -R4, RZ ;  /* 0x80000004ff037210 */ /* 0x000fe40007f5e0ff */
[----:B------:R-:W-:-:S02]  /*37f0*/  ISETP.NE.U32.AND P0, PT, R10, RZ, PT ;  /* 0x000000ff0a00720c */ /* 0x000fc40003f05070 */
[----:B------:R-:W-:Y:S01]  /*3800*/  SEL R4, R3, R4, !P1 ;  /* 0x0000000403047207 */ /* 0x000fe20004800000 */
[----:B------:R-:W-:Y:S02]  /*3810*/  IMAD.X R2, RZ, RZ, ~R5, P2 ;  /* 0x000000ffff027224 */ /* 0x000fe400010e0e05 */
[----:B------:R-:W-:Y:S01]  /*3820*/  HFMA2 R3, -RZ, RZ, 0, 0 ;  /* 0x00000000ff037431 */ /* 0x000fe200000001ff */
[----:B------:R-:W-:Y:S02]  /*3830*/  ISETP.NE.AND.EX P0, PT, R11, RZ, PT, P0 ;  /* 0x000000ff0b00720c */ /* 0x000fe40003f05300 */
[----:B------:R-:W-:Y:S02]  /*3840*/  SEL R5, R2, R5, !P1 ;  /* 0x0000000502057207 */ /* 0x000fe40004800000 */
[----:B------:R-:W-:Y:S02]  /*3850*/  MOV R2, R0 ;  /* 0x0000000000027202 */ /* 0x000fe40000000f00 */
[----:B------:R-:W-:-:S02]  /*3860*/  SEL R4, R4, 0xffffffff, P0 ;  /* 0xffffffff04047807 */ /* 0x000fc40000000000 */
[----:B------:R-:W-:Y:S01]  /*3870*/  SEL R5, R5, 0xffffffff, P0 ;  /* 0xffffffff05057807 */ /* 0x000fe20000000000 */
[----:B------:R-:W-:Y:S06]  /*3880*/  RET.REL.NODEC R2 `(_ZN2at6native18elementwise_kernelILi128ELi2EZNS0_22gpu_kernel_impl_nocastINS0_13AUnaryFunctorIlllZZZNS0_21remainder_kernel_cudaERNS_18TensorIteratorBaseEENKUlvE_clEvENKUlvE2_clEvEUlllE_EEEEvS5_RKT_EUliE_EEviT1_) ;  /* 0xffffffc402dc7950 */ /* 0x000fec0003c3ffff */
.L_x_42928:
        /* <DEDUP_REMOVED lines=15> */
.L_x_49929:


//--------------------- .text._ZN2at6native27unrolled_elementwise_kernelINS0_13AUnaryFunctorIlllZZZNS0_21remainder_kernel_cudaERNS_18TensorIteratorBaseEENKUlvE_clEvENKUlvE2_clEvEUlllE_EESt5arrayIPcLm2EELi4E23TrivialOffsetCalculatorILi1EjESD_NS0_6memory15LoadWithoutCastENSE_16StoreWithoutCastEEEviT_T0_T2_T3_T4_T5_ --------------------------
	.section	.text._ZN2at6native27unrolled_elementwise_kernelINS0_13AUnaryFunctorIlllZZZNS0_21remainder_kernel_cudaERNS_18TensorIteratorBaseEENKUlvE_clEvENKUlvE2_clEvEUlllE_EESt5arrayIPcLm2EELi4E23TrivialOffsetCalculatorILi1EjESD_NS0_6memory15LoadWithoutCastENSE_16StoreWithoutCastEEEviT_T0_T2_T3_T4_T5_,"ax",@progbits
	.align	128
        .global         _ZN2at6native27unrolled_elementwise_kernelINS0_13AUnaryFunctorIlllZZZNS0_21remainder_kernel_cudaERNS_18TensorIteratorBaseEENKUlvE_clEvENKUlvE2_clEvEUlllE_EESt5arrayIPcLm2EELi4E23TrivialOffsetCalculatorILi1EjESD_NS0_6memory15LoadWithoutCastENSE_16StoreWithoutCastEEEviT_T0_T2_T3_T4_T5_
        .type           _ZN2at6native27unrolled_elementwise_kernelINS0_13AUnaryFunctorIlllZZZNS0_21remainder_kernel_cudaERNS_18TensorIteratorBaseEENKUlvE_clEvENKUlvE2_clEvEUlllE_EESt5arrayIPcLm2EELi4E23TrivialOffsetCalculatorILi1EjESD_NS0_6memory15LoadWithoutCastENSE_16StoreWithoutCastEEEviT_T0_T2_T3_T4_T5_,@function
        .size           _ZN2at6native27unrolled_elementwise_kernelINS0_13AUnaryFunctorIlllZZZNS0_21remainder_kernel_cudaERNS_18TensorIteratorBaseEENKUlvE_clEvENKUlvE2_clEvEUlllE_EESt5arrayIPcLm2EELi4E23TrivialOffsetCalculatorILi1EjESD_NS0_6memory15LoadWithoutCastENSE_16StoreWithoutCastEEEviT_T0_T2_T3_T4_T5_,(.L_x_49930 - _ZN2at6native27unrolled_elementwise_kernelINS0_13AUnaryFunctorIlllZZZNS0_21remainder_kernel_cudaERNS_18TensorIteratorBaseEENKUlvE_clEvENKUlvE2_clEvEUlllE_EESt5arrayIPcLm2EELi4E23TrivialOffsetCalculatorILi1EjESD_NS0_6memory15LoadWithoutCastENSE_16StoreWithoutCastEEEviT_T0_T2_T3_T4_T5_)
        .other          _ZN2at6native27unrolled_elementwise_kernelINS0_13AUnaryFunctorIlllZZZNS0_21remainder_kernel_cudaERNS_18TensorIteratorBaseEENKUlvE_clEvENKUlvE2_clEvEUlllE_EESt5arrayIPcLm2EELi4E23TrivialOffsetCalculatorILi1EjESD_NS0_6memory15LoadWithoutCastENSE_16StoreWithoutCastEEEviT_T0_T2_T3_T4_T5_,@"STO_CUDA_ENTRY STV_DEFAULT"
_ZN2at6native27unrolled_elementwise_kernelINS0_13AUnaryFunctorIlllZZZNS0_21remainder_kernel_cudaERNS_18TensorIteratorBaseEENKUlvE_clEvENKUlvE2_clEvEUlllE_EESt5arrayIPcLm2EELi4E23TrivialOffsetCalculatorILi1EjESD_NS0_6memory15LoadWithoutCastENSE_16StoreWithoutCastEEEviT_T0_T2_T3_T4_T5_:
.text._ZN2at6native27unrolled_elementwise_kernelINS0_13AUnaryFunctorIlllZZZNS0_21remainder_kernel_cudaERNS_18TensorIteratorBaseEENKUlvE_clEvENKUlvE2_clEvEUlllE_EESt5arrayIPcLm2EELi4E23TrivialOffsetCalculatorILi1EjESD_NS0_6memory15LoadWithoutCastENSE_16StoreWithoutCastEEEviT_T0_T2_T3_T4_T5_:
[----:B------:R-:W-:Y:S01]  /*0000*/  LDC R1, c[0x0][0x37c] ;  /* 0x0000df00ff017b82 */ /* 0x000fe20000000800 */
[----:B------:R-:W0:Y:S07]  /*0010*/  S2R R7, SR_CTAID.X ;  /* 0x0000000000077919 */ /* 0x000e2e0000002500 */
[----:B------:R-:W0:Y:S01]  /*0020*/  LDC R2, c[0x0][0x380] ;  /* 0x0000e000ff027b82 */ /* 0x000e220000000800 */
[----:B------:R-:W1:Y:S01]  /*0030*/  LDCU.64 UR4, c[0x0][0x358] ;  /* 0x00006b00ff0477ac */ /* 0x000e620008000a00 */
[----:B------:R-:W-:Y:S01]  /*0040*/  CS2R R16, SRZ ;  /* 0x0000000000107805 */ /* 0x000fe2000001ff00 */
        /* <DEDUP_REMOVED lines=59> */
.L_x_42932:
[----:B------:R-:W-:Y:S01]  /*0400*/  IMAD.MOV.U32 R0, RZ, RZ, R10 ;  /* 0x000000ffff007224 */ /* 0x000fe200078e000a */
[----:B------:R-:W-:Y:S01]  /*0410*/  MOV R4, 0x440 ;  /* 0x0000044000047802 */ /* 0x000fe20000000f00 */
[----:B------:R-:W-:-:S07]  /*0420*/  IMAD.MOV.U32 R3, RZ, RZ, R11 ;  /* 0x000000ffff037224 */ /* 0x000fce00078e000b */
[----:B------:R-:W-:Y:S05]  /*0430*/  CALL.REL.NOINC `($__internal_69_$__cuda_sm20_rem_s64) ;  /* 0x0000000c00207944 */ /* 0x000fea0003c00000 */
[----:B------:R-:W-:Y:S01]  /*0440*/  MOV R8, R0 ;  /* 0x0000000000087202 */ /* 0x000fe20000000f00 */
[----:B------:R-:W-:-:S07]  /*0450*/  IMAD.MOV.U32 R9, RZ, RZ, R3 ;  /* 0x000000ffff097224 */ /* 0x000fce00078e0003 */
.L_x_42933:
[----:B------:R-:W-:Y:S05]  /*0460*/  BSYNC.RECONVERGENT B1 ;  /* 0x0000000000017941 */ /* 0x000fea0003800200 */
.L_x_42931:
        /* <DEDUP_REMOVED lines=12> */
.L_x_42930:
[----:B------:R-:W-:Y:S05]  /*0530*/  BSYNC.RECONVERGENT B0 ;  /* 0x0000000000007941 */ /* 0x000fea0003800200 */
.L_x_42929:
        /* <DEDUP_REMOVED lines=30> */
.L_x_42937:
[----:B------:R-:W-:Y:S01]  /*0720*/  IMAD.MOV.U32 R0, RZ, RZ, R12 ;  /* 0x000000ffff007224 */ /* 0x000fe200078e000c */
[----:B------:R-:W-:Y:S01]  /*0730*/  MOV R4, 0x760 ;  /* 0x0000076000047802 */ /* 0x000fe20000000f00 */
[----:B------:R-:W-:-:S07]  /*0740*/  IMAD.MOV.U32 R3, RZ, RZ, R13 ;  /* 0x000000ffff037224 */ /* 0x000fce00078e000d */
[----:B------:R-:W-:Y:S05]  /*0750*/  CALL.REL.NOINC `($__internal_69_$__cuda_sm20_rem_s64) ;  /* 0x0000000800587944 */ /* 0x000fea0003c00000 */
[----:B------:R-:W-:Y:S02]  /*0760*/  IMAD.MOV.U32 R8, RZ, RZ, R0 ;  /* 0x000000ffff087224 */ /* 0x000fe400078e0000 */
[----:B------:R-:W-:-:S07]  /*0770*/  IMAD.MOV.U32 R9, RZ, RZ, R3 ;  /* 0x000000ffff097224 */ /* 0x000fce00078e0003 */
.L_x_42938:
[----:B------:R-:W-:Y:S05]  /*0780*/  BSYNC.RECONVERGENT B1 ;  /* 0x0000000000017941 */ /* 0x000fea0003800200 */
.L_x_42936:
        /* <DEDUP_REMOVED lines=12> */
.L_x_42935:
[----:B------:R-:W-:Y:S05]  /*0850*/  BSYNC.RECONVERGENT B0 ;  /* 0x0000000000007941 */ /* 0x000fea0003800200 */
.L_x_42934:
        /* <DEDUP_REMOVED lines=30> */
.L_x_42942:
[----:B------:R-:W-:Y:S01]  /*0a40*/  IMAD.MOV.U32 R0, RZ, RZ, R14 ;  /* 0x000000ffff007224 */ /* 0x000fe200078e000e */
[----:B------:R-:W-:Y:S02]  /*0a50*/  MOV R3, R15 ;  /* 0x0000000f00037202 */ /* 0x000fe40000000f00 */
[----:B------:R-:W-:-:S07]  /*0a60*/  MOV R4, 0xa80 ;  /* 0x00000a8000047802 */ /* 0x000fce0000000f00 */
[----:B------:R-:W-:Y:S05]  /*0a70*/  CALL.REL.NOINC `($__internal_69_$__cuda_sm20_rem_s64) ;  /* 0x0000000400907944 */ /* 0x000fea0003c00000 */
[----:B------:R-:W-:Y:S02]  /*0a80*/  IMAD.MOV.U32 R8, RZ, RZ, R0 ;  /* 0x000000ffff087224 */ /* 0x000fe400078e0000 */
[----:B------:R-:W-:-:S07]  /*0a90*/  IMAD.MOV.U32 R9, RZ, RZ, R3 ;  /* 0x000000ffff097224 */ /* 0x000fce00078e0003 */
.L_x_42943:
[----:B------:R-:W-:Y:S05]  /*0aa0*/  BSYNC.RECONVERGENT B1 ;  /* 0x0000000000017941 */ /* 0x000fea0003800200 */
.L_x_42941:
        /* <DEDUP_REMOVED lines=12> */
.L_x_42940:
[----:B------:R-:W-:Y:S05]  /*0b70*/  BSYNC.RECONVERGENT B0 ;  /* 0x0000000000007941 */ /* 0x000fea0003800200 */
.L_x_42939:
        /* <DEDUP_REMOVED lines=30> */
.L_x_42947:
[----:B------:R-:W-:Y:S01]  /*0d60*/  IMAD.MOV.U32 R0, RZ, RZ, R16 ;  /* 0x000000ffff007224 */ /* 0x000fe200078e0010 */
[----:B------:R-:W-:Y:S01]  /*0d70*/  MOV R4, 0xda0 ;  /* 0x00000da000047802 */ /* 0x000fe20000000f00 */
[----:B------:R-:W-:-:S07]  /*0d80*/  IMAD.MOV.U32 R3, RZ, RZ, R17 ;  /* 0x000000ffff037224 */ /* 0x000fce00078e0011 */
[----:B------:R-:W-:Y:S05]  /*0d90*/  CALL.REL.NOINC `($__internal_69_$__cuda_sm20_rem_s64) ;  /* 0x0000000000c87944 */ /* 0x000fea0003c00000 */
[----:B------:R-:W-:Y:S02]  /*0da0*/  IMAD.MOV.U32 R8, RZ, RZ, R0 ;  /* 0x000000ffff087224 */ /* 0x000fe400078e0000 */
[----:B------:R-:W-:-:S07]  /*0db0*/  IMAD.MOV.U32 R9, RZ, RZ, R3 ;  /* 0x000000ffff097224 */ /* 0x000fce00078e0003 */
.L_x_42948:
[----:B------:R-:W-:Y:S05]  /*0dc0*/  BSYNC.RECONVERGENT B1 ;  /* 0x0000000000017941 */ /* 0x000fea0003800200 */
.L_x_42946:
        /* <DEDUP_REMOVED lines=12> */
.L_x_42945:
[----:B------:R-:W-:Y:S05]  /*0e90*/  BSYNC.RECONVERGENT B0 ;  /* 0x0000000000007941 */ /* 0x000fea0003800200 */
.L_x_42944:
[----:B------:R-:W-:Y:S01]  /*0ea0*/  ISETP.GE.AND P0, PT, R2, R5, PT ;  /* 0x000000050200720c */ /* 0x000fe20003f06270 */
[----:B------:R-:W-:Y:S04]  /*0eb0*/  BSSY.RECONVERGENT B0, `(.L_x_42949) ;  /* 0x0000017000007945 */ /* 0x000fe80003800200 */
[----:B------:R-:W-:Y:S08]  /*0ec0*/  BSSY.RELIABLE B1, `(.L_x_42950) ;  /* 0x000000f000017945 */ /* 0x000ff00003800100 */
[----:B------:R-:W-:Y:S05]  /*0ed0*/  @P0 BRA `(.L_x_42951) ;  /* 0x0000000000340947 */ /* 0x000fea0003800000 */
[----:B------:R-:W0:Y:S01]  /*0ee0*/  LDC.64 R8, c[0x0][0x398] ;  /* 0x0000e600ff087b82 */ /* 0x000e220000000a00 */
[----:B-----5:R-:W-:Y:S01]  /*0ef0*/  LEA R17, R7, R2, 0x9 ;  /* 0x0000000207117211 */ /* 0x020fe200078e48ff */
        /* <DEDUP_REMOVED lines=11> */
.L_x_42951:
[----:B------:R-:W-:Y:S05]  /*0fb0*/  BSYNC.RELIABLE B1 ;  /* 0x0000000000017941 */ /* 0x000fea0003800100 */
.L_x_42950:
[----:B------:R-:W-:-:S13]  /*0fc0*/  ISETP.GE.AND P0, PT, R2, R5, PT ;  /* 0x000000050200720c */ /* 0x000fda0003f06270 */
[----:B0-----:R-:W0:Y:S01]  /*0fd0*/  @!P0 LDC.64 R8, c[0x0][0x398] ;  /* 0x0000e600ff088b82 */ /* 0x001e220000000a00 */
[----:B-----5:R-:W-:Y:S02]  /*0fe0*/  @!P0 IMAD R11, R7, 0x200, R2 ;  /* 0x00000200070b8824 */ /* 0x020fe400078e0202 */
[----:B------:R-:W-:Y:S02]  /*0ff0*/  @!P0 VIADD R2, R2, 0x80 ;  /* 0x0000008002028836 */ /* 0x000fe40000000000 */
[----:B0-----:R-:W-:-:S05]  /*1000*/  @!P0 IMAD.WIDE.U32 R8, R11, 0x8, R8 ;  /* 0x000000080b088825 */ /* 0x001fca00078e0008 */
[----:B------:R1:W-:Y:S02]  /*1010*/  @!P0 STG.E.64 desc[UR4][R8.64], R14 ;  /* 0x0000000e08008986 */ /* 0x0003e4000c101b04 */
.L_x_42952:
[----:B------:R-:W-:Y:S05]  /*1020*/  BSYNC.RECONVERGENT B0 ;  /* 0x0000000000007941 */ /* 0x000fea0003800200 */
.L_x_42949:
[----:B------:R-:W-:Y:S05]  /*1030*/  WARPSYNC.ALL ;  /* 0x0000000000007948 */ /* 0x000fea0003800000 */
[----:B------:R-:W-:-:S13]  /*1040*/  ISETP.GE.AND P0, PT, R2, R5, PT ;  /* 0x000000050200720c */ /* 0x000fda0003f06270 */
[----:B------:R-:W-:Y:S05]  /*1050*/  @P0 EXIT ;  /* 0x000000000000094d */ /* 0x000fea0003800000 */
[----:B------:R-:W2:Y:S01]  /*1060*/  LDC.64 R4, c[0x0][0x398] ;  /* 0x0000e600ff047b82 */ /* 0x000ea20000000a00 */
[----:B------:R-:W-:Y:S02]  /*1070*/  IMAD R7, R7, 0x200, R2 ;  /* 0x0000020007077824 */ /* 0x000fe400078e0202 */
[----:B------:R-:W-:Y:S02]  /*1080*/  IMAD.MOV.U32 R2, RZ, RZ, R0 ;  /* 0x000000ffff027224 */ /* 0x000fe400078e0000 */
[----:B--2---:R-:W-:-:S05]  /*1090*/  IMAD.WIDE.U32 R4, R7, 0x8, R4 ;  /* 0x0000000807047825 */ /* 0x004fca00078e0004 */
[----:B------:R-:W-:Y:S01]  /*10a0*/  STG.E.64 desc[UR4][R4.64], R2 ;  /* 0x0000000204007986 */ /* 0x000fe2000c101b04 */
[----:B------:R-:W-:Y:S05]  /*10b0*/  EXIT ;  /* 0x000000000000794d */ /* 0x000fea0003800000 */
        .weak           $__internal_69_$__cuda_sm20_rem_s64
        .type           $__internal_69_$__cuda_sm20_rem_s64,@function
        .size           $__internal_69_$__cuda_sm20_rem_s64,(.L_x_49930 - $__internal_69_$__cuda_sm20_rem_s64)
$__internal_69_$__cuda_sm20_rem_s64:
        /* <DEDUP_REMOVED lines=27> */
[----:B------:R-:W-:Y:S01]  /*1270*/  ISETP.LE.AND P1, PT, RZ, UR7, PT ;  /* 0x00000007ff007c0c */ /* 0x000fe2000bf23270 */
        /* <DEDUP_REMOVED lines=8> */
[----:B------:R-:W-:-:S03]  /*1300*/  IADD3 R6, P4, PT, RZ, -UR6, RZ ;  /* 0x80000006ff067c10 */ /* 0x000fc6000ff9e0ff */
[----:B------:R-:W-:Y:S01]  /*1310*/  IMAD.HI.U32 R24, R9, R24, RZ ;  /* 0x0000001809187227 */ /* 0x000fe200078e00ff */
[----:B------:R-:W-:Y:S02]  /*1320*/  SEL R6, R6, UR6, !P1 ;  /* 0x0000000606067c07 */ /* 0x000fe4000c800000 */
[----:B------:R-:W-:Y:S01]  /*1330*/  IADD3 R23, P3, PT, R23, R20, RZ ;  /* 0x0000001417177210 */ /* 0x000fe20007f7e0ff */
[----:B------:R-:W-:Y:S02]  /*1340*/  IMAD.X R8, RZ, RZ, ~UR7, P4 ;  /* 0x80000007ff087e24 */ /* 0x000fe4000a0e06ff */
[----:B------:R-:W-:Y:S02]  /*1350*/  IMAD.X R9, R24, 0x1, R9, P0 ;  /* 0x0000000118097824 */ /* 0x000fe400000e0609 */
        /* <DEDUP_REMOVED lines=38> */
[----:B------:R-:W-:Y:S06]  /*15c0*/  RET.REL.NODEC R8 `(_ZN2at6native27unrolled_elementwise_kernelINS0_13AUnaryFunctorIlllZZZNS0_21remainder_kernel_cudaERNS_18TensorIteratorBaseEENKUlvE_clEvENKUlvE2_clEvEUlllE_EESt5arrayIPcLm2EELi4E23TrivialOffsetCalculatorILi1EjESD_NS0_6memory15LoadWithoutCastENSE_16StoreWithoutCastEEEviT_T0_T2_T3_T4_T5_) ;  /* 0xffffffe8088c7950 */ /* 0x000fec0003c3ffff */
.L_x_42953:
        /* <DEDUP_REMOVED lines=11> */
.L_x_49930:


//--------------------- .text._ZN2at6native29vectorized_elementwise_kernelILi2ENS0_13AUnaryFunctorIlllZZZNS0_21remainder_kernel_cudaERNS_18TensorIteratorBaseEENKUlvE_clEvENKUlvE2_clEvEUlllE_EESt5arrayIPcLm2EEEEviT0_T1_ --------------------------
	.section	.text._ZN2at6native29vectorized_elementwise_kernelILi2ENS0_13AUnaryFunctorIlllZZZNS0_21remainder_kernel_cudaERNS_18TensorIteratorBaseEENKUlvE_clEvENKUlvE2_clEvEUlllE_EESt5arrayIPcLm2EEEEviT0_T1_,"ax",@progbits
	.align	128
        .global         _ZN2at6native29vectorized_elementwise_kernelILi2ENS0_13AUnaryFunctorIlllZZZNS0_21remainder_kernel_cudaERNS_18TensorIteratorBaseEENKUlvE_clEvENKUlvE2_clEvEUlllE_EESt5arrayIPcLm2EEEEviT0_T1_
        .type           _ZN2at6native29vectorized_elementwise_kernelILi2ENS0_13AUnaryFunctorIlllZZZNS0_21remainder_kernel_cudaERNS_18TensorIteratorBaseEENKUlvE_clEvENKUlvE2_clEvEUlllE_EESt5arrayIPcLm2EEEEviT0_T1_,@function
        .size           _ZN2at6native29vectorized_elementwise_kernelILi2ENS0_13AUnaryFunctorIlllZZZNS0_21remainder_kernel_cudaERNS_18TensorIteratorBaseEENKUlvE_clEvENKUlvE2_clEvEUlllE_EESt5arrayIPcLm2EEEEviT0_T1_,(.L_x_49931 - _ZN2at6native29vectorized_elementwise_kernelILi2ENS0_13AUnaryFunctorIlllZZZNS0_21remainder_kernel_cudaERNS_18TensorIteratorBaseEENKUlvE_clEvENKUlvE2_clEvEUlllE_EESt5arrayIPcLm2EEEEviT0_T1_)
        .other          _ZN2at6native29vectorized_elementwise_kernelILi2ENS0_13AUnaryFunctorIlllZZZNS0_21remainder_kernel_cudaERNS_18TensorIteratorBaseEENKUlvE_clEvENKUlvE2_clEvEUlllE_EESt5arrayIPcLm2EEEEviT0_T1_,@"STO_CUDA_ENTRY STV_DEFAULT"
_ZN2at6native29vectorized_elementwise_kernelILi2ENS0_13AUnaryFunctorIlllZZZNS0_21remainder_kernel_cudaERNS_18TensorIteratorBaseEENKUlvE_clEvENKUlvE2_clEvEUlllE_EESt5arrayIPcLm2EEEEviT0_T1_:
.text._ZN2at6native29vectorized_elementwise_kernelILi2ENS0_13AUnaryFunctorIlllZZZNS0_21remainder_kernel_cudaERNS_18TensorIteratorBaseEENKUlvE_clEvENKUlvE2_clEvEUlllE_EESt5arrayIPcLm2EEEEviT0_T1_:
        /* <DEDUP_REMOVED lines=22> */
[----:B------:R0:W5:Y:S07]  /*0160*/  @!P6 LDG.E.64 R20, desc[UR4][R12.64] ;  /* 0x000000040c14e981 */ /* 0x00016e000c1e1b00 */
        /* <DEDUP_REMOVED lines=13> */
[----:B------:R-:W4:Y:S01]  /*0240*/  @!P1 LDC.64 R8, c[0x0][0x3a0] ;  /* 0x0000e800ff089b82 */ /* 0x000f220000000a00 */
[----:B------:R-:W-:-:S05]  /*0250*/  @!P1 VIADD R3, R3, 0x80 ;  /* 0x0000008003039836 */ /* 0x000fca0000000000 */
[----:B------:R-:W-:-:S13]  /*0260*/  ISETP.GE.U32.AND P0, PT, R3, R26, PT ;  /* 0x0000001a0300720c */ /* 0x000fda0003f06070 */
[C---:B------:R-:W-:Y:S01]  /*0270*/  @!P0 IMAD.IADD R37, R2.reuse, 0x1, R3 ;  /* 0x0000000102258824 */ /* 0x040fe200078e0203 */
[----:B------:R-:W-:Y:S01]  /*0280*/  CS2R R18, SRZ ;  /* 0x0000000000127805 */ /* 0x000fe2000001ff00 */
[----:B------:R-:W-:Y:S01]  /*0290*/  @!P0 VIADD R3, R3, 0x80 ;  /* 0x0000008003038836 */ /* 0x000fe20000000000 */
[----:B0-----:R-:W-:Y:S01]  /*02a0*/  CS2R R12, SRZ ;  /* 0x00000000000c7805 */ /* 0x001fe2000001ff00 */
[----:B-1----:R-:W-:Y:S01]  /*02b0*/  @!P5 IMAD.WIDE.U32 R24, R17, 0x8, R24 ;  /* 0x000000081118d825 */ /* 0x002fe200078e0018 */
[----:B------:R-:W0:Y:S02]  /*02c0*/  @!P0 LDC.64 R6, c[0x0][0x3a0] ;  /* 0x0000e800ff068b82 */ /* 0x000e240000000a00 */
[----:B------:R-:W-:Y:S01]  /*02d0*/  ISETP.GE.U32.AND P6, PT, R3, R26, PT ;  /* 0x0000001a0300720c */ /* 0x000fe20003fc6070 */
[----:B--2---:R-:W-:Y:S01]  /*02e0*/  @!P4 IMAD.WIDE.U32 R28, R29, 0x8, R14 ;  /* 0x000000081d1cc825 */ /* 0x004fe200078e000e */
[----:B------:R-:W-:Y:S01]  /*02f0*/  CS2R R16, SRZ ;  /* 0x0000000000107805 */ /* 0x000fe2000001ff00 */
[----:B------:R1:W5:Y:S10]  /*0300*/  @!P5 LDG.E.64 R18, desc[UR4][R24.64] ;  /* 0x000000041812d981 */ /* 0x000374000c1e1b00 */
[----:B------:R-:W2:Y:S01]  /*0310*/  @!P6 LDC.64 R4, c[0x0][0x3a0] ;  /* 0x0000e800ff04eb82 */ /* 0x000ea20000000a00 */
[----:B------:R-:W-:Y:S01]  /*0320*/  @!P6 IMAD.IADD R3, R2, 0x1, R3 ;  /* 0x000000010203e824 */ /* 0x000fe200078e0203 */
[----:B------:R-:W-:Y:S01]  /*0330*/  CS2R R14, SRZ ;  /* 0x00000000000e7805 */ /* 0x000fe2000001ff00 */
[----:B---3--:R-:W-:Y:S01]  /*0340*/  @!P3 IMAD.WIDE.U32 R22, R31, 0x8, R22 ;  /* 0x000000081f16b825 */ /* 0x008fe200078e0016 */
[----:B------:R-:W-:Y:S01]  /*0350*/  CS2R R30, SRZ ;  /* 0x00000000001e7805 */ /* 0x000fe2000001ff00 */
[----:B------:R1:W5:Y:S02]  /*0360*/  @!P4 LDG.E.64 R16, desc[UR4][R28.64] ;  /* 0x000000041c10c981 */ /* 0x000364000c1e1b00 */
[----:B----4-:R-:W-:Y:S01]  /*0370*/  @!P2 IMAD.WIDE.U32 R34, R35, 0x8, R10 ;  /* 0x000000082322a825 */ /* 0x010fe200078e000a */
[----:B------:R-:W-:Y:S01]  /*0380*/  CS2R R10, SRZ ;  /* 0x00000000000a7805 */ /* 0x000fe2000001ff00 */
[----:B------:R1:W5:Y:S02]  /*0390*/  @!P3 LDG.E.64 R14, desc[UR4][R22.64] ;  /* 0x00000004160eb981 */ /* 0x000364000c1e1b00 */
[----:B------:R-:W-:-:S03]  /*03a0*/  @!P1 IMAD.WIDE.U32 R8, R33, 0x8, R8 ;  /* 0x0000000821089825 */ /* 0x000fc600078e0008 */
[----:B------:R1:W5:Y:S04]  /*03b0*/  @!P2 LDG.E.64 R10, desc[UR4][R34.64] ;  /* 0x00000004220aa981 */ /* 0x000368000c1e1b00 */
[----:B------:R1:W5:Y:S01]  /*03c0*/  @!P1 LDG.E.64 R12, desc[UR4][R8.64] ;  /* 0x00000004080c9981 */ /* 0x000362000c1e1b00 */
[----:B--2---:R-:W-:-:S05]  /*03d0*/  @!P6 IMAD.WIDE.U32 R4, R3, 0x8, R4 ;  /* 0x000000080304e825 */ /* 0x004fca00078e0004 */
[----:B------:R1:W5:Y:S01]  /*03e0*/  @!P6 LDG.E.64 R30, desc[UR4][R4.64] ;  /* 0x00000004041ee981 */ /* 0x000362000c1e1b00 */
[----:B------:R-:W-:Y:S01]  /*03f0*/  CS2R R32, SRZ ;  /* 0x0000000000207805 */ /* 0x000fe2000001ff00 */
[----:B0-----:R-:W-:-:S05]  /*0400*/  @!P0 IMAD.WIDE.U32 R6, R37, 0x8, R6 ;  /* 0x0000000825068825 */ /* 0x001fca00078e0006 */
[----:B------:R1:W5:Y:S01]  /*0410*/  @!P0 LDG.E.64 R32, desc[UR4][R6.64] ;  /* 0x0000000406208981 */ /* 0x000362000c1e1b00 */
[----:B------:R-:W-:Y:S01]  /*0420*/  ISETP.GE.U32.AND P0, PT, R27, R26, PT ;  /* 0x0000001a1b00720c */ /* 0x000fe20003f06070 */
[----:B------:R-:W-:-:S12]  /*0430*/  BSSY.RECONVERGENT B0, `(.L_x_42955) ;  /* 0x000002c000007945 */ /* 0x000fd80003800200 */
[----:B-1----:R-:W-:Y:S05]  /*0440*/  @P0 BRA `(.L_x_42956) ;  /* 0x0000000000a80947 */ /* 0x002fea0003800000 */
[----:B------:R-:W0:Y:S01]  /*0450*/  LDCU UR8, c[0x0][0x394] ;  /* 0x00007280ff0877ac */ /* 0x000e220008000800 */
[----:B------:R-:W-:Y:S01]  /*0460*/  BSSY.RECONVERGENT B1, `(.L_x_42957) ;  /* 0x000001c000017945 */ /* 0x000fe20003800200 */
        /* <DEDUP_REMOVED lines=23> */
.L_x_42958:
[----:B------:R-:W-:Y:S01]  /*05e0*/  IMAD.MOV.U32 R8, RZ, RZ, R20 ;  /* 0x000000ffff087224 */ /* 0x000fe200078e0014 */
[----:B------:R-:W-:Y:S01]  /*05f0*/  MOV R4, 0x620 ;  /* 0x0000062000047802 */ /* 0x000fe20000000f00 */
[----:B------:R-:W-:-:S07]  /*0600*/  IMAD.MOV.U32 R9, RZ, RZ, R21 ;  /* 0x000000ffff097224 */ /* 0x000fce00078e0015 */
[----:B------:R-:W-:Y:S05]  /*0610*/  CALL.REL.NOINC `($__internal_70_$__cuda_sm20_rem_s64) ;  /* 0x0000002c00e07944 */ /* 0x000fea0003c00000 */
.L_x_42959:
[----:B------:R-:W-:Y:S05]  /*0620*/  BSYNC.RECONVERGENT B1 ;  /* 0x0000000000017941 */ /* 0x000fea0003800200 */
.L_x_42957:
        /* <DEDUP_REMOVED lines=12> */
.L_x_42956:
[----:B------:R-:W-:Y:S05]  /*06f0*/  BSYNC.RECONVERGENT B0 ;  /* 0x0000000000007941 */ /* 0x000fea0003800200 */
.L_x_42955:
[----:B------:R-:W-:Y:S01]  /*0700*/  VIADD R0, R27, 0x80 ;  /* 0x000000801b007836 */ /* 0x000fe20000000000 */
[----:B------:R-:W-:Y:S04]  /*0710*/  BSSY.RECONVERGENT B0, `(.L_x_42960) ;  /* 0x000002d000007945 */ /* 0x000fe80003800200 */
[----:B------:R-:W-:-:S13]  /*0720*/  ISETP.GE.U32.AND P0, PT, R0, R26, PT ;  /* 0x0000001a0000720c */ /* 0x000fda0003f06070 */
        /* <DEDUP_REMOVED lines=26> */
.L_x_42963:
[----:B------:R-:W-:Y:S01]  /*08d0*/  IMAD.MOV.U32 R8, RZ, RZ, R18 ;  /* 0x000000ffff087224 */ /* 0x000fe200078e0012 */
[----:B------:R-:W-:Y:S01]  /*08e0*/  MOV R4, 0x910 ;  /* 0x0000091000047802 */ /* 0x000fe20000000f00 */
[----:B------:R-:W-:-:S07]  /*08f0*/  IMAD.MOV.U32 R9, RZ, RZ, R19 ;  /* 0x000000ffff097224 */ /* 0x000fce00078e0013 */
[----:B------:R-:W-:Y:S05]  /*0900*/  CALL.REL.NOINC `($__internal_70_$__cuda_sm20_rem_s64) ;  /* 0x0000002c00247944 */ /* 0x000fea0003c00000 */
.L_x_42964:
[----:B------:R-:W-:Y:S05]  /*0910*/  BSYNC.RECONVERGENT B1 ;  /* 0x0000000000017941 */ /* 0x000fea0003800200 */
.L_x_42962:
[C---:B------:R-:W-:Y:S02]  /*0920*/  LOP3.LUT R3, R6.reuse, R18, RZ, 0x3c, !PT ;  /* 0x0000001206037212 */ /* 0x040fe400078e3cff */
        /* <DEDUP_REMOVED lines=11> */
.L_x_42961:
[----:B------:R-:W-:Y:S05]  /*09e0*/  BSYNC.RECONVERGENT B0 ;  /* 0x0000000000007941 */ /* 0x000fea0003800200 */
.L_x_42960:
        /* <DEDUP_REMOVED lines=29> */
.L_x_42968:
[----:B------:R-:W-:Y:S01]  /*0bc0*/  IMAD.MOV.U32 R8, RZ, RZ, R16 ;  /* 0x000000ffff087224 */ /* 0x000fe200078e0010 */
[----:B------:R-:W-:Y:S01]  /*0bd0*/  MOV R4, 0xc00 ;  /* 0x00000c0000047802 */ /* 0x000fe20000000f00 */
[----:B------:R-:W-:-:S07]  /*0be0*/  IMAD.MOV.U32 R9, RZ, RZ, R17 ;  /* 0x000000ffff097224 */ /* 0x000fce00078e0011 */
[----:B------:R-:W-:Y:S05]  /*0bf0*/  CALL.REL.NOINC `($__internal_70_$__cuda_sm20_rem_s64) ;  /* 0x0000002800687944 */ /* 0x000fea0003c00000 */
.L_x_42969:
[----:B------:R-:W-:Y:S05]  /*0c00*/  BSYNC.RECONVERGENT B1 ;  /* 0x0000000000017941 */ /* 0x000fea0003800200 */
.L_x_42967:
        /* <DEDUP_REMOVED lines=12> */
.L_x_42966:
[----:B------:R-:W-:Y:S05]  /*0cd0*/  BSYNC.RECONVERGENT B0 ;  /* 0x0000000000007941 */ /* 0x000fea0003800200 */
.L_x_42965:
        /* <DEDUP_REMOVED lines=29> */
.L_x_42973:
[----:B------:R-:W-:Y:S01]  /*0eb0*/  IMAD.MOV.U32 R8, RZ, RZ, R14 ;  /* 0x000000ffff087224 */ /* 0x000fe200078e000e */
[----:B------:R-:W-:Y:S01]  /*0ec0*/  MOV R4, 0xef0 ;  /* 0x00000ef000047802 */ /* 0x000fe20000000f00 */
[----:B------:R-:W-:-:S07]  /*0ed0*/  IMAD.MOV.U32 R9, RZ, RZ, R15 ;  /* 0x000000ffff097224 */ /* 0x000fce00078e000f */
[----:B------:R-:W-:Y:S05]  /*0ee0*/  CALL.REL.NOINC `($__internal_70_$__cuda_sm20_rem_s64) ;  /* 0x0000002400ac7944 */ /* 0x000fea0003c00000 */
.L_x_42974:
[----:B------:R-:W-:Y:S05]  /*0ef0*/  BSYNC.RECONVERGENT B1 ;  /* 0x0000000000017941 */ /* 0x000fea0003800200 */
.L_x_42972:
        /* <DEDUP_REMOVED lines=12> */
.L_x_42971:
[----:B------:R-:W-:Y:S05]  /*0fc0*/  BSYNC.RECONVERGENT B0 ;  /* 0x0000000000007941 */ /* 0x000fea0003800200 */
.L_x_42970:
        /* <DEDUP_REMOVED lines=29> */
.L_x_42978:
[----:B------:R-:W-:Y:S01]  /*11a0*/  IMAD.MOV.U32 R8, RZ, RZ, R10 ;  /* 0x000000ffff087224 */ /* 0x000fe200078e000a */
[----:B------:R-:W-:Y:S01]  /*11b0*/  MOV R4, 0x11e0 ;  /* 0x000011e000047802 */ /* 0x000fe20000000f00 */
[----:B------:R-:W-:-:S07]  /*11c0*/  IMAD.MOV.U32 R9, RZ, RZ, R11 ;  /* 0x000000ffff097224 */ /* 0x000fce00078e000b */
[----:B------:R-:W-:Y:S05]  /*11d0*/  CALL.REL.NOINC `($__internal_70_$__cuda_sm20_rem_s64) ;  /* 0x0000002000f07944 */ /* 0x000fea0003c00000 */
.L_x_42979:
[----:B------:R-:W-:Y:S05]  /*11e0*/  BSYNC.RECONVERGENT B1 ;  /* 0x0000000000017941 */ /* 0x000fea0003800200 */
.L_x_42977:
        /* <DEDUP_REMOVED lines=12> */
.L_x_42976:
[----:B------:R-:W-:Y:S05]  /*12b0*/  BSYNC.RECONVERGENT B0 ;  /* 0x0000000000007941 */ /* 0x000fea0003800200 */
.L_x_42975:
        /* <DEDUP_REMOVED lines=29> */
.L_x_42983:
[----:B------:R-:W-:Y:S01]  /*1490*/  IMAD.MOV.U32 R8, RZ, RZ, R12 ;  /* 0x000000ffff087224 */ /* 0x000fe200078e000c */
[----:B------:R-:W-:Y:S01]  /*14a0*/  MOV R4, 0x14d0 ;  /* 0x000014d000047802 */ /* 0x000fe20000000f00 */
[----:B------:R-:W-:-:S07]  /*14b0*/  IMAD.MOV.U32 R9, RZ, RZ, R13 ;  /* 0x000000ffff097224 */ /* 0x000fce00078e000d */
[----:B------:R-:W-:Y:S05]  /*14c0*/  CALL.REL.NOINC `($__internal_70_$__cuda_sm20_rem_s64) ;  /* 0x0000002000347944 */ /* 0x000fea0003c00000 */
.L_x_42984:
[----:B------:R-:W-:Y:S05]  /*14d0*/  BSYNC.RECONVERGENT B1 ;  /* 0x0000000000017941 */ /* 0x000fea0003800200 */
.L_x_42982:
        /* <DEDUP_REMOVED lines=12> */
.L_x_42981:
[----:B------:R-:W-:Y:S05]  /*15a0*/  BSYNC.RECONVERGENT B0 ;  /* 0x0000000000007941 */ /* 0x000fea0003800200 */
.L_x_42980:
        /* <DEDUP_REMOVED lines=29> */
.L_x_42988:
[----:B------:R-:W-:Y:S01]  /*1780*/  IMAD.MOV.U32 R8, RZ, RZ, R32 ;  /* 0x000000ffff087224 */ /* 0x000fe200078e0020 */
[----:B------:R-:W-:Y:S01]  /*1790*/  MOV R4, 0x17c0 ;  /* 0x000017c000047802 */ /* 0x000fe20000000f00 */
[----:B------:R-:W-:-:S07]  /*17a0*/  IMAD.MOV.U32 R9, RZ, RZ, R33 ;  /* 0x000000ffff097224 */ /* 0x000fce00078e0021 */
[----:B------:R-:W-:Y:S05]  /*17b0*/  CALL.REL.NOINC `($__internal_70_$__cuda_sm20_rem_s64) ;  /* 0x0000001c00787944 */ /* 0x000fea0003c00000 */
.L_x_42989:
[----:B------:R-:W-:Y:S05]  /*17c0*/  BSYNC.RECONVERGENT B1 ;  /* 0x0000000000017941 */ /* 0x000fea0003800200 */
.L_x_42987:
        /* <DEDUP_REMOVED lines=12> */
.L_x_42986:
[----:B------:R-:W-:Y:S05]  /*1890*/  BSYNC.RECONVERGENT B0 ;  /* 0x0000000000007941 */ /* 0x000fea0003800200 */
.L_x_42985:
        /* <DEDUP_REMOVED lines=29> */
.L_x_42993:
[----:B------:R-:W-:Y:S01]  /*1a70*/  IMAD.MOV.U32 R8, RZ, RZ, R30 ;  /* 0x000000ffff087224 */ /* 0x000fe200078e001e */
[----:B------:R-:W-:Y:S01]  /*1a80*/  MOV R4, 0x1ab0 ;  /* 0x00001ab000047802 */ /* 0x000fe20000000f00 */
[----:B------:R-:W-:-:S07]  /*1a90*/  IMAD.MOV.U32 R9, RZ, RZ, R31 ;  /* 0x000000ffff097224 */ /* 0x000fce00078e001f */
[----:B------:R-:W-:Y:S05]  /*1aa0*/  CALL.REL.NOINC `($__internal_70_$__cuda_sm20_rem_s64) ;  /* 0x0000001800bc7944 */ /* 0x000fea0003c00000 */
.L_x_42994:
[----:B------:R-:W-:Y:S05]  /*1ab0*/  BSYNC.RECONVERGENT B1 ;  /* 0x0000000000017941 */ /* 0x000fea0003800200 */
.L_x_42992:
        /* <DEDUP_REMOVED lines=12> */
.L_x_42991:
[----:B------:R-:W-:Y:S05]  /*1b80*/  BSYNC.RECONVERGENT B0 ;  /* 0x0000000000007941 */ /* 0x000fea0003800200 */
.L_x_42990:
        /* <DEDUP_REMOVED lines=12> */
[----:B------:R-:W-:Y:S02]  /*1c50*/  IMAD.IADD R3, R2, 0x1, R27 ;  /* 0x0000000102037824 */ /* 0x000fe400078e021b */
[----:B------:R-:W-:Y:S02]  /*1c60*/  VIADD R27, R27, 0x80 ;  /* 0x000000801b1b7836 */ /* 0x000fe40000000000 */
[----:B0-----:R-:W-:-:S05]  /*1c70*/  IMAD.WIDE.U32 R6, R3, 0x8, R6 ;  /* 0x0000000803067825 */ /* 0x001fca00078e0006 */
[----:B-----5:R0:W-:Y:S02]  /*1c80*/  STG.E.64 desc[UR4][R6.64], R20 ;  /* 0x0000001406007986 */ /* 0x0201e4000c101b04 */
.L_x_42997:
[----:B------:R-:W-:-:S13]  /*1c90*/  ISETP.GE.U32.AND P0, PT, R27, R26, PT ;  /* 0x0000001a1b00720c */ /* 0x000fda0003f06070 */
[----:B------:R-:W-:Y:S05]  /*1ca0*/  @P0 BRA `(.L_x_42999) ;  /* 0x0000000000300947 */ /* 0x000fea0003800000 */
[----:B0-----:R-:W0:Y:S01]  /*1cb0*/  LDC.64 R6, c[0x0][0x398] ;  /* 0x0000e600ff067b82 */ /* 0x001e220000000a00 */
[----:B------:R-:W-:Y:S02]  /*1cc0*/  IMAD.IADD R3, R2, 0x1, R27 ;  /* 0x0000000102037824 */ /* 0x000fe400078e021b */
[----:B------:R-:W-:Y:S02]  /*1cd0*/  VIADD R27, R27, 0x80 ;  /* 0x000000801b1b7836 */ /* 0x000fe40000000000 */
[----:B0-----:R-:W-:-:S05]  /*1ce0*/  IMAD.WIDE.U32 R6, R3, 0x8, R6 ;  /* 0x0000000803067825 */ /* 0x001fca00078e0006 */
[----:B-----5:R1:W-:Y:S02]  /*1cf0*/  STG.E.64 desc[UR4][R6.64], R18 ;  /* 0x0000001206007986 */ /* 0x0203e4000c101b04 */
.L_x_42998:
[----:B------:R-:W-:-:S13]  /*1d00*/  ISETP.GE.U32.AND P0, PT, R27, R26, PT ;  /* 0x0000001a1b00720c */ /* 0x000fda0003f06070 */
[----:B------:R-:W-:Y:S05]  /*1d10*/  @P0 BRA `(.L_x_43000) ;  /* 0x0000000000380947 */ /* 0x000fea0003800000 */
[----:B01----:R-:W0:Y:S01]  /*1d20*/  LDC.64 R6, c[0x0][0x398] ;  /* 0x0000e600ff067b82 */ /* 0x003e220000000a00 */
[----:B------:R-:W-:Y:S02]  /*1d30*/  IMAD.IADD R3, R2, 0x1, R27 ;  /* 0x0000000102037824 */ /* 0x000fe400078e021b */
[----:B------:R-:W-:Y:S02]  /*1d40*/  VIADD R27, R27, 0x80 ;  /* 0x000000801b1b7836 */ /* 0x000fe40000000000 */
[----:B0-----:R-:W-:-:S05]  /*1d50*/  IMAD.WIDE.U32 R6, R3, 0x8, R6 ;  /* 0x0000000803067825 */ /* 0x001fca00078e0006 */
[----:B-----5:R1:W-:Y:S02]  /*1d60*/  STG.E.64 desc[UR4][R6.64], R16 ;  /* 0x0000001006007986 */ /* 0x0203e4000c101b04 */
.L_x_42999:
[----:B------:R-:W-:-:S13]  /*1d70*/  ISETP.GE.U32.AND P0, PT, R27, R26, PT ;  /* 0x0000001a1b00720c */ /* 0x000fda0003f06070 */
[----:B------:R-:W-:Y:S05]  /*1d80*/  @P0 BRA `(.L_x_43001) ;  /* 0x0000000000400947 */ /* 0x000fea0003800000 */
[----:B01----:R-:W0:Y:S01]  /*1d90*/  LDC.64 R6, c[0x0][0x398] ;  /* 0x0000e600ff067b82 */ /* 0x003e220000000a00 */
[----:B------:R-:W-:Y:S02]  /*1da0*/  IMAD.IADD R9, R2, 0x1, R27 ;  /* 0x0000000102097824 */ /* 0x000fe400078e021b */
[----:B------:R-:W-:Y:S02]  /*1db0*/  VIADD R27, R27, 0x80 ;  /* 0x000000801b1b7836 */ /* 0x000fe40000000000 */
[----:B0-----:R-:W-:-:S04]  /*1dc0*/  IMAD.WIDE.U32 R8, R9, 0x8, R6 ;  /* 0x0000000809087825 */ /* 0x001fc800078e0006 */
[----:B-----5:R-:W-:Y:S02]  /*1dd0*/  IMAD.MOV.U32 R6, RZ, RZ, R14 ;  /* 0x000000ffff067224 */ /* 0x020fe400078e000e */
[----:B------:R-:W-:-:S05]  /*1de0*/  IMAD.MOV.U32 R7, RZ, RZ, R11 ;  /* 0x000000ffff077224 */ /* 0x000fca00078e000b */
[----:B------:R2:W-:Y:S02]  /*1df0*/  STG.E.64 desc[UR4][R8.64], R6 ;  /* 0x0000000608007986 */ /* 0x0005e4000c101b04 */
.L_x_43000:
[----:B------:R-:W-:-:S13]  /*1e00*/  ISETP.GE.U32.AND P0, PT, R27, R26, PT ;  /* 0x0000001a1b00720c */ /* 0x000fda0003f06070 */
[----:B------:R-:W-:Y:S05]  /*1e10*/  @P0 BREAK.RELIABLE B1 ;  /* 0x0000000000010942 */ /* 0x000fea0003800100 */
[----:B------:R-:W-:Y:S05]  /*1e20*/  @P0 BRA `(.L_x_43002) ;  /* 0x0000000000380947 */ /* 0x000fea0003800000 */
[----:B012---:R-:W0:Y:S01]  /*1e30*/  LDC.64 R6, c[0x0][0x398] ;  /* 0x0000e600ff067b82 */ /* 0x007e220000000a00 */
[----:B------:R-:W-:Y:S02]  /*1e40*/  IMAD.IADD R3, R2, 0x1, R27 ;  /* 0x0000000102037824 */ /* 0x000fe400078e021b */
[----:B-----5:R-:W-:Y:S02]  /*1e50*/  IMAD.MOV.U32 R11, RZ, RZ, R13 ;  /* 0x000000ffff0b7224 */ /* 0x020fe400078e000d */
[----:B------:R-:W-:Y:S02]  /*1e60*/  VIADD R27, R27, 0x80 ;  /* 0x000000801b1b7836 */ /* 0x000fe40000000000 */
[----:B0-----:R-:W-:-:S05]  /*1e70*/  IMAD.WIDE.U32 R6, R3, 0x8, R6 ;  /* 0x0000000803067825 */ /* 0x001fca00078e0006 */
[----:B------:R2:W-:Y:S02]  /*1e80*/  STG.E.64 desc[UR4][R6.64], R10 ;  /* 0x0000000a06007986 */ /* 0x0005e4000c101b04 */
.L_x_43001:
[----:B------:R-:W-:Y:S05]  /*1e90*/  BSYNC.RELIABLE B1 ;  /* 0x0000000000017941 */ /* 0x000fea0003800100 */
.L_x_42996:
[----:B------:R-:W-:-:S13]  /*1ea0*/  ISETP.GE.U32.AND P0, PT, R27, R26, PT ;  /* 0x0000001a1b00720c */ /* 0x000fda0003f06070 */
[----:B012---:R-:W0:Y:S01]  /*1eb0*/  @!P0 LDC.64 R6, c[0x0][0x398] ;  /* 0x0000e600ff068b82 */ /* 0x007e220000000a00 */
[----:B------:R-:W-:Y:S02]  /*1ec0*/  @!P0 IMAD.IADD R3, R2, 0x1, R27 ;  /* 0x0000000102038824 */ /* 0x000fe400078e021b */
[----:B-----5:R-:W-:Y:S02]  /*1ed0*/  @!P0 IMAD.MOV.U32 R13, RZ, RZ, R15 ;  /* 0x000000ffff0d8224 */ /* 0x020fe400078e000f */
[----:B------:R-:W-:Y:S02]  /*1ee0*/  @!P0 VIADD R27, R27, 0x80 ;  /* 0x000000801b1b8836 */ /* 0x000fe40000000000 */
[----:B0-----:R-:W-:-:S05]  /*1ef0*/  @!P0 IMAD.WIDE.U32 R6, R3, 0x8, R6 ;  /* 0x0000000803068825 */ /* 0x001fca00078e0006 */
[----:B------:R3:W-:Y:S02]  /*1f00*/  @!P0 STG.E.64 desc[UR4][R6.64], R12 ;  /* 0x0000000c06008986 */ /* 0x0007e4000c101b04 */
.L_x_43002:
[----:B------:R-:W-:Y:S05]  /*1f10*/  BSYNC.RECONVERGENT B0 ;  /* 0x0000000000007941 */ /* 0x000fea0003800200 */
.L_x_42995:
[----:B------:R-:W-:Y:S05]  /*1f20*/  WARPSYNC.ALL ;  /* 0x0000000000007948 */ /* 0x000fea0003800000 */
[----:B------:R-:W-:-:S13]  /*1f30*/  ISETP.GE.U32.AND P0, PT, R27, R26, PT ;  /* 0x0000001a1b00720c */ /* 0x000fda0003f06070 */
[----:B------:R-:W-:Y:S05]  /*1f40*/  @P0 EXIT ;  /* 0x000000000000094d */ /* 0x000fea0003800000 */
[----:B0123--:R-:W0:Y:S01]  /*1f50*/  LDC.64 R6, c[0x0][0x398] ;  /* 0x0000e600ff067b82 */ /* 0x00fe220000000a00 */
[----:B------:R-:W-:-:S04]  /*1f60*/  IMAD.IADD R3, R2, 0x1, R27 ;  /* 0x0000000102037824 */ /* 0x000fc800078e021b */
[----:B0-----:R-:W-:-:S05]  /*1f70*/  IMAD.WIDE.U32 R2, R3, 0x8, R6 ;  /* 0x0000000803027825 */ /* 0x001fca00078e0006 */
[----:B------:R-:W-:Y:S01]  /*1f80*/  STG.E.64 desc[UR4][R2.64], R4 ;  /* 0x0000000402007986 */ /* 0x000fe2000c101b04 */
[----:B------:R-:W-:Y:S05]  /*1f90*/  EXIT ;  /* 0x000000000000794d */ /* 0x000fea0003800000 */
.L_x_42954:
        /* <DEDUP_REMOVED lines=16> */
[----:B------:R-:W-:-:S05]  /*20a0*/  ISETP.NE.U32.AND P1, PT, R8, RZ, PT ;  /* 0x000000ff0800720c */ /* 0x000fca0003f25070 */
[----:B0-----:R-:W0:Y:S02]  /*20b0*/  MUFU.RCP R3, R3 ;  /* 0x0000000300037308 */ /* 0x001e240000001000 */
[----:B0-----:R-:W-:-:S06]  /*20c0*/  VIADD R4, R3, 0xffffffe ;  /* 0x0ffffffe03047836 */ /* 0x001fcc0000000000 */
[----:B------:R0:W2:Y:S02]  /*20d0*/  F2I.FTZ.U32.TRUNC.NTZ R5, R4 ;  /* 0x0000000400057305 */ /* 0x0000a4000021f000 */
[----:B0-----:R-:W-:Y:S02]  /*20e0*/  IMAD.MOV.U32 R4, RZ, RZ, RZ ;  /* 0x000000ffff047224 */ /* 0x001fe400078e00ff */
[----:B--2---:R-:W-:-:S04]  /*20f0*/  IMAD R7, R7, R5, RZ ;  /* 0x0000000507077224 */ /* 0x004fc800078e02ff */
        /* <DEDUP_REMOVED lines=11> */
.L_x_43004:
[----:B------:R-:W-:-:S07]  /*21b0*/  MOV R4, 0x21d0 ;  /* 0x000021d000047802 */ /* 0x000fce0000000f00 */
[----:B-----5:R-:W-:Y:S05]  /*21c0*/  CALL.REL.NOINC `($__internal_70_$__cuda_sm20_rem_s64) ;  /* 0x0000001000f47944 */ /* 0x020fea0003c00000 */
.L_x_43005:
[----:B------:R-:W-:Y:S05]  /*21d0*/  BSYNC.RECONVERGENT B0 ;  /* 0x0000000000007941 */ /* 0x000fea0003800200 */
.L_x_43003:
[----:B------:R-:W0:Y:S01]  /*21e0*/  LDCU UR8, c[0x0][0x394] ;  /* 0x00007280ff0877ac */ /* 0x000e220008000800 */
[C---:B------:R-:W-:Y:S01]  /*21f0*/  LOP3.LUT R3, R6.reuse, R8, RZ, 0x3c, !PT ;  /* 0x0000000806037212 */ /* 0x040fe200078e3cff */
[----:B------:R-:W-:Y:S01]  /*2200*/  BSSY.RECONVERGENT B0, `(.L_x_43006) ;  /* 0x0000027000007945 */ /* 0x000fe20003800200 */
        /* <DEDUP_REMOVED lines=8> */
[----:B0-----:R-:W-:Y:S02]  /*2290*/  LOP3.LUT R4, R11, UR8, RZ, 0xfc, !PT ;  /* 0x000000080b047c12 */ /* 0x001fe4000f8efcff */
[----:B------:R-:W-:Y:S02]  /*22a0*/  IADD3 R26, P2, PT, R6, R3, RZ ;  /* 0x00000003061a7210 */ /* 0x000fe40007f5e0ff */
[----:B------:R-:W-:-:S02]  /*22b0*/  ISETP.NE.U32.AND P0, PT, R4, RZ, PT ;  /* 0x000000ff0400720c */ /* 0x000fc40003f05070 */
[----:B------:R-:W-:-:S05]  /*22c0*/  SEL R27, R27, RZ, P1 ;  /* 0x000000ff1b1b7207 */ /* 0x000fca0000800000 */
[----:B------:R-:W-:-:S06]  /*22d0*/  IMAD.X R27, R7, 0x1, R27, P2 ;  /* 0x00000001071b7824 */ /* 0x000fcc00010e061b */
[----:B------:R-:W-:Y:S05]  /*22e0*/  @P0 BRA `(.L_x_43007) ;  /* 0x0000000000500947 */ /* 0x000fea0003800000 */
        /* <DEDUP_REMOVED lines=20> */
.L_x_43007:
[----:B------:R-:W-:Y:S01]  /*2430*/  IMAD.MOV.U32 R8, RZ, RZ, R10 ;  /* 0x000000ffff087224 */ /* 0x000fe200078e000a */
[----:B------:R-:W-:Y:S01]  /*2440*/  MOV R4, 0x2470 ;  /* 0x0000247000047802 */ /* 0x000fe20000000f00 */
[----:B------:R-:W-:-:S07]  /*2450*/  IMAD.MOV.U32 R9, RZ, RZ, R11 ;  /* 0x000000ffff097224 */ /* 0x000fce00078e000b */
[----:B-----5:R-:W-:Y:S05]  /*2460*/  CALL.REL.NOINC `($__internal_70_$__cuda_sm20_rem_s64) ;  /* 0x00000010004c7944 */ /* 0x020fea0003c00000 */
.L_x_43008:
[----:B------:R-:W-:Y:S05]  /*2470*/  BSYNC.RECONVERGENT B0 ;  /* 0x0000000000007941 */ /* 0x000fea0003800200 */
.L_x_43006:
        /* <DEDUP_REMOVED lines=11> */
[----:B0----5:R-:W-:Y:S02]  /*2530*/  LOP3.LUT R4, R13, UR8, RZ, 0xfc, !PT ;  /* 0x000000080d047c12 */ /* 0x021fe4000f8efcff */
        /* <DEDUP_REMOVED lines=25> */
.L_x_43010:
[----:B------:R-:W-:Y:S01]  /*26d0*/  IMAD.MOV.U32 R8, RZ, RZ, R12 ;  /* 0x000000ffff087224 */ /* 0x000fe200078e000c */
[----:B------:R-:W-:Y:S01]  /*26e0*/  MOV R4, 0x2710 ;  /* 0x0000271000047802 */ /* 0x000fe20000000f00 */
[----:B------:R-:W-:-:S07]  /*26f0*/  IMAD.MOV.U32 R9, RZ, RZ, R13 ;  /* 0x000000ffff097224 */ /* 0x000fce00078e000d */
[----:B------:R-:W-:Y:S05]  /*2700*/  CALL.REL.NOINC `($__internal_70_$__cuda_sm20_rem_s64) ;  /* 0x0000000c00a47944 */ /* 0x000fea0003c00000 */
.L_x_43011:
[----:B------:R-:W-:Y:S05]  /*2710*/  BSYNC.RECONVERGENT B0 ;  /* 0x0000000000007941 */ /* 0x000fea0003800200 */
.L_x_43009:
        /* <DEDUP_REMOVED lines=37> */
.L_x_43013:
[----:B------:R-:W-:Y:S01]  /*2970*/  IMAD.MOV.U32 R8, RZ, RZ, R14 ;  /* 0x000000ffff087224 */ /* 0x000fe200078e000e */
[----:B------:R-:W-:Y:S01]  /*2980*/  MOV R4, 0x29b0 ;  /* 0x000029b000047802 */ /* 0x000fe20000000f00 */
[----:B------:R-:W-:-:S07]  /*2990*/  IMAD.MOV.U32 R9, RZ, RZ, R15 ;  /* 0x000000ffff097224 */ /* 0x000fce00078e000f */
[----:B------:R-:W-:Y:S05]  /*29a0*/  CALL.REL.NOINC `($__internal_70_$__cuda_sm20_rem_s64) ;  /* 0x0000000800fc7944 */ /* 0x000fea0003c00000 */
.L_x_43014:
[----:B------:R-:W-:Y:S05]  /*29b0*/  BSYNC.RECONVERGENT B0 ;  /* 0x0000000000007941 */ /* 0x000fea0003800200 */
.L_x_43012:
        /* <DEDUP_REMOVED lines=37> */
.L_x_43016:
[----:B------:R-:W-:Y:S01]  /*2c10*/  IMAD.MOV.U32 R8, RZ, RZ, R16 ;  /* 0x000000ffff087224 */ /* 0x000fe200078e0010 */
[----:B------:R-:W-:Y:S01]  /*2c20*/  MOV R4, 0x2c50 ;  /* 0x00002c5000047802 */ /* 0x000fe20000000f00 */
[----:B------:R-:W-:-:S07]  /*2c30*/  IMAD.MOV.U32 R9, RZ, RZ, R17 ;  /* 0x000000ffff097224 */ /* 0x000fce00078e0011 */
[----:B------:R-:W-:Y:S05]  /*2c40*/  CALL.REL.NOINC `($__internal_70_$__cuda_sm20_rem_s64) ;  /* 0x0000000800547944 */ /* 0x000fea0003c00000 */
.L_x_43017:
[----:B------:R-:W-:Y:S05]  /*2c50*/  BSYNC.RECONVERGENT B0 ;  /* 0x0000000000007941 */ /* 0x000fea0003800200 */
.L_x_43015:
        /* <DEDUP_REMOVED lines=37> */
.L_x_43019:
[----:B------:R-:W-:Y:S01]  /*2eb0*/  IMAD.MOV.U32 R8, RZ, RZ, R18 ;  /* 0x000000ffff087224 */ /* 0x000fe200078e0012 */
[----:B------:R-:W-:Y:S01]  /*2ec0*/  MOV R4, 0x2ef0 ;  /* 0x00002ef000047802 */ /* 0x000fe20000000f00 */
[----:B------:R-:W-:-:S07]  /*2ed0*/  IMAD.MOV.U32 R9, RZ, RZ, R19 ;  /* 0x000000ffff097224 */ /* 0x000fce00078e0013 */
[----:B------:R-:W-:Y:S05]  /*2ee0*/  CALL.REL.NOINC `($__internal_70_$__cuda_sm20_rem_s64) ;  /* 0x0000000400ac7944 */ /* 0x000fea0003c00000 */
.L_x_43020:
[----:B------:R-:W-:Y:S05]  /*2ef0*/  BSYNC.RECONVERGENT B0 ;  /* 0x0000000000007941 */ /* 0x000fea0003800200 */
.L_x_43018:
        /* <DEDUP_REMOVED lines=37> */
.L_x_43022:
[----:B------:R-:W-:Y:S01]  /*3150*/  IMAD.MOV.U32 R8, RZ, RZ, R20 ;  /* 0x000000ffff087224 */ /* 0x000fe200078e0014 */
[----:B------:R-:W-:Y:S01]  /*3160*/  MOV R4, 0x3190 ;  /* 0x0000319000047802 */ /* 0x000fe20000000f00 */
[----:B------:R-:W-:-:S07]  /*3170*/  IMAD.MOV.U32 R9, RZ, RZ, R21 ;  /* 0x000000ffff097224 */ /* 0x000fce00078e0015 */
[----:B------:R-:W-:Y:S05]  /*3180*/  CALL.REL.NOINC `($__internal_70_$__cuda_sm20_rem_s64) ;  /* 0x0000000400047944 */ /* 0x000fea0003c00000 */
.L_x_43023:
[----:B------:R-:W-:Y:S05]  /*3190*/  BSYNC.RECONVERGENT B0 ;  /* 0x0000000000007941 */ /* 0x000fea0003800200 */
.L_x_43021:
        /* <DEDUP_REMOVED lines=37> */
.L_x_43025:
[----:B------:R-:W-:Y:S01]  /*33f0*/  IMAD.MOV.U32 R8, RZ, RZ, R22 ;  /* 0x000000ffff087224 */ /* 0x000fe200078e0016 */
[----:B------:R-:W-:Y:S01]  /*3400*/  MOV R4, 0x3430 ;  /* 0x0000343000047802 */ /* 0x000fe20000000f00 */
[----:B------:R-:W-:-:S07]  /*3410*/  IMAD.MOV.U32 R9, RZ, RZ, R23 ;  /* 0x000000ffff097224 */ /* 0x000fce00078e0017 */
[----:B------:R-:W-:Y:S05]  /*3420*/  CALL.REL.NOINC `($__internal_70_$__cuda_sm20_rem_s64) ;  /* 0x00000000005c7944 */ /* 0x000fea0003c00000 */
.L_x_43026:
[----:B------:R-:W-:Y:S05]  /*3430*/  BSYNC.RECONVERGENT B0 ;  /* 0x0000000000007941 */ /* 0x000fea0003800200 */
.L_x_43024:
[----:B------:R-:W0:Y:S01]  /*3440*/  LDC.64 R4, c[0x0][0x398] ;  /* 0x0000e600ff047b82 */ /* 0x000e220000000a00 */
[C---:B------:R-:W-:Y:S01]  /*3450*/  LOP3.LUT R3, R6.reuse, R22, RZ, 0x3c, !PT ;  /* 0x0000001606037212 */ /* 0x040fe200078e3cff */
[----:B------:R-:W-:Y:S01]  /*3460*/  IMAD.MOV.U32 R9, RZ, RZ, R27 ;  /* 0x000000ffff097224 */ /* 0x000fe200078e001b */
[----:B------:R-:W-:Y:S02]  /*3470*/  LOP3.LUT R8, R7, R23, RZ, 0x3c, !PT ;  /* 0x0000001707087212 */ /* 0x000fe400078e3cff */
[----:B------:R-:W-:Y:S02]  /*3480*/  ISETP.GT.U32.AND P0, PT, R3, -0x1, PT ;  /* 0xffffffff0300780c */ /* 0x000fe40003f04070 */
[----:B------:R-:W-:Y:S02]  /*3490*/  ISETP.NE.U32.AND P1, PT, R6, RZ, PT ;  /* 0x000000ff0600720c */ /* 0x000fe40003f25070 */
[----:B------:R-:W-:Y:S01]  /*34a0*/  ISETP.GT.AND.EX P0, PT, R8, -0x1, PT, P0 ;  /* 0xffffffff0800780c */ /* 0x000fe20003f04300 */
[----:B------:R-:W-:Y:S01]  /*34b0*/  IMAD.MOV.U32 R8, RZ, RZ, R26 ;  /* 0x000000ffff087224 */ /* 0x000fe200078e001a */
[----:B------:R-:W-:-:S02]  /*34c0*/  ISETP.NE.AND.EX P1, PT, R7, RZ, PT, P1 ;  /* 0x000000ff0700720c */ /* 0x000fc40003f25310 */
[----:B------:R-:W-:-:S04]  /*34d0*/  SEL R23, R23, RZ, !P0 ;  /* 0x000000ff17177207 */ /* 0x000fc80004000000 */
[----:B------:R-:W-:Y:S01]  /*34e0*/  SEL R23, R23, RZ, P1 ;  /* 0x000000ff17177207 */ /* 0x000fe20000800000 */
[----:B0-----:R-:W-:Y:S01]  /*34f0*/  IMAD.WIDE.U32 R2, R2, 0x8, R4 ;  /* 0x0000000802027825 */ /* 0x001fe200078e0004 */
[----:B------:R-:W-:-:S04]  /*3500*/  SEL R5, R22, RZ, !P0 ;  /* 0x000000ff16057207 */ /* 0x000fc80004000000 */
[----:B------:R-:W-:Y:S01]  /*3510*/  SEL R5, R5, RZ, P1 ;  /* 0x000000ff05057207 */ /* 0x000fe20000800000 */
[----:B------:R-:W-:-:S03]  /*3520*/  IMAD.WIDE.U32 R2, R0, 0x10, R2 ;  /* 0x0000001000027825 */ /* 0x000fc600078e0002 */
[----:B------:R-:W-:Y:S02]  /*3530*/  IADD3 R22, P0, PT, R6, R5, RZ ;  /* 0x0000000506167210 */ /* 0x000fe40007f1e0ff */
[----:B------:R-:W-:Y:S03]  /*3540*/  STG.E.128 desc[UR4][R2.64], R8 ;  /* 0x0000000802007986 */ /* 0x000fe6000c101d04 */
[----:B------:R-:W-:Y:S01]  /*3550*/  IMAD.X R23, R7, 0x1, R23, P0 ;  /* 0x0000000107177824 */ /* 0x000fe200000e0617 */
[----:B------:R-:W-:Y:S04]  /*3560*/  STG.E.128 desc[UR4][R2.64+0x800], R12 ;  /* 0x0008000c02007986 */ /* 0x000fe8000c101d04 */
[----:B------:R-:W-:Y:S04]  /*3570*/  STG.E.128 desc[UR4][R2.64+0x1000], R16 ;  /* 0x0010001002007986 */ /* 0x000fe8000c101d04 */
[----:B------:R-:W-:Y:S01]  /*3580*/  STG.E.128 desc[UR4][R2.64+0x1800], R20 ;  /* 0x0018001402007986 */ /* 0x000fe2000c101d04 */
[----:B------:R-:W-:Y:S05]  /*3590*/  EXIT ;  /* 0x000000000000794d */ /* 0x000fea0003800000 */
        .weak           $__internal_70_$__cuda_sm20_rem_s64
        .type           $__internal_70_$__cuda_sm20_rem_s64,@function
        .size           $__internal_70_$__cuda_sm20_rem_s64,(.L_x_49931 - $__internal_70_$__cuda_sm20_rem_s64)
$__internal_70_$__cuda_sm20_rem_s64:
        /* <DEDUP_REMOVED lines=32> */
[----:B------:R-:W-:-:S04]  /*37a0*/  IMAD.HI.U32 R34, R35, R6, RZ ;  /* 0x0000000623227227 */ /* 0x000fc800078e00ff */
[----:B------:R-:W-:Y:S02]  /*37b0*/  IMAD.X R24, RZ, RZ, ~R24, P0 ;  /* 0x000000ffff187224 */ /* 0x000fe400000e0e18 */
[----:B------:R-:W-:Y:S02]  /*37c0*/  IMAD.X R25, RZ, RZ, ~UR7, P4 ;  /* 0x80000007ff197e24 */ /* 0x000fe4000a0e06ff */
[----:B------:R-:W-:-:S03]  /*37d0*/  IMAD.WIDE.U32 R34, P0, R35, R24, R34 ;  /* 0x0000001823227225 */ /* 0x000fc60007800022 */
[----:B------:R-:W-:Y:S01]  /*37e0*/  SEL R25, R25, UR7, !P1 ;  /* 0x0000000719197c07 */ /* 0x000fe2000c800000 */
[C---:B------:R-:W-:Y:S02]  /*37f0*/  IMAD R7, R5.reuse, R24, RZ ;  /* 0x0000001805077224 */ /* 0x040fe400078e02ff */
[----:B------:R-:W-:-:S04]  /*3800*/  IMAD.HI.U32 R6, P2, R5, R6, R34 ;  /* 0x0000000605067227 */ /* 0x000fc80007840022 */
[----:B------:R-:W-:Y:S01]  /*3810*/  IMAD.HI.U32 R24, R5, R24, RZ ;  /* 0x0000001805187227 */ /* 0x000fe200078e00ff */
[----:B------:R-:W-:Y:S02]  /*3820*/  IADD3 R6, P3, PT, R7, R6, RZ ;  /* 0x0000000607067210 */ /* 0x000fe40007f7e0ff */
[C---:B------:R-:W-:Y:S01]  /*3830*/  SEL R7, R3.reuse, UR6, !P1 ;  /* 0x0000000603077c07 */ /* 0x040fe2000c800000 */
[----:B------:R-:W-:Y:S01]  /*3840*/  IMAD.X R24, R24, 0x1, R5, P0 ;  /* 0x0000000118187824 */ /* 0x000fe200000e0605 */
[----:B------:R-:W-:Y:S01]  /*3850*/  SEL R3, R3, UR6, !P1 ;  /* 0x0000000603037c07 */ /* 0x000fe2000c800000 */
[----:B------:R-:W-:Y:S02]  /*3860*/  IMAD.MOV.U32 R35, RZ, RZ, RZ ;  /* 0x000000ffff237224 */ /* 0x000fe400078e00ff */
[----:B------:R-:W-:Y:S01]  /*3870*/  IMAD.HI.U32 R34, R6, R7, RZ ;  /* 0x0000000706227227 */ /* 0x000fe200078e00ff */
[----:B------:R-:W-:-:S03]  /*3880*/  IADD3.X R24, PT, PT, RZ, RZ, R24, P3, P2 ;  /* 0x000000ffff187210 */ /* 0x000fc60001fe4418 */
[----:B------:R-:W-:-:S04]  /*3890*/  IMAD.WIDE.U32 R6, R6, R25, R34 ;  /* 0x0000001906067225 */ /* 0x000fc800078e0022 */
        /* <DEDUP_REMOVED lines=31> */
[----:B------:R-:W-:-:S04]  /*3a90*/  IMAD.MOV.U32 R5, RZ, RZ, 0x0 ;  /* 0x00000000ff057424 */ /* 0x000fc800078e00ff */
[----:B------:R-:W-:Y:S05]  /*3aa0*/  RET.REL.NODEC R4 `(_ZN2at6native29vectorized_elementwise_kernelILi2ENS0_13AUnaryFunctorIlllZZZNS0_21remainder_kernel_cudaERNS_18TensorIteratorBaseEENKUlvE_clEvENKUlvE2_clEvEUlllE_EESt5arrayIPcLm2EEEEviT0_T1_) ;  /* 0xffffffc404547950 */ /* 0x000fea0003c3ffff */
.L_x_43027:
        /* <DEDUP_REMOVED lines=13> */
.L_x_49931:


//--------------------- .text._ZN2at6native29vectorized_elementwise_kernelILi4ENS0_13AUnaryFunctorIlllZZZNS0_21remainder_kernel_cudaERNS_18TensorIteratorBaseEENKUlvE_clEvENKUlvE2_clEvEUlllE_EESt5arrayIPcLm2EEEEviT0_T1_ --------------------------
	.section	.text._ZN2at6native29vectorized_elementwise_kernelILi4ENS0_13AUnaryFunctorIlllZZZNS0_21remainder_kernel_cudaERNS_18TensorIteratorBaseEENKUlvE_clEvENKUlvE2_clEvEUlllE_EESt5arrayIPcLm2EEEEviT0_T1_,"ax",@progbits
	.align	128
        .global         _ZN2at6native29vectorized_elementwise_kernelILi4ENS0_13AUnaryFunctorIlllZZZNS0_21remainder_kernel_cudaERNS_18TensorIteratorBaseEENKUlvE_clEvENKUlvE2_clEvEUlllE_EESt5arrayIPcLm2EEEEviT0_T1_
        .type           _ZN2at6native29vectorized_elementwise_kernelILi4ENS0_13AUnaryFunctorIlllZZZNS0_21remainder_kernel_cudaERNS_18TensorIteratorBaseEENKUlvE_clEvENKUlvE2_clEvEUlllE_EESt5arrayIPcLm2EEEEviT0_T1_,@function
        .size           _ZN2at6native29vectorized_elementwise_kernelILi4ENS0_13AUnaryFunctorIlllZZZNS0_21remainder_kernel_cudaERNS_18TensorIteratorBaseEENKUlvE_clEvENKUlvE2_clEvEUlllE_EESt5arrayIPcLm2EEEEviT0_T1_,(.L_x_49932 - _ZN2at6native29vectorized_elementwise_kernelILi4ENS0_13AUnaryFunctorIlllZZZNS0_21remainder_kernel_cudaERNS_18TensorIteratorBaseEENKUlvE_clEvENKUlvE2_clEvEUlllE_EESt5arrayIPcLm2EEEEviT0_T1_)
        .other          _ZN2at6native29vectorized_elementwise_kernelILi4ENS0_13AUnaryFunctorIlllZZZNS0_21remainder_kernel_cudaERNS_18TensorIteratorBaseEENKUlvE_clEvENKUlvE2_clEvEUlllE_EESt5arrayIPcLm2EEEEviT0_T1_,@"STO_CUDA_ENTRY STV_DEFAULT"
_ZN2at6native29vectorized_elementwise_kernelILi4ENS0_13AUnaryFunctorIlllZZZNS0_21remainder_kernel_cudaERNS_18TensorIteratorBaseEENKUlvE_clEvENKUlvE2_clEvEUlllE_EESt5arrayIPcLm2EEEEviT0_T1_:
.text._ZN2at6native29vectorized_elementwise_kernelILi4ENS0_13AUnaryFunctorIlllZZZNS0_21remainder_kernel_cudaERNS_18TensorIteratorBaseEENKUlvE_clEvENKUlvE2_clEvEUlllE_EESt5arrayIPcLm2EEEEviT0_T1_:
        /* <DEDUP_REMOVED lines=94> */
.L_x_43032:
[----:B------:R-:W-:Y:S01]  /*05e0*/  IMAD.MOV.U32 R8, RZ, RZ, R20 ;  /* 0x000000ffff087224 */ /* 0x000fe200078e0014 */
[----:B------:R-:W-:Y:S01]  /*05f0*/  MOV R4, 0x620 ;  /* 0x0000062000047802 */ /* 0x000fe20000000f00 */
[----:B------:R-:W-:-:S07]  /*0600*/  IMAD.MOV.U32 R9, RZ, RZ, R21 ;  /* 0x000000ffff097224 */ /* 0x000fce00078e0015 */
[----:B------:R-:W-:Y:S05]  /*0610*/  CALL.REL.NOINC `($__internal_71_$__cuda_sm20_rem_s64) ;  /* 0x0000002c00d07944 */ /* 0x000fea0003c00000 */
.L_x_43033:
[----:B------:R-:W-:Y:S05]  /*0620*/  BSYNC.RECONVERGENT B1 ;  /* 0x0000000000017941 */ /* 0x000fea0003800200 */
.L_x_43031:
        /* <DEDUP_REMOVED lines=12> */
.L_x_43030:
[----:B------:R-:W-:Y:S05]  /*06f0*/  BSYNC.RECONVERGENT B0 ;  /* 0x0000000000007941 */ /* 0x000fea0003800200 */
.L_x_43029:
        /* <DEDUP_REMOVED lines=29> */
.L_x_43037:
[----:B------:R-:W-:Y:S01]  /*08d0*/  IMAD.MOV.U32 R8, RZ, RZ, R18 ;  /* 0x000000ffff087224 */ /* 0x000fe200078e0012 */
[----:B------:R-:W-:Y:S01]  /*08e0*/  MOV R4, 0x910 ;  /* 0x0000091000047802 */ /* 0x000fe20000000f00 */
[----:B------:R-:W-:-:S07]  /*08f0*/  IMAD.MOV.U32 R9, RZ, RZ, R19 ;  /* 0x000000ffff097224 */ /* 0x000fce00078e0013 */
[----:B------:R-:W-:Y:S05]  /*0900*/  CALL.REL.NOINC `($__internal_71_$__cuda_sm20_rem_s64) ;  /* 0x0000002c00147944 */ /* 0x000fea0003c00000 */
.L_x_43038:
[----:B------:R-:W-:Y:S05]  /*0910*/  BSYNC.RECONVERGENT B1 ;  /* 0x0000000000017941 */ /* 0x000fea0003800200 */
.L_x_43036:
        /* <DEDUP_REMOVED lines=12> */
.L_x_43035:
[----:B------:R-:W-:Y:S05]  /*09e0*/  BSYNC.RECONVERGENT B0 ;  /* 0x0000000000007941 */ /* 0x000fea0003800200 */
.L_x_43034:
        /* <DEDUP_REMOVED lines=29> */
.L_x_43042:
[----:B------:R-:W-:Y:S01]  /*0bc0*/  IMAD.MOV.U32 R8, RZ, RZ, R16 ;  /* 0x000000ffff087224 */ /* 0x000fe200078e0010 */
[----:B------:R-:W-:Y:S01]  /*0bd0*/  MOV R4, 0xc00 ;  /* 0x00000c0000047802 */ /* 0x000fe20000000f00 */
[----:B------:R-:W-:-:S07]  /*0be0*/  IMAD.MOV.U32 R9, RZ, RZ, R17 ;  /* 0x000000ffff097224 */ /* 0x000fce00078e0011 */
[----:B------:R-:W-:Y:S05]  /*0bf0*/  CALL.REL.NOINC `($__internal_71_$__cuda_sm20_rem_s64) ;  /* 0x0000002800587944 */ /* 0x000fea0003c00000 */
.L_x_43043:
[----:B------:R-:W-:Y:S05]  /*0c00*/  BSYNC.RECONVERGENT B1 ;  /* 0x0000000000017941 */ /* 0x000fea0003800200 */
.L_x_43041:
        /* <DEDUP_REMOVED lines=12> */
.L_x_43040:
[----:B------:R-:W-:Y:S05]  /*0cd0*/  BSYNC.RECONVERGENT B0 ;  /* 0x0000000000007941 */ /* 0x000fea0003800200 */
.L_x_43039:
        /* <DEDUP_REMOVED lines=29> */
.L_x_43047:
[----:B------:R-:W-:Y:S01]  /*0eb0*/  IMAD.MOV.U32 R8, RZ, RZ, R14 ;  /* 0x000000ffff087224 */ /* 0x000fe200078e000e */
[----:B------:R-:W-:Y:S01]  /*0ec0*/  MOV R4, 0xef0 ;  /* 0x00000ef000047802 */ /* 0x000fe20000000f00 */
[----:B------:R-:W-:-:S07]  /*0ed0*/  IMAD.MOV.U32 R9, RZ, RZ, R15 ;  /* 0x000000ffff097224 */ /* 0x000fce00078e000f */
[----:B------:R-:W-:Y:S05]  /*0ee0*/  CALL.REL.NOINC `($__internal_71_$__cuda_sm20_rem_s64) ;  /* 0x00000024009c7944 */ /* 0x000fea0003c00000 */
.L_x_43048:
[----:B------:R-:W-:Y:S05]  /*0ef0*/  BSYNC.RECONVERGENT B1 ;  /* 0x0000000000017941 */ /* 0x000fea0003800200 */
.L_x_43046:
        /* <DEDUP_REMOVED lines=12> */
.L_x_43045:
[----:B------:R-:W-:Y:S05]  /*0fc0*/  BSYNC.RECONVERGENT B0 ;  /* 0x0000000000007941 */ /* 0x000fea0003800200 */
.L_x_43044:
        /* <DEDUP_REMOVED lines=29> */
.L_x_43052:
[----:B------:R-:W-:Y:S01]  /*11a0*/  IMAD.MOV.U32 R8, RZ, RZ, R10 ;  /* 0x000000ffff087224 */ /* 0x000fe200078e000a */
[----:B------:R-:W-:Y:S01]  /*11b0*/  MOV R4, 0x11e0 ;  /* 0x000011e000047802 */ /* 0x000fe20000000f00 */
[----:B------:R-:W-:-:S07]  /*11c0*/  IMAD.MOV.U32 R9, RZ, RZ, R11 ;  /* 0x000000ffff097224 */ /* 0x000fce00078e000b */
[----:B------:R-:W-:Y:S05]  /*11d0*/  CALL.REL.NOINC `($__internal_71_$__cuda_sm20_rem_s64) ;  /* 0x0000002000e07944 */ /* 0x000fea0003c00000 */
.L_x_43053:
[----:B------:R-:W-:Y:S05]  /*11e0*/  BSYNC.RECONVERGENT B1 ;  /* 0x0000000000017941 */ /* 0x000fea0003800200 */
.L_x_43051:
        /* <DEDUP_REMOVED lines=12> */
.L_x_43050:
[----:B------:R-:W-:Y:S05]  /*12b0*/  BSYNC.RECONVERGENT B0 ;  /* 0x0000000000007941 */ /* 0x000fea0003800200 */
.L_x_43049:
        /* <DEDUP_REMOVED lines=29> */
.L_x_43057:
[----:B------:R-:W-:Y:S01]  /*1490*/  IMAD.MOV.U32 R8, RZ, RZ, R12 ;  /* 0x000000ffff087224 */ /* 0x000fe200078e000c */
[----:B------:R-:W-:Y:S01]  /*14a0*/  MOV R4, 0x14d0 ;  /* 0x000014d000047802 */ /* 0x000fe20000000f00 */
[----:B------:R-:W-:-:S07]  /*14b0*/  IMAD.MOV.U32 R9, RZ, RZ, R13 ;  /* 0x000000ffff097224 */ /* 0x000fce00078e000d */
[----:B------:R-:W-:Y:S05]  /*14c0*/  CALL.REL.NOINC `($__internal_71_$__cuda_sm20_rem_s64) ;  /* 0x0000002000247944 */ /* 0x000fea0003c00000 */
.L_x_43058:
[----:B------:R-:W-:Y:S05]  /*14d0*/  BSYNC.RECONVERGENT B1 ;  /* 0x0000000000017941 */ /* 0x000fea0003800200 */
.L_x_43056:
        /* <DEDUP_REMOVED lines=12> */
.L_x_43055:
[----:B------:R-:W-:Y:S05]  /*15a0*/  BSYNC.RECONVERGENT B0 ;  /* 0x0000000000007941 */ /* 0x000fea0003800200 */
.L_x_43054:
        /* <DEDUP_REMOVED lines=29> */
.L_x_43062:
[----:B------:R-:W-:Y:S01]  /*1780*/  IMAD.MOV.U32 R8, RZ, RZ, R32 ;  /* 0x000000ffff087224 */ /* 0x000fe200078e0020 */
[----:B------:R-:W-:Y:S01]  /*1790*/  MOV R4, 0x17c0 ;  /* 0x000017c000047802 */ /* 0x000fe20000000f00 */
[----:B------:R-:W-:-:S07]  /*17a0*/  IMAD.MOV.U32 R9, RZ, RZ, R33 ;  /* 0x000000ffff097224 */ /* 0x000fce00078e0021 */
[----:B------:R-:W-:Y:S05]  /*17b0*/  CALL.REL.NOINC `($__internal_71_$__cuda_sm20_rem_s64) ;  /* 0x0000001c00687944 */ /* 0x000fea0003c00000 */
.L_x_43063:
[----:B------:R-:W-:Y:S05]  /*17c0*/  BSYNC.RECONVERGENT B1 ;  /* 0x0000000000017941 */ /* 0x000fea0003800200 */
.L_x_43061:
        /* <DEDUP_REMOVED lines=12> */
.L_x_43060:
[----:B------:R-:W-:Y:S05]  /*1890*/  BSYNC.RECONVERGENT B0 ;  /* 0x0000000000007941 */ /* 0x000fea0003800200 */
.L_x_43059:
        /* <DEDUP_REMOVED lines=29> */
.L_x_43067:
[----:B------:R-:W-:Y:S01]  /*1a70*/  IMAD.MOV.U32 R8, RZ, RZ, R30 ;  /* 0x000000ffff087224 */ /* 0x000fe200078e001e */
[----:B------:R-:W-:Y:S01]  /*1a80*/  MOV R4, 0x1ab0 ;  /* 0x00001ab000047802 */ /* 0x000fe20000000f00 */
[----:B------:R-:W-:-:S07]  /*1a90*/  IMAD.MOV.U32 R9, RZ, RZ, R31 ;  /* 0x000000ffff097224 */ /* 0x000fce00078e001f */
[----:B------:R-:W-:Y:S05]  /*1aa0*/  CALL.REL.NOINC `($__internal_71_$__cuda_sm20_rem_s64) ;  /* 0x0000001800ac7944 */ /* 0x000fea0003c00000 */
.L_x_43068:
[----:B------:R-:W-:Y:S05]  /*1ab0*/  BSYNC.RECONVERGENT B1 ;  /* 0x0000000000017941 */ /* 0x000fea0003800200 */
.L_x_43066:
        /* <DEDUP_REMOVED lines=12> */
.L_x_43065:
[----:B------:R-:W-:Y:S05]  /*1b80*/  BSYNC.RECONVERGENT B0 ;  /* 0x0000000000007941 */ /* 0x000fea0003800200 */
.L_x_43064:
        /* <DEDUP_REMOVED lines=16> */
.L_x_43071:
[----:B------:R-:W-:-:S13]  /*1c90*/  ISETP.GE.U32.AND P0, PT, R27, R26, PT ;  /* 0x0000001a1b00720c */ /* 0x000fda0003f06070 */
[----:B------:R-:W-:Y:S05]  /*1ca0*/  @P0 BRA `(.L_x_43073) ;  /* 0x0000000000300947 */ /* 0x000fea0003800000 */
[----:B0-----:R-:W0:Y:S01]  /*1cb0*/  LDC.64 R6, c[0x0][0x398] ;  /* 0x0000e600ff067b82 */ /* 0x001e220000000a00 */
[----:B------:R-:W-:Y:S02]  /*1cc0*/  IMAD.IADD R3, R2, 0x1, R27 ;  /* 0x0000000102037824 */ /* 0x000fe400078e021b */
[----:B------:R-:W-:Y:S02]  /*1cd0*/  VIADD R27, R27, 0x80 ;  /* 0x000000801b1b7836 */ /* 0x000fe40000000000 */
[----:B0-----:R-:W-:-:S05]  /*1ce0*/  IMAD.WIDE.U32 R6, R3, 0x8, R6 ;  /* 0x0000000803067825 */ /* 0x001fca00078e0006 */
[----:B-----5:R1:W-:Y:S02]  /*1cf0*/  STG.E.64 desc[UR4][R6.64], R18 ;  /* 0x0000001206007986 */ /* 0x0203e4000c101b04 */
.L_x_43072:
[----:B------:R-:W-:-:S13]  /*1d00*/  ISETP.GE.U32.AND P0, PT, R27, R26, PT ;  /* 0x0000001a1b00720c */ /* 0x000fda0003f06070 */
[----:B------:R-:W-:Y:S05]  /*1d10*/  @P0 BRA `(.L_x_43074) ;  /* 0x0000000000380947 */ /* 0x000fea0003800000 */
[----:B01----:R-:W0:Y:S01]  /*1d20*/  LDC.64 R6, c[0x0][0x398] ;  /* 0x0000e600ff067b82 */ /* 0x003e220000000a00 */
[----:B------:R-:W-:Y:S02]  /*1d30*/  IMAD.IADD R3, R2, 0x1, R27 ;  /* 0x0000000102037824 */ /* 0x000fe400078e021b */
[----:B------:R-:W-:Y:S02]  /*1d40*/  VIADD R27, R27, 0x80 ;  /* 0x000000801b1b7836 */ /* 0x000fe40000000000 */
[----:B0-----:R-:W-:-:S05]  /*1d50*/  IMAD.WIDE.U32 R6, R3, 0x8, R6 ;  /* 0x0000000803067825 */ /* 0x001fca00078e0006 */
[----:B-----5:R1:W-:Y:S02]  /*1d60*/  STG.E.64 desc[UR4][R6.64], R16 ;  /* 0x0000001006007986 */ /* 0x0203e4000c101b04 */
.L_x_43073:
        /* <DEDUP_REMOVED lines=9> */
.L_x_43074:
        /* <DEDUP_REMOVED lines=9> */
.L_x_43075:
[----:B------:R-:W-:Y:S05]  /*1e90*/  BSYNC.RELIABLE B1 ;  /* 0x0000000000017941 */ /* 0x000fea0003800100 */
.L_x_43070:
[----:B------:R-:W-:-:S13]  /*1ea0*/  ISETP.GE.U32.AND P0, PT, R27, R26, PT ;  /* 0x0000001a1b00720c */ /* 0x000fda0003f06070 */
[----:B012---:R-:W0:Y:S01]  /*1eb0*/  @!P0 LDC.64 R6, c[0x0][0x398] ;  /* 0x0000e600ff068b82 */ /* 0x007e220000000a00 */
[----:B------:R-:W-:Y:S02]  /*1ec0*/  @!P0 IMAD.IADD R3, R2, 0x1, R27 ;  /* 0x0000000102038824 */ /* 0x000fe400078e021b */
[----:B-----5:R-:W-:Y:S02]  /*1ed0*/  @!P0 IMAD.MOV.U32 R13, RZ, RZ, R15 ;  /* 0x000000ffff0d8224 */ /* 0x020fe400078e000f */
[----:B------:R-:W-:Y:S02]  /*1ee0*/  @!P0 VIADD R27, R27, 0x80 ;  /* 0x000000801b1b8836 */ /* 0x000fe40000000000 */
[----:B0-----:R-:W-:-:S05]  /*1ef0*/  @!P0 IMAD.WIDE.U32 R6, R3, 0x8, R6 ;  /* 0x0000000803068825 */ /* 0x001fca00078e0006 */
[----:B------:R3:W-:Y:S02]  /*1f00*/  @!P0 STG.E.64 desc[UR4][R6.64], R12 ;  /* 0x0000000c06008986 */ /* 0x0007e4000c101b04 */
.L_x_43076:
[----:B------:R-:W-:Y:S05]  /*1f10*/  BSYNC.RECONVERGENT B0 ;  /* 0x0000000000007941 */ /* 0x000fea0003800200 */
.L_x_43069:
        /* <DEDUP_REMOVED lines=8> */
.L_x_43028:
        /* <DEDUP_REMOVED lines=31> */
.L_x_43078:
[----:B------:R-:W-:-:S07]  /*2190*/  MOV R4, 0x21b0 ;  /* 0x000021b000047802 */ /* 0x000fce0000000f00 */
[----:B-----5:R-:W-:Y:S05]  /*21a0*/  CALL.REL.NOINC `($__internal_71_$__cuda_sm20_rem_s64) ;  /* 0x0000001000ec7944 */ /* 0x020fea0003c00000 */
.L_x_43079:
[----:B------:R-:W-:Y:S05]  /*21b0*/  BSYNC.RECONVERGENT B0 ;  /* 0x0000000000007941 */ /* 0x000fea0003800200 */
.L_x_43077:
        /* <DEDUP_REMOVED lines=37> */
.L_x_43081:
[----:B------:R-:W-:Y:S01]  /*2410*/  IMAD.MOV.U32 R8, RZ, RZ, R10 ;  /* 0x000000ffff087224 */ /* 0x000fe200078e000a */
[----:B------:R-:W-:Y:S01]  /*2420*/  MOV R4, 0x2450 ;  /* 0x0000245000047802 */ /* 0x000fe20000000f00 */
[----:B------:R-:W-:-:S07]  /*2430*/  IMAD.MOV.U32 R9, RZ, RZ, R11 ;  /* 0x000000ffff097224 */ /* 0x000fce00078e000b */
[----:B-----5:R-:W-:Y:S05]  /*2440*/  CALL.REL.NOINC `($__internal_71_$__cuda_sm20_rem_s64) ;  /* 0x0000001000447944 */ /* 0x020fea0003c00000 */
.L_x_43082:
[----:B------:R-:W-:Y:S05]  /*2450*/  BSYNC.RECONVERGENT B0 ;  /* 0x0000000000007941 */ /* 0x000fea0003800200 */
.L_x_43080:
        /* <DEDUP_REMOVED lines=37> */
.L_x_43084:
[----:B------:R-:W-:Y:S01]  /*26b0*/  IMAD.MOV.U32 R8, RZ, RZ, R12 ;  /* 0x000000ffff087224 */ /* 0x000fe200078e000c */
[----:B------:R-:W-:Y:S01]  /*26c0*/  MOV R4, 0x26f0 ;  /* 0x000026f000047802 */ /* 0x000fe20000000f00 */
[----:B------:R-:W-:-:S07]  /*26d0*/  IMAD.MOV.U32 R9, RZ, RZ, R13 ;  /* 0x000000ffff097224 */ /* 0x000fce00078e000d */
[----:B-----5:R-:W-:Y:S05]  /*26e0*/  CALL.REL.NOINC `($__internal_71_$__cuda_sm20_rem_s64) ;  /* 0x0000000c009c7944 */ /* 0x020fea0003c00000 */
.L_x_43085:
[----:B------:R-:W-:Y:S05]  /*26f0*/  BSYNC.RECONVERGENT B0 ;  /* 0x0000000000007941 */ /* 0x000fea0003800200 */
.L_x_43083:
        /* <DEDUP_REMOVED lines=37> */
.L_x_43087:
[----:B------:R-:W-:Y:S01]  /*2950*/  IMAD.MOV.U32 R8, RZ, RZ, R14 ;  /* 0x000000ffff087224 */ /* 0x000fe200078e000e */
[----:B------:R-:W-:Y:S01]  /*2960*/  MOV R4, 0x2990 ;  /* 0x0000299000047802 */ /* 0x000fe20000000f00 */
[----:B------:R-:W-:-:S07]  /*2970*/  IMAD.MOV.U32 R9, RZ, RZ, R15 ;  /* 0x000000ffff097224 */ /* 0x000fce00078e000f */
[----:B-----5:R-:W-:Y:S05]  /*2980*/  CALL.REL.NOINC `($__internal_71_$__cuda_sm20_rem_s64) ;  /* 0x0000000800f47944 */ /* 0x020fea0003c00000 */
.L_x_43088:
[----:B------:R-:W-:Y:S05]  /*2990*/  BSYNC.RECONVERGENT B0 ;  /* 0x0000000000007941 */ /* 0x000fea0003800200 */
.L_x_43086:
        /* <DEDUP_REMOVED lines=37> */
.L_x_43090:
[----:B------:R-:W-:Y:S01]  /*2bf0*/  IMAD.MOV.U32 R8, RZ, RZ, R16 ;  /* 0x000000ffff087224 */ /* 0x000fe200078e0010 */
[----:B------:R-:W-:Y:S01]  /*2c00*/  MOV R4, 0x2c30 ;  /* 0x00002c3000047802 */ /* 0x000fe20000000f00 */
[----:B------:R-:W-:-:S07]  /*2c10*/  IMAD.MOV.U32 R9, RZ, RZ, R17 ;  /* 0x000000ffff097224 */ /* 0x000fce00078e0011 */
[----:B------:R-:W-:Y:S05]  /*2c20*/  CALL.REL.NOINC `($__internal_71_$__cuda_sm20_rem_s64) ;  /* 0x00000008004c7944 */ /* 0x000fea0003c00000 */
.L_x_43091:
[----:B------:R-:W-:Y:S05]  /*2c30*/  BSYNC.RECONVERGENT B0 ;  /* 0x0000000000007941 */ /* 0x000fea0003800200 */
.L_x_43089:
        /* <DEDUP_REMOVED lines=37> */
.L_x_43093:
[----:B------:R-:W-:Y:S01]  /*2e90*/  IMAD.MOV.U32 R8, RZ, RZ, R18 ;  /* 0x000000ffff087224 */ /* 0x000fe200078e0012 */
[----:B------:R-:W-:Y:S01]  /*2ea0*/  MOV R4, 0x2ed0 ;  /* 0x00002ed000047802 */ /* 0x000fe20000000f00 */
[----:B------:R-:W-:-:S07]  /*2eb0*/  IMAD.MOV.U32 R9, RZ, RZ, R19 ;  /* 0x000000ffff097224 */ /* 0x000fce00078e0013 */
[----:B------:R-:W-:Y:S05]  /*2ec0*/  CALL.REL.NOINC `($__internal_71_$__cuda_sm20_rem_s64) ;  /* 0x0000000400a47944 */ /* 0x000fea0003c00000 */
.L_x_43094:
[----:B------:R-:W-:Y:S05]  /*2ed0*/  BSYNC.RECONVERGENT B0 ;  /* 0x0000000000007941 */ /* 0x000fea0003800200 */
.L_x_43092:
        /* <DEDUP_REMOVED lines=37> */
.L_x_43096:
[----:B------:R-:W-:Y:S01]  /*3130*/  IMAD.MOV.U32 R8, RZ, RZ, R20 ;  /* 0x000000ffff087224 */ /* 0x000fe200078e0014 */
[----:B------:R-:W-:Y:S01]  /*3140*/  MOV R4, 0x3170 ;  /* 0x0000317000047802 */ /* 0x000fe20000000f00 */
[----:B------:R-:W-:-:S07]  /*3150*/  IMAD.MOV.U32 R9, RZ, RZ, R21 ;  /* 0x000000ffff097224 */ /* 0x000fce00078e0015 */
[----:B------:R-:W-:Y:S05]  /*3160*/  CALL.REL.NOINC `($__internal_71_$__cuda_sm20_rem_s64) ;  /* 0x0000000000fc7944 */ /* 0x000fea0003c00000 */
.L_x_43097:
[----:B------:R-:W-:Y:S05]  /*3170*/  BSYNC.RECONVERGENT B0 ;  /* 0x0000000000007941 */ /* 0x000fea0003800200 */
.L_x_43095:
        /* <DEDUP_REMOVED lines=37> */
.L_x_43099:
[----:B------:R-:W-:Y:S01]  /*33d0*/  IMAD.MOV.U32 R8, RZ, RZ, R22 ;  /* 0x000000ffff087224 */ /* 0x000fe200078e0016 */
[----:B------:R-:W-:Y:S01]  /*33e0*/  MOV R4, 0x3410 ;  /* 0x0000341000047802 */ /* 0x000fe20000000f00 */
[----:B------:R-:W-:-:S07]  /*33f0*/  IMAD.MOV.U32 R9, RZ, RZ, R23 ;  /* 0x000000ffff097224 */ /* 0x000fce00078e0017 */
[----:B------:R-:W-:Y:S05]  /*3400*/  CALL.REL.NOINC `($__internal_71_$__cuda_sm20_rem_s64) ;  /* 0x0000000000547944 */ /* 0x000fea0003c00000 */
.L_x_43100:
[----:B------:R-:W-:Y:S05]  /*3410*/  BSYNC.RECONVERGENT B0 ;  /* 0x0000000000007941 */ /* 0x000fea0003800200 */
.L_x_43098:
        /* <DEDUP_REMOVED lines=9> */
[----:B------:R-:W-:Y:S02]  /*34b0*/  SEL R22, R22, RZ, !P0 ;  /* 0x000000ff16167207 */ /* 0x000fe40004000000 */
[----:B------:R-:W-:-:S04]  /*34c0*/  SEL R23, R23, RZ, !P0 ;  /* 0x000000ff17177207 */ /* 0x000fc80004000000 */
[----:B------:R-:W-:Y:S01]  /*34d0*/  SEL R23, R23, RZ, P1 ;  /* 0x000000ff17177207 */ /* 0x000fe20000800000 */
[----:B0-----:R-:W-:Y:S01]  /*34e0*/  IMAD.WIDE.U32 R2, R2, 0x8, R4 ;  /* 0x0000000802027825 */ /* 0x001fe200078e0004 */
[----:B------:R-:W-:-:S04]  /*34f0*/  SEL R5, R22, RZ, P1 ;  /* 0x000000ff16057207 */ /* 0x000fc80000800000 */
[----:B------:R-:W-:Y:S01]  /*3500*/  IADD3 R22, P0, PT, R6, R5, RZ ;  /* 0x0000000506167210 */ /* 0x000fe20007f1e0ff */
[----:B------:R-:W-:-:S04]  /*3510*/  IMAD.WIDE.U32 R2, R0, 0x20, R2 ;  /* 0x0000002000027825 */ /* 0x000fc800078e0002 */
[----:B------:R-:W-:Y:S01]  /*3520*/  IMAD.X R23, R7, 0x1, R23, P0 ;  /* 0x0000000107177824 */ /* 0x000fe200000e0617 */
[----:B------:R-:W-:Y:S04]  /*3530*/  STG.E.ENL2.256 desc[UR4][R2.64], R8, R12 ;  /* 0xf8000008020c797f */ /* 0x000fe8000f121804 */
[----:B------:R-:W-:Y:S01]  /*3540*/  STG.E.ENL2.256 desc[UR4][R2.64+0x1000], R16, R20 ;  /* 0xf80080100214797f */ /* 0x000fe2000f121804 */
[----:B------:R-:W-:Y:S05]  /*3550*/  EXIT ;  /* 0x000000000000794d */ /* 0x000fea0003800000 */
        .weak           $__internal_71_$__cuda_sm20_rem_s64
        .type           $__internal_71_$__cuda_sm20_rem_s64,@function
        .size           $__internal_71_$__cuda_sm20_rem_s64,(.L_x_49932 - $__internal_71_$__cuda_sm20_rem_s64)
$__internal_71_$__cuda_sm20_rem_s64:
        /* <DEDUP_REMOVED lines=80> */
[----:B------:R-:W-:Y:S05]  /*3a60*/  RET.REL.NODEC R4 `(_ZN2at6native29vectorized_elementwise_kernelILi4ENS0_13AUnaryFunctorIlllZZZNS0_21remainder_kernel_cudaERNS_18TensorIteratorBaseEENKUlvE_clEvENKUlvE2_clEvEUlllE_EESt5arrayIPcLm2EEEEviT0_T1_) ;  /* 0xffffffc404647950 */ /* 0x000fea0003c3ffff */
.L_x_43101:
        /* <DEDUP_REMOVED lines=9> */
.L_x_49932:


//--------------------- .text._ZN2at6native29vectorized_elementwise_kernelILi8ENS0_13AUnaryFunctorIlllZZZNS0_21remainder_kernel_cudaERNS_18TensorIteratorBaseEENKUlvE_clEvENKUlvE2_clEvEUlllE_EESt5arrayIPcLm2EEEEviT0_T1_ --------------------------
	.section	.text._ZN2at6native29vectorized_elementwise_kernelILi8ENS0_13AUnaryFunctorIlllZZZNS0_21remainder_kernel_cudaERNS_18TensorIteratorBaseEENKUlvE_clEvENKUlvE2_clEvEUlllE_EESt5arrayIPcLm2EEEEviT0_T1_,"ax",@progbits
	.align	128
        .global         _ZN2at6native29vectorized_elementwise_kernelILi8ENS0_13AUnaryFunctorIlllZZZNS0_21remainder_kernel_cudaERNS_18TensorIteratorBaseEENKUlvE_clEvENKUlvE2_clEvEUlllE_EESt5arrayIPcLm2EEEEviT0_T1_
        .type           _ZN2at6native29vectorized_elementwise_kernelILi8ENS0_13AUnaryFunctorIlllZZZNS0_21remainder_kernel_cudaERNS_18TensorIteratorBaseEENKUlvE_clEvENKUlvE2_clEvEUlllE_EESt5arrayIPcLm2EEEEviT0_T1_,@function
        .size           _ZN2at6native29vectorized_elementwise_kernelILi8ENS0_13AUnaryFunctorIlllZZZNS0_21remainder_kernel_cudaERNS_18TensorIteratorBaseEENKUlvE_clEvENKUlvE2_clEvEUlllE_EESt5arrayIPcLm2EEEEviT0_T1_,(.L_x_50283 - _ZN2at6native29vectorized_elementwise_kernelILi8ENS0_13AUnaryFunctorIlllZZZNS0_21remainder_kernel_cudaERNS_18TensorIteratorBaseEENKUlvE_clEvENKUlvE2_clEvEUlllE_EESt5arrayIPcLm2EEEEviT0_T1_)
        .other          _ZN2at6native29vectorized_elementwise_kernelILi8ENS0_13AUnaryFunctorIlllZZZNS0_21remainder_kernel_cudaERNS_18TensorIteratorBaseEENKUlvE_clEvENKUlvE2_clEvEUlllE_EESt5arrayIPcLm2EEEEviT0_T1_,@"STO_CUDA_ENTRY STV_DEFAULT"
_ZN2at6native29vectorized_elementwise_kernelILi8ENS0_13AUnaryFunctorIlllZZZNS0_21remainder_kernel_cudaERNS_18TensorIteratorBaseEENKUlvE_clEvENKUlvE2_clEvEUlllE_EESt5arrayIPcLm2EEEEviT0_T1_:
.text._ZN2at6native29vectorized_elementwise_kernelILi8ENS0_13AUnaryFunctorIlllZZZNS0_21remainder_kernel_cudaERNS_18TensorIteratorBaseEENKUlvE_clEvENKUlvE2_clEvEUlllE_EESt5arrayIPcLm2EEEEviT0_T1_:
[----:B------:R-:W-:Y:S01]  /*0000*/  LDC R1, c[0x0][0x37c] ;  /* 0x0000df00ff017b82 */ /* 0x000fe20000000800 */
[----:B------:R-:W-:Y:S05]  /*0010*/  EXIT ;  /* 0x000000000000794d */ /* 0x000fea0003800000 */
.L_x_43102:
        /* <DEDUP_REMOVED lines=14> */
.L_x_50283:


//--------------------- .text._ZN2at6native18elementwise_kernelILi128ELi4EZNS0_15gpu_kernel_implINS0_13BinaryFunctorIiiiZZZNS0_21remainder_kernel_cudaERNS_18TensorIteratorBaseEENKUlvE_clEvENKUlvE1_clEvEUliiE_EEEEvS5_RKT_EUliE_EEviT1_ --------------------------
	.section	.text._ZN2at6native18elementwise_kernelILi128ELi4EZNS0_15gpu_kernel_implINS0_13BinaryFunctorIiiiZZZNS0_21remainder_kernel_cudaERNS_18TensorIteratorBaseEENKUlvE_clEvENKUlvE1_clEvEUliiE_EEEEvS5_RKT_EUliE_EEviT1_,"ax",@progbits
	.align	128
        .global         _ZN2at6native18elementwise_kernelILi128ELi4EZNS0_15gpu_kernel_implINS0_13BinaryFunctorIiiiZZZNS0_21remainder_kernel_cudaERNS_18TensorIteratorBaseEENKUlvE_clEvENKUlvE1_clEvEUliiE_EEEEvS5_RKT_EUliE_EEviT1_
        .type           _ZN2at6native18elementwise_kernelILi128ELi4EZNS0_15gpu_kernel_implINS0_13BinaryFunctorIiiiZZZNS0_21remainder_kernel_cudaERNS_18TensorIteratorBaseEENKUlvE_clEvENKUlvE1_clEvEUliiE_EEEEvS5_RKT_EUliE_EEviT1_,@function
        .size           _ZN2at6native18elementwise_kernelILi128ELi4EZNS0_15gpu_kernel_implINS0_13BinaryFunctorIiiiZZZNS0_21remainder_kernel_cudaERNS_18TensorIteratorBaseEENKUlvE_clEvENKUlvE1_clEvEUliiE_EEEEvS5_RKT_EUliE_EEviT1_,(.L_x_50284 - _ZN2at6native18elementwise_kernelILi128ELi4EZNS0_15gpu_kernel_implINS0_13BinaryFunctorIiiiZZZNS0_21remainder_kernel_cudaERNS_18TensorIteratorBaseEENKUlvE_clEvENKUlvE1_clEvEUliiE_EEEEvS5_RKT_EUliE_EEviT1_)
        .other          _ZN2at6native18elementwise_kernelILi128ELi4EZNS0_15gpu_kernel_implINS0_13BinaryFunctorIiiiZZZNS0_21remainder_kernel_cudaERNS_18TensorIteratorBaseEENKUlvE_clEvENKUlvE1_clEvEUliiE_EEEEvS5_RKT_EUliE_EEviT1_,@"STO_CUDA_ENTRY STV_DEFAULT"
_ZN2at6native18elementwise_kernelILi128ELi4EZNS0_15gpu_kernel_implINS0_13BinaryFunctorIiiiZZZNS0_21remainder_kernel_cudaERNS_18TensorIteratorBaseEENKUlvE_clEvENKUlvE1_clEvEUliiE_EEEEvS5_RKT_EUliE_EEviT1_:
.text._ZN2at6native18elementwise_kernelILi128ELi4EZNS0_15gpu_kernel_implINS0_13BinaryFunctorIiiiZZZNS0_21remainder_kernel_cudaERNS_18TensorIteratorBaseEENKUlvE_clEvENKUlvE1_clEvEUliiE_EEEEvS5_RKT_EUliE_EEviT1_:
        /* <DEDUP_REMOVED lines=371> */
.L_x_43105:
        /* <DEDUP_REMOVED lines=16> */
.L_x_43109:
[----:B------:R0:W5:Y:S01]  /*1830*/  LDG.E.U8 R22, desc[UR36][R2.64] ;  /* 0x0000002402167981 */ /* 0x000162000c1e1100 */
[----:B------:R-:W-:Y:S05]  /*1840*/  BRA `(.L_x_43111) ;  /* 0x0000000c002c7947 */ /* 0x000fea0003800000 */
.L_x_43108:
        /* <DEDUP_REMOVED lines=8> */
.L_x_43113:
[----:B------:R0:W5:Y:S01]  /*18d0*/  LDG.E R22, desc[UR36][R2.64] ;  /* 0x0000002402167981 */ /* 0x000162000c1e1900 */
[----:B------:R-:W-:Y:S05]  /*18e0*/  BRA `(.L_x_43111) ;  /* 0x0000000c00047947 */ /* 0x000fea0003800000 */
.L_x_43112:
[----:B------:R0:W5:Y:S01]  /*18f0*/  LDG.E.S16 R22, desc[UR36][R2.64] ;  /* 0x0000002402167981 */ /* 0x000162000c1e1700 */
[----:B------:R-:W-:Y:S05]  /*1900*/  BRA `(.L_x_43111) ;  /* 0x0000000800fc7947 */ /* 0x000fea0003800000 */
.L_x_43107:
        /* <DEDUP_REMOVED lines=9> */
.L_x_43115:
[----:B------:R-:W2:Y:S02]  /*19a0*/  LDG.E.U16 R2, desc[UR36][R2.64] ;  /* 0x0000002402027981 */ /* 0x000ea4000c1e1500 */
[----:B--2---:R-:W-:-:S06]  /*19b0*/  HADD2.F32 R22, -RZ, R2.H0_H0 ;  /* 0x20000002ff167230 */ /* 0x004fcc0000004100 */
[----:B------:R-:W0:Y:S01]  /*19c0*/  F2I.FTZ.TRUNC.NTZ R22, R22 ;  /* 0x0000001600167305 */ /* 0x000e22000021f100 */
[----:B------:R-:W-:Y:S05]  /*19d0*/  BRA `(.L_x_43111) ;  /* 0x0000000800c87947 */ /* 0x000fea0003800000 */
.L_x_43114:
        /* <DEDUP_REMOVED lines=9> */
.L_x_43117:
[----:B------:R-:W2:Y:S02]  /*1a70*/  LDG.E.U16 R2, desc[UR36][R2.64] ;  /* 0x0000002402027981 */ /* 0x000ea4000c1e1500 */
[----:B--2---:R-:W-:-:S06]  /*1a80*/  HADD2.F32 R22, -RZ, R2.H0_H0 ;  /* 0x20000002ff167230 */ /* 0x004fcc0000004100 */
[----:B------:R-:W0:Y:S01]  /*1a90*/  F2I.FTZ.TRUNC.NTZ R22, R22 ;  /* 0x0000001600167305 */ /* 0x000e22000021f100 */
[----:B------:R-:W-:Y:S05]  /*1aa0*/  BRA `(.L_x_43111) ;  /* 0x0000000800947947 */ /* 0x000fea0003800000 */
.L_x_43116:
[----:B------:R-:W2:Y:S02]  /*1ab0*/  LDG.E.64 R2, desc[UR36][R2.64] ;  /* 0x0000002402027981 */ /* 0x000ea4000c1e1b00 */
[----:B--2---:R0:W1:Y:S02]  /*1ac0*/  F2I.F64.TRUNC R22, R2 ;  /* 0x0000000200167311 */ /* 0x004064000030d100 */
[----:B01----:R-:W-:Y:S05]  /*1ad0*/  BRA `(.L_x_43111) ;  /* 0x0000000800887947 */ /* 0x003fea0003800000 */
.L_x_43106:
        /* <DEDUP_REMOVED lines=12> */
.L_x_43120:
[----:B------:R-:W2:Y:S02]  /*1ba0*/  LDG.E.64 R2, desc[UR36][R2.64] ;  /* 0x0000002402027981 */ /* 0x000ea4000c1e1b00 */
[----:B--2---:R0:W1:Y:S02]  /*1bb0*/  F2I.F64.TRUNC R22, R2 ;  /* 0x0000000200167311 */ /* 0x004064000030d100 */
[----:B01----:R-:W-:Y:S05]  /*1bc0*/  BRA `(.L_x_43111) ;  /* 0x00000008004c7947 */ /* 0x003fea0003800000 */
.L_x_43119:
        /* <DEDUP_REMOVED lines=26> */
.L_x_43122:
        /* <DEDUP_REMOVED lines=13> */
.L_x_43121:
[----:B------:R-:W2:Y:S02]  /*1e40*/  LDG.E.U16 R22, desc[UR36][R2.64] ;  /* 0x0000002402167981 */ /* 0x000ea4000c1e1500 */
[----:B--2---:R-:W-:-:S06]  /*1e50*/  SHF.L.U32 R22, R22, 0x10, RZ ;  /* 0x0000001016167819 */ /* 0x004fcc00000006ff */
[----:B------:R-:W0:Y:S01]  /*1e60*/  F2I.FTZ.TRUNC.NTZ R22, R22 ;  /* 0x0000001600167305 */ /* 0x000e22000021f100 */
[----:B------:R-:W-:Y:S05]  /*1e70*/  BRA `(.L_x_43111) ;  /* 0x0000000400a07947 */ /* 0x000fea0003800000 */
.L_x_43118:
        /* <DEDUP_REMOVED lines=10> */
.L_x_43125:
        /* <DEDUP_REMOVED lines=21> */
.L_x_43129:
[----:B------:R-:W-:Y:S05]  /*2070*/  BSYNC.RECONVERGENT B1 ;  /* 0x0000000000017941 */ /* 0x000fea0003800200 */
.L_x_43128:
[----:B------:R-:W-:Y:S01]  /*2080*/  IMAD.SHL.U32 R0, R0, 0x100000, RZ ;  /* 0x0010000000007824 */ /* 0x000fe200078e00ff */
[----:B------:R-:W-:-:S04]  /*2090*/  LEA R2, R2, 0x3b800000, 0x17 ;  /* 0x3b80000002027811 */ /* 0x000fc800078eb8ff */
[----:B------:R-:W-:-:S07]  /*20a0*/  LOP3.LUT R22, R2, R0, R7, 0xfe, !PT ;  /* 0x0000000002167212 */ /* 0x000fce00078efe07 */
.L_x_43127:
[----:B------:R-:W-:Y:S05]  /*20b0*/  BSYNC.RECONVERGENT B0 ;  /* 0x0000000000007941 */ /* 0x000fea0003800200 */
.L_x_43126:
[----:B------:R-:W1:Y:S01]  /*20c0*/  F2I.FTZ.TRUNC.NTZ R22, R22 ;  /* 0x0000001600167305 */ /* 0x000e62000021f100 */
[----:B------:R-:W-:Y:S05]  /*20d0*/  BRA `(.L_x_43111) ;  /* 0x0000000400087947 */ /* 0x000fea0003800000 */
.L_x_43124:
        /* <DEDUP_REMOVED lines=21> */
.L_x_43133:
[----:B------:R-:W-:Y:S05]  /*2230*/  BSYNC.RECONVERGENT B1 ;  /* 0x0000000000017941 */ /* 0x000fea0003800200 */
.L_x_43132:
[----:B------:R-:W-:Y:S01]  /*2240*/  IMAD.SHL.U32 R0, R0, 0x200000, RZ ;  /* 0x0020000000007824 */ /* 0x000fe200078e00ff */
[----:B------:R-:W-:-:S04]  /*2250*/  LEA R2, R2, 0x37800000, 0x17 ;  /* 0x3780000002027811 */ /* 0x000fc800078eb8ff */
[----:B------:R-:W-:-:S07]  /*2260*/  LOP3.LUT R22, R2, R0, R7, 0xfe, !PT ;  /* 0x0000000002167212 */ /* 0x000fce00078efe07 */
.L_x_43131:
[----:B------:R-:W-:Y:S05]  /*2270*/  BSYNC.RECONVERGENT B0 ;  /* 0x0000000000007941 */ /* 0x000fea0003800200 */
.L_x_43130:
[----:B------:R-:W2:Y:S01]  /*2280*/  F2I.FTZ.TRUNC.NTZ R22, R22 ;  /* 0x0000001600167305 */ /* 0x000ea2000021f100 */
[----:B------:R-:W-:Y:S05]  /*2290*/  BRA `(.L_x_43111) ;  /* 0x0000000000987947 */ /* 0x000fea0003800000 */
.L_x_43123:
[----:B------:R-:W-:-:S09]  /*22a0*/  UISETP.NE.AND UP0, UPT, UR4, 0x1c, UPT ;  /* 0x0000001c0400788c */ /* 0x000fd2000bf05270 */
[----:B------:R-:W-:Y:S05]  /*22b0*/  BRA.U !UP0, `(.L_x_43134) ;  /* 0x00000001088c7547 */ /* 0x000fea000b800000 */
[----:B------:R-:W-:-:S09]  /*22c0*/  UISETP.NE.AND UP0, UPT, UR4, 0x1d, UPT ;  /* 0x0000001d0400788c */ /* 0x000fd2000bf05270 */
[----:B------:R-:W-:Y:S05]  /*22d0*/  BRA.U !UP0, `(.L_x_43135) ;  /* 0x00000001087c7547 */ /* 0x000fea000b800000 */
[----:B------:R-:W-:-:S09]  /*22e0*/  UISETP.NE.AND UP0, UPT, UR4, 0x2c, UPT ;  /* 0x0000002c0400788c */ /* 0x000fd2000bf05270 */
[----:B------:R-:W-:Y:S05]  /*22f0*/  BRA.U !UP0, `(.L_x_43136) ;  /* 0x0000000108487547 */ /* 0x000fea000b800000 */
.L_x_43110:
        /* <DEDUP_REMOVED lines=16> */
.L_x_43137:
[----:B------:R-:W-:Y:S01]  /*2400*/  HFMA2 R22, -RZ, RZ, 0, 0 ;  /* 0x00000000ff167431 */ /* 0x000fe200000001ff */
[----:B------:R-:W-:Y:S06]  /*2410*/  BRA `(.L_x_43111) ;  /* 0x0000000000387947 */ /* 0x000fec0003800000 */
.L_x_43136:
        /* <DEDUP_REMOVED lines=8> */
.L_x_43139:
[----:B------:R-:W-:Y:S05]  /*24a0*/  BSYNC.RECONVERGENT B0 ;  /* 0x0000000000007941 */ /* 0x000fea0003800200 */
.L_x_43138:
[----:B------:R-:W4:Y:S01]  /*24b0*/  F2I.FTZ.TRUNC.NTZ R22, R22 ;  /* 0x0000001600167305 */ /* 0x000f22000021f100 */
[----:B------:R-:W-:Y:S05]  /*24c0*/  BRA `(.L_x_43111) ;  /* 0x00000000000c7947 */ /* 0x000fea0003800000 */
.L_x_43135:
[----:B------:R0:W5:Y:S01]  /*24d0*/  LDG.E R22, desc[UR36][R2.64] ;  /* 0x0000002402167981 */ /* 0x000162000c1e1900 */
[----:B------:R-:W-:Y:S05]  /*24e0*/  BRA `(.L_x_43111) ;  /* 0x0000000000047947 */ /* 0x000fea0003800000 */
.L_x_43134:
[----:B------:R3:W5:Y:S02]  /*24f0*/  LDG.E R22, desc[UR36][R2.64] ;  /* 0x0000002402167981 */ /* 0x000764000c1e1900 */
.L_x_43111:
        /* <DEDUP_REMOVED lines=16> */
.L_x_43143:
[----:B------:R0:W5:Y:S01]  /*2600*/  LDG.E.U8 R0, desc[UR36][R18.64] ;  /* 0x0000002412007981 */ /* 0x000162000c1e1100 */
[----:B------:R-:W-:Y:S05]  /*2610*/  BRA `(.L_x_43145) ;  /* 0x0000000c00247947 */ /* 0x000fea0003800000 */
.L_x_43142:
        /* <DEDUP_REMOVED lines=8> */
.L_x_43147:
[----:B------:R0:W5:Y:S01]  /*26a0*/  LDG.E R0, desc[UR36][R18.64] ;  /* 0x0000002412007981 */ /* 0x000162000c1e1900 */
[----:B------:R-:W-:Y:S05]  /*26b0*/  BRA `(.L_x_43145) ;  /* 0x0000000800fc7947 */ /* 0x000fea0003800000 */
.L_x_43141:
        /* <DEDUP_REMOVED lines=9> */
.L_x_43149:
[----:B------:R-:W2:Y:S02]  /*2750*/  LDG.E.U16 R0, desc[UR36][R18.64] ;  /* 0x0000002412007981 */ /* 0x000ea4000c1e1500 */
[----:B--2---:R-:W-:-:S06]  /*2760*/  HADD2.F32 R0, -RZ, R0.H0_H0 ;  /* 0x20000000ff007230 */ /* 0x004fcc0000004100 */
[----:B------:R-:W0:Y:S01]  /*2770*/  F2I.FTZ.TRUNC.NTZ R0, R0 ;  /* 0x0000000000007305 */ /* 0x000e22000021f100 */
[----:B------:R-:W-:Y:S05]  /*2780*/  BRA `(.L_x_43145) ;  /* 0x0000000800c87947 */ /* 0x000fea0003800000 */
.L_x_43148:
        /* <DEDUP_REMOVED lines=9> */
.L_x_43151:
[----:B------:R-:W2:Y:S02]  /*2820*/  LDG.E.U16 R0, desc[UR36][R18.64] ;  /* 0x0000002412007981 */ /* 0x000ea4000c1e1500 */
[----:B--2---:R-:W-:-:S06]  /*2830*/  HADD2.F32 R0, -RZ, R0.H0_H0 ;  /* 0x20000000ff007230 */ /* 0x004fcc0000004100 */
[----:B------:R-:W0:Y:S01]  /*2840*/  F2I.FTZ.TRUNC.NTZ R0, R0 ;  /* 0x0000000000007305 */ /* 0x000e22000021f100 */
[----:B------:R-:W-:Y:S05]  /*2850*/  BRA `(.L_x_43145) ;  /* 0x0000000800947947 */ /* 0x000fea0003800000 */
.L_x_43150:
[----:B---3--:R-:W3:Y:S02]  /*2860*/  LDG.E.64 R2, desc[UR36][R18.64] ;  /* 0x0000002412027981 */ /* 0x008ee4000c1e1b00 */
[----:B---3--:R0:W3:Y:S02]  /*2870*/  F2I.F64.TRUNC R0, R2 ;  /* 0x0000000200007311 */ /* 0x0080e4000030d100 */
[----:B0--3--:R-:W-:Y:S05]  /*2880*/  BRA `(.L_x_43145) ;  /* 0x0000000800887947 */ /* 0x009fea0003800000 */
.L_x_43140:
        /* <DEDUP_REMOVED lines=12> */
.L_x_43154:
[----:B---3--:R-:W3:Y:S02]  /*2950*/  LDG.E.64 R2, desc[UR36][R18.64] ;  /* 0x0000002412027981 */ /* 0x008ee4000c1e1b00 */
[----:B---3--:R0:W3:Y:S02]  /*2960*/  F2I.F64.TRUNC R0, R2 ;  /* 0x0000000200007311 */ /* 0x0080e4000030d100 */
[----:B0--3--:R-:W-:Y:S05]  /*2970*/  BRA `(.L_x_43145) ;  /* 0x00000008004c7947 */ /* 0x009fea0003800000 */
.L_x_43153:
        /* <DEDUP_REMOVED lines=26> */
.L_x_43156:
        /* <DEDUP_REMOVED lines=13> */
.L_x_43155:
[----:B------:R-:W2:Y:S02]  /*2bf0*/  LDG.E.U16 R0, desc[UR36][R18.64] ;  /* 0x0000002412007981 */ /* 0x000ea4000c1e1500 */
[----:B--2---:R-:W-:-:S06]  /*2c00*/  IMAD.U32 R0, R0, 0x10000, RZ ;  /* 0x0001000000007824 */ /* 0x004fcc00078e00ff */
[----:B------:R-:W0:Y:S01]  /*2c10*/  F2I.FTZ.TRUNC.NTZ R0, R0 ;  /* 0x0000000000007305 */ /* 0x000e22000021f100 */
[----:B------:R-:W-:Y:S05]  /*2c20*/  BRA `(.L_x_43145) ;  /* 0x0000000400a07947 */ /* 0x000fea0003800000 */
.L_x_43152:
        /* <DEDUP_REMOVED lines=10> */
.L_x_43159:
        /* <DEDUP_REMOVED lines=21> */
.L_x_43163:
[----:B------:R-:W-:Y:S05]  /*2e20*/  BSYNC.RECONVERGENT B1 ;  /* 0x0000000000017941 */ /* 0x000fea0003800200 */
.L_x_43162:
[----:B------:R-:W-:Y:S01]  /*2e30*/  IMAD.SHL.U32 R0, R0, 0x100000, RZ ;  /* 0x0010000000007824 */ /* 0x000fe200078e00ff */
[----:B------:R-:W-:-:S04]  /*2e40*/  LEA R2, R2, 0x3b800000, 0x17 ;  /* 0x3b80000002027811 */ /* 0x000fc800078eb8ff */
[----:B------:R-:W-:-:S07]  /*2e50*/  LOP3.LUT R0, R2, R0, R7, 0xfe, !PT ;  /* 0x0000000002007212 */ /* 0x000fce00078efe07 */
.L_x_43161:
[----:B------:R-:W-:Y:S05]  /*2e60*/  BSYNC.RECONVERGENT B0 ;  /* 0x0000000000007941 */ /* 0x000fea0003800200 */
.L_x_43160:
[----:B------:R-:W0:Y:S01]  /*2e70*/  F2I.FTZ.TRUNC.NTZ R0, R0 ;  /* 0x0000000000007305 */ /* 0x000e22000021f100 */
[----:B------:R-:W-:Y:S05]  /*2e80*/  BRA `(.L_x_43145) ;  /* 0x0000000400087947 */ /* 0x000fea0003800000 */
.L_x_43158:
        /* <DEDUP_REMOVED lines=21> */
.L_x_43167:
[----:B------:R-:W-:Y:S05]  /*2fe0*/  BSYNC.RECONVERGENT B1 ;  /* 0x0000000000017941 */ /* 0x000fea0003800200 */
.L_x_43166:
[----:B------:R-:W-:Y:S02]  /*2ff0*/  SHF.L.U32 R0, R0, 0x15, RZ ;  /* 0x0000001500007819 */ /* 0x000fe400000006ff */
[----:B------:R-:W-:-:S04]  /*3000*/  LEA R2, R2, 0x37800000, 0x17 ;  /* 0x3780000002027811 */ /* 0x000fc800078eb8ff */
[----:B------:R-:W-:-:S07]  /*3010*/  LOP3.LUT R0, R2, R0, R7, 0xfe, !PT ;  /* 0x0000000002007212 */ /* 0x000fce00078efe07 */
.L_x_43165:
[----:B------:R-:W-:Y:S05]  /*3020*/  BSYNC.RECONVERGENT B0 ;  /* 0x0000000000007941 */ /* 0x000fea0003800200 */
.L_x_43164:
[----:B------:R-:W0:Y:S01]  /*3030*/  F2I.FTZ.TRUNC.NTZ R0, R0 ;  /* 0x0000000000007305 */ /* 0x000e22000021f100 */
[----:B------:R-:W-:Y:S05]  /*3040*/  BRA `(.L_x_43145) ;  /* 0x0000000000987947 */ /* 0x000fea0003800000 */
.L_x_43157:
[----:B------:R-:W-:-:S09]  /*3050*/  UISETP.NE.AND UP0, UPT, UR4, 0x1c, UPT ;  /* 0x0000001c0400788c */ /* 0x000fd2000bf05270 */
[----:B------:R-:W-:Y:S05]  /*3060*/  BRA.U !UP0, `(.L_x_43168) ;  /* 0x00000001088c7547 */ /* 0x000fea000b800000 */
[----:B------:R-:W-:-:S09]  /*3070*/  UISETP.NE.AND UP0, UPT, UR4, 0x1d, UPT ;  /* 0x0000001d0400788c */ /* 0x000fd2000bf05270 */
[----:B------:R-:W-:Y:S05]  /*3080*/  BRA.U !UP0, `(.L_x_43169) ;  /* 0x00000001087c7547 */ /* 0x000fea000b800000 */
[----:B------:R-:W-:-:S09]  /*3090*/  UISETP.NE.AND UP0, UPT, UR4, 0x2c, UPT ;  /* 0x0000002c0400788c */ /* 0x000fd2000bf05270 */
[----:B------:R-:W-:Y:S05]  /*30a0*/  BRA.U !UP0, `(.L_x_43170) ;  /* 0x0000000108487547 */ /* 0x000fea000b800000 */
.L_x_43144:
        /* <DEDUP_REMOVED lines=16> */
.L_x_43146:
[----:B------:R0:W5:Y:S01]  /*31b0*/  LDG.E.S16 R0, desc[UR36][R18.64] ;  /* 0x0000002412007981 */ /* 0x000162000c1e1700 */
[----:B------:R-:W-:Y:S05]  /*31c0*/  BRA `(.L_x_43145) ;  /* 0x0000000000387947 */ /* 0x000fea0003800000 */
.L_x_43170:
        /* <DEDUP_REMOVED lines=8> */
.L_x_43172:
[----:B------:R-:W-:Y:S05]  /*3250*/  BSYNC.RECONVERGENT B0 ;  /* 0x0000000000007941 */ /* 0x000fea0003800200 */
.L_x_43171:
[----:B------:R-:W0:Y:S01]  /*3260*/  F2I.FTZ.TRUNC.NTZ R0, R0 ;  /* 0x0000000000007305 */ /* 0x000e22000021f100 */
[----:B------:R-:W-:Y:S05]  /*3270*/  BRA `(.L_x_43145) ;  /* 0x00000000000c7947 */ /* 0x000fea0003800000 */
.L_x_43169:
[----:B------:R0:W5:Y:S01]  /*3280*/  LDG.E R0, desc[UR36][R18.64] ;  /* 0x0000002412007981 */ /* 0x000162000c1e1900 */
[----:B------:R-:W-:Y:S05]  /*3290*/  BRA `(.L_x_43145) ;  /* 0x0000000000047947 */ /* 0x000fea0003800000 */
.L_x_43168:
[----:B------:R0:W5:Y:S02]  /*32a0*/  LDG.E R0, desc[UR36][R18.64] ;  /* 0x0000002412007981 */ /* 0x000164000c1e1900 */
.L_x_43145:
[-C--:B0----5:R-:W-:Y:S01]  /*32b0*/  IABS R6, R0.reuse ;  /* 0x0000000000067213 */ /* 0x0a1fe20000000000 */
[----:B------:R-:W0:Y:S01]  /*32c0*/  LDCU.64 UR6, c[0x0][0x5e8] ;  /* 0x0000bd00ff0677ac */ /* 0x000e220008000a00 */
[----:B------:R-:W-:Y:S02]  /*32d0*/  IABS R7, R0 ;  /* 0x0000000000077213 */ /* 0x000fe40000000000 */
[----:B------:R-:W3:Y:S01]  /*32e0*/  I2F.RP R4, R6 ;  /* 0x0000000600047306 */ /* 0x000ee20000209400 */
[----:B-12-4-:R-:W-:Y:S01]  /*32f0*/  ISETP.GE.AND P2, PT, R22, RZ, PT ;  /* 0x000000ff1600720c */ /* 0x016fe20003f46270 */
[----:B------:R-:W-:Y:S01]  /*3300*/  UPRMT UR4, UR43, 0x9910, URZ ;  /* 0x000099102b047896 */ /* 0x000fe200080000ff */
[----:B------:R-:W-:-:S03]  /*3310*/  IMAD.MOV R7, RZ, RZ, -R7 ;  /* 0x000000ffff077224 */ /* 0x000fc600078e0a07 */
[----:B------:R-:W-:Y:S02]  /*3320*/  UISETP.GT.AND UP0, UPT, UR4, 0x9, UPT ;  /* 0x000000090400788c */ /* 0x000fe4000bf04270 */
        /* <DEDUP_REMOVED lines=19> */
[C---:B------:R-:W-:Y:S02]  /*3460*/  LOP3.LUT R2, R5.reuse, R0, RZ, 0x3c, !PT ;  /* 0x0000000005027212 */ /* 0x040fe400078e3cff */
[----:B------:R-:W-:Y:S02]  /*3470*/  ISETP.NE.AND P1, PT, R5, RZ, PT ;  /* 0x000000ff0500720c */ /* 0x000fe40003f25270 */
[----:B------:R-:W-:-:S04]  /*3480*/  ISETP.GT.AND P0, PT, R2, -0x1, PT ;  /* 0xffffffff0200780c */ /* 0x000fc80003f04270 */
[----:B------:R-:W-:Y:S02]  /*3490*/  SEL R0, R0, RZ, !P0 ;  /* 0x000000ff00007207 */ /* 0x000fe40004000000 */
[----:B0-----:R-:W-:Y:S02]  /*34a0*/  IADD3 R2, P0, PT, R23, UR6, RZ ;  /* 0x0000000617027c10 */ /* 0x001fe4000ff1e0ff */
[----:B------:R-:W-:-:S03]  /*34b0*/  SEL R0, R0, RZ, P1 ;  /* 0x000000ff00007207 */ /* 0x000fc60000800000 */
[----:B------:R-:W-:Y:S02]  /*34c0*/  IMAD.X R3, RZ, RZ, UR7, P0 ;  /* 0x00000007ff037e24 */ /* 0x000fe400080e06ff */
        /* <DEDUP_REMOVED lines=12> */
.L_x_43176:
[----:B------:R0:W-:Y:S01]  /*3590*/  STG.E.U8 desc[UR36][R2.64], R4 ;  /* 0x0000000402007986 */ /* 0x0001e2000c101124 */
[----:B------:R-:W-:Y:S05]  /*35a0*/  BRA `(.L_x_43178) ;  /* 0x0000000c003c7947 */ /* 0x000fea0003800000 */
.L_x_43175:
        /* <DEDUP_REMOVED lines=9> */
.L_x_43180:
[----:B------:R0:W-:Y:S01]  /*3640*/  STG.E desc[UR36][R2.64], R4 ;  /* 0x0000000402007986 */ /* 0x0001e2000c101924 */
[----:B------:R-:W-:Y:S05]  /*3650*/  BRA `(.L_x_43178) ;  /* 0x0000000c00107947 */ /* 0x000fea0003800000 */
.L_x_43179:
[----:B------:R0:W-:Y:S01]  /*3660*/  STG.E.U16 desc[UR36][R2.64], R4 ;  /* 0x0000000402007986 */ /* 0x0001e2000c101524 */
[----:B------:R-:W-:Y:S05]  /*3670*/  BRA `(.L_x_43178) ;  /* 0x0000000c00087947 */ /* 0x000fea0003800000 */
.L_x_43174:
        /* <DEDUP_REMOVED lines=9> */
.L_x_43182:
[----:B------:R-:W-:-:S04]  /*3710*/  I2FP.F32.S32 R0, R4 ;  /* 0x0000000400007245 */ /* 0x000fc80000201400 */
[----:B------:R-:W-:-:S05]  /*3720*/  F2FP.F16.F32.PACK_AB R0, RZ, R0 ;  /* 0x00000000ff00723e */ /* 0x000fca00000000ff */
[----:B------:R0:W-:Y:S01]  /*3730*/  STG.E.U16 desc[UR36][R2.64], R0 ;  /* 0x0000000002007986 */ /* 0x0001e2000c101524 */
[----:B------:R-:W-:Y:S05]  /*3740*/  BRA `(.L_x_43178) ;  /* 0x0000000800d47947 */ /* 0x000fea0003800000 */
.L_x_43181:
        /* <DEDUP_REMOVED lines=10> */
.L_x_43184:
[----:B------:R-:W-:-:S04]  /*37f0*/  I2FP.F32.S32 R4, R4 ;  /* 0x0000000400047245 */ /* 0x000fc80000201400 */
[----:B------:R-:W-:-:S04]  /*3800*/  F2FP.F16.F32.PACK_AB R5, RZ, R4 ;  /* 0x00000004ff05723e */ /* 0x000fc800000000ff */
[----:B------:R-:W-:-:S05]  /*3810*/  PRMT R5, R5, 0x5410, RZ ;  /* 0x0000541005057816 */ /* 0x000fca00000000ff */
[----:B------:R0:W-:Y:S01]  /*3820*/  STG.E desc[UR36][R2.64], R5 ;  /* 0x0000000502007986 */ /* 0x0001e2000c101924 */
[----:B------:R-:W-:Y:S05]  /*3830*/  BRA `(.L_x_43178) ;  /* 0x0000000800987947 */ /* 0x000fea0003800000 */
.L_x_43183:
[----:B------:R-:W0:Y:S02]  /*3840*/  I2F.F64 R4, R4 ;  /* 0x0000000400047312 */ /* 0x000e240000201c00 */
[----:B0-----:R0:W-:Y:S01]  /*3850*/  STG.E.64 desc[UR36][R2.64], R4 ;  /* 0x0000000402007986 */ /* 0x0011e2000c101b24 */
[----:B------:R-:W-:Y:S05]  /*3860*/  BRA `(.L_x_43178) ;  /* 0x00000008008c7947 */ /* 0x000fea0003800000 */
.L_x_43173:
        /* <DEDUP_REMOVED lines=12> */
.L_x_43187:
[----:B------:R-:W-:Y:S01]  /*3930*/  CS2R R6, SRZ ;  /* 0x0000000000067805 */ /* 0x000fe2000001ff00 */
[----:B------:R-:W0:Y:S04]  /*3940*/  I2F.F64 R4, R4 ;  /* 0x0000000400047312 */ /* 0x000e280000201c00 */
[----:B0-----:R0:W-:Y:S01]  /*3950*/  STG.E.128 desc[UR36][R2.64], R4 ;  /* 0x0000000402007986 */ /* 0x0011e2000c101d24 */
[----:B------:R-:W-:Y:S05]  /*3960*/  BRA `(.L_x_43178) ;  /* 0x00000008004c7947 */ /* 0x000fea0003800000 */
.L_x_43186:
        /* <DEDUP_REMOVED lines=19> */
.L_x_43191:
[----:B------:R-:W-:Y:S05]  /*3aa0*/  BSYNC.RECONVERGENT B0 ;  /* 0x0000000000007941 */ /* 0x000fea0003800200 */
.L_x_43190:
[----:B------:R-:W-:-:S05]  /*3ab0*/  LOP3.LUT R5, R0, 0x80, R5, 0xf8, !PT ;  /* 0x0000008000057812 */ /* 0x000fca00078ef805 */
[----:B------:R0:W-:Y:S01]  /*3ac0*/  STG.E.U8 desc[UR36][R2.64], R5 ;  /* 0x0000000502007986 */ /* 0x0001e2000c101124 */
[----:B------:R-:W-:Y:S05]  /*3ad0*/  BRA `(.L_x_43178) ;  /* 0x0000000400f07947 */ /* 0x000fea0003800000 */
.L_x_43189:
        /* <DEDUP_REMOVED lines=15> */
.L_x_43193:
[----:B------:R-:W-:Y:S05]  /*3bd0*/  BSYNC.RECONVERGENT B0 ;  /* 0x0000000000007941 */ /* 0x000fea0003800200 */
.L_x_43192:
[----:B------:R-:W-:-:S05]  /*3be0*/  LOP3.LUT R5, R0, 0x80, R5, 0xf8, !PT ;  /* 0x0000008000057812 */ /* 0x000fca00078ef805 */
[----:B------:R0:W-:Y:S01]  /*3bf0*/  STG.E.U8 desc[UR36][R2.64], R5 ;  /* 0x0000000502007986 */ /* 0x0001e2000c101124 */
[----:B------:R-:W-:Y:S05]  /*3c00*/  BRA `(.L_x_43178) ;  /* 0x0000000400a47947 */ /* 0x000fea0003800000 */
.L_x_43188:
[----:B------:R-:W-:-:S04]  /*3c10*/  I2FP.F32.S32 R0, R4 ;  /* 0x0000000400007245 */ /* 0x000fc80000201400 */
[----:B------:R-:W-:-:S05]  /*3c20*/  F2FP.BF16.F32.PACK_AB R0, RZ, R0 ;  /* 0x00000000ff00723e */ /* 0x000fca00000010ff */
[----:B------:R0:W-:Y:S01]  /*3c30*/  STG.E.U16 desc[UR36][R2.64], R0 ;  /* 0x0000000002007986 */ /* 0x0001e2000c101524 */
[----:B------:R-:W-:Y:S05]  /*3c40*/  BRA `(.L_x_43178) ;  /* 0x0000000400947947 */ /* 0x000fea0003800000 */
.L_x_43185:
        /* <DEDUP_REMOVED lines=10> */
.L_x_43196:
        /* <DEDUP_REMOVED lines=13> */
.L_x_43199:
[----:B------:R-:W-:-:S04]  /*3dc0*/  SHF.R.U32.HI R0, RZ, 0x14, R5 ;  /* 0x00000014ff007819 */ /* 0x000fc80000011605 */
[----:B------:R-:W-:-:S04]  /*3dd0*/  LOP3.LUT R0, R0, 0x1, RZ, 0xc0, !PT ;  /* 0x0000000100007812 */ /* 0x000fc800078ec0ff */
[----:B------:R-:W-:-:S04]  /*3de0*/  IADD3 R0, PT, PT, R5, 0x487ffff, R0 ;  /* 0x0487ffff05007810 */ /* 0x000fc80007ffe000 */
[----:B------:R-:W-:-:S04]  /*3df0*/  SHF.R.U32.HI R0, RZ, 0x14, R0 ;  /* 0x00000014ff007819 */ /* 0x000fc80000011600 */
[----:B------:R-:W-:-:S07]  /*3e00*/  LOP3.LUT R4, R0, 0xff, RZ, 0xc0, !PT ;  /* 0x000000ff00047812 */ /* 0x000fce00078ec0ff */
.L_x_43200:
[----:B------:R-:W-:-:S04]  /*3e10*/  SHF.R.U32.HI R5, RZ, 0x18, R5 ;  /* 0x00000018ff057819 */ /* 0x000fc80000011605 */
[----:B------:R-:W-:-:S04]  /*3e20*/  LOP3.LUT R4, R4, 0x80, R5, 0xf8, !PT ;  /* 0x0000008004047812 */ /* 0x000fc800078ef805 */
[----:B------:R-:W-:-:S07]  /*3e30*/  PRMT R0, R4, 0x7610, R0 ;  /* 0x0000761004007816 */ /* 0x000fce0000000000 */
.L_x_43198:
[----:B------:R-:W-:Y:S05]  /*3e40*/  BSYNC.RECONVERGENT B0 ;  /* 0x0000000000007941 */ /* 0x000fea0003800200 */
.L_x_43197:
[----:B------:R1:W-:Y:S01]  /*3e50*/  STG.E.U8 desc[UR36][R2.64], R0 ;  /* 0x0000000002007986 */ /* 0x0003e2000c101124 */
[----:B------:R-:W-:Y:S05]  /*3e60*/  BRA `(.L_x_43178) ;  /* 0x00000004000c7947 */ /* 0x000fea0003800000 */
.L_x_43195:
        /* <DEDUP_REMOVED lines=13> */
.L_x_43203:
[----:B------:R-:W-:-:S04]  /*3f40*/  SHF.R.U32.HI R0, RZ, 0x15, R5 ;  /* 0x00000015ff007819 */ /* 0x000fc80000011605 */
[----:B------:R-:W-:-:S04]  /*3f50*/  LOP3.LUT R0, R0, 0x1, RZ, 0xc0, !PT ;  /* 0x0000000100007812 */ /* 0x000fc800078ec0ff */
[----:B------:R-:W-:-:S04]  /*3f60*/  IADD3 R0, PT, PT, R5, 0x88fffff, R0 ;  /* 0x088fffff05007810 */ /* 0x000fc80007ffe000 */
[----:B------:R-:W-:-:S04]  /*3f70*/  SHF.R.U32.HI R0, RZ, 0x15, R0 ;  /* 0x00000015ff007819 */ /* 0x000fc80000011600 */
[----:B------:R-:W-:-:S07]  /*3f80*/  LOP3.LUT R4, R0, 0xff, RZ, 0xc0, !PT ;  /* 0x000000ff00047812 */ /* 0x000fce00078ec0ff */
.L_x_43204:
[----:B------:R-:W-:-:S04]  /*3f90*/  SHF.R.U32.HI R5, RZ, 0x18, R5 ;  /* 0x00000018ff057819 */ /* 0x000fc80000011605 */
[----:B------:R-:W-:-:S04]  /*3fa0*/  LOP3.LUT R4, R4, 0x80, R5, 0xf8, !PT ;  /* 0x0000008004047812 */ /* 0x000fc800078ef805 */
[----:B------:R-:W-:-:S07]  /*3fb0*/  PRMT R0, R4, 0x7610, R0 ;  /* 0x0000761004007816 */ /* 0x000fce0000000000 */
.L_x_43202:
[----:B------:R-:W-:Y:S05]  /*3fc0*/  BSYNC.RECONVERGENT B0 ;  /* 0x0000000000007941 */ /* 0x000fea0003800200 */
.L_x_43201:
[----:B------:R2:W-:Y:S01]  /*3fd0*/  STG.E.U8 desc[UR36][R2.64], R0 ;  /* 0x0000000002007986 */ /* 0x0005e2000c101124 */
[----:B------:R-:W-:Y:S05]  /*3fe0*/  BRA `(.L_x_43178) ;  /* 0x0000000000ac7947 */ /* 0x000fea0003800000 */
.L_x_43194:
[----:B------:R-:W-:-:S09]  /*3ff0*/  UISETP.NE.AND UP0, UPT, UR4, 0x1c, UPT ;  /* 0x0000001c0400788c */ /* 0x000fd2000bf05270 */
[----:B------:R-:W-:Y:S05]  /*4000*/  BRA.U !UP0, `(.L_x_43205) ;  /* 0x0000000108a07547 */ /* 0x000fea000b800000 */
[----:B------:R-:W-:-:S09]  /*4010*/  UISETP.NE.AND UP0, UPT, UR4, 0x1d, UPT ;  /* 0x0000001d0400788c */ /* 0x000fd2000bf05270 */
[----:B------:R-:W-:Y:S05]  /*4020*/  BRA.U !UP0, `(.L_x_43206) ;  /* 0x00000001088c7547 */ /* 0x000fea000b800000 */
[----:B------:R-:W-:-:S09]  /*4030*/  UISETP.NE.AND UP0, UPT, UR4, 0x2c, UPT ;  /* 0x0000002c0400788c */ /* 0x000fd2000bf05270 */
[----:B------:R-:W-:Y:S05]  /*4040*/  BRA.U !UP0, `(.L_x_43207) ;  /* 0x0000000108447547 */ /* 0x000fea000b800000 */
.L_x_43177:
        /* <DEDUP_REMOVED lines=16> */
.L_x_43208:
[----:B------:R-:W-:Y:S05]  /*4150*/  BRA `(.L_x_43178) ;  /* 0x0000000000507947 */ /* 0x000fea0003800000 */
.L_x_43207:
        /* <DEDUP_REMOVED lines=16> */
.L_x_43206:
[----:B------:R-:W-:-:S05]  /*4260*/  SHF.R.S32.HI R5, RZ, 0x1f, R4 ;  /* 0x0000001fff057819 */ /* 0x000fca0000011404 */
[----:B------:R0:W-:Y:S01]  /*4270*/  STG.E.64 desc[UR36][R2.64], R4 ;  /* 0x0000000402007986 */ /* 0x0001e2000c101b24 */
[----:B------:R-:W-:Y:S05]  /*4280*/  BRA `(.L_x_43178) ;  /* 0x0000000000047947 */ /* 0x000fea0003800000 */
.L_x_43205:
[----:B------:R3:W-:Y:S02]  /*4290*/  STG.E desc[UR36][R2.64], R4 ;  /* 0x0000000402007986 */ /* 0x0007e4000c101924 */
.L_x_43178:
[----:B------:R-:W-:-:S07]  /*42a0*/  VIADD R25, R25, 0x80 ;  /* 0x0000008019197836 */ /* 0x000fce0000000000 */
.L_x_43104:
        /* <DEDUP_REMOVED lines=380> */
.L_x_43210:
        /* <DEDUP_REMOVED lines=16> */
.L_x_43214:
[----:B------:R3:W5:Y:S01]  /*5b70*/  LDG.E.U8 R0, desc[UR36][R2.64] ;  /* 0x0000002402007981 */ /* 0x000762000c1e1100 */
[----:B------:R-:W-:Y:S05]  /*5b80*/  BRA `(.L_x_43216) ;  /* 0x0000000c002c7947 */ /* 0x000fea0003800000 */
.L_x_43213:
        /* <DEDUP_REMOVED lines=8> */
.L_x_43218:
[----:B------:R2:W5:Y:S01]  /*5c10*/  LDG.E R0, desc[UR36][R2.64] ;  /* 0x0000002402007981 */ /* 0x000562000c1e1900 */
[----:B------:R-:W-:Y:S05]  /*5c20*/  BRA `(.L_x_43216) ;  /* 0x0000000c00047947 */ /* 0x000fea0003800000 */
.L_x_43217:
[----:B------:R0:W5:Y:S01]  /*5c30*/  LDG.E.S16 R0, desc[UR36][R2.64] ;  /* 0x0000002402007981 */ /* 0x000162000c1e1700 */
[----:B------:R-:W-:Y:S05]  /*5c40*/  BRA `(.L_x_43216) ;  /* 0x0000000800fc7947 */ /* 0x000fea0003800000 */
.L_x_43212:
        /* <DEDUP_REMOVED lines=9> */
.L_x_43220:
[----:B------:R-:W2:Y:S02]  /*5ce0*/  LDG.E.U16 R2, desc[UR36][R2.64] ;  /* 0x0000002402027981 */ /* 0x000ea4000c1e1500 */
[----:B--2---:R-:W-:-:S06]  /*5cf0*/  HADD2.F32 R0, -RZ, R2.H0_H0 ;  /* 0x20000002ff007230 */ /* 0x004fcc0000004100 */
[----:B------:R-:W0:Y:S01]  /*5d00*/  F2I.FTZ.TRUNC.NTZ R0, R0 ;  /* 0x0000000000007305 */ /* 0x000e22000021f100 */
[----:B------:R-:W-:Y:S05]  /*5d10*/  BRA `(.L_x_43216) ;  /* 0x0000000800c87947 */ /* 0x000fea0003800000 */
.L_x_43219:
        /* <DEDUP_REMOVED lines=9> */
.L_x_43222:
[----:B------:R-:W2:Y:S02]  /*5db0*/  LDG.E.U16 R2, desc[UR36][R2.64] ;  /* 0x0000002402027981 */ /* 0x000ea4000c1e1500 */
[----:B--2---:R-:W-:-:S06]  /*5dc0*/  HADD2.F32 R0, -RZ, R2.H0_H0 ;  /* 0x20000002ff007230 */ /* 0x004fcc0000004100 */
[----:B------:R-:W0:Y:S01]  /*5dd0*/  F2I.FTZ.TRUNC.NTZ R0, R0 ;  /* 0x0000000000007305 */ /* 0x000e22000021f100 */
[----:B------:R-:W-:Y:S05]  /*5de0*/  BRA `(.L_x_43216) ;  /* 0x0000000800947947 */ /* 0x000fea0003800000 */
.L_x_43221:
[----:B------:R-:W2:Y:S02]  /*5df0*/  LDG.E.64 R2, desc[UR36][R2.64] ;  /* 0x0000002402027981 */ /* 0x000ea4000c1e1b00 */
[----:B--2---:R0:W1:Y:S02]  /*5e00*/  F2I.F64.TRUNC R0, R2 ;  /* 0x0000000200007311 */ /* 0x004064000030d100 */
[----:B01----:R-:W-:Y:S05]  /*5e10*/  BRA `(.L_x_43216) ;  /* 0x0000000800887947 */ /* 0x003fea0003800000 */
.L_x_43211:
        /* <DEDUP_REMOVED lines=12> */
.L_x_43225:
[----:B------:R-:W2:Y:S02]  /*5ee0*/  LDG.E.64 R2, desc[UR36][R2.64] ;  /* 0x0000002402027981 */ /* 0x000ea4000c1e1b00 */
[----:B--2---:R0:W1:Y:S02]  /*5ef0*/  F2I.F64.TRUNC R0, R2 ;  /* 0x0000000200007311 */ /* 0x004064000030d100 */
[----:B01----:R-:W-:Y:S05]  /*5f00*/  BRA `(.L_x_43216) ;  /* 0x00000008004c7947 */ /* 0x003fea0003800000 */
.L_x_43224:
        /* <DEDUP_REMOVED lines=26> */
.L_x_43227:
        /* <DEDUP_REMOVED lines=13> */
.L_x_43226:
[----:B------:R-:W2:Y:S02]  /*6180*/  LDG.E.U16 R0, desc[UR36][R2.64] ;  /* 0x0000002402007981 */ /* 0x000ea4000c1e1500 */
[----:B--2---:R-:W-:-:S06]  /*6190*/  SHF.L.U32 R0, R0, 0x10, RZ ;  /* 0x0000001000007819 */ /* 0x004fcc00000006ff */
[----:B------:R-:W0:Y:S01]  /*61a0*/  F2I.FTZ.TRUNC.NTZ R0, R0 ;  /* 0x0000000000007305 */ /* 0x000e22000021f100 */
[----:B------:R-:W-:Y:S05]  /*61b0*/  BRA `(.L_x_43216) ;  /* 0x0000000400a07947 */ /* 0x000fea0003800000 */
.L_x_43223:
        /* <DEDUP_REMOVED lines=10> */
.L_x_43230:
        /* <DEDUP_REMOVED lines=21> */
.L_x_43234:
[----:B------:R-:W-:Y:S05]  /*63b0*/  BSYNC.RECONVERGENT B1 ;  /* 0x0000000000017941 */ /* 0x000fea0003800200 */
.L_x_43233:
[----:B------:R-:W-:Y:S01]  /*63c0*/  IMAD.SHL.U32 R0, R0, 0x100000, RZ ;  /* 0x0010000000007824 */ /* 0x000fe200078e00ff */
[----:B------:R-:W-:-:S04]  /*63d0*/  LEA R2, R2, 0x3b800000, 0x17 ;  /* 0x3b80000002027811 */ /* 0x000fc800078eb8ff */
[----:B------:R-:W-:-:S07]  /*63e0*/  LOP3.LUT R0, R2, R0, R7, 0xfe, !PT ;  /* 0x0000000002007212 */ /* 0x000fce00078efe07 */
.L_x_43232:
[----:B------:R-:W-:Y:S05]  /*63f0*/  BSYNC.RECONVERGENT B0 ;  /* 0x0000000000007941 */ /* 0x000fea0003800200 */
.L_x_43231:
[----:B------:R-:W0:Y:S01]  /*6400*/  F2I.FTZ.TRUNC.NTZ R0, R0 ;  /* 0x0000000000007305 */ /* 0x000e22000021f100 */
[----:B------:R-:W-:Y:S05]  /*6410*/  BRA `(.L_x_43216) ;  /* 0x0000000400087947 */ /* 0x000fea0003800000 */
.L_x_43229:
        /* <DEDUP_REMOVED lines=21> */
.L_x_43238:
[----:B------:R-:W-:Y:S05]  /*6570*/  BSYNC.RECONVERGENT B1 ;  /* 0x0000000000017941 */ /* 0x000fea0003800200 */
.L_x_43237:
[----:B------:R-:W-:Y:S01]  /*6580*/  IMAD.SHL.U32 R0, R0, 0x200000, RZ ;  /* 0x0020000000007824 */ /* 0x000fe200078e00ff */
[----:B------:R-:W-:-:S04]  /*6590*/  LEA R2, R2, 0x37800000, 0x17 ;  /* 0x3780000002027811 */ /* 0x000fc800078eb8ff */
[----:B------:R-:W-:-:S07]  /*65a0*/  LOP3.LUT R0, R2, R0, R7, 0xfe, !PT ;  /* 0x0000000002007212 */ /* 0x000fce00078efe07 */
.L_x_43236:
[----:B------:R-:W-:Y:S05]  /*65b0*/  BSYNC.RECONVERGENT B0 ;  /* 0x0000000000007941 */ /* 0x000fea0003800200 */
.L_x_43235:
[----:B------:R-:W0:Y:S01]  /*65c0*/  F2I.FTZ.TRUNC.NTZ R0, R0 ;  /* 0x0000000000007305 */ /* 0x000e22000021f100 */
[----:B------:R-:W-:Y:S05]  /*65d0*/  BRA `(.L_x_43216) ;  /* 0x0000000000987947 */ /* 0x000fea0003800000 */
.L_x_43228:
        /* <DEDUP_REMOVED lines=14> */
.L_x_43242:
[----:B------:R-:W-:Y:S05]  /*66c0*/  BSYNC.RECONVERGENT B0 ;  /* 0x0000000000007941 */ /* 0x000fea0003800200 */
.L_x_43241:
[----:B------:R-:W0:Y:S01]  /*66d0*/  F2I.FTZ.TRUNC.NTZ R0, R0 ;  /* 0x0000000000007305 */ /* 0x000e22000021f100 */
[----:B------:R-:W-:Y:S05]  /*66e0*/  BRA `(.L_x_43216) ;  /* 0x0000000000547947 */ /* 0x000fea0003800000 */
.L_x_43215:
        /* <DEDUP_REMOVED lines=16> */
.L_x_43243:
[----:B------:R-:W-:Y:S01]  /*67f0*/  IMAD.MOV.U32 R0, RZ, RZ, RZ ;  /* 0x000000ffff007224 */ /* 0x000fe200078e00ff */
[----:B------:R-:W-:Y:S06]  /*6800*/  BRA `(.L_x_43216) ;  /* 0x00000000000c7947 */ /* 0x000fec0003800000 */
.L_x_43240:
[----:B------:R0:W5:Y:S01]  /*6810*/  LDG.E R0, desc[UR36][R2.64] ;  /* 0x0000002402007981 */ /* 0x000162000c1e1900 */
[----:B------:R-:W-:Y:S05]  /*6820*/  BRA `(.L_x_43216) ;  /* 0x0000000000047947 */ /* 0x000fea0003800000 */
.L_x_43239:
[----:B------:R0:W5:Y:S02]  /*6830*/  LDG.E R0, desc[UR36][R2.64] ;  /* 0x0000002402007981 */ /* 0x000164000c1e1900 */
.L_x_43216:
        /* <DEDUP_REMOVED lines=16> */
.L_x_43247:
[----:B------:R0:W5:Y:S01]  /*6940*/  LDG.E.U8 R4, desc[UR36][R2.64] ;  /* 0x0000002402047981 */ /* 0x000162000c1e1100 */
[----:B------:R-:W-:Y:S05]  /*6950*/  BRA `(.L_x_43248) ;  /* 0x0000000800e87947 */ /* 0x000fea0003800000 */
.L_x_43246:
        /* <DEDUP_REMOVED lines=8> */
.L_x_43250:
[----:B------:R0:W5:Y:S01]  /*69e0*/  LDG.E R4, desc[UR36][R2.64] ;  /* 0x0000002402047981 */ /* 0x000162000c1e1900 */
[----:B------:R-:W-:Y:S05]  /*69f0*/  BRA `(.L_x_43248) ;  /* 0x0000000800c07947 */ /* 0x000fea0003800000 */
.L_x_43249:
[----:B------:R0:W5:Y:S01]  /*6a00*/  LDG.E.S16 R4, desc[UR36][R2.64] ;  /* 0x0000002402047981 */ /* 0x000162000c1e1700 */
[----:B------:R-:W-:Y:S05]  /*6a10*/  BRA `(.L_x_43248) ;  /* 0x0000000800b87947 */ /* 0x000fea0003800000 */
.L_x_43245:
        /* <DEDUP_REMOVED lines=9> */
.L_x_43252:
[----:B------:R-:W2:Y:S02]  /*6ab0*/  LDG.E.U16 R2, desc[UR36][R2.64] ;  /* 0x0000002402027981 */ /* 0x000ea4000c1e1500 */
[----:B--2---:R-:W-:-:S06]  /*6ac0*/  HADD2.F32 R4, -RZ, R2.H0_H0 ;  /* 0x20000002ff047230 */ /* 0x004fcc0000004100 */
[----:B------:R-:W0:Y:S01]  /*6ad0*/  F2I.FTZ.TRUNC.NTZ R4, R4 ;  /* 0x0000000400047305 */ /* 0x000e22000021f100 */
[----:B------:R-:W-:Y:S05]  /*6ae0*/  BRA `(.L_x_43248) ;  /* 0x0000000800847947 */ /* 0x000fea0003800000 */
.L_x_43251:
        /* <DEDUP_REMOVED lines=9> */
.L_x_43254:
[----:B------:R-:W2:Y:S02]  /*6b80*/  LDG.E.U16 R2, desc[UR36][R2.64] ;  /* 0x0000002402027981 */ /* 0x000ea4000c1e1500 */
[----:B--2---:R-:W-:-:S06]  /*6b90*/  HADD2.F32 R4, -RZ, R2.H0_H0 ;  /* 0x20000002ff047230 */ /* 0x004fcc0000004100 */
[----:B------:R-:W0:Y:S01]  /*6ba0*/  F2I.FTZ.TRUNC.NTZ R4, R4 ;  /* 0x0000000400047305 */ /* 0x000e22000021f100 */
[----:B------:R-:W-:Y:S05]  /*6bb0*/  BRA `(.L_x_43248) ;  /* 0x0000000800507947 */ /* 0x000fea0003800000 */
.L_x_43253:
[----:B------:R-:W2:Y:S02]  /*6bc0*/  LDG.E.64 R4, desc[UR36][R2.64] ;  /* 0x0000002402047981 */ /* 0x000ea4000c1e1b00 */
[----:B--2---:R0:W1:Y:S02]  /*6bd0*/  F2I.F64.TRUNC R4, R4 ;  /* 0x0000000400047311 */ /* 0x004064000030d100 */
[----:B01----:R-:W-:Y:S05]  /*6be0*/  BRA `(.L_x_43248) ;  /* 0x0000000800447947 */ /* 0x003fea0003800000 */
.L_x_43244:
        /* <DEDUP_REMOVED lines=12> */
.L_x_43257:
[----:B------:R-:W2:Y:S02]  /*6cb0*/  LDG.E.64 R2, desc[UR36][R2.64] ;  /* 0x0000002402027981 */ /* 0x000ea4000c1e1b00 */
[----:B--2---:R4:W0:Y:S02]  /*6cc0*/  F2I.F64.TRUNC R4, R2 ;  /* 0x0000000200047311 */ /* 0x004824000030d100 */
[----:B0---4-:R-:W-:Y:S05]  /*6cd0*/  BRA `(.L_x_43248) ;  /* 0x0000000800087947 */ /* 0x011fea0003800000 */
.L_x_43256:
        /* <DEDUP_REMOVED lines=24> */
[----:B------:R1:W2:Y:S01]  /*6e60*/  F2I.FTZ.TRUNC.NTZ R4, R3 ;  /* 0x0000000300047305 */ /* 0x0002a2000021f100 */
[----:B------:R-:W-:Y:S05]  /*6e70*/  BRA `(.L_x_43248) ;  /* 0x0000000400a07947 */ /* 0x000fea0003800000 */
.L_x_43259:
        /* <DEDUP_REMOVED lines=12> */
[----:B------:R-:W3:Y:S01]  /*6f40*/  F2I.FTZ.TRUNC.NTZ R4, R4 ;  /* 0x0000000400047305 */ /* 0x000ee2000021f100 */
[----:B------:R-:W-:Y:S05]  /*6f50*/  BRA `(.L_x_43248) ;  /* 0x0000000400687947 */ /* 0x000fea0003800000 */
.L_x_43258:
[----:B------:R-:W2:Y:S02]  /*6f60*/  LDG.E.U16 R4, desc[UR36][R2.64] ;  /* 0x0000002402047981 */ /* 0x000ea4000c1e1500 */
[----:B--2---:R-:W-:-:S06]  /*6f70*/  IMAD.U32 R4, R4, 0x10000, RZ ;  /* 0x0001000004047824 */ /* 0x004fcc00078e00ff */
[----:B------:R-:W0:Y:S01]  /*6f80*/  F2I.FTZ.TRUNC.NTZ R4, R4 ;  /* 0x0000000400047305 */ /* 0x000e22000021f100 */
[----:B------:R-:W-:Y:S05]  /*6f90*/  BRA `(.L_x_43248) ;  /* 0x0000000400587947 */ /* 0x000fea0003800000 */
.L_x_43255:
        /* <DEDUP_REMOVED lines=10> */
.L_x_43262:
        /* <DEDUP_REMOVED lines=21> */
.L_x_43266:
[----:B------:R-:W-:Y:S05]  /*7190*/  BSYNC.RECONVERGENT B1 ;  /* 0x0000000000017941 */ /* 0x000fea0003800200 */
.L_x_43265:
[----:B------:R-:W-:Y:S02]  /*71a0*/  SHF.L.U32 R2, R2, 0x14, RZ ;  /* 0x0000001402027819 */ /* 0x000fe400000006ff */
[----:B------:R-:W-:-:S04]  /*71b0*/  LEA R3, R3, 0x3b800000, 0x17 ;  /* 0x3b80000003037811 */ /* 0x000fc800078eb8ff */
[----:B------:R-:W-:-:S07]  /*71c0*/  LOP3.LUT R4, R3, R2, R7, 0xfe, !PT ;  /* 0x0000000203047212 */ /* 0x000fce00078efe07 */
.L_x_43264:
[----:B------:R-:W-:Y:S05]  /*71d0*/  BSYNC.RECONVERGENT B0 ;  /* 0x0000000000007941 */ /* 0x000fea0003800200 */
.L_x_43263:
[----:B------:R-:W0:Y:S01]  /*71e0*/  F2I.FTZ.TRUNC.NTZ R4, R4 ;  /* 0x0000000400047305 */ /* 0x000e22000021f100 */
[----:B------:R-:W-:Y:S05]  /*71f0*/  BRA `(.L_x_43248) ;  /* 0x0000000000c07947 */ /* 0x000fea0003800000 */
.L_x_43261:
        /* <DEDUP_REMOVED lines=21> */
.L_x_43270:
[----:B------:R-:W-:Y:S05]  /*7350*/  BSYNC.RECONVERGENT B1 ;  /* 0x0000000000017941 */ /* 0x000fea0003800200 */
.L_x_43269:
[----:B------:R-:W-:Y:S01]  /*7360*/  IMAD.SHL.U32 R2, R2, 0x200000, RZ ;  /* 0x0020000002027824 */ /* 0x000fe200078e00ff */
[----:B------:R-:W-:-:S04]  /*7370*/  LEA R3, R3, 0x37800000, 0x17 ;  /* 0x3780000003037811 */ /* 0x000fc800078eb8ff */
[----:B------:R-:W-:-:S07]  /*7380*/  LOP3.LUT R4, R3, R2, R7, 0xfe, !PT ;  /* 0x0000000203047212 */ /* 0x000fce00078efe07 */
.L_x_43268:
[----:B------:R-:W-:Y:S05]  /*7390*/  BSYNC.RECONVERGENT B0 ;  /* 0x0000000000007941 */ /* 0x000fea0003800200 */
.L_x_43267:
[----:B------:R-:W0:Y:S01]  /*73a0*/  F2I.FTZ.TRUNC.NTZ R4, R4 ;  /* 0x0000000400047305 */ /* 0x000e22000021f100 */
[----:B------:R-:W-:Y:S05]  /*73b0*/  BRA `(.L_x_43248) ;  /* 0x0000000000507947 */ /* 0x000fea0003800000 */
.L_x_43260:
        /* <DEDUP_REMOVED lines=14> */
.L_x_43274:
[----:B------:R-:W-:Y:S05]  /*74a0*/  BSYNC.RECONVERGENT B0 ;  /* 0x0000000000007941 */ /* 0x000fea0003800200 */
.L_x_43273:
[----:B------:R-:W0:Y:S01]  /*74b0*/  F2I.FTZ.TRUNC.NTZ R4, R4 ;  /* 0x0000000400047305 */ /* 0x000e22000021f100 */
[----:B------:R-:W-:Y:S05]  /*74c0*/  BRA `(.L_x_43248) ;  /* 0x00000000000c7947 */ /* 0x000fea0003800000 */
.L_x_43272:
[----:B------:R0:W5:Y:S01]  /*74d0*/  LDG.E R4, desc[UR36][R2.64] ;  /* 0x0000002402047981 */ /* 0x000162000c1e1900 */
[----:B------:R-:W-:Y:S05]  /*74e0*/  BRA `(.L_x_43248) ;  /* 0x0000000000047947 */ /* 0x000fea0003800000 */
.L_x_43271:
[----:B------:R4:W5:Y:S02]  /*74f0*/  LDG.E R4, desc[UR36][R2.64] ;  /* 0x0000002402047981 */ /* 0x000964000c1e1900 */
.L_x_43248:
        /* <DEDUP_REMOVED lines=9> */
[----:B----4-:R-:W-:Y:S02]  /*7590*/  VIADD R2, R5, 0xffffffe ;  /* 0x0ffffffe05027836 */ /* 0x010fe40000000000 */
        /* <DEDUP_REMOVED lines=14> */
[-C--:B------:R-:W-:Y:S02]  /*7680*/  @!P0 LOP3.LUT R3, RZ, R4.reuse, RZ, 0x33, !PT ;  /* 0x00000004ff038212 */ /* 0x080fe400078e33ff */
[----:B0-----:R-:W-:Y:S02]  /*7690*/  IADD3 R16, P2, PT, R16, UR6, RZ ;  /* 0x0000000610107c10 */ /* 0x001fe4000ff5e0ff */
[C---:B------:R-:W-:Y:S02]  /*76a0*/  LOP3.LUT R0, R3.reuse, R4, RZ, 0x3c, !PT ;  /* 0x0000000403007212 */ /* 0x040fe400078e3cff */
[----:B------:R-:W-:Y:S02]  /*76b0*/  ISETP.NE.AND P1, PT, R3, RZ, PT ;  /* 0x000000ff0300720c */ /* 0x000fe40003f25270 */
[----:B------:R-:W-:Y:S02]  /*76c0*/  ISETP.GT.AND P0, PT, R0, -0x1, PT ;  /* 0xffffffff0000780c */ /* 0x000fe40003f04270 */
[----:B------:R-:W-:-:S02]  /*76d0*/  IADD3.X R17, PT, PT, RZ, UR7, RZ, P2, !PT ;  /* 0x00000007ff117c10 */ /* 0x000fc400097fe4ff */
        /* <DEDUP_REMOVED lines=14> */
.L_x_43278:
[----:B------:R3:W-:Y:S01]  /*77c0*/  STG.E.U8 desc[UR36][R16.64], R2 ;  /* 0x0000000210007986 */ /* 0x0007e2000c101124 */
[----:B------:R-:W-:Y:S05]  /*77d0*/  BRA `(.L_x_43280) ;  /* 0x0000000c00387947 */ /* 0x000fea0003800000 */
.L_x_43277:
        /* <DEDUP_REMOVED lines=9> */
.L_x_43282:
[----:B------:R2:W-:Y:S01]  /*7870*/  STG.E desc[UR36][R16.64], R2 ;  /* 0x0000000210007986 */ /* 0x0005e2000c101924 */
[----:B------:R-:W-:Y:S05]  /*7880*/  BRA `(.L_x_43280) ;  /* 0x0000000c000c7947 */ /* 0x000fea0003800000 */
.L_x_43281:
[----:B------:R0:W-:Y:S01]  /*7890*/  STG.E.U16 desc[UR36][R16.64], R2 ;  /* 0x0000000210007986 */ /* 0x0001e2000c101524 */
[----:B------:R-:W-:Y:S05]  /*78a0*/  BRA `(.L_x_43280) ;  /* 0x0000000c00047947 */ /* 0x000fea0003800000 */
.L_x_43276:
        /* <DEDUP_REMOVED lines=9> */
.L_x_43284:
[----:B------:R-:W-:-:S04]  /*7940*/  I2FP.F32.S32 R0, R2 ;  /* 0x0000000200007245 */ /* 0x000fc80000201400 */
[----:B------:R-:W-:-:S05]  /*7950*/  F2FP.F16.F32.PACK_AB R0, RZ, R0 ;  /* 0x00000000ff00723e */ /* 0x000fca00000000ff */
[----:B------:R0:W-:Y:S01]  /*7960*/  STG.E.U16 desc[UR36][R16.64], R0 ;  /* 0x0000000010007986 */ /* 0x0001e2000c101524 */
[----:B------:R-:W-:Y:S05]  /*7970*/  BRA `(.L_x_43280) ;  /* 0x0000000800d07947 */ /* 0x000fea0003800000 */
.L_x_43283:
        /* <DEDUP_REMOVED lines=10> */
.L_x_43286:
[----:B------:R-:W-:-:S04]  /*7a20*/  I2FP.F32.S32 R2, R2 ;  /* 0x0000000200027245 */ /* 0x000fc80000201400 */
[----:B------:R-:W-:-:S04]  /*7a30*/  F2FP.F16.F32.PACK_AB R3, RZ, R2 ;  /* 0x00000002ff03723e */ /* 0x000fc800000000ff */
[----:B------:R-:W-:-:S05]  /*7a40*/  PRMT R3, R3, 0x5410, RZ ;  /* 0x0000541003037816 */ /* 0x000fca00000000ff */
[----:B------:R0:W-:Y:S01]  /*7a50*/  STG.E desc[UR36][R16.64], R3 ;  /* 0x0000000310007986 */ /* 0x0001e2000c101924 */
[----:B------:R-:W-:Y:S05]  /*7a60*/  BRA `(.L_x_43280) ;  /* 0x0000000800947947 */ /* 0x000fea0003800000 */
.L_x_43285:
[----:B------:R-:W0:Y:S02]  /*7a70*/  I2F.F64 R2, R2 ;  /* 0x0000000200027312 */ /* 0x000e240000201c00 */
[----:B0-----:R0:W-:Y:S01]  /*7a80*/  STG.E.64 desc[UR36][R16.64], R2 ;  /* 0x0000000210007986 */ /* 0x0011e2000c101b24 */
[----:B------:R-:W-:Y:S05]  /*7a90*/  BRA `(.L_x_43280) ;  /* 0x0000000800887947 */ /* 0x000fea0003800000 */
.L_x_43275:
        /* <DEDUP_REMOVED lines=12> */
.L_x_43290:
        /* <DEDUP_REMOVED lines=17> */
.L_x_43293:
[----:B------:R-:W-:-:S04]  /*7c70*/  SHF.R.U32.HI R3, RZ, 0x18, R3 ;  /* 0x00000018ff037819 */ /* 0x000fc80000011603 */
[----:B------:R-:W-:-:S04]  /*7c80*/  LOP3.LUT R0, R0, 0x80, R3, 0xf8, !PT ;  /* 0x0000008000007812 */ /* 0x000fc800078ef803 */
[----:B------:R-:W-:-:S07]  /*7c90*/  PRMT R8, R0, 0x7610, R8 ;  /* 0x0000761000087816 */ /* 0x000fce0000000008 */
.L_x_43292:
[----:B------:R-:W-:Y:S05]  /*7ca0*/  BSYNC.RECONVERGENT B0 ;  /* 0x0000000000007941 */ /* 0x000fea0003800200 */
.L_x_43291:
[----:B------:R0:W-:Y:S01]  /*7cb0*/  STG.E.U8 desc[UR36][R16.64], R8 ;  /* 0x0000000810007986 */ /* 0x0001e2000c101124 */
[----:B------:R-:W-:Y:S05]  /*7cc0*/  BRA `(.L_x_43280) ;  /* 0x0000000400fc7947 */ /* 0x000fea0003800000 */
.L_x_43289:
        /* <DEDUP_REMOVED lines=17> */
.L_x_43296:
[----:B------:R-:W-:-:S04]  /*7de0*/  SHF.R.U32.HI R3, RZ, 0x18, R3 ;  /* 0x00000018ff037819 */ /* 0x000fc80000011603 */
[----:B------:R-:W-:-:S04]  /*7df0*/  LOP3.LUT R0, R0, 0x80, R3, 0xf8, !PT ;  /* 0x0000008000007812 */ /* 0x000fc800078ef803 */
[----:B------:R-:W-:-:S07]  /*7e00*/  PRMT R8, R0, 0x7610, R8 ;  /* 0x0000761000087816 */ /* 0x000fce0000000008 */
.L_x_43295:
[----:B------:R-:W-:Y:S05]  /*7e10*/  BSYNC.RECONVERGENT B0 ;  /* 0x0000000000007941 */ /* 0x000fea0003800200 */
.L_x_43294:
[----:B------:R0:W-:Y:S01]  /*7e20*/  STG.E.U8 desc[UR36][R16.64], R8 ;  /* 0x0000000810007986 */ /* 0x0001e2000c101124 */
[----:B------:R-:W-:Y:S05]  /*7e30*/  BRA `(.L_x_43280) ;  /* 0x0000000400a07947 */ /* 0x000fea0003800000 */
.L_x_43288:
        /* <DEDUP_REMOVED lines=22> */
.L_x_43298:
[----:B------:R-:W-:-:S05]  /*7fa0*/  SHF.R.S32.HI R3, RZ, 0x1f, R2 ;  /* 0x0000001fff037819 */ /* 0x000fca0000011402 */
[----:B------:R0:W-:Y:S01]  /*7fb0*/  STG.E.64 desc[UR36][R16.64], R2 ;  /* 0x0000000210007986 */ /* 0x0001e2000c101b24 */
[----:B------:R-:W-:Y:S05]  /*7fc0*/  BRA `(.L_x_43280) ;  /* 0x00000004003c7947 */ /* 0x000fea0003800000 */
.L_x_43297:
[----:B------:R0:W-:Y:S01]  /*7fd0*/  STG.E desc[UR36][R16.64], R2 ;  /* 0x0000000210007986 */ /* 0x0001e2000c101924 */
[----:B------:R-:W-:Y:S05]  /*7fe0*/  BRA `(.L_x_43280) ;  /* 0x0000000400347947 */ /* 0x000fea0003800000 */
.L_x_43287:
        /* <DEDUP_REMOVED lines=10> */
.L_x_43300:
[----:B------:R-:W-:Y:S01]  /*8090*/  CS2R R6, SRZ ;  /* 0x0000000000067805 */ /* 0x000fe2000001ff00 */
[----:B------:R-:W0:Y:S04]  /*80a0*/  I2F.F64 R4, R2 ;  /* 0x0000000200047312 */ /* 0x000e280000201c00 */
[----:B0-----:R0:W-:Y:S01]  /*80b0*/  STG.E.128 desc[UR36][R16.64], R4 ;  /* 0x0000000410007986 */ /* 0x0011e2000c101d24 */
[----:B------:R-:W-:Y:S05]  /*80c0*/  BRA `(.L_x_43280) ;  /* 0x0000000000fc7947 */ /* 0x000fea0003800000 */
.L_x_43299:
[----:B------:R-:W-:-:S09]  /*80d0*/  UISETP.NE.AND UP0, UPT, UR4, 0xf, UPT ;  /* 0x0000000f0400788c */ /* 0x000fd2000bf05270 */
[----:B------:R-:W-:Y:S05]  /*80e0*/  BRA.U !UP0, `(.L_x_43301) ;  /* 0x0000000108e87547 */ /* 0x000fea000b800000 */
[----:B------:R-:W-:-:S09]  /*80f0*/  UISETP.NE.AND UP0, UPT, UR4, 0x17, UPT ;  /* 0x000000170400788c */ /* 0x000fd2000bf05270 */
[----:B------:R-:W-:Y:S05]  /*8100*/  BRA.U !UP0, `(.L_x_43302) ;  /* 0x0000000108907547 */ /* 0x000fea000b800000 */
[----:B------:R-:W-:-:S09]  /*8110*/  UISETP.NE.AND UP0, UPT, UR4, 0x18, UPT ;  /* 0x000000180400788c */ /* 0x000fd2000bf05270 */
[----:B------:R-:W-:Y:S05]  /*8120*/  BRA.U !UP0, `(.L_x_43303) ;  /* 0x0000000108447547 */ /* 0x000fea000b800000 */
.L_x_43279:
        /* <DEDUP_REMOVED lines=16> */
.L_x_43304:
[----:B------:R-:W-:Y:S05]  /*8230*/  BRA `(.L_x_43280) ;  /* 0x0000000000a07947 */ /* 0x000fea0003800000 */
.L_x_43303:
        /* <DEDUP_REMOVED lines=13> */
.L_x_43306:
[----:B------:R-:W-:Y:S05]  /*8310*/  BSYNC.RECONVERGENT B0 ;  /* 0x0000000000007941 */ /* 0x000fea0003800200 */
.L_x_43305:
[----:B------:R-:W-:-:S05]  /*8320*/  LOP3.LUT R3, R0, 0x80, R3, 0xf8, !PT ;  /* 0x0000008000037812 */ /* 0x000fca00078ef803 */
[----:B------:R0:W-:Y:S01]  /*8330*/  STG.E.U8 desc[UR36][R16.64], R3 ;  /* 0x0000000310007986 */ /* 0x0001e2000c101124 */
[----:B------:R-:W-:Y:S05]  /*8340*/  BRA `(.L_x_43280) ;  /* 0x00000000005c7947 */ /* 0x000fea0003800000 */
.L_x_43302:
        /* <DEDUP_REMOVED lines=12> */
.L_x_43308:
[----:B------:R-:W-:Y:S01]  /*8410*/  IMAD.MOV.U32 R0, RZ, RZ, 0x7f ;  /* 0x0000007fff007424 */ /* 0x000fe200078e00ff */
[----:B------:R-:W-:-:S04]  /*8420*/  ISETP.GT.U32.AND P0, PT, R2, 0x7f800000, PT ;  /* 0x7f8000000200780c */ /* 0x000fc80003f04070 */
[----:B------:R-:W-:-:S09]  /*8430*/  SEL R0, R0, 0x7c, P0 ;  /* 0x0000007c00007807 */ /* 0x000fd20000000000 */
.L_x_43309:
[----:B------:R-:W-:Y:S05]  /*8440*/  BSYNC.RECONVERGENT B0 ;  /* 0x0000000000007941 */ /* 0x000fea0003800200 */
.L_x_43307:
[----:B------:R-:W-:-:S04]  /*8450*/  SHF.R.U32.HI R3, RZ, 0x18, R3 ;  /* 0x00000018ff037819 */ /* 0x000fc80000011603 */
[----:B------:R-:W-:-:S05]  /*8460*/  LOP3.LUT R3, R0, 0x80, R3, 0xf8, !PT ;  /* 0x0000008000037812 */ /* 0x000fca00078ef803 */
[----:B------:R0:W-:Y:S01]  /*8470*/  STG.E.U8 desc[UR36][R16.64], R3 ;  /* 0x0000000310007986 */ /* 0x0001e2000c101124 */
[----:B------:R-:W-:Y:S05]  /*8480*/  BRA `(.L_x_43280) ;  /* 0x00000000000c7947 */ /* 0x000fea0003800000 */
.L_x_43301:
[----:B------:R-:W-:-:S04]  /*8490*/  I2FP.F32.S32 R0, R2 ;  /* 0x0000000200007245 */ /* 0x000fc80000201400 */
[----:B------:R-:W-:-:S05]  /*84a0*/  F2FP.BF16.F32.PACK_AB R0, RZ, R0 ;  /* 0x00000000ff00723e */ /* 0x000fca00000010ff */
[----:B------:R0:W-:Y:S02]  /*84b0*/  STG.E.U16 desc[UR36][R16.64], R0 ;  /* 0x0000000010007986 */ /* 0x0001e4000c101524 */
.L_x_43280:
[----:B------:R-:W-:-:S07]  /*84c0*/  IADD3 R25, PT, PT, R25, 0x80, RZ ;  /* 0x0000008019197810 */ /* 0x000fce0007ffe0ff */
.L_x_43209:
        /* <DEDUP_REMOVED lines=380> */
.L_x_43311:
        /* <DEDUP_REMOVED lines=16> */
.L_x_43315:
[----:B------:R0:W5:Y:S01]  /*9d90*/  LDG.E.U8 R0, desc[UR36][R2.64] ;  /* 0x0000002402007981 */ /* 0x000162000c1e1100 */
[----:B------:R-:W-:Y:S05]  /*9da0*/  BRA `(.L_x_43317) ;  /* 0x0000000c002c7947 */ /* 0x000fea0003800000 */
.L_x_43314:
        /* <DEDUP_REMOVED lines=8> */
.L_x_43319:
[----:B------:R0:W5:Y:S01]  /*9e30*/  LDG.E R0, desc[UR36][R2.64] ;  /* 0x0000002402007981 */ /* 0x000162000c1e1900 */
[----:B------:R-:W-:Y:S05]  /*9e40*/  BRA `(.L_x_43317) ;  /* 0x0000000c00047947 */ /* 0x000fea0003800000 */
.L_x_43318:
[----:B------:R0:W5:Y:S01]  /*9e50*/  LDG.E.S16 R0, desc[UR36][R2.64] ;  /* 0x0000002402007981 */ /* 0x000162000c1e1700 */
[----:B------:R-:W-:Y:S05]  /*9e60*/  BRA `(.L_x_43317) ;  /* 0x0000000800fc7947 */ /* 0x000fea0003800000 */
.L_x_43313:
        /* <DEDUP_REMOVED lines=9> */
.L_x_43321:
[----:B------:R-:W2:Y:S02]  /*9f00*/  LDG.E.U16 R2, desc[UR36][R2.64] ;  /* 0x0000002402027981 */ /* 0x000ea4000c1e1500 */
[----:B--2---:R-:W-:-:S06]  /*9f10*/  HADD2.F32 R0, -RZ, R2.H0_H0 ;  /* 0x20000002ff007230 */ /* 0x004fcc0000004100 */
[----:B------:R-:W0:Y:S01]  /*9f20*/  F2I.FTZ.TRUNC.NTZ R0, R0 ;  /* 0x0000000000007305 */ /* 0x000e22000021f100 */
[----:B------:R-:W-:Y:S05]  /*9f30*/  BRA `(.L_x_43317) ;  /* 0x0000000800c87947 */ /* 0x000fea0003800000 */
.L_x_43320:
        /* <DEDUP_REMOVED lines=9> */
.L_x_43323:
[----:B------:R-:W2:Y:S02]  /*9fd0*/  LDG.E.U16 R2, desc[UR36][R2.64] ;  /* 0x0000002402027981 */ /* 0x000ea4000c1e1500 */
[----:B--2---:R-:W-:-:S06]  /*9fe0*/  HADD2.F32 R0, -RZ, R2.H0_H0 ;  /* 0x20000002ff007230 */ /* 0x004fcc0000004100 */
[----:B------:R-:W0:Y:S01]  /*9ff0*/  F2I.FTZ.TRUNC.NTZ R0, R0 ;  /* 0x0000000000007305 */ /* 0x000e22000021f100 */
[----:B------:R-:W-:Y:S05]  /*a000*/  BRA `(.L_x_43317) ;  /* 0x0000000800947947 */ /* 0x000fea0003800000 */
.L_x_43322:
[----:B------:R-:W2:Y:S02]  /*a010*/  LDG.E.64 R2, desc[UR36][R2.64] ;  /* 0x0000002402027981 */ /* 0x000ea4000c1e1b00 */
[----:B--2---:R0:W1:Y:S02]  /*a020*/  F2I.F64.TRUNC R0, R2 ;  /* 0x0000000200007311 */ /* 0x004064000030d100 */
[----:B01----:R-:W-:Y:S05]  /*a030*/  BRA `(.L_x_43317) ;  /* 0x0000000800887947 */ /* 0x003fea0003800000 */
.L_x_43312:
        /* <DEDUP_REMOVED lines=12> */
.L_x_43326:
[----:B------:R-:W2:Y:S02]  /*a100*/  LDG.E.64 R2, desc[UR36][R2.64] ;  /* 0x0000002402027981 */ /* 0x000ea4000c1e1b00 */
[----:B--2---:R0:W1:Y:S02]  /*a110*/  F2I.F64.TRUNC R0, R2 ;  /* 0x0000000200007311 */ /* 0x004064000030d100 */
[----:B01----:R-:W-:Y:S05]  /*a120*/  BRA `(.L_x_43317) ;  /* 0x00000008004c7947 */ /* 0x003fea0003800000 */
.L_x_43325:
        /* <DEDUP_REMOVED lines=26> */
.L_x_43328:
        /* <DEDUP_REMOVED lines=13> */
.L_x_43327:
[----:B------:R-:W2:Y:S02]  /*a3a0*/  LDG.E.U16 R0, desc[UR36][R2.64] ;  /* 0x0000002402007981 */ /* 0x000ea4000c1e1500 */
[----:B--2---:R-:W-:-:S06]  /*a3b0*/  IMAD.U32 R0, R0, 0x10000, RZ ;  /* 0x0001000000007824 */ /* 0x004fcc00078e00ff */
[----:B------:R-:W0:Y:S01]  /*a3c0*/  F2I.FTZ.TRUNC.NTZ R0, R0 ;  /* 0x0000000000007305 */ /* 0x000e22000021f100 */
[----:B------:R-:W-:Y:S05]  /*a3d0*/  BRA `(.L_x_43317) ;  /* 0x0000000400a07947 */ /* 0x000fea0003800000 */
.L_x_43324:
        /* <DEDUP_REMOVED lines=10> */
.L_x_43331:
        /* <DEDUP_REMOVED lines=21> */
.L_x_43335:
[----:B------:R-:W-:Y:S05]  /*a5d0*/  BSYNC.RECONVERGENT B1 ;  /* 0x0000000000017941 */ /* 0x000fea0003800200 */
.L_x_43334:
[----:B------:R-:W-:Y:S01]  /*a5e0*/  IMAD.SHL.U32 R0, R0, 0x100000, RZ ;  /* 0x0010000000007824 */ /* 0x000fe200078e00ff */
[----:B------:R-:W-:-:S04]  /*a5f0*/  LEA R2, R2, 0x3b800000, 0x17 ;  /* 0x3b80000002027811 */ /* 0x000fc800078eb8ff */
[----:B------:R-:W-:-:S07]  /*a600*/  LOP3.LUT R0, R2, R0, R7, 0xfe, !PT ;  /* 0x0000000002007212 */ /* 0x000fce00078efe07 */
.L_x_43333:
[----:B------:R-:W-:Y:S05]  /*a610*/  BSYNC.RECONVERGENT B0 ;  /* 0x0000000000007941 */ /* 0x000fea0003800200 */
.L_x_43332:
[----:B------:R-:W2:Y:S01]  /*a620*/  F2I.FTZ.TRUNC.NTZ R0, R0 ;  /* 0x0000000000007305 */ /* 0x000ea2000021f100 */
[----:B------:R-:W-:Y:S05]  /*a630*/  BRA `(.L_x_43317) ;  /* 0x0000000400087947 */ /* 0x000fea0003800000 */
.L_x_43330:
        /* <DEDUP_REMOVED lines=21> */
.L_x_43339:
[----:B------:R-:W-:Y:S05]  /*a790*/  BSYNC.RECONVERGENT B1 ;  /* 0x0000000000017941 */ /* 0x000fea0003800200 */
.L_x_43338:
[----:B------:R-:W-:Y:S02]  /*a7a0*/  SHF.L.U32 R0, R0, 0x15, RZ ;  /* 0x0000001500007819 */ /* 0x000fe400000006ff */
[----:B------:R-:W-:-:S04]  /*a7b0*/  LEA R2, R2, 0x37800000, 0x17 ;  /* 0x3780000002027811 */ /* 0x000fc800078eb8ff */
[----:B------:R-:W-:-:S07]  /*a7c0*/  LOP3.LUT R0, R2, R0, R7, 0xfe, !PT ;  /* 0x0000000002007212 */ /* 0x000fce00078efe07 */
.L_x_43337:
[----:B------:R-:W-:Y:S05]  /*a7d0*/  BSYNC.RECONVERGENT B0 ;  /* 0x0000000000007941 */ /* 0x000fea0003800200 */
.L_x_43336:
[----:B------:R-:W0:Y:S01]  /*a7e0*/  F2I.FTZ.TRUNC.NTZ R0, R0 ;  /* 0x0000000000007305 */ /* 0x000e22000021f100 */
[----:B------:R-:W-:Y:S05]  /*a7f0*/  BRA `(.L_x_43317) ;  /* 0x0000000000987947 */ /* 0x000fea0003800000 */
.L_x_43329:
        /* <DEDUP_REMOVED lines=14> */
.L_x_43343:
[----:B------:R-:W-:Y:S05]  /*a8e0*/  BSYNC.RECONVERGENT B0 ;  /* 0x0000000000007941 */ /* 0x000fea0003800200 */
.L_x_43342:
[----:B------:R-:W4:Y:S01]  /*a8f0*/  F2I.FTZ.TRUNC.NTZ R0, R0 ;  /* 0x0000000000007305 */ /* 0x000f22000021f100 */
[----:B------:R-:W-:Y:S05]  /*a900*/  BRA `(.L_x_43317) ;  /* 0x0000000000547947 */ /* 0x000fea0003800000 */
.L_x_43316:
        /* <DEDUP_REMOVED lines=16> */
.L_x_43344:
[----:B------:R-:W-:Y:S01]  /*aa10*/  IMAD.MOV.U32 R0, RZ, RZ, RZ ;  /* 0x000000ffff007224 */ /* 0x000fe200078e00ff */
[----:B------:R-:W-:Y:S06]  /*aa20*/  BRA `(.L_x_43317) ;  /* 0x00000000000c7947 */ /* 0x000fec0003800000 */
.L_x_43341:
[----:B------:R0:W5:Y:S01]  /*aa30*/  LDG.E R0, desc[UR36][R2.64] ;  /* 0x0000002402007981 */ /* 0x000162000c1e1900 */
[----:B------:R-:W-:Y:S05]  /*aa40*/  BRA `(.L_x_43317) ;  /* 0x0000000000047947 */ /* 0x000fea0003800000 */
.L_x_43340:
[----:B------:R3:W5:Y:S02]  /*aa50*/  LDG.E R0, desc[UR36][R2.64] ;  /* 0x0000002402007981 */ /* 0x000764000c1e1900 */
.L_x_43317:
        /* <DEDUP_REMOVED lines=16> */
.L_x_43348:
[----:B------:R0:W5:Y:S01]  /*ab60*/  LDG.E.U8 R4, desc[UR36][R2.64] ;  /* 0x0000002402047981 */ /* 0x000162000c1e1100 */
[----:B------:R-:W-:Y:S05]  /*ab70*/  BRA `(.L_x_43349) ;  /* 0x0000000800e87947 */ /* 0x000fea0003800000 */
.L_x_43347:
        /* <DEDUP_REMOVED lines=8> */
.L_x_43351:
[----:B------:R0:W5:Y:S01]  /*ac00*/  LDG.E R4, desc[UR36][R2.64] ;  /* 0x0000002402047981 */ /* 0x000162000c1e1900 */
[----:B------:R-:W-:Y:S05]  /*ac10*/  BRA `(.L_x_43349) ;  /* 0x0000000800c07947 */ /* 0x000fea0003800000 */
.L_x_43350:
[----:B------:R0:W5:Y:S01]  /*ac20*/  LDG.E.S16 R4, desc[UR36][R2.64] ;  /* 0x0000002402047981 */ /* 0x000162000c1e1700 */
[----:B------:R-:W-:Y:S05]  /*ac30*/  BRA `(.L_x_43349) ;  /* 0x0000000800b87947 */ /* 0x000fea0003800000 */
.L_x_43346:
        /* <DEDUP_REMOVED lines=9> */
.L_x_43353:
[----:B------:R-:W3:Y:S02]  /*acd0*/  LDG.E.U16 R2, desc[UR36][R2.64] ;  /* 0x0000002402027981 */ /* 0x000ee4000c1e1500 */
[----:B---3--:R-:W-:-:S06]  /*ace0*/  HADD2.F32 R4, -RZ, R2.H0_H0 ;  /* 0x20000002ff047230 */ /* 0x008fcc0000004100 */
[----:B------:R-:W0:Y:S01]  /*acf0*/  F2I.FTZ.TRUNC.NTZ R4, R4 ;  /* 0x0000000400047305 */ /* 0x000e22000021f100 */
[----:B------:R-:W-:Y:S05]  /*ad00*/  BRA `(.L_x_43349) ;  /* 0x0000000800847947 */ /* 0x000fea0003800000 */
.L_x_43352:
        /* <DEDUP_REMOVED lines=9> */
.L_x_43355:
[----:B------:R-:W3:Y:S02]  /*ada0*/  LDG.E.U16 R2, desc[UR36][R2.64] ;  /* 0x0000002402027981 */ /* 0x000ee4000c1e1500 */
[----:B---3--:R-:W-:-:S06]  /*adb0*/  HADD2.F32 R4, -RZ, R2.H0_H0 ;  /* 0x20000002ff047230 */ /* 0x008fcc0000004100 */
[----:B------:R-:W3:Y:S01]  /*adc0*/  F2I.FTZ.TRUNC.NTZ R4, R4 ;  /* 0x0000000400047305 */ /* 0x000ee2000021f100 */
[----:B------:R-:W-:Y:S05]  /*add0*/  BRA `(.L_x_43349) ;  /* 0x0000000800507947 */ /* 0x000fea0003800000 */
.L_x_43354:
[----:B------:R-:W3:Y:S02]  /*ade0*/  LDG.E.64 R4, desc[UR36][R2.64] ;  /* 0x0000002402047981 */ /* 0x000ee4000c1e1b00 */
[----:B---3--:R0:W1:Y:S02]  /*adf0*/  F2I.F64.TRUNC R4, R4 ;  /* 0x0000000400047311 */ /* 0x008064000030d100 */
[----:B01----:R-:W-:Y:S05]  /*ae00*/  BRA `(.L_x_43349) ;  /* 0x0000000800447947 */ /* 0x003fea0003800000 */
.L_x_43345:
        /* <DEDUP_REMOVED lines=12> */
.L_x_43358:
[----:B------:R-:W3:Y:S02]  /*aed0*/  LDG.E.64 R2, desc[UR36][R2.64] ;  /* 0x0000002402027981 */ /* 0x000ee4000c1e1b00 */
[----:B---3--:R0:W1:Y:S02]  /*aee0*/  F2I.F64.TRUNC R4, R2 ;  /* 0x0000000200047311 */ /* 0x008064000030d100 */
[----:B01----:R-:W-:Y:S05]  /*aef0*/  BRA `(.L_x_43349) ;  /* 0x0000000800087947 */ /* 0x003fea0003800000 */
.L_x_43357:
        /* <DEDUP_REMOVED lines=26> */
.L_x_43360:
        /* <DEDUP_REMOVED lines=14> */
.L_x_43359:
[----:B------:R-:W3:Y:S02]  /*b180*/  LDG.E.U16 R4, desc[UR36][R2.64] ;  /* 0x0000002402047981 */ /* 0x000ee4000c1e1500 */
[----:B---3--:R-:W-:-:S06]  /*b190*/  IMAD.U32 R4, R4, 0x10000, RZ ;  /* 0x0001000004047824 */ /* 0x008fcc00078e00ff */
[----:B------:R-:W0:Y:S01]  /*b1a0*/  F2I.FTZ.TRUNC.NTZ R4, R4 ;  /* 0x0000000400047305 */ /* 0x000e22000021f100 */
[----:B------:R-:W-:Y:S05]  /*b1b0*/  BRA `(.L_x_43349) ;  /* 0x0000000400587947 */ /* 0x000fea0003800000 */
.L_x_43356:
        /* <DEDUP_REMOVED lines=10> */
.L_x_43363:
        /* <DEDUP_REMOVED lines=21> */
.L_x_43367:
[----:B------:R-:W-:Y:S05]  /*b3b0*/  BSYNC.RECONVERGENT B1 ;  /* 0x0000000000017941 */ /* 0x000fea0003800200 */
.L_x_43366:
[----:B------:R-:W-:Y:S02]  /*b3c0*/  SHF.L.U32 R2, R2, 0x14, RZ ;  /* 0x0000001402027819 */ /* 0x000fe400000006ff */
[----:B------:R-:W-:-:S04]  /*b3d0*/  LEA R3, R3, 0x3b800000, 0x17 ;  /* 0x3b80000003037811 */ /* 0x000fc800078eb8ff */
[----:B------:R-:W-:-:S07]  /*b3e0*/  LOP3.LUT R4, R3, R2, R7, 0xfe, !PT ;  /* 0x0000000203047212 */ /* 0x000fce00078efe07 */
.L_x_43365:
[----:B------:R-:W-:Y:S05]  /*b3f0*/  BSYNC.RECONVERGENT B0 ;  /* 0x0000000000007941 */ /* 0x000fea0003800200 */
.L_x_43364:
[----:B------:R-:W0:Y:S01]  /*b400*/  F2I.FTZ.TRUNC.NTZ R4, R4 ;  /* 0x0000000400047305 */ /* 0x000e22000021f100 */
[----:B------:R-:W-:Y:S05]  /*b410*/  BRA `(.L_x_43349) ;  /* 0x0000000000c07947 */ /* 0x000fea0003800000 */
.L_x_43362:
        /* <DEDUP_REMOVED lines=21> */
.L_x_43371:
[----:B------:R-:W-:Y:S05]  /*b570*/  BSYNC.RECONVERGENT B1 ;  /* 0x0000000000017941 */ /* 0x000fea0003800200 */
.L_x_43370:
[----:B------:R-:W-:Y:S01]  /*b580*/  IMAD.SHL.U32 R2, R2, 0x200000, RZ ;  /* 0x0020000002027824 */ /* 0x000fe200078e00ff */
[----:B------:R-:W-:-:S04]  /*b590*/  LEA R3, R3, 0x37800000, 0x17 ;  /* 0x3780000003037811 */ /* 0x000fc800078eb8ff */
[----:B------:R-:W-:-:S07]  /*b5a0*/  LOP3.LUT R4, R3, R2, R7, 0xfe, !PT ;  /* 0x0000000203047212 */ /* 0x000fce00078efe07 */
.L_x_43369:
[----:B------:R-:W-:Y:S05]  /*b5b0*/  BSYNC.RECONVERGENT B0 ;  /* 0x0000000000007941 */ /* 0x000fea0003800200 */
.L_x_43368:
[----:B------:R-:W0:Y:S01]  /*b5c0*/  F2I.FTZ.TRUNC.NTZ R4, R4 ;  /* 0x0000000400047305 */ /* 0x000e22000021f100 */
[----:B------:R-:W-:Y:S05]  /*b5d0*/  BRA `(.L_x_43349) ;  /* 0x0000000000507947 */ /* 0x000fea0003800000 */
.L_x_43361:
        /* <DEDUP_REMOVED lines=14> */
.L_x_43375:
[----:B------:R-:W-:Y:S05]  /*b6c0*/  BSYNC.RECONVERGENT B0 ;  /* 0x0000000000007941 */ /* 0x000fea0003800200 */
.L_x_43374:
[----:B------:R-:W0:Y:S01]  /*b6d0*/  F2I.FTZ.TRUNC.NTZ R4, R4 ;  /* 0x0000000400047305 */ /* 0x000e22000021f100 */
[----:B------:R-:W-:Y:S05]  /*b6e0*/  BRA `(.L_x_43349) ;  /* 0x00000000000c7947 */ /* 0x000fea0003800000 */
.L_x_43373:
[----:B------:R0:W5:Y:S01]  /*b6f0*/  LDG.E R4, desc[UR36][R2.64] ;  /* 0x0000002402047981 */ /* 0x000162000c1e1900 */
[----:B------:R-:W-:Y:S05]  /*b700*/  BRA `(.L_x_43349) ;  /* 0x0000000000047947 */ /* 0x000fea0003800000 */
.L_x_43372:
[----:B------:R0:W5:Y:S02]  /*b710*/  LDG.E R4, desc[UR36][R2.64] ;  /* 0x0000002402047981 */ /* 0x000164000c1e1900 */
.L_x_43349:
        /* <DEDUP_REMOVED lines=24> */
[-C--:B------:R-:W-:Y:S02]  /*b8a0*/  @!P0 LOP3.LUT R3, RZ, R4.reuse, RZ, 0x33, !PT ;  /* 0x00000004ff038212 */ /* 0x080fe400078e33ff */
[----:B0-----:R-:W-:Y:S02]  /*b8b0*/  IADD3 R16, P2, PT, R16, UR6, RZ ;  /* 0x0000000610107c10 */ /* 0x001fe4000ff5e0ff */
[C---:B------:R-:W-:Y:S02]  /*b8c0*/  LOP3.LUT R0, R3.reuse, R4, RZ, 0x3c, !PT ;  /* 0x0000000403007212 */ /* 0x040fe400078e3cff */
[----:B------:R-:W-:Y:S01]  /*b8d0*/  ISETP.NE.AND P1, PT, R3, RZ, PT ;  /* 0x000000ff0300720c */ /* 0x000fe20003f25270 */
[----:B------:R-:W-:Y:S01]  /*b8e0*/  IMAD.X R17, RZ, RZ, UR7, P2 ;  /* 0x00000007ff117e24 */ /* 0x000fe200090e06ff */
        /* <DEDUP_REMOVED lines=15> */
.L_x_43379:
[----:B------:R0:W-:Y:S01]  /*b9e0*/  STG.E.U8 desc[UR36][R16.64], R2 ;  /* 0x0000000210007986 */ /* 0x0001e2000c101124 */
[----:B------:R-:W-:Y:S05]  /*b9f0*/  BRA `(.L_x_43381) ;  /* 0x0000000c00387947 */ /* 0x000fea0003800000 */
.L_x_43378:
        /* <DEDUP_REMOVED lines=9> */
.L_x_43383:
[----:B------:R0:W-:Y:S01]  /*ba90*/  STG.E desc[UR36][R16.64], R2 ;  /* 0x0000000210007986 */ /* 0x0001e2000c101924 */
[----:B------:R-:W-:Y:S05]  /*baa0*/  BRA `(.L_x_43381) ;  /* 0x0000000c000c7947 */ /* 0x000fea0003800000 */
.L_x_43382:
[----:B------:R0:W-:Y:S01]  /*bab0*/  STG.E.U16 desc[UR36][R16.64], R2 ;  /* 0x0000000210007986 */ /* 0x0001e2000c101524 */
[----:B------:R-:W-:Y:S05]  /*bac0*/  BRA `(.L_x_43381) ;  /* 0x0000000c00047947 */ /* 0x000fea0003800000 */
.L_x_43377:
        /* <DEDUP_REMOVED lines=9> */
.L_x_43385:
[----:B------:R-:W-:-:S04]  /*bb60*/  I2FP.F32.S32 R0, R2 ;  /* 0x0000000200007245 */ /* 0x000fc80000201400 */
[----:B------:R-:W-:-:S05]  /*bb70*/  F2FP.F16.F32.PACK_AB R0, RZ, R0 ;  /* 0x00000000ff00723e */ /* 0x000fca00000000ff */
[----:B------:R0:W-:Y:S01]  /*bb80*/  STG.E.U16 desc[UR36][R16.64], R0 ;  /* 0x0000000010007986 */ /* 0x0001e2000c101524 */
[----:B------:R-:W-:Y:S05]  /*bb90*/  BRA `(.L_x_43381) ;  /* 0x0000000800d07947 */ /* 0x000fea0003800000 */
.L_x_43384:
        /* <DEDUP_REMOVED lines=10> */
.L_x_43387:
[----:B------:R-:W-:-:S04]  /*bc40*/  I2FP.F32.S32 R2, R2 ;  /* 0x0000000200027245 */ /* 0x000fc80000201400 */
[----:B------:R-:W-:-:S04]  /*bc50*/  F2FP.F16.F32.PACK_AB R3, RZ, R2 ;  /* 0x00000002ff03723e */ /* 0x000fc800000000ff */
[----:B------:R-:W-:-:S05]  /*bc60*/  PRMT R3, R3, 0x5410, RZ ;  /* 0x0000541003037816 */ /* 0x000fca00000000ff */
[----:B------:R0:W-:Y:S01]  /*bc70*/  STG.E desc[UR36][R16.64], R3 ;  /* 0x0000000310007986 */ /* 0x0001e2000c101924 */
[----:B------:R-:W-:Y:S05]  /*bc80*/  BRA `(.L_x_43381) ;  /* 0x0000000800947947 */ /* 0x000fea0003800000 */
.L_x_43386:
[----:B------:R-:W0:Y:S02]  /*bc90*/  I2F.F64 R2, R2 ;  /* 0x0000000200027312 */ /* 0x000e240000201c00 */
[----:B0-----:R0:W-:Y:S01]  /*bca0*/  STG.E.64 desc[UR36][R16.64], R2 ;  /* 0x0000000210007986 */ /* 0x0011e2000c101b24 */
[----:B------:R-:W-:Y:S05]  /*bcb0*/  BRA `(.L_x_43381) ;  /* 0x0000000800887947 */ /* 0x000fea0003800000 */
.L_x_43376:
        /* <DEDUP_REMOVED lines=12> */
.L_x_43391:
        /* <DEDUP_REMOVED lines=17> */
.L_x_43394:
[----:B------:R-:W-:-:S04]  /*be90*/  SHF.R.U32.HI R3, RZ, 0x18, R3 ;  /* 0x00000018ff037819 */ /* 0x000fc80000011603 */
[----:B------:R-:W-:-:S04]  /*bea0*/  LOP3.LUT R0, R0, 0x80, R3, 0xf8, !PT ;  /* 0x0000008000007812 */ /* 0x000fc800078ef803 */
[----:B------:R-:W-:-:S07]  /*beb0*/  PRMT R8, R0, 0x7610, R8 ;  /* 0x0000761000087816 */ /* 0x000fce0000000008 */
.L_x_43393:
[----:B------:R-:W-:Y:S05]  /*bec0*/  BSYNC.RECONVERGENT B0 ;  /* 0x0000000000007941 */ /* 0x000fea0003800200 */
.L_x_43392:
[----:B------:R0:W-:Y:S01]  /*bed0*/  STG.E.U8 desc[UR36][R16.64], R8 ;  /* 0x0000000810007986 */ /* 0x0001e2000c101124 */
[----:B------:R-:W-:Y:S05]  /*bee0*/  BRA `(.L_x_43381) ;  /* 0x0000000400fc7947 */ /* 0x000fea0003800000 */
.L_x_43390:
        /* <DEDUP_REMOVED lines=17> */
.L_x_43397:
[----:B------:R-:W-:-:S04]  /*c000*/  SHF.R.U32.HI R3, RZ, 0x18, R3 ;  /* 0x00000018ff037819 */ /* 0x000fc80000011603 */
[----:B------:R-:W-:-:S04]  /*c010*/  LOP3.LUT R0, R0, 0x80, R3, 0xf8, !PT ;  /* 0x0000008000007812 */ /* 0x000fc800078ef803 */
[----:B------:R-:W-:-:S07]  /*c020*/  PRMT R8, R0, 0x7610, R8 ;  /* 0x0000761000087816 */ /* 0x000fce0000000008 */
.L_x_43396:
[----:B------:R-:W-:Y:S05]  /*c030*/  BSYNC.RECONVERGENT B0 ;  /* 0x0000000000007941 */ /* 0x000fea0003800200 */
.L_x_43395:
[----:B------:R0:W-:Y:S01]  /*c040*/  STG.E.U8 desc[UR36][R16.64], R8 ;  /* 0x0000000810007986 */ /* 0x0001e2000c101124 */
[----:B------:R-:W-:Y:S05]  /*c050*/  BRA `(.L_x_43381) ;  /* 0x0000000400a07947 */ /* 0x000fea0003800000 */
.L_x_43389:
        /* <DEDUP_REMOVED lines=22> */
.L_x_43399:
[----:B------:R-:W-:-:S05]  /*c1c0*/  SHF.R.S32.HI R3, RZ, 0x1f, R2 ;  /* 0x0000001fff037819 */ /* 0x000fca0000011402 */
[----:B------:R0:W-:Y:S01]  /*c1d0*/  STG.E.64 desc[UR36][R16.64], R2 ;  /* 0x0000000210007986 */ /* 0x0001e2000c101b24 */
[----:B------:R-:W-:Y:S05]  /*c1e0*/  BRA `(.L_x_43381) ;  /* 0x00000004003c7947 */ /* 0x000fea0003800000 */
.L_x_43398:
[----:B------:R0:W-:Y:S01]  /*c1f0*/  STG.E desc[UR36][R16.64], R2 ;  /* 0x0000000210007986 */ /* 0x0001e2000c101924 */
[----:B------:R-:W-:Y:S05]  /*c200*/  BRA `(.L_x_43381) ;  /* 0x0000000400347947 */ /* 0x000fea0003800000 */
.L_x_43388:
        /* <DEDUP_REMOVED lines=10> */
.L_x_43401:
[----:B------:R-:W-:Y:S01]  /*c2b0*/  CS2R R6, SRZ ;  /* 0x0000000000067805 */ /* 0x000fe2000001ff00 */
[----:B------:R-:W0:Y:S04]  /*c2c0*/  I2F.F64 R4, R2 ;  /* 0x0000000200047312 */ /* 0x000e280000201c00 */
[----:B0-----:R4:W-:Y:S01]  /*c2d0*/  STG.E.128 desc[UR36][R16.64], R4 ;  /* 0x0000000410007986 */ /* 0x0019e2000c101d24 */
[----:B------:R-:W-:Y:S05]  /*c2e0*/  BRA `(.L_x_43381) ;  /* 0x0000000000fc7947 */ /* 0x000fea0003800000 */
.L_x_43400:
[----:B------:R-:W-:-:S09]  /*c2f0*/  UISETP.NE.AND UP0, UPT, UR4, 0xf, UPT ;  /* 0x0000000f0400788c */ /* 0x000fd2000bf05270 */
[----:B------:R-:W-:Y:S05]  /*c300*/  BRA.U !UP0, `(.L_x_43402) ;  /* 0x0000000108e87547 */ /* 0x000fea000b800000 */
[----:B------:R-:W-:-:S09]  /*c310*/  UISETP.NE.AND UP0, UPT, UR4, 0x17, UPT ;  /* 0x000000170400788c */ /* 0x000fd2000bf05270 */
[----:B------:R-:W-:Y:S05]  /*c320*/  BRA.U !UP0, `(.L_x_43403) ;  /* 0x0000000108907547 */ /* 0x000fea000b800000 */
[----:B------:R-:W-:-:S09]  /*c330*/  UISETP.NE.AND UP0, UPT, UR4, 0x18, UPT ;  /* 0x000000180400788c */ /* 0x000fd2000bf05270 */
[----:B------:R-:W-:Y:S05]  /*c340*/  BRA.U !UP0, `(.L_x_43404) ;  /* 0x0000000108447547 */ /* 0x000fea000b800000 */
.L_x_43380:
        /* <DEDUP_REMOVED lines=16> */
.L_x_43405:
[----:B------:R-:W-:Y:S05]  /*c450*/  BRA `(.L_x_43381) ;  /* 0x0000000000a07947 */ /* 0x000fea0003800000 */
.L_x_43404:
        /* <DEDUP_REMOVED lines=13> */
.L_x_43407:
[----:B------:R-:W-:Y:S05]  /*c530*/  BSYNC.RECONVERGENT B0 ;  /* 0x0000000000007941 */ /* 0x000fea0003800200 */
.L_x_43406:
[----:B------:R-:W-:-:S05]  /*c540*/  LOP3.LUT R3, R0, 0x80, R3, 0xf8, !PT ;  /* 0x0000008000037812 */ /* 0x000fca00078ef803 */
[----:B------:R2:W-:Y:S01]  /*c550*/  STG.E.U8 desc[UR36][R16.64], R3 ;  /* 0x0000000310007986 */ /* 0x0005e2000c101124 */
[----:B------:R-:W-:Y:S05]  /*c560*/  BRA `(.L_x_43381) ;  /* 0x00000000005c7947 */ /* 0x000fea0003800000 */
.L_x_43403:
        /* <DEDUP_REMOVED lines=12> */
.L_x_43409:
[----:B------:R-:W-:Y:S01]  /*c630*/  IMAD.MOV.U32 R0, RZ, RZ, 0x7f ;  /* 0x0000007fff007424 */ /* 0x000fe200078e00ff */
[----:B------:R-:W-:-:S04]  /*c640*/  ISETP.GT.U32.AND P0, PT, R2, 0x7f800000, PT ;  /* 0x7f8000000200780c */ /* 0x000fc80003f04070 */
[----:B------:R-:W-:-:S09]  /*c650*/  SEL R0, R0, 0x7c, P0 ;  /* 0x0000007c00007807 */ /* 0x000fd20000000000 */
.L_x_43410:
[----:B------:R-:W-:Y:S05]  /*c660*/  BSYNC.RECONVERGENT B0 ;  /* 0x0000000000007941 */ /* 0x000fea0003800200 */
.L_x_43408:
[----:B------:R-:W-:-:S04]  /*c670*/  SHF.R.U32.HI R3, RZ, 0x18, R3 ;  /* 0x00000018ff037819 */ /* 0x000fc80000011603 */
[----:B------:R-:W-:-:S05]  /*c680*/  LOP3.LUT R3, R0, 0x80, R3, 0xf8, !PT ;  /* 0x0000008000037812 */ /* 0x000fca00078ef803 */
[----:B------:R1:W-:Y:S01]  /*c690*/  STG.E.U8 desc[UR36][R16.64], R3 ;  /* 0x0000000310007986 */ /* 0x0003e2000c101124 */
[----:B------:R-:W-:Y:S05]  /*c6a0*/  BRA `(.L_x_43381) ;  /* 0x00000000000c7947 */ /* 0x000fea0003800000 */
.L_x_43402:
[----:B------:R-:W-:-:S04]  /*c6b0*/  I2FP.F32.S32 R0, R2 ;  /* 0x0000000200007245 */ /* 0x000fc80000201400 */
[----:B------:R-:W-:-:S05]  /*c6c0*/  F2FP.BF16.F32.PACK_AB R0, RZ, R0 ;  /* 0x00000000ff00723e */ /* 0x000fca00000010ff */
[----:B------:R0:W-:Y:S02]  /*c6d0*/  STG.E.U16 desc[UR36][R16.64], R0 ;  /* 0x0000000010007986 */ /* 0x0001e4000c101524 */
.L_x_43381:
[----:B------:R-:W-:-:S07]  /*c6e0*/  IADD3 R25, PT, PT, R25, 0x80, RZ ;  /* 0x0000008019197810 */ /* 0x000fce0007ffe0ff */
.L_x_43310:
        /* <DEDUP_REMOVED lines=381> */
.L_x_43411:
        /* <DEDUP_REMOVED lines=19> */
.L_x_43415:
[----:B------:R4:W5:Y:S01]  /*dff0*/  LDG.E.U8 R0, desc[UR36][R2.64] ;  /* 0x0000002402007981 */ /* 0x000962000c1e1100 */
[----:B------:R-:W-:Y:S05]  /*e000*/  BRA `(.L_x_43417) ;  /* 0x0000000c002c7947 */ /* 0x000fea0003800000 */
.L_x_43414:
        /* <DEDUP_REMOVED lines=8> */
.L_x_43419:
[----:B------:R0:W5:Y:S01]  /*e090*/  LDG.E R0, desc[UR36][R2.64] ;  /* 0x0000002402007981 */ /* 0x000162000c1e1900 */
[----:B------:R-:W-:Y:S05]  /*e0a0*/  BRA `(.L_x_43417) ;  /* 0x0000000c00047947 */ /* 0x000fea0003800000 */
.L_x_43418:
[----:B------:R0:W5:Y:S01]  /*e0b0*/  LDG.E.S16 R0, desc[UR36][R2.64] ;  /* 0x0000002402007981 */ /* 0x000162000c1e1700 */
[----:B------:R-:W-:Y:S05]  /*e0c0*/  BRA `(.L_x_43417) ;  /* 0x0000000800fc7947 */ /* 0x000fea0003800000 */
.L_x_43413:
        /* <DEDUP_REMOVED lines=9> */
.L_x_43421:
[----:B------:R-:W2:Y:S02]  /*e160*/  LDG.E.U16 R2, desc[UR36][R2.64] ;  /* 0x0000002402027981 */ /* 0x000ea4000c1e1500 */
[----:B--2---:R-:W-:-:S06]  /*e170*/  HADD2.F32 R0, -RZ, R2.H0_H0 ;  /* 0x20000002ff007230 */ /* 0x004fcc0000004100 */
[----:B------:R-:W0:Y:S01]  /*e180*/  F2I.FTZ.TRUNC.NTZ R0, R0 ;  /* 0x0000000000007305 */ /* 0x000e22000021f100 */
[----:B------:R-:W-:Y:S05]  /*e190*/  BRA `(.L_x_43417) ;  /* 0x0000000800c87947 */ /* 0x000fea0003800000 */
.L_x_43420:
        /* <DEDUP_REMOVED lines=9> */
.L_x_43423:
[----:B------:R-:W2:Y:S02]  /*e230*/  LDG.E.U16 R2, desc[UR36][R2.64] ;  /* 0x0000002402027981 */ /* 0x000ea4000c1e1500 */
[----:B--2---:R-:W-:-:S06]  /*e240*/  HADD2.F32 R0, -RZ, R2.H0_H0 ;  /* 0x20000002ff007230 */ /* 0x004fcc0000004100 */
[----:B------:R-:W2:Y:S01]  /*e250*/  F2I.FTZ.TRUNC.NTZ R0, R0 ;  /* 0x0000000000007305 */ /* 0x000ea2000021f100 */
[----:B------:R-:W-:Y:S05]  /*e260*/  BRA `(.L_x_43417) ;  /* 0x0000000800947947 */ /* 0x000fea0003800000 */
.L_x_43422:
[----:B------:R-:W2:Y:S02]  /*e270*/  LDG.E.64 R2, desc[UR36][R2.64] ;  /* 0x0000002402027981 */ /* 0x000ea4000c1e1b00 */
[----:B--2---:R4:W0:Y:S02]  /*e280*/  F2I.F64.TRUNC R0, R2 ;  /* 0x0000000200007311 */ /* 0x004824000030d100 */
[----:B0---4-:R-:W-:Y:S05]  /*e290*/  BRA `(.L_x_43417) ;  /* 0x0000000800887947 */ /* 0x011fea0003800000 */
.L_x_43412:
        /* <DEDUP_REMOVED lines=12> */
.L_x_43426:
[----:B------:R-:W2:Y:S02]  /*e360*/  LDG.E.64 R2, desc[UR36][R2.64] ;  /* 0x0000002402027981 */ /* 0x000ea4000c1e1b00 */
[----:B--2---:R0:W1:Y:S02]  /*e370*/  F2I.F64.TRUNC R0, R2 ;  /* 0x0000000200007311 */ /* 0x004064000030d100 */
[----:B01----:R-:W-:Y:S05]  /*e380*/  BRA `(.L_x_43417) ;  /* 0x00000008004c7947 */ /* 0x003fea0003800000 */
.L_x_43425:
        /* <DEDUP_REMOVED lines=26> */
.L_x_43428:
        /* <DEDUP_REMOVED lines=13> */
.L_x_43427:
[----:B------:R-:W2:Y:S02]  /*e600*/  LDG.E.U16 R0, desc[UR36][R2.64] ;  /* 0x0000002402007981 */ /* 0x000ea4000c1e1500 */
[----:B--2---:R-:W-:-:S06]  /*e610*/  IMAD.U32 R0, R0, 0x10000, RZ ;  /* 0x0001000000007824 */ /* 0x004fcc00078e00ff */
[----:B------:R-:W0:Y:S01]  /*e620*/  F2I.FTZ.TRUNC.NTZ R0, R0 ;  /* 0x0000000000007305 */ /* 0x000e22000021f100 */
[----:B------:R-:W-:Y:S05]  /*e630*/  BRA `(.L_x_43417) ;  /* 0x0000000400a07947 */ /* 0x000fea0003800000 */
.L_x_43424:
        /* <DEDUP_REMOVED lines=10> */
.L_x_43431:
        /* <DEDUP_REMOVED lines=21> */
.L_x_43435:
[----:B------:R-:W-:Y:S05]  /*e830*/  BSYNC.RECONVERGENT B1 ;  /* 0x0000000000017941 */ /* 0x000fea0003800200 */
.L_x_43434:
[----:B------:R-:W-:Y:S01]  /*e840*/  IMAD.SHL.U32 R0, R0, 0x100000, RZ ;  /* 0x0010000000007824 */ /* 0x000fe200078e00ff */
[----:B------:R-:W-:-:S04]  /*e850*/  LEA R2, R2, 0x3b800000, 0x17 ;  /* 0x3b80000002027811 */ /* 0x000fc800078eb8ff */
[----:B------:R-:W-:-:S07]  /*e860*/  LOP3.LUT R0, R2, R0, R7, 0xfe, !PT ;  /* 0x0000000002007212 */ /* 0x000fce00078efe07 */
.L_x_43433:
[----:B------:R-:W-:Y:S05]  /*e870*/  BSYNC.RECONVERGENT B0 ;  /* 0x0000000000007941 */ /* 0x000fea0003800200 */
.L_x_43432:
[----:B------:R-:W0:Y:S01]  /*e880*/  F2I.FTZ.TRUNC.NTZ R0, R0 ;  /* 0x0000000000007305 */ /* 0x000e22000021f100 */
[----:B------:R-:W-:Y:S05]  /*e890*/  BRA `(.L_x_43417) ;  /* 0x0000000400087947 */ /* 0x000fea0003800000 */
.L_x_43430:
        /* <DEDUP_REMOVED lines=21> */
.L_x_43439:
[----:B------:R-:W-:Y:S05]  /*e9f0*/  BSYNC.RECONVERGENT B1 ;  /* 0x0000000000017941 */ /* 0x000fea0003800200 */
.L_x_43438:
[----:B------:R-:W-:Y:S02]  /*ea00*/  SHF.L.U32 R0, R0, 0x15, RZ ;  /* 0x0000001500007819 */ /* 0x000fe400000006ff */
[----:B------:R-:W-:-:S04]  /*ea10*/  LEA R2, R2, 0x37800000, 0x17 ;  /* 0x3780000002027811 */ /* 0x000fc800078eb8ff */
[----:B------:R-:W-:-:S07]  /*ea20*/  LOP3.LUT R0, R2, R0, R7, 0xfe, !PT ;  /* 0x0000000002007212 */ /* 0x000fce00078efe07 */
.L_x_43437:
[----:B------:R-:W-:Y:S05]  /*ea30*/  BSYNC.RECONVERGENT B0 ;  /* 0x0000000000007941 */ /* 0x000fea0003800200 */
.L_x_43436:
[----:B------:R-:W0:Y:S01]  /*ea40*/  F2I.FTZ.TRUNC.NTZ R0, R0 ;  /* 0x0000000000007305 */ /* 0x000e22000021f100 */
[----:B------:R-:W-:Y:S05]  /*ea50*/  BRA `(.L_x_43417) ;  /* 0x0000000000987947 */ /* 0x000fea0003800000 */
.L_x_43429:
        /* <DEDUP_REMOVED lines=14> */
.L_x_43443:
[----:B------:R-:W-:Y:S05]  /*eb40*/  BSYNC.RECONVERGENT B0 ;  /* 0x0000000000007941 */ /* 0x000fea0003800200 */
.L_x_43442:
[----:B------:R-:W0:Y:S01]  /*eb50*/  F2I.FTZ.TRUNC.NTZ R0, R0 ;  /* 0x0000000000007305 */ /* 0x000e22000021f100 */
[----:B------:R-:W-:Y:S05]  /*eb60*/  BRA `(.L_x_43417) ;  /* 0x0000000000547947 */ /* 0x000fea0003800000 */
.L_x_43416:
        /* <DEDUP_REMOVED lines=16> */
.L_x_43444:
[----:B------:R-:W-:Y:S01]  /*ec70*/  IMAD.MOV.U32 R0, RZ, RZ, RZ ;  /* 0x000000ffff007224 */ /* 0x000fe200078e00ff */
[----:B------:R-:W-:Y:S06]  /*ec80*/  BRA `(.L_x_43417) ;  /* 0x00000000000c7947 */ /* 0x000fec0003800000 */
.L_x_43441:
[----:B------:R0:W5:Y:S01]  /*ec90*/  LDG.E R0, desc[UR36][R2.64] ;  /* 0x0000002402007981 */ /* 0x000162000c1e1900 */
[----:B------:R-:W-:Y:S05]  /*eca0*/  BRA `(.L_x_43417) ;  /* 0x0000000000047947 */ /* 0x000fea0003800000 */
.L_x_43440:
[----:B------:R0:W5:Y:S02]  /*ecb0*/  LDG.E R0, desc[UR36][R2.64] ;  /* 0x0000002402007981 */ /* 0x000164000c1e1900 */
.L_x_43417:
        /* <DEDUP_REMOVED lines=16> */
.L_x_43448:
[----:B------:R4:W5:Y:S01]  /*edc0*/  LDG.E.U8 R4, desc[UR36][R2.64] ;  /* 0x0000002402047981 */ /* 0x000962000c1e1100 */
[----:B------:R-:W-:Y:S05]  /*edd0*/  BRA `(.L_x_43449) ;  /* 0x0000000800e87947 */ /* 0x000fea0003800000 */
.L_x_43447:
        /* <DEDUP_REMOVED lines=8> */
.L_x_43451:
[----:B------:R0:W5:Y:S01]  /*ee60*/  LDG.E R4, desc[UR36][R2.64] ;  /* 0x0000002402047981 */ /* 0x000162000c1e1900 */
[----:B------:R-:W-:Y:S05]  /*ee70*/  BRA `(.L_x_43449) ;  /* 0x0000000800c07947 */ /* 0x000fea0003800000 */
.L_x_43450:
[----:B------:R0:W5:Y:S01]  /*ee80*/  LDG.E.S16 R4, desc[UR36][R2.64] ;  /* 0x0000002402047981 */ /* 0x000162000c1e1700 */
[----:B------:R-:W-:Y:S05]  /*ee90*/  BRA `(.L_x_43449) ;  /* 0x0000000800b87947 */ /* 0x000fea0003800000 */
.L_x_43446:
        /* <DEDUP_REMOVED lines=9> */
.L_x_43453:
[----:B------:R-:W4:Y:S02]  /*ef30*/  LDG.E.U16 R2, desc[UR36][R2.64] ;  /* 0x0000002402027981 */ /* 0x000f24000c1e1500 */
[----:B----4-:R-:W-:-:S06]  /*ef40*/  HADD2.F32 R4, -RZ, R2.H0_H0 ;  /* 0x20000002ff047230 */ /* 0x010fcc0000004100 */
[----:B------:R-:W0:Y:S01]  /*ef50*/  F2I.FTZ.TRUNC.NTZ R4, R4 ;  /* 0x0000000400047305 */ /* 0x000e22000021f100 */
[----:B------:R-:W-:Y:S05]  /*ef60*/  BRA `(.L_x_43449) ;  /* 0x0000000800847947 */ /* 0x000fea0003800000 */
.L_x_43452:
        /* <DEDUP_REMOVED lines=9> */
.L_x_43455:
[----:B------:R-:W4:Y:S02]  /*f000*/  LDG.E.U16 R2, desc[UR36][R2.64] ;  /* 0x0000002402027981 */ /* 0x000f24000c1e1500 */
[----:B----4-:R-:W-:-:S06]  /*f010*/  HADD2.F32 R4, -RZ, R2.H0_H0 ;  /* 0x20000002ff047230 */ /* 0x010fcc0000004100 */
[----:B------:R-:W0:Y:S01]  /*f020*/  F2I.FTZ.TRUNC.NTZ R4, R4 ;  /* 0x0000000400047305 */ /* 0x000e22000021f100 */
[----:B------:R-:W-:Y:S05]  /*f030*/  BRA `(.L_x_43449) ;  /* 0x0000000800507947 */ /* 0x000fea0003800000 */
.L_x_43454:
[----:B------:R-:W4:Y:S02]  /*f040*/  LDG.E.64 R2, desc[UR36][R2.64] ;  /* 0x0000002402027981 */ /* 0x000f24000c1e1b00 */
[----:B----4-:R0:W4:Y:S02]  /*f050*/  F2I.F64.TRUNC R4, R2 ;  /* 0x0000000200047311 */ /* 0x010124000030d100 */
[----:B0---4-:R-:W-:Y:S05]  /*f060*/  BRA `(.L_x_43449) ;  /* 0x0000000800447947 */ /* 0x011fea0003800000 */
.L_x_43445:
        /* <DEDUP_REMOVED lines=12> */
.L_x_43458:
[----:B------:R-:W4:Y:S02]  /*f130*/  LDG.E.64 R2, desc[UR36][R2.64] ;  /* 0x0000002402027981 */ /* 0x000f24000c1e1b00 */
[----:B----4-:R0:W4:Y:S02]  /*f140*/  F2I.F64.TRUNC R4, R2 ;  /* 0x0000000200047311 */ /* 0x010124000030d100 */
[----:B0---4-:R-:W-:Y:S05]  /*f150*/  BRA `(.L_x_43449) ;  /* 0x0000000800087947 */ /* 0x011fea0003800000 */
.L_x_43457:
        /* <DEDUP_REMOVED lines=26> */
.L_x_43460:
        /* <DEDUP_REMOVED lines=14> */
.L_x_43459:
[----:B------:R-:W4:Y:S02]  /*f3e0*/  LDG.E.U16 R4, desc[UR36][R2.64] ;  /* 0x0000002402047981 */ /* 0x000f24000c1e1500 */
[----:B----4-:R-:W-:-:S06]  /*f3f0*/  IMAD.U32 R4, R4, 0x10000, RZ ;  /* 0x0001000004047824 */ /* 0x010fcc00078e00ff */
[----:B------:R-:W0:Y:S01]  /*f400*/  F2I.FTZ.TRUNC.NTZ R4, R4 ;  /* 0x0000000400047305 */ /* 0x000e22000021f100 */
[----:B------:R-:W-:Y:S05]  /*f410*/  BRA `(.L_x_43449) ;  /* 0x0000000400587947 */ /* 0x000fea0003800000 */
.L_x_43456:
        /* <DEDUP_REMOVED lines=10> */
.L_x_43463:
        /* <DEDUP_REMOVED lines=21> */
.L_x_43467:
[----:B------:R-:W-:Y:S05]  /*f610*/  BSYNC.RECONVERGENT B1 ;  /* 0x0000000000017941 */ /* 0x000fea0003800200 */
.L_x_43466:
[----:B------:R-:W-:Y:S02]  /*f620*/  SHF.L.U32 R2, R2, 0x14, RZ ;  /* 0x0000001402027819 */ /* 0x000fe400000006ff */
[----:B------:R-:W-:-:S04]  /*f630*/  LEA R3, R3, 0x3b800000, 0x17 ;  /* 0x3b80000003037811 */ /* 0x000fc800078eb8ff */
[----:B------:R-:W-:-:S07]  /*f640*/  LOP3.LUT R4, R3, R2, R7, 0xfe, !PT ;  /* 0x0000000203047212 */ /* 0x000fce00078efe07 */
.L_x_43465:
[----:B------:R-:W-:Y:S05]  /*f650*/  BSYNC.RECONVERGENT B0 ;  /* 0x0000000000007941 */ /* 0x000fea0003800200 */
.L_x_43464:
[----:B------:R-:W0:Y:S01]  /*f660*/  F2I.FTZ.TRUNC.NTZ R4, R4 ;  /* 0x0000000400047305 */ /* 0x000e22000021f100 */
[----:B------:R-:W-:Y:S05]  /*f670*/  BRA `(.L_x_43449) ;  /* 0x0000000000c07947 */ /* 0x000fea0003800000 */
.L_x_43462:
        /* <DEDUP_REMOVED lines=21> */
.L_x_43471:
[----:B------:R-:W-:Y:S05]  /*f7d0*/  BSYNC.RECONVERGENT B1 ;  /* 0x0000000000017941 */ /* 0x000fea0003800200 */
.L_x_43470:
[----:B------:R-:W-:Y:S01]  /*f7e0*/  IMAD.SHL.U32 R2, R2, 0x200000, RZ ;  /* 0x0020000002027824 */ /* 0x000fe200078e00ff */
[----:B------:R-:W-:-:S04]  /*f7f0*/  LEA R3, R3, 0x37800000, 0x17 ;  /* 0x3780000003037811 */ /* 0x000fc800078eb8ff */
[----:B------:R-:W-:-:S07]  /*f800*/  LOP3.LUT R4, R3, R2, R7, 0xfe, !PT ;  /* 0x0000000203047212 */ /* 0x000fce00078efe07 */
.L_x_43469:
[----:B------:R-:W-:Y:S05]  /*f810*/  BSYNC.RECONVERGENT B0 ;  /* 0x0000000000007941 */ /* 0x000fea0003800200 */
.L_x_43468:
[----:B------:R-:W0:Y:S01]  /*f820*/  F2I.FTZ.TRUNC.NTZ R4, R4 ;  /* 0x0000000400047305 */ /* 0x000e22000021f100 */
[----:B------:R-:W-:Y:S05]  /*f830*/  BRA `(.L_x_43449) ;  /* 0x0000000000507947 */ /* 0x000fea0003800000 */
.L_x_43461:
        /* <DEDUP_REMOVED lines=14> */
.L_x_43475:
[----:B------:R-:W-:Y:S05]  /*f920*/  BSYNC.RECONVERGENT B0 ;  /* 0x0000000000007941 */ /* 0x000fea0003800200 */
.L_x_43474:
[----:B------:R-:W0:Y:S01]  /*f930*/  F2I.FTZ.TRUNC.NTZ R4, R4 ;  /* 0x0000000400047305 */ /* 0x000e22000021f100 */
[----:B------:R-:W-:Y:S05]  /*f940*/  BRA `(.L_x_43449) ;  /* 0x00000000000c7947 */ /* 0x000fea0003800000 */
.L_x_43473:
[----:B------:R0:W5:Y:S01]  /*f950*/  LDG.E R4, desc[UR36][R2.64] ;  /* 0x0000002402047981 */ /* 0x000162000c1e1900 */
[----:B------:R-:W-:Y:S05]  /*f960*/  BRA `(.L_x_43449) ;  /* 0x0000000000047947 */ /* 0x000fea0003800000 */
.L_x_43472:
[----:B------:R0:W5:Y:S02]  /*f970*/  LDG.E R4, desc[UR36][R2.64] ;  /* 0x0000002402047981 */ /* 0x000164000c1e1900 */
.L_x_43449:
[----:B------:R-:W-:Y:S05]  /*f980*/  BSYNC.RECONVERGENT B6 ;  /* 0x0000000000067941 */ /* 0x000fea0003800200 */
.L_x_43103:
        /* <DEDUP_REMOVED lines=24> */
[C---:B------:R-:W-:Y:S02]  /*fb10*/  LOP3.LUT R0, R3.reuse, R4, RZ, 0x3c, !PT ;  /* 0x0000000403007212 */ /* 0x040fe400078e3cff */
[----:B------:R-:W-:Y:S02]  /*fb20*/  ISETP.NE.AND P1, PT, R3, RZ, PT ;  /* 0x000000ff0300720c */ /* 0x000fe40003f25270 */
        /* <DEDUP_REMOVED lines=15> */
.L_x_43479:
[----:B------:R-:W-:Y:S01]  /*fc20*/  STG.E.U8 desc[UR36][R16.64], R2 ;  /* 0x0000000210007986 */ /* 0x000fe2000c101124 */
[----:B------:R-:W-:Y:S05]  /*fc30*/  EXIT ;  /* 0x000000000000794d */ /* 0x000fea0003800000 */
.L_x_43478:
        /* <DEDUP_REMOVED lines=9> */
.L_x_43482:
[----:B------:R-:W-:Y:S01]  /*fcd0*/  STG.E desc[UR36][R16.64], R2 ;  /* 0x0000000210007986 */ /* 0x000fe2000c101924 */
[----:B------:R-:W-:Y:S05]  /*fce0*/  EXIT ;  /* 0x000000000000794d */ /* 0x000fea0003800000 */
.L_x_43481:
[----:B------:R-:W-:Y:S01]  /*fcf0*/  STG.E.U16 desc[UR36][R16.64], R2 ;  /* 0x0000000210007986 */ /* 0x000fe2000c101524 */
[----:B------:R-:W-:Y:S05]  /*fd00*/  EXIT ;  /* 0x000000000000794d */ /* 0x000fea0003800000 */
.L_x_43477:
        /* <DEDUP_REMOVED lines=9> */
.L_x_43484:
[----:B------:R-:W-:-:S04]  /*fda0*/  I2FP.F32.S32 R0, R2 ;  /* 0x0000000200007245 */ /* 0x000fc80000201400 */
[----:B------:R-:W-:-:S05]  /*fdb0*/  F2FP.F16.F32.PACK_AB R0, RZ, R0 ;  /* 0x00000000ff00723e */ /* 0x000fca00000000ff */
[----:B------:R-:W-:Y:S01]  /*fdc0*/  STG.E.U16 desc[UR36][R16.64], R0 ;  /* 0x0000000010007986 */ /* 0x000fe2000c101524 */
[----:B------:R-:W-:Y:S05]  /*fdd0*/  EXIT ;  /* 0x000000000000794d */ /* 0x000fea0003800000 */
.L_x_43483:
        /* <DEDUP_REMOVED lines=10> */
.L_x_43486:
[----:B------:R-:W-:-:S04]  /*fe80*/  I2FP.F32.S32 R2, R2 ;  /* 0x0000000200027245 */ /* 0x000fc80000201400 */
[----:B------:R-:W-:-:S04]  /*fe90*/  F2FP.F16.F32.PACK_AB R3, RZ, R2 ;  /* 0x00000002ff03723e */ /* 0x000fc800000000ff */
[----:B------:R-:W-:-:S05]  /*fea0*/  PRMT R3, R3, 0x5410, RZ ;  /* 0x0000541003037816 */ /* 0x000fca00000000ff */
[----:B------:R-:W-:Y:S01]  /*feb0*/  STG.E desc[UR36][R16.64], R3 ;  /* 0x0000000310007986 */ /* 0x000fe2000c101924 */
[----:B------:R-:W-:Y:S05]  /*fec0*/  EXIT ;  /* 0x000000000000794d */ /* 0x000fea0003800000 */
.L_x_43485:
[----:B------:R-:W0:Y:S02]  /*fed0*/  I2F.F64 R2, R2 ;  /* 0x0000000200027312 */ /* 0x000e240000201c00 */
[----:B0-----:R-:W-:Y:S01]  /*fee0*/  STG.E.64 desc[UR36][R16.64], R2 ;  /* 0x0000000210007986 */ /* 0x001fe2000c101b24 */
[----:B------:R-:W-:Y:S05]  /*fef0*/  EXIT ;  /* 0x000000000000794d */ /* 0x000fea0003800000 */
.L_x_43476:
        /* <DEDUP_REMOVED lines=12> */
.L_x_43490:
        /* <DEDUP_REMOVED lines=17> */
.L_x_43493:
[----:B------:R-:W-:-:S04]  /*100d0*/  SHF.R.U32.HI R3, RZ, 0x18, R3 ;  /* 0x00000018ff037819 */ /* 0x000fc80000011603 */
[----:B------:R-:W-:-:S04]  /*100e0*/  LOP3.LUT R0, R0, 0x80, R3, 0xf8, !PT ;  /* 0x0000008000007812 */ /* 0x000fc800078ef803 */
[----:B------:R-:W-:-:S07]  /*100f0*/  PRMT R8, R0, 0x7610, R8 ;  /* 0x0000761000087816 */ /* 0x000fce0000000008 */
.L_x_43492:
[----:B------:R-:W-:Y:S05]  /*10100*/  BSYNC.RECONVERGENT B0 ;  /* 0x0000000000007941 */ /* 0x000fea0003800200 */
.L_x_43491:
[----:B------:R-:W-:Y:S01]  /*10110*/  STG.E.U8 desc[UR36][R16.64], R8 ;  /* 0x0000000810007986 */ /* 0x000fe2000c101124 */
[----:B------:R-:W-:Y:S05]  /*10120*/  EXIT ;  /* 0x000000000000794d */ /* 0x000fea0003800000 */
.L_x_43489:
        /* <DEDUP_REMOVED lines=17> */
.L_x_43496:
[----:B------:R-:W-:-:S04]  /*10240*/  SHF.R.U32.HI R3, RZ, 0x18, R3 ;  /* 0x00000018ff037819 */ /* 0x000fc80000011603 */
[----:B------:R-:W-:-:S04]  /*10250*/  LOP3.LUT R0, R0, 0x80, R3, 0xf8, !PT ;  /* 0x0000008000007812 */ /* 0x000fc800078ef803 */
[----:B------:R-:W-:-:S07]  /*10260*/  PRMT R8, R0, 0x7610, R8 ;  /* 0x0000761000087816 */ /* 0x000fce0000000008 */
.L_x_43495:
[----:B------:R-:W-:Y:S05]  /*10270*/  BSYNC.RECONVERGENT B0 ;  /* 0x0000000000007941 */ /* 0x000fea0003800200 */
.L_x_43494:
[----:B------:R-:W-:Y:S01]  /*10280*/  STG.E.U8 desc[UR36][R16.64], R8 ;  /* 0x0000000810007986 */ /* 0x000fe2000c101124 */
[----:B------:R-:W-:Y:S05]  /*10290*/  EXIT ;  /* 0x000000000000794d */ /* 0x000fea0003800000 */
.L_x_43488:
        /* <DEDUP_REMOVED lines=22> */
.L_x_43498:
[----:B------:R-:W-:-:S05]  /*10400*/  SHF.R.S32.HI R3, RZ, 0x1f, R2 ;  /* 0x0000001fff037819 */ /* 0x000fca0000011402 */
[----:B------:R-:W-:Y:S01]  /*10410*/  STG.E.64 desc[UR36][R16.64], R2 ;  /* 0x0000000210007986 */ /* 0x000fe2000c101b24 */
[----:B------:R-:W-:Y:S05]  /*10420*/  EXIT ;  /* 0x000000000000794d */ /* 0x000fea0003800000 */
.L_x_43497:
[----:B------:R-:W-:Y:S01]  /*10430*/  STG.E desc[UR36][R16.64], R2 ;  /* 0x0000000210007986 */ /* 0x000fe2000c101924 */
[----:B------:R-:W-:Y:S05]  /*10440*/  EXIT ;  /* 0x000000000000794d */ /* 0x000fea0003800000 */
.L_x_43487:
        /* <DEDUP_REMOVED lines=10> */
.L_x_43500:
[----:B------:R-:W-:Y:S01]  /*104f0*/  CS2R R6, SRZ ;  /* 0x0000000000067805 */ /* 0x000fe2000001ff00 */
[----:B------:R-:W0:Y:S04]  /*10500*/  I2F.F64 R4, R2 ;  /* 0x0000000200047312 */ /* 0x000e280000201c00 */
[----:B0-----:R-:W-:Y:S01]  /*10510*/  STG.E.128 desc[UR36][R16.64], R4 ;  /* 0x0000000410007986 */ /* 0x001fe2000c101d24 */
[----:B------:R-:W-:Y:S05]  /*10520*/  EXIT ;  /* 0x000000000000794d */ /* 0x000fea0003800000 */
.L_x_43499:
[----:B------:R-:W-:-:S09]  /*10530*/  UISETP.NE.AND UP0, UPT, UR4, 0xf, UPT ;  /* 0x0000000f0400788c */ /* 0x000fd2000bf05270 */
[----:B------:R-:W-:Y:S05]  /*10540*/  BRA.U !UP0, `(.L_x_43501) ;  /* 0x0000000108e87547 */ /* 0x000fea000b800000 */
[----:B------:R-:W-:-:S09]  /*10550*/  UISETP.NE.AND UP0, UPT, UR4, 0x17, UPT ;  /* 0x000000170400788c */ /* 0x000fd2000bf05270 */
[----:B------:R-:W-:Y:S05]  /*10560*/  BRA.U !UP0, `(.L_x_43502) ;  /* 0x0000000108907547 */ /* 0x000fea000b800000 */
[----:B------:R-:W-:-:S09]  /*10570*/  UISETP.NE.AND UP0, UPT, UR4, 0x18, UPT ;  /* 0x000000180400788c */ /* 0x000fd2000bf05270 */
[----:B------:R-:W-:Y:S05]  /*10580*/  BRA.U !UP0, `(.L_x_43503) ;  /* 0x0000000108447547 */ /* 0x000fea000b800000 */
.L_x_43480:
        /* <DEDUP_REMOVED lines=16> */
.L_x_43504:
[----:B------:R-:W-:Y:S05]  /*10690*/  EXIT ;  /* 0x000000000000794d */ /* 0x000fea0003800000 */
.L_x_43503:
        /* <DEDUP_REMOVED lines=13> */
.L_x_43506:
[----:B------:R-:W-:Y:S05]  /*10770*/  BSYNC.RECONVERGENT B0 ;  /* 0x0000000000007941 */ /* 0x000fea0003800200 */
.L_x_43505:
[----:B------:R-:W-:-:S05]  /*10780*/  LOP3.LUT R3, R0, 0x80, R3, 0xf8, !PT ;  /* 0x0000008000037812 */ /* 0x000fca00078ef803 */
[----:B------:R-:W-:Y:S01]  /*10790*/  STG.E.U8 desc[UR36][R16.64], R3 ;  /* 0x0000000310007986 */ /* 0x000fe2000c101124 */
[----:B------:R-:W-:Y:S05]  /*107a0*/  EXIT ;  /* 0x000000000000794d */ /* 0x000fea0003800000 */
.L_x_43502:
        /* <DEDUP_REMOVED lines=12> */
.L_x_43508:
[----:B------:R-:W-:Y:S01]  /*10870*/  IMAD.MOV.U32 R0, RZ, RZ, 0x7f ;  /* 0x0000007fff007424 */ /* 0x000fe200078e00ff */
[----:B------:R-:W-:-:S04]  /*10880*/  ISETP.GT.U32.AND P0, PT, R2, 0x7f800000, PT ;  /* 0x7f8000000200780c */ /* 0x000fc80003f04070 */
[----:B------:R-:W-:-:S09]  /*10890*/  SEL R0, R0, 0x7c, P0 ;  /* 0x0000007c00007807 */ /* 0x000fd20000000000 */
.L_x_43509:
[----:B------:R-:W-:Y:S05]  /*108a0*/  BSYNC.RECONVERGENT B0 ;  /* 0x0000000000007941 */ /* 0x000fea0003800200 */
.L_x_43507:
[----:B------:R-:W-:-:S04]  /*108b0*/  SHF.R.U32.HI R3, RZ, 0x18, R3 ;  /* 0x00000018ff037819 */ /* 0x000fc80000011603 */
[----:B------:R-:W-:-:S05]  /*108c0*/  LOP3.LUT R3, R0, 0x80, R3, 0xf8, !PT ;  /* 0x0000008000037812 */ /* 0x000fca00078ef803 */
[----:B------:R-:W-:Y:S01]  /*108d0*/  STG.E.U8 desc[UR36][R16.64], R3 ;  /* 0x0000000310007986 */ /* 0x000fe2000c101124 */
[----:B------:R-:W-:Y:S05]  /*108e0*/  EXIT ;  /* 0x000000000000794d */ /* 0x000fea0003800000 */
.L_x_43501:
[----:B------:R-:W-:-:S04]  /*108f0*/  I2FP.F32.S32 R0, R2 ;  /* 0x0000000200007245 */ /* 0x000fc80000201400 */
[----:B------:R-:W-:-:S05]  /*10900*/  F2FP.BF16.F32.PACK_AB R0, RZ, R0 ;  /* 0x00000000ff00723e */ /* 0x000fca00000010ff */
[----:B------:R-:W-:Y:S01]  /*10910*/  STG.E.U16 desc[UR36][R16.64], R0 ;  /* 0x0000000010007986 */ /* 0x000fe2000c101524 */
[----:B------:R-:W-:Y:S05]  /*10920*/  EXIT ;  /* 0x000000000000794d */ /* 0x000fea0003800000 */
.L_x_43510:
        /* <DEDUP_REMOVED lines=13> */
.L_x_50284:


//--------------------- .text._ZN2at6native27unrolled_elementwise_kernelINS0_13BinaryFunctorIiiiZZZNS0_21remainder_kernel_cudaERNS_18TensorIteratorBaseEENKUlvE_clEvENKUlvE1_clEvEUliiE_EESt5arrayIPcLm3EELi4E23TrivialOffsetCalculatorILi2EjESC_ILi1EjENS0_6memory12LoadWithCastILi2EEENSF_13StoreWithCastILi1EEEEEviT_T0_T2_T3_T4_T5_ --------------------------
	.section	.text._ZN2at6native27unrolled_elementwise_kernelINS0_13BinaryFunctorIiiiZZZNS0_21remainder_kernel_cudaERNS_18TensorIteratorBaseEENKUlvE_clEvENKUlvE1_clEvEUliiE_EESt5arrayIPcLm3EELi4E23TrivialOffsetCalculatorILi2EjESC_ILi1EjENS0_6memory12LoadWithCastILi2EEENSF_13StoreWithCastILi1EEEEEviT_T0_T2_T3_T4_T5_,"ax",@progbits
	.align	128
        .global         _ZN2at6native27unrolled_elementwise_kernelINS0_13BinaryFunctorIiiiZZZNS0_21remainder_kernel_cudaERNS_18TensorIteratorBaseEENKUlvE_clEvENKUlvE1_clEvEUliiE_EESt5arrayIPcLm3EELi4E23TrivialOffsetCalculatorILi2EjESC_ILi1EjENS0_6memory12LoadWithCastILi2EEENSF_13StoreWithCastILi1EEEEEviT_T0_T2_T3_T4_T5_
        .type           _ZN2at6native27unrolled_elementwise_kernelINS0_13BinaryFunctorIiiiZZZNS0_21remainder_kernel_cudaERNS_18TensorIteratorBaseEENKUlvE_clEvENKUlvE1_clEvEUliiE_EESt5arrayIPcLm3EELi4E23TrivialOffsetCalculatorILi2EjESC_ILi1EjENS0_6memory12LoadWithCastILi2EEENSF_13StoreWithCastILi1EEEEEviT_T0_T2_T3_T4_T5_,@function
        .size           _ZN2at6native27unrolled_elementwise_kernelINS0_13BinaryFunctorIiiiZZZNS0_21remainder_kernel_cudaERNS_18TensorIteratorBaseEENKUlvE_clEvENKUlvE1_clEvEUliiE_EESt5arrayIPcLm3EELi4E23TrivialOffsetCalculatorILi2EjESC_ILi1EjENS0_6memory12LoadWithCastILi2EEENSF_13StoreWithCastILi1EEEEEviT_T0_T2_T3_T4_T5_,(.L_x_50285 - _ZN2at6native27unrolled_elementwise_kernelINS0_13BinaryFunctorIiiiZZZNS0_21remainder_kernel_cudaERNS_18TensorIteratorBaseEENKUlvE_clEvENKUlvE1_clEvEUliiE_EESt5arrayIPcLm3EELi4E23TrivialOffsetCalculatorILi2EjESC_ILi1EjENS0_6memory12LoadWithCastILi2EEENSF_13StoreWithCastILi1EEEEEviT_T0_T2_T3_T4_T5_)
        .other          _ZN2at6native27unrolled_elementwise_kernelINS0_13BinaryFunctorIiiiZZZNS0_21remainder_kernel_cudaERNS_18TensorIteratorBaseEENKUlvE_clEvENKUlvE1_clEvEUliiE_EESt5arrayIPcLm3EELi4E23TrivialOffsetCalculatorILi2EjESC_ILi1EjENS0_6memory12LoadWithCastILi2EEENSF_13StoreWithCastILi1EEEEEviT_T0_T2_T3_T4_T5_,@"STO_CUDA_ENTRY STV_DEFAULT"
_ZN2at6native27unrolled_elementwise_kernelINS0_13BinaryFunctorIiiiZZZNS0_21remainder_kernel_cudaERNS_18TensorIteratorBaseEENKUlvE_clEvENKUlvE1_clEvEUliiE_EESt5arrayIPcLm3EELi4E23TrivialOffsetCalculatorILi2EjESC_ILi1EjENS0_6memory12LoadWithCastILi2EEENSF_13StoreWithCastILi1EEEEEviT_T0_T2_T3_T4_T5_:
.text._ZN2at6native27unrolled_elementwise_kernelINS0_13BinaryFunctorIiiiZZZNS0_21remainder_kernel_cudaERNS_18TensorIteratorBaseEENKUlvE_clEvENKUlvE1_clEvEUliiE_EESt5arrayIPcLm3EELi4E23TrivialOffsetCalculatorILi2EjESC_ILi1EjENS0_6memory12LoadWithCastILi2EEENSF_13StoreWithCastILi1EEEEEviT_T0_T2_T3_T4_T5_:
        /* <DEDUP_REMOVED lines=32> */
.L_x_43516:
[----:B------:R3:W5:Y:S01]  /*0200*/  LDG.E.U8 R29, desc[UR36][R4.64] ;  /* 0x00000024041d7981 */ /* 0x000762000c1e1100 */
[----:B------:R-:W-:Y:S05]  /*0210*/  BRA `(.L_x_43518) ;  /* 0x0000000c00307947 */ /* 0x000fea0003800000 */
.L_x_43515:
        /* <DEDUP_REMOVED lines=8> */
.L_x_43520:
[----:B------:R1:W5:Y:S01]  /*02a0*/  LDG.E R29, desc[UR36][R4.64] ;  /* 0x00000024041d7981 */ /* 0x000362000c1e1900 */
[----:B------:R-:W-:Y:S05]  /*02b0*/  BRA `(.L_x_43518) ;  /* 0x0000000c00087947 */ /* 0x000fea0003800000 */
.L_x_43519:
[----:B------:R2:W5:Y:S01]  /*02c0*/  LDG.E.S16 R29, desc[UR36][R4.64] ;  /* 0x00000024041d7981 */ /* 0x000562000c1e1700 */
[----:B------:R-:W-:Y:S05]  /*02d0*/  BRA `(.L_x_43518) ;  /* 0x0000000c00007947 */ /* 0x000fea0003800000 */
.L_x_43514:
        /* <DEDUP_REMOVED lines=9> */
.L_x_43522:
[----:B------:R-:W2:Y:S02]  /*0370*/  LDG.E.U16 R4, desc[UR36][R4.64] ;  /* 0x0000002404047981 */ /* 0x000ea4000c1e1500 */
[----:B--2---:R-:W-:-:S06]  /*0380*/  HADD2.F32 R29, -RZ, R4.H0_H0 ;  /* 0x20000004ff1d7230 */ /* 0x004fcc0000004100 */
[----:B------:R-:W0:Y:S01]  /*0390*/  F2I.FTZ.TRUNC.NTZ R29, R29 ;  /* 0x0000001d001d7305 */ /* 0x000e22000021f100 */
[----:B------:R-:W-:Y:S05]  /*03a0*/  BRA `(.L_x_43518) ;  /* 0x0000000800cc7947 */ /* 0x000fea0003800000 */
.L_x_43521:
        /* <DEDUP_REMOVED lines=9> */
.L_x_43524:
[----:B------:R-:W2:Y:S02]  /*0440*/  LDG.E.U16 R4, desc[UR36][R4.64] ;  /* 0x0000002404047981 */ /* 0x000ea4000c1e1500 */
[----:B--2---:R-:W-:-:S06]  /*0450*/  HADD2.F32 R29, -RZ, R4.H0_H0 ;  /* 0x20000004ff1d7230 */ /* 0x004fcc0000004100 */
[----:B------:R-:W0:Y:S01]  /*0460*/  F2I.FTZ.TRUNC.NTZ R29, R29 ;  /* 0x0000001d001d7305 */ /* 0x000e22000021f100 */
[----:B------:R-:W-:Y:S05]  /*0470*/  BRA `(.L_x_43518) ;  /* 0x0000000800987947 */ /* 0x000fea0003800000 */
.L_x_43523:
[----:B------:R-:W2:Y:S02]  /*0480*/  LDG.E.64 R4, desc[UR36][R4.64] ;  /* 0x0000002404047981 */ /* 0x000ea4000c1e1b00 */
[----:B--2---:R0:W1:Y:S02]  /*0490*/  F2I.F64.TRUNC R29, R4 ;  /* 0x00000004001d7311 */ /* 0x004064000030d100 */
[----:B01----:R-:W-:Y:S05]  /*04a0*/  BRA `(.L_x_43518) ;  /* 0x00000008008c7947 */ /* 0x003fea0003800000 */
.L_x_43513:
        /* <DEDUP_REMOVED lines=12> */
.L_x_43527:
[----:B------:R-:W2:Y:S02]  /*0570*/  LDG.E.64 R4, desc[UR36][R4.64] ;  /* 0x0000002404047981 */ /* 0x000ea4000c1e1b00 */
[----:B--2---:R0:W1:Y:S02]  /*0580*/  F2I.F64.TRUNC R29, R4 ;  /* 0x00000004001d7311 */ /* 0x004064000030d100 */
[----:B01----:R-:W-:Y:S05]  /*0590*/  BRA `(.L_x_43518) ;  /* 0x0000000800507947 */ /* 0x003fea0003800000 */
.L_x_43526:
        /* <DEDUP_REMOVED lines=26> */
.L_x_43529:
        /* <DEDUP_REMOVED lines=14> */
.L_x_43528:
[----:B------:R-:W2:Y:S02]  /*0820*/  LDG.E.U16 R29, desc[UR36][R4.64] ;  /* 0x00000024041d7981 */ /* 0x000ea4000c1e1500 */
[----:B--2---:R-:W-:-:S06]  /*0830*/  IMAD.U32 R29, R29, 0x10000, RZ ;  /* 0x000100001d1d7824 */ /* 0x004fcc00078e00ff */
[----:B------:R-:W0:Y:S01]  /*0840*/  F2I.FTZ.TRUNC.NTZ R29, R29 ;  /* 0x0000001d001d7305 */ /* 0x000e22000021f100 */
[----:B------:R-:W-:Y:S05]  /*0850*/  BRA `(.L_x_43518) ;  /* 0x0000000400a07947 */ /* 0x000fea0003800000 */
.L_x_43525:
        /* <DEDUP_REMOVED lines=10> */
.L_x_43532:
        /* <DEDUP_REMOVED lines=21> */
.L_x_43536:
[----:B------:R-:W-:Y:S05]  /*0a50*/  BSYNC.RECONVERGENT B1 ;  /* 0x0000000000017941 */ /* 0x000fea0003800200 */
.L_x_43535:
[----:B------:R-:W-:Y:S01]  /*0a60*/  IMAD.SHL.U32 R0, R0, 0x100000, RZ ;  /* 0x0010000000007824 */ /* 0x000fe200078e00ff */
[----:B------:R-:W-:-:S04]  /*0a70*/  LEA R3, R3, 0x3b800000, 0x17 ;  /* 0x3b80000003037811 */ /* 0x000fc800078eb8ff */
[----:B------:R-:W-:-:S07]  /*0a80*/  LOP3.LUT R29, R3, R0, R29, 0xfe, !PT ;  /* 0x00000000031d7212 */ /* 0x000fce00078efe1d */
.L_x_43534:
[----:B------:R-:W-:Y:S05]  /*0a90*/  BSYNC.RECONVERGENT B0 ;  /* 0x0000000000007941 */ /* 0x000fea0003800200 */
.L_x_43533:
[----:B------:R-:W0:Y:S01]  /*0aa0*/  F2I.FTZ.TRUNC.NTZ R29, R29 ;  /* 0x0000001d001d7305 */ /* 0x000e22000021f100 */
[----:B------:R-:W-:Y:S05]  /*0ab0*/  BRA `(.L_x_43518) ;  /* 0x0000000400087947 */ /* 0x000fea0003800000 */
.L_x_43531:
        /* <DEDUP_REMOVED lines=21> */
.L_x_43540:
[----:B------:R-:W-:Y:S05]  /*0c10*/  BSYNC.RECONVERGENT B1 ;  /* 0x0000000000017941 */ /* 0x000fea0003800200 */
.L_x_43539:
[----:B------:R-:W-:Y:S01]  /*0c20*/  IMAD.SHL.U32 R0, R0, 0x200000, RZ ;  /* 0x0020000000007824 */ /* 0x000fe200078e00ff */
[----:B------:R-:W-:-:S04]  /*0c30*/  LEA R3, R3, 0x37800000, 0x17 ;  /* 0x3780000003037811 */ /* 0x000fc800078eb8ff */
[----:B------:R-:W-:-:S07]  /*0c40*/  LOP3.LUT R29, R3, R0, R29, 0xfe, !PT ;  /* 0x00000000031d7212 */ /* 0x000fce00078efe1d */
.L_x_43538:
[----:B------:R-:W-:Y:S05]  /*0c50*/  BSYNC.RECONVERGENT B0 ;  /* 0x0000000000007941 */ /* 0x000fea0003800200 */
.L_x_43537:
[----:B------:R-:W0:Y:S01]  /*0c60*/  F2I.FTZ.TRUNC.NTZ R29, R29 ;  /* 0x0000001d001d7305 */ /* 0x000e22000021f100 */
[----:B------:R-:W-:Y:S05]  /*0c70*/  BRA `(.L_x_43518) ;  /* 0x0000000000987947 */ /* 0x000fea0003800000 */
.L_x_43530:
[----:B------:R-:W-:-:S09]  /*0c80*/  UISETP.NE.AND UP0, UPT, UR4, 0x1c, UPT ;  /* 0x0000001c0400788c */ /* 0x000fd2000bf05270 */
[----:B------:R-:W-:Y:S05]  /*0c90*/  BRA.U !UP0, `(.L_x_43541) ;  /* 0x00000001088c7547 */ /* 0x000fea000b800000 */
[----:B------:R-:W-:-:S09]  /*0ca0*/  UISETP.NE.AND UP0, UPT, UR4, 0x1d, UPT ;  /* 0x0000001d0400788c */ /* 0x000fd2000bf05270 */
[----:B------:R-:W-:Y:S05]  /*0cb0*/  BRA.U !UP0, `(.L_x_43542) ;  /* 0x00000001087c7547 */ /* 0x000fea000b800000 */
[----:B------:R-:W-:-:S09]  /*0cc0*/  UISETP.NE.AND UP0, UPT, UR4, 0x2c, UPT ;  /* 0x0000002c0400788c */ /* 0x000fd2000bf05270 */
[----:B------:R-:W-:Y:S05]  /*0cd0*/  BRA.U !UP0, `(.L_x_43543) ;  /* 0x0000000108487547 */ /* 0x000fea000b800000 */
.L_x_43517:
        /* <DEDUP_REMOVED lines=16> */
.L_x_43544:
[----:B------:R-:W-:Y:S01]  /*0de0*/  IMAD.MOV.U32 R29, RZ, RZ, RZ ;  /* 0x000000ffff1d7224 */ /* 0x000fe200078e00ff */
[----:B------:R-:W-:Y:S06]  /*0df0*/  BRA `(.L_x_43518) ;  /* 0x0000000000387947 */ /* 0x000fec0003800000 */
.L_x_43543:
        /* <DEDUP_REMOVED lines=8> */
.L_x_43546:
[----:B------:R-:W-:Y:S05]  /*0e80*/  BSYNC.RECONVERGENT B0 ;  /* 0x0000000000007941 */ /* 0x000fea0003800200 */
.L_x_43545:
[----:B------:R-:W0:Y:S01]  /*0e90*/  F2I.FTZ.TRUNC.NTZ R29, R29 ;  /* 0x0000001d001d7305 */ /* 0x000e22000021f100 */
[----:B------:R-:W-:Y:S05]  /*0ea0*/  BRA `(.L_x_43518) ;  /* 0x00000000000c7947 */ /* 0x000fea0003800000 */
.L_x_43542:
[----:B------:R0:W5:Y:S01]  /*0eb0*/  LDG.E R29, desc[UR36][R4.64] ;  /* 0x00000024041d7981 */ /* 0x000162000c1e1900 */
[----:B------:R-:W-:Y:S05]  /*0ec0*/  BRA `(.L_x_43518) ;  /* 0x0000000000047947 */ /* 0x000fea0003800000 */
.L_x_43541:
[----:B------:R0:W5:Y:S02]  /*0ed0*/  LDG.E R29, desc[UR36][R4.64] ;  /* 0x00000024041d7981 */ /* 0x000164000c1e1900 */
.L_x_43518:
        /* <DEDUP_REMOVED lines=18> */
.L_x_43550:
[----:B------:R1:W5:Y:S01]  /*1000*/  LDG.E.U8 R28, desc[UR36][R4.64] ;  /* 0x00000024041c7981 */ /* 0x000362000c1e1100 */
[----:B------:R-:W-:Y:S05]  /*1010*/  BRA `(.L_x_43552) ;  /* 0x0000000c00307947 */ /* 0x000fea0003800000 */
.L_x_43549:
        /* <DEDUP_REMOVED lines=8> */
.L_x_43554:
[----:B------:R3:W5:Y:S01]  /*10a0*/  LDG.E R28, desc[UR36][R4.64] ;  /* 0x00000024041c7981 */ /* 0x000762000c1e1900 */
[----:B------:R-:W-:Y:S05]  /*10b0*/  BRA `(.L_x_43552) ;  /* 0x0000000c00087947 */ /* 0x000fea0003800000 */
.L_x_43553:
[----:B------:R2:W5:Y:S01]  /*10c0*/  LDG.E.S16 R28, desc[UR36][R4.64] ;  /* 0x00000024041c7981 */ /* 0x000562000c1e1700 */
[----:B------:R-:W-:Y:S05]  /*10d0*/  BRA `(.L_x_43552) ;  /* 0x0000000c00007947 */ /* 0x000fea0003800000 */
.L_x_43548:
        /* <DEDUP_REMOVED lines=9> */
.L_x_43556:
[----:B------:R-:W2:Y:S02]  /*1170*/  LDG.E.U16 R4, desc[UR36][R4.64] ;  /* 0x0000002404047981 */ /* 0x000ea4000c1e1500 */
[----:B--2---:R-:W-:-:S06]  /*1180*/  HADD2.F32 R28, -RZ, R4.H0_H0 ;  /* 0x20000004ff1c7230 */ /* 0x004fcc0000004100 */
[----:B------:R-:W0:Y:S01]  /*1190*/  F2I.FTZ.TRUNC.NTZ R28, R28 ;  /* 0x0000001c001c7305 */ /* 0x000e22000021f100 */
[----:B------:R-:W-:Y:S05]  /*11a0*/  BRA `(.L_x_43552) ;  /* 0x0000000800cc7947 */ /* 0x000fea0003800000 */
.L_x_43555:
        /* <DEDUP_REMOVED lines=9> */
.L_x_43558:
[----:B------:R-:W2:Y:S02]  /*1240*/  LDG.E.U16 R4, desc[UR36][R4.64] ;  /* 0x0000002404047981 */ /* 0x000ea4000c1e1500 */
[----:B--2---:R-:W-:-:S06]  /*1250*/  HADD2.F32 R28, -RZ, R4.H0_H0 ;  /* 0x20000004ff1c7230 */ /* 0x004fcc0000004100 */
[----:B------:R-:W0:Y:S01]  /*1260*/  F2I.FTZ.TRUNC.NTZ R28, R28 ;  /* 0x0000001c001c7305 */ /* 0x000e22000021f100 */
[----:B------:R-:W-:Y:S05]  /*1270*/  BRA `(.L_x_43552) ;  /* 0x0000000800987947 */ /* 0x000fea0003800000 */
.L_x_43557:
[----:B------:R-:W2:Y:S02]  /*1280*/  LDG.E.64 R4, desc[UR36][R4.64] ;  /* 0x0000002404047981 */ /* 0x000ea4000c1e1b00 */
[----:B--2---:R0:W1:Y:S02]  /*1290*/  F2I.F64.TRUNC R28, R4 ;  /* 0x00000004001c7311 */ /* 0x004064000030d100 */
[----:B01----:R-:W-:Y:S05]  /*12a0*/  BRA `(.L_x_43552) ;  /* 0x00000008008c7947 */ /* 0x003fea0003800000 */
.L_x_43547:
        /* <DEDUP_REMOVED lines=12> */
.L_x_43561:
[----:B------:R-:W2:Y:S02]  /*1370*/  LDG.E.64 R4, desc[UR36][R4.64] ;  /* 0x0000002404047981 */ /* 0x000ea4000c1e1b00 */
[----:B--2---:R0:W1:Y:S02]  /*1380*/  F2I.F64.TRUNC R28, R4 ;  /* 0x00000004001c7311 */ /* 0x004064000030d100 */
[----:B01----:R-:W-:Y:S05]  /*1390*/  BRA `(.L_x_43552) ;  /* 0x0000000800507947 */ /* 0x003fea0003800000 */
.L_x_43560:
        /* <DEDUP_REMOVED lines=26> */
.L_x_43563:
        /* <DEDUP_REMOVED lines=14> */
.L_x_43562:
[----:B------:R-:W2:Y:S02]  /*1620*/  LDG.E.U16 R28, desc[UR36][R4.64] ;  /* 0x00000024041c7981 */ /* 0x000ea4000c1e1500 */
[----:B--2---:R-:W-:-:S06]  /*1630*/  IMAD.U32 R28, R28, 0x10000, RZ ;  /* 0x000100001c1c7824 */ /* 0x004fcc00078e00ff */
[----:B------:R-:W0:Y:S01]  /*1640*/  F2I.FTZ.TRUNC.NTZ R28, R28 ;  /* 0x0000001c001c7305 */ /* 0x000e22000021f100 */
[----:B------:R-:W-:Y:S05]  /*1650*/  BRA `(.L_x_43552) ;  /* 0x0000000400a07947 */ /* 0x000fea0003800000 */
.L_x_43559:
        /* <DEDUP_REMOVED lines=10> */
.L_x_43566:
        /* <DEDUP_REMOVED lines=21> */
.L_x_43570:
[----:B------:R-:W-:Y:S05]  /*1850*/  BSYNC.RECONVERGENT B1 ;  /* 0x0000000000017941 */ /* 0x000fea0003800200 */
.L_x_43569:
[----:B------:R-:W-:Y:S01]  /*1860*/  IMAD.SHL.U32 R0, R0, 0x100000, RZ ;  /* 0x0010000000007824 */ /* 0x000fe200078e00ff */
[----:B------:R-:W-:-:S04]  /*1870*/  LEA R3, R3, 0x3b800000, 0x17 ;  /* 0x3b80000003037811 */ /* 0x000fc800078eb8ff */
[----:B------:R-:W-:-:S07]  /*1880*/  LOP3.LUT R28, R3, R0, R7, 0xfe, !PT ;  /* 0x00000000031c7212 */ /* 0x000fce00078efe07 */
.L_x_43568:
[----:B------:R-:W-:Y:S05]  /*1890*/  BSYNC.RECONVERGENT B0 ;  /* 0x0000000000007941 */ /* 0x000fea0003800200 */
.L_x_43567:
[----:B------:R-:W0:Y:S01]  /*18a0*/  F2I.FTZ.TRUNC.NTZ R28, R28 ;  /* 0x0000001c001c7305 */ /* 0x000e22000021f100 */
[----:B------:R-:W-:Y:S05]  /*18b0*/  BRA `(.L_x_43552) ;  /* 0x0000000400087947 */ /* 0x000fea0003800000 */
.L_x_43565:
        /* <DEDUP_REMOVED lines=21> */
.L_x_43574:
[----:B------:R-:W-:Y:S05]  /*1a10*/  BSYNC.RECONVERGENT B1 ;  /* 0x0000000000017941 */ /* 0x000fea0003800200 */
.L_x_43573:
[----:B------:R-:W-:Y:S01]  /*1a20*/  IMAD.SHL.U32 R0, R0, 0x200000, RZ ;  /* 0x0020000000007824 */ /* 0x000fe200078e00ff */
[----:B------:R-:W-:-:S04]  /*1a30*/  LEA R3, R3, 0x37800000, 0x17 ;  /* 0x3780000003037811 */ /* 0x000fc800078eb8ff */
[----:B------:R-:W-:-:S07]  /*1a40*/  LOP3.LUT R28, R3, R0, R7, 0xfe, !PT ;  /* 0x00000000031c7212 */ /* 0x000fce00078efe07 */
.L_x_43572:
[----:B------:R-:W-:Y:S05]  /*1a50*/  BSYNC.RECONVERGENT B0 ;  /* 0x0000000000007941 */ /* 0x000fea0003800200 */
.L_x_43571:
[----:B------:R-:W0:Y:S01]  /*1a60*/  F2I.FTZ.TRUNC.NTZ R28, R28 ;  /* 0x0000001c001c7305 */ /* 0x000e22000021f100 */
[----:B------:R-:W-:Y:S05]  /*1a70*/  BRA `(.L_x_43552) ;  /* 0x0000000000987947 */ /* 0x000fea0003800000 */
.L_x_43564:
[----:B------:R-:W-:-:S09]  /*1a80*/  UISETP.NE.AND UP0, UPT, UR4, 0x1c, UPT ;  /* 0x0000001c0400788c */ /* 0x000fd2000bf05270 */
[----:B------:R-:W-:Y:S05]  /*1a90*/  BRA.U !UP0, `(.L_x_43575) ;  /* 0x00000001088c7547 */ /* 0x000fea000b800000 */
[----:B------:R-:W-:-:S09]  /*1aa0*/  UISETP.NE.AND UP0, UPT, UR4, 0x1d, UPT ;  /* 0x0000001d0400788c */ /* 0x000fd2000bf05270 */
[----:B------:R-:W-:Y:S05]  /*1ab0*/  BRA.U !UP0, `(.L_x_43576) ;  /* 0x00000001087c7547 */ /* 0x000fea000b800000 */
[----:B------:R-:W-:-:S09]  /*1ac0*/  UISETP.NE.AND UP0, UPT, UR4, 0x2c, UPT ;  /* 0x0000002c0400788c */ /* 0x000fd2000bf05270 */
[----:B------:R-:W-:Y:S05]  /*1ad0*/  BRA.U !UP0, `(.L_x_43577) ;  /* 0x0000000108487547 */ /* 0x000fea000b800000 */
.L_x_43551:
        /* <DEDUP_REMOVED lines=16> */
.L_x_43578:
[----:B------:R-:W-:Y:S01]  /*1be0*/  IMAD.MOV.U32 R28, RZ, RZ, RZ ;  /* 0x000000ffff1c7224 */ /* 0x000fe200078e00ff */
[----:B------:R-:W-:Y:S06]  /*1bf0*/  BRA `(.L_x_43552) ;  /* 0x0000000000387947 */ /* 0x000fec0003800000 */
.L_x_43577:
        /* <DEDUP_REMOVED lines=8> */
.L_x_43580:
[----:B------:R-:W-:Y:S05]  /*1c80*/  BSYNC.RECONVERGENT B0 ;  /* 0x0000000000007941 */ /* 0x000fea0003800200 */
.L_x_43579:
[----:B------:R-:W0:Y:S01]  /*1c90*/  F2I.FTZ.TRUNC.NTZ R28, R28 ;  /* 0x0000001c001c7305 */ /* 0x000e22000021f100 */
[----:B------:R-:W-:Y:S05]  /*1ca0*/  BRA `(.L_x_43552) ;  /* 0x00000000000c7947 */ /* 0x000fea0003800000 */
.L_x_43576:
[----:B------:R0:W5:Y:S01]  /*1cb0*/  LDG.E R28, desc[UR36][R4.64] ;  /* 0x00000024041c7981 */ /* 0x000162000c1e1900 */
[----:B------:R-:W-:Y:S05]  /*1cc0*/  BRA `(.L_x_43552) ;  /* 0x0000000000047947 */ /* 0x000fea0003800000 */
.L_x_43575:
[----:B------:R0:W5:Y:S02]  /*1cd0*/  LDG.E R28, desc[UR36][R4.64] ;  /* 0x00000024041c7981 */ /* 0x000164000c1e1900 */
.L_x_43552:
[----:B------:R-:W-:-:S07]  /*1ce0*/  VIADD R19, R17, 0x80 ;  /* 0x0000008011137836 */ /* 0x000fce0000000000 */
.L_x_43512:
[----:B------:R-:W-:Y:S05]  /*1cf0*/  BSYNC.RECONVERGENT B6 ;  /* 0x0000000000067941 */ /* 0x000fea0003800200 */
.L_x_43511:
        /* <DEDUP_REMOVED lines=23> */
.L_x_43586:
[----:B------:R0:W5:Y:S01]  /*1e70*/  LDG.E.U8 R26, desc[UR36][R4.64] ;  /* 0x00000024041a7981 */ /* 0x000162000c1e1100 */
[----:B------:R-:W-:Y:S05]  /*1e80*/  BRA `(.L_x_43588) ;  /* 0x0000000c00307947 */ /* 0x000fea0003800000 */
.L_x_43585:
        /* <DEDUP_REMOVED lines=8> */
.L_x_43590:
[----:B------:R0:W5:Y:S01]  /*1f10*/  LDG.E R26, desc[UR36][R4.64] ;  /* 0x00000024041a7981 */ /* 0x000162000c1e1900 */
[----:B------:R-:W-:Y:S05]  /*1f20*/  BRA `(.L_x_43588) ;  /* 0x0000000c00087947 */ /* 0x000fea0003800000 */
.L_x_43589:
[----:B------:R0:W5:Y:S01]  /*1f30*/  LDG.E.S16 R26, desc[UR36][R4.64] ;  /* 0x00000024041a7981 */ /* 0x000162000c1e1700 */
[----:B------:R-:W-:Y:S05]  /*1f40*/  BRA `(.L_x_43588) ;  /* 0x0000000c00007947 */ /* 0x000fea0003800000 */
.L_x_43584:
        /* <DEDUP_REMOVED lines=9> */
.L_x_43592:
[----:B------:R-:W2:Y:S02]  /*1fe0*/  LDG.E.U16 R4, desc[UR36][R4.64] ;  /* 0x0000002404047981 */ /* 0x000ea4000c1e1500 */
[----:B--2---:R-:W-:-:S06]  /*1ff0*/  HADD2.F32 R26, -RZ, R4.H0_H0 ;  /* 0x20000004ff1a7230 */ /* 0x004fcc0000004100 */
[----:B------:R-:W0:Y:S01]  /*2000*/  F2I.FTZ.TRUNC.NTZ R26, R26 ;  /* 0x0000001a001a7305 */ /* 0x000e22000021f100 */
[----:B------:R-:W-:Y:S05]  /*2010*/  BRA `(.L_x_43588) ;  /* 0x0000000800cc7947 */ /* 0x000fea0003800000 */
.L_x_43591:
        /* <DEDUP_REMOVED lines=9> */
.L_x_43594:
[----:B------:R-:W2:Y:S02]  /*20b0*/  LDG.E.U16 R4, desc[UR36][R4.64] ;  /* 0x0000002404047981 */ /* 0x000ea4000c1e1500 */
[----:B--2---:R-:W-:-:S06]  /*20c0*/  HADD2.F32 R26, -RZ, R4.H0_H0 ;  /* 0x20000004ff1a7230 */ /* 0x004fcc0000004100 */
[----:B------:R-:W0:Y:S01]  /*20d0*/  F2I.FTZ.TRUNC.NTZ R26, R26 ;  /* 0x0000001a001a7305 */ /* 0x000e22000021f100 */
[----:B------:R-:W-:Y:S05]  /*20e0*/  BRA `(.L_x_43588) ;  /* 0x0000000800987947 */ /* 0x000fea0003800000 */
.L_x_43593:
[----:B------:R-:W2:Y:S02]  /*20f0*/  LDG.E.64 R26, desc[UR36][R4.64] ;  /* 0x00000024041a7981 */ /* 0x000ea4000c1e1b00 */
[----:B--2---:R0:W1:Y:S02]  /*2100*/  F2I.F64.TRUNC R26, R26 ;  /* 0x0000001a001a7311 */ /* 0x004064000030d100 */
[----:B01----:R-:W-:Y:S05]  /*2110*/  BRA `(.L_x_43588) ;  /* 0x00000008008c7947 */ /* 0x003fea0003800000 */
.L_x_43583:
        /* <DEDUP_REMOVED lines=12> */
.L_x_43597:
[----:B------:R-:W2:Y:S02]  /*21e0*/  LDG.E.64 R4, desc[UR36][R4.64] ;  /* 0x0000002404047981 */ /* 0x000ea4000c1e1b00 */
[----:B--2---:R0:W1:Y:S02]  /*21f0*/  F2I.F64.TRUNC R26, R4 ;  /* 0x00000004001a7311 */ /* 0x004064000030d100 */
[----:B01----:R-:W-:Y:S05]  /*2200*/  BRA `(.L_x_43588) ;  /* 0x0000000800507947 */ /* 0x003fea0003800000 */
.L_x_43596:
        /* <DEDUP_REMOVED lines=26> */
.L_x_43599:
        /* <DEDUP_REMOVED lines=14> */
.L_x_43598:
[----:B------:R-:W2:Y:S02]  /*2490*/  LDG.E.U16 R26, desc[UR36][R4.64] ;  /* 0x00000024041a7981 */ /* 0x000ea4000c1e1500 */
[----:B--2---:R-:W-:-:S06]  /*24a0*/  IMAD.U32 R26, R26, 0x10000, RZ ;  /* 0x000100001a1a7824 */ /* 0x004fcc00078e00ff */
[----:B------:R-:W0:Y:S01]  /*24b0*/  F2I.FTZ.TRUNC.NTZ R26, R26 ;  /* 0x0000001a001a7305 */ /* 0x000e22000021f100 */
[----:B------:R-:W-:Y:S05]  /*24c0*/  BRA `(.L_x_43588) ;  /* 0x0000000400a07947 */ /* 0x000fea0003800000 */
.L_x_43595:
        /* <DEDUP_REMOVED lines=10> */
.L_x_43602:
        /* <DEDUP_REMOVED lines=21> */
.L_x_43606:
[----:B------:R-:W-:Y:S05]  /*26c0*/  BSYNC.RECONVERGENT B1 ;  /* 0x0000000000017941 */ /* 0x000fea0003800200 */
.L_x_43605:
[----:B------:R-:W-:Y:S01]  /*26d0*/  IMAD.SHL.U32 R0, R0, 0x100000, RZ ;  /* 0x0010000000007824 */ /* 0x000fe200078e00ff */
[----:B------:R-:W-:-:S04]  /*26e0*/  LEA R3, R3, 0x3b800000, 0x17 ;  /* 0x3b80000003037811 */ /* 0x000fc800078eb8ff */
[----:B------:R-:W-:-:S07]  /*26f0*/  LOP3.LUT R26, R3, R0, R7, 0xfe, !PT ;  /* 0x00000000031a7212 */ /* 0x000fce00078efe07 */
.L_x_43604:
[----:B------:R-:W-:Y:S05]  /*2700*/  BSYNC.RECONVERGENT B0 ;  /* 0x0000000000007941 */ /* 0x000fea0003800200 */
.L_x_43603:
[----:B------:R-:W0:Y:S01]  /*2710*/  F2I.FTZ.TRUNC.NTZ R26, R26 ;  /* 0x0000001a001a7305 */ /* 0x000e22000021f100 */
[----:B------:R-:W-:Y:S05]  /*2720*/  BRA `(.L_x_43588) ;  /* 0x0000000400087947 */ /* 0x000fea0003800000 */
.L_x_43601:
        /* <DEDUP_REMOVED lines=21> */
.L_x_43610:
[----:B------:R-:W-:Y:S05]  /*2880*/  BSYNC.RECONVERGENT B1 ;  /* 0x0000000000017941 */ /* 0x000fea0003800200 */
.L_x_43609:
[----:B------:R-:W-:Y:S01]  /*2890*/  IMAD.SHL.U32 R0, R0, 0x200000, RZ ;  /* 0x0020000000007824 */ /* 0x000fe200078e00ff */
[----:B------:R-:W-:-:S04]  /*28a0*/  LEA R3, R3, 0x37800000, 0x17 ;  /* 0x3780000003037811 */ /* 0x000fc800078eb8ff */
[----:B------:R-:W-:-:S07]  /*28b0*/  LOP3.LUT R26, R3, R0, R7, 0xfe, !PT ;  /* 0x00000000031a7212 */ /* 0x000fce00078efe07 */
.L_x_43608:
[----:B------:R-:W-:Y:S05]  /*28c0*/  BSYNC.RECONVERGENT B0 ;  /* 0x0000000000007941 */ /* 0x000fea0003800200 */
.L_x_43607:
[----:B------:R-:W0:Y:S01]  /*28d0*/  F2I.FTZ.TRUNC.NTZ R26, R26 ;  /* 0x0000001a001a7305 */ /* 0x000e22000021f100 */
[----:B------:R-:W-:Y:S05]  /*28e0*/  BRA `(.L_x_43588) ;  /* 0x0000000000987947 */ /* 0x000fea0003800000 */
.L_x_43600:
        /* <DEDUP_REMOVED lines=14> */
.L_x_43614:
[----:B------:R-:W-:Y:S05]  /*29d0*/  BSYNC.RECONVERGENT B0 ;  /* 0x0000000000007941 */ /* 0x000fea0003800200 */
.L_x_43613:
[----:B------:R-:W0:Y:S01]  /*29e0*/  F2I.FTZ.TRUNC.NTZ R26, R26 ;  /* 0x0000001a001a7305 */ /* 0x000e22000021f100 */
[----:B------:R-:W-:Y:S05]  /*29f0*/  BRA `(.L_x_43588) ;  /* 0x0000000000547947 */ /* 0x000fea0003800000 */
.L_x_43587:
        /* <DEDUP_REMOVED lines=16> */
.L_x_43615:
[----:B------:R-:W-:Y:S01]  /*2b00*/  IMAD.MOV.U32 R26, RZ, RZ, RZ ;  /* 0x000000ffff1a7224 */ /* 0x000fe200078e00ff */
[----:B------:R-:W-:Y:S06]  /*2b10*/  BRA `(.L_x_43588) ;  /* 0x00000000000c7947 */ /* 0x000fec0003800000 */
.L_x_43612:
[----:B------:R0:W5:Y:S01]  /*2b20*/  LDG.E R26, desc[UR36][R4.64] ;  /* 0x00000024041a7981 */ /* 0x000162000c1e1900 */
[----:B------:R-:W-:Y:S05]  /*2b30*/  BRA `(.L_x_43588) ;  /* 0x0000000000047947 */ /* 0x000fea0003800000 */
.L_x_43611:
[----:B------:R0:W5:Y:S02]  /*2b40*/  LDG.E R26, desc[UR36][R4.64] ;  /* 0x00000024041a7981 */ /* 0x000164000c1e1900 */
.L_x_43588:
        /* <DEDUP_REMOVED lines=18> */
.L_x_43619:
[----:B------:R0:W5:Y:S01]  /*2c70*/  LDG.E.U8 R27, desc[UR36][R4.64] ;  /* 0x00000024041b7981 */ /* 0x000162000c1e1100 */
[----:B------:R-:W-:Y:S05]  /*2c80*/  BRA `(.L_x_43621) ;  /* 0x0000000c00307947 */ /* 0x000fea0003800000 */
.L_x_43618:
        /* <DEDUP_REMOVED lines=8> */
.L_x_43623:
[----:B------:R0:W5:Y:S01]  /*2d10*/  LDG.E R27, desc[UR36][R4.64] ;  /* 0x00000024041b7981 */ /* 0x000162000c1e1900 */
[----:B------:R-:W-:Y:S05]  /*2d20*/  BRA `(.L_x_43621) ;  /* 0x0000000c00087947 */ /* 0x000fea0003800000 */
.L_x_43622:
[----:B------:R0:W5:Y:S01]  /*2d30*/  LDG.E.S16 R27, desc[UR36][R4.64] ;  /* 0x00000024041b7981 */ /* 0x000162000c1e1700 */
[----:B------:R-:W-:Y:S05]  /*2d40*/  BRA `(.L_x_43621) ;  /* 0x0000000c00007947 */ /* 0x000fea0003800000 */
.L_x_43617:
        /* <DEDUP_REMOVED lines=9> */
.L_x_43625:
[----:B------:R-:W3:Y:S02]  /*2de0*/  LDG.E.U16 R4, desc[UR36][R4.64] ;  /* 0x0000002404047981 */ /* 0x000ee4000c1e1500 */
[----:B---3--:R-:W-:-:S06]  /*2df0*/  HADD2.F32 R27, -RZ, R4.H0_H0 ;  /* 0x20000004ff1b7230 */ /* 0x008fcc0000004100 */
[----:B------:R-:W0:Y:S01]  /*2e00*/  F2I.FTZ.TRUNC.NTZ R27, R27 ;  /* 0x0000001b001b7305 */ /* 0x000e22000021f100 */
[----:B------:R-:W-:Y:S05]  /*2e10*/  BRA `(.L_x_43621) ;  /* 0x0000000800cc7947 */ /* 0x000fea0003800000 */
.L_x_43624:
        /* <DEDUP_REMOVED lines=9> */
.L_x_43627:
[----:B------:R-:W3:Y:S02]  /*2eb0*/  LDG.E.U16 R4, desc[UR36][R4.64] ;  /* 0x0000002404047981 */ /* 0x000ee4000c1e1500 */
[----:B---3--:R-:W-:-:S06]  /*2ec0*/  HADD2.F32 R27, -RZ, R4.H0_H0 ;  /* 0x20000004ff1b7230 */ /* 0x008fcc0000004100 */
[----:B------:R-:W0:Y:S01]  /*2ed0*/  F2I.FTZ.TRUNC.NTZ R27, R27 ;  /* 0x0000001b001b7305 */ /* 0x000e22000021f100 */
[----:B------:R-:W-:Y:S05]  /*2ee0*/  BRA `(.L_x_43621) ;  /* 0x0000000800987947 */ /* 0x000fea0003800000 */
.L_x_43626:
[----:B------:R-:W3:Y:S02]  /*2ef0*/  LDG.E.64 R4, desc[UR36][R4.64] ;  /* 0x0000002404047981 */ /* 0x000ee4000c1e1b00 */
[----:B---3--:R0:W3:Y:S02]  /*2f00*/  F2I.F64.TRUNC R27, R4 ;  /* 0x00000004001b7311 */ /* 0x0080e4000030d100 */
[----:B0--3--:R-:W-:Y:S05]  /*2f10*/  BRA `(.L_x_43621) ;  /* 0x00000008008c7947 */ /* 0x009fea0003800000 */
.L_x_43616:
        /* <DEDUP_REMOVED lines=12> */
.L_x_43630:
[----:B------:R-:W3:Y:S02]  /*2fe0*/  LDG.E.64 R4, desc[UR36][R4.64] ;  /* 0x0000002404047981 */ /* 0x000ee4000c1e1b00 */
[----:B---3--:R0:W3:Y:S02]  /*2ff0*/  F2I.F64.TRUNC R27, R4 ;  /* 0x00000004001b7311 */ /* 0x0080e4000030d100 */
[----:B0--3--:R-:W-:Y:S05]  /*3000*/  BRA `(.L_x_43621) ;  /* 0x0000000800507947 */ /* 0x009fea0003800000 */
.L_x_43629:
        /* <DEDUP_REMOVED lines=26> */
.L_x_43632:
        /* <DEDUP_REMOVED lines=14> */
.L_x_43631:
[----:B------:R-:W3:Y:S02]  /*3290*/  LDG.E.U16 R27, desc[UR36][R4.64] ;  /* 0x00000024041b7981 */ /* 0x000ee4000c1e1500 */
[----:B---3--:R-:W-:-:S06]  /*32a0*/  IMAD.U32 R27, R27, 0x10000, RZ ;  /* 0x000100001b1b7824 */ /* 0x008fcc00078e00ff */
[----:B------:R-:W0:Y:S01]  /*32b0*/  F2I.FTZ.TRUNC.NTZ R27, R27 ;  /* 0x0000001b001b7305 */ /* 0x000e22000021f100 */
[----:B------:R-:W-:Y:S05]  /*32c0*/  BRA `(.L_x_43621) ;  /* 0x0000000400a07947 */ /* 0x000fea0003800000 */
.L_x_43628:
        /* <DEDUP_REMOVED lines=10> */
.L_x_43635:
        /* <DEDUP_REMOVED lines=21> */
.L_x_43639:
[----:B------:R-:W-:Y:S05]  /*34c0*/  BSYNC.RECONVERGENT B1 ;  /* 0x0000000000017941 */ /* 0x000fea0003800200 */
.L_x_43638:
[----:B------:R-:W-:Y:S01]  /*34d0*/  IMAD.SHL.U32 R0, R0, 0x100000, RZ ;  /* 0x0010000000007824 */ /* 0x000fe200078e00ff */
[----:B------:R-:W-:-:S04]  /*34e0*/  LEA R3, R3, 0x3b800000, 0x17 ;  /* 0x3b80000003037811 */ /* 0x000fc800078eb8ff */
[----:B------:R-:W-:-:S07]  /*34f0*/  LOP3.LUT R27, R3, R0, R27, 0xfe, !PT ;  /* 0x00000000031b7212 */ /* 0x000fce00078efe1b */
.L_x_43637:
[----:B------:R-:W-:Y:S05]  /*3500*/  BSYNC.RECONVERGENT B0 ;  /* 0x0000000000007941 */ /* 0x000fea0003800200 */
.L_x_43636:
[----:B------:R-:W3:Y:S01]  /*3510*/  F2I.FTZ.TRUNC.NTZ R27, R27 ;  /* 0x0000001b001b7305 */ /* 0x000ee2000021f100 */
[----:B------:R-:W-:Y:S05]  /*3520*/  BRA `(.L_x_43621) ;  /* 0x0000000400087947 */ /* 0x000fea0003800000 */
.L_x_43634:
        /* <DEDUP_REMOVED lines=21> */
.L_x_43643:
[----:B------:R-:W-:Y:S05]  /*3680*/  BSYNC.RECONVERGENT B1 ;  /* 0x0000000000017941 */ /* 0x000fea0003800200 */
.L_x_43642:
[----:B------:R-:W-:Y:S01]  /*3690*/  IMAD.SHL.U32 R0, R0, 0x200000, RZ ;  /* 0x0020000000007824 */ /* 0x000fe200078e00ff */
[----:B------:R-:W-:-:S04]  /*36a0*/  LEA R3, R3, 0x37800000, 0x17 ;  /* 0x3780000003037811 */ /* 0x000fc800078eb8ff */
[----:B------:R-:W-:-:S07]  /*36b0*/  LOP3.LUT R27, R3, R0, R27, 0xfe, !PT ;  /* 0x00000000031b7212 */ /* 0x000fce00078efe1b */
.L_x_43641:
[----:B------:R-:W-:Y:S05]  /*36c0*/  BSYNC.RECONVERGENT B0 ;  /* 0x0000000000007941 */ /* 0x000fea0003800200 */
.L_x_43640:
[----:B------:R-:W0:Y:S01]  /*36d0*/  F2I.FTZ.TRUNC.NTZ R27, R27 ;  /* 0x0000001b001b7305 */ /* 0x000e22000021f100 */
[----:B------:R-:W-:Y:S05]  /*36e0*/  BRA `(.L_x_43621) ;  /* 0x0000000000987947 */ /* 0x000fea0003800000 */
.L_x_43633:
        /* <DEDUP_REMOVED lines=14> */
.L_x_43647:
[----:B------:R-:W-:Y:S05]  /*37d0*/  BSYNC.RECONVERGENT B0 ;  /* 0x0000000000007941 */ /* 0x000fea0003800200 */
.L_x_43646:
[----:B------:R-:W0:Y:S01]  /*37e0*/  F2I.FTZ.TRUNC.NTZ R27, R27 ;  /* 0x0000001b001b7305 */ /* 0x000e22000021f100 */
[----:B------:R-:W-:Y:S05]  /*37f0*/  BRA `(.L_x_43621) ;  /* 0x0000000000547947 */ /* 0x000fea0003800000 */
.L_x_43620:
        /* <DEDUP_REMOVED lines=16> */
.L_x_43648:
[----:B------:R-:W-:Y:S01]  /*3900*/  IMAD.MOV.U32 R27, RZ, RZ, RZ ;  /* 0x000000ffff1b7224 */ /* 0x000fe200078e00ff */
[----:B------:R-:W-:Y:S06]  /*3910*/  BRA `(.L_x_43621) ;  /* 0x00000000000c7947 */ /* 0x000fec0003800000 */
.L_x_43645:
[----:B------:R0:W5:Y:S01]  /*3920*/  LDG.E R27, desc[UR36][R4.64] ;  /* 0x00000024041b7981 */ /* 0x000162000c1e1900 */
[----:B------:R-:W-:Y:S05]  /*3930*/  BRA `(.L_x_43621) ;  /* 0x0000000000047947 */ /* 0x000fea0003800000 */
.L_x_43644:
[----:B------:R0:W5:Y:S02]  /*3940*/  LDG.E R27, desc[UR36][R4.64] ;  /* 0x00000024041b7981 */ /* 0x000164000c1e1900 */
.L_x_43621:
[----:B------:R-:W-:-:S07]  /*3950*/  VIADD R19, R19, 0x80 ;  /* 0x0000008013137836 */ /* 0x000fce0000000000 */
.L_x_43582:
[----:B------:R-:W-:Y:S05]  /*3960*/  BSYNC.RECONVERGENT B6 ;  /* 0x0000000000067941 */ /* 0x000fea0003800200 */
.L_x_43581:
        /* <DEDUP_REMOVED lines=23> */
.L_x_43654:
[----:B------:R0:W5:Y:S01]  /*3ae0*/  LDG.E.U8 R24, desc[UR36][R4.64] ;  /* 0x0000002404187981 */ /* 0x000162000c1e1100 */
[----:B------:R-:W-:Y:S05]  /*3af0*/  BRA `(.L_x_43656) ;  /* 0x0000000c00307947 */ /* 0x000fea0003800000 */
.L_x_43653:
        /* <DEDUP_REMOVED lines=8> */
.L_x_43658:
[----:B------:R0:W5:Y:S01]  /*3b80*/  LDG.E R24, desc[UR36][R4.64] ;  /* 0x0000002404187981 */ /* 0x000162000c1e1900 */
[----:B------:R-:W-:Y:S05]  /*3b90*/  BRA `(.L_x_43656) ;  /* 0x0000000c00087947 */ /* 0x000fea0003800000 */
.L_x_43657:
[----:B------:R0:W5:Y:S01]  /*3ba0*/  LDG.E.S16 R24, desc[UR36][R4.64] ;  /* 0x0000002404187981 */ /* 0x000162000c1e1700 */
[----:B------:R-:W-:Y:S05]  /*3bb0*/  BRA `(.L_x_43656) ;  /* 0x0000000c00007947 */ /* 0x000fea0003800000 */
.L_x_43652:
        /* <DEDUP_REMOVED lines=9> */
.L_x_43660:
[----:B------:R-:W2:Y:S02]  /*3c50*/  LDG.E.U16 R4, desc[UR36][R4.64] ;  /* 0x0000002404047981 */ /* 0x000ea4000c1e1500 */
[----:B--2---:R-:W-:-:S06]  /*3c60*/  HADD2.F32 R24, -RZ, R4.H0_H0 ;  /* 0x20000004ff187230 */ /* 0x004fcc0000004100 */
[----:B------:R-:W0:Y:S01]  /*3c70*/  F2I.FTZ.TRUNC.NTZ R24, R24 ;  /* 0x0000001800187305 */ /* 0x000e22000021f100 */
[----:B------:R-:W-:Y:S05]  /*3c80*/  BRA `(.L_x_43656) ;  /* 0x0000000800cc7947 */ /* 0x000fea0003800000 */
.L_x_43659:
        /* <DEDUP_REMOVED lines=9> */
.L_x_43662:
[----:B------:R-:W2:Y:S02]  /*3d20*/  LDG.E.U16 R4, desc[UR36][R4.64] ;  /* 0x0000002404047981 */ /* 0x000ea4000c1e1500 */
[----:B--2---:R-:W-:-:S06]  /*3d30*/  HADD2.F32 R24, -RZ, R4.H0_H0 ;  /* 0x20000004ff187230 */ /* 0x004fcc0000004100 */
[----:B------:R-:W0:Y:S01]  /*3d40*/  F2I.FTZ.TRUNC.NTZ R24, R24 ;  /* 0x0000001800187305 */ /* 0x000e22000021f100 */
[----:B------:R-:W-:Y:S05]  /*3d50*/  BRA `(.L_x_43656) ;  /* 0x0000000800987947 */ /* 0x000fea0003800000 */
.L_x_43661:
[----:B------:R-:W2:Y:S02]  /*3d60*/  LDG.E.64 R24, desc[UR36][R4.64] ;  /* 0x0000002404187981 */ /* 0x000ea4000c1e1b00 */
[----:B--2---:R0:W1:Y:S02]  /*3d70*/  F2I.F64.TRUNC R24, R24 ;  /* 0x0000001800187311 */ /* 0x004064000030d100 */
[----:B01----:R-:W-:Y:S05]  /*3d80*/  BRA `(.L_x_43656) ;  /* 0x00000008008c7947 */ /* 0x003fea0003800000 */
.L_x_43651:
        /* <DEDUP_REMOVED lines=12> */
.L_x_43665:
[----:B------:R-:W2:Y:S02]  /*3e50*/  LDG.E.64 R4, desc[UR36][R4.64] ;  /* 0x0000002404047981 */ /* 0x000ea4000c1e1b00 */
[----:B--2---:R0:W1:Y:S02]  /*3e60*/  F2I.F64.TRUNC R24, R4 ;  /* 0x0000000400187311 */ /* 0x004064000030d100 */
[----:B01----:R-:W-:Y:S05]  /*3e70*/  BRA `(.L_x_43656) ;  /* 0x0000000800507947 */ /* 0x003fea0003800000 */
.L_x_43664:
        /* <DEDUP_REMOVED lines=26> */
.L_x_43667:
        /* <DEDUP_REMOVED lines=14> */
.L_x_43666:
[----:B------:R-:W2:Y:S02]  /*4100*/  LDG.E.U16 R24, desc[UR36][R4.64] ;  /* 0x0000002404187981 */ /* 0x000ea4000c1e1500 */
[----:B--2---:R-:W-:-:S06]  /*4110*/  IMAD.U32 R24, R24, 0x10000, RZ ;  /* 0x0001000018187824 */ /* 0x004fcc00078e00ff */
[----:B------:R-:W0:Y:S01]  /*4120*/  F2I.FTZ.TRUNC.NTZ R24, R24 ;  /* 0x0000001800187305 */ /* 0x000e22000021f100 */
[----:B------:R-:W-:Y:S05]  /*4130*/  BRA `(.L_x_43656) ;  /* 0x0000000400a07947 */ /* 0x000fea0003800000 */
.L_x_43663:
        /* <DEDUP_REMOVED lines=10> */
.L_x_43670:
        /* <DEDUP_REMOVED lines=21> */
.L_x_43674:
[----:B------:R-:W-:Y:S05]  /*4330*/  BSYNC.RECONVERGENT B1 ;  /* 0x0000000000017941 */ /* 0x000fea0003800200 */
.L_x_43673:
[----:B------:R-:W-:Y:S01]  /*4340*/  IMAD.SHL.U32 R0, R0, 0x100000, RZ ;  /* 0x0010000000007824 */ /* 0x000fe200078e00ff */
[----:B------:R-:W-:-:S04]  /*4350*/  LEA R3, R3, 0x3b800000, 0x17 ;  /* 0x3b80000003037811 */ /* 0x000fc800078eb8ff */
[----:B------:R-:W-:-:S07]  /*4360*/  LOP3.LUT R24, R3, R0, R7, 0xfe, !PT ;  /* 0x0000000003187212 */ /* 0x000fce00078efe07 */
.L_x_43672:
[----:B------:R-:W-:Y:S05]  /*4370*/  BSYNC.RECONVERGENT B0 ;  /* 0x0000000000007941 */ /* 0x000fea0003800200 */
.L_x_43671:
[----:B------:R-:W0:Y:S01]  /*4380*/  F2I.FTZ.TRUNC.NTZ R24, R24 ;  /* 0x0000001800187305 */ /* 0x000e22000021f100 */
[----:B------:R-:W-:Y:S05]  /*4390*/  BRA `(.L_x_43656) ;  /* 0x0000000400087947 */ /* 0x000fea0003800000 */
.L_x_43669:
        /* <DEDUP_REMOVED lines=21> */
.L_x_43678:
[----:B------:R-:W-:Y:S05]  /*44f0*/  BSYNC.RECONVERGENT B1 ;  /* 0x0000000000017941 */ /* 0x000fea0003800200 */
.L_x_43677:
[----:B------:R-:W-:Y:S01]  /*4500*/  IMAD.SHL.U32 R0, R0, 0x200000, RZ ;  /* 0x0020000000007824 */ /* 0x000fe200078e00ff */
[----:B------:R-:W-:-:S04]  /*4510*/  LEA R3, R3, 0x37800000, 0x17 ;  /* 0x3780000003037811 */ /* 0x000fc800078eb8ff */
[----:B------:R-:W-:-:S07]  /*4520*/  LOP3.LUT R24, R3, R0, R7, 0xfe, !PT ;  /* 0x0000000003187212 */ /* 0x000fce00078efe07 */
.L_x_43676:
[----:B------:R-:W-:Y:S05]  /*4530*/  BSYNC.RECONVERGENT B0 ;  /* 0x0000000000007941 */ /* 0x000fea0003800200 */
.L_x_43675:
[----:B------:R-:W0:Y:S01]  /*4540*/  F2I.FTZ.TRUNC.NTZ R24, R24 ;  /* 0x0000001800187305 */ /* 0x000e22000021f100 */
[----:B------:R-:W-:Y:S05]  /*4550*/  BRA `(.L_x_43656) ;  /* 0x0000000000987947 */ /* 0x000fea0003800000 */
.L_x_43668:
        /* <DEDUP_REMOVED lines=14> */
.L_x_43682:
[----:B------:R-:W-:Y:S05]  /*4640*/  BSYNC.RECONVERGENT B0 ;  /* 0x0000000000007941 */ /* 0x000fea0003800200 */
.L_x_43681:
[----:B------:R-:W0:Y:S01]  /*4650*/  F2I.FTZ.TRUNC.NTZ R24, R24 ;  /* 0x0000001800187305 */ /* 0x000e22000021f100 */
[----:B------:R-:W-:Y:S05]  /*4660*/  BRA `(.L_x_43656) ;  /* 0x0000000000547947 */ /* 0x000fea0003800000 */
.L_x_43655:
        /* <DEDUP_REMOVED lines=16> */
.L_x_43683:
[----:B------:R-:W-:Y:S01]  /*4770*/  IMAD.MOV.U32 R24, RZ, RZ, RZ ;  /* 0x000000ffff187224 */ /* 0x000fe200078e00ff */
[----:B------:R-:W-:Y:S06]  /*4780*/  BRA `(.L_x_43656) ;  /* 0x00000000000c7947 */ /* 0x000fec0003800000 */
.L_x_43680:
[----:B------:R0:W5:Y:S01]  /*4790*/  LDG.E R24, desc[UR36][R4.64] ;  /* 0x0000002404187981 */ /* 0x000162000c1e1900 */
[----:B------:R-:W-:Y:S05]  /*47a0*/  BRA `(.L_x_43656) ;  /* 0x0000000000047947 */ /* 0x000fea0003800000 */
.L_x_43679:
[----:B------:R0:W5:Y:S02]  /*47b0*/  LDG.E R24, desc[UR36][R4.64] ;  /* 0x0000002404187981 */ /* 0x000164000c1e1900 */
.L_x_43656:
        /* <DEDUP_REMOVED lines=18> */
.L_x_43687:
[----:B------:R0:W5:Y:S01]  /*48e0*/  LDG.E.U8 R25, desc[UR36][R4.64] ;  /* 0x0000002404197981 */ /* 0x000162000c1e1100 */
[----:B------:R-:W-:Y:S05]  /*48f0*/  BRA `(.L_x_43689) ;  /* 0x0000000c00307947 */ /* 0x000fea0003800000 */
.L_x_43686:
        /* <DEDUP_REMOVED lines=8> */
.L_x_43691:
[----:B------:R0:W5:Y:S01]  /*4980*/  LDG.E R25, desc[UR36][R4.64] ;  /* 0x0000002404197981 */ /* 0x000162000c1e1900 */
[----:B------:R-:W-:Y:S05]  /*4990*/  BRA `(.L_x_43689) ;  /* 0x0000000c00087947 */ /* 0x000fea0003800000 */
.L_x_43690:
[----:B------:R0:W5:Y:S01]  /*49a0*/  LDG.E.S16 R25, desc[UR36][R4.64] ;  /* 0x0000002404197981 */ /* 0x000162000c1e1700 */
[----:B------:R-:W-:Y:S05]  /*49b0*/  BRA `(.L_x_43689) ;  /* 0x0000000c00007947 */ /* 0x000fea0003800000 */
.L_x_43685:
        /* <DEDUP_REMOVED lines=9> */
.L_x_43693:
[----:B------:R-:W3:Y:S02]  /*4a50*/  LDG.E.U16 R4, desc[UR36][R4.64] ;  /* 0x0000002404047981 */ /* 0x000ee4000c1e1500 */
[----:B---3--:R-:W-:-:S06]  /*4a60*/  HADD2.F32 R25, -RZ, R4.H0_H0 ;  /* 0x20000004ff197230 */ /* 0x008fcc0000004100 */
[----:B------:R-:W0:Y:S01]  /*4a70*/  F2I.FTZ.TRUNC.NTZ R25, R25 ;  /* 0x0000001900197305 */ /* 0x000e22000021f100 */
[----:B------:R-:W-:Y:S05]  /*4a80*/  BRA `(.L_x_43689) ;  /* 0x0000000800cc7947 */ /* 0x000fea0003800000 */
.L_x_43692:
        /* <DEDUP_REMOVED lines=9> */
.L_x_43695:
[----:B------:R-:W3:Y:S02]  /*4b20*/  LDG.E.U16 R4, desc[UR36][R4.64] ;  /* 0x0000002404047981 */ /* 0x000ee4000c1e1500 */
[----:B---3--:R-:W-:-:S06]  /*4b30*/  HADD2.F32 R25, -RZ, R4.H0_H0 ;  /* 0x20000004ff197230 */ /* 0x008fcc0000004100 */
[----:B------:R-:W0:Y:S01]  /*4b40*/  F2I.FTZ.TRUNC.NTZ R25, R25 ;  /* 0x0000001900197305 */ /* 0x000e22000021f100 */
[----:B------:R-:W-:Y:S05]  /*4b50*/  BRA `(.L_x_43689) ;  /* 0x0000000800987947 */ /* 0x000fea0003800000 */
.L_x_43694:
[----:B------:R-:W3:Y:S02]  /*4b60*/  LDG.E.64 R4, desc[UR36][R4.64] ;  /* 0x0000002404047981 */ /* 0x000ee4000c1e1b00 */
[----:B---3--:R0:W3:Y:S02]  /*4b70*/  F2I.F64.TRUNC R25, R4 ;  /* 0x0000000400197311 */ /* 0x0080e4000030d100 */
[----:B0--3--:R-:W-:Y:S05]  /*4b80*/  BRA `(.L_x_43689) ;  /* 0x00000008008c7947 */ /* 0x009fea0003800000 */
.L_x_43684:
        /* <DEDUP_REMOVED lines=12> */
.L_x_43698:
[----:B------:R-:W3:Y:S02]  /*4c50*/  LDG.E.64 R4, desc[UR36][R4.64] ;  /* 0x0000002404047981 */ /* 0x000ee4000c1e1b00 */
[----:B---3--:R0:W3:Y:S02]  /*4c60*/  F2I.F64.TRUNC R25, R4 ;  /* 0x0000000400197311 */ /* 0x0080e4000030d100 */
[----:B0--3--:R-:W-:Y:S05]  /*4c70*/  BRA `(.L_x_43689) ;  /* 0x0000000800507947 */ /* 0x009fea0003800000 */
.L_x_43697:
        /* <DEDUP_REMOVED lines=26> */
.L_x_43700:
        /* <DEDUP_REMOVED lines=14> */
.L_x_43699:
[----:B------:R-:W3:Y:S02]  /*4f00*/  LDG.E.U16 R25, desc[UR36][R4.64] ;  /* 0x0000002404197981 */ /* 0x000ee4000c1e1500 */
[----:B---3--:R-:W-:-:S06]  /*4f10*/  IMAD.U32 R25, R25, 0x10000, RZ ;  /* 0x0001000019197824 */ /* 0x008fcc00078e00ff */
[----:B------:R-:W0:Y:S01]  /*4f20*/  F2I.FTZ.TRUNC.NTZ R25, R25 ;  /* 0x0000001900197305 */ /* 0x000e22000021f100 */
[----:B------:R-:W-:Y:S05]  /*4f30*/  BRA `(.L_x_43689) ;  /* 0x0000000400a07947 */ /* 0x000fea0003800000 */
.L_x_43696:
        /* <DEDUP_REMOVED lines=10> */
.L_x_43703:
        /* <DEDUP_REMOVED lines=21> */
.L_x_43707:
[----:B------:R-:W-:Y:S05]  /*5130*/  BSYNC.RECONVERGENT B1 ;  /* 0x0000000000017941 */ /* 0x000fea0003800200 */
.L_x_43706:
[----:B------:R-:W-:Y:S01]  /*5140*/  IMAD.SHL.U32 R0, R0, 0x100000, RZ ;  /* 0x0010000000007824 */ /* 0x000fe200078e00ff */
[----:B------:R-:W-:-:S04]  /*5150*/  LEA R3, R3, 0x3b800000, 0x17 ;  /* 0x3b80000003037811 */ /* 0x000fc800078eb8ff */
[----:B------:R-:W-:-:S07]  /*5160*/  LOP3.LUT R25, R3, R0, R25, 0xfe, !PT ;  /* 0x0000000003197212 */ /* 0x000fce00078efe19 */
.L_x_43705:
[----:B------:R-:W-:Y:S05]  /*5170*/  BSYNC.RECONVERGENT B0 ;  /* 0x0000000000007941 */ /* 0x000fea0003800200 */
.L_x_43704:
[----:B------:R-:W3:Y:S01]  /*5180*/  F2I.FTZ.TRUNC.NTZ R25, R25 ;  /* 0x0000001900197305 */ /* 0x000ee2000021f100 */
[----:B------:R-:W-:Y:S05]  /*5190*/  BRA `(.L_x_43689) ;  /* 0x0000000400087947 */ /* 0x000fea0003800000 */
.L_x_43702:
        /* <DEDUP_REMOVED lines=21> */
.L_x_43711:
[----:B------:R-:W-:Y:S05]  /*52f0*/  BSYNC.RECONVERGENT B1 ;  /* 0x0000000000017941 */ /* 0x000fea0003800200 */
.L_x_43710:
[----:B------:R-:W-:Y:S01]  /*5300*/  IMAD.SHL.U32 R0, R0, 0x200000, RZ ;  /* 0x0020000000007824 */ /* 0x000fe200078e00ff */
[----:B------:R-:W-:-:S04]  /*5310*/  LEA R3, R3, 0x37800000, 0x17 ;  /* 0x3780000003037811 */ /* 0x000fc800078eb8ff */
[----:B------:R-:W-:-:S07]  /*5320*/  LOP3.LUT R25, R3, R0, R25, 0xfe, !PT ;  /* 0x0000000003197212 */ /* 0x000fce00078efe19 */
.L_x_43709:
[----:B------:R-:W-:Y:S05]  /*5330*/  BSYNC.RECONVERGENT B0 ;  /* 0x0000000000007941 */ /* 0x000fea0003800200 */
.L_x_43708:
[----:B------:R-:W0:Y:S01]  /*5340*/  F2I.FTZ.TRUNC.NTZ R25, R25 ;  /* 0x0000001900197305 */ /* 0x000e22000021f100 */
[----:B------:R-:W-:Y:S05]  /*5350*/  BRA `(.L_x_43689) ;  /* 0x0000000000987947 */ /* 0x000fea0003800000 */
.L_x_43701:
        /* <DEDUP_REMOVED lines=14> */
.L_x_43715:
[----:B------:R-:W-:Y:S05]  /*5440*/  BSYNC.RECONVERGENT B0 ;  /* 0x0000000000007941 */ /* 0x000fea0003800200 */
.L_x_43714:
[----:B------:R-:W0:Y:S01]  /*5450*/  F2I.FTZ.TRUNC.NTZ R25, R25 ;  /* 0x0000001900197305 */ /* 0x000e22000021f100 */
[----:B------:R-:W-:Y:S05]  /*5460*/  BRA `(.L_x_43689) ;  /* 0x0000000000547947 */ /* 0x000fea0003800000 */
.L_x_43688:
        /* <DEDUP_REMOVED lines=16> */
.L_x_43716:
[----:B------:R-:W-:Y:S01]  /*5570*/  IMAD.MOV.U32 R25, RZ, RZ, RZ ;  /* 0x000000ffff197224 */ /* 0x000fe200078e00ff */
[----:B------:R-:W-:Y:S06]  /*5580*/  BRA `(.L_x_43689) ;  /* 0x00000000000c7947 */ /* 0x000fec0003800000 */
.L_x_43713:
[----:B------:R0:W5:Y:S01]  /*5590*/  LDG.E R25, desc[UR36][R4.64] ;  /* 0x0000002404197981 */ /* 0x000162000c1e1900 */
[----:B------:R-:W-:Y:S05]  /*55a0*/  BRA `(.L_x_43689) ;  /* 0x0000000000047947 */ /* 0x000fea0003800000 */
.L_x_43712:
[----:B------:R0:W5:Y:S02]  /*55b0*/  LDG.E R25, desc[UR36][R4.64] ;  /* 0x0000002404197981 */ /* 0x000164000c1e1900 */
.L_x_43689:
[----:B------:R-:W-:-:S07]  /*55c0*/  VIADD R19, R19, 0x80 ;  /* 0x0000008013137836 */ /* 0x000fce0000000000 */
.L_x_43650:
[----:B------:R-:W-:Y:S05]  /*55d0*/  BSYNC.RECONVERGENT B6 ;  /* 0x0000000000067941 */ /* 0x000fea0003800200 */
.L_x_43649:
        /* <DEDUP_REMOVED lines=23> */
.L_x_43722:
[----:B------:R0:W5:Y:S01]  /*5750*/  LDG.E.U8 R23, desc[UR36][R4.64] ;  /* 0x0000002404177981 */ /* 0x000162000c1e1100 */
[----:B------:R-:W-:Y:S05]  /*5760*/  BRA `(.L_x_43724) ;  /* 0x0000000c00307947 */ /* 0x000fea0003800000 */
.L_x_43721:
        /* <DEDUP_REMOVED lines=8> */
.L_x_43726:
[----:B------:R3:W5:Y:S01]  /*57f0*/  LDG.E R23, desc[UR36][R4.64] ;  /* 0x0000002404177981 */ /* 0x000762000c1e1900 */
[----:B------:R-:W-:Y:S05]  /*5800*/  BRA `(.L_x_43724) ;  /* 0x0000000c00087947 */ /* 0x000fea0003800000 */
.L_x_43725:
[----:B------:R2:W5:Y:S01]  /*5810*/  LDG.E.S16 R23, desc[UR36][R4.64] ;  /* 0x0000002404177981 */ /* 0x000562000c1e1700 */
[----:B------:R-:W-:Y:S05]  /*5820*/  BRA `(.L_x_43724) ;  /* 0x0000000c00007947 */ /* 0x000fea0003800000 */
.L_x_43720:
        /* <DEDUP_REMOVED lines=9> */
.L_x_43728:
[----:B------:R-:W2:Y:S02]  /*58c0*/  LDG.E.U16 R4, desc[UR36][R4.64] ;  /* 0x0000002404047981 */ /* 0x000ea4000c1e1500 */
[----:B--2---:R-:W-:-:S06]  /*58d0*/  HADD2.F32 R23, -RZ, R4.H0_H0 ;  /* 0x20000004ff177230 */ /* 0x004fcc0000004100 */
[----:B------:R-:W0:Y:S01]  /*58e0*/  F2I.FTZ.TRUNC.NTZ R23, R23 ;  /* 0x0000001700177305 */ /* 0x000e22000021f100 */
[----:B------:R-:W-:Y:S05]  /*58f0*/  BRA `(.L_x_43724) ;  /* 0x0000000800cc7947 */ /* 0x000fea0003800000 */
.L_x_43727:
        /* <DEDUP_REMOVED lines=9> */
.L_x_43730:
[----:B------:R-:W2:Y:S02]  /*5990*/  LDG.E.U16 R4, desc[UR36][R4.64] ;  /* 0x0000002404047981 */ /* 0x000ea4000c1e1500 */
[----:B--2---:R-:W-:-:S06]  /*59a0*/  HADD2.F32 R23, -RZ, R4.H0_H0 ;  /* 0x20000004ff177230 */ /* 0x004fcc0000004100 */
[----:B------:R-:W0:Y:S01]  /*59b0*/  F2I.FTZ.TRUNC.NTZ R23, R23 ;  /* 0x0000001700177305 */ /* 0x000e22000021f100 */
[----:B------:R-:W-:Y:S05]  /*59c0*/  BRA `(.L_x_43724) ;  /* 0x0000000800987947 */ /* 0x000fea0003800000 */
.L_x_43729:
[----:B------:R-:W2:Y:S02]  /*59d0*/  LDG.E.64 R4, desc[UR36][R4.64] ;  /* 0x0000002404047981 */ /* 0x000ea4000c1e1b00 */
[----:B--2---:R0:W1:Y:S02]  /*59e0*/  F2I.F64.TRUNC R23, R4 ;  /* 0x0000000400177311 */ /* 0x004064000030d100 */
[----:B01----:R-:W-:Y:S05]  /*59f0*/  BRA `(.L_x_43724) ;  /* 0x00000008008c7947 */ /* 0x003fea0003800000 */
.L_x_43719:
        /* <DEDUP_REMOVED lines=12> */
.L_x_43733:
[----:B------:R-:W2:Y:S02]  /*5ac0*/  LDG.E.64 R4, desc[UR36][R4.64] ;  /* 0x0000002404047981 */ /* 0x000ea4000c1e1b00 */
[----:B--2---:R0:W1:Y:S02]  /*5ad0*/  F2I.F64.TRUNC R23, R4 ;  /* 0x0000000400177311 */ /* 0x004064000030d100 */
[----:B01----:R-:W-:Y:S05]  /*5ae0*/  BRA `(.L_x_43724) ;  /* 0x0000000800507947 */ /* 0x003fea0003800000 */
.L_x_43732:
        /* <DEDUP_REMOVED lines=26> */
.L_x_43735:
        /* <DEDUP_REMOVED lines=14> */
.L_x_43734:
[----:B------:R-:W2:Y:S02]  /*5d70*/  LDG.E.U16 R23, desc[UR36][R4.64] ;  /* 0x0000002404177981 */ /* 0x000ea4000c1e1500 */
[----:B--2---:R-:W-:-:S06]  /*5d80*/  IMAD.U32 R23, R23, 0x10000, RZ ;  /* 0x0001000017177824 */ /* 0x004fcc00078e00ff */
[----:B------:R-:W0:Y:S01]  /*5d90*/  F2I.FTZ.TRUNC.NTZ R23, R23 ;  /* 0x0000001700177305 */ /* 0x000e22000021f100 */
[----:B------:R-:W-:Y:S05]  /*5da0*/  BRA `(.L_x_43724) ;  /* 0x0000000400a07947 */ /* 0x000fea0003800000 */
.L_x_43731:
        /* <DEDUP_REMOVED lines=10> */
.L_x_43738:
        /* <DEDUP_REMOVED lines=21> */
.L_x_43742:
[----:B------:R-:W-:Y:S05]  /*5fa0*/  BSYNC.RECONVERGENT B1 ;  /* 0x0000000000017941 */ /* 0x000fea0003800200 */
.L_x_43741:
[----:B------:R-:W-:Y:S01]  /*5fb0*/  IMAD.SHL.U32 R0, R0, 0x100000, RZ ;  /* 0x0010000000007824 */ /* 0x000fe200078e00ff */
[----:B------:R-:W-:-:S04]  /*5fc0*/  LEA R3, R3, 0x3b800000, 0x17 ;  /* 0x3b80000003037811 */ /* 0x000fc800078eb8ff */
[----:B------:R-:W-:-:S07]  /*5fd0*/  LOP3.LUT R23, R3, R0, R23, 0xfe, !PT ;  /* 0x0000000003177212 */ /* 0x000fce00078efe17 */
.L_x_43740:
[----:B------:R-:W-:Y:S05]  /*5fe0*/  BSYNC.RECONVERGENT B0 ;  /* 0x0000000000007941 */ /* 0x000fea0003800200 */
.L_x_43739:
[----:B------:R-:W0:Y:S01]  /*5ff0*/  F2I.FTZ.TRUNC.NTZ R23, R23 ;  /* 0x0000001700177305 */ /* 0x000e22000021f100 */
[----:B------:R-:W-:Y:S05]  /*6000*/  BRA `(.L_x_43724) ;  /* 0x0000000400087947 */ /* 0x000fea0003800000 */
.L_x_43737:
        /* <DEDUP_REMOVED lines=21> */
.L_x_43746:
[----:B------:R-:W-:Y:S05]  /*6160*/  BSYNC.RECONVERGENT B1 ;  /* 0x0000000000017941 */ /* 0x000fea0003800200 */
.L_x_43745:
[----:B------:R-:W-:Y:S01]  /*6170*/  IMAD.SHL.U32 R0, R0, 0x200000, RZ ;  /* 0x0020000000007824 */ /* 0x000fe200078e00ff */
[----:B------:R-:W-:-:S04]  /*6180*/  LEA R3, R3, 0x37800000, 0x17 ;  /* 0x3780000003037811 */ /* 0x000fc800078eb8ff */
[----:B------:R-:W-:-:S07]  /*6190*/  LOP3.LUT R23, R3, R0, R23, 0xfe, !PT ;  /* 0x0000000003177212 */ /* 0x000fce00078efe17 */
.L_x_43744:
[----:B------:R-:W-:Y:S05]  /*61a0*/  BSYNC.RECONVERGENT B0 ;  /* 0x0000000000007941 */ /* 0x000fea0003800200 */
.L_x_43743:
[----:B------:R-:W0:Y:S01]  /*61b0*/  F2I.FTZ.TRUNC.NTZ R23, R23 ;  /* 0x0000001700177305 */ /* 0x000e22000021f100 */
[----:B------:R-:W-:Y:S05]  /*61c0*/  BRA `(.L_x_43724) ;  /* 0x0000000000987947 */ /* 0x000fea0003800000 */
.L_x_43736:
        /* <DEDUP_REMOVED lines=14> */
.L_x_43750:
[----:B------:R-:W-:Y:S05]  /*62b0*/  BSYNC.RECONVERGENT B0 ;  /* 0x0000000000007941 */ /* 0x000fea0003800200 */
.L_x_43749:
[----:B------:R-:W0:Y:S01]  /*62c0*/  F2I.FTZ.TRUNC.NTZ R23, R23 ;  /* 0x0000001700177305 */ /* 0x000e22000021f100 */
[----:B------:R-:W-:Y:S05]  /*62d0*/  BRA `(.L_x_43724) ;  /* 0x0000000000547947 */ /* 0x000fea0003800000 */
.L_x_43723:
        /* <DEDUP_REMOVED lines=16> */
.L_x_43751:
[----:B------:R-:W-:Y:S01]  /*63e0*/  IMAD.MOV.U32 R23, RZ, RZ, RZ ;  /* 0x000000ffff177224 */ /* 0x000fe200078e00ff */
[----:B------:R-:W-:Y:S06]  /*63f0*/  BRA `(.L_x_43724) ;  /* 0x00000000000c7947 */ /* 0x000fec0003800000 */
.L_x_43748:
[----:B------:R0:W5:Y:S01]  /*6400*/  LDG.E R23, desc[UR36][R4.64] ;  /* 0x0000002404177981 */ /* 0x000162000c1e1900 */
[----:B------:R-:W-:Y:S05]  /*6410*/  BRA `(.L_x_43724) ;  /* 0x0000000000047947 */ /* 0x000fea0003800000 */
.L_x_43747:
[----:B------:R0:W5:Y:S02]  /*6420*/  LDG.E R23, desc[UR36][R4.64] ;  /* 0x0000002404177981 */ /* 0x000164000c1e1900 */
.L_x_43724:
        /* <DEDUP_REMOVED lines=19> */
.L_x_43755:
[----:B------:R0:W5:Y:S01]  /*6560*/  LDG.E.U8 R22, desc[UR36][R4.64] ;  /* 0x0000002404167981 */ /* 0x000162000c1e1100 */
[----:B------:R-:W-:Y:S05]  /*6570*/  BRA `(.L_x_43718) ;  /* 0x0000000c002c7947 */ /* 0x000fea0003800000 */
.L_x_43754:
        /* <DEDUP_REMOVED lines=8> */
.L_x_43758:
[----:B------:R0:W5:Y:S01]  /*6600*/  LDG.E R22, desc[UR36][R4.64] ;  /* 0x0000002404167981 */ /* 0x000162000c1e1900 */
[----:B------:R-:W-:Y:S05]  /*6610*/  BRA `(.L_x_43718) ;  /* 0x0000000c00047947 */ /* 0x000fea0003800000 */
.L_x_43757:
[----:B------:R0:W5:Y:S01]  /*6620*/  LDG.E.S16 R22, desc[UR36][R4.64] ;  /* 0x0000002404167981 */ /* 0x000162000c1e1700 */
[----:B------:R-:W-:Y:S05]  /*6630*/  BRA `(.L_x_43718) ;  /* 0x0000000800fc7947 */ /* 0x000fea0003800000 */
.L_x_43753:
        /* <DEDUP_REMOVED lines=9> */
.L_x_43760:
[----:B------:R-:W2:Y:S02]  /*66d0*/  LDG.E.U16 R4, desc[UR36][R4.64] ;  /* 0x0000002404047981 */ /* 0x000ea4000c1e1500 */
[----:B--2---:R-:W-:-:S06]  /*66e0*/  HADD2.F32 R22, -RZ, R4.H0_H0 ;  /* 0x20000004ff167230 */ /* 0x004fcc0000004100 */
[----:B------:R-:W0:Y:S01]  /*66f0*/  F2I.FTZ.TRUNC.NTZ R22, R22 ;  /* 0x0000001600167305 */ /* 0x000e22000021f100 */
[----:B------:R-:W-:Y:S05]  /*6700*/  BRA `(.L_x_43718) ;  /* 0x0000000800c87947 */ /* 0x000fea0003800000 */
.L_x_43759:
        /* <DEDUP_REMOVED lines=9> */
.L_x_43762:
[----:B------:R-:W2:Y:S02]  /*67a0*/  LDG.E.U16 R4, desc[UR36][R4.64] ;  /* 0x0000002404047981 */ /* 0x000ea4000c1e1500 */
[----:B--2---:R-:W-:-:S06]  /*67b0*/  HADD2.F32 R22, -RZ, R4.H0_H0 ;  /* 0x20000004ff167230 */ /* 0x004fcc0000004100 */
[----:B------:R-:W0:Y:S01]  /*67c0*/  F2I.FTZ.TRUNC.NTZ R22, R22 ;  /* 0x0000001600167305 */ /* 0x000e22000021f100 */
[----:B------:R-:W-:Y:S05]  /*67d0*/  BRA `(.L_x_43718) ;  /* 0x0000000800947947 */ /* 0x000fea0003800000 */
.L_x_43761:
[----:B------:R-:W2:Y:S02]  /*67e0*/  LDG.E.64 R4, desc[UR36][R4.64] ;  /* 0x0000002404047981 */ /* 0x000ea4000c1e1b00 */
[----:B--2---:R0:W1:Y:S02]  /*67f0*/  F2I.F64.TRUNC R22, R4 ;  /* 0x0000000400167311 */ /* 0x004064000030d100 */
[----:B01----:R-:W-:Y:S05]  /*6800*/  BRA `(.L_x_43718) ;  /* 0x0000000800887947 */ /* 0x003fea0003800000 */
.L_x_43752:
        /* <DEDUP_REMOVED lines=12> */
.L_x_43765:
[----:B------:R-:W2:Y:S02]  /*68d0*/  LDG.E.64 R4, desc[UR36][R4.64] ;  /* 0x0000002404047981 */ /* 0x000ea4000c1e1b00 */
[----:B--2---:R0:W1:Y:S02]  /*68e0*/  F2I.F64.TRUNC R22, R4 ;  /* 0x0000000400167311 */ /* 0x004064000030d100 */
[----:B01----:R-:W-:Y:S05]  /*68f0*/  BRA `(.L_x_43718) ;  /* 0x00000008004c7947 */ /* 0x003fea0003800000 */
.L_x_43764:
        /* <DEDUP_REMOVED lines=26> */
.L_x_43767:
        /* <DEDUP_REMOVED lines=14> */
.L_x_43766:
[----:B------:R-:W2:Y:S02]  /*6b80*/  LDG.E.U16 R22, desc[UR36][R4.64] ;  /* 0x0000002404167981 */ /* 0x000ea4000c1e1500 */
[----:B--2---:R-:W-:-:S06]  /*6b90*/  IMAD.U32 R22, R22, 0x10000, RZ ;  /* 0x0001000016167824 */ /* 0x004fcc00078e00ff */
[----:B------:R-:W0:Y:S01]  /*6ba0*/  F2I.FTZ.TRUNC.NTZ R22, R22 ;  /* 0x0000001600167305 */ /* 0x000e22000021f100 */
[----:B------:R-:W-:Y:S05]  /*6bb0*/  BRA `(.L_x_43718) ;  /* 0x00000004009c7947 */ /* 0x000fea0003800000 */
.L_x_43763:
        /* <DEDUP_REMOVED lines=10> */
.L_x_43770:
        /* <DEDUP_REMOVED lines=21> */
.L_x_43774:
[----:B------:R-:W-:Y:S05]  /*6db0*/  BSYNC.RECONVERGENT B1 ;  /* 0x0000000000017941 */ /* 0x000fea0003800200 */
.L_x_43773:
[----:B------:R-:W-:Y:S01]  /*6dc0*/  IMAD.SHL.U32 R0, R0, 0x100000, RZ ;  /* 0x0010000000007824 */ /* 0x000fe200078e00ff */
[----:B------:R-:W-:-:S04]  /*6dd0*/  LEA R3, R3, 0x3b800000, 0x17 ;  /* 0x3b80000003037811 */ /* 0x000fc800078eb8ff */
[----:B------:R-:W-:-:S07]  /*6de0*/  LOP3.LUT R22, R3, R0, R7, 0xfe, !PT ;  /* 0x0000000003167212 */ /* 0x000fce00078efe07 */
.L_x_43772:
[----:B------:R-:W-:Y:S05]  /*6df0*/  BSYNC.RECONVERGENT B0 ;  /* 0x0000000000007941 */ /* 0x000fea0003800200 */
.L_x_43771:
[----:B------:R-:W0:Y:S01]  /*6e00*/  F2I.FTZ.TRUNC.NTZ R22, R22 ;  /* 0x0000001600167305 */ /* 0x000e22000021f100 */
[----:B------:R-:W-:Y:S05]  /*6e10*/  BRA `(.L_x_43718) ;  /* 0x0000000400047947 */ /* 0x000fea0003800000 */
.L_x_43769:
        /* <DEDUP_REMOVED lines=21> */
.L_x_43778:
[----:B------:R-:W-:Y:S05]  /*6f70*/  BSYNC.RECONVERGENT B1 ;  /* 0x0000000000017941 */ /* 0x000fea0003800200 */
.L_x_43777:
[----:B------:R-:W-:Y:S01]  /*6f80*/  IMAD.SHL.U32 R0, R0, 0x200000, RZ ;  /* 0x0020000000007824 */ /* 0x000fe200078e00ff */
[----:B------:R-:W-:-:S04]  /*6f90*/  LEA R3, R3, 0x37800000, 0x17 ;  /* 0x3780000003037811 */ /* 0x000fc800078eb8ff */
[----:B------:R-:W-:-:S07]  /*6fa0*/  LOP3.LUT R22, R3, R0, R7, 0xfe, !PT ;  /* 0x0000000003167212 */ /* 0x000fce00078efe07 */
.L_x_43776:
[----:B------:R-:W-:Y:S05]  /*6fb0*/  BSYNC.RECONVERGENT B0 ;  /* 0x0000000000007941 */ /* 0x000fea0003800200 */
.L_x_43775:
[----:B------:R-:W0:Y:S01]  /*6fc0*/  F2I.FTZ.TRUNC.NTZ R22, R22 ;  /* 0x0000001600167305 */ /* 0x000e22000021f100 */
[----:B------:R-:W-:Y:S05]  /*6fd0*/  BRA `(.L_x_43718) ;  /* 0x0000000000947947 */ /* 0x000fea0003800000 */
.L_x_43768:
        /* <DEDUP_REMOVED lines=14> */
.L_x_43782:
[----:B------:R-:W-:Y:S05]  /*70c0*/  BSYNC.RECONVERGENT B0 ;  /* 0x0000000000007941 */ /* 0x000fea0003800200 */
.L_x_43781:
[----:B------:R-:W0:Y:S01]  /*70d0*/  F2I.FTZ.TRUNC.NTZ R22, R22 ;  /* 0x0000001600167305 */ /* 0x000e22000021f100 */
[----:B------:R-:W-:Y:S05]  /*70e0*/  BRA `(.L_x_43718) ;  /* 0x0000000000507947 */ /* 0x000fea0003800000 */
.L_x_43756:
        /* <DEDUP_REMOVED lines=16> */
.L_x_43783:
[----:B------:R-:W-:Y:S05]  /*71f0*/  BRA `(.L_x_43718) ;  /* 0x00000000000c7947 */ /* 0x000fea0003800000 */
.L_x_43780:
[----:B------:R0:W5:Y:S01]  /*7200*/  LDG.E R22, desc[UR36][R4.64] ;  /* 0x0000002404167981 */ /* 0x000162000c1e1900 */
[----:B------:R-:W-:Y:S05]  /*7210*/  BRA `(.L_x_43718) ;  /* 0x0000000000047947 */ /* 0x000fea0003800000 */
.L_x_43779:
[----:B------:R0:W5:Y:S02]  /*7220*/  LDG.E R22, desc[UR36][R4.64] ;  /* 0x0000002404167981 */ /* 0x000164000c1e1900 */
.L_x_43718:
[----:B------:R-:W-:Y:S05]  /*7230*/  BSYNC.RECONVERGENT B6 ;  /* 0x0000000000067941 */ /* 0x000fea0003800200 */
.L_x_43717:
        /* <DEDUP_REMOVED lines=32> */
[C---:B------:R-:W-:Y:S02]  /*7440*/  LOP3.LUT R0, R5.reuse, R28, RZ, 0x3c, !PT ;  /* 0x0000001c05007212 */ /* 0x040fe400078e3cff */
[----:B------:R-:W-:Y:S02]  /*7450*/  ISETP.NE.AND P5, PT, R5, RZ, PT ;  /* 0x000000ff0500720c */ /* 0x000fe40003fa5270 */
[----:B------:R-:W-:-:S04]  /*7460*/  ISETP.GT.AND P4, PT, R0, -0x1, PT ;  /* 0xffffffff0000780c */ /* 0x000fc80003f84270 */
[----:B------:R-:W-:-:S04]  /*7470*/  SEL R28, R28, RZ, !P4 ;  /* 0x000000ff1c1c7207 */ /* 0x000fc80006000000 */
[----:B------:R-:W-:-:S05]  /*7480*/  SEL R28, R28, RZ, P5 ;  /* 0x000000ff1c1c7207 */ /* 0x000fca0002800000 */
[----:B------:R-:W-:-:S07]  /*7490*/  IMAD.IADD R5, R5, 0x1, R28 ;  /* 0x0000000105057824 */ /* 0x000fce00078e021c */
.L_x_43785:
[----:B------:R-:W-:Y:S05]  /*74a0*/  BSYNC.RECONVERGENT B0 ;  /* 0x0000000000007941 */ /* 0x000fea0003800200 */
.L_x_43784:
        /* <DEDUP_REMOVED lines=31> */
.L_x_43787:
[----:B------:R-:W-:Y:S05]  /*76a0*/  BSYNC.RECONVERGENT B0 ;  /* 0x0000000000007941 */ /* 0x000fea0003800200 */
.L_x_43786:
        /* <DEDUP_REMOVED lines=31> */
.L_x_43789:
[----:B------:R-:W-:Y:S05]  /*78a0*/  BSYNC.RECONVERGENT B0 ;  /* 0x0000000000007941 */ /* 0x000fea0003800200 */
.L_x_43788:
        /* <DEDUP_REMOVED lines=31> */
.L_x_43791:
[----:B------:R-:W-:Y:S05]  /*7aa0*/  BSYNC.RECONVERGENT B0 ;  /* 0x0000000000007941 */ /* 0x000fea0003800200 */
.L_x_43790:
        /* <DEDUP_REMOVED lines=23> */
.L_x_43797:
[----:B------:R0:W-:Y:S01]  /*7c20*/  STG.E.U8 desc[UR36][R8.64], R5 ;  /* 0x0000000508007986 */ /* 0x0001e2000c101124 */
[----:B------:R-:W-:Y:S01]  /*7c30*/  IMAD.MOV.U32 R17, RZ, RZ, R19 ;  /* 0x000000ffff117224 */ /* 0x000fe200078e0013 */
[----:B------:R-:W-:Y:S06]  /*7c40*/  BRA `(.L_x_43793) ;  /* 0x0000000c00947947 */ /* 0x000fec0003800000 */
.L_x_43796:
        /* <DEDUP_REMOVED lines=11> */
.L_x_43800:
[----:B------:R0:W-:Y:S01]  /*7d00*/  STG.E desc[UR36][R8.64], R5 ;  /* 0x0000000508007986 */ /* 0x0001e2000c101924 */
[----:B------:R-:W-:Y:S01]  /*7d10*/  IMAD.MOV.U32 R17, RZ, RZ, R19 ;  /* 0x000000ffff117224 */ /* 0x000fe200078e0013 */
[----:B------:R-:W-:Y:S06]  /*7d20*/  BRA `(.L_x_43793) ;  /* 0x0000000c005c7947 */ /* 0x000fec0003800000 */
.L_x_43799:
[----:B------:R0:W-:Y:S01]  /*7d30*/  STG.E.U16 desc[UR36][R8.64], R5 ;  /* 0x0000000508007986 */ /* 0x0001e2000c101524 */
[----:B------:R-:W-:Y:S01]  /*7d40*/  IMAD.MOV.U32 R17, RZ, RZ, R19 ;  /* 0x000000ffff117224 */ /* 0x000fe200078e0013 */
[----:B------:R-:W-:Y:S06]  /*7d50*/  BRA `(.L_x_43793) ;  /* 0x0000000c00507947 */ /* 0x000fec0003800000 */
.L_x_43795:
        /* <DEDUP_REMOVED lines=10> */
.L_x_43802:
[----:B------:R-:W-:Y:S01]  /*7e00*/  I2FP.F32.S32 R0, R5 ;  /* 0x0000000500007245 */ /* 0x000fe20000201400 */
[----:B------:R-:W-:-:S03]  /*7e10*/  IMAD.MOV.U32 R17, RZ, RZ, R19 ;  /* 0x000000ffff117224 */ /* 0x000fc600078e0013 */
[----:B------:R-:W-:-:S05]  /*7e20*/  F2FP.F16.F32.PACK_AB R0, RZ, R0 ;  /* 0x00000000ff00723e */ /* 0x000fca00000000ff */
[----:B------:R0:W-:Y:S01]  /*7e30*/  STG.E.U16 desc[UR36][R8.64], R0 ;  /* 0x0000000008007986 */ /* 0x0001e2000c101524 */
[----:B------:R-:W-:Y:S05]  /*7e40*/  BRA `(.L_x_43793) ;  /* 0x0000000c00147947 */ /* 0x000fea0003800000 */
.L_x_43801:
        /* <DEDUP_REMOVED lines=11> */
.L_x_43804:
[----:B------:R-:W-:Y:S01]  /*7f00*/  I2FP.F32.S32 R5, R5 ;  /* 0x0000000500057245 */ /* 0x000fe20000201400 */
[----:B------:R-:W-:-:S03]  /*7f10*/  IMAD.MOV.U32 R17, RZ, RZ, R19 ;  /* 0x000000ffff117224 */ /* 0x000fc600078e0013 */
[----:B------:R-:W-:-:S04]  /*7f20*/  F2FP.F16.F32.PACK_AB R3, RZ, R5 ;  /* 0x00000005ff03723e */ /* 0x000fc800000000ff */
[----:B------:R-:W-:-:S05]  /*7f30*/  PRMT R3, R3, 0x5410, RZ ;  /* 0x0000541003037816 */ /* 0x000fca00000000ff */
[----:B------:R0:W-:Y:S01]  /*7f40*/  STG.E desc[UR36][R8.64], R3 ;  /* 0x0000000308007986 */ /* 0x0001e2000c101924 */
[----:B------:R-:W-:Y:S05]  /*7f50*/  BRA `(.L_x_43793) ;  /* 0x0000000800d07947 */ /* 0x000fea0003800000 */
.L_x_43803:
[----:B------:R-:W0:Y:S01]  /*7f60*/  I2F.F64 R4, R5 ;  /* 0x0000000500047312 */ /* 0x000e220000201c00 */
[----:B------:R-:W-:Y:S01]  /*7f70*/  IMAD.MOV.U32 R17, RZ, RZ, R19 ;  /* 0x000000ffff117224 */ /* 0x000fe200078e0013 */
[----:B0-----:R0:W-:Y:S01]  /*7f80*/  STG.E.64 desc[UR36][R8.64], R4 ;  /* 0x0000000408007986 */ /* 0x0011e2000c101b24 */
[----:B------:R-:W-:Y:S05]  /*7f90*/  BRA `(.L_x_43793) ;  /* 0x0000000800c07947 */ /* 0x000fea0003800000 */
.L_x_43794:
        /* <DEDUP_REMOVED lines=13> */
.L_x_43807:
[----:B------:R-:W-:Y:S01]  /*8070*/  CS2R R6, SRZ ;  /* 0x0000000000067805 */ /* 0x000fe2000001ff00 */
[----:B------:R-:W0:Y:S01]  /*8080*/  I2F.F64 R4, R5 ;  /* 0x0000000500047312 */ /* 0x000e220000201c00 */
[----:B------:R-:W-:-:S03]  /*8090*/  IMAD.MOV.U32 R17, RZ, RZ, R19 ;  /* 0x000000ffff117224 */ /* 0x000fc600078e0013 */
[----:B0-----:R0:W-:Y:S01]  /*80a0*/  STG.E.128 desc[UR36][R8.64], R4 ;  /* 0x0000000408007986 */ /* 0x0011e2000c101d24 */
[----:B------:R-:W-:Y:S05]  /*80b0*/  BRA `(.L_x_43793) ;  /* 0x0000000800787947 */ /* 0x000fea0003800000 */
.L_x_43806:
        /* <DEDUP_REMOVED lines=19> */
.L_x_43811:
[----:B------:R-:W-:Y:S05]  /*81f0*/  BSYNC.RECONVERGENT B0 ;  /* 0x0000000000007941 */ /* 0x000fea0003800200 */
.L_x_43810:
[----:B------:R-:W-:Y:S01]  /*8200*/  LOP3.LUT R5, R0, 0x80, R5, 0xf8, !PT ;  /* 0x0000008000057812 */ /* 0x000fe200078ef805 */
[----:B------:R-:W-:-:S04]  /*8210*/  IMAD.MOV.U32 R17, RZ, RZ, R19 ;  /* 0x000000ffff117224 */ /* 0x000fc800078e0013 */
[----:B------:R0:W-:Y:S01]  /*8220*/  STG.E.U8 desc[UR36][R8.64], R5 ;  /* 0x0000000508007986 */ /* 0x0001e2000c101124 */
[----:B------:R-:W-:Y:S05]  /*8230*/  BRA `(.L_x_43793) ;  /* 0x0000000800187947 */ /* 0x000fea0003800000 */
.L_x_43809:
        /* <DEDUP_REMOVED lines=15> */
.L_x_43813:
[----:B------:R-:W-:Y:S05]  /*8330*/  BSYNC.RECONVERGENT B0 ;  /* 0x0000000000007941 */ /* 0x000fea0003800200 */
.L_x_43812:
[----:B------:R-:W-:Y:S01]  /*8340*/  LOP3.LUT R5, R0, 0x80, R5, 0xf8, !PT ;  /* 0x0000008000057812 */ /* 0x000fe200078ef805 */
[----:B------:R-:W-:-:S04]  /*8350*/  IMAD.MOV.U32 R17, RZ, RZ, R19 ;  /* 0x000000ffff117224 */ /* 0x000fc800078e0013 */
[----:B------:R0:W-:Y:S01]  /*8360*/  STG.E.U8 desc[UR36][R8.64], R5 ;  /* 0x0000000508007986 */ /* 0x0001e2000c101124 */
[----:B------:R-:W-:Y:S05]  /*8370*/  BRA `(.L_x_43793) ;  /* 0x0000000400c87947 */ /* 0x000fea0003800000 */
.L_x_43808:
[----:B------:R-:W-:Y:S01]  /*8380*/  I2FP.F32.S32 R0, R5 ;  /* 0x0000000500007245 */ /* 0x000fe20000201400 */
[----:B------:R-:W-:-:S03]  /*8390*/  IMAD.MOV.U32 R17, RZ, RZ, R19 ;  /* 0x000000ffff117224 */ /* 0x000fc600078e0013 */
[----:B------:R-:W-:-:S05]  /*83a0*/  F2FP.BF16.F32.PACK_AB R0, RZ, R0 ;  /* 0x00000000ff00723e */ /* 0x000fca00000010ff */
[----:B------:R0:W-:Y:S01]  /*83b0*/  STG.E.U16 desc[UR36][R8.64], R0 ;  /* 0x0000000008007986 */ /* 0x0001e2000c101524 */
[----:B------:R-:W-:Y:S05]  /*83c0*/  BRA `(.L_x_43793) ;  /* 0x0000000400b47947 */ /* 0x000fea0003800000 */
.L_x_43805:
        /* <DEDUP_REMOVED lines=11> */
.L_x_43816:
        /* <DEDUP_REMOVED lines=13> */
.L_x_43819:
[----:B------:R-:W-:-:S04]  /*8550*/  SHF.R.U32.HI R0, RZ, 0x14, R3 ;  /* 0x00000014ff007819 */ /* 0x000fc80000011603 */
[----:B------:R-:W-:-:S04]  /*8560*/  LOP3.LUT R0, R0, 0x1, RZ, 0xc0, !PT ;  /* 0x0000000100007812 */ /* 0x000fc800078ec0ff */
[----:B------:R-:W-:-:S04]  /*8570*/  IADD3 R0, PT, PT, R3, 0x487ffff, R0 ;  /* 0x0487ffff03007810 */ /* 0x000fc80007ffe000 */
[----:B------:R-:W-:-:S04]  /*8580*/  SHF.R.U32.HI R0, RZ, 0x14, R0 ;  /* 0x00000014ff007819 */ /* 0x000fc80000011600 */
[----:B------:R-:W-:-:S07]  /*8590*/  LOP3.LUT R0, R0, 0xff, RZ, 0xc0, !PT ;  /* 0x000000ff00007812 */ /* 0x000fce00078ec0ff */
.L_x_43820:
[----:B------:R-:W-:-:S04]  /*85a0*/  SHF.R.U32.HI R3, RZ, 0x18, R3 ;  /* 0x00000018ff037819 */ /* 0x000fc80000011603 */
[----:B------:R-:W-:-:S04]  /*85b0*/  LOP3.LUT R0, R0, 0x80, R3, 0xf8, !PT ;  /* 0x0000008000007812 */ /* 0x000fc800078ef803 */
[----:B------:R-:W-:-:S07]  /*85c0*/  PRMT R4, R0, 0x7610, R4 ;  /* 0x0000761000047816 */ /* 0x000fce0000000004 */
.L_x_43818:
[----:B------:R-:W-:Y:S05]  /*85d0*/  BSYNC.RECONVERGENT B0 ;  /* 0x0000000000007941 */ /* 0x000fea0003800200 */
.L_x_43817:
[----:B------:R0:W-:Y:S01]  /*85e0*/  STG.E.U8 desc[UR36][R8.64], R4 ;  /* 0x0000000408007986 */ /* 0x0001e2000c101124 */
[----:B------:R-:W-:Y:S01]  /*85f0*/  IMAD.MOV.U32 R17, RZ, RZ, R19 ;  /* 0x000000ffff117224 */ /* 0x000fe200078e0013 */
[----:B------:R-:W-:Y:S06]  /*8600*/  BRA `(.L_x_43793) ;  /* 0x0000000400247947 */ /* 0x000fec0003800000 */
.L_x_43815:
        /* <DEDUP_REMOVED lines=13> */
.L_x_43823:
[----:B------:R-:W-:-:S04]  /*86e0*/  SHF.R.U32.HI R0, RZ, 0x15, R3 ;  /* 0x00000015ff007819 */ /* 0x000fc80000011603 */
[----:B------:R-:W-:-:S04]  /*86f0*/  LOP3.LUT R0, R0, 0x1, RZ, 0xc0, !PT ;  /* 0x0000000100007812 */ /* 0x000fc800078ec0ff */
[----:B------:R-:W-:-:S04]  /*8700*/  IADD3 R0, PT, PT, R3, 0x88fffff, R0 ;  /* 0x088fffff03007810 */ /* 0x000fc80007ffe000 */
[----:B------:R-:W-:-:S04]  /*8710*/  SHF.R.U32.HI R0, RZ, 0x15, R0 ;  /* 0x00000015ff007819 */ /* 0x000fc80000011600 */
[----:B------:R-:W-:-:S07]  /*8720*/  LOP3.LUT R0, R0, 0xff, RZ, 0xc0, !PT ;  /* 0x000000ff00007812 */ /* 0x000fce00078ec0ff */
.L_x_43824:
[----:B------:R-:W-:-:S04]  /*8730*/  SHF.R.U32.HI R3, RZ, 0x18, R3 ;  /* 0x00000018ff037819 */ /* 0x000fc80000011603 */
[----:B------:R-:W-:-:S04]  /*8740*/  LOP3.LUT R0, R0, 0x80, R3, 0xf8, !PT ;  /* 0x0000008000007812 */ /* 0x000fc800078ef803 */
[----:B------:R-:W-:-:S07]  /*8750*/  PRMT R4, R0, 0x7610, R4 ;  /* 0x0000761000047816 */ /* 0x000fce0000000004 */
.L_x_43822:
[----:B------:R-:W-:Y:S05]  /*8760*/  BSYNC.RECONVERGENT B0 ;  /* 0x0000000000007941 */ /* 0x000fea0003800200 */
.L_x_43821:
[----:B------:R3:W-:Y:S01]  /*8770*/  STG.E.U8 desc[UR36][R8.64], R4 ;  /* 0x0000000408007986 */ /* 0x0007e2000c101124 */
[----:B------:R-:W-:Y:S01]  /*8780*/  IMAD.MOV.U32 R17, RZ, RZ, R19 ;  /* 0x000000ffff117224 */ /* 0x000fe200078e0013 */
[----:B------:R-:W-:Y:S06]  /*8790*/  BRA `(.L_x_43793) ;  /* 0x0000000000c07947 */ /* 0x000fec0003800000 */
.L_x_43814:
[----:B------:R-:W-:-:S13]  /*87a0*/  ISETP.NE.AND P0, PT, R0, 0x1c, PT ;  /* 0x0000001c0000780c */ /* 0x000fda0003f05270 */
[----:B------:R-:W-:Y:S05]  /*87b0*/  @!P0 BRA `(.L_x_43825) ;  /* 0x0000000000b08947 */ /* 0x000fea0003800000 */
[----:B------:R-:W-:-:S13]  /*87c0*/  ISETP.NE.AND P0, PT, R0, 0x1d, PT ;  /* 0x0000001d0000780c */ /* 0x000fda0003f05270 */
[----:B------:R-:W-:Y:S05]  /*87d0*/  @!P0 BRA `(.L_x_43826) ;  /* 0x0000000000948947 */ /* 0x000fea0003800000 */
[----:B------:R-:W-:-:S13]  /*87e0*/  ISETP.NE.AND P0, PT, R0, 0x2c, PT ;  /* 0x0000002c0000780c */ /* 0x000fda0003f05270 */
[----:B------:R-:W-:Y:S05]  /*87f0*/  @!P0 BRA `(.L_x_43827) ;  /* 0x0000000000488947 */ /* 0x000fea0003800000 */
.L_x_43798:
        /* <DEDUP_REMOVED lines=16> */
.L_x_43828:
[----:B------:R-:W-:Y:S01]  /*8900*/  IMAD.MOV.U32 R17, RZ, RZ, R19 ;  /* 0x000000ffff117224 */ /* 0x000fe200078e0013 */
[----:B------:R-:W-:Y:S06]  /*8910*/  BRA `(.L_x_43793) ;  /* 0x0000000000607947 */ /* 0x000fec0003800000 */
.L_x_43827:
        /* <DEDUP_REMOVED lines=17> */
.L_x_43826:
[--C-:B------:R-:W-:Y:S01]  /*8a30*/  SHF.R.S32.HI R7, RZ, 0x1f, R5.reuse ;  /* 0x0000001fff077819 */ /* 0x100fe20000011405 */
[----:B------:R-:W-:Y:S02]  /*8a40*/  IMAD.MOV.U32 R6, RZ, RZ, R5 ;  /* 0x000000ffff067224 */ /* 0x000fe400078e0005 */
[----:B------:R-:W-:-:S03]  /*8a50*/  IMAD.MOV.U32 R17, RZ, RZ, R19 ;  /* 0x000000ffff117224 */ /* 0x000fc600078e0013 */
[----:B------:R1:W-:Y:S01]  /*8a60*/  STG.E.64 desc[UR36][R8.64], R6 ;  /* 0x0000000608007986 */ /* 0x0003e2000c101b24 */
[----:B------:R-:W-:Y:S05]  /*8a70*/  BRA `(.L_x_43793) ;  /* 0x0000000000087947 */ /* 0x000fea0003800000 */
.L_x_43825:
[----:B------:R0:W-:Y:S01]  /*8a80*/  STG.E desc[UR36][R8.64], R5 ;  /* 0x0000000508007986 */ /* 0x0001e2000c101924 */
[----:B------:R-:W-:-:S07]  /*8a90*/  IMAD.MOV.U32 R17, RZ, RZ, R19 ;  /* 0x000000ffff117224 */ /* 0x000fce00078e0013 */
.L_x_43793:
[----:B------:R-:W-:Y:S05]  /*8aa0*/  BSYNC.RECONVERGENT B6 ;  /* 0x0000000000067941 */ /* 0x000fea0003800200 */
.L_x_43792:
        /* <DEDUP_REMOVED lines=23> */
.L_x_43834:
[----:B-----5:R0:W-:Y:S01]  /*8c20*/  STG.E.U8 desc[UR36][R8.64], R26 ;  /* 0x0000001a08007986 */ /* 0x0201e2000c101124 */
[----:B------:R-:W-:Y:S05]  /*8c30*/  BRA `(.L_x_43836) ;  /* 0x0000000c00387947 */ /* 0x000fea0003800000 */
.L_x_43833:
        /* <DEDUP_REMOVED lines=9> */
.L_x_43838:
[----:B-----5:R0:W-:Y:S01]  /*8cd0*/  STG.E desc[UR36][R8.64], R26 ;  /* 0x0000001a08007986 */ /* 0x0201e2000c101924 */
[----:B------:R-:W-:Y:S05]  /*8ce0*/  BRA `(.L_x_43836) ;  /* 0x0000000c000c7947 */ /* 0x000fea0003800000 */
.L_x_43837:
[----:B-----5:R0:W-:Y:S01]  /*8cf0*/  STG.E.U16 desc[UR36][R8.64], R26 ;  /* 0x0000001a08007986 */ /* 0x0201e2000c101524 */
[----:B------:R-:W-:Y:S05]  /*8d00*/  BRA `(.L_x_43836) ;  /* 0x0000000c00047947 */ /* 0x000fea0003800000 */
.L_x_43832:
        /* <DEDUP_REMOVED lines=9> */
.L_x_43840:
[----:B-----5:R-:W-:-:S04]  /*8da0*/  I2FP.F32.S32 R0, R26 ;  /* 0x0000001a00007245 */ /* 0x020fc80000201400 */
[----:B------:R-:W-:-:S05]  /*8db0*/  F2FP.F16.F32.PACK_AB R0, RZ, R0 ;  /* 0x00000000ff00723e */ /* 0x000fca00000000ff */
[----:B------:R4:W-:Y:S01]  /*8dc0*/  STG.E.U16 desc[UR36][R8.64], R0 ;  /* 0x0000000008007986 */ /* 0x0009e2000c101524 */
[----:B------:R-:W-:Y:S05]  /*8dd0*/  BRA `(.L_x_43836) ;  /* 0x0000000800d07947 */ /* 0x000fea0003800000 */
.L_x_43839:
        /* <DEDUP_REMOVED lines=10> */
.L_x_43842:
[----:B-----5:R-:W-:-:S04]  /*8e80*/  I2FP.F32.S32 R26, R26 ;  /* 0x0000001a001a7245 */ /* 0x020fc80000201400 */
[----:B------:R-:W-:-:S04]  /*8e90*/  F2FP.F16.F32.PACK_AB R3, RZ, R26 ;  /* 0x0000001aff03723e */ /* 0x000fc800000000ff */
[----:B------:R-:W-:-:S05]  /*8ea0*/  PRMT R3, R3, 0x5410, RZ ;  /* 0x0000541003037816 */ /* 0x000fca00000000ff */
[----:B------:R2:W-:Y:S01]  /*8eb0*/  STG.E desc[UR36][R8.64], R3 ;  /* 0x0000000308007986 */ /* 0x0005e2000c101924 */
[----:B------:R-:W-:Y:S05]  /*8ec0*/  BRA `(.L_x_43836) ;  /* 0x0000000800947947 */ /* 0x000fea0003800000 */
.L_x_43841:
[----:B-----5:R-:W0:Y:S02]  /*8ed0*/  I2F.F64 R26, R26 ;  /* 0x0000001a001a7312 */ /* 0x020e240000201c00 */
[----:B0-----:R0:W-:Y:S01]  /*8ee0*/  STG.E.64 desc[UR36][R8.64], R26 ;  /* 0x0000001a08007986 */ /* 0x0011e2000c101b24 */
[----:B------:R-:W-:Y:S05]  /*8ef0*/  BRA `(.L_x_43836) ;  /* 0x0000000800887947 */ /* 0x000fea0003800000 */
.L_x_43831:
        /* <DEDUP_REMOVED lines=12> */
.L_x_43846:
        /* <DEDUP_REMOVED lines=17> */
.L_x_43849:
[----:B------:R-:W-:-:S04]  /*90d0*/  SHF.R.U32.HI R3, RZ, 0x18, R5 ;  /* 0x00000018ff037819 */ /* 0x000fc80000011605 */
[----:B------:R-:W-:-:S04]  /*90e0*/  LOP3.LUT R0, R0, 0x80, R3, 0xf8, !PT ;  /* 0x0000008000007812 */ /* 0x000fc800078ef803 */
[----:B------:R-:W-:-:S07]  /*90f0*/  PRMT R4, R0, 0x7610, R4 ;  /* 0x0000761000047816 */ /* 0x000fce0000000004 */
.L_x_43848:
[----:B------:R-:W-:Y:S05]  /*9100*/  BSYNC.RECONVERGENT B0 ;  /* 0x0000000000007941 */ /* 0x000fea0003800200 */
.L_x_43847:
[----:B------:R0:W-:Y:S01]  /*9110*/  STG.E.U8 desc[UR36][R8.64], R4 ;  /* 0x0000000408007986 */ /* 0x0001e2000c101124 */
[----:B------:R-:W-:Y:S05]  /*9120*/  BRA `(.L_x_43836) ;  /* 0x0000000400fc7947 */ /* 0x000fea0003800000 */
.L_x_43845:
        /* <DEDUP_REMOVED lines=17> */
.L_x_43852:
[----:B------:R-:W-:-:S04]  /*9240*/  SHF.R.U32.HI R3, RZ, 0x18, R5 ;  /* 0x00000018ff037819 */ /* 0x000fc80000011605 */
[----:B------:R-:W-:-:S04]  /*9250*/  LOP3.LUT R0, R0, 0x80, R3, 0xf8, !PT ;  /* 0x0000008000007812 */ /* 0x000fc800078ef803 */
[----:B------:R-:W-:-:S07]  /*9260*/  PRMT R4, R0, 0x7610, R4 ;  /* 0x0000761000047816 */ /* 0x000fce0000000004 */
.L_x_43851:
[----:B------:R-:W-:Y:S05]  /*9270*/  BSYNC.RECONVERGENT B0 ;  /* 0x0000000000007941 */ /* 0x000fea0003800200 */
.L_x_43850:
[----:B------:R0:W-:Y:S01]  /*9280*/  STG.E.U8 desc[UR36][R8.64], R4 ;  /* 0x0000000408007986 */ /* 0x0001e2000c101124 */
[----:B------:R-:W-:Y:S05]  /*9290*/  BRA `(.L_x_43836) ;  /* 0x0000000400a07947 */ /* 0x000fea0003800000 */
.L_x_43844:
        /* <DEDUP_REMOVED lines=22> */
.L_x_43854:
[----:B-----5:R-:W-:-:S05]  /*9400*/  SHF.R.S32.HI R27, RZ, 0x1f, R26 ;  /* 0x0000001fff1b7819 */ /* 0x020fca000001141a */
[----:B------:R0:W-:Y:S01]  /*9410*/  STG.E.64 desc[UR36][R8.64], R26 ;  /* 0x0000001a08007986 */ /* 0x0001e2000c101b24 */
[----:B------:R-:W-:Y:S05]  /*9420*/  BRA `(.L_x_43836) ;  /* 0x00000004003c7947 */ /* 0x000fea0003800000 */
.L_x_43853:
[----:B-----5:R0:W-:Y:S01]  /*9430*/  STG.E desc[UR36][R8.64], R26 ;  /* 0x0000001a08007986 */ /* 0x0201e2000c101924 */
[----:B------:R-:W-:Y:S05]  /*9440*/  BRA `(.L_x_43836) ;  /* 0x0000000400347947 */ /* 0x000fea0003800000 */
.L_x_43843:
        /* <DEDUP_REMOVED lines=10> */
.L_x_43856:
[----:B------:R-:W-:Y:S01]  /*94f0*/  CS2R R6, SRZ ;  /* 0x0000000000067805 */ /* 0x000fe2000001ff00 */
[----:B-----5:R-:W0:Y:S04]  /*9500*/  I2F.F64 R4, R26 ;  /* 0x0000001a00047312 */ /* 0x020e280000201c00 */
[----:B0-----:R0:W-:Y:S01]  /*9510*/  STG.E.128 desc[UR36][R8.64], R4 ;  /* 0x0000000408007986 */ /* 0x0011e2000c101d24 */
[----:B------:R-:W-:Y:S05]  /*9520*/  BRA `(.L_x_43836) ;  /* 0x0000000000fc7947 */ /* 0x000fea0003800000 */
.L_x_43855:
[----:B------:R-:W-:-:S13]  /*9530*/  ISETP.NE.AND P0, PT, R0, 0xf, PT ;  /* 0x0000000f0000780c */ /* 0x000fda0003f05270 */
[----:B------:R-:W-:Y:S05]  /*9540*/  @!P0 BRA `(.L_x_43857) ;  /* 0x0000000000e88947 */ /* 0x000fea0003800000 */
[----:B------:R-:W-:-:S13]  /*9550*/  ISETP.NE.AND P0, PT, R0, 0x17, PT ;  /* 0x000000170000780c */ /* 0x000fda0003f05270 */
[----:B------:R-:W-:Y:S05]  /*9560*/  @!P0 BRA `(.L_x_43858) ;  /* 0x0000000000908947 */ /* 0x000fea0003800000 */
[----:B------:R-:W-:-:S13]  /*9570*/  ISETP.NE.AND P0, PT, R0, 0x18, PT ;  /* 0x000000180000780c */ /* 0x000fda0003f05270 */
[----:B------:R-:W-:Y:S05]  /*9580*/  @!P0 BRA `(.L_x_43859) ;  /* 0x0000000000448947 */ /* 0x000fea0003800000 */
.L_x_43835:
        /* <DEDUP_REMOVED lines=16> */
.L_x_43860:
[----:B------:R-:W-:Y:S05]  /*9690*/  BRA `(.L_x_43836) ;  /* 0x0000000000a07947 */ /* 0x000fea0003800000 */
.L_x_43859:
        /* <DEDUP_REMOVED lines=13> */
.L_x_43862:
[----:B------:R-:W-:Y:S05]  /*9770*/  BSYNC.RECONVERGENT B0 ;  /* 0x0000000000007941 */ /* 0x000fea0003800200 */
.L_x_43861:
[----:B------:R-:W-:-:S05]  /*9780*/  LOP3.LUT R3, R0, 0x80, R3, 0xf8, !PT ;  /* 0x0000008000037812 */ /* 0x000fca00078ef803 */
[----:B------:R0:W-:Y:S01]  /*9790*/  STG.E.U8 desc[UR36][R8.64], R3 ;  /* 0x0000000308007986 */ /* 0x0001e2000c101124 */
[----:B------:R-:W-:Y:S05]  /*97a0*/  BRA `(.L_x_43836) ;  /* 0x00000000005c7947 */ /* 0x000fea0003800000 */
.L_x_43858:
        /* <DEDUP_REMOVED lines=12> */
.L_x_43864:
[----:B------:R-:W-:Y:S01]  /*9870*/  IMAD.MOV.U32 R0, RZ, RZ, 0x7f ;  /* 0x0000007fff007424 */ /* 0x000fe200078e00ff */
[----:B------:R-:W-:-:S04]  /*9880*/  ISETP.GT.U32.AND P0, PT, R4, 0x7f800000, PT ;  /* 0x7f8000000400780c */ /* 0x000fc80003f04070 */
[----:B------:R-:W-:-:S09]  /*9890*/  SEL R0, R0, 0x7c, P0 ;  /* 0x0000007c00007807 */ /* 0x000fd20000000000 */
.L_x_43865:
[----:B------:R-:W-:Y:S05]  /*98a0*/  BSYNC.RECONVERGENT B0 ;  /* 0x0000000000007941 */ /* 0x000fea0003800200 */
.L_x_43863:
[----:B------:R-:W-:-:S04]  /*98b0*/  SHF.R.U32.HI R3, RZ, 0x18, R3 ;  /* 0x00000018ff037819 */ /* 0x000fc80000011603 */
[----:B------:R-:W-:-:S05]  /*98c0*/  LOP3.LUT R3, R0, 0x80, R3, 0xf8, !PT ;  /* 0x0000008000037812 */ /* 0x000fca00078ef803 */
[----:B------:R0:W-:Y:S01]  /*98d0*/  STG.E.U8 desc[UR36][R8.64], R3 ;  /* 0x0000000308007986 */ /* 0x0001e2000c101124 */
[----:B------:R-:W-:Y:S05]  /*98e0*/  BRA `(.L_x_43836) ;  /* 0x00000000000c7947 */ /* 0x000fea0003800000 */
.L_x_43857:
[----:B-----5:R-:W-:-:S04]  /*98f0*/  I2FP.F32.S32 R0, R26 ;  /* 0x0000001a00007245 */ /* 0x020fc80000201400 */
[----:B------:R-:W-:-:S05]  /*9900*/  F2FP.BF16.F32.PACK_AB R0, RZ, R0 ;  /* 0x00000000ff00723e */ /* 0x000fca00000010ff */
[----:B------:R0:W-:Y:S02]  /*9910*/  STG.E.U16 desc[UR36][R8.64], R0 ;  /* 0x0000000008007986 */ /* 0x0001e4000c101524 */
.L_x_43836:
        /* <DEDUP_REMOVED lines=23> */
.L_x_43869:
[----:B------:R0:W-:Y:S01]  /*9a90*/  STG.E.U8 desc[UR36][R8.64], R24 ;  /* 0x0000001808007986 */ /* 0x0001e2000c101124 */
[----:B------:R-:W-:Y:S05]  /*9aa0*/  BRA `(.L_x_43871) ;  /* 0x0000000c00387947 */ /* 0x000fea0003800000 */
.L_x_43868:
        /* <DEDUP_REMOVED lines=9> */
.L_x_43873:
[----:B------:R0:W-:Y:S01]  /*9b40*/  STG.E desc[UR36][R8.64], R24 ;  /* 0x0000001808007986 */ /* 0x0001e2000c101924 */
[----:B------:R-:W-:Y:S05]  /*9b50*/  BRA `(.L_x_43871) ;  /* 0x0000000c000c7947 */ /* 0x000fea0003800000 */
.L_x_43872:
[----:B------:R0:W-:Y:S01]  /*9b60*/  STG.E.U16 desc[UR36][R8.64], R24 ;  /* 0x0000001808007986 */ /* 0x0001e2000c101524 */
[----:B------:R-:W-:Y:S05]  /*9b70*/  BRA `(.L_x_43871) ;  /* 0x0000000c00047947 */ /* 0x000fea0003800000 */
.L_x_43867:
        /* <DEDUP_REMOVED lines=9> */
.L_x_43875:
[----:B------:R-:W-:-:S04]  /*9c10*/  I2FP.F32.S32 R0, R24 ;  /* 0x0000001800007245 */ /* 0x000fc80000201400 */
[----:B------:R-:W-:-:S05]  /*9c20*/  F2FP.F16.F32.PACK_AB R0, RZ, R0 ;  /* 0x00000000ff00723e */ /* 0x000fca00000000ff */
[----:B------:R0:W-:Y:S01]  /*9c30*/  STG.E.U16 desc[UR36][R8.64], R0 ;  /* 0x0000000008007986 */ /* 0x0001e2000c101524 */
[----:B------:R-:W-:Y:S05]  /*9c40*/  BRA `(.L_x_43871) ;  /* 0x0000000800d07947 */ /* 0x000fea0003800000 */
.L_x_43874:
        /* <DEDUP_REMOVED lines=10> */
.L_x_43877:
[----:B------:R-:W-:-:S04]  /*9cf0*/  I2FP.F32.S32 R24, R24 ;  /* 0x0000001800187245 */ /* 0x000fc80000201400 */
[----:B------:R-:W-:-:S04]  /*9d00*/  F2FP.F16.F32.PACK_AB R3, RZ, R24 ;  /* 0x00000018ff03723e */ /* 0x000fc800000000ff */
[----:B------:R-:W-:-:S05]  /*9d10*/  PRMT R3, R3, 0x5410, RZ ;  /* 0x0000541003037816 */ /* 0x000fca00000000ff */
[----:B------:R0:W-:Y:S01]  /*9d20*/  STG.E desc[UR36][R8.64], R3 ;  /* 0x0000000308007986 */ /* 0x0001e2000c101924 */
[----:B------:R-:W-:Y:S05]  /*9d30*/  BRA `(.L_x_43871) ;  /* 0x0000000800947947 */ /* 0x000fea0003800000 */
.L_x_43876:
[----:B------:R-:W0:Y:S02]  /*9d40*/  I2F.F64 R24, R24 ;  /* 0x0000001800187312 */ /* 0x000e240000201c00 */
[----:B0-----:R0:W-:Y:S01]  /*9d50*/  STG.E.64 desc[UR36][R8.64], R24 ;  /* 0x0000001808007986 */ /* 0x0011e2000c101b24 */
[----:B------:R-:W-:Y:S05]  /*9d60*/  BRA `(.L_x_43871) ;  /* 0x0000000800887947 */ /* 0x000fea0003800000 */
.L_x_43866:
        /* <DEDUP_REMOVED lines=12> */
.L_x_43881:
        /* <DEDUP_REMOVED lines=17> */
.L_x_43884:
[----:B------:R-:W-:-:S04]  /*9f40*/  SHF.R.U32.HI R3, RZ, 0x18, R5 ;  /* 0x00000018ff037819 */ /* 0x000fc80000011605 */
[----:B------:R-:W-:-:S04]  /*9f50*/  LOP3.LUT R0, R0, 0x80, R3, 0xf8, !PT ;  /* 0x0000008000007812 */ /* 0x000fc800078ef803 */
[----:B------:R-:W-:-:S07]  /*9f60*/  PRMT R4, R0, 0x7610, R4 ;  /* 0x0000761000047816 */ /* 0x000fce0000000004 */
.L_x_43883:
[----:B------:R-:W-:Y:S05]  /*9f70*/  BSYNC.RECONVERGENT B0 ;  /* 0x0000000000007941 */ /* 0x000fea0003800200 */
.L_x_43882:
[----:B------:R0:W-:Y:S01]  /*9f80*/  STG.E.U8 desc[UR36][R8.64], R4 ;  /* 0x0000000408007986 */ /* 0x0001e2000c101124 */
[----:B------:R-:W-:Y:S05]  /*9f90*/  BRA `(.L_x_43871) ;  /* 0x0000000400fc7947 */ /* 0x000fea0003800000 */
.L_x_43880:
        /* <DEDUP_REMOVED lines=17> */
.L_x_43887:
[----:B------:R-:W-:-:S04]  /*a0b0*/  SHF.R.U32.HI R3, RZ, 0x18, R5 ;  /* 0x00000018ff037819 */ /* 0x000fc80000011605 */
[----:B------:R-:W-:-:S04]  /*a0c0*/  LOP3.LUT R0, R0, 0x80, R3, 0xf8, !PT ;  /* 0x0000008000007812 */ /* 0x000fc800078ef803 */
[----:B------:R-:W-:-:S07]  /*a0d0*/  PRMT R4, R0, 0x7610, R4 ;  /* 0x0000761000047816 */ /* 0x000fce0000000004 */
.L_x_43886:
[----:B------:R-:W-:Y:S05]  /*a0e0*/  BSYNC.RECONVERGENT B0 ;  /* 0x0000000000007941 */ /* 0x000fea0003800200 */
.L_x_43885:
[----:B------:R0:W-:Y:S01]  /*a0f0*/  STG.E.U8 desc[UR36][R8.64], R4 ;  /* 0x0000000408007986 */ /* 0x0001e2000c101124 */
[----:B------:R-:W-:Y:S05]  /*a100*/  BRA `(.L_x_43871) ;  /* 0x0000000400a07947 */ /* 0x000fea0003800000 */
.L_x_43879:
        /* <DEDUP_REMOVED lines=22> */
.L_x_43889:
[----:B------:R-:W-:-:S05]  /*a270*/  SHF.R.S32.HI R25, RZ, 0x1f, R24 ;  /* 0x0000001fff197819 */ /* 0x000fca0000011418 */
[----:B------:R0:W-:Y:S01]  /*a280*/  STG.E.64 desc[UR36][R8.64], R24 ;  /* 0x0000001808007986 */ /* 0x0001e2000c101b24 */
[----:B------:R-:W-:Y:S05]  /*a290*/  BRA `(.L_x_43871) ;  /* 0x00000004003c7947 */ /* 0x000fea0003800000 */
.L_x_43888:
[----:B------:R0:W-:Y:S01]  /*a2a0*/  STG.E desc[UR36][R8.64], R24 ;  /* 0x0000001808007986 */ /* 0x0001e2000c101924 */
[----:B------:R-:W-:Y:S05]  /*a2b0*/  BRA `(.L_x_43871) ;  /* 0x0000000400347947 */ /* 0x000fea0003800000 */
.L_x_43878:
        /* <DEDUP_REMOVED lines=10> */
.L_x_43891:
[----:B------:R-:W-:Y:S01]  /*a360*/  CS2R R6, SRZ ;  /* 0x0000000000067805 */ /* 0x000fe2000001ff00 */
[----:B------:R-:W0:Y:S04]  /*a370*/  I2F.F64 R4, R24 ;  /* 0x0000001800047312 */ /* 0x000e280000201c00 */
[----:B0-----:R3:W-:Y:S01]  /*a380*/  STG.E.128 desc[UR36][R8.64], R4 ;  /* 0x0000000408007986 */ /* 0x0017e2000c101d24 */
[----:B------:R-:W-:Y:S05]  /*a390*/  BRA `(.L_x_43871) ;  /* 0x0000000000fc7947 */ /* 0x000fea0003800000 */
.L_x_43890:
[----:B------:R-:W-:-:S13]  /*a3a0*/  ISETP.NE.AND P0, PT, R0, 0xf, PT ;  /* 0x0000000f0000780c */ /* 0x000fda0003f05270 */
[----:B------:R-:W-:Y:S05]  /*a3b0*/  @!P0 BRA `(.L_x_43892) ;  /* 0x0000000000e88947 */ /* 0x000fea0003800000 */
[----:B------:R-:W-:-:S13]  /*a3c0*/  ISETP.NE.AND P0, PT, R0, 0x17, PT ;  /* 0x000000170000780c */ /* 0x000fda0003f05270 */
[----:B------:R-:W-:Y:S05]  /*a3d0*/  @!P0 BRA `(.L_x_43893) ;  /* 0x0000000000908947 */ /* 0x000fea0003800000 */
[----:B------:R-:W-:-:S13]  /*a3e0*/  ISETP.NE.AND P0, PT, R0, 0x18, PT ;  /* 0x000000180000780c */ /* 0x000fda0003f05270 */
[----:B------:R-:W-:Y:S05]  /*a3f0*/  @!P0 BRA `(.L_x_43894) ;  /* 0x0000000000448947 */ /* 0x000fea0003800000 */
.L_x_43870:
        /* <DEDUP_REMOVED lines=16> */
.L_x_43895:
[----:B------:R-:W-:Y:S05]  /*a500*/  BRA `(.L_x_43871) ;  /* 0x0000000000a07947 */ /* 0x000fea0003800000 */
.L_x_43894:
        /* <DEDUP_REMOVED lines=13> */
.L_x_43897:
[----:B------:R-:W-:Y:S05]  /*a5e0*/  BSYNC.RECONVERGENT B0 ;  /* 0x0000000000007941 */ /* 0x000fea0003800200 */
.L_x_43896:
[----:B------:R-:W-:-:S05]  /*a5f0*/  LOP3.LUT R3, R0, 0x80, R3, 0xf8, !PT ;  /* 0x0000008000037812 */ /* 0x000fca00078ef803 */
[----:B------:R1:W-:Y:S01]  /*a600*/  STG.E.U8 desc[UR36][R8.64], R3 ;  /* 0x0000000308007986 */ /* 0x0003e2000c101124 */
[----:B------:R-:W-:Y:S05]  /*a610*/  BRA `(.L_x_43871) ;  /* 0x00000000005c7947 */ /* 0x000fea0003800000 */
.L_x_43893:
        /* <DEDUP_REMOVED lines=12> */
.L_x_43899:
[----:B------:R-:W-:Y:S01]  /*a6e0*/  IMAD.MOV.U32 R0, RZ, RZ, 0x7f ;  /* 0x0000007fff007424 */ /* 0x000fe200078e00ff */
[----:B------:R-:W-:-:S04]  /*a6f0*/  ISETP.GT.U32.AND P0, PT, R4, 0x7f800000, PT ;  /* 0x7f8000000400780c */ /* 0x000fc80003f04070 */
[----:B------:R-:W-:-:S09]  /*a700*/  SEL R0, R0, 0x7c, P0 ;  /* 0x0000007c00007807 */ /* 0x000fd20000000000 */
.L_x_43900:
[----:B------:R-:W-:Y:S05]  /*a710*/  BSYNC.RECONVERGENT B0 ;  /* 0x0000000000007941 */ /* 0x000fea0003800200 */
.L_x_43898:
[----:B------:R-:W-:-:S04]  /*a720*/  SHF.R.U32.HI R3, RZ, 0x18, R3 ;  /* 0x00000018ff037819 */ /* 0x000fc80000011603 */
[----:B------:R-:W-:-:S05]  /*a730*/  LOP3.LUT R3, R0, 0x80, R3, 0xf8, !PT ;  /* 0x0000008000037812 */ /* 0x000fca00078ef803 */
[----:B------:R2:W-:Y:S01]  /*a740*/  STG.E.U8 desc[UR36][R8.64], R3 ;  /* 0x0000000308007986 */ /* 0x0005e2000c101124 */
[----:B------:R-:W-:Y:S05]  /*a750*/  BRA `(.L_x_43871) ;  /* 0x00000000000c7947 */ /* 0x000fea0003800000 */
.L_x_43892:
[----:B------:R-:W-:-:S04]  /*a760*/  I2FP.F32.S32 R0, R24 ;  /* 0x0000001800007245 */ /* 0x000fc80000201400 */
[----:B------:R-:W-:-:S05]  /*a770*/  F2FP.BF16.F32.PACK_AB R0, RZ, R0 ;  /* 0x00000000ff00723e */ /* 0x000fca00000010ff */
[----:B------:R0:W-:Y:S02]  /*a780*/  STG.E.U16 desc[UR36][R8.64], R0 ;  /* 0x0000000008007986 */ /* 0x0001e4000c101524 */
.L_x_43871:
[----:B------:R-:W-:-:S07]  /*a790*/  VIADD R17, R17, 0x80 ;  /* 0x0000008011117836 */ /* 0x000fce0000000000 */
.L_x_43830:
[----:B------:R-:W-:Y:S05]  /*a7a0*/  BSYNC.RECONVERGENT B6 ;  /* 0x0000000000067941 */ /* 0x000fea0003800200 */
.L_x_43829:
[----:B------:R-:W-:-:S13]  /*a7b0*/  ISETP.GE.AND P0, PT, R17, R16, PT ;  /* 0x000000101100720c */ /* 0x000fda0003f06270 */
[----:B------:R-:W-:Y:S05]  /*a7c0*/  @P0 EXIT ;  /* 0x000000000000094d */ /* 0x000fea0003800000 */
[----:B0--34-:R-:W0:Y:S01]  /*a7d0*/  LDC.64 R4, c[0x0][0x388] ;  /* 0x0000e200ff047b82 */ /* 0x019e220000000a00 */
[----:B------:R-:W1:Y:S01]  /*a7e0*/  LDCU UR4, c[0x0][0x3b4] ;  /* 0x00007680ff0477ac */ /* 0x000e620008000800 */
[----:B------:R-:W-:Y:S01]  /*a7f0*/  PRMT R0, R18, 0x9910, RZ ;  /* 0x0000991012007816 */ /* 0x000fe200000000ff */
[----:B------:R-:W-:-:S03]  /*a800*/  IMAD R2, R2, 0x200, R17 ;  /* 0x0000020002027824 */ /* 0x000fc600078e0211 */
[----:B------:R-:W-:Y:S01]  /*a810*/  ISETP.GT.AND P1, PT, R0, 0x9, PT ;  /* 0x000000090000780c */ /* 0x000fe20003f24270 */
[----:B-12---:R-:W-:-:S05]  /*a820*/  IMAD R3, R2, UR4, RZ ;  /* 0x0000000402037c24 */ /* 0x006fca000f8e02ff */
        /* <DEDUP_REMOVED lines=13> */
.L_x_43904:
[----:B-----5:R-:W-:Y:S01]  /*a900*/  STG.E.U8 desc[UR36][R2.64], R22 ;  /* 0x0000001602007986 */ /* 0x020fe2000c101124 */
[----:B------:R-:W-:Y:S05]  /*a910*/  EXIT ;  /* 0x000000000000794d */ /* 0x000fea0003800000 */
.L_x_43903:
        /* <DEDUP_REMOVED lines=9> */
.L_x_43907:
[----:B-----5:R-:W-:Y:S01]  /*a9b0*/  STG.E desc[UR36][R2.64], R22 ;  /* 0x0000001602007986 */ /* 0x020fe2000c101924 */
[----:B------:R-:W-:Y:S05]  /*a9c0*/  EXIT ;  /* 0x000000000000794d */ /* 0x000fea0003800000 */
.L_x_43906:
[----:B-----5:R-:W-:Y:S01]  /*a9d0*/  STG.E.U16 desc[UR36][R2.64], R22 ;  /* 0x0000001602007986 */ /* 0x020fe2000c101524 */
[----:B------:R-:W-:Y:S05]  /*a9e0*/  EXIT ;  /* 0x000000000000794d */ /* 0x000fea0003800000 */
.L_x_43902:
        /* <DEDUP_REMOVED lines=9> */
.L_x_43909:
[----:B-----5:R-:W-:-:S04]  /*aa80*/  I2FP.F32.S32 R0, R22 ;  /* 0x0000001600007245 */ /* 0x020fc80000201400 */
[----:B------:R-:W-:-:S05]  /*aa90*/  F2FP.F16.F32.PACK_AB R0, RZ, R0 ;  /* 0x00000000ff00723e */ /* 0x000fca00000000ff */
[----:B------:R-:W-:Y:S01]  /*aaa0*/  STG.E.U16 desc[UR36][R2.64], R0 ;  /* 0x0000000002007986 */ /* 0x000fe2000c101524 */
[----:B------:R-:W-:Y:S05]  /*aab0*/  EXIT ;  /* 0x000000000000794d */ /* 0x000fea0003800000 */
.L_x_43908:
        /* <DEDUP_REMOVED lines=10> */
.L_x_43911:
[----:B-----5:R-:W-:-:S04]  /*ab60*/  I2FP.F32.S32 R22, R22 ;  /* 0x0000001600167245 */ /* 0x020fc80000201400 */
[----:B------:R-:W-:-:S04]  /*ab70*/  F2FP.F16.F32.PACK_AB R5, RZ, R22 ;  /* 0x00000016ff05723e */ /* 0x000fc800000000ff */
[----:B------:R-:W-:-:S05]  /*ab80*/  PRMT R5, R5, 0x5410, RZ ;  /* 0x0000541005057816 */ /* 0x000fca00000000ff */
[----:B------:R-:W-:Y:S01]  /*ab90*/  STG.E desc[UR36][R2.64], R5 ;  /* 0x0000000502007986 */ /* 0x000fe2000c101924 */
[----:B------:R-:W-:Y:S05]  /*aba0*/  EXIT ;  /* 0x000000000000794d */ /* 0x000fea0003800000 */
.L_x_43910:
[----:B-----5:R-:W0:Y:S02]  /*abb0*/  I2F.F64 R22, R22 ;  /* 0x0000001600167312 */ /* 0x020e240000201c00 */
[----:B0-----:R-:W-:Y:S01]  /*abc0*/  STG.E.64 desc[UR36][R2.64], R22 ;  /* 0x0000001602007986 */ /* 0x001fe2000c101b24 */
[----:B------:R-:W-:Y:S05]  /*abd0*/  EXIT ;  /* 0x000000000000794d */ /* 0x000fea0003800000 */
.L_x_43901:
        /* <DEDUP_REMOVED lines=12> */
.L_x_43915:
        /* <DEDUP_REMOVED lines=18> */
.L_x_43918:
[----:B------:R-:W-:-:S04]  /*adc0*/  SHF.R.U32.HI R5, RZ, 0x18, R5 ;  /* 0x00000018ff057819 */ /* 0x000fc80000011605 */
[----:B------:R-:W-:-:S07]  /*add0*/  LOP3.LUT R0, R0, 0x80, R5, 0xf8, !PT ;  /* 0x0000008000007812 */ /* 0x000fce00078ef805 */
.L_x_43917:
[----:B------:R-:W-:Y:S05]  /*ade0*/  BSYNC.RECONVERGENT B0 ;  /* 0x0000000000007941 */ /* 0x000fea0003800200 */
.L_x_43916:
[----:B------:R-:W-:Y:S01]  /*adf0*/  STG.E.U8 desc[UR36][R2.64], R0 ;  /* 0x0000000002007986 */ /* 0x000fe2000c101124 */
[----:B------:R-:W-:Y:S05]  /*ae00*/  EXIT ;  /* 0x000000000000794d */ /* 0x000fea0003800000 */
.L_x_43914:
        /* <DEDUP_REMOVED lines=18> */
.L_x_43921:
[----:B------:R-:W-:-:S04]  /*af30*/  SHF.R.U32.HI R5, RZ, 0x18, R5 ;  /* 0x00000018ff057819 */ /* 0x000fc80000011605 */
[----:B------:R-:W-:-:S07]  /*af40*/  LOP3.LUT R0, R0, 0x80, R5, 0xf8, !PT ;  /* 0x0000008000007812 */ /* 0x000fce00078ef805 */
.L_x_43920:
[----:B------:R-:W-:Y:S05]  /*af50*/  BSYNC.RECONVERGENT B0 ;  /* 0x0000000000007941 */ /* 0x000fea0003800200 */
.L_x_43919:
[----:B------:R-:W-:Y:S01]  /*af60*/  STG.E.U8 desc[UR36][R2.64], R0 ;  /* 0x0000000002007986 */ /* 0x000fe2000c101124 */
[----:B------:R-:W-:Y:S05]  /*af70*/  EXIT ;  /* 0x000000000000794d */ /* 0x000fea0003800000 */
.L_x_43913:
        /* <DEDUP_REMOVED lines=22> */
.L_x_43923:
[----:B-----5:R-:W-:-:S05]  /*b0e0*/  SHF.R.S32.HI R23, RZ, 0x1f, R22 ;  /* 0x0000001fff177819 */ /* 0x020fca0000011416 */
[----:B------:R-:W-:Y:S01]  /*b0f0*/  STG.E.64 desc[UR36][R2.64], R22 ;  /* 0x0000001602007986 */ /* 0x000fe2000c101b24 */
[----:B------:R-:W-:Y:S05]  /*b100*/  EXIT ;  /* 0x000000000000794d */ /* 0x000fea0003800000 */
.L_x_43922:
[----:B-----5:R-:W-:Y:S01]  /*b110*/  STG.E desc[UR36][R2.64], R22 ;  /* 0x0000001602007986 */ /* 0x020fe2000c101924 */
[----:B------:R-:W-:Y:S05]  /*b120*/  EXIT ;  /* 0x000000000000794d */ /* 0x000fea0003800000 */
.L_x_43912:
        /* <DEDUP_REMOVED lines=10> */
.L_x_43925:
[----:B------:R-:W-:Y:S01]  /*b1d0*/  CS2R R6, SRZ ;  /* 0x0000000000067805 */ /* 0x000fe2000001ff00 */
[----:B-----5:R-:W0:Y:S04]  /*b1e0*/  I2F.F64 R4, R22 ;  /* 0x0000001600047312 */ /* 0x020e280000201c00 */
[----:B0-----:R-:W-:Y:S01]  /*b1f0*/  STG.E.128 desc[UR36][R2.64], R4 ;  /* 0x0000000402007986 */ /* 0x001fe2000c101d24 */
[----:B------:R-:W-:Y:S05]  /*b200*/  EXIT ;  /* 0x000000000000794d */ /* 0x000fea0003800000 */
.L_x_43924:
[----:B------:R-:W-:-:S13]  /*b210*/  ISETP.NE.AND P0, PT, R0, 0xf, PT ;  /* 0x0000000f0000780c */ /* 0x000fda0003f05270 */
[----:B------:R-:W-:Y:S05]  /*b220*/  @!P0 BRA `(.L_x_43926) ;  /* 0x0000000000e88947 */ /* 0x000fea0003800000 */
[----:B------:R-:W-:-:S13]  /*b230*/  ISETP.NE.AND P0, PT, R0, 0x17, PT ;  /* 0x000000170000780c */ /* 0x000fda0003f05270 */
[----:B------:R-:W-:Y:S05]  /*b240*/  @!P0 BRA `(.L_x_43927) ;  /* 0x0000000000908947 */ /* 0x000fea0003800000 */
[----:B------:R-:W-:-:S13]  /*b250*/  ISETP.NE.AND P0, PT, R0, 0x18, PT ;  /* 0x000000180000780c */ /* 0x000fda0003f05270 */
[----:B------:R-:W-:Y:S05]  /*b260*/  @!P0 BRA `(.L_x_43928) ;  /* 0x0000000000448947 */ /* 0x000fea0003800000 */
.L_x_43905:
        /* <DEDUP_REMOVED lines=16> */
.L_x_43929:
[----:B------:R-:W-:Y:S05]  /*b370*/  EXIT ;  /* 0x000000000000794d */ /* 0x000fea0003800000 */
.L_x_43928:
        /* <DEDUP_REMOVED lines=13> */
.L_x_43931:
[----:B------:R-:W-:Y:S05]  /*b450*/  BSYNC.RECONVERGENT B0 ;  /* 0x0000000000007941 */ /* 0x000fea0003800200 */
.L_x_43930:
[----:B------:R-:W-:-:S05]  /*b460*/  LOP3.LUT R5, R0, 0x80, R5, 0xf8, !PT ;  /* 0x0000008000057812 */ /* 0x000fca00078ef805 */
[----:B------:R-:W-:Y:S01]  /*b470*/  STG.E.U8 desc[UR36][R2.64], R5 ;  /* 0x0000000502007986 */ /* 0x000fe2000c101124 */
[----:B------:R-:W-:Y:S05]  /*b480*/  EXIT ;  /* 0x000000000000794d */ /* 0x000fea0003800000 */
.L_x_43927:
        /* <DEDUP_REMOVED lines=12> */
.L_x_43933:
[----:B------:R-:W-:Y:S01]  /*b550*/  IMAD.MOV.U32 R0, RZ, RZ, 0x7f ;  /* 0x0000007fff007424 */ /* 0x000fe200078e00ff */
[----:B------:R-:W-:-:S04]  /*b560*/  ISETP.GT.U32.AND P0, PT, R4, 0x7f800000, PT ;  /* 0x7f8000000400780c */ /* 0x000fc80003f04070 */
[----:B------:R-:W-:-:S09]  /*b570*/  SEL R0, R0, 0x7c, P0 ;  /* 0x0000007c00007807 */ /* 0x000fd20000000000 */
.L_x_43934:
[----:B------:R-:W-:Y:S05]  /*b580*/  BSYNC.RECONVERGENT B0 ;  /* 0x0000000000007941 */ /* 0x000fea0003800200 */
.L_x_43932:
[----:B------:R-:W-:-:S04]  /*b590*/  SHF.R.U32.HI R5, RZ, 0x18, R5 ;  /* 0x00000018ff057819 */ /* 0x000fc80000011605 */
[----:B------:R-:W-:-:S05]  /*b5a0*/  LOP3.LUT R5, R0, 0x80, R5, 0xf8, !PT ;  /* 0x0000008000057812 */ /* 0x000fca00078ef805 */
[----:B------:R-:W-:Y:S01]  /*b5b0*/  STG.E.U8 desc[UR36][R2.64], R5 ;  /* 0x0000000502007986 */ /* 0x000fe2000c101124 */
[----:B------:R-:W-:Y:S05]  /*b5c0*/  EXIT ;  /* 0x000000000000794d */ /* 0x000fea0003800000 */
.L_x_43926:
[----:B-----5:R-:W-:-:S04]  /*b5d0*/  I2FP.F32.S32 R0, R22 ;  /* 0x0000001600007245 */ /* 0x020fc80000201400 */
[----:B------:R-:W-:-:S05]  /*b5e0*/  F2FP.BF16.F32.PACK_AB R0, RZ, R0 ;  /* 0x00000000ff00723e */ /* 0x000fca00000010ff */
[----:B------:R-:W-:Y:S01]  /*b5f0*/  STG.E.U16 desc[UR36][R2.64], R0 ;  /* 0x0000000002007986 */ /* 0x000fe2000c101524 */
[----:B------:R-:W-:Y:S05]  /*b600*/  EXIT ;  /* 0x000000000000794d */ /* 0x000fea0003800000 */
.L_x_43935:
        /* <DEDUP_REMOVED lines=15> */
.L_x_50285:


//--------------------- .text._ZN2at6native18elementwise_kernelILi128ELi2EZNS0_22gpu_kernel_impl_nocastINS0_13BinaryFunctorIiiiZZZNS0_21remainder_kernel_cudaERNS_18TensorIteratorBaseEENKUlvE_clEvENKUlvE1_clEvEUliiE_EEEEvS5_RKT_EUliE_EEviT1_ --------------------------
	.section	.text._ZN2at6native18elementwise_kernelILi128ELi2EZNS0_22gpu_kernel_impl_nocastINS0_13BinaryFunctorIiiiZZZNS0_21remainder_kernel_cudaERNS_18TensorIteratorBaseEENKUlvE_clEvENKUlvE1_clEvEUliiE_EEEEvS5_RKT_EUliE_EEviT1_,"ax",@progbits
	.align	128
        .global         _ZN2at6native18elementwise_kernelILi128ELi2EZNS0_22gpu_kernel_impl_nocastINS0_13BinaryFunctorIiiiZZZNS0_21remainder_kernel_cudaERNS_18TensorIteratorBaseEENKUlvE_clEvENKUlvE1_clEvEUliiE_EEEEvS5_RKT_EUliE_EEviT1_
        .type           _ZN2at6native18elementwise_kernelILi128ELi2EZNS0_22gpu_kernel_impl_nocastINS0_13BinaryFunctorIiiiZZZNS0_21remainder_kernel_cudaERNS_18TensorIteratorBaseEENKUlvE_clEvENKUlvE1_clEvEUliiE_EEEEvS5_RKT_EUliE_EEviT1_,@function
        .size           _ZN2at6native18elementwise_kernelILi128ELi2EZNS0_22gpu_kernel_impl_nocastINS0_13BinaryFunctorIiiiZZZNS0_21remainder_kernel_cudaERNS_18TensorIteratorBaseEENKUlvE_clEvENKUlvE1_clEvEUliiE_EEEEvS5_RKT_EUliE_EEviT1_,(.L_x_50286 - _ZN2at6native18elementwise_kernelILi128ELi2EZNS0_22gpu_kernel_impl_nocastINS0_13BinaryFunctorIiiiZZZNS0_21remainder_kernel_cudaERNS_18TensorIteratorBaseEENKUlvE_clEvENKUlvE1_clEvEUliiE_EEEEvS5_RKT_EUliE_EEviT1_)
        .other          _ZN2at6native18elementwise_kernelILi128ELi2EZNS0_22gpu_kernel_impl_nocastINS0_13BinaryFunctorIiiiZZZNS0_21remainder_kernel_cudaERNS_18TensorIteratorBaseEENKUlvE_clEvENKUlvE1_clEvEUliiE_EEEEvS5_RKT_EUliE_EEviT1_,@"STO_CUDA_ENTRY STV_DEFAULT"
_ZN2at6native18elementwise_kernelILi128ELi2EZNS0_22gpu_kernel_impl_nocastINS0_13BinaryFunctorIiiiZZZNS0_21remainder_kernel_cudaERNS_18TensorIteratorBaseEENKUlvE_clEvENKUlvE1_clEvEUliiE_EEEEvS5_RKT_EUliE_EEviT1_:
.text._ZN2at6native18elementwise_kernelILi128ELi2EZNS0_22gpu_kernel_impl_nocastINS0_13BinaryFunctorIiiiZZZNS0_21remainder_kernel_cudaERNS_18TensorIteratorBaseEENKUlvE_clEvENKUlvE1_clEvEUliiE_EEEEvS5_RKT_EUliE_EEviT1_:
        /* <DEDUP_REMOVED lines=26> */
[----:B------:R0:W1:Y:S01]  /*01a0*/  F2I.FTZ.U32.TRUNC.NTZ R9, R8 ;  /* 0x0000000800097305 */ /* 0x000062000021f000 */
[----:B------:R-:W2:Y:S01]  /*01b0*/  LDC.64 R4, c[0x0][0x5e8] ;  /* 0x00017a00ff047b82 */ /* 0x000ea20000000a00 */
[----:B0-----:R-:W-:Y:S01]  /*01c0*/  HFMA2 R8, -RZ, RZ, 0, 0 ;  /* 0x00000000ff087431 */ /* 0x001fe200000001ff */
        /* <DEDUP_REMOVED lines=12> */
[C---:B------:R-:W-:Y:S02]  /*0290*/  LOP3.LUT R0, R9.reuse, R6, RZ, 0x3c, !PT ;  /* 0x0000000609007212 */ /* 0x040fe400078e3cff */
[----:B------:R-:W-:Y:S02]  /*02a0*/  ISETP.NE.AND P1, PT, R9, RZ, PT ;  /* 0x000000ff0900720c */ /* 0x000fe40003f25270 */
[----:B------:R-:W-:-:S04]  /*02b0*/  ISETP.GT.AND P0, PT, R0, -0x1, PT ;  /* 0xffffffff0000780c */ /* 0x000fc80003f04270 */
[----:B------:R-:W-:-:S04]  /*02c0*/  SEL R6, R6, RZ, !P0 ;  /* 0x000000ff06067207 */ /* 0x000fc80004000000 */
[----:B------:R-:W-:-:S04]  /*02d0*/  SEL R6, R6, RZ, P1 ;  /* 0x000000ff06067207 */ /* 0x000fc80000800000 */
[----:B------:R-:W-:-:S05]  /*02e0*/  IADD3 R9, PT, PT, R9, R6, RZ ;  /* 0x0000000609097210 */ /* 0x000fca0007ffe0ff */
[----:B--2---:R0:W-:Y:S02]  /*02f0*/  STG.E desc[UR6][R4.64], R9 ;  /* 0x0000000904007986 */ /* 0x0041e4000c101906 */
.L_x_43938:
[----:B------:R-:W-:Y:S05]  /*0300*/  BSYNC.RECONVERGENT B0 ;  /* 0x0000000000007941 */ /* 0x000fea0003800200 */
.L_x_43937:
        /* <DEDUP_REMOVED lines=8> */
[----:B------:R-:W0:Y:S08]  /*0390*/  I2F.RP R0, R8 ;  /* 0x0000000800007306 */ /* 0x000e300000209400 */
[----:B0-----:R-:W0:Y:S01]  /*03a0*/  MUFU.RCP R0, R0 ;  /* 0x0000000000007308 */ /* 0x001e220000001000 */
[----:B---3--:R-:W-:-:S02]  /*03b0*/  IABS R10, R2 ;  /* 0x00000002000a7213 */ /* 0x008fc40000000000 */
[----:B------:R-:W-:Y:S02]  /*03c0*/  ISETP.GE.AND P2, PT, R2, RZ, PT ;  /* 0x000000ff0200720c */ /* 0x000fe40003f46270 */
[----:B0-----:R-:W-:Y:S01]  /*03d0*/  IADD3 R6, PT, PT, R0, 0xffffffe, RZ ;  /* 0x0ffffffe00067810 */ /* 0x001fe20007ffe0ff */
[----:B------:R-:W-:Y:S02]  /*03e0*/  IMAD.MOV R0, RZ, RZ, -R3 ;  /* 0x000000ffff007224 */ /* 0x000fe400078e0a03 */
[----:B------:R-:W0:Y:S01]  /*03f0*/  LDC.64 R2, c[0x0][0x5e8] ;  /* 0x00017a00ff027b82 */ /* 0x000e220000000a00 */
[----:B------:R1:W2:Y:S02]  /*0400*/  F2I.FTZ.U32.TRUNC.NTZ R7, R6 ;  /* 0x0000000600077305 */ /* 0x0002a4000021f000 */
[----:B-1----:R-:W-:Y:S01]  /*0410*/  HFMA2 R6, -RZ, RZ, 0, 0 ;  /* 0x00000000ff067431 */ /* 0x002fe200000001ff */
        /* <DEDUP_REMOVED lines=12> */
[C---:B------:R-:W-:Y:S02]  /*04e0*/  LOP3.LUT R0, R7.reuse, R4, RZ, 0x3c, !PT ;  /* 0x0000000407007212 */ /* 0x040fe400078e3cff */
[----:B------:R-:W-:Y:S02]  /*04f0*/  ISETP.NE.AND P1, PT, R7, RZ, PT ;  /* 0x000000ff0700720c */ /* 0x000fe40003f25270 */
[----:B------:R-:W-:-:S04]  /*0500*/  ISETP.GT.AND P0, PT, R0, -0x1, PT ;  /* 0xffffffff0000780c */ /* 0x000fc80003f04270 */
[----:B------:R-:W-:-:S04]  /*0510*/  SEL R4, R4, RZ, !P0 ;  /* 0x000000ff04047207 */ /* 0x000fc80004000000 */
[----:B------:R-:W-:-:S04]  /*0520*/  SEL R4, R4, RZ, P1 ;  /* 0x000000ff04047207 */ /* 0x000fc80000800000 */
[----:B------:R-:W-:-:S05]  /*0530*/  IADD3 R7, PT, PT, R7, R4, RZ ;  /* 0x0000000407077210 */ /* 0x000fca0007ffe0ff */
[----:B0-----:R-:W-:Y:S01]  /*0540*/  STG.E desc[UR6][R2.64], R7 ;  /* 0x0000000702007986 */ /* 0x001fe2000c101906 */
[----:B------:R-:W-:Y:S05]  /*0550*/  EXIT ;  /* 0x000000000000794d */ /* 0x000fea0003800000 */
.L_x_43936:
        /* <DEDUP_REMOVED lines=355> */
.L_x_43941:
        /* <DEDUP_REMOVED lines=8> */
[----:B------:R-:W-:Y:S01]  /*1c10*/  VIADD R3, R3, 0x80 ;  /* 0x0000008003037836 */ /* 0x000fe20000000000 */
[-C--:B--2---:R-:W-:Y:S02]  /*1c20*/  IABS R12, R14.reuse ;  /* 0x0000000e000c7213 */ /* 0x084fe40000000000 */
[----:B-1----:R-:W-:Y:S02]  /*1c30*/  IABS R7, R14 ;  /* 0x0000000e00077213 */ /* 0x002fe40000000000 */
[----:B------:R-:W1:Y:S01]  /*1c40*/  I2F.RP R4, R12 ;  /* 0x0000000c00047306 */ /* 0x000e620000209400 */
[----:B---3--:R-:W-:-:S02]  /*1c50*/  IABS R8, R6 ;  /* 0x0000000600087213 */ /* 0x008fc40000000000 */
        /* <DEDUP_REMOVED lines=21> */
[----:B------:R-:W-:Y:S02]  /*1db0*/  SEL R6, R14, RZ, !P0 ;  /* 0x000000ff0e067207 */ /* 0x000fe40004000000 */
[----:B0-----:R-:W-:Y:S02]  /*1dc0*/  IADD3 R4, P0, PT, R5, UR8, RZ ;  /* 0x0000000805047c10 */ /* 0x001fe4000ff1e0ff */
[----:B------:R-:W-:Y:S02]  /*1dd0*/  SEL R6, R6, RZ, P1 ;  /* 0x000000ff06067207 */ /* 0x000fe40000800000 */
[----:B------:R-:W-:Y:S02]  /*1de0*/  IADD3.X R5, PT, PT, RZ, UR9, RZ, P0, !PT ;  /* 0x00000009ff057c10 */ /* 0x000fe400087fe4ff */
[----:B------:R-:W-:-:S05]  /*1df0*/  IADD3 R11, PT, PT, R11, R6, RZ ;  /* 0x000000060b0b7210 */ /* 0x000fca0007ffe0ff */
[----:B------:R0:W-:Y:S02]  /*1e00*/  STG.E desc[UR6][R4.64], R11 ;  /* 0x0000000b04007986 */ /* 0x0001e4000c101906 */
.L_x_43940:
[----:B------:R-:W-:Y:S05]  /*1e10*/  BSYNC.RECONVERGENT B0 ;  /* 0x0000000000007941 */ /* 0x000fea0003800200 */
.L_x_43939:
[----:B------:R-:W-:-:S13]  /*1e20*/  ISETP.GE.AND P0, PT, R3, UR4, PT ;  /* 0x0000000403007c0c */ /* 0x000fda000bf06270 */
[----:B------:R-:W-:Y:S05]  /*1e30*/  @P0 EXIT ;  /* 0x000000000000094d */ /* 0x000fea0003800000 */
        /* <DEDUP_REMOVED lines=348> */
.L_x_43942:
        /* <DEDUP_REMOVED lines=17> */
[----:B0-----:R-:W-:Y:S01]  /*3510*/  IMAD.MOV.U32 R8, RZ, RZ, RZ ;  /* 0x000000ffff087224 */ /* 0x001fe200078e00ff */
        /* <DEDUP_REMOVED lines=16> */
[----:B-1----:R-:W-:Y:S02]  /*3620*/  IADD3 R2, P0, PT, R3, UR4, RZ ;  /* 0x0000000403027c10 */ /* 0x002fe4000ff1e0ff */
[----:B------:R-:W-:Y:S02]  /*3630*/  SEL R0, R0, RZ, P1 ;  /* 0x000000ff00007207 */ /* 0x000fe40000800000 */
[----:B------:R-:W-:Y:S02]  /*3640*/  IADD3.X R3, PT, PT, RZ, UR5, RZ, P0, !PT ;  /* 0x00000005ff037c10 */ /* 0x000fe400087fe4ff */
[----:B------:R-:W-:-:S05]  /*3650*/  IADD3 R9, PT, PT, R9, R0, RZ ;  /* 0x0000000009097210 */ /* 0x000fca0007ffe0ff */
[----:B------:R-:W-:Y:S01]  /*3660*/  STG.E desc[UR6][R2.64], R9 ;  /* 0x0000000902007986 */ /* 0x000fe2000c101906 */
[----:B------:R-:W-:Y:S05]  /*3670*/  EXIT ;  /* 0x000000000000794d */ /* 0x000fea0003800000 */
.L_x_43943:
        /* <DEDUP_REMOVED lines=16> */
.L_x_50286:


//--------------------- .text._ZN2at6native27unrolled_elementwise_kernelINS0_13BinaryFunctorIiiiZZZNS0_21remainder_kernel_cudaERNS_18TensorIteratorBaseEENKUlvE_clEvENKUlvE1_clEvEUliiE_EESt5arrayIPcLm3EELi4E23TrivialOffsetCalculatorILi2EjESC_ILi1EjENS0_6memory15LoadWithoutCastENSF_16StoreWithoutCastEEEviT_T0_T2_T3_T4_T5_ --------------------------
	.section	.text._ZN2at6native27unrolled_elementwise_kernelINS0_13BinaryFunctorIiiiZZZNS0_21remainder_kernel_cudaERNS_18TensorIteratorBaseEENKUlvE_clEvENKUlvE1_clEvEUliiE_EESt5arrayIPcLm3EELi4E23TrivialOffsetCalculatorILi2EjESC_ILi1EjENS0_6memory15LoadWithoutCastENSF_16StoreWithoutCastEEEviT_T0_T2_T3_T4_T5_,"ax",@progbits
	.align	128
        .global         _ZN2at6native27unrolled_elementwise_kernelINS0_13BinaryFunctorIiiiZZZNS0_21remainder_kernel_cudaERNS_18TensorIteratorBaseEENKUlvE_clEvENKUlvE1_clEvEUliiE_EESt5arrayIPcLm3EELi4E23TrivialOffsetCalculatorILi2EjESC_ILi1EjENS0_6memory15LoadWithoutCastENSF_16StoreWithoutCastEEEviT_T0_T2_T3_T4_T5_
        .type           _ZN2at6native27unrolled_elementwise_kernelINS0_13BinaryFunctorIiiiZZZNS0_21remainder_kernel_cudaERNS_18TensorIteratorBaseEENKUlvE_clEvENKUlvE1_clEvEUliiE_EESt5arrayIPcLm3EELi4E23TrivialOffsetCalculatorILi2EjESC_ILi1EjENS0_6memory15LoadWithoutCastENSF_16StoreWithoutCastEEEviT_T0_T2_T3_T4_T5_,@function
        .size           _ZN2at6native27unrolled_elementwise_kernelINS0_13BinaryFunctorIiiiZZZNS0_21remainder_kernel_cudaERNS_18TensorIteratorBaseEENKUlvE_clEvENKUlvE1_clEvEUliiE_EESt5arrayIPcLm3EELi4E23TrivialOffsetCalculatorILi2EjESC_ILi1EjENS0_6memory15LoadWithoutCastENSF_16StoreWithoutCastEEEviT_T0_T2_T3_T4_T5_,(.L_x_50287 - _ZN2at6native27unrolled_elementwise_kernelINS0_13BinaryFunctorIiiiZZZNS0_21remainder_kernel_cudaERNS_18TensorIteratorBaseEENKUlvE_clEvENKUlvE1_clEvEUliiE_EESt5arrayIPcLm3EELi4E23TrivialOffsetCalculatorILi2EjESC_ILi1EjENS0_6memory15LoadWithoutCastENSF_16StoreWithoutCastEEEviT_T0_T2_T3_T4_T5_)
        .other          _ZN2at6native27unrolled_elementwise_kernelINS0_13BinaryFunctorIiiiZZZNS0_21remainder_kernel_cudaERNS_18TensorIteratorBaseEENKUlvE_clEvENKUlvE1_clEvEUliiE_EESt5arrayIPcLm3EELi4E23TrivialOffsetCalculatorILi2EjESC_ILi1EjENS0_6memory15LoadWithoutCastENSF_16StoreWithoutCastEEEviT_T0_T2_T3_T4_T5_,@"STO_CUDA_ENTRY STV_DEFAULT"
_ZN2at6native27unrolled_elementwise_kernelINS0_13BinaryFunctorIiiiZZZNS0_21remainder_kernel_cudaERNS_18TensorIteratorBaseEENKUlvE_clEvENKUlvE1_clEvEUliiE_EESt5arrayIPcLm3EELi4E23TrivialOffsetCalculatorILi2EjESC_ILi1EjENS0_6memory15LoadWithoutCastENSF_16StoreWithoutCastEEEviT_T0_T2_T3_T4_T5_:
.text._ZN2at6native27unrolled_elementwise_kernelINS0_13BinaryFunctorIiiiZZZNS0_21remainder_kernel_cudaERNS_18TensorIteratorBaseEENKUlvE_clEvENKUlvE1_clEvEUliiE_EESt5arrayIPcLm3EELi4E23TrivialOffsetCalculatorILi2EjESC_ILi1EjENS0_6memory15LoadWithoutCastENSF_16StoreWithoutCastEEEviT_T0_T2_T3_T4_T5_:
        /* <DEDUP_REMOVED lines=17> */
[----:B------:R-:W-:Y:S02]  /*0110*/  @!P1 IMAD R21, R11, 0x200, R8 ;  /* 0x000002000b159824 */ /* 0x000fe400078e0208 */
[----:B------:R-:W-:Y:S02]  /*0120*/  @!P1 VIADD R8, R8, 0x80 ;  /* 0x0000008008089836 */ /* 0x000fe40000000000 */
[----:B---3--:R-:W-:-:S03]  /*0130*/  @!P1 IMAD.WIDE.U32 R18, R21, 0x4, R18 ;  /* 0x0000000415129825 */ /* 0x008fc600078e0012 */
[C---:B------:R-:W-:Y:S02]  /*0140*/  ISETP.GE.AND P3, PT, R8.reuse, R9, PT ;  /* 0x000000090800720c */ /* 0x040fe40003f66270 */
[----:B-1----:R1:W5:Y:S02]  /*0150*/  @!P1 LDG.E R15, desc[UR4][R18.64] ;  /* 0x00000004120f9981 */ /* 0x002364000c1e1900 */
[----:B-1----:R-:W1:Y:S09]  /*0160*/  LDC.64 R18, c[0x0][0x390] ;  /* 0x0000e400ff127b82 */ /* 0x002e720000000a00 */
[----:B------:R-:W-:Y:S01]  /*0170*/  @!P3 IMAD R23, R11, 0x200, R8 ;  /* 0x000002000b17b824 */ /* 0x000fe200078e0208 */
[----:B------:R-:W-:-:S03]  /*0180*/  @!P3 IADD3 R8, PT, PT, R8, 0x80, RZ ;  /* 0x000000800808b810 */ /* 0x000fc60007ffe0ff */
[----:B----4-:R-:W-:Y:S01]  /*0190*/  @!P3 IMAD.WIDE.U32 R4, R23, 0x4, R4 ;  /* 0x000000041704b825 */ /* 0x010fe200078e0004 */
[----:B------:R-:W-:-:S03]  /*01a0*/  ISETP.GE.AND P2, PT, R8, R9, PT ;  /* 0x000000090800720c */ /* 0x000fc60003f46270 */
[----:B------:R-:W-:Y:S02]  /*01b0*/  @!P3 IMAD.WIDE.U32 R6, R23, 0x4, R6 ;  /* 0x000000041706b825 */ /* 0x000fe400078e0006 */
[----:B------:R-:W3:Y:S02]  /*01c0*/  LDC.64 R22, c[0x0][0x398] ;  /* 0x0000e600ff167b82 */ /* 0x000ee40000000a00 */
[----:B0-----:R-:W-:-:S04]  /*01d0*/  @!P1 IMAD.WIDE.U32 R2, R21, 0x4, R2 ;  /* 0x0000000415029825 */ /* 0x001fc800078e0002 */
[C---:B------:R-:W-:Y:S01]  /*01e0*/  @!P0 IMAD R21, R11.reuse, 0x200, R0 ;  /* 0x000002000b158824 */ /* 0x040fe200078e0200 */
[----:B------:R0:W5:Y:S01]  /*01f0*/  @!P1 LDG.E R14, desc[UR4][R2.64] ;  /* 0x00000004020e9981 */ /* 0x000162000c1e1900 */
[----:B------:R-:W-:Y:S02]  /*0200*/  @!P2 IMAD R25, R11, 0x200, R8 ;  /* 0x000002000b19a824 */ /* 0x000fe400078e0208 */
[----:B-1----:R-:W-:-:S04]  /*0210*/  @!P0 IMAD.WIDE.U32 R18, R21, 0x4, R18 ;  /* 0x0000000415128825 */ /* 0x002fc800078e0012 */
[----:B---3--:R-:W-:Y:S01]  /*0220*/  @!P0 IMAD.WIDE.U32 R22, R21, 0x4, R22 ;  /* 0x0000000415168825 */ /* 0x008fe200078e0016 */
[----:B------:R-:W-:-:S06]  /*0230*/  CS2R R20, SRZ ;  /* 0x0000000000147805 */ /* 0x000fcc000001ff00 */
[----:B------:R-:W5:Y:S04]  /*0240*/  @!P0 LDG.E R21, desc[UR4][R18.64] ;  /* 0x0000000412158981 */ /* 0x000f68000c1e1900 */
[----:B------:R-:W5:Y:S01]  /*0250*/  @!P0 LDG.E R20, desc[UR4][R22.64] ;  /* 0x0000000416148981 */ /* 0x000f62000c1e1900 */
[----:B------:R-:W-:Y:S01]  /*0260*/  ISETP.GE.AND P0, PT, R0, R9, PT ;  /* 0x000000090000720c */ /* 0x000fe20003f06270 */
[----:B------:R-:W-:Y:S02]  /*0270*/  IMAD.MOV.U32 R8, RZ, RZ, RZ ;  /* 0x000000ffff087224 */ /* 0x000fe400078e00ff */
[----:B--2---:R-:W-:-:S10]  /*0280*/  @!P2 IMAD.WIDE.U32 R16, R25, 0x4, R16 ;  /* 0x000000041910a825 */ /* 0x004fd400078e0010 */
[----:B0-----:R-:W0:Y:S01]  /*0290*/  @!P0 LDC.64 R2, c[0x0][0x388] ;  /* 0x0000e200ff028b82 */ /* 0x001e220000000a00 */
[----:B------:R-:W-:Y:S01]  /*02a0*/  @!P2 IMAD.WIDE.U32 R24, R25, 0x4, R12 ;  /* 0x000000041918a825 */ /* 0x000fe200078e000c */
[----:B------:R-:W-:Y:S01]  /*02b0*/  CS2R R12, SRZ ;  /* 0x00000000000c7805 */ /* 0x000fe2000001ff00 */
[----:B------:R1:W5:Y:S02]  /*02c0*/  @!P2 LDG.E R8, desc[UR4][R16.64] ;  /* 0x000000041008a981 */ /* 0x000364000c1e1900 */
[----:B------:R-:W-:-:S03]  /*02d0*/  IMAD.MOV.U32 R10, RZ, RZ, RZ ;  /* 0x000000ffff0a7224 */ /* 0x000fc600078e00ff */
[----:B------:R2:W5:Y:S04]  /*02e0*/  @!P3 LDG.E R12, desc[UR4][R4.64] ;  /* 0x00000004040cb981 */ /* 0x000568000c1e1900 */
[----:B------:R3:W5:Y:S01]  /*02f0*/  @!P3 LDG.E R13, desc[UR4][R6.64] ;  /* 0x00000004060db981 */ /* 0x000762000c1e1900 */
[C---:B-1----:R-:W-:Y:S01]  /*0300*/  IADD3 R16, PT, PT, R0.reuse, 0x80, RZ ;  /* 0x0000008000107810 */ /* 0x042fe20007ffe0ff */
[----:B------:R-:W-:Y:S02]  /*0310*/  BSSY.RECONVERGENT B0, `(.L_x_43944) ;  /* 0x0000028000007945 */ /* 0x000fe40003800200 */
[----:B------:R1:W5:Y:S01]  /*0320*/  @!P2 LDG.E R10, desc[UR4][R24.64] ;  /* 0x00000004180aa981 */ /* 0x000362000c1e1900 */
[----:B--2---:R-:W-:Y:S02]  /*0330*/  VIADD R4, R0, 0x100 ;  /* 0x0000010000047836 */ /* 0x004fe40000000000 */
[----:B------:R-:W-:-:S02]  /*0340*/  @!P0 IMAD R5, R11, 0x200, R0 ;  /* 0x000002000b058824 */ /* 0x000fc400078e0200 */
[----:B---3--:R-:W-:Y:S02]  /*0350*/  VIADD R6, R0, 0x180 ;  /* 0x0000018000067836 */ /* 0x008fe40000000000 */
[----:B------:R-:W-:Y:S01]  /*0360*/  @!P0 IMAD.MOV.U32 R0, RZ, RZ, R16 ;  /* 0x000000ffff008224 */ /* 0x000fe200078e0010 */
[-C--:B------:R-:W-:Y:S01]  /*0370*/  ISETP.GE.AND P1, PT, R16, R9.reuse, PT ;  /* 0x000000091000720c */ /* 0x080fe20003f26270 */
[----:B0-----:R-:W-:Y:S01]  /*0380*/  @!P0 IMAD.WIDE.U32 R2, R5, 0x4, R2 ;  /* 0x0000000405028825 */ /* 0x001fe200078e0002 */
[-C--:B------:R-:W-:Y:S02]  /*0390*/  ISETP.GE.AND P2, PT, R4, R9.reuse, PT ;  /* 0x000000090400720c */ /* 0x080fe40003f46270 */
[-C--:B------:R-:W-:Y:S02]  /*03a0*/  ISETP.GE.AND P3, PT, R6, R9.reuse, PT ;  /* 0x000000090600720c */ /* 0x080fe40003f66270 */
[----:B------:R-:W-:Y:S01]  /*03b0*/  ISETP.GE.AND P4, PT, R0, R9, PT ;  /* 0x000000090000720c */ /* 0x000fe20003f86270 */
[----:B-1----:R-:W-:-:S12]  /*03c0*/  @P0 BRA `(.L_x_43945) ;  /* 0x0000000000700947 */ /* 0x002fd80003800000 */
        /* <DEDUP_REMOVED lines=21> */
[----:B------:R-:W-:-:S04]  /*0520*/  @!P6 LOP3.LUT R5, RZ, R20, RZ, 0x33, !PT ;  /* 0x00000014ff05e212 */ /* 0x000fc800078e33ff */
[C---:B------:R-:W-:Y:S02]  /*0530*/  LOP3.LUT R4, R5.reuse, R20, RZ, 0x3c, !PT ;  /* 0x0000001405047212 */ /* 0x040fe400078e3cff */
[----:B------:R-:W-:Y:S02]  /*0540*/  ISETP.NE.AND P6, PT, R5, RZ, PT ;  /* 0x000000ff0500720c */ /* 0x000fe40003fc5270 */
[----:B------:R-:W-:-:S04]  /*0550*/  ISETP.GT.AND P5, PT, R4, -0x1, PT ;  /* 0xffffffff0400780c */ /* 0x000fc80003fa4270 */
[----:B------:R-:W-:-:S04]  /*0560*/  SEL R20, R20, RZ, !P5 ;  /* 0x000000ff14147207 */ /* 0x000fc80006800000 */
[----:B------:R-:W-:-:S05]  /*0570*/  SEL R20, R20, RZ, P6 ;  /* 0x000000ff14147207 */ /* 0x000fca0003000000 */
[----:B------:R-:W-:-:S07]  /*0580*/  IMAD.IADD R5, R5, 0x1, R20 ;  /* 0x0000000105057824 */ /* 0x000fce00078e0214 */
.L_x_43945:
[----:B------:R-:W-:Y:S05]  /*0590*/  BSYNC.RECONVERGENT B0 ;  /* 0x0000000000007941 */ /* 0x000fea0003800200 */
.L_x_43944:
[----:B------:R-:W-:Y:S04]  /*05a0*/  BSSY.RECONVERGENT B0, `(.L_x_43946) ;  /* 0x000001f000007945 */ /* 0x000fe80003800200 */
        /* <DEDUP_REMOVED lines=29> */
[----:B------:R-:W-:-:S07]  /*0780*/  IMAD.IADD R4, R7, 0x1, R4 ;  /* 0x0000000107047824 */ /* 0x000fce00078e0204 */
.L_x_43947:
[----:B------:R-:W-:Y:S05]  /*0790*/  BSYNC.RECONVERGENT B0 ;  /* 0x0000000000007941 */ /* 0x000fea0003800200 */
.L_x_43946:
        /* <DEDUP_REMOVED lines=29> */
[----:B------:R-:W-:-:S04]  /*0970*/  SEL R6, R13, RZ, P2 ;  /* 0x000000ff0d067207 */ /* 0x000fc80001000000 */
[----:B------:R-:W-:-:S07]  /*0980*/  IADD3 R6, PT, PT, R7, R6, RZ ;  /* 0x0000000607067210 */ /* 0x000fce0007ffe0ff */
.L_x_43949:
[----:B------:R-:W-:Y:S05]  /*0990*/  BSYNC.RECONVERGENT B0 ;  /* 0x0000000000007941 */ /* 0x000fea0003800200 */
.L_x_43948:
        /* <DEDUP_REMOVED lines=30> */
.L_x_43951:
[----:B------:R-:W-:Y:S05]  /*0b80*/  BSYNC.RECONVERGENT B0 ;  /* 0x0000000000007941 */ /* 0x000fea0003800200 */
.L_x_43950:
[----:B------:R0:W-:Y:S01]  /*0b90*/  @!P0 STG.E desc[UR4][R2.64], R5 ;  /* 0x0000000502008986 */ /* 0x0001e2000c101904 */
[----:B------:R-:W-:Y:S04]  /*0ba0*/  BSSY.RECONVERGENT B0, `(.L_x_43952) ;  /* 0x000000c000007945 */ /* 0x000fe80003800200 */
[----:B------:R-:W-:Y:S05]  /*0bb0*/  @P4 BRA `(.L_x_43953) ;  /* 0x0000000000284947 */ /* 0x000fea0003800000 */
[----:B0-----:R-:W0:Y:S01]  /*0bc0*/  LDC.64 R2, c[0x0][0x388] ;  /* 0x0000e200ff027b82 */ /* 0x001e220000000a00 */
[----:B-----5:R-:W-:Y:S01]  /*0bd0*/  IMAD R13, R11, 0x200, R0 ;  /* 0x000002000b0d7824 */ /* 0x020fe200078e0200 */
[----:B------:R-:W-:-:S04]  /*0be0*/  IADD3 R0, PT, PT, R0, 0x80, RZ ;  /* 0x0000008000007810 */ /* 0x000fc80007ffe0ff */
[----:B------:R-:W-:-:S13]  /*0bf0*/  ISETP.GE.AND P0, PT, R0, R9, PT ;  /* 0x000000090000720c */ /* 0x000fda0003f06270 */
[----:B------:R-:W-:Y:S02]  /*0c00*/  @!P0 IMAD R5, R11, 0x200, R0 ;  /* 0x000002000b058824 */ /* 0x000fe400078e0200 */
[----:B------:R-:W-:Y:S02]  /*0c10*/  @!P0 VIADD R0, R0, 0x80 ;  /* 0x0000008000008836 */ /* 0x000fe40000000000 */
[----:B0-----:R-:W-:-:S04]  /*0c20*/  IMAD.WIDE.U32 R12, R13, 0x4, R2 ;  /* 0x000000040d0c7825 */ /* 0x001fc800078e0002 */
[----:B------:R-:W-:Y:S01]  /*0c30*/  @!P0 IMAD.WIDE.U32 R2, R5, 0x4, R2 ;  /* 0x0000000405028825 */ /* 0x000fe200078e0002 */
[----:B------:R1:W-:Y:S04]  /*0c40*/  STG.E desc[UR4][R12.64], R4 ;  /* 0x000000040c007986 */ /* 0x0003e8000c101904 */
[----:B------:R1:W-:Y:S02]  /*0c50*/  @!P0 STG.E desc[UR4][R2.64], R6 ;  /* 0x0000000602008986 */ /* 0x0003e4000c101904 */
.L_x_43953:
[----:B------:R-:W-:Y:S05]  /*0c60*/  BSYNC.RECONVERGENT B0 ;  /* 0x0000000000007941 */ /* 0x000fea0003800200 */
.L_x_43952:
[----:B------:R-:W-:-:S13]  /*0c70*/  ISETP.GE.AND P0, PT, R0, R9, PT ;  /* 0x000000090000720c */ /* 0x000fda0003f06270 */
[----:B------:R-:W-:Y:S05]  /*0c80*/  @P0 EXIT ;  /* 0x000000000000094d */ /* 0x000fea0003800000 */
[----:B01----:R-:W0:Y:S01]  /*0c90*/  LDC.64 R2, c[0x0][0x388] ;  /* 0x0000e200ff027b82 */ /* 0x003e220000000a00 */
[----:B------:R-:W-:-:S04]  /*0ca0*/  IMAD R11, R11, 0x200, R0 ;  /* 0x000002000b0b7824 */ /* 0x000fc800078e0200 */
[----:B0-----:R-:W-:-:S05]  /*0cb0*/  IMAD.WIDE.U32 R2, R11, 0x4, R2 ;  /* 0x000000040b027825 */ /* 0x001fca00078e0002 */
[----:B------:R-:W-:Y:S01]  /*0cc0*/  STG.E desc[UR4][R2.64], R7 ;  /* 0x0000000702007986 */ /* 0x000fe2000c101904 */
[----:B------:R-:W-:Y:S05]  /*0cd0*/  EXIT ;  /* 0x000000000000794d */ /* 0x000fea0003800000 */
.L_x_43954:
        /* <DEDUP_REMOVED lines=10> */
.L_x_50287:


//--------------------- .text._ZN2at6native29vectorized_elementwise_kernelILi2ENS0_13BinaryFunctorIiiiZZZNS0_21remainder_kernel_cudaERNS_18TensorIteratorBaseEENKUlvE_clEvENKUlvE1_clEvEUliiE_EESt5arrayIPcLm3EEEEviT0_T1_ --------------------------
	.section	.text._ZN2at6native29vectorized_elementwise_kernelILi2ENS0_13BinaryFunctorIiiiZZZNS0_21remainder_kernel_cudaERNS_18TensorIteratorBaseEENKUlvE_clEvENKUlvE1_clEvEUliiE_EESt5arrayIPcLm3EEEEviT0_T1_,"ax",@progbits
	.align	128
        .global         _ZN2at6native29vectorized_elementwise_kernelILi2ENS0_13BinaryFunctorIiiiZZZNS0_21remainder_kernel_cudaERNS_18TensorIteratorBaseEENKUlvE_clEvENKUlvE1_clEvEUliiE_EESt5arrayIPcLm3EEEEviT0_T1_
        .type           _ZN2at6native29vectorized_elementwise_kernelILi2ENS0_13BinaryFunctorIiiiZZZNS0_21remainder_kernel_cudaERNS_18TensorIteratorBaseEENKUlvE_clEvENKUlvE1_clEvEUliiE_EESt5arrayIPcLm3EEEEviT0_T1_,@function
        .size           _ZN2at6native29vectorized_elementwise_kernelILi2ENS0_13BinaryFunctorIiiiZZZNS0_21remainder_kernel_cudaERNS_18TensorIteratorBaseEENKUlvE_clEvENKUlvE1_clEvEUliiE_EESt5arrayIPcLm3EEEEviT0_T1_,(.L_x_50288 - _ZN2at6native29vectorized_elementwise_kernelILi2ENS0_13BinaryFunctorIiiiZZZNS0_21remainder_kernel_cudaERNS_18TensorIteratorBaseEENKUlvE_clEvENKUlvE1_clEvEUliiE_EESt5arrayIPcLm3EEEEviT0_T1_)
        .other          _ZN2at6native29vectorized_elementwise_kernelILi2ENS0_13BinaryFunctorIiiiZZZNS0_21remainder_kernel_cudaERNS_18TensorIteratorBaseEENKUlvE_clEvENKUlvE1_clEvEUliiE_EESt5arrayIPcLm3EEEEviT0_T1_,@"STO_CUDA_ENTRY STV_DEFAULT"
_ZN2at6native29vectorized_elementwise_kernelILi2ENS0_13BinaryFunctorIiiiZZZNS0_21remainder_kernel_cudaERNS_18TensorIteratorBaseEENKUlvE_clEvENKUlvE1_clEvEUliiE_EESt5arrayIPcLm3EEEEviT0_T1_:
.text._ZN2at6native29vectorized_elementwise_kernelILi2ENS0_13BinaryFunctorIiiiZZZNS0_21remainder_kernel_cudaERNS_18TensorIteratorBaseEENKUlvE_clEvENKUlvE1_clEvEUliiE_EESt5arrayIPcLm3EEEEviT0_T1_:
        /* <DEDUP_REMOVED lines=24> */
[----:B------:R4:W5:Y:S03]  /*0180*/  @!P0 LDG.E R2, desc[UR4][R16.64] ;  /* 0x0000000410028981 */ /* 0x000966000c1e1900 */
[----:B------:R-:W-:Y:S01]  /*0190*/  IMAD.MOV.U32 R5, RZ, RZ, RZ ;  /* 0x000000ffff057224 */ /* 0x000fe200078e00ff */
[----:B------:R-:W2:Y:S03]  /*01a0*/  LDC.64 R8, c[0x0][0x398] ;  /* 0x0000e600ff087b82 */ /* 0x000ea60000000a00 */
[----:B------:R-:W-:-:S02]  /*01b0*/  @!P1 IMAD.IADD R7, R4, 0x1, R25 ;  /* 0x0000000104079824 */ /* 0x000fc400078e0219 */
[----:B------:R-:W-:Y:S01]  /*01c0*/  @!P1 VIADD R25, R25, 0x80 ;  /* 0x0000008019199836 */ /* 0x000fe20000000000 */
[----:B------:R-:W5:Y:S04]  /*01d0*/  @!P0 LDG.E R5, desc[UR4][R22.64] ;  /* 0x0000000416058981 */ /* 0x000f68000c1e1900 */
        /* <DEDUP_REMOVED lines=13> */
[C---:B------:R-:W-:Y:S01]  /*02b0*/  @!P0 IMAD.WIDE.U32 R20, R11.reuse, 0x4, R20 ;  /* 0x000000040b148825 */ /* 0x040fe200078e0014 */
[----:B0-----:R-:W0:Y:S03]  /*02c0*/  LDC.64 R14, c[0x0][0x390] ;  /* 0x0000e400ff0e7b82 */ /* 0x001e260000000a00 */
[----:B-1----:R-:W-:Y:S01]  /*02d0*/  @!P0 IMAD.WIDE.U32 R18, R11, 0x4, R18 ;  /* 0x000000040b128825 */ /* 0x002fe200078e0012 */
[----:B------:R-:W-:-:S03]  /*02e0*/  CS2R R10, SRZ ;  /* 0x00000000000a7805 */ /* 0x000fc6000001ff00 */
[----:B--2---:R-:W-:Y:S01]  /*02f0*/  @!P2 IMAD.WIDE.U32 R22, R27, 0x4, R8 ;  /* 0x000000041b16a825 */ /* 0x004fe200078e0008 */
[----:B------:R-:W-:Y:S01]  /*0300*/  CS2R R8, SRZ ;  /* 0x0000000000087805 */ /* 0x000fe2000001ff00 */
[----:B---3--:R-:W1:Y:S01]  /*0310*/  LDC.64 R16, c[0x0][0x390] ;  /* 0x0000e400ff107b82 */ /* 0x008e620000000a00 */
[----:B------:R2:W5:Y:S04]  /*0320*/  @!P0 LDG.E R11, desc[UR4][R18.64] ;  /* 0x00000004120b8981 */ /* 0x000568000c1e1900 */
[----:B------:R3:W5:Y:S04]  /*0330*/  @!P2 LDG.E R8, desc[UR4][R12.64] ;  /* 0x000000040c08a981 */ /* 0x000768000c1e1900 */
[----:B------:R-:W5:Y:S01]  /*0340*/  @!P0 LDG.E R10, desc[UR4][R20.64] ;  /* 0x00000004140a8981 */ /* 0x000f62000c1e1900 */
[----:B--2---:R-:W2:Y:S03]  /*0350*/  LDC.64 R18, c[0x0][0x398] ;  /* 0x0000e600ff127b82 */ /* 0x004ea60000000a00 */
[----:B------:R4:W5:Y:S01]  /*0360*/  @!P2 LDG.E R9, desc[UR4][R22.64] ;  /* 0x000000041609a981 */ /* 0x000962000c1e1900 */
[----:B---3--:R-:W-:-:S02]  /*0370*/  @!P1 IMAD.IADD R13, R4, 0x1, R25 ;  /* 0x00000001040d9824 */ /* 0x008fc400078e0219 */
[----:B------:R-:W-:-:S05]  /*0380*/  @!P1 VIADD R25, R25, 0x80 ;  /* 0x0000008019199836 */ /* 0x000fca0000000000 */
[----:B------:R-:W-:Y:S01]  /*0390*/  ISETP.GE.U32.AND P0, PT, R25, R0, PT ;  /* 0x000000001900720c */ /* 0x000fe20003f06070 */
[----:B----4-:R-:W3:Y:S01]  /*03a0*/  LDC.64 R22, c[0x0][0x398] ;  /* 0x0000e600ff167b82 */ /* 0x010ee20000000a00 */
[----:B------:R-:W-:Y:S02]  /*03b0*/  IMAD.MOV.U32 R12, RZ, RZ, RZ ;  /* 0x000000ffff0c7224 */ /* 0x000fe400078e00ff */
[----:B0-----:R-:W-:-:S04]  /*03c0*/  @!P1 IMAD.WIDE.U32 R14, R13, 0x4, R14 ;  /* 0x000000040d0e9825 */ /* 0x001fc800078e000e */
[----:B------:R-:W-:Y:S01]  /*03d0*/  IMAD.MOV.U32 R20, RZ, RZ, RZ ;  /* 0x000000ffff147224 */ /* 0x000fe200078e00ff */
[----:B------:R0:W5:Y:S04]  /*03e0*/  @!P1 LDG.E R12, desc[UR4][R14.64] ;  /* 0x000000040e0c9981 */ /* 0x000168000c1e1900 */
[----:B------:R-:W-:-:S04]  /*03f0*/  @!P0 IMAD.IADD R21, R4, 0x1, R25 ;  /* 0x0000000104158824 */ /* 0x000fc800078e0219 */
[C---:B-1----:R-:W-:Y:S01]  /*0400*/  @!P0 IMAD.WIDE.U32 R16, R21.reuse, 0x4, R16 ;  /* 0x0000000415108825 */ /* 0x042fe200078e0010 */
[----:B0-----:R-:W0:Y:S03]  /*0410*/  LDC.64 R14, c[0x0][0x390] ;  /* 0x0000e400ff0e7b82 */ /* 0x001e260000000a00 */
[----:B--2---:R-:W-:-:S04]  /*0420*/  @!P0 IMAD.WIDE.U32 R18, R21, 0x4, R18 ;  /* 0x0000000415128825 */ /* 0x004fc800078e0012 */
[----:B------:R-:W-:Y:S01]  /*0430*/  HFMA2 R21, -RZ, RZ, 0, 0 ;  /* 0x00000000ff157431 */ /* 0x000fe200000001ff */
[----:B------:R1:W5:Y:S01]  /*0440*/  @!P0 LDG.E R20, desc[UR4][R16.64] ;  /* 0x0000000410148981 */ /* 0x000362000c1e1900 */
[----:B------:R-:W-:-:S04]  /*0450*/  @!P0 VIADD R25, R25, 0x80 ;  /* 0x0000008019198836 */ /* 0x000fc80000000000 */
[----:B------:R2:W5:Y:S01]  /*0460*/  @!P0 LDG.E R21, desc[UR4][R18.64] ;  /* 0x0000000412158981 */ /* 0x000562000c1e1900 */
[----:B------:R-:W-:Y:S01]  /*0470*/  ISETP.GE.U32.AND P0, PT, R25, R0, PT ;  /* 0x000000001900720c */ /* 0x000fe20003f06070 */
[----:B-1----:R-:W1:Y:S01]  /*0480*/  LDC.64 R16, c[0x0][0x398] ;  /* 0x0000e600ff107b82 */ /* 0x002e620000000a00 */
[----:B---3--:R-:W-:-:S04]  /*0490*/  @!P1 IMAD.WIDE.U32 R22, R13, 0x4, R22 ;  /* 0x000000040d169825 */ /* 0x008fc800078e0016 */
[----:B------:R-:W-:-:S03]  /*04a0*/  IMAD.MOV.U32 R13, RZ, RZ, RZ ;  /* 0x000000ffff0d7224 */ /* 0x000fc600078e00ff */
[----:B--2---:R-:W2:Y:S03]  /*04b0*/  LDC.64 R18, c[0x0][0x390] ;  /* 0x0000e400ff127b82 */ /* 0x004ea60000000a00 */
[----:B------:R3:W5:Y:S02]  /*04c0*/  @!P1 LDG.E R13, desc[UR4][R22.64] ;  /* 0x00000004160d9981 */ /* 0x000764000c1e1900 */
[----:B---3--:R-:W-:Y:S02]  /*04d0*/  @!P0 IMAD.IADD R23, R4, 0x1, R25 ;  /* 0x0000000104178824 */ /* 0x008fe400078e0219 */
[----:B------:R-:W-:Y:S02]  /*04e0*/  IMAD.MOV.U32 R22, RZ, RZ, RZ ;  /* 0x000000ffff167224 */ /* 0x000fe400078e00ff */
        /* <DEDUP_REMOVED lines=9> */
[----:B------:R-:W-:-:S04]  /*0580*/  @!P0 IMAD.IADD R25, R4, 0x1, R25 ;  /* 0x0000000104198824 */ /* 0x000fc800078e0219 */
[----:B--2---:R-:W-:-:S05]  /*0590*/  @!P0 IMAD.WIDE.U32 R18, R25, 0x4, R18 ;  /* 0x0000000419128825 */ /* 0x004fca00078e0012 */
[----:B------:R1:W5:Y:S01]  /*05a0*/  @!P0 LDG.E R24, desc[UR4][R18.64] ;  /* 0x0000000412188981 */ /* 0x000362000c1e1900 */
[----:B0-----:R-:W-:-:S04]  /*05b0*/  @!P0 IMAD.WIDE.U32 R14, R25, 0x4, R14 ;  /* 0x00000004190e8825 */ /* 0x001fc800078e000e */
        /* <DEDUP_REMOVED lines=33> */
.L_x_43957:
[----:B------:R-:W-:Y:S05]  /*07d0*/  BSYNC.RECONVERGENT B0 ;  /* 0x0000000000007941 */ /* 0x000fea0003800200 */
.L_x_43956:
[----:B------:R-:W-:Y:S01]  /*07e0*/  VIADD R17, R3, 0x80 ;  /* 0x0000008003117836 */ /* 0x000fe20000000000 */
[----:B------:R-:W-:Y:S04]  /*07f0*/  BSSY.RECONVERGENT B0, `(.L_x_43958) ;  /* 0x000001f000007945 */ /* 0x000fe80003800200 */
[----:B------:R-:W-:-:S13]  /*0800*/  ISETP.GE.U32.AND P1, PT, R17, R0, PT ;  /* 0x000000001100720c */ /* 0x000fda0003f26070 */
[----:B------:R-:W-:Y:S05]  /*0810*/  @P1 BRA `(.L_x_43959) ;  /* 0x0000000000701947 */ /* 0x000fea0003800000 */
[-C--:B-----5:R-:W-:Y:S02]  /*0820*/  IABS R2, R7.reuse ;  /* 0x0000000700027213 */ /* 0x0a0fe40000000000 */
[----:B------:R-:W-:Y:S02]  /*0830*/  IABS R18, R7 ;  /* 0x0000000700127213 */ /* 0x000fe40000000000 */
[----:B------:R-:W0:Y:S01]  /*0840*/  I2F.RP R16, R2 ;  /* 0x0000000200107306 */ /* 0x000e220000209400 */
[----:B------:R-:W-:Y:S02]  /*0850*/  ISETP.GE.AND P3, PT, R6, RZ, PT ;  /* 0x000000ff0600720c */ /* 0x000fe40003f66270 */
[----:B------:R-:W-:-:S05]  /*0860*/  IMAD.MOV R18, RZ, RZ, -R18 ;  /* 0x000000ffff127224 */ /* 0x000fca00078e0a12 */
[----:B0-----:R-:W0:Y:S02]  /*0870*/  MUFU.RCP R16, R16 ;  /* 0x0000001000107308 */ /* 0x001e240000001000 */
[----:B0-----:R-:W-:Y:S02]  /*0880*/  IADD3 R14, PT, PT, R16, 0xffffffe, RZ ;  /* 0x0ffffffe100e7810 */ /* 0x001fe40007ffe0ff */
[----:B------:R-:W-:-:S04]  /*0890*/  IABS R16, R6 ;  /* 0x0000000600107213 */ /* 0x000fc80000000000 */
        /* <DEDUP_REMOVED lines=20> */
.L_x_43959:
[----:B------:R-:W-:Y:S05]  /*09e0*/  BSYNC.RECONVERGENT B0 ;  /* 0x0000000000007941 */ /* 0x000fea0003800200 */
.L_x_43958:
        /* <DEDUP_REMOVED lines=32> */
.L_x_43961:
[----:B------:R-:W-:Y:S05]  /*0bf0*/  BSYNC.RECONVERGENT B0 ;  /* 0x0000000000007941 */ /* 0x000fea0003800200 */
.L_x_43960:
        /* <DEDUP_REMOVED lines=32> */
.L_x_43963:
[----:B------:R-:W-:Y:S05]  /*0e00*/  BSYNC.RECONVERGENT B0 ;  /* 0x0000000000007941 */ /* 0x000fea0003800200 */
.L_x_43962:
[----:B------:R-:W0:Y:S01]  /*0e10*/  @!P0 LDC.64 R6, c[0x0][0x388] ;  /* 0x0000e200ff068b82 */ /* 0x000e220000000a00 */
[C---:B------:R-:W-:Y:S01]  /*0e20*/  VIADD R9, R3.reuse, 0x200 ;  /* 0x0000020003097836 */ /* 0x040fe20000000000 */
[----:B------:R-:W-:Y:S01]  /*0e30*/  BSSY.RECONVERGENT B0, `(.L_x_43964) ;  /* 0x0000027000007945 */ /* 0x000fe20003800200 */
[C---:B------:R-:W-:Y:S02]  /*0e40*/  VIADD R11, R3.reuse, 0x300 ;  /* 0x00000300030b7836 */ /* 0x040fe40000000000 */
[----:B------:R-:W-:Y:S01]  /*0e50*/  VIADD R15, R3, 0x380 ;  /* 0x00000380030f7836 */ /* 0x000fe20000000000 */
[-C--:B------:R-:W-:Y:S02]  /*0e60*/  ISETP.GE.U32.AND P4, PT, R9, R0.reuse, PT ;  /* 0x000000000900720c */ /* 0x080fe40003f86070 */
[----:B------:R-:W-:Y:S02]  /*0e70*/  IADD3 R9, PT, PT, R3, 0x280, RZ ;  /* 0x0000028003097810 */ /* 0x000fe40007ffe0ff */
[----:B------:R-:W-:-:S02]  /*0e80*/  ISETP.GE.U32.AND P1, PT, R11, R0, PT ;  /* 0x000000000b00720c */ /* 0x000fc40003f26070 */
[-C--:B------:R-:W-:Y:S01]  /*0e90*/  ISETP.GE.U32.AND P3, PT, R9, R0.reuse, PT ;  /* 0x000000000900720c */ /* 0x080fe20003f66070 */
[----:B------:R-:W-:Y:S01]  /*0ea0*/  @!P0 IMAD.IADD R9, R4, 0x1, R3 ;  /* 0x0000000104098824 */ /* 0x000fe200078e0203 */
[----:B------:R-:W-:-:S03]  /*0eb0*/  ISETP.GE.U32.AND P2, PT, R15, R0, PT ;  /* 0x000000000f00720c */ /* 0x000fc60003f46070 */
[----:B0-----:R-:W-:Y:S02]  /*0ec0*/  @!P0 IMAD.WIDE.U32 R6, R9, 0x4, R6 ;  /* 0x0000000409068825 */ /* 0x001fe400078e0006 */
[----:B------:R-:W-:Y:S08]  /*0ed0*/  @P4 BRA `(.L_x_43965) ;  /* 0x0000000000704947 */ /* 0x000ff00003800000 */
        /* <DEDUP_REMOVED lines=28> */
.L_x_43965:
[----:B------:R-:W-:Y:S05]  /*10a0*/  BSYNC.RECONVERGENT B0 ;  /* 0x0000000000007941 */ /* 0x000fea0003800200 */
.L_x_43964:
        /* <DEDUP_REMOVED lines=30> */
.L_x_43967:
[----:B------:R-:W-:Y:S05]  /*1290*/  BSYNC.RECONVERGENT B0 ;  /* 0x0000000000007941 */ /* 0x000fea0003800200 */
.L_x_43966:
        /* <DEDUP_REMOVED lines=30> */
.L_x_43969:
[----:B------:R-:W-:Y:S05]  /*1480*/  BSYNC.RECONVERGENT B0 ;  /* 0x0000000000007941 */ /* 0x000fea0003800200 */
.L_x_43968:
        /* <DEDUP_REMOVED lines=10> */
[----:B0-----:R-:W-:Y:S02]  /*1530*/  IMAD.MOV.U32 R8, RZ, RZ, RZ ;  /* 0x000000ffff087224 */ /* 0x001fe400078e00ff */
[----:B-1----:R-:W-:-:S04]  /*1540*/  IMAD.MOV R18, RZ, RZ, -R9 ;  /* 0x000000ffff127224 */ /* 0x002fc800078e0a09 */
        /* <DEDUP_REMOVED lines=18> */
.L_x_43971:
[----:B------:R-:W-:Y:S05]  /*1670*/  BSYNC.RECONVERGENT B0 ;  /* 0x0000000000007941 */ /* 0x000fea0003800200 */
.L_x_43970:
[----:B------:R-:W-:Y:S01]  /*1680*/  @!P0 MOV R3, R17 ;  /* 0x0000001100038202 */ /* 0x000fe20000000f00 */
[----:B------:R0:W-:Y:S01]  /*1690*/  @!P0 STG.E desc[UR4][R6.64], R5 ;  /* 0x0000000506008986 */ /* 0x0001e2000c101904 */
        /* <DEDUP_REMOVED lines=16> */
.L_x_43974:
[----:B------:R-:W-:-:S13]  /*17a0*/  ISETP.GE.U32.AND P0, PT, R3, R0, PT ;  /* 0x000000000300720c */ /* 0x000fda0003f06070 */
[----:B------:R-:W-:Y:S05]  /*17b0*/  @P0 BRA `(.L_x_43976) ;  /* 0x0000000000300947 */ /* 0x000fea0003800000 */
[----:B0-----:R-:W0:Y:S01]  /*17c0*/  LDC.64 R6, c[0x0][0x388] ;  /* 0x0000e200ff067b82 */ /* 0x001e220000000a00 */
[----:B------:R-:W-:Y:S02]  /*17d0*/  IMAD.IADD R5, R4, 0x1, R3 ;  /* 0x0000000104057824 */ /* 0x000fe400078e0203 */
[----:B------:R-:W-:Y:S02]  /*17e0*/  VIADD R3, R3, 0x80 ;  /* 0x0000008003037836 */ /* 0x000fe40000000000 */
[----:B0-----:R-:W-:-:S05]  /*17f0*/  IMAD.WIDE.U32 R6, R5, 0x4, R6 ;  /* 0x0000000405067825 */ /* 0x001fca00078e0006 */
[----:B------:R1:W-:Y:S02]  /*1800*/  STG.E desc[UR4][R6.64], R10 ;  /* 0x0000000a06007986 */ /* 0x0003e4000c101904 */
.L_x_43975:
[----:B------:R-:W-:-:S13]  /*1810*/  ISETP.GE.U32.AND P0, PT, R3, R0, PT ;  /* 0x000000000300720c */ /* 0x000fda0003f06070 */
[----:B------:R-:W-:Y:S05]  /*1820*/  @P0 BRA `(.L_x_43977) ;  /* 0x0000000000340947 */ /* 0x000fea0003800000 */
[----:B01----:R-:W0:Y:S01]  /*1830*/  LDC.64 R6, c[0x0][0x388] ;  /* 0x0000e200ff067b82 */ /* 0x003e220000000a00 */
[----:B------:R-:W-:Y:S02]  /*1840*/  IMAD.IADD R5, R4, 0x1, R3 ;  /* 0x0000000104057824 */ /* 0x000fe400078e0203 */
[----:B------:R-:W-:Y:S02]  /*1850*/  VIADD R3, R3, 0x80 ;  /* 0x0000008003037836 */ /* 0x000fe40000000000 */
[----:B0-----:R-:W-:-:S05]  /*1860*/  IMAD.WIDE.U32 R6, R5, 0x4, R6 ;  /* 0x0000000405067825 */ /* 0x001fca00078e0006 */
[----:B------:R1:W-:Y:S02]  /*1870*/  STG.E desc[UR4][R6.64], R11 ;  /* 0x0000000b06007986 */ /* 0x0003e4000c101904 */
.L_x_43976:
[----:B------:R-:W-:-:S13]  /*1880*/  ISETP.GE.U32.AND P0, PT, R3, R0, PT ;  /* 0x000000000300720c */ /* 0x000fda0003f06070 */
[----:B------:R-:W-:Y:S05]  /*1890*/  @P0 BREAK.RELIABLE B1 ;  /* 0x0000000000010942 */ /* 0x000fea0003800100 */
[----:B------:R-:W-:Y:S05]  /*18a0*/  @P0 BRA `(.L_x_43978) ;  /* 0x0000000000300947 */ /* 0x000fea0003800000 */
[----:B01----:R-:W0:Y:S01]  /*18b0*/  LDC.64 R6, c[0x0][0x388] ;  /* 0x0000e200ff067b82 */ /* 0x003e220000000a00 */
[----:B------:R-:W-:Y:S01]  /*18c0*/  IADD3 R5, PT, PT, R4, R3, RZ ;  /* 0x0000000304057210 */ /* 0x000fe20007ffe0ff */
[----:B------:R-:W-:-:S04]  /*18d0*/  VIADD R3, R3, 0x80 ;  /* 0x0000008003037836 */ /* 0x000fc80000000000 */
[----:B0-----:R-:W-:-:S05]  /*18e0*/  IMAD.WIDE.U32 R6, R5, 0x4, R6 ;  /* 0x0000000405067825 */ /* 0x001fca00078e0006 */
[----:B------:R2:W-:Y:S02]  /*18f0*/  STG.E desc[UR4][R6.64], R12 ;  /* 0x0000000c06007986 */ /* 0x0005e4000c101904 */
.L_x_43977:
[----:B------:R-:W-:Y:S05]  /*1900*/  BSYNC.RELIABLE B1 ;  /* 0x0000000000017941 */ /* 0x000fea0003800100 */
.L_x_43973:
[----:B------:R-:W-:-:S13]  /*1910*/  ISETP.GE.U32.AND P0, PT, R3, R0, PT ;  /* 0x000000000300720c */ /* 0x000fda0003f06070 */
[----:B012---:R-:W0:Y:S01]  /*1920*/  @!P0 LDC.64 R6, c[0x0][0x388] ;  /* 0x0000e200ff068b82 */ /* 0x007e220000000a00 */
[----:B------:R-:W-:Y:S02]  /*1930*/  @!P0 IMAD.IADD R5, R4, 0x1, R3 ;  /* 0x0000000104058824 */ /* 0x000fe400078e0203 */
[----:B------:R-:W-:Y:S02]  /*1940*/  @!P0 VIADD R3, R3, 0x80 ;  /* 0x0000008003038836 */ /* 0x000fe40000000000 */
[----:B0-----:R-:W-:-:S05]  /*1950*/  @!P0 IMAD.WIDE.U32 R6, R5, 0x4, R6 ;  /* 0x0000000405068825 */ /* 0x001fca00078e0006 */
[----:B------:R2:W-:Y:S02]  /*1960*/  @!P0 STG.E desc[UR4][R6.64], R13 ;  /* 0x0000000d06008986 */ /* 0x0005e4000c101904 */
.L_x_43978:
[----:B------:R-:W-:Y:S05]  /*1970*/  BSYNC.RECONVERGENT B0 ;  /* 0x0000000000007941 */ /* 0x000fea0003800200 */
.L_x_43972:
        /* <DEDUP_REMOVED lines=8> */
.L_x_43955:
        /* <DEDUP_REMOVED lines=12> */
[----:B------:R-:W-:-:S03]  /*1ac0*/  HFMA2 R28, -RZ, RZ, 0, 0 ;  /* 0x00000000ff1c7431 */ /* 0x000fc600000001ff */
[----:B------:R-:W2:Y:S01]  /*1ad0*/  LDG.E.64 R20, desc[UR4][R20.64+0xc00] ;  /* 0x000c000414147981 */ /* 0x000ea2000c1e1b00 */
[----:B---3--:R-:W-:Y:S02]  /*1ae0*/  IABS R6, R8 ;  /* 0x0000000800067213 */ /* 0x008fe40000000000 */
[----:B------:R-:W-:Y:S02]  /*1af0*/  IABS R25, R9 ;  /* 0x0000000900197213 */ /* 0x000fe40000000000 */
[----:B------:R-:W0:Y:S01]  /*1b00*/  I2F.RP R0, R6 ;  /* 0x0000000600007306 */ /* 0x000e220000209400 */
[----:B----4-:R-:W-:-:S07]  /*1b10*/  IABS R27, R10 ;  /* 0x0000000a001b7213 */ /* 0x010fce0000000000 */
[----:B------:R-:W1:Y:S08]  /*1b20*/  I2F.RP R7, R25 ;  /* 0x0000001900077306 */ /* 0x000e700000209400 */
[----:B------:R-:W3:Y:S08]  /*1b30*/  I2F.RP R24, R27 ;  /* 0x0000001b00187306 */ /* 0x000ef00000209400 */
[----:B0-----:R-:W0:Y:S08]  /*1b40*/  MUFU.RCP R0, R0 ;  /* 0x0000000000007308 */ /* 0x001e300000001000 */
[----:B-1----:R-:W1:Y:S08]  /*1b50*/  MUFU.RCP R7, R7 ;  /* 0x0000000700077308 */ /* 0x002e700000001000 */
[----:B---3--:R-:W3:Y:S01]  /*1b60*/  MUFU.RCP R24, R24 ;  /* 0x0000001800187308 */ /* 0x008ee20000001000 */
[----:B0-----:R-:W-:-:S07]  /*1b70*/  VIADD R29, R0, 0xffffffe ;  /* 0x0ffffffe001d7836 */ /* 0x001fce0000000000 */
[----:B------:R-:W0:Y:S01]  /*1b80*/  F2I.FTZ.U32.TRUNC.NTZ R29, R29 ;  /* 0x0000001d001d7305 */ /* 0x000e22000021f000 */
[----:B-1----:R-:W-:-:S07]  /*1b90*/  VIADD R2, R7, 0xffffffe ;  /* 0x0ffffffe07027836 */ /* 0x002fce0000000000 */
[----:B------:R-:W1:Y:S01]  /*1ba0*/  F2I.FTZ.U32.TRUNC.NTZ R3, R2 ;  /* 0x0000000200037305 */ /* 0x000e62000021f000 */
[----:B---3--:R-:W-:-:S07]  /*1bb0*/  VIADD R18, R24, 0xffffffe ;  /* 0x0ffffffe18127836 */ /* 0x008fce0000000000 */
[----:B------:R-:W3:Y:S01]  /*1bc0*/  F2I.FTZ.U32.TRUNC.NTZ R19, R18 ;  /* 0x0000001200137305 */ /* 0x000ee2000021f000 */
[----:B0-----:R-:W-:-:S04]  /*1bd0*/  IMAD.MOV R0, RZ, RZ, -R29 ;  /* 0x000000ffff007224 */ /* 0x001fc800078e0a1d */
[----:B------:R-:W-:Y:S02]  /*1be0*/  IMAD R7, R0, R6, RZ ;  /* 0x0000000600077224 */ /* 0x000fe400078e02ff */
[----:B-1----:R-:W-:Y:S02]  /*1bf0*/  IMAD.MOV R0, RZ, RZ, -R3 ;  /* 0x000000ffff007224 */ /* 0x002fe400078e0a03 */
[----:B------:R-:W-:-:S04]  /*1c00*/  IMAD.HI.U32 R28, R29, R7, R28 ;  /* 0x000000071d1c7227 */ /* 0x000fc800078e001c */
[----:B------:R-:W-:Y:S02]  /*1c10*/  IMAD R7, R0, R25, RZ ;  /* 0x0000001900077224 */ /* 0x000fe400078e02ff */
[----:B------:R-:W-:Y:S02]  /*1c20*/  IMAD.MOV.U32 R2, RZ, RZ, RZ ;  /* 0x000000ffff027224 */ /* 0x000fe400078e00ff */
[----:B---3--:R-:W-:Y:S02]  /*1c30*/  IMAD.MOV R24, RZ, RZ, -R19 ;  /* 0x000000ffff187224 */ /* 0x008fe400078e0a13 */
[----:B------:R-:W-:-:S04]  /*1c40*/  IMAD.HI.U32 R2, R3, R7, R2 ;  /* 0x0000000703027227 */ /* 0x000fc800078e0002 */
[----:B------:R-:W-:Y:S01]  /*1c50*/  IMAD R3, R24, R27, RZ ;  /* 0x0000001b18037224 */ /* 0x000fe200078e02ff */
[----:B------:R-:W-:-:S04]  /*1c60*/  IABS R24, R11 ;  /* 0x0000000b00187213 */ /* 0x000fc80000000000 */
[----:B------:R-:W0:Y:S01]  /*1c70*/  I2F.RP R7, R24 ;  /* 0x0000001800077306 */ /* 0x000e220000209400 */
[----:B------:R-:W-:-:S04]  /*1c80*/  IMAD.MOV.U32 R18, RZ, RZ, RZ ;  /* 0x000000ffff127224 */ /* 0x000fc800078e00ff */
[----:B------:R-:W-:Y:S01]  /*1c90*/  IMAD.HI.U32 R0, R19, R3, R18 ;  /* 0x0000000313007227 */ /* 0x000fe200078e0012 */
[----:B------:R-:W-:Y:S02]  /*1ca0*/  IABS R18, R8 ;  /* 0x0000000800127213 */ /* 0x000fe40000000000 */
[----:B0-----:R-:W0:Y:S01]  /*1cb0*/  MUFU.RCP R7, R7 ;  /* 0x0000000700077308 */ /* 0x001e220000001000 */
[----:B-----5:R-:W-:Y:S02]  /*1cc0*/  IABS R3, R12 ;  /* 0x0000000c00037213 */ /* 0x020fe40000000000 */
[----:B------:R-:W-:-:S03]  /*1cd0*/  IMAD.MOV R18, RZ, RZ, -R18 ;  /* 0x000000ffff127224 */ /* 0x000fc600078e0a12 */
[----:B------:R-:W-:-:S04]  /*1ce0*/  IMAD.HI.U32 R28, R28, R3, RZ ;  /* 0x000000031c1c7227 */ /* 0x000fc800078e00ff */
[----:B------:R-:W-:Y:S02]  /*1cf0*/  IMAD R3, R28, R18, R3 ;  /* 0x000000121c037224 */ /* 0x000fe400078e0203 */
[----:B0-----:R-:W-:-:S04]  /*1d00*/  VIADD R18, R7, 0xffffffe ;  /* 0x0ffffffe07127836 */ /* 0x001fc80000000000 */
[----:B------:R-:W0:Y:S01]  /*1d10*/  F2I.FTZ.U32.TRUNC.NTZ R19, R18 ;  /* 0x0000001200137305 */ /* 0x000e22000021f000 */
[----:B------:R-:W-:Y:S02]  /*1d20*/  IABS R26, R9 ;  /* 0x00000009001a7213 */ /* 0x000fe40000000000 */
[----:B------:R-:W-:-:S03]  /*1d30*/  IABS R7, R13 ;  /* 0x0000000d00077213 */ /* 0x000fc60000000000 */
[----:B------:R-:W-:Y:S02]  /*1d40*/  IMAD.MOV R26, RZ, RZ, -R26 ;  /* 0x000000ffff1a7224 */ /* 0x000fe400078e0a1a */
[----:B------:R-:W-:-:S04]  /*1d50*/  IMAD.HI.U32 R2, R2, R7, RZ ;  /* 0x0000000702027227 */ /* 0x000fc800078e00ff */
[----:B------:R-:W-:Y:S01]  /*1d60*/  IMAD R2, R2, R26, R7 ;  /* 0x0000001a02027224 */ /* 0x000fe200078e0207 */
[----:B0-----:R-:W-:Y:S01]  /*1d70*/  IADD3 R7, PT, PT, RZ, -R19, RZ ;  /* 0x80000013ff077210 */ /* 0x001fe20007ffe0ff */
[----:B------:R-:W-:-:S04]  /*1d80*/  IMAD.MOV.U32 R18, RZ, RZ, RZ ;  /* 0x000000ffff127224 */ /* 0x000fc800078e00ff */
[----:B------:R-:W-:-:S04]  /*1d90*/  IMAD R7, R7, R24, RZ ;  /* 0x0000001807077224 */ /* 0x000fc800078e02ff */
[----:B------:R-:W-:Y:S02]  /*1da0*/  IMAD.HI.U32 R7, R19, R7, R18 ;  /* 0x0000000713077227 */ /* 0x000fe400078e0012 */
[----:B------:R-:W3:Y:S04]  /*1db0*/  LDG.E.64 R18, desc[UR4][R22.64+0x800] ;  /* 0x0008000416127981 */ /* 0x000ee8000c1e1b00 */
[----:B------:R-:W4:Y:S01]  /*1dc0*/  LDG.E.64 R22, desc[UR4][R22.64+0xc00] ;  /* 0x000c000416167981 */ /* 0x000f22000c1e1b00 */
[----:B------:R-:W-:Y:S02]  /*1dd0*/  IABS R26, R10 ;  /* 0x0000000a001a7213 */ /* 0x000fe40000000000 */
[----:B--2---:R-:W-:-:S03]  /*1de0*/  IABS R29, R14 ;  /* 0x0000000e001d7213 */ /* 0x004fc60000000000 */
[----:B------:R-:W-:Y:S02]  /*1df0*/  IMAD.MOV R26, RZ, RZ, -R26 ;  /* 0x000000ffff1a7224 */ /* 0x000fe400078e0a1a */
[----:B------:R-:W-:Y:S01]  /*1e00*/  IMAD.HI.U32 R0, R0, R29, RZ ;  /* 0x0000001d00007227 */ /* 0x000fe200078e00ff */
[----:B------:R-:W-:Y:S02]  /*1e10*/  ISETP.GE.AND P0, PT, R12, RZ, PT ;  /* 0x000000ff0c00720c */ /* 0x000fe40003f06270 */
[----:B------:R-:W-:Y:S01]  /*1e20*/  IABS R12, R15 ;  /* 0x0000000f000c7213 */ /* 0x000fe20000000000 */
[----:B------:R-:W-:Y:S01]  /*1e30*/  IMAD R0, R0, R26, R29 ;  /* 0x0000001a00007224 */ /* 0x000fe200078e021d */
[----:B------:R-:W-:-:S03]  /*1e40*/  IABS R26, R11 ;  /* 0x0000000b001a7213 */ /* 0x000fc60000000000 */
[----:B------:R-:W-:Y:S01]  /*1e50*/  IMAD.HI.U32 R7, R7, R12, RZ ;  /* 0x0000000c07077227 */ /* 0x000fe200078e00ff */
[----:B------:R-:W-:-:S03]  /*1e60*/  ISETP.GT.U32.AND P1, PT, R6, R3, PT ;  /* 0x000000030600720c */ /* 0x000fc60003f24070 */
[----:B------:R-:W-:-:S04]  /*1e70*/  IMAD.MOV R29, RZ, RZ, -R26 ;  /* 0x000000ffff1d7224 */ /* 0x000fc800078e0a1a */
[----:B------:R-:W-:Y:S01]  /*1e80*/  IMAD R29, R7, R29, R12 ;  /* 0x0000001d071d7224 */ /* 0x000fe200078e020c */
[----:B------:R-:W-:Y:S02]  /*1e90*/  IABS R12, R16 ;  /* 0x00000010000c7213 */ /* 0x000fe40000000000 */
[----:B------:R-:W-:Y:S02]  /*1ea0*/  ISETP.GE.AND P5, PT, R13, RZ, PT ;  /* 0x000000ff0d00720c */ /* 0x000fe40003fa6270 */
[----:B------:R-:W-:Y:S01]  /*1eb0*/  ISETP.GT.U32.AND P2, PT, R25, R2, PT ;  /* 0x000000021900720c */ /* 0x000fe20003f44070 */
[----:B------:R-:W0:Y:S01]  /*1ec0*/  I2F.RP R13, R12 ;  /* 0x0000000c000d7306 */ /* 0x000e220000209400 */
[----:B------:R-:W-:-:S05]  /*1ed0*/  @!P1 IMAD.IADD R3, R3, 0x1, -R6 ;  /* 0x0000000103039824 */ /* 0x000fca00078e0a06 */
[----:B------:R-:W-:-:S06]  /*1ee0*/  ISETP.GT.U32.AND P1, PT, R6, R3, PT ;  /* 0x000000030600720c */ /* 0x000fcc0003f24070 */
[----:B------:R-:W-:Y:S01]  /*1ef0*/  @!P2 IMAD.IADD R2, R2, 0x1, -R25 ;  /* 0x000000010202a824 */ /* 0x000fe200078e0a19 */
[----:B0-----:R-:W0:Y:S04]  /*1f00*/  MUFU.RCP R13, R13 ;  /* 0x0000000d000d7308 */ /* 0x001e280000001000 */
[----:B------:R-:W-:Y:S02]  /*1f10*/  ISETP.GT.U32.AND P2, PT, R25, R2, PT ;  /* 0x000000021900720c */ /* 0x000fe40003f44070 */
[----:B------:R-:W-:Y:S01]  /*1f20*/  @!P1 IMAD.IADD R3, R3, 0x1, -R6 ;  /* 0x0000000103039824 */ /* 0x000fe200078e0a06 */
[----:B------:R-:W-:Y:S02]  /*1f30*/  ISETP.GE.AND P1, PT, R14, RZ, PT ;  /* 0x000000ff0e00720c */ /* 0x000fe40003f26270 */
[----:B------:R-:W-:-:S08]  /*1f40*/  IABS R14, R17 ;  /* 0x00000011000e7213 */ /* 0x000fd00000000000 */
[----:B------:R-:W-:Y:S02]  /*1f50*/  @!P2 IMAD.IADD R2, R2, 0x1, -R25 ;  /* 0x000000010202a824 */ /* 0x000fe400078e0a19 */
[----:B------:R-:W1:Y:S01]  /*1f60*/  I2F.RP R25, R14 ;  /* 0x0000000e00197306 */ /* 0x000e620000209400 */
[----:B0-----:R-:W-:-:S07]  /*1f70*/  VIADD R7, R13, 0xffffffe ;  /* 0x0ffffffe0d077836 */ /* 0x001fce0000000000 */
[----:B------:R-:W0:Y:S08]  /*1f80*/  F2I.FTZ.U32.TRUNC.NTZ R7, R7 ;  /* 0x0000000700077305 */ /* 0x000e30000021f000 */
[----:B-1----:R-:W1:Y:S01]  /*1f90*/  MUFU.RCP R25, R25 ;  /* 0x0000001900197308 */ /* 0x002e620000001000 */
[----:B------:R-:W-:Y:S01]  /*1fa0*/  IMAD.MOV.U32 R6, RZ, RZ, RZ ;  /* 0x000000ffff067224 */ /* 0x000fe200078e00ff */
[----:B0-----:R-:W-:-:S05]  /*1fb0*/  IADD3 R13, PT, PT, RZ, -R7, RZ ;  /* 0x80000007ff0d7210 */ /* 0x001fca0007ffe0ff */
[----:B------:R-:W-:-:S04]  /*1fc0*/  IMAD R13, R13, R12, RZ ;  /* 0x0000000c0d0d7224 */ /* 0x000fc800078e02ff */
[----:B------:R-:W-:-:S04]  /*1fd0*/  IMAD.HI.U32 R6, R7, R13, R6 ;  /* 0x0000000d07067227 */ /* 0x000fc800078e0006 */
[----:B-1----:R-:W-:-:S06]  /*1fe0*/  VIADD R7, R25, 0xffffffe ;  /* 0x0ffffffe19077836 */ /* 0x002fcc0000000000 */
[----:B------:R-:W0:Y:S01]  /*1ff0*/  F2I.FTZ.U32.TRUNC.NTZ R7, R7 ;  /* 0x0000000700077305 */ /* 0x000e22000021f000 */
[----:B------:R-:W-:Y:S02]  /*2000*/  ISETP.GE.AND P3, PT, R15, RZ, PT ;  /* 0x000000ff0f00720c */ /* 0x000fe40003f66270 */
[----:B------:R-:W-:-:S05]  /*2010*/  IABS R15, R16 ;  /* 0x00000010000f7213 */ /* 0x000fca0000000000 */
[----:B------:R-:W-:Y:S01]  /*2020*/  IMAD.MOV R15, RZ, RZ, -R15 ;  /* 0x000000ffff0f7224 */ /* 0x000fe200078e0a0f */
[----:B------:R-:W-:Y:S01]  /*2030*/  ISETP.GT.U32.AND P2, PT, R27, R0, PT ;  /* 0x000000001b00720c */ /* 0x000fe20003f44070 */
[----:B0-----:R-:W-:-:S12]  /*2040*/  IMAD.MOV R25, RZ, RZ, -R7 ;  /* 0x000000ffff197224 */ /* 0x001fd800078e0a07 */
[----:B------:R-:W-:-:S05]  /*2050*/  @!P2 IMAD.IADD R0, R0, 0x1, -R27 ;  /* 0x000000010000a824 */ /* 0x000fca00078e0a1b */
[----:B------:R-:W-:-:S13]  /*2060*/  ISETP.GT.U32.AND P2, PT, R27, R0, PT ;  /* 0x000000001b00720c */ /* 0x000fda0003f44070 */
[----:B------:R-:W-:Y:S01]  /*2070*/  @!P2 IMAD.IADD R0, R0, 0x1, -R27 ;  /* 0x000000010000a824 */ /* 0x000fe200078e0a1b */
[----:B------:R-:W-:-:S13]  /*2080*/  ISETP.GT.U32.AND P2, PT, R24, R29, PT ;  /* 0x0000001d1800720c */ /* 0x000fda0003f44070 */
[----:B------:R-:W-:-:S05]  /*2090*/  @!P2 IMAD.IADD R29, R29, 0x1, -R24 ;  /* 0x000000011d1da824 */ /* 0x000fca00078e0a18 */
[----:B------:R-:W-:-:S13]  /*20a0*/  ISETP.GT.U32.AND P2, PT, R24, R29, PT ;  /* 0x0000001d1800720c */ /* 0x000fda0003f44070 */
[----:B------:R-:W-:Y:S01]  /*20b0*/  @!P2 IMAD.IADD R29, R29, 0x1, -R24 ;  /* 0x000000011d1da824 */ /* 0x000fe200078e0a18 */
[----:B------:R-:W-:Y:S01]  /*20c0*/  ISETP.NE.AND P2, PT, R9, RZ, PT ;  /* 0x000000ff0900720c */ /* 0x000fe20003f45270 */
[----:B------:R-:W-:Y:S01]  /*20d0*/  @!P1 IMAD.MOV R0, RZ, RZ, -R0 ;  /* 0x000000ffff009224 */ /* 0x000fe200078e0a00 */
[----:B---3--:R-:W-:-:S05]  /*20e0*/  IABS R13, R18 ;  /* 0x00000012000d7213 */ /* 0x008fca0000000000 */
[----:B------:R-:W-:-:S04]  /*20f0*/  IMAD.HI.U32 R6, R6, R13, RZ ;  /* 0x0000000d06067227 */ /* 0x000fc800078e00ff */
[----:B------:R-:W-:Y:S01]  /*2100*/  IMAD R13, R6, R15, R13 ;  /* 0x0000000f060d7224 */ /* 0x000fe200078e020d */
[----:B------:R-:W-:Y:S01]  /*2110*/  MOV R6, RZ ;  /* 0x000000ff00067202 */ /* 0x000fe20000000f00 */
[----:B------:R-:W-:-:S04]  /*2120*/  IMAD R15, R25, R14, RZ ;  /* 0x0000000e190f7224 */ /* 0x000fc800078e02ff */
[----:B------:R-:W-:Y:S01]  /*2130*/  IMAD.HI.U32 R6, R7, R15, R6 ;  /* 0x0000000f07067227 */ /* 0x000fe200078e0006 */
[----:B------:R-:W-:-:S04]  /*2140*/  IABS R15, R20 ;  /* 0x00000014000f7213 */ /* 0x000fc80000000000 */
[----:B------:R-:W0:Y:S01]  /*2150*/  I2F.RP R25, R15 ;  /* 0x0000000f00197306 */ /* 0x000e220000209400 */
[----:B------:R-:W-:-:S07]  /*2160*/  ISETP.GT.U32.AND P4, PT, R12, R13, PT ;  /* 0x0000000d0c00720c */ /* 0x000fce0003f84070 */
[----:B0-----:R-:W0:Y:S06]  /*2170*/  MUFU.RCP R25, R25 ;  /* 0x0000001900197308 */ /* 0x001e2c0000001000 */
[----:B------:R-:W-:-:S05]  /*2180*/  @!P4 IMAD.IADD R13, R13, 0x1, -R12 ;  /* 0x000000010d0dc824 */ /* 0x000fca00078e0a0c */
[----:B------:R-:W-:Y:S01]  /*2190*/  ISETP.GT.U32.AND P4, PT, R12, R13, PT ;  /* 0x0000000d0c00720c */ /* 0x000fe20003f84070 */
[----:B0-----:R-:W-:Y:S01]  /*21a0*/  VIADD R7, R25, 0xffffffe ;  /* 0x0ffffffe19077836 */ /* 0x001fe20000000000 */
[----:B------:R-:W-:-:S11]  /*21b0*/  IABS R25, R19 ;  /* 0x0000001300197213 */ /* 0x000fd60000000000 */
[----:B------:R-:W-:Y:S01]  /*21c0*/  @!P4 IMAD.IADD R13, R13, 0x1, -R12 ;  /* 0x000000010d0dc824 */ /* 0x000fe200078e0a0c */
[----:B------:R-:W-:Y:S01]  /*21d0*/  IABS R12, R17 ;  /* 0x00000011000c7213 */ /* 0x000fe20000000000 */
[----:B------:R-:W0:Y:S01]  /*21e0*/  F2I.FTZ.U32.TRUNC.NTZ R7, R7 ;  /* 0x0000000700077305 */ /* 0x000e22000021f000 */
[----:B------:R-:W-:-:S04]  /*21f0*/  IMAD.HI.U32 R6, R6, R25, RZ ;  /* 0x0000001906067227 */ /* 0x000fc800078e00ff */
[----:B------:R-:W-:-:S04]  /*2200*/  IMAD.MOV R12, RZ, RZ, -R12 ;  /* 0x000000ffff0c7224 */ /* 0x000fc800078e0a0c */
[----:B------:R-:W-:Y:S01]  /*2210*/  IMAD R25, R6, R12, R25 ;  /* 0x0000000c06197224 */ /* 0x000fe200078e0219 */
[----:B------:R-:W-:-:S04]  /*2220*/  ISETP.NE.AND P4, PT, R8, RZ, PT ;  /* 0x000000ff0800720c */ /* 0x000fc80003f85270 */
[----:B------:R-:W-:Y:S01]  /*2230*/  ISETP.GT.U32.AND P6, PT, R14, R25, PT ;  /* 0x000000190e00720c */ /* 0x000fe20003fc4070 */
[--C-:B0-----:R-:W-:Y:S02]  /*2240*/  IMAD.MOV R24, RZ, RZ, -R7.reuse ;  /* 0x000000ffff187224 */ /* 0x101fe400078e0a07 */
[----:B------:R-:W-:Y:S02]  /*2250*/  HFMA2 R6, -RZ, RZ, 0, 0 ;  /* 0x00000000ff067431 */ /* 0x000fe400000001ff */
[----:B------:R-:W-:Y:S02]  /*2260*/  IMAD R27, R24, R15, RZ ;  /* 0x0000000f181b7224 */ /* 0x000fe400078e02ff */
[----:B------:R-:W-:Y:S02]  /*2270*/  IMAD.MOV.U32 R12, RZ, RZ, R2 ;  /* 0x000000ffff0c7224 */ /* 0x000fe400078e0002 */
[----:B------:R-:W-:Y:S01]  /*2280*/  IMAD.HI.U32 R24, R7, R27, R6 ;  /* 0x0000001b07187227 */ /* 0x000fe200078e0006 */
[----:B------:R-:W-:-:S03]  /*2290*/  IABS R6, R21 ;  /* 0x0000001500067213 */ /* 0x000fc60000000000 */
[----:B------:R-:W-:Y:S02]  /*22a0*/  IMAD.MOV.U32 R7, RZ, RZ, R3 ;  /* 0x000000ffff077224 */ /* 0x000fe400078e0003 */
[----:B------:R-:W-:Y:S01]  /*22b0*/  @!P6 IMAD.IADD R25, R25, 0x1, -R14 ;  /* 0x000000011919e824 */ /* 0x000fe200078e0a0e */
[----:B------:R-:W0:Y:S01]  /*22c0*/  I2F.RP R3, R6 ;  /* 0x0000000600037306 */ /* 0x000e220000209400 */
[----:B------:R-:W-:Y:S01]  /*22d0*/  @!P0 IMAD.MOV R7, RZ, RZ, -R7 ;  /* 0x000000ffff078224 */ /* 0x000fe200078e0a07 */
[-C--:B------:R-:W-:Y:S01]  /*22e0*/  @!P4 LOP3.LUT R7, RZ, R8.reuse, RZ, 0x33, !PT ;  /* 0x00000008ff07c212 */ /* 0x080fe200078e33ff */
[----:B------:R-:W-:Y:S01]  /*22f0*/  @!P5 IMAD.MOV R12, RZ, RZ, -R12 ;  /* 0x000000ffff0cd224 */ /* 0x000fe200078e0a0c */
[----:B------:R-:W-:Y:S02]  /*2300*/  ISETP.NE.AND P0, PT, R10, RZ, PT ;  /* 0x000000ff0a00720c */ /* 0x000fe40003f05270 */
[----:B------:R-:W-:Y:S02]  /*2310*/  ISETP.GT.U32.AND P5, PT, R14, R25, PT ;  /* 0x000000190e00720c */ /* 0x000fe40003fa4070 */
[----:B------:R-:W-:-:S02]  /*2320*/  LOP3.LUT R2, R7, R8, RZ, 0x3c, !PT ;  /* 0x0000000807027212 */ /* 0x000fc400078e3cff */
[-C--:B------:R-:W-:Y:S02]  /*2330*/  @!P2 LOP3.LUT R12, RZ, R9.reuse, RZ, 0x33, !PT ;  /* 0x00000009ff0ca212 */ /* 0x080fe400078e33ff */
[----:B------:R-:W-:Y:S02]  /*2340*/  ISETP.GT.AND P1, PT, R2, -0x1, PT ;  /* 0xffffffff0200780c */ /* 0x000fe40003f24270 */
[----:B------:R-:W-:-:S03]  /*2350*/  LOP3.LUT R2, R12, R9, RZ, 0x3c, !PT ;  /* 0x000000090c027212 */ /* 0x000fc600078e3cff */
[----:B------:R-:W-:Y:S02]  /*2360*/  @!P0 LOP3.LUT R0, RZ, R10, RZ, 0x33, !PT ;  /* 0x0000000aff008212 */ /* 0x000fe400078e33ff */
[----:B------:R-:W-:Y:S01]  /*2370*/  ISETP.GT.AND P0, PT, R2, -0x1, PT ;  /* 0xffffffff0200780c */ /* 0x000fe20003f04270 */
[----:B------:R-:W-:Y:S01]  /*2380*/  @!P5 IMAD.IADD R25, R25, 0x1, -R14 ;  /* 0x000000011919d824 */ /* 0x000fe200078e0a0e */
[----:B0-----:R-:W0:Y:S01]  /*2390*/  MUFU.RCP R2, R3 ;  /* 0x0000000300027308 */ /* 0x001e220000001000 */
[----:B----4-:R-:W-:Y:S02]  /*23a0*/  IABS R27, R22 ;  /* 0x00000016001b7213 */ /* 0x010fe40000000000 */
[----:B------:R-:W-:-:S03]  /*23b0*/  IABS R14, R20 ;  /* 0x00000014000e7213 */ /* 0x000fc60000000000 */
[----:B------:R-:W-:Y:S01]  /*23c0*/  IMAD.HI.U32 R24, R24, R27, RZ ;  /* 0x0000001b18187227 */ /* 0x000fe200078e00ff */
[----:B------:R-:W-:-:S05]  /*23d0*/  IADD3 R14, PT, PT, RZ, -R14, RZ ;  /* 0x8000000eff0e7210 */ /* 0x000fca0007ffe0ff */
[----:B------:R-:W-:-:S05]  /*23e0*/  IMAD R14, R24, R14, R27 ;  /* 0x0000000e180e7224 */ /* 0x000fca00078e021b */
[----:B------:R-:W-:Y:S01]  /*23f0*/  ISETP.GT.U32.AND P5, PT, R15, R14, PT ;  /* 0x0000000e0f00720c */ /* 0x000fe20003fa4070 */
[----:B0-----:R-:W-:-:S04]  /*2400*/  VIADD R2, R2, 0xffffffe ;  /* 0x0ffffffe02027836 */ /* 0x001fc80000000000 */
[----:B------:R-:W0:Y:S08]  /*2410*/  F2I.FTZ.U32.TRUNC.NTZ R3, R2 ;  /* 0x0000000200037305 */ /* 0x000e30000021f000 */
[----:B------:R-:W-:-:S05]  /*2420*/  @!P5 IMAD.IADD R14, R14, 0x1, -R15 ;  /* 0x000000010e0ed824 */ /* 0x000fca00078e0a0f */
[----:B------:R-:W-:Y:S01]  /*2430*/  ISETP.GT.U32.AND P5, PT, R15, R14, PT ;  /* 0x0000000e0f00720c */ /* 0x000fe20003fa4070 */
[----:B0-----:R-:W-:Y:S02]  /*2440*/  IMAD.MOV R27, RZ, RZ, -R3 ;  /* 0x000000ffff1b7224 */ /* 0x001fe400078e0a03 */
[----:B------:R-:W-:Y:S02]  /*2450*/  IMAD.MOV.U32 R2, RZ, RZ, RZ ;  /* 0x000000ffff027224 */ /* 0x000fe400078e00ff */
[----:B------:R-:W-:-:S04]  /*2460*/  IMAD R27, R27, R6, RZ ;  /* 0x000000061b1b7224 */ /* 0x000fc800078e02ff */
[----:B------:R-:W-:Y:S01]  /*2470*/  IMAD.HI.U32 R3, R3, R27, R2 ;  /* 0x0000001b03037227 */ /* 0x000fe200078e0002 */
[----:B------:R-:W-:-:S03]  /*2480*/  IABS R2, R23 ;  /* 0x0000001700027213 */ /* 0x000fc60000000000 */
[----:B------:R-:W-:Y:S01]  /*2490*/  @!P5 IMAD.IADD R14, R14, 0x1, -R15 ;  /* 0x000000010e0ed824 */ /* 0x000fe200078e0a0f */
[----:B------:R-:W-:Y:S01]  /*24a0*/  IABS R15, R21 ;  /* 0x00000015000f7213 */ /* 0x000fe20000000000 */
[----:B------:R-:W-:-:S04]  /*24b0*/  IMAD.HI.U32 R3, R3, R2, RZ ;  /* 0x0000000203037227 */ /* 0x000fc800078e00ff */
[----:B------:R-:W-:-:S04]  /*24c0*/  IMAD.MOV R15, RZ, RZ, -R15 ;  /* 0x000000ffff0f7224 */ /* 0x000fc800078e0a0f */
[----:B------:R-:W-:Y:S02]  /*24d0*/  IMAD R15, R3, R15, R2 ;  /* 0x0000000f030f7224 */ /* 0x000fe400078e0202 */
[----:B------:R-:W-:Y:S01]  /*24e0*/  @!P3 IMAD.MOV R29, RZ, RZ, -R29 ;  /* 0x000000ffff1db224 */ /* 0x000fe200078e0a1d */
[----:B------:R-:W-:Y:S01]  /*24f0*/  ISETP.NE.AND P5, PT, R11, RZ, PT ;  /* 0x000000ff0b00720c */ /* 0x000fe20003fa5270 */
[----:B------:R-:W0:Y:S01]  /*2500*/  LDC.64 R2, c[0x0][0x388] ;  /* 0x0000e200ff027b82 */ /* 0x000e220000000a00 */
[----:B------:R-:W-:Y:S02]  /*2510*/  ISETP.GT.U32.AND P3, PT, R6, R15, PT ;  /* 0x0000000f0600720c */ /* 0x000fe40003f64070 */
[----:B------:R-:W-:-:S11]  /*2520*/  ISETP.GE.AND P4, PT, R18, RZ, PT ;  /* 0x000000ff1200720c */ /* 0x000fd60003f86270 */
[----:B------:R-:W-:Y:S02]  /*2530*/  @!P3 IADD3 R15, PT, PT, R15, -R6, RZ ;  /* 0x800000060f0fb210 */ /* 0x000fe40007ffe0ff */
[----:B------:R-:W-:Y:S02]  /*2540*/  @!P5 LOP3.LUT R29, RZ, R11, RZ, 0x33, !PT ;  /* 0x0000000bff1dd212 */ /* 0x000fe400078e33ff */
[----:B------:R-:W-:Y:S01]  /*2550*/  ISETP.GT.U32.AND P5, PT, R6, R15, PT ;  /* 0x0000000f0600720c */ /* 0x000fe20003fa4070 */
[----:B------:R-:W-:Y:S01]  /*2560*/  @!P4 IMAD.MOV R13, RZ, RZ, -R13 ;  /* 0x000000ffff0dc224 */ /* 0x000fe200078e0a0d */
[----:B------:R-:W-:Y:S02]  /*2570*/  ISETP.GE.AND P4, PT, R23, RZ, PT ;  /* 0x000000ff1700720c */ /* 0x000fe40003f86270 */
[----:B------:R-:W-:Y:S02]  /*2580*/  ISETP.GE.AND P6, PT, R19, RZ, PT ;  /* 0x000000ff1300720c */ /* 0x000fe40003fc6270 */
[----:B------:R-:W-:-:S07]  /*2590*/  ISETP.GE.AND P3, PT, R22, RZ, PT ;  /* 0x000000ff1600720c */ /* 0x000fce0003f66270 */
[----:B------:R-:W-:Y:S01]  /*25a0*/  @!P5 IMAD.IADD R15, R15, 0x1, -R6 ;  /* 0x000000010f0fd824 */ /* 0x000fe200078e0a06 */
[----:B------:R-:W-:-:S03]  /*25b0*/  ISETP.NE.AND P5, PT, R16, RZ, PT ;  /* 0x000000ff1000720c */ /* 0x000fc60003fa5270 */
[----:B------:R-:W-:Y:S02]  /*25c0*/  IMAD.MOV.U32 R6, RZ, RZ, R15 ;  /* 0x000000ffff067224 */ /* 0x000fe400078e000f */
[----:B------:R-:W-:Y:S02]  /*25d0*/  @!P6 IMAD.MOV R25, RZ, RZ, -R25 ;  /* 0x000000ffff19e224 */ /* 0x000fe400078e0a19 */
[----:B------:R-:W-:Y:S01]  /*25e0*/  @!P4 IMAD.MOV R6, RZ, RZ, -R6 ;  /* 0x000000ffff06c224 */ /* 0x000fe200078e0a06 */
[----:B------:R-:W-:Y:S01]  /*25f0*/  ISETP.NE.AND P4, PT, R21, RZ, PT ;  /* 0x000000ff1500720c */ /* 0x000fe20003f85270 */
[----:B------:R-:W-:Y:S01]  /*2600*/  @!P3 IMAD.MOV R14, RZ, RZ, -R14 ;  /* 0x000000ffff0eb224 */ /* 0x000fe200078e0a0e */
[----:B------:R-:W-:Y:S02]  /*2610*/  ISETP.NE.AND P6, PT, R17, RZ, PT ;  /* 0x000000ff1100720c */ /* 0x000fe40003fc5270 */
[----:B------:R-:W-:Y:S01]  /*2620*/  ISETP.NE.AND P3, PT, R20, RZ, PT ;  /* 0x000000ff1400720c */ /* 0x000fe20003f65270 */
[----:B0-----:R-:W-:Y:S01]  /*2630*/  IMAD.WIDE.U32 R2, R4, 0x4, R2 ;  /* 0x0000000404027825 */ /* 0x001fe200078e0002 */
[----:B------:R-:W-:-:S02]  /*2640*/  LOP3.LUT R4, R29, R11, RZ, 0x3c, !PT ;  /* 0x0000000b1d047212 */ /* 0x000fc400078e3cff */
[-C--:B------:R-:W-:Y:S02]  /*2650*/  @!P5 LOP3.LUT R13, RZ, R16.reuse, RZ, 0x33, !PT ;  /* 0x00000010ff0dd212 */ /* 0x080fe400078e33ff */
[----:B------:R-:W-:Y:S02]  /*2660*/  ISETP.GT.AND P5, PT, R4, -0x1, PT ;  /* 0xffffffff0400780c */ /* 0x000fe40003fa4270 */
[----:B------:R-:W-:Y:S02]  /*2670*/  LOP3.LUT R4, R13, R16, RZ, 0x3c, !PT ;  /* 0x000000100d047212 */ /* 0x000fe400078e3cff */
[----:B------:R-:W-:Y:S02]  /*2680*/  @!P4 LOP3.LUT R6, RZ, R21, RZ, 0x33, !PT ;  /* 0x00000015ff06c212 */ /* 0x000fe400078e33ff */
[----:B------:R-:W-:Y:S02]  /*2690*/  @!P6 LOP3.LUT R25, RZ, R17, RZ, 0x33, !PT ;  /* 0x00000011ff19e212 */ /* 0x000fe400078e33ff */
[----:B------:R-:W-:-:S02]  /*26a0*/  @!P3 LOP3.LUT R14, RZ, R20, RZ, 0x33, !PT ;  /* 0x00000014ff0eb212 */ /* 0x000fc400078e33ff */
[----:B------:R-:W-:Y:S02]  /*26b0*/  ISETP.GT.AND P6, PT, R4, -0x1, PT ;  /* 0xffffffff0400780c */ /* 0x000fe40003fc4270 */
[----:B------:R-:W-:Y:S02]  /*26c0*/  LOP3.LUT R4, R6, R21, RZ, 0x3c, !PT ;  /* 0x0000001506047212 */ /* 0x000fe400078e3cff */
[----:B------:R-:W-:Y:S02]  /*26d0*/  LOP3.LUT R18, R0, R10, RZ, 0x3c, !PT ;  /* 0x0000000a00127212 */ /* 0x000fe400078e3cff */
[----:B------:R-:W-:Y:S02]  /*26e0*/  LOP3.LUT R15, R14, R20, RZ, 0x3c, !PT ;  /* 0x000000140e0f7212 */ /* 0x000fe400078e3cff */
[----:B------:R-:W-:Y:S02]  /*26f0*/  SEL R8, R8, RZ, !P1 ;  /* 0x000000ff08087207 */ /* 0x000fe40004800000 */
[----:B------:R-:W-:-:S02]  /*2700*/  ISETP.GT.AND P1, PT, R4, -0x1, PT ;  /* 0xffffffff0400780c */ /* 0x000fc40003f24270 */
[----:B------:R-:W-:Y:S01]  /*2710*/  ISETP.GT.AND P2, PT, R18, -0x1, PT ;  /* 0xffffffff1200780c */ /* 0x000fe20003f44270 */
[----:B------:R-:W-:Y:S01]  /*2720*/  IMAD.WIDE.U32 R2, R5, 0x8, R2 ;  /* 0x0000000805027825 */ /* 0x000fe200078e0002 */
[----:B------:R-:W-:Y:S02]  /*2730*/  ISETP.GT.AND P3, PT, R15, -0x1, PT ;  /* 0xffffffff0f00780c */ /* 0x000fe40003f64270 */
[----:B------:R-:W-:Y:S02]  /*2740*/  LOP3.LUT R5, R25, R17, RZ, 0x3c, !PT ;  /* 0x0000001119057212 */ /* 0x000fe400078e3cff */
[----:B------:R-:W-:Y:S02]  /*2750*/  SEL R21, R21, RZ, !P1 ;  /* 0x000000ff15157207 */ /* 0x000fe40004800000 */
[----:B------:R-:W-:Y:S02]  /*2760*/  SEL R9, R9, RZ, !P0 ;  /* 0x000000ff09097207 */ /* 0x000fe40004000000 */
[----:B------:R-:W-:-:S02]  /*2770*/  SEL R10, R10, RZ, !P2 ;  /* 0x000000ff0a0a7207 */ /* 0x000fc40005000000 */
[----:B------:R-:W-:Y:S02]  /*2780*/  ISETP.NE.AND P1, PT, R12, RZ, PT ;  /* 0x000000ff0c00720c */ /* 0x000fe40003f25270 */
[----:B------:R-:W-:Y:S02]  /*2790*/  SEL R20, R20, RZ, !P3 ;  /* 0x000000ff14147207 */ /* 0x000fe40005800000 */
[----:B------:R-:W-:Y:S02]  /*27a0*/  ISETP.NE.AND P0, PT, R7, RZ, PT ;  /* 0x000000ff0700720c */ /* 0x000fe40003f05270 */
[----:B------:R-:W-:Y:S02]  /*27b0*/  ISETP.NE.AND P2, PT, R0, RZ, PT ;  /* 0x000000ff0000720c */ /* 0x000fe40003f45270 */
[----:B------:R-:W-:Y:S02]  /*27c0*/  SEL R11, R11, RZ, !P5 ;  /* 0x000000ff0b0b7207 */ /* 0x000fe40006800000 */
[----:B------:R-:W-:-:S02]  /*27d0*/  ISETP.NE.AND P3, PT, R29, RZ, PT ;  /* 0x000000ff1d00720c */ /* 0x000fc40003f65270 */
[----:B------:R-:W-:Y:S02]  /*27e0*/  ISETP.GT.AND P4, PT, R5, -0x1, PT ;  /* 0xffffffff0500780c */ /* 0x000fe40003f84270 */
[----:B------:R-:W-:Y:S02]  /*27f0*/  SEL R5, R9, RZ, P1 ;  /* 0x000000ff09057207 */ /* 0x000fe40000800000 */
[----:B------:R-:W-:Y:S02]  /*2800*/  SEL R4, R8, RZ, P0 ;  /* 0x000000ff08047207 */ /* 0x000fe40000000000 */
[----:B------:R-:W-:Y:S02]  /*2810*/  SEL R9, R10, RZ, P2 ;  /* 0x000000ff0a097207 */ /* 0x000fe40001000000 */
[----:B------:R-:W-:Y:S02]  /*2820*/  SEL R8, R11, RZ, P3 ;  /* 0x000000ff0b087207 */ /* 0x000fe40001800000 */
[----:B------:R-:W-:-:S02]  /*2830*/  SEL R16, R16, RZ, !P6 ;  /* 0x000000ff10107207 */ /* 0x000fc40007000000 */
[----:B------:R-:W-:Y:S02]  /*2840*/  SEL R17, R17, RZ, !P4 ;  /* 0x000000ff11117207 */ /* 0x000fe40006000000 */
[----:B------:R-:W-:Y:S02]  /*2850*/  ISETP.NE.AND P0, PT, R13, RZ, PT ;  /* 0x000000ff0d00720c */ /* 0x000fe40003f05270 */
[----:B------:R-:W-:Y:S02]  /*2860*/  ISETP.NE.AND P1, PT, R25, RZ, PT ;  /* 0x000000ff1900720c */ /* 0x000fe40003f25270 */
[----:B------:R-:W-:Y:S02]  /*2870*/  ISETP.NE.AND P2, PT, R14, RZ, PT ;  /* 0x000000ff0e00720c */ /* 0x000fe40003f45270 */
[----:B------:R-:W-:Y:S01]  /*2880*/  ISETP.NE.AND P3, PT, R6, RZ, PT ;  /* 0x000000ff0600720c */ /* 0x000fe20003f65270 */
[----:B------:R-:W-:Y:S01]  /*2890*/  IMAD.IADD R4, R7, 0x1, R4 ;  /* 0x0000000107047824 */ /* 0x000fe200078e0204 */
[----:B------:R-:W-:Y:S01]  /*28a0*/  SEL R16, R16, RZ, P0 ;  /* 0x000000ff10107207 */ /* 0x000fe20000000000 */
[----:B------:R-:W-:Y:S01]  /*28b0*/  IMAD.IADD R28, R0, 0x1, R9 ;  /* 0x00000001001c7824 */ /* 0x000fe200078e0209 */
[----:B------:R-:W-:-:S02]  /*28c0*/  SEL R0, R17, RZ, P1 ;  /* 0x000000ff11007207 */ /* 0x000fc40000800000 */
[----:B------:R-:W-:Y:S02]  /*28d0*/  SEL R7, R20, RZ, P2 ;  /* 0x000000ff14077207 */ /* 0x000fe40001000000 */
[----:B------:R-:W-:Y:S01]  /*28e0*/  SEL R21, R21, RZ, P3 ;  /* 0x000000ff15157207 */ /* 0x000fe20001800000 */
[----:B------:R-:W-:Y:S01]  /*28f0*/  IMAD.IADD R29, R29, 0x1, R8 ;  /* 0x000000011d1d7824 */ /* 0x000fe200078e0208 */
[----:B------:R-:W-:Y:S01]  /*2900*/  IADD3 R5, PT, PT, R12, R5, RZ ;  /* 0x000000050c057210 */ /* 0x000fe20007ffe0ff */
[----:B------:R-:W-:Y:S02]  /*2910*/  IMAD.IADD R16, R13, 0x1, R16 ;  /* 0x000000010d107824 */ /* 0x000fe400078e0210 */
[----:B------:R-:W-:Y:S02]  /*2920*/  IMAD.IADD R17, R25, 0x1, R0 ;  /* 0x0000000119117824 */ /* 0x000fe400078e0200 */
[----:B------:R-:W-:Y:S02]  /*2930*/  IMAD.IADD R20, R14, 0x1, R7 ;  /* 0x000000010e147824 */ /* 0x000fe400078e0207 */
[----:B------:R-:W-:Y:S01]  /*2940*/  IMAD.IADD R21, R6, 0x1, R21 ;  /* 0x0000000106157824 */ /* 0x000fe200078e0215 */
[----:B------:R-:W-:Y:S04]  /*2950*/  STG.E.64 desc[UR4][R2.64], R4 ;  /* 0x0000000402007986 */ /* 0x000fe8000c101b04 */
[----:B------:R-:W-:Y:S04]  /*2960*/  STG.E.64 desc[UR4][R2.64+0x400], R28 ;  /* 0x0004001c02007986 */ /* 0x000fe8000c101b04 */
[----:B------:R-:W-:Y:S04]  /*2970*/  STG.E.64 desc[UR4][R2.64+0x800], R16 ;  /* 0x0008001002007986 */ /* 0x000fe8000c101b04 */
[----:B------:R-:W-:Y:S01]  /*2980*/  STG.E.64 desc[UR4][R2.64+0xc00], R20 ;  /* 0x000c001402007986 */ /* 0x000fe2000c101b04 */
[----:B------:R-:W-:Y:S05]  /*2990*/  EXIT ;  /* 0x000000000000794d */ /* 0x000fea0003800000 */
.L_x_43979:
        /* <DEDUP_REMOVED lines=14> */
.L_x_50288:


//--------------------- .text._ZN2at6native29vectorized_elementwise_kernelILi4ENS0_13BinaryFunctorIiiiZZZNS0_21remainder_kernel_cudaERNS_18TensorIteratorBaseEENKUlvE_clEvENKUlvE1_clEvEUliiE_EESt5arrayIPcLm3EEEEviT0_T1_ --------------------------
	.section	.text._ZN2at6native29vectorized_elementwise_kernelILi4ENS0_13BinaryFunctorIiiiZZZNS0_21remainder_kernel_cudaERNS_18TensorIteratorBaseEENKUlvE_clEvENKUlvE1_clEvEUliiE_EESt5arrayIPcLm3EEEEviT0_T1_,"ax",@progbits
	.align	128
        .global         _ZN2at6native29vectorized_elementwise_kernelILi4ENS0_13BinaryFunctorIiiiZZZNS0_21remainder_kernel_cudaERNS_18TensorIteratorBaseEENKUlvE_clEvENKUlvE1_clEvEUliiE_EESt5arrayIPcLm3EEEEviT0_T1_
        .type           _ZN2at6native29vectorized_elementwise_kernelILi4ENS0_13BinaryFunctorIiiiZZZNS0_21remainder_kernel_cudaERNS_18TensorIteratorBaseEENKUlvE_clEvENKUlvE1_clEvEUliiE_EESt5arrayIPcLm3EEEEviT0_T1_,@function
        .size           _ZN2at6native29vectorized_elementwise_kernelILi4ENS0_13BinaryFunctorIiiiZZZNS0_21remainder_kernel_cudaERNS_18TensorIteratorBaseEENKUlvE_clEvENKUlvE1_clEvEUliiE_EESt5arrayIPcLm3EEEEviT0_T1_,(.L_x_50289 - _ZN2at6native29vectorized_elementwise_kernelILi4ENS0_13BinaryFunctorIiiiZZZNS0_21remainder_kernel_cudaERNS_18TensorIteratorBaseEENKUlvE_clEvENKUlvE1_clEvEUliiE_EESt5arrayIPcLm3EEEEviT0_T1_)
        .other          _ZN2at6native29vectorized_elementwise_kernelILi4ENS0_13BinaryFunctorIiiiZZZNS0_21remainder_kernel_cudaERNS_18TensorIteratorBaseEENKUlvE_clEvENKUlvE1_clEvEUliiE_EESt5arrayIPcLm3EEEEviT0_T1_,@"STO_CUDA_ENTRY STV_DEFAULT"
_ZN2at6native29vectorized_elementwise_kernelILi4ENS0_13BinaryFunctorIiiiZZZNS0_21remainder_kernel_cudaERNS_18TensorIteratorBaseEENKUlvE_clEvENKUlvE1_clEvEUliiE_EESt5arrayIPcLm3EEEEviT0_T1_:
.text._ZN2at6native29vectorized_elementwise_kernelILi4ENS0_13BinaryFunctorIiiiZZZNS0_21remainder_kernel_cudaERNS_18TensorIteratorBaseEENKUlvE_clEvENKUlvE1_clEvEUliiE_EESt5arrayIPcLm3EEEEviT0_T1_:
        /* <DEDUP_REMOVED lines=29> */
[----:B------:R0:W5:Y:S04]  /*01d0*/  @!P0 LDG.E R5, desc[UR4][R22.64] ;  /* 0x0000000416058981 */ /* 0x000168000c1e1900 */
[----:B------:R-:W-:-:S13]  /*01e0*/  ISETP.GE.U32.AND P2, PT, R25, R2, PT ;  /* 0x000000021900720c */ /* 0x000fda0003f46070 */
[----:B------:R-:W-:Y:S01]  /*01f0*/  @!P2 IADD3 R27, PT, PT, R0, R25, RZ ;  /* 0x00000019001ba210 */ /* 0x000fe20007ffe0ff */
[----:B------:R-:W-:-:S05]  /*0200*/  @!P2 VIADD R25, R25, 0x80 ;  /* 0x000000801919a836 */ /* 0x000fca0000000000 */
        /* <DEDUP_REMOVED lines=20> */
[----:B-1----:R-:W-:Y:S02]  /*0350*/  @!P1 IMAD.IADD R13, R0, 0x1, R25 ;  /* 0x00000001000d9824 */ /* 0x002fe400078e0219 */
[----:B------:R-:W-:Y:S01]  /*0360*/  @!P1 VIADD R25, R25, 0x80 ;  /* 0x0000008019199836 */ /* 0x000fe20000000000 */
[----:B------:R1:W5:Y:S01]  /*0370*/  @!P0 LDG.E R10, desc[UR4][R20.64] ;  /* 0x00000004140a8981 */ /* 0x000362000c1e1900 */
[----:B---3--:R-:W3:Y:S03]  /*0380*/  LDC.64 R22, c[0x0][0x398] ;  /* 0x0000e600ff167b82 */ /* 0x008ee60000000a00 */
[----:B------:R-:W-:-:S05]  /*0390*/  ISETP.GE.U32.AND P0, PT, R25, R2, PT ;  /* 0x000000021900720c */ /* 0x000fca0003f06070 */
[----:B----4-:R-:W4:Y:S01]  /*03a0*/  LDC.64 R18, c[0x0][0x398] ;  /* 0x0000e600ff127b82 */ /* 0x010f220000000a00 */
[----:B------:R-:W-:Y:S02]  /*03b0*/  IMAD.MOV.U32 R12, RZ, RZ, RZ ;  /* 0x000000ffff0c7224 */ /* 0x000fe400078e00ff */
[----:B0-----:R-:W-:-:S05]  /*03c0*/  @!P1 IMAD.WIDE.U32 R14, R13, 0x4, R14 ;  /* 0x000000040d0e9825 */ /* 0x001fca00078e000e */
[----:B-1----:R-:W-:Y:S01]  /*03d0*/  @!P0 IADD3 R21, PT, PT, R0, R25, RZ ;  /* 0x0000001900158210 */ /* 0x002fe20007ffe0ff */
[----:B------:R-:W-:Y:S01]  /*03e0*/  IMAD.MOV.U32 R20, RZ, RZ, RZ ;  /* 0x000000ffff147224 */ /* 0x000fe200078e00ff */
[----:B------:R0:W5:Y:S03]  /*03f0*/  @!P1 LDG.E R12, desc[UR4][R14.64] ;  /* 0x000000040e0c9981 */ /* 0x000166000c1e1900 */
[----:B--2---:R-:W-:-:S04]  /*0400*/  @!P0 IMAD.WIDE.U32 R16, R21, 0x4, R16 ;  /* 0x0000000415108825 */ /* 0x004fc800078e0010 */
[----:B------:R-:W-:Y:S01]  /*0410*/  @!P0 VIADD R25, R25, 0x80 ;  /* 0x0000008019198836 */ /* 0x000fe20000000000 */
[----:B------:R1:W5:Y:S01]  /*0420*/  @!P0 LDG.E R20, desc[UR4][R16.64] ;  /* 0x0000000410148981 */ /* 0x000362000c1e1900 */
[----:B0-----:R-:W0:Y:S01]  /*0430*/  LDC.64 R14, c[0x0][0x390] ;  /* 0x0000e400ff0e7b82 */ /* 0x001e220000000a00 */
[----:B----4-:R-:W-:-:S04]  /*0440*/  @!P0 IMAD.WIDE.U32 R18, R21, 0x4, R18 ;  /* 0x0000000415128825 */ /* 0x010fc800078e0012 */
[----:B------:R-:W-:-:S03]  /*0450*/  IMAD.MOV.U32 R21, RZ, RZ, RZ ;  /* 0x000000ffff157224 */ /* 0x000fc600078e00ff */
[----:B-1----:R-:W1:Y:S03]  /*0460*/  LDC.64 R16, c[0x0][0x398] ;  /* 0x0000e600ff107b82 */ /* 0x002e660000000a00 */
[----:B------:R2:W5:Y:S01]  /*0470*/  @!P0 LDG.E R21, desc[UR4][R18.64] ;  /* 0x0000000412158981 */ /* 0x000562000c1e1900 */
[----:B------:R-:W-:Y:S01]  /*0480*/  ISETP.GE.U32.AND P0, PT, R25, R2, PT ;  /* 0x000000021900720c */ /* 0x000fe20003f06070 */
[----:B---3--:R-:W-:-:S04]  /*0490*/  @!P1 IMAD.WIDE.U32 R22, R13, 0x4, R22 ;  /* 0x000000040d169825 */ /* 0x008fc800078e0016 */
[----:B------:R-:W-:Y:S01]  /*04a0*/  IMAD.MOV.U32 R13, RZ, RZ, RZ ;  /* 0x000000ffff0d7224 */ /* 0x000fe200078e00ff */
[----:B--2---:R-:W2:Y:S05]  /*04b0*/  LDC.64 R18, c[0x0][0x390] ;  /* 0x0000e400ff127b82 */ /* 0x004eaa0000000a00 */
[----:B------:R3:W5:Y:S02]  /*04c0*/  @!P1 LDG.E R13, desc[UR4][R22.64] ;  /* 0x00000004160d9981 */ /* 0x000764000c1e1900 */
[----:B---3--:R-:W-:Y:S02]  /*04d0*/  @!P0 IMAD.IADD R23, R0, 0x1, R25 ;  /* 0x0000000100178824 */ /* 0x008fe400078e0219 */
[----:B------:R-:W-:-:S02]  /*04e0*/  IMAD.MOV.U32 R22, RZ, RZ, RZ ;  /* 0x000000ffff167224 */ /* 0x000fc400078e00ff */
        /* <DEDUP_REMOVED lines=46> */
.L_x_43982:
[----:B------:R-:W-:Y:S05]  /*07d0*/  BSYNC.RECONVERGENT B0 ;  /* 0x0000000000007941 */ /* 0x000fea0003800200 */
.L_x_43981:
        /* <DEDUP_REMOVED lines=32> */
.L_x_43984:
[----:B------:R-:W-:Y:S05]  /*09e0*/  BSYNC.RECONVERGENT B0 ;  /* 0x0000000000007941 */ /* 0x000fea0003800200 */
.L_x_43983:
        /* <DEDUP_REMOVED lines=32> */
.L_x_43986:
[----:B------:R-:W-:Y:S05]  /*0bf0*/  BSYNC.RECONVERGENT B0 ;  /* 0x0000000000007941 */ /* 0x000fea0003800200 */
.L_x_43985:
        /* <DEDUP_REMOVED lines=32> */
.L_x_43988:
[----:B------:R-:W-:Y:S05]  /*0e00*/  BSYNC.RECONVERGENT B0 ;  /* 0x0000000000007941 */ /* 0x000fea0003800200 */
.L_x_43987:
        /* <DEDUP_REMOVED lines=41> */
.L_x_43990:
[----:B------:R-:W-:Y:S05]  /*10a0*/  BSYNC.RECONVERGENT B0 ;  /* 0x0000000000007941 */ /* 0x000fea0003800200 */
.L_x_43989:
        /* <DEDUP_REMOVED lines=31> */
.L_x_43992:
[----:B------:R-:W-:Y:S05]  /*12a0*/  BSYNC.RECONVERGENT B0 ;  /* 0x0000000000007941 */ /* 0x000fea0003800200 */
.L_x_43991:
        /* <DEDUP_REMOVED lines=30> */
.L_x_43994:
[----:B------:R-:W-:Y:S05]  /*1490*/  BSYNC.RECONVERGENT B0 ;  /* 0x0000000000007941 */ /* 0x000fea0003800200 */
.L_x_43993:
        /* <DEDUP_REMOVED lines=30> */
.L_x_43996:
[----:B------:R-:W-:Y:S05]  /*1680*/  BSYNC.RECONVERGENT B0 ;  /* 0x0000000000007941 */ /* 0x000fea0003800200 */
.L_x_43995:
[----:B------:R-:W-:Y:S01]  /*1690*/  @!P0 IMAD.MOV.U32 R3, RZ, RZ, R17 ;  /* 0x000000ffff038224 */ /* 0x000fe200078e0011 */
        /* <DEDUP_REMOVED lines=17> */
.L_x_43999:
[----:B------:R-:W-:-:S13]  /*17b0*/  ISETP.GE.U32.AND P0, PT, R3, R2, PT ;  /* 0x000000020300720c */ /* 0x000fda0003f06070 */
[----:B------:R-:W-:Y:S05]  /*17c0*/  @P0 BRA `(.L_x_44001) ;  /* 0x0000000000300947 */ /* 0x000fea0003800000 */
[----:B0-----:R-:W0:Y:S01]  /*17d0*/  LDC.64 R4, c[0x0][0x388] ;  /* 0x0000e200ff047b82 */ /* 0x001e220000000a00 */
[----:B------:R-:W-:Y:S02]  /*17e0*/  IMAD.IADD R7, R0, 0x1, R3 ;  /* 0x0000000100077824 */ /* 0x000fe400078e0203 */
[----:B------:R-:W-:Y:S02]  /*17f0*/  VIADD R3, R3, 0x80 ;  /* 0x0000008003037836 */ /* 0x000fe40000000000 */
[----:B0-----:R-:W-:-:S05]  /*1800*/  IMAD.WIDE.U32 R4, R7, 0x4, R4 ;  /* 0x0000000407047825 */ /* 0x001fca00078e0004 */
[----:B------:R1:W-:Y:S02]  /*1810*/  STG.E desc[UR4][R4.64], R9 ;  /* 0x0000000904007986 */ /* 0x0003e4000c101904 */
.L_x_44000:
[----:B------:R-:W-:-:S13]  /*1820*/  ISETP.GE.U32.AND P0, PT, R3, R2, PT ;  /* 0x000000020300720c */ /* 0x000fda0003f06070 */
[----:B------:R-:W-:Y:S05]  /*1830*/  @P0 BRA `(.L_x_44002) ;  /* 0x0000000000340947 */ /* 0x000fea0003800000 */
[----:B01----:R-:W0:Y:S01]  /*1840*/  LDC.64 R4, c[0x0][0x388] ;  /* 0x0000e200ff047b82 */ /* 0x003e220000000a00 */
[----:B------:R-:W-:Y:S02]  /*1850*/  IMAD.IADD R7, R0, 0x1, R3 ;  /* 0x0000000100077824 */ /* 0x000fe400078e0203 */
[----:B------:R-:W-:Y:S02]  /*1860*/  VIADD R3, R3, 0x80 ;  /* 0x0000008003037836 */ /* 0x000fe40000000000 */
[----:B0-----:R-:W-:-:S05]  /*1870*/  IMAD.WIDE.U32 R4, R7, 0x4, R4 ;  /* 0x0000000407047825 */ /* 0x001fca00078e0004 */
[----:B------:R1:W-:Y:S02]  /*1880*/  STG.E desc[UR4][R4.64], R10 ;  /* 0x0000000a04007986 */ /* 0x0003e4000c101904 */
.L_x_44001:
        /* <DEDUP_REMOVED lines=8> */
.L_x_44002:
[----:B------:R-:W-:Y:S05]  /*1910*/  BSYNC.RELIABLE B1 ;  /* 0x0000000000017941 */ /* 0x000fea0003800100 */
.L_x_43998:
[----:B------:R-:W-:-:S13]  /*1920*/  ISETP.GE.U32.AND P0, PT, R3, R2, PT ;  /* 0x000000020300720c */ /* 0x000fda0003f06070 */
[----:B012---:R-:W0:Y:S01]  /*1930*/  @!P0 LDC.64 R4, c[0x0][0x388] ;  /* 0x0000e200ff048b82 */ /* 0x007e220000000a00 */
[----:B------:R-:W-:Y:S01]  /*1940*/  @!P0 IMAD.IADD R7, R0, 0x1, R3 ;  /* 0x0000000100078824 */ /* 0x000fe200078e0203 */
[----:B------:R-:W-:-:S03]  /*1950*/  @!P0 IADD3 R3, PT, PT, R3, 0x80, RZ ;  /* 0x0000008003038810 */ /* 0x000fc60007ffe0ff */
[----:B0-----:R-:W-:-:S05]  /*1960*/  @!P0 IMAD.WIDE.U32 R4, R7, 0x4, R4 ;  /* 0x0000000407048825 */ /* 0x001fca00078e0004 */
[----:B------:R2:W-:Y:S02]  /*1970*/  @!P0 STG.E desc[UR4][R4.64], R12 ;  /* 0x0000000c04008986 */ /* 0x0005e4000c101904 */
.L_x_44003:
[----:B------:R-:W-:Y:S05]  /*1980*/  BSYNC.RECONVERGENT B0 ;  /* 0x0000000000007941 */ /* 0x000fea0003800200 */
.L_x_43997:
        /* <DEDUP_REMOVED lines=8> */
.L_x_43980:
        /* <DEDUP_REMOVED lines=17> */
[----:B------:R-:W-:Y:S08]  /*1b20*/  I2F.RP R20, R22 ;  /* 0x0000001600147306 */ /* 0x000ff00000209400 */
[----:B-1----:R-:W1:Y:S01]  /*1b30*/  MUFU.RCP R15, R15 ;  /* 0x0000000f000f7308 */ /* 0x002e620000001000 */
[----:B0-----:R-:W-:-:S07]  /*1b40*/  VIADD R28, R18, 0xffffffe ;  /* 0x0ffffffe121c7836 */ /* 0x001fce0000000000 */
[----:B---3--:R-:W0:Y:S08]  /*1b50*/  MUFU.RCP R14, R14 ;  /* 0x0000000e000e7308 */ /* 0x008e300000001000 */
[----:B------:R-:W3:Y:S01]  /*1b60*/  F2I.FTZ.U32.TRUNC.NTZ R29, R28 ;  /* 0x0000001c001d7305 */ /* 0x000ee2000021f000 */
[----:B-1----:R-:W-:-:S07]  /*1b70*/  VIADD R3, R15, 0xffffffe ;  /* 0x0ffffffe0f037836 */ /* 0x002fce0000000000 */
[----:B------:R-:W1:Y:S01]  /*1b80*/  MUFU.RCP R2, R20 ;  /* 0x0000001400027308 */ /* 0x000e620000001000 */
[----:B0-----:R-:W-:-:S07]  /*1b90*/  VIADD R18, R14, 0xffffffe ;  /* 0x0ffffffe0e127836 */ /* 0x001fce0000000000 */
[----:B------:R-:W0:Y:S01]  /*1ba0*/  F2I.FTZ.U32.TRUNC.NTZ R3, R3 ;  /* 0x0000000300037305 */ /* 0x000e22000021f000 */
[----:B---3--:R-:W-:Y:S02]  /*1bb0*/  IMAD.MOV R15, RZ, RZ, -R29 ;  /* 0x000000ffff0f7224 */ /* 0x008fe400078e0a1d */
[----:B------:R-:W-:-:S05]  /*1bc0*/  IMAD.MOV.U32 R28, RZ, RZ, RZ ;  /* 0x000000ffff1c7224 */ /* 0x000fca00078e00ff */
[----:B------:R-:W3:Y:S01]  /*1bd0*/  F2I.FTZ.U32.TRUNC.NTZ R19, R18 ;  /* 0x0000001200137305 */ /* 0x000ee2000021f000 */
[----:B-1----:R-:W-:Y:S01]  /*1be0*/  VIADD R14, R2, 0xffffffe ;  /* 0x0ffffffe020e7836 */ /* 0x002fe20000000000 */
[----:B------:R-:W-:Y:S01]  /*1bf0*/  MOV R2, R15 ;  /* 0x0000000f00027202 */ /* 0x000fe20000000f00 */
[----:B0-----:R-:W-:-:S05]  /*1c00*/  IMAD.MOV R25, RZ, RZ, -R3 ;  /* 0x000000ffff197224 */ /* 0x001fca00078e0a03 */
[----:B------:R-:W0:Y:S01]  /*1c10*/  F2I.FTZ.U32.TRUNC.NTZ R15, R14 ;  /* 0x0000000e000f7305 */ /* 0x000e22000021f000 */
[----:B------:R-:W-:Y:S02]  /*1c20*/  IMAD R2, R2, R27, RZ ;  /* 0x0000001b02027224 */ /* 0x000fe400078e02ff */
[----:B------:R-:W-:Y:S02]  /*1c30*/  IMAD R25, R25, R24, RZ ;  /* 0x0000001819197224 */ /* 0x000fe400078e02ff */
[----:B------:R-:W-:-:S04]  /*1c40*/  IMAD.HI.U32 R20, R29, R2, R28 ;  /* 0x000000021d147227 */ /* 0x000fc800078e001c */
[----:B------:R-:W-:-:S04]  /*1c50*/  IMAD.MOV.U32 R2, RZ, RZ, RZ ;  /* 0x000000ffff027224 */ /* 0x000fc800078e00ff */
[----:B------:R-:W-:-:S04]  /*1c60*/  IMAD.HI.U32 R3, R3, R25, R2 ;  /* 0x0000001903037227 */ /* 0x000fc800078e0002 */
[----:B---3--:R-:W-:Y:S02]  /*1c70*/  IMAD.MOV R2, RZ, RZ, -R19 ;  /* 0x000000ffff027224 */ /* 0x008fe400078e0a13 */
[----:B------:R-:W-:Y:S02]  /*1c80*/  IMAD.MOV.U32 R18, RZ, RZ, RZ ;  /* 0x000000ffff127224 */ /* 0x000fe400078e00ff */
[----:B------:R-:W-:Y:S02]  /*1c90*/  IMAD R25, R2, R23, RZ ;  /* 0x0000001702197224 */ /* 0x000fe400078e02ff */
[----:B0-----:R-:W-:Y:S02]  /*1ca0*/  IMAD.MOV R29, RZ, RZ, -R15 ;  /* 0x000000ffff1d7224 */ /* 0x001fe400078e0a0f */
[----:B------:R-:W-:Y:S02]  /*1cb0*/  IMAD.HI.U32 R2, R19, R25, R18 ;  /* 0x0000001913027227 */ /* 0x000fe400078e0012 */
[----:B------:R-:W3:Y:S02]  /*1cc0*/  LDG.E.128 R16, desc[UR4][R16.64+0x800] ;  /* 0x0008000410107981 */ /* 0x000ee4000c1e1d00 */
[----:B------:R-:W-:-:S02]  /*1cd0*/  IMAD.MOV.U32 R14, RZ, RZ, RZ ;  /* 0x000000ffff0e7224 */ /* 0x000fc400078e00ff */
[----:B------:R-:W-:-:S04]  /*1ce0*/  IMAD R25, R29, R22, RZ ;  /* 0x000000161d197224 */ /* 0x000fc800078e02ff */
[----:B------:R-:W-:Y:S02]  /*1cf0*/  IMAD.HI.U32 R25, R15, R25, R14 ;  /* 0x000000190f197227 */ /* 0x000fe400078e000e */
[----:B------:R-:W4:Y:S01]  /*1d00*/  LDG.E.128 R12, desc[UR4][R12.64+0x800] ;  /* 0x000800040c0c7981 */ /* 0x000f22000c1e1d00 */
[----:B------:R-:W-:Y:S02]  /*1d10*/  IABS R26, R4 ;  /* 0x00000004001a7213 */ /* 0x000fe40000000000 */
[----:B--2---:R-:W-:-:S03]  /*1d20*/  IABS R29, R8 ;  /* 0x00000008001d7213 */ /* 0x004fc60000000000 */
        /* <DEDUP_REMOVED lines=10> */
[----:B------:R-:W-:-:S04]  /*1dd0*/  IMAD.HI.U32 R2, R2, R29, RZ ;  /* 0x0000001d02027227 */ /* 0x000fc800078e00ff */
[----:B------:R-:W-:Y:S01]  /*1de0*/  IMAD.MOV R26, RZ, RZ, -R26 ;  /* 0x000000ffff1a7224 */ /* 0x000fe200078e0a1a */
[----:B------:R-:W-:Y:S02]  /*1df0*/  ISETP.GE.AND P3, PT, R8, RZ, PT ;  /* 0x000000ff0800720c */ /* 0x000fe40003f66270 */
[----:B------:R-:W-:Y:S01]  /*1e00*/  IABS R8, R11 ;  /* 0x0000000b00087213 */ /* 0x000fe20000000000 */
[----:B------:R-:W-:Y:S01]  /*1e10*/  IMAD R2, R2, R26, R29 ;  /* 0x0000001a02027224 */ /* 0x000fe200078e021d */
[----:B------:R-:W-:-:S03]  /*1e20*/  IABS R26, R7 ;  /* 0x00000007001a7213 */ /* 0x000fc60000000000 */
[----:B------:R-:W-:-:S04]  /*1e30*/  IMAD.HI.U32 R25, R25, R8, RZ ;  /* 0x0000000819197227 */ /* 0x000fc800078e00ff */
[----:B------:R-:W-:-:S04]  /*1e40*/  IMAD.MOV R26, RZ, RZ, -R26 ;  /* 0x000000ffff1a7224 */ /* 0x000fc800078e0a1a */
[----:B------:R-:W-:Y:S01]  /*1e50*/  IMAD R25, R25, R26, R8 ;  /* 0x0000001a19197224 */ /* 0x000fe200078e0208 */
[----:B------:R-:W-:Y:S02]  /*1e60*/  ISETP.GE.AND P4, PT, R9, RZ, PT ;  /* 0x000000ff0900720c */ /* 0x000fe40003f86270 */
[----:B------:R-:W-:Y:S01]  /*1e70*/  ISETP.GE.AND P5, PT, R11, RZ, PT ;  /* 0x000000ff0b00720c */ /* 0x000fe20003fa6270 */
[----:B------:R-:W-:Y:S01]  /*1e80*/  IMAD.MOV.U32 R8, RZ, RZ, RZ ;  /* 0x000000ffff087224 */ /* 0x000fe200078e00ff */
[----:B------:R-:W-:Y:S02]  /*1e90*/  ISETP.GE.AND P2, PT, R10, RZ, PT ;  /* 0x000000ff0a00720c */ /* 0x000fe40003f46270 */
[----:B------:R-:W-:Y:S02]  /*1ea0*/  ISETP.GT.U32.AND P0, PT, R27, R20, PT ;  /* 0x000000141b00720c */ /* 0x000fe40003f04070 */
[----:B------:R-:W-:-:S11]  /*1eb0*/  ISETP.GT.U32.AND P1, PT, R23, R2, PT ;  /* 0x000000021700720c */ /* 0x000fd60003f24070 */
[----:B------:R-:W-:-:S05]  /*1ec0*/  @!P0 IMAD.IADD R20, R20, 0x1, -R27 ;  /* 0x0000000114148824 */ /* 0x000fca00078e0a1b */
[----:B------:R-:W-:Y:S01]  /*1ed0*/  ISETP.GT.U32.AND P0, PT, R27, R20, PT ;  /* 0x000000141b00720c */ /* 0x000fe20003f04070 */
[----:B------:R-:W-:-:S05]  /*1ee0*/  @!P1 IMAD.IADD R2, R2, 0x1, -R23 ;  /* 0x0000000102029824 */ /* 0x000fca00078e0a17 */
[----:B------:R-:W-:-:S07]  /*1ef0*/  ISETP.GT.U32.AND P1, PT, R23, R2, PT ;  /* 0x000000021700720c */ /* 0x000fce0003f24070 */
[----:B------:R-:W-:Y:S01]  /*1f00*/  @!P0 IMAD.IADD R20, R20, 0x1, -R27 ;  /* 0x0000000114148824 */ /* 0x000fe200078e0a1b */
[----:B------:R-:W-:-:S05]  /*1f10*/  ISETP.GT.U32.AND P0, PT, R24, R3, PT ;  /* 0x000000031800720c */ /* 0x000fca0003f04070 */
[----:B------:R-:W-:-:S08]  /*1f20*/  @!P1 IMAD.IADD R2, R2, 0x1, -R23 ;  /* 0x0000000102029824 */ /* 0x000fd000078e0a17 */
[----:B------:R-:W-:-:S04]  /*1f30*/  @!P0 IADD3 R3, PT, PT, R3, -R24, RZ ;  /* 0x8000001803038210 */ /* 0x000fc80007ffe0ff */
[----:B------:R-:W-:-:S13]  /*1f40*/  ISETP.GT.U32.AND P0, PT, R24, R3, PT ;  /* 0x000000031800720c */ /* 0x000fda0003f04070 */
[----:B------:R-:W-:Y:S01]  /*1f50*/  @!P0 IMAD.IADD R3, R3, 0x1, -R24 ;  /* 0x0000000103038824 */ /* 0x000fe200078e0a18 */
[----:B------:R-:W-:-:S13]  /*1f60*/  ISETP.GT.U32.AND P0, PT, R22, R25, PT ;  /* 0x000000191600720c */ /* 0x000fda0003f04070 */
[----:B------:R-:W-:-:S04]  /*1f70*/  @!P0 IADD3 R25, PT, PT, R25, -R22, RZ ;  /* 0x8000001619198210 */ /* 0x000fc80007ffe0ff */
[----:B------:R-:W-:Y:S02]  /*1f80*/  ISETP.GT.U32.AND P0, PT, R22, R25, PT ;  /* 0x000000191600720c */ /* 0x000fe40003f04070 */
[----:B----4-:R-:W-:-:S04]  /*1f90*/  IABS R26, R12 ;  /* 0x0000000c001a7213 */ /* 0x010fc80000000000 */
[----:B------:R-:W0:Y:S08]  /*1fa0*/  I2F.RP R28, R26 ;  /* 0x0000001a001c7306 */ /* 0x000e300000209400 */
[----:B0-----:R-:W0:Y:S02]  /*1fb0*/  MUFU.RCP R28, R28 ;  /* 0x0000001c001c7308 */ /* 0x001e240000001000 */
[----:B0-----:R-:W-:-:S06]  /*1fc0*/  VIADD R9, R28, 0xffffffe ;  /* 0x0ffffffe1c097836 */ /* 0x001fcc0000000000 */
[----:B------:R-:W0:Y:S01]  /*1fd0*/  F2I.FTZ.U32.TRUNC.NTZ R9, R9 ;  /* 0x0000000900097305 */ /* 0x000e22000021f000 */
[----:B------:R-:W-:Y:S01]  /*1fe0*/  IABS R10, R13 ;  /* 0x0000000d000a7213 */ /* 0x000fe20000000000 */
[----:B0-----:R-:W-:-:S04]  /*1ff0*/  IMAD.MOV R29, RZ, RZ, -R9 ;  /* 0x000000ffff1d7224 */ /* 0x001fc800078e0a09 */
[----:B------:R-:W-:-:S04]  /*2000*/  IMAD R11, R29, R26, RZ ;  /* 0x0000001a1d0b7224 */ /* 0x000fc800078e02ff */
[----:B------:R-:W-:Y:S02]  /*2010*/  IMAD.HI.U32 R8, R9, R11, R8 ;  /* 0x0000000b09087227 */ /* 0x000fe400078e0008 */
[----:B------:R-:W0:Y:S08]  /*2020*/  I2F.RP R11, R10 ;  /* 0x0000000a000b7306 */ /* 0x000e300000209400 */
[----:B0-----:R-:W0:Y:S01]  /*2030*/  MUFU.RCP R11, R11 ;  /* 0x0000000b000b7308 */ /* 0x001e220000001000 */
[----:B------:R-:W-:Y:S01]  /*2040*/  IABS R23, R12 ;  /* 0x0000000c00177213 */ /* 0x000fe20000000000 */
[----:B0-----:R-:W-:-:S06]  /*2050*/  VIADD R9, R11, 0xffffffe ;  /* 0x0ffffffe0b097836 */ /* 0x001fcc0000000000 */
[----:B------:R-:W0:Y:S01]  /*2060*/  F2I.FTZ.U32.TRUNC.NTZ R9, R9 ;  /* 0x0000000900097305 */ /* 0x000e22000021f000 */
[----:B---3--:R-:W-:Y:S01]  /*2070*/  IABS R11, R16 ;  /* 0x00000010000b7213 */ /* 0x008fe20000000000 */
[----:B------:R-:W-:-:S04]  /*2080*/  IMAD.MOV R23, RZ, RZ, -R23 ;  /* 0x000000ffff177224 */ /* 0x000fc800078e0a17 */
[----:B------:R-:W-:-:S04]  /*2090*/  IMAD.HI.U32 R8, R8, R11, RZ ;  /* 0x0000000b08087227 */ /* 0x000fc800078e00ff */
[----:B------:R-:W-:Y:S02]  /*20a0*/  IMAD R11, R8, R23, R11 ;  /* 0x00000017080b7224 */ /* 0x000fe400078e020b */
[----:B0-----:R-:W-:Y:S02]  /*20b0*/  IMAD.MOV R27, RZ, RZ, -R9 ;  /* 0x000000ffff1b7224 */ /* 0x001fe400078e0a09 */
[----:B------:R-:W-:Y:S02]  /*20c0*/  IMAD.MOV.U32 R8, RZ, RZ, RZ ;  /* 0x000000ffff087224 */ /* 0x000fe400078e00ff */
[----:B------:R-:W-:-:S04]  /*20d0*/  IMAD R23, R27, R10, RZ ;  /* 0x0000000a1b177224 */ /* 0x000fc800078e02ff */
[----:B------:R-:W-:Y:S01]  /*20e0*/  IMAD.HI.U32 R8, R9, R23, R8 ;  /* 0x0000001709087227 */ /* 0x000fe200078e0008 */
[----:B------:R-:W-:-:S04]  /*20f0*/  IABS R23, R14 ;  /* 0x0000000e00177213 */ /* 0x000fc80000000000 */
[----:B------:R-:W0:Y:S08]  /*2100*/  I2F.RP R24, R23 ;  /* 0x0000001700187306 */ /* 0x000e300000209400 */
[----:B0-----:R-:W0:Y:S01]  /*2110*/  MUFU.RCP R24, R24 ;  /* 0x0000001800187308 */ /* 0x001e220000001000 */
[----:B------:R-:W-:Y:S01]  /*2120*/  @!P0 IMAD.IADD R25, R25, 0x1, -R22 ;  /* 0x0000000119198824 */ /* 0x000fe200078e0a16 */
[----:B------:R-:W-:Y:S01]  /*2130*/  ISETP.GE.AND P0, PT, R16, RZ, PT ;  /* 0x000000ff1000720c */ /* 0x000fe20003f06270 */
[----:B0-----:R-:W-:-:S06]  /*2140*/  VIADD R9, R24, 0xffffffe ;  /* 0x0ffffffe18097836 */ /* 0x001fcc0000000000 */
[----:B------:R-:W0:Y:S01]  /*2150*/  F2I.FTZ.U32.TRUNC.NTZ R9, R9 ;  /* 0x0000000900097305 */ /* 0x000e22000021f000 */
[----:B------:R-:W-:Y:S02]  /*2160*/  IABS R27, R17 ;  /* 0x00000011001b7213 */ /* 0x000fe40000000000 */
[----:B------:R-:W-:Y:S02]  /*2170*/  IABS R16, R13 ;  /* 0x0000000d00107213 */ /* 0x000fe40000000000 */
[----:B------:R-:W-:Y:S01]  /*2180*/  ISETP.NE.AND P1, PT, R4, RZ, PT ;  /* 0x000000ff0400720c */ /* 0x000fe20003f25270 */
[----:B------:R-:W-:-:S04]  /*2190*/  IMAD.HI.U32 R8, R8, R27, RZ ;  /* 0x0000001b08087227 */ /* 0x000fc800078e00ff */
[----:B------:R-:W-:Y:S02]  /*21a0*/  IMAD.MOV R16, RZ, RZ, -R16 ;  /* 0x000000ffff107224 */ /* 0x000fe400078e0a10 */
[----:B0-----:R-:W-:Y:S02]  /*21b0*/  IMAD.MOV R22, RZ, RZ, -R9 ;  /* 0x000000ffff167224 */ /* 0x001fe400078e0a09 */
[----:B------:R-:W-:Y:S02]  /*21c0*/  IMAD R27, R8, R16, R27 ;  /* 0x00000010081b7224 */ /* 0x000fe400078e021b */
[----:B------:R-:W-:Y:S02]  /*21d0*/  IMAD R29, R22, R23, RZ ;  /* 0x00000017161d7224 */ /* 0x000fe400078e02ff */
[----:B------:R-:W-:Y:S02]  /*21e0*/  IMAD.MOV.U32 R8, RZ, RZ, RZ ;  /* 0x000000ffff087224 */ /* 0x000fe400078e00ff */
[----:B------:R-:W-:Y:S01]  /*21f0*/  @!P3 IMAD.MOV R20, RZ, RZ, -R20 ;  /* 0x000000ffff14b224 */ /* 0x000fe200078e0a14 */
[----:B------:R-:W-:Y:S01]  /*2200*/  ISETP.NE.AND P3, PT, R5, RZ, PT ;  /* 0x000000ff0500720c */ /* 0x000fe20003f65270 */
[----:B------:R-:W-:-:S04]  /*2210*/  IMAD.HI.U32 R8, R9, R29, R8 ;  /* 0x0000001d09087227 */ /* 0x000fc800078e0008 */
[----:B------:R-:W-:Y:S01]  /*2220*/  IMAD.MOV.U32 R29, RZ, RZ, R2 ;  /* 0x000000ffff1d7224 */ /* 0x000fe200078e0002 */
[----:B------:R-:W-:Y:S01]  /*2230*/  IABS R2, R15 ;  /* 0x0000000f00027213 */ /* 0x000fe20000000000 */
[----:B------:R-:W-:Y:S01]  /*2240*/  IMAD.MOV.U32 R16, RZ, RZ, R3 ;  /* 0x000000ffff107224 */ /* 0x000fe200078e0003 */
[----:B------:R-:W-:Y:S02]  /*2250*/  @!P1 LOP3.LUT R20, RZ, R4, RZ, 0x33, !PT ;  /* 0x00000004ff149212 */ /* 0x000fe400078e33ff */
[----:B------:R-:W-:Y:S02]  /*2260*/  ISETP.NE.AND P6, PT, R6, RZ, PT ;  /* 0x000000ff0600720c */ /* 0x000fe40003fc5270 */
[----:B------:R-:W-:Y:S01]  /*2270*/  ISETP.GE.AND P1, PT, R17, RZ, PT ;  /* 0x000000ff1100720c */ /* 0x000fe20003f26270 */
[----:B------:R-:W-:Y:S01]  /*2280*/  IMAD.MOV.U32 R17, RZ, RZ, R2 ;  /* 0x000000ffff117224 */ /* 0x000fe200078e0002 */
[----:B------:R-:W-:Y:S01]  /*2290*/  @!P4 IADD3 R16, PT, PT, -R16, RZ, RZ ;  /* 0x000000ff1010c210 */ /* 0x000fe20007ffe1ff */
[----:B------:R-:W-:Y:S01]  /*22a0*/  @!P2 IMAD.MOV R29, RZ, RZ, -R29 ;  /* 0x000000ffff1da224 */ /* 0x000fe200078e0a1d */
[----:B------:R-:W-:Y:S01]  /*22b0*/  ISETP.GT.U32.AND P4, PT, R26, R11, PT ;  /* 0x0000000b1a00720c */ /* 0x000fe20003f84070 */
[----:B------:R-:W0:Y:S01]  /*22c0*/  I2F.RP R22, R17 ;  /* 0x0000001100167306 */ /* 0x000e220000209400 */
[----:B------:R-:W-:-:S02]  /*22d0*/  ISETP.NE.AND P2, PT, R7, RZ, PT ;  /* 0x000000ff0700720c */ /* 0x000fc40003f45270 */
[----:B------:R-:W-:Y:S02]  /*22e0*/  LOP3.LUT R2, R20, R4, RZ, 0x3c, !PT ;  /* 0x0000000414027212 */ /* 0x000fe400078e3cff */
[-C--:B------:R-:W-:Y:S02]  /*22f0*/  @!P3 LOP3.LUT R16, RZ, R5.reuse, RZ, 0x33, !PT ;  /* 0x00000005ff10b212 */ /* 0x080fe400078e33ff */
[----:B------:R-:W-:Y:S02]  /*2300*/  ISETP.GT.AND P3, PT, R2, -0x1, PT ;  /* 0xffffffff0200780c */ /* 0x000fe40003f64270 */
[----:B------:R-:W-:Y:S02]  /*2310*/  LOP3.LUT R2, R16, R5, RZ, 0x3c, !PT ;  /* 0x0000000510027212 */ /* 0x000fe400078e3cff */
[-C--:B------:R-:W-:Y:S01]  /*2320*/  @!P6 LOP3.LUT R29, RZ, R6.reuse, RZ, 0x33, !PT ;  /* 0x00000006ff1de212 */ /* 0x080fe200078e33ff */
[----:B------:R-:W-:Y:S01]  /*2330*/  @!P5 IMAD.MOV R25, RZ, RZ, -R25 ;  /* 0x000000ffff19d224 */ /* 0x000fe200078e0a19 */
[----:B------:R-:W-:Y:S01]  /*2340*/  ISETP.GT.AND P5, PT, R2, -0x1, PT ;  /* 0xffffffff0200780c */ /* 0x000fe20003fa4270 */
[----:B------:R-:W-:Y:S01]  /*2350*/  @!P4 IMAD.IADD R11, R11, 0x1, -R26 ;  /* 0x000000010b0bc824 */ /* 0x000fe200078e0a1a */
[----:B------:R-:W-:-:S02]  /*2360*/  LOP3.LUT R2, R29, R6, RZ, 0x3c, !PT ;  /* 0x000000061d027212 */ /* 0x000fc400078e3cff */
[----:B------:R-:W-:Y:S01]  /*2370*/  @!P2 LOP3.LUT R25, RZ, R7, RZ, 0x33, !PT ;  /* 0x00000007ff19a212 */ /* 0x000fe200078e33ff */
[----:B0-----:R-:W0:Y:S01]  /*2380*/  MUFU.RCP R22, R22 ;  /* 0x0000001600167308 */ /* 0x001e220000001000 */
[----:B------:R-:W-:Y:S02]  /*2390*/  ISETP.GT.AND P2, PT, R2, -0x1, PT ;  /* 0xffffffff0200780c */ /* 0x000fe40003f44270 */
[----:B------:R-:W-:Y:S02]  /*23a0*/  ISETP.GT.U32.AND P4, PT, R26, R11, PT ;  /* 0x0000000b1a00720c */ /* 0x000fe40003f84070 */
[----:B------:R-:W-:-:S04]  /*23b0*/  LOP3.LUT R2, R25, R7, RZ, 0x3c, !PT ;  /* 0x0000000719027212 */ /* 0x000fc800078e3cff */
[----:B------:R-:W-:Y:S02]  /*23c0*/  ISETP.GT.AND P6, PT, R2, -0x1, PT ;  /* 0xffffffff0200780c */ /* 0x000fe40003fc4270 */
[----:B------:R-:W1:Y:S05]  /*23d0*/  LDC.64 R2, c[0x0][0x388] ;  /* 0x0000e200ff027b82 */ /* 0x000e6a0000000a00 */
[----:B------:R-:W-:Y:S01]  /*23e0*/  @!P4 IMAD.IADD R11, R11, 0x1, -R26 ;  /* 0x000000010b0bc824 */ /* 0x000fe200078e0a1a */
[----:B------:R-:W-:Y:S01]  /*23f0*/  ISETP.GT.U32.AND P4, PT, R10, R27, PT ;  /* 0x0000001b0a00720c */ /* 0x000fe20003f84070 */
[----:B0-----:R-:W-:-:S06]  /*2400*/  VIADD R9, R22, 0xffffffe ;  /* 0x0ffffffe16097836 */ /* 0x001fcc0000000000 */
[----:B------:R-:W0:Y:S01]  /*2410*/  F2I.FTZ.U32.TRUNC.NTZ R9, R9 ;  /* 0x0000000900097305 */ /* 0x000e22000021f000 */
[----:B------:R-:W-:Y:S02]  /*2420*/  SEL R4, R4, RZ, !P3 ;  /* 0x000000ff04047207 */ /* 0x000fe40005800000 */
[----:B------:R-:W-:-:S03]  /*2430*/  ISETP.GE.AND P3, PT, R18, RZ, PT ;  /* 0x000000ff1200720c */ /* 0x000fc60003f66270 */
[----:B------:R-:W-:Y:S01]  /*2440*/  @!P4 IMAD.IADD R27, R27, 0x1, -R10 ;  /* 0x000000011b1bc824 */ /* 0x000fe200078e0a0a */
[----:B------:R-:W-:Y:S02]  /*2450*/  IABS R18, R18 ;  /* 0x0000001200127213 */ /* 0x000fe40000000000 */
[----:B------:R-:W-:Y:S01]  /*2460*/  SEL R5, R5, RZ, !P5 ;  /* 0x000000ff05057207 */ /* 0x000fe20006800000 */
[----:B-1----:R-:W-:Y:S01]  /*2470*/  IMAD.WIDE.U32 R2, R0, 0x4, R2 ;  /* 0x0000000400027825 */ /* 0x002fe200078e0002 */
[----:B------:R-:W-:Y:S02]  /*2480*/  IABS R0, R14 ;  /* 0x0000000e00007213 */ /* 0x000fe40000000000 */
[----:B------:R-:W-:Y:S01]  /*2490*/  ISETP.GT.U32.AND P5, PT, R10, R27, PT ;  /* 0x0000001b0a00720c */ /* 0x000fe20003fa4070 */
[----:B------:R-:W-:Y:S01]  /*24a0*/  IMAD.HI.U32 R8, R8, R18, RZ ;  /* 0x0000001208087227 */ /* 0x000fe200078e00ff */
[----:B------:R-:W-:-:S03]  /*24b0*/  IADD3 R22, PT, PT, RZ, -R0, RZ ;  /* 0x80000000ff167210 */ /* 0x000fc60007ffe0ff */
[--C-:B0-----:R-:W-:Y:S02]  /*24c0*/  IMAD.MOV R0, RZ, RZ, -R9.reuse ;  /* 0x000000ffff007224 */ /* 0x101fe400078e0a09 */
[----:B------:R-:W-:Y:S02]  /*24d0*/  IMAD R18, R8, R22, R18 ;  /* 0x0000001608127224 */ /* 0x000fe400078e0212 */
[----:B------:R-:W-:Y:S02]  /*24e0*/  IMAD R0, R0, R17, RZ ;  /* 0x0000001100007224 */ /* 0x000fe400078e02ff */
[----:B------:R-:W-:Y:S02]  /*24f0*/  IMAD.MOV.U32 R8, RZ, RZ, RZ ;  /* 0x000000ffff087224 */ /* 0x000fe400078e00ff */
[----:B------:R-:W-:Y:S01]  /*2500*/  @!P5 IMAD.IADD R27, R27, 0x1, -R10 ;  /* 0x000000011b1bd824 */ /* 0x000fe200078e0a0a */
[----:B------:R-:W-:Y:S01]  /*2510*/  ISETP.GT.U32.AND P5, PT, R23, R18, PT ;  /* 0x000000121700720c */ /* 0x000fe20003fa4070 */
[----:B------:R-:W-:Y:S01]  /*2520*/  IMAD.HI.U32 R8, R9, R0, R8 ;  /* 0x0000000009087227 */ /* 0x000fe200078e0008 */
[----:B------:R-:W-:-:S02]  /*2530*/  IABS R9, R19 ;  /* 0x0000001300097213 */ /* 0x000fc40000000000 */
[----:B------:R-:W-:-:S03]  /*2540*/  IABS R0, R15 ;  /* 0x0000000f00007213 */ /* 0x000fc60000000000 */
[----:B------:R-:W-:-:S04]  /*2550*/  IMAD.HI.U32 R8, R8, R9, RZ ;  /* 0x0000000908087227 */ /* 0x000fc800078e00ff */
[----:B------:R-:W-:-:S04]  /*2560*/  IMAD.MOV R0, RZ, RZ, -R0 ;  /* 0x000000ffff007224 */ /* 0x000fc800078e0a00 */
[----:B------:R-:W-:Y:S02]  /*2570*/  IMAD R0, R8, R0, R9 ;  /* 0x0000000008007224 */ /* 0x000fe400078e0209 */
[----:B------:R-:W-:-:S03]  /*2580*/  @!P5 IMAD.IADD R18, R18, 0x1, -R23 ;  /* 0x000000011212d824 */ /* 0x000fc600078e0a17 */
[----:B------:R-:W-:Y:S02]  /*2590*/  ISETP.GT.U32.AND P5, PT, R17, R0, PT ;  /* 0x000000001100720c */ /* 0x000fe40003fa4070 */
[----:B------:R-:W-:Y:S02]  /*25a0*/  SEL R6, R6, RZ, !P2 ;  /* 0x000000ff06067207 */ /* 0x000fe40005000000 */
[----:B------:R-:W-:-:S09]  /*25b0*/  ISETP.GT.U32.AND P2, PT, R23, R18, PT ;  /* 0x000000121700720c */ /* 0x000fd20003f44070 */
[----:B------:R-:W-:-:S05]  /*25c0*/  @!P5 IMAD.IADD R0, R0, 0x1, -R17 ;  /* 0x000000010000d824 */ /* 0x000fca00078e0a11 */
[----:B------:R-:W-:Y:S01]  /*25d0*/  ISETP.GT.U32.AND P5, PT, R17, R0, PT ;  /* 0x000000001100720c */ /* 0x000fe20003fa4070 */
[----:B------:R-:W-:Y:S01]  /*25e0*/  @!P0 IMAD.MOV R11, RZ, RZ, -R11 ;  /* 0x000000ffff0b8224 */ /* 0x000fe200078e0a0b */
[----:B------:R-:W-:Y:S02]  /*25f0*/  @!P2 IADD3 R18, PT, PT, R18, -R23, RZ ;  /* 0x800000171212a210 */ /* 0x000fe40007ffe0ff */
[----:B------:R-:W-:Y:S02]  /*2600*/  ISETP.NE.AND P0, PT, R14, RZ, PT ;  /* 0x000000ff0e00720c */ /* 0x000fe40003f05270 */
[----:B------:R-:W-:Y:S02]  /*2610*/  ISETP.NE.AND P2, PT, R13, RZ, PT ;  /* 0x000000ff0d00720c */ /* 0x000fe40003f45270 */
[----:B------:R-:W-:Y:S02]  /*2620*/  ISETP.GE.AND P4, PT, R19, RZ, PT ;  /* 0x000000ff1300720c */ /* 0x000fe40003f86270 */
[----:B------:R-:W-:-:S02]  /*2630*/  SEL R8, R7, RZ, !P6 ;  /* 0x000000ff07087207 */ /* 0x000fc40007000000 */
[----:B------:R-:W-:Y:S01]  /*2640*/  ISETP.NE.AND P6, PT, R15, RZ, PT ;  /* 0x000000ff0f00720c */ /* 0x000fe20003fc5270 */
[----:B------:R-:W-:Y:S01]  /*2650*/  @!P5 IMAD.IADD R0, R0, 0x1, -R17 ;  /* 0x000000010000d824 */ /* 0x000fe200078e0a11 */
[----:B------:R-:W-:Y:S01]  /*2660*/  ISETP.NE.AND P5, PT, R12, RZ, PT ;  /* 0x000000ff0c00720c */ /* 0x000fe20003fa5270 */
[----:B------:R-:W-:Y:S02]  /*2670*/  IMAD.MOV.U32 R7, RZ, RZ, R18 ;  /* 0x000000ffff077224 */ /* 0x000fe400078e0012 */
[----:B------:R-:W-:Y:S02]  /*2680*/  @!P1 IMAD.MOV R27, RZ, RZ, -R27 ;  /* 0x000000ffff1b9224 */ /* 0x000fe400078e0a1b */
[----:B------:R-:W-:Y:S01]  /*2690*/  @!P3 IMAD.MOV R7, RZ, RZ, -R7 ;  /* 0x000000ffff07b224 */ /* 0x000fe200078e0a07 */
[----:B------:R-:W-:Y:S01]  /*26a0*/  @!P0 LOP3.LUT R7, RZ, R14, RZ, 0x33, !PT ;  /* 0x0000000eff078212 */ /* 0x000fe200078e33ff */
[----:B------:R-:W-:Y:S01]  /*26b0*/  @!P4 IMAD.MOV R0, RZ, RZ, -R0 ;  /* 0x000000ffff00c224 */ /* 0x000fe200078e0a00 */
[----:B------:R-:W-:-:S02]  /*26c0*/  @!P2 LOP3.LUT R27, RZ, R13, RZ, 0x33, !PT ;  /* 0x0000000dff1ba212 */ /* 0x000fc400078e33ff */
[----:B------:R-:W-:Y:S02]  /*26d0*/  LOP3.LUT R17, R7, R14, RZ, 0x3c, !PT ;  /* 0x0000000e07117212 */ /* 0x000fe400078e3cff */
[----:B------:R-:W-:Y:S02]  /*26e0*/  @!P6 LOP3.LUT R0, RZ, R15, RZ, 0x33, !PT ;  /* 0x0000000fff00e212 */ /* 0x000fe400078e33ff */
[-C--:B------:R-:W-:Y:S02]  /*26f0*/  @!P5 LOP3.LUT R11, RZ, R12.reuse, RZ, 0x33, !PT ;  /* 0x0000000cff0bd212 */ /* 0x080fe400078e33ff */
[----:B------:R-:W-:Y:S02]  /*2700*/  LOP3.LUT R10, R27, R13, RZ, 0x3c, !PT ;  /* 0x0000000d1b0a7212 */ /* 0x000fe400078e3cff */
[----:B------:R-:W-:Y:S02]  /*2710*/  LOP3.LUT R9, R11, R12, RZ, 0x3c, !PT ;  /* 0x0000000c0b097212 */ /* 0x000fe400078e3cff */
[----:B------:R-:W-:-:S02]  /*2720*/  LOP3.LUT R18, R0, R15, RZ, 0x3c, !PT ;  /* 0x0000000f00127212 */ /* 0x000fc400078e3cff */
[----:B------:R-:W-:Y:S02]  /*2730*/  ISETP.GT.AND P2, PT, R17, -0x1, PT ;  /* 0xffffffff1100780c */ /* 0x000fe40003f44270 */
[----:B------:R-:W-:Y:S02]  /*2740*/  ISETP.GT.AND P1, PT, R10, -0x1, PT ;  /* 0xffffffff0a00780c */ /* 0x000fe40003f24270 */
[----:B------:R-:W-:Y:S02]  /*2750*/  ISETP.GT.AND P0, PT, R9, -0x1, PT ;  /* 0xffffffff0900780c */ /* 0x000fe40003f04270 */
[----:B------:R-:W-:Y:S02]  /*2760*/  ISETP.GT.AND P3, PT, R18, -0x1, PT ;  /* 0xffffffff1200780c */ /* 0x000fe40003f64270 */
[----:B------:R-:W-:Y:S02]  /*2770*/  SEL R14, R14, RZ, !P2 ;  /* 0x000000ff0e0e7207 */ /* 0x000fe40005000000 */
[----:B------:R-:W-:-:S02]  /*2780*/  SEL R13, R13, RZ, !P1 ;  /* 0x000000ff0d0d7207 */ /* 0x000fc40004800000 */
[----:B------:R-:W-:Y:S02]  /*2790*/  ISETP.NE.AND P2, PT, R29, RZ, PT ;  /* 0x000000ff1d00720c */ /* 0x000fe40003f45270 */
[----:B------:R-:W-:Y:S02]  /*27a0*/  ISETP.NE.AND P1, PT, R16, RZ, PT ;  /* 0x000000ff1000720c */ /* 0x000fe40003f25270 */
[----:B------:R-:W-:Y:S02]  /*27b0*/  SEL R12, R12, RZ, !P0 ;  /* 0x000000ff0c0c7207 */ /* 0x000fe40004000000 */
[----:B------:R-:W-:Y:S02]  /*27c0*/  SEL R15, R15, RZ, !P3 ;  /* 0x000000ff0f0f7207 */ /* 0x000fe40005800000 */
[----:B------:R-:W-:Y:S02]  /*27d0*/  ISETP.NE.AND P0, PT, R20, RZ, PT ;  /* 0x000000ff1400720c */ /* 0x000fe40003f05270 */
[----:B------:R-:W-:-:S02]  /*27e0*/  ISETP.NE.AND P3, PT, R25, RZ, PT ;  /* 0x000000ff1900720c */ /* 0x000fc40003f65270 */
[----:B------:R-:W-:Y:S02]  /*27f0*/  SEL R6, R6, RZ, P2 ;  /* 0x000000ff06067207 */ /* 0x000fe40001000000 */
[----:B------:R-:W-:Y:S02]  /*2800*/  SEL R5, R5, RZ, P1 ;  /* 0x000000ff05057207 */ /* 0x000fe40000800000 */
[----:B------:R-:W-:Y:S02]  /*2810*/  ISETP.NE.AND P1, PT, R27, RZ, PT ;  /* 0x000000ff1b00720c */ /* 0x000fe40003f25270 */
[----:B------:R-:W-:Y:S02]  /*2820*/  SEL R9, R4, RZ, P0 ;  /* 0x000000ff04097207 */ /* 0x000fe40000000000 */
[----:B------:R-:W-:Y:S02]  /*2830*/  SEL R8, R8, RZ, P3 ;  /* 0x000000ff08087207 */ /* 0x000fe40001800000 */
[----:B------:R-:W-:Y:S01]  /*2840*/  ISETP.NE.AND P2, PT, R7, RZ, PT ;  /* 0x000000ff0700720c */ /* 0x000fe20003f45270 */
[----:B------:R-:W-:Y:S01]  /*2850*/  IMAD.IADD R22, R29, 0x1, R6 ;  /* 0x000000011d167824 */ /* 0x000fe200078e0206 */
[----:B------:R-:W-:-:S02]  /*2860*/  ISETP.NE.AND P0, PT, R11, RZ, PT ;  /* 0x000000ff0b00720c */ /* 0x000fc40003f05270 */
[----:B------:R-:W-:Y:S02]  /*2870*/  ISETP.NE.AND P3, PT, R0, RZ, PT ;  /* 0x000000ff0000720c */ /* 0x000fe40003f65270 */
[----:B------:R-:W-:Y:S02]  /*2880*/  SEL R6, R13, RZ, P1 ;  /* 0x000000ff0d067207 */ /* 0x000fe40000800000 */
[----:B------:R-:W-:Y:S01]  /*2890*/  SEL R14, R14, RZ, P2 ;  /* 0x000000ff0e0e7207 */ /* 0x000fe20001000000 */
[----:B------:R-:W-:Y:S01]  /*28a0*/  IMAD.WIDE.U32 R2, R21, 0x10, R2 ;  /* 0x0000001015027825 */ /* 0x000fe200078e0002 */
[----:B------:R-:W-:Y:S02]  /*28b0*/  SEL R4, R12, RZ, P0 ;  /* 0x000000ff0c047207 */ /* 0x000fe40000000000 */
[----:B------:R-:W-:Y:S02]  /*28c0*/  SEL R15, R15, RZ, P3 ;  /* 0x000000ff0f0f7207 */ /* 0x000fe40001800000 */
[----:B------:R-:W-:Y:S01]  /*28d0*/  IADD3 R21, PT, PT, R16, R5, RZ ;  /* 0x0000000510157210 */ /* 0x000fe20007ffe0ff */
[----:B------:R-:W-:-:S02]  /*28e0*/  IMAD.IADD R5, R27, 0x1, R6 ;  /* 0x000000011b057824 */ /* 0x000fc400078e0206 */
[----:B------:R-:W-:Y:S02]  /*28f0*/  IMAD.IADD R6, R7, 0x1, R14 ;  /* 0x0000000107067824 */ /* 0x000fe400078e020e */
[----:B------:R-:W-:Y:S02]  /*2900*/  IMAD.IADD R20, R20, 0x1, R9 ;  /* 0x0000000114147824 */ /* 0x000fe400078e0209 */
[----:B------:R-:W-:Y:S02]  /*2910*/  IMAD.IADD R23, R25, 0x1, R8 ;  /* 0x0000000119177824 */ /* 0x000fe400078e0208 */
[----:B------:R-:W-:Y:S02]  /*2920*/  IMAD.IADD R4, R11, 0x1, R4 ;  /* 0x000000010b047824 */ /* 0x000fe400078e0204 */
[----:B------:R-:W-:Y:S01]  /*2930*/  IMAD.IADD R7, R0, 0x1, R15 ;  /* 0x0000000100077824 */ /* 0x000fe200078e020f */
[----:B------:R-:W-:Y:S04]  /*2940*/  STG.E.128 desc[UR4][R2.64], R20 ;  /* 0x0000001402007986 */ /* 0x000fe8000c101d04 */
[----:B------:R-:W-:Y:S01]  /*2950*/  STG.E.128 desc[UR4][R2.64+0x800], R4 ;  /* 0x0008000402007986 */ /* 0x000fe2000c101d04 */
[----:B------:R-:W-:Y:S05]  /*2960*/  EXIT ;  /* 0x000000000000794d */ /* 0x000fea0003800000 */
.L_x_44004:
        /* <DEDUP_REMOVED lines=9> */
.L_x_50289:


//--------------------- .text._ZN2at6native29vectorized_elementwise_kernelILi8ENS0_13BinaryFunctorIiiiZZZNS0_21remainder_kernel_cudaERNS_18TensorIteratorBaseEENKUlvE_clEvENKUlvE1_clEvEUliiE_EESt5arrayIPcLm3EEEEviT0_T1_ --------------------------
	.section	.text._ZN2at6native29vectorized_elementwise_kernelILi8ENS0_13BinaryFunctorIiiiZZZNS0_21remainder_kernel_cudaERNS_18TensorIteratorBaseEENKUlvE_clEvENKUlvE1_clEvEUliiE_EESt5arrayIPcLm3EEEEviT0_T1_,"ax",@progbits
	.align	128
        .global         _ZN2at6native29vectorized_elementwise_kernelILi8ENS0_13BinaryFunctorIiiiZZZNS0_21remainder_kernel_cudaERNS_18TensorIteratorBaseEENKUlvE_clEvENKUlvE1_clEvEUliiE_EESt5arrayIPcLm3EEEEviT0_T1_
        .type           _ZN2at6native29vectorized_elementwise_kernelILi8ENS0_13BinaryFunctorIiiiZZZNS0_21remainder_kernel_cudaERNS_18TensorIteratorBaseEENKUlvE_clEvENKUlvE1_clEvEUliiE_EESt5arrayIPcLm3EEEEviT0_T1_,@function
        .size           _ZN2at6native29vectorized_elementwise_kernelILi8ENS0_13BinaryFunctorIiiiZZZNS0_21remainder_kernel_cudaERNS_18TensorIteratorBaseEENKUlvE_clEvENKUlvE1_clEvEUliiE_EESt5arrayIPcLm3EEEEviT0_T1_,(.L_x_50290 - _ZN2at6native29vectorized_elementwise_kernelILi8ENS0_13BinaryFunctorIiiiZZZNS0_21remainder_kernel_cudaERNS_18TensorIteratorBaseEENKUlvE_clEvENKUlvE1_clEvEUliiE_EESt5arrayIPcLm3EEEEviT0_T1_)
        .other          _ZN2at6native29vectorized_elementwise_kernelILi8ENS0_13BinaryFunctorIiiiZZZNS0_21remainder_kernel_cudaERNS_18TensorIteratorBaseEENKUlvE_clEvENKUlvE1_clEvEUliiE_EESt5arrayIPcLm3EEEEviT0_T1_,@"STO_CUDA_ENTRY STV_DEFAULT"
_ZN2at6native29vectorized_elementwise_kernelILi8ENS0_13BinaryFunctorIiiiZZZNS0_21remainder_kernel_cudaERNS_18TensorIteratorBaseEENKUlvE_clEvENKUlvE1_clEvEUliiE_EESt5arrayIPcLm3EEEEviT0_T1_:
.text._ZN2at6native29vectorized_elementwise_kernelILi8ENS0_13BinaryFunctorIiiiZZZNS0_21remainder_kernel_cudaERNS_18TensorIteratorBaseEENKUlvE_clEvENKUlvE1_clEvEUliiE_EESt5arrayIPcLm3EEEEviT0_T1_:
[----:B------:R-:W-:Y:S01]  /*0000*/  LDC R1, c[0x0][0x37c] ;  /* 0x0000df00ff017b82 */ /* 0x000fe20000000800 */
[----:B------:R-:W-:Y:S05]  /*0010*/  EXIT ;  /* 0x000000000000794d */ /* 0x000fea0003800000 */
.L_x_44005:
        /* <DEDUP_REMOVED lines=14> */
.L_x_50290:


//--------------------- .text._ZN2at6native18elementwise_kernelILi128ELi4EZNS0_15gpu_kernel_implINS0_13BUnaryFunctorIiiiZZZNS0_21remainder_kernel_cudaERNS_18TensorIteratorBaseEENKUlvE_clEvENKUlvE1_clEvEUliiE_EEEEvS5_RKT_EUliE_EEviT1_ --------------------------
	.section	.text._ZN2at6native18elementwise_kernelILi128ELi4EZNS0_15gpu_kernel_implINS0_13BUnaryFunctorIiiiZZZNS0_21remainder_kernel_cudaERNS_18TensorIteratorBaseEENKUlvE_clEvENKUlvE1_clEvEUliiE_EEEEvS5_RKT_EUliE_EEviT1_,"ax",@progbits
	.align	128
        .global         _ZN2at6native18elementwise_kernelILi128ELi4EZNS0_15gpu_kernel_implINS0_13BUnaryFunctorIiiiZZZNS0_21remainder_kernel_cudaERNS_18TensorIteratorBaseEENKUlvE_clEvENKUlvE1_clEvEUliiE_EEEEvS5_RKT_EUliE_EEviT1_
        .type           _ZN2at6native18elementwise_kernelILi128ELi4EZNS0_15gpu_kernel_implINS0_13BUnaryFunctorIiiiZZZNS0_21remainder_kernel_cudaERNS_18TensorIteratorBaseEENKUlvE_clEvENKUlvE1_clEvEUliiE_EEEEvS5_RKT_EUliE_EEviT1_,@function
        .size           _ZN2at6native18elementwise_kernelILi128ELi4EZNS0_15gpu_kernel_implINS0_13BUnaryFunctorIiiiZZZNS0_21remainder_kernel_cudaERNS_18TensorIteratorBaseEENKUlvE_clEvENKUlvE1_clEvEUliiE_EEEEvS5_RKT_EUliE_EEviT1_,(.L_x_50291 - _ZN2at6native18elementwise_kernelILi128ELi4EZNS0_15gpu_kernel_implINS0_13BUnaryFunctorIiiiZZZNS0_21remainder_kernel_cudaERNS_18TensorIteratorBaseEENKUlvE_clEvENKUlvE1_clEvEUliiE_EEEEvS5_RKT_EUliE_EEviT1_)
        .other          _ZN2at6native18elementwise_kernelILi128ELi4EZNS0_15gpu_kernel_implINS0_13BUnaryFunctorIiiiZZZNS0_21remainder_kernel_cudaERNS_18TensorIteratorBaseEENKUlvE_clEvENKUlvE1_clEvEUliiE_EEEEvS5_RKT_EUliE_EEviT1_,@"STO_CUDA_ENTRY STV_DEFAULT"
_ZN2at6native18elementwise_kernelILi128ELi4EZNS0_15gpu_kernel_implINS0_13BUnaryFunctorIiiiZZZNS0_21remainder_kernel_cudaERNS_18TensorIteratorBaseEENKUlvE_clEvENKUlvE1_clEvEUliiE_EEEEvS5_RKT_EUliE_EEviT1_:
.text._ZN2at6native18elementwise_kernelILi128ELi4EZNS0_15gpu_kernel_implINS0_13BUnaryFunctorIiiiZZZNS0_21remainder_kernel_cudaERNS_18TensorIteratorBaseEENKUlvE_clEvENKUlvE1_clEvEUliiE_EEEEvS5_RKT_EUliE_EEviT1_:
        /* <DEDUP_REMOVED lines=319> */
.L_x_44008:
        /* <DEDUP_REMOVED lines=16> */
.L_x_44012:
[----:B------:R0:W5:Y:S01]  /*14f0*/  LDG.E.U8 R0, desc[UR36][R2.64] ;  /* 0x0000002402007981 */ /* 0x000162000c1e1100 */
[----:B------:R-:W-:Y:S05]  /*1500*/  BRA `(.L_x_44014) ;  /* 0x0000000c002c7947 */ /* 0x000fea0003800000 */
.L_x_44011:
        /* <DEDUP_REMOVED lines=8> */
.L_x_44016:
[----:B------:R0:W5:Y:S01]  /*1590*/  LDG.E R0, desc[UR36][R2.64] ;  /* 0x0000002402007981 */ /* 0x000162000c1e1900 */
[----:B------:R-:W-:Y:S05]  /*15a0*/  BRA `(.L_x_44014) ;  /* 0x0000000c00047947 */ /* 0x000fea0003800000 */
.L_x_44015:
[----:B------:R0:W5:Y:S01]  /*15b0*/  LDG.E.S16 R0, desc[UR36][R2.64] ;  /* 0x0000002402007981 */ /* 0x000162000c1e1700 */
[----:B------:R-:W-:Y:S05]  /*15c0*/  BRA `(.L_x_44014) ;  /* 0x0000000800fc7947 */ /* 0x000fea0003800000 */
.L_x_44010:
        /* <DEDUP_REMOVED lines=9> */
.L_x_44018:
[----:B------:R-:W2:Y:S02]  /*1660*/  LDG.E.U16 R2, desc[UR36][R2.64] ;  /* 0x0000002402027981 */ /* 0x000ea4000c1e1500 */
[----:B--2---:R-:W-:-:S06]  /*1670*/  HADD2.F32 R0, -RZ, R2.H0_H0 ;  /* 0x20000002ff007230 */ /* 0x004fcc0000004100 */
[----:B------:R-:W0:Y:S01]  /*1680*/  F2I.FTZ.TRUNC.NTZ R0, R0 ;  /* 0x0000000000007305 */ /* 0x000e22000021f100 */
[----:B------:R-:W-:Y:S05]  /*1690*/  BRA `(.L_x_44014) ;  /* 0x0000000800c87947 */ /* 0x000fea0003800000 */
.L_x_44017:
        /* <DEDUP_REMOVED lines=9> */
.L_x_44020:
[----:B------:R-:W2:Y:S02]  /*1730*/  LDG.E.U16 R2, desc[UR36][R2.64] ;  /* 0x0000002402027981 */ /* 0x000ea4000c1e1500 */
[----:B--2---:R-:W-:-:S06]  /*1740*/  HADD2.F32 R0, -RZ, R2.H0_H0 ;  /* 0x20000002ff007230 */ /* 0x004fcc0000004100 */
[----:B------:R-:W0:Y:S01]  /*1750*/  F2I.FTZ.TRUNC.NTZ R0, R0 ;  /* 0x0000000000007305 */ /* 0x000e22000021f100 */
[----:B------:R-:W-:Y:S05]  /*1760*/  BRA `(.L_x_44014) ;  /* 0x0000000800947947 */ /* 0x000fea0003800000 */
.L_x_44019:
[----:B------:R-:W2:Y:S02]  /*1770*/  LDG.E.64 R2, desc[UR36][R2.64] ;  /* 0x0000002402027981 */ /* 0x000ea4000c1e1b00 */
[----:B--2---:R0:W1:Y:S02]  /*1780*/  F2I.F64.TRUNC R0, R2 ;  /* 0x0000000200007311 */ /* 0x004064000030d100 */
[----:B01----:R-:W-:Y:S05]  /*1790*/  BRA `(.L_x_44014) ;  /* 0x0000000800887947 */ /* 0x003fea0003800000 */
.L_x_44009:
        /* <DEDUP_REMOVED lines=12> */
.L_x_44023:
[----:B------:R-:W2:Y:S02]  /*1860*/  LDG.E.64 R2, desc[UR36][R2.64] ;  /* 0x0000002402027981 */ /* 0x000ea4000c1e1b00 */
[----:B--2---:R0:W1:Y:S02]  /*1870*/  F2I.F64.TRUNC R0, R2 ;  /* 0x0000000200007311 */ /* 0x004064000030d100 */
[----:B01----:R-:W-:Y:S05]  /*1880*/  BRA `(.L_x_44014) ;  /* 0x00000008004c7947 */ /* 0x003fea0003800000 */
.L_x_44022:
        /* <DEDUP_REMOVED lines=26> */
.L_x_44025:
        /* <DEDUP_REMOVED lines=13> */
.L_x_44024:
[----:B------:R-:W2:Y:S02]  /*1b00*/  LDG.E.U16 R0, desc[UR36][R2.64] ;  /* 0x0000002402007981 */ /* 0x000ea4000c1e1500 */
[----:B--2---:R-:W-:-:S06]  /*1b10*/  IMAD.U32 R0, R0, 0x10000, RZ ;  /* 0x0001000000007824 */ /* 0x004fcc00078e00ff */
[----:B------:R-:W0:Y:S01]  /*1b20*/  F2I.FTZ.TRUNC.NTZ R0, R0 ;  /* 0x0000000000007305 */ /* 0x000e22000021f100 */
[----:B------:R-:W-:Y:S05]  /*1b30*/  BRA `(.L_x_44014) ;  /* 0x0000000400a07947 */ /* 0x000fea0003800000 */
.L_x_44021:
        /* <DEDUP_REMOVED lines=10> */
.L_x_44028:
        /* <DEDUP_REMOVED lines=21> */
.L_x_44032:
[----:B------:R-:W-:Y:S05]  /*1d30*/  BSYNC.RECONVERGENT B1 ;  /* 0x0000000000017941 */ /* 0x000fea0003800200 */
.L_x_44031:
[----:B------:R-:W-:Y:S02]  /*1d40*/  SHF.L.U32 R0, R0, 0x14, RZ ;  /* 0x0000001400007819 */ /* 0x000fe400000006ff */
[----:B------:R-:W-:-:S04]  /*1d50*/  LEA R2, R2, 0x3b800000, 0x17 ;  /* 0x3b80000002027811 */ /* 0x000fc800078eb8ff */
[----:B------:R-:W-:-:S07]  /*1d60*/  LOP3.LUT R0, R2, R0, R7, 0xfe, !PT ;  /* 0x0000000002007212 */ /* 0x000fce00078efe07 */
.L_x_44030:
[----:B------:R-:W-:Y:S05]  /*1d70*/  BSYNC.RECONVERGENT B0 ;  /* 0x0000000000007941 */ /* 0x000fea0003800200 */
.L_x_44029:
[----:B------:R-:W1:Y:S01]  /*1d80*/  F2I.FTZ.TRUNC.NTZ R0, R0 ;  /* 0x0000000000007305 */ /* 0x000e62000021f100 */
[----:B------:R-:W-:Y:S05]  /*1d90*/  BRA `(.L_x_44014) ;  /* 0x0000000400087947 */ /* 0x000fea0003800000 */
.L_x_44027:
        /* <DEDUP_REMOVED lines=21> */
.L_x_44036:
[----:B------:R-:W-:Y:S05]  /*1ef0*/  BSYNC.RECONVERGENT B1 ;  /* 0x0000000000017941 */ /* 0x000fea0003800200 */
.L_x_44035:
[----:B------:R-:W-:Y:S01]  /*1f00*/  IMAD.SHL.U32 R0, R0, 0x200000, RZ ;  /* 0x0020000000007824 */ /* 0x000fe200078e00ff */
[----:B------:R-:W-:-:S04]  /*1f10*/  LEA R2, R2, 0x37800000, 0x17 ;  /* 0x3780000002027811 */ /* 0x000fc800078eb8ff */
[----:B------:R-:W-:-:S07]  /*1f20*/  LOP3.LUT R0, R2, R0, R7, 0xfe, !PT ;  /* 0x0000000002007212 */ /* 0x000fce00078efe07 */
.L_x_44034:
[----:B------:R-:W-:Y:S05]  /*1f30*/  BSYNC.RECONVERGENT B0 ;  /* 0x0000000000007941 */ /* 0x000fea0003800200 */
.L_x_44033:
[----:B------:R-:W2:Y:S01]  /*1f40*/  F2I.FTZ.TRUNC.NTZ R0, R0 ;  /* 0x0000000000007305 */ /* 0x000ea2000021f100 */
[----:B------:R-:W-:Y:S05]  /*1f50*/  BRA `(.L_x_44014) ;  /* 0x0000000000987947 */ /* 0x000fea0003800000 */
.L_x_44026:
[----:B------:R-:W-:-:S09]  /*1f60*/  UISETP.NE.AND UP0, UPT, UR4, 0x1c, UPT ;  /* 0x0000001c0400788c */ /* 0x000fd2000bf05270 */
[----:B------:R-:W-:Y:S05]  /*1f70*/  BRA.U !UP0, `(.L_x_44037) ;  /* 0x00000001088c7547 */ /* 0x000fea000b800000 */
[----:B------:R-:W-:-:S09]  /*1f80*/  UISETP.NE.AND UP0, UPT, UR4, 0x1d, UPT ;  /* 0x0000001d0400788c */ /* 0x000fd2000bf05270 */
[----:B------:R-:W-:Y:S05]  /*1f90*/  BRA.U !UP0, `(.L_x_44038) ;  /* 0x00000001087c7547 */ /* 0x000fea000b800000 */
[----:B------:R-:W-:-:S09]  /*1fa0*/  UISETP.NE.AND UP0, UPT, UR4, 0x2c, UPT ;  /* 0x0000002c0400788c */ /* 0x000fd2000bf05270 */
[----:B------:R-:W-:Y:S05]  /*1fb0*/  BRA.U !UP0, `(.L_x_44039) ;  /* 0x0000000108487547 */ /* 0x000fea000b800000 */
.L_x_44013:
        /* <DEDUP_REMOVED lines=16> */
.L_x_44040:
[----:B------:R-:W-:Y:S01]  /*20c0*/  IMAD.MOV.U32 R0, RZ, RZ, RZ ;  /* 0x000000ffff007224 */ /* 0x000fe200078e00ff */
[----:B------:R-:W-:Y:S06]  /*20d0*/  BRA `(.L_x_44014) ;  /* 0x0000000000387947 */ /* 0x000fec0003800000 */
.L_x_44039:
        /* <DEDUP_REMOVED lines=8> */
.L_x_44042:
[----:B------:R-:W-:Y:S05]  /*2160*/  BSYNC.RECONVERGENT B0 ;  /* 0x0000000000007941 */ /* 0x000fea0003800200 */
.L_x_44041:
[----:B------:R-:W4:Y:S01]  /*2170*/  F2I.FTZ.TRUNC.NTZ R0, R0 ;  /* 0x0000000000007305 */ /* 0x000f22000021f100 */
[----:B------:R-:W-:Y:S05]  /*2180*/  BRA `(.L_x_44014) ;  /* 0x00000000000c7947 */ /* 0x000fea0003800000 */
.L_x_44038:
[----:B------:R0:W5:Y:S01]  /*2190*/  LDG.E R0, desc[UR36][R2.64] ;  /* 0x0000002402007981 */ /* 0x000162000c1e1900 */
[----:B------:R-:W-:Y:S05]  /*21a0*/  BRA `(.L_x_44014) ;  /* 0x0000000000047947 */ /* 0x000fea0003800000 */
.L_x_44037:
[----:B------:R3:W5:Y:S02]  /*21b0*/  LDG.E R0, desc[UR36][R2.64] ;  /* 0x0000002402007981 */ /* 0x000764000c1e1900 */
.L_x_44014:
        /* <DEDUP_REMOVED lines=27> */
[C---:B------:R-:W-:Y:S02]  /*2370*/  LOP3.LUT R2, R0.reuse, R5, RZ, 0x3c, !PT ;  /* 0x0000000500027212 */ /* 0x040fe400078e3cff */
[----:B------:R-:W-:Y:S02]  /*2380*/  ISETP.NE.AND P1, PT, R0, RZ, PT ;  /* 0x000000ff0000720c */ /* 0x000fe40003f25270 */
[----:B------:R-:W-:Y:S02]  /*2390*/  ISETP.GT.AND P0, PT, R2, -0x1, PT ;  /* 0xffffffff0200780c */ /* 0x000fe40003f04270 */
[----:B0-----:R-:W-:Y:S02]  /*23a0*/  IADD3 R2, P2, PT, R16, UR6, RZ ;  /* 0x0000000610027c10 */ /* 0x001fe4000ff5e0ff */
[----:B------:R-:W-:-:S04]  /*23b0*/  SEL R3, R5, RZ, !P0 ;  /* 0x000000ff05037207 */ /* 0x000fc80004000000 */
[----:B------:R-:W-:Y:S02]  /*23c0*/  SEL R5, R3, RZ, P1 ;  /* 0x000000ff03057207 */ /* 0x000fe40000800000 */
[----:B------:R-:W-:-:S03]  /*23d0*/  IADD3.X R3, PT, PT, RZ, UR7, RZ, P2, !PT ;  /* 0x00000007ff037c10 */ /* 0x000fc600097fe4ff */
        /* <DEDUP_REMOVED lines=12> */
.L_x_44046:
[----:B------:R3:W-:Y:S01]  /*24a0*/  STG.E.U8 desc[UR36][R2.64], R4 ;  /* 0x0000000402007986 */ /* 0x0007e2000c101124 */
[----:B------:R-:W-:Y:S05]  /*24b0*/  BRA `(.L_x_44048) ;  /* 0x0000000c003c7947 */ /* 0x000fea0003800000 */
.L_x_44045:
        /* <DEDUP_REMOVED lines=9> */
.L_x_44050:
[----:B------:R1:W-:Y:S01]  /*2550*/  STG.E desc[UR36][R2.64], R4 ;  /* 0x0000000402007986 */ /* 0x0003e2000c101924 */
[----:B------:R-:W-:Y:S05]  /*2560*/  BRA `(.L_x_44048) ;  /* 0x0000000c00107947 */ /* 0x000fea0003800000 */
.L_x_44049:
[----:B------:R2:W-:Y:S01]  /*2570*/  STG.E.U16 desc[UR36][R2.64], R4 ;  /* 0x0000000402007986 */ /* 0x0005e2000c101524 */
[----:B------:R-:W-:Y:S05]  /*2580*/  BRA `(.L_x_44048) ;  /* 0x0000000c00087947 */ /* 0x000fea0003800000 */
.L_x_44044:
        /* <DEDUP_REMOVED lines=9> */
.L_x_44052:
[----:B------:R-:W-:-:S04]  /*2620*/  I2FP.F32.S32 R0, R4 ;  /* 0x0000000400007245 */ /* 0x000fc80000201400 */
[----:B------:R-:W-:-:S05]  /*2630*/  F2FP.F16.F32.PACK_AB R0, RZ, R0 ;  /* 0x00000000ff00723e */ /* 0x000fca00000000ff */
[----:B------:R0:W-:Y:S01]  /*2640*/  STG.E.U16 desc[UR36][R2.64], R0 ;  /* 0x0000000002007986 */ /* 0x0001e2000c101524 */
[----:B------:R-:W-:Y:S05]  /*2650*/  BRA `(.L_x_44048) ;  /* 0x0000000800d47947 */ /* 0x000fea0003800000 */
.L_x_44051:
        /* <DEDUP_REMOVED lines=10> */
.L_x_44054:
[----:B------:R-:W-:-:S04]  /*2700*/  I2FP.F32.S32 R4, R4 ;  /* 0x0000000400047245 */ /* 0x000fc80000201400 */
[----:B------:R-:W-:-:S04]  /*2710*/  F2FP.F16.F32.PACK_AB R5, RZ, R4 ;  /* 0x00000004ff05723e */ /* 0x000fc800000000ff */
[----:B------:R-:W-:-:S05]  /*2720*/  PRMT R5, R5, 0x5410, RZ ;  /* 0x0000541005057816 */ /* 0x000fca00000000ff */
[----:B------:R0:W-:Y:S01]  /*2730*/  STG.E desc[UR36][R2.64], R5 ;  /* 0x0000000502007986 */ /* 0x0001e2000c101924 */
[----:B------:R-:W-:Y:S05]  /*2740*/  BRA `(.L_x_44048) ;  /* 0x0000000800987947 */ /* 0x000fea0003800000 */
.L_x_44053:
[----:B------:R-:W0:Y:S02]  /*2750*/  I2F.F64 R4, R4 ;  /* 0x0000000400047312 */ /* 0x000e240000201c00 */
[----:B0-----:R0:W-:Y:S01]  /*2760*/  STG.E.64 desc[UR36][R2.64], R4 ;  /* 0x0000000402007986 */ /* 0x0011e2000c101b24 */
[----:B------:R-:W-:Y:S05]  /*2770*/  BRA `(.L_x_44048) ;  /* 0x00000008008c7947 */ /* 0x000fea0003800000 */
.L_x_44043:
        /* <DEDUP_REMOVED lines=12> */
.L_x_44057:
[----:B------:R-:W-:Y:S01]  /*2840*/  CS2R R6, SRZ ;  /* 0x0000000000067805 */ /* 0x000fe2000001ff00 */
[----:B------:R-:W0:Y:S04]  /*2850*/  I2F.F64 R4, R4 ;  /* 0x0000000400047312 */ /* 0x000e280000201c00 */
[----:B0-----:R0:W-:Y:S01]  /*2860*/  STG.E.128 desc[UR36][R2.64], R4 ;  /* 0x0000000402007986 */ /* 0x0011e2000c101d24 */
[----:B------:R-:W-:Y:S05]  /*2870*/  BRA `(.L_x_44048) ;  /* 0x00000008004c7947 */ /* 0x000fea0003800000 */
.L_x_44056:
        /* <DEDUP_REMOVED lines=19> */
.L_x_44061:
[----:B------:R-:W-:Y:S05]  /*29b0*/  BSYNC.RECONVERGENT B0 ;  /* 0x0000000000007941 */ /* 0x000fea0003800200 */
.L_x_44060:
[----:B------:R-:W-:-:S05]  /*29c0*/  LOP3.LUT R5, R0, 0x80, R5, 0xf8, !PT ;  /* 0x0000008000057812 */ /* 0x000fca00078ef805 */
[----:B------:R0:W-:Y:S01]  /*29d0*/  STG.E.U8 desc[UR36][R2.64], R5 ;  /* 0x0000000502007986 */ /* 0x0001e2000c101124 */
[----:B------:R-:W-:Y:S05]  /*29e0*/  BRA `(.L_x_44048) ;  /* 0x0000000400f07947 */ /* 0x000fea0003800000 */
.L_x_44059:
[----:B------:R-:W-:Y:S01]  /*29f0*/  I2FP.F32.S32 R7, R4 ;  /* 0x0000000400077245 */ /* 0x000fe20000201400 */
[----:B------:R-:W-:Y:S03]  /*2a00*/  BSSY.RECONVERGENT B0, `(.L_x_44062) ;  /* 0x000000e000007945 */ /* 0x000fe60003800200 */
        /* <DEDUP_REMOVED lines=13> */
.L_x_44063:
[----:B------:R-:W-:Y:S05]  /*2ae0*/  BSYNC.RECONVERGENT B0 ;  /* 0x0000000000007941 */ /* 0x000fea0003800200 */
.L_x_44062:
[----:B------:R-:W-:-:S05]  /*2af0*/  LOP3.LUT R5, R0, 0x80, R5, 0xf8, !PT ;  /* 0x0000008000057812 */ /* 0x000fca00078ef805 */
[----:B------:R0:W-:Y:S01]  /*2b00*/  STG.E.U8 desc[UR36][R2.64], R5 ;  /* 0x0000000502007986 */ /* 0x0001e2000c101124 */
[----:B------:R-:W-:Y:S05]  /*2b10*/  BRA `(.L_x_44048) ;  /* 0x0000000400a47947 */ /* 0x000fea0003800000 */
.L_x_44058:
[----:B------:R-:W-:-:S04]  /*2b20*/  I2FP.F32.S32 R0, R4 ;  /* 0x0000000400007245 */ /* 0x000fc80000201400 */
[----:B------:R-:W-:-:S05]  /*2b30*/  F2FP.BF16.F32.PACK_AB R0, RZ, R0 ;  /* 0x00000000ff00723e */ /* 0x000fca00000010ff */
[----:B------:R0:W-:Y:S01]  /*2b40*/  STG.E.U16 desc[UR36][R2.64], R0 ;  /* 0x0000000002007986 */ /* 0x0001e2000c101524 */
[----:B------:R-:W-:Y:S05]  /*2b50*/  BRA `(.L_x_44048) ;  /* 0x0000000400947947 */ /* 0x000fea0003800000 */
.L_x_44055:
        /* <DEDUP_REMOVED lines=10> */
.L_x_44066:
        /* <DEDUP_REMOVED lines=13> */
.L_x_44069:
[----:B------:R-:W-:-:S04]  /*2cd0*/  SHF.R.U32.HI R0, RZ, 0x14, R5 ;  /* 0x00000014ff007819 */ /* 0x000fc80000011605 */
[----:B------:R-:W-:-:S04]  /*2ce0*/  LOP3.LUT R0, R0, 0x1, RZ, 0xc0, !PT ;  /* 0x0000000100007812 */ /* 0x000fc800078ec0ff */
[----:B------:R-:W-:-:S04]  /*2cf0*/  IADD3 R0, PT, PT, R5, 0x487ffff, R0 ;  /* 0x0487ffff05007810 */ /* 0x000fc80007ffe000 */
[----:B------:R-:W-:-:S04]  /*2d00*/  SHF.R.U32.HI R0, RZ, 0x14, R0 ;  /* 0x00000014ff007819 */ /* 0x000fc80000011600 */
[----:B------:R-:W-:-:S07]  /*2d10*/  LOP3.LUT R4, R0, 0xff, RZ, 0xc0, !PT ;  /* 0x000000ff00047812 */ /* 0x000fce00078ec0ff */
.L_x_44070:
[----:B------:R-:W-:-:S04]  /*2d20*/  SHF.R.U32.HI R5, RZ, 0x18, R5 ;  /* 0x00000018ff057819 */ /* 0x000fc80000011605 */
[----:B------:R-:W-:-:S04]  /*2d30*/  LOP3.LUT R4, R4, 0x80, R5, 0xf8, !PT ;  /* 0x0000008004047812 */ /* 0x000fc800078ef805 */
[----:B------:R-:W-:-:S07]  /*2d40*/  PRMT R0, R4, 0x7610, R0 ;  /* 0x0000761004007816 */ /* 0x000fce0000000000 */
.L_x_44068:
[----:B------:R-:W-:Y:S05]  /*2d50*/  BSYNC.RECONVERGENT B0 ;  /* 0x0000000000007941 */ /* 0x000fea0003800200 */
.L_x_44067:
[----:B------:R0:W-:Y:S01]  /*2d60*/  STG.E.U8 desc[UR36][R2.64], R0 ;  /* 0x0000000002007986 */ /* 0x0001e2000c101124 */
[----:B------:R-:W-:Y:S05]  /*2d70*/  BRA `(.L_x_44048) ;  /* 0x00000004000c7947 */ /* 0x000fea0003800000 */
.L_x_44065:
        /* <DEDUP_REMOVED lines=13> */
.L_x_44073:
[----:B------:R-:W-:-:S04]  /*2e50*/  SHF.R.U32.HI R0, RZ, 0x15, R5 ;  /* 0x00000015ff007819 */ /* 0x000fc80000011605 */
[----:B------:R-:W-:-:S04]  /*2e60*/  LOP3.LUT R0, R0, 0x1, RZ, 0xc0, !PT ;  /* 0x0000000100007812 */ /* 0x000fc800078ec0ff */
[----:B------:R-:W-:-:S04]  /*2e70*/  IADD3 R0, PT, PT, R5, 0x88fffff, R0 ;  /* 0x088fffff05007810 */ /* 0x000fc80007ffe000 */
[----:B------:R-:W-:-:S04]  /*2e80*/  SHF.R.U32.HI R0, RZ, 0x15, R0 ;  /* 0x00000015ff007819 */ /* 0x000fc80000011600 */
[----:B------:R-:W-:-:S07]  /*2e90*/  LOP3.LUT R4, R0, 0xff, RZ, 0xc0, !PT ;  /* 0x000000ff00047812 */ /* 0x000fce00078ec0ff */
.L_x_44074:
[----:B------:R-:W-:-:S04]  /*2ea0*/  SHF.R.U32.HI R5, RZ, 0x18, R5 ;  /* 0x00000018ff057819 */ /* 0x000fc80000011605 */
[----:B------:R-:W-:-:S04]  /*2eb0*/  LOP3.LUT R4, R4, 0x80, R5, 0xf8, !PT ;  /* 0x0000008004047812 */ /* 0x000fc800078ef805 */
[----:B------:R-:W-:-:S07]  /*2ec0*/  PRMT R0, R4, 0x7610, R0 ;  /* 0x0000761004007816 */ /* 0x000fce0000000000 */
.L_x_44072:
[----:B------:R-:W-:Y:S05]  /*2ed0*/  BSYNC.RECONVERGENT B0 ;  /* 0x0000000000007941 */ /* 0x000fea0003800200 */
.L_x_44071:
[----:B------:R0:W-:Y:S01]  /*2ee0*/  STG.E.U8 desc[UR36][R2.64], R0 ;  /* 0x0000000002007986 */ /* 0x0001e2000c101124 */
[----:B------:R-:W-:Y:S05]  /*2ef0*/  BRA `(.L_x_44048) ;  /* 0x0000000000ac7947 */ /* 0x000fea0003800000 */
.L_x_44064:
[----:B------:R-:W-:-:S09]  /*2f00*/  UISETP.NE.AND UP0, UPT, UR4, 0x1c, UPT ;  /* 0x0000001c0400788c */ /* 0x000fd2000bf05270 */
[----:B------:R-:W-:Y:S05]  /*2f10*/  BRA.U !UP0, `(.L_x_44075) ;  /* 0x0000000108a07547 */ /* 0x000fea000b800000 */
[----:B------:R-:W-:-:S09]  /*2f20*/  UISETP.NE.AND UP0, UPT, UR4, 0x1d, UPT ;  /* 0x0000001d0400788c */ /* 0x000fd2000bf05270 */
[----:B------:R-:W-:Y:S05]  /*2f30*/  BRA.U !UP0, `(.L_x_44076) ;  /* 0x00000001088c7547 */ /* 0x000fea000b800000 */
[----:B------:R-:W-:-:S09]  /*2f40*/  UISETP.NE.AND UP0, UPT, UR4, 0x2c, UPT ;  /* 0x0000002c0400788c */ /* 0x000fd2000bf05270 */
[----:B------:R-:W-:Y:S05]  /*2f50*/  BRA.U !UP0, `(.L_x_44077) ;  /* 0x0000000108447547 */ /* 0x000fea000b800000 */
.L_x_44047:
        /* <DEDUP_REMOVED lines=16> */
.L_x_44078:
[----:B------:R-:W-:Y:S05]  /*3060*/  BRA `(.L_x_44048) ;  /* 0x0000000000507947 */ /* 0x000fea0003800000 */
.L_x_44077:
        /* <DEDUP_REMOVED lines=16> */
.L_x_44076:
[----:B------:R-:W-:-:S05]  /*3170*/  SHF.R.S32.HI R5, RZ, 0x1f, R4 ;  /* 0x0000001fff057819 */ /* 0x000fca0000011404 */
[----:B------:R0:W-:Y:S01]  /*3180*/  STG.E.64 desc[UR36][R2.64], R4 ;  /* 0x0000000402007986 */ /* 0x0001e2000c101b24 */
[----:B------:R-:W-:Y:S05]  /*3190*/  BRA `(.L_x_44048) ;  /* 0x0000000000047947 */ /* 0x000fea0003800000 */
.L_x_44075:
[----:B------:R0:W-:Y:S02]  /*31a0*/  STG.E desc[UR36][R2.64], R4 ;  /* 0x0000000402007986 */ /* 0x0001e4000c101924 */
.L_x_44048:
[----:B------:R-:W-:-:S07]  /*31b0*/  IADD3 R17, PT, PT, R17, 0x80, RZ ;  /* 0x0000008011117810 */ /* 0x000fce0007ffe0ff */
.L_x_44007:
[----:B------:R-:W-:Y:S05]  /*31c0*/  BSYNC.RECONVERGENT B6 ;  /* 0x0000000000067941 */ /* 0x000fea0003800200 */
.L_x_44006:
        /* <DEDUP_REMOVED lines=307> */
.L_x_44081:
        /* <DEDUP_REMOVED lines=16> */
.L_x_44085:
[----:B------:R1:W5:Y:S01]  /*4600*/  LDG.E.U8 R0, desc[UR36][R2.64] ;  /* 0x0000002402007981 */ /* 0x000362000c1e1100 */
[----:B------:R-:W-:Y:S05]  /*4610*/  BRA `(.L_x_44087) ;  /* 0x0000000c002c7947 */ /* 0x000fea0003800000 */
.L_x_44084:
        /* <DEDUP_REMOVED lines=8> */
.L_x_44089:
[----:B------:R3:W5:Y:S01]  /*46a0*/  LDG.E R0, desc[UR36][R2.64] ;  /* 0x0000002402007981 */ /* 0x000762000c1e1900 */
[----:B------:R-:W-:Y:S05]  /*46b0*/  BRA `(.L_x_44087) ;  /* 0x0000000c00047947 */ /* 0x000fea0003800000 */
.L_x_44088:
[----:B------:R2:W5:Y:S01]  /*46c0*/  LDG.E.S16 R0, desc[UR36][R2.64] ;  /* 0x0000002402007981 */ /* 0x000562000c1e1700 */
[----:B------:R-:W-:Y:S05]  /*46d0*/  BRA `(.L_x_44087) ;  /* 0x0000000800fc7947 */ /* 0x000fea0003800000 */
.L_x_44083:
        /* <DEDUP_REMOVED lines=9> */
.L_x_44091:
[----:B------:R-:W2:Y:S02]  /*4770*/  LDG.E.U16 R2, desc[UR36][R2.64] ;  /* 0x0000002402027981 */ /* 0x000ea4000c1e1500 */
[----:B--2---:R-:W-:-:S06]  /*4780*/  HADD2.F32 R0, -RZ, R2.H0_H0 ;  /* 0x20000002ff007230 */ /* 0x004fcc0000004100 */
[----:B------:R-:W0:Y:S01]  /*4790*/  F2I.FTZ.TRUNC.NTZ R0, R0 ;  /* 0x0000000000007305 */ /* 0x000e22000021f100 */
[----:B------:R-:W-:Y:S05]  /*47a0*/  BRA `(.L_x_44087) ;  /* 0x0000000800c87947 */ /* 0x000fea0003800000 */
.L_x_44090:
        /* <DEDUP_REMOVED lines=9> */
.L_x_44093:
[----:B------:R-:W2:Y:S02]  /*4840*/  LDG.E.U16 R2, desc[UR36][R2.64] ;  /* 0x0000002402027981 */ /* 0x000ea4000c1e1500 */
[----:B--2---:R-:W-:-:S06]  /*4850*/  HADD2.F32 R0, -RZ, R2.H0_H0 ;  /* 0x20000002ff007230 */ /* 0x004fcc0000004100 */
[----:B------:R-:W0:Y:S01]  /*4860*/  F2I.FTZ.TRUNC.NTZ R0, R0 ;  /* 0x0000000000007305 */ /* 0x000e22000021f100 */
[----:B------:R-:W-:Y:S05]  /*4870*/  BRA `(.L_x_44087) ;  /* 0x0000000800947947 */ /* 0x000fea0003800000 */
.L_x_44092:
[----:B------:R-:W2:Y:S02]  /*4880*/  LDG.E.64 R2, desc[UR36][R2.64] ;  /* 0x0000002402027981 */ /* 0x000ea4000c1e1b00 */
[----:B--2---:R0:W1:Y:S02]  /*4890*/  F2I.F64.TRUNC R0, R2 ;  /* 0x0000000200007311 */ /* 0x004064000030d100 */
[----:B01----:R-:W-:Y:S05]  /*48a0*/  BRA `(.L_x_44087) ;  /* 0x0000000800887947 */ /* 0x003fea0003800000 */
.L_x_44082:
        /* <DEDUP_REMOVED lines=12> */
.L_x_44096:
[----:B------:R-:W2:Y:S02]  /*4970*/  LDG.E.64 R2, desc[UR36][R2.64] ;  /* 0x0000002402027981 */ /* 0x000ea4000c1e1b00 */
[----:B--2---:R0:W1:Y:S02]  /*4980*/  F2I.F64.TRUNC R0, R2 ;  /* 0x0000000200007311 */ /* 0x004064000030d100 */
[----:B01----:R-:W-:Y:S05]  /*4990*/  BRA `(.L_x_44087) ;  /* 0x00000008004c7947 */ /* 0x003fea0003800000 */
.L_x_44095:
        /* <DEDUP_REMOVED lines=26> */
.L_x_44098:
        /* <DEDUP_REMOVED lines=13> */
.L_x_44097:
[----:B------:R-:W2:Y:S02]  /*4c10*/  LDG.E.U16 R0, desc[UR36][R2.64] ;  /* 0x0000002402007981 */ /* 0x000ea4000c1e1500 */
[----:B--2---:R-:W-:-:S06]  /*4c20*/  IMAD.U32 R0, R0, 0x10000, RZ ;  /* 0x0001000000007824 */ /* 0x004fcc00078e00ff */
[----:B------:R-:W0:Y:S01]  /*4c30*/  F2I.FTZ.TRUNC.NTZ R0, R0 ;  /* 0x0000000000007305 */ /* 0x000e22000021f100 */
[----:B------:R-:W-:Y:S05]  /*4c40*/  BRA `(.L_x_44087) ;  /* 0x0000000400a07947 */ /* 0x000fea0003800000 */
.L_x_44094:
        /* <DEDUP_REMOVED lines=10> */
.L_x_44101:
        /* <DEDUP_REMOVED lines=21> */
.L_x_44105:
[----:B------:R-:W-:Y:S05]  /*4e40*/  BSYNC.RECONVERGENT B1 ;  /* 0x0000000000017941 */ /* 0x000fea0003800200 */
.L_x_44104:
[----:B------:R-:W-:Y:S02]  /*4e50*/  SHF.L.U32 R0, R0, 0x14, RZ ;  /* 0x0000001400007819 */ /* 0x000fe400000006ff */
[----:B------:R-:W-:-:S04]  /*4e60*/  LEA R2, R2, 0x3b800000, 0x17 ;  /* 0x3b80000002027811 */ /* 0x000fc800078eb8ff */
[----:B------:R-:W-:-:S07]  /*4e70*/  LOP3.LUT R0, R2, R0, R7, 0xfe, !PT ;  /* 0x0000000002007212 */ /* 0x000fce00078efe07 */
.L_x_44103:
[----:B------:R-:W-:Y:S05]  /*4e80*/  BSYNC.RECONVERGENT B0 ;  /* 0x0000000000007941 */ /* 0x000fea0003800200 */
.L_x_44102:
[----:B------:R-:W0:Y:S01]  /*4e90*/  F2I.FTZ.TRUNC.NTZ R0, R0 ;  /* 0x0000000000007305 */ /* 0x000e22000021f100 */
[----:B------:R-:W-:Y:S05]  /*4ea0*/  BRA `(.L_x_44087) ;  /* 0x0000000400087947 */ /* 0x000fea0003800000 */
.L_x_44100:
        /* <DEDUP_REMOVED lines=21> */
.L_x_44109:
[----:B------:R-:W-:Y:S05]  /*5000*/  BSYNC.RECONVERGENT B1 ;  /* 0x0000000000017941 */ /* 0x000fea0003800200 */
.L_x_44108:
[----:B------:R-:W-:Y:S01]  /*5010*/  IMAD.SHL.U32 R0, R0, 0x200000, RZ ;  /* 0x0020000000007824 */ /* 0x000fe200078e00ff */
[----:B------:R-:W-:-:S04]  /*5020*/  LEA R2, R2, 0x37800000, 0x17 ;  /* 0x3780000002027811 */ /* 0x000fc800078eb8ff */
[----:B------:R-:W-:-:S07]  /*5030*/  LOP3.LUT R0, R2, R0, R7, 0xfe, !PT ;  /* 0x0000000002007212 */ /* 0x000fce00078efe07 */
.L_x_44107:
[----:B------:R-:W-:Y:S05]  /*5040*/  BSYNC.RECONVERGENT B0 ;  /* 0x0000000000007941 */ /* 0x000fea0003800200 */
.L_x_44106:
[----:B------:R-:W0:Y:S01]  /*5050*/  F2I.FTZ.TRUNC.NTZ R0, R0 ;  /* 0x0000000000007305 */ /* 0x000e22000021f100 */
[----:B------:R-:W-:Y:S05]  /*5060*/  BRA `(.L_x_44087) ;  /* 0x0000000000987947 */ /* 0x000fea0003800000 */
.L_x_44099:
        /* <DEDUP_REMOVED lines=14> */
.L_x_44113:
[----:B------:R-:W-:Y:S05]  /*5150*/  BSYNC.RECONVERGENT B0 ;  /* 0x0000000000007941 */ /* 0x000fea0003800200 */
.L_x_44112:
[----:B------:R-:W0:Y:S01]  /*5160*/  F2I.FTZ.TRUNC.NTZ R0, R0 ;  /* 0x0000000000007305 */ /* 0x000e22000021f100 */
[----:B------:R-:W-:Y:S05]  /*5170*/  BRA `(.L_x_44087) ;  /* 0x0000000000547947 */ /* 0x000fea0003800000 */
.L_x_44086:
        /* <DEDUP_REMOVED lines=16> */
.L_x_44114:
[----:B------:R-:W-:Y:S01]  /*5280*/  IMAD.MOV.U32 R0, RZ, RZ, RZ ;  /* 0x000000ffff007224 */ /* 0x000fe200078e00ff */
[----:B------:R-:W-:Y:S06]  /*5290*/  BRA `(.L_x_44087) ;  /* 0x00000000000c7947 */ /* 0x000fec0003800000 */
.L_x_44111:
[----:B------:R0:W5:Y:S01]  /*52a0*/  LDG.E R0, desc[UR36][R2.64] ;  /* 0x0000002402007981 */ /* 0x000162000c1e1900 */
[----:B------:R-:W-:Y:S05]  /*52b0*/  BRA `(.L_x_44087) ;  /* 0x0000000000047947 */ /* 0x000fea0003800000 */
.L_x_44110:
[----:B------:R0:W5:Y:S02]  /*52c0*/  LDG.E R0, desc[UR36][R2.64] ;  /* 0x0000002402007981 */ /* 0x000164000c1e1900 */
.L_x_44087:
[----:B------:R-:W1:Y:S01]  /*52d0*/  LDC R5, c[0x0][0x594] ;  /* 0x00016500ff057b82 */ /* 0x000e620000000800 */
[----:B0----5:R-:W-:Y:S01]  /*52e0*/  IABS R8, R0 ;  /* 0x0000000000087213 */ /* 0x021fe20000000000 */
[----:B------:R-:W0:Y:S01]  /*52f0*/  LDCU.64 UR6, c[0x0][0x580] ;  /* 0x0000b000ff0677ac */ /* 0x000e220008000a00 */
[----:B------:R-:W-:Y:S01]  /*5300*/  ISETP.GE.AND P1, PT, R0, RZ, PT ;  /* 0x000000ff0000720c */ /* 0x000fe20003f26270 */
[----:B------:R-:W-:-:S04]  /*5310*/  UPRMT UR4, UR41, 0x9910, URZ ;  /* 0x0000991029047896 */ /* 0x000fc800080000ff */
[----:B------:R-:W-:Y:S01]  /*5320*/  UISETP.GT.AND UP0, UPT, UR4, 0x9, UPT ;  /* 0x000000090400788c */ /* 0x000fe2000bf04270 */
[----:B-1----:R-:W-:Y:S02]  /*5330*/  IABS R7, R5 ;  /* 0x0000000500077213 */ /* 0x002fe40000000000 */
[----:B------:R-:W-:Y:S02]  /*5340*/  ISETP.NE.AND P2, PT, R5, RZ, PT ;  /* 0x000000ff0500720c */ /* 0x000fe40003f45270 */
[----:B------:R-:W1:Y:S08]  /*5350*/  I2F.RP R4, R7 ;  /* 0x0000000700047306 */ /* 0x000e700000209400 */
[----:B-1----:R-:W1:Y:S02]  /*5360*/  MUFU.RCP R4, R4 ;  /* 0x0000000400047308 */ /* 0x002e640000001000 */
[----:B-1----:R-:W-:-:S06]  /*5370*/  VIADD R6, R4, 0xffffffe ;  /* 0x0ffffffe04067836 */ /* 0x002fcc0000000000 */
[----:B--234-:R-:W1:Y:S02]  /*5380*/  F2I.FTZ.U32.TRUNC.NTZ R3, R6 ;  /* 0x0000000600037305 */ /* 0x01ce64000021f000 */
[----:B-1----:R-:W-:-:S05]  /*5390*/  IADD3 R2, PT, PT, RZ, -R3, RZ ;  /* 0x80000003ff027210 */ /* 0x002fca0007ffe0ff */
        /* <DEDUP_REMOVED lines=13> */
[----:B------:R-:W-:-:S04]  /*5470*/  @!P2 LOP3.LUT R0, RZ, R5, RZ, 0x33, !PT ;  /* 0x00000005ff00a212 */ /* 0x000fc800078e33ff */
[C---:B------:R-:W-:Y:S02]  /*5480*/  LOP3.LUT R2, R0.reuse, R5, RZ, 0x3c, !PT ;  /* 0x0000000500027212 */ /* 0x040fe400078e3cff */
[----:B------:R-:W-:Y:S02]  /*5490*/  ISETP.NE.AND P1, PT, R0, RZ, PT ;  /* 0x000000ff0000720c */ /* 0x000fe40003f25270 */
[----:B------:R-:W-:Y:S02]  /*54a0*/  ISETP.GT.AND P0, PT, R2, -0x1, PT ;  /* 0xffffffff0200780c */ /* 0x000fe40003f04270 */
[----:B0-----:R-:W-:Y:S02]  /*54b0*/  IADD3 R2, P2, PT, R16, UR6, RZ ;  /* 0x0000000610027c10 */ /* 0x001fe4000ff5e0ff */
        /* <DEDUP_REMOVED lines=15> */
.L_x_44118:
[----:B------:R0:W-:Y:S01]  /*55b0*/  STG.E.U8 desc[UR36][R2.64], R4 ;  /* 0x0000000402007986 */ /* 0x0001e2000c101124 */
[----:B------:R-:W-:Y:S05]  /*55c0*/  BRA `(.L_x_44120) ;  /* 0x0000000c00387947 */ /* 0x000fea0003800000 */
.L_x_44117:
        /* <DEDUP_REMOVED lines=9> */
.L_x_44122:
[----:B------:R0:W-:Y:S01]  /*5660*/  STG.E desc[UR36][R2.64], R4 ;  /* 0x0000000402007986 */ /* 0x0001e2000c101924 */
[----:B------:R-:W-:Y:S05]  /*5670*/  BRA `(.L_x_44120) ;  /* 0x0000000c000c7947 */ /* 0x000fea0003800000 */
.L_x_44121:
[----:B------:R0:W-:Y:S01]  /*5680*/  STG.E.U16 desc[UR36][R2.64], R4 ;  /* 0x0000000402007986 */ /* 0x0001e2000c101524 */
[----:B------:R-:W-:Y:S05]  /*5690*/  BRA `(.L_x_44120) ;  /* 0x0000000c00047947 */ /* 0x000fea0003800000 */
.L_x_44116:
        /* <DEDUP_REMOVED lines=9> */
.L_x_44124:
[----:B------:R-:W-:-:S04]  /*5730*/  I2FP.F32.S32 R0, R4 ;  /* 0x0000000400007245 */ /* 0x000fc80000201400 */
[----:B------:R-:W-:-:S05]  /*5740*/  F2FP.F16.F32.PACK_AB R0, RZ, R0 ;  /* 0x00000000ff00723e */ /* 0x000fca00000000ff */
[----:B------:R0:W-:Y:S01]  /*5750*/  STG.E.U16 desc[UR36][R2.64], R0 ;  /* 0x0000000002007986 */ /* 0x0001e2000c101524 */
[----:B------:R-:W-:Y:S05]  /*5760*/  BRA `(.L_x_44120) ;  /* 0x0000000800d07947 */ /* 0x000fea0003800000 */
.L_x_44123:
        /* <DEDUP_REMOVED lines=10> */
.L_x_44126:
[----:B------:R-:W-:-:S04]  /*5810*/  I2FP.F32.S32 R4, R4 ;  /* 0x0000000400047245 */ /* 0x000fc80000201400 */
[----:B------:R-:W-:-:S04]  /*5820*/  F2FP.F16.F32.PACK_AB R5, RZ, R4 ;  /* 0x00000004ff05723e */ /* 0x000fc800000000ff */
[----:B------:R-:W-:-:S05]  /*5830*/  PRMT R5, R5, 0x5410, RZ ;  /* 0x0000541005057816 */ /* 0x000fca00000000ff */
[----:B------:R0:W-:Y:S01]  /*5840*/  STG.E desc[UR36][R2.64], R5 ;  /* 0x0000000502007986 */ /* 0x0001e2000c101924 */
[----:B------:R-:W-:Y:S05]  /*5850*/  BRA `(.L_x_44120) ;  /* 0x0000000800947947 */ /* 0x000fea0003800000 */
.L_x_44125:
[----:B------:R-:W0:Y:S02]  /*5860*/  I2F.F64 R4, R4 ;  /* 0x0000000400047312 */ /* 0x000e240000201c00 */
[----:B0-----:R0:W-:Y:S01]  /*5870*/  STG.E.64 desc[UR36][R2.64], R4 ;  /* 0x0000000402007986 */ /* 0x0011e2000c101b24 */
[----:B------:R-:W-:Y:S05]  /*5880*/  BRA `(.L_x_44120) ;  /* 0x0000000800887947 */ /* 0x000fea0003800000 */
.L_x_44115:
        /* <DEDUP_REMOVED lines=12> */
.L_x_44130:
        /* <DEDUP_REMOVED lines=18> */
.L_x_44133:
[----:B------:R-:W-:-:S04]  /*5a70*/  SHF.R.U32.HI R5, RZ, 0x18, R5 ;  /* 0x00000018ff057819 */ /* 0x000fc80000011605 */
[----:B------:R-:W-:-:S07]  /*5a80*/  LOP3.LUT R0, R0, 0x80, R5, 0xf8, !PT ;  /* 0x0000008000007812 */ /* 0x000fce00078ef805 */
.L_x_44132:
[----:B------:R-:W-:Y:S05]  /*5a90*/  BSYNC.RECONVERGENT B0 ;  /* 0x0000000000007941 */ /* 0x000fea0003800200 */
.L_x_44131:
[----:B------:R0:W-:Y:S01]  /*5aa0*/  STG.E.U8 desc[UR36][R2.64], R0 ;  /* 0x0000000002007986 */ /* 0x0001e2000c101124 */
[----:B------:R-:W-:Y:S05]  /*5ab0*/  BRA `(.L_x_44120) ;  /* 0x0000000400fc7947 */ /* 0x000fea0003800000 */
.L_x_44129:
        /* <DEDUP_REMOVED lines=18> */
.L_x_44136:
[----:B------:R-:W-:-:S04]  /*5be0*/  SHF.R.U32.HI R5, RZ, 0x18, R5 ;  /* 0x00000018ff057819 */ /* 0x000fc80000011605 */
[----:B------:R-:W-:-:S07]  /*5bf0*/  LOP3.LUT R0, R0, 0x80, R5, 0xf8, !PT ;  /* 0x0000008000007812 */ /* 0x000fce00078ef805 */
.L_x_44135:
[----:B------:R-:W-:Y:S05]  /*5c00*/  BSYNC.RECONVERGENT B0 ;  /* 0x0000000000007941 */ /* 0x000fea0003800200 */
.L_x_44134:
[----:B------:R0:W-:Y:S01]  /*5c10*/  STG.E.U8 desc[UR36][R2.64], R0 ;  /* 0x0000000002007986 */ /* 0x0001e2000c101124 */
[----:B------:R-:W-:Y:S05]  /*5c20*/  BRA `(.L_x_44120) ;  /* 0x0000000400a07947 */ /* 0x000fea0003800000 */
.L_x_44128:
        /* <DEDUP_REMOVED lines=22> */
.L_x_44138:
[----:B------:R-:W-:-:S05]  /*5d90*/  SHF.R.S32.HI R5, RZ, 0x1f, R4 ;  /* 0x0000001fff057819 */ /* 0x000fca0000011404 */
[----:B------:R0:W-:Y:S01]  /*5da0*/  STG.E.64 desc[UR36][R2.64], R4 ;  /* 0x0000000402007986 */ /* 0x0001e2000c101b24 */
[----:B------:R-:W-:Y:S05]  /*5db0*/  BRA `(.L_x_44120) ;  /* 0x00000004003c7947 */ /* 0x000fea0003800000 */
.L_x_44137:
[----:B------:R0:W-:Y:S01]  /*5dc0*/  STG.E desc[UR36][R2.64], R4 ;  /* 0x0000000402007986 */ /* 0x0001e2000c101924 */
[----:B------:R-:W-:Y:S05]  /*5dd0*/  BRA `(.L_x_44120) ;  /* 0x0000000400347947 */ /* 0x000fea0003800000 */
.L_x_44127:
        /* <DEDUP_REMOVED lines=10> */
.L_x_44140:
[----:B------:R-:W-:Y:S01]  /*5e80*/  CS2R R6, SRZ ;  /* 0x0000000000067805 */ /* 0x000fe2000001ff00 */
[----:B------:R-:W0:Y:S04]  /*5e90*/  I2F.F64 R4, R4 ;  /* 0x0000000400047312 */ /* 0x000e280000201c00 */
[----:B0-----:R4:W-:Y:S01]  /*5ea0*/  STG.E.128 desc[UR36][R2.64], R4 ;  /* 0x0000000402007986 */ /* 0x0019e2000c101d24 */
[----:B------:R-:W-:Y:S05]  /*5eb0*/  BRA `(.L_x_44120) ;  /* 0x0000000000fc7947 */ /* 0x000fea0003800000 */
.L_x_44139:
[----:B------:R-:W-:-:S09]  /*5ec0*/  UISETP.NE.AND UP0, UPT, UR4, 0xf, UPT ;  /* 0x0000000f0400788c */ /* 0x000fd2000bf05270 */
[----:B------:R-:W-:Y:S05]  /*5ed0*/  BRA.U !UP0, `(.L_x_44141) ;  /* 0x0000000108e87547 */ /* 0x000fea000b800000 */
[----:B------:R-:W-:-:S09]  /*5ee0*/  UISETP.NE.AND UP0, UPT, UR4, 0x17, UPT ;  /* 0x000000170400788c */ /* 0x000fd2000bf05270 */
[----:B------:R-:W-:Y:S05]  /*5ef0*/  BRA.U !UP0, `(.L_x_44142) ;  /* 0x0000000108907547 */ /* 0x000fea000b800000 */
[----:B------:R-:W-:-:S09]  /*5f00*/  UISETP.NE.AND UP0, UPT, UR4, 0x18, UPT ;  /* 0x000000180400788c */ /* 0x000fd2000bf05270 */
[----:B------:R-:W-:Y:S05]  /*5f10*/  BRA.U !UP0, `(.L_x_44143) ;  /* 0x0000000108447547 */ /* 0x000fea000b800000 */
.L_x_44119:
        /* <DEDUP_REMOVED lines=16> */
.L_x_44144:
[----:B------:R-:W-:Y:S05]  /*6020*/  BRA `(.L_x_44120) ;  /* 0x0000000000a07947 */ /* 0x000fea0003800000 */
.L_x_44143:
        /* <DEDUP_REMOVED lines=13> */
.L_x_44146:
[----:B------:R-:W-:Y:S05]  /*6100*/  BSYNC.RECONVERGENT B0 ;  /* 0x0000000000007941 */ /* 0x000fea0003800200 */
.L_x_44145:
[----:B------:R-:W-:-:S05]  /*6110*/  LOP3.LUT R5, R0, 0x80, R5, 0xf8, !PT ;  /* 0x0000008000057812 */ /* 0x000fca00078ef805 */
[----:B------:R2:W-:Y:S01]  /*6120*/  STG.E.U8 desc[UR36][R2.64], R5 ;  /* 0x0000000502007986 */ /* 0x0005e2000c101124 */
[----:B------:R-:W-:Y:S05]  /*6130*/  BRA `(.L_x_44120) ;  /* 0x00000000005c7947 */ /* 0x000fea0003800000 */
.L_x_44142:
        /* <DEDUP_REMOVED lines=12> */
.L_x_44148:
[----:B------:R-:W-:Y:S01]  /*6200*/  IMAD.MOV.U32 R0, RZ, RZ, 0x7f ;  /* 0x0000007fff007424 */ /* 0x000fe200078e00ff */
[----:B------:R-:W-:-:S04]  /*6210*/  ISETP.GT.U32.AND P0, PT, R4, 0x7f800000, PT ;  /* 0x7f8000000400780c */ /* 0x000fc80003f04070 */
[----:B------:R-:W-:-:S09]  /*6220*/  SEL R0, R0, 0x7c, P0 ;  /* 0x0000007c00007807 */ /* 0x000fd20000000000 */
.L_x_44149:
[----:B------:R-:W-:Y:S05]  /*6230*/  BSYNC.RECONVERGENT B0 ;  /* 0x0000000000007941 */ /* 0x000fea0003800200 */
.L_x_44147:
[----:B------:R-:W-:-:S04]  /*6240*/  SHF.R.U32.HI R5, RZ, 0x18, R5 ;  /* 0x00000018ff057819 */ /* 0x000fc80000011605 */
[----:B------:R-:W-:-:S05]  /*6250*/  LOP3.LUT R5, R0, 0x80, R5, 0xf8, !PT ;  /* 0x0000008000057812 */ /* 0x000fca00078ef805 */
[----:B------:R1:W-:Y:S01]  /*6260*/  STG.E.U8 desc[UR36][R2.64], R5 ;  /* 0x0000000502007986 */ /* 0x0003e2000c101124 */
[----:B------:R-:W-:Y:S05]  /*6270*/  BRA `(.L_x_44120) ;  /* 0x00000000000c7947 */ /* 0x000fea0003800000 */
.L_x_44141:
[----:B------:R-:W-:-:S04]  /*6280*/  I2FP.F32.S32 R0, R4 ;  /* 0x0000000400007245 */ /* 0x000fc80000201400 */
[----:B------:R-:W-:-:S05]  /*6290*/  F2FP.BF16.F32.PACK_AB R0, RZ, R0 ;  /* 0x00000000ff00723e */ /* 0x000fca00000010ff */
[----:B------:R0:W-:Y:S02]  /*62a0*/  STG.E.U16 desc[UR36][R2.64], R0 ;  /* 0x0000000002007986 */ /* 0x0001e4000c101524 */
.L_x_44120:
[----:B------:R-:W-:-:S07]  /*62b0*/  IADD3 R17, PT, PT, R17, 0x80, RZ ;  /* 0x0000008011117810 */ /* 0x000fce0007ffe0ff */
.L_x_44080:
[----:B------:R-:W-:Y:S05]  /*62c0*/  BSYNC.RECONVERGENT B6 ;  /* 0x0000000000067941 */ /* 0x000fea0003800200 */
.L_x_44079:
        /* <DEDUP_REMOVED lines=307> */
.L_x_44152:
        /* <DEDUP_REMOVED lines=16> */
.L_x_44156:
[----:B------:R0:W5:Y:S01]  /*7700*/  LDG.E.U8 R0, desc[UR36][R2.64] ;  /* 0x0000002402007981 */ /* 0x000162000c1e1100 */
[----:B------:R-:W-:Y:S05]  /*7710*/  BRA `(.L_x_44158) ;  /* 0x0000000c002c7947 */ /* 0x000fea0003800000 */
.L_x_44155:
        /* <DEDUP_REMOVED lines=8> */
.L_x_44160:
[----:B------:R0:W5:Y:S01]  /*77a0*/  LDG.E R0, desc[UR36][R2.64] ;  /* 0x0000002402007981 */ /* 0x000162000c1e1900 */
[----:B------:R-:W-:Y:S05]  /*77b0*/  BRA `(.L_x_44158) ;  /* 0x0000000c00047947 */ /* 0x000fea0003800000 */
.L_x_44159:
[----:B------:R0:W5:Y:S01]  /*77c0*/  LDG.E.S16 R0, desc[UR36][R2.64] ;  /* 0x0000002402007981 */ /* 0x000162000c1e1700 */
[----:B------:R-:W-:Y:S05]  /*77d0*/  BRA `(.L_x_44158) ;  /* 0x0000000800fc7947 */ /* 0x000fea0003800000 */
.L_x_44154:
        /* <DEDUP_REMOVED lines=9> */
.L_x_44162:
[----:B------:R-:W2:Y:S02]  /*7870*/  LDG.E.U16 R2, desc[UR36][R2.64] ;  /* 0x0000002402027981 */ /* 0x000ea4000c1e1500 */
[----:B--2---:R-:W-:-:S06]  /*7880*/  HADD2.F32 R0, -RZ, R2.H0_H0 ;  /* 0x20000002ff007230 */ /* 0x004fcc0000004100 */
[----:B------:R-:W0:Y:S01]  /*7890*/  F2I.FTZ.TRUNC.NTZ R0, R0 ;  /* 0x0000000000007305 */ /* 0x000e22000021f100 */
[----:B------:R-:W-:Y:S05]  /*78a0*/  BRA `(.L_x_44158) ;  /* 0x0000000800c87947 */ /* 0x000fea0003800000 */
.L_x_44161:
        /* <DEDUP_REMOVED lines=9> */
.L_x_44164:
[----:B------:R-:W2:Y:S02]  /*7940*/  LDG.E.U16 R2, desc[UR36][R2.64] ;  /* 0x0000002402027981 */ /* 0x000ea4000c1e1500 */
[----:B--2---:R-:W-:-:S06]  /*7950*/  HADD2.F32 R0, -RZ, R2.H0_H0 ;  /* 0x20000002ff007230 */ /* 0x004fcc0000004100 */
[----:B------:R-:W0:Y:S01]  /*7960*/  F2I.FTZ.TRUNC.NTZ R0, R0 ;  /* 0x0000000000007305 */ /* 0x000e22000021f100 */
[----:B------:R-:W-:Y:S05]  /*7970*/  BRA `(.L_x_44158) ;  /* 0x0000000800947947 */ /* 0x000fea0003800000 */
.L_x_44163:
[----:B------:R-:W2:Y:S02]  /*7980*/  LDG.E.64 R2, desc[UR36][R2.64] ;  /* 0x0000002402027981 */ /* 0x000ea4000c1e1b00 */
[----:B--2---:R0:W1:Y:S02]  /*7990*/  F2I.F64.TRUNC R0, R2 ;  /* 0x0000000200007311 */ /* 0x004064000030d100 */
[----:B01----:R-:W-:Y:S05]  /*79a0*/  BRA `(.L_x_44158) ;  /* 0x0000000800887947 */ /* 0x003fea0003800000 */
.L_x_44153:
        /* <DEDUP_REMOVED lines=12> */
.L_x_44167:
[----:B------:R-:W2:Y:S02]  /*7a70*/  LDG.E.64 R2, desc[UR36][R2.64] ;  /* 0x0000002402027981 */ /* 0x000ea4000c1e1b00 */
[----:B--2---:R0:W1:Y:S02]  /*7a80*/  F2I.F64.TRUNC R0, R2 ;  /* 0x0000000200007311 */ /* 0x004064000030d100 */
[----:B01----:R-:W-:Y:S05]  /*7a90*/  BRA `(.L_x_44158) ;  /* 0x00000008004c7947 */ /* 0x003fea0003800000 */
.L_x_44166:
        /* <DEDUP_REMOVED lines=24> */
[----:B------:R-:W1:Y:S01]  /*7c20*/  F2I.FTZ.TRUNC.NTZ R0, R0 ;  /* 0x0000000000007305 */ /* 0x000e62000021f100 */
[----:B------:R-:W-:Y:S05]  /*7c30*/  BRA `(.L_x_44158) ;  /* 0x0000000400e47947 */ /* 0x000fea0003800000 */
.L_x_44169:
        /* <DEDUP_REMOVED lines=13> */
.L_x_44168:
[----:B------:R-:W2:Y:S02]  /*7d10*/  LDG.E.U16 R0, desc[UR36][R2.64] ;  /* 0x0000002402007981 */ /* 0x000ea4000c1e1500 */
[----:B--2---:R-:W-:-:S06]  /*7d20*/  SHF.L.U32 R0, R0, 0x10, RZ ;  /* 0x0000001000007819 */ /* 0x004fcc00000006ff */
[----:B------:R-:W2:Y:S01]  /*7d30*/  F2I.FTZ.TRUNC.NTZ R0, R0 ;  /* 0x0000000000007305 */ /* 0x000ea2000021f100 */
[----:B------:R-:W-:Y:S05]  /*7d40*/  BRA `(.L_x_44158) ;  /* 0x0000000400a07947 */ /* 0x000fea0003800000 */
.L_x_44165:
        /* <DEDUP_REMOVED lines=10> */
.L_x_44172:
        /* <DEDUP_REMOVED lines=21> */
.L_x_44176:
[----:B------:R-:W-:Y:S05]  /*7f40*/  BSYNC.RECONVERGENT B1 ;  /* 0x0000000000017941 */ /* 0x000fea0003800200 */
.L_x_44175:
[----:B------:R-:W-:Y:S01]  /*7f50*/  IMAD.SHL.U32 R0, R0, 0x100000, RZ ;  /* 0x0010000000007824 */ /* 0x000fe200078e00ff */
[----:B------:R-:W-:-:S04]  /*7f60*/  LEA R2, R2, 0x3b800000, 0x17 ;  /* 0x3b80000002027811 */ /* 0x000fc800078eb8ff */
[----:B------:R-:W-:-:S07]  /*7f70*/  LOP3.LUT R0, R2, R0, R7, 0xfe, !PT ;  /* 0x0000000002007212 */ /* 0x000fce00078efe07 */
.L_x_44174:
[----:B------:R-:W-:Y:S05]  /*7f80*/  BSYNC.RECONVERGENT B0 ;  /* 0x0000000000007941 */ /* 0x000fea0003800200 */
.L_x_44173:
[----:B------:R-:W4:Y:S01]  /*7f90*/  F2I.FTZ.TRUNC.NTZ R0, R0 ;  /* 0x0000000000007305 */ /* 0x000f22000021f100 */
[----:B------:R-:W-:Y:S05]  /*7fa0*/  BRA `(.L_x_44158) ;  /* 0x0000000400087947 */ /* 0x000fea0003800000 */
.L_x_44171:
        /* <DEDUP_REMOVED lines=21> */
.L_x_44180:
[----:B------:R-:W-:Y:S05]  /*8100*/  BSYNC.RECONVERGENT B1 ;  /* 0x0000000000017941 */ /* 0x000fea0003800200 */
.L_x_44179:
[----:B------:R-:W-:Y:S01]  /*8110*/  IMAD.SHL.U32 R0, R0, 0x200000, RZ ;  /* 0x0020000000007824 */ /* 0x000fe200078e00ff */
[----:B------:R-:W-:-:S04]  /*8120*/  LEA R2, R2, 0x37800000, 0x17 ;  /* 0x3780000002027811 */ /* 0x000fc800078eb8ff */
[----:B------:R-:W-:-:S07]  /*8130*/  LOP3.LUT R0, R2, R0, R7, 0xfe, !PT ;  /* 0x0000000002007212 */ /* 0x000fce00078efe07 */
.L_x_44178:
[----:B------:R-:W-:Y:S05]  /*8140*/  BSYNC.RECONVERGENT B0 ;  /* 0x0000000000007941 */ /* 0x000fea0003800200 */
.L_x_44177:
[----:B------:R-:W0:Y:S01]  /*8150*/  F2I.FTZ.TRUNC.NTZ R0, R0 ;  /* 0x0000000000007305 */ /* 0x000e22000021f100 */
[----:B------:R-:W-:Y:S05]  /*8160*/  BRA `(.L_x_44158) ;  /* 0x0000000000987947 */ /* 0x000fea0003800000 */
.L_x_44170:
        /* <DEDUP_REMOVED lines=14> */
.L_x_44184:
[----:B------:R-:W-:Y:S05]  /*8250*/  BSYNC.RECONVERGENT B0 ;  /* 0x0000000000007941 */ /* 0x000fea0003800200 */
.L_x_44183:
[----:B------:R-:W0:Y:S01]  /*8260*/  F2I.FTZ.TRUNC.NTZ R0, R0 ;  /* 0x0000000000007305 */ /* 0x000e22000021f100 */
[----:B------:R-:W-:Y:S05]  /*8270*/  BRA `(.L_x_44158) ;  /* 0x0000000000547947 */ /* 0x000fea0003800000 */
.L_x_44157:
        /* <DEDUP_REMOVED lines=16> */
.L_x_44185:
[----:B------:R-:W-:Y:S01]  /*8380*/  IMAD.MOV.U32 R0, RZ, RZ, RZ ;  /* 0x000000ffff007224 */ /* 0x000fe200078e00ff */
[----:B------:R-:W-:Y:S06]  /*8390*/  BRA `(.L_x_44158) ;  /* 0x00000000000c7947 */ /* 0x000fec0003800000 */
.L_x_44182:
[----:B------:R0:W5:Y:S01]  /*83a0*/  LDG.E R0, desc[UR36][R2.64] ;  /* 0x0000002402007981 */ /* 0x000162000c1e1900 */
[----:B------:R-:W-:Y:S05]  /*83b0*/  BRA `(.L_x_44158) ;  /* 0x0000000000047947 */ /* 0x000fea0003800000 */
.L_x_44181:
[----:B------:R0:W5:Y:S02]  /*83c0*/  LDG.E R0, desc[UR36][R2.64] ;  /* 0x0000002402007981 */ /* 0x000164000c1e1900 */
.L_x_44158:
[----:B------:R-:W3:Y:S01]  /*83d0*/  LDC R5, c[0x0][0x594] ;  /* 0x00016500ff057b82 */ /* 0x000ee20000000800 */
[----:B012-45:R-:W-:Y:S01]  /*83e0*/  IABS R8, R0 ;  /* 0x0000000000087213 */ /* 0x037fe20000000000 */
[----:B------:R-:W0:Y:S01]  /*83f0*/  LDCU.64 UR6, c[0x0][0x580] ;  /* 0x0000b000ff0677ac */ /* 0x000e220008000a00 */
[----:B------:R-:W-:Y:S01]  /*8400*/  ISETP.GE.AND P1, PT, R0, RZ, PT ;  /* 0x000000ff0000720c */ /* 0x000fe20003f26270 */
[----:B------:R-:W-:-:S04]  /*8410*/  UPRMT UR4, UR41, 0x9910, URZ ;  /* 0x0000991029047896 */ /* 0x000fc800080000ff */
[----:B------:R-:W-:Y:S01]  /*8420*/  UISETP.GT.AND UP0, UPT, UR4, 0x9, UPT ;  /* 0x000000090400788c */ /* 0x000fe2000bf04270 */
[----:B---3--:R-:W-:Y:S02]  /*8430*/  IABS R7, R5 ;  /* 0x0000000500077213 */ /* 0x008fe40000000000 */
[----:B------:R-:W-:Y:S02]  /*8440*/  ISETP.NE.AND P2, PT, R5, RZ, PT ;  /* 0x000000ff0500720c */ /* 0x000fe40003f45270 */
[----:B------:R-:W1:Y:S08]  /*8450*/  I2F.RP R4, R7 ;  /* 0x0000000700047306 */ /* 0x000e700000209400 */
[----:B-1----:R-:W1:Y:S02]  /*8460*/  MUFU.RCP R4, R4 ;  /* 0x0000000400047308 */ /* 0x002e640000001000 */
[----:B-1----:R-:W-:-:S06]  /*8470*/  IADD3 R6, PT, PT, R4, 0xffffffe, RZ ;  /* 0x0ffffffe04067810 */ /* 0x002fcc0007ffe0ff */
[----:B------:R-:W1:Y:S02]  /*8480*/  F2I.FTZ.U32.TRUNC.NTZ R3, R6 ;  /* 0x0000000600037305 */ /* 0x000e64000021f000 */
[----:B-1----:R-:W-:-:S04]  /*8490*/  IMAD.MOV R2, RZ, RZ, -R3 ;  /* 0x000000ffff027224 */ /* 0x002fc800078e0a03 */
        /* <DEDUP_REMOVED lines=33> */
.L_x_44189:
[----:B------:R4:W-:Y:S01]  /*86b0*/  STG.E.U8 desc[UR36][R2.64], R4 ;  /* 0x0000000402007986 */ /* 0x0009e2000c101124 */
[----:B------:R-:W-:Y:S05]  /*86c0*/  BRA `(.L_x_44191) ;  /* 0x0000000c00387947 */ /* 0x000fea0003800000 */
.L_x_44188:
        /* <DEDUP_REMOVED lines=9> */
.L_x_44193:
[----:B------:R2:W-:Y:S01]  /*8760*/  STG.E desc[UR36][R2.64], R4 ;  /* 0x0000000402007986 */ /* 0x0005e2000c101924 */
[----:B------:R-:W-:Y:S05]  /*8770*/  BRA `(.L_x_44191) ;  /* 0x0000000c000c7947 */ /* 0x000fea0003800000 */
.L_x_44192:
[----:B------:R0:W-:Y:S01]  /*8780*/  STG.E.U16 desc[UR36][R2.64], R4 ;  /* 0x0000000402007986 */ /* 0x0001e2000c101524 */
[----:B------:R-:W-:Y:S05]  /*8790*/  BRA `(.L_x_44191) ;  /* 0x0000000c00047947 */ /* 0x000fea0003800000 */
.L_x_44187:
        /* <DEDUP_REMOVED lines=9> */
.L_x_44195:
[----:B------:R-:W-:-:S04]  /*8830*/  I2FP.F32.S32 R0, R4 ;  /* 0x0000000400007245 */ /* 0x000fc80000201400 */
[----:B------:R-:W-:-:S05]  /*8840*/  F2FP.F16.F32.PACK_AB R0, RZ, R0 ;  /* 0x00000000ff00723e */ /* 0x000fca00000000ff */
[----:B------:R0:W-:Y:S01]  /*8850*/  STG.E.U16 desc[UR36][R2.64], R0 ;  /* 0x0000000002007986 */ /* 0x0001e2000c101524 */
[----:B------:R-:W-:Y:S05]  /*8860*/  BRA `(.L_x_44191) ;  /* 0x0000000800d07947 */ /* 0x000fea0003800000 */
.L_x_44194:
        /* <DEDUP_REMOVED lines=10> */
.L_x_44197:
[----:B------:R-:W-:-:S04]  /*8910*/  I2FP.F32.S32 R4, R4 ;  /* 0x0000000400047245 */ /* 0x000fc80000201400 */
[----:B------:R-:W-:-:S04]  /*8920*/  F2FP.F16.F32.PACK_AB R5, RZ, R4 ;  /* 0x00000004ff05723e */ /* 0x000fc800000000ff */
[----:B------:R-:W-:-:S05]  /*8930*/  PRMT R5, R5, 0x5410, RZ ;  /* 0x0000541005057816 */ /* 0x000fca00000000ff */
[----:B------:R0:W-:Y:S01]  /*8940*/  STG.E desc[UR36][R2.64], R5 ;  /* 0x0000000502007986 */ /* 0x0001e2000c101924 */
[----:B------:R-:W-:Y:S05]  /*8950*/  BRA `(.L_x_44191) ;  /* 0x0000000800947947 */ /* 0x000fea0003800000 */
.L_x_44196:
[----:B------:R-:W0:Y:S02]  /*8960*/  I2F.F64 R4, R4 ;  /* 0x0000000400047312 */ /* 0x000e240000201c00 */
[----:B0-----:R0:W-:Y:S01]  /*8970*/  STG.E.64 desc[UR36][R2.64], R4 ;  /* 0x0000000402007986 */ /* 0x0011e2000c101b24 */
[----:B------:R-:W-:Y:S05]  /*8980*/  BRA `(.L_x_44191) ;  /* 0x0000000800887947 */ /* 0x000fea0003800000 */
.L_x_44186:
        /* <DEDUP_REMOVED lines=12> */
.L_x_44201:
        /* <DEDUP_REMOVED lines=18> */
.L_x_44204:
[----:B------:R-:W-:-:S04]  /*8b70*/  SHF.R.U32.HI R5, RZ, 0x18, R5 ;  /* 0x00000018ff057819 */ /* 0x000fc80000011605 */
[----:B------:R-:W-:-:S07]  /*8b80*/  LOP3.LUT R0, R0, 0x80, R5, 0xf8, !PT ;  /* 0x0000008000007812 */ /* 0x000fce00078ef805 */
.L_x_44203:
[----:B------:R-:W-:Y:S05]  /*8b90*/  BSYNC.RECONVERGENT B0 ;  /* 0x0000000000007941 */ /* 0x000fea0003800200 */
.L_x_44202:
[----:B------:R0:W-:Y:S01]  /*8ba0*/  STG.E.U8 desc[UR36][R2.64], R0 ;  /* 0x0000000002007986 */ /* 0x0001e2000c101124 */
[----:B------:R-:W-:Y:S05]  /*8bb0*/  BRA `(.L_x_44191) ;  /* 0x0000000400fc7947 */ /* 0x000fea0003800000 */
.L_x_44200:
        /* <DEDUP_REMOVED lines=18> */
.L_x_44207:
[----:B------:R-:W-:-:S04]  /*8ce0*/  SHF.R.U32.HI R5, RZ, 0x18, R5 ;  /* 0x00000018ff057819 */ /* 0x000fc80000011605 */
[----:B------:R-:W-:-:S07]  /*8cf0*/  LOP3.LUT R0, R0, 0x80, R5, 0xf8, !PT ;  /* 0x0000008000007812 */ /* 0x000fce00078ef805 */
.L_x_44206:
[----:B------:R-:W-:Y:S05]  /*8d00*/  BSYNC.RECONVERGENT B0 ;  /* 0x0000000000007941 */ /* 0x000fea0003800200 */
.L_x_44205:
[----:B------:R0:W-:Y:S01]  /*8d10*/  STG.E.U8 desc[UR36][R2.64], R0 ;  /* 0x0000000002007986 */ /* 0x0001e2000c101124 */
[----:B------:R-:W-:Y:S05]  /*8d20*/  BRA `(.L_x_44191) ;  /* 0x0000000400a07947 */ /* 0x000fea0003800000 */
.L_x_44199:
        /* <DEDUP_REMOVED lines=22> */
.L_x_44209:
[----:B------:R-:W-:-:S05]  /*8e90*/  SHF.R.S32.HI R5, RZ, 0x1f, R4 ;  /* 0x0000001fff057819 */ /* 0x000fca0000011404 */
[----:B------:R0:W-:Y:S01]  /*8ea0*/  STG.E.64 desc[UR36][R2.64], R4 ;  /* 0x0000000402007986 */ /* 0x0001e2000c101b24 */
[----:B------:R-:W-:Y:S05]  /*8eb0*/  BRA `(.L_x_44191) ;  /* 0x00000004003c7947 */ /* 0x000fea0003800000 */
.L_x_44208:
[----:B------:R0:W-:Y:S01]  /*8ec0*/  STG.E desc[UR36][R2.64], R4 ;  /* 0x0000000402007986 */ /* 0x0001e2000c101924 */
[----:B------:R-:W-:Y:S05]  /*8ed0*/  BRA `(.L_x_44191) ;  /* 0x0000000400347947 */ /* 0x000fea0003800000 */
.L_x_44198:
        /* <DEDUP_REMOVED lines=10> */
.L_x_44211:
[----:B------:R-:W-:Y:S01]  /*8f80*/  CS2R R6, SRZ ;  /* 0x0000000000067805 */ /* 0x000fe2000001ff00 */
[----:B------:R-:W0:Y:S04]  /*8f90*/  I2F.F64 R4, R4 ;  /* 0x0000000400047312 */ /* 0x000e280000201c00 */
[----:B0-----:R0:W-:Y:S01]  /*8fa0*/  STG.E.128 desc[UR36][R2.64], R4 ;  /* 0x0000000402007986 */ /* 0x0011e2000c101d24 */
[----:B------:R-:W-:Y:S05]  /*8fb0*/  BRA `(.L_x_44191) ;  /* 0x0000000000fc7947 */ /* 0x000fea0003800000 */
.L_x_44210:
[----:B------:R-:W-:-:S09]  /*8fc0*/  UISETP.NE.AND UP0, UPT, UR4, 0xf, UPT ;  /* 0x0000000f0400788c */ /* 0x000fd2000bf05270 */
[----:B------:R-:W-:Y:S05]  /*8fd0*/  BRA.U !UP0, `(.L_x_44212) ;  /* 0x0000000108e87547 */ /* 0x000fea000b800000 */
[----:B------:R-:W-:-:S09]  /*8fe0*/  UISETP.NE.AND UP0, UPT, UR4, 0x17, UPT ;  /* 0x000000170400788c */ /* 0x000fd2000bf05270 */
[----:B------:R-:W-:Y:S05]  /*8ff0*/  BRA.U !UP0, `(.L_x_44213) ;  /* 0x0000000108907547 */ /* 0x000fea000b800000 */
[----:B------:R-:W-:-:S09]  /*9000*/  UISETP.NE.AND UP0, UPT, UR4, 0x18, UPT ;  /* 0x000000180400788c */ /* 0x000fd2000bf05270 */
[----:B------:R-:W-:Y:S05]  /*9010*/  BRA.U !UP0, `(.L_x_44214) ;  /* 0x0000000108447547 */ /* 0x000fea000b800000 */
.L_x_44190:
        /* <DEDUP_REMOVED lines=16> */
.L_x_44215:
[----:B------:R-:W-:Y:S05]  /*9120*/  BRA `(.L_x_44191) ;  /* 0x0000000000a07947 */ /* 0x000fea0003800000 */
.L_x_44214:
        /* <DEDUP_REMOVED lines=13> */
.L_x_44217:
[----:B------:R-:W-:Y:S05]  /*9200*/  BSYNC.RECONVERGENT B0 ;  /* 0x0000000000007941 */ /* 0x000fea0003800200 */
.L_x_44216:
[----:B------:R-:W-:-:S05]  /*9210*/  LOP3.LUT R5, R0, 0x80, R5, 0xf8, !PT ;  /* 0x0000008000057812 */ /* 0x000fca00078ef805 */
[----:B------:R0:W-:Y:S01]  /*9220*/  STG.E.U8 desc[UR36][R2.64], R5 ;  /* 0x0000000502007986 */ /* 0x0001e2000c101124 */
[----:B------:R-:W-:Y:S05]  /*9230*/  BRA `(.L_x_44191) ;  /* 0x00000000005c7947 */ /* 0x000fea0003800000 */
.L_x_44213:
        /* <DEDUP_REMOVED lines=12> */
.L_x_44219:
[----:B------:R-:W-:Y:S02]  /*9300*/  ISETP.GT.U32.AND P0, PT, R4, 0x7f800000, PT ;  /* 0x7f8000000400780c */ /* 0x000fe40003f04070 */
[----:B------:R-:W-:-:S04]  /*9310*/  MOV R0, 0x7f ;  /* 0x0000007f00007802 */ /* 0x000fc80000000f00 */
[----:B------:R-:W-:-:S07]  /*9320*/  SEL R0, R0, 0x7c, P0 ;  /* 0x0000007c00007807 */ /* 0x000fce0000000000 */
.L_x_44220:
[----:B------:R-:W-:Y:S05]  /*9330*/  BSYNC.RECONVERGENT B0 ;  /* 0x0000000000007941 */ /* 0x000fea0003800200 */
.L_x_44218:
[----:B------:R-:W-:-:S04]  /*9340*/  SHF.R.U32.HI R5, RZ, 0x18, R5 ;  /* 0x00000018ff057819 */ /* 0x000fc80000011605 */
[----:B------:R-:W-:-:S05]  /*9350*/  LOP3.LUT R5, R0, 0x80, R5, 0xf8, !PT ;  /* 0x0000008000057812 */ /* 0x000fca00078ef805 */
[----:B------:R0:W-:Y:S01]  /*9360*/  STG.E.U8 desc[UR36][R2.64], R5 ;  /* 0x0000000502007986 */ /* 0x0001e2000c101124 */
[----:B------:R-:W-:Y:S05]  /*9370*/  BRA `(.L_x_44191) ;  /* 0x00000000000c7947 */ /* 0x000fea0003800000 */
.L_x_44212:
[----:B------:R-:W-:-:S04]  /*9380*/  I2FP.F32.S32 R0, R4 ;  /* 0x0000000400007245 */ /* 0x000fc80000201400 */
[----:B------:R-:W-:-:S05]  /*9390*/  F2FP.BF16.F32.PACK_AB R0, RZ, R0 ;  /* 0x00000000ff00723e */ /* 0x000fca00000010ff */
[----:B------:R0:W-:Y:S02]  /*93a0*/  STG.E.U16 desc[UR36][R2.64], R0 ;  /* 0x0000000002007986 */ /* 0x0001e4000c101524 */
.L_x_44191:
[----:B------:R-:W-:-:S07]  /*93b0*/  VIADD R17, R17, 0x80 ;  /* 0x0000008011117836 */ /* 0x000fce0000000000 */
.L_x_44151:
[----:B------:R-:W-:Y:S05]  /*93c0*/  BSYNC.RECONVERGENT B6 ;  /* 0x0000000000067941 */ /* 0x000fea0003800200 */
.L_x_44150:
[----:B------:R-:W5:Y:S02]  /*93d0*/  LDCU UR4, c[0x0][0x380] ;  /* 0x00007000ff0477ac */ /* 0x000f640008000800 */
[----:B-----5:R-:W-:-:S13]  /*93e0*/  ISETP.GE.AND P0, PT, R17, UR4, PT ;  /* 0x0000000411007c0c */ /* 0x020fda000bf06270 */
[----:B------:R-:W-:Y:S05]  /*93f0*/  @P0 EXIT ;  /* 0x000000000000094d */ /* 0x000fea0003800000 */
        /* <DEDUP_REMOVED lines=303> */
.L_x_44221:
        /* <DEDUP_REMOVED lines=18> */
.L_x_44225:
[----:B------:R0:W5:Y:S01]  /*a810*/  LDG.E.U8 R0, desc[UR36][R2.64] ;  /* 0x0000002402007981 */ /* 0x000162000c1e1100 */
[----:B------:R-:W-:Y:S05]  /*a820*/  BRA `(.L_x_44227) ;  /* 0x0000000c002c7947 */ /* 0x000fea0003800000 */
.L_x_44224:
        /* <DEDUP_REMOVED lines=8> */
.L_x_44229:
[----:B------:R0:W5:Y:S01]  /*a8b0*/  LDG.E R0, desc[UR36][R2.64] ;  /* 0x0000002402007981 */ /* 0x000162000c1e1900 */
[----:B------:R-:W-:Y:S05]  /*a8c0*/  BRA `(.L_x_44227) ;  /* 0x0000000c00047947 */ /* 0x000fea0003800000 */
.L_x_44228:
[----:B------:R0:W5:Y:S01]  /*a8d0*/  LDG.E.S16 R0, desc[UR36][R2.64] ;  /* 0x0000002402007981 */ /* 0x000162000c1e1700 */
[----:B------:R-:W-:Y:S05]  /*a8e0*/  BRA `(.L_x_44227) ;  /* 0x0000000800fc7947 */ /* 0x000fea0003800000 */
.L_x_44223:
        /* <DEDUP_REMOVED lines=9> */
.L_x_44231:
[----:B------:R-:W2:Y:S02]  /*a980*/  LDG.E.U16 R2, desc[UR36][R2.64] ;  /* 0x0000002402027981 */ /* 0x000ea4000c1e1500 */
[----:B--2---:R-:W-:-:S06]  /*a990*/  HADD2.F32 R0, -RZ, R2.H0_H0 ;  /* 0x20000002ff007230 */ /* 0x004fcc0000004100 */
[----:B------:R-:W0:Y:S01]  /*a9a0*/  F2I.FTZ.TRUNC.NTZ R0, R0 ;  /* 0x0000000000007305 */ /* 0x000e22000021f100 */
[----:B------:R-:W-:Y:S05]  /*a9b0*/  BRA `(.L_x_44227) ;  /* 0x0000000800c87947 */ /* 0x000fea0003800000 */
.L_x_44230:
        /* <DEDUP_REMOVED lines=9> */
.L_x_44233:
[----:B------:R-:W2:Y:S02]  /*aa50*/  LDG.E.U16 R2, desc[UR36][R2.64] ;  /* 0x0000002402027981 */ /* 0x000ea4000c1e1500 */
[----:B--2---:R-:W-:-:S06]  /*aa60*/  HADD2.F32 R0, -RZ, R2.H0_H0 ;  /* 0x20000002ff007230 */ /* 0x004fcc0000004100 */
[----:B------:R-:W0:Y:S01]  /*aa70*/  F2I.FTZ.TRUNC.NTZ R0, R0 ;  /* 0x0000000000007305 */ /* 0x000e22000021f100 */
[----:B------:R-:W-:Y:S05]  /*aa80*/  BRA `(.L_x_44227) ;  /* 0x0000000800947947 */ /* 0x000fea0003800000 */
.L_x_44232:
[----:B------:R-:W2:Y:S02]  /*aa90*/  LDG.E.64 R2, desc[UR36][R2.64] ;  /* 0x0000002402027981 */ /* 0x000ea4000c1e1b00 */
[----:B--2---:R0:W1:Y:S02]  /*aaa0*/  F2I.F64.TRUNC R0, R2 ;  /* 0x0000000200007311 */ /* 0x004064000030d100 */
[----:B01----:R-:W-:Y:S05]  /*aab0*/  BRA `(.L_x_44227) ;  /* 0x0000000800887947 */ /* 0x003fea0003800000 */
.L_x_44222:
        /* <DEDUP_REMOVED lines=12> */
.L_x_44236:
[----:B------:R-:W2:Y:S02]  /*ab80*/  LDG.E.64 R2, desc[UR36][R2.64] ;  /* 0x0000002402027981 */ /* 0x000ea4000c1e1b00 */
[----:B--2---:R0:W1:Y:S02]  /*ab90*/  F2I.F64.TRUNC R0, R2 ;  /* 0x0000000200007311 */ /* 0x004064000030d100 */
[----:B01----:R-:W-:Y:S05]  /*aba0*/  BRA `(.L_x_44227) ;  /* 0x00000008004c7947 */ /* 0x003fea0003800000 */
.L_x_44235:
        /* <DEDUP_REMOVED lines=26> */
.L_x_44238:
        /* <DEDUP_REMOVED lines=13> */
.L_x_44237:
[----:B------:R-:W2:Y:S02]  /*ae20*/  LDG.E.U16 R0, desc[UR36][R2.64] ;  /* 0x0000002402007981 */ /* 0x000ea4000c1e1500 */
[----:B--2---:R-:W-:-:S06]  /*ae30*/  IMAD.U32 R0, R0, 0x10000, RZ ;  /* 0x0001000000007824 */ /* 0x004fcc00078e00ff */
[----:B------:R-:W0:Y:S01]  /*ae40*/  F2I.FTZ.TRUNC.NTZ R0, R0 ;  /* 0x0000000000007305 */ /* 0x000e22000021f100 */
[----:B------:R-:W-:Y:S05]  /*ae50*/  BRA `(.L_x_44227) ;  /* 0x0000000400a07947 */ /* 0x000fea0003800000 */
.L_x_44234:
        /* <DEDUP_REMOVED lines=10> */
.L_x_44241:
        /* <DEDUP_REMOVED lines=21> */
.L_x_44245:
[----:B------:R-:W-:Y:S05]  /*b050*/  BSYNC.RECONVERGENT B1 ;  /* 0x0000000000017941 */ /* 0x000fea0003800200 */
.L_x_44244:
[----:B------:R-:W-:Y:S01]  /*b060*/  IMAD.SHL.U32 R0, R0, 0x100000, RZ ;  /* 0x0010000000007824 */ /* 0x000fe200078e00ff */
[----:B------:R-:W-:-:S04]  /*b070*/  LEA R2, R2, 0x3b800000, 0x17 ;  /* 0x3b80000002027811 */ /* 0x000fc800078eb8ff */
[----:B------:R-:W-:-:S07]  /*b080*/  LOP3.LUT R0, R2, R0, R7, 0xfe, !PT ;  /* 0x0000000002007212 */ /* 0x000fce00078efe07 */
.L_x_44243:
[----:B------:R-:W-:Y:S05]  /*b090*/  BSYNC.RECONVERGENT B0 ;  /* 0x0000000000007941 */ /* 0x000fea0003800200 */
.L_x_44242:
[----:B------:R-:W2:Y:S01]  /*b0a0*/  F2I.FTZ.TRUNC.NTZ R0, R0 ;  /* 0x0000000000007305 */ /* 0x000ea2000021f100 */
[----:B------:R-:W-:Y:S05]  /*b0b0*/  BRA `(.L_x_44227) ;  /* 0x0000000400087947 */ /* 0x000fea0003800000 */
.L_x_44240:
        /* <DEDUP_REMOVED lines=21> */
.L_x_44249:
[----:B------:R-:W-:Y:S05]  /*b210*/  BSYNC.RECONVERGENT B1 ;  /* 0x0000000000017941 */ /* 0x000fea0003800200 */
.L_x_44248:
[----:B------:R-:W-:Y:S02]  /*b220*/  SHF.L.U32 R0, R0, 0x15, RZ ;  /* 0x0000001500007819 */ /* 0x000fe400000006ff */
[----:B------:R-:W-:-:S04]  /*b230*/  LEA R2, R2, 0x37800000, 0x17 ;  /* 0x3780000002027811 */ /* 0x000fc800078eb8ff */
[----:B------:R-:W-:-:S07]  /*b240*/  LOP3.LUT R0, R2, R0, R7, 0xfe, !PT ;  /* 0x0000000002007212 */ /* 0x000fce00078efe07 */
.L_x_44247:
[----:B------:R-:W-:Y:S05]  /*b250*/  BSYNC.RECONVERGENT B0 ;  /* 0x0000000000007941 */ /* 0x000fea0003800200 */
.L_x_44246:
[----:B------:R-:W0:Y:S01]  /*b260*/  F2I.FTZ.TRUNC.NTZ R0, R0 ;  /* 0x0000000000007305 */ /* 0x000e22000021f100 */
[----:B------:R-:W-:Y:S05]  /*b270*/  BRA `(.L_x_44227) ;  /* 0x0000000000987947 */ /* 0x000fea0003800000 */
.L_x_44239:
        /* <DEDUP_REMOVED lines=14> */
.L_x_44253:
[----:B------:R-:W-:Y:S05]  /*b360*/  BSYNC.RECONVERGENT B0 ;  /* 0x0000000000007941 */ /* 0x000fea0003800200 */
.L_x_44252:
[----:B------:R-:W4:Y:S01]  /*b370*/  F2I.FTZ.TRUNC.NTZ R0, R0 ;  /* 0x0000000000007305 */ /* 0x000f22000021f100 */
[----:B------:R-:W-:Y:S05]  /*b380*/  BRA `(.L_x_44227) ;  /* 0x0000000000547947 */ /* 0x000fea0003800000 */
.L_x_44226:
        /* <DEDUP_REMOVED lines=16> */
.L_x_44254:
[----:B------:R-:W-:Y:S01]  /*b490*/  IMAD.MOV.U32 R0, RZ, RZ, RZ ;  /* 0x000000ffff007224 */ /* 0x000fe200078e00ff */
[----:B------:R-:W-:Y:S06]  /*b4a0*/  BRA `(.L_x_44227) ;  /* 0x00000000000c7947 */ /* 0x000fec0003800000 */
.L_x_44251:
[----:B------:R0:W5:Y:S01]  /*b4b0*/  LDG.E R0, desc[UR36][R2.64] ;  /* 0x0000002402007981 */ /* 0x000162000c1e1900 */
[----:B------:R-:W-:Y:S05]  /*b4c0*/  BRA `(.L_x_44227) ;  /* 0x0000000000047947 */ /* 0x000fea0003800000 */
.L_x_44250:
[----:B------:R3:W5:Y:S02]  /*b4d0*/  LDG.E R0, desc[UR36][R2.64] ;  /* 0x0000002402007981 */ /* 0x000764000c1e1900 */
.L_x_44227:
        /* <DEDUP_REMOVED lines=9> */
[----:B0-----:R-:W-:-:S06]  /*b570*/  VIADD R6, R4, 0xffffffe ;  /* 0x0ffffffe04067836 */ /* 0x001fcc0000000000 */
[----:B---3--:R-:W0:Y:S02]  /*b580*/  F2I.FTZ.U32.TRUNC.NTZ R3, R6 ;  /* 0x0000000600037305 */ /* 0x008e24000021f000 */
        /* <DEDUP_REMOVED lines=31> */
.L_x_44258:
[----:B------:R-:W-:Y:S01]  /*b780*/  STG.E.U8 desc[UR36][R16.64], R2 ;  /* 0x0000000210007986 */ /* 0x000fe2000c101124 */
[----:B------:R-:W-:Y:S05]  /*b790*/  EXIT ;  /* 0x000000000000794d */ /* 0x000fea0003800000 */
.L_x_44257:
        /* <DEDUP_REMOVED lines=9> */
.L_x_44261:
[----:B------:R-:W-:Y:S01]  /*b830*/  STG.E desc[UR36][R16.64], R2 ;  /* 0x0000000210007986 */ /* 0x000fe2000c101924 */
[----:B------:R-:W-:Y:S05]  /*b840*/  EXIT ;  /* 0x000000000000794d */ /* 0x000fea0003800000 */
.L_x_44260:
[----:B------:R-:W-:Y:S01]  /*b850*/  STG.E.U16 desc[UR36][R16.64], R2 ;  /* 0x0000000210007986 */ /* 0x000fe2000c101524 */
[----:B------:R-:W-:Y:S05]  /*b860*/  EXIT ;  /* 0x000000000000794d */ /* 0x000fea0003800000 */
.L_x_44256:
        /* <DEDUP_REMOVED lines=9> */
.L_x_44263:
[----:B------:R-:W-:-:S04]  /*b900*/  I2FP.F32.S32 R0, R2 ;  /* 0x0000000200007245 */ /* 0x000fc80000201400 */
[----:B------:R-:W-:-:S05]  /*b910*/  F2FP.F16.F32.PACK_AB R0, RZ, R0 ;  /* 0x00000000ff00723e */ /* 0x000fca00000000ff */
[----:B------:R-:W-:Y:S01]  /*b920*/  STG.E.U16 desc[UR36][R16.64], R0 ;  /* 0x0000000010007986 */ /* 0x000fe2000c101524 */
[----:B------:R-:W-:Y:S05]  /*b930*/  EXIT ;  /* 0x000000000000794d */ /* 0x000fea0003800000 */
.L_x_44262:
        /* <DEDUP_REMOVED lines=10> */
.L_x_44265:
[----:B------:R-:W-:-:S04]  /*b9e0*/  I2FP.F32.S32 R2, R2 ;  /* 0x0000000200027245 */ /* 0x000fc80000201400 */
[----:B------:R-:W-:-:S04]  /*b9f0*/  F2FP.F16.F32.PACK_AB R3, RZ, R2 ;  /* 0x00000002ff03723e */ /* 0x000fc800000000ff */
[----:B------:R-:W-:-:S05]  /*ba00*/  PRMT R3, R3, 0x5410, RZ ;  /* 0x0000541003037816 */ /* 0x000fca00000000ff */
[----:B------:R-:W-:Y:S01]  /*ba10*/  STG.E desc[UR36][R16.64], R3 ;  /* 0x0000000310007986 */ /* 0x000fe2000c101924 */
[----:B------:R-:W-:Y:S05]  /*ba20*/  EXIT ;  /* 0x000000000000794d */ /* 0x000fea0003800000 */
.L_x_44264:
[----:B------:R-:W0:Y:S02]  /*ba30*/  I2F.F64 R2, R2 ;  /* 0x0000000200027312 */ /* 0x000e240000201c00 */
[----:B0-----:R-:W-:Y:S01]  /*ba40*/  STG.E.64 desc[UR36][R16.64], R2 ;  /* 0x0000000210007986 */ /* 0x001fe2000c101b24 */
[----:B------:R-:W-:Y:S05]  /*ba50*/  EXIT ;  /* 0x000000000000794d */ /* 0x000fea0003800000 */
.L_x_44255:
        /* <DEDUP_REMOVED lines=12> */
.L_x_44269:
        /* <DEDUP_REMOVED lines=17> */
.L_x_44272:
[----:B------:R-:W-:-:S04]  /*bc30*/  SHF.R.U32.HI R3, RZ, 0x18, R3 ;  /* 0x00000018ff037819 */ /* 0x000fc80000011603 */
[----:B------:R-:W-:-:S04]  /*bc40*/  LOP3.LUT R0, R0, 0x80, R3, 0xf8, !PT ;  /* 0x0000008000007812 */ /* 0x000fc800078ef803 */
[----:B------:R-:W-:-:S07]  /*bc50*/  PRMT R8, R0, 0x7610, R8 ;  /* 0x0000761000087816 */ /* 0x000fce0000000008 */
.L_x_44271:
[----:B------:R-:W-:Y:S05]  /*bc60*/  BSYNC.RECONVERGENT B0 ;  /* 0x0000000000007941 */ /* 0x000fea0003800200 */
.L_x_44270:
[----:B------:R-:W-:Y:S01]  /*bc70*/  STG.E.U8 desc[UR36][R16.64], R8 ;  /* 0x0000000810007986 */ /* 0x000fe2000c101124 */
[----:B------:R-:W-:Y:S05]  /*bc80*/  EXIT ;  /* 0x000000000000794d */ /* 0x000fea0003800000 */
.L_x_44268:
        /* <DEDUP_REMOVED lines=17> */
.L_x_44275:
[----:B------:R-:W-:-:S04]  /*bda0*/  SHF.R.U32.HI R3, RZ, 0x18, R3 ;  /* 0x00000018ff037819 */ /* 0x000fc80000011603 */
[----:B------:R-:W-:-:S04]  /*bdb0*/  LOP3.LUT R0, R0, 0x80, R3, 0xf8, !PT ;  /* 0x0000008000007812 */ /* 0x000fc800078ef803 */
[----:B------:R-:W-:-:S07]  /*bdc0*/  PRMT R8, R0, 0x7610, R8 ;  /* 0x0000761000087816 */ /* 0x000fce0000000008 */
.L_x_44274:
[----:B------:R-:W-:Y:S05]  /*bdd0*/  BSYNC.RECONVERGENT B0 ;  /* 0x0000000000007941 */ /* 0x000fea0003800200 */
.L_x_44273:
[----:B------:R-:W-:Y:S01]  /*bde0*/  STG.E.U8 desc[UR36][R16.64], R8 ;  /* 0x0000000810007986 */ /* 0x000fe2000c101124 */
[----:B------:R-:W-:Y:S05]  /*bdf0*/  EXIT ;  /* 0x000000000000794d */ /* 0x000fea0003800000 */
.L_x_44267:
        /* <DEDUP_REMOVED lines=22> */
.L_x_44277:
[----:B------:R-:W-:-:S05]  /*bf60*/  SHF.R.S32.HI R3, RZ, 0x1f, R2 ;  /* 0x0000001fff037819 */ /* 0x000fca0000011402 */
[----:B------:R-:W-:Y:S01]  /*bf70*/  STG.E.64 desc[UR36][R16.64], R2 ;  /* 0x0000000210007986 */ /* 0x000fe2000c101b24 */
[----:B------:R-:W-:Y:S05]  /*bf80*/  EXIT ;  /* 0x000000000000794d */ /* 0x000fea0003800000 */
.L_x_44276:
[----:B------:R-:W-:Y:S01]  /*bf90*/  STG.E desc[UR36][R16.64], R2 ;  /* 0x0000000210007986 */ /* 0x000fe2000c101924 */
[----:B------:R-:W-:Y:S05]  /*bfa0*/  EXIT ;  /* 0x000000000000794d */ /* 0x000fea0003800000 */
.L_x_44266:
        /* <DEDUP_REMOVED lines=10> */
.L_x_44279:
[----:B------:R-:W-:Y:S01]  /*c050*/  CS2R R6, SRZ ;  /* 0x0000000000067805 */ /* 0x000fe2000001ff00 */
[----:B------:R-:W0:Y:S04]  /*c060*/  I2F.F64 R4, R2 ;  /* 0x0000000200047312 */ /* 0x000e280000201c00 */
[----:B0-----:R-:W-:Y:S01]  /*c070*/  STG.E.128 desc[UR36][R16.64], R4 ;  /* 0x0000000410007986 */ /* 0x001fe2000c101d24 */
[----:B------:R-:W-:Y:S05]  /*c080*/  EXIT ;  /* 0x000000000000794d */ /* 0x000fea0003800000 */
.L_x_44278:
[----:B------:R-:W-:-:S09]  /*c090*/  UISETP.NE.AND UP0, UPT, UR4, 0xf, UPT ;  /* 0x0000000f0400788c */ /* 0x000fd2000bf05270 */
[----:B------:R-:W-:Y:S05]  /*c0a0*/  BRA.U !UP0, `(.L_x_44280) ;  /* 0x0000000108e87547 */ /* 0x000fea000b800000 */
[----:B------:R-:W-:-:S09]  /*c0b0*/  UISETP.NE.AND UP0, UPT, UR4, 0x17, UPT ;  /* 0x000000170400788c */ /* 0x000fd2000bf05270 */
[----:B------:R-:W-:Y:S05]  /*c0c0*/  BRA.U !UP0, `(.L_x_44281) ;  /* 0x0000000108907547 */ /* 0x000fea000b800000 */
[----:B------:R-:W-:-:S09]  /*c0d0*/  UISETP.NE.AND UP0, UPT, UR4, 0x18, UPT ;  /* 0x000000180400788c */ /* 0x000fd2000bf05270 */
[----:B------:R-:W-:Y:S05]  /*c0e0*/  BRA.U !UP0, `(.L_x_44282) ;  /* 0x0000000108447547 */ /* 0x000fea000b800000 */
.L_x_44259:
        /* <DEDUP_REMOVED lines=16> */
.L_x_44283:
[----:B------:R-:W-:Y:S05]  /*c1f0*/  EXIT ;  /* 0x000000000000794d */ /* 0x000fea0003800000 */
.L_x_44282:
        /* <DEDUP_REMOVED lines=13> */
.L_x_44285:
[----:B------:R-:W-:Y:S05]  /*c2d0*/  BSYNC.RECONVERGENT B0 ;  /* 0x0000000000007941 */ /* 0x000fea0003800200 */
.L_x_44284:
[----:B------:R-:W-:-:S05]  /*c2e0*/  LOP3.LUT R3, R0, 0x80, R3, 0xf8, !PT ;  /* 0x0000008000037812 */ /* 0x000fca00078ef803 */
[----:B------:R-:W-:Y:S01]  /*c2f0*/  STG.E.U8 desc[UR36][R16.64], R3 ;  /* 0x0000000310007986 */ /* 0x000fe2000c101124 */
[----:B------:R-:W-:Y:S05]  /*c300*/  EXIT ;  /* 0x000000000000794d */ /* 0x000fea0003800000 */
.L_x_44281:
        /* <DEDUP_REMOVED lines=12> */
.L_x_44287:
[----:B------:R-:W-:Y:S01]  /*c3d0*/  IMAD.MOV.U32 R0, RZ, RZ, 0x7f ;  /* 0x0000007fff007424 */ /* 0x000fe200078e00ff */
[----:B------:R-:W-:-:S04]  /*c3e0*/  ISETP.GT.U32.AND P0, PT, R2, 0x7f800000, PT ;  /* 0x7f8000000200780c */ /* 0x000fc80003f04070 */
[----:B------:R-:W-:-:S09]  /*c3f0*/  SEL R0, R0, 0x7c, P0 ;  /* 0x0000007c00007807 */ /* 0x000fd20000000000 */
.L_x_44288:
[----:B------:R-:W-:Y:S05]  /*c400*/  BSYNC.RECONVERGENT B0 ;  /* 0x0000000000007941 */ /* 0x000fea0003800200 */
.L_x_44286:
[----:B------:R-:W-:-:S04]  /*c410*/  SHF.R.U32.HI R3, RZ, 0x18, R3 ;  /* 0x00000018ff037819 */ /* 0x000fc80000011603 */
[----:B------:R-:W-:-:S05]  /*c420*/  LOP3.LUT R3, R0, 0x80, R3, 0xf8, !PT ;  /* 0x0000008000037812 */ /* 0x000fca00078ef803 */
[----:B------:R-:W-:Y:S01]  /*c430*/  STG.E.U8 desc[UR36][R16.64], R3 ;  /* 0x0000000310007986 */ /* 0x000fe2000c101124 */
[----:B------:R-:W-:Y:S05]  /*c440*/  EXIT ;  /* 0x000000000000794d */ /* 0x000fea0003800000 */
.L_x_44280:
[----:B------:R-:W-:-:S04]  /*c450*/  I2FP.F32.S32 R0, R2 ;  /* 0x0000000200007245 */ /* 0x000fc80000201400 */
[----:B------:R-:W-:-:S05]  /*c460*/  F2FP.BF16.F32.PACK_AB R0, RZ, R0 ;  /* 0x00000000ff00723e */ /* 0x000fca00000010ff */
[----:B------:R-:W-:Y:S01]  /*c470*/  STG.E.U16 desc[UR36][R16.64], R0 ;  /* 0x0000000010007986 */ /* 0x000fe2000c101524 */
[----:B------:R-:W-:Y:S05]  /*c480*/  EXIT ;  /* 0x000000000000794d */ /* 0x000fea0003800000 */
.L_x_44289:
        /* <DEDUP_REMOVED lines=15> */
.L_x_50291:


//--------------------- .text._ZN2at6native27unrolled_elementwise_kernelINS0_13BUnaryFunctorIiiiZZZNS0_21remainder_kernel_cudaERNS_18TensorIteratorBaseEENKUlvE_clEvENKUlvE1_clEvEUliiE_EESt5arrayIPcLm2EELi4E23TrivialOffsetCalculatorILi1EjESD_NS0_6memory12LoadWithCastILi1EEENSE_13StoreWithCastILi1EEEEEviT_T0_T2_T3_T4_T5_ --------------------------
	.section	.text._ZN2at6native27unrolled_elementwise_kernelINS0_13BUnaryFunctorIiiiZZZNS0_21remainder_kernel_cudaERNS_18TensorIteratorBaseEENKUlvE_clEvENKUlvE1_clEvEUliiE_EESt5arrayIPcLm2EELi4E23TrivialOffsetCalculatorILi1EjESD_NS0_6memory12LoadWithCastILi1EEENSE_13StoreWithCastILi1EEEEEviT_T0_T2_T3_T4_T5_,"ax",@progbits
	.align	128
        .global         _ZN2at6native27unrolled_elementwise_kernelINS0_13BUnaryFunctorIiiiZZZNS0_21remainder_kernel_cudaERNS_18TensorIteratorBaseEENKUlvE_clEvENKUlvE1_clEvEUliiE_EESt5arrayIPcLm2EELi4E23TrivialOffsetCalculatorILi1EjESD_NS0_6memory12LoadWithCastILi1EEENSE_13StoreWithCastILi1EEEEEviT_T0_T2_T3_T4_T5_
        .type           _ZN2at6native27unrolled_elementwise_kernelINS0_13BUnaryFunctorIiiiZZZNS0_21remainder_kernel_cudaERNS_18TensorIteratorBaseEENKUlvE_clEvENKUlvE1_clEvEUliiE_EESt5arrayIPcLm2EELi4E23TrivialOffsetCalculatorILi1EjESD_NS0_6memory12LoadWithCastILi1EEENSE_13StoreWithCastILi1EEEEEviT_T0_T2_T3_T4_T5_,@function
        .size           _ZN2at6native27unrolled_elementwise_kernelINS0_13BUnaryFunctorIiiiZZZNS0_21remainder_kernel_cudaERNS_18TensorIteratorBaseEENKUlvE_clEvENKUlvE1_clEvEUliiE_EESt5arrayIPcLm2EELi4E23TrivialOffsetCalculatorILi1EjESD_NS0_6memory12LoadWithCastILi1EEENSE_13StoreWithCastILi1EEEEEviT_T0_T2_T3_T4_T5_,(.L_x_50292 - _ZN2at6native27unrolled_elementwise_kernelINS0_13BUnaryFunctorIiiiZZZNS0_21remainder_kernel_cudaERNS_18TensorIteratorBaseEENKUlvE_clEvENKUlvE1_clEvEUliiE_EESt5arrayIPcLm2EELi4E23TrivialOffsetCalculatorILi1EjESD_NS0_6memory12LoadWithCastILi1EEENSE_13StoreWithCastILi1EEEEEviT_T0_T2_T3_T4_T5_)
        .other          _ZN2at6native27unrolled_elementwise_kernelINS0_13BUnaryFunctorIiiiZZZNS0_21remainder_kernel_cudaERNS_18TensorIteratorBaseEENKUlvE_clEvENKUlvE1_clEvEUliiE_EESt5arrayIPcLm2EELi4E23TrivialOffsetCalculatorILi1EjESD_NS0_6memory12LoadWithCastILi1EEENSE_13StoreWithCastILi1EEEEEviT_T0_T2_T3_T4_T5_,@"STO_CUDA_ENTRY STV_DEFAULT"
_ZN2at6native27unrolled_elementwise_kernelINS0_13BUnaryFunctorIiiiZZZNS0_21remainder_kernel_cudaERNS_18TensorIteratorBaseEENKUlvE_clEvENKUlvE1_clEvEUliiE_EESt5arrayIPcLm2EELi4E23TrivialOffsetCalculatorILi1EjESD_NS0_6memory12LoadWithCastILi1EEENSE_13StoreWithCastILi1EEEEEviT_T0_T2_T3_T4_T5_:
.text._ZN2at6native27unrolled_elementwise_kernelINS0_13BUnaryFunctorIiiiZZZNS0_21remainder_kernel_cudaERNS_18TensorIteratorBaseEENKUlvE_clEvENKUlvE1_clEvEUliiE_EESt5arrayIPcLm2EELi4E23TrivialOffsetCalculatorILi1EjESD_NS0_6memory12LoadWithCastILi1EEENSE_13StoreWithCastILi1EEEEEviT_T0_T2_T3_T4_T5_:
        /* <DEDUP_REMOVED lines=31> */
.L_x_44295:
[----:B------:R3:W5:Y:S01]  /*01f0*/  LDG.E.U8 R24, desc[UR36][R4.64] ;  /* 0x0000002404187981 */ /* 0x000762000c1e1100 */
[----:B------:R-:W-:Y:S05]  /*0200*/  BRA `(.L_x_44297) ;  /* 0x0000000c00307947 */ /* 0x000fea0003800000 */
.L_x_44294:
        /* <DEDUP_REMOVED lines=8> */
.L_x_44299:
[----:B------:R1:W5:Y:S01]  /*0290*/  LDG.E R24, desc[UR36][R4.64] ;  /* 0x0000002404187981 */ /* 0x000362000c1e1900 */
[----:B------:R-:W-:Y:S05]  /*02a0*/  BRA `(.L_x_44297) ;  /* 0x0000000c00087947 */ /* 0x000fea0003800000 */
.L_x_44298:
[----:B------:R2:W5:Y:S01]  /*02b0*/  LDG.E.S16 R24, desc[UR36][R4.64] ;  /* 0x0000002404187981 */ /* 0x000562000c1e1700 */
[----:B------:R-:W-:Y:S05]  /*02c0*/  BRA `(.L_x_44297) ;  /* 0x0000000c00007947 */ /* 0x000fea0003800000 */
.L_x_44293:
        /* <DEDUP_REMOVED lines=9> */
.L_x_44301:
[----:B------:R-:W2:Y:S02]  /*0360*/  LDG.E.U16 R4, desc[UR36][R4.64] ;  /* 0x0000002404047981 */ /* 0x000ea4000c1e1500 */
[----:B--2---:R-:W-:-:S06]  /*0370*/  HADD2.F32 R24, -RZ, R4.H0_H0 ;  /* 0x20000004ff187230 */ /* 0x004fcc0000004100 */
[----:B------:R-:W0:Y:S01]  /*0380*/  F2I.FTZ.TRUNC.NTZ R24, R24 ;  /* 0x0000001800187305 */ /* 0x000e22000021f100 */
[----:B------:R-:W-:Y:S05]  /*0390*/  BRA `(.L_x_44297) ;  /* 0x0000000800cc7947 */ /* 0x000fea0003800000 */
.L_x_44300:
        /* <DEDUP_REMOVED lines=9> */
.L_x_44303:
[----:B------:R-:W2:Y:S02]  /*0430*/  LDG.E.U16 R4, desc[UR36][R4.64] ;  /* 0x0000002404047981 */ /* 0x000ea4000c1e1500 */
[----:B--2---:R-:W-:-:S06]  /*0440*/  HADD2.F32 R24, -RZ, R4.H0_H0 ;  /* 0x20000004ff187230 */ /* 0x004fcc0000004100 */
[----:B------:R-:W0:Y:S01]  /*0450*/  F2I.FTZ.TRUNC.NTZ R24, R24 ;  /* 0x0000001800187305 */ /* 0x000e22000021f100 */
[----:B------:R-:W-:Y:S05]  /*0460*/  BRA `(.L_x_44297) ;  /* 0x0000000800987947 */ /* 0x000fea0003800000 */
.L_x_44302:
[----:B------:R-:W2:Y:S02]  /*0470*/  LDG.E.64 R24, desc[UR36][R4.64] ;  /* 0x0000002404187981 */ /* 0x000ea4000c1e1b00 */
[----:B--2---:R0:W1:Y:S02]  /*0480*/  F2I.F64.TRUNC R24, R24 ;  /* 0x0000001800187311 */ /* 0x004064000030d100 */
[----:B01----:R-:W-:Y:S05]  /*0490*/  BRA `(.L_x_44297) ;  /* 0x00000008008c7947 */ /* 0x003fea0003800000 */
.L_x_44292:
        /* <DEDUP_REMOVED lines=12> */
.L_x_44306:
[----:B------:R-:W2:Y:S02]  /*0560*/  LDG.E.64 R4, desc[UR36][R4.64] ;  /* 0x0000002404047981 */ /* 0x000ea4000c1e1b00 */
[----:B--2---:R0:W1:Y:S02]  /*0570*/  F2I.F64.TRUNC R24, R4 ;  /* 0x0000000400187311 */ /* 0x004064000030d100 */
[----:B01----:R-:W-:Y:S05]  /*0580*/  BRA `(.L_x_44297) ;  /* 0x0000000800507947 */ /* 0x003fea0003800000 */
.L_x_44305:
        /* <DEDUP_REMOVED lines=26> */
.L_x_44308:
        /* <DEDUP_REMOVED lines=14> */
.L_x_44307:
[----:B------:R-:W2:Y:S02]  /*0810*/  LDG.E.U16 R24, desc[UR36][R4.64] ;  /* 0x0000002404187981 */ /* 0x000ea4000c1e1500 */
[----:B--2---:R-:W-:-:S06]  /*0820*/  IMAD.U32 R24, R24, 0x10000, RZ ;  /* 0x0001000018187824 */ /* 0x004fcc00078e00ff */
[----:B------:R-:W0:Y:S01]  /*0830*/  F2I.FTZ.TRUNC.NTZ R24, R24 ;  /* 0x0000001800187305 */ /* 0x000e22000021f100 */
[----:B------:R-:W-:Y:S05]  /*0840*/  BRA `(.L_x_44297) ;  /* 0x0000000400a07947 */ /* 0x000fea0003800000 */
.L_x_44304:
        /* <DEDUP_REMOVED lines=10> */
.L_x_44311:
        /* <DEDUP_REMOVED lines=21> */
.L_x_44315:
[----:B------:R-:W-:Y:S05]  /*0a40*/  BSYNC.RECONVERGENT B1 ;  /* 0x0000000000017941 */ /* 0x000fea0003800200 */
.L_x_44314:
[----:B------:R-:W-:Y:S01]  /*0a50*/  IMAD.SHL.U32 R0, R0, 0x100000, RZ ;  /* 0x0010000000007824 */ /* 0x000fe200078e00ff */
[----:B------:R-:W-:-:S04]  /*0a60*/  LEA R3, R3, 0x3b800000, 0x17 ;  /* 0x3b80000003037811 */ /* 0x000fc800078eb8ff */
[----:B------:R-:W-:-:S07]  /*0a70*/  LOP3.LUT R24, R3, R0, R7, 0xfe, !PT ;  /* 0x0000000003187212 */ /* 0x000fce00078efe07 */
.L_x_44313:
[----:B------:R-:W-:Y:S05]  /*0a80*/  BSYNC.RECONVERGENT B0 ;  /* 0x0000000000007941 */ /* 0x000fea0003800200 */
.L_x_44312:
[----:B------:R-:W0:Y:S01]  /*0a90*/  F2I.FTZ.TRUNC.NTZ R24, R24 ;  /* 0x0000001800187305 */ /* 0x000e22000021f100 */
[----:B------:R-:W-:Y:S05]  /*0aa0*/  BRA `(.L_x_44297) ;  /* 0x0000000400087947 */ /* 0x000fea0003800000 */
.L_x_44310:
        /* <DEDUP_REMOVED lines=21> */
.L_x_44319:
[----:B------:R-:W-:Y:S05]  /*0c00*/  BSYNC.RECONVERGENT B1 ;  /* 0x0000000000017941 */ /* 0x000fea0003800200 */
.L_x_44318:
[----:B------:R-:W-:Y:S01]  /*0c10*/  IMAD.SHL.U32 R0, R0, 0x200000, RZ ;  /* 0x0020000000007824 */ /* 0x000fe200078e00ff */
[----:B------:R-:W-:-:S04]  /*0c20*/  LEA R3, R3, 0x37800000, 0x17 ;  /* 0x3780000003037811 */ /* 0x000fc800078eb8ff */
[----:B------:R-:W-:-:S07]  /*0c30*/  LOP3.LUT R24, R3, R0, R7, 0xfe, !PT ;  /* 0x0000000003187212 */ /* 0x000fce00078efe07 */
.L_x_44317:
[----:B------:R-:W-:Y:S05]  /*0c40*/  BSYNC.RECONVERGENT B0 ;  /* 0x0000000000007941 */ /* 0x000fea0003800200 */
.L_x_44316:
[----:B------:R-:W0:Y:S01]  /*0c50*/  F2I.FTZ.TRUNC.NTZ R24, R24 ;  /* 0x0000001800187305 */ /* 0x000e22000021f100 */
[----:B------:R-:W-:Y:S05]  /*0c60*/  BRA `(.L_x_44297) ;  /* 0x0000000000987947 */ /* 0x000fea0003800000 */
.L_x_44309:
[----:B------:R-:W-:-:S09]  /*0c70*/  UISETP.NE.AND UP0, UPT, UR4, 0x1c, UPT ;  /* 0x0000001c0400788c */ /* 0x000fd2000bf05270 */
[----:B------:R-:W-:Y:S05]  /*0c80*/  BRA.U !UP0, `(.L_x_44320) ;  /* 0x00000001088c7547 */ /* 0x000fea000b800000 */
[----:B------:R-:W-:-:S09]  /*0c90*/  UISETP.NE.AND UP0, UPT, UR4, 0x1d, UPT ;  /* 0x0000001d0400788c */ /* 0x000fd2000bf05270 */
[----:B------:R-:W-:Y:S05]  /*0ca0*/  BRA.U !UP0, `(.L_x_44321) ;  /* 0x00000001087c7547 */ /* 0x000fea000b800000 */
[----:B------:R-:W-:-:S09]  /*0cb0*/  UISETP.NE.AND UP0, UPT, UR4, 0x2c, UPT ;  /* 0x0000002c0400788c */ /* 0x000fd2000bf05270 */
[----:B------:R-:W-:Y:S05]  /*0cc0*/  BRA.U !UP0, `(.L_x_44322) ;  /* 0x0000000108487547 */ /* 0x000fea000b800000 */
.L_x_44296:
        /* <DEDUP_REMOVED lines=16> */
.L_x_44323:
[----:B------:R-:W-:Y:S01]  /*0dd0*/  IMAD.MOV.U32 R24, RZ, RZ, RZ ;  /* 0x000000ffff187224 */ /* 0x000fe200078e00ff */
[----:B------:R-:W-:Y:S06]  /*0de0*/  BRA `(.L_x_44297) ;  /* 0x0000000000387947 */ /* 0x000fec0003800000 */
.L_x_44322:
        /* <DEDUP_REMOVED lines=8> */
.L_x_44325:
[----:B------:R-:W-:Y:S05]  /*0e70*/  BSYNC.RECONVERGENT B0 ;  /* 0x0000000000007941 */ /* 0x000fea0003800200 */
.L_x_44324:
[----:B------:R-:W0:Y:S01]  /*0e80*/  F2I.FTZ.TRUNC.NTZ R24, R24 ;  /* 0x0000001800187305 */ /* 0x000e22000021f100 */
[----:B------:R-:W-:Y:S05]  /*0e90*/  BRA `(.L_x_44297) ;  /* 0x00000000000c7947 */ /* 0x000fea0003800000 */
.L_x_44321:
[----:B------:R0:W5:Y:S01]  /*0ea0*/  LDG.E R24, desc[UR36][R4.64] ;  /* 0x0000002404187981 */ /* 0x000162000c1e1900 */
[----:B------:R-:W-:Y:S05]  /*0eb0*/  BRA `(.L_x_44297) ;  /* 0x0000000000047947 */ /* 0x000fea0003800000 */
.L_x_44320:
[----:B------:R0:W5:Y:S02]  /*0ec0*/  LDG.E R24, desc[UR36][R4.64] ;  /* 0x0000002404187981 */ /* 0x000164000c1e1900 */
.L_x_44297:
[----:B------:R-:W-:-:S07]  /*0ed0*/  VIADD R19, R17, 0x80 ;  /* 0x0000008011137836 */ /* 0x000fce0000000000 */
.L_x_44291:
[----:B------:R-:W-:Y:S05]  /*0ee0*/  BSYNC.RECONVERGENT B6 ;  /* 0x0000000000067941 */ /* 0x000fea0003800200 */
.L_x_44290:
        /* <DEDUP_REMOVED lines=23> */
.L_x_44331:
[----:B------:R0:W5:Y:S01]  /*1060*/  LDG.E.U8 R25, desc[UR36][R4.64] ;  /* 0x0000002404197981 */ /* 0x000162000c1e1100 */
[----:B------:R-:W-:Y:S05]  /*1070*/  BRA `(.L_x_44333) ;  /* 0x0000000c00307947 */ /* 0x000fea0003800000 */
.L_x_44330:
        /* <DEDUP_REMOVED lines=8> */
.L_x_44335:
[----:B------:R0:W5:Y:S01]  /*1100*/  LDG.E R25, desc[UR36][R4.64] ;  /* 0x0000002404197981 */ /* 0x000162000c1e1900 */
[----:B------:R-:W-:Y:S05]  /*1110*/  BRA `(.L_x_44333) ;  /* 0x0000000c00087947 */ /* 0x000fea0003800000 */
.L_x_44334:
[----:B------:R0:W5:Y:S01]  /*1120*/  LDG.E.S16 R25, desc[UR36][R4.64] ;  /* 0x0000002404197981 */ /* 0x000162000c1e1700 */
[----:B------:R-:W-:Y:S05]  /*1130*/  BRA `(.L_x_44333) ;  /* 0x0000000c00007947 */ /* 0x000fea0003800000 */
.L_x_44329:
        /* <DEDUP_REMOVED lines=9> */
.L_x_44337:
[----:B------:R-:W2:Y:S02]  /*11d0*/  LDG.E.U16 R4, desc[UR36][R4.64] ;  /* 0x0000002404047981 */ /* 0x000ea4000c1e1500 */
[----:B--2---:R-:W-:-:S06]  /*11e0*/  HADD2.F32 R25, -RZ, R4.H0_H0 ;  /* 0x20000004ff197230 */ /* 0x004fcc0000004100 */
[----:B------:R-:W0:Y:S01]  /*11f0*/  F2I.FTZ.TRUNC.NTZ R25, R25 ;  /* 0x0000001900197305 */ /* 0x000e22000021f100 */
[----:B------:R-:W-:Y:S05]  /*1200*/  BRA `(.L_x_44333) ;  /* 0x0000000800cc7947 */ /* 0x000fea0003800000 */
.L_x_44336:
        /* <DEDUP_REMOVED lines=9> */
.L_x_44339:
[----:B------:R-:W2:Y:S02]  /*12a0*/  LDG.E.U16 R4, desc[UR36][R4.64] ;  /* 0x0000002404047981 */ /* 0x000ea4000c1e1500 */
[----:B--2---:R-:W-:-:S06]  /*12b0*/  HADD2.F32 R25, -RZ, R4.H0_H0 ;  /* 0x20000004ff197230 */ /* 0x004fcc0000004100 */
[----:B------:R-:W0:Y:S01]  /*12c0*/  F2I.FTZ.TRUNC.NTZ R25, R25 ;  /* 0x0000001900197305 */ /* 0x000e22000021f100 */
[----:B------:R-:W-:Y:S05]  /*12d0*/  BRA `(.L_x_44333) ;  /* 0x0000000800987947 */ /* 0x000fea0003800000 */
.L_x_44338:
[----:B------:R-:W2:Y:S02]  /*12e0*/  LDG.E.64 R4, desc[UR36][R4.64] ;  /* 0x0000002404047981 */ /* 0x000ea4000c1e1b00 */
[----:B--2---:R0:W1:Y:S02]  /*12f0*/  F2I.F64.TRUNC R25, R4 ;  /* 0x0000000400197311 */ /* 0x004064000030d100 */
[----:B01----:R-:W-:Y:S05]  /*1300*/  BRA `(.L_x_44333) ;  /* 0x00000008008c7947 */ /* 0x003fea0003800000 */
.L_x_44328:
        /* <DEDUP_REMOVED lines=12> */
.L_x_44342:
[----:B------:R-:W2:Y:S02]  /*13d0*/  LDG.E.64 R4, desc[UR36][R4.64] ;  /* 0x0000002404047981 */ /* 0x000ea4000c1e1b00 */
[----:B--2---:R0:W1:Y:S02]  /*13e0*/  F2I.F64.TRUNC R25, R4 ;  /* 0x0000000400197311 */ /* 0x004064000030d100 */
[----:B01----:R-:W-:Y:S05]  /*13f0*/  BRA `(.L_x_44333) ;  /* 0x0000000800507947 */ /* 0x003fea0003800000 */
.L_x_44341:
        /* <DEDUP_REMOVED lines=26> */
.L_x_44344:
        /* <DEDUP_REMOVED lines=14> */
.L_x_44343:
[----:B------:R-:W2:Y:S02]  /*1680*/  LDG.E.U16 R25, desc[UR36][R4.64] ;  /* 0x0000002404197981 */ /* 0x000ea4000c1e1500 */
[----:B--2---:R-:W-:-:S06]  /*1690*/  IMAD.U32 R25, R25, 0x10000, RZ ;  /* 0x0001000019197824 */ /* 0x004fcc00078e00ff */
[----:B------:R-:W4:Y:S01]  /*16a0*/  F2I.FTZ.TRUNC.NTZ R25, R25 ;  /* 0x0000001900197305 */ /* 0x000f22000021f100 */
[----:B------:R-:W-:Y:S05]  /*16b0*/  BRA `(.L_x_44333) ;  /* 0x0000000400a07947 */ /* 0x000fea0003800000 */
.L_x_44340:
        /* <DEDUP_REMOVED lines=10> */
.L_x_44347:
        /* <DEDUP_REMOVED lines=21> */
.L_x_44351:
[----:B------:R-:W-:Y:S05]  /*18b0*/  BSYNC.RECONVERGENT B1 ;  /* 0x0000000000017941 */ /* 0x000fea0003800200 */
.L_x_44350:
[----:B------:R-:W-:Y:S01]  /*18c0*/  IMAD.SHL.U32 R0, R0, 0x100000, RZ ;  /* 0x0010000000007824 */ /* 0x000fe200078e00ff */
[----:B------:R-:W-:-:S04]  /*18d0*/  LEA R3, R3, 0x3b800000, 0x17 ;  /* 0x3b80000003037811 */ /* 0x000fc800078eb8ff */
[----:B------:R-:W-:-:S07]  /*18e0*/  LOP3.LUT R25, R3, R0, R25, 0xfe, !PT ;  /* 0x0000000003197212 */ /* 0x000fce00078efe19 */
.L_x_44349:
[----:B------:R-:W-:Y:S05]  /*18f0*/  BSYNC.RECONVERGENT B0 ;  /* 0x0000000000007941 */ /* 0x000fea0003800200 */
.L_x_44348:
[----:B------:R-:W0:Y:S01]  /*1900*/  F2I.FTZ.TRUNC.NTZ R25, R25 ;  /* 0x0000001900197305 */ /* 0x000e22000021f100 */
[----:B------:R-:W-:Y:S05]  /*1910*/  BRA `(.L_x_44333) ;  /* 0x0000000400087947 */ /* 0x000fea0003800000 */
.L_x_44346:
        /* <DEDUP_REMOVED lines=21> */
.L_x_44355:
[----:B------:R-:W-:Y:S05]  /*1a70*/  BSYNC.RECONVERGENT B1 ;  /* 0x0000000000017941 */ /* 0x000fea0003800200 */
.L_x_44354:
[----:B------:R-:W-:Y:S01]  /*1a80*/  IMAD.SHL.U32 R0, R0, 0x200000, RZ ;  /* 0x0020000000007824 */ /* 0x000fe200078e00ff */
[----:B------:R-:W-:-:S04]  /*1a90*/  LEA R3, R3, 0x37800000, 0x17 ;  /* 0x3780000003037811 */ /* 0x000fc800078eb8ff */
[----:B------:R-:W-:-:S07]  /*1aa0*/  LOP3.LUT R25, R3, R0, R25, 0xfe, !PT ;  /* 0x0000000003197212 */ /* 0x000fce00078efe19 */
.L_x_44353:
[----:B------:R-:W-:Y:S05]  /*1ab0*/  BSYNC.RECONVERGENT B0 ;  /* 0x0000000000007941 */ /* 0x000fea0003800200 */
.L_x_44352:
[----:B------:R-:W0:Y:S01]  /*1ac0*/  F2I.FTZ.TRUNC.NTZ R25, R25 ;  /* 0x0000001900197305 */ /* 0x000e22000021f100 */
[----:B------:R-:W-:Y:S05]  /*1ad0*/  BRA `(.L_x_44333) ;  /* 0x0000000000987947 */ /* 0x000fea0003800000 */
.L_x_44345:
        /* <DEDUP_REMOVED lines=14> */
.L_x_44359:
[----:B------:R-:W-:Y:S05]  /*1bc0*/  BSYNC.RECONVERGENT B0 ;  /* 0x0000000000007941 */ /* 0x000fea0003800200 */
.L_x_44358:
[----:B------:R-:W0:Y:S01]  /*1bd0*/  F2I.FTZ.TRUNC.NTZ R25, R25 ;  /* 0x0000001900197305 */ /* 0x000e22000021f100 */
[----:B------:R-:W-:Y:S05]  /*1be0*/  BRA `(.L_x_44333) ;  /* 0x0000000000547947 */ /* 0x000fea0003800000 */
.L_x_44332:
        /* <DEDUP_REMOVED lines=16> */
.L_x_44360:
[----:B------:R-:W-:Y:S01]  /*1cf0*/  IMAD.MOV.U32 R25, RZ, RZ, RZ ;  /* 0x000000ffff197224 */ /* 0x000fe200078e00ff */
[----:B------:R-:W-:Y:S06]  /*1d00*/  BRA `(.L_x_44333) ;  /* 0x00000000000c7947 */ /* 0x000fec0003800000 */
.L_x_44357:
[----:B------:R0:W5:Y:S01]  /*1d10*/  LDG.E R25, desc[UR36][R4.64] ;  /* 0x0000002404197981 */ /* 0x000162000c1e1900 */
[----:B------:R-:W-:Y:S05]  /*1d20*/  BRA `(.L_x_44333) ;  /* 0x0000000000047947 */ /* 0x000fea0003800000 */
.L_x_44356:
[----:B------:R0:W5:Y:S02]  /*1d30*/  LDG.E R25, desc[UR36][R4.64] ;  /* 0x0000002404197981 */ /* 0x000164000c1e1900 */
.L_x_44333:
[----:B------:R-:W-:-:S07]  /*1d40*/  VIADD R19, R19, 0x80 ;  /* 0x0000008013137836 */ /* 0x000fce0000000000 */
.L_x_44327:
[----:B------:R-:W-:Y:S05]  /*1d50*/  BSYNC.RECONVERGENT B6 ;  /* 0x0000000000067941 */ /* 0x000fea0003800200 */
.L_x_44326:
        /* <DEDUP_REMOVED lines=23> */
.L_x_44366:
[----:B------:R0:W5:Y:S01]  /*1ed0*/  LDG.E.U8 R23, desc[UR36][R4.64] ;  /* 0x0000002404177981 */ /* 0x000162000c1e1100 */
[----:B------:R-:W-:Y:S05]  /*1ee0*/  BRA `(.L_x_44368) ;  /* 0x0000000c00307947 */ /* 0x000fea0003800000 */
.L_x_44365:
        /* <DEDUP_REMOVED lines=8> */
.L_x_44370:
[----:B------:R0:W5:Y:S01]  /*1f70*/  LDG.E R23, desc[UR36][R4.64] ;  /* 0x0000002404177981 */ /* 0x000162000c1e1900 */
[----:B------:R-:W-:Y:S05]  /*1f80*/  BRA `(.L_x_44368) ;  /* 0x0000000c00087947 */ /* 0x000fea0003800000 */
.L_x_44369:
[----:B------:R0:W5:Y:S01]  /*1f90*/  LDG.E.S16 R23, desc[UR36][R4.64] ;  /* 0x0000002404177981 */ /* 0x000162000c1e1700 */
[----:B------:R-:W-:Y:S05]  /*1fa0*/  BRA `(.L_x_44368) ;  /* 0x0000000c00007947 */ /* 0x000fea0003800000 */
.L_x_44364:
        /* <DEDUP_REMOVED lines=9> */
.L_x_44372:
[----:B------:R-:W2:Y:S02]  /*2040*/  LDG.E.U16 R4, desc[UR36][R4.64] ;  /* 0x0000002404047981 */ /* 0x000ea4000c1e1500 */
[----:B--2---:R-:W-:-:S06]  /*2050*/  HADD2.F32 R23, -RZ, R4.H0_H0 ;  /* 0x20000004ff177230 */ /* 0x004fcc0000004100 */
[----:B------:R-:W0:Y:S01]  /*2060*/  F2I.FTZ.TRUNC.NTZ R23, R23 ;  /* 0x0000001700177305 */ /* 0x000e22000021f100 */
[----:B------:R-:W-:Y:S05]  /*2070*/  BRA `(.L_x_44368) ;  /* 0x0000000800cc7947 */ /* 0x000fea0003800000 */
.L_x_44371:
        /* <DEDUP_REMOVED lines=9> */
.L_x_44374:
[----:B------:R-:W2:Y:S02]  /*2110*/  LDG.E.U16 R4, desc[UR36][R4.64] ;  /* 0x0000002404047981 */ /* 0x000ea4000c1e1500 */
[----:B--2---:R-:W-:-:S06]  /*2120*/  HADD2.F32 R23, -RZ, R4.H0_H0 ;  /* 0x20000004ff177230 */ /* 0x004fcc0000004100 */
[----:B------:R-:W0:Y:S01]  /*2130*/  F2I.FTZ.TRUNC.NTZ R23, R23 ;  /* 0x0000001700177305 */ /* 0x000e22000021f100 */
[----:B------:R-:W-:Y:S05]  /*2140*/  BRA `(.L_x_44368) ;  /* 0x0000000800987947 */ /* 0x000fea0003800000 */
.L_x_44373:
[----:B------:R-:W2:Y:S02]  /*2150*/  LDG.E.64 R4, desc[UR36][R4.64] ;  /* 0x0000002404047981 */ /* 0x000ea4000c1e1b00 */
[----:B--2---:R0:W1:Y:S02]  /*2160*/  F2I.F64.TRUNC R23, R4 ;  /* 0x0000000400177311 */ /* 0x004064000030d100 */
[----:B01----:R-:W-:Y:S05]  /*2170*/  BRA `(.L_x_44368) ;  /* 0x00000008008c7947 */ /* 0x003fea0003800000 */
.L_x_44363:
        /* <DEDUP_REMOVED lines=12> */
.L_x_44377:
[----:B------:R-:W2:Y:S02]  /*2240*/  LDG.E.64 R4, desc[UR36][R4.64] ;  /* 0x0000002404047981 */ /* 0x000ea4000c1e1b00 */
[----:B--2---:R0:W1:Y:S02]  /*2250*/  F2I.F64.TRUNC R23, R4 ;  /* 0x0000000400177311 */ /* 0x004064000030d100 */
[----:B01----:R-:W-:Y:S05]  /*2260*/  BRA `(.L_x_44368) ;  /* 0x0000000800507947 */ /* 0x003fea0003800000 */
.L_x_44376:
        /* <DEDUP_REMOVED lines=26> */
.L_x_44379:
        /* <DEDUP_REMOVED lines=14> */
.L_x_44378:
[----:B------:R-:W2:Y:S02]  /*24f0*/  LDG.E.U16 R23, desc[UR36][R4.64] ;  /* 0x0000002404177981 */ /* 0x000ea4000c1e1500 */
[----:B--2---:R-:W-:-:S06]  /*2500*/  IMAD.U32 R23, R23, 0x10000, RZ ;  /* 0x0001000017177824 */ /* 0x004fcc00078e00ff */
[----:B------:R-:W0:Y:S01]  /*2510*/  F2I.FTZ.TRUNC.NTZ R23, R23 ;  /* 0x0000001700177305 */ /* 0x000e22000021f100 */
[----:B------:R-:W-:Y:S05]  /*2520*/  BRA `(.L_x_44368) ;  /* 0x0000000400a07947 */ /* 0x000fea0003800000 */
.L_x_44375:
        /* <DEDUP_REMOVED lines=10> */
.L_x_44382:
        /* <DEDUP_REMOVED lines=21> */
.L_x_44386:
[----:B------:R-:W-:Y:S05]  /*2720*/  BSYNC.RECONVERGENT B1 ;  /* 0x0000000000017941 */ /* 0x000fea0003800200 */
.L_x_44385:
[----:B------:R-:W-:Y:S01]  /*2730*/  IMAD.SHL.U32 R0, R0, 0x100000, RZ ;  /* 0x0010000000007824 */ /* 0x000fe200078e00ff */
[----:B------:R-:W-:-:S04]  /*2740*/  LEA R3, R3, 0x3b800000, 0x17 ;  /* 0x3b80000003037811 */ /* 0x000fc800078eb8ff */
[----:B------:R-:W-:-:S07]  /*2750*/  LOP3.LUT R23, R3, R0, R23, 0xfe, !PT ;  /* 0x0000000003177212 */ /* 0x000fce00078efe17 */
.L_x_44384:
[----:B------:R-:W-:Y:S05]  /*2760*/  BSYNC.RECONVERGENT B0 ;  /* 0x0000000000007941 */ /* 0x000fea0003800200 */
.L_x_44383:
[----:B------:R-:W1:Y:S01]  /*2770*/  F2I.FTZ.TRUNC.NTZ R23, R23 ;  /* 0x0000001700177305 */ /* 0x000e62000021f100 */
[----:B------:R-:W-:Y:S05]  /*2780*/  BRA `(.L_x_44368) ;  /* 0x0000000400087947 */ /* 0x000fea0003800000 */
.L_x_44381:
        /* <DEDUP_REMOVED lines=21> */
.L_x_44390:
[----:B------:R-:W-:Y:S05]  /*28e0*/  BSYNC.RECONVERGENT B1 ;  /* 0x0000000000017941 */ /* 0x000fea0003800200 */
.L_x_44389:
[----:B------:R-:W-:Y:S01]  /*28f0*/  IMAD.SHL.U32 R0, R0, 0x200000, RZ ;  /* 0x0020000000007824 */ /* 0x000fe200078e00ff */
[----:B------:R-:W-:-:S04]  /*2900*/  LEA R3, R3, 0x37800000, 0x17 ;  /* 0x3780000003037811 */ /* 0x000fc800078eb8ff */
[----:B------:R-:W-:-:S07]  /*2910*/  LOP3.LUT R23, R3, R0, R23, 0xfe, !PT ;  /* 0x0000000003177212 */ /* 0x000fce00078efe17 */
.L_x_44388:
[----:B------:R-:W-:Y:S05]  /*2920*/  BSYNC.RECONVERGENT B0 ;  /* 0x0000000000007941 */ /* 0x000fea0003800200 */
.L_x_44387:
[----:B------:R-:W2:Y:S01]  /*2930*/  F2I.FTZ.TRUNC.NTZ R23, R23 ;  /* 0x0000001700177305 */ /* 0x000ea2000021f100 */
[----:B------:R-:W-:Y:S05]  /*2940*/  BRA `(.L_x_44368) ;  /* 0x0000000000987947 */ /* 0x000fea0003800000 */
.L_x_44380:
        /* <DEDUP_REMOVED lines=14> */
.L_x_44394:
[----:B------:R-:W-:Y:S05]  /*2a30*/  BSYNC.RECONVERGENT B0 ;  /* 0x0000000000007941 */ /* 0x000fea0003800200 */
.L_x_44393:
[----:B------:R-:W4:Y:S01]  /*2a40*/  F2I.FTZ.TRUNC.NTZ R23, R23 ;  /* 0x0000001700177305 */ /* 0x000f22000021f100 */
[----:B------:R-:W-:Y:S05]  /*2a50*/  BRA `(.L_x_44368) ;  /* 0x0000000000547947 */ /* 0x000fea0003800000 */
.L_x_44367:
        /* <DEDUP_REMOVED lines=16> */
.L_x_44395:
[----:B------:R-:W-:Y:S01]  /*2b60*/  IMAD.MOV.U32 R23, RZ, RZ, RZ ;  /* 0x000000ffff177224 */ /* 0x000fe200078e00ff */
[----:B------:R-:W-:Y:S06]  /*2b70*/  BRA `(.L_x_44368) ;  /* 0x00000000000c7947 */ /* 0x000fec0003800000 */
.L_x_44392:
[----:B------:R0:W5:Y:S01]  /*2b80*/  LDG.E R23, desc[UR36][R4.64] ;  /* 0x0000002404177981 */ /* 0x000162000c1e1900 */
[----:B------:R-:W-:Y:S05]  /*2b90*/  BRA `(.L_x_44368) ;  /* 0x0000000000047947 */ /* 0x000fea0003800000 */
.L_x_44391:
[----:B------:R3:W5:Y:S02]  /*2ba0*/  LDG.E R23, desc[UR36][R4.64] ;  /* 0x0000002404177981 */ /* 0x000764000c1e1900 */
.L_x_44368:
[----:B------:R-:W-:-:S07]  /*2bb0*/  VIADD R19, R19, 0x80 ;  /* 0x0000008013137836 */ /* 0x000fce0000000000 */
.L_x_44362:
[----:B------:R-:W-:Y:S05]  /*2bc0*/  BSYNC.RECONVERGENT B6 ;  /* 0x0000000000067941 */ /* 0x000fea0003800200 */
.L_x_44361:
        /* <DEDUP_REMOVED lines=23> */
.L_x_44401:
[----:B------:R0:W5:Y:S01]  /*2d40*/  LDG.E.U8 R22, desc[UR36][R4.64] ;  /* 0x0000002404167981 */ /* 0x000162000c1e1100 */
[----:B------:R-:W-:Y:S05]  /*2d50*/  BRA `(.L_x_44397) ;  /* 0x0000000c002c7947 */ /* 0x000fea0003800000 */
.L_x_44400:
        /* <DEDUP_REMOVED lines=8> */
.L_x_44404:
[----:B------:R0:W5:Y:S01]  /*2de0*/  LDG.E R22, desc[UR36][R4.64] ;  /* 0x0000002404167981 */ /* 0x000162000c1e1900 */
[----:B------:R-:W-:Y:S05]  /*2df0*/  BRA `(.L_x_44397) ;  /* 0x0000000c00047947 */ /* 0x000fea0003800000 */
.L_x_44403:
[----:B------:R0:W5:Y:S01]  /*2e00*/  LDG.E.S16 R22, desc[UR36][R4.64] ;  /* 0x0000002404167981 */ /* 0x000162000c1e1700 */
[----:B------:R-:W-:Y:S05]  /*2e10*/  BRA `(.L_x_44397) ;  /* 0x0000000800fc7947 */ /* 0x000fea0003800000 */
.L_x_44399:
        /* <DEDUP_REMOVED lines=9> */
.L_x_44406:
[----:B------:R-:W2:Y:S02]  /*2eb0*/  LDG.E.U16 R4, desc[UR36][R4.64] ;  /* 0x0000002404047981 */ /* 0x000ea4000c1e1500 */
[----:B--2---:R-:W-:-:S06]  /*2ec0*/  HADD2.F32 R22, -RZ, R4.H0_H0 ;  /* 0x20000004ff167230 */ /* 0x004fcc0000004100 */
[----:B------:R-:W0:Y:S01]  /*2ed0*/  F2I.FTZ.TRUNC.NTZ R22, R22 ;  /* 0x0000001600167305 */ /* 0x000e22000021f100 */
[----:B------:R-:W-:Y:S05]  /*2ee0*/  BRA `(.L_x_44397) ;  /* 0x0000000800c87947 */ /* 0x000fea0003800000 */
.L_x_44405:
        /* <DEDUP_REMOVED lines=9> */
.L_x_44408:
[----:B------:R-:W2:Y:S02]  /*2f80*/  LDG.E.U16 R4, desc[UR36][R4.64] ;  /* 0x0000002404047981 */ /* 0x000ea4000c1e1500 */
[----:B--2---:R-:W-:-:S06]  /*2f90*/  HADD2.F32 R22, -RZ, R4.H0_H0 ;  /* 0x20000004ff167230 */ /* 0x004fcc0000004100 */
[----:B------:R-:W0:Y:S01]  /*2fa0*/  F2I.FTZ.TRUNC.NTZ R22, R22 ;  /* 0x0000001600167305 */ /* 0x000e22000021f100 */
[----:B------:R-:W-:Y:S05]  /*2fb0*/  BRA `(.L_x_44397) ;  /* 0x0000000800947947 */ /* 0x000fea0003800000 */
.L_x_44407:
[----:B------:R-:W2:Y:S02]  /*2fc0*/  LDG.E.64 R4, desc[UR36][R4.64] ;  /* 0x0000002404047981 */ /* 0x000ea4000c1e1b00 */
[----:B--2---:R0:W1:Y:S02]  /*2fd0*/  F2I.F64.TRUNC R22, R4 ;  /* 0x0000000400167311 */ /* 0x004064000030d100 */
[----:B01----:R-:W-:Y:S05]  /*2fe0*/  BRA `(.L_x_44397) ;  /* 0x0000000800887947 */ /* 0x003fea0003800000 */
.L_x_44398:
        /* <DEDUP_REMOVED lines=12> */
.L_x_44411:
[----:B------:R-:W2:Y:S02]  /*30b0*/  LDG.E.64 R4, desc[UR36][R4.64] ;  /* 0x0000002404047981 */ /* 0x000ea4000c1e1b00 */
[----:B--2---:R0:W1:Y:S02]  /*30c0*/  F2I.F64.TRUNC R22, R4 ;  /* 0x0000000400167311 */ /* 0x004064000030d100 */
[----:B01----:R-:W-:Y:S05]  /*30d0*/  BRA `(.L_x_44397) ;  /* 0x00000008004c7947 */ /* 0x003fea0003800000 */
.L_x_44410:
        /* <DEDUP_REMOVED lines=26> */
.L_x_44413:
        /* <DEDUP_REMOVED lines=14> */
.L_x_44412:
[----:B------:R-:W2:Y:S02]  /*3360*/  LDG.E.U16 R22, desc[UR36][R4.64] ;  /* 0x0000002404167981 */ /* 0x000ea4000c1e1500 */
[----:B--2---:R-:W-:-:S06]  /*3370*/  IMAD.U32 R22, R22, 0x10000, RZ ;  /* 0x0001000016167824 */ /* 0x004fcc00078e00ff */
[----:B------:R-:W0:Y:S01]  /*3380*/  F2I.FTZ.TRUNC.NTZ R22, R22 ;  /* 0x0000001600167305 */ /* 0x000e22000021f100 */
[----:B------:R-:W-:Y:S05]  /*3390*/  BRA `(.L_x_44397) ;  /* 0x00000004009c7947 */ /* 0x000fea0003800000 */
.L_x_44409:
        /* <DEDUP_REMOVED lines=10> */
.L_x_44416:
        /* <DEDUP_REMOVED lines=21> */
.L_x_44420:
[----:B------:R-:W-:Y:S05]  /*3590*/  BSYNC.RECONVERGENT B1 ;  /* 0x0000000000017941 */ /* 0x000fea0003800200 */
.L_x_44419:
[----:B------:R-:W-:Y:S01]  /*35a0*/  IMAD.SHL.U32 R0, R0, 0x100000, RZ ;  /* 0x0010000000007824 */ /* 0x000fe200078e00ff */
[----:B------:R-:W-:-:S04]  /*35b0*/  LEA R3, R3, 0x3b800000, 0x17 ;  /* 0x3b80000003037811 */ /* 0x000fc800078eb8ff */
[----:B------:R-:W-:-:S07]  /*35c0*/  LOP3.LUT R22, R3, R0, R7, 0xfe, !PT ;  /* 0x0000000003167212 */ /* 0x000fce00078efe07 */
.L_x_44418:
[----:B------:R-:W-:Y:S05]  /*35d0*/  BSYNC.RECONVERGENT B0 ;  /* 0x0000000000007941 */ /* 0x000fea0003800200 */
.L_x_44417:
[----:B------:R-:W0:Y:S01]  /*35e0*/  F2I.FTZ.TRUNC.NTZ R22, R22 ;  /* 0x0000001600167305 */ /* 0x000e22000021f100 */
[----:B------:R-:W-:Y:S05]  /*35f0*/  BRA `(.L_x_44397) ;  /* 0x0000000400047947 */ /* 0x000fea0003800000 */
.L_x_44415:
        /* <DEDUP_REMOVED lines=21> */
.L_x_44424:
[----:B------:R-:W-:Y:S05]  /*3750*/  BSYNC.RECONVERGENT B1 ;  /* 0x0000000000017941 */ /* 0x000fea0003800200 */
.L_x_44423:
[----:B------:R-:W-:Y:S01]  /*3760*/  IMAD.SHL.U32 R0, R0, 0x200000, RZ ;  /* 0x0020000000007824 */ /* 0x000fe200078e00ff */
[----:B------:R-:W-:-:S04]  /*3770*/  LEA R3, R3, 0x37800000, 0x17 ;  /* 0x3780000003037811 */ /* 0x000fc800078eb8ff */
[----:B------:R-:W-:-:S07]  /*3780*/  LOP3.LUT R22, R3, R0, R7, 0xfe, !PT ;  /* 0x0000000003167212 */ /* 0x000fce00078efe07 */
.L_x_44422:
[----:B------:R-:W-:Y:S05]  /*3790*/  BSYNC.RECONVERGENT B0 ;  /* 0x0000000000007941 */ /* 0x000fea0003800200 */
.L_x_44421:
[----:B------:R-:W0:Y:S01]  /*37a0*/  F2I.FTZ.TRUNC.NTZ R22, R22 ;  /* 0x0000001600167305 */ /* 0x000e22000021f100 */
[----:B------:R-:W-:Y:S05]  /*37b0*/  BRA `(.L_x_44397) ;  /* 0x0000000000947947 */ /* 0x000fea0003800000 */
.L_x_44414:
        /* <DEDUP_REMOVED lines=14> */
.L_x_44428:
[----:B------:R-:W-:Y:S05]  /*38a0*/  BSYNC.RECONVERGENT B0 ;  /* 0x0000000000007941 */ /* 0x000fea0003800200 */
.L_x_44427:
[----:B------:R-:W0:Y:S01]  /*38b0*/  F2I.FTZ.TRUNC.NTZ R22, R22 ;  /* 0x0000001600167305 */ /* 0x000e22000021f100 */
[----:B------:R-:W-:Y:S05]  /*38c0*/  BRA `(.L_x_44397) ;  /* 0x0000000000507947 */ /* 0x000fea0003800000 */
.L_x_44402:
        /* <DEDUP_REMOVED lines=16> */
.L_x_44429:
[----:B------:R-:W-:Y:S05]  /*39d0*/  BRA `(.L_x_44397) ;  /* 0x00000000000c7947 */ /* 0x000fea0003800000 */
.L_x_44426:
[----:B------:R0:W5:Y:S01]  /*39e0*/  LDG.E R22, desc[UR36][R4.64] ;  /* 0x0000002404167981 */ /* 0x000162000c1e1900 */
[----:B------:R-:W-:Y:S05]  /*39f0*/  BRA `(.L_x_44397) ;  /* 0x0000000000047947 */ /* 0x000fea0003800000 */
.L_x_44425:
[----:B------:R0:W5:Y:S02]  /*3a00*/  LDG.E R22, desc[UR36][R4.64] ;  /* 0x0000002404167981 */ /* 0x000164000c1e1900 */
.L_x_44397:
[----:B------:R-:W-:Y:S05]  /*3a10*/  BSYNC.RECONVERGENT B6 ;  /* 0x0000000000067941 */ /* 0x000fea0003800200 */
.L_x_44396:
        /* <DEDUP_REMOVED lines=11> */
[----:B-----5:R-:W-:Y:S02]  /*3ad0*/  ISETP.GE.AND P6, PT, R24, RZ, PT ;  /* 0x000000ff1800720c */ /* 0x020fe40003fc6270 */
[----:B0-----:R-:W-:-:S04]  /*3ae0*/  IABS R3, R7 ;  /* 0x0000000700037213 */ /* 0x001fc80000000000 */
        /* <DEDUP_REMOVED lines=8> */
[----:B------:R-:W-:-:S06]  /*3b70*/  IMAD.HI.U32 R5, R5, R9, R4 ;  /* 0x0000000905057227 */ /* 0x000fcc00078e0004 */
        /* <DEDUP_REMOVED lines=16> */
.L_x_44431:
[----:B------:R-:W-:Y:S05]  /*3c80*/  BSYNC.RECONVERGENT B0 ;  /* 0x0000000000007941 */ /* 0x000fea0003800200 */
.L_x_44430:
        /* <DEDUP_REMOVED lines=31> */
.L_x_44433:
[----:B------:R-:W-:Y:S05]  /*3e80*/  BSYNC.RECONVERGENT B0 ;  /* 0x0000000000007941 */ /* 0x000fea0003800200 */
.L_x_44432:
        /* <DEDUP_REMOVED lines=31> */
.L_x_44435:
[----:B------:R-:W-:Y:S05]  /*4080*/  BSYNC.RECONVERGENT B0 ;  /* 0x0000000000007941 */ /* 0x000fea0003800200 */
.L_x_44434:
        /* <DEDUP_REMOVED lines=31> */
.L_x_44437:
[----:B------:R-:W-:Y:S05]  /*4280*/  BSYNC.RECONVERGENT B0 ;  /* 0x0000000000007941 */ /* 0x000fea0003800200 */
.L_x_44436:
        /* <DEDUP_REMOVED lines=23> */
.L_x_44443:
[----:B------:R4:W-:Y:S01]  /*4400*/  STG.E.U8 desc[UR36][R8.64], R5 ;  /* 0x0000000508007986 */ /* 0x0009e2000c101124 */
[----:B------:R-:W-:Y:S01]  /*4410*/  IMAD.MOV.U32 R17, RZ, RZ, R19 ;  /* 0x000000ffff117224 */ /* 0x000fe200078e0013 */
[----:B------:R-:W-:Y:S06]  /*4420*/  BRA `(.L_x_44439) ;  /* 0x0000000c00947947 */ /* 0x000fec0003800000 */
.L_x_44442:
        /* <DEDUP_REMOVED lines=11> */
.L_x_44446:
[----:B------:R2:W-:Y:S01]  /*44e0*/  STG.E desc[UR36][R8.64], R5 ;  /* 0x0000000508007986 */ /* 0x0005e2000c101924 */
[----:B------:R-:W-:Y:S01]  /*44f0*/  IMAD.MOV.U32 R17, RZ, RZ, R19 ;  /* 0x000000ffff117224 */ /* 0x000fe200078e0013 */
[----:B------:R-:W-:Y:S06]  /*4500*/  BRA `(.L_x_44439) ;  /* 0x0000000c005c7947 */ /* 0x000fec0003800000 */
.L_x_44445:
[----:B------:R0:W-:Y:S01]  /*4510*/  STG.E.U16 desc[UR36][R8.64], R5 ;  /* 0x0000000508007986 */ /* 0x0001e2000c101524 */
[----:B------:R-:W-:Y:S01]  /*4520*/  IMAD.MOV.U32 R17, RZ, RZ, R19 ;  /* 0x000000ffff117224 */ /* 0x000fe200078e0013 */
[----:B------:R-:W-:Y:S06]  /*4530*/  BRA `(.L_x_44439) ;  /* 0x0000000c00507947 */ /* 0x000fec0003800000 */
.L_x_44441:
        /* <DEDUP_REMOVED lines=10> */
.L_x_44448:
[----:B------:R-:W-:Y:S01]  /*45e0*/  I2FP.F32.S32 R0, R5 ;  /* 0x0000000500007245 */ /* 0x000fe20000201400 */
[----:B------:R-:W-:-:S03]  /*45f0*/  IMAD.MOV.U32 R17, RZ, RZ, R19 ;  /* 0x000000ffff117224 */ /* 0x000fc600078e0013 */
[----:B------:R-:W-:-:S05]  /*4600*/  F2FP.F16.F32.PACK_AB R0, RZ, R0 ;  /* 0x00000000ff00723e */ /* 0x000fca00000000ff */
[----:B------:R0:W-:Y:S01]  /*4610*/  STG.E.U16 desc[UR36][R8.64], R0 ;  /* 0x0000000008007986 */ /* 0x0001e2000c101524 */
[----:B------:R-:W-:Y:S05]  /*4620*/  BRA `(.L_x_44439) ;  /* 0x0000000c00147947 */ /* 0x000fea0003800000 */
.L_x_44447:
        /* <DEDUP_REMOVED lines=11> */
.L_x_44450:
[----:B------:R-:W-:Y:S01]  /*46e0*/  I2FP.F32.S32 R5, R5 ;  /* 0x0000000500057245 */ /* 0x000fe20000201400 */
[----:B------:R-:W-:-:S03]  /*46f0*/  IMAD.MOV.U32 R17, RZ, RZ, R19 ;  /* 0x000000ffff117224 */ /* 0x000fc600078e0013 */
[----:B------:R-:W-:-:S04]  /*4700*/  F2FP.F16.F32.PACK_AB R3, RZ, R5 ;  /* 0x00000005ff03723e */ /* 0x000fc800000000ff */
[----:B------:R-:W-:-:S05]  /*4710*/  PRMT R3, R3, 0x5410, RZ ;  /* 0x0000541003037816 */ /* 0x000fca00000000ff */
[----:B------:R0:W-:Y:S01]  /*4720*/  STG.E desc[UR36][R8.64], R3 ;  /* 0x0000000308007986 */ /* 0x0001e2000c101924 */
[----:B------:R-:W-:Y:S05]  /*4730*/  BRA `(.L_x_44439) ;  /* 0x0000000800d07947 */ /* 0x000fea0003800000 */
.L_x_44449:
[----:B------:R-:W0:Y:S01]  /*4740*/  I2F.F64 R4, R5 ;  /* 0x0000000500047312 */ /* 0x000e220000201c00 */
[----:B------:R-:W-:Y:S01]  /*4750*/  IMAD.MOV.U32 R17, RZ, RZ, R19 ;  /* 0x000000ffff117224 */ /* 0x000fe200078e0013 */
[----:B0-----:R0:W-:Y:S01]  /*4760*/  STG.E.64 desc[UR36][R8.64], R4 ;  /* 0x0000000408007986 */ /* 0x0011e2000c101b24 */
[----:B------:R-:W-:Y:S05]  /*4770*/  BRA `(.L_x_44439) ;  /* 0x0000000800c07947 */ /* 0x000fea0003800000 */
.L_x_44440:
        /* <DEDUP_REMOVED lines=13> */
.L_x_44453:
[----:B------:R-:W-:Y:S01]  /*4850*/  CS2R R6, SRZ ;  /* 0x0000000000067805 */ /* 0x000fe2000001ff00 */
[----:B------:R-:W0:Y:S01]  /*4860*/  I2F.F64 R4, R5 ;  /* 0x0000000500047312 */ /* 0x000e220000201c00 */
[----:B------:R-:W-:-:S03]  /*4870*/  IMAD.MOV.U32 R17, RZ, RZ, R19 ;  /* 0x000000ffff117224 */ /* 0x000fc600078e0013 */
[----:B0-----:R0:W-:Y:S01]  /*4880*/  STG.E.128 desc[UR36][R8.64], R4 ;  /* 0x0000000408007986 */ /* 0x0011e2000c101d24 */
[----:B------:R-:W-:Y:S05]  /*4890*/  BRA `(.L_x_44439) ;  /* 0x0000000800787947 */ /* 0x000fea0003800000 */
.L_x_44452:
        /* <DEDUP_REMOVED lines=19> */
.L_x_44457:
[----:B------:R-:W-:Y:S05]  /*49d0*/  BSYNC.RECONVERGENT B0 ;  /* 0x0000000000007941 */ /* 0x000fea0003800200 */
.L_x_44456:
[----:B------:R-:W-:Y:S01]  /*49e0*/  LOP3.LUT R5, R0, 0x80, R5, 0xf8, !PT ;  /* 0x0000008000057812 */ /* 0x000fe200078ef805 */
[----:B------:R-:W-:-:S04]  /*49f0*/  IMAD.MOV.U32 R17, RZ, RZ, R19 ;  /* 0x000000ffff117224 */ /* 0x000fc800078e0013 */
[----:B------:R0:W-:Y:S01]  /*4a00*/  STG.E.U8 desc[UR36][R8.64], R5 ;  /* 0x0000000508007986 */ /* 0x0001e2000c101124 */
[----:B------:R-:W-:Y:S05]  /*4a10*/  BRA `(.L_x_44439) ;  /* 0x0000000800187947 */ /* 0x000fea0003800000 */
.L_x_44455:
        /* <DEDUP_REMOVED lines=15> */
.L_x_44459:
[----:B------:R-:W-:Y:S05]  /*4b10*/  BSYNC.RECONVERGENT B0 ;  /* 0x0000000000007941 */ /* 0x000fea0003800200 */
.L_x_44458:
[----:B------:R-:W-:Y:S01]  /*4b20*/  LOP3.LUT R5, R0, 0x80, R5, 0xf8, !PT ;  /* 0x0000008000057812 */ /* 0x000fe200078ef805 */
[----:B------:R-:W-:-:S04]  /*4b30*/  IMAD.MOV.U32 R17, RZ, RZ, R19 ;  /* 0x000000ffff117224 */ /* 0x000fc800078e0013 */
[----:B------:R0:W-:Y:S01]  /*4b40*/  STG.E.U8 desc[UR36][R8.64], R5 ;  /* 0x0000000508007986 */ /* 0x0001e2000c101124 */
[----:B------:R-:W-:Y:S05]  /*4b50*/  BRA `(.L_x_44439) ;  /* 0x0000000400c87947 */ /* 0x000fea0003800000 */
.L_x_44454:
[----:B------:R-:W-:Y:S01]  /*4b60*/  I2FP.F32.S32 R0, R5 ;  /* 0x0000000500007245 */ /* 0x000fe20000201400 */
[----:B------:R-:W-:-:S03]  /*4b70*/  IMAD.MOV.U32 R17, RZ, RZ, R19 ;  /* 0x000000ffff117224 */ /* 0x000fc600078e0013 */
[----:B------:R-:W-:-:S05]  /*4b80*/  F2FP.BF16.F32.PACK_AB R0, RZ, R0 ;  /* 0x00000000ff00723e */ /* 0x000fca00000010ff */
[----:B------:R0:W-:Y:S01]  /*4b90*/  STG.E.U16 desc[UR36][R8.64], R0 ;  /* 0x0000000008007986 */ /* 0x0001e2000c101524 */
[----:B------:R-:W-:Y:S05]  /*4ba0*/  BRA `(.L_x_44439) ;  /* 0x0000000400b47947 */ /* 0x000fea0003800000 */
.L_x_44451:
        /* <DEDUP_REMOVED lines=11> */
.L_x_44462:
        /* <DEDUP_REMOVED lines=13> */
.L_x_44465:
[----:B------:R-:W-:-:S04]  /*4d30*/  SHF.R.U32.HI R0, RZ, 0x14, R3 ;  /* 0x00000014ff007819 */ /* 0x000fc80000011603 */
[----:B------:R-:W-:-:S04]  /*4d40*/  LOP3.LUT R0, R0, 0x1, RZ, 0xc0, !PT ;  /* 0x0000000100007812 */ /* 0x000fc800078ec0ff */
[----:B------:R-:W-:-:S04]  /*4d50*/  IADD3 R0, PT, PT, R3, 0x487ffff, R0 ;  /* 0x0487ffff03007810 */ /* 0x000fc80007ffe000 */
[----:B------:R-:W-:-:S04]  /*4d60*/  SHF.R.U32.HI R0, RZ, 0x14, R0 ;  /* 0x00000014ff007819 */ /* 0x000fc80000011600 */
[----:B------:R-:W-:-:S07]  /*4d70*/  LOP3.LUT R0, R0, 0xff, RZ, 0xc0, !PT ;  /* 0x000000ff00007812 */ /* 0x000fce00078ec0ff */
.L_x_44466:
[----:B------:R-:W-:-:S04]  /*4d80*/  SHF.R.U32.HI R3, RZ, 0x18, R3 ;  /* 0x00000018ff037819 */ /* 0x000fc80000011603 */
[----:B------:R-:W-:-:S04]  /*4d90*/  LOP3.LUT R0, R0, 0x80, R3, 0xf8, !PT ;  /* 0x0000008000007812 */ /* 0x000fc800078ef803 */
[----:B------:R-:W-:-:S07]  /*4da0*/  PRMT R4, R0, 0x7610, R4 ;  /* 0x0000761000047816 */ /* 0x000fce0000000004 */
.L_x_44464:
[----:B------:R-:W-:Y:S05]  /*4db0*/  BSYNC.RECONVERGENT B0 ;  /* 0x0000000000007941 */ /* 0x000fea0003800200 */
.L_x_44463:
[----:B------:R0:W-:Y:S01]  /*4dc0*/  STG.E.U8 desc[UR36][R8.64], R4 ;  /* 0x0000000408007986 */ /* 0x0001e2000c101124 */
[----:B------:R-:W-:Y:S01]  /*4dd0*/  IMAD.MOV.U32 R17, RZ, RZ, R19 ;  /* 0x000000ffff117224 */ /* 0x000fe200078e0013 */
[----:B------:R-:W-:Y:S06]  /*4de0*/  BRA `(.L_x_44439) ;  /* 0x0000000400247947 */ /* 0x000fec0003800000 */
.L_x_44461:
        /* <DEDUP_REMOVED lines=13> */
.L_x_44469:
[----:B------:R-:W-:-:S04]  /*4ec0*/  SHF.R.U32.HI R0, RZ, 0x15, R3 ;  /* 0x00000015ff007819 */ /* 0x000fc80000011603 */
[----:B------:R-:W-:-:S04]  /*4ed0*/  LOP3.LUT R0, R0, 0x1, RZ, 0xc0, !PT ;  /* 0x0000000100007812 */ /* 0x000fc800078ec0ff */
[----:B------:R-:W-:-:S04]  /*4ee0*/  IADD3 R0, PT, PT, R3, 0x88fffff, R0 ;  /* 0x088fffff03007810 */ /* 0x000fc80007ffe000 */
[----:B------:R-:W-:-:S04]  /*4ef0*/  SHF.R.U32.HI R0, RZ, 0x15, R0 ;  /* 0x00000015ff007819 */ /* 0x000fc80000011600 */
[----:B------:R-:W-:-:S07]  /*4f00*/  LOP3.LUT R0, R0, 0xff, RZ, 0xc0, !PT ;  /* 0x000000ff00007812 */ /* 0x000fce00078ec0ff */
.L_x_44470:
[----:B------:R-:W-:-:S04]  /*4f10*/  SHF.R.U32.HI R3, RZ, 0x18, R3 ;  /* 0x00000018ff037819 */ /* 0x000fc80000011603 */
[----:B------:R-:W-:-:S04]  /*4f20*/  LOP3.LUT R0, R0, 0x80, R3, 0xf8, !PT ;  /* 0x0000008000007812 */ /* 0x000fc800078ef803 */
[----:B------:R-:W-:-:S07]  /*4f30*/  PRMT R4, R0, 0x7610, R4 ;  /* 0x0000761000047816 */ /* 0x000fce0000000004 */
.L_x_44468:
[----:B------:R-:W-:Y:S05]  /*4f40*/  BSYNC.RECONVERGENT B0 ;  /* 0x0000000000007941 */ /* 0x000fea0003800200 */
.L_x_44467:
[----:B------:R0:W-:Y:S01]  /*4f50*/  STG.E.U8 desc[UR36][R8.64], R4 ;  /* 0x0000000408007986 */ /* 0x0001e2000c101124 */
[----:B------:R-:W-:Y:S01]  /*4f60*/  IMAD.MOV.U32 R17, RZ, RZ, R19 ;  /* 0x000000ffff117224 */ /* 0x000fe200078e0013 */
[----:B------:R-:W-:Y:S06]  /*4f70*/  BRA `(.L_x_44439) ;  /* 0x0000000000c07947 */ /* 0x000fec0003800000 */
.L_x_44460:
[----:B------:R-:W-:-:S13]  /*4f80*/  ISETP.NE.AND P0, PT, R0, 0x1c, PT ;  /* 0x0000001c0000780c */ /* 0x000fda0003f05270 */
[----:B------:R-:W-:Y:S05]  /*4f90*/  @!P0 BRA `(.L_x_44471) ;  /* 0x0000000000b08947 */ /* 0x000fea0003800000 */
[----:B------:R-:W-:-:S13]  /*4fa0*/  ISETP.NE.AND P0, PT, R0, 0x1d, PT ;  /* 0x0000001d0000780c */ /* 0x000fda0003f05270 */
[----:B------:R-:W-:Y:S05]  /*4fb0*/  @!P0 BRA `(.L_x_44472) ;  /* 0x0000000000948947 */ /* 0x000fea0003800000 */
[----:B------:R-:W-:-:S13]  /*4fc0*/  ISETP.NE.AND P0, PT, R0, 0x2c, PT ;  /* 0x0000002c0000780c */ /* 0x000fda0003f05270 */
[----:B------:R-:W-:Y:S05]  /*4fd0*/  @!P0 BRA `(.L_x_44473) ;  /* 0x0000000000488947 */ /* 0x000fea0003800000 */
.L_x_44444:
        /* <DEDUP_REMOVED lines=16> */
.L_x_44474:
[----:B------:R-:W-:Y:S01]  /*50e0*/  IMAD.MOV.U32 R17, RZ, RZ, R19 ;  /* 0x000000ffff117224 */ /* 0x000fe200078e0013 */
[----:B------:R-:W-:Y:S06]  /*50f0*/  BRA `(.L_x_44439) ;  /* 0x0000000000607947 */ /* 0x000fec0003800000 */
.L_x_44473:
        /* <DEDUP_REMOVED lines=17> */
.L_x_44472:
[--C-:B------:R-:W-:Y:S01]  /*5210*/  SHF.R.S32.HI R7, RZ, 0x1f, R5.reuse ;  /* 0x0000001fff077819 */ /* 0x100fe20000011405 */
[----:B------:R-:W-:Y:S02]  /*5220*/  IMAD.MOV.U32 R6, RZ, RZ, R5 ;  /* 0x000000ffff067224 */ /* 0x000fe400078e0005 */
[----:B------:R-:W-:-:S03]  /*5230*/  IMAD.MOV.U32 R17, RZ, RZ, R19 ;  /* 0x000000ffff117224 */ /* 0x000fc600078e0013 */
[----:B------:R0:W-:Y:S01]  /*5240*/  STG.E.64 desc[UR36][R8.64], R6 ;  /* 0x0000000608007986 */ /* 0x0001e2000c101b24 */
[----:B------:R-:W-:Y:S05]  /*5250*/  BRA `(.L_x_44439) ;  /* 0x0000000000087947 */ /* 0x000fea0003800000 */
.L_x_44471:
[----:B------:R0:W-:Y:S01]  /*5260*/  STG.E desc[UR36][R8.64], R5 ;  /* 0x0000000508007986 */ /* 0x0001e2000c101924 */
[----:B------:R-:W-:-:S07]  /*5270*/  IMAD.MOV.U32 R17, RZ, RZ, R19 ;  /* 0x000000ffff117224 */ /* 0x000fce00078e0013 */
.L_x_44439:
[----:B------:R-:W-:Y:S05]  /*5280*/  BSYNC.RECONVERGENT B6 ;  /* 0x0000000000067941 */ /* 0x000fea0003800200 */
.L_x_44438:
        /* <DEDUP_REMOVED lines=23> */
.L_x_44480:
[----:B------:R3:W-:Y:S01]  /*5400*/  STG.E.U8 desc[UR36][R8.64], R26 ;  /* 0x0000001a08007986 */ /* 0x0007e2000c101124 */
[----:B------:R-:W-:Y:S05]  /*5410*/  BRA `(.L_x_44482) ;  /* 0x0000000c00387947 */ /* 0x000fea0003800000 */
.L_x_44479:
        /* <DEDUP_REMOVED lines=9> */
.L_x_44484:
[----:B------:R2:W-:Y:S01]  /*54b0*/  STG.E desc[UR36][R8.64], R26 ;  /* 0x0000001a08007986 */ /* 0x0005e2000c101924 */
[----:B------:R-:W-:Y:S05]  /*54c0*/  BRA `(.L_x_44482) ;  /* 0x0000000c000c7947 */ /* 0x000fea0003800000 */
.L_x_44483:
[----:B------:R0:W-:Y:S01]  /*54d0*/  STG.E.U16 desc[UR36][R8.64], R26 ;  /* 0x0000001a08007986 */ /* 0x0001e2000c101524 */
[----:B------:R-:W-:Y:S05]  /*54e0*/  BRA `(.L_x_44482) ;  /* 0x0000000c00047947 */ /* 0x000fea0003800000 */
.L_x_44478:
        /* <DEDUP_REMOVED lines=9> */
.L_x_44486:
[----:B------:R-:W-:-:S04]  /*5580*/  I2FP.F32.S32 R0, R26 ;  /* 0x0000001a00007245 */ /* 0x000fc80000201400 */
[----:B------:R-:W-:-:S05]  /*5590*/  F2FP.F16.F32.PACK_AB R0, RZ, R0 ;  /* 0x00000000ff00723e */ /* 0x000fca00000000ff */
[----:B------:R0:W-:Y:S01]  /*55a0*/  STG.E.U16 desc[UR36][R8.64], R0 ;  /* 0x0000000008007986 */ /* 0x0001e2000c101524 */
[----:B------:R-:W-:Y:S05]  /*55b0*/  BRA `(.L_x_44482) ;  /* 0x0000000800d07947 */ /* 0x000fea0003800000 */
.L_x_44485:
        /* <DEDUP_REMOVED lines=10> */
.L_x_44488:
[----:B------:R-:W-:-:S04]  /*5660*/  I2FP.F32.S32 R26, R26 ;  /* 0x0000001a001a7245 */ /* 0x000fc80000201400 */
[----:B------:R-:W-:-:S04]  /*5670*/  F2FP.F16.F32.PACK_AB R3, RZ, R26 ;  /* 0x0000001aff03723e */ /* 0x000fc800000000ff */
[----:B------:R-:W-:-:S05]  /*5680*/  PRMT R3, R3, 0x5410, RZ ;  /* 0x0000541003037816 */ /* 0x000fca00000000ff */
[----:B------:R0:W-:Y:S01]  /*5690*/  STG.E desc[UR36][R8.64], R3 ;  /* 0x0000000308007986 */ /* 0x0001e2000c101924 */
[----:B------:R-:W-:Y:S05]  /*56a0*/  BRA `(.L_x_44482) ;  /* 0x0000000800947947 */ /* 0x000fea0003800000 */
.L_x_44487:
[----:B------:R-:W0:Y:S02]  /*56b0*/  I2F.F64 R26, R26 ;  /* 0x0000001a001a7312 */ /* 0x000e240000201c00 */
[----:B0-----:R0:W-:Y:S01]  /*56c0*/  STG.E.64 desc[UR36][R8.64], R26 ;  /* 0x0000001a08007986 */ /* 0x0011e2000c101b24 */
[----:B------:R-:W-:Y:S05]  /*56d0*/  BRA `(.L_x_44482) ;  /* 0x0000000800887947 */ /* 0x000fea0003800000 */
.L_x_44477:
        /* <DEDUP_REMOVED lines=12> */
.L_x_44492:
        /* <DEDUP_REMOVED lines=17> */
.L_x_44495:
[----:B------:R-:W-:-:S04]  /*58b0*/  SHF.R.U32.HI R3, RZ, 0x18, R5 ;  /* 0x00000018ff037819 */ /* 0x000fc80000011605 */
[----:B------:R-:W-:-:S04]  /*58c0*/  LOP3.LUT R0, R0, 0x80, R3, 0xf8, !PT ;  /* 0x0000008000007812 */ /* 0x000fc800078ef803 */
[----:B------:R-:W-:-:S07]  /*58d0*/  PRMT R4, R0, 0x7610, R4 ;  /* 0x0000761000047816 */ /* 0x000fce0000000004 */
.L_x_44494:
[----:B------:R-:W-:Y:S05]  /*58e0*/  BSYNC.RECONVERGENT B0 ;  /* 0x0000000000007941 */ /* 0x000fea0003800200 */
.L_x_44493:
[----:B------:R0:W-:Y:S01]  /*58f0*/  STG.E.U8 desc[UR36][R8.64], R4 ;  /* 0x0000000408007986 */ /* 0x0001e2000c101124 */
[----:B------:R-:W-:Y:S05]  /*5900*/  BRA `(.L_x_44482) ;  /* 0x0000000400fc7947 */ /* 0x000fea0003800000 */
.L_x_44491:
        /* <DEDUP_REMOVED lines=17> */
.L_x_44498:
[----:B------:R-:W-:-:S04]  /*5a20*/  SHF.R.U32.HI R3, RZ, 0x18, R5 ;  /* 0x00000018ff037819 */ /* 0x000fc80000011605 */
[----:B------:R-:W-:-:S04]  /*5a30*/  LOP3.LUT R0, R0, 0x80, R3, 0xf8, !PT ;  /* 0x0000008000007812 */ /* 0x000fc800078ef803 */
[----:B------:R-:W-:-:S07]  /*5a40*/  PRMT R4, R0, 0x7610, R4 ;  /* 0x0000761000047816 */ /* 0x000fce0000000004 */
.L_x_44497:
[----:B------:R-:W-:Y:S05]  /*5a50*/  BSYNC.RECONVERGENT B0 ;  /* 0x0000000000007941 */ /* 0x000fea0003800200 */
.L_x_44496:
[----:B------:R0:W-:Y:S01]  /*5a60*/  STG.E.U8 desc[UR36][R8.64], R4 ;  /* 0x0000000408007986 */ /* 0x0001e2000c101124 */
[----:B------:R-:W-:Y:S05]  /*5a70*/  BRA `(.L_x_44482) ;  /* 0x0000000400a07947 */ /* 0x000fea0003800000 */
.L_x_44490:
        /* <DEDUP_REMOVED lines=22> */
.L_x_44500:
[----:B------:R-:W-:-:S05]  /*5be0*/  SHF.R.S32.HI R27, RZ, 0x1f, R26 ;  /* 0x0000001fff1b7819 */ /* 0x000fca000001141a */
[----:B------:R0:W-:Y:S01]  /*5bf0*/  STG.E.64 desc[UR36][R8.64], R26 ;  /* 0x0000001a08007986 */ /* 0x0001e2000c101b24 */
[----:B------:R-:W-:Y:S05]  /*5c00*/  BRA `(.L_x_44482) ;  /* 0x00000004003c7947 */ /* 0x000fea0003800000 */
.L_x_44499:
[----:B------:R0:W-:Y:S01]  /*5c10*/  STG.E desc[UR36][R8.64], R26 ;  /* 0x0000001a08007986 */ /* 0x0001e2000c101924 */
[----:B------:R-:W-:Y:S05]  /*5c20*/  BRA `(.L_x_44482) ;  /* 0x0000000400347947 */ /* 0x000fea0003800000 */
.L_x_44489:
        /* <DEDUP_REMOVED lines=10> */
.L_x_44502:
[----:B------:R-:W-:Y:S01]  /*5cd0*/  CS2R R6, SRZ ;  /* 0x0000000000067805 */ /* 0x000fe2000001ff00 */
[----:B------:R-:W0:Y:S04]  /*5ce0*/  I2F.F64 R4, R26 ;  /* 0x0000001a00047312 */ /* 0x000e280000201c00 */
[----:B0-----:R0:W-:Y:S01]  /*5cf0*/  STG.E.128 desc[UR36][R8.64], R4 ;  /* 0x0000000408007986 */ /* 0x0011e2000c101d24 */
[----:B------:R-:W-:Y:S05]  /*5d00*/  BRA `(.L_x_44482) ;  /* 0x0000000000fc7947 */ /* 0x000fea0003800000 */
.L_x_44501:
[----:B------:R-:W-:-:S13]  /*5d10*/  ISETP.NE.AND P0, PT, R0, 0xf, PT ;  /* 0x0000000f0000780c */ /* 0x000fda0003f05270 */
[----:B------:R-:W-:Y:S05]  /*5d20*/  @!P0 BRA `(.L_x_44503) ;  /* 0x0000000000e88947 */ /* 0x000fea0003800000 */
[----:B------:R-:W-:-:S13]  /*5d30*/  ISETP.NE.AND P0, PT, R0, 0x17, PT ;  /* 0x000000170000780c */ /* 0x000fda0003f05270 */
[----:B------:R-:W-:Y:S05]  /*5d40*/  @!P0 BRA `(.L_x_44504) ;  /* 0x0000000000908947 */ /* 0x000fea0003800000 */
[----:B------:R-:W-:-:S13]  /*5d50*/  ISETP.NE.AND P0, PT, R0, 0x18, PT ;  /* 0x000000180000780c */ /* 0x000fda0003f05270 */
[----:B------:R-:W-:Y:S05]  /*5d60*/  @!P0 BRA `(.L_x_44505) ;  /* 0x0000000000448947 */ /* 0x000fea0003800000 */
.L_x_44481:
        /* <DEDUP_REMOVED lines=16> */
.L_x_44506:
[----:B------:R-:W-:Y:S05]  /*5e70*/  BRA `(.L_x_44482) ;  /* 0x0000000000a07947 */ /* 0x000fea0003800000 */
.L_x_44505:
        /* <DEDUP_REMOVED lines=13> */
.L_x_44508:
[----:B------:R-:W-:Y:S05]  /*5f50*/  BSYNC.RECONVERGENT B0 ;  /* 0x0000000000007941 */ /* 0x000fea0003800200 */
.L_x_44507:
[----:B------:R-:W-:-:S05]  /*5f60*/  LOP3.LUT R3, R0, 0x80, R3, 0xf8, !PT ;  /* 0x0000008000037812 */ /* 0x000fca00078ef803 */
[----:B------:R0:W-:Y:S01]  /*5f70*/  STG.E.U8 desc[UR36][R8.64], R3 ;  /* 0x0000000308007986 */ /* 0x0001e2000c101124 */
[----:B------:R-:W-:Y:S05]  /*5f80*/  BRA `(.L_x_44482) ;  /* 0x00000000005c7947 */ /* 0x000fea0003800000 */
.L_x_44504:
        /* <DEDUP_REMOVED lines=12> */
.L_x_44510:
[----:B------:R-:W-:Y:S01]  /*6050*/  IMAD.MOV.U32 R0, RZ, RZ, 0x7f ;  /* 0x0000007fff007424 */ /* 0x000fe200078e00ff */
[----:B------:R-:W-:-:S04]  /*6060*/  ISETP.GT.U32.AND P0, PT, R4, 0x7f800000, PT ;  /* 0x7f8000000400780c */ /* 0x000fc80003f04070 */
[----:B------:R-:W-:-:S09]  /*6070*/  SEL R0, R0, 0x7c, P0 ;  /* 0x0000007c00007807 */ /* 0x000fd20000000000 */
.L_x_44511:
[----:B------:R-:W-:Y:S05]  /*6080*/  BSYNC.RECONVERGENT B0 ;  /* 0x0000000000007941 */ /* 0x000fea0003800200 */
.L_x_44509:
[----:B------:R-:W-:-:S04]  /*6090*/  SHF.R.U32.HI R3, RZ, 0x18, R3 ;  /* 0x00000018ff037819 */ /* 0x000fc80000011603 */
[----:B------:R-:W-:-:S05]  /*60a0*/  LOP3.LUT R3, R0, 0x80, R3, 0xf8, !PT ;  /* 0x0000008000037812 */ /* 0x000fca00078ef803 */
[----:B------:R0:W-:Y:S01]  /*60b0*/  STG.E.U8 desc[UR36][R8.64], R3 ;  /* 0x0000000308007986 */ /* 0x0001e2000c101124 */
[----:B------:R-:W-:Y:S05]  /*60c0*/  BRA `(.L_x_44482) ;  /* 0x00000000000c7947 */ /* 0x000fea0003800000 */
.L_x_44503:
[----:B------:R-:W-:-:S04]  /*60d0*/  I2FP.F32.S32 R0, R26 ;  /* 0x0000001a00007245 */ /* 0x000fc80000201400 */
[----:B------:R-:W-:-:S05]  /*60e0*/  F2FP.BF16.F32.PACK_AB R0, RZ, R0 ;  /* 0x00000000ff00723e */ /* 0x000fca00000010ff */
[----:B------:R0:W-:Y:S02]  /*60f0*/  STG.E.U16 desc[UR36][R8.64], R0 ;  /* 0x0000000008007986 */ /* 0x0001e4000c101524 */
.L_x_44482:
        /* <DEDUP_REMOVED lines=23> */
.L_x_44515:
[----:B-----5:R0:W-:Y:S01]  /*6270*/  STG.E.U8 desc[UR36][R8.64], R24 ;  /* 0x0000001808007986 */ /* 0x0201e2000c101124 */
[----:B------:R-:W-:Y:S05]  /*6280*/  BRA `(.L_x_44517) ;  /* 0x0000000c00387947 */ /* 0x000fea0003800000 */
.L_x_44514:
        /* <DEDUP_REMOVED lines=9> */
.L_x_44519:
[----:B-----5:R0:W-:Y:S01]  /*6320*/  STG.E desc[UR36][R8.64], R24 ;  /* 0x0000001808007986 */ /* 0x0201e2000c101924 */
[----:B------:R-:W-:Y:S05]  /*6330*/  BRA `(.L_x_44517) ;  /* 0x0000000c000c7947 */ /* 0x000fea0003800000 */
.L_x_44518:
[----:B-----5:R0:W-:Y:S01]  /*6340*/  STG.E.U16 desc[UR36][R8.64], R24 ;  /* 0x0000001808007986 */ /* 0x0201e2000c101524 */
[----:B------:R-:W-:Y:S05]  /*6350*/  BRA `(.L_x_44517) ;  /* 0x0000000c00047947 */ /* 0x000fea0003800000 */
.L_x_44513:
        /* <DEDUP_REMOVED lines=9> */
.L_x_44521:
[----:B-----5:R-:W-:-:S04]  /*63f0*/  I2FP.F32.S32 R0, R24 ;  /* 0x0000001800007245 */ /* 0x020fc80000201400 */
[----:B------:R-:W-:-:S05]  /*6400*/  F2FP.F16.F32.PACK_AB R0, RZ, R0 ;  /* 0x00000000ff00723e */ /* 0x000fca00000000ff */
[----:B------:R0:W-:Y:S01]  /*6410*/  STG.E.U16 desc[UR36][R8.64], R0 ;  /* 0x0000000008007986 */ /* 0x0001e2000c101524 */
[----:B------:R-:W-:Y:S05]  /*6420*/  BRA `(.L_x_44517) ;  /* 0x0000000800d07947 */ /* 0x000fea0003800000 */
.L_x_44520:
        /* <DEDUP_REMOVED lines=10> */
.L_x_44523:
[----:B-----5:R-:W-:-:S04]  /*64d0*/  I2FP.F32.S32 R24, R24 ;  /* 0x0000001800187245 */ /* 0x020fc80000201400 */
[----:B------:R-:W-:-:S04]  /*64e0*/  F2FP.F16.F32.PACK_AB R3, RZ, R24 ;  /* 0x00000018ff03723e */ /* 0x000fc800000000ff */
[----:B------:R-:W-:-:S05]  /*64f0*/  PRMT R3, R3, 0x5410, RZ ;  /* 0x0000541003037816 */ /* 0x000fca00000000ff */
[----:B------:R0:W-:Y:S01]  /*6500*/  STG.E desc[UR36][R8.64], R3 ;  /* 0x0000000308007986 */ /* 0x0001e2000c101924 */
[----:B------:R-:W-:Y:S05]  /*6510*/  BRA `(.L_x_44517) ;  /* 0x0000000800947947 */ /* 0x000fea0003800000 */
.L_x_44522:
[----:B-----5:R-:W0:Y:S02]  /*6520*/  I2F.F64 R24, R24 ;  /* 0x0000001800187312 */ /* 0x020e240000201c00 */
[----:B0-----:R0:W-:Y:S01]  /*6530*/  STG.E.64 desc[UR36][R8.64], R24 ;  /* 0x0000001808007986 */ /* 0x0011e2000c101b24 */
[----:B------:R-:W-:Y:S05]  /*6540*/  BRA `(.L_x_44517) ;  /* 0x0000000800887947 */ /* 0x000fea0003800000 */
.L_x_44512:
        /* <DEDUP_REMOVED lines=12> */
.L_x_44527:
        /* <DEDUP_REMOVED lines=17> */
.L_x_44530:
[----:B------:R-:W-:-:S04]  /*6720*/  SHF.R.U32.HI R3, RZ, 0x18, R5 ;  /* 0x00000018ff037819 */ /* 0x000fc80000011605 */
[----:B------:R-:W-:-:S04]  /*6730*/  LOP3.LUT R0, R0, 0x80, R3, 0xf8, !PT ;  /* 0x0000008000007812 */ /* 0x000fc800078ef803 */
[----:B------:R-:W-:-:S07]  /*6740*/  PRMT R4, R0, 0x7610, R4 ;  /* 0x0000761000047816 */ /* 0x000fce0000000004 */
.L_x_44529:
[----:B------:R-:W-:Y:S05]  /*6750*/  BSYNC.RECONVERGENT B0 ;  /* 0x0000000000007941 */ /* 0x000fea0003800200 */
.L_x_44528:
[----:B------:R0:W-:Y:S01]  /*6760*/  STG.E.U8 desc[UR36][R8.64], R4 ;  /* 0x0000000408007986 */ /* 0x0001e2000c101124 */
[----:B------:R-:W-:Y:S05]  /*6770*/  BRA `(.L_x_44517) ;  /* 0x0000000400fc7947 */ /* 0x000fea0003800000 */
.L_x_44526:
        /* <DEDUP_REMOVED lines=17> */
.L_x_44533:
[----:B------:R-:W-:-:S04]  /*6890*/  SHF.R.U32.HI R3, RZ, 0x18, R5 ;  /* 0x00000018ff037819 */ /* 0x000fc80000011605 */
[----:B------:R-:W-:-:S04]  /*68a0*/  LOP3.LUT R0, R0, 0x80, R3, 0xf8, !PT ;  /* 0x0000008000007812 */ /* 0x000fc800078ef803 */
[----:B------:R-:W-:-:S07]  /*68b0*/  PRMT R4, R0, 0x7610, R4 ;  /* 0x0000761000047816 */ /* 0x000fce0000000004 */
.L_x_44532:
[----:B------:R-:W-:Y:S05]  /*68c0*/  BSYNC.RECONVERGENT B0 ;  /* 0x0000000000007941 */ /* 0x000fea0003800200 */
.L_x_44531:
[----:B------:R0:W-:Y:S01]  /*68d0*/  STG.E.U8 desc[UR36][R8.64], R4 ;  /* 0x0000000408007986 */ /* 0x0001e2000c101124 */
[----:B------:R-:W-:Y:S05]  /*68e0*/  BRA `(.L_x_44517) ;  /* 0x0000000400a07947 */ /* 0x000fea0003800000 */
.L_x_44525:
        /* <DEDUP_REMOVED lines=22> */
.L_x_44535:
[----:B-----5:R-:W-:-:S05]  /*6a50*/  SHF.R.S32.HI R25, RZ, 0x1f, R24 ;  /* 0x0000001fff197819 */ /* 0x020fca0000011418 */
[----:B------:R0:W-:Y:S01]  /*6a60*/  STG.E.64 desc[UR36][R8.64], R24 ;  /* 0x0000001808007986 */ /* 0x0001e2000c101b24 */
[----:B------:R-:W-:Y:S05]  /*6a70*/  BRA `(.L_x_44517) ;  /* 0x00000004003c7947 */ /* 0x000fea0003800000 */
.L_x_44534:
[----:B-----5:R0:W-:Y:S01]  /*6a80*/  STG.E desc[UR36][R8.64], R24 ;  /* 0x0000001808007986 */ /* 0x0201e2000c101924 */
[----:B------:R-:W-:Y:S05]  /*6a90*/  BRA `(.L_x_44517) ;  /* 0x0000000400347947 */ /* 0x000fea0003800000 */
.L_x_44524:
        /* <DEDUP_REMOVED lines=10> */
.L_x_44537:
[----:B------:R-:W-:Y:S01]  /*6b40*/  CS2R R6, SRZ ;  /* 0x0000000000067805 */ /* 0x000fe2000001ff00 */
[----:B-----5:R-:W0:Y:S04]  /*6b50*/  I2F.F64 R4, R24 ;  /* 0x0000001800047312 */ /* 0x020e280000201c00 */
[----:B0-----:R4:W-:Y:S01]  /*6b60*/  STG.E.128 desc[UR36][R8.64], R4 ;  /* 0x0000000408007986 */ /* 0x0019e2000c101d24 */
[----:B------:R-:W-:Y:S05]  /*6b70*/  BRA `(.L_x_44517) ;  /* 0x0000000000fc7947 */ /* 0x000fea0003800000 */
.L_x_44536:
[----:B------:R-:W-:-:S13]  /*6b80*/  ISETP.NE.AND P0, PT, R0, 0xf, PT ;  /* 0x0000000f0000780c */ /* 0x000fda0003f05270 */
[----:B------:R-:W-:Y:S05]  /*6b90*/  @!P0 BRA `(.L_x_44538) ;  /* 0x0000000000e88947 */ /* 0x000fea0003800000 */
[----:B------:R-:W-:-:S13]  /*6ba0*/  ISETP.NE.AND P0, PT, R0, 0x17, PT ;  /* 0x000000170000780c */ /* 0x000fda0003f05270 */
[----:B------:R-:W-:Y:S05]  /*6bb0*/  @!P0 BRA `(.L_x_44539) ;  /* 0x0000000000908947 */ /* 0x000fea0003800000 */
[----:B------:R-:W-:-:S13]  /*6bc0*/  ISETP.NE.AND P0, PT, R0, 0x18, PT ;  /* 0x000000180000780c */ /* 0x000fda0003f05270 */
[----:B------:R-:W-:Y:S05]  /*6bd0*/  @!P0 BRA `(.L_x_44540) ;  /* 0x0000000000448947 */ /* 0x000fea0003800000 */
.L_x_44516:
        /* <DEDUP_REMOVED lines=16> */
.L_x_44541:
[----:B------:R-:W-:Y:S05]  /*6ce0*/  BRA `(.L_x_44517) ;  /* 0x0000000000a07947 */ /* 0x000fea0003800000 */
.L_x_44540:
        /* <DEDUP_REMOVED lines=13> */
.L_x_44543:
[----:B------:R-:W-:Y:S05]  /*6dc0*/  BSYNC.RECONVERGENT B0 ;  /* 0x0000000000007941 */ /* 0x000fea0003800200 */
.L_x_44542:
[----:B------:R-:W-:-:S05]  /*6dd0*/  LOP3.LUT R3, R0, 0x80, R3, 0xf8, !PT ;  /* 0x0000008000037812 */ /* 0x000fca00078ef803 */
[----:B------:R1:W-:Y:S01]  /*6de0*/  STG.E.U8 desc[UR36][R8.64], R3 ;  /* 0x0000000308007986 */ /* 0x0003e2000c101124 */
[----:B------:R-:W-:Y:S05]  /*6df0*/  BRA `(.L_x_44517) ;  /* 0x00000000005c7947 */ /* 0x000fea0003800000 */
.L_x_44539:
        /* <DEDUP_REMOVED lines=12> */
.L_x_44545:
[----:B------:R-:W-:Y:S01]  /*6ec0*/  IMAD.MOV.U32 R0, RZ, RZ, 0x7f ;  /* 0x0000007fff007424 */ /* 0x000fe200078e00ff */
[----:B------:R-:W-:-:S04]  /*6ed0*/  ISETP.GT.U32.AND P0, PT, R4, 0x7f800000, PT ;  /* 0x7f8000000400780c */ /* 0x000fc80003f04070 */
[----:B------:R-:W-:-:S09]  /*6ee0*/  SEL R0, R0, 0x7c, P0 ;  /* 0x0000007c00007807 */ /* 0x000fd20000000000 */
.L_x_44546:
[----:B------:R-:W-:Y:S05]  /*6ef0*/  BSYNC.RECONVERGENT B0 ;  /* 0x0000000000007941 */ /* 0x000fea0003800200 */
.L_x_44544:
[----:B------:R-:W-:-:S04]  /*6f00*/  SHF.R.U32.HI R3, RZ, 0x18, R3 ;  /* 0x00000018ff037819 */ /* 0x000fc80000011603 */
[----:B------:R-:W-:-:S05]  /*6f10*/  LOP3.LUT R3, R0, 0x80, R3, 0xf8, !PT ;  /* 0x0000008000037812 */ /* 0x000fca00078ef803 */
[----:B------:R2:W-:Y:S01]  /*6f20*/  STG.E.U8 desc[UR36][R8.64], R3 ;  /* 0x0000000308007986 */ /* 0x0005e2000c101124 */
[----:B------:R-:W-:Y:S05]  /*6f30*/  BRA `(.L_x_44517) ;  /* 0x00000000000c7947 */ /* 0x000fea0003800000 */
.L_x_44538:
[----:B-----5:R-:W-:-:S04]  /*6f40*/  I2FP.F32.S32 R0, R24 ;  /* 0x0000001800007245 */ /* 0x020fc80000201400 */
[----:B------:R-:W-:-:S05]  /*6f50*/  F2FP.BF16.F32.PACK_AB R0, RZ, R0 ;  /* 0x00000000ff00723e */ /* 0x000fca00000010ff */
[----:B------:R0:W-:Y:S02]  /*6f60*/  STG.E.U16 desc[UR36][R8.64], R0 ;  /* 0x0000000008007986 */ /* 0x0001e4000c101524 */
.L_x_44517:
[----:B------:R-:W-:-:S07]  /*6f70*/  VIADD R17, R17, 0x80 ;  /* 0x0000008011117836 */ /* 0x000fce0000000000 */
.L_x_44476:
[----:B------:R-:W-:Y:S05]  /*6f80*/  BSYNC.RECONVERGENT B6 ;  /* 0x0000000000067941 */ /* 0x000fea0003800200 */
.L_x_44475:
        /* <DEDUP_REMOVED lines=21> */
.L_x_44550:
[----:B-----5:R-:W-:Y:S01]  /*70e0*/  STG.E.U8 desc[UR36][R2.64], R22 ;  /* 0x0000001602007986 */ /* 0x020fe2000c101124 */
[----:B------:R-:W-:Y:S05]  /*70f0*/  EXIT ;  /* 0x000000000000794d */ /* 0x000fea0003800000 */
.L_x_44549:
        /* <DEDUP_REMOVED lines=9> */
.L_x_44553:
[----:B-----5:R-:W-:Y:S01]  /*7190*/  STG.E desc[UR36][R2.64], R22 ;  /* 0x0000001602007986 */ /* 0x020fe2000c101924 */
[----:B------:R-:W-:Y:S05]  /*71a0*/  EXIT ;  /* 0x000000000000794d */ /* 0x000fea0003800000 */
.L_x_44552:
[----:B-----5:R-:W-:Y:S01]  /*71b0*/  STG.E.U16 desc[UR36][R2.64], R22 ;  /* 0x0000001602007986 */ /* 0x020fe2000c101524 */
[----:B------:R-:W-:Y:S05]  /*71c0*/  EXIT ;  /* 0x000000000000794d */ /* 0x000fea0003800000 */
.L_x_44548:
        /* <DEDUP_REMOVED lines=9> */
.L_x_44555:
[----:B-----5:R-:W-:-:S04]  /*7260*/  I2FP.F32.S32 R0, R22 ;  /* 0x0000001600007245 */ /* 0x020fc80000201400 */
[----:B------:R-:W-:-:S05]  /*7270*/  F2FP.F16.F32.PACK_AB R0, RZ, R0 ;  /* 0x00000000ff00723e */ /* 0x000fca00000000ff */
[----:B------:R-:W-:Y:S01]  /*7280*/  STG.E.U16 desc[UR36][R2.64], R0 ;  /* 0x0000000002007986 */ /* 0x000fe2000c101524 */
[----:B------:R-:W-:Y:S05]  /*7290*/  EXIT ;  /* 0x000000000000794d */ /* 0x000fea0003800000 */
.L_x_44554:
        /* <DEDUP_REMOVED lines=10> */
.L_x_44557:
[----:B-----5:R-:W-:-:S04]  /*7340*/  I2FP.F32.S32 R22, R22 ;  /* 0x0000001600167245 */ /* 0x020fc80000201400 */
[----:B------:R-:W-:-:S04]  /*7350*/  F2FP.F16.F32.PACK_AB R5, RZ, R22 ;  /* 0x00000016ff05723e */ /* 0x000fc800000000ff */
[----:B------:R-:W-:-:S05]  /*7360*/  PRMT R5, R5, 0x5410, RZ ;  /* 0x0000541005057816 */ /* 0x000fca00000000ff */
[----:B------:R-:W-:Y:S01]  /*7370*/  STG.E desc[UR36][R2.64], R5 ;  /* 0x0000000502007986 */ /* 0x000fe2000c101924 */
[----:B------:R-:W-:Y:S05]  /*7380*/  EXIT ;  /* 0x000000000000794d */ /* 0x000fea0003800000 */
.L_x_44556:
[----:B-----5:R-:W0:Y:S02]  /*7390*/  I2F.F64 R22, R22 ;  /* 0x0000001600167312 */ /* 0x020e240000201c00 */
[----:B0-----:R-:W-:Y:S01]  /*73a0*/  STG.E.64 desc[UR36][R2.64], R22 ;  /* 0x0000001602007986 */ /* 0x001fe2000c101b24 */
[----:B------:R-:W-:Y:S05]  /*73b0*/  EXIT ;  /* 0x000000000000794d */ /* 0x000fea0003800000 */
.L_x_44547:
        /* <DEDUP_REMOVED lines=12> */
.L_x_44561:
        /* <DEDUP_REMOVED lines=18> */
.L_x_44564:
[----:B------:R-:W-:-:S04]  /*75a0*/  SHF.R.U32.HI R5, RZ, 0x18, R5 ;  /* 0x00000018ff057819 */ /* 0x000fc80000011605 */
[----:B------:R-:W-:-:S07]  /*75b0*/  LOP3.LUT R0, R0, 0x80, R5, 0xf8, !PT ;  /* 0x0000008000007812 */ /* 0x000fce00078ef805 */
.L_x_44563:
[----:B------:R-:W-:Y:S05]  /*75c0*/  BSYNC.RECONVERGENT B0 ;  /* 0x0000000000007941 */ /* 0x000fea0003800200 */
.L_x_44562:
[----:B------:R-:W-:Y:S01]  /*75d0*/  STG.E.U8 desc[UR36][R2.64], R0 ;  /* 0x0000000002007986 */ /* 0x000fe2000c101124 */
[----:B------:R-:W-:Y:S05]  /*75e0*/  EXIT ;  /* 0x000000000000794d */ /* 0x000fea0003800000 */
.L_x_44560:
        /* <DEDUP_REMOVED lines=18> */
.L_x_44567:
[----:B------:R-:W-:-:S04]  /*7710*/  SHF.R.U32.HI R5, RZ, 0x18, R5 ;  /* 0x00000018ff057819 */ /* 0x000fc80000011605 */
[----:B------:R-:W-:-:S07]  /*7720*/  LOP3.LUT R0, R0, 0x80, R5, 0xf8, !PT ;  /* 0x0000008000007812 */ /* 0x000fce00078ef805 */
.L_x_44566:
[----:B------:R-:W-:Y:S05]  /*7730*/  BSYNC.RECONVERGENT B0 ;  /* 0x0000000000007941 */ /* 0x000fea0003800200 */
.L_x_44565:
[----:B------:R-:W-:Y:S01]  /*7740*/  STG.E.U8 desc[UR36][R2.64], R0 ;  /* 0x0000000002007986 */ /* 0x000fe2000c101124 */
[----:B------:R-:W-:Y:S05]  /*7750*/  EXIT ;  /* 0x000000000000794d */ /* 0x000fea0003800000 */
.L_x_44559:
        /* <DEDUP_REMOVED lines=22> */
.L_x_44569:
[----:B-----5:R-:W-:-:S05]  /*78c0*/  SHF.R.S32.HI R23, RZ, 0x1f, R22 ;  /* 0x0000001fff177819 */ /* 0x020fca0000011416 */
[----:B------:R-:W-:Y:S01]  /*78d0*/  STG.E.64 desc[UR36][R2.64], R22 ;  /* 0x0000001602007986 */ /* 0x000fe2000c101b24 */
[----:B------:R-:W-:Y:S05]  /*78e0*/  EXIT ;  /* 0x000000000000794d */ /* 0x000fea0003800000 */
.L_x_44568:
[----:B-----5:R-:W-:Y:S01]  /*78f0*/  STG.E desc[UR36][R2.64], R22 ;  /* 0x0000001602007986 */ /* 0x020fe2000c101924 */
[----:B------:R-:W-:Y:S05]  /*7900*/  EXIT ;  /* 0x000000000000794d */ /* 0x000fea0003800000 */
.L_x_44558:
        /* <DEDUP_REMOVED lines=10> */
.L_x_44571:
[----:B------:R-:W-:Y:S01]  /*79b0*/  CS2R R6, SRZ ;  /* 0x0000000000067805 */ /* 0x000fe2000001ff00 */
[----:B-----5:R-:W0:Y:S04]  /*79c0*/  I2F.F64 R4, R22 ;  /* 0x0000001600047312 */ /* 0x020e280000201c00 */
[----:B0-----:R-:W-:Y:S01]  /*79d0*/  STG.E.128 desc[UR36][R2.64], R4 ;  /* 0x0000000402007986 */ /* 0x001fe2000c101d24 */
[----:B------:R-:W-:Y:S05]  /*79e0*/  EXIT ;  /* 0x000000000000794d */ /* 0x000fea0003800000 */
.L_x_44570:
[----:B------:R-:W-:-:S13]  /*79f0*/  ISETP.NE.AND P0, PT, R0, 0xf, PT ;  /* 0x0000000f0000780c */ /* 0x000fda0003f05270 */
[----:B------:R-:W-:Y:S05]  /*7a00*/  @!P0 BRA `(.L_x_44572) ;  /* 0x0000000000e88947 */ /* 0x000fea0003800000 */
[----:B------:R-:W-:-:S13]  /*7a10*/  ISETP.NE.AND P0, PT, R0, 0x17, PT ;  /* 0x000000170000780c */ /* 0x000fda0003f05270 */
[----:B------:R-:W-:Y:S05]  /*7a20*/  @!P0 BRA `(.L_x_44573) ;  /* 0x0000000000908947 */ /* 0x000fea0003800000 */
[----:B------:R-:W-:-:S13]  /*7a30*/  ISETP.NE.AND P0, PT, R0, 0x18, PT ;  /* 0x000000180000780c */ /* 0x000fda0003f05270 */
[----:B------:R-:W-:Y:S05]  /*7a40*/  @!P0 BRA `(.L_x_44574) ;  /* 0x0000000000448947 */ /* 0x000fea0003800000 */
.L_x_44551:
        /* <DEDUP_REMOVED lines=16> */
.L_x_44575:
[----:B------:R-:W-:Y:S05]  /*7b50*/  EXIT ;  /* 0x000000000000794d */ /* 0x000fea0003800000 */
.L_x_44574:
        /* <DEDUP_REMOVED lines=13> */
.L_x_44577:
[----:B------:R-:W-:Y:S05]  /*7c30*/  BSYNC.RECONVERGENT B0 ;  /* 0x0000000000007941 */ /* 0x000fea0003800200 */
.L_x_44576:
[----:B------:R-:W-:-:S05]  /*7c40*/  LOP3.LUT R5, R0, 0x80, R5, 0xf8, !PT ;  /* 0x0000008000057812 */ /* 0x000fca00078ef805 */
[----:B------:R-:W-:Y:S01]  /*7c50*/  STG.E.U8 desc[UR36][R2.64], R5 ;  /* 0x0000000502007986 */ /* 0x000fe2000c101124 */
[----:B------:R-:W-:Y:S05]  /*7c60*/  EXIT ;  /* 0x000000000000794d */ /* 0x000fea0003800000 */
.L_x_44573:
        /* <DEDUP_REMOVED lines=12> */
.L_x_44579:
[----:B------:R-:W-:Y:S01]  /*7d30*/  IMAD.MOV.U32 R0, RZ, RZ, 0x7f ;  /* 0x0000007fff007424 */ /* 0x000fe200078e00ff */
[----:B------:R-:W-:-:S04]  /*7d40*/  ISETP.GT.U32.AND P0, PT, R4, 0x7f800000, PT ;  /* 0x7f8000000400780c */ /* 0x000fc80003f04070 */
[----:B------:R-:W-:-:S09]  /*7d50*/  SEL R0, R0, 0x7c, P0 ;  /* 0x0000007c00007807 */ /* 0x000fd20000000000 */
.L_x_44580:
[----:B------:R-:W-:Y:S05]  /*7d60*/  BSYNC.RECONVERGENT B0 ;  /* 0x0000000000007941 */ /* 0x000fea0003800200 */
.L_x_44578:
[----:B------:R-:W-:-:S04]  /*7d70*/  SHF.R.U32.HI R5, RZ, 0x18, R5 ;  /* 0x00000018ff057819 */ /* 0x000fc80000011605 */
[----:B------:R-:W-:-:S05]  /*7d80*/  LOP3.LUT R5, R0, 0x80, R5, 0xf8, !PT ;  /* 0x0000008000057812 */ /* 0x000fca00078ef805 */
[----:B------:R-:W-:Y:S01]  /*7d90*/  STG.E.U8 desc[UR36][R2.64], R5 ;  /* 0x0000000502007986 */ /* 0x000fe2000c101124 */
[----:B------:R-:W-:Y:S05]  /*7da0*/  EXIT ;  /* 0x000000000000794d */ /* 0x000fea0003800000 */
.L_x_44572:
[----:B-----5:R-:W-:-:S04]  /*7db0*/  I2FP.F32.S32 R0, R22 ;  /* 0x0000001600007245 */ /* 0x020fc80000201400 */
[----:B------:R-:W-:-:S05]  /*7dc0*/  F2FP.BF16.F32.PACK_AB R0, RZ, R0 ;  /* 0x00000000ff00723e */ /* 0x000fca00000010ff */
[----:B------:R-:W-:Y:S01]  /*7dd0*/  STG.E.U16 desc[UR36][R2.64], R0 ;  /* 0x0000000002007986 */ /* 0x000fe2000c101524 */
[----:B------:R-:W-:Y:S05]  /*7de0*/  EXIT ;  /* 0x000000000000794d */ /* 0x000fea0003800000 */
.L_x_44581:
        /* <DEDUP_REMOVED lines=9> */
.L_x_50292:


//--------------------- .text._ZN2at6native18elementwise_kernelILi128ELi2EZNS0_22gpu_kernel_impl_nocastINS0_13BUnaryFunctorIiiiZZZNS0_21remainder_kernel_cudaERNS_18TensorIteratorBaseEENKUlvE_clEvENKUlvE1_clEvEUliiE_EEEEvS5_RKT_EUliE_EEviT1_ --------------------------
	.section	.text._ZN2at6native18elementwise_kernelILi128ELi2EZNS0_22gpu_kernel_impl_nocastINS0_13BUnaryFunctorIiiiZZZNS0_21remainder_kernel_cudaERNS_18TensorIteratorBaseEENKUlvE_clEvENKUlvE1_clEvEUliiE_EEEEvS5_RKT_EUliE_EEviT1_,"ax",@progbits
	.align	128
        .global         _ZN2at6native18elementwise_kernelILi128ELi2EZNS0_22gpu_kernel_impl_nocastINS0_13BUnaryFunctorIiiiZZZNS0_21remainder_kernel_cudaERNS_18TensorIteratorBaseEENKUlvE_clEvENKUlvE1_clEvEUliiE_EEEEvS5_RKT_EUliE_EEviT1_
        .type           _ZN2at6native18elementwise_kernelILi128ELi2EZNS0_22gpu_kernel_impl_nocastINS0_13BUnaryFunctorIiiiZZZNS0_21remainder_kernel_cudaERNS_18TensorIteratorBaseEENKUlvE_clEvENKUlvE1_clEvEUliiE_EEEEvS5_RKT_EUliE_EEviT1_,@function
        .size           _ZN2at6native18elementwise_kernelILi128ELi2EZNS0_22gpu_kernel_impl_nocastINS0_13BUnaryFunctorIiiiZZZNS0_21remainder_kernel_cudaERNS_18TensorIteratorBaseEENKUlvE_clEvENKUlvE1_clEvEUliiE_EEEEvS5_RKT_EUliE_EEviT1_,(.L_x_50293 - _ZN2at6native18elementwise_kernelILi128ELi2EZNS0_22gpu_kernel_impl_nocastINS0_13BUnaryFunctorIiiiZZZNS0_21remainder_kernel_cudaERNS_18TensorIteratorBaseEENKUlvE_clEvENKUlvE1_clEvEUliiE_EEEEvS5_RKT_EUliE_EEviT1_)
        .other          _ZN2at6native18elementwise_kernelILi128ELi2EZNS0_22gpu_kernel_impl_nocastINS0_13BUnaryFunctorIiiiZZZNS0_21remainder_kernel_cudaERNS_18TensorIteratorBaseEENKUlvE_clEvENKUlvE1_clEvEUliiE_EEEEvS5_RKT_EUliE_EEviT1_,@"STO_CUDA_ENTRY STV_DEFAULT"
_ZN2at6native18elementwise_kernelILi128ELi2EZNS0_22gpu_kernel_impl_nocastINS0_13BUnaryFunctorIiiiZZZNS0_21remainder_kernel_cudaERNS_18TensorIteratorBaseEENKUlvE_clEvENKUlvE1_clEvEUliiE_EEEEvS5_RKT_EUliE_EEviT1_:
.text._ZN2at6native18elementwise_kernelILi128ELi2EZNS0_22gpu_kernel_impl_nocastINS0_13BUnaryFunctorIiiiZZZNS0_21remainder_kernel_cudaERNS_18TensorIteratorBaseEENKUlvE_clEvENKUlvE1_clEvEUliiE_EEEEvS5_RKT_EUliE_EEviT1_:
        /* <DEDUP_REMOVED lines=22> */
[----:B0-----:R-:W-:Y:S01]  /*0160*/  IMAD.MOV.U32 R6, RZ, RZ, RZ ;  /* 0x000000ffff067224 */ /* 0x001fe200078e00ff */
[----:B-1----:R-:W-:-:S05]  /*0170*/  IADD3 R2, PT, PT, RZ, -R7, RZ ;  /* 0x80000007ff027210 */ /* 0x002fca0007ffe0ff */
[----:B------:R-:W-:-:S04]  /*0180*/  IMAD R13, R2, R9, RZ ;  /* 0x00000009020d7224 */ /* 0x000fc800078e02ff */
[----:B------:R-:W-:Y:S01]  /*0190*/  IMAD.HI.U32 R7, R7, R13, R6 ;  /* 0x0000000d07077227 */ /* 0x000fe200078e0006 */
[----:B--2---:R-:W-:Y:S02]  /*01a0*/  IABS R2, R4 ;  /* 0x0000000400027213 */ /* 0x004fe40000000000 */
[----:B------:R-:W-:Y:S02]  /*01b0*/  ISETP.GE.AND P2, PT, R4, RZ, PT ;  /* 0x000000ff0400720c */ /* 0x000fe40003f46270 */
[----:B------:R-:W0:Y:S01]  /*01c0*/  LDC.64 R4, c[0x0][0x580] ;  /* 0x00016000ff047b82 */ /* 0x000e220000000a00 */
        /* <DEDUP_REMOVED lines=16> */
[----:B0-----:R0:W-:Y:S02]  /*02d0*/  STG.E desc[UR6][R4.64], R7 ;  /* 0x0000000704007986 */ /* 0x0011e4000c101906 */
.L_x_44584:
[----:B------:R-:W-:Y:S05]  /*02e0*/  BSYNC.RECONVERGENT B0 ;  /* 0x0000000000007941 */ /* 0x000fea0003800200 */
.L_x_44583:
[----:B------:R-:W-:-:S13]  /*02f0*/  ISETP.GE.AND P0, PT, R3, UR4, PT ;  /* 0x0000000403007c0c */ /* 0x000fda000bf06270 */
[----:B------:R-:W-:Y:S05]  /*0300*/  @P0 EXIT ;  /* 0x000000000000094d */ /* 0x000fea0003800000 */
[----:B------:R-:W1:Y:S08]  /*0310*/  LDC.64 R2, c[0x0][0x588] ;  /* 0x00016200ff027b82 */ /* 0x000e700000000a00 */
[----:B0-----:R-:W0:Y:S01]  /*0320*/  LDC R7, c[0x0][0x594] ;  /* 0x00016500ff077b82 */ /* 0x001e220000000800 */
[----:B-1----:R-:W2:Y:S01]  /*0330*/  LDG.E R2, desc[UR6][R2.64] ;  /* 0x0000000602027981 */ /* 0x002ea2000c1e1900 */
[----:B0-----:R-:W-:-:S02]  /*0340*/  IABS R9, R7 ;  /* 0x0000000700097213 */ /* 0x001fc40000000000 */
[----:B------:R-:W-:Y:S02]  /*0350*/  ISETP.NE.AND P2, PT, R7, RZ, PT ;  /* 0x000000ff0700720c */ /* 0x000fe40003f45270 */
        /* <DEDUP_REMOVED lines=10> */
[----:B------:R-:W-:-:S05]  /*0400*/  IMAD.HI.U32 R0, R0, R3, RZ ;  /* 0x0000000300007227 */ /* 0x000fca00078e00ff */
[----:B------:R-:W-:-:S05]  /*0410*/  IADD3 R0, PT, PT, -R0, RZ, RZ ;  /* 0x000000ff00007210 */ /* 0x000fca0007ffe1ff */
[C---:B------:R-:W-:Y:S02]  /*0420*/  IMAD R0, R9.reuse, R0, R3 ;  /* 0x0000000009007224 */ /* 0x040fe400078e0203 */
[----:B------:R-:W0:Y:S03]  /*0430*/  LDC.64 R2, c[0x0][0x580] ;  /* 0x00016000ff027b82 */ /* 0x000e260000000a00 */
[----:B------:R-:W-:-:S13]  /*0440*/  ISETP.GT.U32.AND P0, PT, R9, R0, PT ;  /* 0x000000000900720c */ /* 0x000fda0003f04070 */
[----:B------:R-:W-:-:S04]  /*0450*/  @!P0 IADD3 R0, PT, PT, R0, -R9, RZ ;  /* 0x8000000900008210 */ /* 0x000fc80007ffe0ff */
        /* <DEDUP_REMOVED lines=12> */
.L_x_44582:
        /* <DEDUP_REMOVED lines=305> */
.L_x_44587:
[----:B------:R-:W0:Y:S01]  /*1830*/  LDCU.128 UR8, c[0x0][0x580] ;  /* 0x0000b000ff0877ac */ /* 0x000e220008000c00 */
[----:B------:R-:W1:Y:S01]  /*1840*/  LDC R11, c[0x0][0x594] ;  /* 0x00016500ff0b7b82 */ /* 0x000e620000000800 */
[----:B0-----:R-:W-:-:S04]  /*1850*/  IADD3 R6, P0, PT, R4, UR10, RZ ;  /* 0x0000000a04067c10 */ /* 0x001fc8000ff1e0ff */
[----:B------:R-:W-:-:S05]  /*1860*/  IADD3.X R7, PT, PT, RZ, UR11, RZ, P0, !PT ;  /* 0x0000000bff077c10 */ /* 0x000fca00087fe4ff */
[----:B------:R-:W2:Y:S01]  /*1870*/  LDG.E R6, desc[UR6][R6.64] ;  /* 0x0000000606067981 */ /* 0x000ea2000c1e1900 */
[----:B-1----:R-:W-:Y:S02]  /*1880*/  IABS R13, R11 ;  /* 0x0000000b000d7213 */ /* 0x002fe40000000000 */
[----:B------:R-:W-:Y:S02]  /*1890*/  ISETP.NE.AND P2, PT, R11, RZ, PT ;  /* 0x000000ff0b00720c */ /* 0x000fe40003f45270 */
[----:B------:R-:W0:Y:S01]  /*18a0*/  I2F.RP R10, R13 ;  /* 0x0000000d000a7306 */ /* 0x000e220000209400 */
[----:B------:R-:W-:-:S07]  /*18b0*/  IADD3 R3, PT, PT, R3, 0x80, RZ ;  /* 0x0000008003037810 */ /* 0x000fce0007ffe0ff */
        /* <DEDUP_REMOVED lines=19> */
[C---:B------:R-:W-:Y:S02]  /*19f0*/  LOP3.LUT R4, R6.reuse, R11, RZ, 0x3c, !PT ;  /* 0x0000000b06047212 */ /* 0x040fe400078e3cff */
[----:B------:R-:W-:Y:S02]  /*1a00*/  ISETP.NE.AND P1, PT, R6, RZ, PT ;  /* 0x000000ff0600720c */ /* 0x000fe40003f25270 */
[----:B------:R-:W-:-:S04]  /*1a10*/  ISETP.GT.AND P0, PT, R4, -0x1, PT ;  /* 0xffffffff0400780c */ /* 0x000fc80003f04270 */
[----:B------:R-:W-:Y:S02]  /*1a20*/  SEL R7, R11, RZ, !P0 ;  /* 0x000000ff0b077207 */ /* 0x000fe40004000000 */
[----:B------:R-:W-:Y:S02]  /*1a30*/  IADD3 R4, P0, PT, R5, UR8, RZ ;  /* 0x0000000805047c10 */ /* 0x000fe4000ff1e0ff */
[----:B------:R-:W-:Y:S02]  /*1a40*/  SEL R7, R7, RZ, P1 ;  /* 0x000000ff07077207 */ /* 0x000fe40000800000 */
[----:B------:R-:W-:-:S03]  /*1a50*/  IADD3.X R5, PT, PT, RZ, UR9, RZ, P0, !PT ;  /* 0x00000009ff057c10 */ /* 0x000fc600087fe4ff */
[----:B------:R-:W-:-:S05]  /*1a60*/  IMAD.IADD R7, R6, 0x1, R7 ;  /* 0x0000000106077824 */ /* 0x000fca00078e0207 */
[----:B------:R0:W-:Y:S02]  /*1a70*/  STG.E desc[UR6][R4.64], R7 ;  /* 0x0000000704007986 */ /* 0x0001e4000c101906 */
.L_x_44586:
[----:B------:R-:W-:Y:S05]  /*1a80*/  BSYNC.RECONVERGENT B0 ;  /* 0x0000000000007941 */ /* 0x000fea0003800200 */
.L_x_44585:
        /* <DEDUP_REMOVED lines=300> */
.L_x_44588:
[----:B------:R-:W0:Y:S01]  /*2d50*/  LDCU.128 UR8, c[0x0][0x580] ;  /* 0x0000b000ff0877ac */ /* 0x000e220008000c00 */
[----:B------:R-:W1:Y:S01]  /*2d60*/  LDC R9, c[0x0][0x594] ;  /* 0x00016500ff097b82 */ /* 0x000e620000000800 */
[----:B0-----:R-:W-:-:S04]  /*2d70*/  IADD3 R4, P0, PT, R2, UR10, RZ ;  /* 0x0000000a02047c10 */ /* 0x001fc8000ff1e0ff */
[----:B------:R-:W-:-:S05]  /*2d80*/  IADD3.X R5, PT, PT, RZ, UR11, RZ, P0, !PT ;  /* 0x0000000bff057c10 */ /* 0x000fca00087fe4ff */
[----:B------:R-:W2:Y:S01]  /*2d90*/  LDG.E R4, desc[UR6][R4.64] ;  /* 0x0000000604047981 */ /* 0x000ea2000c1e1900 */
[----:B-1----:R-:W-:Y:S02]  /*2da0*/  IABS R11, R9 ;  /* 0x00000009000b7213 */ /* 0x002fe40000000000 */
[----:B------:R-:W-:Y:S02]  /*2db0*/  ISETP.NE.AND P2, PT, R9, RZ, PT ;  /* 0x000000ff0900720c */ /* 0x000fe40003f45270 */
[----:B------:R-:W0:Y:S08]  /*2dc0*/  I2F.RP R8, R11 ;  /* 0x0000000b00087306 */ /* 0x000e300000209400 */
        /* <DEDUP_REMOVED lines=24> */
[----:B------:R-:W-:Y:S02]  /*2f50*/  IADD3.X R3, PT, PT, RZ, UR9, RZ, P0, !PT ;  /* 0x00000009ff037c10 */ /* 0x000fe400087fe4ff */
[----:B------:R-:W-:-:S05]  /*2f60*/  IADD3 R5, PT, PT, R0, R5, RZ ;  /* 0x0000000500057210 */ /* 0x000fca0007ffe0ff */
[----:B------:R-:W-:Y:S01]  /*2f70*/  STG.E desc[UR6][R2.64], R5 ;  /* 0x0000000502007986 */ /* 0x000fe2000c101906 */
[----:B------:R-:W-:Y:S05]  /*2f80*/  EXIT ;  /* 0x000000000000794d */ /* 0x000fea0003800000 */
.L_x_44589:
        /* <DEDUP_REMOVED lines=15> */
.L_x_50293:


//--------------------- .text._ZN2at6native27unrolled_elementwise_kernelINS0_13BUnaryFunctorIiiiZZZNS0_21remainder_kernel_cudaERNS_18TensorIteratorBaseEENKUlvE_clEvENKUlvE1_clEvEUliiE_EESt5arrayIPcLm2EELi4E23TrivialOffsetCalculatorILi1EjESD_NS0_6memory15LoadWithoutCastENSE_16StoreWithoutCastEEEviT_T0_T2_T3_T4_T5_ --------------------------
	.section	.text._ZN2at6native27unrolled_elementwise_kernelINS0_13BUnaryFunctorIiiiZZZNS0_21remainder_kernel_cudaERNS_18TensorIteratorBaseEENKUlvE_clEvENKUlvE1_clEvEUliiE_EESt5arrayIPcLm2EELi4E23TrivialOffsetCalculatorILi1EjESD_NS0_6memory15LoadWithoutCastENSE_16StoreWithoutCastEEEviT_T0_T2_T3_T4_T5_,"ax",@progbits
	.align	128
        .global         _ZN2at6native27unrolled_elementwise_kernelINS0_13BUnaryFunctorIiiiZZZNS0_21remainder_kernel_cudaERNS_18TensorIteratorBaseEENKUlvE_clEvENKUlvE1_clEvEUliiE_EESt5arrayIPcLm2EELi4E23TrivialOffsetCalculatorILi1EjESD_NS0_6memory15LoadWithoutCastENSE_16StoreWithoutCastEEEviT_T0_T2_T3_T4_T5_
        .type           _ZN2at6native27unrolled_elementwise_kernelINS0_13BUnaryFunctorIiiiZZZNS0_21remainder_kernel_cudaERNS_18TensorIteratorBaseEENKUlvE_clEvENKUlvE1_clEvEUliiE_EESt5arrayIPcLm2EELi4E23TrivialOffsetCalculatorILi1EjESD_NS0_6memory15LoadWithoutCastENSE_16StoreWithoutCastEEEviT_T0_T2_T3_T4_T5_,@function
        .size           _ZN2at6native27unrolled_elementwise_kernelINS0_13BUnaryFunctorIiiiZZZNS0_21remainder_kernel_cudaERNS_18TensorIteratorBaseEENKUlvE_clEvENKUlvE1_clEvEUliiE_EESt5arrayIPcLm2EELi4E23TrivialOffsetCalculatorILi1EjESD_NS0_6memory15LoadWithoutCastENSE_16StoreWithoutCastEEEviT_T0_T2_T3_T4_T5_,(.L_x_50294 - _ZN2at6native27unrolled_elementwise_kernelINS0_13BUnaryFunctorIiiiZZZNS0_21remainder_kernel_cudaERNS_18TensorIteratorBaseEENKUlvE_clEvENKUlvE1_clEvEUliiE_EESt5arrayIPcLm2EELi4E23TrivialOffsetCalculatorILi1EjESD_NS0_6memory15LoadWithoutCastENSE_16StoreWithoutCastEEEviT_T0_T2_T3_T4_T5_)
        .other          _ZN2at6native27unrolled_elementwise_kernelINS0_13BUnaryFunctorIiiiZZZNS0_21remainder_kernel_cudaERNS_18TensorIteratorBaseEENKUlvE_clEvENKUlvE1_clEvEUliiE_EESt5arrayIPcLm2EELi4E23TrivialOffsetCalculatorILi1EjESD_NS0_6memory15LoadWithoutCastENSE_16StoreWithoutCastEEEviT_T0_T2_T3_T4_T5_,@"STO_CUDA_ENTRY STV_DEFAULT"
_ZN2at6native27unrolled_elementwise_kernelINS0_13BUnaryFunctorIiiiZZZNS0_21remainder_kernel_cudaERNS_18TensorIteratorBaseEENKUlvE_clEvENKUlvE1_clEvEUliiE_EESt5arrayIPcLm2EELi4E23TrivialOffsetCalculatorILi1EjESD_NS0_6memory15LoadWithoutCastENSE_16StoreWithoutCastEEEviT_T0_T2_T3_T4_T5_:
.text._ZN2at6native27unrolled_elementwise_kernelINS0_13BUnaryFunctorIiiiZZZNS0_21remainder_kernel_cudaERNS_18TensorIteratorBaseEENKUlvE_clEvENKUlvE1_clEvEUliiE_EESt5arrayIPcLm2EELi4E23TrivialOffsetCalculatorILi1EjESD_NS0_6memory15LoadWithoutCastENSE_16StoreWithoutCastEEEviT_T0_T2_T3_T4_T5_:
        /* <DEDUP_REMOVED lines=12> */
[----:B------:R-:W-:Y:S02]  /*00c0*/  @!P1 IMAD R9, R0, 0x200, R7 ;  /* 0x0000020000099824 */ /* 0x000fe400078e0207 */
[----:B------:R-:W-:Y:S02]  /*00d0*/  HFMA2 R8, -RZ, RZ, 0, 0 ;  /* 0x00000000ff087431 */ /* 0x000fe400000001ff */
[----:B------:R-:W-:Y:S01]  /*00e0*/  @!P1 VIADD R7, R7, 0x80 ;  /* 0x0000008007079836 */ /* 0x000fe20000000000 */
[----:B------:R-:W2:Y:S04]  /*00f0*/  @!P1 LDC.64 R10, c[0x0][0x398] ;  /* 0x0000e600ff0a9b82 */ /* 0x000ea80000000a00 */
[----:B------:R-:W-:-:S13]  /*0100*/  ISETP.GE.AND P3, PT, R7, R2, PT ;  /* 0x000000020700720c */ /* 0x000fda0003f66270 */
[----:B------:R-:W-:Y:S01]  /*0110*/  @!P3 LEA R17, R0, R7, 0x9 ;  /* 0x000000070011b211 */ /* 0x000fe200078e48ff */
[----:B------:R-:W-:Y:S01]  /*0120*/  @!P3 VIADD R7, R7, 0x80 ;  /* 0x000000800707b836 */ /* 0x000fe20000000000 */
[----:B------:R-:W3:Y:S04]  /*0130*/  @!P3 LDC.64 R4, c[0x0][0x398] ;  /* 0x0000e600ff04bb82 */ /* 0x000ee80000000a00 */
[----:B------:R-:W-:Y:S01]  /*0140*/  ISETP.GE.AND P2, PT, R7, R2, PT ;  /* 0x000000020700720c */ /* 0x000fe20003f46270 */
[----:B--2---:R-:W-:-:S05]  /*0150*/  @!P1 IMAD.WIDE.U32 R10, R9, 0x4, R10 ;  /* 0x00000004090a9825 */ /* 0x004fca00078e000a */
[----:B-1----:R1:W5:Y:S07]  /*0160*/  @!P1 LDG.E R18, desc[UR4][R10.64] ;  /* 0x000000040a129981 */ /* 0x00236e000c1e1900 */
[----:B------:R-:W2:Y:S01]  /*0170*/  @!P2 LDC.64 R14, c[0x0][0x398] ;  /* 0x0000e600ff0eab82 */ /* 0x000ea20000000a00 */
[----:B------:R-:W-:Y:S02]  /*0180*/  @!P2 IMAD R7, R0, 0x200, R7 ;  /* 0x000002000007a824 */ /* 0x000fe400078e0207 */
[----:B---3--:R-:W-:Y:S01]  /*0190*/  @!P3 IMAD.WIDE.U32 R16, R17, 0x4, R4 ;  /* 0x000000041110b825 */ /* 0x008fe200078e0004 */
[----:B------:R-:W-:-:S03]  /*01a0*/  CS2R R4, SRZ ;  /* 0x0000000000047805 */ /* 0x000fc6000001ff00 */
[C---:B-1----:R-:W-:Y:S02]  /*01b0*/  VIADD R11, R3.reuse, 0x180 ;  /* 0x00000180030b7836 */ /* 0x042fe40000000000 */
[----:B------:R-:W-:Y:S01]  /*01c0*/  VIADD R9, R3, 0x100 ;  /* 0x0000010003097836 */ /* 0x000fe20000000000 */
[----:B------:R1:W5:Y:S01]  /*01d0*/  @!P3 LDG.E R5, desc[UR4][R16.64] ;  /* 0x000000041005b981 */ /* 0x000362000c1e1900 */
[----:B--2---:R-:W-:-:S04]  /*01e0*/  @!P2 IMAD.WIDE.U32 R14, R7, 0x4, R14 ;  /* 0x00000004070ea825 */ /* 0x004fc800078e000e */
[----:B------:R-:W-:Y:S01]  /*01f0*/  @!P0 IMAD R7, R0, 0x200, R3 ;  /* 0x0000020000078824 */ /* 0x000fe200078e0203 */
[----:B------:R2:W5:Y:S03]  /*0200*/  @!P2 LDG.E R4, desc[UR4][R14.64] ;  /* 0x000000040e04a981 */ /* 0x000566000c1e1900 */
[----:B0-----:R-:W-:-:S05]  /*0210*/  @!P0 IMAD.WIDE.U32 R12, R7, 0x4, R12 ;  /* 0x00000004070c8825 */ /* 0x001fca00078e000c */
[----:B------:R2:W5:Y:S01]  /*0220*/  @!P0 LDG.E R8, desc[UR4][R12.64] ;  /* 0x000000040c088981 */ /* 0x000562000c1e1900 */
[----:B------:R-:W-:-:S13]  /*0230*/  ISETP.GE.AND P0, PT, R3, R2, PT ;  /* 0x000000020300720c */ /* 0x000fda0003f06270 */
[----:B------:R-:W0:Y:S01]  /*0240*/  @!P0 LDC.64 R6, c[0x0][0x390] ;  /* 0x0000e400ff068b82 */ /* 0x000e220000000a00 */
[----:B-1----:R-:W-:Y:S01]  /*0250*/  VIADD R17, R3, 0x80 ;  /* 0x0000008003117836 */ /* 0x002fe20000000000 */
[----:B------:R-:W-:Y:S01]  /*0260*/  BSSY.RECONVERGENT B0, `(.L_x_44590) ;  /* 0x0000024000007945 */ /* 0x000fe20003800200 */
[-C--:B------:R-:W-:Y:S01]  /*0270*/  ISETP.GE.AND P2, PT, R11, R2.reuse, PT ;  /* 0x000000020b00720c */ /* 0x080fe20003f46270 */
[----:B------:R-:W-:Y:S01]  /*0280*/  @!P0 IMAD R11, R0, 0x200, R3 ;  /* 0x00000200000b8824 */ /* 0x000fe200078e0203 */
[-C--:B------:R-:W-:Y:S02]  /*0290*/  ISETP.GE.AND P1, PT, R9, R2.reuse, PT ;  /* 0x000000020900720c */ /* 0x080fe40003f26270 */
[----:B------:R-:W-:Y:S02]  /*02a0*/  ISETP.GE.AND P4, PT, R17, R2, PT ;  /* 0x000000021100720c */ /* 0x000fe40003f86270 */
[----:B------:R-:W-:Y:S01]  /*02b0*/  @!P0 MOV R3, R17 ;  /* 0x0000001100038202 */ /* 0x000fe20000000f00 */
[----:B--2---:R-:W-:Y:S10]  /*02c0*/  @P0 BRA `(.L_x_44591) ;  /* 0x0000000000740947 */ /* 0x004ff40003800000 */
[----:B------:R-:W1:Y:S01]  /*02d0*/  LDC R14, c[0x0][0x388] ;  /* 0x0000e200ff0e7b82 */ /* 0x000e620000000800 */
[----:B-----5:R-:W-:Y:S02]  /*02e0*/  IABS R16, R8 ;  /* 0x0000000800107213 */ /* 0x020fe40000000000 */
[----:B------:R-:W-:Y:S02]  /*02f0*/  ISETP.GE.AND P6, PT, R8, RZ, PT ;  /* 0x000000ff0800720c */ /* 0x000fe40003fc6270 */
[----:B-1----:R-:W-:-:S04]  /*0300*/  IABS R10, R14 ;  /* 0x0000000e000a7213 */ /* 0x002fc80000000000 */
[----:B------:R-:W1:Y:S08]  /*0310*/  I2F.RP R9, R10 ;  /* 0x0000000a00097306 */ /* 0x000e700000209400 */
        /* <DEDUP_REMOVED lines=24> */
.L_x_44591:
[----:B------:R-:W-:Y:S05]  /*04a0*/  BSYNC.RECONVERGENT B0 ;  /* 0x0000000000007941 */ /* 0x000fea0003800200 */
.L_x_44590:
[----:B------:R-:W-:Y:S01]  /*04b0*/  BSSY.RECONVERGENT B0, `(.L_x_44592) ;  /* 0x0000021000007945 */ /* 0x000fe20003800200 */
[----:B------:R-:W-:Y:S01]  /*04c0*/  ISETP.GE.AND P3, PT, R3, R2, PT ;  /* 0x000000020300720c */ /* 0x000fe20003f66270 */
[----:B0-----:R-:W-:Y:S02]  /*04d0*/  @!P0 IMAD.WIDE.U32 R6, R11, 0x4, R6 ;  /* 0x000000040b068825 */ /* 0x001fe400078e0006 */
        /* <DEDUP_REMOVED lines=13> */
[----:B------:R-:W-:-:S04]  /*05b0*/  IMAD.HI.U32 R17, R11, R17, R10 ;  /* 0x000000110b117227 */ /* 0x000fc800078e000a */
[----:B------:R-:W-:-:S04]  /*05c0*/  IMAD.MOV.U32 R10, RZ, RZ, R8 ;  /* 0x000000ffff0a7224 */ /* 0x000fc800078e0008 */
        /* <DEDUP_REMOVED lines=15> */
.L_x_44593:
[----:B------:R-:W-:Y:S05]  /*06c0*/  BSYNC.RECONVERGENT B0 ;  /* 0x0000000000007941 */ /* 0x000fea0003800200 */
.L_x_44592:
        /* <DEDUP_REMOVED lines=31> */
.L_x_44595:
[----:B------:R-:W-:Y:S05]  /*08c0*/  BSYNC.RECONVERGENT B0 ;  /* 0x0000000000007941 */ /* 0x000fea0003800200 */
.L_x_44594:
        /* <DEDUP_REMOVED lines=31> */
.L_x_44597:
[----:B------:R-:W-:Y:S05]  /*0ac0*/  BSYNC.RECONVERGENT B0 ;  /* 0x0000000000007941 */ /* 0x000fea0003800200 */
.L_x_44596:
[----:B------:R0:W-:Y:S01]  /*0ad0*/  @!P0 STG.E desc[UR4][R6.64], R9 ;  /* 0x0000000906008986 */ /* 0x0001e2000c101904 */
        /* <DEDUP_REMOVED lines=12> */
.L_x_44599:
[----:B------:R-:W-:Y:S05]  /*0ba0*/  BSYNC.RECONVERGENT B0 ;  /* 0x0000000000007941 */ /* 0x000fea0003800200 */
.L_x_44598:
[----:B------:R-:W-:-:S13]  /*0bb0*/  ISETP.GE.AND P0, PT, R3, R2, PT ;  /* 0x000000020300720c */ /* 0x000fda0003f06270 */
[----:B------:R-:W-:Y:S05]  /*0bc0*/  @P0 EXIT ;  /* 0x000000000000094d */ /* 0x000fea0003800000 */
[----:B-1---5:R-:W1:Y:S01]  /*0bd0*/  LDC.64 R4, c[0x0][0x390] ;  /* 0x0000e400ff047b82 */ /* 0x022e620000000a00 */
[----:B------:R-:W-:-:S04]  /*0be0*/  IMAD R3, R0, 0x200, R3 ;  /* 0x0000020000037824 */ /* 0x000fc800078e0203 */
[----:B-1----:R-:W-:-:S05]  /*0bf0*/  IMAD.WIDE.U32 R2, R3, 0x4, R4 ;  /* 0x0000000403027825 */ /* 0x002fca00078e0004 */
[----:B------:R-:W-:Y:S01]  /*0c00*/  STG.E desc[UR4][R2.64], R13 ;  /* 0x0000000d02007986 */ /* 0x000fe2000c101904 */
[----:B------:R-:W-:Y:S05]  /*0c10*/  EXIT ;  /* 0x000000000000794d */ /* 0x000fea0003800000 */
.L_x_44600:
        /* <DEDUP_REMOVED lines=14> */
.L_x_50294:


//--------------------- .text._ZN2at6native29vectorized_elementwise_kernelILi2ENS0_13BUnaryFunctorIiiiZZZNS0_21remainder_kernel_cudaERNS_18TensorIteratorBaseEENKUlvE_clEvENKUlvE1_clEvEUliiE_EESt5arrayIPcLm2EEEEviT0_T1_ --------------------------
	.section	.text._ZN2at6native29vectorized_elementwise_kernelILi2ENS0_13BUnaryFunctorIiiiZZZNS0_21remainder_kernel_cudaERNS_18TensorIteratorBaseEENKUlvE_clEvENKUlvE1_clEvEUliiE_EESt5arrayIPcLm2EEEEviT0_T1_,"ax",@progbits
	.align	128
        .global         _ZN2at6native29vectorized_elementwise_kernelILi2ENS0_13BUnaryFunctorIiiiZZZNS0_21remainder_kernel_cudaERNS_18TensorIteratorBaseEENKUlvE_clEvENKUlvE1_clEvEUliiE_EESt5arrayIPcLm2EEEEviT0_T1_
        .type           _ZN2at6native29vectorized_elementwise_kernelILi2ENS0_13BUnaryFunctorIiiiZZZNS0_21remainder_kernel_cudaERNS_18TensorIteratorBaseEENKUlvE_clEvENKUlvE1_clEvEUliiE_EESt5arrayIPcLm2EEEEviT0_T1_,@function
        .size           _ZN2at6native29vectorized_elementwise_kernelILi2ENS0_13BUnaryFunctorIiiiZZZNS0_21remainder_kernel_cudaERNS_18TensorIteratorBaseEENKUlvE_clEvENKUlvE1_clEvEUliiE_EESt5arrayIPcLm2EEEEviT0_T1_,(.L_x_50295 - _ZN2at6native29vectorized_elementwise_kernelILi2ENS0_13BUnaryFunctorIiiiZZZNS0_21remainder_kernel_cudaERNS_18TensorIteratorBaseEENKUlvE_clEvENKUlvE1_clEvEUliiE_EESt5arrayIPcLm2EEEEviT0_T1_)
        .other          _ZN2at6native29vectorized_elementwise_kernelILi2ENS0_13BUnaryFunctorIiiiZZZNS0_21remainder_kernel_cudaERNS_18TensorIteratorBaseEENKUlvE_clEvENKUlvE1_clEvEUliiE_EESt5arrayIPcLm2EEEEviT0_T1_,@"STO_CUDA_ENTRY STV_DEFAULT"
_ZN2at6native29vectorized_elementwise_kernelILi2ENS0_13BUnaryFunctorIiiiZZZNS0_21remainder_kernel_cudaERNS_18TensorIteratorBaseEENKUlvE_clEvENKUlvE1_clEvEUliiE_EESt5arrayIPcLm2EEEEviT0_T1_:
.text._ZN2at6native29vectorized_elementwise_kernelILi2ENS0_13BUnaryFunctorIiiiZZZNS0_21remainder_kernel_cudaERNS_18TensorIteratorBaseEENKUlvE_clEvENKUlvE1_clEvEUliiE_EESt5arrayIPcLm2EEEEviT0_T1_:
        /* <DEDUP_REMOVED lines=23> */
[----:B------:R0:W5:Y:S11]  /*0170*/  @!P6 LDG.E R16, desc[UR4][R24.64] ;  /* 0x000000041810e981 */ /* 0x000176000c1e1900 */
        /* <DEDUP_REMOVED lines=12> */
[----:B------:R-:W-:Y:S02]  /*0240*/  @!P1 IMAD.IADD R21, R0, 0x1, R15 ;  /* 0x0000000100159824 */ /* 0x000fe400078e020f */
[----:B------:R-:W-:-:S05]  /*0250*/  @!P1 VIADD R15, R15, 0x80 ;  /* 0x000000800f0f9836 */ /* 0x000fca0000000000 */
        /* <DEDUP_REMOVED lines=16> */
[----:B-1----:R-:W-:-:S03]  /*0360*/  @!P6 IMAD.WIDE.U32 R20, R7, 0x4, R8 ;  /* 0x000000040714e825 */ /* 0x002fc600078e0008 */
[----:B------:R3:W5:Y:S01]  /*0370*/  @!P2 LDG.E R14, desc[UR4][R10.64] ;  /* 0x000000040a0ea981 */ /* 0x000762000c1e1900 */
[----:B------:R-:W-:-:S06]  /*0380*/  IMAD.MOV.U32 R7, RZ, RZ, RZ ;  /* 0x000000ffff077224 */ /* 0x000fcc00078e00ff */
[----:B------:R3:W5:Y:S01]  /*0390*/  @!P6 LDG.E R7, desc[UR4][R20.64] ;  /* 0x000000041407e981 */ /* 0x000762000c1e1900 */
[----:B------:R-:W-:-:S04]  /*03a0*/  @!P0 IMAD.IADD R9, R0, 0x1, R5 ;  /* 0x0000000100098824 */ /* 0x000fc800078e0205 */
[----:B0-----:R-:W-:-:S05]  /*03b0*/  @!P0 IMAD.WIDE.U32 R18, R9, 0x4, R18 ;  /* 0x0000000409128825 */ /* 0x001fca00078e0012 */
[----:B------:R3:W5:Y:S01]  /*03c0*/  @!P0 LDG.E R15, desc[UR4][R18.64] ;  /* 0x00000004120f8981 */ /* 0x000762000c1e1900 */
[CC--:B------:R-:W-:Y:S01]  /*03d0*/  ISETP.GE.U32.AND P0, PT, R5.reuse, R4.reuse, PT ;  /* 0x000000040500720c */ /* 0x0c0fe20003f06070 */
[----:B------:R-:W-:Y:S02]  /*03e0*/  IMAD.MOV.U32 R8, RZ, RZ, RZ ;  /* 0x000000ffff087224 */ /* 0x000fe400078e00ff */
[----:B------:R-:W-:Y:S01]  /*03f0*/  VIADD R9, R5, 0x80 ;  /* 0x0000008005097836 */ /* 0x000fe20000000000 */
[----:B------:R-:W-:Y:S03]  /*0400*/  BSSY.RECONVERGENT B0, `(.L_x_44602) ;  /* 0x0000020000007945 */ /* 0x000fe60003800200 */
[----:B------:R3:W5:Y:S01]  /*0410*/  @!P1 LDG.E R8, desc[UR4][R2.64] ;  /* 0x0000000402089981 */ /* 0x000762000c1e1900 */
[----:B------:R-:W-:-:S05]  /*0420*/  ISETP.GE.U32.AND P1, PT, R9, R4, PT ;  /* 0x000000040900720c */ /* 0x000fca0003f26070 */
[----:B------:R-:W-:Y:S08]  /*0430*/  @P0 BRA `(.L_x_44603) ;  /* 0x0000000000700947 */ /* 0x000ff00003800000 */
[----:B---3--:R-:W0:Y:S01]  /*0440*/  LDC R10, c[0x0][0x388] ;  /* 0x0000e200ff0a7b82 */ /* 0x008e220000000800 */
[----:B-----5:R-:W-:Y:S02]  /*0450*/  ISETP.GE.AND P4, PT, R15, RZ, PT ;  /* 0x000000ff0f00720c */ /* 0x020fe40003f86270 */
[----:B0-----:R-:W-:-:S04]  /*0460*/  IABS R18, R10 ;  /* 0x0000000a00127213 */ /* 0x001fc80000000000 */
[----:B------:R-:W0:Y:S08]  /*0470*/  I2F.RP R11, R18 ;  /* 0x00000012000b7306 */ /* 0x000e300000209400 */
        /* <DEDUP_REMOVED lines=24> */
.L_x_44603:
[----:B------:R-:W-:Y:S05]  /*0600*/  BSYNC.RECONVERGENT B0 ;  /* 0x0000000000007941 */ /* 0x000fea0003800200 */
.L_x_44602:
[----:B------:R-:W-:Y:S04]  /*0610*/  BSSY.RECONVERGENT B0, `(.L_x_44604) ;  /* 0x000001f000007945 */ /* 0x000fe80003800200 */
[----:B------:R-:W-:Y:S05]  /*0620*/  @P1 BRA `(.L_x_44605) ;  /* 0x0000000000741947 */ /* 0x000fea0003800000 */
[----:B---3--:R-:W0:Y:S01]  /*0630*/  LDC R10, c[0x0][0x388] ;  /* 0x0000e200ff0a7b82 */ /* 0x008e220000000800 */
        /* <DEDUP_REMOVED lines=28> */
.L_x_44605:
[----:B------:R-:W-:Y:S05]  /*0800*/  BSYNC.RECONVERGENT B0 ;  /* 0x0000000000007941 */ /* 0x000fea0003800200 */
.L_x_44604:
[----:B---3--:R-:W0:Y:S01]  /*0810*/  @!P0 LDC.64 R2, c[0x0][0x390] ;  /* 0x0000e400ff028b82 */ /* 0x008e220000000a00 */
[----:B-----5:R-:W-:Y:S01]  /*0820*/  VIADD R15, R5, 0x100 ;  /* 0x00000100050f7836 */ /* 0x020fe20000000000 */
[----:B------:R-:W-:Y:S04]  /*0830*/  BSSY.RECONVERGENT B0, `(.L_x_44606) ;  /* 0x0000020000007945 */ /* 0x000fe80003800200 */
[----:B------:R-:W-:-:S13]  /*0840*/  ISETP.GE.U32.AND P1, PT, R15, R4, PT ;  /* 0x000000040f00720c */ /* 0x000fda0003f26070 */
[----:B------:R-:W-:Y:S05]  /*0850*/  @P1 BRA `(.L_x_44607) ;  /* 0x0000000000741947 */ /* 0x000fea0003800000 */
        /* <DEDUP_REMOVED lines=29> */
.L_x_44607:
[----:B------:R-:W-:Y:S05]  /*0a30*/  BSYNC.RECONVERGENT B0 ;  /* 0x0000000000007941 */ /* 0x000fea0003800200 */
.L_x_44606:
        /* <DEDUP_REMOVED lines=21> */
[----:B------:R-:W-:Y:S02]  /*0b90*/  IMAD R23, R16, R19, RZ ;  /* 0x0000001310177224 */ /* 0x000fe400078e02ff */
[----:B------:R-:W-:-:S04]  /*0ba0*/  IMAD.MOV.U32 R16, RZ, RZ, RZ ;  /* 0x000000ffff107224 */ /* 0x000fc800078e00ff */
        /* <DEDUP_REMOVED lines=16> */
.L_x_44609:
[----:B------:R-:W-:Y:S05]  /*0cb0*/  BSYNC.RECONVERGENT B0 ;  /* 0x0000000000007941 */ /* 0x000fea0003800200 */
.L_x_44608:
[----:B------:R-:W-:Y:S01]  /*0cc0*/  ISETP.GE.U32.AND P2, PT, R15, R4, PT ;  /* 0x000000040f00720c */ /* 0x000fe20003f46070 */
[----:B------:R-:W-:Y:S01]  /*0cd0*/  @!P0 IMAD.IADD R15, R0, 0x1, R5 ;  /* 0x00000001000f8824 */ /* 0x000fe200078e0205 */
[----:B------:R-:W-:Y:S03]  /*0ce0*/  BSSY.RECONVERGENT B0, `(.L_x_44610) ;  /* 0x0000020000007945 */ /* 0x000fe60003800200 */
[----:B0-----:R-:W-:Y:S01]  /*0cf0*/  @!P0 IMAD.WIDE.U32 R2, R15, 0x4, R2 ;  /* 0x000000040f028825 */ /* 0x001fe200078e0002 */
[----:B------:R-:W-:Y:S07]  /*0d00*/  @P4 BRA `(.L_x_44611) ;  /* 0x0000000000744947 */ /* 0x000fee0003800000 */
[----:B------:R-:W0:Y:S01]  /*0d10*/  LDC R15, c[0x0][0x388] ;  /* 0x0000e200ff0f7b82 */ /* 0x000e220000000800 */
[----:B------:R-:W-:Y:S01]  /*0d20*/  IMAD.MOV.U32 R16, RZ, RZ, RZ ;  /* 0x000000ffff107224 */ /* 0x000fe200078e00ff */
        /* <DEDUP_REMOVED lines=9> */
[----:B------:R-:W-:-:S04]  /*0dc0*/  IMAD R21, R21, R18, RZ ;  /* 0x0000001215157224 */ /* 0x000fc800078e02ff */
        /* <DEDUP_REMOVED lines=17> */
.L_x_44611:
[----:B------:R-:W-:Y:S05]  /*0ee0*/  BSYNC.RECONVERGENT B0 ;  /* 0x0000000000007941 */ /* 0x000fea0003800200 */
.L_x_44610:
[----:B------:R-:W-:Y:S04]  /*0ef0*/  BSSY.RECONVERGENT B0, `(.L_x_44612) ;  /* 0x000001f000007945 */ /* 0x000fe80003800200 */
[----:B------:R-:W-:Y:S05]  /*0f00*/  @P3 BRA `(.L_x_44613) ;  /* 0x0000000000743947 */ /* 0x000fea0003800000 */
        /* <DEDUP_REMOVED lines=29> */
.L_x_44613:
[----:B------:R-:W-:Y:S05]  /*10e0*/  BSYNC.RECONVERGENT B0 ;  /* 0x0000000000007941 */ /* 0x000fea0003800200 */
.L_x_44612:
        /* <DEDUP_REMOVED lines=31> */
.L_x_44615:
[----:B------:R-:W-:Y:S05]  /*12e0*/  BSYNC.RECONVERGENT B0 ;  /* 0x0000000000007941 */ /* 0x000fea0003800200 */
.L_x_44614:
        /* <DEDUP_REMOVED lines=31> */
.L_x_44617:
[----:B------:R-:W-:Y:S05]  /*14e0*/  BSYNC.RECONVERGENT B0 ;  /* 0x0000000000007941 */ /* 0x000fea0003800200 */
.L_x_44616:
        /* <DEDUP_REMOVED lines=18> */
.L_x_44620:
[----:B------:R-:W-:-:S13]  /*1610*/  ISETP.GE.U32.AND P0, PT, R5, R4, PT ;  /* 0x000000040500720c */ /* 0x000fda0003f06070 */
[----:B------:R-:W-:Y:S05]  /*1620*/  @P0 BRA `(.L_x_44622) ;  /* 0x0000000000300947 */ /* 0x000fea0003800000 */
[----:B0-----:R-:W0:Y:S01]  /*1630*/  LDC.64 R2, c[0x0][0x390] ;  /* 0x0000e400ff027b82 */ /* 0x001e220000000a00 */
[----:B------:R-:W-:Y:S02]  /*1640*/  IMAD.IADD R9, R0, 0x1, R5 ;  /* 0x0000000100097824 */ /* 0x000fe400078e0205 */
[----:B------:R-:W-:Y:S02]  /*1650*/  VIADD R5, R5, 0x80 ;  /* 0x0000008005057836 */ /* 0x000fe40000000000 */
[----:B0-----:R-:W-:-:S05]  /*1660*/  IMAD.WIDE.U32 R2, R9, 0x4, R2 ;  /* 0x0000000409027825 */ /* 0x001fca00078e0002 */
[----:B------:R1:W-:Y:S02]  /*1670*/  STG.E desc[UR4][R2.64], R12 ;  /* 0x0000000c02007986 */ /* 0x0003e4000c101904 */
.L_x_44621:
[----:B------:R-:W-:-:S13]  /*1680*/  ISETP.GE.U32.AND P0, PT, R5, R4, PT ;  /* 0x000000040500720c */ /* 0x000fda0003f06070 */
[----:B------:R-:W-:Y:S05]  /*1690*/  @P0 BRA `(.L_x_44623) ;  /* 0x0000000000340947 */ /* 0x000fea0003800000 */
[----:B01----:R-:W0:Y:S01]  /*16a0*/  LDC.64 R2, c[0x0][0x390] ;  /* 0x0000e400ff027b82 */ /* 0x003e220000000a00 */
[----:B------:R-:W-:Y:S02]  /*16b0*/  IMAD.IADD R9, R0, 0x1, R5 ;  /* 0x0000000100097824 */ /* 0x000fe400078e0205 */
[----:B------:R-:W-:Y:S02]  /*16c0*/  VIADD R5, R5, 0x80 ;  /* 0x0000008005057836 */ /* 0x000fe40000000000 */
[----:B0-----:R-:W-:-:S05]  /*16d0*/  IMAD.WIDE.U32 R2, R9, 0x4, R2 ;  /* 0x0000000409027825 */ /* 0x001fca00078e0002 */
[----:B------:R1:W-:Y:S02]  /*16e0*/  STG.E desc[UR4][R2.64], R6 ;  /* 0x0000000602007986 */ /* 0x0003e4000c101904 */
.L_x_44622:
        /* <DEDUP_REMOVED lines=8> */
.L_x_44623:
[----:B------:R-:W-:Y:S05]  /*1770*/  BSYNC.RELIABLE B1 ;  /* 0x0000000000017941 */ /* 0x000fea0003800100 */
.L_x_44619:
[----:B------:R-:W-:-:S13]  /*1780*/  ISETP.GE.U32.AND P0, PT, R5, R4, PT ;  /* 0x000000040500720c */ /* 0x000fda0003f06070 */
[----:B012---:R-:W0:Y:S01]  /*1790*/  @!P0 LDC.64 R2, c[0x0][0x390] ;  /* 0x0000e400ff028b82 */ /* 0x007e220000000a00 */
[----:B------:R-:W-:Y:S01]  /*17a0*/  @!P0 IADD3 R9, PT, PT, R0, R5, RZ ;  /* 0x0000000500098210 */ /* 0x000fe20007ffe0ff */
[----:B------:R-:W-:-:S04]  /*17b0*/  @!P0 VIADD R5, R5, 0x80 ;  /* 0x0000008005058836 */ /* 0x000fc80000000000 */
[----:B0-----:R-:W-:-:S05]  /*17c0*/  @!P0 IMAD.WIDE.U32 R2, R9, 0x4, R2 ;  /* 0x0000000409028825 */ /* 0x001fca00078e0002 */
[----:B------:R2:W-:Y:S02]  /*17d0*/  @!P0 STG.E desc[UR4][R2.64], R8 ;  /* 0x0000000802008986 */ /* 0x0005e4000c101904 */
.L_x_44624:
[----:B------:R-:W-:Y:S05]  /*17e0*/  BSYNC.RECONVERGENT B0 ;  /* 0x0000000000007941 */ /* 0x000fea0003800200 */
.L_x_44618:
        /* <DEDUP_REMOVED lines=8> */
.L_x_44601:
        /* <DEDUP_REMOVED lines=9> */
[----:B--2---:R-:W-:-:S04]  /*1900*/  IABS R10, R4 ;  /* 0x00000004000a7213 */ /* 0x004fc80000000000 */
[----:B------:R-:W1:Y:S08]  /*1910*/  I2F.RP R11, R10 ;  /* 0x0000000a000b7306 */ /* 0x000e700000209400 */
[----:B-1----:R-:W1:Y:S02]  /*1920*/  MUFU.RCP R11, R11 ;  /* 0x0000000b000b7308 */ /* 0x002e640000001000 */
[----:B-1----:R-:W-:-:S06]  /*1930*/  VIADD R14, R11, 0xffffffe ;  /* 0x0ffffffe0b0e7836 */ /* 0x002fcc0000000000 */
[----:B------:R1:W2:Y:S02]  /*1940*/  F2I.FTZ.U32.TRUNC.NTZ R15, R14 ;  /* 0x0000000e000f7305 */ /* 0x0002a4000021f000 */
[----:B-1----:R-:W-:Y:S02]  /*1950*/  IMAD.MOV.U32 R14, RZ, RZ, RZ ;  /* 0x000000ffff0e7224 */ /* 0x002fe400078e00ff */
[----:B--2---:R-:W-:-:S04]  /*1960*/  IMAD.MOV R17, RZ, RZ, -R15 ;  /* 0x000000ffff117224 */ /* 0x004fc800078e0a0f */
[----:B------:R-:W-:-:S04]  /*1970*/  IMAD R17, R17, R10, RZ ;  /* 0x0000000a11117224 */ /* 0x000fc800078e02ff */
[----:B0-----:R-:W-:Y:S01]  /*1980*/  IMAD.HI.U32 R12, R15, R17, R14 ;  /* 0x000000110f0c7227 */ /* 0x001fe200078e000e */
[----:B---3--:R-:W-:Y:S02]  /*1990*/  IABS R13, R20 ;  /* 0x00000014000d7213 */ /* 0x008fe40000000000 */
[----:B------:R-:W-:Y:S02]  /*19a0*/  IABS R27, R21 ;  /* 0x00000015001b7213 */ /* 0x000fe40000000000 */
[----:B----4-:R-:W-:Y:S01]  /*19b0*/  IABS R25, R8 ;  /* 0x0000000800197213 */ /* 0x010fe20000000000 */
[----:B------:R-:W-:Y:S01]  /*19c0*/  IMAD.MOV.U32 R17, RZ, RZ, R13 ;  /* 0x000000ffff117224 */ /* 0x000fe200078e000d */
[----:B------:R-:W-:Y:S01]  /*19d0*/  IABS R23, R9 ;  /* 0x0000000900177213 */ /* 0x000fe20000000000 */
[----:B------:R-:W-:Y:S01]  /*19e0*/  IMAD.HI.U32 R13, R12, R27, RZ ;  /* 0x0000001b0c0d7227 */ /* 0x000fe200078e00ff */
[----:B-----5:R-:W-:-:S03]  /*19f0*/  IABS R19, R6 ;  /* 0x0000000600137213 */ /* 0x020fc60000000000 */
[----:B------:R-:W-:Y:S01]  /*1a00*/  IMAD.HI.U32 R14, R12, R25, RZ ;  /* 0x000000190c0e7227 */ /* 0x000fe200078e00ff */
[----:B------:R-:W-:-:S03]  /*1a10*/  IABS R29, R3 ;  /* 0x00000003001d7213 */ /* 0x000fc60000000000 */
[----:B------:R-:W-:-:S04]  /*1a20*/  IMAD.HI.U32 R15, R12, R23, RZ ;  /* 0x000000170c0f7227 */ /* 0x000fc800078e00ff */
[----:B------:R-:W-:Y:S02]  /*1a30*/  IMAD.MOV R16, RZ, RZ, -R13 ;  /* 0x000000ffff107224 */ /* 0x000fe400078e0a0d */
[----:B------:R-:W-:Y:S02]  /*1a40*/  IMAD.MOV R14, RZ, RZ, -R14 ;  /* 0x000000ffff0e7224 */ /* 0x000fe400078e0a0e */
[----:B------:R-:W-:-:S04]  /*1a50*/  IMAD.HI.U32 R11, R12, R17, RZ ;  /* 0x000000110c0b7227 */ /* 0x000fc800078e00ff */
[----:B------:R-:W-:Y:S02]  /*1a60*/  IMAD.MOV R15, RZ, RZ, -R15 ;  /* 0x000000ffff0f7224 */ /* 0x000fe400078e0a0f */
[C---:B------:R-:W-:Y:S01]  /*1a70*/  IMAD R27, R10.reuse, R16, R27 ;  /* 0x000000100a1b7224 */ /* 0x040fe200078e021b */
[----:B------:R-:W-:Y:S01]  /*1a80*/  IABS R16, R7 ;  /* 0x0000000700107213 */ /* 0x000fe20000000000 */
[C---:B------:R-:W-:Y:S02]  /*1a90*/  IMAD R25, R10.reuse, R14, R25 ;  /* 0x0000000e0a197224 */ /* 0x040fe400078e0219 */
[----:B------:R-:W-:Y:S01]  /*1aa0*/  IMAD.MOV R11, RZ, RZ, -R11 ;  /* 0x000000ffff0b7224 */ /* 0x000fe200078e0a0b */
[----:B------:R-:W-:Y:S01]  /*1ab0*/  ISETP.GT.U32.AND P1, PT, R10, R27, PT ;  /* 0x0000001b0a00720c */ /* 0x000fe20003f24070 */
[----:B------:R-:W-:Y:S01]  /*1ac0*/  IMAD.HI.U32 R13, R12, R19, RZ ;  /* 0x000000130c0d7227 */ /* 0x000fe200078e00ff */
[----:B------:R-:W-:-:S03]  /*1ad0*/  ISETP.GT.U32.AND P2, PT, R10, R25, PT ;  /* 0x000000190a00720c */ /* 0x000fc60003f44070 */
[C---:B------:R-:W-:Y:S01]  /*1ae0*/  IMAD R23, R10.reuse, R15, R23 ;  /* 0x0000000f0a177224 */ /* 0x040fe200078e0217 */
[----:B------:R-:W-:Y:S01]  /*1af0*/  IADD3 R13, PT, PT, -R13, RZ, RZ ;  /* 0x000000ff0d0d7210 */ /* 0x000fe20007ffe1ff */
[C---:B------:R-:W-:Y:S01]  /*1b00*/  IMAD R11, R10.reuse, R11, R17 ;  /* 0x0000000b0a0b7224 */ /* 0x040fe200078e0211 */
[----:B------:R-:W-:Y:S01]  /*1b10*/  IABS R17, R2 ;  /* 0x0000000200117213 */ /* 0x000fe20000000000 */
[----:B------:R-:W-:Y:S01]  /*1b20*/  IMAD.MOV.U32 R15, RZ, RZ, R16 ;  /* 0x000000ffff0f7224 */ /* 0x000fe200078e0010 */
[C---:B------:R-:W-:Y:S01]  /*1b30*/  ISETP.GT.U32.AND P3, PT, R10.reuse, R23, PT ;  /* 0x000000170a00720c */ /* 0x040fe20003f64070 */
[C---:B------:R-:W-:Y:S01]  /*1b40*/  IMAD R19, R10.reuse, R13, R19 ;  /* 0x0000000d0a137224 */ /* 0x040fe200078e0213 */
[C---:B------:R-:W-:Y:S01]  /*1b50*/  ISETP.GT.U32.AND P0, PT, R10.reuse, R11, PT ;  /* 0x0000000b0a00720c */ /* 0x040fe20003f04070 */
[--C-:B------:R-:W-:Y:S02]  /*1b60*/  @!P1 IMAD.IADD R27, R27, 0x1, -R10.reuse ;  /* 0x000000011b1b9824 */ /* 0x100fe400078e0a0a */
[----:B------:R-:W-:Y:S01]  /*1b70*/  @!P2 IMAD.IADD R25, R25, 0x1, -R10 ;  /* 0x000000011919a824 */ /* 0x000fe200078e0a0a */
[----:B------:R-:W-:Y:S01]  /*1b80*/  ISETP.GT.U32.AND P6, PT, R10, R19, PT ;  /* 0x000000130a00720c */ /* 0x000fe20003fc4070 */
[----:B------:R-:W-:Y:S01]  /*1b90*/  IMAD.HI.U32 R13, R12, R15, RZ ;  /* 0x0000000f0c0d7227 */ /* 0x000fe200078e00ff */
[----:B------:R-:W-:-:S03]  /*1ba0*/  ISETP.GT.U32.AND P5, PT, R10, R27, PT ;  /* 0x0000001b0a00720c */ /* 0x000fc60003fa4070 */
[----:B------:R-:W-:-:S04]  /*1bb0*/  IMAD.HI.U32 R14, R12, R17, RZ ;  /* 0x000000110c0e7227 */ /* 0x000fc800078e00ff */
[--C-:B------:R-:W-:Y:S01]  /*1bc0*/  @!P3 IMAD.IADD R23, R23, 0x1, -R10.reuse ;  /* 0x000000011717b824 */ /* 0x100fe200078e0a0a */
[C---:B------:R-:W-:Y:S01]  /*1bd0*/  ISETP.GT.U32.AND P3, PT, R10.reuse, R25, PT ;  /* 0x000000190a00720c */ /* 0x040fe20003f64070 */
[----:B------:R-:W-:Y:S02]  /*1be0*/  @!P0 IMAD.IADD R11, R11, 0x1, -R10 ;  /* 0x000000010b0b8824 */ /* 0x000fe400078e0a0a */
[----:B------:R-:W-:Y:S01]  /*1bf0*/  IMAD.MOV R13, RZ, RZ, -R13 ;  /* 0x000000ffff0d7224 */ /* 0x000fe200078e0a0d */
[----:B------:R-:W-:Y:S01]  /*1c00*/  ISETP.GT.U32.AND P2, PT, R10, R23, PT ;  /* 0x000000170a00720c */ /* 0x000fe20003f44070 */
[----:B------:R-:W-:Y:S01]  /*1c10*/  IMAD.HI.U32 R12, R12, R29, RZ ;  /* 0x0000001d0c0c7227 */ /* 0x000fe200078e00ff */
[----:B------:R-:W-:Y:S02]  /*1c20*/  ISETP.GT.U32.AND P4, PT, R10, R11, PT ;  /* 0x0000000b0a00720c */ /* 0x000fe40003f84070 */
[----:B------:R-:W-:Y:S01]  /*1c30*/  @!P5 IADD3 R27, PT, PT, R27, -R10, RZ ;  /* 0x8000000a1b1bd210 */ /* 0x000fe20007ffe0ff */
[----:B------:R-:W-:-:S02]  /*1c40*/  IMAD.MOV R14, RZ, RZ, -R14 ;  /* 0x000000ffff0e7224 */ /* 0x000fc400078e0a0e */
[C---:B------:R-:W-:Y:S02]  /*1c50*/  IMAD R13, R10.reuse, R13, R15 ;  /* 0x0000000d0a0d7224 */ /* 0x040fe400078e020f */
[----:B------:R-:W-:Y:S02]  /*1c60*/  IMAD.MOV R12, RZ, RZ, -R12 ;  /* 0x000000ffff0c7224 */ /* 0x000fe400078e0a0c */
[C---:B------:R-:W-:Y:S02]  /*1c70*/  IMAD R17, R10.reuse, R14, R17 ;  /* 0x0000000e0a117224 */ /* 0x040fe400078e0211 */
[--C-:B------:R-:W-:Y:S01]  /*1c80*/  @!P6 IMAD.IADD R19, R19, 0x1, -R10.reuse ;  /* 0x000000011313e824 */ /* 0x100fe200078e0a0a */
[C---:B------:R-:W-:Y:S01]  /*1c90*/  ISETP.GT.U32.AND P6, PT, R10.reuse, R13, PT ;  /* 0x0000000d0a00720c */ /* 0x040fe20003fc4070 */
[C---:B------:R-:W-:Y:S01]  /*1ca0*/  IMAD R15, R10.reuse, R12, R29 ;  /* 0x0000000c0a0f7224 */ /* 0x040fe200078e021d */
[C---:B------:R-:W-:Y:S01]  /*1cb0*/  ISETP.GT.U32.AND P1, PT, R10.reuse, R17, PT ;  /* 0x000000110a00720c */ /* 0x040fe20003f24070 */
[--C-:B------:R-:W-:Y:S01]  /*1cc0*/  @!P3 IMAD.IADD R25, R25, 0x1, -R10.reuse ;  /* 0x000000011919b824 */ /* 0x100fe200078e0a0a */
[----:B------:R-:W-:Y:S01]  /*1cd0*/  ISETP.GE.AND P3, PT, R21, RZ, PT ;  /* 0x000000ff1500720c */ /* 0x000fe20003f66270 */
[--C-:B------:R-:W-:Y:S01]  /*1ce0*/  @!P4 IMAD.IADD R11, R11, 0x1, -R10.reuse ;  /* 0x000000010b0bc824 */ /* 0x100fe200078e0a0a */
[C---:B------:R-:W-:Y:S01]  /*1cf0*/  ISETP.GT.U32.AND P5, PT, R10.reuse, R15, PT ;  /* 0x0000000f0a00720c */ /* 0x040fe20003fa4070 */
[----:B------:R-:W-:Y:S01]  /*1d00*/  @!P2 IMAD.IADD R23, R23, 0x1, -R10 ;  /* 0x000000011717a824 */ /* 0x000fe200078e0a0a */
[----:B------:R-:W-:-:S02]  /*1d10*/  ISETP.GT.U32.AND P0, PT, R10, R19, PT ;  /* 0x000000130a00720c */ /* 0x000fc40003f04070 */
[----:B------:R-:W-:Y:S02]  /*1d20*/  ISETP.GE.AND P4, PT, R20, RZ, PT ;  /* 0x000000ff1400720c */ /* 0x000fe40003f86270 */
[----:B------:R-:W-:Y:S01]  /*1d30*/  ISETP.GE.AND P2, PT, R8, RZ, PT ;  /* 0x000000ff0800720c */ /* 0x000fe20003f46270 */
[--C-:B------:R-:W-:Y:S01]  /*1d40*/  @!P6 IMAD.IADD R13, R13, 0x1, -R10.reuse ;  /* 0x000000010d0de824 */ /* 0x100fe200078e0a0a */
[----:B------:R-:W-:Y:S01]  /*1d50*/  ISETP.GE.AND P6, PT, R6, RZ, PT ;  /* 0x000000ff0600720c */ /* 0x000fe20003fc6270 */
[--C-:B------:R-:W-:Y:S01]  /*1d60*/  @!P1 IMAD.IADD R17, R17, 0x1, -R10.reuse ;  /* 0x0000000111119824 */ /* 0x100fe200078e0a0a */
[----:B------:R-:W-:Y:S01]  /*1d70*/  ISETP.NE.AND P1, PT, R4, RZ, PT ;  /* 0x000000ff0400720c */ /* 0x000fe20003f25270 */
[----:B------:R-:W-:Y:S01]  /*1d80*/  @!P3 IMAD.MOV R27, RZ, RZ, -R27 ;  /* 0x000000ffff1bb224 */ /* 0x000fe200078e0a1b */
[----:B------:R-:W-:Y:S01]  /*1d90*/  LOP3.LUT R21, RZ, R4, RZ, 0x33, !PT ;  /* 0x00000004ff157212 */ /* 0x000fe200078e33ff */
[--C-:B------:R-:W-:Y:S01]  /*1da0*/  @!P5 IMAD.IADD R15, R15, 0x1, -R10.reuse ;  /* 0x000000010f0fd824 */ /* 0x100fe200078e0a0a */
[C---:B------:R-:W-:Y:S01]  /*1db0*/  ISETP.GT.U32.AND P5, PT, R10.reuse, R13, PT ;  /* 0x0000000d0a00720c */ /* 0x040fe20003fa4070 */
[----:B------:R-:W-:Y:S01]  /*1dc0*/  @!P0 IMAD.IADD R19, R19, 0x1, -R10 ;  /* 0x0000000113138824 */ /* 0x000fe200078e0a0a */
[C---:B------:R-:W-:Y:S01]  /*1dd0*/  ISETP.GT.U32.AND P3, PT, R10.reuse, R17, PT ;  /* 0x000000110a00720c */ /* 0x040fe20003f64070 */
[----:B------:R-:W-:Y:S01]  /*1de0*/  @!P4 IMAD.MOV R11, RZ, RZ, -R11 ;  /* 0x000000ffff0bc224 */ /* 0x000fe200078e0a0b */
[----:B------:R-:W-:Y:S01]  /*1df0*/  ISETP.GE.AND P0, PT, R9, RZ, PT ;  /* 0x000000ff0900720c */ /* 0x000fe20003f06270 */
[----:B------:R-:W-:Y:S01]  /*1e00*/  IMAD.MOV.U32 R6, RZ, RZ, R19 ;  /* 0x000000ffff067224 */ /* 0x000fe200078e0013 */
[----:B------:R-:W-:-:S02]  /*1e10*/  ISETP.GT.U32.AND P4, PT, R10, R15, PT ;  /* 0x0000000f0a00720c */ /* 0x000fc40003f84070 */
[----:B------:R-:W-:Y:S01]  /*1e20*/  SEL R9, R21, R11, !P1 ;  /* 0x0000000b15097207 */ /* 0x000fe20004800000 */
[----:B------:R-:W-:Y:S01]  /*1e30*/  @!P6 IMAD.MOV R6, RZ, RZ, -R6 ;  /* 0x000000ffff06e224 */ /* 0x000fe200078e0a06 */
[----:B------:R-:W-:Y:S02]  /*1e40*/  @!P2 IADD3 R25, PT, PT, -R25, RZ, RZ ;  /* 0x000000ff1919a210 */ /* 0x000fe40007ffe1ff */
[----:B------:R-:W-:Y:S01]  /*1e50*/  LOP3.LUT R8, R9, R4, RZ, 0x3c, !PT ;  /* 0x0000000409087212 */ /* 0x000fe200078e3cff */
[--C-:B------:R-:W-:Y:S01]  /*1e60*/  @!P5 IMAD.IADD R13, R13, 0x1, -R10.reuse ;  /* 0x000000010d0dd824 */ /* 0x100fe200078e0a0a */
[----:B------:R-:W-:Y:S01]  /*1e70*/  ISETP.GE.AND P6, PT, R7, RZ, PT ;  /* 0x000000ff0700720c */ /* 0x000fe20003fc6270 */
[--C-:B------:R-:W-:Y:S01]  /*1e80*/  @!P3 IMAD.IADD R17, R17, 0x1, -R10.reuse ;  /* 0x000000011111b824 */ /* 0x100fe200078e0a0a */
[----:B------:R-:W-:Y:S01]  /*1e90*/  SEL R7, R21, R25, !P1 ;  /* 0x0000001915077207 */ /* 0x000fe20004800000 */
[----:B------:R-:W-:Y:S01]  /*1ea0*/  @!P0 IMAD.MOV R23, RZ, RZ, -R23 ;  /* 0x000000ffff178224 */ /* 0x000fe200078e0a17 */
[----:B------:R-:W-:Y:S01]  /*1eb0*/  ISETP.GE.AND P5, PT, R2, RZ, PT ;  /* 0x000000ff0200720c */ /* 0x000fe20003fa6270 */
[----:B------:R-:W-:Y:S01]  /*1ec0*/  @!P4 IMAD.IADD R15, R15, 0x1, -R10 ;  /* 0x000000010f0fc824 */ /* 0x000fe200078e0a0a */
[----:B------:R-:W-:-:S02]  /*1ed0*/  ISETP.GE.AND P3, PT, R3, RZ, PT ;  /* 0x000000ff0300720c */ /* 0x000fc40003f66270 */
[----:B------:R-:W0:Y:S01]  /*1ee0*/  LDC.64 R2, c[0x0][0x390] ;  /* 0x0000e400ff027b82 */ /* 0x000e220000000a00 */
[----:B------:R-:W-:Y:S01]  /*1ef0*/  ISETP.GT.AND P2, PT, R8, -0x1, PT ;  /* 0xffffffff0800780c */ /* 0x000fe20003f44270 */
[----:B------:R-:W-:Y:S01]  /*1f00*/  IMAD.MOV.U32 R10, RZ, RZ, R15 ;  /* 0x000000ffff0a7224 */ /* 0x000fe200078e000f */
[----:B------:R-:W-:Y:S02]  /*1f10*/  LOP3.LUT R8, R7, R4, RZ, 0x3c, !PT ;  /* 0x0000000407087212 */ /* 0x000fe400078e3cff */
[C---:B------:R-:W-:Y:S02]  /*1f20*/  SEL R11, R21.reuse, R27, !P1 ;  /* 0x0000001b150b7207 */ /* 0x040fe40004800000 */
[----:B------:R-:W-:Y:S01]  /*1f30*/  ISETP.GT.AND P4, PT, R8, -0x1, PT ;  /* 0xffffffff0800780c */ /* 0x000fe20003f84270 */
[----:B------:R-:W-:Y:S01]  /*1f40*/  IMAD.MOV.U32 R8, RZ, RZ, R13 ;  /* 0x000000ffff087224 */ /* 0x000fe200078e000d */
[----:B------:R-:W-:Y:S01]  /*1f50*/  SEL R13, R21, R6, !P1 ;  /* 0x00000006150d7207 */ /* 0x000fe20004800000 */
[----:B------:R-:W-:Y:S01]  /*1f60*/  @!P5 IMAD.MOV R17, RZ, RZ, -R17 ;  /* 0x000000ffff11d224 */ /* 0x000fe200078e0a11 */
[----:B------:R-:W-:Y:S01]  /*1f70*/  @!P3 IADD3 R10, PT, PT, -R10, RZ, RZ ;  /* 0x000000ff0a0ab210 */ /* 0x000fe20007ffe1ff */
[----:B------:R-:W-:Y:S01]  /*1f80*/  @!P6 IMAD.MOV R8, RZ, RZ, -R8 ;  /* 0x000000ffff08e224 */ /* 0x000fe200078e0a08 */
[----:B------:R-:W-:-:S02]  /*1f90*/  LOP3.LUT R6, R13, R4, RZ, 0x3c, !PT ;  /* 0x000000040d067212 */ /* 0x000fc400078e3cff */
[----:B------:R-:W-:Y:S02]  /*1fa0*/  LOP3.LUT R12, R11, R4, RZ, 0x3c, !PT ;  /* 0x000000040b0c7212 */ /* 0x000fe400078e3cff */
[C---:B------:R-:W-:Y:S02]  /*1fb0*/  SEL R15, R21.reuse, R8, !P1 ;  /* 0x00000008150f7207 */ /* 0x040fe40004800000 */
[C---:B------:R-:W-:Y:S02]  /*1fc0*/  SEL R19, R21.reuse, R23, !P1 ;  /* 0x0000001715137207 */ /* 0x040fe40004800000 */
[C---:B------:R-:W-:Y:S02]  /*1fd0*/  SEL R17, R21.reuse, R17, !P1 ;  /* 0x0000001115117207 */ /* 0x040fe40004800000 */
[----:B------:R-:W-:Y:S01]  /*1fe0*/  ISETP.GT.AND P3, PT, R6, -0x1, PT ;  /* 0xffffffff0600780c */ /* 0x000fe20003f64270 */
[----:B0-----:R-:W-:Y:S01]  /*1ff0*/  IMAD.WIDE.U32 R2, R0, 0x4, R2 ;  /* 0x0000000400027825 */ /* 0x001fe200078e0002 */
[----:B------:R-:W-:-:S02]  /*2000*/  SEL R21, R21, R10, !P1 ;  /* 0x0000000a15157207 */ /* 0x000fc40004800000 */
[----:B------:R-:W-:Y:S02]  /*2010*/  ISETP.NE.AND P1, PT, R9, RZ, PT ;  /* 0x000000ff0900720c */ /* 0x000fe40003f25270 */
[----:B------:R-:W-:Y:S01]  /*2020*/  SEL R6, R4, RZ, !P2 ;  /* 0x000000ff04067207 */ /* 0x000fe20005000000 */
[----:B------:R-:W-:Y:S01]  /*2030*/  IMAD.WIDE.U32 R2, R5, 0x8, R2 ;  /* 0x0000000805027825 */ /* 0x000fe200078e0002 */
[----:B------:R-:W-:Y:S02]  /*2040*/  ISETP.GT.AND P0, PT, R12, -0x1, PT ;  /* 0xffffffff0c00780c */ /* 0x000fe40003f04270 */
[-C--:B------:R-:W-:Y:S02]  /*2050*/  LOP3.LUT R8, R15, R4.reuse, RZ, 0x3c, !PT ;  /* 0x000000040f087212 */ /* 0x080fe400078e3cff */
[----:B------:R-:W-:Y:S02]  /*2060*/  LOP3.LUT R12, R19, R4, RZ, 0x3c, !PT ;  /* 0x00000004130c7212 */ /* 0x000fe400078e3cff */
[----:B------:R-:W-:-:S02]  /*2070*/  SEL R6, R6, RZ, P1 ;  /* 0x000000ff06067207 */ /* 0x000fc40000800000 */
[----:B------:R-:W-:Y:S02]  /*2080*/  LOP3.LUT R10, R17, R4, RZ, 0x3c, !PT ;  /* 0x00000004110a7212 */ /* 0x000fe400078e3cff */
[----:B------:R-:W-:Y:S02]  /*2090*/  ISETP.GT.AND P2, PT, R8, -0x1, PT ;  /* 0xffffffff0800780c */ /* 0x000fe40003f44270 */
[----:B------:R-:W-:Y:S02]  /*20a0*/  ISETP.NE.AND P1, PT, R11, RZ, PT ;  /* 0x000000ff0b00720c */ /* 0x000fe40003f25270 */
[----:B------:R-:W-:Y:S02]  /*20b0*/  SEL R0, R4, RZ, !P0 ;  /* 0x000000ff04007207 */ /* 0x000fe40004000000 */
[----:B------:R-:W-:Y:S02]  /*20c0*/  ISETP.GT.AND P6, PT, R12, -0x1, PT ;  /* 0xffffffff0c00780c */ /* 0x000fe40003fc4270 */
[----:B------:R-:W-:-:S02]  /*20d0*/  ISETP.NE.AND P0, PT, R7, RZ, PT ;  /* 0x000000ff0700720c */ /* 0x000fc40003f05270 */
[----:B------:R-:W-:Y:S02]  /*20e0*/  SEL R8, R4, RZ, !P4 ;  /* 0x000000ff04087207 */ /* 0x000fe40006000000 */
[----:B------:R-:W-:Y:S02]  /*20f0*/  LOP3.LUT R12, R21, R4, RZ, 0x3c, !PT ;  /* 0x00000004150c7212 */ /* 0x000fe400078e3cff */
[----:B------:R-:W-:Y:S02]  /*2100*/  ISETP.GT.AND P5, PT, R10, -0x1, PT ;  /* 0xffffffff0a00780c */ /* 0x000fe40003fa4270 */
[----:B------:R-:W-:Y:S02]  /*2110*/  SEL R0, R0, RZ, P1 ;  /* 0x000000ff00007207 */ /* 0x000fe40000800000 */
[----:B------:R-:W-:Y:S02]  /*2120*/  ISETP.NE.AND P4, PT, R19, RZ, PT ;  /* 0x000000ff1300720c */ /* 0x000fe40003f85270 */
[----:B------:R-:W-:Y:S01]  /*2130*/  SEL R10, R4, RZ, !P6 ;  /* 0x000000ff040a7207 */ /* 0x000fe20007000000 */
[----:B------:R-:W-:Y:S01]  /*2140*/  IMAD.IADD R11, R11, 0x1, R0 ;  /* 0x000000010b0b7824 */ /* 0x000fe200078e0200 */
[----:B------:R-:W-:-:S02]  /*2150*/  SEL R8, R8, RZ, P0 ;  /* 0x000000ff08087207 */ /* 0x000fc40000000000 */
[----:B------:R-:W-:Y:S02]  /*2160*/  ISETP.GT.AND P1, PT, R12, -0x1, PT ;  /* 0xffffffff0c00780c */ /* 0x000fe40003f24270 */
[----:B------:R-:W-:Y:S01]  /*2170*/  SEL R12, R10, RZ, P4 ;  /* 0x000000ff0a0c7207 */ /* 0x000fe20002000000 */
[----:B------:R-:W-:Y:S01]  /*2180*/  IMAD.IADD R10, R9, 0x1, R6 ;  /* 0x00000001090a7824 */ /* 0x000fe200078e0206 */
[----:B------:R-:W-:Y:S01]  /*2190*/  SEL R0, R4, RZ, !P3 ;  /* 0x000000ff04007207 */ /* 0x000fe20005800000 */
[----:B------:R-:W-:Y:S01]  /*21a0*/  IMAD.IADD R18, R7, 0x1, R8 ;  /* 0x0000000107127824 */ /* 0x000fe200078e0208 */
[----:B------:R-:W-:Y:S01]  /*21b0*/  ISETP.NE.AND P6, PT, R13, RZ, PT ;  /* 0x000000ff0d00720c */ /* 0x000fe20003fc5270 */
[----:B------:R-:W-:Y:S01]  /*21c0*/  IMAD.IADD R19, R19, 0x1, R12 ;  /* 0x0000000113137824 */ /* 0x000fe200078e020c */
[----:B------:R-:W-:Y:S01]  /*21d0*/  ISETP.NE.AND P4, PT, R15, RZ, PT ;  /* 0x000000ff0f00720c */ /* 0x000fe20003f85270 */
[----:B------:R-:W-:Y:S01]  /*21e0*/  STG.E.64 desc[UR4][R2.64], R10 ;  /* 0x0000000a02007986 */ /* 0x000fe2000c101b04 */
[----:B------:R-:W-:-:S02]  /*21f0*/  ISETP.NE.AND P0, PT, R17, RZ, PT ;  /* 0x000000ff1100720c */ /* 0x000fc40003f05270 */
[----:B------:R-:W-:Y:S01]  /*2200*/  ISETP.NE.AND P3, PT, R21, RZ, PT ;  /* 0x000000ff1500720c */ /* 0x000fe20003f65270 */
[----:B------:R-:W-:Y:S01]  /*2210*/  STG.E.64 desc[UR4][R2.64+0x400], R18 ;  /* 0x0004001202007986 */ /* 0x000fe2000c101b04 */
[C---:B------:R-:W-:Y:S02]  /*2220*/  SEL R5, R4.reuse, RZ, !P2 ;  /* 0x000000ff04057207 */ /* 0x040fe40005000000 */
[C---:B------:R-:W-:Y:S02]  /*2230*/  SEL R6, R4.reuse, RZ, !P5 ;  /* 0x000000ff04067207 */ /* 0x040fe40006800000 */
        /* <DEDUP_REMOVED lines=9> */
[----:B------:R-:W-:Y:S04]  /*22d0*/  STG.E.64 desc[UR4][R2.64+0x800], R14 ;  /* 0x0008000e02007986 */ /* 0x000fe8000c101b04 */
[----:B------:R-:W-:Y:S01]  /*22e0*/  STG.E.64 desc[UR4][R2.64+0xc00], R6 ;  /* 0x000c000602007986 */ /* 0x000fe2000c101b04 */
[----:B------:R-:W-:Y:S05]  /*22f0*/  EXIT ;  /* 0x000000000000794d */ /* 0x000fea0003800000 */
.L_x_44625:
        /* <DEDUP_REMOVED lines=16> */
.L_x_50295:


//--------------------- .text._ZN2at6native29vectorized_elementwise_kernelILi4ENS0_13BUnaryFunctorIiiiZZZNS0_21remainder_kernel_cudaERNS_18TensorIteratorBaseEENKUlvE_clEvENKUlvE1_clEvEUliiE_EESt5arrayIPcLm2EEEEviT0_T1_ --------------------------
	.section	.text._ZN2at6native29vectorized_elementwise_kernelILi4ENS0_13BUnaryFunctorIiiiZZZNS0_21remainder_kernel_cudaERNS_18TensorIteratorBaseEENKUlvE_clEvENKUlvE1_clEvEUliiE_EESt5arrayIPcLm2EEEEviT0_T1_,"ax",@progbits
	.align	128
        .global         _ZN2at6native29vectorized_elementwise_kernelILi4ENS0_13BUnaryFunctorIiiiZZZNS0_21remainder_kernel_cudaERNS_18TensorIteratorBaseEENKUlvE_clEvENKUlvE1_clEvEUliiE_EESt5arrayIPcLm2EEEEviT0_T1_
        .type           _ZN2at6native29vectorized_elementwise_kernelILi4ENS0_13BUnaryFunctorIiiiZZZNS0_21remainder_kernel_cudaERNS_18TensorIteratorBaseEENKUlvE_clEvENKUlvE1_clEvEUliiE_EESt5arrayIPcLm2EEEEviT0_T1_,@function
        .size           _ZN2at6native29vectorized_elementwise_kernelILi4ENS0_13BUnaryFunctorIiiiZZZNS0_21remainder_kernel_cudaERNS_18TensorIteratorBaseEENKUlvE_clEvENKUlvE1_clEvEUliiE_EESt5arrayIPcLm2EEEEviT0_T1_,(.L_x_50296 - _ZN2at6native29vectorized_elementwise_kernelILi4ENS0_13BUnaryFunctorIiiiZZZNS0_21remainder_kernel_cudaERNS_18TensorIteratorBaseEENKUlvE_clEvENKUlvE1_clEvEUliiE_EESt5arrayIPcLm2EEEEviT0_T1_)
        .other          _ZN2at6native29vectorized_elementwise_kernelILi4ENS0_13BUnaryFunctorIiiiZZZNS0_21remainder_kernel_cudaERNS_18TensorIteratorBaseEENKUlvE_clEvENKUlvE1_clEvEUliiE_EESt5arrayIPcLm2EEEEviT0_T1_,@"STO_CUDA_ENTRY STV_DEFAULT"
_ZN2at6native29vectorized_elementwise_kernelILi4ENS0_13BUnaryFunctorIiiiZZZNS0_21remainder_kernel_cudaERNS_18TensorIteratorBaseEENKUlvE_clEvENKUlvE1_clEvEUliiE_EESt5arrayIPcLm2EEEEviT0_T1_:
.text._ZN2at6native29vectorized_elementwise_kernelILi4ENS0_13BUnaryFunctorIiiiZZZNS0_21remainder_kernel_cudaERNS_18TensorIteratorBaseEENKUlvE_clEvENKUlvE1_clEvEUliiE_EESt5arrayIPcLm2EEEEviT0_T1_:
        /* <DEDUP_REMOVED lines=33> */
[----:B------:R-:W-:Y:S01]  /*0210*/  @!P2 IADD3 R15, PT, PT, R15, 0x80, RZ ;  /* 0x000000800f0fa810 */ /* 0x000fe20007ffe0ff */
[----:B--2---:R-:W-:Y:S01]  /*0220*/  @!P4 IMAD.WIDE.U32 R26, R27, 0x4, R2 ;  /* 0x000000041b1ac825 */ /* 0x004fe200078e0002 */
[----:B------:R-:W2:Y:S02]  /*0230*/  @!P2 LDC.64 R10, c[0x0][0x398] ;  /* 0x0000e600ff0aab82 */ /* 0x000ea40000000a00 */
[----:B------:R-:W-:-:S13]  /*0240*/  ISETP.GE.U32.AND P1, PT, R15, R4, PT ;  /* 0x000000040f00720c */ /* 0x000fda0003f26070 */
[----:B------:R-:W-:Y:S01]  /*0250*/  @!P1 IMAD.IADD R21, R0, 0x1, R15 ;  /* 0x0000000100159824 */ /* 0x000fe200078e020f */
[----:B------:R-:W3:Y:S01]  /*0260*/  @!P1 LDC.64 R2, c[0x0][0x398] ;  /* 0x0000e600ff029b82 */ /* 0x000ee20000000a00 */
[----:B------:R-:W-:-:S05]  /*0270*/  @!P1 VIADD R15, R15, 0x80 ;  /* 0x000000800f0f9836 */ /* 0x000fca0000000000 */
[----:B------:R-:W-:Y:S01]  /*0280*/  ISETP.GE.U32.AND P6, PT, R15, R4, PT ;  /* 0x000000040f00720c */ /* 0x000fe20003fc6070 */
[----:B-1----:R-:W-:-:S12]  /*0290*/  @!P5 IMAD.WIDE.U32 R22, R23, 0x4, R8 ;  /* 0x000000041716d825 */ /* 0x002fd800078e0008 */
[----:B------:R-:W1:Y:S01]  /*02a0*/  @!P6 LDC.64 R8, c[0x0][0x398] ;  /* 0x0000e600ff08eb82 */ /* 0x000e620000000a00 */
[----:B0-----:R-:W-:-:S04]  /*02b0*/  @!P3 IMAD.WIDE.U32 R24, R17, 0x4, R6 ;  /* 0x000000041118b825 */ /* 0x001fc800078e0006 */
[----:B------:R-:W-:Y:S02]  /*02c0*/  @!P6 IMAD.IADD R7, R0, 0x1, R15 ;  /* 0x000000010007e824 */ /* 0x000fe400078e020f */
[----:B---3--:R-:W-:Y:S01]  /*02d0*/  @!P1 IMAD.WIDE.U32 R2, R21, 0x4, R2 ;  /* 0x0000000415029825 */ /* 0x008fe200078e0002 */
[----:B------:R-:W-:Y:S02]  /*02e0*/  CS2R R12, SRZ ;  /* 0x00000000000c7805 */ /* 0x000fe4000001ff00 */
[----:B------:R-:W-:Y:S01]  /*02f0*/  CS2R R14, SRZ ;  /* 0x00000000000e7805 */ /* 0x000fe2000001ff00 */
[----:B------:R-:W-:Y:S02]  /*0300*/  IMAD.MOV.U32 R6, RZ, RZ, RZ ;  /* 0x000000ffff067224 */ /* 0x000fe400078e00ff */
[----:B--2---:R-:W-:Y:S01]  /*0310*/  @!P2 IMAD.WIDE.U32 R10, R19, 0x4, R10 ;  /* 0x00000004130aa825 */ /* 0x004fe200078e000a */
[----:B------:R0:W5:Y:S01]  /*0320*/  @!P5 LDG.E R13, desc[UR4][R22.64] ;  /* 0x00000004160dd981 */ /* 0x000162000c1e1900 */
[----:B------:R-:W2:Y:S03]  /*0330*/  @!P0 LDC.64 R18, c[0x0][0x398] ;  /* 0x0000e600ff128b82 */ /* 0x000ea60000000a00 */
[----:B------:R0:W5:Y:S04]  /*0340*/  @!P4 LDG.E R12, desc[UR4][R26.64] ;  /* 0x000000041a0cc981 */ /* 0x000168000c1e1900 */
[----:B------:R0:W5:Y:S01]  /*0350*/  @!P3 LDG.E R6, desc[UR4][R24.64] ;  /* 0x000000041806b981 */ /* 0x000162000c1e1900 */
[----:B-1----:R-:W-:-:S03]  /*0360*/  @!P6 IMAD.WIDE.U32 R20, R7, 0x4, R8 ;  /* 0x000000040714e825 */ /* 0x002fc600078e0008 */
[----:B------:R0:W5:Y:S01]  /*0370*/  @!P2 LDG.E R14, desc[UR4][R10.64] ;  /* 0x000000040a0ea981 */ /* 0x000162000c1e1900 */
[----:B------:R-:W-:-:S06]  /*0380*/  IMAD.MOV.U32 R7, RZ, RZ, RZ ;  /* 0x000000ffff077224 */ /* 0x000fcc00078e00ff */
[----:B------:R0:W5:Y:S01]  /*0390*/  @!P6 LDG.E R7, desc[UR4][R20.64] ;  /* 0x000000041407e981 */ /* 0x000162000c1e1900 */
[----:B------:R-:W-:-:S04]  /*03a0*/  @!P0 IMAD.IADD R9, R0, 0x1, R5 ;  /* 0x0000000100098824 */ /* 0x000fc800078e0205 */
[----:B--2---:R-:W-:-:S05]  /*03b0*/  @!P0 IMAD.WIDE.U32 R18, R9, 0x4, R18 ;  /* 0x0000000409128825 */ /* 0x004fca00078e0012 */
        /* <DEDUP_REMOVED lines=8> */
[----:B0-----:R-:W0:Y:S01]  /*0440*/  LDC R10, c[0x0][0x388] ;  /* 0x0000e200ff0a7b82 */ /* 0x001e220000000800 */
[----:B-----5:R-:W-:Y:S02]  /*0450*/  ISETP.GE.AND P4, PT, R15, RZ, PT ;  /* 0x000000ff0f00720c */ /* 0x020fe40003f86270 */
        /* <DEDUP_REMOVED lines=26> */
.L_x_44628:
[----:B------:R-:W-:Y:S05]  /*0600*/  BSYNC.RECONVERGENT B0 ;  /* 0x0000000000007941 */ /* 0x000fea0003800200 */
.L_x_44627:
[----:B------:R-:W-:Y:S04]  /*0610*/  BSSY.RECONVERGENT B0, `(.L_x_44629) ;  /* 0x000001f000007945 */ /* 0x000fe80003800200 */
[----:B------:R-:W-:Y:S05]  /*0620*/  @P1 BRA `(.L_x_44630) ;  /* 0x0000000000741947 */ /* 0x000fea0003800000 */
[----:B0-----:R-:W0:Y:S01]  /*0630*/  LDC R10, c[0x0][0x388] ;  /* 0x0000e200ff0a7b82 */ /* 0x001e220000000800 */
        /* <DEDUP_REMOVED lines=28> */
.L_x_44630:
[----:B------:R-:W-:Y:S05]  /*0800*/  BSYNC.RECONVERGENT B0 ;  /* 0x0000000000007941 */ /* 0x000fea0003800200 */
.L_x_44629:
[----:B0-----:R-:W0:Y:S01]  /*0810*/  @!P0 LDC.64 R2, c[0x0][0x390] ;  /* 0x0000e400ff028b82 */ /* 0x001e220000000a00 */
        /* <DEDUP_REMOVED lines=33> */
.L_x_44632:
[----:B------:R-:W-:Y:S05]  /*0a30*/  BSYNC.RECONVERGENT B0 ;  /* 0x0000000000007941 */ /* 0x000fea0003800200 */
.L_x_44631:
        /* <DEDUP_REMOVED lines=39> */
.L_x_44634:
[----:B------:R-:W-:Y:S05]  /*0cb0*/  BSYNC.RECONVERGENT B0 ;  /* 0x0000000000007941 */ /* 0x000fea0003800200 */
.L_x_44633:
        /* <DEDUP_REMOVED lines=34> */
.L_x_44636:
[----:B------:R-:W-:Y:S05]  /*0ee0*/  BSYNC.RECONVERGENT B0 ;  /* 0x0000000000007941 */ /* 0x000fea0003800200 */
.L_x_44635:
        /* <DEDUP_REMOVED lines=31> */
.L_x_44638:
[----:B------:R-:W-:Y:S05]  /*10e0*/  BSYNC.RECONVERGENT B0 ;  /* 0x0000000000007941 */ /* 0x000fea0003800200 */
.L_x_44637:
        /* <DEDUP_REMOVED lines=31> */
.L_x_44640:
[----:B------:R-:W-:Y:S05]  /*12e0*/  BSYNC.RECONVERGENT B0 ;  /* 0x0000000000007941 */ /* 0x000fea0003800200 */
.L_x_44639:
        /* <DEDUP_REMOVED lines=31> */
.L_x_44642:
[----:B------:R-:W-:Y:S05]  /*14e0*/  BSYNC.RECONVERGENT B0 ;  /* 0x0000000000007941 */ /* 0x000fea0003800200 */
.L_x_44641:
        /* <DEDUP_REMOVED lines=18> */
.L_x_44645:
[----:B------:R-:W-:-:S13]  /*1610*/  ISETP.GE.U32.AND P0, PT, R5, R4, PT ;  /* 0x000000040500720c */ /* 0x000fda0003f06070 */
[----:B------:R-:W-:Y:S05]  /*1620*/  @P0 BRA `(.L_x_44647) ;  /* 0x0000000000300947 */ /* 0x000fea0003800000 */
[----:B0-----:R-:W0:Y:S01]  /*1630*/  LDC.64 R2, c[0x0][0x390] ;  /* 0x0000e400ff027b82 */ /* 0x001e220000000a00 */
[----:B------:R-:W-:Y:S02]  /*1640*/  IMAD.IADD R9, R0, 0x1, R5 ;  /* 0x0000000100097824 */ /* 0x000fe400078e0205 */
[----:B------:R-:W-:Y:S02]  /*1650*/  VIADD R5, R5, 0x80 ;  /* 0x0000008005057836 */ /* 0x000fe40000000000 */
[----:B0-----:R-:W-:-:S05]  /*1660*/  IMAD.WIDE.U32 R2, R9, 0x4, R2 ;  /* 0x0000000409027825 */ /* 0x001fca00078e0002 */
[----:B------:R1:W-:Y:S02]  /*1670*/  STG.E desc[UR4][R2.64], R12 ;  /* 0x0000000c02007986 */ /* 0x0003e4000c101904 */
.L_x_44646:
[----:B------:R-:W-:-:S13]  /*1680*/  ISETP.GE.U32.AND P0, PT, R5, R4, PT ;  /* 0x000000040500720c */ /* 0x000fda0003f06070 */
[----:B------:R-:W-:Y:S05]  /*1690*/  @P0 BRA `(.L_x_44648) ;  /* 0x0000000000340947 */ /* 0x000fea0003800000 */
[----:B01----:R-:W0:Y:S01]  /*16a0*/  LDC.64 R2, c[0x0][0x390] ;  /* 0x0000e400ff027b82 */ /* 0x003e220000000a00 */
[----:B------:R-:W-:Y:S01]  /*16b0*/  IADD3 R9, PT, PT, R0, R5, RZ ;  /* 0x0000000500097210 */ /* 0x000fe20007ffe0ff */
[----:B------:R-:W-:-:S04]  /*16c0*/  VIADD R5, R5, 0x80 ;  /* 0x0000008005057836 */ /* 0x000fc80000000000 */
[----:B0-----:R-:W-:-:S05]  /*16d0*/  IMAD.WIDE.U32 R2, R9, 0x4, R2 ;  /* 0x0000000409027825 */ /* 0x001fca00078e0002 */
[----:B------:R1:W-:Y:S02]  /*16e0*/  STG.E desc[UR4][R2.64], R6 ;  /* 0x0000000602007986 */ /* 0x0003e4000c101904 */
.L_x_44647:
        /* <DEDUP_REMOVED lines=8> */
.L_x_44648:
[----:B------:R-:W-:Y:S05]  /*1770*/  BSYNC.RELIABLE B1 ;  /* 0x0000000000017941 */ /* 0x000fea0003800100 */
.L_x_44644:
[----:B------:R-:W-:-:S13]  /*1780*/  ISETP.GE.U32.AND P0, PT, R5, R4, PT ;  /* 0x000000040500720c */ /* 0x000fda0003f06070 */
[----:B012---:R-:W0:Y:S01]  /*1790*/  @!P0 LDC.64 R2, c[0x0][0x390] ;  /* 0x0000e400ff028b82 */ /* 0x007e220000000a00 */
[----:B------:R-:W-:Y:S02]  /*17a0*/  @!P0 IMAD.IADD R9, R0, 0x1, R5 ;  /* 0x0000000100098824 */ /* 0x000fe400078e0205 */
[----:B------:R-:W-:Y:S02]  /*17b0*/  @!P0 VIADD R5, R5, 0x80 ;  /* 0x0000008005058836 */ /* 0x000fe40000000000 */
[----:B0-----:R-:W-:-:S05]  /*17c0*/  @!P0 IMAD.WIDE.U32 R2, R9, 0x4, R2 ;  /* 0x0000000409028825 */ /* 0x001fca00078e0002 */
[----:B------:R2:W-:Y:S02]  /*17d0*/  @!P0 STG.E desc[UR4][R2.64], R8 ;  /* 0x0000000802008986 */ /* 0x0005e4000c101904 */
.L_x_44649:
[----:B------:R-:W-:Y:S05]  /*17e0*/  BSYNC.RECONVERGENT B0 ;  /* 0x0000000000007941 */ /* 0x000fea0003800200 */
.L_x_44643:
        /* <DEDUP_REMOVED lines=8> */
.L_x_44626:
        /* <DEDUP_REMOVED lines=18> */
[----:B------:R-:W-:Y:S01]  /*1990*/  IABS R25, R15 ;  /* 0x0000000f00197213 */ /* 0x000fe20000000000 */
[----:B------:R-:W-:Y:S01]  /*19a0*/  IMAD.MOV.U32 R19, RZ, RZ, R11 ;  /* 0x000000ffff137224 */ /* 0x000fe200078e000b */
[----:B------:R-:W-:Y:S01]  /*19b0*/  IABS R11, R14 ;  /* 0x0000000e000b7213 */ /* 0x000fe20000000000 */
[C---:B------:R-:W-:Y:S01]  /*19c0*/  IMAD.HI.U32 R16, R10.reuse, R27, RZ ;  /* 0x0000001b0a107227 */ /* 0x040fe200078e00ff */
[----:B----4-:R-:W-:Y:S02]  /*19d0*/  IABS R23, R4 ;  /* 0x0000000400177213 */ /* 0x010fe40000000000 */
[----:B------:R-:W-:Y:S01]  /*19e0*/  IABS R21, R6 ;  /* 0x0000000600157213 */ /* 0x000fe20000000000 */
[----:B------:R-:W-:-:S04]  /*19f0*/  IMAD.HI.U32 R9, R10, R19, RZ ;  /* 0x000000130a097227 */ /* 0x000fc800078e00ff */
[----:B------:R-:W-:Y:S01]  /*1a00*/  IMAD.HI.U32 R17, R10, R11, RZ ;  /* 0x0000000b0a117227 */ /* 0x000fe200078e00ff */
[----:B------:R-:W-:-:S03]  /*1a10*/  IADD3 R9, PT, PT, -R9, RZ, RZ ;  /* 0x000000ff09097210 */ /* 0x000fc60007ffe1ff */
[----:B------:R-:W-:Y:S02]  /*1a20*/  IMAD.MOV R17, RZ, RZ, -R17 ;  /* 0x000000ffff117224 */ /* 0x000fe400078e0a11 */
[----:B------:R-:W-:Y:S02]  /*1a30*/  IMAD.MOV R20, RZ, RZ, -R16 ;  /* 0x000000ffff147224 */ /* 0x000fe400078e0a10 */
[C---:B------:R-:W-:Y:S01]  /*1a40*/  IMAD R9, R8.reuse, R9, R19 ;  /* 0x0000000908097224 */ /* 0x040fe200078e0213 */
[----:B------:R-:W-:Y:S01]  /*1a50*/  IABS R19, R5 ;  /* 0x0000000500137213 */ /* 0x000fe20000000000 */
[C---:B------:R-:W-:Y:S02]  /*1a60*/  IMAD R11, R8.reuse, R17, R11 ;  /* 0x00000011080b7224 */ /* 0x040fe400078e020b */
[C---:B------:R-:W-:Y:S01]  /*1a70*/  IMAD R27, R8.reuse, R20, R27 ;  /* 0x00000014081b7224 */ /* 0x040fe200078e021b */
[----:B------:R-:W-:Y:S01]  /*1a80*/  ISETP.GT.U32.AND P0, PT, R8, R9, PT ;  /* 0x000000090800720c */ /* 0x000fe20003f04070 */
[----:B------:R-:W-:Y:S01]  /*1a90*/  IMAD.HI.U32 R18, R10, R25, RZ ;  /* 0x000000190a127227 */ /* 0x000fe200078e00ff */
[----:B------:R-:W-:-:S02]  /*1aa0*/  ISETP.GT.U32.AND P2, PT, R8, R11, PT ;  /* 0x0000000b0800720c */ /* 0x000fc40003f44070 */
[----:B------:R-:W-:Y:S01]  /*1ab0*/  ISETP.GT.U32.AND P1, PT, R8, R27, PT ;  /* 0x0000001b0800720c */ /* 0x000fe20003f24070 */
[----:B------:R-:W-:-:S04]  /*1ac0*/  IMAD.HI.U32 R16, R10, R23, RZ ;  /* 0x000000170a107227 */ /* 0x000fc800078e00ff */
[----:B------:R-:W-:Y:S02]  /*1ad0*/  IMAD.MOV R18, RZ, RZ, -R18 ;  /* 0x000000ffff127224 */ /* 0x000fe400078e0a12 */
[----:B------:R-:W-:Y:S02]  /*1ae0*/  IMAD.MOV R16, RZ, RZ, -R16 ;  /* 0x000000ffff107224 */ /* 0x000fe400078e0a10 */
[C---:B------:R-:W-:Y:S02]  /*1af0*/  IMAD R25, R8.reuse, R18, R25 ;  /* 0x0000001208197224 */ /* 0x040fe400078e0219 */
[----:B------:R-:W-:Y:S01]  /*1b00*/  IMAD.MOV.U32 R17, RZ, RZ, R19 ;  /* 0x000000ffff117224 */ /* 0x000fe200078e0013 */
[----:B------:R-:W-:Y:S01]  /*1b10*/  IABS R19, R7 ;  /* 0x0000000700137213 */ /* 0x000fe20000000000 */
[C---:B------:R-:W-:Y:S01]  /*1b20*/  IMAD R23, R8.reuse, R16, R23 ;  /* 0x0000001008177224 */ /* 0x040fe200078e0217 */
[----:B------:R-:W-:Y:S01]  /*1b30*/  ISETP.GT.U32.AND P3, PT, R8, R25, PT ;  /* 0x000000190800720c */ /* 0x000fe20003f64070 */
[----:B------:R-:W-:-:S03]  /*1b40*/  IMAD.HI.U32 R16, R10, R17, RZ ;  /* 0x000000110a107227 */ /* 0x000fc600078e00ff */
[C---:B------:R-:W-:Y:S01]  /*1b50*/  ISETP.GT.U32.AND P6, PT, R8.reuse, R23, PT ;  /* 0x000000170800720c */ /* 0x040fe20003fc4070 */
[--C-:B------:R-:W-:Y:S02]  /*1b60*/  @!P0 IMAD.IADD R9, R9, 0x1, -R8.reuse ;  /* 0x0000000109098824 */ /* 0x100fe400078e0a08 */
[----:B------:R-:W-:Y:S02]  /*1b70*/  @!P2 IMAD.IADD R11, R11, 0x1, -R8 ;  /* 0x000000010b0ba824 */ /* 0x000fe400078e0a08 */
[----:B------:R-:W-:Y:S01]  /*1b80*/  IMAD.MOV R18, RZ, RZ, -R16 ;  /* 0x000000ffff127224 */ /* 0x000fe200078e0a10 */
[C---:B------:R-:W-:Y:S01]  /*1b90*/  ISETP.GT.U32.AND P4, PT, R8.reuse, R9, PT ;  /* 0x000000090800720c */ /* 0x040fe20003f84070 */
[----:B------:R-:W-:Y:S01]  /*1ba0*/  @!P1 IMAD.IADD R27, R27, 0x1, -R8 ;  /* 0x000000011b1b9824 */ /* 0x000fe200078e0a08 */
[----:B------:R-:W-:Y:S01]  /*1bb0*/  ISETP.GT.U32.AND P1, PT, R8, R11, PT ;  /* 0x0000000b0800720c */ /* 0x000fe20003f24070 */
[----:B------:R-:W-:Y:S01]  /*1bc0*/  IMAD.HI.U32 R16, R10, R21, RZ ;  /* 0x000000150a107227 */ /* 0x000fe200078e00ff */
[----:B------:R-:W-:-:S02]  /*1bd0*/  @!P3 IADD3 R25, PT, PT, R25, -R8, RZ ;  /* 0x800000081919b210 */ /* 0x000fc40007ffe0ff */
[C---:B------:R-:W-:Y:S01]  /*1be0*/  ISETP.GT.U32.AND P5, PT, R8.reuse, R27, PT ;  /* 0x0000001b0800720c */ /* 0x040fe20003fa4070 */
[----:B------:R-:W-:Y:S01]  /*1bf0*/  IMAD.MOV R16, RZ, RZ, -R16 ;  /* 0x000000ffff107224 */ /* 0x000fe200078e0a10 */
[----:B------:R-:W-:Y:S01]  /*1c00*/  ISETP.GT.U32.AND P2, PT, R8, R25, PT ;  /* 0x000000190800720c */ /* 0x000fe20003f44070 */
[----:B------:R-:W-:-:S04]  /*1c10*/  IMAD.HI.U32 R10, R10, R19, RZ ;  /* 0x000000130a0a7227 */ /* 0x000fc800078e00ff */
[C---:B------:R-:W-:Y:S02]  /*1c20*/  IMAD R21, R8.reuse, R16, R21 ;  /* 0x0000001008157224 */ /* 0x040fe400078e0215 */
[C---:B------:R-:W-:Y:S02]  /*1c30*/  IMAD R17, R8.reuse, R18, R17 ;  /* 0x0000001208117224 */ /* 0x040fe400078e0211 */
[----:B------:R-:W-:Y:S01]  /*1c40*/  IMAD.MOV R10, RZ, RZ, -R10 ;  /* 0x000000ffff0a7224 */ /* 0x000fe200078e0a0a */
[C---:B------:R-:W-:Y:S01]  /*1c50*/  ISETP.GT.U32.AND P3, PT, R8.reuse, R21, PT ;  /* 0x000000150800720c */ /* 0x040fe20003f64070 */
[--C-:B------:R-:W-:Y:S01]  /*1c60*/  @!P6 IMAD.IADD R23, R23, 0x1, -R8.reuse ;  /* 0x000000011717e824 */ /* 0x100fe200078e0a08 */
[C---:B------:R-:W-:Y:S01]  /*1c70*/  ISETP.GT.U32.AND P6, PT, R8.reuse, R17, PT ;  /* 0x000000110800720c */ /* 0x040fe20003fc4070 */
[----:B------:R-:W-:Y:S01]  /*1c80*/  IMAD R19, R8, R10, R19 ;  /* 0x0000000a08137224 */ /* 0x000fe200078e0213 */
[----:B------:R-:W-:Y:S01]  /*1c90*/  LOP3.LUT R10, RZ, R2, RZ, 0x33, !PT ;  /* 0x00000002ff0a7212 */ /* 0x000fe200078e33ff */
[--C-:B------:R-:W-:Y:S01]  /*1ca0*/  @!P4 IMAD.IADD R9, R9, 0x1, -R8.reuse ;  /* 0x000000010909c824 */ /* 0x100fe200078e0a08 */
[----:B------:R-:W-:Y:S01]  /*1cb0*/  ISETP.GE.AND P4, PT, R12, RZ, PT ;  /* 0x000000ff0c00720c */ /* 0x000fe20003f86270 */
[--C-:B------:R-:W-:Y:S01]  /*1cc0*/  @!P1 IMAD.IADD R11, R11, 0x1, -R8.reuse ;  /* 0x000000010b0b9824 */ /* 0x100fe200078e0a08 */
[----:B------:R-:W-:Y:S01]  /*1cd0*/  ISETP.GE.AND P1, PT, R13, RZ, PT ;  /* 0x000000ff0d00720c */ /* 0x000fe20003f26270 */
[--C-:B------:R-:W-:Y:S01]  /*1ce0*/  @!P5 IMAD.IADD R27, R27, 0x1, -R8.reuse ;  /* 0x000000011b1bd824 */ /* 0x100fe200078e0a08 */
[C---:B------:R-:W-:Y:S01]  /*1cf0*/  ISETP.GT.U32.AND P0, PT, R8.reuse, R23, PT ;  /* 0x000000170800720c */ /* 0x040fe20003f04070 */
[--C-:B------:R-:W-:Y:S01]  /*1d00*/  @!P2 IMAD.IADD R25, R25, 0x1, -R8.reuse ;  /* 0x000000011919a824 */ /* 0x100fe200078e0a08 */
[----:B------:R-:W-:Y:S01]  /*1d10*/  ISETP.GT.U32.AND P5, PT, R8, R19, PT ;  /* 0x000000130800720c */ /* 0x000fe20003fa4070 */
[--C-:B------:R-:W-:Y:S01]  /*1d20*/  @!P3 IMAD.IADD R21, R21, 0x1, -R8.reuse ;  /* 0x000000011515b824 */ /* 0x100fe200078e0a08 */
[----:B------:R-:W-:Y:S01]  /*1d30*/  ISETP.GE.AND P2, PT, R14, RZ, PT ;  /* 0x000000ff0e00720c */ /* 0x000fe20003f46270 */
[----:B------:R-:W-:Y:S01]  /*1d40*/  @!P6 IMAD.IADD R17, R17, 0x1, -R8 ;  /* 0x000000011111e824 */ /* 0x000fe200078e0a08 */
[----:B------:R-:W-:-:S02]  /*1d50*/  ISETP.GE.AND P6, PT, R4, RZ, PT ;  /* 0x000000ff0400720c */ /* 0x000fc40003fc6270 */
[----:B------:R-:W-:Y:S02]  /*1d60*/  ISETP.NE.AND P3, PT, R2, RZ, PT ;  /* 0x000000ff0200720c */ /* 0x000fe40003f65270 */
[----:B------:R-:W-:Y:S01]  /*1d70*/  @!P4 IADD3 R9, PT, PT, -R9, RZ, RZ ;  /* 0x000000ff0909c210 */ /* 0x000fe20007ffe1ff */
[----:B------:R-:W-:Y:S01]  /*1d80*/  @!P1 IMAD.MOV R27, RZ, RZ, -R27 ;  /* 0x000000ffff1b9224 */ /* 0x000fe200078e0a1b */
[C---:B------:R-:W-:Y:S01]  /*1d90*/  ISETP.GT.U32.AND P1, PT, R8.reuse, R21, PT ;  /* 0x000000150800720c */ /* 0x040fe20003f24070 */
[--C-:B------:R-:W-:Y:S01]  /*1da0*/  @!P0 IMAD.IADD R23, R23, 0x1, -R8.reuse ;  /* 0x0000000117178824 */ /* 0x100fe200078e0a08 */
[----:B------:R-:W-:Y:S01]  /*1db0*/  ISETP.GE.AND P0, PT, R15, RZ, PT ;  /* 0x000000ff0f00720c */ /* 0x000fe20003f06270 */
[----:B------:R-:W-:Y:S01]  /*1dc0*/  @!P5 IMAD.IADD R19, R19, 0x1, -R8 ;  /* 0x000000011313d824 */ /* 0x000fe200078e0a08 */
[----:B------:R-:W-:Y:S01]  /*1dd0*/  ISETP.GT.U32.AND P5, PT, R8, R17, PT ;  /* 0x000000110800720c */ /* 0x000fe20003fa4070 */
[----:B------:R-:W-:Y:S01]  /*1de0*/  IMAD.MOV.U32 R15, RZ, RZ, R11 ;  /* 0x000000ffff0f7224 */ /* 0x000fe200078e000b */
[----:B------:R-:W-:Y:S01]  /*1df0*/  SEL R9, R10, R9, !P3 ;  /* 0x000000090a097207 */ /* 0x000fe20005800000 */
[----:B------:R-:W-:Y:S01]  /*1e00*/  @!P6 IMAD.MOV R23, RZ, RZ, -R23 ;  /* 0x000000ffff17e224 */ /* 0x000fe200078e0a17 */
[----:B------:R-:W-:Y:S01]  /*1e10*/  ISETP.GT.U32.AND P4, PT, R8, R19, PT ;  /* 0x000000130800720c */ /* 0x000fe20003f84070 */
[----:B------:R-:W-:Y:S01]  /*1e20*/  @!P2 IMAD.MOV R15, RZ, RZ, -R15 ;  /* 0x000000ffff0fa224 */ /* 0x000fe200078e0a0f */
[----:B------:R-:W-:-:S02]  /*1e30*/  LOP3.LUT R4, R9, R2, RZ, 0x3c, !PT ;  /* 0x0000000209047212 */ /* 0x000fc400078e3cff */
[----:B------:R-:W-:Y:S01]  /*1e40*/  ISETP.GE.AND P6, PT, R5, RZ, PT ;  /* 0x000000ff0500720c */ /* 0x000fe20003fc6270 */
[--C-:B------:R-:W-:Y:S01]  /*1e50*/  @!P1 IMAD.IADD R21, R21, 0x1, -R8.reuse ;  /* 0x0000000115159824 */ /* 0x100fe200078e0a08 */
[----:B------:R-:W-:Y:S01]  /*1e60*/  ISETP.GT.AND P2, PT, R4, -0x1, PT ;  /* 0xffffffff0400780c */ /* 0x000fe20003f44270 */
[----:B------:R-:W-:Y:S01]  /*1e70*/  @!P0 IMAD.MOV R25, RZ, RZ, -R25 ;  /* 0x000000ffff198224 */ /* 0x000fe200078e0a19 */
[----:B------:R-:W0:Y:S01]  /*1e80*/  LDC.64 R4, c[0x0][0x390] ;  /* 0x0000e400ff047b82 */ /* 0x000e220000000a00 */
[--C-:B------:R-:W-:Y:S01]  /*1e90*/  @!P5 IMAD.IADD R17, R17, 0x1, -R8.reuse ;  /* 0x000000011111d824 */ /* 0x100fe200078e0a08 */
[----:B------:R-:W-:Y:S01]  /*1ea0*/  SEL R15, R10, R15, !P3 ;  /* 0x0000000f0a0f7207 */ /* 0x000fe20005800000 */
[----:B------:R-:W-:Y:S01]  /*1eb0*/  IMAD.MOV.U32 R13, RZ, RZ, R21 ;  /* 0x000000ffff0d7224 */ /* 0x000fe200078e0015 */
[----:B------:R-:W-:Y:S01]  /*1ec0*/  ISETP.GE.AND P1, PT, R7, RZ, PT ;  /* 0x000000ff0700720c */ /* 0x000fe20003f26270 */
[----:B------:R-:W-:Y:S01]  /*1ed0*/  @!P4 IMAD.IADD R19, R19, 0x1, -R8 ;  /* 0x000000011313c824 */ /* 0x000fe200078e0a08 */
[----:B------:R-:W-:-:S02]  /*1ee0*/  ISETP.GE.AND P5, PT, R6, RZ, PT ;  /* 0x000000ff0600720c */ /* 0x000fc40003fa6270 */
[-C--:B------:R-:W-:Y:S01]  /*1ef0*/  LOP3.LUT R6, R15, R2.reuse, RZ, 0x3c, !PT ;  /* 0x000000020f067212 */ /* 0x080fe200078e3cff */
[----:B------:R-:W-:Y:S01]  /*1f00*/  @!P6 IMAD.MOV R17, RZ, RZ, -R17 ;  /* 0x000000ffff11e224 */ /* 0x000fe200078e0a11 */
[----:B------:R-:W-:Y:S02]  /*1f10*/  SEL R7, R10, R25, !P3 ;  /* 0x000000190a077207 */ /* 0x000fe40005800000 */
[----:B------:R-:W-:Y:S02]  /*1f20*/  ISETP.GT.AND P4, PT, R6, -0x1, PT ;  /* 0xffffffff0600780c */ /* 0x000fe40003f84270 */
[----:B------:R-:W-:Y:S02]  /*1f30*/  LOP3.LUT R6, R7, R2, RZ, 0x3c, !PT ;  /* 0x0000000207067212 */ /* 0x000fe400078e3cff */
[C---:B------:R-:W-:Y:S01]  /*1f40*/  SEL R23, R10.reuse, R23, !P3 ;  /* 0x000000170a177207 */ /* 0x040fe20005800000 */
[----:B------:R-:W-:Y:S01]  /*1f50*/  @!P1 IMAD.MOV R19, RZ, RZ, -R19 ;  /* 0x000000ffff139224 */ /* 0x000fe200078e0a13 */
[----:B------:R-:W-:-:S02]  /*1f60*/  SEL R11, R10, R27, !P3 ;  /* 0x0000001b0a0b7207 */ /* 0x000fc40005800000 */
[----:B------:R-:W-:Y:S02]  /*1f70*/  ISETP.GT.AND P6, PT, R6, -0x1, PT ;  /* 0xffffffff0600780c */ /* 0x000fe40003fc4270 */
[----:B------:R-:W-:Y:S02]  /*1f80*/  @!P5 IADD3 R13, PT, PT, -R13, RZ, RZ ;  /* 0x000000ff0d0dd210 */ /* 0x000fe40007ffe1ff */
[-C--:B------:R-:W-:Y:S01]  /*1f90*/  LOP3.LUT R6, R23, R2.reuse, RZ, 0x3c, !PT ;  /* 0x0000000217067212 */ /* 0x080fe200078e3cff */
[----:B0-----:R-:W-:Y:S01]  /*1fa0*/  IMAD.WIDE.U32 R4, R0, 0x4, R4 ;  /* 0x0000000400047825 */ /* 0x001fe200078e0004 */
[----:B------:R-:W-:Y:S02]  /*1fb0*/  LOP3.LUT R12, R11, R2, RZ, 0x3c, !PT ;  /* 0x000000020b0c7212 */ /* 0x000fe400078e3cff */
[C---:B------:R-:W-:Y:S02]  /*1fc0*/  SEL R21, R10.reuse, R17, !P3 ;  /* 0x000000110a157207 */ /* 0x040fe40005800000 */
[----:B------:R-:W-:-:S02]  /*1fd0*/  SEL R17, R10, R13, !P3 ;  /* 0x0000000d0a117207 */ /* 0x000fc40005800000 */
[----:B------:R-:W-:Y:S02]  /*1fe0*/  SEL R19, R10, R19, !P3 ;  /* 0x000000130a137207 */ /* 0x000fe40005800000 */
[----:B------:R-:W-:Y:S02]  /*1ff0*/  ISETP.GT.AND P1, PT, R6, -0x1, PT ;  /* 0xffffffff0600780c */ /* 0x000fe40003f24270 */
[----:B------:R-:W-:Y:S02]  /*2000*/  ISETP.NE.AND P3, PT, R9, RZ, PT ;  /* 0x000000ff0900720c */ /* 0x000fe40003f65270 */
[----:B------:R-:W-:Y:S02]  /*2010*/  SEL R6, R2, RZ, !P2 ;  /* 0x000000ff02067207 */ /* 0x000fe40005000000 */
[----:B------:R-:W-:Y:S02]  /*2020*/  ISETP.GT.AND P0, PT, R12, -0x1, PT ;  /* 0xffffffff0c00780c */ /* 0x000fe40003f04270 */
[----:B------:R-:W-:-:S02]  /*2030*/  LOP3.LUT R8, R21, R2, RZ, 0x3c, !PT ;  /* 0x0000000215087212 */ /* 0x000fc400078e3cff */
[----:B------:R-:W-:Y:S02]  /*2040*/  SEL R6, R6, RZ, P3 ;  /* 0x000000ff06067207 */ /* 0x000fe40001800000 */
[----:B------:R-:W-:Y:S02]  /*2050*/  LOP3.LUT R10, R17, R2, RZ, 0x3c, !PT ;  /* 0x00000002110a7212 */ /* 0x000fe400078e3cff */
[----:B------:R-:W-:Y:S02]  /*2060*/  ISETP.GT.AND P2, PT, R8, -0x1, PT ;  /* 0xffffffff0800780c */ /* 0x000fe40003f44270 */
[----:B------:R-:W-:Y:S02]  /*2070*/  ISETP.NE.AND P3, PT, R11, RZ, PT ;  /* 0x000000ff0b00720c */ /* 0x000fe40003f65270 */
[----:B------:R-:W-:Y:S02]  /*2080*/  SEL R0, R2, RZ, !P0 ;  /* 0x000000ff02007207 */ /* 0x000fe40004000000 */
[----:B------:R-:W-:-:S02]  /*2090*/  ISETP.NE.AND P0, PT, R15, RZ, PT ;  /* 0x000000ff0f00720c */ /* 0x000fc40003f05270 */
[----:B------:R-:W-:Y:S02]  /*20a0*/  SEL R8, R2, RZ, !P4 ;  /* 0x000000ff02087207 */ /* 0x000fe40006000000 */
[----:B------:R-:W-:Y:S02]  /*20b0*/  LOP3.LUT R12, R19, R2, RZ, 0x3c, !PT ;  /* 0x00000002130c7212 */ /* 0x000fe400078e3cff */
[----:B------:R-:W-:Y:S02]  /*20c0*/  ISETP.GT.AND P5, PT, R10, -0x1, PT ;  /* 0xffffffff0a00780c */ /* 0x000fe40003fa4270 */
[----:B------:R-:W-:Y:S02]  /*20d0*/  SEL R0, R0, RZ, P3 ;  /* 0x000000ff00007207 */ /* 0x000fe40001800000 */
[----:B------:R-:W-:Y:S02]  /*20e0*/  ISETP.NE.AND P4, PT, R7, RZ, PT ;  /* 0x000000ff0700720c */ /* 0x000fe40003f85270 */
[----:B------:R-:W-:-:S02]  /*20f0*/  SEL R10, R2, RZ, !P6 ;  /* 0x000000ff020a7207 */ /* 0x000fc40007000000 */
[----:B------:R-:W-:Y:S02]  /*2100*/  SEL R8, R8, RZ, P0 ;  /* 0x000000ff08087207 */ /* 0x000fe40000000000 */
[----:B------:R-:W-:Y:S01]  /*2110*/  ISETP.GT.AND P3, PT, R12, -0x1, PT ;  /* 0xffffffff0c00780c */ /* 0x000fe20003f64270 */
[----:B------:R-:W-:Y:S01]  /*2120*/  IMAD.WIDE.U32 R12, R3, 0x10, R4 ;  /* 0x00000010030c7825 */ /* 0x000fe200078e0004 */
[----:B------:R-:W-:Y:S02]  /*2130*/  SEL R10, R10, RZ, P4 ;  /* 0x000000ff0a0a7207 */ /* 0x000fe40002000000 */
[----:B------:R-:W-:Y:S01]  /*2140*/  ISETP.NE.AND P6, PT, R23, RZ, PT ;  /* 0x000000ff1700720c */ /* 0x000fe20003fc5270 */
[----:B------:R-:W-:Y:S01]  /*2150*/  IMAD.IADD R4, R9, 0x1, R6 ;  /* 0x0000000109047824 */ /* 0x000fe200078e0206 */
[----:B------:R-:W-:Y:S01]  /*2160*/  ISETP.NE.AND P4, PT, R21, RZ, PT ;  /* 0x000000ff1500720c */ /* 0x000fe20003f85270 */
[----:B------:R-:W-:Y:S01]  /*2170*/  IMAD.IADD R5, R11, 0x1, R0 ;  /* 0x000000010b057824 */ /* 0x000fe200078e0200 */
[----:B------:R-:W-:Y:S01]  /*2180*/  SEL R0, R2, RZ, !P1 ;  /* 0x000000ff02007207 */ /* 0x000fe20004800000 */
[----:B------:R-:W-:Y:S01]  /*2190*/  IMAD.IADD R6, R15, 0x1, R8 ;  /* 0x000000010f067824 */ /* 0x000fe200078e0208 */
[----:B------:R-:W-:Y:S01]  /*21a0*/  ISETP.NE.AND P0, PT, R17, RZ, PT ;  /* 0x000000ff1100720c */ /* 0x000fe20003f05270 */
[----:B------:R-:W-:Y:S01]  /*21b0*/  IMAD.IADD R7, R7, 0x1, R10 ;  /* 0x0000000107077824 */ /* 0x000fe200078e020a */
[----:B------:R-:W-:-:S02]  /*21c0*/  ISETP.NE.AND P1, PT, R19, RZ, PT ;  /* 0x000000ff1300720c */ /* 0x000fc40003f25270 */
[C---:B------:R-:W-:Y:S02]  /*21d0*/  SEL R3, R2.reuse, RZ, !P2 ;  /* 0x000000ff02037207 */ /* 0x040fe40005000000 */
[C---:B------:R-:W-:Y:S01]  /*21e0*/  SEL R8, R2.reuse, RZ, !P5 ;  /* 0x000000ff02087207 */ /* 0x040fe20006800000 */
[----:B------:R-:W-:Y:S01]  /*21f0*/  STG.E.128 desc[UR4][R12.64], R4 ;  /* 0x000000040c007986 */ /* 0x000fe2000c101d04 */
        /* <DEDUP_REMOVED lines=8> */
[----:B------:R-:W-:-:S05]  /*2280*/  IMAD.IADD R23, R19, 0x1, R10 ;  /* 0x0000000113177824 */ /* 0x000fca00078e020a */
[----:B------:R-:W-:Y:S01]  /*2290*/  STG.E.128 desc[UR4][R12.64+0x800], R20 ;  /* 0x000800140c007986 */ /* 0x000fe2000c101d04 */
[----:B------:R-:W-:Y:S05]  /*22a0*/  EXIT ;  /* 0x000000000000794d */ /* 0x000fea0003800000 */
.L_x_44650:
        /* <DEDUP_REMOVED lines=13> */
.L_x_50296:


//--------------------- .text._ZN2at6native29vectorized_elementwise_kernelILi8ENS0_13BUnaryFunctorIiiiZZZNS0_21remainder_kernel_cudaERNS_18TensorIteratorBaseEENKUlvE_clEvENKUlvE1_clEvEUliiE_EESt5arrayIPcLm2EEEEviT0_T1_ --------------------------
	.section	.text._ZN2at6native29vectorized_elementwise_kernelILi8ENS0_13BUnaryFunctorIiiiZZZNS0_21remainder_kernel_cudaERNS_18TensorIteratorBaseEENKUlvE_clEvENKUlvE1_clEvEUliiE_EESt5arrayIPcLm2EEEEviT0_T1_,"ax",@progbits
	.align	128
        .global         _ZN2at6native29vectorized_elementwise_kernelILi8ENS0_13BUnaryFunctorIiiiZZZNS0_21remainder_kernel_cudaERNS_18TensorIteratorBaseEENKUlvE_clEvENKUlvE1_clEvEUliiE_EESt5arrayIPcLm2EEEEviT0_T1_
        .type           _ZN2at6native29vectorized_elementwise_kernelILi8ENS0_13BUnaryFunctorIiiiZZZNS0_21remainder_kernel_cudaERNS_18TensorIteratorBaseEENKUlvE_clEvENKUlvE1_clEvEUliiE_EESt5arrayIPcLm2EEEEviT0_T1_,@function
        .size           _ZN2at6native29vectorized_elementwise_kernelILi8ENS0_13BUnaryFunctorIiiiZZZNS0_21remainder_kernel_cudaERNS_18TensorIteratorBaseEENKUlvE_clEvENKUlvE1_clEvEUliiE_EESt5arrayIPcLm2EEEEviT0_T1_,(.L_x_50297 - _ZN2at6native29vectorized_elementwise_kernelILi8ENS0_13BUnaryFunctorIiiiZZZNS0_21remainder_kernel_cudaERNS_18TensorIteratorBaseEENKUlvE_clEvENKUlvE1_clEvEUliiE_EESt5arrayIPcLm2EEEEviT0_T1_)
        .other          _ZN2at6native29vectorized_elementwise_kernelILi8ENS0_13BUnaryFunctorIiiiZZZNS0_21remainder_kernel_cudaERNS_18TensorIteratorBaseEENKUlvE_clEvENKUlvE1_clEvEUliiE_EESt5arrayIPcLm2EEEEviT0_T1_,@"STO_CUDA_ENTRY STV_DEFAULT"
_ZN2at6native29vectorized_elementwise_kernelILi8ENS0_13BUnaryFunctorIiiiZZZNS0_21remainder_kernel_cudaERNS_18TensorIteratorBaseEENKUlvE_clEvENKUlvE1_clEvEUliiE_EESt5arrayIPcLm2EEEEviT0_T1_:
.text._ZN2at6native29vectorized_elementwise_kernelILi8ENS0_13BUnaryFunctorIiiiZZZNS0_21remainder_kernel_cudaERNS_18TensorIteratorBaseEENKUlvE_clEvENKUlvE1_clEvEUliiE_EESt5arrayIPcLm2EEEEviT0_T1_:
[----:B------:R-:W-:Y:S01]  /*0000*/  LDC R1, c[0x0][0x37c] ;  /* 0x0000df00ff017b82 */ /* 0x000fe20000000800 */
[----:B------:R-:W-:Y:S05]  /*0010*/  EXIT ;  /* 0x000000000000794d */ /* 0x000fea0003800000 */
.L_x_44651:
        /* <DEDUP_REMOVED lines=14> */
.L_x_50297:


//--------------------- .text._ZN2at6native18elementwise_kernelILi128ELi4EZNS0_15gpu_kernel_implINS0_13AUnaryFunctorIiiiZZZNS0_21remainder_kernel_cudaERNS_18TensorIteratorBaseEENKUlvE_clEvENKUlvE1_clEvEUliiE_EEEEvS5_RKT_EUliE_EEviT1_ --------------------------
	.section	.text._ZN2at6native18elementwise_kernelILi128ELi4EZNS0_15gpu_kernel_implINS0_13AUnaryFunctorIiiiZZZNS0_21remainder_kernel_cudaERNS_18TensorIteratorBaseEENKUlvE_clEvENKUlvE1_clEvEUliiE_EEEEvS5_RKT_EUliE_EEviT1_,"ax",@progbits
	.align	128
        .global         _ZN2at6native18elementwise_kernelILi128ELi4EZNS0_15gpu_kernel_implINS0_13AUnaryFunctorIiiiZZZNS0_21remainder_kernel_cudaERNS_18TensorIteratorBaseEENKUlvE_clEvENKUlvE1_clEvEUliiE_EEEEvS5_RKT_EUliE_EEviT1_
        .type           _ZN2at6native18elementwise_kernelILi128ELi4EZNS0_15gpu_kernel_implINS0_13AUnaryFunctorIiiiZZZNS0_21remainder_kernel_cudaERNS_18TensorIteratorBaseEENKUlvE_clEvENKUlvE1_clEvEUliiE_EEEEvS5_RKT_EUliE_EEviT1_,@function
        .size           _ZN2at6native18elementwise_kernelILi128ELi4EZNS0_15gpu_kernel_implINS0_13AUnaryFunctorIiiiZZZNS0_21remainder_kernel_cudaERNS_18TensorIteratorBaseEENKUlvE_clEvENKUlvE1_clEvEUliiE_EEEEvS5_RKT_EUliE_EEviT1_,(.L_x_50298 - _ZN2at6native18elementwise_kernelILi128ELi4EZNS0_15gpu_kernel_implINS0_13AUnaryFunctorIiiiZZZNS0_21remainder_kernel_cudaERNS_18TensorIteratorBaseEENKUlvE_clEvENKUlvE1_clEvEUliiE_EEEEvS5_RKT_EUliE_EEviT1_)
        .other          _ZN2at6native18elementwise_kernelILi128ELi4EZNS0_15gpu_kernel_implINS0_13AUnaryFunctorIiiiZZZNS0_21remainder_kernel_cudaERNS_18TensorIteratorBaseEENKUlvE_clEvENKUlvE1_clEvEUliiE_EEEEvS5_RKT_EUliE_EEviT1_,@"STO_CUDA_ENTRY STV_DEFAULT"
_ZN2at6native18elementwise_kernelILi128ELi4EZNS0_15gpu_kernel_implINS0_13AUnaryFunctorIiiiZZZNS0_21remainder_kernel_cudaERNS_18TensorIteratorBaseEENKUlvE_clEvENKUlvE1_clEvEUliiE_EEEEvS5_RKT_EUliE_EEviT1_:
.text._ZN2at6native18elementwise_kernelILi128ELi4EZNS0_15gpu_kernel_implINS0_13AUnaryFunctorIiiiZZZNS0_21remainder_kernel_cudaERNS_18TensorIteratorBaseEENKUlvE_clEvENKUlvE1_clEvEUliiE_EEEEvS5_RKT_EUliE_EEviT1_:
        /* <DEDUP_REMOVED lines=319> */
.L_x_44654:
        /* <DEDUP_REMOVED lines=16> */
.L_x_44658:
[----:B------:R0:W5:Y:S01]  /*14f0*/  LDG.E.U8 R0, desc[UR36][R16.64] ;  /* 0x0000002410007981 */ /* 0x000162000c1e1100 */
[----:B------:R-:W-:Y:S05]  /*1500*/  BRA `(.L_x_44660) ;  /* 0x0000000c00247947 */ /* 0x000fea0003800000 */
.L_x_44657:
        /* <DEDUP_REMOVED lines=8> */
.L_x_44662:
[----:B------:R0:W5:Y:S01]  /*1590*/  LDG.E R0, desc[UR36][R16.64] ;  /* 0x0000002410007981 */ /* 0x000162000c1e1900 */
[----:B------:R-:W-:Y:S05]  /*15a0*/  BRA `(.L_x_44660) ;  /* 0x0000000800fc7947 */ /* 0x000fea0003800000 */
.L_x_44656:
        /* <DEDUP_REMOVED lines=9> */
.L_x_44664:
[----:B------:R-:W2:Y:S02]  /*1640*/  LDG.E.U16 R0, desc[UR36][R16.64] ;  /* 0x0000002410007981 */ /* 0x000ea4000c1e1500 */
[----:B--2---:R-:W-:-:S06]  /*1650*/  HADD2.F32 R0, -RZ, R0.H0_H0 ;  /* 0x20000000ff007230 */ /* 0x004fcc0000004100 */
[----:B------:R-:W0:Y:S01]  /*1660*/  F2I.FTZ.TRUNC.NTZ R0, R0 ;  /* 0x0000000000007305 */ /* 0x000e22000021f100 */
[----:B------:R-:W-:Y:S05]  /*1670*/  BRA `(.L_x_44660) ;  /* 0x0000000800c87947 */ /* 0x000fea0003800000 */
.L_x_44663:
        /* <DEDUP_REMOVED lines=9> */
.L_x_44666:
[----:B------:R-:W2:Y:S02]  /*1710*/  LDG.E.U16 R0, desc[UR36][R16.64] ;  /* 0x0000002410007981 */ /* 0x000ea4000c1e1500 */
[----:B--2---:R-:W-:-:S06]  /*1720*/  HADD2.F32 R0, -RZ, R0.H0_H0 ;  /* 0x20000000ff007230 */ /* 0x004fcc0000004100 */
[----:B------:R-:W0:Y:S01]  /*1730*/  F2I.FTZ.TRUNC.NTZ R0, R0 ;  /* 0x0000000000007305 */ /* 0x000e22000021f100 */
[----:B------:R-:W-:Y:S05]  /*1740*/  BRA `(.L_x_44660) ;  /* 0x0000000800947947 */ /* 0x000fea0003800000 */
.L_x_44665:
[----:B------:R-:W2:Y:S02]  /*1750*/  LDG.E.64 R2, desc[UR36][R16.64] ;  /* 0x0000002410027981 */ /* 0x000ea4000c1e1b00 */
[----:B--2---:R0:W1:Y:S02]  /*1760*/  F2I.F64.TRUNC R0, R2 ;  /* 0x0000000200007311 */ /* 0x004064000030d100 */
[----:B01----:R-:W-:Y:S05]  /*1770*/  BRA `(.L_x_44660) ;  /* 0x0000000800887947 */ /* 0x003fea0003800000 */
.L_x_44655:
        /* <DEDUP_REMOVED lines=12> */
.L_x_44669:
[----:B------:R-:W2:Y:S02]  /*1840*/  LDG.E.64 R2, desc[UR36][R16.64] ;  /* 0x0000002410027981 */ /* 0x000ea4000c1e1b00 */
[----:B--2---:R3:W4:Y:S02]  /*1850*/  F2I.F64.TRUNC R0, R2 ;  /* 0x0000000200007311 */ /* 0x004724000030d100 */
[----:B---34-:R-:W-:Y:S05]  /*1860*/  BRA `(.L_x_44660) ;  /* 0x00000008004c7947 */ /* 0x018fea0003800000 */
.L_x_44668:
        /* <DEDUP_REMOVED lines=26> */
.L_x_44671:
        /* <DEDUP_REMOVED lines=13> */
.L_x_44670:
[----:B------:R-:W2:Y:S02]  /*1ae0*/  LDG.E.U16 R0, desc[UR36][R16.64] ;  /* 0x0000002410007981 */ /* 0x000ea4000c1e1500 */
[----:B--2---:R-:W-:-:S06]  /*1af0*/  IMAD.U32 R0, R0, 0x10000, RZ ;  /* 0x0001000000007824 */ /* 0x004fcc00078e00ff */
[----:B------:R-:W2:Y:S01]  /*1b00*/  F2I.FTZ.TRUNC.NTZ R0, R0 ;  /* 0x0000000000007305 */ /* 0x000ea2000021f100 */
[----:B------:R-:W-:Y:S05]  /*1b10*/  BRA `(.L_x_44660) ;  /* 0x0000000400a07947 */ /* 0x000fea0003800000 */
.L_x_44667:
        /* <DEDUP_REMOVED lines=10> */
.L_x_44674:
        /* <DEDUP_REMOVED lines=21> */
.L_x_44678:
[----:B------:R-:W-:Y:S05]  /*1d10*/  BSYNC.RECONVERGENT B1 ;  /* 0x0000000000017941 */ /* 0x000fea0003800200 */
.L_x_44677:
[----:B------:R-:W-:Y:S02]  /*1d20*/  SHF.L.U32 R0, R0, 0x14, RZ ;  /* 0x0000001400007819 */ /* 0x000fe400000006ff */
[----:B------:R-:W-:-:S04]  /*1d30*/  LEA R2, R2, 0x3b800000, 0x17 ;  /* 0x3b80000002027811 */ /* 0x000fc800078eb8ff */
[----:B------:R-:W-:-:S07]  /*1d40*/  LOP3.LUT R0, R2, R0, R7, 0xfe, !PT ;  /* 0x0000000002007212 */ /* 0x000fce00078efe07 */
.L_x_44676:
[----:B------:R-:W-:Y:S05]  /*1d50*/  BSYNC.RECONVERGENT B0 ;  /* 0x0000000000007941 */ /* 0x000fea0003800200 */
.L_x_44675:
[----:B------:R-:W0:Y:S01]  /*1d60*/  F2I.FTZ.TRUNC.NTZ R0, R0 ;  /* 0x0000000000007305 */ /* 0x000e22000021f100 */
[----:B------:R-:W-:Y:S05]  /*1d70*/  BRA `(.L_x_44660) ;  /* 0x0000000400087947 */ /* 0x000fea0003800000 */
.L_x_44673:
        /* <DEDUP_REMOVED lines=21> */
.L_x_44682:
[----:B------:R-:W-:Y:S05]  /*1ed0*/  BSYNC.RECONVERGENT B1 ;  /* 0x0000000000017941 */ /* 0x000fea0003800200 */
.L_x_44681:
[----:B------:R-:W-:Y:S01]  /*1ee0*/  IMAD.SHL.U32 R0, R0, 0x200000, RZ ;  /* 0x0020000000007824 */ /* 0x000fe200078e00ff */
[----:B------:R-:W-:-:S04]  /*1ef0*/  LEA R2, R2, 0x37800000, 0x17 ;  /* 0x3780000002027811 */ /* 0x000fc800078eb8ff */
[----:B------:R-:W-:-:S07]  /*1f00*/  LOP3.LUT R0, R2, R0, R7, 0xfe, !PT ;  /* 0x0000000002007212 */ /* 0x000fce00078efe07 */
.L_x_44680:
[----:B------:R-:W-:Y:S05]  /*1f10*/  BSYNC.RECONVERGENT B0 ;  /* 0x0000000000007941 */ /* 0x000fea0003800200 */
.L_x_44679:
[----:B------:R-:W0:Y:S01]  /*1f20*/  F2I.FTZ.TRUNC.NTZ R0, R0 ;  /* 0x0000000000007305 */ /* 0x000e22000021f100 */
[----:B------:R-:W-:Y:S05]  /*1f30*/  BRA `(.L_x_44660) ;  /* 0x0000000000987947 */ /* 0x000fea0003800000 */
.L_x_44672:
[----:B------:R-:W-:-:S09]  /*1f40*/  UISETP.NE.AND UP0, UPT, UR4, 0x1c, UPT ;  /* 0x0000001c0400788c */ /* 0x000fd2000bf05270 */
[----:B------:R-:W-:Y:S05]  /*1f50*/  BRA.U !UP0, `(.L_x_44683) ;  /* 0x00000001088c7547 */ /* 0x000fea000b800000 */
[----:B------:R-:W-:-:S09]  /*1f60*/  UISETP.NE.AND UP0, UPT, UR4, 0x1d, UPT ;  /* 0x0000001d0400788c */ /* 0x000fd2000bf05270 */
[----:B------:R-:W-:Y:S05]  /*1f70*/  BRA.U !UP0, `(.L_x_44684) ;  /* 0x00000001087c7547 */ /* 0x000fea000b800000 */
[----:B------:R-:W-:-:S09]  /*1f80*/  UISETP.NE.AND UP0, UPT, UR4, 0x2c, UPT ;  /* 0x0000002c0400788c */ /* 0x000fd2000bf05270 */
[----:B------:R-:W-:Y:S05]  /*1f90*/  BRA.U !UP0, `(.L_x_44685) ;  /* 0x0000000108487547 */ /* 0x000fea000b800000 */
.L_x_44659:
[----:B------:R-:W-:Y:S01]  /*1fa0*/  MOV R2, 0x0 ;  /* 0x0000000000027802 */ /* 0x000fe20000000f00 */
[----:B------:R-:W0:Y:S01]  /*1fb0*/  LDCU.64 UR4, c[0x4][0x178] ;  /* 0x01002f00ff0477ac */ /* 0x000e220008000a00 */
[----:B------:R-:W-:Y:S02]  /*1fc0*/  HFMA2 R8, -RZ, RZ, 0, 4.64916229248046875e-06 ;  /* 0x0000004eff087431 */ /* 0x000fe400000001ff */
[----:B------:R-:W-:Y:S01]  /*1fd0*/  IMAD.MOV.U32 R12, RZ, RZ, 0x1 ;  /* 0x00000001ff0c7424 */ /* 0x000fe200078e00ff */
[----:B------:R-:W1:Y:S01]  /*1fe0*/  LDCU.64 UR6, c[0x4][0x180] ;  /* 0x01003000ff0677ac */ /* 0x000e620008000a00 */
[----:B------:R-:W2:Y:S01]  /*1ff0*/  LDC.64 R2, c[0x4][R2] ;  /* 0x0100000002027b82 */ /* 0x000ea20000000a00 */
        /* <DEDUP_REMOVED lines=10> */
.L_x_44661:
[----:B------:R0:W5:Y:S01]  /*20a0*/  LDG.E.S16 R0, desc[UR36][R16.64] ;  /* 0x0000002410007981 */ /* 0x000162000c1e1700 */
[----:B------:R-:W-:Y:S05]  /*20b0*/  BRA `(.L_x_44660) ;  /* 0x0000000000387947 */ /* 0x000fea0003800000 */
.L_x_44685:
        /* <DEDUP_REMOVED lines=8> */
.L_x_44687:
[----:B------:R-:W-:Y:S05]  /*2140*/  BSYNC.RECONVERGENT B0 ;  /* 0x0000000000007941 */ /* 0x000fea0003800200 */
.L_x_44686:
[----:B------:R-:W0:Y:S01]  /*2150*/  F2I.FTZ.TRUNC.NTZ R0, R0 ;  /* 0x0000000000007305 */ /* 0x000e22000021f100 */
[----:B------:R-:W-:Y:S05]  /*2160*/  BRA `(.L_x_44660) ;  /* 0x00000000000c7947 */ /* 0x000fea0003800000 */
.L_x_44684:
[----:B------:R4:W5:Y:S01]  /*2170*/  LDG.E R0, desc[UR36][R16.64] ;  /* 0x0000002410007981 */ /* 0x000962000c1e1900 */
[----:B------:R-:W-:Y:S05]  /*2180*/  BRA `(.L_x_44660) ;  /* 0x0000000000047947 */ /* 0x000fea0003800000 */
.L_x_44683:
[----:B------:R3:W5:Y:S02]  /*2190*/  LDG.E R0, desc[UR36][R16.64] ;  /* 0x0000002410007981 */ /* 0x000764000c1e1900 */
.L_x_44660:
        /* <DEDUP_REMOVED lines=28> */
[C---:B------:R-:W-:Y:S02]  /*2360*/  LOP3.LUT R2, R5.reuse, R0, RZ, 0x3c, !PT ;  /* 0x0000000005027212 */ /* 0x040fe400078e3cff */
[----:B------:R-:W-:Y:S02]  /*2370*/  ISETP.NE.AND P1, PT, R5, RZ, PT ;  /* 0x000000ff0500720c */ /* 0x000fe40003f25270 */
[----:B------:R-:W-:-:S04]  /*2380*/  ISETP.GT.AND P0, PT, R2, -0x1, PT ;  /* 0xffffffff0200780c */ /* 0x000fc80003f04270 */
[----:B------:R-:W-:Y:S02]  /*2390*/  SEL R0, R0, RZ, !P0 ;  /* 0x000000ff00007207 */ /* 0x000fe40004000000 */
[----:B-1----:R-:W-:Y:S02]  /*23a0*/  IADD3 R2, P0, PT, R18, UR6, RZ ;  /* 0x0000000612027c10 */ /* 0x002fe4000ff1e0ff */
[----:B------:R-:W-:-:S03]  /*23b0*/  SEL R0, R0, RZ, P1 ;  /* 0x000000ff00007207 */ /* 0x000fc60000800000 */
[----:B------:R-:W-:Y:S01]  /*23c0*/  IMAD.X R3, RZ, RZ, UR7, P0 ;  /* 0x00000007ff037e24 */ /* 0x000fe200080e06ff */
        /* <DEDUP_REMOVED lines=12> */
.L_x_44691:
[----:B------:R0:W-:Y:S01]  /*2490*/  STG.E.U8 desc[UR36][R2.64], R4 ;  /* 0x0000000402007986 */ /* 0x0001e2000c101124 */
[----:B------:R-:W-:Y:S05]  /*24a0*/  BRA `(.L_x_44693) ;  /* 0x0000000c003c7947 */ /* 0x000fea0003800000 */
.L_x_44690:
        /* <DEDUP_REMOVED lines=9> */
.L_x_44695:
[----:B------:R0:W-:Y:S01]  /*2540*/  STG.E desc[UR36][R2.64], R4 ;  /* 0x0000000402007986 */ /* 0x0001e2000c101924 */
[----:B------:R-:W-:Y:S05]  /*2550*/  BRA `(.L_x_44693) ;  /* 0x0000000c00107947 */ /* 0x000fea0003800000 */
.L_x_44694:
[----:B------:R0:W-:Y:S01]  /*2560*/  STG.E.U16 desc[UR36][R2.64], R4 ;  /* 0x0000000402007986 */ /* 0x0001e2000c101524 */
[----:B------:R-:W-:Y:S05]  /*2570*/  BRA `(.L_x_44693) ;  /* 0x0000000c00087947 */ /* 0x000fea0003800000 */
.L_x_44689:
        /* <DEDUP_REMOVED lines=9> */
.L_x_44697:
[----:B------:R-:W-:-:S04]  /*2610*/  I2FP.F32.S32 R0, R4 ;  /* 0x0000000400007245 */ /* 0x000fc80000201400 */
[----:B------:R-:W-:-:S05]  /*2620*/  F2FP.F16.F32.PACK_AB R0, RZ, R0 ;  /* 0x00000000ff00723e */ /* 0x000fca00000000ff */
[----:B------:R0:W-:Y:S01]  /*2630*/  STG.E.U16 desc[UR36][R2.64], R0 ;  /* 0x0000000002007986 */ /* 0x0001e2000c101524 */
[----:B------:R-:W-:Y:S05]  /*2640*/  BRA `(.L_x_44693) ;  /* 0x0000000800d47947 */ /* 0x000fea0003800000 */
.L_x_44696:
        /* <DEDUP_REMOVED lines=10> */
.L_x_44699:
[----:B------:R-:W-:-:S04]  /*26f0*/  I2FP.F32.S32 R4, R4 ;  /* 0x0000000400047245 */ /* 0x000fc80000201400 */
[----:B------:R-:W-:-:S04]  /*2700*/  F2FP.F16.F32.PACK_AB R5, RZ, R4 ;  /* 0x00000004ff05723e */ /* 0x000fc800000000ff */
[----:B------:R-:W-:-:S05]  /*2710*/  PRMT R5, R5, 0x5410, RZ ;  /* 0x0000541005057816 */ /* 0x000fca00000000ff */
[----:B------:R0:W-:Y:S01]  /*2720*/  STG.E desc[UR36][R2.64], R5 ;  /* 0x0000000502007986 */ /* 0x0001e2000c101924 */
[----:B------:R-:W-:Y:S05]  /*2730*/  BRA `(.L_x_44693) ;  /* 0x0000000800987947 */ /* 0x000fea0003800000 */
.L_x_44698:
[----:B------:R-:W0:Y:S02]  /*2740*/  I2F.F64 R4, R4 ;  /* 0x0000000400047312 */ /* 0x000e240000201c00 */
[----:B0-----:R0:W-:Y:S01]  /*2750*/  STG.E.64 desc[UR36][R2.64], R4 ;  /* 0x0000000402007986 */ /* 0x0011e2000c101b24 */
[----:B------:R-:W-:Y:S05]  /*2760*/  BRA `(.L_x_44693) ;  /* 0x00000008008c7947 */ /* 0x000fea0003800000 */
.L_x_44688:
        /* <DEDUP_REMOVED lines=12> */
.L_x_44702:
[----:B------:R-:W-:Y:S01]  /*2830*/  CS2R R6, SRZ ;  /* 0x0000000000067805 */ /* 0x000fe2000001ff00 */
[----:B------:R-:W0:Y:S04]  /*2840*/  I2F.F64 R4, R4 ;  /* 0x0000000400047312 */ /* 0x000e280000201c00 */
[----:B0-----:R0:W-:Y:S01]  /*2850*/  STG.E.128 desc[UR36][R2.64], R4 ;  /* 0x0000000402007986 */ /* 0x0011e2000c101d24 */
[----:B------:R-:W-:Y:S05]  /*2860*/  BRA `(.L_x_44693) ;  /* 0x00000008004c7947 */ /* 0x000fea0003800000 */
.L_x_44701:
        /* <DEDUP_REMOVED lines=19> */
.L_x_44706:
[----:B------:R-:W-:Y:S05]  /*29a0*/  BSYNC.RECONVERGENT B0 ;  /* 0x0000000000007941 */ /* 0x000fea0003800200 */
.L_x_44705:
[----:B------:R-:W-:-:S05]  /*29b0*/  LOP3.LUT R5, R0, 0x80, R5, 0xf8, !PT ;  /* 0x0000008000057812 */ /* 0x000fca00078ef805 */
[----:B------:R0:W-:Y:S01]  /*29c0*/  STG.E.U8 desc[UR36][R2.64], R5 ;  /* 0x0000000502007986 */ /* 0x0001e2000c101124 */
[----:B------:R-:W-:Y:S05]  /*29d0*/  BRA `(.L_x_44693) ;  /* 0x0000000400f07947 */ /* 0x000fea0003800000 */
.L_x_44704:
        /* <DEDUP_REMOVED lines=15> */
.L_x_44708:
[----:B------:R-:W-:Y:S05]  /*2ad0*/  BSYNC.RECONVERGENT B0 ;  /* 0x0000000000007941 */ /* 0x000fea0003800200 */
.L_x_44707:
[----:B------:R-:W-:-:S05]  /*2ae0*/  LOP3.LUT R5, R0, 0x80, R5, 0xf8, !PT ;  /* 0x0000008000057812 */ /* 0x000fca00078ef805 */
[----:B------:R0:W-:Y:S01]  /*2af0*/  STG.E.U8 desc[UR36][R2.64], R5 ;  /* 0x0000000502007986 */ /* 0x0001e2000c101124 */
[----:B------:R-:W-:Y:S05]  /*2b00*/  BRA `(.L_x_44693) ;  /* 0x0000000400a47947 */ /* 0x000fea0003800000 */
.L_x_44703:
[----:B------:R-:W-:-:S04]  /*2b10*/  I2FP.F32.S32 R0, R4 ;  /* 0x0000000400007245 */ /* 0x000fc80000201400 */
[----:B------:R-:W-:-:S05]  /*2b20*/  F2FP.BF16.F32.PACK_AB R0, RZ, R0 ;  /* 0x00000000ff00723e */ /* 0x000fca00000010ff */
[----:B------:R0:W-:Y:S01]  /*2b30*/  STG.E.U16 desc[UR36][R2.64], R0 ;  /* 0x0000000002007986 */ /* 0x0001e2000c101524 */
[----:B------:R-:W-:Y:S05]  /*2b40*/  BRA `(.L_x_44693) ;  /* 0x0000000400947947 */ /* 0x000fea0003800000 */
.L_x_44700:
        /* <DEDUP_REMOVED lines=10> */
.L_x_44711:
        /* <DEDUP_REMOVED lines=13> */
.L_x_44714:
[----:B------:R-:W-:-:S04]  /*2cc0*/  SHF.R.U32.HI R0, RZ, 0x14, R5 ;  /* 0x00000014ff007819 */ /* 0x000fc80000011605 */
[----:B------:R-:W-:-:S04]  /*2cd0*/  LOP3.LUT R0, R0, 0x1, RZ, 0xc0, !PT ;  /* 0x0000000100007812 */ /* 0x000fc800078ec0ff */
[----:B------:R-:W-:-:S04]  /*2ce0*/  IADD3 R0, PT, PT, R5, 0x487ffff, R0 ;  /* 0x0487ffff05007810 */ /* 0x000fc80007ffe000 */
[----:B------:R-:W-:-:S04]  /*2cf0*/  SHF.R.U32.HI R0, RZ, 0x14, R0 ;  /* 0x00000014ff007819 */ /* 0x000fc80000011600 */
[----:B------:R-:W-:-:S07]  /*2d00*/  LOP3.LUT R4, R0, 0xff, RZ, 0xc0, !PT ;  /* 0x000000ff00047812 */ /* 0x000fce00078ec0ff */
.L_x_44715:
[----:B------:R-:W-:-:S04]  /*2d10*/  SHF.R.U32.HI R5, RZ, 0x18, R5 ;  /* 0x00000018ff057819 */ /* 0x000fc80000011605 */
[----:B------:R-:W-:-:S04]  /*2d20*/  LOP3.LUT R4, R4, 0x80, R5, 0xf8, !PT ;  /* 0x0000008004047812 */ /* 0x000fc800078ef805 */
[----:B------:R-:W-:-:S07]  /*2d30*/  PRMT R0, R4, 0x7610, R0 ;  /* 0x0000761004007816 */ /* 0x000fce0000000000 */
.L_x_44713:
[----:B------:R-:W-:Y:S05]  /*2d40*/  BSYNC.RECONVERGENT B0 ;  /* 0x0000000000007941 */ /* 0x000fea0003800200 */
.L_x_44712:
[----:B------:R1:W-:Y:S01]  /*2d50*/  STG.E.U8 desc[UR36][R2.64], R0 ;  /* 0x0000000002007986 */ /* 0x0003e2000c101124 */
[----:B------:R-:W-:Y:S05]  /*2d60*/  BRA `(.L_x_44693) ;  /* 0x00000004000c7947 */ /* 0x000fea0003800000 */
.L_x_44710:
        /* <DEDUP_REMOVED lines=13> */
.L_x_44718:
[----:B------:R-:W-:-:S04]  /*2e40*/  SHF.R.U32.HI R0, RZ, 0x15, R5 ;  /* 0x00000015ff007819 */ /* 0x000fc80000011605 */
[----:B------:R-:W-:-:S04]  /*2e50*/  LOP3.LUT R0, R0, 0x1, RZ, 0xc0, !PT ;  /* 0x0000000100007812 */ /* 0x000fc800078ec0ff */
[----:B------:R-:W-:-:S04]  /*2e60*/  IADD3 R0, PT, PT, R5, 0x88fffff, R0 ;  /* 0x088fffff05007810 */ /* 0x000fc80007ffe000 */
[----:B------:R-:W-:-:S04]  /*2e70*/  SHF.R.U32.HI R0, RZ, 0x15, R0 ;  /* 0x00000015ff007819 */ /* 0x000fc80000011600 */
[----:B------:R-:W-:-:S07]  /*2e80*/  LOP3.LUT R4, R0, 0xff, RZ, 0xc0, !PT ;  /* 0x000000ff00047812 */ /* 0x000fce00078ec0ff */
.L_x_44719:
[----:B------:R-:W-:-:S04]  /*2e90*/  SHF.R.U32.HI R5, RZ, 0x18, R5 ;  /* 0x00000018ff057819 */ /* 0x000fc80000011605 */
[----:B------:R-:W-:-:S04]  /*2ea0*/  LOP3.LUT R4, R4, 0x80, R5, 0xf8, !PT ;  /* 0x0000008004047812 */ /* 0x000fc800078ef805 */
[----:B------:R-:W-:-:S07]  /*2eb0*/  PRMT R0, R4, 0x7610, R0 ;  /* 0x0000761004007816 */ /* 0x000fce0000000000 */
.L_x_44717:
[----:B------:R-:W-:Y:S05]  /*2ec0*/  BSYNC.RECONVERGENT B0 ;  /* 0x0000000000007941 */ /* 0x000fea0003800200 */
.L_x_44716:
[----:B------:R0:W-:Y:S01]  /*2ed0*/  STG.E.U8 desc[UR36][R2.64], R0 ;  /* 0x0000000002007986 */ /* 0x0001e2000c101124 */
[----:B------:R-:W-:Y:S05]  /*2ee0*/  BRA `(.L_x_44693) ;  /* 0x0000000000ac7947 */ /* 0x000fea0003800000 */
.L_x_44709:
[----:B------:R-:W-:-:S09]  /*2ef0*/  UISETP.NE.AND UP0, UPT, UR4, 0x1c, UPT ;  /* 0x0000001c0400788c */ /* 0x000fd2000bf05270 */
[----:B------:R-:W-:Y:S05]  /*2f00*/  BRA.U !UP0, `(.L_x_44720) ;  /* 0x0000000108a07547 */ /* 0x000fea000b800000 */
[----:B------:R-:W-:-:S09]  /*2f10*/  UISETP.NE.AND UP0, UPT, UR4, 0x1d, UPT ;  /* 0x0000001d0400788c */ /* 0x000fd2000bf05270 */
[----:B------:R-:W-:Y:S05]  /*2f20*/  BRA.U !UP0, `(.L_x_44721) ;  /* 0x00000001088c7547 */ /* 0x000fea000b800000 */
[----:B------:R-:W-:-:S09]  /*2f30*/  UISETP.NE.AND UP0, UPT, UR4, 0x2c, UPT ;  /* 0x0000002c0400788c */ /* 0x000fd2000bf05270 */
[----:B------:R-:W-:Y:S05]  /*2f40*/  BRA.U !UP0, `(.L_x_44722) ;  /* 0x0000000108447547 */ /* 0x000fea000b800000 */
.L_x_44692:
        /* <DEDUP_REMOVED lines=8> */
[----:B0-----:R-:W-:Y:S02]  /*2fd0*/  IMAD.U32 R4, RZ, RZ, UR6 ;  /* 0x00000006ff047e24 */ /* 0x001fe4000f8e00ff */
[----:B------:R-:W-:Y:S01]  /*2fe0*/  IMAD.U32 R5, RZ, RZ, UR7 ;  /* 0x00000007ff057e24 */ /* 0x000fe2000f8e00ff */
[----:B-1----:R-:W-:Y:S01]  /*2ff0*/  MOV R6, UR8 ;  /* 0x0000000800067c02 */ /* 0x002fe20008000f00 */
[----:B------:R-:W-:-:S02]  /*3000*/  IMAD.U32 R7, RZ, RZ, UR9 ;  /* 0x00000009ff077e24 */ /* 0x000fc4000f8e00ff */
[----:B-----5:R-:W-:Y:S02]  /*3010*/  IMAD.U32 R10, RZ, RZ, UR4 ;  /* 0x00000004ff0a7e24 */ /* 0x020fe4000f8e00ff */
[----:B------:R-:W-:-:S07]  /*3020*/  IMAD.U32 R11, RZ, RZ, UR5 ;  /* 0x00000005ff0b7e24 */ /* 0x000fce000f8e00ff */
[----:B------:R-:W-:-:S07]  /*3030*/  LEPC R20, `(.L_x_44723) ;  /* 0x000000001014794e */ /* 0x000fce0000000000 */
[----:B--234-:R-:W-:Y:S05]  /*3040*/  CALL.ABS.NOINC R2 ;  /* 0x0000000002007343 */ /* 0x01cfea0003c00000 */
.L_x_44723:
[----:B------:R-:W-:Y:S05]  /*3050*/  BRA `(.L_x_44693) ;  /* 0x0000000000507947 */ /* 0x000fea0003800000 */
.L_x_44722:
        /* <DEDUP_REMOVED lines=16> */
.L_x_44721:
[----:B------:R-:W-:-:S05]  /*3160*/  SHF.R.S32.HI R5, RZ, 0x1f, R4 ;  /* 0x0000001fff057819 */ /* 0x000fca0000011404 */
[----:B------:R0:W-:Y:S01]  /*3170*/  STG.E.64 desc[UR36][R2.64], R4 ;  /* 0x0000000402007986 */ /* 0x0001e2000c101b24 */
[----:B------:R-:W-:Y:S05]  /*3180*/  BRA `(.L_x_44693) ;  /* 0x0000000000047947 */ /* 0x000fea0003800000 */
.L_x_44720:
[----:B------:R0:W-:Y:S02]  /*3190*/  STG.E desc[UR36][R2.64], R4 ;  /* 0x0000000402007986 */ /* 0x0001e4000c101924 */
.L_x_44693:
[----:B------:R-:W-:-:S07]  /*31a0*/  VIADD R19, R19, 0x80 ;  /* 0x0000008013137836 */ /* 0x000fce0000000000 */
.L_x_44653:
        /* <DEDUP_REMOVED lines=319> */
.L_x_44725:
        /* <DEDUP_REMOVED lines=16> */
.L_x_44729:
[----:B------:R0:W5:Y:S01]  /*46a0*/  LDG.E.U8 R4, desc[UR36][R2.64] ;  /* 0x0000002402047981 */ /* 0x000162000c1e1100 */
[----:B------:R-:W-:Y:S05]  /*46b0*/  BRA `(.L_x_44730) ;  /* 0x0000000800e87947 */ /* 0x000fea0003800000 */
.L_x_44728:
        /* <DEDUP_REMOVED lines=8> */
.L_x_44732:
[----:B------:R0:W5:Y:S01]  /*4740*/  LDG.E R4, desc[UR36][R2.64] ;  /* 0x0000002402047981 */ /* 0x000162000c1e1900 */
[----:B------:R-:W-:Y:S05]  /*4750*/  BRA `(.L_x_44730) ;  /* 0x0000000800c07947 */ /* 0x000fea0003800000 */
.L_x_44731:
[----:B------:R0:W5:Y:S01]  /*4760*/  LDG.E.S16 R4, desc[UR36][R2.64] ;  /* 0x0000002402047981 */ /* 0x000162000c1e1700 */
[----:B------:R-:W-:Y:S05]  /*4770*/  BRA `(.L_x_44730) ;  /* 0x0000000800b87947 */ /* 0x000fea0003800000 */
.L_x_44727:
        /* <DEDUP_REMOVED lines=9> */
.L_x_44734:
[----:B------:R-:W2:Y:S02]  /*4810*/  LDG.E.U16 R2, desc[UR36][R2.64] ;  /* 0x0000002402027981 */ /* 0x000ea4000c1e1500 */
[----:B--2---:R-:W-:-:S06]  /*4820*/  HADD2.F32 R4, -RZ, R2.H0_H0 ;  /* 0x20000002ff047230 */ /* 0x004fcc0000004100 */
[----:B------:R-:W0:Y:S01]  /*4830*/  F2I.FTZ.TRUNC.NTZ R4, R4 ;  /* 0x0000000400047305 */ /* 0x000e22000021f100 */
[----:B------:R-:W-:Y:S05]  /*4840*/  BRA `(.L_x_44730) ;  /* 0x0000000800847947 */ /* 0x000fea0003800000 */
.L_x_44733:
        /* <DEDUP_REMOVED lines=9> */
.L_x_44736:
[----:B------:R-:W2:Y:S02]  /*48e0*/  LDG.E.U16 R2, desc[UR36][R2.64] ;  /* 0x0000002402027981 */ /* 0x000ea4000c1e1500 */
[----:B--2---:R-:W-:-:S06]  /*48f0*/  HADD2.F32 R4, -RZ, R2.H0_H0 ;  /* 0x20000002ff047230 */ /* 0x004fcc0000004100 */
[----:B------:R-:W0:Y:S01]  /*4900*/  F2I.FTZ.TRUNC.NTZ R4, R4 ;  /* 0x0000000400047305 */ /* 0x000e22000021f100 */
[----:B------:R-:W-:Y:S05]  /*4910*/  BRA `(.L_x_44730) ;  /* 0x0000000800507947 */ /* 0x000fea0003800000 */
.L_x_44735:
[----:B------:R-:W2:Y:S02]  /*4920*/  LDG.E.64 R2, desc[UR36][R2.64] ;  /* 0x0000002402027981 */ /* 0x000ea4000c1e1b00 */
[----:B--2---:R0:W1:Y:S02]  /*4930*/  F2I.F64.TRUNC R4, R2 ;  /* 0x0000000200047311 */ /* 0x004064000030d100 */
[----:B01----:R-:W-:Y:S05]  /*4940*/  BRA `(.L_x_44730) ;  /* 0x0000000800447947 */ /* 0x003fea0003800000 */
.L_x_44726:
        /* <DEDUP_REMOVED lines=12> */
.L_x_44739:
[----:B------:R-:W2:Y:S02]  /*4a10*/  LDG.E.64 R2, desc[UR36][R2.64] ;  /* 0x0000002402027981 */ /* 0x000ea4000c1e1b00 */
[----:B--2---:R0:W1:Y:S02]  /*4a20*/  F2I.F64.TRUNC R4, R2 ;  /* 0x0000000200047311 */ /* 0x004064000030d100 */
[----:B01----:R-:W-:Y:S05]  /*4a30*/  BRA `(.L_x_44730) ;  /* 0x0000000800087947 */ /* 0x003fea0003800000 */
.L_x_44738:
        /* <DEDUP_REMOVED lines=26> */
.L_x_44741:
        /* <DEDUP_REMOVED lines=12> */
[----:B------:R-:W0:Y:S01]  /*4ca0*/  F2I.FTZ.TRUNC.NTZ R4, R4 ;  /* 0x0000000400047305 */ /* 0x000e22000021f100 */
[----:B------:R-:W-:Y:S05]  /*4cb0*/  BRA `(.L_x_44730) ;  /* 0x0000000400687947 */ /* 0x000fea0003800000 */
.L_x_44740:
[----:B------:R-:W2:Y:S02]  /*4cc0*/  LDG.E.U16 R4, desc[UR36][R2.64] ;  /* 0x0000002402047981 */ /* 0x000ea4000c1e1500 */
[----:B--2---:R-:W-:-:S06]  /*4cd0*/  SHF.L.U32 R4, R4, 0x10, RZ ;  /* 0x0000001004047819 */ /* 0x004fcc00000006ff */
[----:B------:R-:W0:Y:S01]  /*4ce0*/  F2I.FTZ.TRUNC.NTZ R4, R4 ;  /* 0x0000000400047305 */ /* 0x000e22000021f100 */
[----:B------:R-:W-:Y:S05]  /*4cf0*/  BRA `(.L_x_44730) ;  /* 0x0000000400587947 */ /* 0x000fea0003800000 */
.L_x_44737:
        /* <DEDUP_REMOVED lines=10> */
.L_x_44744:
        /* <DEDUP_REMOVED lines=21> */
.L_x_44748:
[----:B------:R-:W-:Y:S05]  /*4ef0*/  BSYNC.RECONVERGENT B1 ;  /* 0x0000000000017941 */ /* 0x000fea0003800200 */
.L_x_44747:
[----:B------:R-:W-:Y:S01]  /*4f00*/  IMAD.SHL.U32 R2, R2, 0x100000, RZ ;  /* 0x0010000002027824 */ /* 0x000fe200078e00ff */
[----:B------:R-:W-:-:S04]  /*4f10*/  LEA R3, R3, 0x3b800000, 0x17 ;  /* 0x3b80000003037811 */ /* 0x000fc800078eb8ff */
[----:B------:R-:W-:-:S07]  /*4f20*/  LOP3.LUT R4, R3, R2, R7, 0xfe, !PT ;  /* 0x0000000203047212 */ /* 0x000fce00078efe07 */
.L_x_44746:
[----:B------:R-:W-:Y:S05]  /*4f30*/  BSYNC.RECONVERGENT B0 ;  /* 0x0000000000007941 */ /* 0x000fea0003800200 */
.L_x_44745:
[----:B------:R-:W0:Y:S01]  /*4f40*/  F2I.FTZ.TRUNC.NTZ R4, R4 ;  /* 0x0000000400047305 */ /* 0x000e22000021f100 */
[----:B------:R-:W-:Y:S05]  /*4f50*/  BRA `(.L_x_44730) ;  /* 0x0000000000c07947 */ /* 0x000fea0003800000 */
.L_x_44743:
        /* <DEDUP_REMOVED lines=21> */
.L_x_44752:
[----:B------:R-:W-:Y:S05]  /*50b0*/  BSYNC.RECONVERGENT B1 ;  /* 0x0000000000017941 */ /* 0x000fea0003800200 */
.L_x_44751:
[----:B------:R-:W-:Y:S01]  /*50c0*/  IMAD.SHL.U32 R2, R2, 0x200000, RZ ;  /* 0x0020000002027824 */ /* 0x000fe200078e00ff */
[----:B------:R-:W-:-:S04]  /*50d0*/  LEA R3, R3, 0x37800000, 0x17 ;  /* 0x3780000003037811 */ /* 0x000fc800078eb8ff */
[----:B------:R-:W-:-:S07]  /*50e0*/  LOP3.LUT R4, R3, R2, R7, 0xfe, !PT ;  /* 0x0000000203047212 */ /* 0x000fce00078efe07 */
.L_x_44750:
[----:B------:R-:W-:Y:S05]  /*50f0*/  BSYNC.RECONVERGENT B0 ;  /* 0x0000000000007941 */ /* 0x000fea0003800200 */
.L_x_44749:
[----:B------:R-:W0:Y:S01]  /*5100*/  F2I.FTZ.TRUNC.NTZ R4, R4 ;  /* 0x0000000400047305 */ /* 0x000e22000021f100 */
[----:B------:R-:W-:Y:S05]  /*5110*/  BRA `(.L_x_44730) ;  /* 0x0000000000507947 */ /* 0x000fea0003800000 */
.L_x_44742:
        /* <DEDUP_REMOVED lines=14> */
.L_x_44756:
[----:B------:R-:W-:Y:S05]  /*5200*/  BSYNC.RECONVERGENT B0 ;  /* 0x0000000000007941 */ /* 0x000fea0003800200 */
.L_x_44755:
[----:B------:R-:W0:Y:S01]  /*5210*/  F2I.FTZ.TRUNC.NTZ R4, R4 ;  /* 0x0000000400047305 */ /* 0x000e22000021f100 */
[----:B------:R-:W-:Y:S05]  /*5220*/  BRA `(.L_x_44730) ;  /* 0x00000000000c7947 */ /* 0x000fea0003800000 */
.L_x_44754:
[----:B------:R0:W5:Y:S01]  /*5230*/  LDG.E R4, desc[UR36][R2.64] ;  /* 0x0000002402047981 */ /* 0x000162000c1e1900 */
[----:B------:R-:W-:Y:S05]  /*5240*/  BRA `(.L_x_44730) ;  /* 0x0000000000047947 */ /* 0x000fea0003800000 */
.L_x_44753:
[----:B------:R0:W5:Y:S02]  /*5250*/  LDG.E R4, desc[UR36][R2.64] ;  /* 0x0000002402047981 */ /* 0x000164000c1e1900 */
.L_x_44730:
        /* <DEDUP_REMOVED lines=10> */
[----:B------:R-:W-:Y:S01]  /*5300*/  ISETP.GE.AND P2, PT, R8, RZ, PT ;  /* 0x000000ff0800720c */ /* 0x000fe20003f46270 */
[----:B--2---:R-:W-:-:S04]  /*5310*/  VIADD R2, R5, 0xffffffe ;  /* 0x0ffffffe05027836 */ /* 0x004fc80000000000 */
[----:B------:R0:W2:Y:S02]  /*5320*/  F2I.FTZ.U32.TRUNC.NTZ R3, R2 ;  /* 0x0000000200037305 */ /* 0x0000a4000021f000 */
[----:B0-----:R-:W-:Y:S01]  /*5330*/  IMAD.MOV.U32 R2, RZ, RZ, RZ ;  /* 0x000000ffff027224 */ /* 0x001fe200078e00ff */
[----:B--2---:R-:W-:-:S05]  /*5340*/  IADD3 R7, PT, PT, RZ, -R3, RZ ;  /* 0x80000003ff077210 */ /* 0x004fca0007ffe0ff */
        /* <DEDUP_REMOVED lines=16> */
[----:B-1----:R-:W-:Y:S02]  /*5450*/  IADD3 R2, P2, PT, R0, UR6, RZ ;  /* 0x0000000600027c10 */ /* 0x002fe4000ff5e0ff */
[----:B------:R-:W-:-:S03]  /*5460*/  SEL R4, R4, RZ, !P0 ;  /* 0x000000ff04047207 */ /* 0x000fc60004000000 */
[----:B------:R-:W-:Y:S01]  /*5470*/  IMAD.X R3, RZ, RZ, UR7, P2 ;  /* 0x00000007ff037e24 */ /* 0x000fe200090e06ff */
        /* <DEDUP_REMOVED lines=13> */
.L_x_44760:
[----:B------:R0:W-:Y:S01]  /*5550*/  STG.E.U8 desc[UR36][R2.64], R4 ;  /* 0x0000000402007986 */ /* 0x0001e2000c101124 */
[----:B------:R-:W-:Y:S05]  /*5560*/  BRA `(.L_x_44762) ;  /* 0x0000000c00387947 */ /* 0x000fea0003800000 */
.L_x_44759:
        /* <DEDUP_REMOVED lines=9> */
.L_x_44764:
[----:B------:R0:W-:Y:S01]  /*5600*/  STG.E desc[UR36][R2.64], R4 ;  /* 0x0000000402007986 */ /* 0x0001e2000c101924 */
[----:B------:R-:W-:Y:S05]  /*5610*/  BRA `(.L_x_44762) ;  /* 0x0000000c000c7947 */ /* 0x000fea0003800000 */
.L_x_44763:
[----:B------:R0:W-:Y:S01]  /*5620*/  STG.E.U16 desc[UR36][R2.64], R4 ;  /* 0x0000000402007986 */ /* 0x0001e2000c101524 */
[----:B------:R-:W-:Y:S05]  /*5630*/  BRA `(.L_x_44762) ;  /* 0x0000000c00047947 */ /* 0x000fea0003800000 */
.L_x_44758:
        /* <DEDUP_REMOVED lines=9> */
.L_x_44766:
[----:B------:R-:W-:-:S04]  /*56d0*/  I2FP.F32.S32 R0, R4 ;  /* 0x0000000400007245 */ /* 0x000fc80000201400 */
[----:B------:R-:W-:-:S05]  /*56e0*/  F2FP.F16.F32.PACK_AB R0, RZ, R0 ;  /* 0x00000000ff00723e */ /* 0x000fca00000000ff */
[----:B------:R0:W-:Y:S01]  /*56f0*/  STG.E.U16 desc[UR36][R2.64], R0 ;  /* 0x0000000002007986 */ /* 0x0001e2000c101524 */
[----:B------:R-:W-:Y:S05]  /*5700*/  BRA `(.L_x_44762) ;  /* 0x0000000800d07947 */ /* 0x000fea0003800000 */
.L_x_44765:
        /* <DEDUP_REMOVED lines=10> */
.L_x_44768:
[----:B------:R-:W-:-:S04]  /*57b0*/  I2FP.F32.S32 R4, R4 ;  /* 0x0000000400047245 */ /* 0x000fc80000201400 */
[----:B------:R-:W-:-:S04]  /*57c0*/  F2FP.F16.F32.PACK_AB R5, RZ, R4 ;  /* 0x00000004ff05723e */ /* 0x000fc800000000ff */
[----:B------:R-:W-:-:S05]  /*57d0*/  PRMT R5, R5, 0x5410, RZ ;  /* 0x0000541005057816 */ /* 0x000fca00000000ff */
[----:B------:R0:W-:Y:S01]  /*57e0*/  STG.E desc[UR36][R2.64], R5 ;  /* 0x0000000502007986 */ /* 0x0001e2000c101924 */
[----:B------:R-:W-:Y:S05]  /*57f0*/  BRA `(.L_x_44762) ;  /* 0x0000000800947947 */ /* 0x000fea0003800000 */
.L_x_44767:
[----:B------:R-:W0:Y:S02]  /*5800*/  I2F.F64 R4, R4 ;  /* 0x0000000400047312 */ /* 0x000e240000201c00 */
[----:B0-----:R0:W-:Y:S01]  /*5810*/  STG.E.64 desc[UR36][R2.64], R4 ;  /* 0x0000000402007986 */ /* 0x0011e2000c101b24 */
[----:B------:R-:W-:Y:S05]  /*5820*/  BRA `(.L_x_44762) ;  /* 0x0000000800887947 */ /* 0x000fea0003800000 */
.L_x_44757:
        /* <DEDUP_REMOVED lines=12> */
.L_x_44772:
        /* <DEDUP_REMOVED lines=18> */
.L_x_44775:
[----:B------:R-:W-:-:S04]  /*5a10*/  SHF.R.U32.HI R5, RZ, 0x18, R5 ;  /* 0x00000018ff057819 */ /* 0x000fc80000011605 */
[----:B------:R-:W-:-:S07]  /*5a20*/  LOP3.LUT R0, R0, 0x80, R5, 0xf8, !PT ;  /* 0x0000008000007812 */ /* 0x000fce00078ef805 */
.L_x_44774:
[----:B------:R-:W-:Y:S05]  /*5a30*/  BSYNC.RECONVERGENT B0 ;  /* 0x0000000000007941 */ /* 0x000fea0003800200 */
.L_x_44773:
[----:B------:R0:W-:Y:S01]  /*5a40*/  STG.E.U8 desc[UR36][R2.64], R0 ;  /* 0x0000000002007986 */ /* 0x0001e2000c101124 */
[----:B------:R-:W-:Y:S05]  /*5a50*/  BRA `(.L_x_44762) ;  /* 0x0000000400fc7947 */ /* 0x000fea0003800000 */
.L_x_44771:
        /* <DEDUP_REMOVED lines=18> */
.L_x_44778:
[----:B------:R-:W-:-:S04]  /*5b80*/  SHF.R.U32.HI R5, RZ, 0x18, R5 ;  /* 0x00000018ff057819 */ /* 0x000fc80000011605 */
[----:B------:R-:W-:-:S07]  /*5b90*/  LOP3.LUT R0, R0, 0x80, R5, 0xf8, !PT ;  /* 0x0000008000007812 */ /* 0x000fce00078ef805 */
.L_x_44777:
[----:B------:R-:W-:Y:S05]  /*5ba0*/  BSYNC.RECONVERGENT B0 ;  /* 0x0000000000007941 */ /* 0x000fea0003800200 */
.L_x_44776:
[----:B------:R0:W-:Y:S01]  /*5bb0*/  STG.E.U8 desc[UR36][R2.64], R0 ;  /* 0x0000000002007986 */ /* 0x0001e2000c101124 */
[----:B------:R-:W-:Y:S05]  /*5bc0*/  BRA `(.L_x_44762) ;  /* 0x0000000400a07947 */ /* 0x000fea0003800000 */
.L_x_44770:
        /* <DEDUP_REMOVED lines=22> */
.L_x_44780:
[----:B------:R-:W-:-:S05]  /*5d30*/  SHF.R.S32.HI R5, RZ, 0x1f, R4 ;  /* 0x0000001fff057819 */ /* 0x000fca0000011404 */
[----:B------:R0:W-:Y:S01]  /*5d40*/  STG.E.64 desc[UR36][R2.64], R4 ;  /* 0x0000000402007986 */ /* 0x0001e2000c101b24 */
[----:B------:R-:W-:Y:S05]  /*5d50*/  BRA `(.L_x_44762) ;  /* 0x00000004003c7947 */ /* 0x000fea0003800000 */
.L_x_44779:
[----:B------:R0:W-:Y:S01]  /*5d60*/  STG.E desc[UR36][R2.64], R4 ;  /* 0x0000000402007986 */ /* 0x0001e2000c101924 */
[----:B------:R-:W-:Y:S05]  /*5d70*/  BRA `(.L_x_44762) ;  /* 0x0000000400347947 */ /* 0x000fea0003800000 */
.L_x_44769:
        /* <DEDUP_REMOVED lines=10> */
.L_x_44782:
[----:B------:R-:W-:Y:S01]  /*5e20*/  CS2R R6, SRZ ;  /* 0x0000000000067805 */ /* 0x000fe2000001ff00 */
[----:B------:R-:W0:Y:S04]  /*5e30*/  I2F.F64 R4, R4 ;  /* 0x0000000400047312 */ /* 0x000e280000201c00 */
[----:B0-----:R0:W-:Y:S01]  /*5e40*/  STG.E.128 desc[UR36][R2.64], R4 ;  /* 0x0000000402007986 */ /* 0x0011e2000c101d24 */
[----:B------:R-:W-:Y:S05]  /*5e50*/  BRA `(.L_x_44762) ;  /* 0x0000000000fc7947 */ /* 0x000fea0003800000 */
.L_x_44781:
[----:B------:R-:W-:-:S09]  /*5e60*/  UISETP.NE.AND UP0, UPT, UR4, 0xf, UPT ;  /* 0x0000000f0400788c */ /* 0x000fd2000bf05270 */
[----:B------:R-:W-:Y:S05]  /*5e70*/  BRA.U !UP0, `(.L_x_44783) ;  /* 0x0000000108e87547 */ /* 0x000fea000b800000 */
[----:B------:R-:W-:-:S09]  /*5e80*/  UISETP.NE.AND UP0, UPT, UR4, 0x17, UPT ;  /* 0x000000170400788c */ /* 0x000fd2000bf05270 */
[----:B------:R-:W-:Y:S05]  /*5e90*/  BRA.U !UP0, `(.L_x_44784) ;  /* 0x0000000108907547 */ /* 0x000fea000b800000 */
[----:B------:R-:W-:-:S09]  /*5ea0*/  UISETP.NE.AND UP0, UPT, UR4, 0x18, UPT ;  /* 0x000000180400788c */ /* 0x000fd2000bf05270 */
[----:B------:R-:W-:Y:S05]  /*5eb0*/  BRA.U !UP0, `(.L_x_44785) ;  /* 0x0000000108447547 */ /* 0x000fea000b800000 */
.L_x_44761:
        /* <DEDUP_REMOVED lines=16> */
.L_x_44786:
[----:B------:R-:W-:Y:S05]  /*5fc0*/  BRA `(.L_x_44762) ;  /* 0x0000000000a07947 */ /* 0x000fea0003800000 */
.L_x_44785:
        /* <DEDUP_REMOVED lines=13> */
.L_x_44788:
[----:B------:R-:W-:Y:S05]  /*60a0*/  BSYNC.RECONVERGENT B0 ;  /* 0x0000000000007941 */ /* 0x000fea0003800200 */
.L_x_44787:
[----:B------:R-:W-:-:S05]  /*60b0*/  LOP3.LUT R5, R0, 0x80, R5, 0xf8, !PT ;  /* 0x0000008000057812 */ /* 0x000fca00078ef805 */
[----:B------:R0:W-:Y:S01]  /*60c0*/  STG.E.U8 desc[UR36][R2.64], R5 ;  /* 0x0000000502007986 */ /* 0x0001e2000c101124 */
[----:B------:R-:W-:Y:S05]  /*60d0*/  BRA `(.L_x_44762) ;  /* 0x00000000005c7947 */ /* 0x000fea0003800000 */
.L_x_44784:
        /* <DEDUP_REMOVED lines=12> */
.L_x_44790:
[----:B------:R-:W-:Y:S01]  /*61a0*/  IMAD.MOV.U32 R0, RZ, RZ, 0x7f ;  /* 0x0000007fff007424 */ /* 0x000fe200078e00ff */
[----:B------:R-:W-:-:S04]  /*61b0*/  ISETP.GT.U32.AND P0, PT, R4, 0x7f800000, PT ;  /* 0x7f8000000400780c */ /* 0x000fc80003f04070 */
[----:B------:R-:W-:-:S09]  /*61c0*/  SEL R0, R0, 0x7c, P0 ;  /* 0x0000007c00007807 */ /* 0x000fd20000000000 */
.L_x_44791:
[----:B------:R-:W-:Y:S05]  /*61d0*/  BSYNC.RECONVERGENT B0 ;  /* 0x0000000000007941 */ /* 0x000fea0003800200 */
.L_x_44789:
[----:B------:R-:W-:-:S04]  /*61e0*/  SHF.R.U32.HI R5, RZ, 0x18, R5 ;  /* 0x00000018ff057819 */ /* 0x000fc80000011605 */
[----:B------:R-:W-:-:S05]  /*61f0*/  LOP3.LUT R5, R0, 0x80, R5, 0xf8, !PT ;  /* 0x0000008000057812 */ /* 0x000fca00078ef805 */
[----:B------:R2:W-:Y:S01]  /*6200*/  STG.E.U8 desc[UR36][R2.64], R5 ;  /* 0x0000000502007986 */ /* 0x0005e2000c101124 */
[----:B------:R-:W-:Y:S05]  /*6210*/  BRA `(.L_x_44762) ;  /* 0x00000000000c7947 */ /* 0x000fea0003800000 */
.L_x_44783:
[----:B------:R-:W-:-:S04]  /*6220*/  I2FP.F32.S32 R0, R4 ;  /* 0x0000000400007245 */ /* 0x000fc80000201400 */
[----:B------:R-:W-:-:S05]  /*6230*/  F2FP.BF16.F32.PACK_AB R0, RZ, R0 ;  /* 0x00000000ff00723e */ /* 0x000fca00000010ff */
[----:B------:R0:W-:Y:S02]  /*6240*/  STG.E.U16 desc[UR36][R2.64], R0 ;  /* 0x0000000002007986 */ /* 0x0001e4000c101524 */
.L_x_44762:
[----:B------:R-:W-:-:S07]  /*6250*/  IADD3 R19, PT, PT, R19, 0x80, RZ ;  /* 0x0000008013137810 */ /* 0x000fce0007ffe0ff */
.L_x_44724:
[----:B------:R-:W5:Y:S02]  /*6260*/  LDCU UR4, c[0x0][0x380] ;  /* 0x00007000ff0477ac */ /* 0x000f640008000800 */
[----:B-----5:R-:W-:-:S13]  /*6270*/  ISETP.GE.AND P0, PT, R19, UR4, PT ;  /* 0x0000000413007c0c */ /* 0x020fda000bf06270 */
[----:B------:R-:W-:Y:S05]  /*6280*/  @P0 BRA `(.L_x_44792) ;  /* 0x0000003000200947 */ /* 0x000fea0003800000 */
[----:B------:R-:W5:Y:S01]  /*6290*/  LDCU UR4, c[0x0][0x388] ;  /* 0x00007100ff0477ac */ /* 0x000f620008000800 */
[----:B012---:R-:W-:Y:S02]  /*62a0*/  IMAD.MOV.U32 R2, RZ, RZ, RZ ;  /* 0x000000ffff027224 */ /* 0x007fe400078e00ff */
[----:B------:R-:W-:Y:S01]  /*62b0*/  IMAD.MOV.U32 R0, RZ, RZ, RZ ;  /* 0x000000ffff007224 */ /* 0x000fe200078e00ff */
        /* <DEDUP_REMOVED lines=313> */
.L_x_44793:
        /* <DEDUP_REMOVED lines=16> */
.L_x_44797:
[----:B------:R0:W5:Y:S01]  /*7750*/  LDG.E.U8 R4, desc[UR36][R2.64] ;  /* 0x0000002402047981 */ /* 0x000162000c1e1100 */
[----:B------:R-:W-:Y:S05]  /*7760*/  BRA `(.L_x_44798) ;  /* 0x0000000800e87947 */ /* 0x000fea0003800000 */
.L_x_44796:
        /* <DEDUP_REMOVED lines=8> */
.L_x_44800:
[----:B------:R2:W5:Y:S01]  /*77f0*/  LDG.E R4, desc[UR36][R2.64] ;  /* 0x0000002402047981 */ /* 0x000562000c1e1900 */
[----:B------:R-:W-:Y:S05]  /*7800*/  BRA `(.L_x_44798) ;  /* 0x0000000800c07947 */ /* 0x000fea0003800000 */
.L_x_44799:
[----:B------:R0:W5:Y:S01]  /*7810*/  LDG.E.S16 R4, desc[UR36][R2.64] ;  /* 0x0000002402047981 */ /* 0x000162000c1e1700 */
[----:B------:R-:W-:Y:S05]  /*7820*/  BRA `(.L_x_44798) ;  /* 0x0000000800b87947 */ /* 0x000fea0003800000 */
.L_x_44795:
        /* <DEDUP_REMOVED lines=9> */
.L_x_44802:
[----:B------:R-:W2:Y:S02]  /*78c0*/  LDG.E.U16 R2, desc[UR36][R2.64] ;  /* 0x0000002402027981 */ /* 0x000ea4000c1e1500 */
[----:B--2---:R-:W-:-:S06]  /*78d0*/  HADD2.F32 R4, -RZ, R2.H0_H0 ;  /* 0x20000002ff047230 */ /* 0x004fcc0000004100 */
[----:B------:R-:W0:Y:S01]  /*78e0*/  F2I.FTZ.TRUNC.NTZ R4, R4 ;  /* 0x0000000400047305 */ /* 0x000e22000021f100 */
[----:B------:R-:W-:Y:S05]  /*78f0*/  BRA `(.L_x_44798) ;  /* 0x0000000800847947 */ /* 0x000fea0003800000 */
.L_x_44801:
        /* <DEDUP_REMOVED lines=9> */
.L_x_44804:
[----:B------:R-:W2:Y:S02]  /*7990*/  LDG.E.U16 R2, desc[UR36][R2.64] ;  /* 0x0000002402027981 */ /* 0x000ea4000c1e1500 */
[----:B--2---:R-:W-:-:S06]  /*79a0*/  HADD2.F32 R4, -RZ, R2.H0_H0 ;  /* 0x20000002ff047230 */ /* 0x004fcc0000004100 */
[----:B------:R-:W0:Y:S01]  /*79b0*/  F2I.FTZ.TRUNC.NTZ R4, R4 ;  /* 0x0000000400047305 */ /* 0x000e22000021f100 */
[----:B------:R-:W-:Y:S05]  /*79c0*/  BRA `(.L_x_44798) ;  /* 0x0000000800507947 */ /* 0x000fea0003800000 */
.L_x_44803:
[----:B------:R-:W2:Y:S02]  /*79d0*/  LDG.E.64 R2, desc[UR36][R2.64] ;  /* 0x0000002402027981 */ /* 0x000ea4000c1e1b00 */
[----:B--2---:R0:W1:Y:S02]  /*79e0*/  F2I.F64.TRUNC R4, R2 ;  /* 0x0000000200047311 */ /* 0x004064000030d100 */
[----:B01----:R-:W-:Y:S05]  /*79f0*/  BRA `(.L_x_44798) ;  /* 0x0000000800447947 */ /* 0x003fea0003800000 */
.L_x_44794:
        /* <DEDUP_REMOVED lines=12> */
.L_x_44807:
[----:B------:R-:W2:Y:S02]  /*7ac0*/  LDG.E.64 R2, desc[UR36][R2.64] ;  /* 0x0000002402027981 */ /* 0x000ea4000c1e1b00 */
[----:B--2---:R0:W1:Y:S02]  /*7ad0*/  F2I.F64.TRUNC R4, R2 ;  /* 0x0000000200047311 */ /* 0x004064000030d100 */
[----:B01----:R-:W-:Y:S05]  /*7ae0*/  BRA `(.L_x_44798) ;  /* 0x0000000800087947 */ /* 0x003fea0003800000 */
.L_x_44806:
        /* <DEDUP_REMOVED lines=26> */
.L_x_44809:
        /* <DEDUP_REMOVED lines=14> */
.L_x_44808:
[----:B------:R-:W2:Y:S02]  /*7d70*/  LDG.E.U16 R4, desc[UR36][R2.64] ;  /* 0x0000002402047981 */ /* 0x000ea4000c1e1500 */
[----:B--2---:R-:W-:-:S06]  /*7d80*/  IMAD.U32 R4, R4, 0x10000, RZ ;  /* 0x0001000004047824 */ /* 0x004fcc00078e00ff */
[----:B------:R-:W0:Y:S01]  /*7d90*/  F2I.FTZ.TRUNC.NTZ R4, R4 ;  /* 0x0000000400047305 */ /* 0x000e22000021f100 */
[----:B------:R-:W-:Y:S05]  /*7da0*/  BRA `(.L_x_44798) ;  /* 0x0000000400587947 */ /* 0x000fea0003800000 */
.L_x_44805:
        /* <DEDUP_REMOVED lines=10> */
.L_x_44812:
        /* <DEDUP_REMOVED lines=21> */
.L_x_44816:
[----:B------:R-:W-:Y:S05]  /*7fa0*/  BSYNC.RECONVERGENT B1 ;  /* 0x0000000000017941 */ /* 0x000fea0003800200 */
.L_x_44815:
[----:B------:R-:W-:Y:S01]  /*7fb0*/  IMAD.SHL.U32 R2, R2, 0x100000, RZ ;  /* 0x0010000002027824 */ /* 0x000fe200078e00ff */
[----:B------:R-:W-:-:S04]  /*7fc0*/  LEA R3, R3, 0x3b800000, 0x17 ;  /* 0x3b80000003037811 */ /* 0x000fc800078eb8ff */
[----:B------:R-:W-:-:S07]  /*7fd0*/  LOP3.LUT R4, R3, R2, R7, 0xfe, !PT ;  /* 0x0000000203047212 */ /* 0x000fce00078efe07 */
.L_x_44814:
[----:B------:R-:W-:Y:S05]  /*7fe0*/  BSYNC.RECONVERGENT B0 ;  /* 0x0000000000007941 */ /* 0x000fea0003800200 */
.L_x_44813:
[----:B------:R-:W0:Y:S01]  /*7ff0*/  F2I.FTZ.TRUNC.NTZ R4, R4 ;  /* 0x0000000400047305 */ /* 0x000e22000021f100 */
[----:B------:R-:W-:Y:S05]  /*8000*/  BRA `(.L_x_44798) ;  /* 0x0000000000c07947 */ /* 0x000fea0003800000 */
.L_x_44811:
        /* <DEDUP_REMOVED lines=21> */
.L_x_44820:
[----:B------:R-:W-:Y:S05]  /*8160*/  BSYNC.RECONVERGENT B1 ;  /* 0x0000000000017941 */ /* 0x000fea0003800200 */
.L_x_44819:
[----:B------:R-:W-:Y:S02]  /*8170*/  SHF.L.U32 R2, R2, 0x15, RZ ;  /* 0x0000001502027819 */ /* 0x000fe400000006ff */
[----:B------:R-:W-:-:S04]  /*8180*/  LEA R3, R3, 0x37800000, 0x17 ;  /* 0x3780000003037811 */ /* 0x000fc800078eb8ff */
[----:B------:R-:W-:-:S07]  /*8190*/  LOP3.LUT R4, R3, R2, R7, 0xfe, !PT ;  /* 0x0000000203047212 */ /* 0x000fce00078efe07 */
.L_x_44818:
[----:B------:R-:W-:Y:S05]  /*81a0*/  BSYNC.RECONVERGENT B0 ;  /* 0x0000000000007941 */ /* 0x000fea0003800200 */
.L_x_44817:
[----:B------:R-:W0:Y:S01]  /*81b0*/  F2I.FTZ.TRUNC.NTZ R4, R4 ;  /* 0x0000000400047305 */ /* 0x000e22000021f100 */
[----:B------:R-:W-:Y:S05]  /*81c0*/  BRA `(.L_x_44798) ;  /* 0x0000000000507947 */ /* 0x000fea0003800000 */
.L_x_44810:
        /* <DEDUP_REMOVED lines=14> */
.L_x_44824:
[----:B------:R-:W-:Y:S05]  /*82b0*/  BSYNC.RECONVERGENT B0 ;  /* 0x0000000000007941 */ /* 0x000fea0003800200 */
.L_x_44823:
[----:B------:R-:W0:Y:S01]  /*82c0*/  F2I.FTZ.TRUNC.NTZ R4, R4 ;  /* 0x0000000400047305 */ /* 0x000e22000021f100 */
[----:B------:R-:W-:Y:S05]  /*82d0*/  BRA `(.L_x_44798) ;  /* 0x00000000000c7947 */ /* 0x000fea0003800000 */
.L_x_44822:
[----:B------:R0:W5:Y:S01]  /*82e0*/  LDG.E R4, desc[UR36][R2.64] ;  /* 0x0000002402047981 */ /* 0x000162000c1e1900 */
[----:B------:R-:W-:Y:S05]  /*82f0*/  BRA `(.L_x_44798) ;  /* 0x0000000000047947 */ /* 0x000fea0003800000 */
.L_x_44821:
[----:B------:R0:W5:Y:S02]  /*8300*/  LDG.E R4, desc[UR36][R2.64] ;  /* 0x0000002402047981 */ /* 0x000164000c1e1900 */
.L_x_44798:
[-C--:B01---5:R-:W-:Y:S01]  /*8310*/  IABS R6, R4.reuse ;  /* 0x0000000400067213 */ /* 0x0a3fe20000000000 */
[----:B------:R-:W0:Y:S01]  /*8320*/  LDC R8, c[0x0][0x594] ;  /* 0x00016500ff087b82 */ /* 0x000e220000000800 */
[----:B------:R-:W-:Y:S01]  /*8330*/  IABS R9, R4 ;  /* 0x0000000400097213 */ /* 0x000fe20000000000 */
[----:B------:R-:W1:Y:S01]  /*8340*/  LDCU.64 UR6, c[0x0][0x580] ;  /* 0x0000b000ff0677ac */ /* 0x000e620008000a00 */
[----:B------:R-:W3:Y:S02]  /*8350*/  I2F.RP R5, R6 ;  /* 0x0000000600057306 */ /* 0x000ee40000209400 */
[----:B------:R-:W-:Y:S01]  /*8360*/  IADD3 R9, PT, PT, RZ, -R9, RZ ;  /* 0x80000009ff097210 */ /* 0x000fe20007ffe0ff */
[----:B------:R-:W-:-:S04]  /*8370*/  UPRMT UR4, UR41, 0x9910, URZ ;  /* 0x0000991029047896 */ /* 0x000fc800080000ff */
[----:B------:R-:W-:Y:S01]  /*8380*/  UISETP.GT.AND UP0, UPT, UR4, 0x9, UPT ;  /* 0x000000090400788c */ /* 0x000fe2000bf04270 */
[----:B---3--:R-:W2:Y:S01]  /*8390*/  MUFU.RCP R5, R5 ;  /* 0x0000000500057308 */ /* 0x008ea20000001000 */
[----:B0-----:R-:W-:Y:S02]  /*83a0*/  IABS R10, R8 ;  /* 0x00000008000a7213 */ /* 0x001fe40000000000 */
[----:B------:R-:W-:Y:S01]  /*83b0*/  ISETP.GE.AND P2, PT, R8, RZ, PT ;  /* 0x000000ff0800720c */ /* 0x000fe20003f46270 */
[----:B--2---:R-:W-:-:S04]  /*83c0*/  VIADD R2, R5, 0xffffffe ;  /* 0x0ffffffe05027836 */ /* 0x004fc80000000000 */
        /* <DEDUP_REMOVED lines=15> */
[----:B------:R-:W-:-:S04]  /*84c0*/  @!P0 LOP3.LUT R5, RZ, R4, RZ, 0x33, !PT ;  /* 0x00000004ff058212 */ /* 0x000fc800078e33ff */
[C---:B------:R-:W-:Y:S02]  /*84d0*/  LOP3.LUT R2, R5.reuse, R4, RZ, 0x3c, !PT ;  /* 0x0000000405027212 */ /* 0x040fe400078e3cff */
[----:B------:R-:W-:Y:S02]  /*84e0*/  ISETP.NE.AND P1, PT, R5, RZ, PT ;  /* 0x000000ff0500720c */ /* 0x000fe40003f25270 */
        /* <DEDUP_REMOVED lines=17> */
.L_x_44828:
[----:B------:R0:W-:Y:S01]  /*8600*/  STG.E.U8 desc[UR36][R2.64], R4 ;  /* 0x0000000402007986 */ /* 0x0001e2000c101124 */
[----:B------:R-:W-:Y:S05]  /*8610*/  BRA `(.L_x_44830) ;  /* 0x0000000c00387947 */ /* 0x000fea0003800000 */
.L_x_44827:
        /* <DEDUP_REMOVED lines=9> */
.L_x_44832:
[----:B------:R0:W-:Y:S01]  /*86b0*/  STG.E desc[UR36][R2.64], R4 ;  /* 0x0000000402007986 */ /* 0x0001e2000c101924 */
[----:B------:R-:W-:Y:S05]  /*86c0*/  BRA `(.L_x_44830) ;  /* 0x0000000c000c7947 */ /* 0x000fea0003800000 */
.L_x_44831:
[----:B------:R0:W-:Y:S01]  /*86d0*/  STG.E.U16 desc[UR36][R2.64], R4 ;  /* 0x0000000402007986 */ /* 0x0001e2000c101524 */
[----:B------:R-:W-:Y:S05]  /*86e0*/  BRA `(.L_x_44830) ;  /* 0x0000000c00047947 */ /* 0x000fea0003800000 */
.L_x_44826:
        /* <DEDUP_REMOVED lines=9> */
.L_x_44834:
[----:B------:R-:W-:-:S04]  /*8780*/  I2FP.F32.S32 R0, R4 ;  /* 0x0000000400007245 */ /* 0x000fc80000201400 */
[----:B------:R-:W-:-:S05]  /*8790*/  F2FP.F16.F32.PACK_AB R0, RZ, R0 ;  /* 0x00000000ff00723e */ /* 0x000fca00000000ff */
[----:B------:R0:W-:Y:S01]  /*87a0*/  STG.E.U16 desc[UR36][R2.64], R0 ;  /* 0x0000000002007986 */ /* 0x0001e2000c101524 */
[----:B------:R-:W-:Y:S05]  /*87b0*/  BRA `(.L_x_44830) ;  /* 0x0000000800d07947 */ /* 0x000fea0003800000 */
.L_x_44833:
        /* <DEDUP_REMOVED lines=10> */
.L_x_44836:
[----:B------:R-:W-:-:S04]  /*8860*/  I2FP.F32.S32 R4, R4 ;  /* 0x0000000400047245 */ /* 0x000fc80000201400 */
[----:B------:R-:W-:-:S04]  /*8870*/  F2FP.F16.F32.PACK_AB R5, RZ, R4 ;  /* 0x00000004ff05723e */ /* 0x000fc800000000ff */
[----:B------:R-:W-:-:S05]  /*8880*/  PRMT R5, R5, 0x5410, RZ ;  /* 0x0000541005057816 */ /* 0x000fca00000000ff */
[----:B------:R0:W-:Y:S01]  /*8890*/  STG.E desc[UR36][R2.64], R5 ;  /* 0x0000000502007986 */ /* 0x0001e2000c101924 */
[----:B------:R-:W-:Y:S05]  /*88a0*/  BRA `(.L_x_44830) ;  /* 0x0000000800947947 */ /* 0x000fea0003800000 */
.L_x_44835:
[----:B------:R-:W0:Y:S02]  /*88b0*/  I2F.F64 R4, R4 ;  /* 0x0000000400047312 */ /* 0x000e240000201c00 */
[----:B0-----:R0:W-:Y:S01]  /*88c0*/  STG.E.64 desc[UR36][R2.64], R4 ;  /* 0x0000000402007986 */ /* 0x0011e2000c101b24 */
[----:B------:R-:W-:Y:S05]  /*88d0*/  BRA `(.L_x_44830) ;  /* 0x0000000800887947 */ /* 0x000fea0003800000 */
.L_x_44825:
        /* <DEDUP_REMOVED lines=12> */
.L_x_44840:
        /* <DEDUP_REMOVED lines=18> */
.L_x_44843:
[----:B------:R-:W-:-:S04]  /*8ac0*/  SHF.R.U32.HI R5, RZ, 0x18, R5 ;  /* 0x00000018ff057819 */ /* 0x000fc80000011605 */
[----:B------:R-:W-:-:S07]  /*8ad0*/  LOP3.LUT R0, R0, 0x80, R5, 0xf8, !PT ;  /* 0x0000008000007812 */ /* 0x000fce00078ef805 */
.L_x_44842:
[----:B------:R-:W-:Y:S05]  /*8ae0*/  BSYNC.RECONVERGENT B0 ;  /* 0x0000000000007941 */ /* 0x000fea0003800200 */
.L_x_44841:
[----:B------:R0:W-:Y:S01]  /*8af0*/  STG.E.U8 desc[UR36][R2.64], R0 ;  /* 0x0000000002007986 */ /* 0x0001e2000c101124 */
[----:B------:R-:W-:Y:S05]  /*8b00*/  BRA `(.L_x_44830) ;  /* 0x0000000400fc7947 */ /* 0x000fea0003800000 */
.L_x_44839:
        /* <DEDUP_REMOVED lines=18> */
.L_x_44846:
[----:B------:R-:W-:-:S04]  /*8c30*/  SHF.R.U32.HI R5, RZ, 0x18, R5 ;  /* 0x00000018ff057819 */ /* 0x000fc80000011605 */
[----:B------:R-:W-:-:S07]  /*8c40*/  LOP3.LUT R0, R0, 0x80, R5, 0xf8, !PT ;  /* 0x0000008000007812 */ /* 0x000fce00078ef805 */
.L_x_44845:
[----:B------:R-:W-:Y:S05]  /*8c50*/  BSYNC.RECONVERGENT B0 ;  /* 0x0000000000007941 */ /* 0x000fea0003800200 */
.L_x_44844:
[----:B------:R0:W-:Y:S01]  /*8c60*/  STG.E.U8 desc[UR36][R2.64], R0 ;  /* 0x0000000002007986 */ /* 0x0001e2000c101124 */
[----:B------:R-:W-:Y:S05]  /*8c70*/  BRA `(.L_x_44830) ;  /* 0x0000000400a07947 */ /* 0x000fea0003800000 */
.L_x_44838:
        /* <DEDUP_REMOVED lines=22> */
.L_x_44848:
[----:B------:R-:W-:-:S05]  /*8de0*/  SHF.R.S32.HI R5, RZ, 0x1f, R4 ;  /* 0x0000001fff057819 */ /* 0x000fca0000011404 */
[----:B------:R0:W-:Y:S01]  /*8df0*/  STG.E.64 desc[UR36][R2.64], R4 ;  /* 0x0000000402007986 */ /* 0x0001e2000c101b24 */
[----:B------:R-:W-:Y:S05]  /*8e00*/  BRA `(.L_x_44830) ;  /* 0x00000004003c7947 */ /* 0x000fea0003800000 */
.L_x_44847:
[----:B------:R0:W-:Y:S01]  /*8e10*/  STG.E desc[UR36][R2.64], R4 ;  /* 0x0000000402007986 */ /* 0x0001e2000c101924 */
[----:B------:R-:W-:Y:S05]  /*8e20*/  BRA `(.L_x_44830) ;  /* 0x0000000400347947 */ /* 0x000fea0003800000 */
.L_x_44837:
        /* <DEDUP_REMOVED lines=10> */
.L_x_44850:
[----:B------:R-:W-:Y:S01]  /*8ed0*/  CS2R R6, SRZ ;  /* 0x0000000000067805 */ /* 0x000fe2000001ff00 */
[----:B------:R-:W0:Y:S04]  /*8ee0*/  I2F.F64 R4, R4 ;  /* 0x0000000400047312 */ /* 0x000e280000201c00 */
[----:B0-----:R0:W-:Y:S01]  /*8ef0*/  STG.E.128 desc[UR36][R2.64], R4 ;  /* 0x0000000402007986 */ /* 0x0011e2000c101d24 */
[----:B------:R-:W-:Y:S05]  /*8f00*/  BRA `(.L_x_44830) ;  /* 0x0000000000fc7947 */ /* 0x000fea0003800000 */
.L_x_44849:
[----:B------:R-:W-:-:S09]  /*8f10*/  UISETP.NE.AND UP0, UPT, UR4, 0xf, UPT ;  /* 0x0000000f0400788c */ /* 0x000fd2000bf05270 */
[----:B------:R-:W-:Y:S05]  /*8f20*/  BRA.U !UP0, `(.L_x_44851) ;  /* 0x0000000108e87547 */ /* 0x000fea000b800000 */
[----:B------:R-:W-:-:S09]  /*8f30*/  UISETP.NE.AND UP0, UPT, UR4, 0x17, UPT ;  /* 0x000000170400788c */ /* 0x000fd2000bf05270 */
[----:B------:R-:W-:Y:S05]  /*8f40*/  BRA.U !UP0, `(.L_x_44852) ;  /* 0x0000000108907547 */ /* 0x000fea000b800000 */
[----:B------:R-:W-:-:S09]  /*8f50*/  UISETP.NE.AND UP0, UPT, UR4, 0x18, UPT ;  /* 0x000000180400788c */ /* 0x000fd2000bf05270 */
[----:B------:R-:W-:Y:S05]  /*8f60*/  BRA.U !UP0, `(.L_x_44853) ;  /* 0x0000000108447547 */ /* 0x000fea000b800000 */
.L_x_44829:
        /* <DEDUP_REMOVED lines=16> */
.L_x_44854:
[----:B------:R-:W-:Y:S05]  /*9070*/  BRA `(.L_x_44830) ;  /* 0x0000000000a07947 */ /* 0x000fea0003800000 */
.L_x_44853:
        /* <DEDUP_REMOVED lines=13> */
.L_x_44856:
[----:B------:R-:W-:Y:S05]  /*9150*/  BSYNC.RECONVERGENT B0 ;  /* 0x0000000000007941 */ /* 0x000fea0003800200 */
.L_x_44855:
[----:B------:R-:W-:-:S05]  /*9160*/  LOP3.LUT R5, R0, 0x80, R5, 0xf8, !PT ;  /* 0x0000008000057812 */ /* 0x000fca00078ef805 */
[----:B------:R2:W-:Y:S01]  /*9170*/  STG.E.U8 desc[UR36][R2.64], R5 ;  /* 0x0000000502007986 */ /* 0x0005e2000c101124 */
[----:B------:R-:W-:Y:S05]  /*9180*/  BRA `(.L_x_44830) ;  /* 0x00000000005c7947 */ /* 0x000fea0003800000 */
.L_x_44852:
        /* <DEDUP_REMOVED lines=12> */
.L_x_44858:
[----:B------:R-:W-:Y:S01]  /*9250*/  IMAD.MOV.U32 R0, RZ, RZ, 0x7f ;  /* 0x0000007fff007424 */ /* 0x000fe200078e00ff */
[----:B------:R-:W-:-:S04]  /*9260*/  ISETP.GT.U32.AND P0, PT, R4, 0x7f800000, PT ;  /* 0x7f8000000400780c */ /* 0x000fc80003f04070 */
[----:B------:R-:W-:-:S09]  /*9270*/  SEL R0, R0, 0x7c, P0 ;  /* 0x0000007c00007807 */ /* 0x000fd20000000000 */
.L_x_44859:
[----:B------:R-:W-:Y:S05]  /*9280*/  BSYNC.RECONVERGENT B0 ;  /* 0x0000000000007941 */ /* 0x000fea0003800200 */
.L_x_44857:
[----:B------:R-:W-:-:S04]  /*9290*/  SHF.R.U32.HI R5, RZ, 0x18, R5 ;  /* 0x00000018ff057819 */ /* 0x000fc80000011605 */
[----:B------:R-:W-:-:S05]  /*92a0*/  LOP3.LUT R5, R0, 0x80, R5, 0xf8, !PT ;  /* 0x0000008000057812 */ /* 0x000fca00078ef805 */
[----:B------:R1:W-:Y:S01]  /*92b0*/  STG.E.U8 desc[UR36][R2.64], R5 ;  /* 0x0000000502007986 */ /* 0x0003e2000c101124 */
[----:B------:R-:W-:Y:S05]  /*92c0*/  BRA `(.L_x_44830) ;  /* 0x00000000000c7947 */ /* 0x000fea0003800000 */
.L_x_44851:
[----:B------:R-:W-:-:S04]  /*92d0*/  I2FP.F32.S32 R0, R4 ;  /* 0x0000000400007245 */ /* 0x000fc80000201400 */
[----:B------:R-:W-:-:S05]  /*92e0*/  F2FP.BF16.F32.PACK_AB R0, RZ, R0 ;  /* 0x00000000ff00723e */ /* 0x000fca00000010ff */
[----:B------:R0:W-:Y:S02]  /*92f0*/  STG.E.U16 desc[UR36][R2.64], R0 ;  /* 0x0000000002007986 */ /* 0x0001e4000c101524 */
.L_x_44830:
[----:B------:R-:W-:-:S07]  /*9300*/  VIADD R19, R19, 0x80 ;  /* 0x0000008013137836 */ /* 0x000fce0000000000 */
.L_x_44792:
        /* <DEDUP_REMOVED lines=319> */
.L_x_44860:
        /* <DEDUP_REMOVED lines=18> */
.L_x_44864:
[----:B------:R0:W5:Y:S01]  /*a820*/  LDG.E.U8 R0, desc[UR36][R4.64] ;  /* 0x0000002404007981 */ /* 0x000162000c1e1100 */
[----:B------:R-:W-:Y:S05]  /*a830*/  BRA `(.L_x_44865) ;  /* 0x0000000800e47947 */ /* 0x000fea0003800000 */
.L_x_44863:
        /* <DEDUP_REMOVED lines=8> */
.L_x_44867:
[----:B------:R0:W5:Y:S01]  /*a8c0*/  LDG.E R0, desc[UR36][R4.64] ;  /* 0x0000002404007981 */ /* 0x000162000c1e1900 */
[----:B------:R-:W-:Y:S05]  /*a8d0*/  BRA `(.L_x_44865) ;  /* 0x0000000800bc7947 */ /* 0x000fea0003800000 */
.L_x_44866:
[----:B------:R0:W5:Y:S01]  /*a8e0*/  LDG.E.S16 R0, desc[UR36][R4.64] ;  /* 0x0000002404007981 */ /* 0x000162000c1e1700 */
[----:B------:R-:W-:Y:S05]  /*a8f0*/  BRA `(.L_x_44865) ;  /* 0x0000000800b47947 */ /* 0x000fea0003800000 */
.L_x_44862:
        /* <DEDUP_REMOVED lines=9> */
.L_x_44869:
[----:B------:R-:W2:Y:S02]  /*a990*/  LDG.E.U16 R4, desc[UR36][R4.64] ;  /* 0x0000002404047981 */ /* 0x000ea4000c1e1500 */
[----:B--2---:R-:W-:-:S06]  /*a9a0*/  HADD2.F32 R0, -RZ, R4.H0_H0 ;  /* 0x20000004ff007230 */ /* 0x004fcc0000004100 */
[----:B------:R-:W1:Y:S01]  /*a9b0*/  F2I.FTZ.TRUNC.NTZ R0, R0 ;  /* 0x0000000000007305 */ /* 0x000e62000021f100 */
[----:B------:R-:W-:Y:S05]  /*a9c0*/  BRA `(.L_x_44865) ;  /* 0x0000000800807947 */ /* 0x000fea0003800000 */
.L_x_44868:
        /* <DEDUP_REMOVED lines=9> */
.L_x_44871:
[----:B------:R-:W2:Y:S02]  /*aa60*/  LDG.E.U16 R4, desc[UR36][R4.64] ;  /* 0x0000002404047981 */ /* 0x000ea4000c1e1500 */
[----:B--2---:R-:W-:-:S06]  /*aa70*/  HADD2.F32 R0, -RZ, R4.H0_H0 ;  /* 0x20000004ff007230 */ /* 0x004fcc0000004100 */
[----:B------:R-:W3:Y:S01]  /*aa80*/  F2I.FTZ.TRUNC.NTZ R0, R0 ;  /* 0x0000000000007305 */ /* 0x000ee2000021f100 */
[----:B------:R-:W-:Y:S05]  /*aa90*/  BRA `(.L_x_44865) ;  /* 0x00000008004c7947 */ /* 0x000fea0003800000 */
.L_x_44870:
[----:B------:R-:W2:Y:S02]  /*aaa0*/  LDG.E.64 R4, desc[UR36][R4.64] ;  /* 0x0000002404047981 */ /* 0x000ea4000c1e1b00 */
[----:B--2---:R2:W3:Y:S02]  /*aab0*/  F2I.F64.TRUNC R0, R4 ;  /* 0x0000000400007311 */ /* 0x0044e4000030d100 */
[----:B--23--:R-:W-:Y:S05]  /*aac0*/  BRA `(.L_x_44865) ;  /* 0x0000000800407947 */ /* 0x00cfea0003800000 */
.L_x_44861:
        /* <DEDUP_REMOVED lines=12> */
.L_x_44874:
[----:B------:R-:W2:Y:S02]  /*ab90*/  LDG.E.64 R4, desc[UR36][R4.64] ;  /* 0x0000002404047981 */ /* 0x000ea4000c1e1b00 */
[----:B--2---:R0:W1:Y:S02]  /*aba0*/  F2I.F64.TRUNC R0, R4 ;  /* 0x0000000400007311 */ /* 0x004064000030d100 */
[----:B01----:R-:W-:Y:S05]  /*abb0*/  BRA `(.L_x_44865) ;  /* 0x0000000800047947 */ /* 0x003fea0003800000 */
.L_x_44873:
        /* <DEDUP_REMOVED lines=26> */
.L_x_44876:
        /* <DEDUP_REMOVED lines=13> */
.L_x_44875:
[----:B------:R-:W2:Y:S02]  /*ae30*/  LDG.E.U16 R0, desc[UR36][R4.64] ;  /* 0x0000002404007981 */ /* 0x000ea4000c1e1500 */
[----:B--2---:R-:W-:-:S06]  /*ae40*/  IMAD.U32 R0, R0, 0x10000, RZ ;  /* 0x0001000000007824 */ /* 0x004fcc00078e00ff */
[----:B------:R-:W0:Y:S01]  /*ae50*/  F2I.FTZ.TRUNC.NTZ R0, R0 ;  /* 0x0000000000007305 */ /* 0x000e22000021f100 */
[----:B------:R-:W-:Y:S05]  /*ae60*/  BRA `(.L_x_44865) ;  /* 0x0000000400587947 */ /* 0x000fea0003800000 */
.L_x_44872:
        /* <DEDUP_REMOVED lines=10> */
.L_x_44879:
        /* <DEDUP_REMOVED lines=21> */
.L_x_44883:
[----:B------:R-:W-:Y:S05]  /*b060*/  BSYNC.RECONVERGENT B1 ;  /* 0x0000000000017941 */ /* 0x000fea0003800200 */
.L_x_44882:
[----:B------:R-:W-:Y:S02]  /*b070*/  SHF.L.U32 R0, R0, 0x14, RZ ;  /* 0x0000001400007819 */ /* 0x000fe400000006ff */
[----:B------:R-:W-:-:S04]  /*b080*/  LEA R4, R4, 0x3b800000, 0x17 ;  /* 0x3b80000004047811 */ /* 0x000fc800078eb8ff */
[----:B------:R-:W-:-:S07]  /*b090*/  LOP3.LUT R0, R4, R0, R9, 0xfe, !PT ;  /* 0x0000000004007212 */ /* 0x000fce00078efe09 */
.L_x_44881:
[----:B------:R-:W-:Y:S05]  /*b0a0*/  BSYNC.RECONVERGENT B0 ;  /* 0x0000000000007941 */ /* 0x000fea0003800200 */
.L_x_44880:
[----:B------:R-:W0:Y:S01]  /*b0b0*/  F2I.FTZ.TRUNC.NTZ R0, R0 ;  /* 0x0000000000007305 */ /* 0x000e22000021f100 */
[----:B------:R-:W-:Y:S05]  /*b0c0*/  BRA `(.L_x_44865) ;  /* 0x0000000000c07947 */ /* 0x000fea0003800000 */
.L_x_44878:
        /* <DEDUP_REMOVED lines=21> */
.L_x_44887:
[----:B------:R-:W-:Y:S05]  /*b220*/  BSYNC.RECONVERGENT B1 ;  /* 0x0000000000017941 */ /* 0x000fea0003800200 */
.L_x_44886:
[----:B------:R-:W-:Y:S01]  /*b230*/  IMAD.SHL.U32 R0, R0, 0x200000, RZ ;  /* 0x0020000000007824 */ /* 0x000fe200078e00ff */
[----:B------:R-:W-:-:S04]  /*b240*/  LEA R4, R4, 0x37800000, 0x17 ;  /* 0x3780000004047811 */ /* 0x000fc800078eb8ff */
[----:B------:R-:W-:-:S07]  /*b250*/  LOP3.LUT R0, R4, R0, R9, 0xfe, !PT ;  /* 0x0000000004007212 */ /* 0x000fce00078efe09 */
.L_x_44885:
[----:B------:R-:W-:Y:S05]  /*b260*/  BSYNC.RECONVERGENT B0 ;  /* 0x0000000000007941 */ /* 0x000fea0003800200 */
.L_x_44884:
[----:B------:R-:W0:Y:S01]  /*b270*/  F2I.FTZ.TRUNC.NTZ R0, R0 ;  /* 0x0000000000007305 */ /* 0x000e22000021f100 */
[----:B------:R-:W-:Y:S05]  /*b280*/  BRA `(.L_x_44865) ;  /* 0x0000000000507947 */ /* 0x000fea0003800000 */
.L_x_44877:
        /* <DEDUP_REMOVED lines=14> */
.L_x_44891:
[----:B------:R-:W-:Y:S05]  /*b370*/  BSYNC.RECONVERGENT B0 ;  /* 0x0000000000007941 */ /* 0x000fea0003800200 */
.L_x_44890:
[----:B------:R-:W0:Y:S01]  /*b380*/  F2I.FTZ.TRUNC.NTZ R0, R0 ;  /* 0x0000000000007305 */ /* 0x000e22000021f100 */
[----:B------:R-:W-:Y:S05]  /*b390*/  BRA `(.L_x_44865) ;  /* 0x00000000000c7947 */ /* 0x000fea0003800000 */
.L_x_44889:
[----:B------:R0:W5:Y:S01]  /*b3a0*/  LDG.E R0, desc[UR36][R4.64] ;  /* 0x0000002404007981 */ /* 0x000162000c1e1900 */
[----:B------:R-:W-:Y:S05]  /*b3b0*/  BRA `(.L_x_44865) ;  /* 0x0000000000047947 */ /* 0x000fea0003800000 */
.L_x_44888:
[----:B------:R0:W5:Y:S02]  /*b3c0*/  LDG.E R0, desc[UR36][R4.64] ;  /* 0x0000002404007981 */ /* 0x000164000c1e1900 */
.L_x_44865:
[----:B------:R-:W-:Y:S05]  /*b3d0*/  BSYNC.RECONVERGENT B6 ;  /* 0x0000000000067941 */ /* 0x000fea0003800200 */
.L_x_44652:
        /* <DEDUP_REMOVED lines=43> */
.L_x_44895:
[----:B------:R-:W-:Y:S01]  /*b690*/  STG.E.U8 desc[UR36][R2.64], R4 ;  /* 0x0000000402007986 */ /* 0x000fe2000c101124 */
[----:B------:R-:W-:Y:S05]  /*b6a0*/  EXIT ;  /* 0x000000000000794d */ /* 0x000fea0003800000 */
.L_x_44894:
        /* <DEDUP_REMOVED lines=9> */
.L_x_44898:
[----:B------:R-:W-:Y:S01]  /*b740*/  STG.E desc[UR36][R2.64], R4 ;  /* 0x0000000402007986 */ /* 0x000fe2000c101924 */
[----:B------:R-:W-:Y:S05]  /*b750*/  EXIT ;  /* 0x000000000000794d */ /* 0x000fea0003800000 */
.L_x_44897:
[----:B------:R-:W-:Y:S01]  /*b760*/  STG.E.U16 desc[UR36][R2.64], R4 ;  /* 0x0000000402007986 */ /* 0x000fe2000c101524 */
[----:B------:R-:W-:Y:S05]  /*b770*/  EXIT ;  /* 0x000000000000794d */ /* 0x000fea0003800000 */
.L_x_44893:
        /* <DEDUP_REMOVED lines=9> */
.L_x_44900:
[----:B------:R-:W-:-:S04]  /*b810*/  I2FP.F32.S32 R0, R4 ;  /* 0x0000000400007245 */ /* 0x000fc80000201400 */
[----:B------:R-:W-:-:S05]  /*b820*/  F2FP.F16.F32.PACK_AB R0, RZ, R0 ;  /* 0x00000000ff00723e */ /* 0x000fca00000000ff */
[----:B------:R-:W-:Y:S01]  /*b830*/  STG.E.U16 desc[UR36][R2.64], R0 ;  /* 0x0000000002007986 */ /* 0x000fe2000c101524 */
[----:B------:R-:W-:Y:S05]  /*b840*/  EXIT ;  /* 0x000000000000794d */ /* 0x000fea0003800000 */
.L_x_44899:
        /* <DEDUP_REMOVED lines=10> */
.L_x_44902:
[----:B------:R-:W-:-:S04]  /*b8f0*/  I2FP.F32.S32 R4, R4 ;  /* 0x0000000400047245 */ /* 0x000fc80000201400 */
[----:B------:R-:W-:-:S04]  /*b900*/  F2FP.F16.F32.PACK_AB R5, RZ, R4 ;  /* 0x00000004ff05723e */ /* 0x000fc800000000ff */
[----:B------:R-:W-:-:S05]  /*b910*/  PRMT R5, R5, 0x5410, RZ ;  /* 0x0000541005057816 */ /* 0x000fca00000000ff */
[----:B------:R-:W-:Y:S01]  /*b920*/  STG.E desc[UR36][R2.64], R5 ;  /* 0x0000000502007986 */ /* 0x000fe2000c101924 */
[----:B------:R-:W-:Y:S05]  /*b930*/  EXIT ;  /* 0x000000000000794d */ /* 0x000fea0003800000 */
.L_x_44901:
[----:B------:R-:W0:Y:S02]  /*b940*/  I2F.F64 R4, R4 ;  /* 0x0000000400047312 */ /* 0x000e240000201c00 */
[----:B0-----:R-:W-:Y:S01]  /*b950*/  STG.E.64 desc[UR36][R2.64], R4 ;  /* 0x0000000402007986 */ /* 0x001fe2000c101b24 */
[----:B------:R-:W-:Y:S05]  /*b960*/  EXIT ;  /* 0x000000000000794d */ /* 0x000fea0003800000 */
.L_x_44892:
        /* <DEDUP_REMOVED lines=12> */
.L_x_44906:
        /* <DEDUP_REMOVED lines=18> */
.L_x_44909:
[----:B------:R-:W-:-:S04]  /*bb50*/  SHF.R.U32.HI R5, RZ, 0x18, R5 ;  /* 0x00000018ff057819 */ /* 0x000fc80000011605 */
[----:B------:R-:W-:-:S07]  /*bb60*/  LOP3.LUT R0, R0, 0x80, R5, 0xf8, !PT ;  /* 0x0000008000007812 */ /* 0x000fce00078ef805 */
.L_x_44908:
[----:B------:R-:W-:Y:S05]  /*bb70*/  BSYNC.RECONVERGENT B0 ;  /* 0x0000000000007941 */ /* 0x000fea0003800200 */
.L_x_44907:
[----:B------:R-:W-:Y:S01]  /*bb80*/  STG.E.U8 desc[UR36][R2.64], R0 ;  /* 0x0000000002007986 */ /* 0x000fe2000c101124 */
[----:B------:R-:W-:Y:S05]  /*bb90*/  EXIT ;  /* 0x000000000000794d */ /* 0x000fea0003800000 */
.L_x_44905:
        /* <DEDUP_REMOVED lines=18> */
.L_x_44912:
[----:B------:R-:W-:-:S04]  /*bcc0*/  SHF.R.U32.HI R5, RZ, 0x18, R5 ;  /* 0x00000018ff057819 */ /* 0x000fc80000011605 */
[----:B------:R-:W-:-:S07]  /*bcd0*/  LOP3.LUT R0, R0, 0x80, R5, 0xf8, !PT ;  /* 0x0000008000007812 */ /* 0x000fce00078ef805 */
.L_x_44911:
[----:B------:R-:W-:Y:S05]  /*bce0*/  BSYNC.RECONVERGENT B0 ;  /* 0x0000000000007941 */ /* 0x000fea0003800200 */
.L_x_44910:
[----:B------:R-:W-:Y:S01]  /*bcf0*/  STG.E.U8 desc[UR36][R2.64], R0 ;  /* 0x0000000002007986 */ /* 0x000fe2000c101124 */
[----:B------:R-:W-:Y:S05]  /*bd00*/  EXIT ;  /* 0x000000000000794d */ /* 0x000fea0003800000 */
.L_x_44904:
        /* <DEDUP_REMOVED lines=22> */
.L_x_44914:
[----:B------:R-:W-:-:S05]  /*be70*/  SHF.R.S32.HI R5, RZ, 0x1f, R4 ;  /* 0x0000001fff057819 */ /* 0x000fca0000011404 */
[----:B------:R-:W-:Y:S01]  /*be80*/  STG.E.64 desc[UR36][R2.64], R4 ;  /* 0x0000000402007986 */ /* 0x000fe2000c101b24 */
[----:B------:R-:W-:Y:S05]  /*be90*/  EXIT ;  /* 0x000000000000794d */ /* 0x000fea0003800000 */
.L_x_44913:
[----:B------:R-:W-:Y:S01]  /*bea0*/  STG.E desc[UR36][R2.64], R4 ;  /* 0x0000000402007986 */ /* 0x000fe2000c101924 */
[----:B------:R-:W-:Y:S05]  /*beb0*/  EXIT ;  /* 0x000000000000794d */ /* 0x000fea0003800000 */
.L_x_44903:
        /* <DEDUP_REMOVED lines=10> */
.L_x_44916:
[----:B------:R-:W-:Y:S01]  /*bf60*/  CS2R R6, SRZ ;  /* 0x0000000000067805 */ /* 0x000fe2000001ff00 */
[----:B------:R-:W0:Y:S04]  /*bf70*/  I2F.F64 R4, R4 ;  /* 0x0000000400047312 */ /* 0x000e280000201c00 */
[----:B0-----:R-:W-:Y:S01]  /*bf80*/  STG.E.128 desc[UR36][R2.64], R4 ;  /* 0x0000000402007986 */ /* 0x001fe2000c101d24 */
[----:B------:R-:W-:Y:S05]  /*bf90*/  EXIT ;  /* 0x000000000000794d */ /* 0x000fea0003800000 */
.L_x_44915:
[----:B------:R-:W-:-:S09]  /*bfa0*/  UISETP.NE.AND UP0, UPT, UR4, 0xf, UPT ;  /* 0x0000000f0400788c */ /* 0x000fd2000bf05270 */
[----:B------:R-:W-:Y:S05]  /*bfb0*/  BRA.U !UP0, `(.L_x_44917) ;  /* 0x0000000108e87547 */ /* 0x000fea000b800000 */
[----:B------:R-:W-:-:S09]  /*bfc0*/  UISETP.NE.AND UP0, UPT, UR4, 0x17, UPT ;  /* 0x000000170400788c */ /* 0x000fd2000bf05270 */
[----:B------:R-:W-:Y:S05]  /*bfd0*/  BRA.U !UP0, `(.L_x_44918) ;  /* 0x0000000108907547 */ /* 0x000fea000b800000 */
[----:B------:R-:W-:-:S09]  /*bfe0*/  UISETP.NE.AND UP0, UPT, UR4, 0x18, UPT ;  /* 0x000000180400788c */ /* 0x000fd2000bf05270 */
[----:B------:R-:W-:Y:S05]  /*bff0*/  BRA.U !UP0, `(.L_x_44919) ;  /* 0x0000000108447547 */ /* 0x000fea000b800000 */
.L_x_44896:
        /* <DEDUP_REMOVED lines=16> */
.L_x_44920:
[----:B------:R-:W-:Y:S05]  /*c100*/  EXIT ;  /* 0x000000000000794d */ /* 0x000fea0003800000 */
.L_x_44919:
        /* <DEDUP_REMOVED lines=13> */
.L_x_44922:
[----:B------:R-:W-:Y:S05]  /*c1e0*/  BSYNC.RECONVERGENT B0 ;  /* 0x0000000000007941 */ /* 0x000fea0003800200 */
.L_x_44921:
[----:B------:R-:W-:-:S05]  /*c1f0*/  LOP3.LUT R5, R0, 0x80, R5, 0xf8, !PT ;  /* 0x0000008000057812 */ /* 0x000fca00078ef805 */
[----:B------:R-:W-:Y:S01]  /*c200*/  STG.E.U8 desc[UR36][R2.64], R5 ;  /* 0x0000000502007986 */ /* 0x000fe2000c101124 */
[----:B------:R-:W-:Y:S05]  /*c210*/  EXIT ;  /* 0x000000000000794d */ /* 0x000fea0003800000 */
.L_x_44918:
        /* <DEDUP_REMOVED lines=12> */
.L_x_44924:
[----:B------:R-:W-:Y:S01]  /*c2e0*/  IMAD.MOV.U32 R0, RZ, RZ, 0x7f ;  /* 0x0000007fff007424 */ /* 0x000fe200078e00ff */
[----:B------:R-:W-:-:S04]  /*c2f0*/  ISETP.GT.U32.AND P0, PT, R4, 0x7f800000, PT ;  /* 0x7f8000000400780c */ /* 0x000fc80003f04070 */
[----:B------:R-:W-:-:S09]  /*c300*/  SEL R0, R0, 0x7c, P0 ;  /* 0x0000007c00007807 */ /* 0x000fd20000000000 */
.L_x_44925:
[----:B------:R-:W-:Y:S05]  /*c310*/  BSYNC.RECONVERGENT B0 ;  /* 0x0000000000007941 */ /* 0x000fea0003800200 */
.L_x_44923:
[----:B------:R-:W-:-:S04]  /*c320*/  SHF.R.U32.HI R5, RZ, 0x18, R5 ;  /* 0x00000018ff057819 */ /* 0x000fc80000011605 */
[----:B------:R-:W-:-:S05]  /*c330*/  LOP3.LUT R5, R0, 0x80, R5, 0xf8, !PT ;  /* 0x0000008000057812 */ /* 0x000fca00078ef805 */
[----:B------:R-:W-:Y:S01]  /*c340*/  STG.E.U8 desc[UR36][R2.64], R5 ;  /* 0x0000000502007986 */ /* 0x000fe2000c101124 */
[----:B------:R-:W-:Y:S05]  /*c350*/  EXIT ;  /* 0x000000000000794d */ /* 0x000fea0003800000 */
.L_x_44917:
[----:B------:R-:W-:-:S04]  /*c360*/  I2FP.F32.S32 R0, R4 ;  /* 0x0000000400007245 */ /* 0x000fc80000201400 */
[----:B------:R-:W-:-:S05]  /*c370*/  F2FP.BF16.F32.PACK_AB R0, RZ, R0 ;  /* 0x00000000ff00723e */ /* 0x000fca00000010ff */
[----:B------:R-:W-:Y:S01]  /*c380*/  STG.E.U16 desc[UR36][R2.64], R0 ;  /* 0x0000000002007986 */ /* 0x000fe2000c101524 */
[----:B------:R-:W-:Y:S05]  /*c390*/  EXIT ;  /* 0x000000000000794d */ /* 0x000fea0003800000 */
.L_x_44926:
        /* <DEDUP_REMOVED lines=14> */
.L_x_50298:


//--------------------- .text._ZN2at6native27unrolled_elementwise_kernelINS0_13AUnaryFunctorIiiiZZZNS0_21remainder_kernel_cudaERNS_18TensorIteratorBaseEENKUlvE_clEvENKUlvE1_clEvEUliiE_EESt5arrayIPcLm2EELi4E23TrivialOffsetCalculatorILi1EjESD_NS0_6memory12LoadWithCastILi1EEENSE_13StoreWithCastILi1EEEEEviT_T0_T2_T3_T4_T5_ --------------------------
	.section	.text._ZN2at6native27unrolled_elementwise_kernelINS0_13AUnaryFunctorIiiiZZZNS0_21remainder_kernel_cudaERNS_18TensorIteratorBaseEENKUlvE_clEvENKUlvE1_clEvEUliiE_EESt5arrayIPcLm2EELi4E23TrivialOffsetCalculatorILi1EjESD_NS0_6memory12LoadWithCastILi1EEENSE_13StoreWithCastILi1EEEEEviT_T0_T2_T3_T4_T5_,"ax",@progbits
	.align	128
        .global         _ZN2at6native27unrolled_elementwise_kernelINS0_13AUnaryFunctorIiiiZZZNS0_21remainder_kernel_cudaERNS_18TensorIteratorBaseEENKUlvE_clEvENKUlvE1_clEvEUliiE_EESt5arrayIPcLm2EELi4E23TrivialOffsetCalculatorILi1EjESD_NS0_6memory12LoadWithCastILi1EEENSE_13StoreWithCastILi1EEEEEviT_T0_T2_T3_T4_T5_
        .type           _ZN2at6native27unrolled_elementwise_kernelINS0_13AUnaryFunctorIiiiZZZNS0_21remainder_kernel_cudaERNS_18TensorIteratorBaseEENKUlvE_clEvENKUlvE1_clEvEUliiE_EESt5arrayIPcLm2EELi4E23TrivialOffsetCalculatorILi1EjESD_NS0_6memory12LoadWithCastILi1EEENSE_13StoreWithCastILi1EEEEEviT_T0_T2_T3_T4_T5_,@function
        .size           _ZN2at6native27unrolled_elementwise_kernelINS0_13AUnaryFunctorIiiiZZZNS0_21remainder_kernel_cudaERNS_18TensorIteratorBaseEENKUlvE_clEvENKUlvE1_clEvEUliiE_EESt5arrayIPcLm2EELi4E23TrivialOffsetCalculatorILi1EjESD_NS0_6memory12LoadWithCastILi1EEENSE_13StoreWithCastILi1EEEEEviT_T0_T2_T3_T4_T5_,(.L_x_50299 - _ZN2at6native27unrolled_elementwise_kernelINS0_13AUnaryFunctorIiiiZZZNS0_21remainder_kernel_cudaERNS_18TensorIteratorBaseEENKUlvE_clEvENKUlvE1_clEvEUliiE_EESt5arrayIPcLm2EELi4E23TrivialOffsetCalculatorILi1EjESD_NS0_6memory12LoadWithCastILi1EEENSE_13StoreWithCastILi1EEEEEviT_T0_T2_T3_T4_T5_)
        .other          _ZN2at6native27unrolled_elementwise_kernelINS0_13AUnaryFunctorIiiiZZZNS0_21remainder_kernel_cudaERNS_18TensorIteratorBaseEENKUlvE_clEvENKUlvE1_clEvEUliiE_EESt5arrayIPcLm2EELi4E23TrivialOffsetCalculatorILi1EjESD_NS0_6memory12LoadWithCastILi1EEENSE_13StoreWithCastILi1EEEEEviT_T0_T2_T3_T4_T5_,@"STO_CUDA_ENTRY STV_DEFAULT"
_ZN2at6native27unrolled_elementwise_kernelINS0_13AUnaryFunctorIiiiZZZNS0_21remainder_kernel_cudaERNS_18TensorIteratorBaseEENKUlvE_clEvENKUlvE1_clEvEUliiE_EESt5arrayIPcLm2EELi4E23TrivialOffsetCalculatorILi1EjESD_NS0_6memory12LoadWithCastILi1EEENSE_13StoreWithCastILi1EEEEEviT_T0_T2_T3_T4_T5_:
.text._ZN2at6native27unrolled_elementwise_kernelINS0_13AUnaryFunctorIiiiZZZNS0_21remainder_kernel_cudaERNS_18TensorIteratorBaseEENKUlvE_clEvENKUlvE1_clEvEUliiE_EESt5arrayIPcLm2EELi4E23TrivialOffsetCalculatorILi1EjESD_NS0_6memory12LoadWithCastILi1EEENSE_13StoreWithCastILi1EEEEEviT_T0_T2_T3_T4_T5_:
        /* <DEDUP_REMOVED lines=31> */
.L_x_44932:
[----:B------:R3:W5:Y:S01]  /*01f0*/  LDG.E.U8 R24, desc[UR36][R4.64] ;  /* 0x0000002404187981 */ /* 0x000762000c1e1100 */
[----:B------:R-:W-:Y:S05]  /*0200*/  BRA `(.L_x_44934) ;  /* 0x0000000c00307947 */ /* 0x000fea0003800000 */
.L_x_44931:
        /* <DEDUP_REMOVED lines=8> */
.L_x_44936:
[----:B------:R1:W5:Y:S01]  /*0290*/  LDG.E R24, desc[UR36][R4.64] ;  /* 0x0000002404187981 */ /* 0x000362000c1e1900 */
[----:B------:R-:W-:Y:S05]  /*02a0*/  BRA `(.L_x_44934) ;  /* 0x0000000c00087947 */ /* 0x000fea0003800000 */
.L_x_44935:
[----:B------:R2:W5:Y:S01]  /*02b0*/  LDG.E.S16 R24, desc[UR36][R4.64] ;  /* 0x0000002404187981 */ /* 0x000562000c1e1700 */
[----:B------:R-:W-:Y:S05]  /*02c0*/  BRA `(.L_x_44934) ;  /* 0x0000000c00007947 */ /* 0x000fea0003800000 */
.L_x_44930:
        /* <DEDUP_REMOVED lines=9> */
.L_x_44938:
[----:B------:R-:W2:Y:S02]  /*0360*/  LDG.E.U16 R4, desc[UR36][R4.64] ;  /* 0x0000002404047981 */ /* 0x000ea4000c1e1500 */
[----:B--2---:R-:W-:-:S06]  /*0370*/  HADD2.F32 R24, -RZ, R4.H0_H0 ;  /* 0x20000004ff187230 */ /* 0x004fcc0000004100 */
[----:B------:R-:W0:Y:S01]  /*0380*/  F2I.FTZ.TRUNC.NTZ R24, R24 ;  /* 0x0000001800187305 */ /* 0x000e22000021f100 */
[----:B------:R-:W-:Y:S05]  /*0390*/  BRA `(.L_x_44934) ;  /* 0x0000000800cc7947 */ /* 0x000fea0003800000 */
.L_x_44937:
        /* <DEDUP_REMOVED lines=9> */
.L_x_44940:
[----:B------:R-:W2:Y:S02]  /*0430*/  LDG.E.U16 R4, desc[UR36][R4.64] ;  /* 0x0000002404047981 */ /* 0x000ea4000c1e1500 */
[----:B--2---:R-:W-:-:S06]  /*0440*/  HADD2.F32 R24, -RZ, R4.H0_H0 ;  /* 0x20000004ff187230 */ /* 0x004fcc0000004100 */
[----:B------:R-:W0:Y:S01]  /*0450*/  F2I.FTZ.TRUNC.NTZ R24, R24 ;  /* 0x0000001800187305 */ /* 0x000e22000021f100 */
[----:B------:R-:W-:Y:S05]  /*0460*/  BRA `(.L_x_44934) ;  /* 0x0000000800987947 */ /* 0x000fea0003800000 */
.L_x_44939:
[----:B------:R-:W2:Y:S02]  /*0470*/  LDG.E.64 R24, desc[UR36][R4.64] ;  /* 0x0000002404187981 */ /* 0x000ea4000c1e1b00 */
[----:B--2---:R0:W1:Y:S02]  /*0480*/  F2I.F64.TRUNC R24, R24 ;  /* 0x0000001800187311 */ /* 0x004064000030d100 */
[----:B01----:R-:W-:Y:S05]  /*0490*/  BRA `(.L_x_44934) ;  /* 0x00000008008c7947 */ /* 0x003fea0003800000 */
.L_x_44929:
        /* <DEDUP_REMOVED lines=12> */
.L_x_44943:
[----:B------:R-:W2:Y:S02]  /*0560*/  LDG.E.64 R4, desc[UR36][R4.64] ;  /* 0x0000002404047981 */ /* 0x000ea4000c1e1b00 */
[----:B--2---:R0:W1:Y:S02]  /*0570*/  F2I.F64.TRUNC R24, R4 ;  /* 0x0000000400187311 */ /* 0x004064000030d100 */
[----:B01----:R-:W-:Y:S05]  /*0580*/  BRA `(.L_x_44934) ;  /* 0x0000000800507947 */ /* 0x003fea0003800000 */
.L_x_44942:
        /* <DEDUP_REMOVED lines=26> */
.L_x_44945:
        /* <DEDUP_REMOVED lines=14> */
.L_x_44944:
[----:B------:R-:W2:Y:S02]  /*0810*/  LDG.E.U16 R24, desc[UR36][R4.64] ;  /* 0x0000002404187981 */ /* 0x000ea4000c1e1500 */
[----:B--2---:R-:W-:-:S06]  /*0820*/  IMAD.U32 R24, R24, 0x10000, RZ ;  /* 0x0001000018187824 */ /* 0x004fcc00078e00ff */
[----:B------:R-:W0:Y:S01]  /*0830*/  F2I.FTZ.TRUNC.NTZ R24, R24 ;  /* 0x0000001800187305 */ /* 0x000e22000021f100 */
[----:B------:R-:W-:Y:S05]  /*0840*/  BRA `(.L_x_44934) ;  /* 0x0000000400a07947 */ /* 0x000fea0003800000 */
.L_x_44941:
        /* <DEDUP_REMOVED lines=10> */
.L_x_44948:
        /* <DEDUP_REMOVED lines=21> */
.L_x_44952:
[----:B------:R-:W-:Y:S05]  /*0a40*/  BSYNC.RECONVERGENT B1 ;  /* 0x0000000000017941 */ /* 0x000fea0003800200 */
.L_x_44951:
[----:B------:R-:W-:Y:S01]  /*0a50*/  IMAD.SHL.U32 R0, R0, 0x100000, RZ ;  /* 0x0010000000007824 */ /* 0x000fe200078e00ff */
[----:B------:R-:W-:-:S04]  /*0a60*/  LEA R3, R3, 0x3b800000, 0x17 ;  /* 0x3b80000003037811 */ /* 0x000fc800078eb8ff */
[----:B------:R-:W-:-:S07]  /*0a70*/  LOP3.LUT R24, R3, R0, R7, 0xfe, !PT ;  /* 0x0000000003187212 */ /* 0x000fce00078efe07 */
.L_x_44950:
[----:B------:R-:W-:Y:S05]  /*0a80*/  BSYNC.RECONVERGENT B0 ;  /* 0x0000000000007941 */ /* 0x000fea0003800200 */
.L_x_44949:
[----:B------:R-:W0:Y:S01]  /*0a90*/  F2I.FTZ.TRUNC.NTZ R24, R24 ;  /* 0x0000001800187305 */ /* 0x000e22000021f100 */
[----:B------:R-:W-:Y:S05]  /*0aa0*/  BRA `(.L_x_44934) ;  /* 0x0000000400087947 */ /* 0x000fea0003800000 */
.L_x_44947:
        /* <DEDUP_REMOVED lines=21> */
.L_x_44956:
[----:B------:R-:W-:Y:S05]  /*0c00*/  BSYNC.RECONVERGENT B1 ;  /* 0x0000000000017941 */ /* 0x000fea0003800200 */
.L_x_44955:
[----:B------:R-:W-:Y:S01]  /*0c10*/  IMAD.SHL.U32 R0, R0, 0x200000, RZ ;  /* 0x0020000000007824 */ /* 0x000fe200078e00ff */
[----:B------:R-:W-:-:S04]  /*0c20*/  LEA R3, R3, 0x37800000, 0x17 ;  /* 0x3780000003037811 */ /* 0x000fc800078eb8ff */
[----:B------:R-:W-:-:S07]  /*0c30*/  LOP3.LUT R24, R3, R0, R7, 0xfe, !PT ;  /* 0x0000000003187212 */ /* 0x000fce00078efe07 */
.L_x_44954:
[----:B------:R-:W-:Y:S05]  /*0c40*/  BSYNC.RECONVERGENT B0 ;  /* 0x0000000000007941 */ /* 0x000fea0003800200 */
.L_x_44953:
[----:B------:R-:W0:Y:S01]  /*0c50*/  F2I.FTZ.TRUNC.NTZ R24, R24 ;  /* 0x0000001800187305 */ /* 0x000e22000021f100 */
[----:B------:R-:W-:Y:S05]  /*0c60*/  BRA `(.L_x_44934) ;  /* 0x0000000000987947 */ /* 0x000fea0003800000 */
.L_x_44946:
[----:B------:R-:W-:-:S09]  /*0c70*/  UISETP.NE.AND UP0, UPT, UR4, 0x1c, UPT ;  /* 0x0000001c0400788c */ /* 0x000fd2000bf05270 */
[----:B------:R-:W-:Y:S05]  /*0c80*/  BRA.U !UP0, `(.L_x_44957) ;  /* 0x00000001088c7547 */ /* 0x000fea000b800000 */
[----:B------:R-:W-:-:S09]  /*0c90*/  UISETP.NE.AND UP0, UPT, UR4, 0x1d, UPT ;  /* 0x0000001d0400788c */ /* 0x000fd2000bf05270 */
[----:B------:R-:W-:Y:S05]  /*0ca0*/  BRA.U !UP0, `(.L_x_44958) ;  /* 0x00000001087c7547 */ /* 0x000fea000b800000 */
[----:B------:R-:W-:-:S09]  /*0cb0*/  UISETP.NE.AND UP0, UPT, UR4, 0x2c, UPT ;  /* 0x0000002c0400788c */ /* 0x000fd2000bf05270 */
[----:B------:R-:W-:Y:S05]  /*0cc0*/  BRA.U !UP0, `(.L_x_44959) ;  /* 0x0000000108487547 */ /* 0x000fea000b800000 */
.L_x_44933:
        /* <DEDUP_REMOVED lines=16> */
.L_x_44960:
[----:B------:R-:W-:Y:S01]  /*0dd0*/  IMAD.MOV.U32 R24, RZ, RZ, RZ ;  /* 0x000000ffff187224 */ /* 0x000fe200078e00ff */
[----:B------:R-:W-:Y:S06]  /*0de0*/  BRA `(.L_x_44934) ;  /* 0x0000000000387947 */ /* 0x000fec0003800000 */
.L_x_44959:
        /* <DEDUP_REMOVED lines=8> */
.L_x_44962:
[----:B------:R-:W-:Y:S05]  /*0e70*/  BSYNC.RECONVERGENT B0 ;  /* 0x0000000000007941 */ /* 0x000fea0003800200 */
.L_x_44961:
[----:B------:R-:W0:Y:S01]  /*0e80*/  F2I.FTZ.TRUNC.NTZ R24, R24 ;  /* 0x0000001800187305 */ /* 0x000e22000021f100 */
[----:B------:R-:W-:Y:S05]  /*0e90*/  BRA `(.L_x_44934) ;  /* 0x00000000000c7947 */ /* 0x000fea0003800000 */
.L_x_44958:
[----:B------:R0:W5:Y:S01]  /*0ea0*/  LDG.E R24, desc[UR36][R4.64] ;  /* 0x0000002404187981 */ /* 0x000162000c1e1900 */
[----:B------:R-:W-:Y:S05]  /*0eb0*/  BRA `(.L_x_44934) ;  /* 0x0000000000047947 */ /* 0x000fea0003800000 */
.L_x_44957:
[----:B------:R0:W5:Y:S02]  /*0ec0*/  LDG.E R24, desc[UR36][R4.64] ;  /* 0x0000002404187981 */ /* 0x000164000c1e1900 */
.L_x_44934:
[----:B------:R-:W-:-:S07]  /*0ed0*/  VIADD R19, R17, 0x80 ;  /* 0x0000008011137836 */ /* 0x000fce0000000000 */
.L_x_44928:
[----:B------:R-:W-:Y:S05]  /*0ee0*/  BSYNC.RECONVERGENT B6 ;  /* 0x0000000000067941 */ /* 0x000fea0003800200 */
.L_x_44927:
        /* <DEDUP_REMOVED lines=23> */
.L_x_44968:
[----:B------:R0:W5:Y:S01]  /*1060*/  LDG.E.U8 R25, desc[UR36][R4.64] ;  /* 0x0000002404197981 */ /* 0x000162000c1e1100 */
[----:B------:R-:W-:Y:S05]  /*1070*/  BRA `(.L_x_44970) ;  /* 0x0000000c00307947 */ /* 0x000fea0003800000 */
.L_x_44967:
        /* <DEDUP_REMOVED lines=8> */
.L_x_44972:
[----:B------:R0:W5:Y:S01]  /*1100*/  LDG.E R25, desc[UR36][R4.64] ;  /* 0x0000002404197981 */ /* 0x000162000c1e1900 */
[----:B------:R-:W-:Y:S05]  /*1110*/  BRA `(.L_x_44970) ;  /* 0x0000000c00087947 */ /* 0x000fea0003800000 */
.L_x_44971:
[----:B------:R0:W5:Y:S01]  /*1120*/  LDG.E.S16 R25, desc[UR36][R4.64] ;  /* 0x0000002404197981 */ /* 0x000162000c1e1700 */
[----:B------:R-:W-:Y:S05]  /*1130*/  BRA `(.L_x_44970) ;  /* 0x0000000c00007947 */ /* 0x000fea0003800000 */
.L_x_44966:
        /* <DEDUP_REMOVED lines=9> */
.L_x_44974:
[----:B------:R-:W2:Y:S02]  /*11d0*/  LDG.E.U16 R4, desc[UR36][R4.64] ;  /* 0x0000002404047981 */ /* 0x000ea4000c1e1500 */
[----:B--2---:R-:W-:-:S06]  /*11e0*/  HADD2.F32 R25, -RZ, R4.H0_H0 ;  /* 0x20000004ff197230 */ /* 0x004fcc0000004100 */
[----:B------:R-:W0:Y:S01]  /*11f0*/  F2I.FTZ.TRUNC.NTZ R25, R25 ;  /* 0x0000001900197305 */ /* 0x000e22000021f100 */
[----:B------:R-:W-:Y:S05]  /*1200*/  BRA `(.L_x_44970) ;  /* 0x0000000800cc7947 */ /* 0x000fea0003800000 */
.L_x_44973:
        /* <DEDUP_REMOVED lines=9> */
.L_x_44976:
[----:B------:R-:W2:Y:S02]  /*12a0*/  LDG.E.U16 R4, desc[UR36][R4.64] ;  /* 0x0000002404047981 */ /* 0x000ea4000c1e1500 */
[----:B--2---:R-:W-:-:S06]  /*12b0*/  HADD2.F32 R25, -RZ, R4.H0_H0 ;  /* 0x20000004ff197230 */ /* 0x004fcc0000004100 */
[----:B------:R-:W0:Y:S01]  /*12c0*/  F2I.FTZ.TRUNC.NTZ R25, R25 ;  /* 0x0000001900197305 */ /* 0x000e22000021f100 */
[----:B------:R-:W-:Y:S05]  /*12d0*/  BRA `(.L_x_44970) ;  /* 0x0000000800987947 */ /* 0x000fea0003800000 */
.L_x_44975:
[----:B------:R-:W2:Y:S02]  /*12e0*/  LDG.E.64 R4, desc[UR36][R4.64] ;  /* 0x0000002404047981 */ /* 0x000ea4000c1e1b00 */
[----:B--2---:R0:W1:Y:S02]  /*12f0*/  F2I.F64.TRUNC R25, R4 ;  /* 0x0000000400197311 */ /* 0x004064000030d100 */
[----:B01----:R-:W-:Y:S05]  /*1300*/  BRA `(.L_x_44970) ;  /* 0x00000008008c7947 */ /* 0x003fea0003800000 */
.L_x_44965:
        /* <DEDUP_REMOVED lines=12> */
.L_x_44979:
[----:B------:R-:W2:Y:S02]  /*13d0*/  LDG.E.64 R4, desc[UR36][R4.64] ;  /* 0x0000002404047981 */ /* 0x000ea4000c1e1b00 */
[----:B--2---:R0:W1:Y:S02]  /*13e0*/  F2I.F64.TRUNC R25, R4 ;  /* 0x0000000400197311 */ /* 0x004064000030d100 */
[----:B01----:R-:W-:Y:S05]  /*13f0*/  BRA `(.L_x_44970) ;  /* 0x0000000800507947 */ /* 0x003fea0003800000 */
.L_x_44978:
        /* <DEDUP_REMOVED lines=26> */
.L_x_44981:
        /* <DEDUP_REMOVED lines=14> */
.L_x_44980:
[----:B------:R-:W2:Y:S02]  /*1680*/  LDG.E.U16 R25, desc[UR36][R4.64] ;  /* 0x0000002404197981 */ /* 0x000ea4000c1e1500 */
[----:B--2---:R-:W-:-:S06]  /*1690*/  IMAD.U32 R25, R25, 0x10000, RZ ;  /* 0x0001000019197824 */ /* 0x004fcc00078e00ff */
[----:B------:R-:W4:Y:S01]  /*16a0*/  F2I.FTZ.TRUNC.NTZ R25, R25 ;  /* 0x0000001900197305 */ /* 0x000f22000021f100 */
[----:B------:R-:W-:Y:S05]  /*16b0*/  BRA `(.L_x_44970) ;  /* 0x0000000400a07947 */ /* 0x000fea0003800000 */
.L_x_44977:
        /* <DEDUP_REMOVED lines=10> */
.L_x_44984:
        /* <DEDUP_REMOVED lines=21> */
.L_x_44988:
[----:B------:R-:W-:Y:S05]  /*18b0*/  BSYNC.RECONVERGENT B1 ;  /* 0x0000000000017941 */ /* 0x000fea0003800200 */
.L_x_44987:
[----:B------:R-:W-:Y:S01]  /*18c0*/  IMAD.SHL.U32 R0, R0, 0x100000, RZ ;  /* 0x0010000000007824 */ /* 0x000fe200078e00ff */
[----:B------:R-:W-:-:S04]  /*18d0*/  LEA R3, R3, 0x3b800000, 0x17 ;  /* 0x3b80000003037811 */ /* 0x000fc800078eb8ff */
[----:B------:R-:W-:-:S07]  /*18e0*/  LOP3.LUT R25, R3, R0, R25, 0xfe, !PT ;  /* 0x0000000003197212 */ /* 0x000fce00078efe19 */
.L_x_44986:
[----:B------:R-:W-:Y:S05]  /*18f0*/  BSYNC.RECONVERGENT B0 ;  /* 0x0000000000007941 */ /* 0x000fea0003800200 */
.L_x_44985:
[----:B------:R-:W0:Y:S01]  /*1900*/  F2I.FTZ.TRUNC.NTZ R25, R25 ;  /* 0x0000001900197305 */ /* 0x000e22000021f100 */
[----:B------:R-:W-:Y:S05]  /*1910*/  BRA `(.L_x_44970) ;  /* 0x0000000400087947 */ /* 0x000fea0003800000 */
.L_x_44983:
        /* <DEDUP_REMOVED lines=21> */
.L_x_44992:
[----:B------:R-:W-:Y:S05]  /*1a70*/  BSYNC.RECONVERGENT B1 ;  /* 0x0000000000017941 */ /* 0x000fea0003800200 */
.L_x_44991:
[----:B------:R-:W-:Y:S01]  /*1a80*/  IMAD.SHL.U32 R0, R0, 0x200000, RZ ;  /* 0x0020000000007824 */ /* 0x000fe200078e00ff */
[----:B------:R-:W-:-:S04]  /*1a90*/  LEA R3, R3, 0x37800000, 0x17 ;  /* 0x3780000003037811 */ /* 0x000fc800078eb8ff */
[----:B------:R-:W-:-:S07]  /*1aa0*/  LOP3.LUT R25, R3, R0, R25, 0xfe, !PT ;  /* 0x0000000003197212 */ /* 0x000fce00078efe19 */
.L_x_44990:
[----:B------:R-:W-:Y:S05]  /*1ab0*/  BSYNC.RECONVERGENT B0 ;  /* 0x0000000000007941 */ /* 0x000fea0003800200 */
.L_x_44989:
[----:B------:R-:W0:Y:S01]  /*1ac0*/  F2I.FTZ.TRUNC.NTZ R25, R25 ;  /* 0x0000001900197305 */ /* 0x000e22000021f100 */
[----:B------:R-:W-:Y:S05]  /*1ad0*/  BRA `(.L_x_44970) ;  /* 0x0000000000987947 */ /* 0x000fea0003800000 */
.L_x_44982:
        /* <DEDUP_REMOVED lines=14> */
.L_x_44996:
[----:B------:R-:W-:Y:S05]  /*1bc0*/  BSYNC.RECONVERGENT B0 ;  /* 0x0000000000007941 */ /* 0x000fea0003800200 */
.L_x_44995:
[----:B------:R-:W0:Y:S01]  /*1bd0*/  F2I.FTZ.TRUNC.NTZ R25, R25 ;  /* 0x0000001900197305 */ /* 0x000e22000021f100 */
[----:B------:R-:W-:Y:S05]  /*1be0*/  BRA `(.L_x_44970) ;  /* 0x0000000000547947 */ /* 0x000fea0003800000 */
.L_x_44969:
        /* <DEDUP_REMOVED lines=16> */
.L_x_44997:
[----:B------:R-:W-:Y:S01]  /*1cf0*/  IMAD.MOV.U32 R25, RZ, RZ, RZ ;  /* 0x000000ffff197224 */ /* 0x000fe200078e00ff */
[----:B------:R-:W-:Y:S06]  /*1d00*/  BRA `(.L_x_44970) ;  /* 0x00000000000c7947 */ /* 0x000fec0003800000 */
.L_x_44994:
[----:B------:R0:W5:Y:S01]  /*1d10*/  LDG.E R25, desc[UR36][R4.64] ;  /* 0x0000002404197981 */ /* 0x000162000c1e1900 */
[----:B------:R-:W-:Y:S05]  /*1d20*/  BRA `(.L_x_44970) ;  /* 0x0000000000047947 */ /* 0x000fea0003800000 */
.L_x_44993:
[----:B------:R0:W5:Y:S02]  /*1d30*/  LDG.E R25, desc[UR36][R4.64] ;  /* 0x0000002404197981 */ /* 0x000164000c1e1900 */
.L_x_44970:
[----:B------:R-:W-:-:S07]  /*1d40*/  VIADD R19, R19, 0x80 ;  /* 0x0000008013137836 */ /* 0x000fce0000000000 */
.L_x_44964:
[----:B------:R-:W-:Y:S05]  /*1d50*/  BSYNC.RECONVERGENT B6 ;  /* 0x0000000000067941 */ /* 0x000fea0003800200 */
.L_x_44963:
        /* <DEDUP_REMOVED lines=23> */
.L_x_45003:
[----:B------:R0:W5:Y:S01]  /*1ed0*/  LDG.E.U8 R23, desc[UR36][R4.64] ;  /* 0x0000002404177981 */ /* 0x000162000c1e1100 */
[----:B------:R-:W-:Y:S05]  /*1ee0*/  BRA `(.L_x_45005) ;  /* 0x0000000c00307947 */ /* 0x000fea0003800000 */
.L_x_45002:
        /* <DEDUP_REMOVED lines=8> */
.L_x_45007:
[----:B------:R0:W5:Y:S01]  /*1f70*/  LDG.E R23, desc[UR36][R4.64] ;  /* 0x0000002404177981 */ /* 0x000162000c1e1900 */
[----:B------:R-:W-:Y:S05]  /*1f80*/  BRA `(.L_x_45005) ;  /* 0x0000000c00087947 */ /* 0x000fea0003800000 */
.L_x_45006:
[----:B------:R0:W5:Y:S01]  /*1f90*/  LDG.E.S16 R23, desc[UR36][R4.64] ;  /* 0x0000002404177981 */ /* 0x000162000c1e1700 */
[----:B------:R-:W-:Y:S05]  /*1fa0*/  BRA `(.L_x_45005) ;  /* 0x0000000c00007947 */ /* 0x000fea0003800000 */
.L_x_45001:
        /* <DEDUP_REMOVED lines=9> */
.L_x_45009:
[----:B------:R-:W2:Y:S02]  /*2040*/  LDG.E.U16 R4, desc[UR36][R4.64] ;  /* 0x0000002404047981 */ /* 0x000ea4000c1e1500 */
[----:B--2---:R-:W-:-:S06]  /*2050*/  HADD2.F32 R23, -RZ, R4.H0_H0 ;  /* 0x20000004ff177230 */ /* 0x004fcc0000004100 */
[----:B------:R-:W0:Y:S01]  /*2060*/  F2I.FTZ.TRUNC.NTZ R23, R23 ;  /* 0x0000001700177305 */ /* 0x000e22000021f100 */
[----:B------:R-:W-:Y:S05]  /*2070*/  BRA `(.L_x_45005) ;  /* 0x0000000800cc7947 */ /* 0x000fea0003800000 */
.L_x_45008:
        /* <DEDUP_REMOVED lines=9> */
.L_x_45011:
[----:B------:R-:W2:Y:S02]  /*2110*/  LDG.E.U16 R4, desc[UR36][R4.64] ;  /* 0x0000002404047981 */ /* 0x000ea4000c1e1500 */
[----:B--2---:R-:W-:-:S06]  /*2120*/  HADD2.F32 R23, -RZ, R4.H0_H0 ;  /* 0x20000004ff177230 */ /* 0x004fcc0000004100 */
[----:B------:R-:W0:Y:S01]  /*2130*/  F2I.FTZ.TRUNC.NTZ R23, R23 ;  /* 0x0000001700177305 */ /* 0x000e22000021f100 */
[----:B------:R-:W-:Y:S05]  /*2140*/  BRA `(.L_x_45005) ;  /* 0x0000000800987947 */ /* 0x000fea0003800000 */
.L_x_45010:
[----:B------:R-:W2:Y:S02]  /*2150*/  LDG.E.64 R4, desc[UR36][R4.64] ;  /* 0x0000002404047981 */ /* 0x000ea4000c1e1b00 */
[----:B--2---:R0:W1:Y:S02]  /*2160*/  F2I.F64.TRUNC R23, R4 ;  /* 0x0000000400177311 */ /* 0x004064000030d100 */
[----:B01----:R-:W-:Y:S05]  /*2170*/  BRA `(.L_x_45005) ;  /* 0x00000008008c7947 */ /* 0x003fea0003800000 */
.L_x_45000:
        /* <DEDUP_REMOVED lines=12> */
.L_x_45014:
[----:B------:R-:W2:Y:S02]  /*2240*/  LDG.E.64 R4, desc[UR36][R4.64] ;  /* 0x0000002404047981 */ /* 0x000ea4000c1e1b00 */
[----:B--2---:R0:W1:Y:S02]  /*2250*/  F2I.F64.TRUNC R23, R4 ;  /* 0x0000000400177311 */ /* 0x004064000030d100 */
[----:B01----:R-:W-:Y:S05]  /*2260*/  BRA `(.L_x_45005) ;  /* 0x0000000800507947 */ /* 0x003fea0003800000 */
.L_x_45013:
        /* <DEDUP_REMOVED lines=26> */
.L_x_45016:
        /* <DEDUP_REMOVED lines=14> */
.L_x_45015:
[----:B------:R-:W2:Y:S02]  /*24f0*/  LDG.E.U16 R23, desc[UR36][R4.64] ;  /* 0x0000002404177981 */ /* 0x000ea4000c1e1500 */
[----:B--2---:R-:W-:-:S06]  /*2500*/  IMAD.U32 R23, R23, 0x10000, RZ ;  /* 0x0001000017177824 */ /* 0x004fcc00078e00ff */
[----:B------:R-:W0:Y:S01]  /*2510*/  F2I.FTZ.TRUNC.NTZ R23, R23 ;  /* 0x0000001700177305 */ /* 0x000e22000021f100 */
[----:B------:R-:W-:Y:S05]  /*2520*/  BRA `(.L_x_45005) ;  /* 0x0000000400a07947 */ /* 0x000fea0003800000 */
.L_x_45012:
        /* <DEDUP_REMOVED lines=10> */
.L_x_45019:
        /* <DEDUP_REMOVED lines=21> */
.L_x_45023:
[----:B------:R-:W-:Y:S05]  /*2720*/  BSYNC.RECONVERGENT B1 ;  /* 0x0000000000017941 */ /* 0x000fea0003800200 */
.L_x_45022:
[----:B------:R-:W-:Y:S01]  /*2730*/  IMAD.SHL.U32 R0, R0, 0x100000, RZ ;  /* 0x0010000000007824 */ /* 0x000fe200078e00ff */
[----:B------:R-:W-:-:S04]  /*2740*/  LEA R3, R3, 0x3b800000, 0x17 ;  /* 0x3b80000003037811 */ /* 0x000fc800078eb8ff */
[----:B------:R-:W-:-:S07]  /*2750*/  LOP3.LUT R23, R3, R0, R23, 0xfe, !PT ;  /* 0x0000000003177212 */ /* 0x000fce00078efe17 */
.L_x_45021:
[----:B------:R-:W-:Y:S05]  /*2760*/  BSYNC.RECONVERGENT B0 ;  /* 0x0000000000007941 */ /* 0x000fea0003800200 */
.L_x_45020:
[----:B------:R-:W1:Y:S01]  /*2770*/  F2I.FTZ.TRUNC.NTZ R23, R23 ;  /* 0x0000001700177305 */ /* 0x000e62000021f100 */
[----:B------:R-:W-:Y:S05]  /*2780*/  BRA `(.L_x_45005) ;  /* 0x0000000400087947 */ /* 0x000fea0003800000 */
.L_x_45018:
        /* <DEDUP_REMOVED lines=21> */
.L_x_45027:
[----:B------:R-:W-:Y:S05]  /*28e0*/  BSYNC.RECONVERGENT B1 ;  /* 0x0000000000017941 */ /* 0x000fea0003800200 */
.L_x_45026:
[----:B------:R-:W-:Y:S01]  /*28f0*/  IMAD.SHL.U32 R0, R0, 0x200000, RZ ;  /* 0x0020000000007824 */ /* 0x000fe200078e00ff */
[----:B------:R-:W-:-:S04]  /*2900*/  LEA R3, R3, 0x37800000, 0x17 ;  /* 0x3780000003037811 */ /* 0x000fc800078eb8ff */
[----:B------:R-:W-:-:S07]  /*2910*/  LOP3.LUT R23, R3, R0, R23, 0xfe, !PT ;  /* 0x0000000003177212 */ /* 0x000fce00078efe17 */
.L_x_45025:
[----:B------:R-:W-:Y:S05]  /*2920*/  BSYNC.RECONVERGENT B0 ;  /* 0x0000000000007941 */ /* 0x000fea0003800200 */
.L_x_45024:
[----:B------:R-:W2:Y:S01]  /*2930*/  F2I.FTZ.TRUNC.NTZ R23, R23 ;  /* 0x0000001700177305 */ /* 0x000ea2000021f100 */
[----:B------:R-:W-:Y:S05]  /*2940*/  BRA `(.L_x_45005) ;  /* 0x0000000000987947 */ /* 0x000fea0003800000 */
.L_x_45017:
        /* <DEDUP_REMOVED lines=14> */
.L_x_45031:
[----:B------:R-:W-:Y:S05]  /*2a30*/  BSYNC.RECONVERGENT B0 ;  /* 0x0000000000007941 */ /* 0x000fea0003800200 */
.L_x_45030:
[----:B------:R-:W4:Y:S01]  /*2a40*/  F2I.FTZ.TRUNC.NTZ R23, R23 ;  /* 0x0000001700177305 */ /* 0x000f22000021f100 */
[----:B------:R-:W-:Y:S05]  /*2a50*/  BRA `(.L_x_45005) ;  /* 0x0000000000547947 */ /* 0x000fea0003800000 */
.L_x_45004:
        /* <DEDUP_REMOVED lines=16> */
.L_x_45032:
[----:B------:R-:W-:Y:S01]  /*2b60*/  IMAD.MOV.U32 R23, RZ, RZ, RZ ;  /* 0x000000ffff177224 */ /* 0x000fe200078e00ff */
[----:B------:R-:W-:Y:S06]  /*2b70*/  BRA `(.L_x_45005) ;  /* 0x00000000000c7947 */ /* 0x000fec0003800000 */
.L_x_45029:
[----:B------:R0:W5:Y:S01]  /*2b80*/  LDG.E R23, desc[UR36][R4.64] ;  /* 0x0000002404177981 */ /* 0x000162000c1e1900 */
[----:B------:R-:W-:Y:S05]  /*2b90*/  BRA `(.L_x_45005) ;  /* 0x0000000000047947 */ /* 0x000fea0003800000 */
.L_x_45028:
[----:B------:R3:W5:Y:S02]  /*2ba0*/  LDG.E R23, desc[UR36][R4.64] ;  /* 0x0000002404177981 */ /* 0x000764000c1e1900 */
.L_x_45005:
[----:B------:R-:W-:-:S07]  /*2bb0*/  VIADD R19, R19, 0x80 ;  /* 0x0000008013137836 */ /* 0x000fce0000000000 */
.L_x_44999:
[----:B------:R-:W-:Y:S05]  /*2bc0*/  BSYNC.RECONVERGENT B6 ;  /* 0x0000000000067941 */ /* 0x000fea0003800200 */
.L_x_44998:
        /* <DEDUP_REMOVED lines=23> */
.L_x_45038:
[----:B------:R0:W5:Y:S01]  /*2d40*/  LDG.E.U8 R22, desc[UR36][R4.64] ;  /* 0x0000002404167981 */ /* 0x000162000c1e1100 */
[----:B------:R-:W-:Y:S05]  /*2d50*/  BRA `(.L_x_45034) ;  /* 0x0000000c002c7947 */ /* 0x000fea0003800000 */
.L_x_45037:
        /* <DEDUP_REMOVED lines=8> */
.L_x_45041:
[----:B------:R0:W5:Y:S01]  /*2de0*/  LDG.E R22, desc[UR36][R4.64] ;  /* 0x0000002404167981 */ /* 0x000162000c1e1900 */
[----:B------:R-:W-:Y:S05]  /*2df0*/  BRA `(.L_x_45034) ;  /* 0x0000000c00047947 */ /* 0x000fea0003800000 */
.L_x_45040:
[----:B------:R0:W5:Y:S01]  /*2e00*/  LDG.E.S16 R22, desc[UR36][R4.64] ;  /* 0x0000002404167981 */ /* 0x000162000c1e1700 */
[----:B------:R-:W-:Y:S05]  /*2e10*/  BRA `(.L_x_45034) ;  /* 0x0000000800fc7947 */ /* 0x000fea0003800000 */
.L_x_45036:
        /* <DEDUP_REMOVED lines=9> */
.L_x_45043:
[----:B------:R-:W2:Y:S02]  /*2eb0*/  LDG.E.U16 R4, desc[UR36][R4.64] ;  /* 0x0000002404047981 */ /* 0x000ea4000c1e1500 */
[----:B--2---:R-:W-:-:S06]  /*2ec0*/  HADD2.F32 R22, -RZ, R4.H0_H0 ;  /* 0x20000004ff167230 */ /* 0x004fcc0000004100 */
[----:B------:R-:W0:Y:S01]  /*2ed0*/  F2I.FTZ.TRUNC.NTZ R22, R22 ;  /* 0x0000001600167305 */ /* 0x000e22000021f100 */
[----:B------:R-:W-:Y:S05]  /*2ee0*/  BRA `(.L_x_45034) ;  /* 0x0000000800c87947 */ /* 0x000fea0003800000 */
.L_x_45042:
        /* <DEDUP_REMOVED lines=9> */
.L_x_45045:
[----:B------:R-:W2:Y:S02]  /*2f80*/  LDG.E.U16 R4, desc[UR36][R4.64] ;  /* 0x0000002404047981 */ /* 0x000ea4000c1e1500 */
[----:B--2---:R-:W-:-:S06]  /*2f90*/  HADD2.F32 R22, -RZ, R4.H0_H0 ;  /* 0x20000004ff167230 */ /* 0x004fcc0000004100 */
[----:B------:R-:W0:Y:S01]  /*2fa0*/  F2I.FTZ.TRUNC.NTZ R22, R22 ;  /* 0x0000001600167305 */ /* 0x000e22000021f100 */
[----:B------:R-:W-:Y:S05]  /*2fb0*/  BRA `(.L_x_45034) ;  /* 0x0000000800947947 */ /* 0x000fea0003800000 */
.L_x_45044:
[----:B------:R-:W2:Y:S02]  /*2fc0*/  LDG.E.64 R4, desc[UR36][R4.64] ;  /* 0x0000002404047981 */ /* 0x000ea4000c1e1b00 */
[----:B--2---:R0:W1:Y:S02]  /*2fd0*/  F2I.F64.TRUNC R22, R4 ;  /* 0x0000000400167311 */ /* 0x004064000030d100 */
[----:B01----:R-:W-:Y:S05]  /*2fe0*/  BRA `(.L_x_45034) ;  /* 0x0000000800887947 */ /* 0x003fea0003800000 */
.L_x_45035:
        /* <DEDUP_REMOVED lines=12> */
.L_x_45048:
[----:B------:R-:W2:Y:S02]  /*30b0*/  LDG.E.64 R4, desc[UR36][R4.64] ;  /* 0x0000002404047981 */ /* 0x000ea4000c1e1b00 */
[----:B--2---:R0:W1:Y:S02]  /*30c0*/  F2I.F64.TRUNC R22, R4 ;  /* 0x0000000400167311 */ /* 0x004064000030d100 */
[----:B01----:R-:W-:Y:S05]  /*30d0*/  BRA `(.L_x_45034) ;  /* 0x00000008004c7947 */ /* 0x003fea0003800000 */
.L_x_45047:
        /* <DEDUP_REMOVED lines=26> */
.L_x_45050:
        /* <DEDUP_REMOVED lines=14> */
.L_x_45049:
[----:B------:R-:W2:Y:S02]  /*3360*/  LDG.E.U16 R22, desc[UR36][R4.64] ;  /* 0x0000002404167981 */ /* 0x000ea4000c1e1500 */
[----:B--2---:R-:W-:-:S06]  /*3370*/  IMAD.U32 R22, R22, 0x10000, RZ ;  /* 0x0001000016167824 */ /* 0x004fcc00078e00ff */
[----:B------:R-:W0:Y:S01]  /*3380*/  F2I.FTZ.TRUNC.NTZ R22, R22 ;  /* 0x0000001600167305 */ /* 0x000e22000021f100 */
[----:B------:R-:W-:Y:S05]  /*3390*/  BRA `(.L_x_45034) ;  /* 0x00000004009c7947 */ /* 0x000fea0003800000 */
.L_x_45046:
        /* <DEDUP_REMOVED lines=10> */
.L_x_45053:
        /* <DEDUP_REMOVED lines=21> */
.L_x_45057:
[----:B------:R-:W-:Y:S05]  /*3590*/  BSYNC.RECONVERGENT B1 ;  /* 0x0000000000017941 */ /* 0x000fea0003800200 */
.L_x_45056:
[----:B------:R-:W-:Y:S01]  /*35a0*/  IMAD.SHL.U32 R0, R0, 0x100000, RZ ;  /* 0x0010000000007824 */ /* 0x000fe200078e00ff */
[----:B------:R-:W-:-:S04]  /*35b0*/  LEA R3, R3, 0x3b800000, 0x17 ;  /* 0x3b80000003037811 */ /* 0x000fc800078eb8ff */
[----:B------:R-:W-:-:S07]  /*35c0*/  LOP3.LUT R22, R3, R0, R7, 0xfe, !PT ;  /* 0x0000000003167212 */ /* 0x000fce00078efe07 */
.L_x_45055:
[----:B------:R-:W-:Y:S05]  /*35d0*/  BSYNC.RECONVERGENT B0 ;  /* 0x0000000000007941 */ /* 0x000fea0003800200 */
.L_x_45054:
[----:B------:R-:W0:Y:S01]  /*35e0*/  F2I.FTZ.TRUNC.NTZ R22, R22 ;  /* 0x0000001600167305 */ /* 0x000e22000021f100 */
[----:B------:R-:W-:Y:S05]  /*35f0*/  BRA `(.L_x_45034) ;  /* 0x0000000400047947 */ /* 0x000fea0003800000 */
.L_x_45052:
        /* <DEDUP_REMOVED lines=21> */
.L_x_45061:
[----:B------:R-:W-:Y:S05]  /*3750*/  BSYNC.RECONVERGENT B1 ;  /* 0x0000000000017941 */ /* 0x000fea0003800200 */
.L_x_45060:
[----:B------:R-:W-:Y:S01]  /*3760*/  IMAD.SHL.U32 R0, R0, 0x200000, RZ ;  /* 0x0020000000007824 */ /* 0x000fe200078e00ff */
[----:B------:R-:W-:-:S04]  /*3770*/  LEA R3, R3, 0x37800000, 0x17 ;  /* 0x3780000003037811 */ /* 0x000fc800078eb8ff */
[----:B------:R-:W-:-:S07]  /*3780*/  LOP3.LUT R22, R3, R0, R7, 0xfe, !PT ;  /* 0x0000000003167212 */ /* 0x000fce00078efe07 */
.L_x_45059:
[----:B------:R-:W-:Y:S05]  /*3790*/  BSYNC.RECONVERGENT B0 ;  /* 0x0000000000007941 */ /* 0x000fea0003800200 */
.L_x_45058:
[----:B------:R-:W0:Y:S01]  /*37a0*/  F2I.FTZ.TRUNC.NTZ R22, R22 ;  /* 0x0000001600167305 */ /* 0x000e22000021f100 */
[----:B------:R-:W-:Y:S05]  /*37b0*/  BRA `(.L_x_45034) ;  /* 0x0000000000947947 */ /* 0x000fea0003800000 */
.L_x_45051:
        /* <DEDUP_REMOVED lines=14> */
.L_x_45065:
[----:B------:R-:W-:Y:S05]  /*38a0*/  BSYNC.RECONVERGENT B0 ;  /* 0x0000000000007941 */ /* 0x000fea0003800200 */
.L_x_45064:
[----:B------:R-:W0:Y:S01]  /*38b0*/  F2I.FTZ.TRUNC.NTZ R22, R22 ;  /* 0x0000001600167305 */ /* 0x000e22000021f100 */
[----:B------:R-:W-:Y:S05]  /*38c0*/  BRA `(.L_x_45034) ;  /* 0x0000000000507947 */ /* 0x000fea0003800000 */
.L_x_45039:
        /* <DEDUP_REMOVED lines=16> */
.L_x_45066:
[----:B------:R-:W-:Y:S05]  /*39d0*/  BRA `(.L_x_45034) ;  /* 0x00000000000c7947 */ /* 0x000fea0003800000 */
.L_x_45063:
[----:B------:R0:W5:Y:S01]  /*39e0*/  LDG.E R22, desc[UR36][R4.64] ;  /* 0x0000002404167981 */ /* 0x000162000c1e1900 */
[----:B------:R-:W-:Y:S05]  /*39f0*/  BRA `(.L_x_45034) ;  /* 0x0000000000047947 */ /* 0x000fea0003800000 */
.L_x_45062:
[----:B------:R0:W5:Y:S02]  /*3a00*/  LDG.E R22, desc[UR36][R4.64] ;  /* 0x0000002404167981 */ /* 0x000164000c1e1900 */
.L_x_45034:
[----:B------:R-:W-:Y:S05]  /*3a10*/  BSYNC.RECONVERGENT B6 ;  /* 0x0000000000067941 */ /* 0x000fea0003800200 */
.L_x_45033:
        /* <DEDUP_REMOVED lines=40> */
.L_x_45068:
[----:B------:R-:W-:Y:S05]  /*3ca0*/  BSYNC.RECONVERGENT B0 ;  /* 0x0000000000007941 */ /* 0x000fea0003800200 */
.L_x_45067:
[----:B------:R-:W-:Y:S04]  /*3cb0*/  BSSY.RECONVERGENT B0, `(.L_x_45069) ;  /* 0x000001f000007945 */ /* 0x000fe80003800200 */
[----:B------:R-:W-:Y:S05]  /*3cc0*/  @P3 BRA `(.L_x_45070) ;  /* 0x0000000000743947 */ /* 0x000fea0003800000 */
[-C--:B-----5:R-:W-:Y:S01]  /*3cd0*/  IABS R4, R25.reuse ;  /* 0x0000001900047213 */ /* 0x0a0fe20000000000 */
[----:B------:R-:W0:Y:S01]  /*3ce0*/  LDC R8, c[0x0][0x388] ;  /* 0x0000e200ff087b82 */ /* 0x000e220000000800 */
[----:B------:R-:W-:Y:S02]  /*3cf0*/  IABS R9, R25 ;  /* 0x0000001900097213 */ /* 0x000fe40000000000 */
[----:B------:R-:W1:Y:S08]  /*3d00*/  I2F.RP R0, R4 ;  /* 0x0000000400007306 */ /* 0x000e700000209400 */
[----:B-1----:R-:W1:Y:S01]  /*3d10*/  MUFU.RCP R0, R0 ;  /* 0x0000000000007308 */ /* 0x002e620000001000 */
[----:B0-----:R-:W-:-:S02]  /*3d20*/  IABS R10, R8 ;  /* 0x00000008000a7213 */ /* 0x001fc40000000000 */
[----:B------:R-:W-:Y:S01]  /*3d30*/  ISETP.GE.AND P5, PT, R8, RZ, PT ;  /* 0x000000ff0800720c */ /* 0x000fe20003fa6270 */
[----:B-1----:R-:W-:Y:S02]  /*3d40*/  VIADD R6, R0, 0xffffffe ;  /* 0x0ffffffe00067836 */ /* 0x002fe40000000000 */
[----:B------:R-:W-:Y:S02]  /*3d50*/  IMAD.MOV R0, RZ, RZ, -R9 ;  /* 0x000000ffff007224 */ /* 0x000fe400078e0a09 */
        /* <DEDUP_REMOVED lines=20> */
.L_x_45070:
[----:B------:R-:W-:Y:S05]  /*3ea0*/  BSYNC.RECONVERGENT B0 ;  /* 0x0000000000007941 */ /* 0x000fea0003800200 */
.L_x_45069:
        /* <DEDUP_REMOVED lines=31> */
.L_x_45072:
[----:B------:R-:W-:Y:S05]  /*40a0*/  BSYNC.RECONVERGENT B0 ;  /* 0x0000000000007941 */ /* 0x000fea0003800200 */
.L_x_45071:
        /* <DEDUP_REMOVED lines=31> */
.L_x_45074:
[----:B------:R-:W-:Y:S05]  /*42a0*/  BSYNC.RECONVERGENT B0 ;  /* 0x0000000000007941 */ /* 0x000fea0003800200 */
.L_x_45073:
        /* <DEDUP_REMOVED lines=23> */
.L_x_45080:
[----:B------:R4:W-:Y:S01]  /*4420*/  STG.E.U8 desc[UR36][R8.64], R5 ;  /* 0x0000000508007986 */ /* 0x0009e2000c101124 */
[----:B------:R-:W-:Y:S01]  /*4430*/  IMAD.MOV.U32 R17, RZ, RZ, R19 ;  /* 0x000000ffff117224 */ /* 0x000fe200078e0013 */
[----:B------:R-:W-:Y:S06]  /*4440*/  BRA `(.L_x_45076) ;  /* 0x0000000c00947947 */ /* 0x000fec0003800000 */
.L_x_45079:
        /* <DEDUP_REMOVED lines=11> */
.L_x_45083:
[----:B------:R2:W-:Y:S01]  /*4500*/  STG.E desc[UR36][R8.64], R5 ;  /* 0x0000000508007986 */ /* 0x0005e2000c101924 */
[----:B------:R-:W-:Y:S01]  /*4510*/  IMAD.MOV.U32 R17, RZ, RZ, R19 ;  /* 0x000000ffff117224 */ /* 0x000fe200078e0013 */
[----:B------:R-:W-:Y:S06]  /*4520*/  BRA `(.L_x_45076) ;  /* 0x0000000c005c7947 */ /* 0x000fec0003800000 */
.L_x_45082:
[----:B------:R0:W-:Y:S01]  /*4530*/  STG.E.U16 desc[UR36][R8.64], R5 ;  /* 0x0000000508007986 */ /* 0x0001e2000c101524 */
[----:B------:R-:W-:Y:S01]  /*4540*/  IMAD.MOV.U32 R17, RZ, RZ, R19 ;  /* 0x000000ffff117224 */ /* 0x000fe200078e0013 */
[----:B------:R-:W-:Y:S06]  /*4550*/  BRA `(.L_x_45076) ;  /* 0x0000000c00507947 */ /* 0x000fec0003800000 */
.L_x_45078:
        /* <DEDUP_REMOVED lines=10> */
.L_x_45085:
[----:B------:R-:W-:Y:S01]  /*4600*/  I2FP.F32.S32 R0, R5 ;  /* 0x0000000500007245 */ /* 0x000fe20000201400 */
[----:B------:R-:W-:-:S03]  /*4610*/  IMAD.MOV.U32 R17, RZ, RZ, R19 ;  /* 0x000000ffff117224 */ /* 0x000fc600078e0013 */
[----:B------:R-:W-:-:S05]  /*4620*/  F2FP.F16.F32.PACK_AB R0, RZ, R0 ;  /* 0x00000000ff00723e */ /* 0x000fca00000000ff */
[----:B------:R0:W-:Y:S01]  /*4630*/  STG.E.U16 desc[UR36][R8.64], R0 ;  /* 0x0000000008007986 */ /* 0x0001e2000c101524 */
[----:B------:R-:W-:Y:S05]  /*4640*/  BRA `(.L_x_45076) ;  /* 0x0000000c00147947 */ /* 0x000fea0003800000 */
.L_x_45084:
        /* <DEDUP_REMOVED lines=11> */
.L_x_45087:
[----:B------:R-:W-:Y:S01]  /*4700*/  I2FP.F32.S32 R5, R5 ;  /* 0x0000000500057245 */ /* 0x000fe20000201400 */
[----:B------:R-:W-:-:S03]  /*4710*/  IMAD.MOV.U32 R17, RZ, RZ, R19 ;  /* 0x000000ffff117224 */ /* 0x000fc600078e0013 */
[----:B------:R-:W-:-:S04]  /*4720*/  F2FP.F16.F32.PACK_AB R3, RZ, R5 ;  /* 0x00000005ff03723e */ /* 0x000fc800000000ff */
[----:B------:R-:W-:-:S05]  /*4730*/  PRMT R3, R3, 0x5410, RZ ;  /* 0x0000541003037816 */ /* 0x000fca00000000ff */
[----:B------:R0:W-:Y:S01]  /*4740*/  STG.E desc[UR36][R8.64], R3 ;  /* 0x0000000308007986 */ /* 0x0001e2000c101924 */
[----:B------:R-:W-:Y:S05]  /*4750*/  BRA `(.L_x_45076) ;  /* 0x0000000800d07947 */ /* 0x000fea0003800000 */
.L_x_45086:
[----:B------:R-:W0:Y:S01]  /*4760*/  I2F.F64 R4, R5 ;  /* 0x0000000500047312 */ /* 0x000e220000201c00 */
[----:B------:R-:W-:Y:S01]  /*4770*/  IMAD.MOV.U32 R17, RZ, RZ, R19 ;  /* 0x000000ffff117224 */ /* 0x000fe200078e0013 */
[----:B0-----:R0:W-:Y:S01]  /*4780*/  STG.E.64 desc[UR36][R8.64], R4 ;  /* 0x0000000408007986 */ /* 0x0011e2000c101b24 */
[----:B------:R-:W-:Y:S05]  /*4790*/  BRA `(.L_x_45076) ;  /* 0x0000000800c07947 */ /* 0x000fea0003800000 */
.L_x_45077:
        /* <DEDUP_REMOVED lines=13> */
.L_x_45090:
[----:B------:R-:W-:Y:S01]  /*4870*/  CS2R R6, SRZ ;  /* 0x0000000000067805 */ /* 0x000fe2000001ff00 */
[----:B------:R-:W0:Y:S01]  /*4880*/  I2F.F64 R4, R5 ;  /* 0x0000000500047312 */ /* 0x000e220000201c00 */
[----:B------:R-:W-:-:S03]  /*4890*/  IMAD.MOV.U32 R17, RZ, RZ, R19 ;  /* 0x000000ffff117224 */ /* 0x000fc600078e0013 */
[----:B0-----:R0:W-:Y:S01]  /*48a0*/  STG.E.128 desc[UR36][R8.64], R4 ;  /* 0x0000000408007986 */ /* 0x0011e2000c101d24 */
[----:B------:R-:W-:Y:S05]  /*48b0*/  BRA `(.L_x_45076) ;  /* 0x0000000800787947 */ /* 0x000fea0003800000 */
.L_x_45089:
        /* <DEDUP_REMOVED lines=19> */
.L_x_45094:
[----:B------:R-:W-:Y:S05]  /*49f0*/  BSYNC.RECONVERGENT B0 ;  /* 0x0000000000007941 */ /* 0x000fea0003800200 */
.L_x_45093:
[----:B------:R-:W-:Y:S01]  /*4a00*/  LOP3.LUT R5, R0, 0x80, R5, 0xf8, !PT ;  /* 0x0000008000057812 */ /* 0x000fe200078ef805 */
[----:B------:R-:W-:-:S04]  /*4a10*/  IMAD.MOV.U32 R17, RZ, RZ, R19 ;  /* 0x000000ffff117224 */ /* 0x000fc800078e0013 */
[----:B------:R0:W-:Y:S01]  /*4a20*/  STG.E.U8 desc[UR36][R8.64], R5 ;  /* 0x0000000508007986 */ /* 0x0001e2000c101124 */
[----:B------:R-:W-:Y:S05]  /*4a30*/  BRA `(.L_x_45076) ;  /* 0x0000000800187947 */ /* 0x000fea0003800000 */
.L_x_45092:
        /* <DEDUP_REMOVED lines=15> */
.L_x_45096:
[----:B------:R-:W-:Y:S05]  /*4b30*/  BSYNC.RECONVERGENT B0 ;  /* 0x0000000000007941 */ /* 0x000fea0003800200 */
.L_x_45095:
[----:B------:R-:W-:Y:S01]  /*4b40*/  LOP3.LUT R5, R0, 0x80, R5, 0xf8, !PT ;  /* 0x0000008000057812 */ /* 0x000fe200078ef805 */
[----:B------:R-:W-:-:S04]  /*4b50*/  IMAD.MOV.U32 R17, RZ, RZ, R19 ;  /* 0x000000ffff117224 */ /* 0x000fc800078e0013 */
[----:B------:R0:W-:Y:S01]  /*4b60*/  STG.E.U8 desc[UR36][R8.64], R5 ;  /* 0x0000000508007986 */ /* 0x0001e2000c101124 */
[----:B------:R-:W-:Y:S05]  /*4b70*/  BRA `(.L_x_45076) ;  /* 0x0000000400c87947 */ /* 0x000fea0003800000 */
.L_x_45091:
[----:B------:R-:W-:Y:S01]  /*4b80*/  I2FP.F32.S32 R0, R5 ;  /* 0x0000000500007245 */ /* 0x000fe20000201400 */
[----:B------:R-:W-:-:S03]  /*4b90*/  IMAD.MOV.U32 R17, RZ, RZ, R19 ;  /* 0x000000ffff117224 */ /* 0x000fc600078e0013 */
[----:B------:R-:W-:-:S05]  /*4ba0*/  F2FP.BF16.F32.PACK_AB R0, RZ, R0 ;  /* 0x00000000ff00723e */ /* 0x000fca00000010ff */
[----:B------:R0:W-:Y:S01]  /*4bb0*/  STG.E.U16 desc[UR36][R8.64], R0 ;  /* 0x0000000008007986 */ /* 0x0001e2000c101524 */
[----:B------:R-:W-:Y:S05]  /*4bc0*/  BRA `(.L_x_45076) ;  /* 0x0000000400b47947 */ /* 0x000fea0003800000 */
.L_x_45088:
        /* <DEDUP_REMOVED lines=11> */
.L_x_45099:
        /* <DEDUP_REMOVED lines=13> */
.L_x_45102:
[----:B------:R-:W-:-:S04]  /*4d50*/  SHF.R.U32.HI R0, RZ, 0x14, R3 ;  /* 0x00000014ff007819 */ /* 0x000fc80000011603 */
[----:B------:R-:W-:-:S04]  /*4d60*/  LOP3.LUT R0, R0, 0x1, RZ, 0xc0, !PT ;  /* 0x0000000100007812 */ /* 0x000fc800078ec0ff */
[----:B------:R-:W-:-:S04]  /*4d70*/  IADD3 R0, PT, PT, R3, 0x487ffff, R0 ;  /* 0x0487ffff03007810 */ /* 0x000fc80007ffe000 */
[----:B------:R-:W-:-:S04]  /*4d80*/  SHF.R.U32.HI R0, RZ, 0x14, R0 ;  /* 0x00000014ff007819 */ /* 0x000fc80000011600 */
[----:B------:R-:W-:-:S07]  /*4d90*/  LOP3.LUT R0, R0, 0xff, RZ, 0xc0, !PT ;  /* 0x000000ff00007812 */ /* 0x000fce00078ec0ff */
.L_x_45103:
[----:B------:R-:W-:-:S04]  /*4da0*/  SHF.R.U32.HI R3, RZ, 0x18, R3 ;  /* 0x00000018ff037819 */ /* 0x000fc80000011603 */
[----:B------:R-:W-:-:S04]  /*4db0*/  LOP3.LUT R0, R0, 0x80, R3, 0xf8, !PT ;  /* 0x0000008000007812 */ /* 0x000fc800078ef803 */
[----:B------:R-:W-:-:S07]  /*4dc0*/  PRMT R4, R0, 0x7610, R4 ;  /* 0x0000761000047816 */ /* 0x000fce0000000004 */
.L_x_45101:
[----:B------:R-:W-:Y:S05]  /*4dd0*/  BSYNC.RECONVERGENT B0 ;  /* 0x0000000000007941 */ /* 0x000fea0003800200 */
.L_x_45100:
[----:B------:R0:W-:Y:S01]  /*4de0*/  STG.E.U8 desc[UR36][R8.64], R4 ;  /* 0x0000000408007986 */ /* 0x0001e2000c101124 */
[----:B------:R-:W-:Y:S01]  /*4df0*/  IMAD.MOV.U32 R17, RZ, RZ, R19 ;  /* 0x000000ffff117224 */ /* 0x000fe200078e0013 */
[----:B------:R-:W-:Y:S06]  /*4e00*/  BRA `(.L_x_45076) ;  /* 0x0000000400247947 */ /* 0x000fec0003800000 */
.L_x_45098:
        /* <DEDUP_REMOVED lines=13> */
.L_x_45106:
[----:B------:R-:W-:-:S04]  /*4ee0*/  SHF.R.U32.HI R0, RZ, 0x15, R3 ;  /* 0x00000015ff007819 */ /* 0x000fc80000011603 */
[----:B------:R-:W-:-:S04]  /*4ef0*/  LOP3.LUT R0, R0, 0x1, RZ, 0xc0, !PT ;  /* 0x0000000100007812 */ /* 0x000fc800078ec0ff */
[----:B------:R-:W-:-:S04]  /*4f00*/  IADD3 R0, PT, PT, R3, 0x88fffff, R0 ;  /* 0x088fffff03007810 */ /* 0x000fc80007ffe000 */
[----:B------:R-:W-:-:S04]  /*4f10*/  SHF.R.U32.HI R0, RZ, 0x15, R0 ;  /* 0x00000015ff007819 */ /* 0x000fc80000011600 */
[----:B------:R-:W-:-:S07]  /*4f20*/  LOP3.LUT R0, R0, 0xff, RZ, 0xc0, !PT ;  /* 0x000000ff00007812 */ /* 0x000fce00078ec0ff */
.L_x_45107:
[----:B------:R-:W-:-:S04]  /*4f30*/  SHF.R.U32.HI R3, RZ, 0x18, R3 ;  /* 0x00000018ff037819 */ /* 0x000fc80000011603 */
[----:B------:R-:W-:-:S04]  /*4f40*/  LOP3.LUT R0, R0, 0x80, R3, 0xf8, !PT ;  /* 0x0000008000007812 */ /* 0x000fc800078ef803 */
[----:B------:R-:W-:-:S07]  /*4f50*/  PRMT R4, R0, 0x7610, R4 ;  /* 0x0000761000047816 */ /* 0x000fce0000000004 */
.L_x_45105:
[----:B------:R-:W-:Y:S05]  /*4f60*/  BSYNC.RECONVERGENT B0 ;  /* 0x0000000000007941 */ /* 0x000fea0003800200 */
.L_x_45104:
[----:B------:R0:W-:Y:S01]  /*4f70*/  STG.E.U8 desc[UR36][R8.64], R4 ;  /* 0x0000000408007986 */ /* 0x0001e2000c101124 */
[----:B------:R-:W-:Y:S01]  /*4f80*/  IMAD.MOV.U32 R17, RZ, RZ, R19 ;  /* 0x000000ffff117224 */ /* 0x000fe200078e0013 */
[----:B------:R-:W-:Y:S06]  /*4f90*/  BRA `(.L_x_45076) ;  /* 0x0000000000c07947 */ /* 0x000fec0003800000 */
.L_x_45097:
[----:B------:R-:W-:-:S13]  /*4fa0*/  ISETP.NE.AND P0, PT, R0, 0x1c, PT ;  /* 0x0000001c0000780c */ /* 0x000fda0003f05270 */
[----:B------:R-:W-:Y:S05]  /*4fb0*/  @!P0 BRA `(.L_x_45108) ;  /* 0x0000000000b08947 */ /* 0x000fea0003800000 */
[----:B------:R-:W-:-:S13]  /*4fc0*/  ISETP.NE.AND P0, PT, R0, 0x1d, PT ;  /* 0x0000001d0000780c */ /* 0x000fda0003f05270 */
[----:B------:R-:W-:Y:S05]  /*4fd0*/  @!P0 BRA `(.L_x_45109) ;  /* 0x0000000000948947 */ /* 0x000fea0003800000 */
[----:B------:R-:W-:-:S13]  /*4fe0*/  ISETP.NE.AND P0, PT, R0, 0x2c, PT ;  /* 0x0000002c0000780c */ /* 0x000fda0003f05270 */
[----:B------:R-:W-:Y:S05]  /*4ff0*/  @!P0 BRA `(.L_x_45110) ;  /* 0x0000000000488947 */ /* 0x000fea0003800000 */
.L_x_45081:
        /* <DEDUP_REMOVED lines=16> */
.L_x_45111:
[----:B------:R-:W-:Y:S01]  /*5100*/  IMAD.MOV.U32 R17, RZ, RZ, R19 ;  /* 0x000000ffff117224 */ /* 0x000fe200078e0013 */
[----:B------:R-:W-:Y:S06]  /*5110*/  BRA `(.L_x_45076) ;  /* 0x0000000000607947 */ /* 0x000fec0003800000 */
.L_x_45110:
        /* <DEDUP_REMOVED lines=17> */
.L_x_45109:
[--C-:B------:R-:W-:Y:S01]  /*5230*/  SHF.R.S32.HI R7, RZ, 0x1f, R5.reuse ;  /* 0x0000001fff077819 */ /* 0x100fe20000011405 */
[----:B------:R-:W-:Y:S02]  /*5240*/  IMAD.MOV.U32 R6, RZ, RZ, R5 ;  /* 0x000000ffff067224 */ /* 0x000fe400078e0005 */
[----:B------:R-:W-:-:S03]  /*5250*/  IMAD.MOV.U32 R17, RZ, RZ, R19 ;  /* 0x000000ffff117224 */ /* 0x000fc600078e0013 */
[----:B------:R0:W-:Y:S01]  /*5260*/  STG.E.64 desc[UR36][R8.64], R6 ;  /* 0x0000000608007986 */ /* 0x0001e2000c101b24 */
[----:B------:R-:W-:Y:S05]  /*5270*/  BRA `(.L_x_45076) ;  /* 0x0000000000087947 */ /* 0x000fea0003800000 */
.L_x_45108:
[----:B------:R0:W-:Y:S01]  /*5280*/  STG.E desc[UR36][R8.64], R5 ;  /* 0x0000000508007986 */ /* 0x0001e2000c101924 */
[----:B------:R-:W-:-:S07]  /*5290*/  IMAD.MOV.U32 R17, RZ, RZ, R19 ;  /* 0x000000ffff117224 */ /* 0x000fce00078e0013 */
.L_x_45076:
[----:B------:R-:W-:Y:S05]  /*52a0*/  BSYNC.RECONVERGENT B6 ;  /* 0x0000000000067941 */ /* 0x000fea0003800200 */
.L_x_45075:
        /* <DEDUP_REMOVED lines=23> */
.L_x_45117:
[----:B------:R3:W-:Y:S01]  /*5420*/  STG.E.U8 desc[UR36][R8.64], R26 ;  /* 0x0000001a08007986 */ /* 0x0007e2000c101124 */
[----:B------:R-:W-:Y:S05]  /*5430*/  BRA `(.L_x_45119) ;  /* 0x0000000c00387947 */ /* 0x000fea0003800000 */
.L_x_45116:
        /* <DEDUP_REMOVED lines=9> */
.L_x_45121:
[----:B------:R2:W-:Y:S01]  /*54d0*/  STG.E desc[UR36][R8.64], R26 ;  /* 0x0000001a08007986 */ /* 0x0005e2000c101924 */
[----:B------:R-:W-:Y:S05]  /*54e0*/  BRA `(.L_x_45119) ;  /* 0x0000000c000c7947 */ /* 0x000fea0003800000 */
.L_x_45120:
[----:B------:R0:W-:Y:S01]  /*54f0*/  STG.E.U16 desc[UR36][R8.64], R26 ;  /* 0x0000001a08007986 */ /* 0x0001e2000c101524 */
[----:B------:R-:W-:Y:S05]  /*5500*/  BRA `(.L_x_45119) ;  /* 0x0000000c00047947 */ /* 0x000fea0003800000 */
.L_x_45115:
        /* <DEDUP_REMOVED lines=9> */
.L_x_45123:
[----:B------:R-:W-:-:S04]  /*55a0*/  I2FP.F32.S32 R0, R26 ;  /* 0x0000001a00007245 */ /* 0x000fc80000201400 */
[----:B------:R-:W-:-:S05]  /*55b0*/  F2FP.F16.F32.PACK_AB R0, RZ, R0 ;  /* 0x00000000ff00723e */ /* 0x000fca00000000ff */
[----:B------:R0:W-:Y:S01]  /*55c0*/  STG.E.U16 desc[UR36][R8.64], R0 ;  /* 0x0000000008007986 */ /* 0x0001e2000c101524 */
[----:B------:R-:W-:Y:S05]  /*55d0*/  BRA `(.L_x_45119) ;  /* 0x0000000800d07947 */ /* 0x000fea0003800000 */
.L_x_45122:
        /* <DEDUP_REMOVED lines=10> */
.L_x_45125:
[----:B------:R-:W-:-:S04]  /*5680*/  I2FP.F32.S32 R26, R26 ;  /* 0x0000001a001a7245 */ /* 0x000fc80000201400 */
[----:B------:R-:W-:-:S04]  /*5690*/  F2FP.F16.F32.PACK_AB R3, RZ, R26 ;  /* 0x0000001aff03723e */ /* 0x000fc800000000ff */
[----:B------:R-:W-:-:S05]  /*56a0*/  PRMT R3, R3, 0x5410, RZ ;  /* 0x0000541003037816 */ /* 0x000fca00000000ff */
[----:B------:R0:W-:Y:S01]  /*56b0*/  STG.E desc[UR36][R8.64], R3 ;  /* 0x0000000308007986 */ /* 0x0001e2000c101924 */
[----:B------:R-:W-:Y:S05]  /*56c0*/  BRA `(.L_x_45119) ;  /* 0x0000000800947947 */ /* 0x000fea0003800000 */
.L_x_45124:
[----:B------:R-:W0:Y:S02]  /*56d0*/  I2F.F64 R26, R26 ;  /* 0x0000001a001a7312 */ /* 0x000e240000201c00 */
[----:B0-----:R0:W-:Y:S01]  /*56e0*/  STG.E.64 desc[UR36][R8.64], R26 ;  /* 0x0000001a08007986 */ /* 0x0011e2000c101b24 */
[----:B------:R-:W-:Y:S05]  /*56f0*/  BRA `(.L_x_45119) ;  /* 0x0000000800887947 */ /* 0x000fea0003800000 */
.L_x_45114:
        /* <DEDUP_REMOVED lines=12> */
.L_x_45129:
        /* <DEDUP_REMOVED lines=17> */
.L_x_45132:
[----:B------:R-:W-:-:S04]  /*58d0*/  SHF.R.U32.HI R3, RZ, 0x18, R5 ;  /* 0x00000018ff037819 */ /* 0x000fc80000011605 */
[----:B------:R-:W-:-:S04]  /*58e0*/  LOP3.LUT R0, R0, 0x80, R3, 0xf8, !PT ;  /* 0x0000008000007812 */ /* 0x000fc800078ef803 */
[----:B------:R-:W-:-:S07]  /*58f0*/  PRMT R4, R0, 0x7610, R4 ;  /* 0x0000761000047816 */ /* 0x000fce0000000004 */
.L_x_45131:
[----:B------:R-:W-:Y:S05]  /*5900*/  BSYNC.RECONVERGENT B0 ;  /* 0x0000000000007941 */ /* 0x000fea0003800200 */
.L_x_45130:
[----:B------:R0:W-:Y:S01]  /*5910*/  STG.E.U8 desc[UR36][R8.64], R4 ;  /* 0x0000000408007986 */ /* 0x0001e2000c101124 */
[----:B------:R-:W-:Y:S05]  /*5920*/  BRA `(.L_x_45119) ;  /* 0x0000000400fc7947 */ /* 0x000fea0003800000 */
.L_x_45128:
        /* <DEDUP_REMOVED lines=17> */
.L_x_45135:
[----:B------:R-:W-:-:S04]  /*5a40*/  SHF.R.U32.HI R3, RZ, 0x18, R5 ;  /* 0x00000018ff037819 */ /* 0x000fc80000011605 */
[----:B------:R-:W-:-:S04]  /*5a50*/  LOP3.LUT R0, R0, 0x80, R3, 0xf8, !PT ;  /* 0x0000008000007812 */ /* 0x000fc800078ef803 */
[----:B------:R-:W-:-:S07]  /*5a60*/  PRMT R4, R0, 0x7610, R4 ;  /* 0x0000761000047816 */ /* 0x000fce0000000004 */
.L_x_45134:
[----:B------:R-:W-:Y:S05]  /*5a70*/  BSYNC.RECONVERGENT B0 ;  /* 0x0000000000007941 */ /* 0x000fea0003800200 */
.L_x_45133:
[----:B------:R0:W-:Y:S01]  /*5a80*/  STG.E.U8 desc[UR36][R8.64], R4 ;  /* 0x0000000408007986 */ /* 0x0001e2000c101124 */
[----:B------:R-:W-:Y:S05]  /*5a90*/  BRA `(.L_x_45119) ;  /* 0x0000000400a07947 */ /* 0x000fea0003800000 */
.L_x_45127:
        /* <DEDUP_REMOVED lines=22> */
.L_x_45137:
[----:B------:R-:W-:-:S05]  /*5c00*/  SHF.R.S32.HI R27, RZ, 0x1f, R26 ;  /* 0x0000001fff1b7819 */ /* 0x000fca000001141a */
[----:B------:R0:W-:Y:S01]  /*5c10*/  STG.E.64 desc[UR36][R8.64], R26 ;  /* 0x0000001a08007986 */ /* 0x0001e2000c101b24 */
[----:B------:R-:W-:Y:S05]  /*5c20*/  BRA `(.L_x_45119) ;  /* 0x00000004003c7947 */ /* 0x000fea0003800000 */
.L_x_45136:
[----:B------:R0:W-:Y:S01]  /*5c30*/  STG.E desc[UR36][R8.64], R26 ;  /* 0x0000001a08007986 */ /* 0x0001e2000c101924 */
[----:B------:R-:W-:Y:S05]  /*5c40*/  BRA `(.L_x_45119) ;  /* 0x0000000400347947 */ /* 0x000fea0003800000 */
.L_x_45126:
        /* <DEDUP_REMOVED lines=10> */
.L_x_45139:
[----:B------:R-:W-:Y:S01]  /*5cf0*/  CS2R R6, SRZ ;  /* 0x0000000000067805 */ /* 0x000fe2000001ff00 */
[----:B------:R-:W0:Y:S04]  /*5d00*/  I2F.F64 R4, R26 ;  /* 0x0000001a00047312 */ /* 0x000e280000201c00 */
[----:B0-----:R0:W-:Y:S01]  /*5d10*/  STG.E.128 desc[UR36][R8.64], R4 ;  /* 0x0000000408007986 */ /* 0x0011e2000c101d24 */
[----:B------:R-:W-:Y:S05]  /*5d20*/  BRA `(.L_x_45119) ;  /* 0x0000000000fc7947 */ /* 0x000fea0003800000 */
.L_x_45138:
[----:B------:R-:W-:-:S13]  /*5d30*/  ISETP.NE.AND P0, PT, R0, 0xf, PT ;  /* 0x0000000f0000780c */ /* 0x000fda0003f05270 */
[----:B------:R-:W-:Y:S05]  /*5d40*/  @!P0 BRA `(.L_x_45140) ;  /* 0x0000000000e88947 */ /* 0x000fea0003800000 */
[----:B------:R-:W-:-:S13]  /*5d50*/  ISETP.NE.AND P0, PT, R0, 0x17, PT ;  /* 0x000000170000780c */ /* 0x000fda0003f05270 */
[----:B------:R-:W-:Y:S05]  /*5d60*/  @!P0 BRA `(.L_x_45141) ;  /* 0x0000000000908947 */ /* 0x000fea0003800000 */
[----:B------:R-:W-:-:S13]  /*5d70*/  ISETP.NE.AND P0, PT, R0, 0x18, PT ;  /* 0x000000180000780c */ /* 0x000fda0003f05270 */
[----:B------:R-:W-:Y:S05]  /*5d80*/  @!P0 BRA `(.L_x_45142) ;  /* 0x0000000000448947 */ /* 0x000fea0003800000 */
.L_x_45118:
        /* <DEDUP_REMOVED lines=16> */
.L_x_45143:
[----:B------:R-:W-:Y:S05]  /*5e90*/  BRA `(.L_x_45119) ;  /* 0x0000000000a07947 */ /* 0x000fea0003800000 */
.L_x_45142:
        /* <DEDUP_REMOVED lines=13> */
.L_x_45145:
[----:B------:R-:W-:Y:S05]  /*5f70*/  BSYNC.RECONVERGENT B0 ;  /* 0x0000000000007941 */ /* 0x000fea0003800200 */
.L_x_45144:
[----:B------:R-:W-:-:S05]  /*5f80*/  LOP3.LUT R3, R0, 0x80, R3, 0xf8, !PT ;  /* 0x0000008000037812 */ /* 0x000fca00078ef803 */
[----:B------:R0:W-:Y:S01]  /*5f90*/  STG.E.U8 desc[UR36][R8.64], R3 ;  /* 0x0000000308007986 */ /* 0x0001e2000c101124 */
[----:B------:R-:W-:Y:S05]  /*5fa0*/  BRA `(.L_x_45119) ;  /* 0x00000000005c7947 */ /* 0x000fea0003800000 */
.L_x_45141:
        /* <DEDUP_REMOVED lines=12> */
.L_x_45147:
[----:B------:R-:W-:Y:S01]  /*6070*/  IMAD.MOV.U32 R0, RZ, RZ, 0x7f ;  /* 0x0000007fff007424 */ /* 0x000fe200078e00ff */
[----:B------:R-:W-:-:S04]  /*6080*/  ISETP.GT.U32.AND P0, PT, R4, 0x7f800000, PT ;  /* 0x7f8000000400780c */ /* 0x000fc80003f04070 */
[----:B------:R-:W-:-:S09]  /*6090*/  SEL R0, R0, 0x7c, P0 ;  /* 0x0000007c00007807 */ /* 0x000fd20000000000 */
.L_x_45148:
[----:B------:R-:W-:Y:S05]  /*60a0*/  BSYNC.RECONVERGENT B0 ;  /* 0x0000000000007941 */ /* 0x000fea0003800200 */
.L_x_45146:
[----:B------:R-:W-:-:S04]  /*60b0*/  SHF.R.U32.HI R3, RZ, 0x18, R3 ;  /* 0x00000018ff037819 */ /* 0x000fc80000011603 */
[----:B------:R-:W-:-:S05]  /*60c0*/  LOP3.LUT R3, R0, 0x80, R3, 0xf8, !PT ;  /* 0x0000008000037812 */ /* 0x000fca00078ef803 */
[----:B------:R0:W-:Y:S01]  /*60d0*/  STG.E.U8 desc[UR36][R8.64], R3 ;  /* 0x0000000308007986 */ /* 0x0001e2000c101124 */
[----:B------:R-:W-:Y:S05]  /*60e0*/  BRA `(.L_x_45119) ;  /* 0x00000000000c7947 */ /* 0x000fea0003800000 */
.L_x_45140:
[----:B------:R-:W-:-:S04]  /*60f0*/  I2FP.F32.S32 R0, R26 ;  /* 0x0000001a00007245 */ /* 0x000fc80000201400 */
[----:B------:R-:W-:-:S05]  /*6100*/  F2FP.BF16.F32.PACK_AB R0, RZ, R0 ;  /* 0x00000000ff00723e */ /* 0x000fca00000010ff */
[----:B------:R0:W-:Y:S02]  /*6110*/  STG.E.U16 desc[UR36][R8.64], R0 ;  /* 0x0000000008007986 */ /* 0x0001e4000c101524 */
.L_x_45119:
        /* <DEDUP_REMOVED lines=23> */
.L_x_45152:
[----:B-----5:R0:W-:Y:S01]  /*6290*/  STG.E.U8 desc[UR36][R8.64], R24 ;  /* 0x0000001808007986 */ /* 0x0201e2000c101124 */
[----:B------:R-:W-:Y:S05]  /*62a0*/  BRA `(.L_x_45154) ;  /* 0x0000000c00387947 */ /* 0x000fea0003800000 */
.L_x_45151:
        /* <DEDUP_REMOVED lines=9> */
.L_x_45156:
[----:B-----5:R0:W-:Y:S01]  /*6340*/  STG.E desc[UR36][R8.64], R24 ;  /* 0x0000001808007986 */ /* 0x0201e2000c101924 */
[----:B------:R-:W-:Y:S05]  /*6350*/  BRA `(.L_x_45154) ;  /* 0x0000000c000c7947 */ /* 0x000fea0003800000 */
.L_x_45155:
[----:B-----5:R0:W-:Y:S01]  /*6360*/  STG.E.U16 desc[UR36][R8.64], R24 ;  /* 0x0000001808007986 */ /* 0x0201e2000c101524 */
[----:B------:R-:W-:Y:S05]  /*6370*/  BRA `(.L_x_45154) ;  /* 0x0000000c00047947 */ /* 0x000fea0003800000 */
.L_x_45150:
        /* <DEDUP_REMOVED lines=9> */
.L_x_45158:
[----:B-----5:R-:W-:-:S04]  /*6410*/  I2FP.F32.S32 R0, R24 ;  /* 0x0000001800007245 */ /* 0x020fc80000201400 */
[----:B------:R-:W-:-:S05]  /*6420*/  F2FP.F16.F32.PACK_AB R0, RZ, R0 ;  /* 0x00000000ff00723e */ /* 0x000fca00000000ff */
[----:B------:R0:W-:Y:S01]  /*6430*/  STG.E.U16 desc[UR36][R8.64], R0 ;  /* 0x0000000008007986 */ /* 0x0001e2000c101524 */
[----:B------:R-:W-:Y:S05]  /*6440*/  BRA `(.L_x_45154) ;  /* 0x0000000800d07947 */ /* 0x000fea0003800000 */
.L_x_45157:
        /* <DEDUP_REMOVED lines=10> */
.L_x_45160:
[----:B-----5:R-:W-:-:S04]  /*64f0*/  I2FP.F32.S32 R24, R24 ;  /* 0x0000001800187245 */ /* 0x020fc80000201400 */
[----:B------:R-:W-:-:S04]  /*6500*/  F2FP.F16.F32.PACK_AB R3, RZ, R24 ;  /* 0x00000018ff03723e */ /* 0x000fc800000000ff */
[----:B------:R-:W-:-:S05]  /*6510*/  PRMT R3, R3, 0x5410, RZ ;  /* 0x0000541003037816 */ /* 0x000fca00000000ff */
[----:B------:R0:W-:Y:S01]  /*6520*/  STG.E desc[UR36][R8.64], R3 ;  /* 0x0000000308007986 */ /* 0x0001e2000c101924 */
[----:B------:R-:W-:Y:S05]  /*6530*/  BRA `(.L_x_45154) ;  /* 0x0000000800947947 */ /* 0x000fea0003800000 */
.L_x_45159:
[----:B-----5:R-:W0:Y:S02]  /*6540*/  I2F.F64 R24, R24 ;  /* 0x0000001800187312 */ /* 0x020e240000201c00 */
[----:B0-----:R0:W-:Y:S01]  /*6550*/  STG.E.64 desc[UR36][R8.64], R24 ;  /* 0x0000001808007986 */ /* 0x0011e2000c101b24 */
[----:B------:R-:W-:Y:S05]  /*6560*/  BRA `(.L_x_45154) ;  /* 0x0000000800887947 */ /* 0x000fea0003800000 */
.L_x_45149:
        /* <DEDUP_REMOVED lines=12> */
.L_x_45164:
        /* <DEDUP_REMOVED lines=17> */
.L_x_45167:
[----:B------:R-:W-:-:S04]  /*6740*/  SHF.R.U32.HI R3, RZ, 0x18, R5 ;  /* 0x00000018ff037819 */ /* 0x000fc80000011605 */
[----:B------:R-:W-:-:S04]  /*6750*/  LOP3.LUT R0, R0, 0x80, R3, 0xf8, !PT ;  /* 0x0000008000007812 */ /* 0x000fc800078ef803 */
[----:B------:R-:W-:-:S07]  /*6760*/  PRMT R4, R0, 0x7610, R4 ;  /* 0x0000761000047816 */ /* 0x000fce0000000004 */
.L_x_45166:
[----:B------:R-:W-:Y:S05]  /*6770*/  BSYNC.RECONVERGENT B0 ;  /* 0x0000000000007941 */ /* 0x000fea0003800200 */
.L_x_45165:
[----:B------:R0:W-:Y:S01]  /*6780*/  STG.E.U8 desc[UR36][R8.64], R4 ;  /* 0x0000000408007986 */ /* 0x0001e2000c101124 */
[----:B------:R-:W-:Y:S05]  /*6790*/  BRA `(.L_x_45154) ;  /* 0x0000000400fc7947 */ /* 0x000fea0003800000 */
.L_x_45163:
        /* <DEDUP_REMOVED lines=17> */
.L_x_45170:
[----:B------:R-:W-:-:S04]  /*68b0*/  SHF.R.U32.HI R3, RZ, 0x18, R5 ;  /* 0x00000018ff037819 */ /* 0x000fc80000011605 */
[----:B------:R-:W-:-:S04]  /*68c0*/  LOP3.LUT R0, R0, 0x80, R3, 0xf8, !PT ;  /* 0x0000008000007812 */ /* 0x000fc800078ef803 */
[----:B------:R-:W-:-:S07]  /*68d0*/  PRMT R4, R0, 0x7610, R4 ;  /* 0x0000761000047816 */ /* 0x000fce0000000004 */
.L_x_45169:
[----:B------:R-:W-:Y:S05]  /*68e0*/  BSYNC.RECONVERGENT B0 ;  /* 0x0000000000007941 */ /* 0x000fea0003800200 */
.L_x_45168:
[----:B------:R0:W-:Y:S01]  /*68f0*/  STG.E.U8 desc[UR36][R8.64], R4 ;  /* 0x0000000408007986 */ /* 0x0001e2000c101124 */
[----:B------:R-:W-:Y:S05]  /*6900*/  BRA `(.L_x_45154) ;  /* 0x0000000400a07947 */ /* 0x000fea0003800000 */
.L_x_45162:
        /* <DEDUP_REMOVED lines=22> */
.L_x_45172:
[----:B-----5:R-:W-:-:S05]  /*6a70*/  SHF.R.S32.HI R25, RZ, 0x1f, R24 ;  /* 0x0000001fff197819 */ /* 0x020fca0000011418 */
[----:B------:R0:W-:Y:S01]  /*6a80*/  STG.E.64 desc[UR36][R8.64], R24 ;  /* 0x0000001808007986 */ /* 0x0001e2000c101b24 */
[----:B------:R-:W-:Y:S05]  /*6a90*/  BRA `(.L_x_45154) ;  /* 0x00000004003c7947 */ /* 0x000fea0003800000 */
.L_x_45171:
[----:B-----5:R0:W-:Y:S01]  /*6aa0*/  STG.E desc[UR36][R8.64], R24 ;  /* 0x0000001808007986 */ /* 0x0201e2000c101924 */
[----:B------:R-:W-:Y:S05]  /*6ab0*/  BRA `(.L_x_45154) ;  /* 0x0000000400347947 */ /* 0x000fea0003800000 */
.L_x_45161:
        /* <DEDUP_REMOVED lines=10> */
.L_x_45174:
[----:B------:R-:W-:Y:S01]  /*6b60*/  CS2R R6, SRZ ;  /* 0x0000000000067805 */ /* 0x000fe2000001ff00 */
[----:B-----5:R-:W0:Y:S04]  /*6b70*/  I2F.F64 R4, R24 ;  /* 0x0000001800047312 */ /* 0x020e280000201c00 */
[----:B0-----:R4:W-:Y:S01]  /*6b80*/  STG.E.128 desc[UR36][R8.64], R4 ;  /* 0x0000000408007986 */ /* 0x0019e2000c101d24 */
[----:B------:R-:W-:Y:S05]  /*6b90*/  BRA `(.L_x_45154) ;  /* 0x0000000000fc7947 */ /* 0x000fea0003800000 */
.L_x_45173:
[----:B------:R-:W-:-:S13]  /*6ba0*/  ISETP.NE.AND P0, PT, R0, 0xf, PT ;  /* 0x0000000f0000780c */ /* 0x000fda0003f05270 */
[----:B------:R-:W-:Y:S05]  /*6bb0*/  @!P0 BRA `(.L_x_45175) ;  /* 0x0000000000e88947 */ /* 0x000fea0003800000 */
[----:B------:R-:W-:-:S13]  /*6bc0*/  ISETP.NE.AND P0, PT, R0, 0x17, PT ;  /* 0x000000170000780c */ /* 0x000fda0003f05270 */
[----:B------:R-:W-:Y:S05]  /*6bd0*/  @!P0 BRA `(.L_x_45176) ;  /* 0x0000000000908947 */ /* 0x000fea0003800000 */
[----:B------:R-:W-:-:S13]  /*6be0*/  ISETP.NE.AND P0, PT, R0, 0x18, PT ;  /* 0x000000180000780c */ /* 0x000fda0003f05270 */
[----:B------:R-:W-:Y:S05]  /*6bf0*/  @!P0 BRA `(.L_x_45177) ;  /* 0x0000000000448947 */ /* 0x000fea0003800000 */
.L_x_45153:
        /* <DEDUP_REMOVED lines=16> */
.L_x_45178:
[----:B------:R-:W-:Y:S05]  /*6d00*/  BRA `(.L_x_45154) ;  /* 0x0000000000a07947 */ /* 0x000fea0003800000 */
.L_x_45177:
        /* <DEDUP_REMOVED lines=13> */
.L_x_45180:
[----:B------:R-:W-:Y:S05]  /*6de0*/  BSYNC.RECONVERGENT B0 ;  /* 0x0000000000007941 */ /* 0x000fea0003800200 */
.L_x_45179:
[----:B------:R-:W-:-:S05]  /*6df0*/  LOP3.LUT R3, R0, 0x80, R3, 0xf8, !PT ;  /* 0x0000008000037812 */ /* 0x000fca00078ef803 */
[----:B------:R1:W-:Y:S01]  /*6e00*/  STG.E.U8 desc[UR36][R8.64], R3 ;  /* 0x0000000308007986 */ /* 0x0003e2000c101124 */
[----:B------:R-:W-:Y:S05]  /*6e10*/  BRA `(.L_x_45154) ;  /* 0x00000000005c7947 */ /* 0x000fea0003800000 */
.L_x_45176:
        /* <DEDUP_REMOVED lines=12> */
.L_x_45182:
[----:B------:R-:W-:Y:S01]  /*6ee0*/  IMAD.MOV.U32 R0, RZ, RZ, 0x7f ;  /* 0x0000007fff007424 */ /* 0x000fe200078e00ff */
[----:B------:R-:W-:-:S04]  /*6ef0*/  ISETP.GT.U32.AND P0, PT, R4, 0x7f800000, PT ;  /* 0x7f8000000400780c */ /* 0x000fc80003f04070 */
[----:B------:R-:W-:-:S09]  /*6f00*/  SEL R0, R0, 0x7c, P0 ;  /* 0x0000007c00007807 */ /* 0x000fd20000000000 */
.L_x_45183:
[----:B------:R-:W-:Y:S05]  /*6f10*/  BSYNC.RECONVERGENT B0 ;  /* 0x0000000000007941 */ /* 0x000fea0003800200 */
.L_x_45181:
[----:B------:R-:W-:-:S04]  /*6f20*/  SHF.R.U32.HI R3, RZ, 0x18, R3 ;  /* 0x00000018ff037819 */ /* 0x000fc80000011603 */
[----:B------:R-:W-:-:S05]  /*6f30*/  LOP3.LUT R3, R0, 0x80, R3, 0xf8, !PT ;  /* 0x0000008000037812 */ /* 0x000fca00078ef803 */
[----:B------:R2:W-:Y:S01]  /*6f40*/  STG.E.U8 desc[UR36][R8.64], R3 ;  /* 0x0000000308007986 */ /* 0x0005e2000c101124 */
[----:B------:R-:W-:Y:S05]  /*6f50*/  BRA `(.L_x_45154) ;  /* 0x00000000000c7947 */ /* 0x000fea0003800000 */
.L_x_45175:
[----:B-----5:R-:W-:-:S04]  /*6f60*/  I2FP.F32.S32 R0, R24 ;  /* 0x0000001800007245 */ /* 0x020fc80000201400 */
[----:B------:R-:W-:-:S05]  /*6f70*/  F2FP.BF16.F32.PACK_AB R0, RZ, R0 ;  /* 0x00000000ff00723e */ /* 0x000fca00000010ff */
[----:B------:R0:W-:Y:S02]  /*6f80*/  STG.E.U16 desc[UR36][R8.64], R0 ;  /* 0x0000000008007986 */ /* 0x0001e4000c101524 */
.L_x_45154:
[----:B------:R-:W-:-:S07]  /*6f90*/  VIADD R17, R17, 0x80 ;  /* 0x0000008011117836 */ /* 0x000fce0000000000 */
.L_x_45113:
[----:B------:R-:W-:Y:S05]  /*6fa0*/  BSYNC.RECONVERGENT B6 ;  /* 0x0000000000067941 */ /* 0x000fea0003800200 */
.L_x_45112:
        /* <DEDUP_REMOVED lines=21> */
.L_x_45187:
[----:B-----5:R-:W-:Y:S01]  /*7100*/  STG.E.U8 desc[UR36][R2.64], R22 ;  /* 0x0000001602007986 */ /* 0x020fe2000c101124 */
[----:B------:R-:W-:Y:S05]  /*7110*/  EXIT ;  /* 0x000000000000794d */ /* 0x000fea0003800000 */
.L_x_45186:
        /* <DEDUP_REMOVED lines=9> */
.L_x_45190:
[----:B-----5:R-:W-:Y:S01]  /*71b0*/  STG.E desc[UR36][R2.64], R22 ;  /* 0x0000001602007986 */ /* 0x020fe2000c101924 */
[----:B------:R-:W-:Y:S05]  /*71c0*/  EXIT ;  /* 0x000000000000794d */ /* 0x000fea0003800000 */
.L_x_45189:
[----:B-----5:R-:W-:Y:S01]  /*71d0*/  STG.E.U16 desc[UR36][R2.64], R22 ;  /* 0x0000001602007986 */ /* 0x020fe2000c101524 */
[----:B------:R-:W-:Y:S05]  /*71e0*/  EXIT ;  /* 0x000000000000794d */ /* 0x000fea0003800000 */
.L_x_45185:
        /* <DEDUP_REMOVED lines=9> */
.L_x_45192:
[----:B-----5:R-:W-:-:S04]  /*7280*/  I2FP.F32.S32 R0, R22 ;  /* 0x0000001600007245 */ /* 0x020fc80000201400 */
[----:B------:R-:W-:-:S05]  /*7290*/  F2FP.F16.F32.PACK_AB R0, RZ, R0 ;  /* 0x00000000ff00723e */ /* 0x000fca00000000ff */
[----:B------:R-:W-:Y:S01]  /*72a0*/  STG.E.U16 desc[UR36][R2.64], R0 ;  /* 0x0000000002007986 */ /* 0x000fe2000c101524 */
[----:B------:R-:W-:Y:S05]  /*72b0*/  EXIT ;  /* 0x000000000000794d */ /* 0x000fea0003800000 */
.L_x_45191:
        /* <DEDUP_REMOVED lines=10> */
.L_x_45194:
[----:B-----5:R-:W-:-:S04]  /*7360*/  I2FP.F32.S32 R22, R22 ;  /* 0x0000001600167245 */ /* 0x020fc80000201400 */
[----:B------:R-:W-:-:S04]  /*7370*/  F2FP.F16.F32.PACK_AB R5, RZ, R22 ;  /* 0x00000016ff05723e */ /* 0x000fc800000000ff */
[----:B------:R-:W-:-:S05]  /*7380*/  PRMT R5, R5, 0x5410, RZ ;  /* 0x0000541005057816 */ /* 0x000fca00000000ff */
[----:B------:R-:W-:Y:S01]  /*7390*/  STG.E desc[UR36][R2.64], R5 ;  /* 0x0000000502007986 */ /* 0x000fe2000c101924 */
[----:B------:R-:W-:Y:S05]  /*73a0*/  EXIT ;  /* 0x000000000000794d */ /* 0x000fea0003800000 */
.L_x_45193:
[----:B-----5:R-:W0:Y:S02]  /*73b0*/  I2F.F64 R22, R22 ;  /* 0x0000001600167312 */ /* 0x020e240000201c00 */
[----:B0-----:R-:W-:Y:S01]  /*73c0*/  STG.E.64 desc[UR36][R2.64], R22 ;  /* 0x0000001602007986 */ /* 0x001fe2000c101b24 */
[----:B------:R-:W-:Y:S05]  /*73d0*/  EXIT ;  /* 0x000000000000794d */ /* 0x000fea0003800000 */
.L_x_45184:
        /* <DEDUP_REMOVED lines=12> */
.L_x_45198:
        /* <DEDUP_REMOVED lines=18> */
.L_x_45201:
[----:B------:R-:W-:-:S04]  /*75c0*/  SHF.R.U32.HI R5, RZ, 0x18, R5 ;  /* 0x00000018ff057819 */ /* 0x000fc80000011605 */
[----:B------:R-:W-:-:S07]  /*75d0*/  LOP3.LUT R0, R0, 0x80, R5, 0xf8, !PT ;  /* 0x0000008000007812 */ /* 0x000fce00078ef805 */
.L_x_45200:
[----:B------:R-:W-:Y:S05]  /*75e0*/  BSYNC.RECONVERGENT B0 ;  /* 0x0000000000007941 */ /* 0x000fea0003800200 */
.L_x_45199:
[----:B------:R-:W-:Y:S01]  /*75f0*/  STG.E.U8 desc[UR36][R2.64], R0 ;  /* 0x0000000002007986 */ /* 0x000fe2000c101124 */
[----:B------:R-:W-:Y:S05]  /*7600*/  EXIT ;  /* 0x000000000000794d */ /* 0x000fea0003800000 */
.L_x_45197:
        /* <DEDUP_REMOVED lines=18> */
.L_x_45204:
[----:B------:R-:W-:-:S04]  /*7730*/  SHF.R.U32.HI R5, RZ, 0x18, R5 ;  /* 0x00000018ff057819 */ /* 0x000fc80000011605 */
[----:B------:R-:W-:-:S07]  /*7740*/  LOP3.LUT R0, R0, 0x80, R5, 0xf8, !PT ;  /* 0x0000008000007812 */ /* 0x000fce00078ef805 */
.L_x_45203:
[----:B------:R-:W-:Y:S05]  /*7750*/  BSYNC.RECONVERGENT B0 ;  /* 0x0000000000007941 */ /* 0x000fea0003800200 */
.L_x_45202:
[----:B------:R-:W-:Y:S01]  /*7760*/  STG.E.U8 desc[UR36][R2.64], R0 ;  /* 0x0000000002007986 */ /* 0x000fe2000c101124 */
[----:B------:R-:W-:Y:S05]  /*7770*/  EXIT ;  /* 0x000000000000794d */ /* 0x000fea0003800000 */
.L_x_45196:
        /* <DEDUP_REMOVED lines=22> */
.L_x_45206:
[----:B-----5:R-:W-:-:S05]  /*78e0*/  SHF.R.S32.HI R23, RZ, 0x1f, R22 ;  /* 0x0000001fff177819 */ /* 0x020fca0000011416 */
[----:B------:R-:W-:Y:S01]  /*78f0*/  STG.E.64 desc[UR36][R2.64], R22 ;  /* 0x0000001602007986 */ /* 0x000fe2000c101b24 */
[----:B------:R-:W-:Y:S05]  /*7900*/  EXIT ;  /* 0x000000000000794d */ /* 0x000fea0003800000 */
.L_x_45205:
[----:B-----5:R-:W-:Y:S01]  /*7910*/  STG.E desc[UR36][R2.64], R22 ;  /* 0x0000001602007986 */ /* 0x020fe2000c101924 */
[----:B------:R-:W-:Y:S05]  /*7920*/  EXIT ;  /* 0x000000000000794d */ /* 0x000fea0003800000 */
.L_x_45195:
        /* <DEDUP_REMOVED lines=10> */
.L_x_45208:
[----:B------:R-:W-:Y:S01]  /*79d0*/  CS2R R6, SRZ ;  /* 0x0000000000067805 */ /* 0x000fe2000001ff00 */
[----:B-----5:R-:W0:Y:S04]  /*79e0*/  I2F.F64 R4, R22 ;  /* 0x0000001600047312 */ /* 0x020e280000201c00 */
[----:B0-----:R-:W-:Y:S01]  /*79f0*/  STG.E.128 desc[UR36][R2.64], R4 ;  /* 0x0000000402007986 */ /* 0x001fe2000c101d24 */
[----:B------:R-:W-:Y:S05]  /*7a00*/  EXIT ;  /* 0x000000000000794d */ /* 0x000fea0003800000 */
.L_x_45207:
[----:B------:R-:W-:-:S13]  /*7a10*/  ISETP.NE.AND P0, PT, R0, 0xf, PT ;  /* 0x0000000f0000780c */ /* 0x000fda0003f05270 */
[----:B------:R-:W-:Y:S05]  /*7a20*/  @!P0 BRA `(.L_x_45209) ;  /* 0x0000000000e88947 */ /* 0x000fea0003800000 */
[----:B------:R-:W-:-:S13]  /*7a30*/  ISETP.NE.AND P0, PT, R0, 0x17, PT ;  /* 0x000000170000780c */ /* 0x000fda0003f05270 */
[----:B------:R-:W-:Y:S05]  /*7a40*/  @!P0 BRA `(.L_x_45210) ;  /* 0x0000000000908947 */ /* 0x000fea0003800000 */
[----:B------:R-:W-:-:S13]  /*7a50*/  ISETP.NE.AND P0, PT, R0, 0x18, PT ;  /* 0x000000180000780c */ /* 0x000fda0003f05270 */
[----:B------:R-:W-:Y:S05]  /*7a60*/  @!P0 BRA `(.L_x_45211) ;  /* 0x0000000000448947 */ /* 0x000fea0003800000 */
.L_x_45188:
        /* <DEDUP_REMOVED lines=16> */
.L_x_45212:
[----:B------:R-:W-:Y:S05]  /*7b70*/  EXIT ;  /* 0x000000000000794d */ /* 0x000fea0003800000 */
.L_x_45211:
        /* <DEDUP_REMOVED lines=13> */
.L_x_45214:
[----:B------:R-:W-:Y:S05]  /*7c50*/  BSYNC.RECONVERGENT B0 ;  /* 0x0000000000007941 */ /* 0x000fea0003800200 */
.L_x_45213:
[----:B------:R-:W-:-:S05]  /*7c60*/  LOP3.LUT R5, R0, 0x80, R5, 0xf8, !PT ;  /* 0x0000008000057812 */ /* 0x000fca00078ef805 */
[----:B------:R-:W-:Y:S01]  /*7c70*/  STG.E.U8 desc[UR36][R2.64], R5 ;  /* 0x0000000502007986 */ /* 0x000fe2000c101124 */
[----:B------:R-:W-:Y:S05]  /*7c80*/  EXIT ;  /* 0x000000000000794d */ /* 0x000fea0003800000 */
.L_x_45210:
        /* <DEDUP_REMOVED lines=12> */
.L_x_45216:
[----:B------:R-:W-:Y:S01]  /*7d50*/  IMAD.MOV.U32 R0, RZ, RZ, 0x7f ;  /* 0x0000007fff007424 */ /* 0x000fe200078e00ff */
[----:B------:R-:W-:-:S04]  /*7d60*/  ISETP.GT.U32.AND P0, PT, R4, 0x7f800000, PT ;  /* 0x7f8000000400780c */ /* 0x000fc80003f04070 */
[----:B------:R-:W-:-:S09]  /*7d70*/  SEL R0, R0, 0x7c, P0 ;  /* 0x0000007c00007807 */ /* 0x000fd20000000000 */
.L_x_45217:
[----:B------:R-:W-:Y:S05]  /*7d80*/  BSYNC.RECONVERGENT B0 ;  /* 0x0000000000007941 */ /* 0x000fea0003800200 */
.L_x_45215:
[----:B------:R-:W-:-:S04]  /*7d90*/  SHF.R.U32.HI R5, RZ, 0x18, R5 ;  /* 0x00000018ff057819 */ /* 0x000fc80000011605 */
[----:B------:R-:W-:-:S05]  /*7da0*/  LOP3.LUT R5, R0, 0x80, R5, 0xf8, !PT ;  /* 0x0000008000057812 */ /* 0x000fca00078ef805 */
[----:B------:R-:W-:Y:S01]  /*7db0*/  STG.E.U8 desc[UR36][R2.64], R5 ;  /* 0x0000000502007986 */ /* 0x000fe2000c101124 */
[----:B------:R-:W-:Y:S05]  /*7dc0*/  EXIT ;  /* 0x000000000000794d */ /* 0x000fea0003800000 */
.L_x_45209:
[----:B-----5:R-:W-:-:S04]  /*7dd0*/  I2FP.F32.S32 R0, R22 ;  /* 0x0000001600007245 */ /* 0x020fc80000201400 */
[----:B------:R-:W-:-:S05]  /*7de0*/  F2FP.BF16.F32.PACK_AB R0, RZ, R0 ;  /* 0x00000000ff00723e */ /* 0x000fca00000010ff */
[----:B------:R-:W-:Y:S01]  /*7df0*/  STG.E.U16 desc[UR36][R2.64], R0 ;  /* 0x0000000002007986 */ /* 0x000fe2000c101524 */
[----:B------:R-:W-:Y:S05]  /*7e00*/  EXIT ;  /* 0x000000000000794d */ /* 0x000fea0003800000 */
.L_x_45218:
        /* <DEDUP_REMOVED lines=15> */
.L_x_50299:


//--------------------- .text._ZN2at6native18elementwise_kernelILi128ELi2EZNS0_22gpu_kernel_impl_nocastINS0_13AUnaryFunctorIiiiZZZNS0_21remainder_kernel_cudaERNS_18TensorIteratorBaseEENKUlvE_clEvENKUlvE1_clEvEUliiE_EEEEvS5_RKT_EUliE_EEviT1_ --------------------------
	.section	.text._ZN2at6native18elementwise_kernelILi128ELi2EZNS0_22gpu_kernel_impl_nocastINS0_13AUnaryFunctorIiiiZZZNS0_21remainder_kernel_cudaERNS_18TensorIteratorBaseEENKUlvE_clEvENKUlvE1_clEvEUliiE_EEEEvS5_RKT_EUliE_EEviT1_,"ax",@progbits
	.align	128
        .global         _ZN2at6native18elementwise_kernelILi128ELi2EZNS0_22gpu_kernel_impl_nocastINS0_13AUnaryFunctorIiiiZZZNS0_21remainder_kernel_cudaERNS_18TensorIteratorBaseEENKUlvE_clEvENKUlvE1_clEvEUliiE_EEEEvS5_RKT_EUliE_EEviT1_
        .type           _ZN2at6native18elementwise_kernelILi128ELi2EZNS0_22gpu_kernel_impl_nocastINS0_13AUnaryFunctorIiiiZZZNS0_21remainder_kernel_cudaERNS_18TensorIteratorBaseEENKUlvE_clEvENKUlvE1_clEvEUliiE_EEEEvS5_RKT_EUliE_EEviT1_,@function
        .size           _ZN2at6native18elementwise_kernelILi128ELi2EZNS0_22gpu_kernel_impl_nocastINS0_13AUnaryFunctorIiiiZZZNS0_21remainder_kernel_cudaERNS_18TensorIteratorBaseEENKUlvE_clEvENKUlvE1_clEvEUliiE_EEEEvS5_RKT_EUliE_EEviT1_,(.L_x_50300 - _ZN2at6native18elementwise_kernelILi128ELi2EZNS0_22gpu_kernel_impl_nocastINS0_13AUnaryFunctorIiiiZZZNS0_21remainder_kernel_cudaERNS_18TensorIteratorBaseEENKUlvE_clEvENKUlvE1_clEvEUliiE_EEEEvS5_RKT_EUliE_EEviT1_)
        .other          _ZN2at6native18elementwise_kernelILi128ELi2EZNS0_22gpu_kernel_impl_nocastINS0_13AUnaryFunctorIiiiZZZNS0_21remainder_kernel_cudaERNS_18TensorIteratorBaseEENKUlvE_clEvENKUlvE1_clEvEUliiE_EEEEvS5_RKT_EUliE_EEviT1_,@"STO_CUDA_ENTRY STV_DEFAULT"
_ZN2at6native18elementwise_kernelILi128ELi2EZNS0_22gpu_kernel_impl_nocastINS0_13AUnaryFunctorIiiiZZZNS0_21remainder_kernel_cudaERNS_18TensorIteratorBaseEENKUlvE_clEvENKUlvE1_clEvEUliiE_EEEEvS5_RKT_EUliE_EEviT1_:
.text._ZN2at6native18elementwise_kernelILi128ELi2EZNS0_22gpu_kernel_impl_nocastINS0_13AUnaryFunctorIiiiZZZNS0_21remainder_kernel_cudaERNS_18TensorIteratorBaseEENKUlvE_clEvENKUlvE1_clEvEUliiE_EEEEvS5_RKT_EUliE_EEviT1_:
        /* <DEDUP_REMOVED lines=47> */
.L_x_45221:
[----:B------:R-:W-:Y:S05]  /*02f0*/  BSYNC.RECONVERGENT B0 ;  /* 0x0000000000007941 */ /* 0x000fea0003800200 */
.L_x_45220:
        /* <DEDUP_REMOVED lines=36> */
.L_x_45219:
        /* <DEDUP_REMOVED lines=305> */
.L_x_45224:
[----:B------:R-:W0:Y:S01]  /*1850*/  LDCU.128 UR8, c[0x0][0x580] ;  /* 0x0000b000ff0877ac */ /* 0x000e220008000c00 */
[----:B------:R-:W1:Y:S01]  /*1860*/  LDC R11, c[0x0][0x594] ;  /* 0x00016500ff0b7b82 */ /* 0x000e620000000800 */
[----:B0-----:R-:W-:-:S04]  /*1870*/  IADD3 R6, P0, PT, R4, UR10, RZ ;  /* 0x0000000a04067c10 */ /* 0x001fc8000ff1e0ff */
[----:B------:R-:W-:-:S05]  /*1880*/  IADD3.X R7, PT, PT, RZ, UR11, RZ, P0, !PT ;  /* 0x0000000bff077c10 */ /* 0x000fca00087fe4ff */
[----:B------:R-:W2:Y:S01]  /*1890*/  LDG.E R6, desc[UR6][R6.64] ;  /* 0x0000000606067981 */ /* 0x000ea2000c1e1900 */
[----:B-1----:R-:W-:Y:S01]  /*18a0*/  IABS R12, R11 ;  /* 0x0000000b000c7213 */ /* 0x002fe20000000000 */
[----:B------:R-:W-:Y:S01]  /*18b0*/  VIADD R3, R3, 0x80 ;  /* 0x0000008003037836 */ /* 0x000fe20000000000 */
[----:B------:R-:W-:Y:S02]  /*18c0*/  ISETP.GE.AND P2, PT, R11, RZ, PT ;  /* 0x000000ff0b00720c */ /* 0x000fe40003f46270 */
[----:B--2---:R-:W-:-:S04]  /*18d0*/  IABS R10, R6 ;  /* 0x00000006000a7213 */ /* 0x004fc80000000000 */
[----:B------:R-:W0:Y:S08]  /*18e0*/  I2F.RP R4, R10 ;  /* 0x0000000a00047306 */ /* 0x000e300000209400 */
[----:B0-----:R-:W0:Y:S02]  /*18f0*/  MUFU.RCP R4, R4 ;  /* 0x0000000400047308 */ /* 0x001e240000001000 */
[----:B0-----:R-:W-:-:S06]  /*1900*/  VIADD R8, R4, 0xffffffe ;  /* 0x0ffffffe04087836 */ /* 0x001fcc0000000000 */
        /* <DEDUP_REMOVED lines=24> */
[----:B------:R0:W-:Y:S02]  /*1a90*/  STG.E desc[UR6][R4.64], R9 ;  /* 0x0000000904007986 */ /* 0x0001e4000c101906 */
.L_x_45223:
[----:B------:R-:W-:Y:S05]  /*1aa0*/  BSYNC.RECONVERGENT B0 ;  /* 0x0000000000007941 */ /* 0x000fea0003800200 */
.L_x_45222:
        /* <DEDUP_REMOVED lines=300> */
.L_x_45225:
        /* <DEDUP_REMOVED lines=37> */
.L_x_45226:
        /* <DEDUP_REMOVED lines=12> */
.L_x_50300:


//--------------------- .text._ZN2at6native27unrolled_elementwise_kernelINS0_13AUnaryFunctorIiiiZZZNS0_21remainder_kernel_cudaERNS_18TensorIteratorBaseEENKUlvE_clEvENKUlvE1_clEvEUliiE_EESt5arrayIPcLm2EELi4E23TrivialOffsetCalculatorILi1EjESD_NS0_6memory15LoadWithoutCastENSE_16StoreWithoutCastEEEviT_T0_T2_T3_T4_T5_ --------------------------
	.section	.text._ZN2at6native27unrolled_elementwise_kernelINS0_13AUnaryFunctorIiiiZZZNS0_21remainder_kernel_cudaERNS_18TensorIteratorBaseEENKUlvE_clEvENKUlvE1_clEvEUliiE_EESt5arrayIPcLm2EELi4E23TrivialOffsetCalculatorILi1EjESD_NS0_6memory15LoadWithoutCastENSE_16StoreWithoutCastEEEviT_T0_T2_T3_T4_T5_,"ax",@progbits
	.align	128
        .global         _ZN2at6native27unrolled_elementwise_kernelINS0_13AUnaryFunctorIiiiZZZNS0_21remainder_kernel_cudaERNS_18TensorIteratorBaseEENKUlvE_clEvENKUlvE1_clEvEUliiE_EESt5arrayIPcLm2EELi4E23TrivialOffsetCalculatorILi1EjESD_NS0_6memory15LoadWithoutCastENSE_16StoreWithoutCastEEEviT_T0_T2_T3_T4_T5_
        .type           _ZN2at6native27unrolled_elementwise_kernelINS0_13AUnaryFunctorIiiiZZZNS0_21remainder_kernel_cudaERNS_18TensorIteratorBaseEENKUlvE_clEvENKUlvE1_clEvEUliiE_EESt5arrayIPcLm2EELi4E23TrivialOffsetCalculatorILi1EjESD_NS0_6memory15LoadWithoutCastENSE_16StoreWithoutCastEEEviT_T0_T2_T3_T4_T5_,@function
        .size           _ZN2at6native27unrolled_elementwise_kernelINS0_13AUnaryFunctorIiiiZZZNS0_21remainder_kernel_cudaERNS_18TensorIteratorBaseEENKUlvE_clEvENKUlvE1_clEvEUliiE_EESt5arrayIPcLm2EELi4E23TrivialOffsetCalculatorILi1EjESD_NS0_6memory15LoadWithoutCastENSE_16StoreWithoutCastEEEviT_T0_T2_T3_T4_T5_,(.L_x_50301 - _ZN2at6native27unrolled_elementwise_kernelINS0_13AUnaryFunctorIiiiZZZNS0_21remainder_kernel_cudaERNS_18TensorIteratorBaseEENKUlvE_clEvENKUlvE1_clEvEUliiE_EESt5arrayIPcLm2EELi4E23TrivialOffsetCalculatorILi1EjESD_NS0_6memory15LoadWithoutCastENSE_16StoreWithoutCastEEEviT_T0_T2_T3_T4_T5_)
        .other          _ZN2at6native27unrolled_elementwise_kernelINS0_13AUnaryFunctorIiiiZZZNS0_21remainder_kernel_cudaERNS_18TensorIteratorBaseEENKUlvE_clEvENKUlvE1_clEvEUliiE_EESt5arrayIPcLm2EELi4E23TrivialOffsetCalculatorILi1EjESD_NS0_6memory15LoadWithoutCastENSE_16StoreWithoutCastEEEviT_T0_T2_T3_T4_T5_,@"STO_CUDA_ENTRY STV_DEFAULT"
_ZN2at6native27unrolled_elementwise_kernelINS0_13AUnaryFunctorIiiiZZZNS0_21remainder_kernel_cudaERNS_18TensorIteratorBaseEENKUlvE_clEvENKUlvE1_clEvEUliiE_EESt5arrayIPcLm2EELi4E23TrivialOffsetCalculatorILi1EjESD_NS0_6memory15LoadWithoutCastENSE_16StoreWithoutCastEEEviT_T0_T2_T3_T4_T5_:
.text._ZN2at6native27unrolled_elementwise_kernelINS0_13AUnaryFunctorIiiiZZZNS0_21remainder_kernel_cudaERNS_18TensorIteratorBaseEENKUlvE_clEvENKUlvE1_clEvEUliiE_EESt5arrayIPcLm2EELi4E23TrivialOffsetCalculatorILi1EjESD_NS0_6memory15LoadWithoutCastENSE_16StoreWithoutCastEEEviT_T0_T2_T3_T4_T5_:
        /* <DEDUP_REMOVED lines=17> */
[----:B------:R-:W-:Y:S01]  /*0110*/  @!P3 IMAD R17, R5, 0x200, R4 ;  /* 0x000002000511b824 */ /* 0x000fe200078e0204 */
[----:B------:R-:W-:Y:S01]  /*0120*/  @!P3 IADD3 R4, PT, PT, R4, 0x80, RZ ;  /* 0x000000800404b810 */ /* 0x000fe20007ffe0ff */
[----:B0-----:R-:W-:-:S03]  /*0130*/  @!P1 IMAD.WIDE.U32 R10, R9, 0x4, R10 ;  /* 0x00000004090a9825 */ /* 0x001fc600078e000a */
[----:B------:R-:W-:Y:S01]  /*0140*/  ISETP.GE.AND P2, PT, R4, R7, PT ;  /* 0x000000070400720c */ /* 0x000fe20003f46270 */
[----:B--2---:R-:W-:Y:S01]  /*0150*/  @!P3 IMAD.WIDE.U32 R16, R17, 0x4, R2 ;  /* 0x000000041110b825 */ /* 0x004fe200078e0002 */
[C---:B------:R-:W-:Y:S01]  /*0160*/  @!P0 LEA R9, R5.reuse, R0, 0x9 ;  /* 0x0000000005098211 */ /* 0x040fe200078e48ff */
[----:B------:R-:W0:Y:S01]  /*0170*/  @!P0 LDC.64 R2, c[0x0][0x398] ;  /* 0x0000e600ff028b82 */ /* 0x000e220000000a00 */
[----:B-1----:R1:W5:Y:S09]  /*0180*/  @!P1 LDG.E R8, desc[UR4][R10.64] ;  /* 0x000000040a089981 */ /* 0x002372000c1e1900 */
[----:B------:R-:W-:-:S02]  /*0190*/  @!P2 IMAD R15, R5, 0x200, R4 ;  /* 0x00000200050fa824 */ /* 0x000fc400078e0204 */
[----:B------:R-:W-:Y:S01]  /*01a0*/  VIADD R18, R0, 0x80 ;  /* 0x0000008000127836 */ /* 0x000fe20000000000 */
[----:B------:R2:W5:Y:S01]  /*01b0*/  @!P3 LDG.E R6, desc[UR4][R16.64] ;  /* 0x000000041006b981 */ /* 0x000562000c1e1900 */
[----:B------:R-:W-:Y:S01]  /*01c0*/  IMAD.MOV.U32 R4, RZ, RZ, RZ ;  /* 0x000000ffff047224 */ /* 0x000fe200078e00ff */
[----:B------:R-:W3:Y:S01]  /*01d0*/  @!P2 LDC.64 R12, c[0x0][0x398] ;  /* 0x0000e600ff0cab82 */ /* 0x000ee20000000a00 */
[----:B0-----:R-:W-:-:S04]  /*01e0*/  @!P0 IMAD.WIDE.U32 R2, R9, 0x4, R2 ;  /* 0x0000000409028825 */ /* 0x001fc800078e0002 */
[----:B------:R-:W-:Y:S02]  /*01f0*/  IMAD.MOV.U32 R9, RZ, RZ, RZ ;  /* 0x000000ffff097224 */ /* 0x000fe400078e00ff */
[----:B---3--:R-:W-:-:S04]  /*0200*/  @!P2 IMAD.WIDE.U32 R12, R15, 0x4, R12 ;  /* 0x000000040f0ca825 */ /* 0x008fc800078e000c */
[----:B------:R0:W5:Y:S01]  /*0210*/  @!P0 LDG.E R9, desc[UR4][R2.64] ;  /* 0x0000000402098981 */ /* 0x000162000c1e1900 */
[CC--:B------:R-:W-:Y:S01]  /*0220*/  ISETP.GE.AND P0, PT, R0.reuse, R7.reuse, PT ;  /* 0x000000070000720c */ /* 0x0c0fe20003f06270 */
[C---:B-1----:R-:W-:Y:S02]  /*0230*/  VIADD R10, R0.reuse, 0x100 ;  /* 0x00000100000a7836 */ /* 0x042fe40000000000 */
[----:B--2---:R-:W-:Y:S01]  /*0240*/  VIADD R16, R0, 0x180 ;  /* 0x0000018000107836 */ /* 0x004fe20000000000 */
[----:B------:R-:W-:Y:S01]  /*0250*/  BSSY.RECONVERGENT B0, `(.L_x_45227) ;  /* 0x0000029000007945 */ /* 0x000fe20003800200 */
[----:B------:R1:W5:Y:S08]  /*0260*/  @!P2 LDG.E R4, desc[UR4][R12.64] ;  /* 0x000000040c04a981 */ /* 0x000370000c1e1900 */
[----:B------:R-:W0:Y:S01]  /*0270*/  @!P0 LDC.64 R14, c[0x0][0x390] ;  /* 0x0000e400ff0e8b82 */ /* 0x000e220000000a00 */
[----:B------:R-:W-:Y:S01]  /*0280*/  @!P0 LEA R11, R5, R0, 0x9 ;  /* 0x00000000050b8211 */ /* 0x000fe200078e48ff */
[----:B------:R-:W-:Y:S01]  /*0290*/  @!P0 IMAD.MOV.U32 R0, RZ, RZ, R18 ;  /* 0x000000ffff008224 */ /* 0x000fe200078e0012 */
[----:B------:R-:W-:-:S02]  /*02a0*/  ISETP.GE.AND P1, PT, R18, R7, PT ;  /* 0x000000071200720c */ /* 0x000fc40003f26270 */
[-C--:B------:R-:W-:Y:S02]  /*02b0*/  ISETP.GE.AND P2, PT, R10, R7.reuse, PT ;  /* 0x000000070a00720c */ /* 0x080fe40003f46270 */
[-C--:B------:R-:W-:Y:S02]  /*02c0*/  ISETP.GE.AND P3, PT, R16, R7.reuse, PT ;  /* 0x000000071000720c */ /* 0x080fe40003f66270 */
[----:B------:R-:W-:Y:S01]  /*02d0*/  ISETP.GE.AND P4, PT, R0, R7, PT ;  /* 0x000000070000720c */ /* 0x000fe20003f86270 */
[----:B0-----:R-:W-:Y:S01]  /*02e0*/  @!P0 IMAD.WIDE.U32 R2, R11, 0x4, R14 ;  /* 0x000000040b028825 */ /* 0x001fe200078e000e */
[----:B-1----:R-:W-:Y:S11]  /*02f0*/  @P0 BRA `(.L_x_45228) ;  /* 0x0000000000780947 */ /* 0x002ff60003800000 */
[-C--:B-----5:R-:W-:Y:S01]  /*0300*/  IABS R14, R9.reuse ;  /* 0x00000009000e7213 */ /* 0x0a0fe20000000000 */
[----:B------:R-:W0:Y:S01]  /*0310*/  LDC R15, c[0x0][0x388] ;  /* 0x0000e200ff0f7b82 */ /* 0x000e220000000800 */
[----:B------:R-:W-:Y:S02]  /*0320*/  IABS R16, R9 ;  /* 0x0000000900107213 */ /* 0x000fe40000000000 */
[----:B------:R-:W1:Y:S03]  /*0330*/  I2F.RP R12, R14 ;  /* 0x0000000e000c7306 */ /* 0x000e660000209400 */
[----:B------:R-:W-:-:S05]  /*0340*/  IMAD.MOV R16, RZ, RZ, -R16 ;  /* 0x000000ffff107224 */ /* 0x000fca00078e0a10 */
[----:B-1----:R-:W1:Y:S02]  /*0350*/  MUFU.RCP R12, R12 ;  /* 0x0000000c000c7308 */ /* 0x002e640000001000 */
[----:B-1----:R-:W-:Y:S01]  /*0360*/  VIADD R10, R12, 0xffffffe ;  /* 0x0ffffffe0c0a7836 */ /* 0x002fe20000000000 */
[----:B0-----:R-:W-:-:S05]  /*0370*/  IABS R12, R15 ;  /* 0x0000000f000c7213 */ /* 0x001fca0000000000 */
        /* <DEDUP_REMOVED lines=16> */
[C---:B------:R-:W-:Y:S02]  /*0480*/  LOP3.LUT R10, R11.reuse, R9, RZ, 0x3c, !PT ;  /* 0x000000090b0a7212 */ /* 0x040fe400078e3cff */
[----:B------:R-:W-:Y:S02]  /*0490*/  ISETP.NE.AND P6, PT, R11, RZ, PT ;  /* 0x000000ff0b00720c */ /* 0x000fe40003fc5270 */
[----:B------:R-:W-:-:S04]  /*04a0*/  ISETP.GT.AND P5, PT, R10, -0x1, PT ;  /* 0xffffffff0a00780c */ /* 0x000fc80003fa4270 */
[----:B------:R-:W-:-:S04]  /*04b0*/  SEL R9, R9, RZ, !P5 ;  /* 0x000000ff09097207 */ /* 0x000fc80006800000 */
[----:B------:R-:W-:-:S04]  /*04c0*/  SEL R10, R9, RZ, P6 ;  /* 0x000000ff090a7207 */ /* 0x000fc80003000000 */
[----:B------:R-:W-:-:S07]  /*04d0*/  IADD3 R9, PT, PT, R11, R10, RZ ;  /* 0x0000000a0b097210 */ /* 0x000fce0007ffe0ff */
.L_x_45228:
[----:B------:R-:W-:Y:S05]  /*04e0*/  BSYNC.RECONVERGENT B0 ;  /* 0x0000000000007941 */ /* 0x000fea0003800200 */
.L_x_45227:
        /* <DEDUP_REMOVED lines=32> */
.L_x_45230:
[----:B------:R-:W-:Y:S05]  /*06f0*/  BSYNC.RECONVERGENT B0 ;  /* 0x0000000000007941 */ /* 0x000fea0003800200 */
.L_x_45229:
        /* <DEDUP_REMOVED lines=32> */
.L_x_45232:
[----:B------:R-:W-:Y:S05]  /*0900*/  BSYNC.RECONVERGENT B0 ;  /* 0x0000000000007941 */ /* 0x000fea0003800200 */
.L_x_45231:
        /* <DEDUP_REMOVED lines=32> */
.L_x_45234:
[----:B------:R-:W-:Y:S05]  /*0b10*/  BSYNC.RECONVERGENT B0 ;  /* 0x0000000000007941 */ /* 0x000fea0003800200 */
.L_x_45233:
[----:B-----5:R0:W-:Y:S01]  /*0b20*/  @!P0 STG.E desc[UR4][R2.64], R9 ;  /* 0x0000000902008986 */ /* 0x0201e2000c101904 */
        /* <DEDUP_REMOVED lines=12> */
.L_x_45236:
[----:B------:R-:W-:Y:S05]  /*0bf0*/  BSYNC.RECONVERGENT B0 ;  /* 0x0000000000007941 */ /* 0x000fea0003800200 */
.L_x_45235:
[----:B------:R-:W-:-:S13]  /*0c00*/  ISETP.GE.AND P0, PT, R0, R7, PT ;  /* 0x000000070000720c */ /* 0x000fda0003f06270 */
[----:B------:R-:W-:Y:S05]  /*0c10*/  @P0 EXIT ;  /* 0x000000000000094d */ /* 0x000fea0003800000 */
[----:B01----:R-:W0:Y:S01]  /*0c20*/  LDC.64 R2, c[0x0][0x390] ;  /* 0x0000e400ff027b82 */ /* 0x003e220000000a00 */
[----:B------:R-:W-:-:S04]  /*0c30*/  IMAD R5, R5, 0x200, R0 ;  /* 0x0000020005057824 */ /* 0x000fc800078e0200 */
[----:B0-----:R-:W-:-:S05]  /*0c40*/  IMAD.WIDE.U32 R2, R5, 0x4, R2 ;  /* 0x0000000405027825 */ /* 0x001fca00078e0002 */
[----:B------:R-:W-:Y:S01]  /*0c50*/  STG.E desc[UR4][R2.64], R13 ;  /* 0x0000000d02007986 */ /* 0x000fe2000c101904 */
[----:B------:R-:W-:Y:S05]  /*0c60*/  EXIT ;  /* 0x000000000000794d */ /* 0x000fea0003800000 */
.L_x_45237:
        /* <DEDUP_REMOVED lines=9> */
.L_x_50301:


//--------------------- .text._ZN2at6native29vectorized_elementwise_kernelILi2ENS0_13AUnaryFunctorIiiiZZZNS0_21remainder_kernel_cudaERNS_18TensorIteratorBaseEENKUlvE_clEvENKUlvE1_clEvEUliiE_EESt5arrayIPcLm2EEEEviT0_T1_ --------------------------
	.section	.text._ZN2at6native29vectorized_elementwise_kernelILi2ENS0_13AUnaryFunctorIiiiZZZNS0_21remainder_kernel_cudaERNS_18TensorIteratorBaseEENKUlvE_clEvENKUlvE1_clEvEUliiE_EESt5arrayIPcLm2EEEEviT0_T1_,"ax",@progbits
	.align	128
        .global         _ZN2at6native29vectorized_elementwise_kernelILi2ENS0_13AUnaryFunctorIiiiZZZNS0_21remainder_kernel_cudaERNS_18TensorIteratorBaseEENKUlvE_clEvENKUlvE1_clEvEUliiE_EESt5arrayIPcLm2EEEEviT0_T1_
        .type           _ZN2at6native29vectorized_elementwise_kernelILi2ENS0_13AUnaryFunctorIiiiZZZNS0_21remainder_kernel_cudaERNS_18TensorIteratorBaseEENKUlvE_clEvENKUlvE1_clEvEUliiE_EESt5arrayIPcLm2EEEEviT0_T1_,@function
        .size           _ZN2at6native29vectorized_elementwise_kernelILi2ENS0_13AUnaryFunctorIiiiZZZNS0_21remainder_kernel_cudaERNS_18TensorIteratorBaseEENKUlvE_clEvENKUlvE1_clEvEUliiE_EESt5arrayIPcLm2EEEEviT0_T1_,(.L_x_50302 - _ZN2at6native29vectorized_elementwise_kernelILi2ENS0_13AUnaryFunctorIiiiZZZNS0_21remainder_kernel_cudaERNS_18TensorIteratorBaseEENKUlvE_clEvENKUlvE1_clEvEUliiE_EESt5arrayIPcLm2EEEEviT0_T1_)
        .other          _ZN2at6native29vectorized_elementwise_kernelILi2ENS0_13AUnaryFunctorIiiiZZZNS0_21remainder_kernel_cudaERNS_18TensorIteratorBaseEENKUlvE_clEvENKUlvE1_clEvEUliiE_EESt5arrayIPcLm2EEEEviT0_T1_,@"STO_CUDA_ENTRY STV_DEFAULT"
_ZN2at6native29vectorized_elementwise_kernelILi2ENS0_13AUnaryFunctorIiiiZZZNS0_21remainder_kernel_cudaERNS_18TensorIteratorBaseEENKUlvE_clEvENKUlvE1_clEvEUliiE_EESt5arrayIPcLm2EEEEviT0_T1_:
.text._ZN2at6native29vectorized_elementwise_kernelILi2ENS0_13AUnaryFunctorIiiiZZZNS0_21remainder_kernel_cudaERNS_18TensorIteratorBaseEENKUlvE_clEvENKUlvE1_clEvEUliiE_EESt5arrayIPcLm2EEEEviT0_T1_:
        /* <DEDUP_REMOVED lines=22> */
[-C--:B------:R-:W-:Y:S02]  /*0160*/  ISETP.GE.U32.AND P4, PT, R11, R0.reuse, PT ;  /* 0x000000000b00720c */ /* 0x080fe40003f86070 */
[----:B------:R0:W5:Y:S11]  /*0170*/  @!P6 LDG.E R10, desc[UR4][R24.64] ;  /* 0x00000004180ae981 */ /* 0x000176000c1e1900 */
        /* <DEDUP_REMOVED lines=12> */
[----:B------:R-:W-:Y:S01]  /*0240*/  @!P1 IMAD.IADD R21, R19, 0x1, R11 ;  /* 0x0000000113159824 */ /* 0x000fe200078e020b */
[----:B------:R-:W-:-:S04]  /*0250*/  @!P1 IADD3 R11, PT, PT, R11, 0x80, RZ ;  /* 0x000000800b0b9810 */ /* 0x000fc80007ffe0ff */
[----:B------:R-:W-:Y:S01]  /*0260*/  ISETP.GE.U32.AND P6, PT, R11, R0, PT ;  /* 0x000000000b00720c */ /* 0x000fe20003fc6070 */
[----:B-1----:R-:W-:-:S04]  /*0270*/  @!P5 IMAD.WIDE.U32 R22, R23, 0x4, R8 ;  /* 0x000000041716d825 */ /* 0x002fc800078e0008 */
[----:B--2---:R-:W-:Y:S02]  /*0280*/  @!P4 IMAD.WIDE.U32 R26, R27, 0x4, R2 ;  /* 0x000000041b1ac825 */ /* 0x004fe400078e0002 */
[----:B------:R-:W1:Y:S08]  /*0290*/  @!P1 LDC.64 R2, c[0x0][0x398] ;  /* 0x0000e600ff029b82 */ /* 0x000e700000000a00 */
[----:B------:R-:W2:Y:S01]  /*02a0*/  @!P6 LDC.64 R8, c[0x0][0x398] ;  /* 0x0000e600ff08eb82 */ /* 0x000ea20000000a00 */
[----:B------:R-:W-:-:S02]  /*02b0*/  IMAD.MOV.U32 R12, RZ, RZ, RZ ;  /* 0x000000ffff0c7224 */ /* 0x000fc400078e00ff */
[----:B0-----:R-:W-:-:S04]  /*02c0*/  @!P3 IMAD.WIDE.U32 R24, R13, 0x4, R6 ;  /* 0x000000040d18b825 */ /* 0x001fc800078e0006 */
[----:B------:R-:W-:Y:S01]  /*02d0*/  @!P6 IMAD.IADD R7, R19, 0x1, R11 ;  /* 0x000000011307e824 */ /* 0x000fe200078e020b */
[----:B------:R2:W5:Y:S01]  /*02e0*/  @!P5 LDG.E R12, desc[UR4][R22.64] ;  /* 0x00000004160cd981 */ /* 0x000562000c1e1900 */
[----:B------:R-:W-:Y:S02]  /*02f0*/  IMAD.MOV.U32 R5, RZ, RZ, RZ ;  /* 0x000000ffff057224 */ /* 0x000fe400078e00ff */
[----:B------:R-:W-:Y:S02]  /*0300*/  IMAD.MOV.U32 R6, RZ, RZ, RZ ;  /* 0x000000ffff067224 */ /* 0x000fe400078e00ff */
[----:B---3--:R-:W-:Y:S02]  /*0310*/  @!P2 IMAD.WIDE.U32 R14, R17, 0x4, R14 ;  /* 0x00000004110ea825 */ /* 0x008fe400078e000e */
[----:B------:R0:W5:Y:S02]  /*0320*/  @!P4 LDG.E R5, desc[UR4][R26.64] ;  /* 0x000000041a05c981 */ /* 0x000164000c1e1900 */
[----:B-1----:R-:W-:-:S02]  /*0330*/  @!P1 IMAD.WIDE.U32 R16, R21, 0x4, R2 ;  /* 0x0000000415109825 */ /* 0x002fc400078e0002 */
[----:B------:R0:W5:Y:S01]  /*0340*/  @!P3 LDG.E R6, desc[UR4][R24.64] ;  /* 0x000000041806b981 */ /* 0x000162000c1e1900 */
[----:B------:R-:W1:Y:S01]  /*0350*/  @!P0 LDC.64 R20, c[0x0][0x398] ;  /* 0x0000e600ff148b82 */ /* 0x000e620000000a00 */
[----:B--2---:R-:W-:Y:S01]  /*0360*/  @!P6 IMAD.WIDE.U32 R22, R7, 0x4, R8 ;  /* 0x000000040716e825 */ /* 0x004fe200078e0008 */
[----:B------:R-:W-:-:S03]  /*0370*/  CS2R R8, SRZ ;  /* 0x0000000000087805 */ /* 0x000fc6000001ff00 */
[----:B------:R-:W-:-:S03]  /*0380*/  IMAD.MOV.U32 R7, RZ, RZ, RZ ;  /* 0x000000ffff077224 */ /* 0x000fc600078e00ff */
[----:B------:R0:W5:Y:S04]  /*0390*/  @!P2 LDG.E R9, desc[UR4][R14.64] ;  /* 0x000000040e09a981 */ /* 0x000168000c1e1900 */
[----:B------:R0:W5:Y:S04]  /*03a0*/  @!P1 LDG.E R7, desc[UR4][R16.64] ;  /* 0x0000000410079981 */ /* 0x000168000c1e1900 */
[----:B------:R0:W5:Y:S01]  /*03b0*/  @!P6 LDG.E R8, desc[UR4][R22.64] ;  /* 0x000000041608e981 */ /* 0x000162000c1e1900 */
[----:B------:R-:W-:Y:S02]  /*03c0*/  @!P0 IMAD.IADD R3, R19, 0x1, R4 ;  /* 0x0000000113038824 */ /* 0x000fe400078e0204 */
[----:B------:R-:W-:-:S02]  /*03d0*/  IMAD.MOV.U32 R11, RZ, RZ, RZ ;  /* 0x000000ffff0b7224 */ /* 0x000fc400078e00ff */
        /* <DEDUP_REMOVED lines=36> */
.L_x_45240:
[----:B------:R-:W-:Y:S05]  /*0620*/  BSYNC.RECONVERGENT B0 ;  /* 0x0000000000007941 */ /* 0x000fea0003800200 */
.L_x_45239:
[C---:B------:R-:W-:Y:S01]  /*0630*/  VIADD R13, R4.reuse, 0x80 ;  /* 0x00000080040d7836 */ /* 0x040fe20000000000 */
[----:B------:R-:W-:Y:S01]  /*0640*/  BSSY.RECONVERGENT B0, `(.L_x_45241) ;  /* 0x0000023000007945 */ /* 0x000fe20003800200 */
[----:B------:R-:W-:-:S03]  /*0650*/  VIADD R15, R4, 0x100 ;  /* 0x00000100040f7836 */ /* 0x000fc60000000000 */
[-C--:B------:R-:W-:Y:S02]  /*0660*/  ISETP.GE.U32.AND P1, PT, R13, R0.reuse, PT ;  /* 0x000000000d00720c */ /* 0x080fe40003f26070 */
[----:B------:R-:W-:-:S11]  /*0670*/  ISETP.GE.U32.AND P5, PT, R15, R0, PT ;  /* 0x000000000f00720c */ /* 0x000fd60003fa6070 */
[----:B------:R-:W-:Y:S05]  /*0680*/  @P1 BRA `(.L_x_45242) ;  /* 0x0000000000781947 */ /* 0x000fea0003800000 */
[-C--:B-----5:R-:W-:Y:S01]  /*0690*/  IABS R16, R10.reuse ;  /* 0x0000000a00107213 */ /* 0x0a0fe20000000000 */
[----:B------:R-:W0:Y:S01]  /*06a0*/  LDC R18, c[0x0][0x388] ;  /* 0x0000e200ff127b82 */ /* 0x000e220000000800 */
[----:B------:R-:W-:Y:S02]  /*06b0*/  IABS R22, R10 ;  /* 0x0000000a00167213 */ /* 0x000fe40000000000 */
[----:B------:R-:W2:Y:S03]  /*06c0*/  I2F.RP R17, R16 ;  /* 0x0000001000117306 */ /* 0x000ea60000209400 */
[----:B------:R-:W-:-:S05]  /*06d0*/  IMAD.MOV R22, RZ, RZ, -R22 ;  /* 0x000000ffff167224 */ /* 0x000fca00078e0a16 */
[----:B--2---:R-:W2:Y:S01]  /*06e0*/  MUFU.RCP R17, R17 ;  /* 0x0000001100117308 */ /* 0x004ea20000001000 */
[----:B0-----:R-:W-:Y:S02]  /*06f0*/  IABS R20, R18 ;  /* 0x0000001200147213 */ /* 0x001fe40000000000 */
[----:B------:R-:W-:Y:S01]  /*0700*/  ISETP.GE.AND P3, PT, R18, RZ, PT ;  /* 0x000000ff1200720c */ /* 0x000fe20003f66270 */
[----:B--2---:R-:W-:-:S04]  /*0710*/  VIADD R14, R17, 0xffffffe ;  /* 0x0ffffffe110e7836 */ /* 0x004fc80000000000 */
        /* <DEDUP_REMOVED lines=21> */
.L_x_45242:
[----:B------:R-:W-:Y:S05]  /*0870*/  BSYNC.RECONVERGENT B0 ;  /* 0x0000000000007941 */ /* 0x000fea0003800200 */
.L_x_45241:
[C---:B------:R-:W-:Y:S01]  /*0880*/  VIADD R15, R4.reuse, 0x180 ;  /* 0x00000180040f7836 */ /* 0x040fe20000000000 */
[C---:B------:R-:W-:Y:S01]  /*0890*/  IADD3 R17, PT, PT, R4.reuse, 0x200, RZ ;  /* 0x0000020004117810 */ /* 0x040fe20007ffe0ff */
[C---:B------:R-:W-:Y:S01]  /*08a0*/  VIADD R21, R4.reuse, 0x280 ;  /* 0x0000028004157836 */ /* 0x040fe20000000000 */
[----:B------:R-:W-:Y:S01]  /*08b0*/  BSSY.RECONVERGENT B0, `(.L_x_45243) ;  /* 0x0000026000007945 */ /* 0x000fe20003800200 */
[C---:B------:R-:W-:Y:S01]  /*08c0*/  VIADD R23, R4.reuse, 0x300 ;  /* 0x0000030004177836 */ /* 0x040fe20000000000 */
[-C--:B------:R-:W-:Y:S01]  /*08d0*/  ISETP.GE.U32.AND P2, PT, R17, R0.reuse, PT ;  /* 0x000000001100720c */ /* 0x080fe20003f46070 */
[----:B------:R-:W-:Y:S01]  /*08e0*/  VIADD R17, R4, 0x380 ;  /* 0x0000038004117836 */ /* 0x000fe20000000000 */
[-C--:B------:R-:W-:Y:S02]  /*08f0*/  ISETP.GE.U32.AND P1, PT, R15, R0.reuse, PT ;  /* 0x000000000f00720c */ /* 0x080fe40003f26070 */
[-C--:B------:R-:W-:Y:S02]  /*0900*/  ISETP.GE.U32.AND P3, PT, R21, R0.reuse, PT ;  /* 0x000000001500720c */ /* 0x080fe40003f66070 */
[----:B------:R-:W-:Y:S01]  /*0910*/  ISETP.GE.U32.AND P4, PT, R23, R0, PT ;  /* 0x000000001700720c */ /* 0x000fe20003f86070 */
[----:B------:R-:W-:-:S12]  /*0920*/  @P5 BRA `(.L_x_45244) ;  /* 0x0000000000785947 */ /* 0x000fd80003800000 */
[-C--:B-----5:R-:W-:Y:S01]  /*0930*/  IABS R16, R12.reuse ;  /* 0x0000000c00107213 */ /* 0x0a0fe20000000000 */
[----:B------:R-:W0:Y:S01]  /*0940*/  LDC R18, c[0x0][0x388] ;  /* 0x0000e200ff127b82 */ /* 0x000e220000000800 */
[----:B------:R-:W-:Y:S02]  /*0950*/  IABS R22, R12 ;  /* 0x0000000c00167213 */ /* 0x000fe40000000000 */
[----:B------:R-:W2:Y:S03]  /*0960*/  I2F.RP R20, R16 ;  /* 0x0000001000147306 */ /* 0x000ea60000209400 */
[----:B------:R-:W-:-:S05]  /*0970*/  IMAD.MOV R22, RZ, RZ, -R22 ;  /* 0x000000ffff167224 */ /* 0x000fca00078e0a16 */
[----:B--2---:R-:W2:Y:S02]  /*0980*/  MUFU.RCP R20, R20 ;  /* 0x0000001400147308 */ /* 0x004ea40000001000 */
[----:B--2---:R-:W-:Y:S01]  /*0990*/  VIADD R14, R20, 0xffffffe ;  /* 0x0ffffffe140e7836 */ /* 0x004fe20000000000 */
[----:B0-----:R-:W-:-:S05]  /*09a0*/  IABS R20, R18 ;  /* 0x0000001200147213 */ /* 0x001fca0000000000 */
        /* <DEDUP_REMOVED lines=22> */
.L_x_45244:
[----:B------:R-:W-:Y:S05]  /*0b10*/  BSYNC.RECONVERGENT B0 ;  /* 0x0000000000007941 */ /* 0x000fea0003800200 */
.L_x_45243:
[----:B------:R-:W-:Y:S01]  /*0b20*/  @!P0 IMAD.IADD R15, R19, 0x1, R4 ;  /* 0x00000001130f8824 */ /* 0x000fe200078e0204 */
[----:B------:R-:W-:Y:S01]  /*0b30*/  BSSY.RECONVERGENT B0, `(.L_x_45245) ;  /* 0x0000022000007945 */ /* 0x000fe20003800200 */
[----:B------:R-:W-:Y:S02]  /*0b40*/  ISETP.GE.U32.AND P5, PT, R17, R0, PT ;  /* 0x000000001100720c */ /* 0x000fe40003fa6070 */
[----:B-1----:R-:W-:Y:S01]  /*0b50*/  @!P0 IMAD.WIDE.U32 R2, R15, 0x4, R2 ;  /* 0x000000040f028825 */ /* 0x002fe200078e0002 */
[----:B------:R-:W-:Y:S10]  /*0b60*/  @P1 BRA `(.L_x_45246) ;  /* 0x0000000000781947 */ /* 0x000ff40003800000 */
[-C--:B-----5:R-:W-:Y:S01]  /*0b70*/  IABS R16, R5.reuse ;  /* 0x0000000500107213 */ /* 0x0a0fe20000000000 */
[----:B------:R-:W0:Y:S01]  /*0b80*/  LDC R18, c[0x0][0x388] ;  /* 0x0000e200ff127b82 */ /* 0x000e220000000800 */
[----:B------:R-:W-:Y:S02]  /*0b90*/  IABS R22, R5 ;  /* 0x0000000500167213 */ /* 0x000fe40000000000 */
[----:B------:R-:W1:Y:S03]  /*0ba0*/  I2F.RP R17, R16 ;  /* 0x0000001000117306 */ /* 0x000e660000209400 */
[----:B------:R-:W-:-:S05]  /*0bb0*/  IMAD.MOV R22, RZ, RZ, -R22 ;  /* 0x000000ffff167224 */ /* 0x000fca00078e0a16 */
[----:B-1----:R-:W1:Y:S01]  /*0bc0*/  MUFU.RCP R17, R17 ;  /* 0x0000001100117308 */ /* 0x002e620000001000 */
[----:B0-----:R-:W-:Y:S02]  /*0bd0*/  IABS R20, R18 ;  /* 0x0000001200147213 */ /* 0x001fe40000000000 */
[----:B-1----:R-:W-:-:S05]  /*0be0*/  IADD3 R14, PT, PT, R17, 0xffffffe, RZ ;  /* 0x0ffffffe110e7810 */ /* 0x002fca0007ffe0ff */
        /* <DEDUP_REMOVED lines=16> */
[C---:B------:R-:W-:Y:S02]  /*0cf0*/  LOP3.LUT R14, R15.reuse, R5, RZ, 0x3c, !PT ;  /* 0x000000050f0e7212 */ /* 0x040fe400078e3cff */
[----:B------:R-:W-:Y:S02]  /*0d00*/  ISETP.NE.AND P6, PT, R15, RZ, PT ;  /* 0x000000ff0f00720c */ /* 0x000fe40003fc5270 */
[----:B------:R-:W-:-:S04]  /*0d10*/  ISETP.GT.AND P1, PT, R14, -0x1, PT ;  /* 0xffffffff0e00780c */ /* 0x000fc80003f24270 */
[----:B------:R-:W-:-:S04]  /*0d20*/  SEL R5, R5, RZ, !P1 ;  /* 0x000000ff05057207 */ /* 0x000fc80004800000 */
[----:B------:R-:W-:-:S05]  /*0d30*/  SEL R14, R5, RZ, P6 ;  /* 0x000000ff050e7207 */ /* 0x000fca0003000000 */
[----:B------:R-:W-:-:S07]  /*0d40*/  IMAD.IADD R5, R15, 0x1, R14 ;  /* 0x000000010f057824 */ /* 0x000fce00078e020e */
.L_x_45246:
[----:B------:R-:W-:Y:S05]  /*0d50*/  BSYNC.RECONVERGENT B0 ;  /* 0x0000000000007941 */ /* 0x000fea0003800200 */
.L_x_45245:
        /* <DEDUP_REMOVED lines=32> */
.L_x_45248:
[----:B------:R-:W-:Y:S05]  /*0f60*/  BSYNC.RECONVERGENT B0 ;  /* 0x0000000000007941 */ /* 0x000fea0003800200 */
.L_x_45247:
        /* <DEDUP_REMOVED lines=32> */
.L_x_45250:
[----:B------:R-:W-:Y:S05]  /*1170*/  BSYNC.RECONVERGENT B0 ;  /* 0x0000000000007941 */ /* 0x000fea0003800200 */
.L_x_45249:
        /* <DEDUP_REMOVED lines=32> */
.L_x_45252:
[----:B------:R-:W-:Y:S05]  /*1380*/  BSYNC.RECONVERGENT B0 ;  /* 0x0000000000007941 */ /* 0x000fea0003800200 */
.L_x_45251:
        /* <DEDUP_REMOVED lines=11> */
[----:B0-----:R-:W-:Y:S02]  /*1440*/  IMAD.MOV.U32 R6, RZ, RZ, RZ ;  /* 0x000000ffff067224 */ /* 0x001fe400078e00ff */
[----:B-1----:R-:W-:-:S04]  /*1450*/  IMAD.MOV R20, RZ, RZ, -R7 ;  /* 0x000000ffff147224 */ /* 0x002fc800078e0a07 */
[----:B------:R-:W-:Y:S01]  /*1460*/  IMAD R21, R20, R15, RZ ;  /* 0x0000000f14157224 */ /* 0x000fe200078e02ff */
[----:B------:R-:W-:-:S03]  /*1470*/  IABS R20, R18 ;  /* 0x0000001200147213 */ /* 0x000fc60000000000 */
        /* <DEDUP_REMOVED lines=17> */
.L_x_45254:
[----:B------:R-:W-:Y:S05]  /*1590*/  BSYNC.RECONVERGENT B0 ;  /* 0x0000000000007941 */ /* 0x000fea0003800200 */
.L_x_45253:
[----:B------:R-:W-:Y:S01]  /*15a0*/  @!P0 IMAD.MOV.U32 R4, RZ, RZ, R13 ;  /* 0x000000ffff048224 */ /* 0x000fe200078e000d */
[----:B-----5:R0:W-:Y:S01]  /*15b0*/  @!P0 STG.E desc[UR4][R2.64], R11 ;  /* 0x0000000b02008986 */ /* 0x0201e2000c101904 */
        /* <DEDUP_REMOVED lines=16> */
.L_x_45257:
[----:B------:R-:W-:-:S13]  /*16c0*/  ISETP.GE.U32.AND P0, PT, R4, R0, PT ;  /* 0x000000000400720c */ /* 0x000fda0003f06070 */
[----:B------:R-:W-:Y:S05]  /*16d0*/  @P0 BRA `(.L_x_45259) ;  /* 0x0000000000300947 */ /* 0x000fea0003800000 */
[----:B0-----:R-:W0:Y:S01]  /*16e0*/  LDC.64 R2, c[0x0][0x390] ;  /* 0x0000e400ff027b82 */ /* 0x001e220000000a00 */
[----:B------:R-:W-:Y:S02]  /*16f0*/  IMAD.IADD R7, R19, 0x1, R4 ;  /* 0x0000000113077824 */ /* 0x000fe400078e0204 */
[----:B------:R-:W-:Y:S02]  /*1700*/  VIADD R4, R4, 0x80 ;  /* 0x0000008004047836 */ /* 0x000fe40000000000 */
[----:B0-----:R-:W-:-:S05]  /*1710*/  IMAD.WIDE.U32 R2, R7, 0x4, R2 ;  /* 0x0000000407027825 */ /* 0x001fca00078e0002 */
[----:B------:R1:W-:Y:S02]  /*1720*/  STG.E desc[UR4][R2.64], R5 ;  /* 0x0000000502007986 */ /* 0x0003e4000c101904 */
.L_x_45258:
[----:B------:R-:W-:-:S13]  /*1730*/  ISETP.GE.U32.AND P0, PT, R4, R0, PT ;  /* 0x000000000400720c */ /* 0x000fda0003f06070 */
[----:B------:R-:W-:Y:S05]  /*1740*/  @P0 BRA `(.L_x_45260) ;  /* 0x0000000000340947 */ /* 0x000fea0003800000 */
[----:B01----:R-:W0:Y:S01]  /*1750*/  LDC.64 R2, c[0x0][0x390] ;  /* 0x0000e400ff027b82 */ /* 0x003e220000000a00 */
[----:B------:R-:W-:Y:S02]  /*1760*/  IMAD.IADD R5, R19, 0x1, R4 ;  /* 0x0000000113057824 */ /* 0x000fe400078e0204 */
[----:B------:R-:W-:Y:S02]  /*1770*/  VIADD R4, R4, 0x80 ;  /* 0x0000008004047836 */ /* 0x000fe40000000000 */
[----:B0-----:R-:W-:-:S05]  /*1780*/  IMAD.WIDE.U32 R2, R5, 0x4, R2 ;  /* 0x0000000405027825 */ /* 0x001fca00078e0002 */
[----:B------:R1:W-:Y:S02]  /*1790*/  STG.E desc[UR4][R2.64], R16 ;  /* 0x0000001002007986 */ /* 0x0003e4000c101904 */
.L_x_45259:
        /* <DEDUP_REMOVED lines=8> */
.L_x_45260:
[----:B------:R-:W-:Y:S05]  /*1820*/  BSYNC.RELIABLE B1 ;  /* 0x0000000000017941 */ /* 0x000fea0003800100 */
.L_x_45256:
[----:B------:R-:W-:-:S13]  /*1830*/  ISETP.GE.U32.AND P0, PT, R4, R0, PT ;  /* 0x000000000400720c */ /* 0x000fda0003f06070 */
[----:B012---:R-:W0:Y:S01]  /*1840*/  @!P0 LDC.64 R2, c[0x0][0x390] ;  /* 0x0000e400ff028b82 */ /* 0x007e220000000a00 */
[----:B------:R-:W-:Y:S01]  /*1850*/  @!P0 IADD3 R5, PT, PT, R19, R4, RZ ;  /* 0x0000000413058210 */ /* 0x000fe20007ffe0ff */
[----:B------:R-:W-:-:S04]  /*1860*/  @!P0 VIADD R4, R4, 0x80 ;  /* 0x0000008004048836 */ /* 0x000fc80000000000 */
[----:B0-----:R-:W-:-:S05]  /*1870*/  @!P0 IMAD.WIDE.U32 R2, R5, 0x4, R2 ;  /* 0x0000000405028825 */ /* 0x001fca00078e0002 */
[----:B------:R2:W-:Y:S02]  /*1880*/  @!P0 STG.E desc[UR4][R2.64], R14 ;  /* 0x0000000e02008986 */ /* 0x0005e4000c101904 */
.L_x_45261:
[----:B------:R-:W-:Y:S05]  /*1890*/  BSYNC.RECONVERGENT B0 ;  /* 0x0000000000007941 */ /* 0x000fea0003800200 */
.L_x_45255:
        /* <DEDUP_REMOVED lines=8> */
.L_x_45238:
        /* <DEDUP_REMOVED lines=13> */
[----:B----4-:R-:W-:Y:S02]  /*19f0*/  IABS R0, R6 ;  /* 0x0000000600007213 */ /* 0x010fe40000000000 */
[----:B------:R-:W-:Y:S01]  /*1a00*/  ISETP.NE.AND P5, PT, R8, RZ, PT ;  /* 0x000000ff0800720c */ /* 0x000fe20003fa5270 */
[----:B------:R-:W2:Y:S08]  /*1a10*/  I2F.RP R25, R22 ;  /* 0x0000001600197306 */ /* 0x000eb00000209400 */
[----:B------:R-:W3:Y:S08]  /*1a20*/  I2F.RP R26, R21 ;  /* 0x00000015001a7306 */ /* 0x000ef00000209400 */
[----:B-1----:R-:W1:Y:S08]  /*1a30*/  MUFU.RCP R24, R24 ;  /* 0x0000001800187308 */ /* 0x002e700000001000 */
[----:B--2---:R-:W2:Y:S08]  /*1a40*/  MUFU.RCP R25, R25 ;  /* 0x0000001900197308 */ /* 0x004eb00000001000 */
[----:B---3--:R-:W3:Y:S01]  /*1a50*/  MUFU.RCP R26, R26 ;  /* 0x0000001a001a7308 */ /* 0x008ee20000001000 */
[----:B-1----:R-:W-:-:S07]  /*1a60*/  VIADD R13, R24, 0xffffffe ;  /* 0x0ffffffe180d7836 */ /* 0x002fce0000000000 */
[----:B0-----:R-:W-:Y:S01]  /*1a70*/  I2F.RP R11, R20 ;  /* 0x00000014000b7306 */ /* 0x001fe20000209400 */
[----:B--2---:R-:W-:-:S07]  /*1a80*/  VIADD R15, R25, 0xffffffe ;  /* 0x0ffffffe190f7836 */ /* 0x004fce0000000000 */
[----:B------:R-:W0:Y:S01]  /*1a90*/  F2I.FTZ.U32.TRUNC.NTZ R13, R13 ;  /* 0x0000000d000d7305 */ /* 0x000e22000021f000 */
[----:B---3--:R-:W-:-:S07]  /*1aa0*/  VIADD R16, R26, 0xffffffe ;  /* 0x0ffffffe1a107836 */ /* 0x008fce0000000000 */
[----:B------:R-:W-:Y:S01]  /*1ab0*/  I2F.RP R12, R0 ;  /* 0x00000000000c7306 */ /* 0x000fe20000209400 */
[----:B0-----:R-:W-:-:S07]  /*1ac0*/  IMAD.MOV R24, RZ, RZ, -R13 ;  /* 0x000000ffff187224 */ /* 0x001fce00078e0a0d */
[----:B------:R-:W0:Y:S01]  /*1ad0*/  F2I.FTZ.U32.TRUNC.NTZ R15, R15 ;  /* 0x0000000f000f7305 */ /* 0x000e22000021f000 */
[----:B------:R-:W-:-:S07]  /*1ae0*/  IMAD R27, R24, R23, RZ ;  /* 0x00000017181b7224 */ /* 0x000fce00078e02ff */
[----:B------:R-:W1:Y:S01]  /*1af0*/  F2I.FTZ.U32.TRUNC.NTZ R17, R16 ;  /* 0x0000001000117305 */ /* 0x000e62000021f000 */
[----:B0-----:R-:W-:-:S07]  /*1b00*/  IADD3 R25, PT, PT, RZ, -R15, RZ ;  /* 0x8000000fff197210 */ /* 0x001fce0007ffe0ff */
[----:B------:R-:W0:Y:S01]  /*1b10*/  MUFU.RCP R11, R11 ;  /* 0x0000000b000b7308 */ /* 0x000e220000001000 */
[----:B------:R-:W-:Y:S02]  /*1b20*/  IMAD R25, R25, R22, RZ ;  /* 0x0000001619197224 */ /* 0x000fe400078e02ff */
[----:B-1----:R-:W-:-:S05]  /*1b30*/  IMAD.MOV R14, RZ, RZ, -R17 ;  /* 0x000000ffff0e7224 */ /* 0x002fca00078e0a11 */
[----:B------:R1:W2:Y:S01]  /*1b40*/  MUFU.RCP R10, R12 ;  /* 0x0000000c000a7308 */ /* 0x0002a20000001000 */
[----:B------:R-:W-:Y:S02]  /*1b50*/  IMAD.MOV.U32 R16, RZ, RZ, R14 ;  /* 0x000000ffff107224 */ /* 0x000fe400078e000e */
[----:B------:R-:W-:Y:S02]  /*1b60*/  IMAD.MOV.U32 R14, RZ, RZ, RZ ;  /* 0x000000ffff0e7224 */ /* 0x000fe400078e00ff */
[----:B-1----:R-:W-:Y:S02]  /*1b70*/  IMAD.MOV.U32 R12, RZ, RZ, RZ ;  /* 0x000000ffff0c7224 */ /* 0x002fe400078e00ff */
[----:B0-----:R-:W-:Y:S02]  /*1b80*/  VIADD R11, R11, 0xffffffe ;  /* 0x0ffffffe0b0b7836 */ /* 0x001fe40000000000 */
[----:B------:R-:W-:Y:S01]  /*1b90*/  IMAD.HI.U32 R24, R13, R27, R12 ;  /* 0x0000001b0d187227 */ /* 0x000fe200078e000c */
[----:B------:R-:W-:-:S03]  /*1ba0*/  IABS R12, R7 ;  /* 0x00000007000c7213 */ /* 0x000fc60000000000 */
[----:B------:R-:W-:Y:S01]  /*1bb0*/  IMAD.HI.U32 R15, R15, R25, R14 ;  /* 0x000000190f0f7227 */ /* 0x000fe200078e000e */
[----:B------:R-:W0:Y:S03]  /*1bc0*/  F2I.FTZ.U32.TRUNC.NTZ R11, R11 ;  /* 0x0000000b000b7305 */ /* 0x000e26000021f000 */
[----:B------:R-:W-:Y:S02]  /*1bd0*/  IMAD.MOV.U32 R14, RZ, RZ, R12 ;  /* 0x000000ffff0e7224 */ /* 0x000fe400078e000c */
[----:B------:R-:W-:Y:S01]  /*1be0*/  IMAD R13, R16, R21, RZ ;  /* 0x00000015100d7224 */ /* 0x000fe200078e02ff */
[----:B------:R-:W-:Y:S01]  /*1bf0*/  MOV R16, RZ ;  /* 0x000000ff00107202 */ /* 0x000fe20000000f00 */
[----:B--2---:R-:W-:Y:S01]  /*1c00*/  VIADD R12, R10, 0xffffffe ;  /* 0x0ffffffe0a0c7836 */ /* 0x004fe20000000000 */
[----:B------:R-:W1:Y:S01]  /*1c10*/  I2F.RP R26, R14 ;  /* 0x0000000e001a7306 */ /* 0x000e620000209400 */
[----:B------:R-:W-:-:S02]  /*1c20*/  IMAD.MOV.U32 R10, RZ, RZ, RZ ;  /* 0x000000ffff0a7224 */ /* 0x000fc400078e00ff */
[----:B------:R-:W-:-:S04]  /*1c30*/  IMAD.HI.U32 R16, R17, R13, R16 ;  /* 0x0000000d11107227 */ /* 0x000fc800078e0010 */
[----:B0-----:R-:W-:Y:S01]  /*1c40*/  IMAD.MOV R17, RZ, RZ, -R11 ;  /* 0x000000ffff117224 */ /* 0x001fe200078e0a0b */
[----:B------:R0:W2:Y:S03]  /*1c50*/  F2I.FTZ.U32.TRUNC.NTZ R13, R12 ;  /* 0x0000000c000d7305 */ /* 0x0000a6000021f000 */
[----:B------:R-:W-:-:S04]  /*1c60*/  IMAD R17, R17, R20, RZ ;  /* 0x0000001411117224 */ /* 0x000fc800078e02ff */
[----:B------:R-:W-:Y:S01]  /*1c70*/  IMAD.HI.U32 R17, R11, R17, R10 ;  /* 0x000000110b117227 */ /* 0x000fe200078e000a */
[----:B-1----:R-:W1:Y:S01]  /*1c80*/  MUFU.RCP R26, R26 ;  /* 0x0000001a001a7308 */ /* 0x002e620000001000 */
[----:B------:R-:W3:Y:S02]  /*1c90*/  LDC R10, c[0x0][0x388] ;  /* 0x0000e200ff0a7b82 */ /* 0x000ee40000000800 */
[----:B0-----:R-:W-:Y:S02]  /*1ca0*/  IMAD.MOV.U32 R12, RZ, RZ, RZ ;  /* 0x000000ffff0c7224 */ /* 0x001fe400078e00ff */
[----:B--2---:R-:W-:-:S04]  /*1cb0*/  IMAD.MOV R25, RZ, RZ, -R13 ;  /* 0x000000ffff197224 */ /* 0x004fc800078e0a0d */
[----:B------:R-:W-:-:S04]  /*1cc0*/  IMAD R25, R25, R0, RZ ;  /* 0x0000000019197224 */ /* 0x000fc800078e02ff */
[----:B------:R-:W-:Y:S01]  /*1cd0*/  IMAD.HI.U32 R25, R13, R25, R12 ;  /* 0x000000190d197227 */ /* 0x000fe200078e000c */
[----:B------:R-:W-:-:S03]  /*1ce0*/  IABS R13, R4 ;  /* 0x00000004000d7213 */ /* 0x000fc60000000000 */
[----:B-1----:R-:W-:Y:S01]  /*1cf0*/  VIADD R11, R26, 0xffffffe ;  /* 0x0ffffffe1a0b7836 */ /* 0x002fe20000000000 */
[----:B------:R-:W-:-:S05]  /*1d00*/  IADD3 R26, PT, PT, RZ, -R13, RZ ;  /* 0x8000000dff1a7210 */ /* 0x000fca0007ffe0ff */
[----:B------:R-:W0:Y:S01]  /*1d10*/  F2I.FTZ.U32.TRUNC.NTZ R11, R11 ;  /* 0x0000000b000b7305 */ /* 0x000e22000021f000 */
[----:B---3--:R-:W-:Y:S02]  /*1d20*/  IABS R12, R10 ;  /* 0x0000000a000c7213 */ /* 0x008fe40000000000 */
[----:B------:R-:W-:Y:S02]  /*1d30*/  ISETP.GE.AND P6, PT, R10, RZ, PT ;  /* 0x000000ff0a00720c */ /* 0x000fe40003fc6270 */
[----:B------:R-:W-:Y:S01]  /*1d40*/  IABS R10, R5 ;  /* 0x00000005000a7213 */ /* 0x000fe20000000000 */
[----:B------:R-:W-:-:S04]  /*1d50*/  IMAD.HI.U32 R13, R24, R12, RZ ;  /* 0x0000000c180d7227 */ /* 0x000fc800078e00ff */
[----:B------:R-:W-:Y:S01]  /*1d60*/  IMAD R24, R13, R26, R12 ;  /* 0x0000001a0d187224 */ /* 0x000fe200078e020c */
[----:B-----5:R-:W-:Y:S01]  /*1d70*/  IABS R26, R2 ;  /* 0x00000002001a7213 */ /* 0x020fe20000000000 */
[----:B------:R-:W-:Y:S02]  /*1d80*/  IMAD.MOV R13, RZ, RZ, -R10 ;  /* 0x000000ffff0d7224 */ /* 0x000fe400078e0a0a */
[----:B------:R-:W-:Y:S01]  /*1d90*/  IMAD.HI.U32 R15, R15, R12, RZ ;  /* 0x0000000c0f0f7227 */ /* 0x000fe200078e00ff */
[----:B------:R-:W-:-:S03]  /*1da0*/  ISETP.GT.U32.AND P0, PT, R23, R24, PT ;  /* 0x000000181700720c */ /* 0x000fc60003f04070 */
[--C-:B0-----:R-:W-:Y:S02]  /*1db0*/  IMAD.MOV R27, RZ, RZ, -R11.reuse ;  /* 0x000000ffff1b7224 */ /* 0x101fe400078e0a0b */
[----:B------:R-:W-:Y:S02]  /*1dc0*/  IMAD.MOV.U32 R10, RZ, RZ, RZ ;  /* 0x000000ffff0a7224 */ /* 0x000fe400078e00ff */
[----:B------:R-:W-:Y:S02]  /*1dd0*/  IMAD R27, R27, R14, RZ ;  /* 0x0000000e1b1b7224 */ /* 0x000fe400078e02ff */
[----:B------:R-:W-:Y:S02]  /*1de0*/  IMAD R13, R15, R13, R12 ;  /* 0x0000000d0f0d7224 */ /* 0x000fe400078e020c */
[----:B------:R-:W-:Y:S02]  /*1df0*/  IMAD.HI.U32 R15, R11, R27, R10 ;  /* 0x0000001b0b0f7227 */ /* 0x000fe400078e000a */
[----:B------:R-:W0:Y:S01]  /*1e00*/  I2F.RP R27, R26 ;  /* 0x0000001a001b7306 */ /* 0x000e220000209400 */
[----:B------:R-:W-:Y:S01]  /*1e10*/  ISETP.GT.U32.AND P1, PT, R22, R13, PT ;  /* 0x0000000d1600720c */ /* 0x000fe20003f24070 */
[----:B------:R-:W-:-:S02]  /*1e20*/  @!P0 IMAD.IADD R24, R24, 0x1, -R23 ;  /* 0x0000000118188824 */ /* 0x000fc400078e0a17 */
[----:B------:R-:W-:-:S03]  /*1e30*/  IMAD.HI.U32 R17, R17, R12, RZ ;  /* 0x0000000c11117227 */ /* 0x000fc600078e00ff */
[----:B------:R-:W-:Y:S01]  /*1e40*/  ISETP.GT.U32.AND P0, PT, R23, R24, PT ;  /* 0x000000181700720c */ /* 0x000fe20003f04070 */
[----:B------:R-:W-:-:S04]  /*1e50*/  IMAD.HI.U32 R25, R25, R12, RZ ;  /* 0x0000000c19197227 */ /* 0x000fc800078e00ff */
[----:B------:R-:W-:Y:S01]  /*1e60*/  IMAD.HI.U32 R15, R15, R12, RZ ;  /* 0x0000000c0f0f7227 */ /* 0x000fe200078e00ff */
[----:B0-----:R-:W0:Y:S03]  /*1e70*/  MUFU.RCP R27, R27 ;  /* 0x0000001b001b7308 */ /* 0x001e260000001000 */
[----:B------:R-:W-:-:S04]  /*1e80*/  @!P1 IMAD.IADD R13, R13, 0x1, -R22 ;  /* 0x000000010d0d9824 */ /* 0x000fc800078e0a16 */
[----:B------:R-:W-:Y:S01]  /*1e90*/  @!P0 IMAD.IADD R24, R24, 0x1, -R23 ;  /* 0x0000000118188824 */ /* 0x000fe200078e0a17 */
[----:B------:R-:W-:Y:S02]  /*1ea0*/  IABS R23, R8 ;  /* 0x0000000800177213 */ /* 0x000fe40000000000 */
[----:B------:R-:W-:Y:S01]  /*1eb0*/  ISETP.GT.U32.AND P0, PT, R22, R13, PT ;  /* 0x0000000d1600720c */ /* 0x000fe20003f04070 */
[----:B------:R-:W-:Y:S02]  /*1ec0*/  @!P6 IMAD.MOV R24, RZ, RZ, -R24 ;  /* 0x000000ffff18e224 */ /* 0x000fe400078e0a18 */
[----:B------:R-:W-:Y:S02]  /*1ed0*/  IMAD.MOV R28, RZ, RZ, -R23 ;  /* 0x000000ffff1c7224 */ /* 0x000fe400078e0a17 */
[----:B------:R-:W-:-:S04]  /*1ee0*/  IMAD.HI.U32 R23, R16, R12, RZ ;  /* 0x0000000c10177227 */ /* 0x000fc800078e00ff */
[----:B------:R-:W-:Y:S01]  /*1ef0*/  IMAD R16, R23, R28, R12 ;  /* 0x0000001c17107224 */ /* 0x000fe200078e020c */
[----:B0-----:R-:W-:-:S03]  /*1f00*/  IADD3 R10, PT, PT, R27, 0xffffffe, RZ ;  /* 0x0ffffffe1b0a7810 */ /* 0x001fc60007ffe0ff */
[----:B------:R-:W-:Y:S01]  /*1f10*/  @!P0 IMAD.IADD R13, R13, 0x1, -R22 ;  /* 0x000000010d0d8824 */ /* 0x000fe200078e0a16 */
[----:B------:R0:W1:Y:S01]  /*1f20*/  F2I.FTZ.U32.TRUNC.NTZ R11, R10 ;  /* 0x0000000a000b7305 */ /* 0x000062000021f000 */
[----:B------:R-:W-:Y:S02]  /*1f30*/  ISETP.GT.U32.AND P0, PT, R21, R16, PT ;  /* 0x000000101500720c */ /* 0x000fe40003f04070 */
[----:B------:R-:W-:Y:S01]  /*1f40*/  IABS R22, R9 ;  /* 0x0000000900167213 */ /* 0x000fe20000000000 */
[----:B------:R-:W-:-:S04]  /*1f50*/  @!P6 IMAD.MOV R13, RZ, RZ, -R13 ;  /* 0x000000ffff0de224 */ /* 0x000fc800078e0a0d */
[----:B------:R-:W-:Y:S02]  /*1f60*/  IMAD.MOV R22, RZ, RZ, -R22 ;  /* 0x000000ffff167224 */ /* 0x000fe400078e0a16 */
[----:B0-----:R-:W-:Y:S02]  /*1f70*/  IMAD.MOV.U32 R10, RZ, RZ, RZ ;  /* 0x000000ffff0a7224 */ /* 0x001fe400078e00ff */
[----:B------:R-:W-:Y:S01]  /*1f80*/  IMAD R17, R17, R22, R12 ;  /* 0x0000001611117224 */ /* 0x000fe200078e020c */
[----:B------:R-:W-:Y:S01]  /*1f90*/  IABS R22, R3 ;  /* 0x0000000300167213 */ /* 0x000fe20000000000 */
[----:B------:R-:W-:Y:S02]  /*1fa0*/  @!P0 IMAD.IADD R16, R16, 0x1, -R21 ;  /* 0x0000000110108824 */ /* 0x000fe400078e0a15 */
[----:B-1----:R-:W-:Y:S01]  /*1fb0*/  IMAD.MOV R23, RZ, RZ, -R11 ;  /* 0x000000ffff177224 */ /* 0x002fe200078e0a0b */
[----:B------:R-:W-:Y:S02]  /*1fc0*/  ISETP.GT.U32.AND P1, PT, R20, R17, PT ;  /* 0x000000111400720c */ /* 0x000fe40003f24070 */
[----:B------:R-:W-:Y:S01]  /*1fd0*/  ISETP.GT.U32.AND P0, PT, R21, R16, PT ;  /* 0x000000101500720c */ /* 0x000fe20003f04070 */
[----:B------:R-:W-:-:S04]  /*1fe0*/  IMAD R23, R23, R26, RZ ;  /* 0x0000001a17177224 */ /* 0x000fc800078e02ff */
[----:B------:R-:W-:Y:S01]  /*1ff0*/  IMAD.HI.U32 R23, R11, R23, R10 ;  /* 0x000000170b177227 */ /* 0x000fe200078e000a */
[----:B------:R-:W-:Y:S01]  /*2000*/  IABS R11, R6 ;  /* 0x00000006000b7213 */ /* 0x000fe20000000000 */
[----:B------:R-:W0:Y:S04]  /*2010*/  I2F.RP R10, R22 ;  /* 0x00000016000a7306 */ /* 0x000e280000209400 */
[----:B------:R-:W-:Y:S01]  /*2020*/  @!P1 IADD3 R17, PT, PT, R17, -R20, RZ ;  /* 0x8000001411119210 */ /* 0x000fe20007ffe0ff */
[----:B------:R-:W-:Y:S01]  /*2030*/  IMAD.HI.U32 R23, R23, R12, RZ ;  /* 0x0000000c17177227 */ /* 0x000fe200078e00ff */
[----:B------:R-:W-:-:S03]  /*2040*/  ISETP.NE.AND P1, PT, R5, RZ, PT ;  /* 0x000000ff0500720c */ /* 0x000fc60003f25270 */
[----:B------:R-:W-:Y:S01]  /*2050*/  @!P0 IMAD.IADD R16, R16, 0x1, -R21 ;  /* 0x0000000110108824 */ /* 0x000fe200078e0a15 */
[----:B------:R-:W-:Y:S01]  /*2060*/  ISETP.GT.U32.AND P0, PT, R20, R17, PT ;  /* 0x000000111400720c */ /* 0x000fe20003f04070 */
[----:B------:R-:W-:Y:S02]  /*2070*/  IMAD.MOV R21, RZ, RZ, -R11 ;  /* 0x000000ffff157224 */ /* 0x000fe400078e0a0b */
[----:B------:R-:W-:Y:S01]  /*2080*/  @!P6 IMAD.MOV R16, RZ, RZ, -R16 ;  /* 0x000000ffff10e224 */ /* 0x000fe200078e0a10 */
[----:B------:R-:W-:Y:S01]  /*2090*/  @!P5 LOP3.LUT R16, RZ, R8, RZ, 0x33, !PT ;  /* 0x00000008ff10d212 */ /* 0x000fe200078e33ff */
[----:B0-----:R-:W0:Y:S01]  /*20a0*/  MUFU.RCP R10, R10 ;  /* 0x0000000a000a7308 */ /* 0x001e220000001000 */
[----:B------:R-:W-:Y:S01]  /*20b0*/  IMAD R21, R25, R21, R12 ;  /* 0x0000001519157224 */ /* 0x000fe200078e020c */
[----:B------:R-:W-:Y:S02]  /*20c0*/  ISETP.NE.AND P5, PT, R9, RZ, PT ;  /* 0x000000ff0900720c */ /* 0x000fe40003fa5270 */
[----:B------:R-:W-:-:S02]  /*20d0*/  @!P1 LOP3.LUT R13, RZ, R5, RZ, 0x33, !PT ;  /* 0x00000005ff0d9212 */ /* 0x000fc400078e33ff */
[----:B------:R-:W-:Y:S02]  /*20e0*/  ISETP.GT.U32.AND P2, PT, R0, R21, PT ;  /* 0x000000150000720c */ /* 0x000fe40003f44070 */
[----:B------:R-:W-:Y:S01]  /*20f0*/  @!P0 IMAD.IADD R17, R17, 0x1, -R20 ;  /* 0x0000000111118824 */ /* 0x000fe200078e0a14 */
[----:B------:R-:W-:-:S03]  /*2100*/  ISETP.NE.AND P0, PT, R4, RZ, PT ;  /* 0x000000ff0400720c */ /* 0x000fc60003f05270 */
[----:B------:R-:W-:-:S03]  /*2110*/  @!P6 IMAD.MOV R17, RZ, RZ, -R17 ;  /* 0x000000ffff11e224 */ /* 0x000fc600078e0a11 */
[----:B------:R-:W-:Y:S02]  /*2120*/  @!P5 LOP3.LUT R17, RZ, R9, RZ, 0x33, !PT ;  /* 0x00000009ff11d212 */ /* 0x000fe400078e33ff */
[----:B------:R-:W-:Y:S01]  /*2130*/  ISETP.NE.AND P5, PT, R2, RZ, PT ;  /* 0x000000ff0200720c */ /* 0x000fe20003fa5270 */
[----:B0-----:R-:W-:Y:S01]  /*2140*/  VIADD R11, R10, 0xffffffe ;  /* 0x0ffffffe0a0b7836 */ /* 0x001fe20000000000 */
[----:B------:R-:W-:Y:S02]  /*2150*/  @!P2 IADD3 R21, PT, PT, R21, -R0, RZ ;  /* 0x800000001515a210 */ /* 0x000fe40007ffe0ff */
[----:B------:R-:W-:Y:S02]  /*2160*/  IABS R10, R7 ;  /* 0x00000007000a7213 */ /* 0x000fe40000000000 */
[----:B------:R-:W-:Y:S01]  /*2170*/  ISETP.GT.U32.AND P2, PT, R0, R21, PT ;  /* 0x000000150000720c */ /* 0x000fe20003f44070 */
[----:B------:R-:W0:Y:S01]  /*2180*/  F2I.FTZ.U32.TRUNC.NTZ R11, R11 ;  /* 0x0000000b000b7305 */ /* 0x000e22000021f000 */
[----:B------:R-:W-:Y:S01]  /*2190*/  @!P0 LOP3.LUT R24, RZ, R4, RZ, 0x33, !PT ;  /* 0x00000004ff188212 */ /* 0x000fe200078e33ff */
[----:B------:R-:W-:-:S04]  /*21a0*/  IMAD.MOV R10, RZ, RZ, -R10 ;  /* 0x000000ffff0a7224 */ /* 0x000fc800078e0a0a */
[----:B------:R-:W-:Y:S01]  /*21b0*/  IMAD R15, R15, R10, R12 ;  /* 0x0000000a0f0f7224 */ /* 0x000fe200078e020c */
[----:B------:R-:W-:-:S04]  /*21c0*/  LOP3.LUT R10, R24, R4, RZ, 0x3c, !PT ;  /* 0x00000004180a7212 */ /* 0x000fc800078e3cff */
[----:B------:R-:W-:Y:S01]  /*21d0*/  ISETP.GT.AND P0, PT, R10, -0x1, PT ;  /* 0xffffffff0a00780c */ /* 0x000fe20003f04270 */
[----:B------:R-:W-:Y:S01]  /*21e0*/  @!P2 IMAD.IADD R21, R21, 0x1, -R0 ;  /* 0x000000011515a824 */ /* 0x000fe200078e0a00 */
[----:B------:R-:W-:Y:S02]  /*21f0*/  LOP3.LUT R10, R13, R5, RZ, 0x3c, !PT ;  /* 0x000000050d0a7212 */ /* 0x000fe400078e3cff */
[----:B------:R-:W-:Y:S01]  /*2200*/  IABS R0, R2 ;  /* 0x0000000200007213 */ /* 0x000fe20000000000 */
[--C-:B0-----:R-:W-:Y:S01]  /*2210*/  IMAD.MOV R25, RZ, RZ, -R11.reuse ;  /* 0x000000ffff197224 */ /* 0x101fe200078e0a0b */
[----:B------:R-:W-:Y:S01]  /*2220*/  ISETP.GT.AND P1, PT, R10, -0x1, PT ;  /* 0xffffffff0a00780c */ /* 0x000fe20003f24270 */
[----:B------:R-:W-:Y:S01]  /*2230*/  IMAD.MOV.U32 R10, RZ, RZ, RZ ;  /* 0x000000ffff0a7224 */ /* 0x000fe200078e00ff */
[----:B------:R-:W-:Y:S01]  /*2240*/  ISETP.GT.U32.AND P2, PT, R14, R15, PT ;  /* 0x0000000f0e00720c */ /* 0x000fe20003f44070 */
[----:B------:R-:W-:Y:S01]  /*2250*/  IMAD R25, R25, R22, RZ ;  /* 0x0000001619197224 */ /* 0x000fe200078e02ff */
[----:B------:R-:W-:Y:S01]  /*2260*/  SEL R4, R4, RZ, !P0 ;  /* 0x000000ff04047207 */ /* 0x000fe20004000000 */
[----:B------:R-:W-:Y:S01]  /*2270*/  IMAD.MOV R0, RZ, RZ, -R0 ;  /* 0x000000ffff007224 */ /* 0x000fe200078e0a00 */
[----:B------:R-:W-:Y:S01]  /*2280*/  SEL R5, R5, RZ, !P1 ;  /* 0x000000ff05057207 */ /* 0x000fe20004800000 */
[----:B------:R-:W-:Y:S01]  /*2290*/  IMAD.HI.U32 R11, R11, R25, R10 ;  /* 0x000000190b0b7227 */ /* 0x000fe200078e000a */
[----:B------:R-:W-:-:S02]  /*22a0*/  LOP3.LUT R10, R16, R8, RZ, 0x3c, !PT ;  /* 0x00000008100a7212 */ /* 0x000fc400078e3cff */
[----:B------:R-:W-:Y:S01]  /*22b0*/  ISETP.NE.AND P1, PT, R13, RZ, PT ;  /* 0x000000ff0d00720c */ /* 0x000fe20003f25270 */
[----:B------:R-:W-:Y:S01]  /*22c0*/  IMAD R23, R23, R0, R12 ;  /* 0x0000000017177224 */ /* 0x000fe200078e020c */
[----:B------:R-:W-:Y:S01]  /*22d0*/  IABS R0, R3 ;  /* 0x0000000300007213 */ /* 0x000fe20000000000 */
[----:B------:R-:W-:Y:S02]  /*22e0*/  IMAD.HI.U32 R11, R11, R12, RZ ;  /* 0x0000000c0b0b7227 */ /* 0x000fe400078e00ff */
[----:B------:R-:W-:Y:S02]  /*22f0*/  @!P2 IADD3 R15, PT, PT, R15, -R14, RZ ;  /* 0x8000000e0f0fa210 */ /* 0x000fe40007ffe0ff */
[----:B------:R-:W-:Y:S01]  /*2300*/  IMAD.MOV R0, RZ, RZ, -R0 ;  /* 0x000000ffff007224 */ /* 0x000fe200078e0a00 */
[----:B------:R-:W-:Y:S01]  /*2310*/  ISETP.GT.U32.AND P4, PT, R26, R23, PT ;  /* 0x000000171a00720c */ /* 0x000fe20003f84070 */
[----:B------:R-:W-:Y:S01]  /*2320*/  @!P6 IMAD.MOV R21, RZ, RZ, -R21 ;  /* 0x000000ffff15e224 */ /* 0x000fe200078e0a15 */
[----:B------:R-:W-:Y:S01]  /*2330*/  ISETP.GT.U32.AND P3, PT, R14, R15, PT ;  /* 0x0000000f0e00720c */ /* 0x000fe20003f64070 */
[----:B------:R-:W-:Y:S01]  /*2340*/  IMAD R0, R11, R0, R12 ;  /* 0x000000000b007224 */ /* 0x000fe200078e020c */
[----:B------:R-:W-:-:S04]  /*2350*/  LOP3.LUT R12, R17, R9, RZ, 0x3c, !PT ;  /* 0x00000009110c7212 */ /* 0x000fc800078e3cff */
[----:B------:R-:W-:-:S05]  /*2360*/  ISETP.GT.U32.AND P2, PT, R22, R0, PT ;  /* 0x000000001600720c */ /* 0x000fca0003f44070 */
[----:B------:R-:W-:Y:S02]  /*2370*/  @!P4 IMAD.IADD R23, R23, 0x1, -R26 ;  /* 0x000000011717c824 */ /* 0x000fe400078e0a1a */
[----:B------:R-:W-:-:S03]  /*2380*/  @!P3 IMAD.IADD R15, R15, 0x1, -R14 ;  /* 0x000000010f0fb824 */ /* 0x000fc600078e0a0e */
[----:B------:R-:W-:Y:S01]  /*2390*/  ISETP.GT.U32.AND P4, PT, R26, R23, PT ;  /* 0x000000171a00720c */ /* 0x000fe20003f84070 */
[----:B------:R-:W-:Y:S02]  /*23a0*/  @!P6 IMAD.MOV R15, RZ, RZ, -R15 ;  /* 0x000000ffff0fe224 */ /* 0x000fe400078e0a0f */
[----:B------:R-:W-:Y:S01]  /*23b0*/  @!P2 IMAD.IADD R0, R0, 0x1, -R22 ;  /* 0x000000010000a824 */ /* 0x000fe200078e0a16 */
[----:B------:R-:W-:Y:S02]  /*23c0*/  ISETP.GT.AND P2, PT, R10, -0x1, PT ;  /* 0xffffffff0a00780c */ /* 0x000fe40003f44270 */
[----:B------:R-:W0:Y:S02]  /*23d0*/  LDC.64 R10, c[0x0][0x390] ;  /* 0x0000e400ff0a7b82 */ /* 0x000e240000000a00 */
[----:B------:R-:W-:Y:S02]  /*23e0*/  ISETP.GT.U32.AND P3, PT, R22, R0, PT ;  /* 0x000000001600720c */ /* 0x000fe40003f64070 */
[----:B------:R-:W-:-:S02]  /*23f0*/  SEL R8, R8, RZ, !P2 ;  /* 0x000000ff08087207 */ /* 0x000fc40005000000 */
[----:B------:R-:W-:Y:S01]  /*2400*/  ISETP.NE.AND P2, PT, R16, RZ, PT ;  /* 0x000000ff1000720c */ /* 0x000fe20003f45270 */
[----:B------:R-:W-:Y:S01]  /*2410*/  @!P4 IMAD.IADD R23, R23, 0x1, -R26 ;  /* 0x000000011717c824 */ /* 0x000fe200078e0a1a */
[----:B------:R-:W-:-:S03]  /*2420*/  ISETP.NE.AND P4, PT, R7, RZ, PT ;  /* 0x000000ff0700720c */ /* 0x000fc60003f85270 */
[----:B------:R-:W-:Y:S01]  /*2430*/  @!P6 IMAD.MOV R23, RZ, RZ, -R23 ;  /* 0x000000ffff17e224 */ /* 0x000fe200078e0a17 */
[----:B------:R-:W-:-:S03]  /*2440*/  @!P5 LOP3.LUT R23, RZ, R2, RZ, 0x33, !PT ;  /* 0x00000002ff17d212 */ /* 0x000fc600078e33ff */
[----:B------:R-:W-:Y:S02]  /*2450*/  @!P3 IADD3 R0, PT, PT, R0, -R22, RZ ;  /* 0x800000160000b210 */ /* 0x000fe40007ffe0ff */
[----:B------:R-:W-:-:S03]  /*2460*/  ISETP.NE.AND P3, PT, R6, RZ, PT ;  /* 0x000000ff0600720c */ /* 0x000fc60003f65270 */
[----:B------:R-:W-:Y:S01]  /*2470*/  @!P6 IMAD.MOV R0, RZ, RZ, -R0 ;  /* 0x000000ffff00e224 */ /* 0x000fe200078e0a00 */
[----:B------:R-:W-:Y:S02]  /*2480*/  ISETP.NE.AND P6, PT, R3, RZ, PT ;  /* 0x000000ff0300720c */ /* 0x000fe40003fc5270 */
[----:B------:R-:W-:Y:S01]  /*2490*/  @!P4 LOP3.LUT R15, RZ, R7, RZ, 0x33, !PT ;  /* 0x00000007ff0fc212 */ /* 0x000fe200078e33ff */
[----:B0-----:R-:W-:-:S06]  /*24a0*/  IMAD.WIDE.U32 R10, R19, 0x4, R10 ;  /* 0x00000004130a7825 */ /* 0x001fcc00078e000a */
[-C--:B------:R-:W-:Y:S01]  /*24b0*/  @!P3 LOP3.LUT R21, RZ, R6.reuse, RZ, 0x33, !PT ;  /* 0x00000006ff15b212 */ /* 0x080fe200078e33ff */
[----:B------:R-:W-:Y:S01]  /*24c0*/  IMAD.WIDE.U32 R18, R18, 0x8, R10 ;  /* 0x0000000812127825 */ /* 0x000fe200078e000a */
[----:B------:R-:W-:Y:S02]  /*24d0*/  ISETP.GT.AND P3, PT, R12, -0x1, PT ;  /* 0xffffffff0c00780c */ /* 0x000fe40003f64270 */
[----:B------:R-:W-:Y:S02]  /*24e0*/  LOP3.LUT R10, R21, R6, RZ, 0x3c, !PT ;  /* 0x00000006150a7212 */ /* 0x000fe400078e3cff */
[-C--:B------:R-:W-:Y:S02]  /*24f0*/  @!P6 LOP3.LUT R0, RZ, R3.reuse, RZ, 0x33, !PT ;  /* 0x00000003ff00e212 */ /* 0x080fe400078e33ff */
[----:B------:R-:W-:Y:S02]  /*2500*/  ISETP.GT.AND P6, PT, R10, -0x1, PT ;  /* 0xffffffff0a00780c */ /* 0x000fe40003fc4270 */
[----:B------:R-:W-:-:S02]  /*2510*/  LOP3.LUT R10, R0, R3, RZ, 0x3c, !PT ;  /* 0x00000003000a7212 */ /* 0x000fc400078e3cff */
[----:B------:R-:W-:Y:S02]  /*2520*/  LOP3.LUT R11, R15, R7, RZ, 0x3c, !PT ;  /* 0x000000070f0b7212 */ /* 0x000fe400078e3cff */
[----:B------:R-:W-:Y:S02]  /*2530*/  LOP3.LUT R12, R23, R2, RZ, 0x3c, !PT ;  /* 0x00000002170c7212 */ /* 0x000fe400078e3cff */
[----:B------:R-:W-:Y:S02]  /*2540*/  ISETP.GT.AND P0, PT, R10, -0x1, PT ;  /* 0xffffffff0a00780c */ /* 0x000fe40003f04270 */
[----:B------:R-:W-:Y:S02]  /*2550*/  ISETP.GT.AND P5, PT, R11, -0x1, PT ;  /* 0xffffffff0b00780c */ /* 0x000fe40003fa4270 */
[----:B------:R-:W-:Y:S02]  /*2560*/  ISETP.GT.AND P4, PT, R12, -0x1, PT ;  /* 0xffffffff0c00780c */ /* 0x000fe40003f84270 */
[----:B------:R-:W-:-:S02]  /*2570*/  SEL R11, R3, RZ, !P0 ;  /* 0x000000ff030b7207 */ /* 0x000fc40004000000 */
[----:B------:R-:W-:Y:S02]  /*2580*/  SEL R9, R9, RZ, !P3 ;  /* 0x000000ff09097207 */ /* 0x000fe40005800000 */
[----:B------:R-:W-:Y:S02]  /*2590*/  ISETP.NE.AND P0, PT, R24, RZ, PT ;  /* 0x000000ff1800720c */ /* 0x000fe40003f05270 */
        /* <DEDUP_REMOVED lines=8> */
[----:B------:R-:W-:Y:S02]  /*2620*/  SEL R6, R6, RZ, !P6 ;  /* 0x000000ff06067207 */ /* 0x000fe40007000000 */
[----:B------:R-:W-:Y:S01]  /*2630*/  SEL R7, R7, RZ, !P5 ;  /* 0x000000ff07077207 */ /* 0x000fe20006800000 */
[----:B------:R-:W-:Y:S01]  /*2640*/  IMAD.IADD R17, R17, 0x1, R4 ;  /* 0x0000000111117824 */ /* 0x000fe200078e0204 */
[----:B------:R-:W-:Y:S01]  /*2650*/  ISETP.NE.AND P0, PT, R21, RZ, PT ;  /* 0x000000ff1500720c */ /* 0x000fe20003f05270 */
[----:B------:R-:W-:Y:S01]  /*2660*/  STG.E.64 desc[UR4][R18.64], R12 ;  /* 0x0000000c12007986 */ /* 0x000fe2000c101b04 */
[----:B------:R-:W-:-:S02]  /*2670*/  ISETP.NE.AND P1, PT, R15, RZ, PT ;  /* 0x000000ff0f00720c */ /* 0x000fc40003f25270 */
[----:B------:R-:W-:Y:S02]  /*2680*/  ISETP.NE.AND P2, PT, R23, RZ, PT ;  /* 0x000000ff1700720c */ /* 0x000fe40003f45270 */
[----:B------:R-:W-:Y:S02]  /*2690*/  ISETP.NE.AND P3, PT, R0, RZ, PT ;  /* 0x000000ff0000720c */ /* 0x000fe40003f65270 */
[----:B------:R-:W-:Y:S02]  /*26a0*/  SEL R6, R6, RZ, P0 ;  /* 0x000000ff06067207 */ /* 0x000fe40000000000 */
[----:B------:R-:W-:Y:S02]  /*26b0*/  SEL R2, R7, RZ, P1 ;  /* 0x000000ff07027207 */ /* 0x000fe40000800000 */
[----:B------:R-:W-:Y:S01]  /*26c0*/  SEL R10, R10, RZ, P2 ;  /* 0x000000ff0a0a7207 */ /* 0x000fe20001000000 */
[----:B------:R-:W-:Y:S01]  /*26d0*/  IMAD.IADD R6, R21, 0x1, R6 ;  /* 0x0000000115067824 */ /* 0x000fe200078e0206 */
[----:B------:R-:W-:Y:S01]  /*26e0*/  SEL R11, R11, RZ, P3 ;  /* 0x000000ff0b0b7207 */ /* 0x000fe20001800000 */
[----:B------:R-:W-:Y:S01]  /*26f0*/  IMAD.IADD R7, R15, 0x1, R2 ;  /* 0x000000010f077824 */ /* 0x000fe200078e0202 */
[----:B------:R-:W-:Y:S01]  /*2700*/  IADD3 R16, PT, PT, R16, R5, RZ ;  /* 0x0000000510107210 */ /* 0x000fe20007ffe0ff */
[----:B------:R-:W-:-:S02]  /*2710*/  IMAD.IADD R10, R23, 0x1, R10 ;  /* 0x00000001170a7824 */ /* 0x000fc400078e020a */
[----:B------:R-:W-:Y:S01]  /*2720*/  IMAD.IADD R11, R0, 0x1, R11 ;  /* 0x00000001000b7824 */ /* 0x000fe200078e020b */
[----:B------:R-:W-:Y:S04]  /*2730*/  STG.E.64 desc[UR4][R18.64+0x800], R6 ;  /* 0x0008000612007986 */ /* 0x000fe8000c101b04 */
[----:B------:R-:W-:Y:S04]  /*2740*/  STG.E.64 desc[UR4][R18.64+0x400], R16 ;  /* 0x0004001012007986 */ /* 0x000fe8000c101b04 */
[----:B------:R-:W-:Y:S01]  /*2750*/  STG.E.64 desc[UR4][R18.64+0xc00], R10 ;  /* 0x000c000a12007986 */ /* 0x000fe2000c101b04 */
[----:B------:R-:W-:Y:S05]  /*2760*/  EXIT ;  /* 0x000000000000794d */ /* 0x000fea0003800000 */
.L_x_45262:
        /* <DEDUP_REMOVED lines=9> */
.L_x_50302:


//--------------------- .text._ZN2at6native29vectorized_elementwise_kernelILi4ENS0_13AUnaryFunctorIiiiZZZNS0_21remainder_kernel_cudaERNS_18TensorIteratorBaseEENKUlvE_clEvENKUlvE1_clEvEUliiE_EESt5arrayIPcLm2EEEEviT0_T1_ --------------------------
	.section	.text._ZN2at6native29vectorized_elementwise_kernelILi4ENS0_13AUnaryFunctorIiiiZZZNS0_21remainder_kernel_cudaERNS_18TensorIteratorBaseEENKUlvE_clEvENKUlvE1_clEvEUliiE_EESt5arrayIPcLm2EEEEviT0_T1_,"ax",@progbits
	.align	128
        .global         _ZN2at6native29vectorized_elementwise_kernelILi4ENS0_13AUnaryFunctorIiiiZZZNS0_21remainder_kernel_cudaERNS_18TensorIteratorBaseEENKUlvE_clEvENKUlvE1_clEvEUliiE_EESt5arrayIPcLm2EEEEviT0_T1_
        .type           _ZN2at6native29vectorized_elementwise_kernelILi4ENS0_13AUnaryFunctorIiiiZZZNS0_21remainder_kernel_cudaERNS_18TensorIteratorBaseEENKUlvE_clEvENKUlvE1_clEvEUliiE_EESt5arrayIPcLm2EEEEviT0_T1_,@function
        .size           _ZN2at6native29vectorized_elementwise_kernelILi4ENS0_13AUnaryFunctorIiiiZZZNS0_21remainder_kernel_cudaERNS_18TensorIteratorBaseEENKUlvE_clEvENKUlvE1_clEvEUliiE_EESt5arrayIPcLm2EEEEviT0_T1_,(.L_x_50303 - _ZN2at6native29vectorized_elementwise_kernelILi4ENS0_13AUnaryFunctorIiiiZZZNS0_21remainder_kernel_cudaERNS_18TensorIteratorBaseEENKUlvE_clEvENKUlvE1_clEvEUliiE_EESt5arrayIPcLm2EEEEviT0_T1_)
        .other          _ZN2at6native29vectorized_elementwise_kernelILi4ENS0_13AUnaryFunctorIiiiZZZNS0_21remainder_kernel_cudaERNS_18TensorIteratorBaseEENKUlvE_clEvENKUlvE1_clEvEUliiE_EESt5arrayIPcLm2EEEEviT0_T1_,@"STO_CUDA_ENTRY STV_DEFAULT"
_ZN2at6native29vectorized_elementwise_kernelILi4ENS0_13AUnaryFunctorIiiiZZZNS0_21remainder_kernel_cudaERNS_18TensorIteratorBaseEENKUlvE_clEvENKUlvE1_clEvEUliiE_EESt5arrayIPcLm2EEEEviT0_T1_:
.text._ZN2at6native29vectorized_elementwise_kernelILi4ENS0_13AUnaryFunctorIiiiZZZNS0_21remainder_kernel_cudaERNS_18TensorIteratorBaseEENKUlvE_clEvENKUlvE1_clEvEUliiE_EESt5arrayIPcLm2EEEEviT0_T1_:
        /* <DEDUP_REMOVED lines=60> */
[----:B------:R-:W-:Y:S01]  /*03c0*/  @!P0 IADD3 R3, PT, PT, R23, R4, RZ ;  /* 0x0000000417038210 */ /* 0x000fe20007ffe0ff */
[----:B------:R-:W-:-:S04]  /*03d0*/  IMAD.MOV.U32 R11, RZ, RZ, RZ ;  /* 0x000000ffff0b7224 */ /* 0x000fc800078e00ff */
        /* <DEDUP_REMOVED lines=36> */
.L_x_45265:
[----:B------:R-:W-:Y:S05]  /*0620*/  BSYNC.RECONVERGENT B0 ;  /* 0x0000000000007941 */ /* 0x000fea0003800200 */
.L_x_45264:
        /* <DEDUP_REMOVED lines=36> */
.L_x_45267:
[----:B------:R-:W-:Y:S05]  /*0870*/  BSYNC.RECONVERGENT B0 ;  /* 0x0000000000007941 */ /* 0x000fea0003800200 */
.L_x_45266:
        /* <DEDUP_REMOVED lines=16> */
[----:B--2---:R-:W2:Y:S01]  /*0980*/  MUFU.RCP R19, R19 ;  /* 0x0000001300137308 */ /* 0x004ea20000001000 */
[----:B0-----:R-:W-:Y:S01]  /*0990*/  IABS R20, R18 ;  /* 0x0000001200147213 */ /* 0x001fe20000000000 */
[----:B--2---:R-:W-:-:S06]  /*09a0*/  VIADD R14, R19, 0xffffffe ;  /* 0x0ffffffe130e7836 */ /* 0x004fcc0000000000 */
        /* <DEDUP_REMOVED lines=22> */
.L_x_45269:
[----:B------:R-:W-:Y:S05]  /*0b10*/  BSYNC.RECONVERGENT B0 ;  /* 0x0000000000007941 */ /* 0x000fea0003800200 */
.L_x_45268:
        /* <DEDUP_REMOVED lines=35> */
.L_x_45271:
[----:B------:R-:W-:Y:S05]  /*0d50*/  BSYNC.RECONVERGENT B0 ;  /* 0x0000000000007941 */ /* 0x000fea0003800200 */
.L_x_45270:
        /* <DEDUP_REMOVED lines=32> */
.L_x_45273:
[----:B------:R-:W-:Y:S05]  /*0f60*/  BSYNC.RECONVERGENT B0 ;  /* 0x0000000000007941 */ /* 0x000fea0003800200 */
.L_x_45272:
        /* <DEDUP_REMOVED lines=32> */
.L_x_45275:
[----:B------:R-:W-:Y:S05]  /*1170*/  BSYNC.RECONVERGENT B0 ;  /* 0x0000000000007941 */ /* 0x000fea0003800200 */
.L_x_45274:
        /* <DEDUP_REMOVED lines=32> */
.L_x_45277:
[----:B------:R-:W-:Y:S05]  /*1380*/  BSYNC.RECONVERGENT B0 ;  /* 0x0000000000007941 */ /* 0x000fea0003800200 */
.L_x_45276:
        /* <DEDUP_REMOVED lines=32> */
.L_x_45279:
[----:B------:R-:W-:Y:S05]  /*1590*/  BSYNC.RECONVERGENT B0 ;  /* 0x0000000000007941 */ /* 0x000fea0003800200 */
.L_x_45278:
[----:B------:R-:W-:Y:S01]  /*15a0*/  @!P0 IMAD.MOV.U32 R4, RZ, RZ, R13 ;  /* 0x000000ffff048224 */ /* 0x000fe200078e000d */
[----:B-----5:R0:W-:Y:S01]  /*15b0*/  @!P0 STG.E desc[UR4][R2.64], R11 ;  /* 0x0000000b02008986 */ /* 0x0201e2000c101904 */
        /* <DEDUP_REMOVED lines=16> */
.L_x_45282:
[----:B------:R-:W-:-:S13]  /*16c0*/  ISETP.GE.U32.AND P0, PT, R4, R0, PT ;  /* 0x000000000400720c */ /* 0x000fda0003f06070 */
[----:B------:R-:W-:Y:S05]  /*16d0*/  @P0 BRA `(.L_x_45284) ;  /* 0x0000000000300947 */ /* 0x000fea0003800000 */
[----:B0-----:R-:W0:Y:S01]  /*16e0*/  LDC.64 R2, c[0x0][0x390] ;  /* 0x0000e400ff027b82 */ /* 0x001e220000000a00 */
[----:B------:R-:W-:Y:S02]  /*16f0*/  IMAD.IADD R7, R23, 0x1, R4 ;  /* 0x0000000117077824 */ /* 0x000fe400078e0204 */
[----:B------:R-:W-:Y:S02]  /*1700*/  VIADD R4, R4, 0x80 ;  /* 0x0000008004047836 */ /* 0x000fe40000000000 */
[----:B0-----:R-:W-:-:S05]  /*1710*/  IMAD.WIDE.U32 R2, R7, 0x4, R2 ;  /* 0x0000000407027825 */ /* 0x001fca00078e0002 */
[----:B------:R1:W-:Y:S02]  /*1720*/  STG.E desc[UR4][R2.64], R5 ;  /* 0x0000000502007986 */ /* 0x0003e4000c101904 */
.L_x_45283:
[----:B------:R-:W-:-:S13]  /*1730*/  ISETP.GE.U32.AND P0, PT, R4, R0, PT ;  /* 0x000000000400720c */ /* 0x000fda0003f06070 */
[----:B------:R-:W-:Y:S05]  /*1740*/  @P0 BRA `(.L_x_45285) ;  /* 0x0000000000340947 */ /* 0x000fea0003800000 */
[----:B01----:R-:W0:Y:S01]  /*1750*/  LDC.64 R2, c[0x0][0x390] ;  /* 0x0000e400ff027b82 */ /* 0x003e220000000a00 */
[----:B------:R-:W-:Y:S02]  /*1760*/  IMAD.IADD R5, R23, 0x1, R4 ;  /* 0x0000000117057824 */ /* 0x000fe400078e0204 */
[----:B------:R-:W-:Y:S02]  /*1770*/  VIADD R4, R4, 0x80 ;  /* 0x0000008004047836 */ /* 0x000fe40000000000 */
[----:B0-----:R-:W-:-:S05]  /*1780*/  IMAD.WIDE.U32 R2, R5, 0x4, R2 ;  /* 0x0000000405027825 */ /* 0x001fca00078e0002 */
[----:B------:R1:W-:Y:S02]  /*1790*/  STG.E desc[UR4][R2.64], R16 ;  /* 0x0000001002007986 */ /* 0x0003e4000c101904 */
.L_x_45284:
        /* <DEDUP_REMOVED lines=8> */
.L_x_45285:
[----:B------:R-:W-:Y:S05]  /*1820*/  BSYNC.RELIABLE B1 ;  /* 0x0000000000017941 */ /* 0x000fea0003800100 */
.L_x_45281:
[----:B------:R-:W-:-:S13]  /*1830*/  ISETP.GE.U32.AND P0, PT, R4, R0, PT ;  /* 0x000000000400720c */ /* 0x000fda0003f06070 */
[----:B012---:R-:W0:Y:S01]  /*1840*/  @!P0 LDC.64 R2, c[0x0][0x390] ;  /* 0x0000e400ff028b82 */ /* 0x007e220000000a00 */
[----:B------:R-:W-:Y:S02]  /*1850*/  @!P0 IMAD.IADD R5, R23, 0x1, R4 ;  /* 0x0000000117058824 */ /* 0x000fe400078e0204 */
[----:B------:R-:W-:Y:S02]  /*1860*/  @!P0 VIADD R4, R4, 0x80 ;  /* 0x0000008004048836 */ /* 0x000fe40000000000 */
[----:B0-----:R-:W-:-:S05]  /*1870*/  @!P0 IMAD.WIDE.U32 R2, R5, 0x4, R2 ;  /* 0x0000000405028825 */ /* 0x001fca00078e0002 */
[----:B------:R2:W-:Y:S02]  /*1880*/  @!P0 STG.E desc[UR4][R2.64], R14 ;  /* 0x0000000e02008986 */ /* 0x0005e4000c101904 */
.L_x_45286:
[----:B------:R-:W-:Y:S05]  /*1890*/  BSYNC.RECONVERGENT B0 ;  /* 0x0000000000007941 */ /* 0x000fea0003800200 */
.L_x_45280:
        /* <DEDUP_REMOVED lines=8> */
.L_x_45263:
        /* <DEDUP_REMOVED lines=11> */
[----:B---3--:R-:W-:-:S03]  /*19d0*/  IABS R17, R8 ;  /* 0x0000000800117213 */ /* 0x008fc60000000000 */
[----:B------:R-:W1:Y:S08]  /*19e0*/  I2F.RP R22, R20 ;  /* 0x0000001400167306 */ /* 0x000e700000209400 */
[----:B------:R-:W2:Y:S08]  /*19f0*/  I2F.RP R24, R25 ;  /* 0x0000001900187306 */ /* 0x000eb00000209400 */
[----:B0-----:R-:W0:Y:S08]  /*1a00*/  MUFU.RCP R4, R4 ;  /* 0x0000000400047308 */ /* 0x001e300000001000 */
[----:B-1----:R-:W1:Y:S08]  /*1a10*/  MUFU.RCP R22, R22 ;  /* 0x0000001600167308 */ /* 0x002e700000001000 */
[----:B--2---:R-:W2:Y:S01]  /*1a20*/  MUFU.RCP R24, R24 ;  /* 0x0000001800187308 */ /* 0x004ea20000001000 */
[----:B0-----:R-:W-:-:S07]  /*1a30*/  VIADD R26, R4, 0xffffffe ;  /* 0x0ffffffe041a7836 */ /* 0x001fce0000000000 */
[----:B------:R-:W0:Y:S01]  /*1a40*/  I2F.RP R2, R5 ;  /* 0x0000000500027306 */ /* 0x000e220000209400 */
[----:B-1----:R-:W-:-:S07]  /*1a50*/  VIADD R18, R22, 0xffffffe ;  /* 0x0ffffffe16127836 */ /* 0x002fce0000000000 */
[----:B------:R-:W-:Y:S01]  /*1a60*/  I2F.RP R0, R17 ;  /* 0x0000001100007306 */ /* 0x000fe20000209400 */
[----:B--2---:R-:W-:-:S07]  /*1a70*/  IADD3 R6, PT, PT, R24, 0xffffffe, RZ ;  /* 0x0ffffffe18067810 */ /* 0x004fce0007ffe0ff */
[----:B0-----:R-:W0:Y:S08]  /*1a80*/  MUFU.RCP R2, R2 ;  /* 0x0000000200027308 */ /* 0x001e300000001000 */
[----:B------:R1:W2:Y:S08]  /*1a90*/  F2I.FTZ.U32.TRUNC.NTZ R27, R26 ;  /* 0x0000001a001b7305 */ /* 0x0002b0000021f000 */
[----:B------:R3:W4:Y:S01]  /*1aa0*/  F2I.FTZ.U32.TRUNC.NTZ R19, R18 ;  /* 0x0000001200137305 */ /* 0x000722000021f000 */
[----:B-1----:R-:W-:-:S02]  /*1ab0*/  IMAD.MOV.U32 R26, RZ, RZ, RZ ;  /* 0x000000ffff1a7224 */ /* 0x002fc400078e00ff */
[----:B0-----:R-:W-:Y:S02]  /*1ac0*/  VIADD R3, R2, 0xffffffe ;  /* 0x0ffffffe02037836 */ /* 0x001fe40000000000 */
[----:B--2---:R-:W-:-:S03]  /*1ad0*/  IMAD.MOV R4, RZ, RZ, -R27 ;  /* 0x000000ffff047224 */ /* 0x004fc600078e0a1b */
[----:B------:R-:W0:Y:S01]  /*1ae0*/  F2I.FTZ.U32.TRUNC.NTZ R7, R6 ;  /* 0x0000000600077305 */ /* 0x000e22000021f000 */
[----:B---3--:R-:W-:Y:S02]  /*1af0*/  IMAD.MOV.U32 R18, RZ, RZ, RZ ;  /* 0x000000ffff127224 */ /* 0x008fe400078e00ff */
[----:B------:R-:W-:Y:S02]  /*1b00*/  IMAD R29, R4, R21, RZ ;  /* 0x00000015041d7224 */ /* 0x000fe400078e02ff */
[----:B----4-:R-:W-:-:S03]  /*1b10*/  IMAD.MOV R2, RZ, RZ, -R19 ;  /* 0x000000ffff027224 */ /* 0x010fc600078e0a13 */
[----:B------:R-:W1:Y:S01]  /*1b20*/  MUFU.RCP R0, R0 ;  /* 0x0000000000007308 */ /* 0x000e620000001000 */
[----:B------:R-:W-:-:S04]  /*1b30*/  IMAD.HI.U32 R29, R27, R29, R26 ;  /* 0x0000001d1b1d7227 */ /* 0x000fc800078e001a */
[----:B------:R-:W-:Y:S02]  /*1b40*/  IMAD R27, R2, R20, RZ ;  /* 0x00000014021b7224 */ /* 0x000fe400078e02ff */
[----:B0-----:R-:W-:Y:S01]  /*1b50*/  IMAD.MOV R4, RZ, RZ, -R7 ;  /* 0x000000ffff047224 */ /* 0x001fe200078e0a07 */
[----:B------:R-:W0:Y:S01]  /*1b60*/  F2I.FTZ.U32.TRUNC.NTZ R3, R3 ;  /* 0x0000000300037305 */ /* 0x000e22000021f000 */
[----:B------:R-:W-:-:S04]  /*1b70*/  IMAD.HI.U32 R27, R19, R27, R18 ;  /* 0x0000001b131b7227 */ /* 0x000fc800078e0012 */
[----:B------:R-:W-:Y:S02]  /*1b80*/  IMAD.MOV.U32 R6, RZ, RZ, RZ ;  /* 0x000000ffff067224 */ /* 0x000fe400078e00ff */
[----:B-1----:R-:W-:Y:S01]  /*1b90*/  VIADD R2, R0, 0xffffffe ;  /* 0x0ffffffe00027836 */ /* 0x002fe20000000000 */
[----:B------:R-:W-:Y:S02]  /*1ba0*/  MOV R0, R4 ;  /* 0x0000000400007202 */ /* 0x000fe40000000f00 */
[----:B------:R-:W1:Y:S01]  /*1bb0*/  LDC R4, c[0x0][0x388] ;  /* 0x0000e200ff047b82 */ /* 0x000e620000000800 */
[----:B------:R2:W3:Y:S01]  /*1bc0*/  F2I.FTZ.U32.TRUNC.NTZ R19, R2 ;  /* 0x0000000200137305 */ /* 0x0004e2000021f000 */
[----:B0-----:R-:W-:Y:S02]  /*1bd0*/  IMAD.MOV R18, RZ, RZ, -R3 ;  /* 0x000000ffff127224 */ /* 0x001fe400078e0a03 */
[----:B------:R-:W-:-:S04]  /*1be0*/  IMAD R0, R0, R25, RZ ;  /* 0x0000001900007224 */ /* 0x000fc800078e02ff */
[----:B------:R-:W-:Y:S01]  /*1bf0*/  IMAD.HI.U32 R0, R7, R0, R6 ;  /* 0x0000000007007227 */ /* 0x000fe200078e0006 */
[----:B------:R-:W-:-:S03]  /*1c00*/  IABS R6, R9 ;  /* 0x0000000900067213 */ /* 0x000fc60000000000 */
[----:B--2---:R-:W-:Y:S02]  /*1c10*/  IMAD.MOV.U32 R2, RZ, RZ, RZ ;  /* 0x000000ffff027224 */ /* 0x004fe400078e00ff */
[----:B------:R-:W-:Y:S02]  /*1c20*/  IMAD R7, R18, R5, RZ ;  /* 0x0000000512077224 */ /* 0x000fe400078e02ff */
[----:B---3--:R-:W-:Y:S02]  /*1c30*/  IMAD.MOV R18, RZ, RZ, -R19 ;  /* 0x000000ffff127224 */ /* 0x008fe400078e0a13 */
[----:B------:R-:W-:Y:S01]  /*1c40*/  IMAD.HI.U32 R24, R3, R7, R2 ;  /* 0x0000000703187227 */ /* 0x000fe200078e0002 */
[----:B------:R-:W-:Y:S01]  /*1c50*/  IABS R3, R12 ;  /* 0x0000000c00037213 */ /* 0x000fe20000000000 */
[----:B------:R-:W0:Y:S02]  /*1c60*/  I2F.RP R2, R6 ;  /* 0x0000000600027306 */ /* 0x000e240000209400 */
[----:B------:R-:W-:Y:S01]  /*1c70*/  IMAD R7, R18, R17, RZ ;  /* 0x0000001112077224 */ /* 0x000fe200078e02ff */
[----:B------:R-:W-:Y:S01]  /*1c80*/  IADD3 R3, PT, PT, RZ, -R3, RZ ;  /* 0x80000003ff037210 */ /* 0x000fe20007ffe0ff */
[----:B------:R-:W-:Y:S01]  /*1c90*/  IMAD.MOV.U32 R18, RZ, RZ, RZ ;  /* 0x000000ffff127224 */ /* 0x000fe200078e00ff */
[----:B-1----:R-:W-:-:S02]  /*1ca0*/  IABS R22, R4 ;  /* 0x0000000400167213 */ /* 0x002fc40000000000 */
[----:B------:R-:W-:Y:S01]  /*1cb0*/  ISETP.GE.AND P0, PT, R4, RZ, PT ;  /* 0x000000ff0400720c */ /* 0x000fe20003f06270 */
[----:B------:R-:W-:-:S04]  /*1cc0*/  IMAD.HI.U32 R7, R19, R7, R18 ;  /* 0x0000000713077227 */ /* 0x000fc800078e0012 */
[-C--:B------:R-:W-:Y:S01]  /*1cd0*/  IMAD.HI.U32 R29, R29, R22.reuse, RZ ;  /* 0x000000161d1d7227 */ /* 0x080fe200078e00ff */
[----:B0-----:R-:W0:Y:S03]  /*1ce0*/  MUFU.RCP R2, R2 ;  /* 0x0000000200027308 */ /* 0x001e260000001000 */
[----:B------:R-:W-:Y:S01]  /*1cf0*/  IMAD R4, R29, R3, R22 ;  /* 0x000000031d047224 */ /* 0x000fe200078e0216 */
[----:B------:R-:W-:Y:S01]  /*1d00*/  IABS R3, R13 ;  /* 0x0000000d00037213 */ /* 0x000fe20000000000 */
[----:B------:R-:W-:-:S03]  /*1d10*/  IMAD.HI.U32 R27, R27, R22, RZ ;  /* 0x000000161b1b7227 */ /* 0x000fc600078e00ff */
[----:B------:R-:W-:Y:S01]  /*1d20*/  ISETP.GT.U32.AND P1, PT, R21, R4, PT ;  /* 0x000000041500720c */ /* 0x000fe20003f24070 */
[----:B------:R-:W-:Y:S02]  /*1d30*/  IMAD.MOV R3, RZ, RZ, -R3 ;  /* 0x000000ffff037224 */ /* 0x000fe400078e0a03 */
[----:B------:R-:W-:Y:S01]  /*1d40*/  IMAD.HI.U32 R29, R0, R22, RZ ;  /* 0x00000016001d7227 */ /* 0x000fe200078e00ff */
[----:B------:R-:W-:-:S03]  /*1d50*/  IABS R0, R15 ;  /* 0x0000000f00007213 */ /* 0x000fc60000000000 */
[----:B------:R-:W-:Y:S02]  /*1d60*/  IMAD R3, R27, R3, R22 ;  /* 0x000000031b037224 */ /* 0x000fe400078e0216 */
[----:B------:R-:W-:Y:S01]  /*1d70*/  IMAD.HI.U32 R27, R24, R22, RZ ;  /* 0x00000016181b7227 */ /* 0x000fe200078e00ff */
[----:B------:R-:W-:Y:S02]  /*1d80*/  IABS R24, R10 ;  /* 0x0000000a00187213 */ /* 0x000fe40000000000 */
[----:B------:R-:W-:Y:S01]  /*1d90*/  ISETP.GT.U32.AND P2, PT, R20, R3, PT ;  /* 0x000000031400720c */ /* 0x000fe20003f44070 */
[----:B0-----:R-:W-:Y:S01]  /*1da0*/  VIADD R18, R2, 0xffffffe ;  /* 0x0ffffffe02127836 */ /* 0x001fe20000000000 */
[----:B------:R-:W0:Y:S01]  /*1db0*/  I2F.RP R26, R24 ;  /* 0x00000018001a7306 */ /* 0x000e220000209400 */
[----:B------:R-:W-:Y:S01]  /*1dc0*/  IABS R2, R14 ;  /* 0x0000000e00027213 */ /* 0x000fe20000000000 */
[----:B------:R-:W-:Y:S01]  /*1dd0*/  IMAD.MOV R0, RZ, RZ, -R0 ;  /* 0x000000ffff007224 */ /* 0x000fe200078e0a00 */
[----:B------:R-:W-:Y:S01]  /*1de0*/  @!P1 IADD3 R4, PT, PT, R4, -R21, RZ ;  /* 0x8000001504049210 */ /* 0x000fe20007ffe0ff */
[----:B------:R-:W-:-:S03]  /*1df0*/  IMAD.HI.U32 R7, R7, R22, RZ ;  /* 0x0000001607077227 */ /* 0x000fc600078e00ff */
[----:B------:R-:W-:Y:S01]  /*1e00*/  ISETP.GT.U32.AND P1, PT, R21, R4, PT ;  /* 0x000000041500720c */ /* 0x000fe20003f24070 */
[----:B------:R1:W2:Y:S01]  /*1e10*/  F2I.FTZ.U32.TRUNC.NTZ R19, R18 ;  /* 0x0000001200137305 */ /* 0x0002a2000021f000 */
[----:B------:R-:W-:Y:S02]  /*1e20*/  IMAD.MOV R2, RZ, RZ, -R2 ;  /* 0x000000ffff027224 */ /* 0x000fe400078e0a02 */
[----:B------:R-:W-:Y:S02]  /*1e30*/  @!P2 IMAD.IADD R3, R3, 0x1, -R20 ;  /* 0x000000010303a824 */ /* 0x000fe400078e0a14 */
[--C-:B------:R-:W-:Y:S02]  /*1e40*/  IMAD R2, R29, R2, R22.reuse ;  /* 0x000000021d027224 */ /* 0x100fe400078e0216 */
[----:B------:R-:W-:Y:S01]  /*1e50*/  IMAD R0, R27, R0, R22 ;  /* 0x000000001b007224 */ /* 0x000fe200078e0216 */
[----:B0-----:R-:W0:Y:S01]  /*1e60*/  MUFU.RCP R26, R26 ;  /* 0x0000001a001a7308 */ /* 0x001e220000001000 */
[----:B------:R-:W-:Y:S01]  /*1e70*/  ISETP.GT.U32.AND P2, PT, R20, R3, PT ;  /* 0x000000031400720c */ /* 0x000fe20003f44070 */
[----:B-1----:R-:W-:Y:S01]  /*1e80*/  IMAD.MOV.U32 R18, RZ, RZ, RZ ;  /* 0x000000ffff127224 */ /* 0x002fe200078e00ff */
[----:B------:R-:W-:Y:S01]  /*1e90*/  ISETP.GT.U32.AND P3, PT, R25, R2, PT ;  /* 0x000000021900720c */ /* 0x000fe20003f64070 */
[----:B------:R-:W-:-:S02]  /*1ea0*/  @!P1 IMAD.IADD R4, R4, 0x1, -R21 ;  /* 0x0000000104049824 */ /* 0x000fc400078e0a15 */
[----:B--2---:R-:W-:-:S03]  /*1eb0*/  IMAD.MOV R29, RZ, RZ, -R19 ;  /* 0x000000ffff1d7224 */ /* 0x004fc600078e0a13 */
[----:B------:R-:W-:Y:S01]  /*1ec0*/  @!P0 IADD3 R4, PT, PT, -R4, RZ, RZ ;  /* 0x000000ff04048210 */ /* 0x000fe20007ffe1ff */
[----:B------:R-:W-:-:S04]  /*1ed0*/  IMAD R29, R29, R6, RZ ;  /* 0x000000061d1d7224 */ /* 0x000fc800078e02ff */
[----:B------:R-:W-:Y:S01]  /*1ee0*/  @!P2 IMAD.IADD R3, R3, 0x1, -R20 ;  /* 0x000000010303a824 */ /* 0x000fe200078e0a14 */
[----:B------:R-:W-:Y:S01]  /*1ef0*/  ISETP.GT.U32.AND P2, PT, R5, R0, PT ;  /* 0x000000000500720c */ /* 0x000fe20003f44070 */
[----:B------:R-:W-:Y:S01]  /*1f00*/  IMAD.HI.U32 R27, R19, R29, R18 ;  /* 0x0000001d131b7227 */ /* 0x000fe200078e0012 */
[----:B------:R-:W1:Y:S03]  /*1f10*/  LDC.64 R20, c[0x0][0x390] ;  /* 0x0000e400ff147b82 */ /* 0x000e660000000a00 */
[----:B0-----:R-:W-:Y:S02]  /*1f20*/  VIADD R18, R26, 0xffffffe ;  /* 0x0ffffffe1a127836 */ /* 0x001fe40000000000 */
[----:B------:R-:W-:Y:S01]  /*1f30*/  @!P3 IMAD.IADD R2, R2, 0x1, -R25 ;  /* 0x000000010202b824 */ /* 0x000fe200078e0a19 */
[----:B------:R-:W-:Y:S01]  /*1f40*/  ISETP.NE.AND P3, PT, R14, RZ, PT ;  /* 0x000000ff0e00720c */ /* 0x000fe20003f65270 */
[----:B------:R0:W2:Y:S01]  /*1f50*/  F2I.FTZ.U32.TRUNC.NTZ R19, R18 ;  /* 0x0000001200137305 */ /* 0x0000a2000021f000 */
[----:B------:R-:W-:-:S02]  /*1f60*/  IMAD.MOV.U32 R26, RZ, RZ, R3 ;  /* 0x000000ffff1a7224 */ /* 0x000fc400078e0003 */
[----:B------:R-:W-:Y:S01]  /*1f70*/  ISETP.GT.U32.AND P1, PT, R25, R2, PT ;  /* 0x000000021900720c */ /* 0x000fe20003f24070 */
[----:B------:R-:W-:Y:S01]  /*1f80*/  @!P2 IMAD.IADD R0, R0, 0x1, -R5 ;  /* 0x000000010000a824 */ /* 0x000fe200078e0a05 */
[----:B------:R-:W-:Y:S01]  /*1f90*/  ISETP.NE.AND P2, PT, R13, RZ, PT ;  /* 0x000000ff0d00720c */ /* 0x000fe20003f45270 */
[----:B------:R-:W-:-:S04]  /*1fa0*/  IMAD.HI.U32 R27, R27, R22, RZ ;  /* 0x000000161b1b7227 */ /* 0x000fc800078e00ff */
[----:B0-----:R-:W-:Y:S02]  /*1fb0*/  IMAD.MOV.U32 R18, RZ, RZ, RZ ;  /* 0x000000ffff127224 */ /* 0x001fe400078e00ff */
[----:B------:R-:W-:Y:S02]  /*1fc0*/  @!P0 IMAD.MOV R26, RZ, RZ, -R26 ;  /* 0x000000ffff1a8224 */ /* 0x000fe400078e0a1a */
[----:B--2---:R-:W-:Y:S02]  /*1fd0*/  IMAD.MOV R29, RZ, RZ, -R19 ;  /* 0x000000ffff1d7224 */ /* 0x004fe400078e0a13 */
[----:B------:R-:W-:Y:S01]  /*1fe0*/  @!P1 IADD3 R2, PT, PT, R2, -R25, RZ ;  /* 0x8000001902029210 */ /* 0x000fe20007ffe0ff */
[----:B-1----:R-:W-:Y:S01]  /*1ff0*/  IMAD.WIDE.U32 R20, R23, 0x4, R20 ;  /* 0x0000000417147825 */ /* 0x002fe200078e0014 */
[----:B------:R-:W-:Y:S02]  /*2000*/  ISETP.GT.U32.AND P1, PT, R5, R0, PT ;  /* 0x000000000500720c */ /* 0x000fe40003f24070 */
[----:B------:R-:W-:Y:S01]  /*2010*/  @!P2 LOP3.LUT R26, RZ, R13, RZ, 0x33, !PT ;  /* 0x0000000dff1aa212 */ /* 0x000fe200078e33ff */
[----:B------:R-:W-:Y:S01]  /*2020*/  IMAD R25, R29, R24, RZ ;  /* 0x000000181d197224 */ /* 0x000fe200078e02ff */
[----:B------:R-:W-:Y:S01]  /*2030*/  ISETP.NE.AND P2, PT, R15, RZ, PT ;  /* 0x000000ff0f00720c */ /* 0x000fe20003f45270 */
[----:B------:R-:W-:-:S04]  /*2040*/  IMAD.WIDE.U32 R20, R16, 0x10, R20 ;  /* 0x0000001010147825 */ /* 0x000fc800078e0014 */
[----:B------:R-:W-:Y:S01]  /*2050*/  IMAD.HI.U32 R19, R19, R25, R18 ;  /* 0x0000001913137227 */ /* 0x000fe200078e0012 */
[----:B------:R-:W-:Y:S02]  /*2060*/  IABS R18, R11 ;  /* 0x0000000b00127213 */ /* 0x000fe40000000000 */
[----:B------:R-:W-:Y:S01]  /*2070*/  IABS R25, R8 ;  /* 0x0000000800197213 */ /* 0x000fe20000000000 */
[----:B------:R-:W-:Y:S01]  /*2080*/  @!P1 IMAD.IADD R0, R0, 0x1, -R5 ;  /* 0x0000000100009824 */ /* 0x000fe200078e0a05 */
[----:B------:R-:W0:Y:S01]  /*2090*/  I2F.RP R23, R18 ;  /* 0x0000001200177306 */ /* 0x000e220000209400 */
[----:B------:R-:W-:Y:S01]  /*20a0*/  ISETP.NE.AND P1, PT, R12, RZ, PT ;  /* 0x000000ff0c00720c */ /* 0x000fe20003f25270 */
[----:B------:R-:W-:-:S04]  /*20b0*/  IMAD.HI.U32 R19, R19, R22, RZ ;  /* 0x0000001613137227 */ /* 0x000fc800078e00ff */
[----:B------:R-:W-:Y:S01]  /*20c0*/  IMAD.MOV R16, RZ, RZ, -R25 ;  /* 0x000000ffff107224 */ /* 0x000fe200078e0a19 */
[----:B------:R-:W-:Y:S01]  /*20d0*/  IABS R25, R9 ;  /* 0x0000000900197213 */ /* 0x000fe20000000000 */
[----:B------:R-:W-:Y:S01]  /*20e0*/  @!P0 IMAD.MOV R0, RZ, RZ, -R0 ;  /* 0x000000ffff008224 */ /* 0x000fe200078e0a00 */
[----:B------:R-:W-:Y:S01]  /*20f0*/  @!P2 LOP3.LUT R0, RZ, R15, RZ, 0x33, !PT ;  /* 0x0000000fff00a212 */ /* 0x000fe200078e33ff */
[----:B------:R-:W-:Y:S02]  /*2100*/  IMAD R16, R7, R16, R22 ;  /* 0x0000001007107224 */ /* 0x000fe400078e0216 */
[----:B------:R-:W-:Y:S02]  /*2110*/  IMAD.MOV R25, RZ, RZ, -R25 ;  /* 0x000000ffff197224 */ /* 0x000fe400078e0a19 */
[----:B------:R-:W-:Y:S01]  /*2120*/  @!P1 LOP3.LUT R4, RZ, R12, RZ, 0x33, !PT ;  /* 0x0000000cff049212 */ /* 0x000fe200078e33ff */
[----:B0-----:R0:W1:Y:S01]  /*2130*/  MUFU.RCP R5, R23 ;  /* 0x0000001700057308 */ /* 0x0010620000001000 */
[----:B------:R-:W-:Y:S01]  /*2140*/  IMAD.MOV.U32 R7, RZ, RZ, R25 ;  /* 0x000000ffff077224 */ /* 0x000fe200078e0019 */
[----:B------:R-:W-:-:S03]  /*2150*/  ISETP.GT.U32.AND P4, PT, R17, R16, PT ;  /* 0x000000101100720c */ /* 0x000fc60003f84070 */
[----:B------:R-:W-:Y:S01]  /*2160*/  IMAD R7, R27, R7, R22 ;  /* 0x000000071b077224 */ /* 0x000fe200078e0216 */
[----:B0-----:R-:W-:-:S05]  /*2170*/  IABS R23, R10 ;  /* 0x0000000a00177213 */ /* 0x001fca0000000000 */
[----:B------:R-:W-:Y:S01]  /*2180*/  IMAD.MOV R27, RZ, RZ, -R23 ;  /* 0x000000ffff1b7224 */ /* 0x000fe200078e0a17 */
[----:B------:R-:W-:-:S03]  /*2190*/  LOP3.LUT R23, R26, R13, RZ, 0x3c, !PT ;  /* 0x0000000d1a177212 */ /* 0x000fc600078e3cff */
[----:B------:R-:W-:Y:S02]  /*21a0*/  @!P4 IMAD.IADD R16, R16, 0x1, -R17 ;  /* 0x000000011010c824 */ /* 0x000fe400078e0a11 */
[----:B-1----:R-:W-:Y:S01]  /*21b0*/  VIADD R25, R5, 0xffffffe ;  /* 0x0ffffffe05197836 */ /* 0x002fe20000000000 */
[----:B------:R-:W-:Y:S02]  /*21c0*/  LOP3.LUT R5, R4, R12, RZ, 0x3c, !PT ;  /* 0x0000000c04057212 */ /* 0x000fe400078e3cff */
[----:B------:R-:W-:Y:S01]  /*21d0*/  ISETP.GT.U32.AND P4, PT, R17, R16, PT ;  /* 0x000000101100720c */ /* 0x000fe20003f84070 */
[----:B------:R-:W0:Y:S01]  /*21e0*/  F2I.FTZ.U32.TRUNC.NTZ R3, R25 ;  /* 0x0000001900037305 */ /* 0x000e22000021f000 */
[----:B------:R-:W-:Y:S01]  /*21f0*/  ISETP.GT.AND P5, PT, R5, -0x1, PT ;  /* 0xffffffff0500780c */ /* 0x000fe20003fa4270 */
[----:B------:R-:W-:Y:S01]  /*2200*/  IMAD.MOV.U32 R5, RZ, RZ, R2 ;  /* 0x000000ffff057224 */ /* 0x000fe200078e0002 */
[----:B------:R-:W-:Y:S01]  /*2210*/  ISETP.GT.AND P1, PT, R23, -0x1, PT ;  /* 0xffffffff1700780c */ /* 0x000fe20003f24270 */
[----:B------:R-:W-:Y:S01]  /*2220*/  IMAD.MOV.U32 R2, RZ, RZ, R27 ;  /* 0x000000ffff027224 */ /* 0x000fe200078e001b */
[----:B------:R-:W-:-:S02]  /*2230*/  SEL R12, R12, RZ, !P5 ;  /* 0x000000ff0c0c7207 */ /* 0x000fc40006800000 */
[----:B------:R-:W-:Y:S01]  /*2240*/  @!P0 IADD3 R5, PT, PT, -R5, RZ, RZ ;  /* 0x000000ff05058210 */ /* 0x000fe20007ffe1ff */
[----:B------:R-:W-:Y:S01]  /*2250*/  IMAD R19, R19, R2, R22 ;  /* 0x0000000213137224 */ /* 0x000fe200078e0216 */
[-C--:B------:R-:W-:Y:S02]  /*2260*/  @!P3 LOP3.LUT R5, RZ, R14.reuse, RZ, 0x33, !PT ;  /* 0x0000000eff05b212 */ /* 0x080fe400078e33ff */
[----:B------:R-:W-:Y:S01]  /*2270*/  SEL R13, R13, RZ, !P1 ;  /* 0x000000ff0d0d7207 */ /* 0x000fe20004800000 */
[----:B------:R-:W-:Y:S01]  /*2280*/  @!P4 IMAD.IADD R16, R16, 0x1, -R17 ;  /* 0x000000011010c824 */ /* 0x000fe200078e0a11 */
[----:B------:R-:W-:Y:S01]  /*2290*/  LOP3.LUT R2, R5, R14, RZ, 0x3c, !PT ;  /* 0x0000000e05027212 */ /* 0x000fe200078e3cff */
[----:B0-----:R-:W-:Y:S01]  /*22a0*/  IMAD.MOV R23, RZ, RZ, -R3 ;  /* 0x000000ffff177224 */ /* 0x001fe200078e0a03 */
[----:B------:R-:W-:Y:S01]  /*22b0*/  ISETP.GT.U32.AND P4, PT, R6, R7, PT ;  /* 0x000000070600720c */ /* 0x000fe20003f84070 */
[----:B------:R-:W-:Y:S01]  /*22c0*/  @!P0 IMAD.MOV R16, RZ, RZ, -R16 ;  /* 0x000000ffff108224 */ /* 0x000fe200078e0a10 */
[----:B------:R-:W-:Y:S01]  /*22d0*/  ISETP.GT.AND P2, PT, R2, -0x1, PT ;  /* 0xffffffff0200780c */ /* 0x000fe20003f44270 */
[----:B------:R-:W-:Y:S01]  /*22e0*/  IMAD R23, R23, R18, RZ ;  /* 0x0000001217177224 */ /* 0x000fe200078e02ff */
[----:B------:R-:W-:-:S02]  /*22f0*/  LOP3.LUT R2, R0, R15, RZ, 0x3c, !PT ;  /* 0x0000000f00027212 */ /* 0x000fc400078e3cff */
[----:B------:R-:W-:Y:S02]  /*2300*/  ISETP.GT.U32.AND P6, PT, R24, R19, PT ;  /* 0x000000131800720c */ /* 0x000fe40003fc4070 */
[----:B------:R-:W-:Y:S01]  /*2310*/  ISETP.GT.AND P3, PT, R2, -0x1, PT ;  /* 0xffffffff0200780c */ /* 0x000fe20003f64270 */
[----:B------:R-:W-:Y:S01]  /*2320*/  IMAD.MOV.U32 R2, RZ, RZ, RZ ;  /* 0x000000ffff027224 */ /* 0x000fe200078e00ff */
[----:B------:R-:W-:Y:S02]  /*2330*/  SEL R14, R14, RZ, !P2 ;  /* 0x000000ff0e0e7207 */ /* 0x000fe40005000000 */
[----:B------:R-:W-:Y:S01]  /*2340*/  SEL R15, R15, RZ, !P3 ;  /* 0x000000ff0f0f7207 */ /* 0x000fe20005800000 */
[----:B------:R-:W-:Y:S01]  /*2350*/  IMAD.HI.U32 R3, R3, R23, R2 ;  /* 0x0000001703037227 */ /* 0x000fe200078e0002 */
[----:B------:R-:W-:Y:S02]  /*2360*/  IABS R2, R11 ;  /* 0x0000000b00027213 */ /* 0x000fe40000000000 */
[----:B------:R-:W-:-:S02]  /*2370*/  @!P4 IADD3 R7, PT, PT, R7, -R6, RZ ;  /* 0x800000060707c210 */ /* 0x000fc40007ffe0ff */
[----:B------:R-:W-:Y:S01]  /*2380*/  ISETP.NE.AND P2, PT, R8, RZ, PT ;  /* 0x000000ff0800720c */ /* 0x000fe20003f45270 */
[----:B------:R-:W-:Y:S01]  /*2390*/  IMAD.MOV R2, RZ, RZ, -R2 ;  /* 0x000000ffff027224 */ /* 0x000fe200078e0a02 */
[----:B------:R-:W-:Y:S01]  /*23a0*/  ISETP.NE.AND P3, PT, R9, RZ, PT ;  /* 0x000000ff0900720c */ /* 0x000fe20003f65270 */
[----:B------:R-:W-:-:S04]  /*23b0*/  IMAD.HI.U32 R3, R3, R22, RZ ;  /* 0x0000001603037227 */ /* 0x000fc800078e00ff */
[----:B------:R-:W-:Y:S02]  /*23c0*/  IMAD R2, R3, R2, R22 ;  /* 0x0000000203027224 */ /* 0x000fe400078e0216 */
[----:B------:R-:W-:Y:S01]  /*23d0*/  @!P6 IMAD.IADD R19, R19, 0x1, -R24 ;  /* 0x000000011313e824 */ /* 0x000fe200078e0a18 */
[----:B------:R-:W-:Y:S02]  /*23e0*/  ISETP.GT.U32.AND P6, PT, R6, R7, PT ;  /* 0x000000070600720c */ /* 0x000fe40003fc4070 */
[----:B------:R-:W-:Y:S02]  /*23f0*/  ISETP.GT.U32.AND P4, PT, R18, R2, PT ;  /* 0x000000021200720c */ /* 0x000fe40003f84070 */
[----:B------:R-:W-:Y:S02]  /*2400*/  ISETP.GT.U32.AND P5, PT, R24, R19, PT ;  /* 0x000000131800720c */ /* 0x000fe40003fa4070 */
[----:B------:R-:W-:-:S04]  /*2410*/  @!P2 LOP3.LUT R16, RZ, R8, RZ, 0x33, !PT ;  /* 0x00000008ff10a212 */ /* 0x000fc800078e33ff */
[----:B------:R-:W-:-:S03]  /*2420*/  LOP3.LUT R3, R16, R8, RZ, 0x3c, !PT ;  /* 0x0000000810037212 */ /* 0x000fc600078e3cff */
[----:B------:R-:W-:Y:S02]  /*2430*/  @!P6 IMAD.IADD R7, R7, 0x1, -R6 ;  /* 0x000000010707e824 */ /* 0x000fe400078e0a06 */
[----:B------:R-:W-:Y:S01]  /*2440*/  @!P4 IMAD.IADD R2, R2, 0x1, -R18 ;  /* 0x000000010202c824 */ /* 0x000fe200078e0a12 */
[----:B------:R-:W-:Y:S01]  /*2450*/  ISETP.NE.AND P4, PT, R10, RZ, PT ;  /* 0x000000ff0a00720c */ /* 0x000fe20003f85270 */
[----:B------:R-:W-:Y:S01]  /*2460*/  @!P5 IMAD.IADD R19, R19, 0x1, -R24 ;  /* 0x000000011313d824 */ /* 0x000fe200078e0a18 */
[----:B------:R-:W-:Y:S02]  /*2470*/  ISETP.NE.AND P5, PT, R11, RZ, PT ;  /* 0x000000ff0b00720c */ /* 0x000fe40003fa5270 */
[----:B------:R-:W-:Y:S01]  /*2480*/  ISETP.GT.U32.AND P1, PT, R18, R2, PT ;  /* 0x000000021200720c */ /* 0x000fe20003f24070 */
[----:B------:R-:W-:Y:S01]  /*2490*/  @!P0 IMAD.MOV R19, RZ, RZ, -R19 ;  /* 0x000000ffff138224 */ /* 0x000fe200078e0a13 */
[----:B------:R-:W-:Y:S02]  /*24a0*/  @!P0 IADD3 R7, PT, PT, -R7, RZ, RZ ;  /* 0x000000ff07078210 */ /* 0x000fe40007ffe1ff */
[----:B------:R-:W-:-:S04]  /*24b0*/  @!P3 LOP3.LUT R7, RZ, R9, RZ, 0x33, !PT ;  /* 0x00000009ff07b212 */ /* 0x000fc800078e33ff */
[----:B------:R-:W-:Y:S02]  /*24c0*/  LOP3.LUT R6, R7, R9, RZ, 0x3c, !PT ;  /* 0x0000000907067212 */ /* 0x000fe400078e3cff */
[----:B------:R-:W-:-:S03]  /*24d0*/  @!P4 LOP3.LUT R19, RZ, R10, RZ, 0x33, !PT ;  /* 0x0000000aff13c212 */ /* 0x000fc600078e33ff */
[----:B------:R-:W-:Y:S01]  /*24e0*/  @!P1 IMAD.IADD R2, R2, 0x1, -R18 ;  /* 0x0000000102029824 */ /* 0x000fe200078e0a12 */
[----:B------:R-:W-:Y:S02]  /*24f0*/  LOP3.LUT R17, R19, R10, RZ, 0x3c, !PT ;  /* 0x0000000a13117212 */ /* 0x000fe400078e3cff */
[----:B------:R-:W-:Y:S01]  /*2500*/  ISETP.GT.AND P1, PT, R6, -0x1, PT ;  /* 0xffffffff0600780c */ /* 0x000fe20003f24270 */
[----:B------:R-:W-:Y:S01]  /*2510*/  @!P0 IMAD.MOV R2, RZ, RZ, -R2 ;  /* 0x000000ffff028224 */ /* 0x000fe200078e0a02 */
[-C--:B------:R-:W-:Y:S02]  /*2520*/  @!P5 LOP3.LUT R2, RZ, R11.reuse, RZ, 0x33, !PT ;  /* 0x0000000bff02d212 */ /* 0x080fe400078e33ff */
[----:B------:R-:W-:Y:S02]  /*2530*/  ISETP.GT.AND P0, PT, R3, -0x1, PT ;  /* 0xffffffff0300780c */ /* 0x000fe40003f04270 */
[----:B------:R-:W-:Y:S02]  /*2540*/  LOP3.LUT R18, R2, R11, RZ, 0x3c, !PT ;  /* 0x0000000b02127212 */ /* 0x000fe400078e3cff */
[----:B------:R-:W-:-:S02]  /*2550*/  ISETP.GT.AND P2, PT, R17, -0x1, PT ;  /* 0xffffffff1100780c */ /* 0x000fc40003f44270 */
[----:B------:R-:W-:Y:S02]  /*2560*/  ISETP.GT.AND P3, PT, R18, -0x1, PT ;  /* 0xffffffff1200780c */ /* 0x000fe40003f64270 */
[----:B------:R-:W-:Y:S02]  /*2570*/  SEL R6, R8, RZ, !P0 ;  /* 0x000000ff08067207 */ /* 0x000fe40004000000 */
[----:B------:R-:W-:Y:S02]  /*2580*/  SEL R18, R10, RZ, !P2 ;  /* 0x000000ff0a127207 */ /* 0x000fe40005000000 */
[----:B------:R-:W-:Y:S02]  /*2590*/  SEL R17, R9, RZ, !P1 ;  /* 0x000000ff09117207 */ /* 0x000fe40004800000 */
[----:B------:R-:W-:Y:S02]  /*25a0*/  SEL R22, R11, RZ, !P3 ;  /* 0x000000ff0b167207 */ /* 0x000fe40005800000 */
[----:B------:R-:W-:-:S02]  /*25b0*/  ISETP.NE.AND P0, PT, R4, RZ, PT ;  /* 0x000000ff0400720c */ /* 0x000fc40003f05270 */
[----:B------:R-:W-:Y:S02]  /*25c0*/  ISETP.NE.AND P2, PT, R5, RZ, PT ;  /* 0x000000ff0500720c */ /* 0x000fe40003f45270 */
        /* <DEDUP_REMOVED lines=8> */
[----:B------:R-:W-:Y:S01]  /*2650*/  ISETP.NE.AND P2, PT, R19, RZ, PT ;  /* 0x000000ff1300720c */ /* 0x000fe20003f45270 */
[----:B------:R-:W-:Y:S01]  /*2660*/  IMAD.IADD R9, R26, 0x1, R9 ;  /* 0x000000011a097824 */ /* 0x000fe200078e0209 */
[----:B------:R-:W-:-:S02]  /*2670*/  ISETP.NE.AND P0, PT, R16, RZ, PT ;  /* 0x000000ff1000720c */ /* 0x000fc40003f05270 */
[----:B------:R-:W-:Y:S02]  /*2680*/  ISETP.NE.AND P1, PT, R7, RZ, PT ;  /* 0x000000ff0700720c */ /* 0x000fe40003f25270 */
[----:B------:R-:W-:Y:S02]  /*2690*/  ISETP.NE.AND P3, PT, R2, RZ, PT ;  /* 0x000000ff0200720c */ /* 0x000fe40003f65270 */
[----:B------:R-:W-:Y:S02]  /*26a0*/  IADD3 R11, PT, PT, R0, R11, RZ ;  /* 0x0000000b000b7210 */ /* 0x000fe40007ffe0ff */
[----:B------:R-:W-:Y:S02]  /*26b0*/  SEL R18, R18, RZ, P2 ;  /* 0x000000ff12127207 */ /* 0x000fe40001000000 */
[----:B------:R-:W-:Y:S01]  /*26c0*/  SEL R3, R6, RZ, P0 ;  /* 0x000000ff06037207 */ /* 0x000fe20000000000 */
[----:B------:R-:W-:Y:S01]  /*26d0*/  STG.E.128 desc[UR4][R20.64], R8 ;  /* 0x0000000814007986 */ /* 0x000fe2000c101d04 */
        /* <DEDUP_REMOVED lines=8> */
.L_x_45287:
        /* <DEDUP_REMOVED lines=10> */
.L_x_50303:


//--------------------- .text._ZN2at6native29vectorized_elementwise_kernelILi8ENS0_13AUnaryFunctorIiiiZZZNS0_21remainder_kernel_cudaERNS_18TensorIteratorBaseEENKUlvE_clEvENKUlvE1_clEvEUliiE_EESt5arrayIPcLm2EEEEviT0_T1_ --------------------------
	.section	.text._ZN2at6native29vectorized_elementwise_kernelILi8ENS0_13AUnaryFunctorIiiiZZZNS0_21remainder_kernel_cudaERNS_18TensorIteratorBaseEENKUlvE_clEvENKUlvE1_clEvEUliiE_EESt5arrayIPcLm2EEEEviT0_T1_,"ax",@progbits
	.align	128
        .global         _ZN2at6native29vectorized_elementwise_kernelILi8ENS0_13AUnaryFunctorIiiiZZZNS0_21remainder_kernel_cudaERNS_18TensorIteratorBaseEENKUlvE_clEvENKUlvE1_clEvEUliiE_EESt5arrayIPcLm2EEEEviT0_T1_
        .type           _ZN2at6native29vectorized_elementwise_kernelILi8ENS0_13AUnaryFunctorIiiiZZZNS0_21remainder_kernel_cudaERNS_18TensorIteratorBaseEENKUlvE_clEvENKUlvE1_clEvEUliiE_EESt5arrayIPcLm2EEEEviT0_T1_,@function
        .size           _ZN2at6native29vectorized_elementwise_kernelILi8ENS0_13AUnaryFunctorIiiiZZZNS0_21remainder_kernel_cudaERNS_18TensorIteratorBaseEENKUlvE_clEvENKUlvE1_clEvEUliiE_EESt5arrayIPcLm2EEEEviT0_T1_,(.L_x_50304 - _ZN2at6native29vectorized_elementwise_kernelILi8ENS0_13AUnaryFunctorIiiiZZZNS0_21remainder_kernel_cudaERNS_18TensorIteratorBaseEENKUlvE_clEvENKUlvE1_clEvEUliiE_EESt5arrayIPcLm2EEEEviT0_T1_)
        .other          _ZN2at6native29vectorized_elementwise_kernelILi8ENS0_13AUnaryFunctorIiiiZZZNS0_21remainder_kernel_cudaERNS_18TensorIteratorBaseEENKUlvE_clEvENKUlvE1_clEvEUliiE_EESt5arrayIPcLm2EEEEviT0_T1_,@"STO_CUDA_ENTRY STV_DEFAULT"
_ZN2at6native29vectorized_elementwise_kernelILi8ENS0_13AUnaryFunctorIiiiZZZNS0_21remainder_kernel_cudaERNS_18TensorIteratorBaseEENKUlvE_clEvENKUlvE1_clEvEUliiE_EESt5arrayIPcLm2EEEEviT0_T1_:
.text._ZN2at6native29vectorized_elementwise_kernelILi8ENS0_13AUnaryFunctorIiiiZZZNS0_21remainder_kernel_cudaERNS_18TensorIteratorBaseEENKUlvE_clEvENKUlvE1_clEvEUliiE_EESt5arrayIPcLm2EEEEviT0_T1_:
[----:B------:R-:W-:Y:S01]  /*0000*/  LDC R1, c[0x0][0x37c] ;  /* 0x0000df00ff017b82 */ /* 0x000fe20000000800 */
[----:B------:R-:W-:Y:S05]  /*0010*/  EXIT ;  /* 0x000000000000794d */ /* 0x000fea0003800000 */
.L_x_45288:
        /* <DEDUP_REMOVED lines=14> */
.L_x_50304:


//--------------------- .text._ZN2at6native18elementwise_kernelILi128ELi4EZNS0_15gpu_kernel_implINS0_13BinaryFunctorIaaaZZZNS0_21remainder_kernel_cudaERNS_18TensorIteratorBaseEENKUlvE_clEvENKUlvE0_clEvEUlaaE_EEEEvS5_RKT_EUliE_EEviT1_ --------------------------
	.section	.text._ZN2at6native18elementwise_kernelILi128ELi4EZNS0_15gpu_kernel_implINS0_13BinaryFunctorIaaaZZZNS0_21remainder_kernel_cudaERNS_18TensorIteratorBaseEENKUlvE_clEvENKUlvE0_clEvEUlaaE_EEEEvS5_RKT_EUliE_EEviT1_,"ax",@progbits
	.align	128
        .global         _ZN2at6native18elementwise_kernelILi128ELi4EZNS0_15gpu_kernel_implINS0_13BinaryFunctorIaaaZZZNS0_21remainder_kernel_cudaERNS_18TensorIteratorBaseEENKUlvE_clEvENKUlvE0_clEvEUlaaE_EEEEvS5_RKT_EUliE_EEviT1_
        .type           _ZN2at6native18elementwise_kernelILi128ELi4EZNS0_15gpu_kernel_implINS0_13BinaryFunctorIaaaZZZNS0_21remainder_kernel_cudaERNS_18TensorIteratorBaseEENKUlvE_clEvENKUlvE0_clEvEUlaaE_EEEEvS5_RKT_EUliE_EEviT1_,@function
        .size           _ZN2at6native18elementwise_kernelILi128ELi4EZNS0_15gpu_kernel_implINS0_13BinaryFunctorIaaaZZZNS0_21remainder_kernel_cudaERNS_18TensorIteratorBaseEENKUlvE_clEvENKUlvE0_clEvEUlaaE_EEEEvS5_RKT_EUliE_EEviT1_,(.L_x_49933 - _ZN2at6native18elementwise_kernelILi128ELi4EZNS0_15gpu_kernel_implINS0_13BinaryFunctorIaaaZZZNS0_21remainder_kernel_cudaERNS_18TensorIteratorBaseEENKUlvE_clEvENKUlvE0_clEvEUlaaE_EEEEvS5_RKT_EUliE_EEviT1_)
        .other          _ZN2at6native18elementwise_kernelILi128ELi4EZNS0_15gpu_kernel_implINS0_13BinaryFunctorIaaaZZZNS0_21remainder_kernel_cudaERNS_18TensorIteratorBaseEENKUlvE_clEvENKUlvE0_clEvEUlaaE_EEEEvS5_RKT_EUliE_EEviT1_,@"STO_CUDA_ENTRY STV_DEFAULT"
_ZN2at6native18elementwise_kernelILi128ELi4EZNS0_15gpu_kernel_implINS0_13BinaryFunctorIaaaZZZNS0_21remainder_kernel_cudaERNS_18TensorIteratorBaseEENKUlvE_clEvENKUlvE0_clEvEUlaaE_EEEEvS5_RKT_EUliE_EEviT1_:
.text._ZN2at6native18elementwise_kernelILi128ELi4EZNS0_15gpu_kernel_implINS0_13BinaryFunctorIaaaZZZNS0_21remainder_kernel_cudaERNS_18TensorIteratorBaseEENKUlvE_clEvENKUlvE0_clEvEUlaaE_EEEEvS5_RKT_EUliE_EEviT1_:
        /* <DEDUP_REMOVED lines=371> */
.L_x_45291:
        /* <DEDUP_REMOVED lines=16> */
.L_x_45295:
[----:B------:R0:W5:Y:S01]  /*1830*/  LDG.E.U8 R19, desc[UR36][R2.64] ;  /* 0x0000002402137981 */ /* 0x000162000c1e1100 */
[----:B------:R-:W-:Y:S05]  /*1840*/  BRA `(.L_x_45297) ;  /* 0x0000000c004c7947 */ /* 0x000fea0003800000 */
.L_x_45294:
        /* <DEDUP_REMOVED lines=8> */
.L_x_45299:
[----:B------:R0:W5:Y:S01]  /*18d0*/  LDG.E.U8 R19, desc[UR36][R2.64] ;  /* 0x0000002402137981 */ /* 0x000162000c1e1100 */
[----:B------:R-:W-:Y:S05]  /*18e0*/  BRA `(.L_x_45297) ;  /* 0x0000000c00247947 */ /* 0x000fea0003800000 */
.L_x_45298:
[----:B------:R0:W5:Y:S01]  /*18f0*/  LDG.E.U16 R19, desc[UR36][R2.64] ;  /* 0x0000002402137981 */ /* 0x000162000c1e1500 */
[----:B------:R-:W-:Y:S05]  /*1900*/  BRA `(.L_x_45297) ;  /* 0x0000000c001c7947 */ /* 0x000fea0003800000 */
.L_x_45293:
        /* <DEDUP_REMOVED lines=9> */
.L_x_45301:
[----:B------:R-:W2:Y:S02]  /*19a0*/  LDG.E.U16 R0, desc[UR36][R2.64] ;  /* 0x0000002402007981 */ /* 0x000ea4000c1e1500 */
[----:B--2---:R-:W-:-:S06]  /*19b0*/  HADD2.F32 R0, -RZ, R0.H0_H0 ;  /* 0x20000000ff007230 */ /* 0x004fcc0000004100 */
[----:B------:R-:W0:Y:S02]  /*19c0*/  F2I.FTZ.TRUNC.NTZ R0, R0 ;  /* 0x0000000000007305 */ /* 0x000e24000021f100 */
[----:B0-----:R-:W-:Y:S01]  /*19d0*/  PRMT R19, R0, 0x7610, R19 ;  /* 0x0000761000137816 */ /* 0x001fe20000000013 */
[----:B------:R-:W-:Y:S06]  /*19e0*/  BRA `(.L_x_45297) ;  /* 0x0000000800e47947 */ /* 0x000fec0003800000 */
.L_x_45300:
        /* <DEDUP_REMOVED lines=9> */
.L_x_45303:
[----:B------:R-:W2:Y:S02]  /*1a80*/  LDG.E.U16 R2, desc[UR36][R2.64] ;  /* 0x0000002402027981 */ /* 0x000ea4000c1e1500 */
[----:B--2---:R-:W-:-:S06]  /*1a90*/  HADD2.F32 R0, -RZ, R2.H0_H0 ;  /* 0x20000002ff007230 */ /* 0x004fcc0000004100 */
[----:B------:R-:W0:Y:S02]  /*1aa0*/  F2I.FTZ.TRUNC.NTZ R0, R0 ;  /* 0x0000000000007305 */ /* 0x000e24000021f100 */
[----:B0-----:R-:W-:Y:S01]  /*1ab0*/  PRMT R19, R0, 0x7610, R19 ;  /* 0x0000761000137816 */ /* 0x001fe20000000013 */
[----:B------:R-:W-:Y:S06]  /*1ac0*/  BRA `(.L_x_45297) ;  /* 0x0000000800ac7947 */ /* 0x000fec0003800000 */
.L_x_45302:
[----:B------:R-:W2:Y:S02]  /*1ad0*/  LDG.E.64 R2, desc[UR36][R2.64] ;  /* 0x0000002402027981 */ /* 0x000ea4000c1e1b00 */
[----:B--2---:R0:W1:Y:S02]  /*1ae0*/  F2I.F64.TRUNC R19, R2 ;  /* 0x0000000200137311 */ /* 0x004064000030d100 */
[----:B01----:R-:W-:Y:S05]  /*1af0*/  BRA `(.L_x_45297) ;  /* 0x0000000800a07947 */ /* 0x003fea0003800000 */
.L_x_45292:
        /* <DEDUP_REMOVED lines=12> */
.L_x_45306:
[----:B------:R-:W2:Y:S02]  /*1bc0*/  LDG.E.64 R2, desc[UR36][R2.64] ;  /* 0x0000002402027981 */ /* 0x000ea4000c1e1b00 */
[----:B--2---:R3:W4:Y:S02]  /*1bd0*/  F2I.F64.TRUNC R19, R2 ;  /* 0x0000000200137311 */ /* 0x004724000030d100 */
[----:B---34-:R-:W-:Y:S05]  /*1be0*/  BRA `(.L_x_45297) ;  /* 0x0000000800647947 */ /* 0x018fea0003800000 */
.L_x_45305:
        /* <DEDUP_REMOVED lines=27> */
.L_x_45308:
        /* <DEDUP_REMOVED lines=14> */
.L_x_45307:
[----:B------:R-:W2:Y:S02]  /*1e80*/  LDG.E.U16 R0, desc[UR36][R2.64] ;  /* 0x0000002402007981 */ /* 0x000ea4000c1e1500 */
[----:B--2---:R-:W-:-:S06]  /*1e90*/  IMAD.U32 R0, R0, 0x10000, RZ ;  /* 0x0001000000007824 */ /* 0x004fcc00078e00ff */
[----:B------:R-:W0:Y:S02]  /*1ea0*/  F2I.FTZ.TRUNC.NTZ R0, R0 ;  /* 0x0000000000007305 */ /* 0x000e24000021f100 */
[----:B0-----:R-:W-:Y:S01]  /*1eb0*/  PRMT R19, R0, 0x7610, R19 ;  /* 0x0000761000137816 */ /* 0x001fe20000000013 */
[----:B------:R-:W-:Y:S06]  /*1ec0*/  BRA `(.L_x_45297) ;  /* 0x0000000400ac7947 */ /* 0x000fec0003800000 */
.L_x_45304:
        /* <DEDUP_REMOVED lines=10> */
.L_x_45311:
        /* <DEDUP_REMOVED lines=21> */
.L_x_45315:
[----:B------:R-:W-:Y:S05]  /*20c0*/  BSYNC.RECONVERGENT B1 ;  /* 0x0000000000017941 */ /* 0x000fea0003800200 */
.L_x_45314:
[----:B------:R-:W-:Y:S01]  /*20d0*/  IMAD.SHL.U32 R0, R0, 0x100000, RZ ;  /* 0x0010000000007824 */ /* 0x000fe200078e00ff */
[----:B------:R-:W-:-:S04]  /*20e0*/  LEA R2, R2, 0x3b800000, 0x17 ;  /* 0x3b80000002027811 */ /* 0x000fc800078eb8ff */
[----:B------:R-:W-:-:S07]  /*20f0*/  LOP3.LUT R0, R2, R0, R7, 0xfe, !PT ;  /* 0x0000000002007212 */ /* 0x000fce00078efe07 */
.L_x_45313:
[----:B------:R-:W-:Y:S05]  /*2100*/  BSYNC.RECONVERGENT B0 ;  /* 0x0000000000007941 */ /* 0x000fea0003800200 */
.L_x_45312:
[----:B------:R-:W0:Y:S02]  /*2110*/  F2I.FTZ.TRUNC.NTZ R0, R0 ;  /* 0x0000000000007305 */ /* 0x000e24000021f100 */
[----:B0-----:R-:W-:Y:S01]  /*2120*/  PRMT R19, R0, 0x7610, R19 ;  /* 0x0000761000137816 */ /* 0x001fe20000000013 */
[----:B------:R-:W-:Y:S06]  /*2130*/  BRA `(.L_x_45297) ;  /* 0x0000000400107947 */ /* 0x000fec0003800000 */
.L_x_45310:
        /* <DEDUP_REMOVED lines=21> */
.L_x_45319:
[----:B------:R-:W-:Y:S05]  /*2290*/  BSYNC.RECONVERGENT B1 ;  /* 0x0000000000017941 */ /* 0x000fea0003800200 */
.L_x_45318:
[----:B------:R-:W-:Y:S01]  /*22a0*/  IMAD.SHL.U32 R0, R0, 0x200000, RZ ;  /* 0x0020000000007824 */ /* 0x000fe200078e00ff */
[----:B------:R-:W-:-:S04]  /*22b0*/  LEA R2, R2, 0x37800000, 0x17 ;  /* 0x3780000002027811 */ /* 0x000fc800078eb8ff */
[----:B------:R-:W-:-:S07]  /*22c0*/  LOP3.LUT R0, R2, R0, R7, 0xfe, !PT ;  /* 0x0000000002007212 */ /* 0x000fce00078efe07 */
.L_x_45317:
[----:B------:R-:W-:Y:S05]  /*22d0*/  BSYNC.RECONVERGENT B0 ;  /* 0x0000000000007941 */ /* 0x000fea0003800200 */
.L_x_45316:
[----:B------:R-:W0:Y:S02]  /*22e0*/  F2I.FTZ.TRUNC.NTZ R0, R0 ;  /* 0x0000000000007305 */ /* 0x000e24000021f100 */
[----:B0-----:R-:W-:Y:S01]  /*22f0*/  PRMT R19, R0, 0x7610, R19 ;  /* 0x0000761000137816 */ /* 0x001fe20000000013 */
[----:B------:R-:W-:Y:S06]  /*2300*/  BRA `(.L_x_45297) ;  /* 0x00000000009c7947 */ /* 0x000fec0003800000 */
.L_x_45309:
[----:B------:R-:W-:-:S09]  /*2310*/  UISETP.NE.AND UP0, UPT, UR4, 0x1c, UPT ;  /* 0x0000001c0400788c */ /* 0x000fd2000bf05270 */
[----:B------:R-:W-:Y:S05]  /*2320*/  BRA.U !UP0, `(.L_x_45320) ;  /* 0x0000000108907547 */ /* 0x000fea000b800000 */
[----:B------:R-:W-:-:S09]  /*2330*/  UISETP.NE.AND UP0, UPT, UR4, 0x1d, UPT ;  /* 0x0000001d0400788c */ /* 0x000fd2000bf05270 */
[----:B------:R-:W-:Y:S05]  /*2340*/  BRA.U !UP0, `(.L_x_45321) ;  /* 0x0000000108807547 */ /* 0x000fea000b800000 */
[----:B------:R-:W-:-:S09]  /*2350*/  UISETP.NE.AND UP0, UPT, UR4, 0x2c, UPT ;  /* 0x0000002c0400788c */ /* 0x000fd2000bf05270 */
[----:B------:R-:W-:Y:S05]  /*2360*/  BRA.U !UP0, `(.L_x_45322) ;  /* 0x0000000108487547 */ /* 0x000fea000b800000 */
.L_x_45296:
        /* <DEDUP_REMOVED lines=16> */
.L_x_45323:
[----:B------:R-:W-:Y:S01]  /*2470*/  PRMT R19, RZ, 0x7610, R19 ;  /* 0x00007610ff137816 */ /* 0x000fe20000000013 */
[----:B------:R-:W-:Y:S06]  /*2480*/  BRA `(.L_x_45297) ;  /* 0x00000000003c7947 */ /* 0x000fec0003800000 */
.L_x_45322:
        /* <DEDUP_REMOVED lines=8> */
.L_x_45325:
[----:B------:R-:W-:Y:S05]  /*2510*/  BSYNC.RECONVERGENT B0 ;  /* 0x0000000000007941 */ /* 0x000fea0003800200 */
.L_x_45324:
[----:B------:R-:W0:Y:S02]  /*2520*/  F2I.FTZ.TRUNC.NTZ R0, R0 ;  /* 0x0000000000007305 */ /* 0x000e24000021f100 */
[----:B0-----:R-:W-:Y:S01]  /*2530*/  PRMT R19, R0, 0x7610, R19 ;  /* 0x0000761000137816 */ /* 0x001fe20000000013 */
[----:B------:R-:W-:Y:S06]  /*2540*/  BRA `(.L_x_45297) ;  /* 0x00000000000c7947 */ /* 0x000fec0003800000 */
.L_x_45321:
[----:B------:R2:W5:Y:S01]  /*2550*/  LDG.E.U8 R19, desc[UR36][R2.64] ;  /* 0x0000002402137981 */ /* 0x000562000c1e1100 */
[----:B------:R-:W-:Y:S05]  /*2560*/  BRA `(.L_x_45297) ;  /* 0x0000000000047947 */ /* 0x000fea0003800000 */
.L_x_45320:
[----:B------:R1:W5:Y:S02]  /*2570*/  LDG.E.U8 R19, desc[UR36][R2.64] ;  /* 0x0000002402137981 */ /* 0x000364000c1e1100 */
.L_x_45297:
        /* <DEDUP_REMOVED lines=16> */
.L_x_45329:
[----:B------:R3:W5:Y:S01]  /*2680*/  LDG.E.U8 R5, desc[UR36][R2.64] ;  /* 0x0000002402057981 */ /* 0x000762000c1e1100 */
[----:B------:R-:W-:Y:S05]  /*2690*/  BRA `(.L_x_45331) ;  /* 0x0000000c004c7947 */ /* 0x000fea0003800000 */
.L_x_45328:
        /* <DEDUP_REMOVED lines=8> */
.L_x_45333:
[----:B------:R1:W5:Y:S01]  /*2720*/  LDG.E.U8 R5, desc[UR36][R2.64] ;  /* 0x0000002402057981 */ /* 0x000362000c1e1100 */
[----:B------:R-:W-:Y:S05]  /*2730*/  BRA `(.L_x_45331) ;  /* 0x0000000c00247947 */ /* 0x000fea0003800000 */
.L_x_45332:
[----:B------:R2:W5:Y:S01]  /*2740*/  LDG.E.U16 R5, desc[UR36][R2.64] ;  /* 0x0000002402057981 */ /* 0x000562000c1e1500 */
[----:B------:R-:W-:Y:S05]  /*2750*/  BRA `(.L_x_45331) ;  /* 0x0000000c001c7947 */ /* 0x000fea0003800000 */
.L_x_45327:
        /* <DEDUP_REMOVED lines=9> */
.L_x_45335:
[----:B------:R-:W2:Y:S02]  /*27f0*/  LDG.E.U16 R0, desc[UR36][R2.64] ;  /* 0x0000002402007981 */ /* 0x000ea4000c1e1500 */
[----:B--2---:R-:W-:-:S06]  /*2800*/  HADD2.F32 R0, -RZ, R0.H0_H0 ;  /* 0x20000000ff007230 */ /* 0x004fcc0000004100 */
[----:B------:R-:W0:Y:S02]  /*2810*/  F2I.FTZ.TRUNC.NTZ R0, R0 ;  /* 0x0000000000007305 */ /* 0x000e24000021f100 */
[----:B0-----:R-:W-:Y:S01]  /*2820*/  PRMT R5, R0, 0x7610, R5 ;  /* 0x0000761000057816 */ /* 0x001fe20000000005 */
[----:B------:R-:W-:Y:S06]  /*2830*/  BRA `(.L_x_45331) ;  /* 0x0000000800e47947 */ /* 0x000fec0003800000 */
.L_x_45334:
        /* <DEDUP_REMOVED lines=9> */
.L_x_45337:
[----:B------:R-:W2:Y:S02]  /*28d0*/  LDG.E.U16 R2, desc[UR36][R2.64] ;  /* 0x0000002402027981 */ /* 0x000ea4000c1e1500 */
[----:B--2---:R-:W-:-:S06]  /*28e0*/  HADD2.F32 R0, -RZ, R2.H0_H0 ;  /* 0x20000002ff007230 */ /* 0x004fcc0000004100 */
[----:B------:R-:W0:Y:S02]  /*28f0*/  F2I.FTZ.TRUNC.NTZ R0, R0 ;  /* 0x0000000000007305 */ /* 0x000e24000021f100 */
[----:B0-----:R-:W-:Y:S01]  /*2900*/  PRMT R5, R0, 0x7610, R5 ;  /* 0x0000761000057816 */ /* 0x001fe20000000005 */
[----:B------:R-:W-:Y:S06]  /*2910*/  BRA `(.L_x_45331) ;  /* 0x0000000800ac7947 */ /* 0x000fec0003800000 */
.L_x_45336:
[----:B------:R-:W2:Y:S02]  /*2920*/  LDG.E.64 R2, desc[UR36][R2.64] ;  /* 0x0000002402027981 */ /* 0x000ea4000c1e1b00 */
[----:B--2---:R0:W1:Y:S02]  /*2930*/  F2I.F64.TRUNC R5, R2 ;  /* 0x0000000200057311 */ /* 0x004064000030d100 */
[----:B01----:R-:W-:Y:S05]  /*2940*/  BRA `(.L_x_45331) ;  /* 0x0000000800a07947 */ /* 0x003fea0003800000 */
.L_x_45326:
        /* <DEDUP_REMOVED lines=12> */
.L_x_45340:
[----:B------:R-:W2:Y:S02]  /*2a10*/  LDG.E.64 R2, desc[UR36][R2.64] ;  /* 0x0000002402027981 */ /* 0x000ea4000c1e1b00 */
[----:B--2---:R0:W1:Y:S02]  /*2a20*/  F2I.F64.TRUNC R5, R2 ;  /* 0x0000000200057311 */ /* 0x004064000030d100 */
[----:B01----:R-:W-:Y:S05]  /*2a30*/  BRA `(.L_x_45331) ;  /* 0x0000000800647947 */ /* 0x003fea0003800000 */
.L_x_45339:
        /* <DEDUP_REMOVED lines=27> */
.L_x_45342:
        /* <DEDUP_REMOVED lines=14> */
.L_x_45341:
[----:B------:R-:W2:Y:S02]  /*2cd0*/  LDG.E.U16 R0, desc[UR36][R2.64] ;  /* 0x0000002402007981 */ /* 0x000ea4000c1e1500 */
[----:B--2---:R-:W-:-:S06]  /*2ce0*/  IMAD.U32 R0, R0, 0x10000, RZ ;  /* 0x0001000000007824 */ /* 0x004fcc00078e00ff */
[----:B------:R-:W0:Y:S02]  /*2cf0*/  F2I.FTZ.TRUNC.NTZ R0, R0 ;  /* 0x0000000000007305 */ /* 0x000e24000021f100 */
[----:B0-----:R-:W-:Y:S01]  /*2d00*/  PRMT R5, R0, 0x7610, R5 ;  /* 0x0000761000057816 */ /* 0x001fe20000000005 */
[----:B------:R-:W-:Y:S06]  /*2d10*/  BRA `(.L_x_45331) ;  /* 0x0000000400ac7947 */ /* 0x000fec0003800000 */
.L_x_45338:
        /* <DEDUP_REMOVED lines=10> */
.L_x_45345:
        /* <DEDUP_REMOVED lines=21> */
.L_x_45349:
[----:B------:R-:W-:Y:S05]  /*2f10*/  BSYNC.RECONVERGENT B1 ;  /* 0x0000000000017941 */ /* 0x000fea0003800200 */
.L_x_45348:
[----:B------:R-:W-:Y:S02]  /*2f20*/  SHF.L.U32 R0, R0, 0x14, RZ ;  /* 0x0000001400007819 */ /* 0x000fe400000006ff */
[----:B------:R-:W-:-:S04]  /*2f30*/  LEA R2, R2, 0x3b800000, 0x17 ;  /* 0x3b80000002027811 */ /* 0x000fc800078eb8ff */
[----:B------:R-:W-:-:S07]  /*2f40*/  LOP3.LUT R0, R2, R0, R7, 0xfe, !PT ;  /* 0x0000000002007212 */ /* 0x000fce00078efe07 */
.L_x_45347:
[----:B------:R-:W-:Y:S05]  /*2f50*/  BSYNC.RECONVERGENT B0 ;  /* 0x0000000000007941 */ /* 0x000fea0003800200 */
.L_x_45346:
[----:B------:R-:W0:Y:S02]  /*2f60*/  F2I.FTZ.TRUNC.NTZ R0, R0 ;  /* 0x0000000000007305 */ /* 0x000e24000021f100 */
[----:B0-----:R-:W-:Y:S01]  /*2f70*/  PRMT R5, R0, 0x7610, R5 ;  /* 0x0000761000057816 */ /* 0x001fe20000000005 */
[----:B------:R-:W-:Y:S06]  /*2f80*/  BRA `(.L_x_45331) ;  /* 0x0000000400107947 */ /* 0x000fec0003800000 */
.L_x_45344:
        /* <DEDUP_REMOVED lines=21> */
.L_x_45353:
[----:B------:R-:W-:Y:S05]  /*30e0*/  BSYNC.RECONVERGENT B1 ;  /* 0x0000000000017941 */ /* 0x000fea0003800200 */
.L_x_45352:
[----:B------:R-:W-:Y:S01]  /*30f0*/  IMAD.SHL.U32 R0, R0, 0x200000, RZ ;  /* 0x0020000000007824 */ /* 0x000fe200078e00ff */
[----:B------:R-:W-:-:S04]  /*3100*/  LEA R2, R2, 0x37800000, 0x17 ;  /* 0x3780000002027811 */ /* 0x000fc800078eb8ff */
[----:B------:R-:W-:-:S07]  /*3110*/  LOP3.LUT R0, R2, R0, R7, 0xfe, !PT ;  /* 0x0000000002007212 */ /* 0x000fce00078efe07 */
.L_x_45351:
[----:B------:R-:W-:Y:S05]  /*3120*/  BSYNC.RECONVERGENT B0 ;  /* 0x0000000000007941 */ /* 0x000fea0003800200 */
.L_x_45350:
[----:B------:R-:W0:Y:S02]  /*3130*/  F2I.FTZ.TRUNC.NTZ R0, R0 ;  /* 0x0000000000007305 */ /* 0x000e24000021f100 */
[----:B0-----:R-:W-:Y:S01]  /*3140*/  PRMT R5, R0, 0x7610, R5 ;  /* 0x0000761000057816 */ /* 0x001fe20000000005 */
[----:B------:R-:W-:Y:S06]  /*3150*/  BRA `(.L_x_45331) ;  /* 0x00000000009c7947 */ /* 0x000fec0003800000 */
.L_x_45343:
[----:B------:R-:W-:-:S09]  /*3160*/  UISETP.NE.AND UP0, UPT, UR4, 0x1c, UPT ;  /* 0x0000001c0400788c */ /* 0x000fd2000bf05270 */
[----:B------:R-:W-:Y:S05]  /*3170*/  BRA.U !UP0, `(.L_x_45354) ;  /* 0x0000000108907547 */ /* 0x000fea000b800000 */
[----:B------:R-:W-:-:S09]  /*3180*/  UISETP.NE.AND UP0, UPT, UR4, 0x1d, UPT ;  /* 0x0000001d0400788c */ /* 0x000fd2000bf05270 */
[----:B------:R-:W-:Y:S05]  /*3190*/  BRA.U !UP0, `(.L_x_45355) ;  /* 0x0000000108807547 */ /* 0x000fea000b800000 */
[----:B------:R-:W-:-:S09]  /*31a0*/  UISETP.NE.AND UP0, UPT, UR4, 0x2c, UPT ;  /* 0x0000002c0400788c */ /* 0x000fd2000bf05270 */
[----:B------:R-:W-:Y:S05]  /*31b0*/  BRA.U !UP0, `(.L_x_45356) ;  /* 0x0000000108487547 */ /* 0x000fea000b800000 */
.L_x_45330:
        /* <DEDUP_REMOVED lines=15> */
[----:B--2-45:R-:W-:Y:S05]  /*32b0*/  CALL.ABS.NOINC R2 ;  /* 0x0000000002007343 */ /* 0x034fea0003c00000 */
.L_x_45357:
[----:B------:R-:W-:Y:S01]  /*32c0*/  PRMT R5, RZ, 0x7610, R5 ;  /* 0x00007610ff057816 */ /* 0x000fe20000000005 */
[----:B------:R-:W-:Y:S06]  /*32d0*/  BRA `(.L_x_45331) ;  /* 0x00000000003c7947 */ /* 0x000fec0003800000 */
.L_x_45356:
        /* <DEDUP_REMOVED lines=8> */
.L_x_45359:
[----:B------:R-:W-:Y:S05]  /*3360*/  BSYNC.RECONVERGENT B0 ;  /* 0x0000000000007941 */ /* 0x000fea0003800200 */
.L_x_45358:
[----:B------:R-:W0:Y:S02]  /*3370*/  F2I.FTZ.TRUNC.NTZ R0, R0 ;  /* 0x0000000000007305 */ /* 0x000e24000021f100 */
[----:B0-----:R-:W-:Y:S01]  /*3380*/  PRMT R5, R0, 0x7610, R5 ;  /* 0x0000761000057816 */ /* 0x001fe20000000005 */
[----:B------:R-:W-:Y:S06]  /*3390*/  BRA `(.L_x_45331) ;  /* 0x00000000000c7947 */ /* 0x000fec0003800000 */
.L_x_45355:
[----:B------:R0:W5:Y:S01]  /*33a0*/  LDG.E.U8 R5, desc[UR36][R2.64] ;  /* 0x0000002402057981 */ /* 0x000162000c1e1100 */
[----:B------:R-:W-:Y:S05]  /*33b0*/  BRA `(.L_x_45331) ;  /* 0x0000000000047947 */ /* 0x000fea0003800000 */
.L_x_45354:
[----:B------:R0:W5:Y:S02]  /*33c0*/  LDG.E.U8 R5, desc[UR36][R2.64] ;  /* 0x0000002402057981 */ /* 0x000164000c1e1100 */
.L_x_45331:
[----:B------:R-:W0:Y:S01]  /*33d0*/  LDCU.64 UR4, c[0x0][0x5e8] ;  /* 0x0000bd00ff0477ac */ /* 0x000e220008000a00 */
[----:B----45:R-:W-:Y:S02]  /*33e0*/  PRMT R6, R19, 0x8880, RZ ;  /* 0x0000888013067816 */ /* 0x030fe400000000ff */
[----:B-1----:R-:W-:Y:S02]  /*33f0*/  PRMT R4, R5, 0x8880, RZ ;  /* 0x0000888005047816 */ /* 0x002fe400000000ff */
[----:B------:R-:W-:Y:S02]  /*3400*/  MOV R0, 0x3440 ;  /* 0x0000344000007802 */ /* 0x000fe40000000f00 */
[----:B0-23--:R-:W-:-:S04]  /*3410*/  IADD3 R2, P0, PT, R16, UR4, RZ ;  /* 0x0000000410027c10 */ /* 0x00dfc8000ff1e0ff */
[----:B------:R-:W-:-:S09]  /*3420*/  IADD3.X R3, PT, PT, RZ, UR5, RZ, P0, !PT ;  /* 0x00000005ff037c10 */ /* 0x000fd200087fe4ff */
[----:B------:R-:W-:Y:S05]  /*3430*/  CALL.REL.NOINC `($__internal_72_$__cuda_sm20_rem_s16) ;  /* 0x000000d800207944 */ /* 0x000fea0003c00000 */
[----:B------:R-:W-:Y:S01]  /*3440*/  LOP3.LUT R0, R5, R4, RZ, 0x3c, !PT ;  /* 0x0000000405007212 */ /* 0x000fe200078e3cff */
[----:B------:R-:W-:-:S03]  /*3450*/  UPRMT UR4, UR43, 0x9910, URZ ;  /* 0x000099102b047896 */ /* 0x000fc600080000ff */
[----:B------:R-:W-:Y:S01]  /*3460*/  PRMT R6, R0, 0x8880, RZ ;  /* 0x0000888000067816 */ /* 0x000fe200000000ff */
[----:B------:R-:W-:Y:S01]  /*3470*/  UISETP.GT.AND UP0, UPT, UR4, 0x9, UPT ;  /* 0x000000090400788c */ /* 0x000fe2000bf04270 */
[----:B------:R-:W-:Y:S02]  /*3480*/  PRMT R0, R4, 0x9910, RZ ;  /* 0x0000991004007816 */ /* 0x000fe400000000ff */
[----:B------:R-:W-:Y:S02]  /*3490*/  ISETP.GT.AND P0, PT, R6, -0x1, PT ;  /* 0xffffffff0600780c */ /* 0x000fe40003f04270 */
[----:B------:R-:W-:Y:S02]  /*34a0*/  ISETP.NE.AND P1, PT, R0, RZ, PT ;  /* 0x000000ff0000720c */ /* 0x000fe40003f25270 */
        /* <DEDUP_REMOVED lines=14> */
.L_x_45363:
[----:B------:R3:W-:Y:S01]  /*3590*/  STG.E.U8 desc[UR36][R2.64], R7 ;  /* 0x0000000702007986 */ /* 0x0007e2000c101124 */
[----:B------:R-:W-:Y:S05]  /*35a0*/  BRA `(.L_x_45365) ;  /* 0x0000000c00847947 */ /* 0x000fea0003800000 */
.L_x_45362:
[----:B------:R-:W-:-:S09]  /*35b0*/  UISETP.NE.AND UP0, UPT, UR4, 0x2, UPT ;  /* 0x000000020400788c */ /* 0x000fd2000bf05270 */
[----:B------:R-:W-:Y:S05]  /*35c0*/  BRA.U !UP0, `(.L_x_45366) ;  /* 0x0000000108387547 */ /* 0x000fea000b800000 */
[----:B------:R-:W-:-:S09]  /*35d0*/  UISETP.NE.AND UP0, UPT, UR4, 0x3, UPT ;  /* 0x000000030400788c */ /* 0x000fd2000bf05270 */
[----:B------:R-:W-:Y:S05]  /*35e0*/  BRA.U !UP0, `(.L_x_45367) ;  /* 0x0000000108207547 */ /* 0x000fea000b800000 */
[----:B------:R-:W-:-:S09]  /*35f0*/  UISETP.NE.AND UP0, UPT, UR4, 0x4, UPT ;  /* 0x000000040400788c */ /* 0x000fd2000bf05270 */
[----:B------:R-:W-:Y:S05]  /*3600*/  BRA.U UP0, `(.L_x_45364) ;  /* 0x0000000900c47547 */ /* 0x000fea000b800000 */
[----:B------:R-:W-:-:S04]  /*3610*/  LOP3.LUT R0, R7, 0xffff, RZ, 0xc0, !PT ;  /* 0x0000ffff07007812 */ /* 0x000fc800078ec0ff */
[----:B------:R-:W-:-:S05]  /*3620*/  PRMT R0, R0, 0x8880, RZ ;  /* 0x0000888000007816 */ /* 0x000fca00000000ff */
[----:B------:R-:W-:-:S05]  /*3630*/  IMAD.MOV.U32 R4, RZ, RZ, R0 ;  /* 0x000000ffff047224 */ /* 0x000fca00078e0000 */
[----:B------:R-:W-:-:S05]  /*3640*/  SHF.R.S32.HI R5, RZ, 0x1f, R4 ;  /* 0x0000001fff057819 */ /* 0x000fca0000011404 */
[----:B------:R0:W-:Y:S01]  /*3650*/  STG.E.64 desc[UR36][R2.64], R4 ;  /* 0x0000000402007986 */ /* 0x0001e2000c101b24 */
[----:B------:R-:W-:Y:S05]  /*3660*/  BRA `(.L_x_45365) ;  /* 0x0000000c00547947 */ /* 0x000fea0003800000 */
.L_x_45367:
[----:B------:R-:W-:-:S04]  /*3670*/  LOP3.LUT R7, R7, 0xffff, RZ, 0xc0, !PT ;  /* 0x0000ffff07077812 */ /* 0x000fc800078ec0ff */
[----:B------:R-:W-:-:S05]  /*3680*/  PRMT R5, R7, 0x8880, RZ ;  /* 0x0000888007057816 */ /* 0x000fca00000000ff */
[----:B------:R1:W-:Y:S01]  /*3690*/  STG.E desc[UR36][R2.64], R5 ;  /* 0x0000000502007986 */ /* 0x0003e2000c101924 */
[----:B------:R-:W-:Y:S05]  /*36a0*/  BRA `(.L_x_45365) ;  /* 0x0000000c00447947 */ /* 0x000fea0003800000 */
.L_x_45366:
[----:B------:R-:W-:-:S04]  /*36b0*/  PRMT R5, R7, 0x8880, RZ ;  /* 0x0000888007057816 */ /* 0x000fc800000000ff */
[----:B------:R-:W-:-:S05]  /*36c0*/  PRMT R5, R5, 0x7710, RZ ;  /* 0x0000771005057816 */ /* 0x000fca00000000ff */
[----:B------:R2:W-:Y:S01]  /*36d0*/  STG.E.U16 desc[UR36][R2.64], R5 ;  /* 0x0000000502007986 */ /* 0x0005e2000c101524 */
[----:B------:R-:W-:Y:S05]  /*36e0*/  BRA `(.L_x_45365) ;  /* 0x0000000c00347947 */ /* 0x000fea0003800000 */
.L_x_45361:
[----:B------:R-:W-:-:S09]  /*36f0*/  UISETP.GT.AND UP0, UPT, UR4, 0x6, UPT ;  /* 0x000000060400788c */ /* 0x000fd2000bf04270 */
[----:B------:R-:W-:Y:S05]  /*3700*/  BRA.U UP0, `(.L_x_45368) ;  /* 0x00000001002c7547 */ /* 0x000fea000b800000 */
[----:B------:R-:W-:-:S09]  /*3710*/  UISETP.NE.AND UP0, UPT, UR4, 0x5, UPT ;  /* 0x000000050400788c */ /* 0x000fd2000bf05270 */
[----:B------:R-:W-:Y:S05]  /*3720*/  BRA.U !UP0, `(.L_x_45369) ;  /* 0x0000000108147547 */ /* 0x000fea000b800000 */
[----:B------:R-:W-:-:S09]  /*3730*/  UISETP.NE.AND UP0, UPT, UR4, 0x6, UPT ;  /* 0x000000060400788c */ /* 0x000fd2000bf05270 */
[----:B------:R-:W-:Y:S05]  /*3740*/  BRA.U UP0, `(.L_x_45364) ;  /* 0x0000000900747547 */ /* 0x000fea000b800000 */
[----:B------:R-:W0:Y:S02]  /*3750*/  I2F.S8 R5, R7 ;  /* 0x0000000700057306 */ /* 0x000e240000001400 */
[----:B0-----:R0:W-:Y:S01]  /*3760*/  STG.E desc[UR36][R2.64], R5 ;  /* 0x0000000502007986 */ /* 0x0011e2000c101924 */
[----:B------:R-:W-:Y:S05]  /*3770*/  BRA `(.L_x_45365) ;  /* 0x0000000c00107947 */ /* 0x000fea0003800000 */
.L_x_45369:
[----:B------:R-:W0:Y:S02]  /*3780*/  I2F.S8 R0, R7 ;  /* 0x0000000700007306 */ /* 0x000e240000001400 */
[----:B0-----:R-:W-:-:S05]  /*3790*/  F2FP.F16.F32.PACK_AB R0, RZ, R0 ;  /* 0x00000000ff00723e */ /* 0x001fca00000000ff */
[----:B------:R0:W-:Y:S01]  /*37a0*/  STG.E.U16 desc[UR36][R2.64], R0 ;  /* 0x0000000002007986 */ /* 0x0001e2000c101524 */
[----:B------:R-:W-:Y:S05]  /*37b0*/  BRA `(.L_x_45365) ;  /* 0x0000000c00007947 */ /* 0x000fea0003800000 */
.L_x_45368:
[----:B------:R-:W-:-:S09]  /*37c0*/  UISETP.NE.AND UP0, UPT, UR4, 0x7, UPT ;  /* 0x000000070400788c */ /* 0x000fd2000bf05270 */
[----:B------:R-:W-:Y:S05]  /*37d0*/  BRA.U !UP0, `(.L_x_45370) ;  /* 0x0000000108347547 */ /* 0x000fea000b800000 */
[----:B------:R-:W-:-:S09]  /*37e0*/  UISETP.NE.AND UP0, UPT, UR4, 0x8, UPT ;  /* 0x000000080400788c */ /* 0x000fd2000bf05270 */
[----:B------:R-:W-:Y:S05]  /*37f0*/  BRA.U !UP0, `(.L_x_45371) ;  /* 0x0000000108187547 */ /* 0x000fea000b800000 */
[----:B------:R-:W-:-:S09]  /*3800*/  UISETP.NE.AND UP0, UPT, UR4, 0x9, UPT ;  /* 0x000000090400788c */ /* 0x000fd2000bf05270 */
[----:B------:R-:W-:Y:S05]  /*3810*/  BRA.U UP0, `(.L_x_45364) ;  /* 0x0000000900407547 */ /* 0x000fea000b800000 */
[----:B------:R-:W0:Y:S01]  /*3820*/  I2F.S8 R4, R7 ;  /* 0x0000000700047306 */ /* 0x000e220000001400 */
[----:B------:R-:W-:-:S05]  /*3830*/  IMAD.MOV.U32 R5, RZ, RZ, RZ ;  /* 0x000000ffff057224 */ /* 0x000fca00078e00ff */
[----:B0-----:R0:W-:Y:S01]  /*3840*/  STG.E.64 desc[UR36][R2.64], R4 ;  /* 0x0000000402007986 */ /* 0x0011e2000c101b24 */
[----:B------:R-:W-:Y:S05]  /*3850*/  BRA `(.L_x_45365) ;  /* 0x0000000800d87947 */ /* 0x000fea0003800000 */
.L_x_45371:
[----:B------:R-:W0:Y:S02]  /*3860*/  I2F.S8 R7, R7 ;  /* 0x0000000700077306 */ /* 0x000e240000001400 */
[----:B0-----:R-:W-:-:S04]  /*3870*/  F2FP.F16.F32.PACK_AB R5, RZ, R7 ;  /* 0x00000007ff05723e */ /* 0x001fc800000000ff */
[----:B------:R-:W-:-:S05]  /*3880*/  PRMT R5, R5, 0x5410, RZ ;  /* 0x0000541005057816 */ /* 0x000fca00000000ff */
[----:B------:R0:W-:Y:S01]  /*3890*/  STG.E desc[UR36][R2.64], R5 ;  /* 0x0000000502007986 */ /* 0x0001e2000c101924 */
[----:B------:R-:W-:Y:S05]  /*38a0*/  BRA `(.L_x_45365) ;  /* 0x0000000800c47947 */ /* 0x000fea0003800000 */
.L_x_45370:
[----:B------:R-:W-:-:S04]  /*38b0*/  PRMT R4, R7, 0x8880, RZ ;  /* 0x0000888007047816 */ /* 0x000fc800000000ff */
[----:B------:R-:W-:-:S06]  /*38c0*/  PRMT R4, R4, 0x7710, RZ ;  /* 0x0000771004047816 */ /* 0x000fcc00000000ff */
[----:B------:R-:W0:Y:S02]  /*38d0*/  I2F.F64.S16 R4, R4 ;  /* 0x0000000400047312 */ /* 0x000e240000101c00 */
[----:B0-----:R0:W-:Y:S01]  /*38e0*/  STG.E.64 desc[UR36][R2.64], R4 ;  /* 0x0000000402007986 */ /* 0x0011e2000c101b24 */
[----:B------:R-:W-:Y:S05]  /*38f0*/  BRA `(.L_x_45365) ;  /* 0x0000000800b07947 */ /* 0x000fea0003800000 */
.L_x_45360:
        /* <DEDUP_REMOVED lines=8> */
[----:B------:R-:W-:-:S04]  /*3980*/  LOP3.LUT P0, RZ, R7, 0xff, RZ, 0xc0, !PT ;  /* 0x000000ff07ff7812 */ /* 0x000fc8000780c0ff */
[----:B------:R-:W-:-:S05]  /*3990*/  SEL R5, RZ, 0x1, !P0 ;  /* 0x00000001ff057807 */ /* 0x000fca0004000000 */
[----:B------:R0:W-:Y:S01]  /*39a0*/  STG.E.U8 desc[UR36][R2.64], R5 ;  /* 0x0000000502007986 */ /* 0x0001e2000c101124 */
[----:B------:R-:W-:Y:S05]  /*39b0*/  BRA `(.L_x_45365) ;  /* 0x0000000800807947 */ /* 0x000fea0003800000 */
.L_x_45374:
[----:B------:R-:W-:Y:S02]  /*39c0*/  PRMT R4, R7, 0x8880, RZ ;  /* 0x0000888007047816 */ /* 0x000fe400000000ff */
[----:B------:R-:W-:Y:S02]  /*39d0*/  CS2R R6, SRZ ;  /* 0x0000000000067805 */ /* 0x000fe4000001ff00 */
[----:B------:R-:W-:-:S06]  /*39e0*/  PRMT R4, R4, 0x7710, RZ ;  /* 0x0000771004047816 */ /* 0x000fcc00000000ff */
[----:B------:R-:W0:Y:S02]  /*39f0*/  I2F.F64.S16 R4, R4 ;  /* 0x0000000400047312 */ /* 0x000e240000101c00 */
[----:B0-----:R0:W-:Y:S01]  /*3a00*/  STG.E.128 desc[UR36][R2.64], R4 ;  /* 0x0000000402007986 */ /* 0x0011e2000c101d24 */
[----:B------:R-:W-:Y:S05]  /*3a10*/  BRA `(.L_x_45365) ;  /* 0x0000000800687947 */ /* 0x000fea0003800000 */
.L_x_45373:
[----:B------:R-:W-:-:S09]  /*3a20*/  UISETP.NE.AND UP0, UPT, UR4, 0xf, UPT ;  /* 0x0000000f0400788c */ /* 0x000fd2000bf05270 */
[----:B------:R-:W-:Y:S05]  /*3a30*/  BRA.U !UP0, `(.L_x_45375) ;  /* 0x0000000108a07547 */ /* 0x000fea000b800000 */
[----:B------:R-:W-:-:S09]  /*3a40*/  UISETP.NE.AND UP0, UPT, UR4, 0x17, UPT ;  /* 0x000000170400788c */ /* 0x000fd2000bf05270 */
[----:B------:R-:W-:Y:S05]  /*3a50*/  BRA.U !UP0, `(.L_x_45376) ;  /* 0x00000001084c7547 */ /* 0x000fea000b800000 */
[----:B------:R-:W-:-:S09]  /*3a60*/  UISETP.NE.AND UP0, UPT, UR4, 0x18, UPT ;  /* 0x000000180400788c */ /* 0x000fd2000bf05270 */
[----:B------:R-:W-:Y:S05]  /*3a70*/  BRA.U UP0, `(.L_x_45364) ;  /* 0x0000000500a87547 */ /* 0x000fea000b800000 */
        /* <DEDUP_REMOVED lines=13> */
.L_x_45378:
[----:B------:R-:W-:Y:S05]  /*3b50*/  BSYNC.RECONVERGENT B0 ;  /* 0x0000000000007941 */ /* 0x000fea0003800200 */
.L_x_45377:
[----:B------:R-:W-:-:S05]  /*3b60*/  LOP3.LUT R5, R0, 0x80, R5, 0xf8, !PT ;  /* 0x0000008000057812 */ /* 0x000fca00078ef805 */
[----:B------:R0:W-:Y:S01]  /*3b70*/  STG.E.U8 desc[UR36][R2.64], R5 ;  /* 0x0000000502007986 */ /* 0x0001e2000c101124 */
[----:B------:R-:W-:Y:S05]  /*3b80*/  BRA `(.L_x_45365) ;  /* 0x00000008000c7947 */ /* 0x000fea0003800000 */
.L_x_45376:
        /* <DEDUP_REMOVED lines=15> */
.L_x_45380:
[----:B------:R-:W-:Y:S05]  /*3c80*/  BSYNC.RECONVERGENT B0 ;  /* 0x0000000000007941 */ /* 0x000fea0003800200 */
.L_x_45379:
[----:B------:R-:W-:-:S05]  /*3c90*/  LOP3.LUT R5, R0, 0x80, R5, 0xf8, !PT ;  /* 0x0000008000057812 */ /* 0x000fca00078ef805 */
[----:B------:R0:W-:Y:S01]  /*3ca0*/  STG.E.U8 desc[UR36][R2.64], R5 ;  /* 0x0000000502007986 */ /* 0x0001e2000c101124 */
[----:B------:R-:W-:Y:S05]  /*3cb0*/  BRA `(.L_x_45365) ;  /* 0x0000000400c07947 */ /* 0x000fea0003800000 */
.L_x_45375:
[----:B------:R-:W0:Y:S02]  /*3cc0*/  I2F.S8 R0, R7 ;  /* 0x0000000700007306 */ /* 0x000e240000001400 */
[----:B0-----:R-:W-:-:S05]  /*3cd0*/  F2FP.BF16.F32.PACK_AB R0, RZ, R0 ;  /* 0x00000000ff00723e */ /* 0x001fca00000010ff */
[----:B------:R0:W-:Y:S01]  /*3ce0*/  STG.E.U16 desc[UR36][R2.64], R0 ;  /* 0x0000000002007986 */ /* 0x0001e2000c101524 */
[----:B------:R-:W-:Y:S05]  /*3cf0*/  BRA `(.L_x_45365) ;  /* 0x0000000400b07947 */ /* 0x000fea0003800000 */
.L_x_45372:
        /* <DEDUP_REMOVED lines=8> */
[----:B------:R-:W-:-:S04]  /*3d80*/  PRMT R5, R7, 0x8880, RZ ;  /* 0x0000888007057816 */ /* 0x000fc800000000ff */
[----:B------:R-:W-:-:S05]  /*3d90*/  PRMT R5, R5, 0x7710, RZ ;  /* 0x0000771005057816 */ /* 0x000fca00000000ff */
[----:B------:R0:W-:Y:S01]  /*3da0*/  STG.E.U16 desc[UR36][R2.64], R5 ;  /* 0x0000000502007986 */ /* 0x0001e2000c101524 */
[----:B------:R-:W-:Y:S05]  /*3db0*/  BRA `(.L_x_45365) ;  /* 0x0000000400807947 */ /* 0x000fea0003800000 */
.L_x_45383:
[----:B------:R-:W0:Y:S01]  /*3dc0*/  I2F.S8 R5, R7 ;  /* 0x0000000700057306 */ /* 0x000e220000001400 */
        /* <DEDUP_REMOVED lines=12> */
.L_x_45386:
[----:B------:R-:W-:-:S04]  /*3e90*/  SHF.R.U32.HI R0, RZ, 0x14, R5 ;  /* 0x00000014ff007819 */ /* 0x000fc80000011605 */
[----:B------:R-:W-:-:S04]  /*3ea0*/  LOP3.LUT R0, R0, 0x1, RZ, 0xc0, !PT ;  /* 0x0000000100007812 */ /* 0x000fc800078ec0ff */
[----:B------:R-:W-:-:S04]  /*3eb0*/  IADD3 R0, PT, PT, R5, 0x487ffff, R0 ;  /* 0x0487ffff05007810 */ /* 0x000fc80007ffe000 */
[----:B------:R-:W-:-:S04]  /*3ec0*/  SHF.R.U32.HI R0, RZ, 0x14, R0 ;  /* 0x00000014ff007819 */ /* 0x000fc80000011600 */
[----:B------:R-:W-:-:S07]  /*3ed0*/  LOP3.LUT R4, R0, 0xff, RZ, 0xc0, !PT ;  /* 0x000000ff00047812 */ /* 0x000fce00078ec0ff */
.L_x_45387:
[----:B------:R-:W-:-:S04]  /*3ee0*/  SHF.R.U32.HI R5, RZ, 0x18, R5 ;  /* 0x00000018ff057819 */ /* 0x000fc80000011605 */
[----:B------:R-:W-:-:S04]  /*3ef0*/  LOP3.LUT R4, R4, 0x80, R5, 0xf8, !PT ;  /* 0x0000008004047812 */ /* 0x000fc800078ef805 */
[----:B------:R-:W-:-:S07]  /*3f00*/  PRMT R0, R4, 0x7610, R0 ;  /* 0x0000761004007816 */ /* 0x000fce0000000000 */
.L_x_45385:
[----:B------:R-:W-:Y:S05]  /*3f10*/  BSYNC.RECONVERGENT B0 ;  /* 0x0000000000007941 */ /* 0x000fea0003800200 */
.L_x_45384:
[----:B------:R0:W-:Y:S01]  /*3f20*/  STG.E.U8 desc[UR36][R2.64], R0 ;  /* 0x0000000002007986 */ /* 0x0001e2000c101124 */
[----:B------:R-:W-:Y:S05]  /*3f30*/  BRA `(.L_x_45365) ;  /* 0x0000000400207947 */ /* 0x000fea0003800000 */
.L_x_45382:
        /* <DEDUP_REMOVED lines=13> */
.L_x_45390:
[----:B------:R-:W-:-:S04]  /*4010*/  SHF.R.U32.HI R0, RZ, 0x15, R5 ;  /* 0x00000015ff007819 */ /* 0x000fc80000011605 */
[----:B------:R-:W-:-:S04]  /*4020*/  LOP3.LUT R0, R0, 0x1, RZ, 0xc0, !PT ;  /* 0x0000000100007812 */ /* 0x000fc800078ec0ff */
[----:B------:R-:W-:-:S04]  /*4030*/  IADD3 R0, PT, PT, R5, 0x88fffff, R0 ;  /* 0x088fffff05007810 */ /* 0x000fc80007ffe000 */
[----:B------:R-:W-:-:S04]  /*4040*/  SHF.R.U32.HI R0, RZ, 0x15, R0 ;  /* 0x00000015ff007819 */ /* 0x000fc80000011600 */
[----:B------:R-:W-:-:S07]  /*4050*/  LOP3.LUT R4, R0, 0xff, RZ, 0xc0, !PT ;  /* 0x000000ff00047812 */ /* 0x000fce00078ec0ff */
.L_x_45391:
[----:B------:R-:W-:-:S04]  /*4060*/  SHF.R.U32.HI R5, RZ, 0x18, R5 ;  /* 0x00000018ff057819 */ /* 0x000fc80000011605 */
[----:B------:R-:W-:-:S04]  /*4070*/  LOP3.LUT R4, R4, 0x80, R5, 0xf8, !PT ;  /* 0x0000008004047812 */ /* 0x000fc800078ef805 */
[----:B------:R-:W-:-:S07]  /*4080*/  PRMT R0, R4, 0x7610, R0 ;  /* 0x0000761004007816 */ /* 0x000fce0000000000 */
.L_x_45389:
[----:B------:R-:W-:Y:S05]  /*4090*/  BSYNC.RECONVERGENT B0 ;  /* 0x0000000000007941 */ /* 0x000fea0003800200 */
.L_x_45388:
[----:B------:R0:W-:Y:S01]  /*40a0*/  STG.E.U8 desc[UR36][R2.64], R0 ;  /* 0x0000000002007986 */ /* 0x0001e2000c101124 */
[----:B------:R-:W-:Y:S05]  /*40b0*/  BRA `(.L_x_45365) ;  /* 0x0000000000c07947 */ /* 0x000fea0003800000 */
.L_x_45381:
[----:B------:R-:W-:-:S09]  /*40c0*/  UISETP.NE.AND UP0, UPT, UR4, 0x1c, UPT ;  /* 0x0000001c0400788c */ /* 0x000fd2000bf05270 */
[----:B------:R-:W-:Y:S05]  /*40d0*/  BRA.U !UP0, `(.L_x_45392) ;  /* 0x0000000108ac7547 */ /* 0x000fea000b800000 */
[----:B------:R-:W-:-:S09]  /*40e0*/  UISETP.NE.AND UP0, UPT, UR4, 0x1d, UPT ;  /* 0x0000001d0400788c */ /* 0x000fd2000bf05270 */
[----:B------:R-:W-:Y:S05]  /*40f0*/  BRA.U !UP0, `(.L_x_45393) ;  /* 0x00000001088c7547 */ /* 0x000fea000b800000 */
[----:B------:R-:W-:-:S09]  /*4100*/  UISETP.NE.AND UP0, UPT, UR4, 0x2c, UPT ;  /* 0x0000002c0400788c */ /* 0x000fd2000bf05270 */
[----:B------:R-:W-:Y:S05]  /*4110*/  BRA.U !UP0, `(.L_x_45394) ;  /* 0x0000000108447547 */ /* 0x000fea000b800000 */
.L_x_45364:
        /* <DEDUP_REMOVED lines=11> */
[----:B------:R-:W-:Y:S01]  /*41d0*/  IMAD.U32 R7, RZ, RZ, UR9 ;  /* 0x00000009ff077e24 */ /* 0x000fe2000f8e00ff */
[----:B----4-:R-:W-:Y:S01]  /*41e0*/  MOV R10, UR4 ;  /* 0x00000004000a7c02 */ /* 0x010fe20008000f00 */
[----:B-1----:R-:W-:-:S07]  /*41f0*/  IMAD.U32 R11, RZ, RZ, UR5 ;  /* 0x00000005ff0b7e24 */ /* 0x002fce000f8e00ff */
[----:B------:R-:W-:-:S07]  /*4200*/  LEPC R20, `(.L_x_45395) ;  /* 0x000000001014794e */ /* 0x000fce0000000000 */
[----:B--2---:R-:W-:Y:S05]  /*4210*/  CALL.ABS.NOINC R2 ;  /* 0x0000000002007343 */ /* 0x004fea0003c00000 */
.L_x_45395:
[----:B------:R-:W-:Y:S05]  /*4220*/  BRA `(.L_x_45365) ;  /* 0x0000000000647947 */ /* 0x000fea0003800000 */
.L_x_45394:
        /* <DEDUP_REMOVED lines=16> */
.L_x_45393:
[----:B------:R-:W-:-:S04]  /*4330*/  LOP3.LUT R7, R7, 0xffff, RZ, 0xc0, !PT ;  /* 0x0000ffff07077812 */ /* 0x000fc800078ec0ff */
[----:B------:R-:W-:-:S05]  /*4340*/  PRMT R7, R7, 0x8880, RZ ;  /* 0x0000888007077816 */ /* 0x000fca00000000ff */
[----:B------:R-:W-:-:S05]  /*4350*/  IMAD.MOV.U32 R4, RZ, RZ, R7 ;  /* 0x000000ffff047224 */ /* 0x000fca00078e0007 */
[----:B------:R-:W-:-:S05]  /*4360*/  SHF.R.S32.HI R5, RZ, 0x1f, R4 ;  /* 0x0000001fff057819 */ /* 0x000fca0000011404 */
[----:B------:R0:W-:Y:S01]  /*4370*/  STG.E.64 desc[UR36][R2.64], R4 ;  /* 0x0000000402007986 */ /* 0x0001e2000c101b24 */
[----:B------:R-:W-:Y:S05]  /*4380*/  BRA `(.L_x_45365) ;  /* 0x00000000000c7947 */ /* 0x000fea0003800000 */
.L_x_45392:
[----:B------:R-:W-:-:S04]  /*4390*/  LOP3.LUT R7, R7, 0xffff, RZ, 0xc0, !PT ;  /* 0x0000ffff07077812 */ /* 0x000fc800078ec0ff */
[----:B------:R-:W-:-:S05]  /*43a0*/  PRMT R5, R7, 0x8880, RZ ;  /* 0x0000888007057816 */ /* 0x000fca00000000ff */
[----:B------:R0:W-:Y:S02]  /*43b0*/  STG.E desc[UR36][R2.64], R5 ;  /* 0x0000000502007986 */ /* 0x0001e4000c101924 */
.L_x_45365:
[----:B------:R-:W-:-:S07]  /*43c0*/  VIADD R17, R17, 0x80 ;  /* 0x0000008011117836 */ /* 0x000fce0000000000 */
.L_x_45290:
[----:B------:R-:W-:Y:S05]  /*43d0*/  BSYNC.RECONVERGENT B6 ;  /* 0x0000000000067941 */ /* 0x000fea0003800200 */
.L_x_45289:
        /* <DEDUP_REMOVED lines=358> */
.L_x_45398:
        /* <DEDUP_REMOVED lines=16> */
.L_x_45402:
[----:B------:R3:W5:Y:S01]  /*5b40*/  LDG.E.U8 R19, desc[UR36][R2.64] ;  /* 0x0000002402137981 */ /* 0x000762000c1e1100 */
[----:B------:R-:W-:Y:S05]  /*5b50*/  BRA `(.L_x_45404) ;  /* 0x0000000c004c7947 */ /* 0x000fea0003800000 */
.L_x_45401:
        /* <DEDUP_REMOVED lines=8> */
.L_x_45406:
[----:B------:R0:W5:Y:S01]  /*5be0*/  LDG.E.U8 R19, desc[UR36][R2.64] ;  /* 0x0000002402137981 */ /* 0x000162000c1e1100 */
[----:B------:R-:W-:Y:S05]  /*5bf0*/  BRA `(.L_x_45404) ;  /* 0x0000000c00247947 */ /* 0x000fea0003800000 */
.L_x_45405:
[----:B------:R0:W5:Y:S01]  /*5c00*/  LDG.E.U16 R19, desc[UR36][R2.64] ;  /* 0x0000002402137981 */ /* 0x000162000c1e1500 */
[----:B------:R-:W-:Y:S05]  /*5c10*/  BRA `(.L_x_45404) ;  /* 0x0000000c001c7947 */ /* 0x000fea0003800000 */
.L_x_45400:
        /* <DEDUP_REMOVED lines=9> */
.L_x_45408:
[----:B------:R-:W2:Y:S02]  /*5cb0*/  LDG.E.U16 R0, desc[UR36][R2.64] ;  /* 0x0000002402007981 */ /* 0x000ea4000c1e1500 */
[----:B--2---:R-:W-:-:S06]  /*5cc0*/  HADD2.F32 R0, -RZ, R0.H0_H0 ;  /* 0x20000000ff007230 */ /* 0x004fcc0000004100 */
[----:B------:R-:W0:Y:S02]  /*5cd0*/  F2I.FTZ.TRUNC.NTZ R0, R0 ;  /* 0x0000000000007305 */ /* 0x000e24000021f100 */
[----:B0-----:R-:W-:Y:S01]  /*5ce0*/  PRMT R19, R0, 0x7610, R19 ;  /* 0x0000761000137816 */ /* 0x001fe20000000013 */
[----:B------:R-:W-:Y:S06]  /*5cf0*/  BRA `(.L_x_45404) ;  /* 0x0000000800e47947 */ /* 0x000fec0003800000 */
.L_x_45407:
        /* <DEDUP_REMOVED lines=9> */
.L_x_45410:
[----:B------:R-:W2:Y:S02]  /*5d90*/  LDG.E.U16 R2, desc[UR36][R2.64] ;  /* 0x0000002402027981 */ /* 0x000ea4000c1e1500 */
[----:B--2---:R-:W-:-:S06]  /*5da0*/  HADD2.F32 R0, -RZ, R2.H0_H0 ;  /* 0x20000002ff007230 */ /* 0x004fcc0000004100 */
[----:B------:R-:W0:Y:S02]  /*5db0*/  F2I.FTZ.TRUNC.NTZ R0, R0 ;  /* 0x0000000000007305 */ /* 0x000e24000021f100 */
[----:B0-----:R-:W-:Y:S01]  /*5dc0*/  PRMT R19, R0, 0x7610, R19 ;  /* 0x0000761000137816 */ /* 0x001fe20000000013 */
[----:B------:R-:W-:Y:S06]  /*5dd0*/  BRA `(.L_x_45404) ;  /* 0x0000000800ac7947 */ /* 0x000fec0003800000 */
.L_x_45409:
[----:B------:R-:W2:Y:S02]  /*5de0*/  LDG.E.64 R2, desc[UR36][R2.64] ;  /* 0x0000002402027981 */ /* 0x000ea4000c1e1b00 */
[----:B--2---:R0:W1:Y:S02]  /*5df0*/  F2I.F64.TRUNC R19, R2 ;  /* 0x0000000200137311 */ /* 0x004064000030d100 */
[----:B01----:R-:W-:Y:S05]  /*5e00*/  BRA `(.L_x_45404) ;  /* 0x0000000800a07947 */ /* 0x003fea0003800000 */
.L_x_45399:
        /* <DEDUP_REMOVED lines=12> */
.L_x_45413:
[----:B------:R-:W2:Y:S02]  /*5ed0*/  LDG.E.64 R2, desc[UR36][R2.64] ;  /* 0x0000002402027981 */ /* 0x000ea4000c1e1b00 */
[----:B--2---:R0:W1:Y:S02]  /*5ee0*/  F2I.F64.TRUNC R19, R2 ;  /* 0x0000000200137311 */ /* 0x004064000030d100 */
[----:B01----:R-:W-:Y:S05]  /*5ef0*/  BRA `(.L_x_45404) ;  /* 0x0000000800647947 */ /* 0x003fea0003800000 */
.L_x_45412:
        /* <DEDUP_REMOVED lines=27> */
.L_x_45415:
        /* <DEDUP_REMOVED lines=14> */
.L_x_45414:
[----:B------:R-:W2:Y:S02]  /*6190*/  LDG.E.U16 R0, desc[UR36][R2.64] ;  /* 0x0000002402007981 */ /* 0x000ea4000c1e1500 */
[----:B--2---:R-:W-:-:S06]  /*61a0*/  IMAD.U32 R0, R0, 0x10000, RZ ;  /* 0x0001000000007824 */ /* 0x004fcc00078e00ff */
[----:B------:R-:W0:Y:S02]  /*61b0*/  F2I.FTZ.TRUNC.NTZ R0, R0 ;  /* 0x0000000000007305 */ /* 0x000e24000021f100 */
[----:B0-----:R-:W-:Y:S01]  /*61c0*/  PRMT R19, R0, 0x7610, R19 ;  /* 0x0000761000137816 */ /* 0x001fe20000000013 */
[----:B------:R-:W-:Y:S06]  /*61d0*/  BRA `(.L_x_45404) ;  /* 0x0000000400ac7947 */ /* 0x000fec0003800000 */
.L_x_45411:
        /* <DEDUP_REMOVED lines=10> */
.L_x_45418:
        /* <DEDUP_REMOVED lines=21> */
.L_x_45422:
[----:B------:R-:W-:Y:S05]  /*63d0*/  BSYNC.RECONVERGENT B1 ;  /* 0x0000000000017941 */ /* 0x000fea0003800200 */
.L_x_45421:
[----:B------:R-:W-:Y:S01]  /*63e0*/  IMAD.SHL.U32 R0, R0, 0x100000, RZ ;  /* 0x0010000000007824 */ /* 0x000fe200078e00ff */
[----:B------:R-:W-:-:S04]  /*63f0*/  LEA R2, R2, 0x3b800000, 0x17 ;  /* 0x3b80000002027811 */ /* 0x000fc800078eb8ff */
[----:B------:R-:W-:-:S07]  /*6400*/  LOP3.LUT R0, R2, R0, R7, 0xfe, !PT ;  /* 0x0000000002007212 */ /* 0x000fce00078efe07 */
.L_x_45420:
[----:B------:R-:W-:Y:S05]  /*6410*/  BSYNC.RECONVERGENT B0 ;  /* 0x0000000000007941 */ /* 0x000fea0003800200 */
.L_x_45419:
[----:B------:R-:W0:Y:S02]  /*6420*/  F2I.FTZ.TRUNC.NTZ R0, R0 ;  /* 0x0000000000007305 */ /* 0x000e24000021f100 */
[----:B0-----:R-:W-:Y:S01]  /*6430*/  PRMT R19, R0, 0x7610, R19 ;  /* 0x0000761000137816 */ /* 0x001fe20000000013 */
[----:B------:R-:W-:Y:S06]  /*6440*/  BRA `(.L_x_45404) ;  /* 0x0000000400107947 */ /* 0x000fec0003800000 */
.L_x_45417:
        /* <DEDUP_REMOVED lines=21> */
.L_x_45426:
[----:B------:R-:W-:Y:S05]  /*65a0*/  BSYNC.RECONVERGENT B1 ;  /* 0x0000000000017941 */ /* 0x000fea0003800200 */
.L_x_45425:
[----:B------:R-:W-:Y:S02]  /*65b0*/  SHF.L.U32 R0, R0, 0x15, RZ ;  /* 0x0000001500007819 */ /* 0x000fe400000006ff */
[----:B------:R-:W-:-:S04]  /*65c0*/  LEA R2, R2, 0x37800000, 0x17 ;  /* 0x3780000002027811 */ /* 0x000fc800078eb8ff */
[----:B------:R-:W-:-:S07]  /*65d0*/  LOP3.LUT R0, R2, R0, R7, 0xfe, !PT ;  /* 0x0000000002007212 */ /* 0x000fce00078efe07 */
.L_x_45424:
[----:B------:R-:W-:Y:S05]  /*65e0*/  BSYNC.RECONVERGENT B0 ;  /* 0x0000000000007941 */ /* 0x000fea0003800200 */
.L_x_45423:
[----:B------:R-:W0:Y:S02]  /*65f0*/  F2I.FTZ.TRUNC.NTZ R0, R0 ;  /* 0x0000000000007305 */ /* 0x000e24000021f100 */
[----:B0-----:R-:W-:Y:S01]  /*6600*/  PRMT R19, R0, 0x7610, R19 ;  /* 0x0000761000137816 */ /* 0x001fe20000000013 */
[----:B------:R-:W-:Y:S06]  /*6610*/  BRA `(.L_x_45404) ;  /* 0x00000000009c7947 */ /* 0x000fec0003800000 */
.L_x_45416:
        /* <DEDUP_REMOVED lines=14> */
.L_x_45430:
[----:B------:R-:W-:Y:S05]  /*6700*/  BSYNC.RECONVERGENT B0 ;  /* 0x0000000000007941 */ /* 0x000fea0003800200 */
.L_x_45429:
[----:B------:R-:W0:Y:S02]  /*6710*/  F2I.FTZ.TRUNC.NTZ R0, R0 ;  /* 0x0000000000007305 */ /* 0x000e24000021f100 */
[----:B0-----:R-:W-:Y:S01]  /*6720*/  PRMT R19, R0, 0x7610, R19 ;  /* 0x0000761000137816 */ /* 0x001fe20000000013 */
[----:B------:R-:W-:Y:S06]  /*6730*/  BRA `(.L_x_45404) ;  /* 0x0000000000547947 */ /* 0x000fec0003800000 */
.L_x_45403:
        /* <DEDUP_REMOVED lines=16> */
.L_x_45431:
[----:B------:R-:W-:Y:S01]  /*6840*/  PRMT R19, RZ, 0x7610, R19 ;  /* 0x00007610ff137816 */ /* 0x000fe20000000013 */
[----:B------:R-:W-:Y:S06]  /*6850*/  BRA `(.L_x_45404) ;  /* 0x00000000000c7947 */ /* 0x000fec0003800000 */
.L_x_45428:
[----:B------:R1:W5:Y:S01]  /*6860*/  LDG.E.U8 R19, desc[UR36][R2.64] ;  /* 0x0000002402137981 */ /* 0x000362000c1e1100 */
[----:B------:R-:W-:Y:S05]  /*6870*/  BRA `(.L_x_45404) ;  /* 0x0000000000047947 */ /* 0x000fea0003800000 */
.L_x_45427:
[----:B------:R2:W5:Y:S02]  /*6880*/  LDG.E.U8 R19, desc[UR36][R2.64] ;  /* 0x0000002402137981 */ /* 0x000564000c1e1100 */
.L_x_45404:
        /* <DEDUP_REMOVED lines=16> */
.L_x_45435:
[----:B------:R0:W5:Y:S01]  /*6990*/  LDG.E.U8 R5, desc[UR36][R2.64] ;  /* 0x0000002402057981 */ /* 0x000162000c1e1100 */
[----:B------:R-:W-:Y:S05]  /*69a0*/  BRA `(.L_x_45437) ;  /* 0x0000000c004c7947 */ /* 0x000fea0003800000 */
.L_x_45434:
        /* <DEDUP_REMOVED lines=8> */
.L_x_45439:
[----:B------:R4:W5:Y:S01]  /*6a30*/  LDG.E.U8 R5, desc[UR36][R2.64] ;  /* 0x0000002402057981 */ /* 0x000962000c1e1100 */
[----:B------:R-:W-:Y:S05]  /*6a40*/  BRA `(.L_x_45437) ;  /* 0x0000000c00247947 */ /* 0x000fea0003800000 */
.L_x_45438:
[----:B------:R3:W5:Y:S01]  /*6a50*/  LDG.E.U16 R5, desc[UR36][R2.64] ;  /* 0x0000002402057981 */ /* 0x000762000c1e1500 */
[----:B------:R-:W-:Y:S05]  /*6a60*/  BRA `(.L_x_45437) ;  /* 0x0000000c001c7947 */ /* 0x000fea0003800000 */
.L_x_45433:
        /* <DEDUP_REMOVED lines=9> */
.L_x_45441:
[----:B------:R-:W2:Y:S02]  /*6b00*/  LDG.E.U16 R0, desc[UR36][R2.64] ;  /* 0x0000002402007981 */ /* 0x000ea4000c1e1500 */
[----:B--2---:R-:W-:-:S06]  /*6b10*/  HADD2.F32 R0, -RZ, R0.H0_H0 ;  /* 0x20000000ff007230 */ /* 0x004fcc0000004100 */
[----:B------:R-:W0:Y:S02]  /*6b20*/  F2I.FTZ.TRUNC.NTZ R0, R0 ;  /* 0x0000000000007305 */ /* 0x000e24000021f100 */
[----:B0-----:R-:W-:Y:S01]  /*6b30*/  PRMT R5, R0, 0x7610, R5 ;  /* 0x0000761000057816 */ /* 0x001fe20000000005 */
[----:B------:R-:W-:Y:S06]  /*6b40*/  BRA `(.L_x_45437) ;  /* 0x0000000800e47947 */ /* 0x000fec0003800000 */
.L_x_45440:
        /* <DEDUP_REMOVED lines=9> */
.L_x_45443:
[----:B------:R-:W2:Y:S02]  /*6be0*/  LDG.E.U16 R2, desc[UR36][R2.64] ;  /* 0x0000002402027981 */ /* 0x000ea4000c1e1500 */
[----:B--2---:R-:W-:-:S06]  /*6bf0*/  HADD2.F32 R0, -RZ, R2.H0_H0 ;  /* 0x20000002ff007230 */ /* 0x004fcc0000004100 */
[----:B------:R-:W0:Y:S02]  /*6c00*/  F2I.FTZ.TRUNC.NTZ R0, R0 ;  /* 0x0000000000007305 */ /* 0x000e24000021f100 */
[----:B0-----:R-:W-:Y:S01]  /*6c10*/  PRMT R5, R0, 0x7610, R5 ;  /* 0x0000761000057816 */ /* 0x001fe20000000005 */
[----:B------:R-:W-:Y:S06]  /*6c20*/  BRA `(.L_x_45437) ;  /* 0x0000000800ac7947 */ /* 0x000fec0003800000 */
.L_x_45442:
[----:B------:R-:W2:Y:S02]  /*6c30*/  LDG.E.64 R2, desc[UR36][R2.64] ;  /* 0x0000002402027981 */ /* 0x000ea4000c1e1b00 */
[----:B--2---:R0:W1:Y:S02]  /*6c40*/  F2I.F64.TRUNC R5, R2 ;  /* 0x0000000200057311 */ /* 0x004064000030d100 */
[----:B01----:R-:W-:Y:S05]  /*6c50*/  BRA `(.L_x_45437) ;  /* 0x0000000800a07947 */ /* 0x003fea0003800000 */
.L_x_45432:
        /* <DEDUP_REMOVED lines=12> */
.L_x_45446:
[----:B------:R-:W2:Y:S02]  /*6d20*/  LDG.E.64 R2, desc[UR36][R2.64] ;  /* 0x0000002402027981 */ /* 0x000ea4000c1e1b00 */
[----:B--2---:R3:W4:Y:S02]  /*6d30*/  F2I.F64.TRUNC R5, R2 ;  /* 0x0000000200057311 */ /* 0x004724000030d100 */
[----:B---34-:R-:W-:Y:S05]  /*6d40*/  BRA `(.L_x_45437) ;  /* 0x0000000800647947 */ /* 0x018fea0003800000 */
.L_x_45445:
        /* <DEDUP_REMOVED lines=27> */
.L_x_45448:
        /* <DEDUP_REMOVED lines=14> */
.L_x_45447:
[----:B------:R-:W2:Y:S02]  /*6fe0*/  LDG.E.U16 R0, desc[UR36][R2.64] ;  /* 0x0000002402007981 */ /* 0x000ea4000c1e1500 */
[----:B--2---:R-:W-:-:S06]  /*6ff0*/  IMAD.U32 R0, R0, 0x10000, RZ ;  /* 0x0001000000007824 */ /* 0x004fcc00078e00ff */
[----:B------:R-:W0:Y:S02]  /*7000*/  F2I.FTZ.TRUNC.NTZ R0, R0 ;  /* 0x0000000000007305 */ /* 0x000e24000021f100 */
[----:B0-----:R-:W-:Y:S01]  /*7010*/  PRMT R5, R0, 0x7610, R5 ;  /* 0x0000761000057816 */ /* 0x001fe20000000005 */
[----:B------:R-:W-:Y:S06]  /*7020*/  BRA `(.L_x_45437) ;  /* 0x0000000400ac7947 */ /* 0x000fec0003800000 */
.L_x_45444:
        /* <DEDUP_REMOVED lines=10> */
.L_x_45451:
        /* <DEDUP_REMOVED lines=21> */
.L_x_45455:
[----:B------:R-:W-:Y:S05]  /*7220*/  BSYNC.RECONVERGENT B1 ;  /* 0x0000000000017941 */ /* 0x000fea0003800200 */
.L_x_45454:
[----:B------:R-:W-:Y:S01]  /*7230*/  IMAD.SHL.U32 R0, R0, 0x100000, RZ ;  /* 0x0010000000007824 */ /* 0x000fe200078e00ff */
[----:B------:R-:W-:-:S04]  /*7240*/  LEA R2, R2, 0x3b800000, 0x17 ;  /* 0x3b80000002027811 */ /* 0x000fc800078eb8ff */
[----:B------:R-:W-:-:S07]  /*7250*/  LOP3.LUT R0, R2, R0, R7, 0xfe, !PT ;  /* 0x0000000002007212 */ /* 0x000fce00078efe07 */
.L_x_45453:
[----:B------:R-:W-:Y:S05]  /*7260*/  BSYNC.RECONVERGENT B0 ;  /* 0x0000000000007941 */ /* 0x000fea0003800200 */
.L_x_45452:
[----:B------:R-:W0:Y:S02]  /*7270*/  F2I.FTZ.TRUNC.NTZ R0, R0 ;  /* 0x0000000000007305 */ /* 0x000e24000021f100 */
[----:B0-----:R-:W-:Y:S01]  /*7280*/  PRMT R5, R0, 0x7610, R5 ;  /* 0x0000761000057816 */ /* 0x001fe20000000005 */
[----:B------:R-:W-:Y:S06]  /*7290*/  BRA `(.L_x_45437) ;  /* 0x0000000400107947 */ /* 0x000fec0003800000 */
.L_x_45450:
        /* <DEDUP_REMOVED lines=21> */
.L_x_45459:
[----:B------:R-:W-:Y:S05]  /*73f0*/  BSYNC.RECONVERGENT B1 ;  /* 0x0000000000017941 */ /* 0x000fea0003800200 */
.L_x_45458:
[----:B------:R-:W-:Y:S01]  /*7400*/  IMAD.SHL.U32 R0, R0, 0x200000, RZ ;  /* 0x0020000000007824 */ /* 0x000fe200078e00ff */
[----:B------:R-:W-:-:S04]  /*7410*/  LEA R2, R2, 0x37800000, 0x17 ;  /* 0x3780000002027811 */ /* 0x000fc800078eb8ff */
[----:B------:R-:W-:-:S07]  /*7420*/  LOP3.LUT R0, R2, R0, R7, 0xfe, !PT ;  /* 0x0000000002007212 */ /* 0x000fce00078efe07 */
.L_x_45457:
[----:B------:R-:W-:Y:S05]  /*7430*/  BSYNC.RECONVERGENT B0 ;  /* 0x0000000000007941 */ /* 0x000fea0003800200 */
.L_x_45456:
[----:B------:R-:W0:Y:S02]  /*7440*/  F2I.FTZ.TRUNC.NTZ R0, R0 ;  /* 0x0000000000007305 */ /* 0x000e24000021f100 */
[----:B0-----:R-:W-:Y:S01]  /*7450*/  PRMT R5, R0, 0x7610, R5 ;  /* 0x0000761000057816 */ /* 0x001fe20000000005 */
[----:B------:R-:W-:Y:S06]  /*7460*/  BRA `(.L_x_45437) ;  /* 0x00000000009c7947 */ /* 0x000fec0003800000 */
.L_x_45449:
        /* <DEDUP_REMOVED lines=14> */
.L_x_45463:
[----:B------:R-:W-:Y:S05]  /*7550*/  BSYNC.RECONVERGENT B0 ;  /* 0x0000000000007941 */ /* 0x000fea0003800200 */
.L_x_45462:
[----:B------:R-:W0:Y:S02]  /*7560*/  F2I.FTZ.TRUNC.NTZ R0, R0 ;  /* 0x0000000000007305 */ /* 0x000e24000021f100 */
[----:B0-----:R-:W-:Y:S01]  /*7570*/  PRMT R5, R0, 0x7610, R5 ;  /* 0x0000761000057816 */ /* 0x001fe20000000005 */
[----:B------:R-:W-:Y:S06]  /*7580*/  BRA `(.L_x_45437) ;  /* 0x0000000000547947 */ /* 0x000fec0003800000 */
.L_x_45436:
        /* <DEDUP_REMOVED lines=16> */
.L_x_45464:
[----:B------:R-:W-:Y:S01]  /*7690*/  PRMT R5, RZ, 0x7610, R5 ;  /* 0x00007610ff057816 */ /* 0x000fe20000000005 */
[----:B------:R-:W-:Y:S06]  /*76a0*/  BRA `(.L_x_45437) ;  /* 0x00000000000c7947 */ /* 0x000fec0003800000 */
.L_x_45461:
[----:B------:R1:W5:Y:S01]  /*76b0*/  LDG.E.U8 R5, desc[UR36][R2.64] ;  /* 0x0000002402057981 */ /* 0x000362000c1e1100 */
[----:B------:R-:W-:Y:S05]  /*76c0*/  BRA `(.L_x_45437) ;  /* 0x0000000000047947 */ /* 0x000fea0003800000 */
.L_x_45460:
[----:B------:R2:W5:Y:S02]  /*76d0*/  LDG.E.U8 R5, desc[UR36][R2.64] ;  /* 0x0000002402057981 */ /* 0x000564000c1e1100 */
.L_x_45437:
[----:B------:R-:W0:Y:S01]  /*76e0*/  LDCU.64 UR4, c[0x0][0x5e8] ;  /* 0x0000bd00ff0477ac */ /* 0x000e220008000a00 */
[----:B-----5:R-:W-:Y:S02]  /*76f0*/  PRMT R6, R19, 0x8880, RZ ;  /* 0x0000888013067816 */ /* 0x020fe400000000ff */
[----:B-1----:R-:W-:Y:S02]  /*7700*/  PRMT R4, R5, 0x8880, RZ ;  /* 0x0000888005047816 */ /* 0x002fe400000000ff */
[----:B------:R-:W-:Y:S02]  /*7710*/  MOV R0, 0x7750 ;  /* 0x0000775000007802 */ /* 0x000fe40000000f00 */
[----:B0-234-:R-:W-:-:S05]  /*7720*/  IADD3 R2, P0, PT, R16, UR4, RZ ;  /* 0x0000000410027c10 */ /* 0x01dfca000ff1e0ff */
[----:B------:R-:W-:-:S08]  /*7730*/  IMAD.X R3, RZ, RZ, UR5, P0 ;  /* 0x00000005ff037e24 */ /* 0x000fd000080e06ff */
[----:B------:R-:W-:Y:S05]  /*7740*/  CALL.REL.NOINC `($__internal_72_$__cuda_sm20_rem_s16) ;  /* 0x00000094005c7944 */ /* 0x000fea0003c00000 */
[----:B------:R-:W-:Y:S01]  /*7750*/  LOP3.LUT R0, R5, R4, RZ, 0x3c, !PT ;  /* 0x0000000405007212 */ /* 0x000fe200078e3cff */
[----:B------:R-:W-:Y:S01]  /*7760*/  UPRMT UR4, UR43, 0x9910, URZ ;  /* 0x000099102b047896 */ /* 0x000fe200080000ff */
[----:B------:R-:W-:Y:S02]  /*7770*/  PRMT R6, R4, 0x9910, RZ ;  /* 0x0000991004067816 */ /* 0x000fe400000000ff */
[----:B------:R-:W-:Y:S01]  /*7780*/  PRMT R0, R0, 0x8880, RZ ;  /* 0x0000888000007816 */ /* 0x000fe200000000ff */
[----:B------:R-:W-:Y:S01]  /*7790*/  UISETP.GT.AND UP0, UPT, UR4, 0x9, UPT ;  /* 0x000000090400788c */ /* 0x000fe2000bf04270 */
        /* <DEDUP_REMOVED lines=16> */
.L_x_45468:
[----:B------:R0:W-:Y:S01]  /*78a0*/  STG.E.U8 desc[UR36][R2.64], R7 ;  /* 0x0000000702007986 */ /* 0x0001e2000c101124 */
[----:B------:R-:W-:Y:S05]  /*78b0*/  BRA `(.L_x_45470) ;  /* 0x0000000c00807947 */ /* 0x000fea0003800000 */
.L_x_45467:
[----:B------:R-:W-:-:S09]  /*78c0*/  UISETP.NE.AND UP0, UPT, UR4, 0x2, UPT ;  /* 0x000000020400788c */ /* 0x000fd2000bf05270 */
[----:B------:R-:W-:Y:S05]  /*78d0*/  BRA.U !UP0, `(.L_x_45471) ;  /* 0x0000000108387547 */ /* 0x000fea000b800000 */
[----:B------:R-:W-:-:S09]  /*78e0*/  UISETP.NE.AND UP0, UPT, UR4, 0x3, UPT ;  /* 0x000000030400788c */ /* 0x000fd2000bf05270 */
[----:B------:R-:W-:Y:S05]  /*78f0*/  BRA.U !UP0, `(.L_x_45472) ;  /* 0x0000000108207547 */ /* 0x000fea000b800000 */
[----:B------:R-:W-:-:S09]  /*7900*/  UISETP.NE.AND UP0, UPT, UR4, 0x4, UPT ;  /* 0x000000040400788c */ /* 0x000fd2000bf05270 */
[----:B------:R-:W-:Y:S05]  /*7910*/  BRA.U UP0, `(.L_x_45469) ;  /* 0x0000000900847547 */ /* 0x000fea000b800000 */
[----:B------:R-:W-:-:S04]  /*7920*/  LOP3.LUT R0, R7, 0xffff, RZ, 0xc0, !PT ;  /* 0x0000ffff07007812 */ /* 0x000fc800078ec0ff */
[----:B------:R-:W-:-:S04]  /*7930*/  PRMT R0, R0, 0x8880, RZ ;  /* 0x0000888000007816 */ /* 0x000fc800000000ff */
[----:B------:R-:W-:-:S04]  /*7940*/  MOV R4, R0 ;  /* 0x0000000000047202 */ /* 0x000fc80000000f00 */
[----:B------:R-:W-:-:S05]  /*7950*/  SHF.R.S32.HI R5, RZ, 0x1f, R4 ;  /* 0x0000001fff057819 */ /* 0x000fca0000011404 */
[----:B------:R0:W-:Y:S01]  /*7960*/  STG.E.64 desc[UR36][R2.64], R4 ;  /* 0x0000000402007986 */ /* 0x0001e2000c101b24 */
[----:B------:R-:W-:Y:S05]  /*7970*/  BRA `(.L_x_45470) ;  /* 0x0000000c00507947 */ /* 0x000fea0003800000 */
.L_x_45472:
[----:B------:R-:W-:-:S04]  /*7980*/  LOP3.LUT R7, R7, 0xffff, RZ, 0xc0, !PT ;  /* 0x0000ffff07077812 */ /* 0x000fc800078ec0ff */
[----:B------:R-:W-:-:S05]  /*7990*/  PRMT R5, R7, 0x8880, RZ ;  /* 0x0000888007057816 */ /* 0x000fca00000000ff */
[----:B------:R0:W-:Y:S01]  /*79a0*/  STG.E desc[UR36][R2.64], R5 ;  /* 0x0000000502007986 */ /* 0x0001e2000c101924 */
[----:B------:R-:W-:Y:S05]  /*79b0*/  BRA `(.L_x_45470) ;  /* 0x0000000c00407947 */ /* 0x000fea0003800000 */
.L_x_45471:
[----:B------:R-:W-:-:S04]  /*79c0*/  PRMT R5, R7, 0x8880, RZ ;  /* 0x0000888007057816 */ /* 0x000fc800000000ff */
[----:B------:R-:W-:-:S05]  /*79d0*/  PRMT R5, R5, 0x7710, RZ ;  /* 0x0000771005057816 */ /* 0x000fca00000000ff */
[----:B------:R0:W-:Y:S01]  /*79e0*/  STG.E.U16 desc[UR36][R2.64], R5 ;  /* 0x0000000502007986 */ /* 0x0001e2000c101524 */
[----:B------:R-:W-:Y:S05]  /*79f0*/  BRA `(.L_x_45470) ;  /* 0x0000000c00307947 */ /* 0x000fea0003800000 */
.L_x_45466:
        /* <DEDUP_REMOVED lines=9> */
.L_x_45474:
[----:B------:R-:W0:Y:S02]  /*7a90*/  I2F.S8 R0, R7 ;  /* 0x0000000700007306 */ /* 0x000e240000001400 */
[----:B0-----:R-:W-:-:S05]  /*7aa0*/  F2FP.F16.F32.PACK_AB R0, RZ, R0 ;  /* 0x00000000ff00723e */ /* 0x001fca00000000ff */
[----:B------:R0:W-:Y:S01]  /*7ab0*/  STG.E.U16 desc[UR36][R2.64], R0 ;  /* 0x0000000002007986 */ /* 0x0001e2000c101524 */
[----:B------:R-:W-:Y:S05]  /*7ac0*/  BRA `(.L_x_45470) ;  /* 0x0000000800fc7947 */ /* 0x000fea0003800000 */
.L_x_45473:
        /* <DEDUP_REMOVED lines=10> */
.L_x_45476:
[----:B------:R-:W0:Y:S02]  /*7b70*/  I2F.S8 R7, R7 ;  /* 0x0000000700077306 */ /* 0x000e240000001400 */
[----:B0-----:R-:W-:-:S04]  /*7b80*/  F2FP.F16.F32.PACK_AB R5, RZ, R7 ;  /* 0x00000007ff05723e */ /* 0x001fc800000000ff */
[----:B------:R-:W-:-:S05]  /*7b90*/  PRMT R5, R5, 0x5410, RZ ;  /* 0x0000541005057816 */ /* 0x000fca00000000ff */
[----:B------:R0:W-:Y:S01]  /*7ba0*/  STG.E desc[UR36][R2.64], R5 ;  /* 0x0000000502007986 */ /* 0x0001e2000c101924 */
[----:B------:R-:W-:Y:S05]  /*7bb0*/  BRA `(.L_x_45470) ;  /* 0x0000000800c07947 */ /* 0x000fea0003800000 */
.L_x_45475:
[----:B------:R-:W-:-:S04]  /*7bc0*/  PRMT R4, R7, 0x8880, RZ ;  /* 0x0000888007047816 */ /* 0x000fc800000000ff */
[----:B------:R-:W-:-:S06]  /*7bd0*/  PRMT R4, R4, 0x7710, RZ ;  /* 0x0000771004047816 */ /* 0x000fcc00000000ff */
[----:B------:R-:W0:Y:S02]  /*7be0*/  I2F.F64.S16 R4, R4 ;  /* 0x0000000400047312 */ /* 0x000e240000101c00 */
[----:B0-----:R0:W-:Y:S01]  /*7bf0*/  STG.E.64 desc[UR36][R2.64], R4 ;  /* 0x0000000402007986 */ /* 0x0011e2000c101b24 */
[----:B------:R-:W-:Y:S05]  /*7c00*/  BRA `(.L_x_45470) ;  /* 0x0000000800ac7947 */ /* 0x000fea0003800000 */
.L_x_45465:
        /* <DEDUP_REMOVED lines=14> */
.L_x_45480:
        /* <DEDUP_REMOVED lines=18> */
.L_x_45483:
[----:B------:R-:W-:-:S04]  /*7e10*/  SHF.R.U32.HI R5, RZ, 0x18, R5 ;  /* 0x00000018ff057819 */ /* 0x000fc80000011605 */
[----:B------:R-:W-:-:S07]  /*7e20*/  LOP3.LUT R0, R0, 0x80, R5, 0xf8, !PT ;  /* 0x0000008000007812 */ /* 0x000fce00078ef805 */
.L_x_45482:
[----:B------:R-:W-:Y:S05]  /*7e30*/  BSYNC.RECONVERGENT B0 ;  /* 0x0000000000007941 */ /* 0x000fea0003800200 */
.L_x_45481:
[----:B------:R0:W-:Y:S01]  /*7e40*/  STG.E.U8 desc[UR36][R2.64], R0 ;  /* 0x0000000002007986 */ /* 0x0001e2000c101124 */
[----:B------:R-:W-:Y:S05]  /*7e50*/  BRA `(.L_x_45470) ;  /* 0x0000000800187947 */ /* 0x000fea0003800000 */
.L_x_45479:
        /* <DEDUP_REMOVED lines=18> */
.L_x_45486:
[----:B------:R-:W-:-:S04]  /*7f80*/  SHF.R.U32.HI R5, RZ, 0x18, R5 ;  /* 0x00000018ff057819 */ /* 0x000fc80000011605 */
[----:B------:R-:W-:-:S07]  /*7f90*/  LOP3.LUT R0, R0, 0x80, R5, 0xf8, !PT ;  /* 0x0000008000007812 */ /* 0x000fce00078ef805 */
.L_x_45485:
[----:B------:R-:W-:Y:S05]  /*7fa0*/  BSYNC.RECONVERGENT B0 ;  /* 0x0000000000007941 */ /* 0x000fea0003800200 */
.L_x_45484:
[----:B------:R0:W-:Y:S01]  /*7fb0*/  STG.E.U8 desc[UR36][R2.64], R0 ;  /* 0x0000000002007986 */ /* 0x0001e2000c101124 */
[----:B------:R-:W-:Y:S05]  /*7fc0*/  BRA `(.L_x_45470) ;  /* 0x0000000400bc7947 */ /* 0x000fea0003800000 */
.L_x_45478:
[----:B------:R-:W-:-:S09]  /*7fd0*/  UISETP.NE.AND UP0, UPT, UR4, 0x1c, UPT ;  /* 0x0000001c0400788c */ /* 0x000fd2000bf05270 */
[----:B------:R-:W-:Y:S05]  /*7fe0*/  BRA.U !UP0, `(.L_x_45487) ;  /* 0x0000000108687547 */ /* 0x000fea000b800000 */
[----:B------:R-:W-:-:S09]  /*7ff0*/  UISETP.NE.AND UP0, UPT, UR4, 0x1d, UPT ;  /* 0x0000001d0400788c */ /* 0x000fd2000bf05270 */
[----:B------:R-:W-:Y:S05]  /*8000*/  BRA.U !UP0, `(.L_x_45488) ;  /* 0x0000000108487547 */ /* 0x000fea000b800000 */
[----:B------:R-:W-:-:S09]  /*8010*/  UISETP.NE.AND UP0, UPT, UR4, 0x2c, UPT ;  /* 0x0000002c0400788c */ /* 0x000fd2000bf05270 */
[----:B------:R-:W-:Y:S05]  /*8020*/  BRA.U UP0, `(.L_x_45469) ;  /* 0x0000000100c07547 */ /* 0x000fea000b800000 */
[----:B------:R-:W0:Y:S02]  /*8030*/  I2F.S8 R6, R7 ;  /* 0x0000000700067306 */ /* 0x000e240000001400 */
        /* <DEDUP_REMOVED lines=15> */
.L_x_45488:
[----:B------:R-:W-:-:S04]  /*8130*/  LOP3.LUT R7, R7, 0xffff, RZ, 0xc0, !PT ;  /* 0x0000ffff07077812 */ /* 0x000fc800078ec0ff */
[----:B------:R-:W-:-:S05]  /*8140*/  PRMT R7, R7, 0x8880, RZ ;  /* 0x0000888007077816 */ /* 0x000fca00000000ff */
[----:B------:R-:W-:-:S05]  /*8150*/  IMAD.MOV.U32 R4, RZ, RZ, R7 ;  /* 0x000000ffff047224 */ /* 0x000fca00078e0007 */
[----:B------:R-:W-:-:S05]  /*8160*/  SHF.R.S32.HI R5, RZ, 0x1f, R4 ;  /* 0x0000001fff057819 */ /* 0x000fca0000011404 */
[----:B------:R0:W-:Y:S01]  /*8170*/  STG.E.64 desc[UR36][R2.64], R4 ;  /* 0x0000000402007986 */ /* 0x0001e2000c101b24 */
[----:B------:R-:W-:Y:S05]  /*8180*/  BRA `(.L_x_45470) ;  /* 0x00000004004c7947 */ /* 0x000fea0003800000 */
.L_x_45487:
[----:B------:R-:W-:-:S04]  /*8190*/  LOP3.LUT R7, R7, 0xffff, RZ, 0xc0, !PT ;  /* 0x0000ffff07077812 */ /* 0x000fc800078ec0ff */
[----:B------:R-:W-:-:S05]  /*81a0*/  PRMT R5, R7, 0x8880, RZ ;  /* 0x0000888007057816 */ /* 0x000fca00000000ff */
[----:B------:R0:W-:Y:S01]  /*81b0*/  STG.E desc[UR36][R2.64], R5 ;  /* 0x0000000502007986 */ /* 0x0001e2000c101924 */
[----:B------:R-:W-:Y:S05]  /*81c0*/  BRA `(.L_x_45470) ;  /* 0x00000004003c7947 */ /* 0x000fea0003800000 */
.L_x_45477:
        /* <DEDUP_REMOVED lines=10> */
.L_x_45490:
[----:B------:R-:W-:Y:S02]  /*8270*/  PRMT R4, R7, 0x8880, RZ ;  /* 0x0000888007047816 */ /* 0x000fe400000000ff */
[----:B------:R-:W-:Y:S02]  /*8280*/  CS2R R6, SRZ ;  /* 0x0000000000067805 */ /* 0x000fe4000001ff00 */
[----:B------:R-:W-:-:S06]  /*8290*/  PRMT R4, R4, 0x7710, RZ ;  /* 0x0000771004047816 */ /* 0x000fcc00000000ff */
[----:B------:R-:W0:Y:S02]  /*82a0*/  I2F.F64.S16 R4, R4 ;  /* 0x0000000400047312 */ /* 0x000e240000101c00 */
[----:B0-----:R4:W-:Y:S01]  /*82b0*/  STG.E.128 desc[UR36][R2.64], R4 ;  /* 0x0000000402007986 */ /* 0x0019e2000c101d24 */
[----:B------:R-:W-:Y:S05]  /*82c0*/  BRA `(.L_x_45470) ;  /* 0x0000000000fc7947 */ /* 0x000fea0003800000 */
.L_x_45489:
[----:B------:R-:W-:-:S09]  /*82d0*/  UISETP.NE.AND UP0, UPT, UR4, 0xf, UPT ;  /* 0x0000000f0400788c */ /* 0x000fd2000bf05270 */
[----:B------:R-:W-:Y:S05]  /*82e0*/  BRA.U !UP0, `(.L_x_45491) ;  /* 0x0000000108e87547 */ /* 0x000fea000b800000 */
[----:B------:R-:W-:-:S09]  /*82f0*/  UISETP.NE.AND UP0, UPT, UR4, 0x17, UPT ;  /* 0x000000170400788c */ /* 0x000fd2000bf05270 */
[----:B------:R-:W-:Y:S05]  /*8300*/  BRA.U !UP0, `(.L_x_45492) ;  /* 0x0000000108907547 */ /* 0x000fea000b800000 */
[----:B------:R-:W-:-:S09]  /*8310*/  UISETP.NE.AND UP0, UPT, UR4, 0x18, UPT ;  /* 0x000000180400788c */ /* 0x000fd2000bf05270 */
[----:B------:R-:W-:Y:S05]  /*8320*/  BRA.U !UP0, `(.L_x_45493) ;  /* 0x0000000108447547 */ /* 0x000fea000b800000 */
.L_x_45469:
        /* <DEDUP_REMOVED lines=16> */
.L_x_45494:
[----:B------:R-:W-:Y:S05]  /*8430*/  BRA `(.L_x_45470) ;  /* 0x0000000000a07947 */ /* 0x000fea0003800000 */
.L_x_45493:
        /* <DEDUP_REMOVED lines=13> */
.L_x_45496:
[----:B------:R-:W-:Y:S05]  /*8510*/  BSYNC.RECONVERGENT B0 ;  /* 0x0000000000007941 */ /* 0x000fea0003800200 */
.L_x_45495:
[----:B------:R-:W-:-:S05]  /*8520*/  LOP3.LUT R5, R0, 0x80, R5, 0xf8, !PT ;  /* 0x0000008000057812 */ /* 0x000fca00078ef805 */
[----:B------:R2:W-:Y:S01]  /*8530*/  STG.E.U8 desc[UR36][R2.64], R5 ;  /* 0x0000000502007986 */ /* 0x0005e2000c101124 */
[----:B------:R-:W-:Y:S05]  /*8540*/  BRA `(.L_x_45470) ;  /* 0x00000000005c7947 */ /* 0x000fea0003800000 */
.L_x_45492:
        /* <DEDUP_REMOVED lines=12> */
.L_x_45498:
[----:B------:R-:W-:Y:S01]  /*8610*/  IMAD.MOV.U32 R0, RZ, RZ, 0x7f ;  /* 0x0000007fff007424 */ /* 0x000fe200078e00ff */
[----:B------:R-:W-:-:S04]  /*8620*/  ISETP.GT.U32.AND P0, PT, R4, 0x7f800000, PT ;  /* 0x7f8000000400780c */ /* 0x000fc80003f04070 */
[----:B------:R-:W-:-:S09]  /*8630*/  SEL R0, R0, 0x7c, P0 ;  /* 0x0000007c00007807 */ /* 0x000fd20000000000 */
.L_x_45499:
[----:B------:R-:W-:Y:S05]  /*8640*/  BSYNC.RECONVERGENT B0 ;  /* 0x0000000000007941 */ /* 0x000fea0003800200 */
.L_x_45497:
[----:B------:R-:W-:-:S04]  /*8650*/  SHF.R.U32.HI R5, RZ, 0x18, R5 ;  /* 0x00000018ff057819 */ /* 0x000fc80000011605 */
[----:B------:R-:W-:-:S05]  /*8660*/  LOP3.LUT R5, R0, 0x80, R5, 0xf8, !PT ;  /* 0x0000008000057812 */ /* 0x000fca00078ef805 */
[----:B------:R1:W-:Y:S01]  /*8670*/  STG.E.U8 desc[UR36][R2.64], R5 ;  /* 0x0000000502007986 */ /* 0x0003e2000c101124 */
[----:B------:R-:W-:Y:S05]  /*8680*/  BRA `(.L_x_45470) ;  /* 0x00000000000c7947 */ /* 0x000fea0003800000 */
.L_x_45491:
[----:B------:R-:W0:Y:S02]  /*8690*/  I2F.S8 R0, R7 ;  /* 0x0000000700007306 */ /* 0x000e240000001400 */
[----:B0-----:R-:W-:-:S05]  /*86a0*/  F2FP.BF16.F32.PACK_AB R0, RZ, R0 ;  /* 0x00000000ff00723e */ /* 0x001fca00000010ff */
[----:B------:R0:W-:Y:S02]  /*86b0*/  STG.E.U16 desc[UR36][R2.64], R0 ;  /* 0x0000000002007986 */ /* 0x0001e4000c101524 */
.L_x_45470:
[----:B------:R-:W-:-:S07]  /*86c0*/  VIADD R17, R17, 0x80 ;  /* 0x0000008011117836 */ /* 0x000fce0000000000 */
.L_x_45397:
[----:B------:R-:W-:Y:S05]  /*86d0*/  BSYNC.RECONVERGENT B6 ;  /* 0x0000000000067941 */ /* 0x000fea0003800200 */
.L_x_45396:
        /* <DEDUP_REMOVED lines=358> */
.L_x_45502:
        /* <DEDUP_REMOVED lines=16> */
.L_x_45506:
[----:B------:R0:W5:Y:S01]  /*9e40*/  LDG.E.U8 R19, desc[UR36][R2.64] ;  /* 0x0000002402137981 */ /* 0x000162000c1e1100 */
[----:B------:R-:W-:Y:S05]  /*9e50*/  BRA `(.L_x_45508) ;  /* 0x0000000c004c7947 */ /* 0x000fea0003800000 */
.L_x_45505:
        /* <DEDUP_REMOVED lines=8> */
.L_x_45510:
[----:B------:R0:W5:Y:S01]  /*9ee0*/  LDG.E.U8 R19, desc[UR36][R2.64] ;  /* 0x0000002402137981 */ /* 0x000162000c1e1100 */
[----:B------:R-:W-:Y:S05]  /*9ef0*/  BRA `(.L_x_45508) ;  /* 0x0000000c00247947 */ /* 0x000fea0003800000 */
.L_x_45509:
[----:B------:R0:W5:Y:S01]  /*9f00*/  LDG.E.U16 R19, desc[UR36][R2.64] ;  /* 0x0000002402137981 */ /* 0x000162000c1e1500 */
[----:B------:R-:W-:Y:S05]  /*9f10*/  BRA `(.L_x_45508) ;  /* 0x0000000c001c7947 */ /* 0x000fea0003800000 */
.L_x_45504:
        /* <DEDUP_REMOVED lines=9> */
.L_x_45512:
[----:B------:R-:W2:Y:S02]  /*9fb0*/  LDG.E.U16 R0, desc[UR36][R2.64] ;  /* 0x0000002402007981 */ /* 0x000ea4000c1e1500 */
[----:B--2---:R-:W-:-:S06]  /*9fc0*/  HADD2.F32 R0, -RZ, R0.H0_H0 ;  /* 0x20000000ff007230 */ /* 0x004fcc0000004100 */
[----:B------:R-:W0:Y:S02]  /*9fd0*/  F2I.FTZ.TRUNC.NTZ R0, R0 ;  /* 0x0000000000007305 */ /* 0x000e24000021f100 */
[----:B0-----:R-:W-:Y:S01]  /*9fe0*/  PRMT R19, R0, 0x7610, R19 ;  /* 0x0000761000137816 */ /* 0x001fe20000000013 */
[----:B------:R-:W-:Y:S06]  /*9ff0*/  BRA `(.L_x_45508) ;  /* 0x0000000800e47947 */ /* 0x000fec0003800000 */
.L_x_45511:
        /* <DEDUP_REMOVED lines=9> */
.L_x_45514:
[----:B------:R-:W2:Y:S02]  /*a090*/  LDG.E.U16 R2, desc[UR36][R2.64] ;  /* 0x0000002402027981 */ /* 0x000ea4000c1e1500 */
[----:B--2---:R-:W-:-:S06]  /*a0a0*/  HADD2.F32 R0, -RZ, R2.H0_H0 ;  /* 0x20000002ff007230 */ /* 0x004fcc0000004100 */
[----:B------:R-:W0:Y:S02]  /*a0b0*/  F2I.FTZ.TRUNC.NTZ R0, R0 ;  /* 0x0000000000007305 */ /* 0x000e24000021f100 */
[----:B0-----:R-:W-:Y:S01]  /*a0c0*/  PRMT R19, R0, 0x7610, R19 ;  /* 0x0000761000137816 */ /* 0x001fe20000000013 */
[----:B------:R-:W-:Y:S06]  /*a0d0*/  BRA `(.L_x_45508) ;  /* 0x0000000800ac7947 */ /* 0x000fec0003800000 */
.L_x_45513:
[----:B------:R-:W2:Y:S02]  /*a0e0*/  LDG.E.64 R2, desc[UR36][R2.64] ;  /* 0x0000002402027981 */ /* 0x000ea4000c1e1b00 */
[----:B--2---:R0:W1:Y:S02]  /*a0f0*/  F2I.F64.TRUNC R19, R2 ;  /* 0x0000000200137311 */ /* 0x004064000030d100 */
[----:B01----:R-:W-:Y:S05]  /*a100*/  BRA `(.L_x_45508) ;  /* 0x0000000800a07947 */ /* 0x003fea0003800000 */
.L_x_45503:
        /* <DEDUP_REMOVED lines=12> */
.L_x_45517:
[----:B------:R-:W2:Y:S02]  /*a1d0*/  LDG.E.64 R2, desc[UR36][R2.64] ;  /* 0x0000002402027981 */ /* 0x000ea4000c1e1b00 */
[----:B--2---:R3:W4:Y:S02]  /*a1e0*/  F2I.F64.TRUNC R19, R2 ;  /* 0x0000000200137311 */ /* 0x004724000030d100 */
[----:B---34-:R-:W-:Y:S05]  /*a1f0*/  BRA `(.L_x_45508) ;  /* 0x0000000800647947 */ /* 0x018fea0003800000 */
.L_x_45516:
        /* <DEDUP_REMOVED lines=27> */
.L_x_45519:
        /* <DEDUP_REMOVED lines=14> */
.L_x_45518:
[----:B------:R-:W2:Y:S02]  /*a490*/  LDG.E.U16 R0, desc[UR36][R2.64] ;  /* 0x0000002402007981 */ /* 0x000ea4000c1e1500 */
[----:B--2---:R-:W-:-:S06]  /*a4a0*/  IMAD.U32 R0, R0, 0x10000, RZ ;  /* 0x0001000000007824 */ /* 0x004fcc00078e00ff */
[----:B------:R-:W0:Y:S02]  /*a4b0*/  F2I.FTZ.TRUNC.NTZ R0, R0 ;  /* 0x0000000000007305 */ /* 0x000e24000021f100 */
[----:B0-----:R-:W-:Y:S01]  /*a4c0*/  PRMT R19, R0, 0x7610, R19 ;  /* 0x0000761000137816 */ /* 0x001fe20000000013 */
[----:B------:R-:W-:Y:S06]  /*a4d0*/  BRA `(.L_x_45508) ;  /* 0x0000000400ac7947 */ /* 0x000fec0003800000 */
.L_x_45515:
        /* <DEDUP_REMOVED lines=10> */
.L_x_45522:
        /* <DEDUP_REMOVED lines=21> */
.L_x_45526:
[----:B------:R-:W-:Y:S05]  /*a6d0*/  BSYNC.RECONVERGENT B1 ;  /* 0x0000000000017941 */ /* 0x000fea0003800200 */
.L_x_45525:
[----:B------:R-:W-:Y:S01]  /*a6e0*/  IMAD.SHL.U32 R0, R0, 0x100000, RZ ;  /* 0x0010000000007824 */ /* 0x000fe200078e00ff */
[----:B------:R-:W-:-:S04]  /*a6f0*/  LEA R2, R2, 0x3b800000, 0x17 ;  /* 0x3b80000002027811 */ /* 0x000fc800078eb8ff */
[----:B------:R-:W-:-:S07]  /*a700*/  LOP3.LUT R0, R2, R0, R7, 0xfe, !PT ;  /* 0x0000000002007212 */ /* 0x000fce00078efe07 */
.L_x_45524:
[----:B------:R-:W-:Y:S05]  /*a710*/  BSYNC.RECONVERGENT B0 ;  /* 0x0000000000007941 */ /* 0x000fea0003800200 */
.L_x_45523:
[----:B------:R-:W0:Y:S02]  /*a720*/  F2I.FTZ.TRUNC.NTZ R0, R0 ;  /* 0x0000000000007305 */ /* 0x000e24000021f100 */
[----:B0-----:R-:W-:Y:S01]  /*a730*/  PRMT R19, R0, 0x7610, R19 ;  /* 0x0000761000137816 */ /* 0x001fe20000000013 */
[----:B------:R-:W-:Y:S06]  /*a740*/  BRA `(.L_x_45508) ;  /* 0x0000000400107947 */ /* 0x000fec0003800000 */
.L_x_45521:
        /* <DEDUP_REMOVED lines=21> */
.L_x_45530:
[----:B------:R-:W-:Y:S05]  /*a8a0*/  BSYNC.RECONVERGENT B1 ;  /* 0x0000000000017941 */ /* 0x000fea0003800200 */
.L_x_45529:
[----:B------:R-:W-:Y:S01]  /*a8b0*/  IMAD.SHL.U32 R0, R0, 0x200000, RZ ;  /* 0x0020000000007824 */ /* 0x000fe200078e00ff */
[----:B------:R-:W-:-:S04]  /*a8c0*/  LEA R2, R2, 0x37800000, 0x17 ;  /* 0x3780000002027811 */ /* 0x000fc800078eb8ff */
[----:B------:R-:W-:-:S07]  /*a8d0*/  LOP3.LUT R0, R2, R0, R7, 0xfe, !PT ;  /* 0x0000000002007212 */ /* 0x000fce00078efe07 */
.L_x_45528:
[----:B------:R-:W-:Y:S05]  /*a8e0*/  BSYNC.RECONVERGENT B0 ;  /* 0x0000000000007941 */ /* 0x000fea0003800200 */
.L_x_45527:
[----:B------:R-:W0:Y:S02]  /*a8f0*/  F2I.FTZ.TRUNC.NTZ R0, R0 ;  /* 0x0000000000007305 */ /* 0x000e24000021f100 */
[----:B0-----:R-:W-:Y:S01]  /*a900*/  PRMT R19, R0, 0x7610, R19 ;  /* 0x0000761000137816 */ /* 0x001fe20000000013 */
[----:B------:R-:W-:Y:S06]  /*a910*/  BRA `(.L_x_45508) ;  /* 0x00000000009c7947 */ /* 0x000fec0003800000 */
.L_x_45520:
        /* <DEDUP_REMOVED lines=14> */
.L_x_45534:
[----:B------:R-:W-:Y:S05]  /*aa00*/  BSYNC.RECONVERGENT B0 ;  /* 0x0000000000007941 */ /* 0x000fea0003800200 */
.L_x_45533:
[----:B------:R-:W0:Y:S02]  /*aa10*/  F2I.FTZ.TRUNC.NTZ R0, R0 ;  /* 0x0000000000007305 */ /* 0x000e24000021f100 */
[----:B0-----:R-:W-:Y:S01]  /*aa20*/  PRMT R19, R0, 0x7610, R19 ;  /* 0x0000761000137816 */ /* 0x001fe20000000013 */
[----:B------:R-:W-:Y:S06]  /*aa30*/  BRA `(.L_x_45508) ;  /* 0x0000000000547947 */ /* 0x000fec0003800000 */
.L_x_45507:
        /* <DEDUP_REMOVED lines=16> */
.L_x_45535:
[----:B------:R-:W-:Y:S01]  /*ab40*/  PRMT R19, RZ, 0x7610, R19 ;  /* 0x00007610ff137816 */ /* 0x000fe20000000013 */
[----:B------:R-:W-:Y:S06]  /*ab50*/  BRA `(.L_x_45508) ;  /* 0x00000000000c7947 */ /* 0x000fec0003800000 */
.L_x_45532:
[----:B------:R2:W5:Y:S01]  /*ab60*/  LDG.E.U8 R19, desc[UR36][R2.64] ;  /* 0x0000002402137981 */ /* 0x000562000c1e1100 */
[----:B------:R-:W-:Y:S05]  /*ab70*/  BRA `(.L_x_45508) ;  /* 0x0000000000047947 */ /* 0x000fea0003800000 */
.L_x_45531:
[----:B------:R1:W5:Y:S02]  /*ab80*/  LDG.E.U8 R19, desc[UR36][R2.64] ;  /* 0x0000002402137981 */ /* 0x000364000c1e1100 */
.L_x_45508:
        /* <DEDUP_REMOVED lines=16> */
.L_x_45539:
[----:B------:R0:W5:Y:S01]  /*ac90*/  LDG.E.U8 R5, desc[UR36][R2.64] ;  /* 0x0000002402057981 */ /* 0x000162000c1e1100 */
[----:B------:R-:W-:Y:S05]  /*aca0*/  BRA `(.L_x_45541) ;  /* 0x0000000c004c7947 */ /* 0x000fea0003800000 */
.L_x_45538:
        /* <DEDUP_REMOVED lines=8> */
.L_x_45543:
[----:B------:R0:W5:Y:S01]  /*ad30*/  LDG.E.U8 R5, desc[UR36][R2.64] ;  /* 0x0000002402057981 */ /* 0x000162000c1e1100 */
[----:B------:R-:W-:Y:S05]  /*ad40*/  BRA `(.L_x_45541) ;  /* 0x0000000c00247947 */ /* 0x000fea0003800000 */
.L_x_45542:
[----:B------:R0:W5:Y:S01]  /*ad50*/  LDG.E.U16 R5, desc[UR36][R2.64] ;  /* 0x0000002402057981 */ /* 0x000162000c1e1500 */
[----:B------:R-:W-:Y:S05]  /*ad60*/  BRA `(.L_x_45541) ;  /* 0x0000000c001c7947 */ /* 0x000fea0003800000 */
.L_x_45537:
        /* <DEDUP_REMOVED lines=9> */
.L_x_45545:
[----:B------:R-:W2:Y:S02]  /*ae00*/  LDG.E.U16 R0, desc[UR36][R2.64] ;  /* 0x0000002402007981 */ /* 0x000ea4000c1e1500 */
[----:B--2---:R-:W-:-:S06]  /*ae10*/  HADD2.F32 R0, -RZ, R0.H0_H0 ;  /* 0x20000000ff007230 */ /* 0x004fcc0000004100 */
[----:B------:R-:W0:Y:S02]  /*ae20*/  F2I.FTZ.TRUNC.NTZ R0, R0 ;  /* 0x0000000000007305 */ /* 0x000e24000021f100 */
[----:B0-----:R-:W-:Y:S01]  /*ae30*/  PRMT R5, R0, 0x7610, R5 ;  /* 0x0000761000057816 */ /* 0x001fe20000000005 */
[----:B------:R-:W-:Y:S06]  /*ae40*/  BRA `(.L_x_45541) ;  /* 0x0000000800e47947 */ /* 0x000fec0003800000 */
.L_x_45544:
        /* <DEDUP_REMOVED lines=9> */
.L_x_45547:
[----:B------:R-:W2:Y:S02]  /*aee0*/  LDG.E.U16 R2, desc[UR36][R2.64] ;  /* 0x0000002402027981 */ /* 0x000ea4000c1e1500 */
[----:B--2---:R-:W-:-:S06]  /*aef0*/  HADD2.F32 R0, -RZ, R2.H0_H0 ;  /* 0x20000002ff007230 */ /* 0x004fcc0000004100 */
[----:B------:R-:W0:Y:S02]  /*af00*/  F2I.FTZ.TRUNC.NTZ R0, R0 ;  /* 0x0000000000007305 */ /* 0x000e24000021f100 */
[----:B0-----:R-:W-:Y:S01]  /*af10*/  PRMT R5, R0, 0x7610, R5 ;  /* 0x0000761000057816 */ /* 0x001fe20000000005 */
[----:B------:R-:W-:Y:S06]  /*af20*/  BRA `(.L_x_45541) ;  /* 0x0000000800ac7947 */ /* 0x000fec0003800000 */
.L_x_45546:
[----:B------:R-:W2:Y:S02]  /*af30*/  LDG.E.64 R2, desc[UR36][R2.64] ;  /* 0x0000002402027981 */ /* 0x000ea4000c1e1b00 */
[----:B--2---:R3:W0:Y:S02]  /*af40*/  F2I.F64.TRUNC R5, R2 ;  /* 0x0000000200057311 */ /* 0x004624000030d100 */
[----:B0--3--:R-:W-:Y:S05]  /*af50*/  BRA `(.L_x_45541) ;  /* 0x0000000800a07947 */ /* 0x009fea0003800000 */
.L_x_45536:
        /* <DEDUP_REMOVED lines=12> */
.L_x_45550:
[----:B------:R-:W2:Y:S02]  /*b020*/  LDG.E.64 R2, desc[UR36][R2.64] ;  /* 0x0000002402027981 */ /* 0x000ea4000c1e1b00 */
[----:B--2---:R3:W0:Y:S02]  /*b030*/  F2I.F64.TRUNC R5, R2 ;  /* 0x0000000200057311 */ /* 0x004624000030d100 */
[----:B0--3--:R-:W-:Y:S05]  /*b040*/  BRA `(.L_x_45541) ;  /* 0x0000000800647947 */ /* 0x009fea0003800000 */
.L_x_45549:
        /* <DEDUP_REMOVED lines=27> */
.L_x_45552:
        /* <DEDUP_REMOVED lines=14> */
.L_x_45551:
[----:B------:R-:W2:Y:S02]  /*b2e0*/  LDG.E.U16 R0, desc[UR36][R2.64] ;  /* 0x0000002402007981 */ /* 0x000ea4000c1e1500 */
[----:B--2---:R-:W-:-:S06]  /*b2f0*/  IMAD.U32 R0, R0, 0x10000, RZ ;  /* 0x0001000000007824 */ /* 0x004fcc00078e00ff */
[----:B------:R-:W0:Y:S02]  /*b300*/  F2I.FTZ.TRUNC.NTZ R0, R0 ;  /* 0x0000000000007305 */ /* 0x000e24000021f100 */
[----:B0-----:R-:W-:Y:S01]  /*b310*/  PRMT R5, R0, 0x7610, R5 ;  /* 0x0000761000057816 */ /* 0x001fe20000000005 */
[----:B------:R-:W-:Y:S06]  /*b320*/  BRA `(.L_x_45541) ;  /* 0x0000000400ac7947 */ /* 0x000fec0003800000 */
.L_x_45548:
        /* <DEDUP_REMOVED lines=10> */
.L_x_45555:
        /* <DEDUP_REMOVED lines=21> */
.L_x_45559:
[----:B------:R-:W-:Y:S05]  /*b520*/  BSYNC.RECONVERGENT B1 ;  /* 0x0000000000017941 */ /* 0x000fea0003800200 */
.L_x_45558:
[----:B------:R-:W-:Y:S01]  /*b530*/  IMAD.SHL.U32 R0, R0, 0x100000, RZ ;  /* 0x0010000000007824 */ /* 0x000fe200078e00ff */
[----:B------:R-:W-:-:S04]  /*b540*/  LEA R2, R2, 0x3b800000, 0x17 ;  /* 0x3b80000002027811 */ /* 0x000fc800078eb8ff */
[----:B------:R-:W-:-:S07]  /*b550*/  LOP3.LUT R0, R2, R0, R7, 0xfe, !PT ;  /* 0x0000000002007212 */ /* 0x000fce00078efe07 */
.L_x_45557:
[----:B------:R-:W-:Y:S05]  /*b560*/  BSYNC.RECONVERGENT B0 ;  /* 0x0000000000007941 */ /* 0x000fea0003800200 */
.L_x_45556:
[----:B------:R-:W0:Y:S02]  /*b570*/  F2I.FTZ.TRUNC.NTZ R0, R0 ;  /* 0x0000000000007305 */ /* 0x000e24000021f100 */
[----:B0-----:R-:W-:Y:S01]  /*b580*/  PRMT R5, R0, 0x7610, R5 ;  /* 0x0000761000057816 */ /* 0x001fe20000000005 */
[----:B------:R-:W-:Y:S06]  /*b590*/  BRA `(.L_x_45541) ;  /* 0x0000000400107947 */ /* 0x000fec0003800000 */
.L_x_45554:
        /* <DEDUP_REMOVED lines=21> */
.L_x_45563:
[----:B------:R-:W-:Y:S05]  /*b6f0*/  BSYNC.RECONVERGENT B1 ;  /* 0x0000000000017941 */ /* 0x000fea0003800200 */
.L_x_45562:
[----:B------:R-:W-:Y:S01]  /*b700*/  IMAD.SHL.U32 R0, R0, 0x200000, RZ ;  /* 0x0020000000007824 */ /* 0x000fe200078e00ff */
[----:B------:R-:W-:-:S04]  /*b710*/  LEA R2, R2, 0x37800000, 0x17 ;  /* 0x3780000002027811 */ /* 0x000fc800078eb8ff */
[----:B------:R-:W-:-:S07]  /*b720*/  LOP3.LUT R0, R2, R0, R7, 0xfe, !PT ;  /* 0x0000000002007212 */ /* 0x000fce00078efe07 */
.L_x_45561:
[----:B------:R-:W-:Y:S05]  /*b730*/  BSYNC.RECONVERGENT B0 ;  /* 0x0000000000007941 */ /* 0x000fea0003800200 */
.L_x_45560:
[----:B------:R-:W0:Y:S02]  /*b740*/  F2I.FTZ.TRUNC.NTZ R0, R0 ;  /* 0x0000000000007305 */ /* 0x000e24000021f100 */
[----:B0-----:R-:W-:Y:S01]  /*b750*/  PRMT R5, R0, 0x7610, R5 ;  /* 0x0000761000057816 */ /* 0x001fe20000000005 */
[----:B------:R-:W-:Y:S06]  /*b760*/  BRA `(.L_x_45541) ;  /* 0x00000000009c7947 */ /* 0x000fec0003800000 */
.L_x_45553:
        /* <DEDUP_REMOVED lines=14> */
.L_x_45567:
[----:B------:R-:W-:Y:S05]  /*b850*/  BSYNC.RECONVERGENT B0 ;  /* 0x0000000000007941 */ /* 0x000fea0003800200 */
.L_x_45566:
[----:B------:R-:W0:Y:S02]  /*b860*/  F2I.FTZ.TRUNC.NTZ R0, R0 ;  /* 0x0000000000007305 */ /* 0x000e24000021f100 */
[----:B0-----:R-:W-:Y:S01]  /*b870*/  PRMT R5, R0, 0x7610, R5 ;  /* 0x0000761000057816 */ /* 0x001fe20000000005 */
[----:B------:R-:W-:Y:S06]  /*b880*/  BRA `(.L_x_45541) ;  /* 0x0000000000547947 */ /* 0x000fec0003800000 */
.L_x_45540:
        /* <DEDUP_REMOVED lines=15> */
[----:B--2-45:R-:W-:Y:S05]  /*b980*/  CALL.ABS.NOINC R2 ;  /* 0x0000000002007343 */ /* 0x034fea0003c00000 */
.L_x_45568:
[----:B------:R-:W-:Y:S01]  /*b990*/  PRMT R5, RZ, 0x7610, R5 ;  /* 0x00007610ff057816 */ /* 0x000fe20000000005 */
[----:B------:R-:W-:Y:S06]  /*b9a0*/  BRA `(.L_x_45541) ;  /* 0x00000000000c7947 */ /* 0x000fec0003800000 */
.L_x_45565:
[----:B------:R2:W5:Y:S01]  /*b9b0*/  LDG.E.U8 R5, desc[UR36][R2.64] ;  /* 0x0000002402057981 */ /* 0x000562000c1e1100 */
[----:B------:R-:W-:Y:S05]  /*b9c0*/  BRA `(.L_x_45541) ;  /* 0x0000000000047947 */ /* 0x000fea0003800000 */
.L_x_45564:
[----:B------:R1:W5:Y:S02]  /*b9d0*/  LDG.E.U8 R5, desc[UR36][R2.64] ;  /* 0x0000002402057981 */ /* 0x000364000c1e1100 */
.L_x_45541:
[----:B------:R-:W2:Y:S01]  /*b9e0*/  LDCU.64 UR4, c[0x0][0x5e8] ;  /* 0x0000bd00ff0477ac */ /* 0x000ea20008000a00 */
[----:B----45:R-:W-:Y:S02]  /*b9f0*/  PRMT R6, R19, 0x8880, RZ ;  /* 0x0000888013067816 */ /* 0x030fe400000000ff */
[----:B01----:R-:W-:Y:S02]  /*ba00*/  PRMT R4, R5, 0x8880, RZ ;  /* 0x0000888005047816 */ /* 0x003fe400000000ff */
[----:B------:R-:W-:Y:S02]  /*ba10*/  MOV R0, 0xba50 ;  /* 0x0000ba5000007802 */ /* 0x000fe40000000f00 */
[----:B--23--:R-:W-:-:S04]  /*ba20*/  IADD3 R2, P0, PT, R16, UR4, RZ ;  /* 0x0000000410027c10 */ /* 0x00cfc8000ff1e0ff */
[----:B------:R-:W-:-:S09]  /*ba30*/  IADD3.X R3, PT, PT, RZ, UR5, RZ, P0, !PT ;  /* 0x00000005ff037c10 */ /* 0x000fd200087fe4ff */
        /* <DEDUP_REMOVED lines=22> */
.L_x_45572:
[----:B------:R0:W-:Y:S01]  /*bba0*/  STG.E.U8 desc[UR36][R2.64], R7 ;  /* 0x0000000702007986 */ /* 0x0001e2000c101124 */
[----:B------:R-:W-:Y:S05]  /*bbb0*/  BRA `(.L_x_45574) ;  /* 0x0000000c00807947 */ /* 0x000fea0003800000 */
.L_x_45571:
        /* <DEDUP_REMOVED lines=12> */
.L_x_45576:
[----:B------:R-:W-:-:S04]  /*bc80*/  LOP3.LUT R7, R7, 0xffff, RZ, 0xc0, !PT ;  /* 0x0000ffff07077812 */ /* 0x000fc800078ec0ff */
[----:B------:R-:W-:-:S05]  /*bc90*/  PRMT R5, R7, 0x8880, RZ ;  /* 0x0000888007057816 */ /* 0x000fca00000000ff */
[----:B------:R0:W-:Y:S01]  /*bca0*/  STG.E desc[UR36][R2.64], R5 ;  /* 0x0000000502007986 */ /* 0x0001e2000c101924 */
[----:B------:R-:W-:Y:S05]  /*bcb0*/  BRA `(.L_x_45574) ;  /* 0x0000000c00407947 */ /* 0x000fea0003800000 */
.L_x_45575:
[----:B------:R-:W-:-:S04]  /*bcc0*/  PRMT R5, R7, 0x8880, RZ ;  /* 0x0000888007057816 */ /* 0x000fc800000000ff */
[----:B------:R-:W-:-:S05]  /*bcd0*/  PRMT R5, R5, 0x7710, RZ ;  /* 0x0000771005057816 */ /* 0x000fca00000000ff */
[----:B------:R0:W-:Y:S01]  /*bce0*/  STG.E.U16 desc[UR36][R2.64], R5 ;  /* 0x0000000502007986 */ /* 0x0001e2000c101524 */
[----:B------:R-:W-:Y:S05]  /*bcf0*/  BRA `(.L_x_45574) ;  /* 0x0000000c00307947 */ /* 0x000fea0003800000 */
.L_x_45570:
        /* <DEDUP_REMOVED lines=9> */
.L_x_45578:
[----:B------:R-:W0:Y:S02]  /*bd90*/  I2F.S8 R0, R7 ;  /* 0x0000000700007306 */ /* 0x000e240000001400 */
[----:B0-----:R-:W-:-:S05]  /*bda0*/  F2FP.F16.F32.PACK_AB R0, RZ, R0 ;  /* 0x00000000ff00723e */ /* 0x001fca00000000ff */
[----:B------:R0:W-:Y:S01]  /*bdb0*/  STG.E.U16 desc[UR36][R2.64], R0 ;  /* 0x0000000002007986 */ /* 0x0001e2000c101524 */
[----:B------:R-:W-:Y:S05]  /*bdc0*/  BRA `(.L_x_45574) ;  /* 0x0000000800fc7947 */ /* 0x000fea0003800000 */
.L_x_45577:
        /* <DEDUP_REMOVED lines=10> */
.L_x_45580:
[----:B------:R-:W0:Y:S02]  /*be70*/  I2F.S8 R7, R7 ;  /* 0x0000000700077306 */ /* 0x000e240000001400 */
[----:B0-----:R-:W-:-:S04]  /*be80*/  F2FP.F16.F32.PACK_AB R5, RZ, R7 ;  /* 0x00000007ff05723e */ /* 0x001fc800000000ff */
[----:B------:R-:W-:-:S05]  /*be90*/  PRMT R5, R5, 0x5410, RZ ;  /* 0x0000541005057816 */ /* 0x000fca00000000ff */
[----:B------:R0:W-:Y:S01]  /*bea0*/  STG.E desc[UR36][R2.64], R5 ;  /* 0x0000000502007986 */ /* 0x0001e2000c101924 */
[----:B------:R-:W-:Y:S05]  /*beb0*/  BRA `(.L_x_45574) ;  /* 0x0000000800c07947 */ /* 0x000fea0003800000 */
.L_x_45579:
[----:B------:R-:W-:-:S04]  /*bec0*/  PRMT R4, R7, 0x8880, RZ ;  /* 0x0000888007047816 */ /* 0x000fc800000000ff */
[----:B------:R-:W-:-:S06]  /*bed0*/  PRMT R4, R4, 0x7710, RZ ;  /* 0x0000771004047816 */ /* 0x000fcc00000000ff */
[----:B------:R-:W0:Y:S02]  /*bee0*/  I2F.F64.S16 R4, R4 ;  /* 0x0000000400047312 */ /* 0x000e240000101c00 */
[----:B0-----:R0:W-:Y:S01]  /*bef0*/  STG.E.64 desc[UR36][R2.64], R4 ;  /* 0x0000000402007986 */ /* 0x0011e2000c101b24 */
[----:B------:R-:W-:Y:S05]  /*bf00*/  BRA `(.L_x_45574) ;  /* 0x0000000800ac7947 */ /* 0x000fea0003800000 */
.L_x_45569:
        /* <DEDUP_REMOVED lines=14> */
.L_x_45584:
        /* <DEDUP_REMOVED lines=18> */
.L_x_45587:
[----:B------:R-:W-:-:S04]  /*c110*/  SHF.R.U32.HI R5, RZ, 0x18, R5 ;  /* 0x00000018ff057819 */ /* 0x000fc80000011605 */
[----:B------:R-:W-:-:S07]  /*c120*/  LOP3.LUT R0, R0, 0x80, R5, 0xf8, !PT ;  /* 0x0000008000007812 */ /* 0x000fce00078ef805 */
.L_x_45586:
[----:B------:R-:W-:Y:S05]  /*c130*/  BSYNC.RECONVERGENT B0 ;  /* 0x0000000000007941 */ /* 0x000fea0003800200 */
.L_x_45585:
[----:B------:R0:W-:Y:S01]  /*c140*/  STG.E.U8 desc[UR36][R2.64], R0 ;  /* 0x0000000002007986 */ /* 0x0001e2000c101124 */
[----:B------:R-:W-:Y:S05]  /*c150*/  BRA `(.L_x_45574) ;  /* 0x0000000800187947 */ /* 0x000fea0003800000 */
.L_x_45583:
        /* <DEDUP_REMOVED lines=18> */
.L_x_45590:
[----:B------:R-:W-:-:S04]  /*c280*/  SHF.R.U32.HI R5, RZ, 0x18, R5 ;  /* 0x00000018ff057819 */ /* 0x000fc80000011605 */
[----:B------:R-:W-:-:S07]  /*c290*/  LOP3.LUT R0, R0, 0x80, R5, 0xf8, !PT ;  /* 0x0000008000007812 */ /* 0x000fce00078ef805 */
.L_x_45589:
[----:B------:R-:W-:Y:S05]  /*c2a0*/  BSYNC.RECONVERGENT B0 ;  /* 0x0000000000007941 */ /* 0x000fea0003800200 */
.L_x_45588:
[----:B------:R0:W-:Y:S01]  /*c2b0*/  STG.E.U8 desc[UR36][R2.64], R0 ;  /* 0x0000000002007986 */ /* 0x0001e2000c101124 */
[----:B------:R-:W-:Y:S05]  /*c2c0*/  BRA `(.L_x_45574) ;  /* 0x0000000400bc7947 */ /* 0x000fea0003800000 */
.L_x_45582:
        /* <DEDUP_REMOVED lines=22> */
.L_x_45592:
[----:B------:R-:W-:-:S04]  /*c430*/  LOP3.LUT R7, R7, 0xffff, RZ, 0xc0, !PT ;  /* 0x0000ffff07077812 */ /* 0x000fc800078ec0ff */
[----:B------:R-:W-:-:S05]  /*c440*/  PRMT R7, R7, 0x8880, RZ ;  /* 0x0000888007077816 */ /* 0x000fca00000000ff */
[----:B------:R-:W-:-:S05]  /*c450*/  IMAD.MOV.U32 R4, RZ, RZ, R7 ;  /* 0x000000ffff047224 */ /* 0x000fca00078e0007 */
[----:B------:R-:W-:-:S05]  /*c460*/  SHF.R.S32.HI R5, RZ, 0x1f, R4 ;  /* 0x0000001fff057819 */ /* 0x000fca0000011404 */
[----:B------:R0:W-:Y:S01]  /*c470*/  STG.E.64 desc[UR36][R2.64], R4 ;  /* 0x0000000402007986 */ /* 0x0001e2000c101b24 */
[----:B------:R-:W-:Y:S05]  /*c480*/  BRA `(.L_x_45574) ;  /* 0x00000004004c7947 */ /* 0x000fea0003800000 */
.L_x_45591:
[----:B------:R-:W-:-:S04]  /*c490*/  LOP3.LUT R7, R7, 0xffff, RZ, 0xc0, !PT ;  /* 0x0000ffff07077812 */ /* 0x000fc800078ec0ff */
[----:B------:R-:W-:-:S05]  /*c4a0*/  PRMT R5, R7, 0x8880, RZ ;  /* 0x0000888007057816 */ /* 0x000fca00000000ff */
[----:B------:R0:W-:Y:S01]  /*c4b0*/  STG.E desc[UR36][R2.64], R5 ;  /* 0x0000000502007986 */ /* 0x0001e2000c101924 */
[----:B------:R-:W-:Y:S05]  /*c4c0*/  BRA `(.L_x_45574) ;  /* 0x00000004003c7947 */ /* 0x000fea0003800000 */
.L_x_45581:
        /* <DEDUP_REMOVED lines=10> */
.L_x_45594:
[----:B------:R-:W-:Y:S02]  /*c570*/  PRMT R4, R7, 0x8880, RZ ;  /* 0x0000888007047816 */ /* 0x000fe400000000ff */
[----:B------:R-:W-:Y:S02]  /*c580*/  CS2R R6, SRZ ;  /* 0x0000000000067805 */ /* 0x000fe4000001ff00 */
[----:B------:R-:W-:-:S06]  /*c590*/  PRMT R4, R4, 0x7710, RZ ;  /* 0x0000771004047816 */ /* 0x000fcc00000000ff */
[----:B------:R-:W0:Y:S02]  /*c5a0*/  I2F.F64.S16 R4, R4 ;  /* 0x0000000400047312 */ /* 0x000e240000101c00 */
[----:B0-----:R4:W-:Y:S01]  /*c5b0*/  STG.E.128 desc[UR36][R2.64], R4 ;  /* 0x0000000402007986 */ /* 0x0019e2000c101d24 */
[----:B------:R-:W-:Y:S05]  /*c5c0*/  BRA `(.L_x_45574) ;  /* 0x0000000000fc7947 */ /* 0x000fea0003800000 */
.L_x_45593:
[----:B------:R-:W-:-:S09]  /*c5d0*/  UISETP.NE.AND UP0, UPT, UR4, 0xf, UPT ;  /* 0x0000000f0400788c */ /* 0x000fd2000bf05270 */
[----:B------:R-:W-:Y:S05]  /*c5e0*/  BRA.U !UP0, `(.L_x_45595) ;  /* 0x0000000108e87547 */ /* 0x000fea000b800000 */
[----:B------:R-:W-:-:S09]  /*c5f0*/  UISETP.NE.AND UP0, UPT, UR4, 0x17, UPT ;  /* 0x000000170400788c */ /* 0x000fd2000bf05270 */
[----:B------:R-:W-:Y:S05]  /*c600*/  BRA.U !UP0, `(.L_x_45596) ;  /* 0x0000000108907547 */ /* 0x000fea000b800000 */
[----:B------:R-:W-:-:S09]  /*c610*/  UISETP.NE.AND UP0, UPT, UR4, 0x18, UPT ;  /* 0x000000180400788c */ /* 0x000fd2000bf05270 */
[----:B------:R-:W-:Y:S05]  /*c620*/  BRA.U !UP0, `(.L_x_45597) ;  /* 0x0000000108447547 */ /* 0x000fea000b800000 */
.L_x_45573:
        /* <DEDUP_REMOVED lines=16> */
.L_x_45598:
[----:B------:R-:W-:Y:S05]  /*c730*/  BRA `(.L_x_45574) ;  /* 0x0000000000a07947 */ /* 0x000fea0003800000 */
.L_x_45597:
        /* <DEDUP_REMOVED lines=13> */
.L_x_45600:
[----:B------:R-:W-:Y:S05]  /*c810*/  BSYNC.RECONVERGENT B0 ;  /* 0x0000000000007941 */ /* 0x000fea0003800200 */
.L_x_45599:
[----:B------:R-:W-:-:S05]  /*c820*/  LOP3.LUT R5, R0, 0x80, R5, 0xf8, !PT ;  /* 0x0000008000057812 */ /* 0x000fca00078ef805 */
[----:B------:R1:W-:Y:S01]  /*c830*/  STG.E.U8 desc[UR36][R2.64], R5 ;  /* 0x0000000502007986 */ /* 0x0003e2000c101124 */
[----:B------:R-:W-:Y:S05]  /*c840*/  BRA `(.L_x_45574) ;  /* 0x00000000005c7947 */ /* 0x000fea0003800000 */
.L_x_45596:
        /* <DEDUP_REMOVED lines=12> */
.L_x_45602:
[----:B------:R-:W-:Y:S01]  /*c910*/  IMAD.MOV.U32 R0, RZ, RZ, 0x7f ;  /* 0x0000007fff007424 */ /* 0x000fe200078e00ff */
[----:B------:R-:W-:-:S04]  /*c920*/  ISETP.GT.U32.AND P0, PT, R4, 0x7f800000, PT ;  /* 0x7f8000000400780c */ /* 0x000fc80003f04070 */
[----:B------:R-:W-:-:S09]  /*c930*/  SEL R0, R0, 0x7c, P0 ;  /* 0x0000007c00007807 */ /* 0x000fd20000000000 */
.L_x_45603:
[----:B------:R-:W-:Y:S05]  /*c940*/  BSYNC.RECONVERGENT B0 ;  /* 0x0000000000007941 */ /* 0x000fea0003800200 */
.L_x_45601:
[----:B------:R-:W-:-:S04]  /*c950*/  SHF.R.U32.HI R5, RZ, 0x18, R5 ;  /* 0x00000018ff057819 */ /* 0x000fc80000011605 */
[----:B------:R-:W-:-:S05]  /*c960*/  LOP3.LUT R5, R0, 0x80, R5, 0xf8, !PT ;  /* 0x0000008000057812 */ /* 0x000fca00078ef805 */
[----:B------:R0:W-:Y:S01]  /*c970*/  STG.E.U8 desc[UR36][R2.64], R5 ;  /* 0x0000000502007986 */ /* 0x0001e2000c101124 */
[----:B------:R-:W-:Y:S05]  /*c980*/  BRA `(.L_x_45574) ;  /* 0x00000000000c7947 */ /* 0x000fea0003800000 */
.L_x_45595:
[----:B------:R-:W0:Y:S02]  /*c990*/  I2F.S8 R0, R7 ;  /* 0x0000000700007306 */ /* 0x000e240000001400 */
[----:B0-----:R-:W-:-:S05]  /*c9a0*/  F2FP.BF16.F32.PACK_AB R0, RZ, R0 ;  /* 0x00000000ff00723e */ /* 0x001fca00000010ff */
[----:B------:R2:W-:Y:S02]  /*c9b0*/  STG.E.U16 desc[UR36][R2.64], R0 ;  /* 0x0000000002007986 */ /* 0x0005e4000c101524 */
.L_x_45574:
[----:B------:R-:W-:-:S07]  /*c9c0*/  VIADD R17, R17, 0x80 ;  /* 0x0000008011117836 */ /* 0x000fce0000000000 */
.L_x_45501:
[----:B------:R-:W-:Y:S05]  /*c9d0*/  BSYNC.RECONVERGENT B6 ;  /* 0x0000000000067941 */ /* 0x000fea0003800200 */
.L_x_45500:
[----:B------:R-:W5:Y:S02]  /*c9e0*/  LDCU UR4, c[0x0][0x380] ;  /* 0x00007000ff0477ac */ /* 0x000f640008000800 */
[----:B-----5:R-:W-:-:S13]  /*c9f0*/  ISETP.GE.AND P0, PT, R17, UR4, PT ;  /* 0x0000000411007c0c */ /* 0x020fda000bf06270 */
[----:B------:R-:W-:Y:S05]  /*ca00*/  @P0 EXIT ;  /* 0x000000000000094d */ /* 0x000fea0003800000 */
[----:B------:R-:W5:Y:S01]  /*ca10*/  LDCU UR4, c[0x0][0x388] ;  /* 0x00007100ff0477ac */ /* 0x000f620008000800 */
[----:B------:R-:W-:Y:S01]  /*ca20*/  MOV R18, RZ ;  /* 0x000000ff00127202 */ /* 0x000fe20000000f00 */
[----:B0-2---:R-:W-:Y:S02]  /*ca30*/  IMAD.MOV.U32 R0, RZ, RZ, RZ ;  /* 0x000000ffff007224 */ /* 0x005fe400078e00ff */
        /* <DEDUP_REMOVED lines=351> */
.L_x_45604:
        /* <DEDUP_REMOVED lines=19> */
.L_x_45608:
[----:B------:R4:W5:Y:S01]  /*e160*/  LDG.E.U8 R19, desc[UR36][R2.64] ;  /* 0x0000002402137981 */ /* 0x000962000c1e1100 */
[----:B------:R-:W-:Y:S05]  /*e170*/  BRA `(.L_x_45610) ;  /* 0x0000000c004c7947 */ /* 0x000fea0003800000 */
.L_x_45607:
        /* <DEDUP_REMOVED lines=8> */
.L_x_45612:
[----:B------:R0:W5:Y:S01]  /*e200*/  LDG.E.U8 R19, desc[UR36][R2.64] ;  /* 0x0000002402137981 */ /* 0x000162000c1e1100 */
[----:B------:R-:W-:Y:S05]  /*e210*/  BRA `(.L_x_45610) ;  /* 0x0000000c00247947 */ /* 0x000fea0003800000 */
.L_x_45611:
[----:B------:R0:W5:Y:S01]  /*e220*/  LDG.E.U16 R19, desc[UR36][R2.64] ;  /* 0x0000002402137981 */ /* 0x000162000c1e1500 */
[----:B------:R-:W-:Y:S05]  /*e230*/  BRA `(.L_x_45610) ;  /* 0x0000000c001c7947 */ /* 0x000fea0003800000 */
.L_x_45606:
        /* <DEDUP_REMOVED lines=9> */
.L_x_45614:
[----:B------:R-:W2:Y:S02]  /*e2d0*/  LDG.E.U16 R0, desc[UR36][R2.64] ;  /* 0x0000002402007981 */ /* 0x000ea4000c1e1500 */
[----:B--2---:R-:W-:-:S06]  /*e2e0*/  HADD2.F32 R0, -RZ, R0.H0_H0 ;  /* 0x20000000ff007230 */ /* 0x004fcc0000004100 */
[----:B------:R-:W0:Y:S02]  /*e2f0*/  F2I.FTZ.TRUNC.NTZ R0, R0 ;  /* 0x0000000000007305 */ /* 0x000e24000021f100 */
[----:B0-----:R-:W-:Y:S01]  /*e300*/  PRMT R19, R0, 0x7610, R19 ;  /* 0x0000761000137816 */ /* 0x001fe20000000013 */
[----:B------:R-:W-:Y:S06]  /*e310*/  BRA `(.L_x_45610) ;  /* 0x0000000800e47947 */ /* 0x000fec0003800000 */
.L_x_45613:
        /* <DEDUP_REMOVED lines=9> */
.L_x_45616:
[----:B------:R-:W2:Y:S02]  /*e3b0*/  LDG.E.U16 R2, desc[UR36][R2.64] ;  /* 0x0000002402027981 */ /* 0x000ea4000c1e1500 */
[----:B--2---:R-:W-:-:S06]  /*e3c0*/  HADD2.F32 R0, -RZ, R2.H0_H0 ;  /* 0x20000002ff007230 */ /* 0x004fcc0000004100 */
[----:B------:R-:W0:Y:S02]  /*e3d0*/  F2I.FTZ.TRUNC.NTZ R0, R0 ;  /* 0x0000000000007305 */ /* 0x000e24000021f100 */
[----:B0-----:R-:W-:Y:S01]  /*e3e0*/  PRMT R19, R0, 0x7610, R19 ;  /* 0x0000761000137816 */ /* 0x001fe20000000013 */
[----:B------:R-:W-:Y:S06]  /*e3f0*/  BRA `(.L_x_45610) ;  /* 0x0000000800ac7947 */ /* 0x000fec0003800000 */
.L_x_45615:
[----:B------:R-:W2:Y:S02]  /*e400*/  LDG.E.64 R2, desc[UR36][R2.64] ;  /* 0x0000002402027981 */ /* 0x000ea4000c1e1b00 */
[----:B--2---:R0:W1:Y:S02]  /*e410*/  F2I.F64.TRUNC R19, R2 ;  /* 0x0000000200137311 */ /* 0x004064000030d100 */
[----:B01----:R-:W-:Y:S05]  /*e420*/  BRA `(.L_x_45610) ;  /* 0x0000000800a07947 */ /* 0x003fea0003800000 */
.L_x_45605:
        /* <DEDUP_REMOVED lines=12> */
.L_x_45619:
[----:B------:R-:W2:Y:S02]  /*e4f0*/  LDG.E.64 R2, desc[UR36][R2.64] ;  /* 0x0000002402027981 */ /* 0x000ea4000c1e1b00 */
[----:B--2---:R0:W1:Y:S02]  /*e500*/  F2I.F64.TRUNC R19, R2 ;  /* 0x0000000200137311 */ /* 0x004064000030d100 */
[----:B01----:R-:W-:Y:S05]  /*e510*/  BRA `(.L_x_45610) ;  /* 0x0000000800647947 */ /* 0x003fea0003800000 */
.L_x_45618:
        /* <DEDUP_REMOVED lines=27> */
.L_x_45621:
        /* <DEDUP_REMOVED lines=14> */
.L_x_45620:
[----:B------:R-:W2:Y:S02]  /*e7b0*/  LDG.E.U16 R0, desc[UR36][R2.64] ;  /* 0x0000002402007981 */ /* 0x000ea4000c1e1500 */
[----:B--2---:R-:W-:-:S06]  /*e7c0*/  IMAD.U32 R0, R0, 0x10000, RZ ;  /* 0x0001000000007824 */ /* 0x004fcc00078e00ff */
[----:B------:R-:W0:Y:S02]  /*e7d0*/  F2I.FTZ.TRUNC.NTZ R0, R0 ;  /* 0x0000000000007305 */ /* 0x000e24000021f100 */
[----:B0-----:R-:W-:Y:S01]  /*e7e0*/  PRMT R19, R0, 0x7610, R19 ;  /* 0x0000761000137816 */ /* 0x001fe20000000013 */
[----:B------:R-:W-:Y:S06]  /*e7f0*/  BRA `(.L_x_45610) ;  /* 0x0000000400ac7947 */ /* 0x000fec0003800000 */
.L_x_45617:
        /* <DEDUP_REMOVED lines=10> */
.L_x_45624:
        /* <DEDUP_REMOVED lines=21> */
.L_x_45628:
[----:B------:R-:W-:Y:S05]  /*e9f0*/  BSYNC.RECONVERGENT B1 ;  /* 0x0000000000017941 */ /* 0x000fea0003800200 */
.L_x_45627:
[----:B------:R-:W-:Y:S01]  /*ea00*/  IMAD.SHL.U32 R0, R0, 0x100000, RZ ;  /* 0x0010000000007824 */ /* 0x000fe200078e00ff */
[----:B------:R-:W-:-:S04]  /*ea10*/  LEA R2, R2, 0x3b800000, 0x17 ;  /* 0x3b80000002027811 */ /* 0x000fc800078eb8ff */
[----:B------:R-:W-:-:S07]  /*ea20*/  LOP3.LUT R0, R2, R0, R7, 0xfe, !PT ;  /* 0x0000000002007212 */ /* 0x000fce00078efe07 */
.L_x_45626:
[----:B------:R-:W-:Y:S05]  /*ea30*/  BSYNC.RECONVERGENT B0 ;  /* 0x0000000000007941 */ /* 0x000fea0003800200 */
.L_x_45625:
[----:B------:R-:W0:Y:S02]  /*ea40*/  F2I.FTZ.TRUNC.NTZ R0, R0 ;  /* 0x0000000000007305 */ /* 0x000e24000021f100 */
[----:B0-----:R-:W-:Y:S01]  /*ea50*/  PRMT R19, R0, 0x7610, R19 ;  /* 0x0000761000137816 */ /* 0x001fe20000000013 */
[----:B------:R-:W-:Y:S06]  /*ea60*/  BRA `(.L_x_45610) ;  /* 0x0000000400107947 */ /* 0x000fec0003800000 */
.L_x_45623:
        /* <DEDUP_REMOVED lines=21> */
.L_x_45632:
[----:B------:R-:W-:Y:S05]  /*ebc0*/  BSYNC.RECONVERGENT B1 ;  /* 0x0000000000017941 */ /* 0x000fea0003800200 */
.L_x_45631:
[----:B------:R-:W-:Y:S01]  /*ebd0*/  IMAD.SHL.U32 R0, R0, 0x200000, RZ ;  /* 0x0020000000007824 */ /* 0x000fe200078e00ff */
[----:B------:R-:W-:-:S04]  /*ebe0*/  LEA R2, R2, 0x37800000, 0x17 ;  /* 0x3780000002027811 */ /* 0x000fc800078eb8ff */
[----:B------:R-:W-:-:S07]  /*ebf0*/  LOP3.LUT R0, R2, R0, R7, 0xfe, !PT ;  /* 0x0000000002007212 */ /* 0x000fce00078efe07 */
.L_x_45630:
[----:B------:R-:W-:Y:S05]  /*ec00*/  BSYNC.RECONVERGENT B0 ;  /* 0x0000000000007941 */ /* 0x000fea0003800200 */
.L_x_45629:
[----:B------:R-:W0:Y:S02]  /*ec10*/  F2I.FTZ.TRUNC.NTZ R0, R0 ;  /* 0x0000000000007305 */ /* 0x000e24000021f100 */
[----:B0-----:R-:W-:Y:S01]  /*ec20*/  PRMT R19, R0, 0x7610, R19 ;  /* 0x0000761000137816 */ /* 0x001fe20000000013 */
[----:B------:R-:W-:Y:S06]  /*ec30*/  BRA `(.L_x_45610) ;  /* 0x00000000009c7947 */ /* 0x000fec0003800000 */
.L_x_45622:
        /* <DEDUP_REMOVED lines=14> */
.L_x_45636:
[----:B------:R-:W-:Y:S05]  /*ed20*/  BSYNC.RECONVERGENT B0 ;  /* 0x0000000000007941 */ /* 0x000fea0003800200 */
.L_x_45635:
[----:B------:R-:W0:Y:S02]  /*ed30*/  F2I.FTZ.TRUNC.NTZ R0, R0 ;  /* 0x0000000000007305 */ /* 0x000e24000021f100 */
[----:B0-----:R-:W-:Y:S01]  /*ed40*/  PRMT R19, R0, 0x7610, R19 ;  /* 0x0000761000137816 */ /* 0x001fe20000000013 */
[----:B------:R-:W-:Y:S06]  /*ed50*/  BRA `(.L_x_45610) ;  /* 0x0000000000547947 */ /* 0x000fec0003800000 */
.L_x_45609:
        /* <DEDUP_REMOVED lines=16> */
.L_x_45637:
[----:B------:R-:W-:Y:S01]  /*ee60*/  PRMT R19, RZ, 0x7610, R19 ;  /* 0x00007610ff137816 */ /* 0x000fe20000000013 */
[----:B------:R-:W-:Y:S06]  /*ee70*/  BRA `(.L_x_45610) ;  /* 0x00000000000c7947 */ /* 0x000fec0003800000 */
.L_x_45634:
[----:B------:R0:W5:Y:S01]  /*ee80*/  LDG.E.U8 R19, desc[UR36][R2.64] ;  /* 0x0000002402137981 */ /* 0x000162000c1e1100 */
[----:B------:R-:W-:Y:S05]  /*ee90*/  BRA `(.L_x_45610) ;  /* 0x0000000000047947 */ /* 0x000fea0003800000 */
.L_x_45633:
[----:B------:R1:W5:Y:S02]  /*eea0*/  LDG.E.U8 R19, desc[UR36][R2.64] ;  /* 0x0000002402137981 */ /* 0x000364000c1e1100 */
.L_x_45610:
        /* <DEDUP_REMOVED lines=16> */
.L_x_45641:
[----:B-1234-:R0:W5:Y:S01]  /*efb0*/  LDG.E.U8 R3, desc[UR36][R4.64] ;  /* 0x0000002404037981 */ /* 0x01e162000c1e1100 */
[----:B------:R-:W-:Y:S05]  /*efc0*/  BRA `(.L_x_45643) ;  /* 0x0000000c004c7947 */ /* 0x000fea0003800000 */
.L_x_45640:
        /* <DEDUP_REMOVED lines=8> */
.L_x_45645:
[----:B-1234-:R0:W5:Y:S01]  /*f050*/  LDG.E.U8 R3, desc[UR36][R4.64] ;  /* 0x0000002404037981 */ /* 0x01e162000c1e1100 */
[----:B------:R-:W-:Y:S05]  /*f060*/  BRA `(.L_x_45643) ;  /* 0x0000000c00247947 */ /* 0x000fea0003800000 */
.L_x_45644:
[----:B-1234-:R0:W5:Y:S01]  /*f070*/  LDG.E.U16 R3, desc[UR36][R4.64] ;  /* 0x0000002404037981 */ /* 0x01e162000c1e1500 */
[----:B------:R-:W-:Y:S05]  /*f080*/  BRA `(.L_x_45643) ;  /* 0x0000000c001c7947 */ /* 0x000fea0003800000 */
.L_x_45639:
[----:B------:R-:W-:-:S09]  /*f090*/  UISETP.GT.AND UP0, UPT, UR4, 0x6, UPT ;  /* 0x000000060400788c */ /* 0x000fd2000bf04270 */
[----:B------:R-:W-:Y:S05]  /*f0a0*/  BRA.U UP0, `(.L_x_45646) ;  /* 0x0000000100307547 */ /* 0x000fea000b800000 */
[----:B------:R-:W-:-:S09]  /*f0b0*/  UISETP.NE.AND UP0, UPT, UR4, 0x5, UPT ;  /* 0x000000050400788c */ /* 0x000fd2000bf05270 */
[----:B------:R-:W-:Y:S05]  /*f0c0*/  BRA.U !UP0, `(.L_x_45647) ;  /* 0x0000000108147547 */ /* 0x000fea000b800000 */
[----:B------:R-:W-:-:S09]  /*f0d0*/  UISETP.NE.AND UP0, UPT, UR4, 0x6, UPT ;  /* 0x000000060400788c */ /* 0x000fd2000bf05270 */
[----:B------:R-:W-:Y:S05]  /*f0e0*/  BRA.U UP0, `(.L_x_45642) ;  /* 0x0000000900b07547 */ /* 0x000fea000b800000 */
[----:B------:R-:W1:Y:S02]  /*f0f0*/  LDG.E R4, desc[UR36][R4.64] ;  /* 0x0000002404047981 */ /* 0x000e64000c1e1900 */
[----:B-1234-:R3:W4:Y:S01]  /*f100*/  F2I.FTZ.TRUNC.NTZ R3, R4 ;  /* 0x0000000400037305 */ /* 0x01e722000021f100 */
[----:B------:R-:W-:Y:S05]  /*f110*/  BRA `(.L_x_45643) ;  /* 0x0000000800f87947 */ /* 0x000fea0003800000 */
.L_x_45647:
[----:B------:R-:W2:Y:S02]  /*f120*/  LDG.E.U16 R0, desc[UR36][R4.64] ;  /* 0x0000002404007981 */ /* 0x000ea4000c1e1500 */
[----:B--2---:R-:W-:-:S06]  /*f130*/  HADD2.F32 R0, -RZ, R0.H0_H0 ;  /* 0x20000000ff007230 */ /* 0x004fcc0000004100 */
[----:B------:R-:W1:Y:S02]  /*f140*/  F2I.FTZ.TRUNC.NTZ R0, R0 ;  /* 0x0000000000007305 */ /* 0x000e64000021f100 */
[----:B-1-34-:R-:W-:Y:S01]  /*f150*/  PRMT R3, R0, 0x7610, R3 ;  /* 0x0000761000037816 */ /* 0x01afe20000000003 */
[----:B------:R-:W-:Y:S06]  /*f160*/  BRA `(.L_x_45643) ;  /* 0x0000000800e47947 */ /* 0x000fec0003800000 */
.L_x_45646:
[----:B------:R-:W-:-:S09]  /*f170*/  UISETP.NE.AND UP0, UPT, UR4, 0x7, UPT ;  /* 0x000000070400788c */ /* 0x000fd2000bf05270 */
[----:B------:R-:W-:Y:S05]  /*f180*/  BRA.U !UP0, `(.L_x_45648) ;  /* 0x0000000108307547 */ /* 0x000fea000b800000 */
[----:B------:R-:W-:-:S09]  /*f190*/  UISETP.NE.AND UP0, UPT, UR4, 0x8, UPT ;  /* 0x000000080400788c */ /* 0x000fd2000bf05270 */
[----:B------:R-:W-:Y:S05]  /*f1a0*/  BRA.U !UP0, `(.L_x_45649) ;  /* 0x0000000108147547 */ /* 0x000fea000b800000 */
[----:B------:R-:W-:-:S09]  /*f1b0*/  UISETP.NE.AND UP0, UPT, UR4, 0x9, UPT ;  /* 0x000000090400788c */ /* 0x000fd2000bf05270 */
[----:B------:R-:W-:Y:S05]  /*f1c0*/  BRA.U UP0, `(.L_x_45642) ;  /* 0x0000000900787547 */ /* 0x000fea000b800000 */
[----:B------:R-:W1:Y:S02]  /*f1d0*/  LDG.E R4, desc[UR36][R4.64] ;  /* 0x0000002404047981 */ /* 0x000e64000c1e1900 */
[----:B-1234-:R0:W1:Y:S01]  /*f1e0*/  F2I.FTZ.TRUNC.NTZ R3, R4 ;  /* 0x0000000400037305 */ /* 0x01e062000021f100 */
[----:B------:R-:W-:Y:S05]  /*f1f0*/  BRA `(.L_x_45643) ;  /* 0x0000000800c07947 */ /* 0x000fea0003800000 */
.L_x_45649:
[----:B------:R-:W2:Y:S02]  /*f200*/  LDG.E.U16 R4, desc[UR36][R4.64] ;  /* 0x0000002404047981 */ /* 0x000ea4000c1e1500 */
[----:B--2---:R-:W-:-:S06]  /*f210*/  HADD2.F32 R0, -RZ, R4.H0_H0 ;  /* 0x20000004ff007230 */ /* 0x004fcc0000004100 */
[----:B------:R-:W1:Y:S02]  /*f220*/  F2I.FTZ.TRUNC.NTZ R0, R0 ;  /* 0x0000000000007305 */ /* 0x000e64000021f100 */
[----:B-1-34-:R-:W-:Y:S01]  /*f230*/  PRMT R3, R0, 0x7610, R3 ;  /* 0x0000761000037816 */ /* 0x01afe20000000003 */
[----:B------:R-:W-:Y:S06]  /*f240*/  BRA `(.L_x_45643) ;  /* 0x0000000800ac7947 */ /* 0x000fec0003800000 */
.L_x_45648:
[----:B------:R-:W1:Y:S02]  /*f250*/  LDG.E.64 R4, desc[UR36][R4.64] ;  /* 0x0000002404047981 */ /* 0x000e64000c1e1b00 */
[----:B-1234-:R0:W1:Y:S02]  /*f260*/  F2I.F64.TRUNC R3, R4 ;  /* 0x0000000400037311 */ /* 0x01e064000030d100 */
[----:B01----:R-:W-:Y:S05]  /*f270*/  BRA `(.L_x_45643) ;  /* 0x0000000800a07947 */ /* 0x003fea0003800000 */
.L_x_45638:
        /* <DEDUP_REMOVED lines=12> */
.L_x_45652:
[----:B------:R-:W1:Y:S02]  /*f340*/  LDG.E.64 R4, desc[UR36][R4.64] ;  /* 0x0000002404047981 */ /* 0x000e64000c1e1b00 */
[----:B-1234-:R3:W4:Y:S02]  /*f350*/  F2I.F64.TRUNC R3, R4 ;  /* 0x0000000400037311 */ /* 0x01e724000030d100 */
[----:B---34-:R-:W-:Y:S05]  /*f360*/  BRA `(.L_x_45643) ;  /* 0x0000000800647947 */ /* 0x018fea0003800000 */
.L_x_45651:
        /* <DEDUP_REMOVED lines=9> */
[C---:B-1-34-:R-:W-:Y:S02]  /*f400*/  LOP3.LUT R2, R0.reuse, 0x7f000000, RZ, 0xc0, !PT ;  /* 0x7f00000000027812 */ /* 0x05afe400078ec0ff */
        /* <DEDUP_REMOVED lines=17> */
.L_x_45654:
[----:B-1234-:R-:W2:Y:S02]  /*f520*/  LDG.E.U8 R3, desc[UR36][R4.64] ;  /* 0x0000002404037981 */ /* 0x01eea4000c1e1100 */
        /* <DEDUP_REMOVED lines=13> */
.L_x_45653:
[----:B------:R-:W2:Y:S02]  /*f600*/  LDG.E.U16 R0, desc[UR36][R4.64] ;  /* 0x0000002404007981 */ /* 0x000ea4000c1e1500 */
[----:B--2---:R-:W-:-:S06]  /*f610*/  IMAD.U32 R0, R0, 0x10000, RZ ;  /* 0x0001000000007824 */ /* 0x004fcc00078e00ff */
[----:B------:R-:W1:Y:S02]  /*f620*/  F2I.FTZ.TRUNC.NTZ R0, R0 ;  /* 0x0000000000007305 */ /* 0x000e64000021f100 */
[----:B-1-34-:R-:W-:Y:S01]  /*f630*/  PRMT R3, R0, 0x7610, R3 ;  /* 0x0000761000037816 */ /* 0x01afe20000000003 */
[----:B------:R-:W-:Y:S06]  /*f640*/  BRA `(.L_x_45643) ;  /* 0x0000000400ac7947 */ /* 0x000fec0003800000 */
.L_x_45650:
        /* <DEDUP_REMOVED lines=10> */
.L_x_45657:
        /* <DEDUP_REMOVED lines=10> */
[----:B-1-34-:R-:W-:Y:S02]  /*f790*/  LOP3.LUT P0, R2, R0, 0xf, RZ, 0xc0, !PT ;  /* 0x0000000f00027812 */ /* 0x01afe4000780c0ff */
        /* <DEDUP_REMOVED lines=10> */
.L_x_45661:
[----:B------:R-:W-:Y:S05]  /*f840*/  BSYNC.RECONVERGENT B1 ;  /* 0x0000000000017941 */ /* 0x000fea0003800200 */
.L_x_45660:
[----:B------:R-:W-:Y:S01]  /*f850*/  IMAD.SHL.U32 R0, R0, 0x100000, RZ ;  /* 0x0010000000007824 */ /* 0x000fe200078e00ff */
[----:B------:R-:W-:-:S04]  /*f860*/  LEA R2, R2, 0x3b800000, 0x17 ;  /* 0x3b80000002027811 */ /* 0x000fc800078eb8ff */
[----:B------:R-:W-:-:S07]  /*f870*/  LOP3.LUT R0, R2, R0, R7, 0xfe, !PT ;  /* 0x0000000002007212 */ /* 0x000fce00078efe07 */
.L_x_45659:
[----:B------:R-:W-:Y:S05]  /*f880*/  BSYNC.RECONVERGENT B0 ;  /* 0x0000000000007941 */ /* 0x000fea0003800200 */
.L_x_45658:
[----:B------:R-:W1:Y:S02]  /*f890*/  F2I.FTZ.TRUNC.NTZ R0, R0 ;  /* 0x0000000000007305 */ /* 0x000e64000021f100 */
[----:B-1-34-:R-:W-:Y:S01]  /*f8a0*/  PRMT R3, R0, 0x7610, R3 ;  /* 0x0000761000037816 */ /* 0x01afe20000000003 */
[----:B------:R-:W-:Y:S06]  /*f8b0*/  BRA `(.L_x_45643) ;  /* 0x0000000400107947 */ /* 0x000fec0003800000 */
.L_x_45656:
        /* <DEDUP_REMOVED lines=21> */
.L_x_45665:
[----:B------:R-:W-:Y:S05]  /*fa10*/  BSYNC.RECONVERGENT B1 ;  /* 0x0000000000017941 */ /* 0x000fea0003800200 */
.L_x_45664:
[----:B------:R-:W-:Y:S01]  /*fa20*/  IMAD.SHL.U32 R0, R0, 0x200000, RZ ;  /* 0x0020000000007824 */ /* 0x000fe200078e00ff */
[----:B------:R-:W-:-:S04]  /*fa30*/  LEA R2, R2, 0x37800000, 0x17 ;  /* 0x3780000002027811 */ /* 0x000fc800078eb8ff */
[----:B------:R-:W-:-:S07]  /*fa40*/  LOP3.LUT R0, R2, R0, R7, 0xfe, !PT ;  /* 0x0000000002007212 */ /* 0x000fce00078efe07 */
.L_x_45663:
[----:B------:R-:W-:Y:S05]  /*fa50*/  BSYNC.RECONVERGENT B0 ;  /* 0x0000000000007941 */ /* 0x000fea0003800200 */
.L_x_45662:
[----:B------:R-:W1:Y:S02]  /*fa60*/  F2I.FTZ.TRUNC.NTZ R0, R0 ;  /* 0x0000000000007305 */ /* 0x000e64000021f100 */
[----:B-1-34-:R-:W-:Y:S01]  /*fa70*/  PRMT R3, R0, 0x7610, R3 ;  /* 0x0000761000037816 */ /* 0x01afe20000000003 */
[----:B------:R-:W-:Y:S06]  /*fa80*/  BRA `(.L_x_45643) ;  /* 0x00000000009c7947 */ /* 0x000fec0003800000 */
.L_x_45655:
        /* <DEDUP_REMOVED lines=14> */
.L_x_45669:
[----:B------:R-:W-:Y:S05]  /*fb70*/  BSYNC.RECONVERGENT B0 ;  /* 0x0000000000007941 */ /* 0x000fea0003800200 */
.L_x_45668:
[----:B------:R-:W1:Y:S02]  /*fb80*/  F2I.FTZ.TRUNC.NTZ R0, R0 ;  /* 0x0000000000007305 */ /* 0x000e64000021f100 */
[----:B-1-34-:R-:W-:Y:S01]  /*fb90*/  PRMT R3, R0, 0x7610, R3 ;  /* 0x0000761000037816 */ /* 0x01afe20000000003 */
[----:B------:R-:W-:Y:S06]  /*fba0*/  BRA `(.L_x_45643) ;  /* 0x0000000000547947 */ /* 0x000fec0003800000 */
.L_x_45642:
[----:B-1234-:R-:W-:Y:S01]  /*fbb0*/  MOV R2, 0x0 ;  /* 0x0000000000027802 */ /* 0x01efe20000000f00 */
        /* <DEDUP_REMOVED lines=15> */
.L_x_45670:
[----:B------:R-:W-:Y:S01]  /*fcb0*/  PRMT R3, RZ, 0x7610, R3 ;  /* 0x00007610ff037816 */ /* 0x000fe20000000003 */
[----:B------:R-:W-:Y:S06]  /*fcc0*/  BRA `(.L_x_45643) ;  /* 0x00000000000c7947 */ /* 0x000fec0003800000 */
.L_x_45667:
[----:B-1234-:R2:W5:Y:S01]  /*fcd0*/  LDG.E.U8 R3, desc[UR36][R4.64] ;  /* 0x0000002404037981 */ /* 0x01e562000c1e1100 */
[----:B------:R-:W-:Y:S05]  /*fce0*/  BRA `(.L_x_45643) ;  /* 0x0000000000047947 */ /* 0x000fea0003800000 */
.L_x_45666:
[----:B-1234-:R1:W5:Y:S02]  /*fcf0*/  LDG.E.U8 R3, desc[UR36][R4.64] ;  /* 0x0000002404037981 */ /* 0x01e364000c1e1100 */
.L_x_45643:
[----:B-----5:R-:W-:Y:S02]  /*fd00*/  PRMT R6, R19, 0x8880, RZ ;  /* 0x0000888013067816 */ /* 0x020fe400000000ff */
[----:B01234-:R-:W-:Y:S02]  /*fd10*/  PRMT R4, R3, 0x8880, RZ ;  /* 0x0000888003047816 */ /* 0x01ffe400000000ff */
[----:B------:R-:W-:-:S07]  /*fd20*/  MOV R0, 0xfd40 ;  /* 0x0000fd4000007802 */ /* 0x000fce0000000f00 */
        /* <DEDUP_REMOVED lines=22> */
.L_x_45674:
[----:B------:R-:W-:Y:S01]  /*fe90*/  STG.E.U8 desc[UR36][R16.64], R5 ;  /* 0x0000000510007986 */ /* 0x000fe2000c101124 */
[----:B------:R-:W-:Y:S05]  /*fea0*/  EXIT ;  /* 0x000000000000794d */ /* 0x000fea0003800000 */
.L_x_45673:
        /* <DEDUP_REMOVED lines=10> */
[----:B------:R-:W-:Y:S01]  /*ff50*/  STG.E.64 desc[UR36][R16.64], R2 ;  /* 0x0000000210007986 */ /* 0x000fe2000c101b24 */
[----:B------:R-:W-:Y:S05]  /*ff60*/  EXIT ;  /* 0x000000000000794d */ /* 0x000fea0003800000 */
.L_x_45677:
[----:B------:R-:W-:-:S04]  /*ff70*/  LOP3.LUT R5, R5, 0xffff, RZ, 0xc0, !PT ;  /* 0x0000ffff05057812 */ /* 0x000fc800078ec0ff */
[----:B------:R-:W-:-:S05]  /*ff80*/  PRMT R3, R5, 0x8880, RZ ;  /* 0x0000888005037816 */ /* 0x000fca00000000ff */
[----:B------:R-:W-:Y:S01]  /*ff90*/  STG.E desc[UR36][R16.64], R3 ;  /* 0x0000000310007986 */ /* 0x000fe2000c101924 */
[----:B------:R-:W-:Y:S05]  /*ffa0*/  EXIT ;  /* 0x000000000000794d */ /* 0x000fea0003800000 */
.L_x_45676:
[----:B------:R-:W-:-:S04]  /*ffb0*/  PRMT R3, R5, 0x8880, RZ ;  /* 0x0000888005037816 */ /* 0x000fc800000000ff */
[----:B------:R-:W-:-:S05]  /*ffc0*/  PRMT R3, R3, 0x7710, RZ ;  /* 0x0000771003037816 */ /* 0x000fca00000000ff */
[----:B------:R-:W-:Y:S01]  /*ffd0*/  STG.E.U16 desc[UR36][R16.64], R3 ;  /* 0x0000000310007986 */ /* 0x000fe2000c101524 */
[----:B------:R-:W-:Y:S05]  /*ffe0*/  EXIT ;  /* 0x000000000000794d */ /* 0x000fea0003800000 */
.L_x_45672:
[----:B------:R-:W-:-:S09]  /*fff0*/  UISETP.GT.AND UP0, UPT, UR4, 0x6, UPT ;  /* 0x000000060400788c */ /* 0x000fd2000bf04270 */
[----:B------:R-:W-:Y:S05]  /*10000*/  BRA.U UP0, `(.L_x_45678) ;  /* 0x00000001002c7547 */ /* 0x000fea000b800000 */
[----:B------:R-:W-:-:S09]  /*10010*/  UISETP.NE.AND UP0, UPT, UR4, 0x5, UPT ;  /* 0x000000050400788c */ /* 0x000fd2000bf05270 */
[----:B------:R-:W-:Y:S05]  /*10020*/  BRA.U !UP0, `(.L_x_45679) ;  /* 0x0000000108147547 */ /* 0x000fea000b800000 */
[----:B------:R-:W-:-:S09]  /*10030*/  UISETP.NE.AND UP0, UPT, UR4, 0x6, UPT ;  /* 0x000000060400788c */ /* 0x000fd2000bf05270 */
[----:B------:R-:W-:Y:S05]  /*10040*/  BRA.U UP0, `(.L_x_45675) ;  /* 0x0000000900347547 */ /* 0x000fea000b800000 */
[----:B------:R-:W0:Y:S02]  /*10050*/  I2F.S8 R3, R5 ;  /* 0x0000000500037306 */ /* 0x000e240000001400 */
[----:B0-----:R-:W-:Y:S01]  /*10060*/  STG.E desc[UR36][R16.64], R3 ;  /* 0x0000000310007986 */ /* 0x001fe2000c101924 */
[----:B------:R-:W-:Y:S05]  /*10070*/  EXIT ;  /* 0x000000000000794d */ /* 0x000fea0003800000 */
.L_x_45679:
[----:B------:R-:W0:Y:S02]  /*10080*/  I2F.S8 R0, R5 ;  /* 0x0000000500007306 */ /* 0x000e240000001400 */
[----:B0-----:R-:W-:-:S05]  /*10090*/  F2FP.F16.F32.PACK_AB R0, RZ, R0 ;  /* 0x00000000ff00723e */ /* 0x001fca00000000ff */
[----:B------:R-:W-:Y:S01]  /*100a0*/  STG.E.U16 desc[UR36][R16.64], R0 ;  /* 0x0000000010007986 */ /* 0x000fe2000c101524 */
[----:B------:R-:W-:Y:S05]  /*100b0*/  EXIT ;  /* 0x000000000000794d */ /* 0x000fea0003800000 */
.L_x_45678:
        /* <DEDUP_REMOVED lines=8> */
[----:B0-----:R-:W-:Y:S01]  /*10140*/  STG.E.64 desc[UR36][R16.64], R2 ;  /* 0x0000000210007986 */ /* 0x001fe2000c101b24 */
[----:B------:R-:W-:Y:S05]  /*10150*/  EXIT ;  /* 0x000000000000794d */ /* 0x000fea0003800000 */
.L_x_45681:
[----:B------:R-:W0:Y:S02]  /*10160*/  I2F.S8 R5, R5 ;  /* 0x0000000500057306 */ /* 0x000e240000001400 */
[----:B0-----:R-:W-:-:S04]  /*10170*/  F2FP.F16.F32.PACK_AB R3, RZ, R5 ;  /* 0x00000005ff03723e */ /* 0x001fc800000000ff */
[----:B------:R-:W-:-:S05]  /*10180*/  PRMT R3, R3, 0x5410, RZ ;  /* 0x0000541003037816 */ /* 0x000fca00000000ff */
[----:B------:R-:W-:Y:S01]  /*10190*/  STG.E desc[UR36][R16.64], R3 ;  /* 0x0000000310007986 */ /* 0x000fe2000c101924 */
[----:B------:R-:W-:Y:S05]  /*101a0*/  EXIT ;  /* 0x000000000000794d */ /* 0x000fea0003800000 */
.L_x_45680:
[----:B------:R-:W-:-:S04]  /*101b0*/  PRMT R2, R5, 0x8880, RZ ;  /* 0x0000888005027816 */ /* 0x000fc800000000ff */
[----:B------:R-:W-:-:S06]  /*101c0*/  PRMT R2, R2, 0x7710, RZ ;  /* 0x0000771002027816 */ /* 0x000fcc00000000ff */
[----:B------:R-:W0:Y:S02]  /*101d0*/  I2F.F64.S16 R2, R2 ;  /* 0x0000000200027312 */ /* 0x000e240000101c00 */
[----:B0-----:R-:W-:Y:S01]  /*101e0*/  STG.E.64 desc[UR36][R16.64], R2 ;  /* 0x0000000210007986 */ /* 0x001fe2000c101b24 */
[----:B------:R-:W-:Y:S05]  /*101f0*/  EXIT ;  /* 0x000000000000794d */ /* 0x000fea0003800000 */
.L_x_45671:
        /* <DEDUP_REMOVED lines=12> */
[----:B------:R-:W-:Y:S01]  /*102c0*/  STG.E.U16 desc[UR36][R16.64], R3 ;  /* 0x0000000310007986 */ /* 0x000fe2000c101524 */
[----:B------:R-:W-:Y:S05]  /*102d0*/  EXIT ;  /* 0x000000000000794d */ /* 0x000fea0003800000 */
.L_x_45685:
        /* <DEDUP_REMOVED lines=17> */
.L_x_45688:
[----:B------:R-:W-:-:S04]  /*103f0*/  SHF.R.U32.HI R3, RZ, 0x18, R3 ;  /* 0x00000018ff037819 */ /* 0x000fc80000011603 */
[----:B------:R-:W-:-:S04]  /*10400*/  LOP3.LUT R0, R0, 0x80, R3, 0xf8, !PT ;  /* 0x0000008000007812 */ /* 0x000fc800078ef803 */
[----:B------:R-:W-:-:S07]  /*10410*/  PRMT R8, R0, 0x7610, R8 ;  /* 0x0000761000087816 */ /* 0x000fce0000000008 */
.L_x_45687:
[----:B------:R-:W-:Y:S05]  /*10420*/  BSYNC.RECONVERGENT B0 ;  /* 0x0000000000007941 */ /* 0x000fea0003800200 */
.L_x_45686:
[----:B------:R-:W-:Y:S01]  /*10430*/  STG.E.U8 desc[UR36][R16.64], R8 ;  /* 0x0000000810007986 */ /* 0x000fe2000c101124 */
[----:B------:R-:W-:Y:S05]  /*10440*/  EXIT ;  /* 0x000000000000794d */ /* 0x000fea0003800000 */
.L_x_45684:
        /* <DEDUP_REMOVED lines=17> */
.L_x_45691:
[----:B------:R-:W-:-:S04]  /*10560*/  SHF.R.U32.HI R3, RZ, 0x18, R3 ;  /* 0x00000018ff037819 */ /* 0x000fc80000011603 */
[----:B------:R-:W-:-:S04]  /*10570*/  LOP3.LUT R0, R0, 0x80, R3, 0xf8, !PT ;  /* 0x0000008000007812 */ /* 0x000fc800078ef803 */
[----:B------:R-:W-:-:S07]  /*10580*/  PRMT R8, R0, 0x7610, R8 ;  /* 0x0000761000087816 */ /* 0x000fce0000000008 */
.L_x_45690:
[----:B------:R-:W-:Y:S05]  /*10590*/  BSYNC.RECONVERGENT B0 ;  /* 0x0000000000007941 */ /* 0x000fea0003800200 */
.L_x_45689:
[----:B------:R-:W-:Y:S01]  /*105a0*/  STG.E.U8 desc[UR36][R16.64], R8 ;  /* 0x0000000810007986 */ /* 0x000fe2000c101124 */
[----:B------:R-:W-:Y:S05]  /*105b0*/  EXIT ;  /* 0x000000000000794d */ /* 0x000fea0003800000 */
.L_x_45683:
        /* <DEDUP_REMOVED lines=22> */
.L_x_45693:
[----:B------:R-:W-:-:S04]  /*10720*/  LOP3.LUT R5, R5, 0xffff, RZ, 0xc0, !PT ;  /* 0x0000ffff05057812 */ /* 0x000fc800078ec0ff */
[----:B------:R-:W-:-:S05]  /*10730*/  PRMT R5, R5, 0x8880, RZ ;  /* 0x0000888005057816 */ /* 0x000fca00000000ff */
[----:B------:R-:W-:-:S05]  /*10740*/  IMAD.MOV.U32 R2, RZ, RZ, R5 ;  /* 0x000000ffff027224 */ /* 0x000fca00078e0005 */
[----:B------:R-:W-:-:S05]  /*10750*/  SHF.R.S32.HI R3, RZ, 0x1f, R2 ;  /* 0x0000001fff037819 */ /* 0x000fca0000011402 */
[----:B------:R-:W-:Y:S01]  /*10760*/  STG.E.64 desc[UR36][R16.64], R2 ;  /* 0x0000000210007986 */ /* 0x000fe2000c101b24 */
[----:B------:R-:W-:Y:S05]  /*10770*/  EXIT ;  /* 0x000000000000794d */ /* 0x000fea0003800000 */
.L_x_45692:
[----:B------:R-:W-:-:S04]  /*10780*/  LOP3.LUT R5, R5, 0xffff, RZ, 0xc0, !PT ;  /* 0x0000ffff05057812 */ /* 0x000fc800078ec0ff */
[----:B------:R-:W-:-:S05]  /*10790*/  PRMT R3, R5, 0x8880, RZ ;  /* 0x0000888005037816 */ /* 0x000fca00000000ff */
[----:B------:R-:W-:Y:S01]  /*107a0*/  STG.E desc[UR36][R16.64], R3 ;  /* 0x0000000310007986 */ /* 0x000fe2000c101924 */
[----:B------:R-:W-:Y:S05]  /*107b0*/  EXIT ;  /* 0x000000000000794d */ /* 0x000fea0003800000 */
.L_x_45682:
        /* <DEDUP_REMOVED lines=8> */
[----:B------:R-:W-:Y:S01]  /*10840*/  STG.E.U8 desc[UR36][R16.64], R3 ;  /* 0x0000000310007986 */ /* 0x000fe2000c101124 */
[----:B------:R-:W-:Y:S05]  /*10850*/  EXIT ;  /* 0x000000000000794d */ /* 0x000fea0003800000 */
.L_x_45695:
[----:B------:R-:W-:Y:S02]  /*10860*/  PRMT R4, R5, 0x8880, RZ ;  /* 0x0000888005047816 */ /* 0x000fe400000000ff */
[----:B------:R-:W-:Y:S02]  /*10870*/  CS2R R6, SRZ ;  /* 0x0000000000067805 */ /* 0x000fe4000001ff00 */
[----:B------:R-:W-:-:S06]  /*10880*/  PRMT R4, R4, 0x7710, RZ ;  /* 0x0000771004047816 */ /* 0x000fcc00000000ff */
[----:B------:R-:W0:Y:S02]  /*10890*/  I2F.F64.S16 R4, R4 ;  /* 0x0000000400047312 */ /* 0x000e240000101c00 */
[----:B0-----:R-:W-:Y:S01]  /*108a0*/  STG.E.128 desc[UR36][R16.64], R4 ;  /* 0x0000000410007986 */ /* 0x001fe2000c101d24 */
[----:B------:R-:W-:Y:S05]  /*108b0*/  EXIT ;  /* 0x000000000000794d */ /* 0x000fea0003800000 */
.L_x_45694:
[----:B------:R-:W-:-:S09]  /*108c0*/  UISETP.NE.AND UP0, UPT, UR4, 0xf, UPT ;  /* 0x0000000f0400788c */ /* 0x000fd2000bf05270 */
[----:B------:R-:W-:Y:S05]  /*108d0*/  BRA.U !UP0, `(.L_x_45696) ;  /* 0x0000000108e87547 */ /* 0x000fea000b800000 */
[----:B------:R-:W-:-:S09]  /*108e0*/  UISETP.NE.AND UP0, UPT, UR4, 0x17, UPT ;  /* 0x000000170400788c */ /* 0x000fd2000bf05270 */
[----:B------:R-:W-:Y:S05]  /*108f0*/  BRA.U !UP0, `(.L_x_45697) ;  /* 0x0000000108907547 */ /* 0x000fea000b800000 */
[----:B------:R-:W-:-:S09]  /*10900*/  UISETP.NE.AND UP0, UPT, UR4, 0x18, UPT ;  /* 0x000000180400788c */ /* 0x000fd2000bf05270 */
[----:B------:R-:W-:Y:S05]  /*10910*/  BRA.U !UP0, `(.L_x_45698) ;  /* 0x0000000108447547 */ /* 0x000fea000b800000 */
.L_x_45675:
        /* <DEDUP_REMOVED lines=16> */
.L_x_45699:
[----:B------:R-:W-:Y:S05]  /*10a20*/  EXIT ;  /* 0x000000000000794d */ /* 0x000fea0003800000 */
.L_x_45698:
        /* <DEDUP_REMOVED lines=13> */
.L_x_45701:
[----:B------:R-:W-:Y:S05]  /*10b00*/  BSYNC.RECONVERGENT B0 ;  /* 0x0000000000007941 */ /* 0x000fea0003800200 */
.L_x_45700:
[----:B------:R-:W-:-:S05]  /*10b10*/  LOP3.LUT R3, R0, 0x80, R3, 0xf8, !PT ;  /* 0x0000008000037812 */ /* 0x000fca00078ef803 */
[----:B------:R-:W-:Y:S01]  /*10b20*/  STG.E.U8 desc[UR36][R16.64], R3 ;  /* 0x0000000310007986 */ /* 0x000fe2000c101124 */
[----:B------:R-:W-:Y:S05]  /*10b30*/  EXIT ;  /* 0x000000000000794d */ /* 0x000fea0003800000 */
.L_x_45697:
        /* <DEDUP_REMOVED lines=12> */
.L_x_45703:
[----:B------:R-:W-:Y:S01]  /*10c00*/  HFMA2 R0, -RZ, RZ, 0, 7.569789886474609375e-06 ;  /* 0x0000007fff007431 */ /* 0x000fe200000001ff */
[----:B------:R-:W-:-:S04]  /*10c10*/  ISETP.GT.U32.AND P0, PT, R2, 0x7f800000, PT ;  /* 0x7f8000000200780c */ /* 0x000fc80003f04070 */
[----:B------:R-:W-:-:S09]  /*10c20*/  SEL R0, R0, 0x7c, P0 ;  /* 0x0000007c00007807 */ /* 0x000fd20000000000 */
.L_x_45704:
[----:B------:R-:W-:Y:S05]  /*10c30*/  BSYNC.RECONVERGENT B0 ;  /* 0x0000000000007941 */ /* 0x000fea0003800200 */
.L_x_45702:
[----:B------:R-:W-:-:S04]  /*10c40*/  SHF.R.U32.HI R3, RZ, 0x18, R3 ;  /* 0x00000018ff037819 */ /* 0x000fc80000011603 */
[----:B------:R-:W-:-:S05]  /*10c50*/  LOP3.LUT R3, R0, 0x80, R3, 0xf8, !PT ;  /* 0x0000008000037812 */ /* 0x000fca00078ef803 */
[----:B------:R-:W-:Y:S01]  /*10c60*/  STG.E.U8 desc[UR36][R16.64], R3 ;  /* 0x0000000310007986 */ /* 0x000fe2000c101124 */
[----:B------:R-:W-:Y:S05]  /*10c70*/  EXIT ;  /* 0x000000000000794d */ /* 0x000fea0003800000 */
.L_x_45696:
[----:B------:R-:W0:Y:S02]  /*10c80*/  I2F.S8 R0, R5 ;  /* 0x0000000500007306 */ /* 0x000e240000001400 */
[----:B0-----:R-:W-:-:S05]  /*10c90*/  F2FP.BF16.F32.PACK_AB R0, RZ, R0 ;  /* 0x00000000ff00723e */ /* 0x001fca00000010ff */
[----:B------:R-:W-:Y:S01]  /*10ca0*/  STG.E.U16 desc[UR36][R16.64], R0 ;  /* 0x0000000010007986 */ /* 0x000fe2000c101524 */
[----:B------:R-:W-:Y:S05]  /*10cb0*/  EXIT ;  /* 0x000000000000794d */ /* 0x000fea0003800000 */
        .weak           $__internal_72_$__cuda_sm20_rem_s16
        .type           $__internal_72_$__cuda_sm20_rem_s16,@function
        .size           $__internal_72_$__cuda_sm20_rem_s16,(.L_x_49933 - $__internal_72_$__cuda_sm20_rem_s16)
$__internal_72_$__cuda_sm20_rem_s16:
        /* <DEDUP_REMOVED lines=23> */
[----:B------:R-:W-:-:S04]  /*10e30*/  LOP3.LUT R9, R9, R8, RZ, 0x3c, !PT ;  /* 0x0000000809097212 */ /* 0x000fc800078e3cff */
[----:B------:R-:W-:Y:S01]  /*10e40*/  IADD3 R4, PT, PT, R6, R9, RZ ;  /* 0x0000000906047210 */ /* 0x000fe20007ffe0ff */
[----:B------:R-:W-:Y:S02]  /*10e50*/  IMAD.MOV.U32 R6, RZ, RZ, R0 ;  /* 0x000000ffff067224 */ /* 0x000fe400078e0000 */
[----:B------:R-:W-:Y:S02]  /*10e60*/  @!P0 IMAD.MOV.U32 R4, RZ, RZ, -0x1 ;  /* 0xffffffffff048424 */ /* 0x000fe400078e00ff */
[----:B------:R-:W-:Y:S05]  /*10e70*/  RET.REL.NODEC R6 `(_ZN2at6native18elementwise_kernelILi128ELi4EZNS0_15gpu_kernel_implINS0_13BinaryFunctorIaaaZZZNS0_21remainder_kernel_cudaERNS_18TensorIteratorBaseEENKUlvE_clEvENKUlvE0_clEvEUlaaE_EEEEvS5_RKT_EUliE_EEviT1_) ;  /* 0xfffffef006607950 */ /* 0x000fea0003c3ffff */
.L_x_45705:
        /* <DEDUP_REMOVED lines=16> */
.L_x_49933:


//--------------------- .text._ZN2at6native27unrolled_elementwise_kernelINS0_13BinaryFunctorIaaaZZZNS0_21remainder_kernel_cudaERNS_18TensorIteratorBaseEENKUlvE_clEvENKUlvE0_clEvEUlaaE_EESt5arrayIPcLm3EELi4E23TrivialOffsetCalculatorILi2EjESC_ILi1EjENS0_6memory12LoadWithCastILi2EEENSF_13StoreWithCastILi1EEEEEviT_T0_T2_T3_T4_T5_ --------------------------
	.section	.text._ZN2at6native27unrolled_elementwise_kernelINS0_13BinaryFunctorIaaaZZZNS0_21remainder_kernel_cudaERNS_18TensorIteratorBaseEENKUlvE_clEvENKUlvE0_clEvEUlaaE_EESt5arrayIPcLm3EELi4E23TrivialOffsetCalculatorILi2EjESC_ILi1EjENS0_6memory12LoadWithCastILi2EEENSF_13StoreWithCastILi1EEEEEviT_T0_T2_T3_T4_T5_,"ax",@progbits
	.align	128
        .global         _ZN2at6native27unrolled_elementwise_kernelINS0_13BinaryFunctorIaaaZZZNS0_21remainder_kernel_cudaERNS_18TensorIteratorBaseEENKUlvE_clEvENKUlvE0_clEvEUlaaE_EESt5arrayIPcLm3EELi4E23TrivialOffsetCalculatorILi2EjESC_ILi1EjENS0_6memory12LoadWithCastILi2EEENSF_13StoreWithCastILi1EEEEEviT_T0_T2_T3_T4_T5_
        .type           _ZN2at6native27unrolled_elementwise_kernelINS0_13BinaryFunctorIaaaZZZNS0_21remainder_kernel_cudaERNS_18TensorIteratorBaseEENKUlvE_clEvENKUlvE0_clEvEUlaaE_EESt5arrayIPcLm3EELi4E23TrivialOffsetCalculatorILi2EjESC_ILi1EjENS0_6memory12LoadWithCastILi2EEENSF_13StoreWithCastILi1EEEEEviT_T0_T2_T3_T4_T5_,@function
        .size           _ZN2at6native27unrolled_elementwise_kernelINS0_13BinaryFunctorIaaaZZZNS0_21remainder_kernel_cudaERNS_18TensorIteratorBaseEENKUlvE_clEvENKUlvE0_clEvEUlaaE_EESt5arrayIPcLm3EELi4E23TrivialOffsetCalculatorILi2EjESC_ILi1EjENS0_6memory12LoadWithCastILi2EEENSF_13StoreWithCastILi1EEEEEviT_T0_T2_T3_T4_T5_,(.L_x_49934 - _ZN2at6native27unrolled_elementwise_kernelINS0_13BinaryFunctorIaaaZZZNS0_21remainder_kernel_cudaERNS_18TensorIteratorBaseEENKUlvE_clEvENKUlvE0_clEvEUlaaE_EESt5arrayIPcLm3EELi4E23TrivialOffsetCalculatorILi2EjESC_ILi1EjENS0_6memory12LoadWithCastILi2EEENSF_13StoreWithCastILi1EEEEEviT_T0_T2_T3_T4_T5_)
        .other          _ZN2at6native27unrolled_elementwise_kernelINS0_13BinaryFunctorIaaaZZZNS0_21remainder_kernel_cudaERNS_18TensorIteratorBaseEENKUlvE_clEvENKUlvE0_clEvEUlaaE_EESt5arrayIPcLm3EELi4E23TrivialOffsetCalculatorILi2EjESC_ILi1EjENS0_6memory12LoadWithCastILi2EEENSF_13StoreWithCastILi1EEEEEviT_T0_T2_T3_T4_T5_,@"STO_CUDA_ENTRY STV_DEFAULT"
_ZN2at6native27unrolled_elementwise_kernelINS0_13BinaryFunctorIaaaZZZNS0_21remainder_kernel_cudaERNS_18TensorIteratorBaseEENKUlvE_clEvENKUlvE0_clEvEUlaaE_EESt5arrayIPcLm3EELi4E23TrivialOffsetCalculatorILi2EjESC_ILi1EjENS0_6memory12LoadWithCastILi2EEENSF_13StoreWithCastILi1EEEEEviT_T0_T2_T3_T4_T5_:
.text._ZN2at6native27unrolled_elementwise_kernelINS0_13BinaryFunctorIaaaZZZNS0_21remainder_kernel_cudaERNS_18TensorIteratorBaseEENKUlvE_clEvENKUlvE0_clEvEUlaaE_EESt5arrayIPcLm3EELi4E23TrivialOffsetCalculatorILi2EjESC_ILi1EjENS0_6memory12LoadWithCastILi2EEENSF_13StoreWithCastILi1EEEEEviT_T0_T2_T3_T4_T5_:
        /* <DEDUP_REMOVED lines=33> */
.L_x_45711:
[----:B------:R3:W5:Y:S01]  /*0210*/  LDG.E.U8 R18, desc[UR36][R4.64] ;  /* 0x0000002404127981 */ /* 0x000762000c1e1100 */
[----:B------:R-:W-:Y:S05]  /*0220*/  BRA `(.L_x_45713) ;  /* 0x0000000c00507947 */ /* 0x000fea0003800000 */
.L_x_45710:
        /* <DEDUP_REMOVED lines=8> */
.L_x_45715:
[----:B------:R1:W5:Y:S01]  /*02b0*/  LDG.E.U8 R18, desc[UR36][R4.64] ;  /* 0x0000002404127981 */ /* 0x000362000c1e1100 */
[----:B------:R-:W-:Y:S05]  /*02c0*/  BRA `(.L_x_45713) ;  /* 0x0000000c00287947 */ /* 0x000fea0003800000 */
.L_x_45714:
[----:B------:R2:W5:Y:S01]  /*02d0*/  LDG.E.U16 R18, desc[UR36][R4.64] ;  /* 0x0000002404127981 */ /* 0x000562000c1e1500 */
[----:B------:R-:W-:Y:S05]  /*02e0*/  BRA `(.L_x_45713) ;  /* 0x0000000c00207947 */ /* 0x000fea0003800000 */
.L_x_45709:
        /* <DEDUP_REMOVED lines=9> */
.L_x_45717:
[----:B------:R-:W2:Y:S02]  /*0380*/  LDG.E.U16 R0, desc[UR36][R4.64] ;  /* 0x0000002404007981 */ /* 0x000ea4000c1e1500 */
[----:B--2---:R-:W-:-:S06]  /*0390*/  HADD2.F32 R0, -RZ, R0.H0_H0 ;  /* 0x20000000ff007230 */ /* 0x004fcc0000004100 */
[----:B------:R-:W0:Y:S02]  /*03a0*/  F2I.FTZ.TRUNC.NTZ R0, R0 ;  /* 0x0000000000007305 */ /* 0x000e24000021f100 */
[----:B0-----:R-:W-:Y:S01]  /*03b0*/  PRMT R18, R0, 0x7610, R18 ;  /* 0x0000761000127816 */ /* 0x001fe20000000012 */
[----:B------:R-:W-:Y:S06]  /*03c0*/  BRA `(.L_x_45713) ;  /* 0x0000000800e87947 */ /* 0x000fec0003800000 */
.L_x_45716:
        /* <DEDUP_REMOVED lines=9> */
.L_x_45719:
[----:B------:R-:W2:Y:S02]  /*0460*/  LDG.E.U16 R4, desc[UR36][R4.64] ;  /* 0x0000002404047981 */ /* 0x000ea4000c1e1500 */
[----:B--2---:R-:W-:-:S06]  /*0470*/  HADD2.F32 R0, -RZ, R4.H0_H0 ;  /* 0x20000004ff007230 */ /* 0x004fcc0000004100 */
[----:B------:R-:W0:Y:S02]  /*0480*/  F2I.FTZ.TRUNC.NTZ R0, R0 ;  /* 0x0000000000007305 */ /* 0x000e24000021f100 */
[----:B0-----:R-:W-:Y:S01]  /*0490*/  PRMT R18, R0, 0x7610, R18 ;  /* 0x0000761000127816 */ /* 0x001fe20000000012 */
[----:B------:R-:W-:Y:S06]  /*04a0*/  BRA `(.L_x_45713) ;  /* 0x0000000800b07947 */ /* 0x000fec0003800000 */
.L_x_45718:
[----:B------:R-:W2:Y:S02]  /*04b0*/  LDG.E.64 R4, desc[UR36][R4.64] ;  /* 0x0000002404047981 */ /* 0x000ea4000c1e1b00 */
[----:B--2---:R0:W1:Y:S02]  /*04c0*/  F2I.F64.TRUNC R18, R4 ;  /* 0x0000000400127311 */ /* 0x004064000030d100 */
[----:B01----:R-:W-:Y:S05]  /*04d0*/  BRA `(.L_x_45713) ;  /* 0x0000000800a47947 */ /* 0x003fea0003800000 */
.L_x_45708:
        /* <DEDUP_REMOVED lines=12> */
.L_x_45722:
[----:B------:R-:W2:Y:S02]  /*05a0*/  LDG.E.64 R4, desc[UR36][R4.64] ;  /* 0x0000002404047981 */ /* 0x000ea4000c1e1b00 */
[----:B--2---:R0:W1:Y:S02]  /*05b0*/  F2I.F64.TRUNC R18, R4 ;  /* 0x0000000400127311 */ /* 0x004064000030d100 */
[----:B01----:R-:W-:Y:S05]  /*05c0*/  BRA `(.L_x_45713) ;  /* 0x0000000800687947 */ /* 0x003fea0003800000 */
.L_x_45721:
        /* <DEDUP_REMOVED lines=27> */
.L_x_45724:
        /* <DEDUP_REMOVED lines=15> */
.L_x_45723:
[----:B------:R-:W2:Y:S02]  /*0870*/  LDG.E.U16 R0, desc[UR36][R4.64] ;  /* 0x0000002404007981 */ /* 0x000ea4000c1e1500 */
[----:B--2---:R-:W-:-:S06]  /*0880*/  IMAD.U32 R0, R0, 0x10000, RZ ;  /* 0x0001000000007824 */ /* 0x004fcc00078e00ff */
[----:B------:R-:W0:Y:S02]  /*0890*/  F2I.FTZ.TRUNC.NTZ R0, R0 ;  /* 0x0000000000007305 */ /* 0x000e24000021f100 */
[----:B0-----:R-:W-:Y:S01]  /*08a0*/  PRMT R18, R0, 0x7610, R18 ;  /* 0x0000761000127816 */ /* 0x001fe20000000012 */
[----:B------:R-:W-:Y:S06]  /*08b0*/  BRA `(.L_x_45713) ;  /* 0x0000000400ac7947 */ /* 0x000fec0003800000 */
.L_x_45720:
        /* <DEDUP_REMOVED lines=10> */
.L_x_45727:
        /* <DEDUP_REMOVED lines=21> */
.L_x_45731:
[----:B------:R-:W-:Y:S05]  /*0ab0*/  BSYNC.RECONVERGENT B1 ;  /* 0x0000000000017941 */ /* 0x000fea0003800200 */
.L_x_45730:
[----:B------:R-:W-:Y:S01]  /*0ac0*/  IMAD.SHL.U32 R0, R0, 0x100000, RZ ;  /* 0x0010000000007824 */ /* 0x000fe200078e00ff */
[----:B------:R-:W-:-:S04]  /*0ad0*/  LEA R3, R3, 0x3b800000, 0x17 ;  /* 0x3b80000003037811 */ /* 0x000fc800078eb8ff */
[----:B------:R-:W-:-:S07]  /*0ae0*/  LOP3.LUT R0, R3, R0, R7, 0xfe, !PT ;  /* 0x0000000003007212 */ /* 0x000fce00078efe07 */
.L_x_45729:
[----:B------:R-:W-:Y:S05]  /*0af0*/  BSYNC.RECONVERGENT B0 ;  /* 0x0000000000007941 */ /* 0x000fea0003800200 */
.L_x_45728:
[----:B------:R-:W0:Y:S02]  /*0b00*/  F2I.FTZ.TRUNC.NTZ R0, R0 ;  /* 0x0000000000007305 */ /* 0x000e24000021f100 */
[----:B0-----:R-:W-:Y:S01]  /*0b10*/  PRMT R18, R0, 0x7610, R18 ;  /* 0x0000761000127816 */ /* 0x001fe20000000012 */
[----:B------:R-:W-:Y:S06]  /*0b20*/  BRA `(.L_x_45713) ;  /* 0x0000000400107947 */ /* 0x000fec0003800000 */
.L_x_45726:
        /* <DEDUP_REMOVED lines=21> */
.L_x_45735:
[----:B------:R-:W-:Y:S05]  /*0c80*/  BSYNC.RECONVERGENT B1 ;  /* 0x0000000000017941 */ /* 0x000fea0003800200 */
.L_x_45734:
[----:B------:R-:W-:Y:S01]  /*0c90*/  IMAD.SHL.U32 R0, R0, 0x200000, RZ ;  /* 0x0020000000007824 */ /* 0x000fe200078e00ff */
[----:B------:R-:W-:-:S04]  /*0ca0*/  LEA R3, R3, 0x37800000, 0x17 ;  /* 0x3780000003037811 */ /* 0x000fc800078eb8ff */
[----:B------:R-:W-:-:S07]  /*0cb0*/  LOP3.LUT R0, R3, R0, R7, 0xfe, !PT ;  /* 0x0000000003007212 */ /* 0x000fce00078efe07 */
.L_x_45733:
[----:B------:R-:W-:Y:S05]  /*0cc0*/  BSYNC.RECONVERGENT B0 ;  /* 0x0000000000007941 */ /* 0x000fea0003800200 */
.L_x_45732:
[----:B------:R-:W0:Y:S02]  /*0cd0*/  F2I.FTZ.TRUNC.NTZ R0, R0 ;  /* 0x0000000000007305 */ /* 0x000e24000021f100 */
[----:B0-----:R-:W-:Y:S01]  /*0ce0*/  PRMT R18, R0, 0x7610, R18 ;  /* 0x0000761000127816 */ /* 0x001fe20000000012 */
[----:B------:R-:W-:Y:S06]  /*0cf0*/  BRA `(.L_x_45713) ;  /* 0x00000000009c7947 */ /* 0x000fec0003800000 */
.L_x_45725:
[----:B------:R-:W-:-:S09]  /*0d00*/  UISETP.NE.AND UP0, UPT, UR4, 0x1c, UPT ;  /* 0x0000001c0400788c */ /* 0x000fd2000bf05270 */
[----:B------:R-:W-:Y:S05]  /*0d10*/  BRA.U !UP0, `(.L_x_45736) ;  /* 0x0000000108907547 */ /* 0x000fea000b800000 */
[----:B------:R-:W-:-:S09]  /*0d20*/  UISETP.NE.AND UP0, UPT, UR4, 0x1d, UPT ;  /* 0x0000001d0400788c */ /* 0x000fd2000bf05270 */
[----:B------:R-:W-:Y:S05]  /*0d30*/  BRA.U !UP0, `(.L_x_45737) ;  /* 0x0000000108807547 */ /* 0x000fea000b800000 */
[----:B------:R-:W-:-:S09]  /*0d40*/  UISETP.NE.AND UP0, UPT, UR4, 0x2c, UPT ;  /* 0x0000002c0400788c */ /* 0x000fd2000bf05270 */
[----:B------:R-:W-:Y:S05]  /*0d50*/  BRA.U !UP0, `(.L_x_45738) ;  /* 0x0000000108487547 */ /* 0x000fea000b800000 */
.L_x_45712:
        /* <DEDUP_REMOVED lines=16> */
.L_x_45739:
[----:B------:R-:W-:Y:S01]  /*0e60*/  PRMT R18, RZ, 0x7610, R18 ;  /* 0x00007610ff127816 */ /* 0x000fe20000000012 */
[----:B------:R-:W-:Y:S06]  /*0e70*/  BRA `(.L_x_45713) ;  /* 0x00000000003c7947 */ /* 0x000fec0003800000 */
.L_x_45738:
        /* <DEDUP_REMOVED lines=8> */
.L_x_45741:
[----:B------:R-:W-:Y:S05]  /*0f00*/  BSYNC.RECONVERGENT B0 ;  /* 0x0000000000007941 */ /* 0x000fea0003800200 */
.L_x_45740:
[----:B------:R-:W0:Y:S02]  /*0f10*/  F2I.FTZ.TRUNC.NTZ R0, R0 ;  /* 0x0000000000007305 */ /* 0x000e24000021f100 */
[----:B0-----:R-:W-:Y:S01]  /*0f20*/  PRMT R18, R0, 0x7610, R18 ;  /* 0x0000761000127816 */ /* 0x001fe20000000012 */
[----:B------:R-:W-:Y:S06]  /*0f30*/  BRA `(.L_x_45713) ;  /* 0x00000000000c7947 */ /* 0x000fec0003800000 */
.L_x_45737:
[----:B------:R0:W5:Y:S01]  /*0f40*/  LDG.E.U8 R18, desc[UR36][R4.64] ;  /* 0x0000002404127981 */ /* 0x000162000c1e1100 */
[----:B------:R-:W-:Y:S05]  /*0f50*/  BRA `(.L_x_45713) ;  /* 0x0000000000047947 */ /* 0x000fea0003800000 */
.L_x_45736:
[----:B------:R0:W5:Y:S02]  /*0f60*/  LDG.E.U8 R18, desc[UR36][R4.64] ;  /* 0x0000002404127981 */ /* 0x000164000c1e1100 */
.L_x_45713:
        /* <DEDUP_REMOVED lines=18> */
.L_x_45745:
[----:B------:R1:W5:Y:S01]  /*1090*/  LDG.E.U8 R24, desc[UR36][R4.64] ;  /* 0x0000002404187981 */ /* 0x000362000c1e1100 */
[----:B------:R-:W-:Y:S05]  /*10a0*/  BRA `(.L_x_45747) ;  /* 0x0000000c00507947 */ /* 0x000fea0003800000 */
.L_x_45744:
        /* <DEDUP_REMOVED lines=8> */
.L_x_45749:
[----:B------:R3:W5:Y:S01]  /*1130*/  LDG.E.U8 R24, desc[UR36][R4.64] ;  /* 0x0000002404187981 */ /* 0x000762000c1e1100 */
[----:B------:R-:W-:Y:S05]  /*1140*/  BRA `(.L_x_45747) ;  /* 0x0000000c00287947 */ /* 0x000fea0003800000 */
.L_x_45748:
[----:B------:R2:W5:Y:S01]  /*1150*/  LDG.E.U16 R24, desc[UR36][R4.64] ;  /* 0x0000002404187981 */ /* 0x000562000c1e1500 */
[----:B------:R-:W-:Y:S05]  /*1160*/  BRA `(.L_x_45747) ;  /* 0x0000000c00207947 */ /* 0x000fea0003800000 */
.L_x_45743:
        /* <DEDUP_REMOVED lines=9> */
.L_x_45751:
[----:B------:R-:W2:Y:S02]  /*1200*/  LDG.E.U16 R0, desc[UR36][R4.64] ;  /* 0x0000002404007981 */ /* 0x000ea4000c1e1500 */
[----:B--2---:R-:W-:-:S06]  /*1210*/  HADD2.F32 R0, -RZ, R0.H0_H0 ;  /* 0x20000000ff007230 */ /* 0x004fcc0000004100 */
[----:B------:R-:W0:Y:S02]  /*1220*/  F2I.FTZ.TRUNC.NTZ R0, R0 ;  /* 0x0000000000007305 */ /* 0x000e24000021f100 */
[----:B0-----:R-:W-:Y:S01]  /*1230*/  PRMT R24, R0, 0x7610, R24 ;  /* 0x0000761000187816 */ /* 0x001fe20000000018 */
[----:B------:R-:W-:Y:S06]  /*1240*/  BRA `(.L_x_45747) ;  /* 0x0000000800e87947 */ /* 0x000fec0003800000 */
.L_x_45750:
        /* <DEDUP_REMOVED lines=9> */
.L_x_45753:
[----:B------:R-:W2:Y:S02]  /*12e0*/  LDG.E.U16 R4, desc[UR36][R4.64] ;  /* 0x0000002404047981 */ /* 0x000ea4000c1e1500 */
[----:B--2---:R-:W-:-:S06]  /*12f0*/  HADD2.F32 R0, -RZ, R4.H0_H0 ;  /* 0x20000004ff007230 */ /* 0x004fcc0000004100 */
[----:B------:R-:W0:Y:S02]  /*1300*/  F2I.FTZ.TRUNC.NTZ R0, R0 ;  /* 0x0000000000007305 */ /* 0x000e24000021f100 */
[----:B0-----:R-:W-:Y:S01]  /*1310*/  PRMT R24, R0, 0x7610, R24 ;  /* 0x0000761000187816 */ /* 0x001fe20000000018 */
[----:B------:R-:W-:Y:S06]  /*1320*/  BRA `(.L_x_45747) ;  /* 0x0000000800b07947 */ /* 0x000fec0003800000 */
.L_x_45752:
[----:B------:R-:W2:Y:S02]  /*1330*/  LDG.E.64 R4, desc[UR36][R4.64] ;  /* 0x0000002404047981 */ /* 0x000ea4000c1e1b00 */
[----:B--2---:R0:W1:Y:S02]  /*1340*/  F2I.F64.TRUNC R24, R4 ;  /* 0x0000000400187311 */ /* 0x004064000030d100 */
[----:B01----:R-:W-:Y:S05]  /*1350*/  BRA `(.L_x_45747) ;  /* 0x0000000800a47947 */ /* 0x003fea0003800000 */
.L_x_45742:
        /* <DEDUP_REMOVED lines=12> */
.L_x_45756:
[----:B------:R-:W2:Y:S02]  /*1420*/  LDG.E.64 R4, desc[UR36][R4.64] ;  /* 0x0000002404047981 */ /* 0x000ea4000c1e1b00 */
[----:B--2---:R0:W1:Y:S02]  /*1430*/  F2I.F64.TRUNC R24, R4 ;  /* 0x0000000400187311 */ /* 0x004064000030d100 */
[----:B01----:R-:W-:Y:S05]  /*1440*/  BRA `(.L_x_45747) ;  /* 0x0000000800687947 */ /* 0x003fea0003800000 */
.L_x_45755:
        /* <DEDUP_REMOVED lines=27> */
.L_x_45758:
        /* <DEDUP_REMOVED lines=15> */
.L_x_45757:
[----:B------:R-:W2:Y:S02]  /*16f0*/  LDG.E.U16 R0, desc[UR36][R4.64] ;  /* 0x0000002404007981 */ /* 0x000ea4000c1e1500 */
[----:B--2---:R-:W-:-:S06]  /*1700*/  IMAD.U32 R0, R0, 0x10000, RZ ;  /* 0x0001000000007824 */ /* 0x004fcc00078e00ff */
[----:B------:R-:W0:Y:S02]  /*1710*/  F2I.FTZ.TRUNC.NTZ R0, R0 ;  /* 0x0000000000007305 */ /* 0x000e24000021f100 */
[----:B0-----:R-:W-:Y:S01]  /*1720*/  PRMT R24, R0, 0x7610, R24 ;  /* 0x0000761000187816 */ /* 0x001fe20000000018 */
[----:B------:R-:W-:Y:S06]  /*1730*/  BRA `(.L_x_45747) ;  /* 0x0000000400ac7947 */ /* 0x000fec0003800000 */
.L_x_45754:
        /* <DEDUP_REMOVED lines=10> */
.L_x_45761:
        /* <DEDUP_REMOVED lines=21> */
.L_x_45765:
[----:B------:R-:W-:Y:S05]  /*1930*/  BSYNC.RECONVERGENT B1 ;  /* 0x0000000000017941 */ /* 0x000fea0003800200 */
.L_x_45764:
[----:B------:R-:W-:Y:S01]  /*1940*/  IMAD.SHL.U32 R0, R0, 0x100000, RZ ;  /* 0x0010000000007824 */ /* 0x000fe200078e00ff */
[----:B------:R-:W-:-:S04]  /*1950*/  LEA R3, R3, 0x3b800000, 0x17 ;  /* 0x3b80000003037811 */ /* 0x000fc800078eb8ff */
[----:B------:R-:W-:-:S07]  /*1960*/  LOP3.LUT R0, R3, R0, R7, 0xfe, !PT ;  /* 0x0000000003007212 */ /* 0x000fce00078efe07 */
.L_x_45763:
[----:B------:R-:W-:Y:S05]  /*1970*/  BSYNC.RECONVERGENT B0 ;  /* 0x0000000000007941 */ /* 0x000fea0003800200 */
.L_x_45762:
[----:B------:R-:W0:Y:S02]  /*1980*/  F2I.FTZ.TRUNC.NTZ R0, R0 ;  /* 0x0000000000007305 */ /* 0x000e24000021f100 */
[----:B0-----:R-:W-:Y:S01]  /*1990*/  PRMT R24, R0, 0x7610, R24 ;  /* 0x0000761000187816 */ /* 0x001fe20000000018 */
[----:B------:R-:W-:Y:S06]  /*19a0*/  BRA `(.L_x_45747) ;  /* 0x0000000400107947 */ /* 0x000fec0003800000 */
.L_x_45760:
        /* <DEDUP_REMOVED lines=21> */
.L_x_45769:
[----:B------:R-:W-:Y:S05]  /*1b00*/  BSYNC.RECONVERGENT B1 ;  /* 0x0000000000017941 */ /* 0x000fea0003800200 */
.L_x_45768:
[----:B------:R-:W-:Y:S01]  /*1b10*/  IMAD.SHL.U32 R0, R0, 0x200000, RZ ;  /* 0x0020000000007824 */ /* 0x000fe200078e00ff */
[----:B------:R-:W-:-:S04]  /*1b20*/  LEA R3, R3, 0x37800000, 0x17 ;  /* 0x3780000003037811 */ /* 0x000fc800078eb8ff */
[----:B------:R-:W-:-:S07]  /*1b30*/  LOP3.LUT R0, R3, R0, R7, 0xfe, !PT ;  /* 0x0000000003007212 */ /* 0x000fce00078efe07 */
.L_x_45767:
[----:B------:R-:W-:Y:S05]  /*1b40*/  BSYNC.RECONVERGENT B0 ;  /* 0x0000000000007941 */ /* 0x000fea0003800200 */
.L_x_45766:
[----:B------:R-:W0:Y:S02]  /*1b50*/  F2I.FTZ.TRUNC.NTZ R0, R0 ;  /* 0x0000000000007305 */ /* 0x000e24000021f100 */
[----:B0-----:R-:W-:Y:S01]  /*1b60*/  PRMT R24, R0, 0x7610, R24 ;  /* 0x0000761000187816 */ /* 0x001fe20000000018 */
[----:B------:R-:W-:Y:S06]  /*1b70*/  BRA `(.L_x_45747) ;  /* 0x00000000009c7947 */ /* 0x000fec0003800000 */
.L_x_45759:
[----:B------:R-:W-:-:S09]  /*1b80*/  UISETP.NE.AND UP0, UPT, UR4, 0x1c, UPT ;  /* 0x0000001c0400788c */ /* 0x000fd2000bf05270 */
[----:B------:R-:W-:Y:S05]  /*1b90*/  BRA.U !UP0, `(.L_x_45770) ;  /* 0x0000000108907547 */ /* 0x000fea000b800000 */
[----:B------:R-:W-:-:S09]  /*1ba0*/  UISETP.NE.AND UP0, UPT, UR4, 0x1d, UPT ;  /* 0x0000001d0400788c */ /* 0x000fd2000bf05270 */
[----:B------:R-:W-:Y:S05]  /*1bb0*/  BRA.U !UP0, `(.L_x_45771) ;  /* 0x0000000108807547 */ /* 0x000fea000b800000 */
[----:B------:R-:W-:-:S09]  /*1bc0*/  UISETP.NE.AND UP0, UPT, UR4, 0x2c, UPT ;  /* 0x0000002c0400788c */ /* 0x000fd2000bf05270 */
[----:B------:R-:W-:Y:S05]  /*1bd0*/  BRA.U !UP0, `(.L_x_45772) ;  /* 0x0000000108487547 */ /* 0x000fea000b800000 */
.L_x_45746:
        /* <DEDUP_REMOVED lines=16> */
.L_x_45773:
[----:B------:R-:W-:Y:S01]  /*1ce0*/  PRMT R24, RZ, 0x7610, R24 ;  /* 0x00007610ff187816 */ /* 0x000fe20000000018 */
[----:B------:R-:W-:Y:S06]  /*1cf0*/  BRA `(.L_x_45747) ;  /* 0x00000000003c7947 */ /* 0x000fec0003800000 */
.L_x_45772:
        /* <DEDUP_REMOVED lines=8> */
.L_x_45775:
[----:B------:R-:W-:Y:S05]  /*1d80*/  BSYNC.RECONVERGENT B0 ;  /* 0x0000000000007941 */ /* 0x000fea0003800200 */
.L_x_45774:
[----:B------:R-:W0:Y:S02]  /*1d90*/  F2I.FTZ.TRUNC.NTZ R0, R0 ;  /* 0x0000000000007305 */ /* 0x000e24000021f100 */
[----:B0-----:R-:W-:Y:S01]  /*1da0*/  PRMT R24, R0, 0x7610, R24 ;  /* 0x0000761000187816 */ /* 0x001fe20000000018 */
[----:B------:R-:W-:Y:S06]  /*1db0*/  BRA `(.L_x_45747) ;  /* 0x00000000000c7947 */ /* 0x000fec0003800000 */
.L_x_45771:
[----:B------:R0:W5:Y:S01]  /*1dc0*/  LDG.E.U8 R24, desc[UR36][R4.64] ;  /* 0x0000002404187981 */ /* 0x000162000c1e1100 */
[----:B------:R-:W-:Y:S05]  /*1dd0*/  BRA `(.L_x_45747) ;  /* 0x0000000000047947 */ /* 0x000fea0003800000 */
.L_x_45770:
[----:B------:R0:W5:Y:S02]  /*1de0*/  LDG.E.U8 R24, desc[UR36][R4.64] ;  /* 0x0000002404187981 */ /* 0x000164000c1e1100 */
.L_x_45747:
[----:B-----5:R-:W-:Y:S01]  /*1df0*/  PRMT R18, R18, 0x8880, RZ ;  /* 0x0000888012127816 */ /* 0x020fe200000000ff */
[----:B------:R-:W-:-:S03]  /*1e00*/  VIADD R23, R25, 0x80 ;  /* 0x0000008019177836 */ /* 0x000fc60000000000 */
[----:B------:R-:W-:-:S07]  /*1e10*/  PRMT R26, R18, 0x7710, RZ ;  /* 0x00007710121a7816 */ /* 0x000fce00000000ff */
.L_x_45707:
[----:B------:R-:W-:Y:S05]  /*1e20*/  BSYNC.RECONVERGENT B6 ;  /* 0x0000000000067941 */ /* 0x000fea0003800200 */
.L_x_45706:
        /* <DEDUP_REMOVED lines=24> */
.L_x_45781:
[----:B------:R3:W5:Y:S01]  /*1fb0*/  LDG.E.U8 R17, desc[UR36][R4.64] ;  /* 0x0000002404117981 */ /* 0x000762000c1e1100 */
[----:B------:R-:W-:Y:S05]  /*1fc0*/  BRA `(.L_x_45783) ;  /* 0x0000000c00507947 */ /* 0x000fea0003800000 */
.L_x_45780:
        /* <DEDUP_REMOVED lines=8> */
.L_x_45785:
[----:B------:R0:W5:Y:S01]  /*2050*/  LDG.E.U8 R17, desc[UR36][R4.64] ;  /* 0x0000002404117981 */ /* 0x000162000c1e1100 */
[----:B------:R-:W-:Y:S05]  /*2060*/  BRA `(.L_x_45783) ;  /* 0x0000000c00287947 */ /* 0x000fea0003800000 */
.L_x_45784:
[----:B------:R0:W5:Y:S01]  /*2070*/  LDG.E.U16 R17, desc[UR36][R4.64] ;  /* 0x0000002404117981 */ /* 0x000162000c1e1500 */
[----:B------:R-:W-:Y:S05]  /*2080*/  BRA `(.L_x_45783) ;  /* 0x0000000c00207947 */ /* 0x000fea0003800000 */
.L_x_45779:
        /* <DEDUP_REMOVED lines=9> */
.L_x_45787:
[----:B------:R-:W2:Y:S02]  /*2120*/  LDG.E.U16 R0, desc[UR36][R4.64] ;  /* 0x0000002404007981 */ /* 0x000ea4000c1e1500 */
[----:B--2---:R-:W-:-:S06]  /*2130*/  HADD2.F32 R0, -RZ, R0.H0_H0 ;  /* 0x20000000ff007230 */ /* 0x004fcc0000004100 */
[----:B------:R-:W0:Y:S02]  /*2140*/  F2I.FTZ.TRUNC.NTZ R0, R0 ;  /* 0x0000000000007305 */ /* 0x000e24000021f100 */
[----:B0-----:R-:W-:Y:S01]  /*2150*/  PRMT R17, R0, 0x7610, R17 ;  /* 0x0000761000117816 */ /* 0x001fe20000000011 */
[----:B------:R-:W-:Y:S06]  /*2160*/  BRA `(.L_x_45783) ;  /* 0x0000000800e87947 */ /* 0x000fec0003800000 */
.L_x_45786:
        /* <DEDUP_REMOVED lines=9> */
.L_x_45789:
[----:B------:R-:W2:Y:S02]  /*2200*/  LDG.E.U16 R4, desc[UR36][R4.64] ;  /* 0x0000002404047981 */ /* 0x000ea4000c1e1500 */
[----:B--2---:R-:W-:-:S06]  /*2210*/  HADD2.F32 R0, -RZ, R4.H0_H0 ;  /* 0x20000004ff007230 */ /* 0x004fcc0000004100 */
[----:B------:R-:W0:Y:S02]  /*2220*/  F2I.FTZ.TRUNC.NTZ R0, R0 ;  /* 0x0000000000007305 */ /* 0x000e24000021f100 */
[----:B0-----:R-:W-:Y:S01]  /*2230*/  PRMT R17, R0, 0x7610, R17 ;  /* 0x0000761000117816 */ /* 0x001fe20000000011 */
[----:B------:R-:W-:Y:S06]  /*2240*/  BRA `(.L_x_45783) ;  /* 0x0000000800b07947 */ /* 0x000fec0003800000 */
.L_x_45788:
[----:B------:R-:W2:Y:S02]  /*2250*/  LDG.E.64 R4, desc[UR36][R4.64] ;  /* 0x0000002404047981 */ /* 0x000ea4000c1e1b00 */
[----:B--2---:R0:W1:Y:S02]  /*2260*/  F2I.F64.TRUNC R17, R4 ;  /* 0x0000000400117311 */ /* 0x004064000030d100 */
[----:B01----:R-:W-:Y:S05]  /*2270*/  BRA `(.L_x_45783) ;  /* 0x0000000800a47947 */ /* 0x003fea0003800000 */
.L_x_45778:
        /* <DEDUP_REMOVED lines=12> */
.L_x_45792:
[----:B------:R-:W2:Y:S02]  /*2340*/  LDG.E.64 R4, desc[UR36][R4.64] ;  /* 0x0000002404047981 */ /* 0x000ea4000c1e1b00 */
[----:B--2---:R0:W1:Y:S02]  /*2350*/  F2I.F64.TRUNC R17, R4 ;  /* 0x0000000400117311 */ /* 0x004064000030d100 */
[----:B01----:R-:W-:Y:S05]  /*2360*/  BRA `(.L_x_45783) ;  /* 0x0000000800687947 */ /* 0x003fea0003800000 */
.L_x_45791:
        /* <DEDUP_REMOVED lines=27> */
.L_x_45794:
        /* <DEDUP_REMOVED lines=15> */
.L_x_45793:
[----:B------:R-:W2:Y:S02]  /*2610*/  LDG.E.U16 R0, desc[UR36][R4.64] ;  /* 0x0000002404007981 */ /* 0x000ea4000c1e1500 */
[----:B--2---:R-:W-:-:S06]  /*2620*/  IMAD.U32 R0, R0, 0x10000, RZ ;  /* 0x0001000000007824 */ /* 0x004fcc00078e00ff */
[----:B------:R-:W0:Y:S02]  /*2630*/  F2I.FTZ.TRUNC.NTZ R0, R0 ;  /* 0x0000000000007305 */ /* 0x000e24000021f100 */
[----:B0-----:R-:W-:Y:S01]  /*2640*/  PRMT R17, R0, 0x7610, R17 ;  /* 0x0000761000117816 */ /* 0x001fe20000000011 */
[----:B------:R-:W-:Y:S06]  /*2650*/  BRA `(.L_x_45783) ;  /* 0x0000000400ac7947 */ /* 0x000fec0003800000 */
.L_x_45790:
        /* <DEDUP_REMOVED lines=10> */
.L_x_45797:
        /* <DEDUP_REMOVED lines=21> */
.L_x_45801:
[----:B------:R-:W-:Y:S05]  /*2850*/  BSYNC.RECONVERGENT B1 ;  /* 0x0000000000017941 */ /* 0x000fea0003800200 */
.L_x_45800:
[----:B------:R-:W-:Y:S01]  /*2860*/  IMAD.SHL.U32 R0, R0, 0x100000, RZ ;  /* 0x0010000000007824 */ /* 0x000fe200078e00ff */
[----:B------:R-:W-:-:S04]  /*2870*/  LEA R3, R3, 0x3b800000, 0x17 ;  /* 0x3b80000003037811 */ /* 0x000fc800078eb8ff */
[----:B------:R-:W-:-:S07]  /*2880*/  LOP3.LUT R0, R3, R0, R7, 0xfe, !PT ;  /* 0x0000000003007212 */ /* 0x000fce00078efe07 */
.L_x_45799:
[----:B------:R-:W-:Y:S05]  /*2890*/  BSYNC.RECONVERGENT B0 ;  /* 0x0000000000007941 */ /* 0x000fea0003800200 */
.L_x_45798:
[----:B------:R-:W0:Y:S02]  /*28a0*/  F2I.FTZ.TRUNC.NTZ R0, R0 ;  /* 0x0000000000007305 */ /* 0x000e24000021f100 */
[----:B0-----:R-:W-:Y:S01]  /*28b0*/  PRMT R17, R0, 0x7610, R17 ;  /* 0x0000761000117816 */ /* 0x001fe20000000011 */
[----:B------:R-:W-:Y:S06]  /*28c0*/  BRA `(.L_x_45783) ;  /* 0x0000000400107947 */ /* 0x000fec0003800000 */
.L_x_45796:
        /* <DEDUP_REMOVED lines=21> */
.L_x_45805:
[----:B------:R-:W-:Y:S05]  /*2a20*/  BSYNC.RECONVERGENT B1 ;  /* 0x0000000000017941 */ /* 0x000fea0003800200 */
.L_x_45804:
[----:B------:R-:W-:Y:S01]  /*2a30*/  IMAD.SHL.U32 R0, R0, 0x200000, RZ ;  /* 0x0020000000007824 */ /* 0x000fe200078e00ff */
[----:B------:R-:W-:-:S04]  /*2a40*/  LEA R3, R3, 0x37800000, 0x17 ;  /* 0x3780000003037811 */ /* 0x000fc800078eb8ff */
[----:B------:R-:W-:-:S07]  /*2a50*/  LOP3.LUT R0, R3, R0, R7, 0xfe, !PT ;  /* 0x0000000003007212 */ /* 0x000fce00078efe07 */
.L_x_45803:
[----:B------:R-:W-:Y:S05]  /*2a60*/  BSYNC.RECONVERGENT B0 ;  /* 0x0000000000007941 */ /* 0x000fea0003800200 */
.L_x_45802:
[----:B------:R-:W0:Y:S02]  /*2a70*/  F2I.FTZ.TRUNC.NTZ R0, R0 ;  /* 0x0000000000007305 */ /* 0x000e24000021f100 */
[----:B0-----:R-:W-:Y:S01]  /*2a80*/  PRMT R17, R0, 0x7610, R17 ;  /* 0x0000761000117816 */ /* 0x001fe20000000011 */
[----:B------:R-:W-:Y:S06]  /*2a90*/  BRA `(.L_x_45783) ;  /* 0x00000000009c7947 */ /* 0x000fec0003800000 */
.L_x_45795:
        /* <DEDUP_REMOVED lines=14> */
.L_x_45809:
[----:B------:R-:W-:Y:S05]  /*2b80*/  BSYNC.RECONVERGENT B0 ;  /* 0x0000000000007941 */ /* 0x000fea0003800200 */
.L_x_45808:
[----:B------:R-:W0:Y:S02]  /*2b90*/  F2I.FTZ.TRUNC.NTZ R0, R0 ;  /* 0x0000000000007305 */ /* 0x000e24000021f100 */
[----:B0-----:R-:W-:Y:S01]  /*2ba0*/  PRMT R17, R0, 0x7610, R17 ;  /* 0x0000761000117816 */ /* 0x001fe20000000011 */
[----:B------:R-:W-:Y:S06]  /*2bb0*/  BRA `(.L_x_45783) ;  /* 0x0000000000547947 */ /* 0x000fec0003800000 */
.L_x_45782:
        /* <DEDUP_REMOVED lines=16> */
.L_x_45810:
[----:B------:R-:W-:Y:S01]  /*2cc0*/  PRMT R17, RZ, 0x7610, R17 ;  /* 0x00007610ff117816 */ /* 0x000fe20000000011 */
[----:B------:R-:W-:Y:S06]  /*2cd0*/  BRA `(.L_x_45783) ;  /* 0x00000000000c7947 */ /* 0x000fec0003800000 */
.L_x_45807:
[----:B------:R0:W5:Y:S01]  /*2ce0*/  LDG.E.U8 R17, desc[UR36][R4.64] ;  /* 0x0000002404117981 */ /* 0x000162000c1e1100 */
[----:B------:R-:W-:Y:S05]  /*2cf0*/  BRA `(.L_x_45783) ;  /* 0x0000000000047947 */ /* 0x000fea0003800000 */
.L_x_45806:
[----:B------:R1:W5:Y:S02]  /*2d00*/  LDG.E.U8 R17, desc[UR36][R4.64] ;  /* 0x0000002404117981 */ /* 0x000364000c1e1100 */
.L_x_45783:
        /* <DEDUP_REMOVED lines=18> */
.L_x_45814:
[----:B------:R0:W5:Y:S01]  /*2e30*/  LDG.E.U8 R19, desc[UR36][R4.64] ;  /* 0x0000002404137981 */ /* 0x000162000c1e1100 */
[----:B------:R-:W-:Y:S05]  /*2e40*/  BRA `(.L_x_45816) ;  /* 0x0000000c00507947 */ /* 0x000fea0003800000 */
.L_x_45813:
        /* <DEDUP_REMOVED lines=8> */
.L_x_45818:
[----:B------:R0:W5:Y:S01]  /*2ed0*/  LDG.E.U8 R19, desc[UR36][R4.64] ;  /* 0x0000002404137981 */ /* 0x000162000c1e1100 */
[----:B------:R-:W-:Y:S05]  /*2ee0*/  BRA `(.L_x_45816) ;  /* 0x0000000c00287947 */ /* 0x000fea0003800000 */
.L_x_45817:
[----:B------:R0:W5:Y:S01]  /*2ef0*/  LDG.E.U16 R19, desc[UR36][R4.64] ;  /* 0x0000002404137981 */ /* 0x000162000c1e1500 */
[----:B------:R-:W-:Y:S05]  /*2f00*/  BRA `(.L_x_45816) ;  /* 0x0000000c00207947 */ /* 0x000fea0003800000 */
.L_x_45812:
        /* <DEDUP_REMOVED lines=9> */
.L_x_45820:
[----:B------:R-:W2:Y:S02]  /*2fa0*/  LDG.E.U16 R0, desc[UR36][R4.64] ;  /* 0x0000002404007981 */ /* 0x000ea4000c1e1500 */
[----:B--2---:R-:W-:-:S06]  /*2fb0*/  HADD2.F32 R0, -RZ, R0.H0_H0 ;  /* 0x20000000ff007230 */ /* 0x004fcc0000004100 */
[----:B------:R-:W0:Y:S02]  /*2fc0*/  F2I.FTZ.TRUNC.NTZ R0, R0 ;  /* 0x0000000000007305 */ /* 0x000e24000021f100 */
[----:B0-----:R-:W-:Y:S01]  /*2fd0*/  PRMT R19, R0, 0x7610, R19 ;  /* 0x0000761000137816 */ /* 0x001fe20000000013 */
[----:B------:R-:W-:Y:S06]  /*2fe0*/  BRA `(.L_x_45816) ;  /* 0x0000000800e87947 */ /* 0x000fec0003800000 */
.L_x_45819:
        /* <DEDUP_REMOVED lines=9> */
.L_x_45822:
[----:B------:R-:W2:Y:S02]  /*3080*/  LDG.E.U16 R4, desc[UR36][R4.64] ;  /* 0x0000002404047981 */ /* 0x000ea4000c1e1500 */
[----:B--2---:R-:W-:-:S06]  /*3090*/  HADD2.F32 R0, -RZ, R4.H0_H0 ;  /* 0x20000004ff007230 */ /* 0x004fcc0000004100 */
[----:B------:R-:W0:Y:S02]  /*30a0*/  F2I.FTZ.TRUNC.NTZ R0, R0 ;  /* 0x0000000000007305 */ /* 0x000e24000021f100 */
[----:B0-----:R-:W-:Y:S01]  /*30b0*/  PRMT R19, R0, 0x7610, R19 ;  /* 0x0000761000137816 */ /* 0x001fe20000000013 */
[----:B------:R-:W-:Y:S06]  /*30c0*/  BRA `(.L_x_45816) ;  /* 0x0000000800b07947 */ /* 0x000fec0003800000 */
.L_x_45821:
[----:B------:R-:W2:Y:S02]  /*30d0*/  LDG.E.64 R4, desc[UR36][R4.64] ;  /* 0x0000002404047981 */ /* 0x000ea4000c1e1b00 */
[----:B--2---:R0:W1:Y:S02]  /*30e0*/  F2I.F64.TRUNC R19, R4 ;  /* 0x0000000400137311 */ /* 0x004064000030d100 */
[----:B01----:R-:W-:Y:S05]  /*30f0*/  BRA `(.L_x_45816) ;  /* 0x0000000800a47947 */ /* 0x003fea0003800000 */
.L_x_45811:
        /* <DEDUP_REMOVED lines=12> */
.L_x_45825:
[----:B------:R-:W2:Y:S02]  /*31c0*/  LDG.E.64 R4, desc[UR36][R4.64] ;  /* 0x0000002404047981 */ /* 0x000ea4000c1e1b00 */
[----:B--2---:R3:W4:Y:S02]  /*31d0*/  F2I.F64.TRUNC R19, R4 ;  /* 0x0000000400137311 */ /* 0x004724000030d100 */
[----:B---34-:R-:W-:Y:S05]  /*31e0*/  BRA `(.L_x_45816) ;  /* 0x0000000800687947 */ /* 0x018fea0003800000 */
.L_x_45824:
        /* <DEDUP_REMOVED lines=27> */
.L_x_45827:
        /* <DEDUP_REMOVED lines=15> */
.L_x_45826:
[----:B------:R-:W2:Y:S02]  /*3490*/  LDG.E.U16 R0, desc[UR36][R4.64] ;  /* 0x0000002404007981 */ /* 0x000ea4000c1e1500 */
[----:B--2---:R-:W-:-:S06]  /*34a0*/  IMAD.U32 R0, R0, 0x10000, RZ ;  /* 0x0001000000007824 */ /* 0x004fcc00078e00ff */
[----:B------:R-:W0:Y:S02]  /*34b0*/  F2I.FTZ.TRUNC.NTZ R0, R0 ;  /* 0x0000000000007305 */ /* 0x000e24000021f100 */
[----:B0-----:R-:W-:Y:S01]  /*34c0*/  PRMT R19, R0, 0x7610, R19 ;  /* 0x0000761000137816 */ /* 0x001fe20000000013 */
[----:B------:R-:W-:Y:S06]  /*34d0*/  BRA `(.L_x_45816) ;  /* 0x0000000400ac7947 */ /* 0x000fec0003800000 */
.L_x_45823:
        /* <DEDUP_REMOVED lines=10> */
.L_x_45830:
        /* <DEDUP_REMOVED lines=21> */
.L_x_45834:
[----:B------:R-:W-:Y:S05]  /*36d0*/  BSYNC.RECONVERGENT B1 ;  /* 0x0000000000017941 */ /* 0x000fea0003800200 */
.L_x_45833:
[----:B------:R-:W-:Y:S01]  /*36e0*/  IMAD.SHL.U32 R0, R0, 0x100000, RZ ;  /* 0x0010000000007824 */ /* 0x000fe200078e00ff */
[----:B------:R-:W-:-:S04]  /*36f0*/  LEA R3, R3, 0x3b800000, 0x17 ;  /* 0x3b80000003037811 */ /* 0x000fc800078eb8ff */
[----:B------:R-:W-:-:S07]  /*3700*/  LOP3.LUT R0, R3, R0, R7, 0xfe, !PT ;  /* 0x0000000003007212 */ /* 0x000fce00078efe07 */
.L_x_45832:
[----:B------:R-:W-:Y:S05]  /*3710*/  BSYNC.RECONVERGENT B0 ;  /* 0x0000000000007941 */ /* 0x000fea0003800200 */
.L_x_45831:
[----:B------:R-:W0:Y:S02]  /*3720*/  F2I.FTZ.TRUNC.NTZ R0, R0 ;  /* 0x0000000000007305 */ /* 0x000e24000021f100 */
[----:B0-----:R-:W-:Y:S01]  /*3730*/  PRMT R19, R0, 0x7610, R19 ;  /* 0x0000761000137816 */ /* 0x001fe20000000013 */
[----:B------:R-:W-:Y:S06]  /*3740*/  BRA `(.L_x_45816) ;  /* 0x0000000400107947 */ /* 0x000fec0003800000 */
.L_x_45829:
        /* <DEDUP_REMOVED lines=21> */
.L_x_45838:
[----:B------:R-:W-:Y:S05]  /*38a0*/  BSYNC.RECONVERGENT B1 ;  /* 0x0000000000017941 */ /* 0x000fea0003800200 */
.L_x_45837:
[----:B------:R-:W-:Y:S01]  /*38b0*/  IMAD.SHL.U32 R0, R0, 0x200000, RZ ;  /* 0x0020000000007824 */ /* 0x000fe200078e00ff */
[----:B------:R-:W-:-:S04]  /*38c0*/  LEA R3, R3, 0x37800000, 0x17 ;  /* 0x3780000003037811 */ /* 0x000fc800078eb8ff */
[----:B------:R-:W-:-:S07]  /*38d0*/  LOP3.LUT R0, R3, R0, R7, 0xfe, !PT ;  /* 0x0000000003007212 */ /* 0x000fce00078efe07 */
.L_x_45836:
[----:B------:R-:W-:Y:S05]  /*38e0*/  BSYNC.RECONVERGENT B0 ;  /* 0x0000000000007941 */ /* 0x000fea0003800200 */
.L_x_45835:
[----:B------:R-:W0:Y:S02]  /*38f0*/  F2I.FTZ.TRUNC.NTZ R0, R0 ;  /* 0x0000000000007305 */ /* 0x000e24000021f100 */
[----:B0-----:R-:W-:Y:S01]  /*3900*/  PRMT R19, R0, 0x7610, R19 ;  /* 0x0000761000137816 */ /* 0x001fe20000000013 */
[----:B------:R-:W-:Y:S06]  /*3910*/  BRA `(.L_x_45816) ;  /* 0x00000000009c7947 */ /* 0x000fec0003800000 */
.L_x_45828:
        /* <DEDUP_REMOVED lines=14> */
.L_x_45842:
[----:B------:R-:W-:Y:S05]  /*3a00*/  BSYNC.RECONVERGENT B0 ;  /* 0x0000000000007941 */ /* 0x000fea0003800200 */
.L_x_45841:
[----:B------:R-:W0:Y:S02]  /*3a10*/  F2I.FTZ.TRUNC.NTZ R0, R0 ;  /* 0x0000000000007305 */ /* 0x000e24000021f100 */
[----:B0-----:R-:W-:Y:S01]  /*3a20*/  PRMT R19, R0, 0x7610, R19 ;  /* 0x0000761000137816 */ /* 0x001fe20000000013 */
[----:B------:R-:W-:Y:S06]  /*3a30*/  BRA `(.L_x_45816) ;  /* 0x0000000000547947 */ /* 0x000fec0003800000 */
.L_x_45815:
        /* <DEDUP_REMOVED lines=16> */
.L_x_45843:
[----:B------:R-:W-:Y:S01]  /*3b40*/  PRMT R19, RZ, 0x7610, R19 ;  /* 0x00007610ff137816 */ /* 0x000fe20000000013 */
[----:B------:R-:W-:Y:S06]  /*3b50*/  BRA `(.L_x_45816) ;  /* 0x00000000000c7947 */ /* 0x000fec0003800000 */
.L_x_45840:
[----:B------:R1:W5:Y:S01]  /*3b60*/  LDG.E.U8 R19, desc[UR36][R4.64] ;  /* 0x0000002404137981 */ /* 0x000362000c1e1100 */
[----:B------:R-:W-:Y:S05]  /*3b70*/  BRA `(.L_x_45816) ;  /* 0x0000000000047947 */ /* 0x000fea0003800000 */
.L_x_45839:
[----:B------:R2:W5:Y:S02]  /*3b80*/  LDG.E.U8 R19, desc[UR36][R4.64] ;  /* 0x0000002404137981 */ /* 0x000564000c1e1100 */
.L_x_45816:
[----:B-----5:R-:W-:Y:S01]  /*3b90*/  PRMT R17, R17, 0x8880, RZ ;  /* 0x0000888011117816 */ /* 0x020fe200000000ff */
[----:B------:R-:W-:-:S03]  /*3ba0*/  VIADD R23, R23, 0x80 ;  /* 0x0000008017177836 */ /* 0x000fc60000000000 */
[----:B------:R-:W-:-:S07]  /*3bb0*/  PRMT R22, R17, 0x7710, RZ ;  /* 0x0000771011167816 */ /* 0x000fce00000000ff */
.L_x_45777:
[----:B------:R-:W-:Y:S05]  /*3bc0*/  BSYNC.RECONVERGENT B6 ;  /* 0x0000000000067941 */ /* 0x000fea0003800200 */
.L_x_45776:
        /* <DEDUP_REMOVED lines=24> */
.L_x_45849:
[----:B------:R3:W5:Y:S01]  /*3d50*/  LDG.E.U8 R17, desc[UR36][R4.64] ;  /* 0x0000002404117981 */ /* 0x000762000c1e1100 */
[----:B------:R-:W-:Y:S05]  /*3d60*/  BRA `(.L_x_45851) ;  /* 0x0000000c00507947 */ /* 0x000fea0003800000 */
.L_x_45848:
        /* <DEDUP_REMOVED lines=8> */
.L_x_45853:
[----:B------:R0:W5:Y:S01]  /*3df0*/  LDG.E.U8 R17, desc[UR36][R4.64] ;  /* 0x0000002404117981 */ /* 0x000162000c1e1100 */
[----:B------:R-:W-:Y:S05]  /*3e00*/  BRA `(.L_x_45851) ;  /* 0x0000000c00287947 */ /* 0x000fea0003800000 */
.L_x_45852:
[----:B------:R0:W5:Y:S01]  /*3e10*/  LDG.E.U16 R17, desc[UR36][R4.64] ;  /* 0x0000002404117981 */ /* 0x000162000c1e1500 */
[----:B------:R-:W-:Y:S05]  /*3e20*/  BRA `(.L_x_45851) ;  /* 0x0000000c00207947 */ /* 0x000fea0003800000 */
.L_x_45847:
        /* <DEDUP_REMOVED lines=9> */
.L_x_45855:
[----:B------:R-:W2:Y:S02]  /*3ec0*/  LDG.E.U16 R0, desc[UR36][R4.64] ;  /* 0x0000002404007981 */ /* 0x000ea4000c1e1500 */
[----:B--2---:R-:W-:-:S06]  /*3ed0*/  HADD2.F32 R0, -RZ, R0.H0_H0 ;  /* 0x20000000ff007230 */ /* 0x004fcc0000004100 */
[----:B------:R-:W0:Y:S02]  /*3ee0*/  F2I.FTZ.TRUNC.NTZ R0, R0 ;  /* 0x0000000000007305 */ /* 0x000e24000021f100 */
[----:B0-----:R-:W-:Y:S01]  /*3ef0*/  PRMT R17, R0, 0x7610, R17 ;  /* 0x0000761000117816 */ /* 0x001fe20000000011 */
[----:B------:R-:W-:Y:S06]  /*3f00*/  BRA `(.L_x_45851) ;  /* 0x0000000800e87947 */ /* 0x000fec0003800000 */
.L_x_45854:
        /* <DEDUP_REMOVED lines=9> */
.L_x_45857:
[----:B------:R-:W2:Y:S02]  /*3fa0*/  LDG.E.U16 R4, desc[UR36][R4.64] ;  /* 0x0000002404047981 */ /* 0x000ea4000c1e1500 */
[----:B--2---:R-:W-:-:S06]  /*3fb0*/  HADD2.F32 R0, -RZ, R4.H0_H0 ;  /* 0x20000004ff007230 */ /* 0x004fcc0000004100 */
[----:B------:R-:W0:Y:S02]  /*3fc0*/  F2I.FTZ.TRUNC.NTZ R0, R0 ;  /* 0x0000000000007305 */ /* 0x000e24000021f100 */
[----:B0-----:R-:W-:Y:S01]  /*3fd0*/  PRMT R17, R0, 0x7610, R17 ;  /* 0x0000761000117816 */ /* 0x001fe20000000011 */
[----:B------:R-:W-:Y:S06]  /*3fe0*/  BRA `(.L_x_45851) ;  /* 0x0000000800b07947 */ /* 0x000fec0003800000 */
.L_x_45856:
[----:B------:R-:W2:Y:S02]  /*3ff0*/  LDG.E.64 R4, desc[UR36][R4.64] ;  /* 0x0000002404047981 */ /* 0x000ea4000c1e1b00 */
[----:B--2---:R0:W1:Y:S02]  /*4000*/  F2I.F64.TRUNC R17, R4 ;  /* 0x0000000400117311 */ /* 0x004064000030d100 */
[----:B01----:R-:W-:Y:S05]  /*4010*/  BRA `(.L_x_45851) ;  /* 0x0000000800a47947 */ /* 0x003fea0003800000 */
.L_x_45846:
        /* <DEDUP_REMOVED lines=12> */
.L_x_45860:
[----:B------:R-:W2:Y:S02]  /*40e0*/  LDG.E.64 R4, desc[UR36][R4.64] ;  /* 0x0000002404047981 */ /* 0x000ea4000c1e1b00 */
[----:B--2---:R0:W1:Y:S02]  /*40f0*/  F2I.F64.TRUNC R17, R4 ;  /* 0x0000000400117311 */ /* 0x004064000030d100 */
[----:B01----:R-:W-:Y:S05]  /*4100*/  BRA `(.L_x_45851) ;  /* 0x0000000800687947 */ /* 0x003fea0003800000 */
.L_x_45859:
        /* <DEDUP_REMOVED lines=27> */
.L_x_45862:
        /* <DEDUP_REMOVED lines=15> */
.L_x_45861:
[----:B------:R-:W2:Y:S02]  /*43b0*/  LDG.E.U16 R0, desc[UR36][R4.64] ;  /* 0x0000002404007981 */ /* 0x000ea4000c1e1500 */
[----:B--2---:R-:W-:-:S06]  /*43c0*/  IMAD.U32 R0, R0, 0x10000, RZ ;  /* 0x0001000000007824 */ /* 0x004fcc00078e00ff */
[----:B------:R-:W0:Y:S02]  /*43d0*/  F2I.FTZ.TRUNC.NTZ R0, R0 ;  /* 0x0000000000007305 */ /* 0x000e24000021f100 */
[----:B0-----:R-:W-:Y:S01]  /*43e0*/  PRMT R17, R0, 0x7610, R17 ;  /* 0x0000761000117816 */ /* 0x001fe20000000011 */
[----:B------:R-:W-:Y:S06]  /*43f0*/  BRA `(.L_x_45851) ;  /* 0x0000000400ac7947 */ /* 0x000fec0003800000 */
.L_x_45858:
        /* <DEDUP_REMOVED lines=10> */
.L_x_45865:
        /* <DEDUP_REMOVED lines=21> */
.L_x_45869:
[----:B------:R-:W-:Y:S05]  /*45f0*/  BSYNC.RECONVERGENT B1 ;  /* 0x0000000000017941 */ /* 0x000fea0003800200 */
.L_x_45868:
[----:B------:R-:W-:Y:S01]  /*4600*/  IMAD.SHL.U32 R0, R0, 0x100000, RZ ;  /* 0x0010000000007824 */ /* 0x000fe200078e00ff */
[----:B------:R-:W-:-:S04]  /*4610*/  LEA R3, R3, 0x3b800000, 0x17 ;  /* 0x3b80000003037811 */ /* 0x000fc800078eb8ff */
[----:B------:R-:W-:-:S07]  /*4620*/  LOP3.LUT R0, R3, R0, R7, 0xfe, !PT ;  /* 0x0000000003007212 */ /* 0x000fce00078efe07 */
.L_x_45867:
[----:B------:R-:W-:Y:S05]  /*4630*/  BSYNC.RECONVERGENT B0 ;  /* 0x0000000000007941 */ /* 0x000fea0003800200 */
.L_x_45866:
[----:B------:R-:W0:Y:S02]  /*4640*/  F2I.FTZ.TRUNC.NTZ R0, R0 ;  /* 0x0000000000007305 */ /* 0x000e24000021f100 */
[----:B0-----:R-:W-:Y:S01]  /*4650*/  PRMT R17, R0, 0x7610, R17 ;  /* 0x0000761000117816 */ /* 0x001fe20000000011 */
[----:B------:R-:W-:Y:S06]  /*4660*/  BRA `(.L_x_45851) ;  /* 0x0000000400107947 */ /* 0x000fec0003800000 */
.L_x_45864:
        /* <DEDUP_REMOVED lines=21> */
.L_x_45873:
[----:B------:R-:W-:Y:S05]  /*47c0*/  BSYNC.RECONVERGENT B1 ;  /* 0x0000000000017941 */ /* 0x000fea0003800200 */
.L_x_45872:
[----:B------:R-:W-:Y:S01]  /*47d0*/  IMAD.SHL.U32 R0, R0, 0x200000, RZ ;  /* 0x0020000000007824 */ /* 0x000fe200078e00ff */
[----:B------:R-:W-:-:S04]  /*47e0*/  LEA R3, R3, 0x37800000, 0x17 ;  /* 0x3780000003037811 */ /* 0x000fc800078eb8ff */
[----:B------:R-:W-:-:S07]  /*47f0*/  LOP3.LUT R0, R3, R0, R7, 0xfe, !PT ;  /* 0x0000000003007212 */ /* 0x000fce00078efe07 */
.L_x_45871:
[----:B------:R-:W-:Y:S05]  /*4800*/  BSYNC.RECONVERGENT B0 ;  /* 0x0000000000007941 */ /* 0x000fea0003800200 */
.L_x_45870:
[----:B------:R-:W0:Y:S02]  /*4810*/  F2I.FTZ.TRUNC.NTZ R0, R0 ;  /* 0x0000000000007305 */ /* 0x000e24000021f100 */
[----:B0-----:R-:W-:Y:S01]  /*4820*/  PRMT R17, R0, 0x7610, R17 ;  /* 0x0000761000117816 */ /* 0x001fe20000000011 */
[----:B------:R-:W-:Y:S06]  /*4830*/  BRA `(.L_x_45851) ;  /* 0x00000000009c7947 */ /* 0x000fec0003800000 */
.L_x_45863:
        /* <DEDUP_REMOVED lines=14> */
.L_x_45877:
[----:B------:R-:W-:Y:S05]  /*4920*/  BSYNC.RECONVERGENT B0 ;  /* 0x0000000000007941 */ /* 0x000fea0003800200 */
.L_x_45876:
[----:B------:R-:W0:Y:S02]  /*4930*/  F2I.FTZ.TRUNC.NTZ R0, R0 ;  /* 0x0000000000007305 */ /* 0x000e24000021f100 */
[----:B0-----:R-:W-:Y:S01]  /*4940*/  PRMT R17, R0, 0x7610, R17 ;  /* 0x0000761000117816 */ /* 0x001fe20000000011 */
[----:B------:R-:W-:Y:S06]  /*4950*/  BRA `(.L_x_45851) ;  /* 0x0000000000547947 */ /* 0x000fec0003800000 */
.L_x_45850:
        /* <DEDUP_REMOVED lines=16> */
.L_x_45878:
[----:B------:R-:W-:Y:S01]  /*4a60*/  PRMT R17, RZ, 0x7610, R17 ;  /* 0x00007610ff117816 */ /* 0x000fe20000000011 */
[----:B------:R-:W-:Y:S06]  /*4a70*/  BRA `(.L_x_45851) ;  /* 0x00000000000c7947 */ /* 0x000fec0003800000 */
.L_x_45875:
[----:B------:R1:W5:Y:S01]  /*4a80*/  LDG.E.U8 R17, desc[UR36][R4.64] ;  /* 0x0000002404117981 */ /* 0x000362000c1e1100 */
[----:B------:R-:W-:Y:S05]  /*4a90*/  BRA `(.L_x_45851) ;  /* 0x0000000000047947 */ /* 0x000fea0003800000 */
.L_x_45874:
[----:B------:R2:W5:Y:S02]  /*4aa0*/  LDG.E.U8 R17, desc[UR36][R4.64] ;  /* 0x0000002404117981 */ /* 0x000564000c1e1100 */
.L_x_45851:
        /* <DEDUP_REMOVED lines=19> */
.L_x_45882:
[----:B------:R0:W5:Y:S01]  /*4be0*/  LDG.E.U8 R18, desc[UR36][R4.64] ;  /* 0x0000002404127981 */ /* 0x000162000c1e1100 */
[----:B------:R-:W-:Y:S05]  /*4bf0*/  BRA `(.L_x_45884) ;  /* 0x0000000c00507947 */ /* 0x000fea0003800000 */
.L_x_45881:
        /* <DEDUP_REMOVED lines=8> */
.L_x_45886:
[----:B------:R4:W5:Y:S01]  /*4c80*/  LDG.E.U8 R18, desc[UR36][R4.64] ;  /* 0x0000002404127981 */ /* 0x000962000c1e1100 */
[----:B------:R-:W-:Y:S05]  /*4c90*/  BRA `(.L_x_45884) ;  /* 0x0000000c00287947 */ /* 0x000fea0003800000 */
.L_x_45885:
[----:B------:R3:W5:Y:S01]  /*4ca0*/  LDG.E.U16 R18, desc[UR36][R4.64] ;  /* 0x0000002404127981 */ /* 0x000762000c1e1500 */
[----:B------:R-:W-:Y:S05]  /*4cb0*/  BRA `(.L_x_45884) ;  /* 0x0000000c00207947 */ /* 0x000fea0003800000 */
.L_x_45880:
        /* <DEDUP_REMOVED lines=9> */
.L_x_45888:
[----:B------:R-:W2:Y:S02]  /*4d50*/  LDG.E.U16 R0, desc[UR36][R4.64] ;  /* 0x0000002404007981 */ /* 0x000ea4000c1e1500 */
[----:B--2---:R-:W-:-:S06]  /*4d60*/  HADD2.F32 R0, -RZ, R0.H0_H0 ;  /* 0x20000000ff007230 */ /* 0x004fcc0000004100 */
[----:B------:R-:W0:Y:S02]  /*4d70*/  F2I.FTZ.TRUNC.NTZ R0, R0 ;  /* 0x0000000000007305 */ /* 0x000e24000021f100 */
[----:B0-----:R-:W-:Y:S01]  /*4d80*/  PRMT R18, R0, 0x7610, R18 ;  /* 0x0000761000127816 */ /* 0x001fe20000000012 */
[----:B------:R-:W-:Y:S06]  /*4d90*/  BRA `(.L_x_45884) ;  /* 0x0000000800e87947 */ /* 0x000fec0003800000 */
.L_x_45887:
        /* <DEDUP_REMOVED lines=9> */
.L_x_45890:
[----:B------:R-:W2:Y:S02]  /*4e30*/  LDG.E.U16 R4, desc[UR36][R4.64] ;  /* 0x0000002404047981 */ /* 0x000ea4000c1e1500 */
[----:B--2---:R-:W-:-:S06]  /*4e40*/  HADD2.F32 R0, -RZ, R4.H0_H0 ;  /* 0x20000004ff007230 */ /* 0x004fcc0000004100 */
[----:B------:R-:W0:Y:S02]  /*4e50*/  F2I.FTZ.TRUNC.NTZ R0, R0 ;  /* 0x0000000000007305 */ /* 0x000e24000021f100 */
[----:B0-----:R-:W-:Y:S01]  /*4e60*/  PRMT R18, R0, 0x7610, R18 ;  /* 0x0000761000127816 */ /* 0x001fe20000000012 */
[----:B------:R-:W-:Y:S06]  /*4e70*/  BRA `(.L_x_45884) ;  /* 0x0000000800b07947 */ /* 0x000fec0003800000 */
.L_x_45889:
[----:B------:R-:W2:Y:S02]  /*4e80*/  LDG.E.64 R4, desc[UR36][R4.64] ;  /* 0x0000002404047981 */ /* 0x000ea4000c1e1b00 */
[----:B--2---:R0:W1:Y:S02]  /*4e90*/  F2I.F64.TRUNC R18, R4 ;  /* 0x0000000400127311 */ /* 0x004064000030d100 */
[----:B01----:R-:W-:Y:S05]  /*4ea0*/  BRA `(.L_x_45884) ;  /* 0x0000000800a47947 */ /* 0x003fea0003800000 */
.L_x_45879:
        /* <DEDUP_REMOVED lines=12> */
.L_x_45893:
[----:B------:R-:W2:Y:S02]  /*4f70*/  LDG.E.64 R4, desc[UR36][R4.64] ;  /* 0x0000002404047981 */ /* 0x000ea4000c1e1b00 */
[----:B--2---:R3:W4:Y:S02]  /*4f80*/  F2I.F64.TRUNC R18, R4 ;  /* 0x0000000400127311 */ /* 0x004724000030d100 */
[----:B---34-:R-:W-:Y:S05]  /*4f90*/  BRA `(.L_x_45884) ;  /* 0x0000000800687947 */ /* 0x018fea0003800000 */
.L_x_45892:
        /* <DEDUP_REMOVED lines=27> */
.L_x_45895:
        /* <DEDUP_REMOVED lines=15> */
.L_x_45894:
[----:B------:R-:W2:Y:S02]  /*5240*/  LDG.E.U16 R0, desc[UR36][R4.64] ;  /* 0x0000002404007981 */ /* 0x000ea4000c1e1500 */
[----:B--2---:R-:W-:-:S06]  /*5250*/  IMAD.U32 R0, R0, 0x10000, RZ ;  /* 0x0001000000007824 */ /* 0x004fcc00078e00ff */
[----:B------:R-:W0:Y:S02]  /*5260*/  F2I.FTZ.TRUNC.NTZ R0, R0 ;  /* 0x0000000000007305 */ /* 0x000e24000021f100 */
[----:B0-----:R-:W-:Y:S01]  /*5270*/  PRMT R18, R0, 0x7610, R18 ;  /* 0x0000761000127816 */ /* 0x001fe20000000012 */
[----:B------:R-:W-:Y:S06]  /*5280*/  BRA `(.L_x_45884) ;  /* 0x0000000400ac7947 */ /* 0x000fec0003800000 */
.L_x_45891:
        /* <DEDUP_REMOVED lines=10> */
.L_x_45898:
        /* <DEDUP_REMOVED lines=21> */
.L_x_45902:
[----:B------:R-:W-:Y:S05]  /*5480*/  BSYNC.RECONVERGENT B1 ;  /* 0x0000000000017941 */ /* 0x000fea0003800200 */
.L_x_45901:
[----:B------:R-:W-:Y:S01]  /*5490*/  IMAD.SHL.U32 R0, R0, 0x100000, RZ ;  /* 0x0010000000007824 */ /* 0x000fe200078e00ff */
[----:B------:R-:W-:-:S04]  /*54a0*/  LEA R3, R3, 0x3b800000, 0x17 ;  /* 0x3b80000003037811 */ /* 0x000fc800078eb8ff */
[----:B------:R-:W-:-:S07]  /*54b0*/  LOP3.LUT R0, R3, R0, R7, 0xfe, !PT ;  /* 0x0000000003007212 */ /* 0x000fce00078efe07 */
.L_x_45900:
[----:B------:R-:W-:Y:S05]  /*54c0*/  BSYNC.RECONVERGENT B0 ;  /* 0x0000000000007941 */ /* 0x000fea0003800200 */
.L_x_45899:
[----:B------:R-:W0:Y:S02]  /*54d0*/  F2I.FTZ.TRUNC.NTZ R0, R0 ;  /* 0x0000000000007305 */ /* 0x000e24000021f100 */
[----:B0-----:R-:W-:Y:S01]  /*54e0*/  PRMT R18, R0, 0x7610, R18 ;  /* 0x0000761000127816 */ /* 0x001fe20000000012 */
[----:B------:R-:W-:Y:S06]  /*54f0*/  BRA `(.L_x_45884) ;  /* 0x0000000400107947 */ /* 0x000fec0003800000 */
.L_x_45897:
        /* <DEDUP_REMOVED lines=21> */
.L_x_45906:
[----:B------:R-:W-:Y:S05]  /*5650*/  BSYNC.RECONVERGENT B1 ;  /* 0x0000000000017941 */ /* 0x000fea0003800200 */
.L_x_45905:
[----:B------:R-:W-:Y:S01]  /*5660*/  IMAD.SHL.U32 R0, R0, 0x200000, RZ ;  /* 0x0020000000007824 */ /* 0x000fe200078e00ff */
[----:B------:R-:W-:-:S04]  /*5670*/  LEA R3, R3, 0x37800000, 0x17 ;  /* 0x3780000003037811 */ /* 0x000fc800078eb8ff */
[----:B------:R-:W-:-:S07]  /*5680*/  LOP3.LUT R0, R3, R0, R7, 0xfe, !PT ;  /* 0x0000000003007212 */ /* 0x000fce00078efe07 */
.L_x_45904:
[----:B------:R-:W-:Y:S05]  /*5690*/  BSYNC.RECONVERGENT B0 ;  /* 0x0000000000007941 */ /* 0x000fea0003800200 */
.L_x_45903:
[----:B------:R-:W0:Y:S02]  /*56a0*/  F2I.FTZ.TRUNC.NTZ R0, R0 ;  /* 0x0000000000007305 */ /* 0x000e24000021f100 */
[----:B0-----:R-:W-:Y:S01]  /*56b0*/  PRMT R18, R0, 0x7610, R18 ;  /* 0x0000761000127816 */ /* 0x001fe20000000012 */
[----:B------:R-:W-:Y:S06]  /*56c0*/  BRA `(.L_x_45884) ;  /* 0x00000000009c7947 */ /* 0x000fec0003800000 */
.L_x_45896:
        /* <DEDUP_REMOVED lines=14> */
.L_x_45910:
[----:B------:R-:W-:Y:S05]  /*57b0*/  BSYNC.RECONVERGENT B0 ;  /* 0x0000000000007941 */ /* 0x000fea0003800200 */
.L_x_45909:
[----:B------:R-:W0:Y:S02]  /*57c0*/  F2I.FTZ.TRUNC.NTZ R0, R0 ;  /* 0x0000000000007305 */ /* 0x000e24000021f100 */
[----:B0-----:R-:W-:Y:S01]  /*57d0*/  PRMT R18, R0, 0x7610, R18 ;  /* 0x0000761000127816 */ /* 0x001fe20000000012 */
[----:B------:R-:W-:Y:S06]  /*57e0*/  BRA `(.L_x_45884) ;  /* 0x0000000000547947 */ /* 0x000fec0003800000 */
.L_x_45883:
        /* <DEDUP_REMOVED lines=16> */
.L_x_45911:
[----:B------:R-:W-:Y:S01]  /*58f0*/  PRMT R18, RZ, 0x7610, R18 ;  /* 0x00007610ff127816 */ /* 0x000fe20000000012 */
[----:B------:R-:W-:Y:S06]  /*5900*/  BRA `(.L_x_45884) ;  /* 0x00000000000c7947 */ /* 0x000fec0003800000 */
.L_x_45908:
[----:B------:R1:W5:Y:S01]  /*5910*/  LDG.E.U8 R18, desc[UR36][R4.64] ;  /* 0x0000002404127981 */ /* 0x000362000c1e1100 */
[----:B------:R-:W-:Y:S05]  /*5920*/  BRA `(.L_x_45884) ;  /* 0x0000000000047947 */ /* 0x000fea0003800000 */
.L_x_45907:
[----:B------:R2:W5:Y:S02]  /*5930*/  LDG.E.U8 R18, desc[UR36][R4.64] ;  /* 0x0000002404127981 */ /* 0x000564000c1e1100 */
.L_x_45884:
[----:B-----5:R-:W-:Y:S01]  /*5940*/  PRMT R17, R17, 0x8880, RZ ;  /* 0x0000888011117816 */ /* 0x020fe200000000ff */
[----:B------:R-:W-:-:S03]  /*5950*/  VIADD R23, R23, 0x80 ;  /* 0x0000008017177836 */ /* 0x000fc60000000000 */
[----:B------:R-:W-:-:S07]  /*5960*/  PRMT R17, R17, 0x7710, RZ ;  /* 0x0000771011117816 */ /* 0x000fce00000000ff */
.L_x_45845:
[----:B------:R-:W-:Y:S05]  /*5970*/  BSYNC.RECONVERGENT B6 ;  /* 0x0000000000067941 */ /* 0x000fea0003800200 */
.L_x_45844:
        /* <DEDUP_REMOVED lines=24> */
.L_x_45917:
[----:B------:R0:W5:Y:S01]  /*5b00*/  LDG.E.U8 R23, desc[UR36][R4.64] ;  /* 0x0000002404177981 */ /* 0x000162000c1e1100 */
[----:B------:R-:W-:Y:S05]  /*5b10*/  BRA `(.L_x_45919) ;  /* 0x0000000c00507947 */ /* 0x000fea0003800000 */
.L_x_45916:
        /* <DEDUP_REMOVED lines=8> */
.L_x_45921:
[----:B------:R3:W5:Y:S01]  /*5ba0*/  LDG.E.U8 R23, desc[UR36][R4.64] ;  /* 0x0000002404177981 */ /* 0x000762000c1e1100 */
[----:B------:R-:W-:Y:S05]  /*5bb0*/  BRA `(.L_x_45919) ;  /* 0x0000000c00287947 */ /* 0x000fea0003800000 */
.L_x_45920:
[----:B------:R2:W5:Y:S01]  /*5bc0*/  LDG.E.U16 R23, desc[UR36][R4.64] ;  /* 0x0000002404177981 */ /* 0x000562000c1e1500 */
[----:B------:R-:W-:Y:S05]  /*5bd0*/  BRA `(.L_x_45919) ;  /* 0x0000000c00207947 */ /* 0x000fea0003800000 */
.L_x_45915:
        /* <DEDUP_REMOVED lines=9> */
.L_x_45923:
[----:B------:R-:W2:Y:S02]  /*5c70*/  LDG.E.U16 R0, desc[UR36][R4.64] ;  /* 0x0000002404007981 */ /* 0x000ea4000c1e1500 */
[----:B--2---:R-:W-:-:S06]  /*5c80*/  HADD2.F32 R0, -RZ, R0.H0_H0 ;  /* 0x20000000ff007230 */ /* 0x004fcc0000004100 */
[----:B------:R-:W0:Y:S02]  /*5c90*/  F2I.FTZ.TRUNC.NTZ R0, R0 ;  /* 0x0000000000007305 */ /* 0x000e24000021f100 */
[----:B0-----:R-:W-:Y:S01]  /*5ca0*/  PRMT R23, R0, 0x7610, R23 ;  /* 0x0000761000177816 */ /* 0x001fe20000000017 */
[----:B------:R-:W-:Y:S06]  /*5cb0*/  BRA `(.L_x_45919) ;  /* 0x0000000800e87947 */ /* 0x000fec0003800000 */
.L_x_45922:
        /* <DEDUP_REMOVED lines=9> */
.L_x_45925:
[----:B------:R-:W2:Y:S02]  /*5d50*/  LDG.E.U16 R4, desc[UR36][R4.64] ;  /* 0x0000002404047981 */ /* 0x000ea4000c1e1500 */
[----:B--2---:R-:W-:-:S06]  /*5d60*/  HADD2.F32 R0, -RZ, R4.H0_H0 ;  /* 0x20000004ff007230 */ /* 0x004fcc0000004100 */
[----:B------:R-:W0:Y:S02]  /*5d70*/  F2I.FTZ.TRUNC.NTZ R0, R0 ;  /* 0x0000000000007305 */ /* 0x000e24000021f100 */
[----:B0-----:R-:W-:Y:S01]  /*5d80*/  PRMT R23, R0, 0x7610, R23 ;  /* 0x0000761000177816 */ /* 0x001fe20000000017 */
[----:B------:R-:W-:Y:S06]  /*5d90*/  BRA `(.L_x_45919) ;  /* 0x0000000800b07947 */ /* 0x000fec0003800000 */
.L_x_45924:
[----:B------:R-:W2:Y:S02]  /*5da0*/  LDG.E.64 R4, desc[UR36][R4.64] ;  /* 0x0000002404047981 */ /* 0x000ea4000c1e1b00 */
[----:B--2---:R0:W1:Y:S02]  /*5db0*/  F2I.F64.TRUNC R23, R4 ;  /* 0x0000000400177311 */ /* 0x004064000030d100 */
[----:B01----:R-:W-:Y:S05]  /*5dc0*/  BRA `(.L_x_45919) ;  /* 0x0000000800a47947 */ /* 0x003fea0003800000 */
.L_x_45914:
        /* <DEDUP_REMOVED lines=12> */
.L_x_45928:
[----:B------:R-:W2:Y:S02]  /*5e90*/  LDG.E.64 R4, desc[UR36][R4.64] ;  /* 0x0000002404047981 */ /* 0x000ea4000c1e1b00 */
[----:B--2---:R0:W1:Y:S02]  /*5ea0*/  F2I.F64.TRUNC R23, R4 ;  /* 0x0000000400177311 */ /* 0x004064000030d100 */
[----:B01----:R-:W-:Y:S05]  /*5eb0*/  BRA `(.L_x_45919) ;  /* 0x0000000800687947 */ /* 0x003fea0003800000 */
.L_x_45927:
        /* <DEDUP_REMOVED lines=27> */
.L_x_45930:
        /* <DEDUP_REMOVED lines=15> */
.L_x_45929:
[----:B------:R-:W2:Y:S02]  /*6160*/  LDG.E.U16 R0, desc[UR36][R4.64] ;  /* 0x0000002404007981 */ /* 0x000ea4000c1e1500 */
[----:B--2---:R-:W-:-:S06]  /*6170*/  IMAD.U32 R0, R0, 0x10000, RZ ;  /* 0x0001000000007824 */ /* 0x004fcc00078e00ff */
[----:B------:R-:W0:Y:S02]  /*6180*/  F2I.FTZ.TRUNC.NTZ R0, R0 ;  /* 0x0000000000007305 */ /* 0x000e24000021f100 */
[----:B0-----:R-:W-:Y:S01]  /*6190*/  PRMT R23, R0, 0x7610, R23 ;  /* 0x0000761000177816 */ /* 0x001fe20000000017 */
[----:B------:R-:W-:Y:S06]  /*61a0*/  BRA `(.L_x_45919) ;  /* 0x0000000400ac7947 */ /* 0x000fec0003800000 */
.L_x_45926:
        /* <DEDUP_REMOVED lines=10> */
.L_x_45933:
        /* <DEDUP_REMOVED lines=21> */
.L_x_45937:
[----:B------:R-:W-:Y:S05]  /*63a0*/  BSYNC.RECONVERGENT B1 ;  /* 0x0000000000017941 */ /* 0x000fea0003800200 */
.L_x_45936:
[----:B------:R-:W-:Y:S01]  /*63b0*/  IMAD.SHL.U32 R0, R0, 0x100000, RZ ;  /* 0x0010000000007824 */ /* 0x000fe200078e00ff */
[----:B------:R-:W-:-:S04]  /*63c0*/  LEA R3, R3, 0x3b800000, 0x17 ;  /* 0x3b80000003037811 */ /* 0x000fc800078eb8ff */
[----:B------:R-:W-:-:S07]  /*63d0*/  LOP3.LUT R0, R3, R0, R7, 0xfe, !PT ;  /* 0x0000000003007212 */ /* 0x000fce00078efe07 */
.L_x_45935:
[----:B------:R-:W-:Y:S05]  /*63e0*/  BSYNC.RECONVERGENT B0 ;  /* 0x0000000000007941 */ /* 0x000fea0003800200 */
.L_x_45934:
[----:B------:R-:W0:Y:S02]  /*63f0*/  F2I.FTZ.TRUNC.NTZ R0, R0 ;  /* 0x0000000000007305 */ /* 0x000e24000021f100 */
[----:B0-----:R-:W-:Y:S01]  /*6400*/  PRMT R23, R0, 0x7610, R23 ;  /* 0x0000761000177816 */ /* 0x001fe20000000017 */
[----:B------:R-:W-:Y:S06]  /*6410*/  BRA `(.L_x_45919) ;  /* 0x0000000400107947 */ /* 0x000fec0003800000 */
.L_x_45932:
        /* <DEDUP_REMOVED lines=21> */
.L_x_45941:
[----:B------:R-:W-:Y:S05]  /*6570*/  BSYNC.RECONVERGENT B1 ;  /* 0x0000000000017941 */ /* 0x000fea0003800200 */
.L_x_45940:
[----:B------:R-:W-:Y:S01]  /*6580*/  IMAD.SHL.U32 R0, R0, 0x200000, RZ ;  /* 0x0020000000007824 */ /* 0x000fe200078e00ff */
[----:B------:R-:W-:-:S04]  /*6590*/  LEA R3, R3, 0x37800000, 0x17 ;  /* 0x3780000003037811 */ /* 0x000fc800078eb8ff */
[----:B------:R-:W-:-:S07]  /*65a0*/  LOP3.LUT R0, R3, R0, R7, 0xfe, !PT ;  /* 0x0000000003007212 */ /* 0x000fce00078efe07 */
.L_x_45939:
[----:B------:R-:W-:Y:S05]  /*65b0*/  BSYNC.RECONVERGENT B0 ;  /* 0x0000000000007941 */ /* 0x000fea0003800200 */
.L_x_45938:
[----:B------:R-:W0:Y:S02]  /*65c0*/  F2I.FTZ.TRUNC.NTZ R0, R0 ;  /* 0x0000000000007305 */ /* 0x000e24000021f100 */
[----:B0-----:R-:W-:Y:S01]  /*65d0*/  PRMT R23, R0, 0x7610, R23 ;  /* 0x0000761000177816 */ /* 0x001fe20000000017 */
[----:B------:R-:W-:Y:S06]  /*65e0*/  BRA `(.L_x_45919) ;  /* 0x00000000009c7947 */ /* 0x000fec0003800000 */
.L_x_45931:
        /* <DEDUP_REMOVED lines=14> */
.L_x_45945:
[----:B------:R-:W-:Y:S05]  /*66d0*/  BSYNC.RECONVERGENT B0 ;  /* 0x0000000000007941 */ /* 0x000fea0003800200 */
.L_x_45944:
[----:B------:R-:W0:Y:S02]  /*66e0*/  F2I.FTZ.TRUNC.NTZ R0, R0 ;  /* 0x0000000000007305 */ /* 0x000e24000021f100 */
[----:B0-----:R-:W-:Y:S01]  /*66f0*/  PRMT R23, R0, 0x7610, R23 ;  /* 0x0000761000177816 */ /* 0x001fe20000000017 */
[----:B------:R-:W-:Y:S06]  /*6700*/  BRA `(.L_x_45919) ;  /* 0x0000000000547947 */ /* 0x000fec0003800000 */
.L_x_45918:
        /* <DEDUP_REMOVED lines=16> */
.L_x_45946:
[----:B------:R-:W-:Y:S01]  /*6810*/  PRMT R23, RZ, 0x7610, R23 ;  /* 0x00007610ff177816 */ /* 0x000fe20000000017 */
[----:B------:R-:W-:Y:S06]  /*6820*/  BRA `(.L_x_45919) ;  /* 0x00000000000c7947 */ /* 0x000fec0003800000 */
.L_x_45943:
[----:B------:R0:W5:Y:S01]  /*6830*/  LDG.E.U8 R23, desc[UR36][R4.64] ;  /* 0x0000002404177981 */ /* 0x000162000c1e1100 */
[----:B------:R-:W-:Y:S05]  /*6840*/  BRA `(.L_x_45919) ;  /* 0x0000000000047947 */ /* 0x000fea0003800000 */
.L_x_45942:
[----:B------:R0:W5:Y:S02]  /*6850*/  LDG.E.U8 R23, desc[UR36][R4.64] ;  /* 0x0000002404177981 */ /* 0x000164000c1e1100 */
.L_x_45919:
        /* <DEDUP_REMOVED lines=19> */
.L_x_45950:
[----:B------:R0:W5:Y:S01]  /*6990*/  LDG.E.U8 R0, desc[UR36][R4.64] ;  /* 0x0000002404007981 */ /* 0x000162000c1e1100 */
[----:B------:R-:W-:Y:S05]  /*69a0*/  BRA `(.L_x_45952) ;  /* 0x0000000c00507947 */ /* 0x000fea0003800000 */
.L_x_45949:
        /* <DEDUP_REMOVED lines=8> */
.L_x_45954:
[----:B------:R0:W5:Y:S01]  /*6a30*/  LDG.E.U8 R0, desc[UR36][R4.64] ;  /* 0x0000002404007981 */ /* 0x000162000c1e1100 */
[----:B------:R-:W-:Y:S05]  /*6a40*/  BRA `(.L_x_45952) ;  /* 0x0000000c00287947 */ /* 0x000fea0003800000 */
.L_x_45953:
[----:B------:R0:W5:Y:S01]  /*6a50*/  LDG.E.U16 R0, desc[UR36][R4.64] ;  /* 0x0000002404007981 */ /* 0x000162000c1e1500 */
[----:B------:R-:W-:Y:S05]  /*6a60*/  BRA `(.L_x_45952) ;  /* 0x0000000c00207947 */ /* 0x000fea0003800000 */
.L_x_45948:
        /* <DEDUP_REMOVED lines=9> */
.L_x_45956:
[----:B------:R-:W2:Y:S02]  /*6b00*/  LDG.E.U16 R3, desc[UR36][R4.64] ;  /* 0x0000002404037981 */ /* 0x000ea4000c1e1500 */
[----:B--2---:R-:W-:-:S06]  /*6b10*/  HADD2.F32 R3, -RZ, R3.H0_H0 ;  /* 0x20000003ff037230 */ /* 0x004fcc0000004100 */
[----:B------:R-:W0:Y:S02]  /*6b20*/  F2I.FTZ.TRUNC.NTZ R3, R3 ;  /* 0x0000000300037305 */ /* 0x000e24000021f100 */
[----:B0-----:R-:W-:Y:S01]  /*6b30*/  PRMT R0, R3, 0x7610, R0 ;  /* 0x0000761003007816 */ /* 0x001fe20000000000 */
[----:B------:R-:W-:Y:S06]  /*6b40*/  BRA `(.L_x_45952) ;  /* 0x0000000800e87947 */ /* 0x000fec0003800000 */
.L_x_45955:
        /* <DEDUP_REMOVED lines=9> */
.L_x_45958:
[----:B------:R-:W2:Y:S02]  /*6be0*/  LDG.E.U16 R4, desc[UR36][R4.64] ;  /* 0x0000002404047981 */ /* 0x000ea4000c1e1500 */
[----:B--2---:R-:W-:-:S06]  /*6bf0*/  HADD2.F32 R3, -RZ, R4.H0_H0 ;  /* 0x20000004ff037230 */ /* 0x004fcc0000004100 */
[----:B------:R-:W0:Y:S02]  /*6c00*/  F2I.FTZ.TRUNC.NTZ R3, R3 ;  /* 0x0000000300037305 */ /* 0x000e24000021f100 */
[----:B0-----:R-:W-:Y:S01]  /*6c10*/  PRMT R0, R3, 0x7610, R0 ;  /* 0x0000761003007816 */ /* 0x001fe20000000000 */
[----:B------:R-:W-:Y:S06]  /*6c20*/  BRA `(.L_x_45952) ;  /* 0x0000000800b07947 */ /* 0x000fec0003800000 */
.L_x_45957:
[----:B------:R-:W2:Y:S02]  /*6c30*/  LDG.E.64 R4, desc[UR36][R4.64] ;  /* 0x0000002404047981 */ /* 0x000ea4000c1e1b00 */
[----:B--2---:R0:W1:Y:S02]  /*6c40*/  F2I.F64.TRUNC R0, R4 ;  /* 0x0000000400007311 */ /* 0x004064000030d100 */
[----:B01----:R-:W-:Y:S05]  /*6c50*/  BRA `(.L_x_45952) ;  /* 0x0000000800a47947 */ /* 0x003fea0003800000 */
.L_x_45947:
        /* <DEDUP_REMOVED lines=12> */
.L_x_45961:
[----:B------:R-:W2:Y:S02]  /*6d20*/  LDG.E.64 R4, desc[UR36][R4.64] ;  /* 0x0000002404047981 */ /* 0x000ea4000c1e1b00 */
[----:B--2---:R3:W4:Y:S02]  /*6d30*/  F2I.F64.TRUNC R0, R4 ;  /* 0x0000000400007311 */ /* 0x004724000030d100 */
[----:B---34-:R-:W-:Y:S05]  /*6d40*/  BRA `(.L_x_45952) ;  /* 0x0000000800687947 */ /* 0x018fea0003800000 */
.L_x_45960:
        /* <DEDUP_REMOVED lines=27> */
.L_x_45963:
        /* <DEDUP_REMOVED lines=15> */
.L_x_45962:
[----:B------:R-:W2:Y:S02]  /*6ff0*/  LDG.E.U16 R3, desc[UR36][R4.64] ;  /* 0x0000002404037981 */ /* 0x000ea4000c1e1500 */
[----:B--2---:R-:W-:-:S06]  /*7000*/  IMAD.U32 R3, R3, 0x10000, RZ ;  /* 0x0001000003037824 */ /* 0x004fcc00078e00ff */
[----:B------:R-:W0:Y:S02]  /*7010*/  F2I.FTZ.TRUNC.NTZ R3, R3 ;  /* 0x0000000300037305 */ /* 0x000e24000021f100 */
[----:B0-----:R-:W-:Y:S01]  /*7020*/  PRMT R0, R3, 0x7610, R0 ;  /* 0x0000761003007816 */ /* 0x001fe20000000000 */
[----:B------:R-:W-:Y:S06]  /*7030*/  BRA `(.L_x_45952) ;  /* 0x0000000400ac7947 */ /* 0x000fec0003800000 */
.L_x_45959:
        /* <DEDUP_REMOVED lines=10> */
.L_x_45966:
        /* <DEDUP_REMOVED lines=21> */
.L_x_45970:
[----:B------:R-:W-:Y:S05]  /*7230*/  BSYNC.RECONVERGENT B1 ;  /* 0x0000000000017941 */ /* 0x000fea0003800200 */
.L_x_45969:
[----:B------:R-:W-:Y:S01]  /*7240*/  IMAD.SHL.U32 R0, R0, 0x100000, RZ ;  /* 0x0010000000007824 */ /* 0x000fe200078e00ff */
[----:B------:R-:W-:-:S04]  /*7250*/  LEA R3, R3, 0x3b800000, 0x17 ;  /* 0x3b80000003037811 */ /* 0x000fc800078eb8ff */
[----:B------:R-:W-:-:S07]  /*7260*/  LOP3.LUT R3, R3, R0, R7, 0xfe, !PT ;  /* 0x0000000003037212 */ /* 0x000fce00078efe07 */
.L_x_45968:
[----:B------:R-:W-:Y:S05]  /*7270*/  BSYNC.RECONVERGENT B0 ;  /* 0x0000000000007941 */ /* 0x000fea0003800200 */
.L_x_45967:
[----:B------:R-:W0:Y:S02]  /*7280*/  F2I.FTZ.TRUNC.NTZ R3, R3 ;  /* 0x0000000300037305 */ /* 0x000e24000021f100 */
[----:B0-----:R-:W-:Y:S01]  /*7290*/  PRMT R0, R3, 0x7610, R0 ;  /* 0x0000761003007816 */ /* 0x001fe20000000000 */
[----:B------:R-:W-:Y:S06]  /*72a0*/  BRA `(.L_x_45952) ;  /* 0x0000000400107947 */ /* 0x000fec0003800000 */
.L_x_45965:
        /* <DEDUP_REMOVED lines=21> */
.L_x_45974:
[----:B------:R-:W-:Y:S05]  /*7400*/  BSYNC.RECONVERGENT B1 ;  /* 0x0000000000017941 */ /* 0x000fea0003800200 */
.L_x_45973:
[----:B------:R-:W-:Y:S01]  /*7410*/  IMAD.SHL.U32 R0, R0, 0x200000, RZ ;  /* 0x0020000000007824 */ /* 0x000fe200078e00ff */
[----:B------:R-:W-:-:S04]  /*7420*/  LEA R3, R3, 0x37800000, 0x17 ;  /* 0x3780000003037811 */ /* 0x000fc800078eb8ff */
[----:B------:R-:W-:-:S07]  /*7430*/  LOP3.LUT R3, R3, R0, R7, 0xfe, !PT ;  /* 0x0000000003037212 */ /* 0x000fce00078efe07 */
.L_x_45972:
[----:B------:R-:W-:Y:S05]  /*7440*/  BSYNC.RECONVERGENT B0 ;  /* 0x0000000000007941 */ /* 0x000fea0003800200 */
.L_x_45971:
[----:B------:R-:W0:Y:S02]  /*7450*/  F2I.FTZ.TRUNC.NTZ R3, R3 ;  /* 0x0000000300037305 */ /* 0x000e24000021f100 */
[----:B0-----:R-:W-:Y:S01]  /*7460*/  PRMT R0, R3, 0x7610, R0 ;  /* 0x0000761003007816 */ /* 0x001fe20000000000 */
[----:B------:R-:W-:Y:S06]  /*7470*/  BRA `(.L_x_45952) ;  /* 0x00000000009c7947 */ /* 0x000fec0003800000 */
.L_x_45964:
        /* <DEDUP_REMOVED lines=14> */
.L_x_45978:
[----:B------:R-:W-:Y:S05]  /*7560*/  BSYNC.RECONVERGENT B0 ;  /* 0x0000000000007941 */ /* 0x000fea0003800200 */
.L_x_45977:
[----:B------:R-:W0:Y:S02]  /*7570*/  F2I.FTZ.TRUNC.NTZ R3, R3 ;  /* 0x0000000300037305 */ /* 0x000e24000021f100 */
[----:B0-----:R-:W-:Y:S01]  /*7580*/  PRMT R0, R3, 0x7610, R0 ;  /* 0x0000761003007816 */ /* 0x001fe20000000000 */
[----:B------:R-:W-:Y:S06]  /*7590*/  BRA `(.L_x_45952) ;  /* 0x0000000000547947 */ /* 0x000fec0003800000 */
.L_x_45951:
        /* <DEDUP_REMOVED lines=16> */
.L_x_45979:
[----:B------:R-:W-:Y:S01]  /*76a0*/  PRMT R0, RZ, 0x7610, R0 ;  /* 0x00007610ff007816 */ /* 0x000fe20000000000 */
[----:B------:R-:W-:Y:S06]  /*76b0*/  BRA `(.L_x_45952) ;  /* 0x00000000000c7947 */ /* 0x000fec0003800000 */
.L_x_45976:
[----:B------:R1:W5:Y:S01]  /*76c0*/  LDG.E.U8 R0, desc[UR36][R4.64] ;  /* 0x0000002404007981 */ /* 0x000362000c1e1100 */
[----:B------:R-:W-:Y:S05]  /*76d0*/  BRA `(.L_x_45952) ;  /* 0x0000000000047947 */ /* 0x000fea0003800000 */
.L_x_45975:
[----:B------:R0:W5:Y:S02]  /*76e0*/  LDG.E.U8 R0, desc[UR36][R4.64] ;  /* 0x0000002404007981 */ /* 0x000164000c1e1100 */
.L_x_45952:
[----:B-----5:R-:W-:-:S04]  /*76f0*/  PRMT R3, R23, 0x8880, RZ ;  /* 0x0000888017037816 */ /* 0x020fc800000000ff */
[----:B------:R-:W-:-:S07]  /*7700*/  PRMT R3, R3, 0x7710, RZ ;  /* 0x0000771003037816 */ /* 0x000fce00000000ff */
.L_x_45913:
[----:B------:R-:W-:Y:S05]  /*7710*/  BSYNC.RECONVERGENT B6 ;  /* 0x0000000000067941 */ /* 0x000fea0003800200 */
.L_x_45912:
[----:B------:R-:W-:Y:S01]  /*7720*/  ISETP.GE.AND P0, PT, R25, R16, PT ;  /* 0x000000101900720c */ /* 0x000fe20003f06270 */
[----:B------:R-:W-:-:S12]  /*7730*/  BSSY.RECONVERGENT B0, `(.L_x_45980) ;  /* 0x000000e000007945 */ /* 0x000fd80003800200 */
[----:B------:R-:W-:Y:S05]  /*7740*/  @P0 BRA `(.L_x_45981) ;  /* 0x0000000000300947 */ /* 0x000fea0003800000 */
[----:B------:R-:W-:Y:S02]  /*7750*/  PRMT R6, R26, 0x9910, RZ ;  /* 0x000099101a067816 */ /* 0x000fe400000000ff */
[----:B01234-:R-:W-:Y:S02]  /*7760*/  PRMT R5, R24, 0x8880, RZ ;  /* 0x0000888018057816 */ /* 0x01ffe400000000ff */
[----:B------:R-:W-:-:S07]  /*7770*/  MOV R4, 0x7790 ;  /* 0x0000779000047802 */ /* 0x000fce0000000f00 */
[----:B------:R-:W-:Y:S05]  /*7780*/  CALL.REL.NOINC `($__internal_73_$__cuda_sm20_rem_s16) ;  /* 0x0000004000f07944 */ /* 0x000fea0003c00000 */
[----:B------:R-:W-:-:S04]  /*7790*/  LOP3.LUT R4, R24, R9, RZ, 0x3c, !PT ;  /* 0x0000000918047212 */ /* 0x000fc800078e3cff */
[----:B------:R-:W-:Y:S02]  /*77a0*/  PRMT R5, R4, 0x8880, RZ ;  /* 0x0000888004057816 */ /* 0x000fe400000000ff */
[----:B------:R-:W-:Y:S02]  /*77b0*/  PRMT R4, R9, 0x9910, RZ ;  /* 0x0000991009047816 */ /* 0x000fe400000000ff */
[----:B------:R-:W-:Y:S02]  /*77c0*/  ISETP.GT.AND P0, PT, R5, -0x1, PT ;  /* 0xffffffff0500780c */ /* 0x000fe40003f04270 */
[----:B------:R-:W-:Y:S02]  /*77d0*/  ISETP.NE.AND P1, PT, R4, RZ, PT ;  /* 0x000000ff0400720c */ /* 0x000fe40003f25270 */
[----:B------:R-:W-:-:S04]  /*77e0*/  SEL R24, R24, RZ, !P0 ;  /* 0x000000ff18187207 */ /* 0x000fc80004000000 */
[----:B------:R-:W-:-:S05]  /*77f0*/  SEL R24, R24, RZ, P1 ;  /* 0x000000ff18187207 */ /* 0x000fca0000800000 */
[----:B------:R-:W-:-:S07]  /*7800*/  IMAD.IADD R7, R24, 0x1, R9 ;  /* 0x0000000118077824 */ /* 0x000fce00078e0209 */
.L_x_45981:
[----:B------:R-:W-:Y:S05]  /*7810*/  BSYNC.RECONVERGENT B0 ;  /* 0x0000000000007941 */ /* 0x000fea0003800200 */
.L_x_45980:
[----:B------:R-:W-:Y:S01]  /*7820*/  VIADD R23, R25, 0x80 ;  /* 0x0000008019177836 */ /* 0x000fe20000000000 */
[----:B------:R-:W-:Y:S04]  /*7830*/  BSSY.RECONVERGENT B0, `(.L_x_45982) ;  /* 0x000000f000007945 */ /* 0x000fe80003800200 */
[----:B------:R-:W-:-:S13]  /*7840*/  ISETP.GE.AND P0, PT, R23, R16, PT ;  /* 0x000000101700720c */ /* 0x000fda0003f06270 */
[----:B------:R-:W-:Y:S05]  /*7850*/  @P0 BRA `(.L_x_45983) ;  /* 0x0000000000300947 */ /* 0x000fea0003800000 */
[----:B------:R-:W-:Y:S02]  /*7860*/  PRMT R6, R22, 0x9910, RZ ;  /* 0x0000991016067816 */ /* 0x000fe400000000ff */
[----:B01234-:R-:W-:Y:S02]  /*7870*/  PRMT R5, R19, 0x8880, RZ ;  /* 0x0000888013057816 */ /* 0x01ffe400000000ff */
[----:B------:R-:W-:-:S07]  /*7880*/  MOV R4, 0x78a0 ;  /* 0x000078a000047802 */ /* 0x000fce0000000f00 */
[----:B------:R-:W-:Y:S05]  /*7890*/  CALL.REL.NOINC `($__internal_73_$__cuda_sm20_rem_s16) ;  /* 0x0000004000ac7944 */ /* 0x000fea0003c00000 */
[----:B------:R-:W-:Y:S02]  /*78a0*/  LOP3.LUT R4, R19, R9, RZ, 0x3c, !PT ;  /* 0x0000000913047212 */ /* 0x000fe400078e3cff */
[----:B------:R-:W-:Y:S02]  /*78b0*/  PRMT R5, R9, 0x9910, RZ ;  /* 0x0000991009057816 */ /* 0x000fe400000000ff */
[----:B------:R-:W-:Y:S02]  /*78c0*/  PRMT R4, R4, 0x8880, RZ ;  /* 0x0000888004047816 */ /* 0x000fe400000000ff */
[----:B------:R-:W-:Y:S02]  /*78d0*/  ISETP.NE.AND P1, PT, R5, RZ, PT ;  /* 0x000000ff0500720c */ /* 0x000fe40003f25270 */
[----:B------:R-:W-:-:S04]  /*78e0*/  ISETP.GT.AND P0, PT, R4, -0x1, PT ;  /* 0xffffffff0400780c */ /* 0x000fc80003f04270 */
[----:B------:R-:W-:-:S04]  /*78f0*/  SEL R19, R19, RZ, !P0 ;  /* 0x000000ff13137207 */ /* 0x000fc80004000000 */
[----:B------:R-:W-:-:S05]  /*7900*/  SEL R22, R19, RZ, P1 ;  /* 0x000000ff13167207 */ /* 0x000fca0000800000 */
[----:B------:R-:W-:-:S07]  /*7910*/  IMAD.IADD R22, R22, 0x1, R9 ;  /* 0x0000000116167824 */ /* 0x000fce00078e0209 */
.L_x_45983:
[----:B------:R-:W-:Y:S05]  /*7920*/  BSYNC.RECONVERGENT B0 ;  /* 0x0000000000007941 */ /* 0x000fea0003800200 */
.L_x_45982:
[----:B01234-:R-:W-:Y:S01]  /*7930*/  VIADD R5, R25, 0x100 ;  /* 0x0000010019057836 */ /* 0x01ffe20000000000 */
[----:B------:R-:W-:Y:S04]  /*7940*/  BSSY.RECONVERGENT B0, `(.L_x_45984) ;  /* 0x000000f000007945 */ /* 0x000fe80003800200 */
[----:B------:R-:W-:-:S13]  /*7950*/  ISETP.GE.AND P0, PT, R5, R16, PT ;  /* 0x000000100500720c */ /* 0x000fda0003f06270 */
[----:B------:R-:W-:Y:S05]  /*7960*/  @P0 BRA `(.L_x_45985) ;  /* 0x0000000000300947 */ /* 0x000fea0003800000 */
[----:B------:R-:W-:Y:S02]  /*7970*/  PRMT R6, R17, 0x9910, RZ ;  /* 0x0000991011067816 */ /* 0x000fe400000000ff */
[----:B------:R-:W-:Y:S02]  /*7980*/  PRMT R5, R18, 0x8880, RZ ;  /* 0x0000888012057816 */ /* 0x000fe400000000ff */
        /* <DEDUP_REMOVED lines=10> */
.L_x_45985:
[----:B------:R-:W-:Y:S05]  /*7a30*/  BSYNC.RECONVERGENT B0 ;  /* 0x0000000000007941 */ /* 0x000fea0003800200 */
.L_x_45984:
[----:B------:R-:W-:Y:S01]  /*7a40*/  VIADD R5, R25, 0x180 ;  /* 0x0000018019057836 */ /* 0x000fe20000000000 */
        /* <DEDUP_REMOVED lines=15> */
.L_x_45987:
[----:B------:R-:W-:Y:S05]  /*7b40*/  BSYNC.RECONVERGENT B0 ;  /* 0x0000000000007941 */ /* 0x000fea0003800200 */
.L_x_45986:
        /* <DEDUP_REMOVED lines=26> */
.L_x_45994:
[----:B------:R0:W-:Y:S01]  /*7cf0*/  STG.E.U8 desc[UR36][R8.64], R7 ;  /* 0x0000000708007986 */ /* 0x0001e2000c101124 */
[----:B------:R-:W-:Y:S01]  /*7d00*/  IMAD.MOV.U32 R25, RZ, RZ, R23 ;  /* 0x000000ffff197224 */ /* 0x000fe200078e0017 */
[----:B------:R-:W-:Y:S06]  /*7d10*/  BRA `(.L_x_45996) ;  /* 0x0000000c00d47947 */ /* 0x000fec0003800000 */
.L_x_45993:
        /* <DEDUP_REMOVED lines=13> */
.L_x_45998:
[----:B------:R-:W-:Y:S01]  /*7df0*/  LOP3.LUT R7, R7, 0xffff, RZ, 0xc0, !PT ;  /* 0x0000ffff07077812 */ /* 0x000fe200078ec0ff */
[----:B------:R-:W-:-:S03]  /*7e00*/  IMAD.MOV.U32 R25, RZ, RZ, R23 ;  /* 0x000000ffff197224 */ /* 0x000fc600078e0017 */
[----:B------:R-:W-:-:S05]  /*7e10*/  PRMT R3, R7, 0x8880, RZ ;  /* 0x0000888007037816 */ /* 0x000fca00000000ff */
[----:B------:R0:W-:Y:S01]  /*7e20*/  STG.E desc[UR36][R8.64], R3 ;  /* 0x0000000308007986 */ /* 0x0001e2000c101924 */
[----:B------:R-:W-:Y:S05]  /*7e30*/  BRA `(.L_x_45996) ;  /* 0x0000000c008c7947 */ /* 0x000fea0003800000 */
.L_x_45997:
[----:B------:R-:W-:Y:S01]  /*7e40*/  PRMT R3, R7, 0x8880, RZ ;  /* 0x0000888007037816 */ /* 0x000fe200000000ff */
[----:B------:R-:W-:-:S03]  /*7e50*/  IMAD.MOV.U32 R25, RZ, RZ, R23 ;  /* 0x000000ffff197224 */ /* 0x000fc600078e0017 */
[----:B------:R-:W-:-:S05]  /*7e60*/  PRMT R3, R3, 0x7710, RZ ;  /* 0x0000771003037816 */ /* 0x000fca00000000ff */
[----:B------:R0:W-:Y:S01]  /*7e70*/  STG.E.U16 desc[UR36][R8.64], R3 ;  /* 0x0000000308007986 */ /* 0x0001e2000c101524 */
[----:B------:R-:W-:Y:S05]  /*7e80*/  BRA `(.L_x_45996) ;  /* 0x0000000c00787947 */ /* 0x000fea0003800000 */
.L_x_45992:
        /* <DEDUP_REMOVED lines=10> */
.L_x_46000:
[----:B------:R-:W0:Y:S01]  /*7f30*/  I2F.S8 R0, R7 ;  /* 0x0000000700007306 */ /* 0x000e220000001400 */
[----:B------:R-:W-:Y:S01]  /*7f40*/  IMAD.MOV.U32 R25, RZ, RZ, R23 ;  /* 0x000000ffff197224 */ /* 0x000fe200078e0017 */
[----:B0-----:R-:W-:-:S05]  /*7f50*/  F2FP.F16.F32.PACK_AB R0, RZ, R0 ;  /* 0x00000000ff00723e */ /* 0x001fca00000000ff */
[----:B------:R1:W-:Y:S01]  /*7f60*/  STG.E.U16 desc[UR36][R8.64], R0 ;  /* 0x0000000008007986 */ /* 0x0003e2000c101524 */
[----:B------:R-:W-:Y:S05]  /*7f70*/  BRA `(.L_x_45996) ;  /* 0x0000000c003c7947 */ /* 0x000fea0003800000 */
.L_x_45999:
        /* <DEDUP_REMOVED lines=11> */
.L_x_46002:
[----:B------:R-:W0:Y:S01]  /*8030*/  I2F.S8 R7, R7 ;  /* 0x0000000700077306 */ /* 0x000e220000001400 */
[----:B------:R-:W-:Y:S01]  /*8040*/  IMAD.MOV.U32 R25, RZ, RZ, R23 ;  /* 0x000000ffff197224 */ /* 0x000fe200078e0017 */
[----:B0-----:R-:W-:-:S04]  /*8050*/  F2FP.F16.F32.PACK_AB R3, RZ, R7 ;  /* 0x00000007ff03723e */ /* 0x001fc800000000ff */
[----:B------:R-:W-:-:S05]  /*8060*/  PRMT R3, R3, 0x5410, RZ ;  /* 0x0000541003037816 */ /* 0x000fca00000000ff */
[----:B------:R4:W-:Y:S01]  /*8070*/  STG.E desc[UR36][R8.64], R3 ;  /* 0x0000000308007986 */ /* 0x0009e2000c101924 */
[----:B------:R-:W-:Y:S05]  /*8080*/  BRA `(.L_x_45996) ;  /* 0x0000000800f87947 */ /* 0x000fea0003800000 */
.L_x_46001:
[----:B------:R-:W-:Y:S01]  /*8090*/  PRMT R4, R7, 0x8880, RZ ;  /* 0x0000888007047816 */ /* 0x000fe200000000ff */
[----:B------:R-:W-:-:S03]  /*80a0*/  IMAD.MOV.U32 R25, RZ, RZ, R23 ;  /* 0x000000ffff197224 */ /* 0x000fc600078e0017 */
[----:B------:R-:W-:-:S06]  /*80b0*/  PRMT R4, R4, 0x7710, RZ ;  /* 0x0000771004047816 */ /* 0x000fcc00000000ff */
[----:B------:R-:W0:Y:S02]  /*80c0*/  I2F.F64.S16 R4, R4 ;  /* 0x0000000400047312 */ /* 0x000e240000101c00 */
[----:B0-----:R2:W-:Y:S01]  /*80d0*/  STG.E.64 desc[UR36][R8.64], R4 ;  /* 0x0000000408007986 */ /* 0x0015e2000c101b24 */
[----:B------:R-:W-:Y:S05]  /*80e0*/  BRA `(.L_x_45996) ;  /* 0x0000000800e07947 */ /* 0x000fea0003800000 */
.L_x_45991:
        /* <DEDUP_REMOVED lines=13> */
.L_x_46005:
[----:B------:R-:W-:Y:S02]  /*81c0*/  PRMT R4, R7, 0x8880, RZ ;  /* 0x0000888007047816 */ /* 0x000fe400000000ff */
[----:B------:R-:W-:Y:S01]  /*81d0*/  CS2R R6, SRZ ;  /* 0x0000000000067805 */ /* 0x000fe2000001ff00 */
[----:B------:R-:W-:Y:S01]  /*81e0*/  IMAD.MOV.U32 R25, RZ, RZ, R23 ;  /* 0x000000ffff197224 */ /* 0x000fe200078e0017 */
[----:B------:R-:W-:-:S06]  /*81f0*/  PRMT R4, R4, 0x7710, RZ ;  /* 0x0000771004047816 */ /* 0x000fcc00000000ff */
[----:B------:R-:W0:Y:S02]  /*8200*/  I2F.F64.S16 R4, R4 ;  /* 0x0000000400047312 */ /* 0x000e240000101c00 */
[----:B0-----:R0:W-:Y:S01]  /*8210*/  STG.E.128 desc[UR36][R8.64], R4 ;  /* 0x0000000408007986 */ /* 0x0011e2000c101d24 */
[----:B------:R-:W-:Y:S05]  /*8220*/  BRA `(.L_x_45996) ;  /* 0x0000000800907947 */ /* 0x000fea0003800000 */
.L_x_46004:
        /* <DEDUP_REMOVED lines=19> */
.L_x_46009:
[----:B------:R-:W-:Y:S05]  /*8360*/  BSYNC.RECONVERGENT B0 ;  /* 0x0000000000007941 */ /* 0x000fea0003800200 */
.L_x_46008:
[----:B------:R-:W-:Y:S01]  /*8370*/  LOP3.LUT R5, R0, 0x80, R5, 0xf8, !PT ;  /* 0x0000008000057812 */ /* 0x000fe200078ef805 */
[----:B------:R-:W-:-:S04]  /*8380*/  IMAD.MOV.U32 R25, RZ, RZ, R23 ;  /* 0x000000ffff197224 */ /* 0x000fc800078e0017 */
[----:B------:R0:W-:Y:S01]  /*8390*/  STG.E.U8 desc[UR36][R8.64], R5 ;  /* 0x0000000508007986 */ /* 0x0001e2000c101124 */
[----:B------:R-:W-:Y:S05]  /*83a0*/  BRA `(.L_x_45996) ;  /* 0x0000000800307947 */ /* 0x000fea0003800000 */
.L_x_46007:
        /* <DEDUP_REMOVED lines=15> */
.L_x_46011:
[----:B------:R-:W-:Y:S05]  /*84a0*/  BSYNC.RECONVERGENT B0 ;  /* 0x0000000000007941 */ /* 0x000fea0003800200 */
.L_x_46010:
[----:B------:R-:W-:Y:S01]  /*84b0*/  LOP3.LUT R5, R0, 0x80, R5, 0xf8, !PT ;  /* 0x0000008000057812 */ /* 0x000fe200078ef805 */
[----:B------:R-:W-:-:S04]  /*84c0*/  IMAD.MOV.U32 R25, RZ, RZ, R23 ;  /* 0x000000ffff197224 */ /* 0x000fc800078e0017 */
[----:B------:R0:W-:Y:S01]  /*84d0*/  STG.E.U8 desc[UR36][R8.64], R5 ;  /* 0x0000000508007986 */ /* 0x0001e2000c101124 */
[----:B------:R-:W-:Y:S05]  /*84e0*/  BRA `(.L_x_45996) ;  /* 0x0000000400e07947 */ /* 0x000fea0003800000 */
.L_x_46006:
[----:B------:R-:W0:Y:S01]  /*84f0*/  I2F.S8 R0, R7 ;  /* 0x0000000700007306 */ /* 0x000e220000001400 */
[----:B------:R-:W-:Y:S01]  /*8500*/  IMAD.MOV.U32 R25, RZ, RZ, R23 ;  /* 0x000000ffff197224 */ /* 0x000fe200078e0017 */
[----:B0-----:R-:W-:-:S05]  /*8510*/  F2FP.BF16.F32.PACK_AB R0, RZ, R0 ;  /* 0x00000000ff00723e */ /* 0x001fca00000010ff */
[----:B------:R0:W-:Y:S01]  /*8520*/  STG.E.U16 desc[UR36][R8.64], R0 ;  /* 0x0000000008007986 */ /* 0x0001e2000c101524 */
[----:B------:R-:W-:Y:S05]  /*8530*/  BRA `(.L_x_45996) ;  /* 0x0000000400cc7947 */ /* 0x000fea0003800000 */
.L_x_46003:
        /* <DEDUP_REMOVED lines=13> */
.L_x_46014:
        /* <DEDUP_REMOVED lines=13> */
.L_x_46017:
[----:B------:R-:W-:-:S04]  /*86e0*/  SHF.R.U32.HI R0, RZ, 0x14, R3 ;  /* 0x00000014ff007819 */ /* 0x000fc80000011603 */
[----:B------:R-:W-:-:S04]  /*86f0*/  LOP3.LUT R0, R0, 0x1, RZ, 0xc0, !PT ;  /* 0x0000000100007812 */ /* 0x000fc800078ec0ff */
[----:B------:R-:W-:-:S04]  /*8700*/  IADD3 R0, PT, PT, R3, 0x487ffff, R0 ;  /* 0x0487ffff03007810 */ /* 0x000fc80007ffe000 */
[----:B------:R-:W-:-:S04]  /*8710*/  SHF.R.U32.HI R0, RZ, 0x14, R0 ;  /* 0x00000014ff007819 */ /* 0x000fc80000011600 */
[----:B------:R-:W-:-:S07]  /*8720*/  LOP3.LUT R0, R0, 0xff, RZ, 0xc0, !PT ;  /* 0x000000ff00007812 */ /* 0x000fce00078ec0ff */
.L_x_46018:
[----:B------:R-:W-:-:S04]  /*8730*/  SHF.R.U32.HI R3, RZ, 0x18, R3 ;  /* 0x00000018ff037819 */ /* 0x000fc80000011603 */
[----:B------:R-:W-:-:S04]  /*8740*/  LOP3.LUT R0, R0, 0x80, R3, 0xf8, !PT ;  /* 0x0000008000007812 */ /* 0x000fc800078ef803 */
[----:B------:R-:W-:-:S07]  /*8750*/  PRMT R4, R0, 0x7610, R4 ;  /* 0x0000761000047816 */ /* 0x000fce0000000004 */
.L_x_46016:
[----:B------:R-:W-:Y:S05]  /*8760*/  BSYNC.RECONVERGENT B0 ;  /* 0x0000000000007941 */ /* 0x000fea0003800200 */
.L_x_46015:
[----:B------:R0:W-:Y:S01]  /*8770*/  STG.E.U8 desc[UR36][R8.64], R4 ;  /* 0x0000000408007986 */ /* 0x0001e2000c101124 */
[----:B------:R-:W-:Y:S01]  /*8780*/  IMAD.MOV.U32 R25, RZ, RZ, R23 ;  /* 0x000000ffff197224 */ /* 0x000fe200078e0017 */
[----:B------:R-:W-:Y:S06]  /*8790*/  BRA `(.L_x_45996) ;  /* 0x0000000400347947 */ /* 0x000fec0003800000 */
.L_x_46013:
        /* <DEDUP_REMOVED lines=13> */
.L_x_46021:
[----:B------:R-:W-:-:S04]  /*8870*/  SHF.R.U32.HI R0, RZ, 0x15, R3 ;  /* 0x00000015ff007819 */ /* 0x000fc80000011603 */
[----:B------:R-:W-:-:S04]  /*8880*/  LOP3.LUT R0, R0, 0x1, RZ, 0xc0, !PT ;  /* 0x0000000100007812 */ /* 0x000fc800078ec0ff */
[----:B------:R-:W-:-:S04]  /*8890*/  IADD3 R0, PT, PT, R3, 0x88fffff, R0 ;  /* 0x088fffff03007810 */ /* 0x000fc80007ffe000 */
[----:B------:R-:W-:-:S04]  /*88a0*/  SHF.R.U32.HI R0, RZ, 0x15, R0 ;  /* 0x00000015ff007819 */ /* 0x000fc80000011600 */
[----:B------:R-:W-:-:S07]  /*88b0*/  LOP3.LUT R0, R0, 0xff, RZ, 0xc0, !PT ;  /* 0x000000ff00007812 */ /* 0x000fce00078ec0ff */
.L_x_46022:
[----:B------:R-:W-:-:S04]  /*88c0*/  SHF.R.U32.HI R3, RZ, 0x18, R3 ;  /* 0x00000018ff037819 */ /* 0x000fc80000011603 */
[----:B------:R-:W-:-:S04]  /*88d0*/  LOP3.LUT R0, R0, 0x80, R3, 0xf8, !PT ;  /* 0x0000008000007812 */ /* 0x000fc800078ef803 */
[----:B------:R-:W-:-:S07]  /*88e0*/  PRMT R4, R0, 0x7610, R4 ;  /* 0x0000761000047816 */ /* 0x000fce0000000004 */
.L_x_46020:
[----:B------:R-:W-:Y:S05]  /*88f0*/  BSYNC.RECONVERGENT B0 ;  /* 0x0000000000007941 */ /* 0x000fea0003800200 */
.L_x_46019:
[----:B------:R0:W-:Y:S01]  /*8900*/  STG.E.U8 desc[UR36][R8.64], R4 ;  /* 0x0000000408007986 */ /* 0x0001e2000c101124 */
[----:B------:R-:W-:Y:S01]  /*8910*/  IMAD.MOV.U32 R25, RZ, RZ, R23 ;  /* 0x000000ffff197224 */ /* 0x000fe200078e0017 */
[----:B------:R-:W-:Y:S06]  /*8920*/  BRA `(.L_x_45996) ;  /* 0x0000000000d07947 */ /* 0x000fec0003800000 */
.L_x_46012:
[----:B------:R-:W-:-:S13]  /*8930*/  ISETP.NE.AND P0, PT, R0, 0x1c, PT ;  /* 0x0000001c0000780c */ /* 0x000fda0003f05270 */
[----:B------:R-:W-:Y:S05]  /*8940*/  @!P0 BRA `(.L_x_46023) ;  /* 0x0000000000b88947 */ /* 0x000fea0003800000 */
[----:B------:R-:W-:-:S13]  /*8950*/  ISETP.NE.AND P0, PT, R0, 0x1d, PT ;  /* 0x0000001d0000780c */ /* 0x000fda0003f05270 */
[----:B------:R-:W-:Y:S05]  /*8960*/  @!P0 BRA `(.L_x_46024) ;  /* 0x0000000000948947 */ /* 0x000fea0003800000 */
[----:B------:R-:W-:-:S13]  /*8970*/  ISETP.NE.AND P0, PT, R0, 0x2c, PT ;  /* 0x0000002c0000780c */ /* 0x000fda0003f05270 */
[----:B------:R-:W-:Y:S05]  /*8980*/  @!P0 BRA `(.L_x_46025) ;  /* 0x0000000000488947 */ /* 0x000fea0003800000 */
.L_x_45995:
        /* <DEDUP_REMOVED lines=16> */
.L_x_46026:
[----:B------:R-:W-:Y:S01]  /*8a90*/  IMAD.MOV.U32 R25, RZ, RZ, R23 ;  /* 0x000000ffff197224 */ /* 0x000fe200078e0017 */
[----:B------:R-:W-:Y:S06]  /*8aa0*/  BRA `(.L_x_45996) ;  /* 0x0000000000707947 */ /* 0x000fec0003800000 */
.L_x_46025:
[----:B------:R-:W0:Y:S01]  /*8ab0*/  I2F.S8 R6, R7 ;  /* 0x0000000700067306 */ /* 0x000e220000001400 */
        /* <DEDUP_REMOVED lines=16> */
.L_x_46024:
[----:B------:R-:W-:Y:S01]  /*8bc0*/  LOP3.LUT R7, R7, 0xffff, RZ, 0xc0, !PT ;  /* 0x0000ffff07077812 */ /* 0x000fe200078ec0ff */
[----:B------:R-:W-:-:S03]  /*8bd0*/  IMAD.MOV.U32 R25, RZ, RZ, R23 ;  /* 0x000000ffff197224 */ /* 0x000fc600078e0017 */
[----:B------:R-:W-:-:S05]  /*8be0*/  PRMT R7, R7, 0x8880, RZ ;  /* 0x0000888007077816 */ /* 0x000fca00000000ff */
[----:B------:R-:W-:-:S05]  /*8bf0*/  IMAD.MOV.U32 R4, RZ, RZ, R7 ;  /* 0x000000ffff047224 */ /* 0x000fca00078e0007 */
[----:B------:R-:W-:-:S05]  /*8c00*/  SHF.R.S32.HI R5, RZ, 0x1f, R4 ;  /* 0x0000001fff057819 */ /* 0x000fca0000011404 */
[----:B------:R0:W-:Y:S01]  /*8c10*/  STG.E.64 desc[UR36][R8.64], R4 ;  /* 0x0000000408007986 */ /* 0x0001e2000c101b24 */
[----:B------:R-:W-:Y:S05]  /*8c20*/  BRA `(.L_x_45996) ;  /* 0x0000000000107947 */ /* 0x000fea0003800000 */
.L_x_46023:
[----:B------:R-:W-:Y:S01]  /*8c30*/  LOP3.LUT R7, R7, 0xffff, RZ, 0xc0, !PT ;  /* 0x0000ffff07077812 */ /* 0x000fe200078ec0ff */
[----:B------:R-:W-:-:S03]  /*8c40*/  IMAD.MOV.U32 R25, RZ, RZ, R23 ;  /* 0x000000ffff197224 */ /* 0x000fc600078e0017 */
[----:B------:R-:W-:-:S05]  /*8c50*/  PRMT R3, R7, 0x8880, RZ ;  /* 0x0000888007037816 */ /* 0x000fca00000000ff */
[----:B------:R0:W-:Y:S02]  /*8c60*/  STG.E desc[UR36][R8.64], R3 ;  /* 0x0000000308007986 */ /* 0x0001e4000c101924 */
.L_x_45996:
        /* <DEDUP_REMOVED lines=23> */
.L_x_46031:
[----:B------:R0:W-:Y:S01]  /*8de0*/  STG.E.U8 desc[UR36][R8.64], R22 ;  /* 0x0000001608007986 */ /* 0x0001e2000c101124 */
[----:B------:R-:W-:Y:S05]  /*8df0*/  BRA `(.L_x_46033) ;  /* 0x0000000c00807947 */ /* 0x000fea0003800000 */
.L_x_46030:
        /* <DEDUP_REMOVED lines=12> */
.L_x_46035:
[----:B------:R-:W-:-:S04]  /*8ec0*/  LOP3.LUT R22, R22, 0xffff, RZ, 0xc0, !PT ;  /* 0x0000ffff16167812 */ /* 0x000fc800078ec0ff */
[----:B------:R-:W-:-:S05]  /*8ed0*/  PRMT R3, R22, 0x8880, RZ ;  /* 0x0000888016037816 */ /* 0x000fca00000000ff */
[----:B------:R0:W-:Y:S01]  /*8ee0*/  STG.E desc[UR36][R8.64], R3 ;  /* 0x0000000308007986 */ /* 0x0001e2000c101924 */
[----:B------:R-:W-:Y:S05]  /*8ef0*/  BRA `(.L_x_46033) ;  /* 0x0000000c00407947 */ /* 0x000fea0003800000 */
.L_x_46034:
[----:B------:R-:W-:-:S04]  /*8f00*/  PRMT R3, R22, 0x8880, RZ ;  /* 0x0000888016037816 */ /* 0x000fc800000000ff */
[----:B------:R-:W-:-:S05]  /*8f10*/  PRMT R3, R3, 0x7710, RZ ;  /* 0x0000771003037816 */ /* 0x000fca00000000ff */
[----:B------:R0:W-:Y:S01]  /*8f20*/  STG.E.U16 desc[UR36][R8.64], R3 ;  /* 0x0000000308007986 */ /* 0x0001e2000c101524 */
[----:B------:R-:W-:Y:S05]  /*8f30*/  BRA `(.L_x_46033) ;  /* 0x0000000c00307947 */ /* 0x000fea0003800000 */
.L_x_46029:
        /* <DEDUP_REMOVED lines=9> */
.L_x_46037:
[----:B------:R-:W0:Y:S02]  /*8fd0*/  I2F.S8 R0, R22 ;  /* 0x0000001600007306 */ /* 0x000e240000001400 */
[----:B0-----:R-:W-:-:S05]  /*8fe0*/  F2FP.F16.F32.PACK_AB R0, RZ, R0 ;  /* 0x00000000ff00723e */ /* 0x001fca00000000ff */
[----:B------:R4:W-:Y:S01]  /*8ff0*/  STG.E.U16 desc[UR36][R8.64], R0 ;  /* 0x0000000008007986 */ /* 0x0009e2000c101524 */
[----:B------:R-:W-:Y:S05]  /*9000*/  BRA `(.L_x_46033) ;  /* 0x0000000800fc7947 */ /* 0x000fea0003800000 */
.L_x_46036:
        /* <DEDUP_REMOVED lines=10> */
.L_x_46039:
[----:B------:R-:W0:Y:S02]  /*90b0*/  I2F.S8 R22, R22 ;  /* 0x0000001600167306 */ /* 0x000e240000001400 */
[----:B0-----:R-:W-:-:S04]  /*90c0*/  F2FP.F16.F32.PACK_AB R3, RZ, R22 ;  /* 0x00000016ff03723e */ /* 0x001fc800000000ff */
[----:B------:R-:W-:-:S05]  /*90d0*/  PRMT R3, R3, 0x5410, RZ ;  /* 0x0000541003037816 */ /* 0x000fca00000000ff */
[----:B------:R2:W-:Y:S01]  /*90e0*/  STG.E desc[UR36][R8.64], R3 ;  /* 0x0000000308007986 */ /* 0x0005e2000c101924 */
[----:B------:R-:W-:Y:S05]  /*90f0*/  BRA `(.L_x_46033) ;  /* 0x0000000800c07947 */ /* 0x000fea0003800000 */
.L_x_46038:
[----:B------:R-:W-:-:S04]  /*9100*/  PRMT R4, R22, 0x8880, RZ ;  /* 0x0000888016047816 */ /* 0x000fc800000000ff */
[----:B------:R-:W-:-:S06]  /*9110*/  PRMT R4, R4, 0x7710, RZ ;  /* 0x0000771004047816 */ /* 0x000fcc00000000ff */
[----:B------:R-:W0:Y:S02]  /*9120*/  I2F.F64.S16 R4, R4 ;  /* 0x0000000400047312 */ /* 0x000e240000101c00 */
[----:B0-----:R0:W-:Y:S01]  /*9130*/  STG.E.64 desc[UR36][R8.64], R4 ;  /* 0x0000000408007986 */ /* 0x0011e2000c101b24 */
[----:B------:R-:W-:Y:S05]  /*9140*/  BRA `(.L_x_46033) ;  /* 0x0000000800ac7947 */ /* 0x000fea0003800000 */
.L_x_46028:
        /* <DEDUP_REMOVED lines=14> */
.L_x_46043:
        /* <DEDUP_REMOVED lines=17> */
.L_x_46046:
[----:B------:R-:W-:-:S04]  /*9340*/  SHF.R.U32.HI R3, RZ, 0x18, R5 ;  /* 0x00000018ff037819 */ /* 0x000fc80000011605 */
[----:B------:R-:W-:-:S04]  /*9350*/  LOP3.LUT R0, R0, 0x80, R3, 0xf8, !PT ;  /* 0x0000008000007812 */ /* 0x000fc800078ef803 */
[----:B------:R-:W-:-:S07]  /*9360*/  PRMT R4, R0, 0x7610, R4 ;  /* 0x0000761000047816 */ /* 0x000fce0000000004 */
.L_x_46045:
[----:B------:R-:W-:Y:S05]  /*9370*/  BSYNC.RECONVERGENT B0 ;  /* 0x0000000000007941 */ /* 0x000fea0003800200 */
.L_x_46044:
[----:B------:R0:W-:Y:S01]  /*9380*/  STG.E.U8 desc[UR36][R8.64], R4 ;  /* 0x0000000408007986 */ /* 0x0001e2000c101124 */
[----:B------:R-:W-:Y:S05]  /*9390*/  BRA `(.L_x_46033) ;  /* 0x0000000800187947 */ /* 0x000fea0003800000 */
.L_x_46042:
        /* <DEDUP_REMOVED lines=17> */
.L_x_46049:
[----:B------:R-:W-:-:S04]  /*94b0*/  SHF.R.U32.HI R3, RZ, 0x18, R5 ;  /* 0x00000018ff037819 */ /* 0x000fc80000011605 */
[----:B------:R-:W-:-:S04]  /*94c0*/  LOP3.LUT R0, R0, 0x80, R3, 0xf8, !PT ;  /* 0x0000008000007812 */ /* 0x000fc800078ef803 */
[----:B------:R-:W-:-:S07]  /*94d0*/  PRMT R4, R0, 0x7610, R4 ;  /* 0x0000761000047816 */ /* 0x000fce0000000004 */
.L_x_46048:
[----:B------:R-:W-:Y:S05]  /*94e0*/  BSYNC.RECONVERGENT B0 ;  /* 0x0000000000007941 */ /* 0x000fea0003800200 */
.L_x_46047:
[----:B------:R0:W-:Y:S01]  /*94f0*/  STG.E.U8 desc[UR36][R8.64], R4 ;  /* 0x0000000408007986 */ /* 0x0001e2000c101124 */
[----:B------:R-:W-:Y:S05]  /*9500*/  BRA `(.L_x_46033) ;  /* 0x0000000400bc7947 */ /* 0x000fea0003800000 */
.L_x_46041:
        /* <DEDUP_REMOVED lines=22> */
.L_x_46051:
[----:B------:R-:W-:-:S04]  /*9670*/  LOP3.LUT R22, R22, 0xffff, RZ, 0xc0, !PT ;  /* 0x0000ffff16167812 */ /* 0x000fc800078ec0ff */
[----:B------:R-:W-:-:S05]  /*9680*/  PRMT R22, R22, 0x8880, RZ ;  /* 0x0000888016167816 */ /* 0x000fca00000000ff */
[----:B------:R-:W-:-:S05]  /*9690*/  IMAD.MOV.U32 R4, RZ, RZ, R22 ;  /* 0x000000ffff047224 */ /* 0x000fca00078e0016 */
[----:B------:R-:W-:-:S05]  /*96a0*/  SHF.R.S32.HI R5, RZ, 0x1f, R4 ;  /* 0x0000001fff057819 */ /* 0x000fca0000011404 */
[----:B------:R0:W-:Y:S01]  /*96b0*/  STG.E.64 desc[UR36][R8.64], R4 ;  /* 0x0000000408007986 */ /* 0x0001e2000c101b24 */
[----:B------:R-:W-:Y:S05]  /*96c0*/  BRA `(.L_x_46033) ;  /* 0x00000004004c7947 */ /* 0x000fea0003800000 */
.L_x_46050:
[----:B------:R-:W-:-:S04]  /*96d0*/  LOP3.LUT R22, R22, 0xffff, RZ, 0xc0, !PT ;  /* 0x0000ffff16167812 */ /* 0x000fc800078ec0ff */
[----:B------:R-:W-:-:S05]  /*96e0*/  PRMT R3, R22, 0x8880, RZ ;  /* 0x0000888016037816 */ /* 0x000fca00000000ff */
[----:B------:R0:W-:Y:S01]  /*96f0*/  STG.E desc[UR36][R8.64], R3 ;  /* 0x0000000308007986 */ /* 0x0001e2000c101924 */
[----:B------:R-:W-:Y:S05]  /*9700*/  BRA `(.L_x_46033) ;  /* 0x00000004003c7947 */ /* 0x000fea0003800000 */
.L_x_46040:
        /* <DEDUP_REMOVED lines=10> */
.L_x_46053:
[----:B------:R-:W-:Y:S02]  /*97b0*/  PRMT R4, R22, 0x8880, RZ ;  /* 0x0000888016047816 */ /* 0x000fe400000000ff */
[----:B------:R-:W-:Y:S02]  /*97c0*/  CS2R R6, SRZ ;  /* 0x0000000000067805 */ /* 0x000fe4000001ff00 */
[----:B------:R-:W-:-:S06]  /*97d0*/  PRMT R4, R4, 0x7710, RZ ;  /* 0x0000771004047816 */ /* 0x000fcc00000000ff */
[----:B------:R-:W0:Y:S02]  /*97e0*/  I2F.F64.S16 R4, R4 ;  /* 0x0000000400047312 */ /* 0x000e240000101c00 */
[----:B0-----:R0:W-:Y:S01]  /*97f0*/  STG.E.128 desc[UR36][R8.64], R4 ;  /* 0x0000000408007986 */ /* 0x0011e2000c101d24 */
[----:B------:R-:W-:Y:S05]  /*9800*/  BRA `(.L_x_46033) ;  /* 0x0000000000fc7947 */ /* 0x000fea0003800000 */
.L_x_46052:
[----:B------:R-:W-:-:S13]  /*9810*/  ISETP.NE.AND P0, PT, R0, 0xf, PT ;  /* 0x0000000f0000780c */ /* 0x000fda0003f05270 */
[----:B------:R-:W-:Y:S05]  /*9820*/  @!P0 BRA `(.L_x_46054) ;  /* 0x0000000000e88947 */ /* 0x000fea0003800000 */
[----:B------:R-:W-:-:S13]  /*9830*/  ISETP.NE.AND P0, PT, R0, 0x17, PT ;  /* 0x000000170000780c */ /* 0x000fda0003f05270 */
[----:B------:R-:W-:Y:S05]  /*9840*/  @!P0 BRA `(.L_x_46055) ;  /* 0x0000000000908947 */ /* 0x000fea0003800000 */
[----:B------:R-:W-:-:S13]  /*9850*/  ISETP.NE.AND P0, PT, R0, 0x18, PT ;  /* 0x000000180000780c */ /* 0x000fda0003f05270 */
[----:B------:R-:W-:Y:S05]  /*9860*/  @!P0 BRA `(.L_x_46056) ;  /* 0x0000000000448947 */ /* 0x000fea0003800000 */
.L_x_46032:
        /* <DEDUP_REMOVED lines=16> */
.L_x_46057:
[----:B------:R-:W-:Y:S05]  /*9970*/  BRA `(.L_x_46033) ;  /* 0x0000000000a07947 */ /* 0x000fea0003800000 */
.L_x_46056:
        /* <DEDUP_REMOVED lines=13> */
.L_x_46059:
[----:B------:R-:W-:Y:S05]  /*9a50*/  BSYNC.RECONVERGENT B0 ;  /* 0x0000000000007941 */ /* 0x000fea0003800200 */
.L_x_46058:
[----:B------:R-:W-:-:S05]  /*9a60*/  LOP3.LUT R3, R0, 0x80, R3, 0xf8, !PT ;  /* 0x0000008000037812 */ /* 0x000fca00078ef803 */
[----:B------:R0:W-:Y:S01]  /*9a70*/  STG.E.U8 desc[UR36][R8.64], R3 ;  /* 0x0000000308007986 */ /* 0x0001e2000c101124 */
[----:B------:R-:W-:Y:S05]  /*9a80*/  BRA `(.L_x_46033) ;  /* 0x00000000005c7947 */ /* 0x000fea0003800000 */
.L_x_46055:
        /* <DEDUP_REMOVED lines=12> */
.L_x_46061:
[----:B------:R-:W-:Y:S01]  /*9b50*/  IMAD.MOV.U32 R0, RZ, RZ, 0x7f ;  /* 0x0000007fff007424 */ /* 0x000fe200078e00ff */
[----:B------:R-:W-:-:S04]  /*9b60*/  ISETP.GT.U32.AND P0, PT, R3, 0x7f800000, PT ;  /* 0x7f8000000300780c */ /* 0x000fc80003f04070 */
[----:B------:R-:W-:-:S09]  /*9b70*/  SEL R0, R0, 0x7c, P0 ;  /* 0x0000007c00007807 */ /* 0x000fd20000000000 */
.L_x_46062:
[----:B------:R-:W-:Y:S05]  /*9b80*/  BSYNC.RECONVERGENT B0 ;  /* 0x0000000000007941 */ /* 0x000fea0003800200 */
.L_x_46060:
[----:B------:R-:W-:-:S04]  /*9b90*/  SHF.R.U32.HI R3, RZ, 0x18, R5 ;  /* 0x00000018ff037819 */ /* 0x000fc80000011605 */
[----:B------:R-:W-:-:S05]  /*9ba0*/  LOP3.LUT R3, R0, 0x80, R3, 0xf8, !PT ;  /* 0x0000008000037812 */ /* 0x000fca00078ef803 */
[----:B------:R0:W-:Y:S01]  /*9bb0*/  STG.E.U8 desc[UR36][R8.64], R3 ;  /* 0x0000000308007986 */ /* 0x0001e2000c101124 */
[----:B------:R-:W-:Y:S05]  /*9bc0*/  BRA `(.L_x_46033) ;  /* 0x00000000000c7947 */ /* 0x000fea0003800000 */
.L_x_46054:
[----:B------:R-:W0:Y:S02]  /*9bd0*/  I2F.S8 R0, R22 ;  /* 0x0000001600007306 */ /* 0x000e240000001400 */
[----:B0-----:R-:W-:-:S05]  /*9be0*/  F2FP.BF16.F32.PACK_AB R0, RZ, R0 ;  /* 0x00000000ff00723e */ /* 0x001fca00000010ff */
[----:B------:R0:W-:Y:S02]  /*9bf0*/  STG.E.U16 desc[UR36][R8.64], R0 ;  /* 0x0000000008007986 */ /* 0x0001e4000c101524 */
.L_x_46033:
[----:B------:R-:W-:-:S07]  /*9c00*/  VIADD R25, R25, 0x80 ;  /* 0x0000008019197836 */ /* 0x000fce0000000000 */
.L_x_45990:
[----:B------:R-:W-:-:S13]  /*9c10*/  ISETP.GE.AND P0, PT, R25, R16, PT ;  /* 0x000000101900720c */ /* 0x000fda0003f06270 */
[----:B------:R-:W-:Y:S05]  /*9c20*/  @P0 BREAK.RELIABLE B6 ;  /* 0x0000000000060942 */ /* 0x000fea0003800100 */
[----:B------:R-:W-:Y:S05]  /*9c30*/  @P0 BRA `(.L_x_46027) ;  /* 0x0000000c00e00947 */ /* 0x000fea0003800000 */
[----:B------:R-:W-:Y:S05]  /*9c40*/  BSYNC.RELIABLE B6 ;  /* 0x0000000000067941 */ /* 0x000fea0003800100 */
.L_x_45989:
        /* <DEDUP_REMOVED lines=20> */
.L_x_46066:
[----:B------:R0:W-:Y:S01]  /*9d90*/  STG.E.U8 desc[UR36][R8.64], R17 ;  /* 0x0000001108007986 */ /* 0x0001e2000c101124 */
[----:B------:R-:W-:Y:S05]  /*9da0*/  BRA `(.L_x_46068) ;  /* 0x0000000c00807947 */ /* 0x000fea0003800000 */
.L_x_46065:
        /* <DEDUP_REMOVED lines=12> */
.L_x_46070:
[----:B------:R-:W-:-:S04]  /*9e70*/  LOP3.LUT R17, R17, 0xffff, RZ, 0xc0, !PT ;  /* 0x0000ffff11117812 */ /* 0x000fc800078ec0ff */
[----:B------:R-:W-:-:S05]  /*9e80*/  PRMT R3, R17, 0x8880, RZ ;  /* 0x0000888011037816 */ /* 0x000fca00000000ff */
[----:B------:R0:W-:Y:S01]  /*9e90*/  STG.E desc[UR36][R8.64], R3 ;  /* 0x0000000308007986 */ /* 0x0001e2000c101924 */
[----:B------:R-:W-:Y:S05]  /*9ea0*/  BRA `(.L_x_46068) ;  /* 0x0000000c00407947 */ /* 0x000fea0003800000 */
.L_x_46069:
[----:B------:R-:W-:-:S04]  /*9eb0*/  PRMT R3, R17, 0x8880, RZ ;  /* 0x0000888011037816 */ /* 0x000fc800000000ff */
[----:B------:R-:W-:-:S05]  /*9ec0*/  PRMT R3, R3, 0x7710, RZ ;  /* 0x0000771003037816 */ /* 0x000fca00000000ff */
[----:B------:R0:W-:Y:S01]  /*9ed0*/  STG.E.U16 desc[UR36][R8.64], R3 ;  /* 0x0000000308007986 */ /* 0x0001e2000c101524 */
[----:B------:R-:W-:Y:S05]  /*9ee0*/  BRA `(.L_x_46068) ;  /* 0x0000000c00307947 */ /* 0x000fea0003800000 */
.L_x_46064:
        /* <DEDUP_REMOVED lines=9> */
.L_x_46072:
[----:B------:R-:W0:Y:S02]  /*9f80*/  I2F.S8 R0, R17 ;  /* 0x0000001100007306 */ /* 0x000e240000001400 */
[----:B0-----:R-:W-:-:S05]  /*9f90*/  F2FP.F16.F32.PACK_AB R0, RZ, R0 ;  /* 0x00000000ff00723e */ /* 0x001fca00000000ff */
[----:B------:R0:W-:Y:S01]  /*9fa0*/  STG.E.U16 desc[UR36][R8.64], R0 ;  /* 0x0000000008007986 */ /* 0x0001e2000c101524 */
[----:B------:R-:W-:Y:S05]  /*9fb0*/  BRA `(.L_x_46068) ;  /* 0x0000000800fc7947 */ /* 0x000fea0003800000 */
.L_x_46071:
        /* <DEDUP_REMOVED lines=10> */
.L_x_46074:
[----:B------:R-:W0:Y:S02]  /*a060*/  I2F.S8 R17, R17 ;  /* 0x0000001100117306 */ /* 0x000e240000001400 */
[----:B0-----:R-:W-:-:S04]  /*a070*/  F2FP.F16.F32.PACK_AB R3, RZ, R17 ;  /* 0x00000011ff03723e */ /* 0x001fc800000000ff */
[----:B------:R-:W-:-:S05]  /*a080*/  PRMT R3, R3, 0x5410, RZ ;  /* 0x0000541003037816 */ /* 0x000fca00000000ff */
[----:B------:R3:W-:Y:S01]  /*a090*/  STG.E desc[UR36][R8.64], R3 ;  /* 0x0000000308007986 */ /* 0x0007e2000c101924 */
[----:B------:R-:W-:Y:S05]  /*a0a0*/  BRA `(.L_x_46068) ;  /* 0x0000000800c07947 */ /* 0x000fea0003800000 */
.L_x_46073:
[----:B------:R-:W-:-:S04]  /*a0b0*/  PRMT R4, R17, 0x8880, RZ ;  /* 0x0000888011047816 */ /* 0x000fc800000000ff */
[----:B------:R-:W-:-:S06]  /*a0c0*/  PRMT R4, R4, 0x7710, RZ ;  /* 0x0000771004047816 */ /* 0x000fcc00000000ff */
[----:B------:R-:W0:Y:S02]  /*a0d0*/  I2F.F64.S16 R4, R4 ;  /* 0x0000000400047312 */ /* 0x000e240000101c00 */
[----:B0-----:R4:W-:Y:S01]  /*a0e0*/  STG.E.64 desc[UR36][R8.64], R4 ;  /* 0x0000000408007986 */ /* 0x0019e2000c101b24 */
[----:B------:R-:W-:Y:S05]  /*a0f0*/  BRA `(.L_x_46068) ;  /* 0x0000000800ac7947 */ /* 0x000fea0003800000 */
.L_x_46063:
        /* <DEDUP_REMOVED lines=14> */
.L_x_46078:
        /* <DEDUP_REMOVED lines=17> */
.L_x_46081:
[----:B------:R-:W-:-:S04]  /*a2f0*/  SHF.R.U32.HI R3, RZ, 0x18, R17 ;  /* 0x00000018ff037819 */ /* 0x000fc80000011611 */
[----:B------:R-:W-:-:S04]  /*a300*/  LOP3.LUT R0, R0, 0x80, R3, 0xf8, !PT ;  /* 0x0000008000007812 */ /* 0x000fc800078ef803 */
[----:B------:R-:W-:-:S07]  /*a310*/  PRMT R4, R0, 0x7610, R4 ;  /* 0x0000761000047816 */ /* 0x000fce0000000004 */
.L_x_46080:
[----:B------:R-:W-:Y:S05]  /*a320*/  BSYNC.RECONVERGENT B0 ;  /* 0x0000000000007941 */ /* 0x000fea0003800200 */
.L_x_46079:
[----:B------:R0:W-:Y:S01]  /*a330*/  STG.E.U8 desc[UR36][R8.64], R4 ;  /* 0x0000000408007986 */ /* 0x0001e2000c101124 */
[----:B------:R-:W-:Y:S05]  /*a340*/  BRA `(.L_x_46068) ;  /* 0x0000000800187947 */ /* 0x000fea0003800000 */
.L_x_46077:
        /* <DEDUP_REMOVED lines=17> */
.L_x_46084:
[----:B------:R-:W-:-:S04]  /*a460*/  SHF.R.U32.HI R3, RZ, 0x18, R17 ;  /* 0x00000018ff037819 */ /* 0x000fc80000011611 */
[----:B------:R-:W-:-:S04]  /*a470*/  LOP3.LUT R0, R0, 0x80, R3, 0xf8, !PT ;  /* 0x0000008000007812 */ /* 0x000fc800078ef803 */
[----:B------:R-:W-:-:S07]  /*a480*/  PRMT R4, R0, 0x7610, R4 ;  /* 0x0000761000047816 */ /* 0x000fce0000000004 */
.L_x_46083:
[----:B------:R-:W-:Y:S05]  /*a490*/  BSYNC.RECONVERGENT B0 ;  /* 0x0000000000007941 */ /* 0x000fea0003800200 */
.L_x_46082:
[----:B------:R0:W-:Y:S01]  /*a4a0*/  STG.E.U8 desc[UR36][R8.64], R4 ;  /* 0x0000000408007986 */ /* 0x0001e2000c101124 */
[----:B------:R-:W-:Y:S05]  /*a4b0*/  BRA `(.L_x_46068) ;  /* 0x0000000400bc7947 */ /* 0x000fea0003800000 */
.L_x_46076:
        /* <DEDUP_REMOVED lines=22> */
.L_x_46086:
[----:B------:R-:W-:-:S04]  /*a620*/  LOP3.LUT R17, R17, 0xffff, RZ, 0xc0, !PT ;  /* 0x0000ffff11117812 */ /* 0x000fc800078ec0ff */
[----:B------:R-:W-:-:S05]  /*a630*/  PRMT R17, R17, 0x8880, RZ ;  /* 0x0000888011117816 */ /* 0x000fca00000000ff */
[----:B------:R-:W-:-:S05]  /*a640*/  IMAD.MOV.U32 R4, RZ, RZ, R17 ;  /* 0x000000ffff047224 */ /* 0x000fca00078e0011 */
[----:B------:R-:W-:-:S05]  /*a650*/  SHF.R.S32.HI R5, RZ, 0x1f, R4 ;  /* 0x0000001fff057819 */ /* 0x000fca0000011404 */
[----:B------:R0:W-:Y:S01]  /*a660*/  STG.E.64 desc[UR36][R8.64], R4 ;  /* 0x0000000408007986 */ /* 0x0001e2000c101b24 */
[----:B------:R-:W-:Y:S05]  /*a670*/  BRA `(.L_x_46068) ;  /* 0x00000004004c7947 */ /* 0x000fea0003800000 */
.L_x_46085:
[----:B------:R-:W-:-:S04]  /*a680*/  LOP3.LUT R17, R17, 0xffff, RZ, 0xc0, !PT ;  /* 0x0000ffff11117812 */ /* 0x000fc800078ec0ff */
[----:B------:R-:W-:-:S05]  /*a690*/  PRMT R3, R17, 0x8880, RZ ;  /* 0x0000888011037816 */ /* 0x000fca00000000ff */
[----:B------:R0:W-:Y:S01]  /*a6a0*/  STG.E desc[UR36][R8.64], R3 ;  /* 0x0000000308007986 */ /* 0x0001e2000c101924 */
[----:B------:R-:W-:Y:S05]  /*a6b0*/  BRA `(.L_x_46068) ;  /* 0x00000004003c7947 */ /* 0x000fea0003800000 */
.L_x_46075:
        /* <DEDUP_REMOVED lines=10> */
.L_x_46088:
[----:B------:R-:W-:Y:S02]  /*a760*/  PRMT R4, R17, 0x8880, RZ ;  /* 0x0000888011047816 */ /* 0x000fe400000000ff */
[----:B------:R-:W-:Y:S02]  /*a770*/  CS2R R6, SRZ ;  /* 0x0000000000067805 */ /* 0x000fe4000001ff00 */
[----:B------:R-:W-:-:S06]  /*a780*/  PRMT R4, R4, 0x7710, RZ ;  /* 0x0000771004047816 */ /* 0x000fcc00000000ff */
[----:B------:R-:W0:Y:S02]  /*a790*/  I2F.F64.S16 R4, R4 ;  /* 0x0000000400047312 */ /* 0x000e240000101c00 */
[----:B0-----:R0:W-:Y:S01]  /*a7a0*/  STG.E.128 desc[UR36][R8.64], R4 ;  /* 0x0000000408007986 */ /* 0x0011e2000c101d24 */
[----:B------:R-:W-:Y:S05]  /*a7b0*/  BRA `(.L_x_46068) ;  /* 0x0000000000fc7947 */ /* 0x000fea0003800000 */
.L_x_46087:
[----:B------:R-:W-:-:S13]  /*a7c0*/  ISETP.NE.AND P0, PT, R0, 0xf, PT ;  /* 0x0000000f0000780c */ /* 0x000fda0003f05270 */
[----:B------:R-:W-:Y:S05]  /*a7d0*/  @!P0 BRA `(.L_x_46089) ;  /* 0x0000000000e88947 */ /* 0x000fea0003800000 */
[----:B------:R-:W-:-:S13]  /*a7e0*/  ISETP.NE.AND P0, PT, R0, 0x17, PT ;  /* 0x000000170000780c */ /* 0x000fda0003f05270 */
[----:B------:R-:W-:Y:S05]  /*a7f0*/  @!P0 BRA `(.L_x_46090) ;  /* 0x0000000000908947 */ /* 0x000fea0003800000 */
[----:B------:R-:W-:-:S13]  /*a800*/  ISETP.NE.AND P0, PT, R0, 0x18, PT ;  /* 0x000000180000780c */ /* 0x000fda0003f05270 */
[----:B------:R-:W-:Y:S05]  /*a810*/  @!P0 BRA `(.L_x_46091) ;  /* 0x0000000000448947 */ /* 0x000fea0003800000 */
.L_x_46067:
        /* <DEDUP_REMOVED lines=16> */
.L_x_46092:
[----:B------:R-:W-:Y:S05]  /*a920*/  BRA `(.L_x_46068) ;  /* 0x0000000000a07947 */ /* 0x000fea0003800000 */
.L_x_46091:
        /* <DEDUP_REMOVED lines=13> */
.L_x_46094:
[----:B------:R-:W-:Y:S05]  /*aa00*/  BSYNC.RECONVERGENT B0 ;  /* 0x0000000000007941 */ /* 0x000fea0003800200 */
.L_x_46093:
[----:B------:R-:W-:-:S05]  /*aa10*/  LOP3.LUT R3, R0, 0x80, R3, 0xf8, !PT ;  /* 0x0000008000037812 */ /* 0x000fca00078ef803 */
[----:B------:R0:W-:Y:S01]  /*aa20*/  STG.E.U8 desc[UR36][R8.64], R3 ;  /* 0x0000000308007986 */ /* 0x0001e2000c101124 */
[----:B------:R-:W-:Y:S05]  /*aa30*/  BRA `(.L_x_46068) ;  /* 0x00000000005c7947 */ /* 0x000fea0003800000 */
.L_x_46090:
        /* <DEDUP_REMOVED lines=12> */
.L_x_46096:
[----:B------:R-:W-:Y:S01]  /*ab00*/  IMAD.MOV.U32 R0, RZ, RZ, 0x7f ;  /* 0x0000007fff007424 */ /* 0x000fe200078e00ff */
[----:B------:R-:W-:-:S04]  /*ab10*/  ISETP.GT.U32.AND P0, PT, R3, 0x7f800000, PT ;  /* 0x7f8000000300780c */ /* 0x000fc80003f04070 */
[----:B------:R-:W-:-:S09]  /*ab20*/  SEL R0, R0, 0x7c, P0 ;  /* 0x0000007c00007807 */ /* 0x000fd20000000000 */
.L_x_46097:
[----:B------:R-:W-:Y:S05]  /*ab30*/  BSYNC.RECONVERGENT B0 ;  /* 0x0000000000007941 */ /* 0x000fea0003800200 */
.L_x_46095:
[----:B------:R-:W-:-:S04]  /*ab40*/  SHF.R.U32.HI R3, RZ, 0x18, R17 ;  /* 0x00000018ff037819 */ /* 0x000fc80000011611 */
[----:B------:R-:W-:-:S05]  /*ab50*/  LOP3.LUT R3, R0, 0x80, R3, 0xf8, !PT ;  /* 0x0000008000037812 */ /* 0x000fca00078ef803 */
[----:B------:R0:W-:Y:S01]  /*ab60*/  STG.E.U8 desc[UR36][R8.64], R3 ;  /* 0x0000000308007986 */ /* 0x0001e2000c101124 */
[----:B------:R-:W-:Y:S05]  /*ab70*/  BRA `(.L_x_46068) ;  /* 0x00000000000c7947 */ /* 0x000fea0003800000 */
.L_x_46089:
[----:B------:R-:W0:Y:S02]  /*ab80*/  I2F.S8 R0, R17 ;  /* 0x0000001100007306 */ /* 0x000e240000001400 */
[----:B0-----:R-:W-:-:S05]  /*ab90*/  F2FP.BF16.F32.PACK_AB R0, RZ, R0 ;  /* 0x00000000ff00723e */ /* 0x001fca00000010ff */
[----:B------:R0:W-:Y:S02]  /*aba0*/  STG.E.U16 desc[UR36][R8.64], R0 ;  /* 0x0000000008007986 */ /* 0x0001e4000c101524 */
.L_x_46068:
[----:B------:R-:W-:-:S07]  /*abb0*/  VIADD R25, R25, 0x80 ;  /* 0x0000008019197836 */ /* 0x000fce0000000000 */
.L_x_46027:
[----:B------:R-:W-:Y:S05]  /*abc0*/  BSYNC.RECONVERGENT B7 ;  /* 0x0000000000077941 */ /* 0x000fea0003800200 */
.L_x_45988:
        /* <DEDUP_REMOVED lines=21> */
.L_x_46101:
[----:B------:R-:W-:Y:S01]  /*ad20*/  STG.E.U8 desc[UR36][R2.64], R18 ;  /* 0x0000001202007986 */ /* 0x000fe2000c101124 */
[----:B------:R-:W-:Y:S05]  /*ad30*/  EXIT ;  /* 0x000000000000794d */ /* 0x000fea0003800000 */
.L_x_46100:
        /* <DEDUP_REMOVED lines=12> */
.L_x_46104:
[----:B------:R-:W-:-:S04]  /*ae00*/  LOP3.LUT R18, R18, 0xffff, RZ, 0xc0, !PT ;  /* 0x0000ffff12127812 */ /* 0x000fc800078ec0ff */
[----:B------:R-:W-:-:S05]  /*ae10*/  PRMT R5, R18, 0x8880, RZ ;  /* 0x0000888012057816 */ /* 0x000fca00000000ff */
[----:B------:R-:W-:Y:S01]  /*ae20*/  STG.E desc[UR36][R2.64], R5 ;  /* 0x0000000502007986 */ /* 0x000fe2000c101924 */
[----:B------:R-:W-:Y:S05]  /*ae30*/  EXIT ;  /* 0x000000000000794d */ /* 0x000fea0003800000 */
.L_x_46103:
[----:B------:R-:W-:-:S04]  /*ae40*/  PRMT R5, R18, 0x8880, RZ ;  /* 0x0000888012057816 */ /* 0x000fc800000000ff */
[----:B------:R-:W-:-:S05]  /*ae50*/  PRMT R5, R5, 0x7710, RZ ;  /* 0x0000771005057816 */ /* 0x000fca00000000ff */
[----:B------:R-:W-:Y:S01]  /*ae60*/  STG.E.U16 desc[UR36][R2.64], R5 ;  /* 0x0000000502007986 */ /* 0x000fe2000c101524 */
[----:B------:R-:W-:Y:S05]  /*ae70*/  EXIT ;  /* 0x000000000000794d */ /* 0x000fea0003800000 */
.L_x_46099:
        /* <DEDUP_REMOVED lines=9> */
.L_x_46106:
[----:B------:R-:W0:Y:S02]  /*af10*/  I2F.S8 R0, R18 ;  /* 0x0000001200007306 */ /* 0x000e240000001400 */
[----:B0-----:R-:W-:-:S05]  /*af20*/  F2FP.F16.F32.PACK_AB R0, RZ, R0 ;  /* 0x00000000ff00723e */ /* 0x001fca00000000ff */
[----:B------:R-:W-:Y:S01]  /*af30*/  STG.E.U16 desc[UR36][R2.64], R0 ;  /* 0x0000000002007986 */ /* 0x000fe2000c101524 */
[----:B------:R-:W-:Y:S05]  /*af40*/  EXIT ;  /* 0x000000000000794d */ /* 0x000fea0003800000 */
.L_x_46105:
        /* <DEDUP_REMOVED lines=10> */
.L_x_46108:
[----:B------:R-:W0:Y:S02]  /*aff0*/  I2F.S8 R18, R18 ;  /* 0x0000001200127306 */ /* 0x000e240000001400 */
[----:B0-----:R-:W-:-:S04]  /*b000*/  F2FP.F16.F32.PACK_AB R5, RZ, R18 ;  /* 0x00000012ff05723e */ /* 0x001fc800000000ff */
[----:B------:R-:W-:-:S05]  /*b010*/  PRMT R5, R5, 0x5410, RZ ;  /* 0x0000541005057816 */ /* 0x000fca00000000ff */
[----:B------:R-:W-:Y:S01]  /*b020*/  STG.E desc[UR36][R2.64], R5 ;  /* 0x0000000502007986 */ /* 0x000fe2000c101924 */
[----:B------:R-:W-:Y:S05]  /*b030*/  EXIT ;  /* 0x000000000000794d */ /* 0x000fea0003800000 */
.L_x_46107:
[----:B------:R-:W-:-:S04]  /*b040*/  PRMT R4, R18, 0x8880, RZ ;  /* 0x0000888012047816 */ /* 0x000fc800000000ff */
[----:B------:R-:W-:-:S06]  /*b050*/  PRMT R4, R4, 0x7710, RZ ;  /* 0x0000771004047816 */ /* 0x000fcc00000000ff */
[----:B------:R-:W0:Y:S02]  /*b060*/  I2F.F64.S16 R4, R4 ;  /* 0x0000000400047312 */ /* 0x000e240000101c00 */
[----:B0-----:R-:W-:Y:S01]  /*b070*/  STG.E.64 desc[UR36][R2.64], R4 ;  /* 0x0000000402007986 */ /* 0x001fe2000c101b24 */
[----:B------:R-:W-:Y:S05]  /*b080*/  EXIT ;  /* 0x000000000000794d */ /* 0x000fea0003800000 */
.L_x_46098:
        /* <DEDUP_REMOVED lines=14> */
.L_x_46112:
        /* <DEDUP_REMOVED lines=18> */
.L_x_46115:
[----:B------:R-:W-:-:S04]  /*b290*/  SHF.R.U32.HI R5, RZ, 0x18, R5 ;  /* 0x00000018ff057819 */ /* 0x000fc80000011605 */
[----:B------:R-:W-:-:S07]  /*b2a0*/  LOP3.LUT R0, R0, 0x80, R5, 0xf8, !PT ;  /* 0x0000008000007812 */ /* 0x000fce00078ef805 */
.L_x_46114:
[----:B------:R-:W-:Y:S05]  /*b2b0*/  BSYNC.RECONVERGENT B0 ;  /* 0x0000000000007941 */ /* 0x000fea0003800200 */
.L_x_46113:
[----:B------:R-:W-:Y:S01]  /*b2c0*/  STG.E.U8 desc[UR36][R2.64], R0 ;  /* 0x0000000002007986 */ /* 0x000fe2000c101124 */
[----:B------:R-:W-:Y:S05]  /*b2d0*/  EXIT ;  /* 0x000000000000794d */ /* 0x000fea0003800000 */
.L_x_46111:
        /* <DEDUP_REMOVED lines=18> */
.L_x_46118:
[----:B------:R-:W-:-:S04]  /*b400*/  SHF.R.U32.HI R5, RZ, 0x18, R5 ;  /* 0x00000018ff057819 */ /* 0x000fc80000011605 */
[----:B------:R-:W-:-:S07]  /*b410*/  LOP3.LUT R0, R0, 0x80, R5, 0xf8, !PT ;  /* 0x0000008000007812 */ /* 0x000fce00078ef805 */
.L_x_46117:
[----:B------:R-:W-:Y:S05]  /*b420*/  BSYNC.RECONVERGENT B0 ;  /* 0x0000000000007941 */ /* 0x000fea0003800200 */
.L_x_46116:
[----:B------:R-:W-:Y:S01]  /*b430*/  STG.E.U8 desc[UR36][R2.64], R0 ;  /* 0x0000000002007986 */ /* 0x000fe2000c101124 */
[----:B------:R-:W-:Y:S05]  /*b440*/  EXIT ;  /* 0x000000000000794d */ /* 0x000fea0003800000 */
.L_x_46110:
        /* <DEDUP_REMOVED lines=22> */
.L_x_46120:
[----:B------:R-:W-:-:S04]  /*b5b0*/  LOP3.LUT R18, R18, 0xffff, RZ, 0xc0, !PT ;  /* 0x0000ffff12127812 */ /* 0x000fc800078ec0ff */
[----:B------:R-:W-:-:S05]  /*b5c0*/  PRMT R18, R18, 0x8880, RZ ;  /* 0x0000888012127816 */ /* 0x000fca00000000ff */
[----:B------:R-:W-:-:S05]  /*b5d0*/  IMAD.MOV.U32 R4, RZ, RZ, R18 ;  /* 0x000000ffff047224 */ /* 0x000fca00078e0012 */
[----:B------:R-:W-:-:S05]  /*b5e0*/  SHF.R.S32.HI R5, RZ, 0x1f, R4 ;  /* 0x0000001fff057819 */ /* 0x000fca0000011404 */
[----:B------:R-:W-:Y:S01]  /*b5f0*/  STG.E.64 desc[UR36][R2.64], R4 ;  /* 0x0000000402007986 */ /* 0x000fe2000c101b24 */
[----:B------:R-:W-:Y:S05]  /*b600*/  EXIT ;  /* 0x000000000000794d */ /* 0x000fea0003800000 */
.L_x_46119:
[----:B------:R-:W-:-:S04]  /*b610*/  LOP3.LUT R18, R18, 0xffff, RZ, 0xc0, !PT ;  /* 0x0000ffff12127812 */ /* 0x000fc800078ec0ff */
[----:B------:R-:W-:-:S05]  /*b620*/  PRMT R5, R18, 0x8880, RZ ;  /* 0x0000888012057816 */ /* 0x000fca00000000ff */
[----:B------:R-:W-:Y:S01]  /*b630*/  STG.E desc[UR36][R2.64], R5 ;  /* 0x0000000502007986 */ /* 0x000fe2000c101924 */
[----:B------:R-:W-:Y:S05]  /*b640*/  EXIT ;  /* 0x000000000000794d */ /* 0x000fea0003800000 */
.L_x_46109:
        /* <DEDUP_REMOVED lines=10> */
.L_x_46122:
[----:B------:R-:W-:Y:S02]  /*b6f0*/  PRMT R4, R18, 0x8880, RZ ;  /* 0x0000888012047816 */ /* 0x000fe400000000ff */
[----:B------:R-:W-:Y:S02]  /*b700*/  CS2R R6, SRZ ;  /* 0x0000000000067805 */ /* 0x000fe4000001ff00 */
[----:B------:R-:W-:-:S06]  /*b710*/  PRMT R4, R4, 0x7710, RZ ;  /* 0x0000771004047816 */ /* 0x000fcc00000000ff */
[----:B------:R-:W0:Y:S02]  /*b720*/  I2F.F64.S16 R4, R4 ;  /* 0x0000000400047312 */ /* 0x000e240000101c00 */
[----:B0-----:R-:W-:Y:S01]  /*b730*/  STG.E.128 desc[UR36][R2.64], R4 ;  /* 0x0000000402007986 */ /* 0x001fe2000c101d24 */
[----:B------:R-:W-:Y:S05]  /*b740*/  EXIT ;  /* 0x000000000000794d */ /* 0x000fea0003800000 */
.L_x_46121:
[----:B------:R-:W-:-:S13]  /*b750*/  ISETP.NE.AND P0, PT, R0, 0xf, PT ;  /* 0x0000000f0000780c */ /* 0x000fda0003f05270 */
[----:B------:R-:W-:Y:S05]  /*b760*/  @!P0 BRA `(.L_x_46123) ;  /* 0x0000000000e88947 */ /* 0x000fea0003800000 */
[----:B------:R-:W-:-:S13]  /*b770*/  ISETP.NE.AND P0, PT, R0, 0x17, PT ;  /* 0x000000170000780c */ /* 0x000fda0003f05270 */
[----:B------:R-:W-:Y:S05]  /*b780*/  @!P0 BRA `(.L_x_46124) ;  /* 0x0000000000908947 */ /* 0x000fea0003800000 */
[----:B------:R-:W-:-:S13]  /*b790*/  ISETP.NE.AND P0, PT, R0, 0x18, PT ;  /* 0x000000180000780c */ /* 0x000fda0003f05270 */
[----:B------:R-:W-:Y:S05]  /*b7a0*/  @!P0 BRA `(.L_x_46125) ;  /* 0x0000000000448947 */ /* 0x000fea0003800000 */
.L_x_46102:
        /* <DEDUP_REMOVED lines=16> */
.L_x_46126:
[----:B------:R-:W-:Y:S05]  /*b8b0*/  EXIT ;  /* 0x000000000000794d */ /* 0x000fea0003800000 */
.L_x_46125:
        /* <DEDUP_REMOVED lines=13> */
.L_x_46128:
[----:B------:R-:W-:Y:S05]  /*b990*/  BSYNC.RECONVERGENT B0 ;  /* 0x0000000000007941 */ /* 0x000fea0003800200 */
.L_x_46127:
[----:B------:R-:W-:-:S05]  /*b9a0*/  LOP3.LUT R5, R0, 0x80, R5, 0xf8, !PT ;  /* 0x0000008000057812 */ /* 0x000fca00078ef805 */
[----:B------:R-:W-:Y:S01]  /*b9b0*/  STG.E.U8 desc[UR36][R2.64], R5 ;  /* 0x0000000502007986 */ /* 0x000fe2000c101124 */
[----:B------:R-:W-:Y:S05]  /*b9c0*/  EXIT ;  /* 0x000000000000794d */ /* 0x000fea0003800000 */
.L_x_46124:
        /* <DEDUP_REMOVED lines=12> */
.L_x_46130:
[----:B------:R-:W-:Y:S01]  /*ba90*/  IMAD.MOV.U32 R0, RZ, RZ, 0x7f ;  /* 0x0000007fff007424 */ /* 0x000fe200078e00ff */
[----:B------:R-:W-:-:S04]  /*baa0*/  ISETP.GT.U32.AND P0, PT, R4, 0x7f800000, PT ;  /* 0x7f8000000400780c */ /* 0x000fc80003f04070 */
[----:B------:R-:W-:-:S09]  /*bab0*/  SEL R0, R0, 0x7c, P0 ;  /* 0x0000007c00007807 */ /* 0x000fd20000000000 */
.L_x_46131:
[----:B------:R-:W-:Y:S05]  /*bac0*/  BSYNC.RECONVERGENT B0 ;  /* 0x0000000000007941 */ /* 0x000fea0003800200 */
.L_x_46129:
[----:B------:R-:W-:-:S04]  /*bad0*/  SHF.R.U32.HI R5, RZ, 0x18, R5 ;  /* 0x00000018ff057819 */ /* 0x000fc80000011605 */
[----:B------:R-:W-:-:S05]  /*bae0*/  LOP3.LUT R5, R0, 0x80, R5, 0xf8, !PT ;  /* 0x0000008000057812 */ /* 0x000fca00078ef805 */
[----:B------:R-:W-:Y:S01]  /*baf0*/  STG.E.U8 desc[UR36][R2.64], R5 ;  /* 0x0000000502007986 */ /* 0x000fe2000c101124 */
[----:B------:R-:W-:Y:S05]  /*bb00*/  EXIT ;  /* 0x000000000000794d */ /* 0x000fea0003800000 */
.L_x_46123:
[----:B------:R-:W0:Y:S02]  /*bb10*/  I2F.S8 R0, R18 ;  /* 0x0000001200007306 */ /* 0x000e240000001400 */
[----:B0-----:R-:W-:-:S05]  /*bb20*/  F2FP.BF16.F32.PACK_AB R0, RZ, R0 ;  /* 0x00000000ff00723e */ /* 0x001fca00000010ff */
[----:B------:R-:W-:Y:S01]  /*bb30*/  STG.E.U16 desc[UR36][R2.64], R0 ;  /* 0x0000000002007986 */ /* 0x000fe2000c101524 */
[----:B------:R-:W-:Y:S05]  /*bb40*/  EXIT ;  /* 0x000000000000794d */ /* 0x000fea0003800000 */
        .weak           $__internal_73_$__cuda_sm20_rem_s16
        .type           $__internal_73_$__cuda_sm20_rem_s16,@function
        .size           $__internal_73_$__cuda_sm20_rem_s16,(.L_x_49934 - $__internal_73_$__cuda_sm20_rem_s16)
$__internal_73_$__cuda_sm20_rem_s16:
[----:B------:R-:W-:Y:S01]  /*bb50*/  IABS R12, R5 ;  /* 0x00000005000c7213 */ /* 0x000fe20000000000 */
[----:B------:R-:W-:-:S03]  /*bb60*/  IMAD.MOV.U32 R9, RZ, RZ, 0x4b800000 ;  /* 0x4b800000ff097424 */ /* 0x000fc600078e00ff */
        /* <DEDUP_REMOVED lines=8> */
[----:B------:R-:W-:Y:S02]  /*bbf0*/  SHF.R.U32.HI R6, RZ, 0x1f, R6 ;  /* 0x0000001fff067819 */ /* 0x000fe40000011606 */
[----:B------:R-:W-:Y:S08]  /*bc00*/  I2F.U16.RZ R9, R8 ;  /* 0x0000000800097306 */ /* 0x000ff0000010d000 */
[----:B------:R-:W0:Y:S02]  /*bc10*/  MUFU.RCP R10, R10 ;  /* 0x0000000a000a7308 */ /* 0x000e240000001000 */
[----:B0-----:R-:W-:-:S04]  /*bc20*/  FMUL R11, R11, R10 ;  /* 0x0000000a0b0b7220 */ /* 0x001fc80000400000 */
[----:B------:R-:W-:-:S04]  /*bc30*/  VIADD R12, R11, 0x2 ;  /* 0x000000020b0c7836 */ /* 0x000fc80000000000 */
[----:B------:R-:W-:Y:S01]  /*bc40*/  FMUL.RZ R12, R9, R12 ;  /* 0x0000000c090c7220 */ /* 0x000fe2000040c000 */
[----:B------:R-:W-:Y:S01]  /*bc50*/  IABS R9, R5 ;  /* 0x0000000500097213 */ /* 0x000fe20000000000 */
[----:B------:R-:W-:-:S04]  /*bc60*/  IMAD.MOV.U32 R5, RZ, RZ, 0x0 ;  /* 0x00000000ff057424 */ /* 0x000fc800078e00ff */
[----:B------:R-:W0:Y:S01]  /*bc70*/  F2I.U32.TRUNC.NTZ R12, R12 ;  /* 0x0000000c000c7305 */ /* 0x000e22000020f000 */
[----:B------:R-:W-:Y:S01]  /*bc80*/  IMAD.MOV R11, RZ, RZ, -R9 ;  /* 0x000000ffff0b7224 */ /* 0x000fe200078e0a09 */
[----:B0-----:R-:W-:-:S05]  /*bc90*/  LOP3.LUT R9, R12, 0xffff, RZ, 0xc0, !PT ;  /* 0x0000ffff0c097812 */ /* 0x001fca00078ec0ff */
[----:B------:R-:W-:Y:S02]  /*bca0*/  IMAD R9, R9, R11, R8 ;  /* 0x0000000b09097224 */ /* 0x000fe400078e0208 */
[----:B------:R-:W-:-:S05]  /*bcb0*/  IMAD.MOV R8, RZ, RZ, -R6 ;  /* 0x000000ffff087224 */ /* 0x000fca00078e0a06 */
[----:B------:R-:W-:-:S05]  /*bcc0*/  LOP3.LUT R9, R8, R9, RZ, 0x3c, !PT ;  /* 0x0000000908097212 */ /* 0x000fca00078e3cff */
[----:B------:R-:W-:Y:S02]  /*bcd0*/  IMAD.IADD R9, R6, 0x1, R9 ;  /* 0x0000000106097824 */ /* 0x000fe400078e0209 */
[----:B------:R-:W-:Y:S01]  /*bce0*/  @!P0 IMAD.MOV.U32 R9, RZ, RZ, -0x1 ;  /* 0xffffffffff098424 */ /* 0x000fe200078e00ff */
[----:B------:R-:W-:Y:S06]  /*bcf0*/  RET.REL.NODEC R4 `(_ZN2at6native27unrolled_elementwise_kernelINS0_13BinaryFunctorIaaaZZZNS0_21remainder_kernel_cudaERNS_18TensorIteratorBaseEENKUlvE_clEvENKUlvE0_clEvEUlaaE_EESt5arrayIPcLm3EELi4E23TrivialOffsetCalculatorILi2EjESC_ILi1EjENS0_6memory12LoadWithCastILi2EEENSF_13StoreWithCastILi1EEEEEviT_T0_T2_T3_T4_T5_) ;  /* 0xffffff4004c07950 */ /* 0x000fec0003c3ffff */
.L_x_46132:
        /* <DEDUP_REMOVED lines=16> */
.L_x_49934:


//--------------------- .text._ZN2at6native18elementwise_kernelILi128ELi4EZNS0_22gpu_kernel_impl_nocastINS0_13BinaryFunctorIaaaZZZNS0_21remainder_kernel_cudaERNS_18TensorIteratorBaseEENKUlvE_clEvENKUlvE0_clEvEUlaaE_EEEEvS5_RKT_EUliE_EEviT1_ --------------------------
	.section	.text._ZN2at6native18elementwise_kernelILi128ELi4EZNS0_22gpu_kernel_impl_nocastINS0_13BinaryFunctorIaaaZZZNS0_21remainder_kernel_cudaERNS_18TensorIteratorBaseEENKUlvE_clEvENKUlvE0_clEvEUlaaE_EEEEvS5_RKT_EUliE_EEviT1_,"ax",@progbits
	.align	128
        .global         _ZN2at6native18elementwise_kernelILi128ELi4EZNS0_22gpu_kernel_impl_nocastINS0_13BinaryFunctorIaaaZZZNS0_21remainder_kernel_cudaERNS_18TensorIteratorBaseEENKUlvE_clEvENKUlvE0_clEvEUlaaE_EEEEvS5_RKT_EUliE_EEviT1_
        .type           _ZN2at6native18elementwise_kernelILi128ELi4EZNS0_22gpu_kernel_impl_nocastINS0_13BinaryFunctorIaaaZZZNS0_21remainder_kernel_cudaERNS_18TensorIteratorBaseEENKUlvE_clEvENKUlvE0_clEvEUlaaE_EEEEvS5_RKT_EUliE_EEviT1_,@function
        .size           _ZN2at6native18elementwise_kernelILi128ELi4EZNS0_22gpu_kernel_impl_nocastINS0_13BinaryFunctorIaaaZZZNS0_21remainder_kernel_cudaERNS_18TensorIteratorBaseEENKUlvE_clEvENKUlvE0_clEvEUlaaE_EEEEvS5_RKT_EUliE_EEviT1_,(.L_x_49935 - _ZN2at6native18elementwise_kernelILi128ELi4EZNS0_22gpu_kernel_impl_nocastINS0_13BinaryFunctorIaaaZZZNS0_21remainder_kernel_cudaERNS_18TensorIteratorBaseEENKUlvE_clEvENKUlvE0_clEvEUlaaE_EEEEvS5_RKT_EUliE_EEviT1_)
        .other          _ZN2at6native18elementwise_kernelILi128ELi4EZNS0_22gpu_kernel_impl_nocastINS0_13BinaryFunctorIaaaZZZNS0_21remainder_kernel_cudaERNS_18TensorIteratorBaseEENKUlvE_clEvENKUlvE0_clEvEUlaaE_EEEEvS5_RKT_EUliE_EEviT1_,@"STO_CUDA_ENTRY STV_DEFAULT"
_ZN2at6native18elementwise_kernelILi128ELi4EZNS0_22gpu_kernel_impl_nocastINS0_13BinaryFunctorIaaaZZZNS0_21remainder_kernel_cudaERNS_18TensorIteratorBaseEENKUlvE_clEvENKUlvE0_clEvEUlaaE_EEEEvS5_RKT_EUliE_EEviT1_:
.text._ZN2at6native18elementwise_kernelILi128ELi4EZNS0_22gpu_kernel_impl_nocastINS0_13BinaryFunctorIaaaZZZNS0_21remainder_kernel_cudaERNS_18TensorIteratorBaseEENKUlvE_clEvENKUlvE0_clEvEUlaaE_EEEEvS5_RKT_EUliE_EEviT1_:
        /* <DEDUP_REMOVED lines=15> */
[----:B0-----:R-:W2:Y:S04]  /*00f0*/  LDG.E.S8 R9, desc[UR6][R8.64] ;  /* 0x0000000608097981 */ /* 0x001ea8000c1e1300 */
[----:B-1----:R0:W5:Y:S01]  /*0100*/  LDG.E.S8 R4, desc[UR6][R4.64] ;  /* 0x0000000604047981 */ /* 0x002162000c1e1300 */
[----:B------:R-:W-:-:S02]  /*0110*/  MOV R7, 0x140 ;  /* 0x0000014000077802 */ /* 0x000fc40000000f00 */
[----:B0-2---:R-:W-:-:S07]  /*0120*/  MOV R11, R9 ;  /* 0x00000009000b7202 */ /* 0x005fce0000000f00 */
[----:B-----5:R-:W-:Y:S05]  /*0130*/  CALL.REL.NOINC `($__internal_74_$__cuda_sm20_rem_s16) ;  /* 0x0000006000b47944 */ /* 0x020fea0003c00000 */
[----:B------:R-:W-:Y:S01]  /*0140*/  LOP3.LUT R0, R9, R6, RZ, 0x3c, !PT ;  /* 0x0000000609007212 */ /* 0x000fe200078e3cff */
[----:B------:R-:W0:Y:S01]  /*0150*/  LDC.64 R4, c[0x0][0x5e8] ;  /* 0x00017a00ff047b82 */ /* 0x000e220000000a00 */
[----:B------:R-:W-:Y:S02]  /*0160*/  IADD3 R3, PT, PT, R3, 0x80, RZ ;  /* 0x0000008003037810 */ /* 0x000fe40007ffe0ff */
[----:B------:R-:W-:Y:S02]  /*0170*/  PRMT R2, R0, 0x8880, RZ ;  /* 0x0000888000027816 */ /* 0x000fe400000000ff */
[----:B------:R-:W-:Y:S02]  /*0180*/  PRMT R0, R6, 0x9910, RZ ;  /* 0x0000991006007816 */ /* 0x000fe400000000ff */
[----:B------:R-:W-:Y:S02]  /*0190*/  ISETP.GT.AND P0, PT, R2, -0x1, PT ;  /* 0xffffffff0200780c */ /* 0x000fe40003f04270 */
[----:B------:R-:W-:-:S02]  /*01a0*/  ISETP.NE.AND P1, PT, R0, RZ, PT ;  /* 0x000000ff0000720c */ /* 0x000fc40003f25270 */
[----:B------:R-:W-:-:S04]  /*01b0*/  SEL R9, R9, RZ, !P0 ;  /* 0x000000ff09097207 */ /* 0x000fc80004000000 */
[----:B------:R-:W-:-:S04]  /*01c0*/  SEL R9, R9, RZ, P1 ;  /* 0x000000ff09097207 */ /* 0x000fc80000800000 */
[----:B------:R-:W-:-:S05]  /*01d0*/  IADD3 R9, PT, PT, R9, R6, RZ ;  /* 0x0000000609097210 */ /* 0x000fca0007ffe0ff */
[----:B0-----:R0:W-:Y:S02]  /*01e0*/  STG.E.U8 desc[UR6][R4.64], R9 ;  /* 0x0000000904007986 */ /* 0x0011e4000c101106 */
.L_x_46135:
[----:B------:R-:W-:Y:S05]  /*01f0*/  BSYNC.RECONVERGENT B0 ;  /* 0x0000000000007941 */ /* 0x000fea0003800200 */
.L_x_46134:
[----:B------:R-:W1:Y:S01]  /*0200*/  LDCU UR4, c[0x0][0x380] ;  /* 0x00007000ff0477ac */ /* 0x000e620008000800 */
[----:B------:R-:W-:Y:S01]  /*0210*/  BSSY.RECONVERGENT B0, `(.L_x_46136) ;  /* 0x0000015000007945 */ /* 0x000fe20003800200 */
[----:B-1----:R-:W-:-:S13]  /*0220*/  ISETP.GE.AND P0, PT, R3, UR4, PT ;  /* 0x0000000403007c0c */ /* 0x002fda000bf06270 */
[----:B------:R-:W-:Y:S05]  /*0230*/  @P0 BRA `(.L_x_46137) ;  /* 0x0000000000480947 */ /* 0x000fea0003800000 */
[----:B0-----:R-:W0:Y:S08]  /*0240*/  LDC.64 R8, c[0x0][0x5f8] ;  /* 0x00017e00ff087b82 */ /* 0x001e300000000a00 */
        /* <DEDUP_REMOVED lines=8> */
[----:B------:R-:W-:Y:S02]  /*02d0*/  PRMT R2, R6, 0x9910, RZ ;  /* 0x0000991006027816 */ /* 0x000fe400000000ff */
[----:B------:R-:W-:Y:S02]  /*02e0*/  PRMT R0, R0, 0x8880, RZ ;  /* 0x0000888000007816 */ /* 0x000fe400000000ff */
[----:B------:R-:W-:Y:S02]  /*02f0*/  ISETP.NE.AND P1, PT, R2, RZ, PT ;  /* 0x000000ff0200720c */ /* 0x000fe40003f25270 */
[----:B------:R-:W-:Y:S02]  /*0300*/  ISETP.GT.AND P0, PT, R0, -0x1, PT ;  /* 0xffffffff0000780c */ /* 0x000fe40003f04270 */
[----:B------:R-:W-:-:S02]  /*0310*/  IADD3 R3, PT, PT, R3, 0x80, RZ ;  /* 0x0000008003037810 */ /* 0x000fc40007ffe0ff */
[----:B------:R-:W-:-:S04]  /*0320*/  SEL R9, R9, RZ, !P0 ;  /* 0x000000ff09097207 */ /* 0x000fc80004000000 */
[----:B------:R-:W-:-:S04]  /*0330*/  SEL R9, R9, RZ, P1 ;  /* 0x000000ff09097207 */ /* 0x000fc80000800000 */
[----:B------:R-:W-:-:S05]  /*0340*/  IADD3 R9, PT, PT, R9, R6, RZ ;  /* 0x0000000609097210 */ /* 0x000fca0007ffe0ff */
[----:B0-----:R1:W-:Y:S02]  /*0350*/  STG.E.U8 desc[UR6][R4.64], R9 ;  /* 0x0000000904007986 */ /* 0x0013e4000c101106 */
.L_x_46137:
[----:B------:R-:W-:Y:S05]  /*0360*/  BSYNC.RECONVERGENT B0 ;  /* 0x0000000000007941 */ /* 0x000fea0003800200 */
.L_x_46136:
[----:B------:R-:W2:Y:S01]  /*0370*/  LDCU UR4, c[0x0][0x380] ;  /* 0x00007000ff0477ac */ /* 0x000ea20008000800 */
[----:B------:R-:W-:Y:S01]  /*0380*/  BSSY.RECONVERGENT B0, `(.L_x_46138) ;  /* 0x0000015000007945 */ /* 0x000fe20003800200 */
[----:B--2---:R-:W-:-:S13]  /*0390*/  ISETP.GE.AND P0, PT, R3, UR4, PT ;  /* 0x0000000403007c0c */ /* 0x004fda000bf06270 */
[----:B------:R-:W-:Y:S05]  /*03a0*/  @P0 BRA `(.L_x_46139) ;  /* 0x0000000000480947 */ /* 0x000fea0003800000 */
[----:B01----:R-:W0:Y:S08]  /*03b0*/  LDC.64 R8, c[0x0][0x5f8] ;  /* 0x00017e00ff087b82 */ /* 0x003e300000000a00 */
        /* <DEDUP_REMOVED lines=17> */
.L_x_46139:
[----:B------:R-:W-:Y:S05]  /*04d0*/  BSYNC.RECONVERGENT B0 ;  /* 0x0000000000007941 */ /* 0x000fea0003800200 */
.L_x_46138:
[----:B------:R-:W3:Y:S02]  /*04e0*/  LDCU UR4, c[0x0][0x380] ;  /* 0x00007000ff0477ac */ /* 0x000ee40008000800 */
[----:B---3--:R-:W-:-:S13]  /*04f0*/  ISETP.GE.AND P0, PT, R3, UR4, PT ;  /* 0x0000000403007c0c */ /* 0x008fda000bf06270 */
[----:B------:R-:W-:Y:S05]  /*0500*/  @P0 EXIT ;  /* 0x000000000000094d */ /* 0x000fea0003800000 */
[----:B------:R-:W3:Y:S08]  /*0510*/  LDC.64 R2, c[0x0][0x5f8] ;  /* 0x00017e00ff027b82 */ /* 0x000ef00000000a00 */
[----:B012---:R-:W0:Y:S01]  /*0520*/  LDC.64 R4, c[0x0][0x5f0] ;  /* 0x00017c00ff047b82 */ /* 0x007e220000000a00 */
[----:B---3--:R-:W2:Y:S04]  /*0530*/  LDG.E.S8 R3, desc[UR6][R2.64] ;  /* 0x0000000602037981 */ /* 0x008ea8000c1e1300 */
[----:B0-----:R0:W5:Y:S01]  /*0540*/  LDG.E.S8 R4, desc[UR6][R4.64] ;  /* 0x0000000604047981 */ /* 0x001162000c1e1300 */
        /* <DEDUP_REMOVED lines=8> */
[----:B------:R-:W-:-:S04]  /*05d0*/  ISETP.GT.AND P0, PT, R0, -0x1, PT ;  /* 0xffffffff0000780c */ /* 0x000fc80003f04270 */
[----:B------:R-:W-:-:S04]  /*05e0*/  SEL R3, R3, RZ, !P0 ;  /* 0x000000ff03037207 */ /* 0x000fc80004000000 */
[----:B------:R-:W-:-:S04]  /*05f0*/  SEL R3, R3, RZ, P1 ;  /* 0x000000ff03037207 */ /* 0x000fc80000800000 */
[----:B------:R-:W-:-:S05]  /*0600*/  IADD3 R3, PT, PT, R3, R6, RZ ;  /* 0x0000000603037210 */ /* 0x000fca0007ffe0ff */
[----:B0-----:R-:W-:Y:S01]  /*0610*/  STG.E.U8 desc[UR6][R4.64], R3 ;  /* 0x0000000304007986 */ /* 0x001fe2000c101106 */
[----:B------:R-:W-:Y:S05]  /*0620*/  EXIT ;  /* 0x000000000000794d */ /* 0x000fea0003800000 */
.L_x_46133:
        /* <DEDUP_REMOVED lines=355> */
.L_x_46142:
[----:B------:R-:W0:Y:S01]  /*1c60*/  LDCU.128 UR8, c[0x0][0x5f0] ;  /* 0x0000be00ff0877ac */ /* 0x000e220008000c00 */
[----:B------:R-:W1:Y:S01]  /*1c70*/  LDCU.64 UR4, c[0x0][0x5e8] ;  /* 0x0000bd00ff0477ac */ /* 0x000e620008000a00 */
[----:B0-----:R-:W-:-:S04]  /*1c80*/  IADD3 R14, P0, PT, R6, UR10, RZ ;  /* 0x0000000a060e7c10 */ /* 0x001fc8000ff1e0ff */
[----:B------:R-:W-:Y:S02]  /*1c90*/  IADD3.X R15, PT, PT, RZ, UR11, RZ, P0, !PT ;  /* 0x0000000bff0f7c10 */ /* 0x000fe400087fe4ff */
[----:B------:R-:W-:-:S03]  /*1ca0*/  IADD3 R12, P0, PT, R4, UR8, RZ ;  /* 0x00000008040c7c10 */ /* 0x000fc6000ff1e0ff */
[----:B------:R0:W5:Y:S02]  /*1cb0*/  LDG.E.S8 R11, desc[UR6][R14.64] ;  /* 0x000000060e0b7981 */ /* 0x000164000c1e1300 */
[----:B------:R-:W-:-:S05]  /*1cc0*/  IMAD.X R13, RZ, RZ, UR9, P0 ;  /* 0x00000009ff0d7e24 */ /* 0x000fca00080e06ff */
[----:B------:R0:W5:Y:S01]  /*1cd0*/  LDG.E.S8 R4, desc[UR6][R12.64] ;  /* 0x000000060c047981 */ /* 0x000162000c1e1300 */
[----:B-1----:R-:W-:Y:S02]  /*1ce0*/  IADD3 R8, P0, PT, R5, UR4, RZ ;  /* 0x0000000405087c10 */ /* 0x002fe4000ff1e0ff */
[----:B------:R-:W-:Y:S02]  /*1cf0*/  MOV R7, 0x1d20 ;  /* 0x00001d2000077802 */ /* 0x000fe40000000f00 */
[----:B------:R-:W-:-:S09]  /*1d00*/  IADD3.X R9, PT, PT, RZ, UR5, RZ, P0, !PT ;  /* 0x00000005ff097c10 */ /* 0x000fd200087fe4ff */
[----:B0----5:R-:W-:Y:S05]  /*1d10*/  CALL.REL.NOINC `($__internal_74_$__cuda_sm20_rem_s16) ;  /* 0x0000004400bc7944 */ /* 0x021fea0003c00000 */
[----:B------:R-:W-:Y:S02]  /*1d20*/  LOP3.LUT R4, R11, R6, RZ, 0x3c, !PT ;  /* 0x000000060b047212 */ /* 0x000fe400078e3cff */
        /* <DEDUP_REMOVED lines=8> */
[----:B------:R0:W-:Y:S02]  /*1db0*/  STG.E.U8 desc[UR6][R8.64], R11 ;  /* 0x0000000b08007986 */ /* 0x0001e4000c101106 */
.L_x_46141:
[----:B------:R-:W-:Y:S05]  /*1dc0*/  BSYNC.RECONVERGENT B0 ;  /* 0x0000000000007941 */ /* 0x000fea0003800200 */
.L_x_46140:
[----:B------:R-:W1:Y:S01]  /*1dd0*/  LDCU UR4, c[0x0][0x380] ;  /* 0x00007000ff0477ac */ /* 0x000e620008000800 */
[----:B------:R-:W-:Y:S01]  /*1de0*/  BSSY.RECONVERGENT B0, `(.L_x_46143) ;  /* 0x0000175000007945 */ /* 0x000fe20003800200 */
[----:B-1----:R-:W-:-:S13]  /*1df0*/  ISETP.GE.AND P0, PT, R3, UR4, PT ;  /* 0x0000000403007c0c */ /* 0x002fda000bf06270 */
        /* <DEDUP_REMOVED lines=349> */
.L_x_46145:
[----:B------:R-:W0:Y:S01]  /*33d0*/  LDCU.128 UR8, c[0x0][0x5f0] ;  /* 0x0000be00ff0877ac */ /* 0x000e220008000c00 */
[----:B------:R-:W1:Y:S01]  /*33e0*/  LDCU.64 UR4, c[0x0][0x5e8] ;  /* 0x0000bd00ff0477ac */ /* 0x000e620008000a00 */
[----:B0-----:R-:W-:-:S04]  /*33f0*/  IADD3 R14, P0, PT, R6, UR10, RZ ;  /* 0x0000000a060e7c10 */ /* 0x001fc8000ff1e0ff */
[----:B------:R-:W-:Y:S02]  /*3400*/  IADD3.X R15, PT, PT, RZ, UR11, RZ, P0, !PT ;  /* 0x0000000bff0f7c10 */ /* 0x000fe400087fe4ff */
[----:B------:R-:W-:-:S03]  /*3410*/  IADD3 R12, P0, PT, R4, UR8, RZ ;  /* 0x00000008040c7c10 */ /* 0x000fc6000ff1e0ff */
[----:B------:R0:W5:Y:S01]  /*3420*/  LDG.E.S8 R11, desc[UR6][R14.64] ;  /* 0x000000060e0b7981 */ /* 0x000162000c1e1300 */
[----:B------:R-:W-:-:S05]  /*3430*/  IADD3.X R13, PT, PT, RZ, UR9, RZ, P0, !PT ;  /* 0x00000009ff0d7c10 */ /* 0x000fca00087fe4ff */
        /* <DEDUP_REMOVED lines=15> */
.L_x_46144:
[----:B------:R-:W-:Y:S05]  /*3530*/  BSYNC.RECONVERGENT B0 ;  /* 0x0000000000007941 */ /* 0x000fea0003800200 */
.L_x_46143:
[----:B------:R-:W2:Y:S01]  /*3540*/  LDCU UR4, c[0x0][0x380] ;  /* 0x00007000ff0477ac */ /* 0x000ea20008000800 */
[----:B------:R-:W-:Y:S01]  /*3550*/  BSSY.RECONVERGENT B0, `(.L_x_46146) ;  /* 0x0000175000007945 */ /* 0x000fe20003800200 */
[----:B--2---:R-:W-:-:S13]  /*3560*/  ISETP.GE.AND P0, PT, R3, UR4, PT ;  /* 0x0000000403007c0c */ /* 0x004fda000bf06270 */
[----:B------:R-:W-:Y:S05]  /*3570*/  @P0 BRA `(.L_x_46147) ;  /* 0x0000001400c80947 */ /* 0x000fea0003800000 */
[----:B------:R-:W0:Y:S01]  /*3580*/  LDCU.64 UR4, c[0x0][0x390] ;  /* 0x00007200ff0477ac */ /* 0x000e220008000a00 */
[----:B------:R-:W-:Y:S01]  /*3590*/  HFMA2 R4, -RZ, RZ, 0, 0 ;  /* 0x00000000ff047431 */ /* 0x000fe200000001ff */
[----:B------:R-:W-:Y:S01]  /*35a0*/  MOV R5, R3 ;  /* 0x0000000300057202 */ /* 0x000fe20000000f00 */
[----:B------:R-:W2:Y:S01]  /*35b0*/  LDCU UR8, c[0x0][0x38c] ;  /* 0x00007180ff0877ac */ /* 0x000ea20008000800 */
[----:B------:R-:W-:Y:S01]  /*35c0*/  ISETP.NE.AND P0, PT, R2, RZ, PT ;  /* 0x000000ff0200720c */ /* 0x000fe20003f05270 */
[----:B------:R-:W3:Y:S01]  /*35d0*/  LDCU.64 UR10, c[0x0][0x4b8] ;  /* 0x00009700ff0a77ac */ /* 0x000ee20008000a00 */
[----:B01----:R-:W-:Y:S01]  /*35e0*/  IMAD.HI.U32 R8, R3, UR4, R4 ;  /* 0x0000000403087c27 */ /* 0x003fe2000f8e0004 */
[----:B------:R-:W0:Y:S04]  /*35f0*/  LDCU UR4, c[0x0][0x4c0] ;  /* 0x00009800ff0477ac */ /* 0x000e280008000800 */
[----:B------:R-:W-:-:S04]  /*3600*/  SHF.R.U32.HI R9, RZ, UR5, R8 ;  /* 0x00000005ff097c19 */ /* 0x000fc80008011608 */
[----:B------:R-:W-:-:S05]  /*3610*/  IADD3 R6, PT, PT, -R9, RZ, RZ ;  /* 0x000000ff09067210 */ /* 0x000fca0007ffe1ff */
[----:B--2---:R-:W-:-:S04]  /*3620*/  IMAD R6, R6, UR8, R3 ;  /* 0x0000000806067c24 */ /* 0x004fc8000f8e0203 */
[C---:B---3--:R-:W-:Y:S02]  /*3630*/  IMAD R5, R6.reuse, UR10, RZ ;  /* 0x0000000a06057c24 */ /* 0x048fe4000f8e02ff */
        /* <DEDUP_REMOVED lines=336> */
.L_x_46148:
        /* <DEDUP_REMOVED lines=22> */
.L_x_46147:
[----:B------:R-:W-:Y:S05]  /*4ca0*/  BSYNC.RECONVERGENT B0 ;  /* 0x0000000000007941 */ /* 0x000fea0003800200 */
.L_x_46146:
[----:B------:R-:W3:Y:S02]  /*4cb0*/  LDCU UR4, c[0x0][0x380] ;  /* 0x00007000ff0477ac */ /* 0x000ee40008000800 */
[----:B---3--:R-:W-:-:S13]  /*4cc0*/  ISETP.GE.AND P0, PT, R3, UR4, PT ;  /* 0x0000000403007c0c */ /* 0x008fda000bf06270 */
[----:B------:R-:W-:Y:S05]  /*4cd0*/  @P0 EXIT ;  /* 0x000000000000094d */ /* 0x000fea0003800000 */
[----:B------:R-:W3:Y:S01]  /*4ce0*/  LDCU.64 UR4, c[0x0][0x390] ;  /* 0x00007200ff0477ac */ /* 0x000ee20008000a00 */
[----:B------:R-:W-:Y:S01]  /*4cf0*/  HFMA2 R4, -RZ, RZ, 0, 0 ;  /* 0x00000000ff047431 */ /* 0x000fe200000001ff */
[----:B------:R-:W-:Y:S01]  /*4d00*/  MOV R5, R3 ;  /* 0x0000000300057202 */ /* 0x000fe20000000f00 */
[----:B------:R-:W4:Y:S01]  /*4d10*/  LDCU UR8, c[0x0][0x38c] ;  /* 0x00007180ff0877ac */ /* 0x000f220008000800 */
[----:B------:R-:W-:Y:S01]  /*4d20*/  ISETP.NE.AND P0, PT, R2, RZ, PT ;  /* 0x000000ff0200720c */ /* 0x000fe20003f05270 */
[----:B------:R-:W5:Y:S01]  /*4d30*/  LDCU.64 UR10, c[0x0][0x4b8] ;  /* 0x00009700ff0a77ac */ /* 0x000f620008000a00 */
[----:B---3--:R-:W-:Y:S01]  /*4d40*/  IMAD.HI.U32 R6, R3, UR4, R4 ;  /* 0x0000000403067c27 */ /* 0x008fe2000f8e0004 */
[----:B------:R-:W3:Y:S04]  /*4d50*/  LDCU UR4, c[0x0][0x4c0] ;  /* 0x00009800ff0477ac */ /* 0x000ee80008000800 */
[----:B------:R-:W-:-:S04]  /*4d60*/  SHF.R.U32.HI R7, RZ, UR5, R6 ;  /* 0x00000005ff077c19 */ /* 0x000fc80008011606 */
[----:B------:R-:W-:-:S05]  /*4d70*/  IADD3 R4, PT, PT, -R7, RZ, RZ ;  /* 0x000000ff07047210 */ /* 0x000fca0007ffe1ff */
[----:B----4-:R-:W-:-:S04]  /*4d80*/  IMAD R4, R4, UR8, R3 ;  /* 0x0000000804047c24 */ /* 0x010fc8000f8e0203 */
[C---:B-----5:R-:W-:Y:S02]  /*4d90*/  IMAD R3, R4.reuse, UR10, RZ ;  /* 0x0000000a04037c24 */ /* 0x060fe4000f8e02ff */
[C---:B------:R-:W-:Y:S02]  /*4da0*/  IMAD R2, R4.reuse, UR11, RZ ;  /* 0x0000000b04027c24 */ /* 0x040fe4000f8e02ff */
[----:B---3--:R-:W-:Y:S01]  /*4db0*/  IMAD R4, R4, UR4, RZ ;  /* 0x0000000404047c24 */ /* 0x008fe2000f8e02ff */
[----:B------:R-:W-:Y:S06]  /*4dc0*/  @!P0 BRA `(.L_x_46149) ;  /* 0x0000001400348947 */ /* 0x000fec0003800000 */
[----:B------:R-:W0:Y:S01]  /*4dd0*/  LDCU.64 UR8, c[0x0][0x398] ;  /* 0x00007300ff0877ac */ /* 0x000e220008000a00 */
[----:B------:R-:W-:Y:S02]  /*4de0*/  MOV R6, RZ ;  /* 0x000000ff00067202 */ /* 0x000fe40000000f00 */
[----:B------:R-:W-:Y:S01]  /*4df0*/  ISETP.NE.AND P0, PT, R0, 0x2, PT ;  /* 0x000000020000780c */ /* 0x000fe20003f05270 */
[----:B------:R-:W3:Y:S01]  /*4e00*/  LDCU UR4, c[0x0][0x3a0] ;  /* 0x00007400ff0477ac */ /* 0x000ee20008000800 */
[----:B------:R-:W4:Y:S01]  /*4e10*/  LDCU UR5, c[0x0][0x4c4] ;  /* 0x00009880ff0577ac */ /* 0x000f220008000800 */
[----:B------:R-:W5:Y:S01]  /*4e20*/  LDCU.64 UR10, c[0x0][0x4c8] ;  /* 0x00009900ff0a77ac */ /* 0x000f620008000a00 */
[----:B012---:R-:W-:-:S05]  /*4e30*/  IMAD.HI.U32 R8, R7, UR9, R6 ;  /* 0x0000000907087c27 */ /* 0x007fca000f8e0006 */
[----:B---3--:R-:W-:-:S04]  /*4e40*/  SHF.R.U32.HI R9, RZ, UR4, R8 ;  /* 0x00000004ff097c19 */ /* 0x008fc80008011608 */
[----:B------:R-:W-:-:S05]  /*4e50*/  IADD3 R5, PT, PT, -R9, RZ, RZ ;  /* 0x000000ff09057210 */ /* 0x000fca0007ffe1ff */
[----:B------:R-:W-:-:S04]  /*4e60*/  IMAD R7, R5, UR8, R7 ;  /* 0x0000000805077c24 */ /* 0x000fc8000f8e0207 */
[C---:B----4-:R-:W-:Y:S02]  /*4e70*/  IMAD R3, R7.reuse, UR5, R3 ;  /* 0x0000000507037c24 */ /* 0x050fe4000f8e0203 */
[C---:B-----5:R-:W-:Y:S02]  /*4e80*/  IMAD R2, R7.reuse, UR10, R2 ;  /* 0x0000000a07027c24 */ /* 0x060fe4000f8e0202 */
        /* <DEDUP_REMOVED lines=321> */
.L_x_46149:
[----:B------:R-:W0:Y:S01]  /*62a0*/  LDCU.128 UR8, c[0x0][0x5f0] ;  /* 0x0000be00ff0877ac */ /* 0x000e220008000c00 */
[----:B------:R-:W3:Y:S01]  /*62b0*/  LDCU.64 UR4, c[0x0][0x5e8] ;  /* 0x0000bd00ff0477ac */ /* 0x000ee20008000a00 */
[----:B012---:R-:W-:-:S04]  /*62c0*/  IADD3 R8, P0, PT, R4, UR10, RZ ;  /* 0x0000000a04087c10 */ /* 0x007fc8000ff1e0ff */
[----:B------:R-:W-:Y:S02]  /*62d0*/  IADD3.X R9, PT, PT, RZ, UR11, RZ, P0, !PT ;  /* 0x0000000bff097c10 */ /* 0x000fe400087fe4ff */
[----:B------:R-:W-:-:S04]  /*62e0*/  IADD3 R4, P0, PT, R2, UR8, RZ ;  /* 0x0000000802047c10 */ /* 0x000fc8000ff1e0ff */
[----:B------:R-:W-:Y:S01]  /*62f0*/  IADD3.X R5, PT, PT, RZ, UR9, RZ, P0, !PT ;  /* 0x00000009ff057c10 */ /* 0x000fe200087fe4ff */
[----:B------:R-:W2:Y:S04]  /*6300*/  LDG.E.S8 R9, desc[UR6][R8.64] ;  /* 0x0000000608097981 */ /* 0x000ea8000c1e1300 */
[----:B------:R0:W5:Y:S01]  /*6310*/  LDG.E.S8 R4, desc[UR6][R4.64] ;  /* 0x0000000604047981 */ /* 0x000162000c1e1300 */
[----:B---3--:R-:W-:Y:S02]  /*6320*/  IADD3 R2, P0, PT, R3, UR4, RZ ;  /* 0x0000000403027c10 */ /* 0x008fe4000ff1e0ff */
[----:B------:R-:W-:Y:S02]  /*6330*/  MOV R7, 0x6370 ;  /* 0x0000637000077802 */ /* 0x000fe40000000f00 */
[----:B------:R-:W-:-:S02]  /*6340*/  IADD3.X R3, PT, PT, RZ, UR5, RZ, P0, !PT ;  /* 0x00000005ff037c10 */ /* 0x000fc400087fe4ff */
[----:B0-2---:R-:W-:-:S07]  /*6350*/  MOV R11, R9 ;  /* 0x00000009000b7202 */ /* 0x005fce0000000f00 */
[----:B-----5:R-:W-:Y:S05]  /*6360*/  CALL.REL.NOINC `($__internal_74_$__cuda_sm20_rem_s16) ;  /* 0x0000000000287944 */ /* 0x020fea0003c00000 */
[----:B------:R-:W-:Y:S02]  /*6370*/  LOP3.LUT R0, R9, R6, RZ, 0x3c, !PT ;  /* 0x0000000609007212 */ /* 0x000fe400078e3cff */
[----:B------:R-:W-:Y:S02]  /*6380*/  PRMT R4, R6, 0x9910, RZ ;  /* 0x0000991006047816 */ /* 0x000fe400000000ff */
[----:B------:R-:W-:Y:S02]  /*6390*/  PRMT R0, R0, 0x8880, RZ ;  /* 0x0000888000007816 */ /* 0x000fe400000000ff */
[----:B------:R-:W-:Y:S02]  /*63a0*/  ISETP.NE.AND P1, PT, R4, RZ, PT ;  /* 0x000000ff0400720c */ /* 0x000fe40003f25270 */
[----:B------:R-:W-:-:S04]  /*63b0*/  ISETP.GT.AND P0, PT, R0, -0x1, PT ;  /* 0xffffffff0000780c */ /* 0x000fc80003f04270 */
[----:B------:R-:W-:-:S04]  /*63c0*/  SEL R9, R9, RZ, !P0 ;  /* 0x000000ff09097207 */ /* 0x000fc80004000000 */
[----:B------:R-:W-:-:S04]  /*63d0*/  SEL R9, R9, RZ, P1 ;  /* 0x000000ff09097207 */ /* 0x000fc80000800000 */
[----:B------:R-:W-:-:S05]  /*63e0*/  IADD3 R9, PT, PT, R9, R6, RZ ;  /* 0x0000000609097210 */ /* 0x000fca0007ffe0ff */
[----:B------:R-:W-:Y:S01]  /*63f0*/  STG.E.U8 desc[UR6][R2.64], R9 ;  /* 0x0000000902007986 */ /* 0x000fe2000c101106 */
[----:B------:R-:W-:Y:S05]  /*6400*/  EXIT ;  /* 0x000000000000794d */ /* 0x000fea0003800000 */
        .weak           $__internal_74_$__cuda_sm20_rem_s16
        .type           $__internal_74_$__cuda_sm20_rem_s16,@function
        .size           $__internal_74_$__cuda_sm20_rem_s16,(.L_x_49935 - $__internal_74_$__cuda_sm20_rem_s16)
$__internal_74_$__cuda_sm20_rem_s16:
[----:B------:R-:W-:Y:S01]  /*6410*/  IABS R14, R11 ;  /* 0x0000000b000e7213 */ /* 0x000fe20000000000 */
[----:B------:R-:W-:-:S03]  /*6420*/  HFMA2 R6, -RZ, RZ, 15, 0 ;  /* 0x4b800000ff067431 */ /* 0x000fc600000001ff */
        /* <DEDUP_REMOVED lines=11> */
[----:B0-----:R-:W-:-:S05]  /*64e0*/  FMUL R13, R10, R13 ;  /* 0x0000000d0a0d7220 */ /* 0x001fca0000400000 */
[----:B------:R-:W-:-:S05]  /*64f0*/  IADD3 R13, PT, PT, R13, 0x2, RZ ;  /* 0x000000020d0d7810 */ /* 0x000fca0007ffe0ff */
[----:B-1----:R-:W-:Y:S01]  /*6500*/  FMUL.RZ R13, R6, R13 ;  /* 0x0000000d060d7220 */ /* 0x002fe2000040c000 */
[----:B------:R-:W-:-:S04]  /*6510*/  IABS R6, R11 ;  /* 0x0000000b00067213 */ /* 0x000fc80000000000 */
[----:B------:R-:W-:Y:S01]  /*6520*/  IADD3 R10, PT, PT, RZ, -R6, RZ ;  /* 0x80000006ff0a7210 */ /* 0x000fe20007ffe0ff */
[----:B------:R-:W0:Y:S02]  /*6530*/  F2I.U32.TRUNC.NTZ R13, R13 ;  /* 0x0000000d000d7305 */ /* 0x000e24000020f000 */
[----:B0-----:R-:W-:-:S05]  /*6540*/  LOP3.LUT R6, R13, 0xffff, RZ, 0xc0, !PT ;  /* 0x0000ffff0d067812 */ /* 0x001fca00078ec0ff */
[----:B------:R-:W-:Y:S01]  /*6550*/  IMAD R6, R6, R10, R5 ;  /* 0x0000000a06067224 */ /* 0x000fe200078e0205 */
[----:B------:R-:W-:-:S04]  /*6560*/  IADD3 R5, PT, PT, -R4, RZ, RZ ;  /* 0x000000ff04057210 */ /* 0x000fc80007ffe1ff */
[----:B------:R-:W-:-:S04]  /*6570*/  LOP3.LUT R5, R5, R6, RZ, 0x3c, !PT ;  /* 0x0000000605057212 */ /* 0x000fc800078e3cff */
[----:B------:R-:W-:Y:S01]  /*6580*/  IADD3 R6, PT, PT, R4, R5, RZ ;  /* 0x0000000504067210 */ /* 0x000fe20007ffe0ff */
[----:B------:R-:W-:Y:S01]  /*6590*/  HFMA2 R5, -RZ, RZ, 0, 0 ;  /* 0x00000000ff057431 */ /* 0x000fe200000001ff */
[----:B------:R-:W-:Y:S02]  /*65a0*/  MOV R4, R7 ;  /* 0x0000000700047202 */ /* 0x000fe40000000f00 */
[----:B------:R-:W-:Y:S02]  /*65b0*/  @!P0 MOV R6, 0xffffffff ;  /* 0xffffffff00068802 */ /* 0x000fe40000000f00 */
[----:B------:R-:W-:Y:S05]  /*65c0*/  RET.REL.NODEC R4 `(_ZN2at6native18elementwise_kernelILi128ELi4EZNS0_22gpu_kernel_impl_nocastINS0_13BinaryFunctorIaaaZZZNS0_21remainder_kernel_cudaERNS_18TensorIteratorBaseEENKUlvE_clEvENKUlvE0_clEvEUlaaE_EEEEvS5_RKT_EUliE_EEviT1_) ;  /* 0xffffff98048c7950 */ /* 0x000fea0003c3ffff */
.L_x_46150:
        /* <DEDUP_REMOVED lines=11> */
.L_x_49935:


//--------------------- .text._ZN2at6native27unrolled_elementwise_kernelINS0_13BinaryFunctorIaaaZZZNS0_21remainder_kernel_cudaERNS_18TensorIteratorBaseEENKUlvE_clEvENKUlvE0_clEvEUlaaE_EESt5arrayIPcLm3EELi4E23TrivialOffsetCalculatorILi2EjESC_ILi1EjENS0_6memory15LoadWithoutCastENSF_16StoreWithoutCastEEEviT_T0_T2_T3_T4_T5_ --------------------------
	.section	.text._ZN2at6native27unrolled_elementwise_kernelINS0_13BinaryFunctorIaaaZZZNS0_21remainder_kernel_cudaERNS_18TensorIteratorBaseEENKUlvE_clEvENKUlvE0_clEvEUlaaE_EESt5arrayIPcLm3EELi4E23TrivialOffsetCalculatorILi2EjESC_ILi1EjENS0_6memory15LoadWithoutCastENSF_16StoreWithoutCastEEEviT_T0_T2_T3_T4_T5_,"ax",@progbits
	.align	128
        .global         _ZN2at6native27unrolled_elementwise_kernelINS0_13BinaryFunctorIaaaZZZNS0_21remainder_kernel_cudaERNS_18TensorIteratorBaseEENKUlvE_clEvENKUlvE0_clEvEUlaaE_EESt5arrayIPcLm3EELi4E23TrivialOffsetCalculatorILi2EjESC_ILi1EjENS0_6memory15LoadWithoutCastENSF_16StoreWithoutCastEEEviT_T0_T2_T3_T4_T5_
        .type           _ZN2at6native27unrolled_elementwise_kernelINS0_13BinaryFunctorIaaaZZZNS0_21remainder_kernel_cudaERNS_18TensorIteratorBaseEENKUlvE_clEvENKUlvE0_clEvEUlaaE_EESt5arrayIPcLm3EELi4E23TrivialOffsetCalculatorILi2EjESC_ILi1EjENS0_6memory15LoadWithoutCastENSF_16StoreWithoutCastEEEviT_T0_T2_T3_T4_T5_,@function
        .size           _ZN2at6native27unrolled_elementwise_kernelINS0_13BinaryFunctorIaaaZZZNS0_21remainder_kernel_cudaERNS_18TensorIteratorBaseEENKUlvE_clEvENKUlvE0_clEvEUlaaE_EESt5arrayIPcLm3EELi4E23TrivialOffsetCalculatorILi2EjESC_ILi1EjENS0_6memory15LoadWithoutCastENSF_16StoreWithoutCastEEEviT_T0_T2_T3_T4_T5_,(.L_x_49936 - _ZN2at6native27unrolled_elementwise_kernelINS0_13BinaryFunctorIaaaZZZNS0_21remainder_kernel_cudaERNS_18TensorIteratorBaseEENKUlvE_clEvENKUlvE0_clEvEUlaaE_EESt5arrayIPcLm3EELi4E23TrivialOffsetCalculatorILi2EjESC_ILi1EjENS0_6memory15LoadWithoutCastENSF_16StoreWithoutCastEEEviT_T0_T2_T3_T4_T5_)
        .other          _ZN2at6native27unrolled_elementwise_kernelINS0_13BinaryFunctorIaaaZZZNS0_21remainder_kernel_cudaERNS_18TensorIteratorBaseEENKUlvE_clEvENKUlvE0_clEvEUlaaE_EESt5arrayIPcLm3EELi4E23TrivialOffsetCalculatorILi2EjESC_ILi1EjENS0_6memory15LoadWithoutCastENSF_16StoreWithoutCastEEEviT_T0_T2_T3_T4_T5_,@"STO_CUDA_ENTRY STV_DEFAULT"
_ZN2at6native27unrolled_elementwise_kernelINS0_13BinaryFunctorIaaaZZZNS0_21remainder_kernel_cudaERNS_18TensorIteratorBaseEENKUlvE_clEvENKUlvE0_clEvEUlaaE_EESt5arrayIPcLm3EELi4E23TrivialOffsetCalculatorILi2EjESC_ILi1EjENS0_6memory15LoadWithoutCastENSF_16StoreWithoutCastEEEviT_T0_T2_T3_T4_T5_:
.text._ZN2at6native27unrolled_elementwise_kernelINS0_13BinaryFunctorIaaaZZZNS0_21remainder_kernel_cudaERNS_18TensorIteratorBaseEENKUlvE_clEvENKUlvE0_clEvEUlaaE_EESt5arrayIPcLm3EELi4E23TrivialOffsetCalculatorILi2EjESC_ILi1EjENS0_6memory15LoadWithoutCastENSF_16StoreWithoutCastEEEviT_T0_T2_T3_T4_T5_:
        /* <DEDUP_REMOVED lines=32> */
[----:B------:R-:W5:Y:S01]  /*0200*/  @!P0 LDG.E.U8 R20, desc[UR4][R2.64] ;  /* 0x0000000402148981 */ /* 0x000f62000c1e1100 */
        /* <DEDUP_REMOVED lines=17> */
[----:B------:R-:W-:Y:S01]  /*0320*/  PRMT R0, RZ, 0x7610, R0 ;  /* 0x00007610ff007816 */ /* 0x000fe20000000000 */
[----:B------:R-:W-:Y:S01]  /*0330*/  @!P5 IMAD.X R15, RZ, RZ, R15, P1 ;  /* 0x000000ffff0fd224 */ /* 0x000fe200008e060f */
[----:B0-----:R-:W-:Y:S02]  /*0340*/  PRMT R4, RZ, 0x7610, R4 ;  /* 0x00007610ff047816 */ /* 0x001fe40000000004 */
[----:B------:R-:W-:Y:S01]  /*0350*/  PRMT R5, RZ, 0x7610, R5 ;  /* 0x00007610ff057816 */ /* 0x000fe20000000005 */
[----:B------:R1:W5:Y:S04]  /*0360*/  @!P2 LDG.E.S8 R24, desc[UR4][R8.64] ;  /* 0x000000040818a981 */ /* 0x000368000c1e1300 */
[----:B------:R1:W5:Y:S04]  /*0370*/  @!P2 LDG.E.U8 R0, desc[UR4][R10.64] ;  /* 0x000000040a00a981 */ /* 0x000368000c1e1100 */
[----:B------:R1:W5:Y:S04]  /*0380*/  @!P5 LDG.E.S8 R4, desc[UR4][R12.64] ;  /* 0x000000040c04d981 */ /* 0x000368000c1e1300 */
[----:B------:R1:W5:Y:S01]  /*0390*/  @!P5 LDG.E.U8 R5, desc[UR4][R14.64] ;  /* 0x000000040e05d981 */ /* 0x000362000c1e1100 */
[----:B------:R-:W-:Y:S01]  /*03a0*/  ISETP.GE.AND P0, PT, R16, R19, PT ;  /* 0x000000131000720c */ /* 0x000fe20003f06270 */
[----:B------:R-:W-:-:S12]  /*03b0*/  BSSY.RECONVERGENT B0, `(.L_x_46151) ;  /* 0x000000e000007945 */ /* 0x000fd80003800200 */
[----:B-1----:R-:W-:Y:S05]  /*03c0*/  @P0 BRA `(.L_x_46152) ;  /* 0x0000000000300947 */ /* 0x002fea0003800000 */
[----:B-----5:R-:W-:Y:S02]  /*03d0*/  PRMT R9, R18, 0x9910, RZ ;  /* 0x0000991012097816 */ /* 0x020fe400000000ff */
[----:B------:R-:W-:Y:S02]  /*03e0*/  PRMT R3, R20, 0x8880, RZ ;  /* 0x0000888014037816 */ /* 0x000fe400000000ff */
[----:B------:R-:W-:-:S07]  /*03f0*/  MOV R2, 0x410 ;  /* 0x0000041000027802 */ /* 0x000fce0000000f00 */
[----:B------:R-:W-:Y:S05]  /*0400*/  CALL.REL.NOINC `($__internal_75_$__cuda_sm20_rem_s16) ;  /* 0x0000000400847944 */ /* 0x000fea0003c00000 */
        /* <DEDUP_REMOVED lines=8> */
.L_x_46152:
[----:B------:R-:W-:Y:S05]  /*0490*/  BSYNC.RECONVERGENT B0 ;  /* 0x0000000000007941 */ /* 0x000fea0003800200 */
.L_x_46151:
[----:B------:R-:W-:Y:S01]  /*04a0*/  VIADD R8, R16, 0x80 ;  /* 0x0000008010087836 */ /* 0x000fe20000000000 */
[----:B------:R-:W-:Y:S04]  /*04b0*/  BSSY.RECONVERGENT B0, `(.L_x_46153) ;  /* 0x000000f000007945 */ /* 0x000fe80003800200 */
[----:B------:R-:W-:-:S13]  /*04c0*/  ISETP.GE.AND P0, PT, R8, R19, PT ;  /* 0x000000130800720c */ /* 0x000fda0003f06270 */
[----:B------:R-:W-:Y:S05]  /*04d0*/  @P0 BRA `(.L_x_46154) ;  /* 0x0000000000300947 */ /* 0x000fea0003800000 */
[----:B-----5:R-:W-:Y:S02]  /*04e0*/  PRMT R9, R21, 0x9910, RZ ;  /* 0x0000991015097816 */ /* 0x020fe400000000ff */
[----:B------:R-:W-:Y:S02]  /*04f0*/  PRMT R3, R22, 0x8880, RZ ;  /* 0x0000888016037816 */ /* 0x000fe400000000ff */
[----:B------:R-:W-:-:S07]  /*0500*/  MOV R2, 0x520 ;  /* 0x0000052000027802 */ /* 0x000fce0000000f00 */
[----:B------:R-:W-:Y:S05]  /*0510*/  CALL.REL.NOINC `($__internal_75_$__cuda_sm20_rem_s16) ;  /* 0x0000000400407944 */ /* 0x000fea0003c00000 */
        /* <DEDUP_REMOVED lines=8> */
.L_x_46154:
[----:B------:R-:W-:Y:S05]  /*05a0*/  BSYNC.RECONVERGENT B0 ;  /* 0x0000000000007941 */ /* 0x000fea0003800200 */
.L_x_46153:
        /* <DEDUP_REMOVED lines=16> */
.L_x_46156:
[----:B------:R-:W-:Y:S05]  /*06b0*/  BSYNC.RECONVERGENT B0 ;  /* 0x0000000000007941 */ /* 0x000fea0003800200 */
.L_x_46155:
        /* <DEDUP_REMOVED lines=16> */
.L_x_46158:
[----:B------:R-:W-:Y:S05]  /*07c0*/  BSYNC.RECONVERGENT B0 ;  /* 0x0000000000007941 */ /* 0x000fea0003800200 */
.L_x_46157:
        /* <DEDUP_REMOVED lines=19> */
.L_x_46161:
[----:B------:R-:W-:Y:S05]  /*0900*/  BSYNC.RELIABLE B1 ;  /* 0x0000000000017941 */ /* 0x000fea0003800100 */
.L_x_46160:
[----:B------:R-:W-:-:S13]  /*0910*/  ISETP.GE.AND P0, PT, R16, R19, PT ;  /* 0x000000131000720c */ /* 0x000fda0003f06270 */
[----:B-----5:R-:W1:Y:S01]  /*0920*/  @!P0 LDC.64 R4, c[0x0][0x388] ;  /* 0x0000e200ff048b82 */ /* 0x020e620000000a00 */
[----:B0-----:R-:W-:Y:S02]  /*0930*/  @!P0 IMAD R3, R17, 0x200, R16 ;  /* 0x0000020011038824 */ /* 0x001fe400078e0210 */
[----:B------:R-:W-:-:S03]  /*0940*/  @!P0 VIADD R16, R16, 0x80 ;  /* 0x0000008010108836 */ /* 0x000fc60000000000 */
[----:B-1----:R-:W-:-:S05]  /*0950*/  @!P0 IADD3 R2, P1, PT, R3, R4, RZ ;  /* 0x0000000403028210 */ /* 0x002fca0007f3e0ff */
[----:B------:R-:W-:-:S05]  /*0960*/  @!P0 IMAD.X R3, RZ, RZ, R5, P1 ;  /* 0x000000ffff038224 */ /* 0x000fca00008e0605 */
[----:B------:R1:W-:Y:S03]  /*0970*/  @!P0 STG.E.U8 desc[UR4][R2.64], R0 ;  /* 0x0000000002008986 */ /* 0x0003e6000c101104 */
.L_x_46162:
[----:B------:R-:W-:Y:S05]  /*0980*/  BSYNC.RECONVERGENT B0 ;  /* 0x0000000000007941 */ /* 0x000fea0003800200 */
.L_x_46159:
[----:B------:R-:W-:Y:S05]  /*0990*/  WARPSYNC.ALL ;  /* 0x0000000000007948 */ /* 0x000fea0003800000 */
[----:B------:R-:W-:-:S13]  /*09a0*/  ISETP.GE.AND P0, PT, R16, R19, PT ;  /* 0x000000131000720c */ /* 0x000fda0003f06270 */
[----:B------:R-:W-:Y:S05]  /*09b0*/  @P0 EXIT ;  /* 0x000000000000094d */ /* 0x000fea0003800000 */
[----:B------:R-:W2:Y:S01]  /*09c0*/  LDCU.64 UR6, c[0x0][0x388] ;  /* 0x00007100ff0677ac */ /* 0x000ea20008000a00 */
[----:B01----:R-:W-:-:S05]  /*09d0*/  IMAD R2, R17, 0x200, R16 ;  /* 0x0000020011027824 */ /* 0x003fca00078e0210 */
[----:B--2---:R-:W-:-:S05]  /*09e0*/  IADD3 R2, P0, PT, R2, UR6, RZ ;  /* 0x0000000602027c10 */ /* 0x004fca000ff1e0ff */
[----:B------:R-:W-:-:S05]  /*09f0*/  IMAD.X R3, RZ, RZ, UR7, P0 ;  /* 0x00000007ff037e24 */ /* 0x000fca00080e06ff */
[----:B------:R-:W-:Y:S01]  /*0a00*/  STG.E.U8 desc[UR4][R2.64], R9 ;  /* 0x0000000902007986 */ /* 0x000fe2000c101104 */
[----:B------:R-:W-:Y:S05]  /*0a10*/  EXIT ;  /* 0x000000000000794d */ /* 0x000fea0003800000 */
        .weak           $__internal_75_$__cuda_sm20_rem_s16
        .type           $__internal_75_$__cuda_sm20_rem_s16,@function
        .size           $__internal_75_$__cuda_sm20_rem_s16,(.L_x_49936 - $__internal_75_$__cuda_sm20_rem_s16)
$__internal_75_$__cuda_sm20_rem_s16:
        /* <DEDUP_REMOVED lines=14> */
[----:B------:R-:W-:Y:S01]  /*0b00*/  VIADD R14, R13, 0x2 ;  /* 0x000000020d0e7836 */ /* 0x000fe20000000000 */
[----:B------:R-:W-:Y:S01]  /*0b10*/  IABS R13, R3 ;  /* 0x00000003000d7213 */ /* 0x000fe20000000000 */
[----:B------:R-:W-:Y:S02]  /*0b20*/  IMAD.MOV.U32 R3, RZ, RZ, 0x0 ;  /* 0x00000000ff037424 */ /* 0x000fe400078e00ff */
[----:B------:R-:W-:Y:S02]  /*0b30*/  FMUL.RZ R11, R11, R14 ;  /* 0x0000000e0b0b7220 */ /* 0x000fe4000040c000 */
[----:B------:R-:W-:-:S04]  /*0b40*/  IMAD.MOV R14, RZ, RZ, -R13 ;  /* 0x000000ffff0e7224 */ /* 0x000fc800078e0a0d */
[----:B------:R-:W0:Y:S02]  /*0b50*/  F2I.U32.TRUNC.NTZ R11, R11 ;  /* 0x0000000b000b7305 */ /* 0x000e24000020f000 */
[----:B0-----:R-:W-:-:S05]  /*0b60*/  LOP3.LUT R13, R11, 0xffff, RZ, 0xc0, !PT ;  /* 0x0000ffff0b0d7812 */ /* 0x001fca00078ec0ff */
[----:B------:R-:W-:Y:S02]  /*0b70*/  IMAD R13, R13, R14, R10 ;  /* 0x0000000e0d0d7224 */ /* 0x000fe400078e020a */
[----:B------:R-:W-:-:S05]  /*0b80*/  IMAD.MOV R10, RZ, RZ, -R9 ;  /* 0x000000ffff0a7224 */ /* 0x000fca00078e0a09 */
[----:B------:R-:W-:-:S05]  /*0b90*/  LOP3.LUT R10, R10, R13, RZ, 0x3c, !PT ;  /* 0x0000000d0a0a7212 */ /* 0x000fca00078e3cff */
[----:B------:R-:W-:Y:S02]  /*0ba0*/  IMAD.IADD R9, R9, 0x1, R10 ;  /* 0x0000000109097824 */ /* 0x000fe400078e020a */
[----:B------:R-:W-:Y:S01]  /*0bb0*/  @!P0 IMAD.MOV.U32 R9, RZ, RZ, -0x1 ;  /* 0xffffffffff098424 */ /* 0x000fe200078e00ff */
[----:B------:R-:W-:Y:S06]  /*0bc0*/  RET.REL.NODEC R2 `(_ZN2at6native27unrolled_elementwise_kernelINS0_13BinaryFunctorIaaaZZZNS0_21remainder_kernel_cudaERNS_18TensorIteratorBaseEENKUlvE_clEvENKUlvE0_clEvEUlaaE_EESt5arrayIPcLm3EELi4E23TrivialOffsetCalculatorILi2EjESC_ILi1EjENS0_6memory15LoadWithoutCastENSF_16StoreWithoutCastEEEviT_T0_T2_T3_T4_T5_) ;  /* 0xfffffff4020c7950 */ /* 0x000fec0003c3ffff */
.L_x_46163:
        /* <DEDUP_REMOVED lines=11> */
.L_x_49936:


//--------------------- .text._ZN2at6native29vectorized_elementwise_kernelILi2ENS0_13BinaryFunctorIaaaZZZNS0_21remainder_kernel_cudaERNS_18TensorIteratorBaseEENKUlvE_clEvENKUlvE0_clEvEUlaaE_EESt5arrayIPcLm3EEEEviT0_T1_ --------------------------
	.section	.text._ZN2at6native29vectorized_elementwise_kernelILi2ENS0_13BinaryFunctorIaaaZZZNS0_21remainder_kernel_cudaERNS_18TensorIteratorBaseEENKUlvE_clEvENKUlvE0_clEvEUlaaE_EESt5arrayIPcLm3EEEEviT0_T1_,"ax",@progbits
	.align	128
        .global         _ZN2at6native29vectorized_elementwise_kernelILi2ENS0_13BinaryFunctorIaaaZZZNS0_21remainder_kernel_cudaERNS_18TensorIteratorBaseEENKUlvE_clEvENKUlvE0_clEvEUlaaE_EESt5arrayIPcLm3EEEEviT0_T1_
        .type           _ZN2at6native29vectorized_elementwise_kernelILi2ENS0_13BinaryFunctorIaaaZZZNS0_21remainder_kernel_cudaERNS_18TensorIteratorBaseEENKUlvE_clEvENKUlvE0_clEvEUlaaE_EESt5arrayIPcLm3EEEEviT0_T1_,@function
        .size           _ZN2at6native29vectorized_elementwise_kernelILi2ENS0_13BinaryFunctorIaaaZZZNS0_21remainder_kernel_cudaERNS_18TensorIteratorBaseEENKUlvE_clEvENKUlvE0_clEvEUlaaE_EESt5arrayIPcLm3EEEEviT0_T1_,(.L_x_49937 - _ZN2at6native29vectorized_elementwise_kernelILi2ENS0_13BinaryFunctorIaaaZZZNS0_21remainder_kernel_cudaERNS_18TensorIteratorBaseEENKUlvE_clEvENKUlvE0_clEvEUlaaE_EESt5arrayIPcLm3EEEEviT0_T1_)
        .other          _ZN2at6native29vectorized_elementwise_kernelILi2ENS0_13BinaryFunctorIaaaZZZNS0_21remainder_kernel_cudaERNS_18TensorIteratorBaseEENKUlvE_clEvENKUlvE0_clEvEUlaaE_EESt5arrayIPcLm3EEEEviT0_T1_,@"STO_CUDA_ENTRY STV_DEFAULT"
_ZN2at6native29vectorized_elementwise_kernelILi2ENS0_13BinaryFunctorIaaaZZZNS0_21remainder_kernel_cudaERNS_18TensorIteratorBaseEENKUlvE_clEvENKUlvE0_clEvEUlaaE_EESt5arrayIPcLm3EEEEviT0_T1_:
.text._ZN2at6native29vectorized_elementwise_kernelILi2ENS0_13BinaryFunctorIaaaZZZNS0_21remainder_kernel_cudaERNS_18TensorIteratorBaseEENKUlvE_clEvENKUlvE0_clEvEUlaaE_EESt5arrayIPcLm3EEEEviT0_T1_:
        /* <DEDUP_REMOVED lines=16> */
[----:B------:R-:W0:Y:S08]  /*0100*/  LDC.64 R8, c[0x0][0x398] ;  /* 0x0000e600ff087b82 */ /* 0x000e300000000a00 */
        /* <DEDUP_REMOVED lines=11> */
[----:B------:R-:W-:Y:S01]  /*01c0*/  @!P3 VIADD R22, R22, 0x80 ;  /* 0x000000801616b836 */ /* 0x000fe20000000000 */
[----:B------:R-:W-:Y:S01]  /*01d0*/  PRMT R4, RZ, 0x7610, R4 ;  /* 0x00007610ff047816 */ /* 0x000fe20000000004 */
[----:B------:R-:W1:Y:S03]  /*01e0*/  LDC.64 R16, c[0x0][0x398] ;  /* 0x0000e600ff107b82 */ /* 0x000e660000000a00 */
[----:B------:R-:W-:Y:S01]  /*01f0*/  ISETP.GE.U32.AND P0, PT, R22, UR5, PT ;  /* 0x0000000516007c0c */ /* 0x000fe2000bf06070 */
[----:B------:R-:W-:Y:S01]  /*0200*/  @!P2 IMAD.X R15, RZ, RZ, R3, P1 ;  /* 0x000000ffff0fa224 */ /* 0x000fe200008e0603 */
[----:B------:R-:W-:-:S02]  /*0210*/  PRMT R2, RZ, 0x7610, R2 ;  /* 0x00007610ff027816 */ /* 0x000fc40000000002 */
[----:B----4-:R-:W-:Y:S01]  /*0220*/  @!P3 IADD3 R12, P4, PT, R5, R12, RZ ;  /* 0x0000000c050cb210 */ /* 0x010fe20007f9e0ff */
[----:B--2---:R-:W2:Y:S03]  /*0230*/  LDC.64 R10, c[0x0][0x390] ;  /* 0x0000e400ff0a7b82 */ /* 0x004ea60000000a00 */
[----:B------:R4:W5:Y:S05]  /*0240*/  @!P2 LDG.E.U8 R2, desc[UR12][R14.64] ;  /* 0x0000000c0e02a981 */ /* 0x00096a000c1e1100 */
[C---:B------:R-:W-:Y:S02]  /*0250*/  @!P0 VIADD R27, R22.reuse, UR4 ;  /* 0x00000004161b8c36 */ /* 0x040fe40008000000 */
[----:B------:R-:W-:Y:S01]  /*0260*/  @!P0 VIADD R22, R22, 0x80 ;  /* 0x0000008016168836 */ /* 0x000fe20000000000 */
[----:B------:R-:W-:Y:S01]  /*0270*/  PRMT R3, RZ, 0x7610, R3 ;  /* 0x00007610ff037816 */ /* 0x000fe20000000003 */
[----:B------:R-:W-:Y:S01]  /*0280*/  @!P3 IMAD.X R13, RZ, RZ, R13, P4 ;  /* 0x000000ffff0db224 */ /* 0x000fe200020e060d */
[----:B----4-:R-:W4:Y:S02]  /*0290*/  LDC.64 R14, c[0x0][0x390] ;  /* 0x0000e400ff0e7b82 */ /* 0x010f240000000a00 */
[----:B------:R-:W-:-:S02]  /*02a0*/  ISETP.GE.U32.AND P1, PT, R22, UR5, PT ;  /* 0x0000000516007c0c */ /* 0x000fc4000bf26070 */
[----:B---3--:R-:W-:Y:S01]  /*02b0*/  @!P3 IADD3 R28, P2, PT, R5, R28, RZ ;  /* 0x0000001c051cb210 */ /* 0x008fe20007f5e0ff */
[----:B------:R3:W5:Y:S04]  /*02c0*/  @!P3 LDG.E.S8 R3, desc[UR12][R12.64] ;  /* 0x0000000c0c03b981 */ /* 0x000768000c1e1300 */
[----:B------:R-:W-:-:S05]  /*02d0*/  @!P3 IMAD.X R29, RZ, RZ, R29, P2 ;  /* 0x000000ffff1db224 */ /* 0x000fca00010e061d */
[----:B------:R-:W5:Y:S01]  /*02e0*/  @!P3 LDG.E.U8 R4, desc[UR12][R28.64] ;  /* 0x0000000c1c04b981 */ /* 0x000f62000c1e1100 */
[C---:B------:R-:W-:Y:S02]  /*02f0*/  @!P1 VIADD R23, R22.reuse, UR4 ;  /* 0x0000000416179c36 */ /* 0x040fe40008000000 */
[----:B------:R-:W-:-:S05]  /*0300*/  @!P1 VIADD R22, R22, 0x80 ;  /* 0x0000008016169836 */ /* 0x000fca0000000000 */
[----:B------:R-:W-:Y:S02]  /*0310*/  ISETP.GE.U32.AND P2, PT, R22, UR5, PT ;  /* 0x0000000516007c0c */ /* 0x000fe4000bf46070 */
[C---:B0-----:R-:W-:Y:S02]  /*0320*/  @!P0 IADD3 R26, P3, PT, R27.reuse, R8, RZ ;  /* 0x000000081b1a8210 */ /* 0x041fe40007f7e0ff */
[----:B------:R-:W-:-:S03]  /*0330*/  @!P0 IADD3 R18, P4, PT, R27, R18, RZ ;  /* 0x000000121b128210 */ /* 0x000fc60007f9e0ff */
[----:B------:R-:W-:-:S06]  /*0340*/  @!P0 IMAD.X R27, RZ, RZ, R9, P3 ;  /* 0x000000ffff1b8224 */ /* 0x000fcc00018e0609 */
[C---:B------:R-:W-:Y:S02]  /*0350*/  @!P2 VIADD R9, R22.reuse, UR4 ;  /* 0x000000041609ac36 */ /* 0x040fe40008000000 */
[----:B------:R-:W-:Y:S01]  /*0360*/  @!P2 VIADD R22, R22, 0x80 ;  /* 0x000000801616a836 */ /* 0x000fe20000000000 */
[----:B---3--:R-:W-:Y:S01]  /*0370*/  @!P1 IADD3 R12, P5, PT, R23, R6, RZ ;  /* 0x00000006170c9210 */ /* 0x008fe20007fbe0ff */
[----:B------:R-:W-:Y:S01]  /*0380*/  @!P0 IMAD.X R19, RZ, RZ, R19, P4 ;  /* 0x000000ffff138224 */ /* 0x000fe200020e0613 */
[----:B------:R-:W-:Y:S02]  /*0390*/  PRMT R5, RZ, 0x7610, R5 ;  /* 0x00007610ff057816 */ /* 0x000fe40000000005 */
[----:B------:R-:W-:Y:S02]  /*03a0*/  ISETP.GE.U32.AND P3, PT, R22, UR5, PT ;  /* 0x0000000516007c0c */ /* 0x000fe4000bf66070 */
[----:B------:R-:W-:Y:S02]  /*03b0*/  PRMT R6, RZ, 0x7610, R6 ;  /* 0x00007610ff067816 */ /* 0x000fe40000000006 */
[----:B------:R2:W5:Y:S04]  /*03c0*/  @!P0 LDG.E.S8 R5, desc[UR12][R18.64] ;  /* 0x0000000c12058981 */ /* 0x000568000c1e1300 */
[----:B------:R-:W5:Y:S01]  /*03d0*/  @!P0 LDG.E.U8 R6, desc[UR12][R26.64] ;  /* 0x0000000c1a068981 */ /* 0x000f62000c1e1100 */
[----:B------:R-:W-:Y:S01]  /*03e0*/  @!P1 IMAD.X R13, RZ, RZ, R7, P5 ;  /* 0x000000ffff0d9224 */ /* 0x000fe200028e0607 */
[----:B--2---:R-:W-:-:S03]  /*03f0*/  @!P2 IADD3 R18, P0, PT, R9, R10, RZ ;  /* 0x0000000a0912a210 */ /* 0x004fc60007f1e0ff */
[C---:B------:R-:W-:Y:S01]  /*0400*/  @!P3 VIADD R29, R22.reuse, UR4 ;  /* 0x00000004161dbc36 */ /* 0x040fe20008000000 */
[----:B-1----:R-:W-:Y:S01]  /*0410*/  @!P1 IADD3 R20, P4, PT, R23, R20, RZ ;  /* 0x0000001417149210 */ /* 0x002fe20007f9e0ff */
[----:B------:R-:W-:Y:S01]  /*0420*/  @!P3 VIADD R22, R22, 0x80 ;  /* 0x000000801616b836 */ /* 0x000fe20000000000 */
[----:B------:R-:W-:Y:S01]  /*0430*/  PRMT R7, RZ, 0x7610, R7 ;  /* 0x00007610ff077816 */ /* 0x000fe20000000007 */
[----:B------:R-:W-:Y:S02]  /*0440*/  @!P2 IMAD.X R19, RZ, RZ, R11, P0 ;  /* 0x000000ffff13a224 */ /* 0x000fe400000e060b */
[----:B------:R-:W0:Y:S01]  /*0450*/  LDC.64 R10, c[0x0][0x398] ;  /* 0x0000e600ff0a7b82 */ /* 0x000e220000000a00 */
[----:B------:R-:W-:Y:S01]  /*0460*/  PRMT R8, RZ, 0x7610, R8 ;  /* 0x00007610ff087816 */ /* 0x000fe20000000008 */
[----:B------:R-:W-:Y:S01]  /*0470*/  @!P1 IMAD.X R21, RZ, RZ, R21, P4 ;  /* 0x000000ffff159224 */ /* 0x000fe200020e0615 */
[----:B------:R-:W-:Y:S01]  /*0480*/  ISETP.GE.U32.AND P0, PT, R22, UR5, PT ;  /* 0x0000000516007c0c */ /* 0x000fe2000bf06070 */
[----:B------:R1:W5:Y:S01]  /*0490*/  @!P1 LDG.E.S8 R7, desc[UR12][R12.64] ;  /* 0x0000000c0c079981 */ /* 0x000362000c1e1300 */
[----:B------:R-:W-:-:S02]  /*04a0*/  @!P2 IADD3 R16, P4, PT, R9, R16, RZ ;  /* 0x000000100910a210 */ /* 0x000fc40007f9e0ff */
[----:B------:R-:W-:Y:S01]  /*04b0*/  PRMT R9, RZ, 0x7610, R9 ;  /* 0x00007610ff097816 */ /* 0x000fe20000000009 */
[----:B------:R2:W5:Y:S01]  /*04c0*/  @!P1 LDG.E.U8 R8, desc[UR12][R20.64] ;  /* 0x0000000c14089981 */ /* 0x000562000c1e1100 */
[----:B-1----:R-:W1:Y:S01]  /*04d0*/  LDC.64 R12, c[0x0][0x390] ;  /* 0x0000e400ff0c7b82 */ /* 0x002e620000000a00 */
[----:B------:R-:W-:-:S03]  /*04e0*/  @!P2 IMAD.X R17, RZ, RZ, R17, P4 ;  /* 0x000000ffff11a224 */ /* 0x000fc600020e0611 */
[----:B------:R3:W5:Y:S01]  /*04f0*/  @!P2 LDG.E.S8 R9, desc[UR12][R18.64] ;  /* 0x0000000c1209a981 */ /* 0x000762000c1e1300 */
[----:B--2---:R-:W-:Y:S02]  /*0500*/  PRMT R20, RZ, 0x7610, R20 ;  /* 0x00007610ff147816 */ /* 0x004fe40000000014 */
[----:B----4-:R-:W-:Y:S01]  /*0510*/  @!P3 IADD3 R26, P1, PT, R29, R14, RZ ;  /* 0x0000000e1d1ab210 */ /* 0x010fe20007f3e0ff */
[----:B------:R-:W-:-:S03]  /*0520*/  @!P0 VIADD R23, R22, UR4 ;  /* 0x0000000416178c36 */ /* 0x000fc60008000000 */
[----:B------:R2:W5:Y:S01]  /*0530*/  @!P2 LDG.E.U8 R20, desc[UR12][R16.64] ;  /* 0x0000000c1014a981 */ /* 0x000562000c1e1100 */
[----:B------:R-:W-:Y:S01]  /*0540*/  @!P0 VIADD R22, R22, 0x80 ;  /* 0x0000008016168836 */ /* 0x000fe20000000000 */
[----:B---3--:R-:W3:Y:S01]  /*0550*/  LDC.64 R18, c[0x0][0x398] ;  /* 0x0000e600ff127b82 */ /* 0x008ee20000000a00 */
[----:B------:R-:W-:Y:S01]  /*0560*/  @!P3 IMAD.X R27, RZ, RZ, R15, P1 ;  /* 0x000000ffff1bb224 */ /* 0x000fe200008e060f */
[----:B------:R-:W-:-:S06]  /*0570*/  PRMT R21, RZ, 0x7610, R21 ;  /* 0x00007610ff157816 */ /* 0x000fcc0000000015 */
[----:B--2---:R-:W2:Y:S01]  /*0580*/  LDC.64 R16, c[0x0][0x390] ;  /* 0x0000e400ff107b82 */ /* 0x004ea20000000a00 */
[----:B------:R-:W-:Y:S01]  /*0590*/  ISETP.GE.U32.AND P1, PT, R22, UR5, PT ;  /* 0x0000000516007c0c */ /* 0x000fe2000bf26070 */
[----:B------:R1:W5:Y:S01]  /*05a0*/  @!P3 LDG.E.S8 R21, desc[UR12][R26.64] ;  /* 0x0000000c1a15b981 */ /* 0x000362000c1e1300 */
[----:B0-----:R-:W-:-:S05]  /*05b0*/  @!P3 IADD3 R28, P2, PT, R29, R10, RZ ;  /* 0x0000000a1d1cb210 */ /* 0x001fca0007f5e0ff */
[----:B------:R-:W0:Y:S01]  /*05c0*/  LDC.64 R14, c[0x0][0x398] ;  /* 0x0000e600ff0e7b82 */ /* 0x000e220000000a00 */
[----:B------:R-:W-:Y:S01]  /*05d0*/  @!P3 IMAD.X R29, RZ, RZ, R11, P2 ;  /* 0x000000ffff1db224 */ /* 0x000fe200010e060b */
[----:B-1----:R-:W-:Y:S02]  /*05e0*/  @!P0 IADD3 R26, P2, PT, R23, R12, RZ ;  /* 0x0000000c171a8210 */ /* 0x002fe40007f5e0ff */
[----:B------:R-:W-:-:S03]  /*05f0*/  PRMT R10, RZ, 0x7610, R10 ;  /* 0x00007610ff0a7816 */ /* 0x000fc6000000000a */
[----:B------:R-:W-:Y:S02]  /*0600*/  @!P0 IMAD.X R27, RZ, RZ, R13, P2 ;  /* 0x000000ffff1b8224 */ /* 0x000fe400010e060d */
[----:B------:R-:W-:Y:S01]  /*0610*/  @!P1 VIADD R13, R22, UR4 ;  /* 0x00000004160d9c36 */ /* 0x000fe20008000000 */
[----:B------:R1:W5:Y:S04]  /*0620*/  @!P3 LDG.E.U8 R10, desc[UR12][R28.64] ;  /* 0x0000000c1c0ab981 */ /* 0x000368000c1e1100 */
[C---:B--2---:R-:W-:Y:S02]  /*0630*/  @!P1 IADD3 R16, P2, PT, R13.reuse, R16, RZ ;  /* 0x000000100d109210 */ /* 0x044fe40007f5e0ff */
[----:B---3--:R-:W-:Y:S02]  /*0640*/  @!P1 IADD3 R18, P3, PT, R13, R18, RZ ;  /* 0x000000120d129210 */ /* 0x008fe40007f7e0ff */
[----:B------:R-:W-:Y:S01]  /*0650*/  PRMT R13, RZ, 0x7610, R13 ;  /* 0x00007610ff0d7816 */ /* 0x000fe2000000000d */
[----:B------:R-:W-:Y:S01]  /*0660*/  @!P1 IMAD.X R17, RZ, RZ, R17, P2 ;  /* 0x000000ffff119224 */ /* 0x000fe200010e0611 */
[----:B0-----:R-:W-:Y:S01]  /*0670*/  @!P0 IADD3 R22, P4, PT, R23, R14, RZ ;  /* 0x0000000e17168210 */ /* 0x001fe20007f9e0ff */
[----:B------:R-:W-:Y:S01]  /*0680*/  @!P1 IMAD.X R19, RZ, RZ, R19, P3 ;  /* 0x000000ffff139224 */ /* 0x000fe200018e0613 */
[----:B------:R-:W-:-:S02]  /*0690*/  PRMT R14, RZ, 0x7610, R14 ;  /* 0x00007610ff0e7816 */ /* 0x000fc4000000000e */
[----:B------:R1:W5:Y:S04]  /*06a0*/  @!P1 LDG.E.S8 R13, desc[UR12][R16.64] ;  /* 0x0000000c100d9981 */ /* 0x000368000c1e1300 */
[----:B------:R1:W5:Y:S01]  /*06b0*/  @!P1 LDG.E.U8 R14, desc[UR12][R18.64] ;  /* 0x0000000c120e9981 */ /* 0x000362000c1e1100 */
[----:B------:R-:W-:Y:S01]  /*06c0*/  PRMT R11, RZ, 0x7610, R11 ;  /* 0x00007610ff0b7816 */ /* 0x000fe2000000000b */
[----:B------:R-:W-:Y:S01]  /*06d0*/  @!P0 IMAD.X R23, RZ, RZ, R15, P4 ;  /* 0x000000ffff178224 */ /* 0x000fe200020e060f */
[----:B------:R-:W-:-:S04]  /*06e0*/  PRMT R12, RZ, 0x7610, R12 ;  /* 0x00007610ff0c7816 */ /* 0x000fc8000000000c */
[----:B------:R1:W5:Y:S04]  /*06f0*/  @!P0 LDG.E.S8 R11, desc[UR12][R26.64] ;  /* 0x0000000c1a0b8981 */ /* 0x000368000c1e1300 */
[----:B------:R1:W5:Y:S01]  /*0700*/  @!P0 LDG.E.U8 R12, desc[UR12][R22.64] ;  /* 0x0000000c160c8981 */ /* 0x000362000c1e1100 */
[----:B------:R-:W-:Y:S01]  /*0710*/  ISETP.GE.U32.AND P0, PT, R0, UR5, PT ;  /* 0x0000000500007c0c */ /* 0x000fe2000bf06070 */
[----:B------:R-:W-:-:S12]  /*0720*/  BSSY.RECONVERGENT B0, `(.L_x_46165) ;  /* 0x000000e000007945 */ /* 0x000fd80003800200 */
[----:B-1----:R-:W-:Y:S05]  /*0730*/  @P0 BRA `(.L_x_46166) ;  /* 0x0000000000300947 */ /* 0x002fea0003800000 */
[----:B-----5:R-:W-:Y:S02]  /*0740*/  PRMT R17, R24, 0x9910, RZ ;  /* 0x0000991018117816 */ /* 0x020fe400000000ff */
[----:B------:R-:W-:Y:S02]  /*0750*/  PRMT R15, R2, 0x8880, RZ ;  /* 0x00008880020f7816 */ /* 0x000fe400000000ff */
[----:B------:R-:W-:-:S07]  /*0760*/  MOV R16, 0x780 ;  /* 0x0000078000107802 */ /* 0x000fce0000000f00 */
[----:B------:R-:W-:Y:S05]  /*0770*/  CALL.REL.NOINC `($__internal_76_$__cuda_sm20_rem_s16) ;  /* 0x0000001400487944 */ /* 0x000fea0003c00000 */
        /* <DEDUP_REMOVED lines=8> */
.L_x_46166:
[----:B------:R-:W-:Y:S05]  /*0800*/  BSYNC.RECONVERGENT B0 ;  /* 0x0000000000007941 */ /* 0x000fea0003800200 */
.L_x_46165:
[----:B------:R-:W-:Y:S01]  /*0810*/  VIADD R23, R0, 0x80 ;  /* 0x0000008000177836 */ /* 0x000fe20000000000 */
[----:B------:R-:W-:Y:S04]  /*0820*/  BSSY.RECONVERGENT B0, `(.L_x_46167) ;  /* 0x000000f000007945 */ /* 0x000fe80003800200 */
[----:B------:R-:W-:-:S13]  /*0830*/  ISETP.GE.U32.AND P0, PT, R23, UR5, PT ;  /* 0x0000000517007c0c */ /* 0x000fda000bf06070 */
[----:B------:R-:W-:Y:S05]  /*0840*/  @P0 BRA `(.L_x_46168) ;  /* 0x0000000000300947 */ /* 0x000fea0003800000 */
[----:B-----5:R-:W-:Y:S02]  /*0850*/  PRMT R17, R3, 0x9910, RZ ;  /* 0x0000991003117816 */ /* 0x020fe400000000ff */
[----:B------:R-:W-:Y:S02]  /*0860*/  PRMT R15, R4, 0x8880, RZ ;  /* 0x00008880040f7816 */ /* 0x000fe400000000ff */
[----:B------:R-:W-:-:S07]  /*0870*/  MOV R16, 0x890 ;  /* 0x0000089000107802 */ /* 0x000fce0000000f00 */
[----:B------:R-:W-:Y:S05]  /*0880*/  CALL.REL.NOINC `($__internal_76_$__cuda_sm20_rem_s16) ;  /* 0x0000001400047944 */ /* 0x000fea0003c00000 */
        /* <DEDUP_REMOVED lines=8> */
.L_x_46168:
[----:B------:R-:W-:Y:S05]  /*0910*/  BSYNC.RECONVERGENT B0 ;  /* 0x0000000000007941 */ /* 0x000fea0003800200 */
.L_x_46167:
[----:B-----5:R-:W-:Y:S01]  /*0920*/  VIADD R4, R0, 0x100 ;  /* 0x0000010000047836 */ /* 0x020fe20000000000 */
[----:B------:R-:W-:Y:S04]  /*0930*/  BSSY.RECONVERGENT B0, `(.L_x_46169) ;  /* 0x000000f000007945 */ /* 0x000fe80003800200 */
[----:B------:R-:W-:-:S13]  /*0940*/  ISETP.GE.U32.AND P0, PT, R4, UR5, PT ;  /* 0x0000000504007c0c */ /* 0x000fda000bf06070 */
[----:B------:R-:W-:Y:S05]  /*0950*/  @P0 BRA `(.L_x_46170) ;  /* 0x0000000000300947 */ /* 0x000fea0003800000 */
[----:B------:R-:W-:Y:S02]  /*0960*/  PRMT R17, R5, 0x9910, RZ ;  /* 0x0000991005117816 */ /* 0x000fe400000000ff */
        /* <DEDUP_REMOVED lines=11> */
.L_x_46170:
[----:B------:R-:W-:Y:S05]  /*0a20*/  BSYNC.RECONVERGENT B0 ;  /* 0x0000000000007941 */ /* 0x000fea0003800200 */
.L_x_46169:
[----:B------:R-:W-:Y:S01]  /*0a30*/  VIADD R5, R0, 0x180 ;  /* 0x0000018000057836 */ /* 0x000fe20000000000 */
        /* <DEDUP_REMOVED lines=15> */
.L_x_46172:
[----:B------:R-:W-:Y:S05]  /*0b30*/  BSYNC.RECONVERGENT B0 ;  /* 0x0000000000007941 */ /* 0x000fea0003800200 */
.L_x_46171:
        /* <DEDUP_REMOVED lines=16> */
.L_x_46174:
[----:B------:R-:W-:Y:S05]  /*0c40*/  BSYNC.RECONVERGENT B0 ;  /* 0x0000000000007941 */ /* 0x000fea0003800200 */
.L_x_46173:
        /* <DEDUP_REMOVED lines=16> */
.L_x_46176:
[----:B------:R-:W-:Y:S05]  /*0d50*/  BSYNC.RECONVERGENT B0 ;  /* 0x0000000000007941 */ /* 0x000fea0003800200 */
.L_x_46175:
        /* <DEDUP_REMOVED lines=16> */
.L_x_46178:
[----:B------:R-:W-:Y:S05]  /*0e60*/  BSYNC.RECONVERGENT B0 ;  /* 0x0000000000007941 */ /* 0x000fea0003800200 */
.L_x_46177:
        /* <DEDUP_REMOVED lines=16> */
.L_x_46180:
[----:B------:R-:W-:Y:S05]  /*0f70*/  BSYNC.RECONVERGENT B0 ;  /* 0x0000000000007941 */ /* 0x000fea0003800200 */
.L_x_46179:
        /* <DEDUP_REMOVED lines=18> */
.L_x_46183:
[----:B------:R-:W-:-:S13]  /*10a0*/  ISETP.GE.U32.AND P0, PT, R0, UR5, PT ;  /* 0x0000000500007c0c */ /* 0x000fda000bf06070 */
[----:B------:R-:W-:Y:S05]  /*10b0*/  @P0 BRA `(.L_x_46185) ;  /* 0x0000000000380947 */ /* 0x000fea0003800000 */
[----:B------:R-:W1:Y:S01]  /*10c0*/  LDCU.64 UR6, c[0x0][0x388] ;  /* 0x00007100ff0677ac */ /* 0x000e620008000a00 */
[C---:B------:R-:W-:Y:S02]  /*10d0*/  VIADD R2, R0.reuse, UR4 ;  /* 0x0000000400027c36 */ /* 0x040fe40008000000 */
[----:B------:R-:W-:-:S03]  /*10e0*/  VIADD R0, R0, 0x80 ;  /* 0x0000008000007836 */ /* 0x000fc60000000000 */
[----:B-1----:R-:W-:-:S05]  /*10f0*/  IADD3 R2, P0, PT, R2, UR6, RZ ;  /* 0x0000000602027c10 */ /* 0x002fca000ff1e0ff */
[----:B0-----:R-:W-:-:S05]  /*1100*/  IMAD.X R3, RZ, RZ, UR7, P0 ;  /* 0x00000007ff037e24 */ /* 0x001fca00080e06ff */
[----:B------:R1:W-:Y:S03]  /*1110*/  STG.E.U8 desc[UR12][R2.64], R4 ;  /* 0x0000000402007986 */ /* 0x0003e6000c10110c */
.L_x_46184:
        /* <DEDUP_REMOVED lines=8> */
.L_x_46185:
        /* <DEDUP_REMOVED lines=8> */
.L_x_46186:
[----:B------:R-:W-:-:S13]  /*1220*/  ISETP.GE.U32.AND P0, PT, R0, UR5, PT ;  /* 0x0000000500007c0c */ /* 0x000fda000bf06070 */
[----:B------:R-:W-:Y:S05]  /*1230*/  @P0 BREAK.RELIABLE B1 ;  /* 0x0000000000010942 */ /* 0x000fea0003800100 */
[----:B------:R-:W-:Y:S05]  /*1240*/  @P0 BRA `(.L_x_46188) ;  /* 0x0000000000380947 */ /* 0x000fea0003800000 */
[----:B------:R-:W3:Y:S01]  /*1250*/  LDCU.64 UR6, c[0x0][0x388] ;  /* 0x00007100ff0677ac */ /* 0x000ee20008000a00 */
[C---:B012---:R-:W-:Y:S02]  /*1260*/  VIADD R2, R0.reuse, UR4 ;  /* 0x0000000400027c36 */ /* 0x047fe40008000000 */
[----:B------:R-:W-:-:S03]  /*1270*/  VIADD R0, R0, 0x80 ;  /* 0x0000008000007836 */ /* 0x000fc60000000000 */
[----:B---3--:R-:W-:-:S05]  /*1280*/  IADD3 R2, P0, PT, R2, UR6, RZ ;  /* 0x0000000602027c10 */ /* 0x008fca000ff1e0ff */
[----:B------:R-:W-:-:S05]  /*1290*/  IMAD.X R3, RZ, RZ, UR7, P0 ;  /* 0x00000007ff037e24 */ /* 0x000fca00080e06ff */
[----:B------:R2:W-:Y:S03]  /*12a0*/  STG.E.U8 desc[UR12][R2.64], R7 ;  /* 0x0000000702007986 */ /* 0x0005e6000c10110c */
.L_x_46187:
[----:B------:R-:W-:Y:S05]  /*12b0*/  BSYNC.RELIABLE B1 ;  /* 0x0000000000017941 */ /* 0x000fea0003800100 */
.L_x_46182:
[----:B------:R-:W-:-:S13]  /*12c0*/  ISETP.GE.U32.AND P0, PT, R0, UR5, PT ;  /* 0x0000000500007c0c */ /* 0x000fda000bf06070 */
[----:B-1----:R-:W1:Y:S01]  /*12d0*/  @!P0 LDC.64 R4, c[0x0][0x388] ;  /* 0x0000e200ff048b82 */ /* 0x002e620000000a00 */
[C---:B0-2---:R-:W-:Y:S02]  /*12e0*/  @!P0 VIADD R3, R0.reuse, UR4 ;  /* 0x0000000400038c36 */ /* 0x045fe40008000000 */
[----:B------:R-:W-:-:S03]  /*12f0*/  @!P0 VIADD R0, R0, 0x80 ;  /* 0x0000008000008836 */ /* 0x000fc60000000000 */
[----:B-1----:R-:W-:-:S05]  /*1300*/  @!P0 IADD3 R2, P1, PT, R3, R4, RZ ;  /* 0x0000000403028210 */ /* 0x002fca0007f3e0ff */
[----:B------:R-:W-:-:S05]  /*1310*/  @!P0 IMAD.X R3, RZ, RZ, R5, P1 ;  /* 0x000000ffff038224 */ /* 0x000fca00008e0605 */
[----:B------:R3:W-:Y:S03]  /*1320*/  @!P0 STG.E.U8 desc[UR12][R2.64], R8 ;  /* 0x0000000802008986 */ /* 0x0007e6000c10110c */
.L_x_46188:
[----:B------:R-:W-:Y:S05]  /*1330*/  BSYNC.RECONVERGENT B0 ;  /* 0x0000000000007941 */ /* 0x000fea0003800200 */
.L_x_46181:
[----:B------:R-:W-:Y:S05]  /*1340*/  WARPSYNC.ALL ;  /* 0x0000000000007948 */ /* 0x000fea0003800000 */
[----:B------:R-:W-:-:S13]  /*1350*/  ISETP.GE.U32.AND P0, PT, R0, UR5, PT ;  /* 0x0000000500007c0c */ /* 0x000fda000bf06070 */
[----:B------:R-:W-:Y:S05]  /*1360*/  @P0 EXIT ;  /* 0x000000000000094d */ /* 0x000fea0003800000 */
[----:B------:R-:W0:Y:S01]  /*1370*/  LDCU.64 UR6, c[0x0][0x388] ;  /* 0x00007100ff0677ac */ /* 0x000e220008000a00 */
[----:B------:R-:W-:-:S05]  /*1380*/  VIADD R0, R0, UR4 ;  /* 0x0000000400007c36 */ /* 0x000fca0008000000 */
[----:B0123--:R-:W-:-:S05]  /*1390*/  IADD3 R2, P0, PT, R0, UR6, RZ ;  /* 0x0000000600027c10 */ /* 0x00ffca000ff1e0ff */
[----:B------:R-:W-:-:S05]  /*13a0*/  IMAD.X R3, RZ, RZ, UR7, P0 ;  /* 0x00000007ff037e24 */ /* 0x000fca00080e06ff */
[----:B------:R-:W-:Y:S01]  /*13b0*/  STG.E.U8 desc[UR12][R2.64], R19 ;  /* 0x0000001302007986 */ /* 0x000fe2000c10110c */
[----:B------:R-:W-:Y:S05]  /*13c0*/  EXIT ;  /* 0x000000000000794d */ /* 0x000fea0003800000 */
.L_x_46164:
        /* <DEDUP_REMOVED lines=14> */
[----:B------:R-:W4:Y:S04]  /*14b0*/  LDG.E.U16 R3, desc[UR12][R10.64+0x100] ;  /* 0x0001000c0a037981 */ /* 0x000f28000c1e1500 */
[----:B------:R-:W4:Y:S04]  /*14c0*/  LDG.E.U16 R4, desc[UR12][R10.64+0x200] ;  /* 0x0002000c0a047981 */ /* 0x000f28000c1e1500 */
[----:B------:R-:W4:Y:S04]  /*14d0*/  LDG.E.U16 R5, desc[UR12][R10.64+0x300] ;  /* 0x0003000c0a057981 */ /* 0x000f28000c1e1500 */
[----:B------:R-:W5:Y:S04]  /*14e0*/  LDG.E.U16 R6, desc[UR12][R16.64+0x100] ;  /* 0x0001000c10067981 */ /* 0x000f68000c1e1500 */
[----:B------:R-:W5:Y:S04]  /*14f0*/  LDG.E.U16 R7, desc[UR12][R16.64+0x200] ;  /* 0x0002000c10077981 */ /* 0x000f68000c1e1500 */
[----:B------:R0:W5:Y:S02]  /*1500*/  LDG.E.U16 R8, desc[UR12][R16.64+0x300] ;  /* 0x0003000c10087981 */ /* 0x000164000c1e1500 */
[----:B0-----:R-:W-:-:S02]  /*1510*/  MOV R16, 0x15f0 ;  /* 0x000015f000107802 */ /* 0x001fc40000000f00 */
[----:B--2---:R-:W-:Y:S02]  /*1520*/  PRMT R15, R9, 0x8880, RZ ;  /* 0x00008880090f7816 */ /* 0x004fe400000000ff */
[----:B---3--:R-:W-:-:S03]  /*1530*/  PRMT R18, R2, 0x8880, RZ ;  /* 0x0000888002127816 */ /* 0x008fc600000000ff */
[----:B------:R-:W-:Y:S01]  /*1540*/  IMAD.MOV.U32 R17, RZ, RZ, R15 ;  /* 0x000000ffff117224 */ /* 0x000fe200078e000f */
[C---:B------:R-:W-:Y:S02]  /*1550*/  PRMT R23, R2.reuse, 0x7770, RZ ;  /* 0x0000777002177816 */ /* 0x040fe400000000ff */
[----:B------:R-:W-:Y:S01]  /*1560*/  PRMT R21, R2, 0x7771, RZ ;  /* 0x0000777102157816 */ /* 0x000fe200000000ff */
[----:B------:R-:W-:Y:S01]  /*1570*/  IMAD.MOV.U32 R15, RZ, RZ, R18 ;  /* 0x000000ffff0f7224 */ /* 0x000fe200078e0012 */
[C---:B----4-:R-:W-:Y:S02]  /*1580*/  PRMT R20, R3.reuse, 0x7770, RZ ;  /* 0x0000777003147816 */ /* 0x050fe400000000ff */
[----:B------:R-:W-:Y:S02]  /*1590*/  PRMT R14, R3, 0x7771, RZ ;  /* 0x00007771030e7816 */ /* 0x000fe400000000ff */
[C---:B------:R-:W-:Y:S02]  /*15a0*/  PRMT R13, R4.reuse, 0x7770, RZ ;  /* 0x00007770040d7816 */ /* 0x040fe400000000ff */
[----:B------:R-:W-:-:S02]  /*15b0*/  PRMT R12, R4, 0x7771, RZ ;  /* 0x00007771040c7816 */ /* 0x000fc400000000ff */
[C---:B------:R-:W-:Y:S02]  /*15c0*/  PRMT R11, R5.reuse, 0x7770, RZ ;  /* 0x00007770050b7816 */ /* 0x040fe400000000ff */
[----:B------:R-:W-:-:S07]  /*15d0*/  PRMT R10, R5, 0x7771, RZ ;  /* 0x00007771050a7816 */ /* 0x000fce00000000ff */
[----:B-----5:R-:W-:Y:S05]  /*15e0*/  CALL.REL.NOINC `($__internal_76_$__cuda_sm20_rem_s16) ;  /* 0x0000000400ac7944 */ /* 0x020fea0003c00000 */
[----:B------:R-:W-:Y:S02]  /*15f0*/  LOP3.LUT R15, R23, R19, RZ, 0x3c, !PT ;  /* 0x00000013170f7212 */ /* 0x000fe400078e3cff */
[----:B------:R-:W-:Y:S02]  /*1600*/  PRMT R16, R19, 0x9910, RZ ;  /* 0x0000991013107816 */ /* 0x000fe400000000ff */
[----:B------:R-:W-:Y:S02]  /*1610*/  PRMT R15, R15, 0x8880, RZ ;  /* 0x000088800f0f7816 */ /* 0x000fe400000000ff */
[----:B------:R-:W-:Y:S02]  /*1620*/  ISETP.NE.AND P1, PT, R16, RZ, PT ;  /* 0x000000ff1000720c */ /* 0x000fe40003f25270 */
[----:B------:R-:W-:Y:S02]  /*1630*/  ISETP.GT.AND P0, PT, R15, -0x1, PT ;  /* 0xffffffff0f00780c */ /* 0x000fe40003f04270 */
[----:B------:R-:W-:-:S02]  /*1640*/  PRMT R15, R2, 0x9991, RZ ;  /* 0x00009991020f7816 */ /* 0x000fc400000000ff */
[----:B------:R-:W-:Y:S02]  /*1650*/  SEL R23, R23, RZ, !P0 ;  /* 0x000000ff17177207 */ /* 0x000fe40004000000 */
[----:B------:R-:W-:Y:S02]  /*1660*/  PRMT R17, R9, 0x9991, RZ ;  /* 0x0000999109117816 */ /* 0x000fe400000000ff */
[----:B------:R-:W-:Y:S02]  /*1670*/  SEL R2, R23, RZ, P1 ;  /* 0x000000ff17027207 */ /* 0x000fe40000800000 */
[----:B------:R-:W-:-:S03]  /*1680*/  MOV R16, 0x16b0 ;  /* 0x000016b000107802 */ /* 0x000fc60000000f00 */
[----:B------:R-:W-:-:S07]  /*1690*/  IMAD.IADD R2, R2, 0x1, R19 ;  /* 0x0000000102027824 */ /* 0x000fce00078e0213 */
[----:B------:R-:W-:Y:S05]  /*16a0*/  CALL.REL.NOINC `($__internal_76_$__cuda_sm20_rem_s16) ;  /* 0x00000004007c7944 */ /* 0x000fea0003c00000 */
        /* <DEDUP_REMOVED lines=8> */
[----:B------:R-:W-:-:S05]  /*1730*/  SEL R16, R21, RZ, P1 ;  /* 0x000000ff15107207 */ /* 0x000fca0000800000 */
[----:B------:R-:W-:Y:S01]  /*1740*/  IMAD.IADD R9, R16, 0x1, R19 ;  /* 0x0000000110097824 */ /* 0x000fe200078e0213 */
[----:B------:R-:W-:-:S07]  /*1750*/  MOV R16, 0x1770 ;  /* 0x0000177000107802 */ /* 0x000fce0000000f00 */
        /* <DEDUP_REMOVED lines=61> */
[----:B------:R-:W0:Y:S01]  /*1b30*/  LDCU.64 UR6, c[0x0][0x388] ;  /* 0x00007100ff0677ac */ /* 0x000e220008000a00 */
[----:B------:R-:W-:Y:S02]  /*1b40*/  LOP3.LUT R8, R10, R19, RZ, 0x3c, !PT ;  /* 0x000000130a087212 */ /* 0x000fe400078e3cff */
[----:B------:R-:W-:Y:S02]  /*1b50*/  PRMT R11, R19, 0x9910, RZ ;  /* 0x00009910130b7816 */ /* 0x000fe400000000ff */
[----:B------:R-:W-:Y:S02]  /*1b60*/  PRMT R8, R8, 0x8880, RZ ;  /* 0x0000888008087816 */ /* 0x000fe400000000ff */
[----:B------:R-:W-:Y:S02]  /*1b70*/  ISETP.NE.AND P1, PT, R11, RZ, PT ;  /* 0x000000ff0b00720c */ /* 0x000fe40003f25270 */
[----:B------:R-:W-:Y:S02]  /*1b80*/  ISETP.GT.AND P0, PT, R8, -0x1, PT ;  /* 0xffffffff0800780c */ /* 0x000fe40003f04270 */
[----:B------:R-:W-:-:S02]  /*1b90*/  PRMT R13, R9, 0x7604, R2 ;  /* 0x00007604090d7816 */ /* 0x000fc40000000002 */
[----:B------:R-:W-:Y:S02]  /*1ba0*/  SEL R8, R10, RZ, !P0 ;  /* 0x000000ff0a087207 */ /* 0x000fe40004000000 */
[----:B------:R-:W-:Y:S02]  /*1bb0*/  PRMT R3, R6, 0x7604, R3 ;  /* 0x0000760406037816 */ /* 0x000fe40000000003 */
[----:B------:R-:W-:Y:S01]  /*1bc0*/  SEL R8, R8, RZ, P1 ;  /* 0x000000ff08087207 */ /* 0x000fe20000800000 */
[----:B0-----:R-:W-:Y:S01]  /*1bd0*/  UIADD3 UR5, UP0, UPT, UR4, UR6, URZ ;  /* 0x0000000604057290 */ /* 0x001fe2000ff1e0ff */
[----:B------:R-:W-:-:S03]  /*1be0*/  PRMT R7, R7, 0x7604, R4 ;  /* 0x0000760407077816 */ /* 0x000fc60000000004 */
[----:B------:R-:W-:Y:S01]  /*1bf0*/  UIADD3.X UR6, UPT, UPT, URZ, UR7, URZ, UP0, !UPT ;  /* 0x00000007ff067290 */ /* 0x000fe200087fe4ff */
[----:B------:R-:W-:Y:S02]  /*1c00*/  IMAD.IADD R2, R8, 0x1, R19 ;  /* 0x0000000108027824 */ /* 0x000fe400078e0213 */
[----:B------:R-:W-:-:S03]  /*1c10*/  IMAD.U32 R10, RZ, RZ, UR5 ;  /* 0x00000005ff0a7e24 */ /* 0x000fc6000f8e00ff */
[----:B------:R-:W-:Y:S01]  /*1c20*/  IMAD.U32 R11, RZ, RZ, UR6 ;  /* 0x00000006ff0b7e24 */ /* 0x000fe2000f8e00ff */
[----:B------:R-:W-:Y:S01]  /*1c30*/  PRMT R5, R2, 0x7604, R5 ;  /* 0x0000760402057816 */ /* 0x000fe20000000005 */
[----:B------:R-:W-:-:S05]  /*1c40*/  IMAD.WIDE.U32 R8, R0, 0x2, R10 ;  /* 0x0000000200087825 */ /* 0x000fca00078e000a */
[----:B------:R-:W-:Y:S04]  /*1c50*/  STG.E.U16 desc[UR12][R8.64], R13 ;  /* 0x0000000d08007986 */ /* 0x000fe8000c10150c */
[----:B------:R-:W-:Y:S04]  /*1c60*/  STG.E.U16 desc[UR12][R8.64+0x100], R3 ;  /* 0x0001000308007986 */ /* 0x000fe8000c10150c */
[----:B------:R-:W-:Y:S04]  /*1c70*/  STG.E.U16 desc[UR12][R8.64+0x200], R7 ;  /* 0x0002000708007986 */ /* 0x000fe8000c10150c */
[----:B------:R-:W-:Y:S01]  /*1c80*/  STG.E.U16 desc[UR12][R8.64+0x300], R5 ;  /* 0x0003000508007986 */ /* 0x000fe2000c10150c */
[----:B------:R-:W-:Y:S05]  /*1c90*/  EXIT ;  /* 0x000000000000794d */ /* 0x000fea0003800000 */
        .weak           $__internal_76_$__cuda_sm20_rem_s16
        .type           $__internal_76_$__cuda_sm20_rem_s16,@function
        .size           $__internal_76_$__cuda_sm20_rem_s16,(.L_x_49937 - $__internal_76_$__cuda_sm20_rem_s16)
$__internal_76_$__cuda_sm20_rem_s16:
        /* <DEDUP_REMOVED lines=17> */
[----:B------:R-:W-:-:S03]  /*1db0*/  IABS R22, R15 ;  /* 0x0000000f00167213 */ /* 0x000fc60000000000 */
[----:B------:R-:W0:Y:S02]  /*1dc0*/  F2I.U32.TRUNC.NTZ R19, R26 ;  /* 0x0000001a00137305 */ /* 0x000e24000020f000 */
[----:B------:R-:W-:Y:S01]  /*1dd0*/  IMAD.MOV R25, RZ, RZ, -R22 ;  /* 0x000000ffff197224 */ /* 0x000fe200078e0a16 */
[----:B0-----:R-:W-:-:S05]  /*1de0*/  LOP3.LUT R19, R19, 0xffff, RZ, 0xc0, !PT ;  /* 0x0000ffff13137812 */ /* 0x001fca00078ec0ff */
[----:B------:R-:W-:Y:S02]  /*1df0*/  IMAD R19, R19, R25, R18 ;  /* 0x0000001913137224 */ /* 0x000fe400078e0212 */
[----:B------:R-:W-:-:S05]  /*1e00*/  IMAD.MOV R18, RZ, RZ, -R17 ;  /* 0x000000ffff127224 */ /* 0x000fca00078e0a11 */
[----:B------:R-:W-:-:S05]  /*1e10*/  LOP3.LUT R18, R18, R19, RZ, 0x3c, !PT ;  /* 0x0000001312127212 */ /* 0x000fca00078e3cff */
[----:B------:R-:W-:Y:S02]  /*1e20*/  IMAD.IADD R19, R17, 0x1, R18 ;  /* 0x0000000111137824 */ /* 0x000fe400078e0212 */
[----:B------:R-:W-:Y:S02]  /*1e30*/  IMAD.MOV.U32 R17, RZ, RZ, 0x0 ;  /* 0x00000000ff117424 */ /* 0x000fe400078e00ff */
[----:B------:R-:W-:Y:S02]  /*1e40*/  @!P0 IMAD.MOV.U32 R19, RZ, RZ, -0x1 ;  /* 0xffffffffff138424 */ /* 0x000fe400078e00ff */
[----:B------:R-:W-:Y:S05]  /*1e50*/  RET.REL.NODEC R16 `(_ZN2at6native29vectorized_elementwise_kernelILi2ENS0_13BinaryFunctorIaaaZZZNS0_21remainder_kernel_cudaERNS_18TensorIteratorBaseEENKUlvE_clEvENKUlvE0_clEvEUlaaE_EESt5arrayIPcLm3EEEEviT0_T1_) ;  /* 0xffffffe010687950 */ /* 0x000fea0003c3ffff */
.L_x_46189:
        /* <DEDUP_REMOVED lines=10> */
.L_x_49937:


//--------------------- .text._ZN2at6native29vectorized_elementwise_kernelILi4ENS0_13BinaryFunctorIaaaZZZNS0_21remainder_kernel_cudaERNS_18TensorIteratorBaseEENKUlvE_clEvENKUlvE0_clEvEUlaaE_EESt5arrayIPcLm3EEEEviT0_T1_ --------------------------
	.section	.text._ZN2at6native29vectorized_elementwise_kernelILi4ENS0_13BinaryFunctorIaaaZZZNS0_21remainder_kernel_cudaERNS_18TensorIteratorBaseEENKUlvE_clEvENKUlvE0_clEvEUlaaE_EESt5arrayIPcLm3EEEEviT0_T1_,"ax",@progbits
	.align	128
        .global         _ZN2at6native29vectorized_elementwise_kernelILi4ENS0_13BinaryFunctorIaaaZZZNS0_21remainder_kernel_cudaERNS_18TensorIteratorBaseEENKUlvE_clEvENKUlvE0_clEvEUlaaE_EESt5arrayIPcLm3EEEEviT0_T1_
        .type           _ZN2at6native29vectorized_elementwise_kernelILi4ENS0_13BinaryFunctorIaaaZZZNS0_21remainder_kernel_cudaERNS_18TensorIteratorBaseEENKUlvE_clEvENKUlvE0_clEvEUlaaE_EESt5arrayIPcLm3EEEEviT0_T1_,@function
        .size           _ZN2at6native29vectorized_elementwise_kernelILi4ENS0_13BinaryFunctorIaaaZZZNS0_21remainder_kernel_cudaERNS_18TensorIteratorBaseEENKUlvE_clEvENKUlvE0_clEvEUlaaE_EESt5arrayIPcLm3EEEEviT0_T1_,(.L_x_49938 - _ZN2at6native29vectorized_elementwise_kernelILi4ENS0_13BinaryFunctorIaaaZZZNS0_21remainder_kernel_cudaERNS_18TensorIteratorBaseEENKUlvE_clEvENKUlvE0_clEvEUlaaE_EESt5arrayIPcLm3EEEEviT0_T1_)
        .other          _ZN2at6native29vectorized_elementwise_kernelILi4ENS0_13BinaryFunctorIaaaZZZNS0_21remainder_kernel_cudaERNS_18TensorIteratorBaseEENKUlvE_clEvENKUlvE0_clEvEUlaaE_EESt5arrayIPcLm3EEEEviT0_T1_,@"STO_CUDA_ENTRY STV_DEFAULT"
_ZN2at6native29vectorized_elementwise_kernelILi4ENS0_13BinaryFunctorIaaaZZZNS0_21remainder_kernel_cudaERNS_18TensorIteratorBaseEENKUlvE_clEvENKUlvE0_clEvEUlaaE_EESt5arrayIPcLm3EEEEviT0_T1_:
.text._ZN2at6native29vectorized_elementwise_kernelILi4ENS0_13BinaryFunctorIaaaZZZNS0_21remainder_kernel_cudaERNS_18TensorIteratorBaseEENKUlvE_clEvENKUlvE0_clEvEUlaaE_EESt5arrayIPcLm3EEEEviT0_T1_:
        /* <DEDUP_REMOVED lines=55> */
[C---:B---3--:R-:W-:Y:S01]  /*0370*/  @!P1 IADD3 R12, P5, PT, R23.reuse, R6, RZ ;  /* 0x00000006170c9210 */ /* 0x048fe20007fbe0ff */
[----:B------:R-:W-:Y:S01]  /*0380*/  @!P0 IMAD.X R19, RZ, RZ, R19, P4 ;  /* 0x000000ffff138224 */ /* 0x000fe200020e0613 */
[----:B------:R-:W-:Y:S02]  /*0390*/  PRMT R5, RZ, 0x7610, R5 ;  /* 0x00007610ff057816 */ /* 0x000fe40000000005 */
[----:B------:R-:W-:Y:S02]  /*03a0*/  ISETP.GE.U32.AND P3, PT, R22, UR5, PT ;  /* 0x0000000516007c0c */ /* 0x000fe4000bf66070 */
[----:B------:R-:W-:Y:S02]  /*03b0*/  PRMT R6, RZ, 0x7610, R6 ;  /* 0x00007610ff067816 */ /* 0x000fe40000000006 */
[----:B------:R2:W5:Y:S04]  /*03c0*/  @!P0 LDG.E.S8 R5, desc[UR12][R18.64] ;  /* 0x0000000c12058981 */ /* 0x000568000c1e1300 */
[----:B------:R4:W5:Y:S01]  /*03d0*/  @!P0 LDG.E.U8 R6, desc[UR12][R28.64] ;  /* 0x0000000c1c068981 */ /* 0x000962000c1e1100 */
[----:B-1----:R-:W-:Y:S01]  /*03e0*/  @!P1 IADD3 R20, P4, PT, R23, R20, RZ ;  /* 0x0000001417149210 */ /* 0x002fe20007f9e0ff */
[----:B------:R-:W-:Y:S01]  /*03f0*/  @!P1 IMAD.X R13, RZ, RZ, R7, P5 ;  /* 0x000000ffff0d9224 */ /* 0x000fe200028e0607 */
[----:B--2---:R-:W-:-:S02]  /*0400*/  @!P2 IADD3 R18, P0, PT, R9, R10, RZ ;  /* 0x0000000a0912a210 */ /* 0x004fc40007f1e0ff */
[C---:B------:R-:W-:Y:S01]  /*0410*/  @!P3 VIADD R27, R22.reuse, UR4 ;  /* 0x00000004161bbc36 */ /* 0x040fe20008000000 */
[----:B------:R-:W-:Y:S01]  /*0420*/  PRMT R7, RZ, 0x7610, R7 ;  /* 0x00007610ff077816 */ /* 0x000fe20000000007 */
[----:B------:R-:W-:Y:S02]  /*0430*/  @!P3 VIADD R22, R22, 0x80 ;  /* 0x000000801616b836 */ /* 0x000fe40000000000 */
[----:B------:R-:W-:Y:S02]  /*0440*/  @!P2 IMAD.X R19, RZ, RZ, R11, P0 ;  /* 0x000000ffff13a224 */ /* 0x000fe400000e060b */
[----:B------:R-:W0:Y:S01]  /*0450*/  LDC.64 R10, c[0x0][0x398] ;  /* 0x0000e600ff0a7b82 */ /* 0x000e220000000a00 */
[----:B------:R-:W-:Y:S01]  /*0460*/  PRMT R8, RZ, 0x7610, R8 ;  /* 0x00007610ff087816 */ /* 0x000fe20000000008 */
[----:B------:R-:W-:Y:S01]  /*0470*/  @!P1 IMAD.X R21, RZ, RZ, R21, P4 ;  /* 0x000000ffff159224 */ /* 0x000fe200020e0615 */
[----:B------:R-:W-:Y:S01]  /*0480*/  ISETP.GE.U32.AND P0, PT, R22, UR5, PT ;  /* 0x0000000516007c0c */ /* 0x000fe2000bf06070 */
[----:B------:R1:W5:Y:S01]  /*0490*/  @!P1 LDG.E.S8 R7, desc[UR12][R12.64] ;  /* 0x0000000c0c079981 */ /* 0x000362000c1e1300 */
[----:B------:R-:W-:-:S03]  /*04a0*/  @!P2 IADD3 R16, P4, PT, R9, R16, RZ ;  /* 0x000000100910a210 */ /* 0x000fc60007f9e0ff */
[----:B------:R2:W5:Y:S01]  /*04b0*/  @!P1 LDG.E.U8 R8, desc[UR12][R20.64] ;  /* 0x0000000c14089981 */ /* 0x000562000c1e1100 */
[----:B----4-:R-:W-:Y:S01]  /*04c0*/  @!P3 IADD3 R28, P1, PT, R27, R14, RZ ;  /* 0x0000000e1b1cb210 */ /* 0x010fe20007f3e0ff */
[----:B-1----:R-:W1:Y:S01]  /*04d0*/  LDC.64 R12, c[0x0][0x390] ;  /* 0x0000e400ff0c7b82 */ /* 0x002e620000000a00 */
[----:B------:R-:W-:Y:S01]  /*04e0*/  PRMT R9, RZ, 0x7610, R9 ;  /* 0x00007610ff097816 */ /* 0x000fe20000000009 */
[----:B------:R-:W-:Y:S01]  /*04f0*/  @!P2 IMAD.X R17, RZ, RZ, R17, P4 ;  /* 0x000000ffff11a224 */ /* 0x000fe200020e0611 */
[----:B--2---:R-:W-:Y:S01]  /*0500*/  PRMT R20, RZ, 0x7610, R20 ;  /* 0x00007610ff147816 */ /* 0x004fe20000000014 */
[----:B------:R-:W-:-:S03]  /*0510*/  @!P3 IMAD.X R29, RZ, RZ, R15, P1 ;  /* 0x000000ffff1db224 */ /* 0x000fc600008e060f */
[----:B------:R2:W5:Y:S01]  /*0520*/  @!P2 LDG.E.S8 R9, desc[UR12][R18.64] ;  /* 0x0000000c1209a981 */ /* 0x000562000c1e1300 */
[----:B------:R-:W3:Y:S01]  /*0530*/  LDC.64 R14, c[0x0][0x398] ;  /* 0x0000e600ff0e7b82 */ /* 0x000ee20000000a00 */
[C---:B------:R-:W-:Y:S02]  /*0540*/  @!P0 VIADD R23, R22.reuse, UR4 ;  /* 0x0000000416178c36 */ /* 0x040fe40008000000 */
[----:B------:R4:W5:Y:S01]  /*0550*/  @!P2 LDG.E.U8 R20, desc[UR12][R16.64] ;  /* 0x0000000c1014a981 */ /* 0x000962000c1e1100 */
[----:B------:R-:W-:-:S04]  /*0560*/  @!P0 VIADD R22, R22, 0x80 ;  /* 0x0000008016168836 */ /* 0x000fc80000000000 */
[----:B--2---:R-:W2:Y:S01]  /*0570*/  LDC.64 R18, c[0x0][0x398] ;  /* 0x0000e600ff127b82 */ /* 0x004ea20000000a00 */
[----:B------:R-:W-:-:S07]  /*0580*/  PRMT R21, RZ, 0x7610, R21 ;  /* 0x00007610ff157816 */ /* 0x000fce0000000015 */
[----:B----4-:R-:W4:Y:S01]  /*0590*/  LDC.64 R16, c[0x0][0x390] ;  /* 0x0000e400ff107b82 */ /* 0x010f220000000a00 */
[----:B------:R-:W-:Y:S01]  /*05a0*/  ISETP.GE.U32.AND P1, PT, R22, UR5, PT ;  /* 0x0000000516007c0c */ /* 0x000fe2000bf26070 */
[----:B------:R1:W5:Y:S01]  /*05b0*/  @!P3 LDG.E.S8 R21, desc[UR12][R28.64] ;  /* 0x0000000c1c15b981 */ /* 0x000362000c1e1300 */
[----:B0-----:R-:W-:-:S05]  /*05c0*/  @!P3 IADD3 R26, P2, PT, R27, R10, RZ ;  /* 0x0000000a1b1ab210 */ /* 0x001fca0007f5e0ff */
[----:B------:R-:W-:Y:S01]  /*05d0*/  @!P3 IMAD.X R27, RZ, RZ, R11, P2 ;  /* 0x000000ffff1bb224 */ /* 0x000fe200010e060b */
[----:B-1----:R-:W-:Y:S02]  /*05e0*/  @!P0 IADD3 R28, P2, PT, R23, R12, RZ ;  /* 0x0000000c171c8210 */ /* 0x002fe40007f5e0ff */
[----:B------:R-:W-:-:S03]  /*05f0*/  PRMT R10, RZ, 0x7610, R10 ;  /* 0x00007610ff0a7816 */ /* 0x000fc6000000000a */
[----:B------:R-:W-:Y:S02]  /*0600*/  @!P0 IMAD.X R29, RZ, RZ, R13, P2 ;  /* 0x000000ffff1d8224 */ /* 0x000fe400010e060d */
[----:B------:R-:W-:Y:S01]  /*0610*/  @!P1 VIADD R13, R22, UR4 ;  /* 0x00000004160d9c36 */ /* 0x000fe20008000000 */
[----:B---3--:R-:W-:Y:S01]  /*0620*/  @!P0 IADD3 R22, P4, PT, R23, R14, RZ ;  /* 0x0000000e17168210 */ /* 0x008fe20007f9e0ff */
[----:B------:R4:W5:Y:S03]  /*0630*/  @!P3 LDG.E.U8 R10, desc[UR12][R26.64] ;  /* 0x0000000c1a0ab981 */ /* 0x000966000c1e1100 */
[C---:B--2---:R-:W-:Y:S01]  /*0640*/  @!P1 IADD3 R18, P3, PT, R13.reuse, R18, RZ ;  /* 0x000000120d129210 */ /* 0x044fe20007f7e0ff */
[--C-:B------:R-:W-:Y:S01]  /*0650*/  @!P0 IMAD.X R23, RZ, RZ, R15.reuse, P4 ;  /* 0x000000ffff178224 */ /* 0x100fe200020e060f */
[----:B------:R-:W-:Y:S02]  /*0660*/  PRMT R15, RZ, 0x7610, R15 ;  /* 0x00007610ff0f7816 */ /* 0x000fe4000000000f */
[----:B----4-:R-:W-:Y:S01]  /*0670*/  @!P1 IADD3 R26, P2, PT, R13, R16, RZ ;  /* 0x000000100d1a9210 */ /* 0x010fe20007f5e0ff */
[----:B------:R-:W-:Y:S01]  /*0680*/  @!P1 IMAD.X R19, RZ, RZ, R19, P3 ;  /* 0x000000ffff139224 */ /* 0x000fe200018e0613 */
[----:B------:R-:W-:-:S03]  /*0690*/  PRMT R16, RZ, 0x7610, R16 ;  /* 0x00007610ff107816 */ /* 0x000fc60000000010 */
[----:B------:R-:W-:Y:S01]  /*06a0*/  @!P1 IMAD.X R27, RZ, RZ, R17, P2 ;  /* 0x000000ffff1b9224 */ /* 0x000fe200010e0611 */
[----:B------:R0:W5:Y:S04]  /*06b0*/  @!P1 LDG.E.U8 R15, desc[UR12][R18.64] ;  /* 0x0000000c120f9981 */ /* 0x000168000c1e1100 */
[----:B------:R0:W5:Y:S01]  /*06c0*/  @!P1 LDG.E.S8 R16, desc[UR12][R26.64] ;  /* 0x0000000c1a109981 */ /* 0x000162000c1e1300 */
[----:B------:R-:W-:Y:S02]  /*06d0*/  PRMT R11, RZ, 0x7610, R11 ;  /* 0x00007610ff0b7816 */ /* 0x000fe4000000000b */
[----:B------:R-:W-:-:S04]  /*06e0*/  PRMT R12, RZ, 0x7610, R12 ;  /* 0x00007610ff0c7816 */ /* 0x000fc8000000000c */
[----:B------:R0:W5:Y:S04]  /*06f0*/  @!P0 LDG.E.S8 R11, desc[UR12][R28.64] ;  /* 0x0000000c1c0b8981 */ /* 0x000168000c1e1300 */
[----:B------:R0:W5:Y:S01]  /*0700*/  @!P0 LDG.E.U8 R12, desc[UR12][R22.64] ;  /* 0x0000000c160c8981 */ /* 0x000162000c1e1100 */
[----:B------:R-:W-:Y:S01]  /*0710*/  ISETP.GE.U32.AND P0, PT, R0, UR5, PT ;  /* 0x0000000500007c0c */ /* 0x000fe2000bf06070 */
[----:B------:R-:W-:-:S12]  /*0720*/  BSSY.RECONVERGENT B0, `(.L_x_46191) ;  /* 0x000000e000007945 */ /* 0x000fd80003800200 */
[----:B0-----:R-:W-:Y:S05]  /*0730*/  @P0 BRA `(.L_x_46192) ;  /* 0x0000000000300947 */ /* 0x001fea0003800000 */
[----:B-----5:R-:W-:Y:S02]  /*0740*/  PRMT R14, R24, 0x9910, RZ ;  /* 0x00009910180e7816 */ /* 0x020fe400000000ff */
[----:B------:R-:W-:Y:S02]  /*0750*/  PRMT R13, R2, 0x8880, RZ ;  /* 0x00008880020d7816 */ /* 0x000fe400000000ff */
[----:B------:R-:W-:-:S07]  /*0760*/  MOV R18, 0x780 ;  /* 0x0000078000127802 */ /* 0x000fce0000000f00 */
[----:B------:R-:W-:Y:S05]  /*0770*/  CALL.REL.NOINC `($__internal_77_$__cuda_sm20_rem_s16) ;  /* 0x0000001400807944 */ /* 0x000fea0003c00000 */
        /* <DEDUP_REMOVED lines=8> */
.L_x_46192:
[----:B------:R-:W-:Y:S05]  /*0800*/  BSYNC.RECONVERGENT B0 ;  /* 0x0000000000007941 */ /* 0x000fea0003800200 */
.L_x_46191:
[----:B------:R-:W-:Y:S01]  /*0810*/  VIADD R23, R0, 0x80 ;  /* 0x0000008000177836 */ /* 0x000fe20000000000 */
[----:B------:R-:W-:Y:S04]  /*0820*/  BSSY.RECONVERGENT B0, `(.L_x_46193) ;  /* 0x000000f000007945 */ /* 0x000fe80003800200 */
[----:B------:R-:W-:-:S13]  /*0830*/  ISETP.GE.U32.AND P0, PT, R23, UR5, PT ;  /* 0x0000000517007c0c */ /* 0x000fda000bf06070 */
[----:B------:R-:W-:Y:S05]  /*0840*/  @P0 BRA `(.L_x_46194) ;  /* 0x0000000000300947 */ /* 0x000fea0003800000 */
[----:B-----5:R-:W-:Y:S02]  /*0850*/  PRMT R14, R3, 0x9910, RZ ;  /* 0x00009910030e7816 */ /* 0x020fe400000000ff */
[----:B------:R-:W-:Y:S02]  /*0860*/  PRMT R13, R4, 0x8880, RZ ;  /* 0x00008880040d7816 */ /* 0x000fe400000000ff */
[----:B------:R-:W-:-:S07]  /*0870*/  MOV R18, 0x890 ;  /* 0x0000089000127802 */ /* 0x000fce0000000f00 */
[----:B------:R-:W-:Y:S05]  /*0880*/  CALL.REL.NOINC `($__internal_77_$__cuda_sm20_rem_s16) ;  /* 0x00000014003c7944 */ /* 0x000fea0003c00000 */
        /* <DEDUP_REMOVED lines=8> */
.L_x_46194:
[----:B------:R-:W-:Y:S05]  /*0910*/  BSYNC.RECONVERGENT B0 ;  /* 0x0000000000007941 */ /* 0x000fea0003800200 */
.L_x_46193:
[----:B-----5:R-:W-:Y:S01]  /*0920*/  VIADD R4, R0, 0x100 ;  /* 0x0000010000047836 */ /* 0x020fe20000000000 */
[----:B------:R-:W-:Y:S04]  /*0930*/  BSSY.RECONVERGENT B0, `(.L_x_46195) ;  /* 0x000000f000007945 */ /* 0x000fe80003800200 */
[----:B------:R-:W-:-:S13]  /*0940*/  ISETP.GE.U32.AND P0, PT, R4, UR5, PT ;  /* 0x0000000504007c0c */ /* 0x000fda000bf06070 */
[----:B------:R-:W-:Y:S05]  /*0950*/  @P0 BRA `(.L_x_46196) ;  /* 0x0000000000300947 */ /* 0x000fea0003800000 */
[----:B------:R-:W-:Y:S02]  /*0960*/  PRMT R14, R5, 0x9910, RZ ;  /* 0x00009910050e7816 */ /* 0x000fe400000000ff */
        /* <DEDUP_REMOVED lines=11> */
.L_x_46196:
[----:B------:R-:W-:Y:S05]  /*0a20*/  BSYNC.RECONVERGENT B0 ;  /* 0x0000000000007941 */ /* 0x000fea0003800200 */
.L_x_46195:
[----:B------:R-:W-:Y:S01]  /*0a30*/  VIADD R5, R0, 0x180 ;  /* 0x0000018000057836 */ /* 0x000fe20000000000 */
        /* <DEDUP_REMOVED lines=15> */
.L_x_46198:
[----:B------:R-:W-:Y:S05]  /*0b30*/  BSYNC.RECONVERGENT B0 ;  /* 0x0000000000007941 */ /* 0x000fea0003800200 */
.L_x_46197:
        /* <DEDUP_REMOVED lines=16> */
.L_x_46200:
[----:B------:R-:W-:Y:S05]  /*0c40*/  BSYNC.RECONVERGENT B0 ;  /* 0x0000000000007941 */ /* 0x000fea0003800200 */
.L_x_46199:
        /* <DEDUP_REMOVED lines=16> */
.L_x_46202:
[----:B------:R-:W-:Y:S05]  /*0d50*/  BSYNC.RECONVERGENT B0 ;  /* 0x0000000000007941 */ /* 0x000fea0003800200 */
.L_x_46201:
        /* <DEDUP_REMOVED lines=16> */
.L_x_46204:
[----:B------:R-:W-:Y:S05]  /*0e60*/  BSYNC.RECONVERGENT B0 ;  /* 0x0000000000007941 */ /* 0x000fea0003800200 */
.L_x_46203:
        /* <DEDUP_REMOVED lines=16> */
.L_x_46206:
[----:B------:R-:W-:Y:S05]  /*0f70*/  BSYNC.RECONVERGENT B0 ;  /* 0x0000000000007941 */ /* 0x000fea0003800200 */
.L_x_46205:
        /* <DEDUP_REMOVED lines=18> */
.L_x_46209:
        /* <DEDUP_REMOVED lines=8> */
.L_x_46210:
        /* <DEDUP_REMOVED lines=8> */
.L_x_46211:
        /* <DEDUP_REMOVED lines=8> */
.L_x_46212:
        /* <DEDUP_REMOVED lines=9> */
.L_x_46213:
[----:B------:R-:W-:Y:S05]  /*12b0*/  BSYNC.RELIABLE B1 ;  /* 0x0000000000017941 */ /* 0x000fea0003800100 */
.L_x_46208:
[----:B------:R-:W-:-:S13]  /*12c0*/  ISETP.GE.U32.AND P0, PT, R0, UR5, PT ;  /* 0x0000000500007c0c */ /* 0x000fda000bf06070 */
[----:B-1----:R-:W1:Y:S01]  /*12d0*/  @!P0 LDC.64 R4, c[0x0][0x388] ;  /* 0x0000e200ff048b82 */ /* 0x002e620000000a00 */
[C---:B0-2---:R-:W-:Y:S02]  /*12e0*/  @!P0 VIADD R3, R0.reuse, UR4 ;  /* 0x0000000400038c36 */ /* 0x045fe40008000000 */
[----:B------:R-:W-:-:S03]  /*12f0*/  @!P0 VIADD R0, R0, 0x80 ;  /* 0x0000008000008836 */ /* 0x000fc60000000000 */
[----:B-1----:R-:W-:-:S05]  /*1300*/  @!P0 IADD3 R2, P1, PT, R3, R4, RZ ;  /* 0x0000000403028210 */ /* 0x002fca0007f3e0ff */
[----:B------:R-:W-:-:S05]  /*1310*/  @!P0 IMAD.X R3, RZ, RZ, R5, P1 ;  /* 0x000000ffff038224 */ /* 0x000fca00008e0605 */
[----:B------:R3:W-:Y:S03]  /*1320*/  @!P0 STG.E.U8 desc[UR12][R2.64], R8 ;  /* 0x0000000802008986 */ /* 0x0007e6000c10110c */
.L_x_46214:
[----:B------:R-:W-:Y:S05]  /*1330*/  BSYNC.RECONVERGENT B0 ;  /* 0x0000000000007941 */ /* 0x000fea0003800200 */
.L_x_46207:
        /* <DEDUP_REMOVED lines=9> */
.L_x_46190:
        /* <DEDUP_REMOVED lines=18> */
[C---:B---3--:R-:W-:Y:S02]  /*14f0*/  PRMT R4, R2.reuse, 0x7770, RZ ;  /* 0x0000777002047816 */ /* 0x048fe400000000ff */
[----:B0-----:R-:W-:-:S07]  /*1500*/  SGXT R13, R2, 0x8 ;  /* 0x00000008020d781a */ /* 0x001fce0000000200 */
[----:B-----5:R-:W-:Y:S05]  /*1510*/  CALL.REL.NOINC `($__internal_77_$__cuda_sm20_rem_s16) ;  /* 0x0000000800187944 */ /* 0x020fea0003c00000 */
[----:B------:R-:W-:Y:S02]  /*1520*/  LOP3.LUT R5, R4, R17, RZ, 0x3c, !PT ;  /* 0x0000001104057212 */ /* 0x000fe400078e3cff */
[----:B------:R-:W-:Y:S02]  /*1530*/  PRMT R6, R17, 0x9910, RZ ;  /* 0x0000991011067816 */ /* 0x000fe400000000ff */
[----:B------:R-:W-:Y:S02]  /*1540*/  PRMT R5, R5, 0x8880, RZ ;  /* 0x0000888005057816 */ /* 0x000fe400000000ff */
[----:B------:R-:W-:Y:S02]  /*1550*/  ISETP.NE.AND P1, PT, R6, RZ, PT ;  /* 0x000000ff0600720c */ /* 0x000fe40003f25270 */
[----:B------:R-:W-:Y:S02]  /*1560*/  ISETP.GT.AND P0, PT, R5, -0x1, PT ;  /* 0xffffffff0500780c */ /* 0x000fe40003f04270 */
[----:B------:R-:W-:-:S02]  /*1570*/  SHF.R.S32.HI R14, RZ, 0x8, R3 ;  /* 0x00000008ff0e7819 */ /* 0x000fc40000011403 */
[----:B------:R-:W-:Y:S02]  /*1580*/  SEL R4, R4, RZ, !P0 ;  /* 0x000000ff04047207 */ /* 0x000fe40004000000 */
[----:B------:R-:W-:Y:S02]  /*1590*/  SHF.R.S32.HI R13, RZ, 0x8, R2 ;  /* 0x00000008ff0d7819 */ /* 0x000fe40000011402 */
[----:B------:R-:W-:Y:S02]  /*15a0*/  SEL R4, R4, RZ, P1 ;  /* 0x000000ff04047207 */ /* 0x000fe40000800000 */
[----:B------:R-:W-:Y:S02]  /*15b0*/  SGXT R14, R14, 0x8 ;  /* 0x000000080e0e781a */ /* 0x000fe40000000200 */
[----:B------:R-:W-:Y:S01]  /*15c0*/  SGXT R13, R13, 0x8 ;  /* 0x000000080d0d781a */ /* 0x000fe20000000200 */
[----:B------:R-:W-:Y:S01]  /*15d0*/  IMAD.IADD R7, R4, 0x1, R17 ;  /* 0x0000000104077824 */ /* 0x000fe200078e0211 */
[----:B------:R-:W-:-:S02]  /*15e0*/  PRMT R4, R2, 0x7771, RZ ;  /* 0x0000777102047816 */ /* 0x000fc400000000ff */
[----:B------:R-:W-:-:S07]  /*15f0*/  MOV R18, 0x1610 ;  /* 0x0000161000127802 */ /* 0x000fce0000000f00 */
[----:B------:R-:W-:Y:S05]  /*1600*/  CALL.REL.NOINC `($__internal_77_$__cuda_sm20_rem_s16) ;  /* 0x0000000400dc7944 */ /* 0x000fea0003c00000 */
        /* <DEDUP_REMOVED lines=24> */
[----:B------:R-:W-:Y:S02]  /*1790*/  PRMT R2, R2, 0x7773, RZ ;  /* 0x0000777302027816 */ /* 0x000fe400000000ff */
[----:B------:R-:W-:Y:S01]  /*17a0*/  SGXT R14, R3, 0x8 ;  /* 0x00000008030e781a */ /* 0x000fe20000000200 */
[----:B------:R-:W-:Y:S01]  /*17b0*/  IMAD.IADD R5, R4, 0x1, R17 ;  /* 0x0000000104057824 */ /* 0x000fe200078e0211 */
[----:B------:R-:W-:-:S02]  /*17c0*/  SGXT R13, R13, 0x8 ;  /* 0x000000080d0d781a */ /* 0x000fc40000000200 */
[----:B------:R-:W-:-:S07]  /*17d0*/  MOV R18, 0x17f0 ;  /* 0x000017f000127802 */ /* 0x000fce0000000f00 */
[----:B------:R-:W-:Y:S05]  /*17e0*/  CALL.REL.NOINC `($__internal_77_$__cuda_sm20_rem_s16) ;  /* 0x0000000400647944 */ /* 0x000fea0003c00000 */
[----:B------:R-:W-:Y:S02]  /*17f0*/  LOP3.LUT R3, R2, R17, RZ, 0x3c, !PT ;  /* 0x0000001102037212 */ /* 0x000fe400078e3cff */
[----:B------:R-:W-:Y:S02]  /*1800*/  PRMT R4, R17, 0x9910, RZ ;  /* 0x0000991011047816 */ /* 0x000fe400000000ff */
[----:B------:R-:W-:Y:S02]  /*1810*/  PRMT R3, R3, 0x8880, RZ ;  /* 0x0000888003037816 */ /* 0x000fe400000000ff */
[----:B------:R-:W-:Y:S02]  /*1820*/  ISETP.NE.AND P1, PT, R4, RZ, PT ;  /* 0x000000ff0400720c */ /* 0x000fe40003f25270 */
[----:B------:R-:W-:Y:S02]  /*1830*/  ISETP.GT.AND P0, PT, R3, -0x1, PT ;  /* 0xffffffff0300780c */ /* 0x000fe40003f04270 */
[----:B------:R-:W-:-:S02]  /*1840*/  SGXT R14, R10, 0x8 ;  /* 0x000000080a0e781a */ /* 0x000fc40000000200 */
[----:B------:R-:W-:Y:S02]  /*1850*/  SEL R2, R2, RZ, !P0 ;  /* 0x000000ff02027207 */ /* 0x000fe40004000000 */
[----:B------:R-:W-:Y:S02]  /*1860*/  SGXT R13, R9, 0x8 ;  /* 0x00000008090d781a */ /* 0x000fe40000000200 */
[----:B------:R-:W-:Y:S02]  /*1870*/  SEL R2, R2, RZ, P1 ;  /* 0x000000ff02027207 */ /* 0x000fe40000800000 */
[----:B------:R-:W-:-:S03]  /*1880*/  MOV R18, 0x18c0 ;  /* 0x000018c000127802 */ /* 0x000fc60000000f00 */
[----:B------:R-:W-:Y:S01]  /*1890*/  IMAD.IADD R4, R2, 0x1, R17 ;  /* 0x0000000102047824 */ /* 0x000fe200078e0211 */
[----:B------:R-:W-:-:S07]  /*18a0*/  PRMT R2, R9, 0x7770, RZ ;  /* 0x0000777009027816 */ /* 0x000fce00000000ff */
        /* <DEDUP_REMOVED lines=46> */
[----:B------:R-:W-:Y:S01]  /*1b90*/  LOP3.LUT R9, R10, R17, RZ, 0x3c, !PT ;  /* 0x000000110a097212 */ /* 0x000fe200078e3cff */
[----:B------:R-:W0:Y:S01]  /*1ba0*/  LDCU.64 UR6, c[0x0][0x388] ;  /* 0x00007100ff0677ac */ /* 0x000e220008000a00 */
[----:B------:R-:W-:Y:S02]  /*1bb0*/  PRMT R11, R17, 0x9910, RZ ;  /* 0x00009910110b7816 */ /* 0x000fe400000000ff */
[----:B------:R-:W-:Y:S02]  /*1bc0*/  PRMT R9, R9, 0x8880, RZ ;  /* 0x0000888009097816 */ /* 0x000fe400000000ff */
[----:B------:R-:W-:Y:S02]  /*1bd0*/  ISETP.NE.AND P1, PT, R11, RZ, PT ;  /* 0x000000ff0b00720c */ /* 0x000fe40003f25270 */
[----:B------:R-:W-:Y:S02]  /*1be0*/  ISETP.GT.AND P0, PT, R9, -0x1, PT ;  /* 0xffffffff0900780c */ /* 0x000fe40003f04270 */
[----:B------:R-:W-:-:S02]  /*1bf0*/  LOP3.LUT R4, R4, 0xffff, RZ, 0xc0, !PT ;  /* 0x0000ffff04047812 */ /* 0x000fc400078ec0ff */
[----:B------:R-:W-:Y:S02]  /*1c00*/  SEL R10, R10, RZ, !P0 ;  /* 0x000000ff0a0a7207 */ /* 0x000fe40004000000 */
[----:B------:R-:W-:Y:S02]  /*1c10*/  LOP3.LUT R5, R5, 0xffff, RZ, 0xc0, !PT ;  /* 0x0000ffff05057812 */ /* 0x000fe400078ec0ff */
[----:B------:R-:W-:Y:S02]  /*1c20*/  SEL R10, R10, RZ, P1 ;  /* 0x000000ff0a0a7207 */ /* 0x000fe40000800000 */
[----:B------:R-:W-:Y:S01]  /*1c30*/  LOP3.LUT R6, R6, 0xffff, RZ, 0xc0, !PT ;  /* 0x0000ffff06067812 */ /* 0x000fe200078ec0ff */
[----:B0-----:R-:W-:Y:S01]  /*1c40*/  UIADD3 UR5, UP0, UPT, UR4, UR6, URZ ;  /* 0x0000000604057290 */ /* 0x001fe2000ff1e0ff */
[----:B------:R-:W-:Y:S01]  /*1c50*/  LOP3.LUT R7, R7, 0xffff, RZ, 0xc0, !PT ;  /* 0x0000ffff07077812 */ /* 0x000fe200078ec0ff */
[----:B------:R-:W-:Y:S01]  /*1c60*/  IMAD.IADD R10, R10, 0x1, R17 ;  /* 0x000000010a0a7824 */ /* 0x000fe200078e0211 */
[----:B------:R-:W-:Y:S01]  /*1c70*/  PRMT R4, R5, 0x3340, R4 ;  /* 0x0000334005047816 */ /* 0x000fe20000000004 */
[----:B------:R-:W-:Y:S01]  /*1c80*/  UIADD3.X UR6, UPT, UPT, URZ, UR7, URZ, UP0, !UPT ;  /* 0x00000007ff067290 */ /* 0x000fe200087fe4ff */
[----:B------:R-:W-:-:S02]  /*1c90*/  PRMT R7, R7, 0x3340, R6 ;  /* 0x0000334007077816 */ /* 0x000fc40000000006 */
[----:B------:R-:W-:Y:S02]  /*1ca0*/  LOP3.LUT R5, R8, 0xffff, RZ, 0xc0, !PT ;  /* 0x0000ffff08057812 */ /* 0x000fe400078ec0ff */
[----:B------:R-:W-:Y:S01]  /*1cb0*/  LOP3.LUT R6, R3, 0xffff, RZ, 0xc0, !PT ;  /* 0x0000ffff03067812 */ /* 0x000fe200078ec0ff */
[----:B------:R-:W-:Y:S01]  /*1cc0*/  IMAD.U32 R3, RZ, RZ, UR6 ;  /* 0x00000006ff037e24 */ /* 0x000fe2000f8e00ff */
[----:B------:R-:W-:Y:S01]  /*1cd0*/  LOP3.LUT R9, R2, 0xffff, RZ, 0xc0, !PT ;  /* 0x0000ffff02097812 */ /* 0x000fe200078ec0ff */
[----:B------:R-:W-:Y:S01]  /*1ce0*/  IMAD.U32 R2, RZ, RZ, UR5 ;  /* 0x00000005ff027e24 */ /* 0x000fe2000f8e00ff */
[----:B------:R-:W-:Y:S02]  /*1cf0*/  LOP3.LUT R10, R10, 0xffff, RZ, 0xc0, !PT ;  /* 0x0000ffff0a0a7812 */ /* 0x000fe400078ec0ff */
[----:B------:R-:W-:Y:S01]  /*1d00*/  PRMT R6, R9, 0x3340, R6 ;  /* 0x0000334009067816 */ /* 0x000fe20000000006 */
[----:B------:R-:W-:Y:S01]  /*1d10*/  IMAD.WIDE.U32 R2, R0, 0x4, R2 ;  /* 0x0000000400027825 */ /* 0x000fe200078e0002 */
[----:B------:R-:W-:-:S02]  /*1d20*/  PRMT R5, R5, 0x3340, R10 ;  /* 0x0000334005057816 */ /* 0x000fc4000000000a */
[----:B------:R-:W-:Y:S02]  /*1d30*/  PRMT R7, R7, 0x5410, R4 ;  /* 0x0000541007077816 */ /* 0x000fe40000000004 */
[----:B------:R-:W-:-:S03]  /*1d40*/  PRMT R5, R6, 0x5410, R5 ;  /* 0x0000541006057816 */ /* 0x000fc60000000005 */
[----:B------:R-:W-:Y:S04]  /*1d50*/  STG.E desc[UR12][R2.64], R7 ;  /* 0x0000000702007986 */ /* 0x000fe8000c10190c */
[----:B------:R-:W-:Y:S01]  /*1d60*/  STG.E desc[UR12][R2.64+0x200], R5 ;  /* 0x0002000502007986 */ /* 0x000fe2000c10190c */
[----:B------:R-:W-:Y:S05]  /*1d70*/  EXIT ;  /* 0x000000000000794d */ /* 0x000fea0003800000 */
        .weak           $__internal_77_$__cuda_sm20_rem_s16
        .type           $__internal_77_$__cuda_sm20_rem_s16,@function
        .size           $__internal_77_$__cuda_sm20_rem_s16,(.L_x_49938 - $__internal_77_$__cuda_sm20_rem_s16)
$__internal_77_$__cuda_sm20_rem_s16:
        /* <DEDUP_REMOVED lines=9> */
[----:B------:R-:W-:-:S04]  /*1e10*/  FMUL R24, R17, R22 ;  /* 0x0000001611187220 */ /* 0x000fc80000400000 */
[----:B------:R-:W0:Y:S02]  /*1e20*/  MUFU.RCP R17, R24 ;  /* 0x0000001800117308 */ /* 0x000e240000001000 */
[----:B0-----:R-:W-:Y:S01]  /*1e30*/  FMUL R22, R22, R17 ;  /* 0x0000001116167220 */ /* 0x001fe20000400000 */
[----:B------:R-:W-:Y:S02]  /*1e40*/  IABS R17, R14 ;  /* 0x0000000e00117213 */ /* 0x000fe40000000000 */
[----:B------:R-:W-:Y:S01]  /*1e50*/  SHF.R.U32.HI R14, RZ, 0x1f, R14 ;  /* 0x0000001fff0e7819 */ /* 0x000fe2000001160e */
[----:B------:R-:W-:Y:S02]  /*1e60*/  VIADD R22, R22, 0x2 ;  /* 0x0000000216167836 */ /* 0x000fe40000000000 */
[----:B------:R-:W0:Y:S02]  /*1e70*/  I2F.U16.RZ R19, R17 ;  /* 0x0000001100137306 */ /* 0x000e24000010d000 */
[----:B0-----:R-:W-:Y:S01]  /*1e80*/  FMUL.RZ R25, R19, R22 ;  /* 0x0000001613197220 */ /* 0x001fe2000040c000 */
[----:B------:R-:W-:-:S05]  /*1e90*/  IABS R22, R13 ;  /* 0x0000000d00167213 */ /* 0x000fca0000000000 */
[----:B------:R-:W0:Y:S01]  /*1ea0*/  F2I.U32.TRUNC.NTZ R19, R25 ;  /* 0x0000001900137305 */ /* 0x000e22000020f000 */
        /* <DEDUP_REMOVED lines=8> */
[----:B------:R-:W-:Y:S05]  /*1f30*/  RET.REL.NODEC R18 `(_ZN2at6native29vectorized_elementwise_kernelILi4ENS0_13BinaryFunctorIaaaZZZNS0_21remainder_kernel_cudaERNS_18TensorIteratorBaseEENKUlvE_clEvENKUlvE0_clEvEUlaaE_EESt5arrayIPcLm3EEEEviT0_T1_) ;  /* 0xffffffe012307950 */ /* 0x000fea0003c3ffff */
.L_x_46215:
        /* <DEDUP_REMOVED lines=12> */
.L_x_49938:


//--------------------- .text._ZN2at6native29vectorized_elementwise_kernelILi8ENS0_13BinaryFunctorIaaaZZZNS0_21remainder_kernel_cudaERNS_18TensorIteratorBaseEENKUlvE_clEvENKUlvE0_clEvEUlaaE_EESt5arrayIPcLm3EEEEviT0_T1_ --------------------------
	.section	.text._ZN2at6native29vectorized_elementwise_kernelILi8ENS0_13BinaryFunctorIaaaZZZNS0_21remainder_kernel_cudaERNS_18TensorIteratorBaseEENKUlvE_clEvENKUlvE0_clEvEUlaaE_EESt5arrayIPcLm3EEEEviT0_T1_,"ax",@progbits
	.align	128
        .global         _ZN2at6native29vectorized_elementwise_kernelILi8ENS0_13BinaryFunctorIaaaZZZNS0_21remainder_kernel_cudaERNS_18TensorIteratorBaseEENKUlvE_clEvENKUlvE0_clEvEUlaaE_EESt5arrayIPcLm3EEEEviT0_T1_
        .type           _ZN2at6native29vectorized_elementwise_kernelILi8ENS0_13BinaryFunctorIaaaZZZNS0_21remainder_kernel_cudaERNS_18TensorIteratorBaseEENKUlvE_clEvENKUlvE0_clEvEUlaaE_EESt5arrayIPcLm3EEEEviT0_T1_,@function
        .size           _ZN2at6native29vectorized_elementwise_kernelILi8ENS0_13BinaryFunctorIaaaZZZNS0_21remainder_kernel_cudaERNS_18TensorIteratorBaseEENKUlvE_clEvENKUlvE0_clEvEUlaaE_EESt5arrayIPcLm3EEEEviT0_T1_,(.L_x_50311 - _ZN2at6native29vectorized_elementwise_kernelILi8ENS0_13BinaryFunctorIaaaZZZNS0_21remainder_kernel_cudaERNS_18TensorIteratorBaseEENKUlvE_clEvENKUlvE0_clEvEUlaaE_EESt5arrayIPcLm3EEEEviT0_T1_)
        .other          _ZN2at6native29vectorized_elementwise_kernelILi8ENS0_13BinaryFunctorIaaaZZZNS0_21remainder_kernel_cudaERNS_18TensorIteratorBaseEENKUlvE_clEvENKUlvE0_clEvEUlaaE_EESt5arrayIPcLm3EEEEviT0_T1_,@"STO_CUDA_ENTRY STV_DEFAULT"
_ZN2at6native29vectorized_elementwise_kernelILi8ENS0_13BinaryFunctorIaaaZZZNS0_21remainder_kernel_cudaERNS_18TensorIteratorBaseEENKUlvE_clEvENKUlvE0_clEvEUlaaE_EESt5arrayIPcLm3EEEEviT0_T1_:
.text._ZN2at6native29vectorized_elementwise_kernelILi8ENS0_13BinaryFunctorIaaaZZZNS0_21remainder_kernel_cudaERNS_18TensorIteratorBaseEENKUlvE_clEvENKUlvE0_clEvEUlaaE_EESt5arrayIPcLm3EEEEviT0_T1_:
[----:B------:R-:W-:Y:S01]  /*0000*/  LDC R1, c[0x0][0x37c] ;  /* 0x0000df00ff017b82 */ /* 0x000fe20000000800 */
[----:B------:R-:W-:Y:S05]  /*0010*/  EXIT ;  /* 0x000000000000794d */ /* 0x000fea0003800000 */
.L_x_46216:
        /* <DEDUP_REMOVED lines=14> */
.L_x_50311:


//--------------------- .text._ZN2at6native18elementwise_kernelILi128ELi4EZNS0_15gpu_kernel_implINS0_13BUnaryFunctorIaaaZZZNS0_21remainder_kernel_cudaERNS_18TensorIteratorBaseEENKUlvE_clEvENKUlvE0_clEvEUlaaE_EEEEvS5_RKT_EUliE_EEviT1_ --------------------------
	.section	.text._ZN2at6native18elementwise_kernelILi128ELi4EZNS0_15gpu_kernel_implINS0_13BUnaryFunctorIaaaZZZNS0_21remainder_kernel_cudaERNS_18TensorIteratorBaseEENKUlvE_clEvENKUlvE0_clEvEUlaaE_EEEEvS5_RKT_EUliE_EEviT1_,"ax",@progbits
	.align	128
        .global         _ZN2at6native18elementwise_kernelILi128ELi4EZNS0_15gpu_kernel_implINS0_13BUnaryFunctorIaaaZZZNS0_21remainder_kernel_cudaERNS_18TensorIteratorBaseEENKUlvE_clEvENKUlvE0_clEvEUlaaE_EEEEvS5_RKT_EUliE_EEviT1_
        .type           _ZN2at6native18elementwise_kernelILi128ELi4EZNS0_15gpu_kernel_implINS0_13BUnaryFunctorIaaaZZZNS0_21remainder_kernel_cudaERNS_18TensorIteratorBaseEENKUlvE_clEvENKUlvE0_clEvEUlaaE_EEEEvS5_RKT_EUliE_EEviT1_,@function
        .size           _ZN2at6native18elementwise_kernelILi128ELi4EZNS0_15gpu_kernel_implINS0_13BUnaryFunctorIaaaZZZNS0_21remainder_kernel_cudaERNS_18TensorIteratorBaseEENKUlvE_clEvENKUlvE0_clEvEUlaaE_EEEEvS5_RKT_EUliE_EEviT1_,(.L_x_49939 - _ZN2at6native18elementwise_kernelILi128ELi4EZNS0_15gpu_kernel_implINS0_13BUnaryFunctorIaaaZZZNS0_21remainder_kernel_cudaERNS_18TensorIteratorBaseEENKUlvE_clEvENKUlvE0_clEvEUlaaE_EEEEvS5_RKT_EUliE_EEviT1_)
        .other          _ZN2at6native18elementwise_kernelILi128ELi4EZNS0_15gpu_kernel_implINS0_13BUnaryFunctorIaaaZZZNS0_21remainder_kernel_cudaERNS_18TensorIteratorBaseEENKUlvE_clEvENKUlvE0_clEvEUlaaE_EEEEvS5_RKT_EUliE_EEviT1_,@"STO_CUDA_ENTRY STV_DEFAULT"
_ZN2at6native18elementwise_kernelILi128ELi4EZNS0_15gpu_kernel_implINS0_13BUnaryFunctorIaaaZZZNS0_21remainder_kernel_cudaERNS_18TensorIteratorBaseEENKUlvE_clEvENKUlvE0_clEvEUlaaE_EEEEvS5_RKT_EUliE_EEviT1_:
.text._ZN2at6native18elementwise_kernelILi128ELi4EZNS0_15gpu_kernel_implINS0_13BUnaryFunctorIaaaZZZNS0_21remainder_kernel_cudaERNS_18TensorIteratorBaseEENKUlvE_clEvENKUlvE0_clEvEUlaaE_EEEEvS5_RKT_EUliE_EEviT1_:
[----:B------:R-:W0:Y:S01]  /*0000*/  LDC R1, c[0x0][0x37c] ;  /* 0x0000df00ff017b82 */ /* 0x000e220000000800 */
[----:B------:R-:W1:Y:S07]  /*0010*/  S2R R17, SR_TID.X ;  /* 0x0000000000117919 */ /* 0x000e6e0000002100 */
[----:B------:R-:W2:Y:S01]  /*0020*/  S2UR UR4, SR_CTAID.X ;  /* 0x00000000000479c3 */ /* 0x000ea20000002500 */
[----:B------:R-:W3:Y:S01]  /*0030*/  LDCU UR39, c[0x0][0x388] ;  /* 0x00007100ff2777ac */ /* 0x000ee20008000800 */
[----:B------:R-:W-:Y:S01]  /*0040*/  BSSY.RECONVERGENT B6, `(.L_x_46217) ;  /* 0x0000323000067945 */ /* 0x000fe20003800200 */
[----:B------:R-:W4:Y:S05]  /*0050*/  LDCU UR5, c[0x0][0x380] ;  /* 0x00007000ff0577ac */ /* 0x000f2a0008000800 */
[----:B------:R-:W5:Y:S01]  /*0060*/  LDC.S8 R18, c[0x0][0x591] ;  /* 0x00016440ff127b82 */ /* 0x000f620000000200 */
        /* <DEDUP_REMOVED lines=314> */
.L_x_46219:
        /* <DEDUP_REMOVED lines=16> */
.L_x_46223:
[----:B------:R0:W5:Y:S01]  /*1510*/  LDG.E.U8 R0, desc[UR36][R2.64] ;  /* 0x0000002402007981 */ /* 0x000162000c1e1100 */
[----:B------:R-:W-:Y:S05]  /*1520*/  BRA `(.L_x_46225) ;  /* 0x0000000c004c7947 */ /* 0x000fea0003800000 */
.L_x_46222:
        /* <DEDUP_REMOVED lines=8> */
.L_x_46227:
[----:B------:R0:W5:Y:S01]  /*15b0*/  LDG.E.U8 R0, desc[UR36][R2.64] ;  /* 0x0000002402007981 */ /* 0x000162000c1e1100 */
[----:B------:R-:W-:Y:S05]  /*15c0*/  BRA `(.L_x_46225) ;  /* 0x0000000c00247947 */ /* 0x000fea0003800000 */
.L_x_46226:
[----:B------:R0:W5:Y:S01]  /*15d0*/  LDG.E.U16 R0, desc[UR36][R2.64] ;  /* 0x0000002402007981 */ /* 0x000162000c1e1500 */
[----:B------:R-:W-:Y:S05]  /*15e0*/  BRA `(.L_x_46225) ;  /* 0x0000000c001c7947 */ /* 0x000fea0003800000 */
.L_x_46221:
        /* <DEDUP_REMOVED lines=9> */
.L_x_46229:
[----:B------:R-:W2:Y:S02]  /*1680*/  LDG.E.U16 R4, desc[UR36][R2.64] ;  /* 0x0000002402047981 */ /* 0x000ea4000c1e1500 */
[----:B--2---:R-:W-:-:S06]  /*1690*/  HADD2.F32 R4, -RZ, R4.H0_H0 ;  /* 0x20000004ff047230 */ /* 0x004fcc0000004100 */
[----:B------:R-:W0:Y:S02]  /*16a0*/  F2I.FTZ.TRUNC.NTZ R4, R4 ;  /* 0x0000000400047305 */ /* 0x000e24000021f100 */
[----:B0-----:R-:W-:Y:S01]  /*16b0*/  PRMT R0, R4, 0x7610, R0 ;  /* 0x0000761004007816 */ /* 0x001fe20000000000 */
[----:B------:R-:W-:Y:S06]  /*16c0*/  BRA `(.L_x_46225) ;  /* 0x0000000800e47947 */ /* 0x000fec0003800000 */
.L_x_46228:
        /* <DEDUP_REMOVED lines=9> */
.L_x_46231:
[----:B------:R-:W2:Y:S02]  /*1760*/  LDG.E.U16 R2, desc[UR36][R2.64] ;  /* 0x0000002402027981 */ /* 0x000ea4000c1e1500 */
[----:B--2---:R-:W-:-:S06]  /*1770*/  HADD2.F32 R4, -RZ, R2.H0_H0 ;  /* 0x20000002ff047230 */ /* 0x004fcc0000004100 */
[----:B------:R-:W0:Y:S02]  /*1780*/  F2I.FTZ.TRUNC.NTZ R4, R4 ;  /* 0x0000000400047305 */ /* 0x000e24000021f100 */
[----:B0-----:R-:W-:Y:S01]  /*1790*/  PRMT R0, R4, 0x7610, R0 ;  /* 0x0000761004007816 */ /* 0x001fe20000000000 */
[----:B------:R-:W-:Y:S06]  /*17a0*/  BRA `(.L_x_46225) ;  /* 0x0000000800ac7947 */ /* 0x000fec0003800000 */
.L_x_46230:
[----:B------:R-:W2:Y:S02]  /*17b0*/  LDG.E.64 R2, desc[UR36][R2.64] ;  /* 0x0000002402027981 */ /* 0x000ea4000c1e1b00 */
[----:B--2---:R0:W1:Y:S02]  /*17c0*/  F2I.F64.TRUNC R0, R2 ;  /* 0x0000000200007311 */ /* 0x004064000030d100 */
[----:B01----:R-:W-:Y:S05]  /*17d0*/  BRA `(.L_x_46225) ;  /* 0x0000000800a07947 */ /* 0x003fea0003800000 */
.L_x_46220:
        /* <DEDUP_REMOVED lines=12> */
.L_x_46234:
[----:B------:R-:W2:Y:S02]  /*18a0*/  LDG.E.64 R2, desc[UR36][R2.64] ;  /* 0x0000002402027981 */ /* 0x000ea4000c1e1b00 */
[----:B--2---:R3:W4:Y:S02]  /*18b0*/  F2I.F64.TRUNC R0, R2 ;  /* 0x0000000200007311 */ /* 0x004724000030d100 */
[----:B---34-:R-:W-:Y:S05]  /*18c0*/  BRA `(.L_x_46225) ;  /* 0x0000000800647947 */ /* 0x018fea0003800000 */
.L_x_46233:
        /* <DEDUP_REMOVED lines=27> */
.L_x_46236:
        /* <DEDUP_REMOVED lines=14> */
.L_x_46235:
[----:B------:R-:W2:Y:S02]  /*1b60*/  LDG.E.U16 R4, desc[UR36][R2.64] ;  /* 0x0000002402047981 */ /* 0x000ea4000c1e1500 */
[----:B--2---:R-:W-:-:S06]  /*1b70*/  IMAD.U32 R4, R4, 0x10000, RZ ;  /* 0x0001000004047824 */ /* 0x004fcc00078e00ff */
[----:B------:R-:W0:Y:S02]  /*1b80*/  F2I.FTZ.TRUNC.NTZ R4, R4 ;  /* 0x0000000400047305 */ /* 0x000e24000021f100 */
[----:B0-----:R-:W-:Y:S01]  /*1b90*/  PRMT R0, R4, 0x7610, R0 ;  /* 0x0000761004007816 */ /* 0x001fe20000000000 */
[----:B------:R-:W-:Y:S06]  /*1ba0*/  BRA `(.L_x_46225) ;  /* 0x0000000400ac7947 */ /* 0x000fec0003800000 */
.L_x_46232:
        /* <DEDUP_REMOVED lines=10> */
.L_x_46239:
        /* <DEDUP_REMOVED lines=21> */
.L_x_46243:
[----:B------:R-:W-:Y:S05]  /*1da0*/  BSYNC.RECONVERGENT B1 ;  /* 0x0000000000017941 */ /* 0x000fea0003800200 */
.L_x_46242:
[----:B------:R-:W-:Y:S01]  /*1db0*/  IMAD.SHL.U32 R0, R0, 0x100000, RZ ;  /* 0x0010000000007824 */ /* 0x000fe200078e00ff */
[----:B------:R-:W-:-:S04]  /*1dc0*/  LEA R2, R2, 0x3b800000, 0x17 ;  /* 0x3b80000002027811 */ /* 0x000fc800078eb8ff */
[----:B------:R-:W-:-:S07]  /*1dd0*/  LOP3.LUT R4, R2, R0, R7, 0xfe, !PT ;  /* 0x0000000002047212 */ /* 0x000fce00078efe07 */
.L_x_46241:
[----:B------:R-:W-:Y:S05]  /*1de0*/  BSYNC.RECONVERGENT B0 ;  /* 0x0000000000007941 */ /* 0x000fea0003800200 */
.L_x_46240:
[----:B------:R-:W0:Y:S02]  /*1df0*/  F2I.FTZ.TRUNC.NTZ R4, R4 ;  /* 0x0000000400047305 */ /* 0x000e24000021f100 */
[----:B0-----:R-:W-:Y:S01]  /*1e00*/  PRMT R0, R4, 0x7610, R0 ;  /* 0x0000761004007816 */ /* 0x001fe20000000000 */
[----:B------:R-:W-:Y:S06]  /*1e10*/  BRA `(.L_x_46225) ;  /* 0x0000000400107947 */ /* 0x000fec0003800000 */
.L_x_46238:
        /* <DEDUP_REMOVED lines=21> */
.L_x_46247:
[----:B------:R-:W-:Y:S05]  /*1f70*/  BSYNC.RECONVERGENT B1 ;  /* 0x0000000000017941 */ /* 0x000fea0003800200 */
.L_x_46246:
[----:B------:R-:W-:Y:S01]  /*1f80*/  IMAD.SHL.U32 R0, R0, 0x200000, RZ ;  /* 0x0020000000007824 */ /* 0x000fe200078e00ff */
[----:B------:R-:W-:-:S04]  /*1f90*/  LEA R2, R2, 0x37800000, 0x17 ;  /* 0x3780000002027811 */ /* 0x000fc800078eb8ff */
[----:B------:R-:W-:-:S07]  /*1fa0*/  LOP3.LUT R4, R2, R0, R7, 0xfe, !PT ;  /* 0x0000000002047212 */ /* 0x000fce00078efe07 */
.L_x_46245:
[----:B------:R-:W-:Y:S05]  /*1fb0*/  BSYNC.RECONVERGENT B0 ;  /* 0x0000000000007941 */ /* 0x000fea0003800200 */
.L_x_46244:
[----:B------:R-:W0:Y:S02]  /*1fc0*/  F2I.FTZ.TRUNC.NTZ R4, R4 ;  /* 0x0000000400047305 */ /* 0x000e24000021f100 */
[----:B0-----:R-:W-:Y:S01]  /*1fd0*/  PRMT R0, R4, 0x7610, R0 ;  /* 0x0000761004007816 */ /* 0x001fe20000000000 */
[----:B------:R-:W-:Y:S06]  /*1fe0*/  BRA `(.L_x_46225) ;  /* 0x00000000009c7947 */ /* 0x000fec0003800000 */
.L_x_46237:
[----:B------:R-:W-:-:S09]  /*1ff0*/  UISETP.NE.AND UP0, UPT, UR4, 0x1c, UPT ;  /* 0x0000001c0400788c */ /* 0x000fd2000bf05270 */
[----:B------:R-:W-:Y:S05]  /*2000*/  BRA.U !UP0, `(.L_x_46248) ;  /* 0x0000000108907547 */ /* 0x000fea000b800000 */
[----:B------:R-:W-:-:S09]  /*2010*/  UISETP.NE.AND UP0, UPT, UR4, 0x1d, UPT ;  /* 0x0000001d0400788c */ /* 0x000fd2000bf05270 */
[----:B------:R-:W-:Y:S05]  /*2020*/  BRA.U !UP0, `(.L_x_46249) ;  /* 0x0000000108807547 */ /* 0x000fea000b800000 */
[----:B------:R-:W-:-:S09]  /*2030*/  UISETP.NE.AND UP0, UPT, UR4, 0x2c, UPT ;  /* 0x0000002c0400788c */ /* 0x000fd2000bf05270 */
[----:B------:R-:W-:Y:S05]  /*2040*/  BRA.U !UP0, `(.L_x_46250) ;  /* 0x0000000108487547 */ /* 0x000fea000b800000 */
.L_x_46224:
        /* <DEDUP_REMOVED lines=16> */
.L_x_46251:
[----:B------:R-:W-:Y:S01]  /*2150*/  PRMT R0, RZ, 0x7610, R0 ;  /* 0x00007610ff007816 */ /* 0x000fe20000000000 */
[----:B------:R-:W-:Y:S06]  /*2160*/  BRA `(.L_x_46225) ;  /* 0x00000000003c7947 */ /* 0x000fec0003800000 */
.L_x_46250:
        /* <DEDUP_REMOVED lines=8> */
.L_x_46253:
[----:B------:R-:W-:Y:S05]  /*21f0*/  BSYNC.RECONVERGENT B0 ;  /* 0x0000000000007941 */ /* 0x000fea0003800200 */
.L_x_46252:
[----:B------:R-:W0:Y:S02]  /*2200*/  F2I.FTZ.TRUNC.NTZ R4, R4 ;  /* 0x0000000400047305 */ /* 0x000e24000021f100 */
[----:B0-----:R-:W-:Y:S01]  /*2210*/  PRMT R0, R4, 0x7610, R0 ;  /* 0x0000761004007816 */ /* 0x001fe20000000000 */
[----:B------:R-:W-:Y:S06]  /*2220*/  BRA `(.L_x_46225) ;  /* 0x00000000000c7947 */ /* 0x000fec0003800000 */
.L_x_46249:
[----:B------:R2:W5:Y:S01]  /*2230*/  LDG.E.U8 R0, desc[UR36][R2.64] ;  /* 0x0000002402007981 */ /* 0x000562000c1e1100 */
[----:B------:R-:W-:Y:S05]  /*2240*/  BRA `(.L_x_46225) ;  /* 0x0000000000047947 */ /* 0x000fea0003800000 */
.L_x_46248:
[----:B------:R1:W5:Y:S02]  /*2250*/  LDG.E.U8 R0, desc[UR36][R2.64] ;  /* 0x0000002402007981 */ /* 0x000364000c1e1100 */
.L_x_46225:
[----:B------:R-:W0:Y:S01]  /*2260*/  LDCU.64 UR6, c[0x0][0x580] ;  /* 0x0000b000ff0677ac */ /* 0x000e220008000a00 */
[----:B-1--45:R-:W-:Y:S02]  /*2270*/  PRMT R4, R0, 0x8880, RZ ;  /* 0x0000888000047816 */ /* 0x032fe400000000ff */
[----:B------:R-:W-:Y:S01]  /*2280*/  MOV R0, 0x22e0 ;  /* 0x000022e000007802 */ /* 0x000fe20000000f00 */
[----:B------:R-:W1:Y:S01]  /*2290*/  LDCU.S8 UR4, c[0x0][0x591] ;  /* 0x0000b220ff0477ac */ /* 0x000e620008000200 */
[----:B0-23--:R-:W-:Y:S01]  /*22a0*/  IADD3 R2, P0, PT, R16, UR6, RZ ;  /* 0x0000000610027c10 */ /* 0x00dfe2000ff1e0ff */
[----:B-1----:R-:W-:-:S04]  /*22b0*/  IMAD.U32 R10, RZ, RZ, UR4 ;  /* 0x00000004ff0a7e24 */ /* 0x002fc8000f8e00ff */
[----:B------:R-:W-:-:S08]  /*22c0*/  IMAD.X R3, RZ, RZ, UR7, P0 ;  /* 0x00000007ff037e24 */ /* 0x000fd000080e06ff */
[----:B------:R-:W-:Y:S05]  /*22d0*/  CALL.REL.NOINC `($__internal_78_$__cuda_sm20_rem_s16) ;  /* 0x000000a400087944 */ /* 0x000fea0003c00000 */
        /* <DEDUP_REMOVED lines=21> */
.L_x_46257:
[----:B------:R0:W-:Y:S01]  /*2430*/  STG.E.U8 desc[UR36][R2.64], R7 ;  /* 0x0000000702007986 */ /* 0x0001e2000c101124 */
[----:B------:R-:W-:Y:S05]  /*2440*/  BRA `(.L_x_46259) ;  /* 0x0000000c00847947 */ /* 0x000fea0003800000 */
.L_x_46256:
        /* <DEDUP_REMOVED lines=12> */
.L_x_46261:
[----:B------:R-:W-:-:S04]  /*2510*/  LOP3.LUT R7, R7, 0xffff, RZ, 0xc0, !PT ;  /* 0x0000ffff07077812 */ /* 0x000fc800078ec0ff */
[----:B------:R-:W-:-:S05]  /*2520*/  PRMT R5, R7, 0x8880, RZ ;  /* 0x0000888007057816 */ /* 0x000fca00000000ff */
[----:B------:R0:W-:Y:S01]  /*2530*/  STG.E desc[UR36][R2.64], R5 ;  /* 0x0000000502007986 */ /* 0x0001e2000c101924 */
[----:B------:R-:W-:Y:S05]  /*2540*/  BRA `(.L_x_46259) ;  /* 0x0000000c00447947 */ /* 0x000fea0003800000 */
.L_x_46260:
[----:B------:R-:W-:-:S04]  /*2550*/  PRMT R5, R7, 0x8880, RZ ;  /* 0x0000888007057816 */ /* 0x000fc800000000ff */
[----:B------:R-:W-:-:S05]  /*2560*/  PRMT R5, R5, 0x7710, RZ ;  /* 0x0000771005057816 */ /* 0x000fca00000000ff */
[----:B------:R0:W-:Y:S01]  /*2570*/  STG.E.U16 desc[UR36][R2.64], R5 ;  /* 0x0000000502007986 */ /* 0x0001e2000c101524 */
[----:B------:R-:W-:Y:S05]  /*2580*/  BRA `(.L_x_46259) ;  /* 0x0000000c00347947 */ /* 0x000fea0003800000 */
.L_x_46255:
        /* <DEDUP_REMOVED lines=9> */
.L_x_46263:
[----:B------:R-:W0:Y:S02]  /*2620*/  I2F.S8 R0, R7 ;  /* 0x0000000700007306 */ /* 0x000e240000001400 */
[----:B0-----:R-:W-:-:S05]  /*2630*/  F2FP.F16.F32.PACK_AB R0, RZ, R0 ;  /* 0x00000000ff00723e */ /* 0x001fca00000000ff */
[----:B------:R0:W-:Y:S01]  /*2640*/  STG.E.U16 desc[UR36][R2.64], R0 ;  /* 0x0000000002007986 */ /* 0x0001e2000c101524 */
[----:B------:R-:W-:Y:S05]  /*2650*/  BRA `(.L_x_46259) ;  /* 0x0000000c00007947 */ /* 0x000fea0003800000 */
.L_x_46262:
[----:B------:R-:W-:-:S09]  /*2660*/  UISETP.NE.AND UP0, UPT, UR4, 0x7, UPT ;  /* 0x000000070400788c */ /* 0x000fd2000bf05270 */
[----:B------:R-:W-:Y:S05]  /*2670*/  BRA.U !UP0, `(.L_x_46264) ;  /* 0x0000000108347547 */ /* 0x000fea000b800000 */
[----:B------:R-:W-:-:S09]  /*2680*/  UISETP.NE.AND UP0, UPT, UR4, 0x8, UPT ;  /* 0x000000080400788c */ /* 0x000fd2000bf05270 */
[----:B------:R-:W-:Y:S05]  /*2690*/  BRA.U !UP0, `(.L_x_46265) ;  /* 0x0000000108187547 */ /* 0x000fea000b800000 */
[----:B------:R-:W-:-:S09]  /*26a0*/  UISETP.NE.AND UP0, UPT, UR4, 0x9, UPT ;  /* 0x000000090400788c */ /* 0x000fd2000bf05270 */
[----:B------:R-:W-:Y:S05]  /*26b0*/  BRA.U UP0, `(.L_x_46258) ;  /* 0x0000000900407547 */ /* 0x000fea000b800000 */
[----:B------:R-:W0:Y:S01]  /*26c0*/  I2F.S8 R4, R7 ;  /* 0x0000000700047306 */ /* 0x000e220000001400 */
[----:B------:R-:W-:-:S05]  /*26d0*/  HFMA2 R5, -RZ, RZ, 0, 0 ;  /* 0x00000000ff057431 */ /* 0x000fca00000001ff */
[----:B0-----:R0:W-:Y:S01]  /*26e0*/  STG.E.64 desc[UR36][R2.64], R4 ;  /* 0x0000000402007986 */ /* 0x0011e2000c101b24 */
[----:B------:R-:W-:Y:S05]  /*26f0*/  BRA `(.L_x_46259) ;  /* 0x0000000800d87947 */ /* 0x000fea0003800000 */
.L_x_46265:
[----:B------:R-:W0:Y:S02]  /*2700*/  I2F.S8 R7, R7 ;  /* 0x0000000700077306 */ /* 0x000e240000001400 */
[----:B0-----:R-:W-:-:S04]  /*2710*/  F2FP.F16.F32.PACK_AB R5, RZ, R7 ;  /* 0x00000007ff05723e */ /* 0x001fc800000000ff */
[----:B------:R-:W-:-:S05]  /*2720*/  PRMT R5, R5, 0x5410, RZ ;  /* 0x0000541005057816 */ /* 0x000fca00000000ff */
[----:B------:R0:W-:Y:S01]  /*2730*/  STG.E desc[UR36][R2.64], R5 ;  /* 0x0000000502007986 */ /* 0x0001e2000c101924 */
[----:B------:R-:W-:Y:S05]  /*2740*/  BRA `(.L_x_46259) ;  /* 0x0000000800c47947 */ /* 0x000fea0003800000 */
.L_x_46264:
[----:B------:R-:W-:-:S04]  /*2750*/  PRMT R4, R7, 0x8880, RZ ;  /* 0x0000888007047816 */ /* 0x000fc800000000ff */
[----:B------:R-:W-:-:S06]  /*2760*/  PRMT R4, R4, 0x7710, RZ ;  /* 0x0000771004047816 */ /* 0x000fcc00000000ff */
[----:B------:R-:W0:Y:S02]  /*2770*/  I2F.F64.S16 R4, R4 ;  /* 0x0000000400047312 */ /* 0x000e240000101c00 */
[----:B0-----:R0:W-:Y:S01]  /*2780*/  STG.E.64 desc[UR36][R2.64], R4 ;  /* 0x0000000402007986 */ /* 0x0011e2000c101b24 */
[----:B------:R-:W-:Y:S05]  /*2790*/  BRA `(.L_x_46259) ;  /* 0x0000000800b07947 */ /* 0x000fea0003800000 */
.L_x_46254:
        /* <DEDUP_REMOVED lines=12> */
.L_x_46268:
[----:B------:R-:W-:Y:S02]  /*2860*/  PRMT R4, R7, 0x8880, RZ ;  /* 0x0000888007047816 */ /* 0x000fe400000000ff */
[----:B------:R-:W-:Y:S02]  /*2870*/  CS2R R6, SRZ ;  /* 0x0000000000067805 */ /* 0x000fe4000001ff00 */
[----:B------:R-:W-:-:S06]  /*2880*/  PRMT R4, R4, 0x7710, RZ ;  /* 0x0000771004047816 */ /* 0x000fcc00000000ff */
[----:B------:R-:W0:Y:S02]  /*2890*/  I2F.F64.S16 R4, R4 ;  /* 0x0000000400047312 */ /* 0x000e240000101c00 */
[----:B0-----:R3:W-:Y:S01]  /*28a0*/  STG.E.128 desc[UR36][R2.64], R4 ;  /* 0x0000000402007986 */ /* 0x0017e2000c101d24 */
[----:B------:R-:W-:Y:S05]  /*28b0*/  BRA `(.L_x_46259) ;  /* 0x0000000800687947 */ /* 0x000fea0003800000 */
.L_x_46267:
        /* <DEDUP_REMOVED lines=19> */
.L_x_46272:
[----:B------:R-:W-:Y:S05]  /*29f0*/  BSYNC.RECONVERGENT B0 ;  /* 0x0000000000007941 */ /* 0x000fea0003800200 */
.L_x_46271:
[----:B------:R-:W-:-:S05]  /*2a00*/  LOP3.LUT R5, R0, 0x80, R5, 0xf8, !PT ;  /* 0x0000008000057812 */ /* 0x000fca00078ef805 */
[----:B------:R0:W-:Y:S01]  /*2a10*/  STG.E.U8 desc[UR36][R2.64], R5 ;  /* 0x0000000502007986 */ /* 0x0001e2000c101124 */
[----:B------:R-:W-:Y:S05]  /*2a20*/  BRA `(.L_x_46259) ;  /* 0x00000008000c7947 */ /* 0x000fea0003800000 */
.L_x_46270:
        /* <DEDUP_REMOVED lines=15> */
.L_x_46274:
[----:B------:R-:W-:Y:S05]  /*2b20*/  BSYNC.RECONVERGENT B0 ;  /* 0x0000000000007941 */ /* 0x000fea0003800200 */
.L_x_46273:
[----:B------:R-:W-:-:S05]  /*2b30*/  LOP3.LUT R5, R0, 0x80, R5, 0xf8, !PT ;  /* 0x0000008000057812 */ /* 0x000fca00078ef805 */
[----:B------:R1:W-:Y:S01]  /*2b40*/  STG.E.U8 desc[UR36][R2.64], R5 ;  /* 0x0000000502007986 */ /* 0x0003e2000c101124 */
[----:B------:R-:W-:Y:S05]  /*2b50*/  BRA `(.L_x_46259) ;  /* 0x0000000400c07947 */ /* 0x000fea0003800000 */
.L_x_46269:
[----:B------:R-:W0:Y:S02]  /*2b60*/  I2F.S8 R0, R7 ;  /* 0x0000000700007306 */ /* 0x000e240000001400 */
[----:B0-----:R-:W-:-:S05]  /*2b70*/  F2FP.BF16.F32.PACK_AB R0, RZ, R0 ;  /* 0x00000000ff00723e */ /* 0x001fca00000010ff */
[----:B------:R2:W-:Y:S01]  /*2b80*/  STG.E.U16 desc[UR36][R2.64], R0 ;  /* 0x0000000002007986 */ /* 0x0005e2000c101524 */
[----:B------:R-:W-:Y:S05]  /*2b90*/  BRA `(.L_x_46259) ;  /* 0x0000000400b07947 */ /* 0x000fea0003800000 */
.L_x_46266:
        /* <DEDUP_REMOVED lines=12> */
.L_x_46277:
        /* <DEDUP_REMOVED lines=13> */
.L_x_46280:
[----:B------:R-:W-:-:S04]  /*2d30*/  SHF.R.U32.HI R0, RZ, 0x14, R5 ;  /* 0x00000014ff007819 */ /* 0x000fc80000011605 */
[----:B------:R-:W-:-:S04]  /*2d40*/  LOP3.LUT R0, R0, 0x1, RZ, 0xc0, !PT ;  /* 0x0000000100007812 */ /* 0x000fc800078ec0ff */
[----:B------:R-:W-:-:S04]  /*2d50*/  IADD3 R0, PT, PT, R5, 0x487ffff, R0 ;  /* 0x0487ffff05007810 */ /* 0x000fc80007ffe000 */
[----:B------:R-:W-:-:S04]  /*2d60*/  SHF.R.U32.HI R0, RZ, 0x14, R0 ;  /* 0x00000014ff007819 */ /* 0x000fc80000011600 */
[----:B------:R-:W-:-:S07]  /*2d70*/  LOP3.LUT R4, R0, 0xff, RZ, 0xc0, !PT ;  /* 0x000000ff00047812 */ /* 0x000fce00078ec0ff */
.L_x_46281:
[----:B------:R-:W-:-:S04]  /*2d80*/  SHF.R.U32.HI R5, RZ, 0x18, R5 ;  /* 0x00000018ff057819 */ /* 0x000fc80000011605 */
[----:B------:R-:W-:-:S04]  /*2d90*/  LOP3.LUT R4, R4, 0x80, R5, 0xf8, !PT ;  /* 0x0000008004047812 */ /* 0x000fc800078ef805 */
[----:B------:R-:W-:-:S07]  /*2da0*/  PRMT R0, R4, 0x7610, R0 ;  /* 0x0000761004007816 */ /* 0x000fce0000000000 */
.L_x_46279:
[----:B------:R-:W-:Y:S05]  /*2db0*/  BSYNC.RECONVERGENT B0 ;  /* 0x0000000000007941 */ /* 0x000fea0003800200 */
.L_x_46278:
[----:B------:R0:W-:Y:S01]  /*2dc0*/  STG.E.U8 desc[UR36][R2.64], R0 ;  /* 0x0000000002007986 */ /* 0x0001e2000c101124 */
[----:B------:R-:W-:Y:S05]  /*2dd0*/  BRA `(.L_x_46259) ;  /* 0x0000000400207947 */ /* 0x000fea0003800000 */
.L_x_46276:
        /* <DEDUP_REMOVED lines=13> */
.L_x_46284:
[----:B------:R-:W-:-:S04]  /*2eb0*/  SHF.R.U32.HI R0, RZ, 0x15, R5 ;  /* 0x00000015ff007819 */ /* 0x000fc80000011605 */
[----:B------:R-:W-:-:S04]  /*2ec0*/  LOP3.LUT R0, R0, 0x1, RZ, 0xc0, !PT ;  /* 0x0000000100007812 */ /* 0x000fc800078ec0ff */
[----:B------:R-:W-:-:S04]  /*2ed0*/  IADD3 R0, PT, PT, R5, 0x88fffff, R0 ;  /* 0x088fffff05007810 */ /* 0x000fc80007ffe000 */
[----:B------:R-:W-:-:S04]  /*2ee0*/  SHF.R.U32.HI R0, RZ, 0x15, R0 ;  /* 0x00000015ff007819 */ /* 0x000fc80000011600 */
[----:B------:R-:W-:-:S07]  /*2ef0*/  LOP3.LUT R4, R0, 0xff, RZ, 0xc0, !PT ;  /* 0x000000ff00047812 */ /* 0x000fce00078ec0ff */
.L_x_46285:
[----:B------:R-:W-:-:S04]  /*2f00*/  SHF.R.U32.HI R5, RZ, 0x18, R5 ;  /* 0x00000018ff057819 */ /* 0x000fc80000011605 */
[----:B------:R-:W-:-:S04]  /*2f10*/  LOP3.LUT R4, R4, 0x80, R5, 0xf8, !PT ;  /* 0x0000008004047812 */ /* 0x000fc800078ef805 */
[----:B------:R-:W-:-:S07]  /*2f20*/  PRMT R0, R4, 0x7610, R0 ;  /* 0x0000761004007816 */ /* 0x000fce0000000000 */
.L_x_46283:
[----:B------:R-:W-:Y:S05]  /*2f30*/  BSYNC.RECONVERGENT B0 ;  /* 0x0000000000007941 */ /* 0x000fea0003800200 */
.L_x_46282:
[----:B------:R0:W-:Y:S01]  /*2f40*/  STG.E.U8 desc[UR36][R2.64], R0 ;  /* 0x0000000002007986 */ /* 0x0001e2000c101124 */
[----:B------:R-:W-:Y:S05]  /*2f50*/  BRA `(.L_x_46259) ;  /* 0x0000000000c07947 */ /* 0x000fea0003800000 */
.L_x_46275:
[----:B------:R-:W-:-:S09]  /*2f60*/  UISETP.NE.AND UP0, UPT, UR4, 0x1c, UPT ;  /* 0x0000001c0400788c */ /* 0x000fd2000bf05270 */
[----:B------:R-:W-:Y:S05]  /*2f70*/  BRA.U !UP0, `(.L_x_46286) ;  /* 0x0000000108ac7547 */ /* 0x000fea000b800000 */
[----:B------:R-:W-:-:S09]  /*2f80*/  UISETP.NE.AND UP0, UPT, UR4, 0x1d, UPT ;  /* 0x0000001d0400788c */ /* 0x000fd2000bf05270 */
[----:B------:R-:W-:Y:S05]  /*2f90*/  BRA.U !UP0, `(.L_x_46287) ;  /* 0x00000001088c7547 */ /* 0x000fea000b800000 */
[----:B------:R-:W-:-:S09]  /*2fa0*/  UISETP.NE.AND UP0, UPT, UR4, 0x2c, UPT ;  /* 0x0000002c0400788c */ /* 0x000fd2000bf05270 */
[----:B------:R-:W-:Y:S05]  /*2fb0*/  BRA.U !UP0, `(.L_x_46288) ;  /* 0x0000000108447547 */ /* 0x000fea000b800000 */
.L_x_46258:
        /* <DEDUP_REMOVED lines=16> */
.L_x_46289:
[----:B------:R-:W-:Y:S05]  /*30c0*/  BRA `(.L_x_46259) ;  /* 0x0000000000647947 */ /* 0x000fea0003800000 */
.L_x_46288:
        /* <DEDUP_REMOVED lines=16> */
.L_x_46287:
[----:B------:R-:W-:-:S04]  /*31d0*/  LOP3.LUT R7, R7, 0xffff, RZ, 0xc0, !PT ;  /* 0x0000ffff07077812 */ /* 0x000fc800078ec0ff */
[----:B------:R-:W-:-:S05]  /*31e0*/  PRMT R7, R7, 0x8880, RZ ;  /* 0x0000888007077816 */ /* 0x000fca00000000ff */
[----:B------:R-:W-:-:S05]  /*31f0*/  IMAD.MOV.U32 R4, RZ, RZ, R7 ;  /* 0x000000ffff047224 */ /* 0x000fca00078e0007 */
[----:B------:R-:W-:-:S05]  /*3200*/  SHF.R.S32.HI R5, RZ, 0x1f, R4 ;  /* 0x0000001fff057819 */ /* 0x000fca0000011404 */
[----:B------:R0:W-:Y:S01]  /*3210*/  STG.E.64 desc[UR36][R2.64], R4 ;  /* 0x0000000402007986 */ /* 0x0001e2000c101b24 */
[----:B------:R-:W-:Y:S05]  /*3220*/  BRA `(.L_x_46259) ;  /* 0x00000000000c7947 */ /* 0x000fea0003800000 */
.L_x_46286:
[----:B------:R-:W-:-:S04]  /*3230*/  LOP3.LUT R7, R7, 0xffff, RZ, 0xc0, !PT ;  /* 0x0000ffff07077812 */ /* 0x000fc800078ec0ff */
[----:B------:R-:W-:-:S05]  /*3240*/  PRMT R5, R7, 0x8880, RZ ;  /* 0x0000888007057816 */ /* 0x000fca00000000ff */
[----:B------:R0:W-:Y:S02]  /*3250*/  STG.E desc[UR36][R2.64], R5 ;  /* 0x0000000502007986 */ /* 0x0001e4000c101924 */
.L_x_46259:
[----:B------:R-:W-:-:S07]  /*3260*/  VIADD R17, R17, 0x80 ;  /* 0x0000008011117836 */ /* 0x000fce0000000000 */
.L_x_46218:
[----:B------:R-:W-:Y:S05]  /*3270*/  BSYNC.RECONVERGENT B6 ;  /* 0x0000000000067941 */ /* 0x000fea0003800200 */
.L_x_46217:
[----:B------:R-:W5:Y:S01]  /*3280*/  LDCU UR4, c[0x0][0x380] ;  /* 0x00007000ff0477ac */ /* 0x000f620008000800 */
[----:B------:R-:W-:Y:S01]  /*3290*/  BSSY.RECONVERGENT B6, `(.L_x_46290) ;  /* 0x0000317000067945 */ /* 0x000fe20003800200 */
[----:B-----5:R-:W-:-:S13]  /*32a0*/  ISETP.GE.AND P0, PT, R17, UR4, PT ;  /* 0x0000000411007c0c */ /* 0x020fda000bf06270 */
[----:B------:R-:W-:Y:S05]  /*32b0*/  @P0 BRA `(.L_x_46291) ;  /* 0x0000003000500947 */ /* 0x000fea0003800000 */
[----:B------:R-:W5:Y:S01]  /*32c0*/  LDCU UR4, c[0x0][0x388] ;  /* 0x00007100ff0477ac */ /* 0x000f620008000800 */
[----:B0-2---:R-:W-:Y:S02]  /*32d0*/  HFMA2 R0, -RZ, RZ, 0, 0 ;  /* 0x00000000ff007431 */ /* 0x005fe400000001ff */
        /* <DEDUP_REMOVED lines=301> */
.L_x_46292:
        /* <DEDUP_REMOVED lines=16> */
.L_x_46296:
[----:B------:R3:W5:Y:S01]  /*46b0*/  LDG.E.U8 R0, desc[UR36][R2.64] ;  /* 0x0000002402007981 */ /* 0x000762000c1e1100 */
[----:B------:R-:W-:Y:S05]  /*46c0*/  BRA `(.L_x_46298) ;  /* 0x0000000c004c7947 */ /* 0x000fea0003800000 */
.L_x_46295:
        /* <DEDUP_REMOVED lines=8> */
.L_x_46300:
[----:B------:R1:W5:Y:S01]  /*4750*/  LDG.E.U8 R0, desc[UR36][R2.64] ;  /* 0x0000002402007981 */ /* 0x000362000c1e1100 */
[----:B------:R-:W-:Y:S05]  /*4760*/  BRA `(.L_x_46298) ;  /* 0x0000000c00247947 */ /* 0x000fea0003800000 */
.L_x_46299:
[----:B------:R2:W5:Y:S01]  /*4770*/  LDG.E.U16 R0, desc[UR36][R2.64] ;  /* 0x0000002402007981 */ /* 0x000562000c1e1500 */
[----:B------:R-:W-:Y:S05]  /*4780*/  BRA `(.L_x_46298) ;  /* 0x0000000c001c7947 */ /* 0x000fea0003800000 */
.L_x_46294:
        /* <DEDUP_REMOVED lines=9> */
.L_x_46302:
[----:B------:R-:W2:Y:S02]  /*4820*/  LDG.E.U16 R4, desc[UR36][R2.64] ;  /* 0x0000002402047981 */ /* 0x000ea4000c1e1500 */
[----:B--2---:R-:W-:-:S06]  /*4830*/  HADD2.F32 R4, -RZ, R4.H0_H0 ;  /* 0x20000004ff047230 */ /* 0x004fcc0000004100 */
[----:B------:R-:W0:Y:S02]  /*4840*/  F2I.FTZ.TRUNC.NTZ R4, R4 ;  /* 0x0000000400047305 */ /* 0x000e24000021f100 */
[----:B0-----:R-:W-:Y:S01]  /*4850*/  PRMT R0, R4, 0x7610, R0 ;  /* 0x0000761004007816 */ /* 0x001fe20000000000 */
[----:B------:R-:W-:Y:S06]  /*4860*/  BRA `(.L_x_46298) ;  /* 0x0000000800e47947 */ /* 0x000fec0003800000 */
.L_x_46301:
        /* <DEDUP_REMOVED lines=9> */
.L_x_46304:
[----:B------:R-:W2:Y:S02]  /*4900*/  LDG.E.U16 R2, desc[UR36][R2.64] ;  /* 0x0000002402027981 */ /* 0x000ea4000c1e1500 */
[----:B--2---:R-:W-:-:S06]  /*4910*/  HADD2.F32 R4, -RZ, R2.H0_H0 ;  /* 0x20000002ff047230 */ /* 0x004fcc0000004100 */
[----:B------:R-:W0:Y:S02]  /*4920*/  F2I.FTZ.TRUNC.NTZ R4, R4 ;  /* 0x0000000400047305 */ /* 0x000e24000021f100 */
[----:B0-----:R-:W-:Y:S01]  /*4930*/  PRMT R0, R4, 0x7610, R0 ;  /* 0x0000761004007816 */ /* 0x001fe20000000000 */
[----:B------:R-:W-:Y:S06]  /*4940*/  BRA `(.L_x_46298) ;  /* 0x0000000800ac7947 */ /* 0x000fec0003800000 */
.L_x_46303:
[----:B------:R-:W2:Y:S02]  /*4950*/  LDG.E.64 R2, desc[UR36][R2.64] ;  /* 0x0000002402027981 */ /* 0x000ea4000c1e1b00 */
[----:B--2---:R0:W1:Y:S02]  /*4960*/  F2I.F64.TRUNC R0, R2 ;  /* 0x0000000200007311 */ /* 0x004064000030d100 */
[----:B01----:R-:W-:Y:S05]  /*4970*/  BRA `(.L_x_46298) ;  /* 0x0000000800a07947 */ /* 0x003fea0003800000 */
.L_x_46293:
        /* <DEDUP_REMOVED lines=12> */
.L_x_46307:
[----:B------:R-:W2:Y:S02]  /*4a40*/  LDG.E.64 R2, desc[UR36][R2.64] ;  /* 0x0000002402027981 */ /* 0x000ea4000c1e1b00 */
[----:B--2---:R0:W1:Y:S02]  /*4a50*/  F2I.F64.TRUNC R0, R2 ;  /* 0x0000000200007311 */ /* 0x004064000030d100 */
[----:B01----:R-:W-:Y:S05]  /*4a60*/  BRA `(.L_x_46298) ;  /* 0x0000000800647947 */ /* 0x003fea0003800000 */
.L_x_46306:
        /* <DEDUP_REMOVED lines=27> */
.L_x_46309:
        /* <DEDUP_REMOVED lines=14> */
.L_x_46308:
[----:B------:R-:W2:Y:S02]  /*4d00*/  LDG.E.U16 R4, desc[UR36][R2.64] ;  /* 0x0000002402047981 */ /* 0x000ea4000c1e1500 */
[----:B--2---:R-:W-:-:S06]  /*4d10*/  IMAD.U32 R4, R4, 0x10000, RZ ;  /* 0x0001000004047824 */ /* 0x004fcc00078e00ff */
[----:B------:R-:W0:Y:S02]  /*4d20*/  F2I.FTZ.TRUNC.NTZ R4, R4 ;  /* 0x0000000400047305 */ /* 0x000e24000021f100 */
[----:B0-----:R-:W-:Y:S01]  /*4d30*/  PRMT R0, R4, 0x7610, R0 ;  /* 0x0000761004007816 */ /* 0x001fe20000000000 */
[----:B------:R-:W-:Y:S06]  /*4d40*/  BRA `(.L_x_46298) ;  /* 0x0000000400ac7947 */ /* 0x000fec0003800000 */
.L_x_46305:
        /* <DEDUP_REMOVED lines=10> */
.L_x_46312:
        /* <DEDUP_REMOVED lines=21> */
.L_x_46316:
[----:B------:R-:W-:Y:S05]  /*4f40*/  BSYNC.RECONVERGENT B1 ;  /* 0x0000000000017941 */ /* 0x000fea0003800200 */
.L_x_46315:
[----:B------:R-:W-:Y:S01]  /*4f50*/  IMAD.SHL.U32 R0, R0, 0x100000, RZ ;  /* 0x0010000000007824 */ /* 0x000fe200078e00ff */
[----:B------:R-:W-:-:S04]  /*4f60*/  LEA R2, R2, 0x3b800000, 0x17 ;  /* 0x3b80000002027811 */ /* 0x000fc800078eb8ff */
[----:B------:R-:W-:-:S07]  /*4f70*/  LOP3.LUT R4, R2, R0, R7, 0xfe, !PT ;  /* 0x0000000002047212 */ /* 0x000fce00078efe07 */
.L_x_46314:
[----:B------:R-:W-:Y:S05]  /*4f80*/  BSYNC.RECONVERGENT B0 ;  /* 0x0000000000007941 */ /* 0x000fea0003800200 */
.L_x_46313:
[----:B------:R-:W0:Y:S02]  /*4f90*/  F2I.FTZ.TRUNC.NTZ R4, R4 ;  /* 0x0000000400047305 */ /* 0x000e24000021f100 */
[----:B0-----:R-:W-:Y:S01]  /*4fa0*/  PRMT R0, R4, 0x7610, R0 ;  /* 0x0000761004007816 */ /* 0x001fe20000000000 */
[----:B------:R-:W-:Y:S06]  /*4fb0*/  BRA `(.L_x_46298) ;  /* 0x0000000400107947 */ /* 0x000fec0003800000 */
.L_x_46311:
        /* <DEDUP_REMOVED lines=21> */
.L_x_46320:
[----:B------:R-:W-:Y:S05]  /*5110*/  BSYNC.RECONVERGENT B1 ;  /* 0x0000000000017941 */ /* 0x000fea0003800200 */
.L_x_46319:
[----:B------:R-:W-:Y:S01]  /*5120*/  IMAD.SHL.U32 R0, R0, 0x200000, RZ ;  /* 0x0020000000007824 */ /* 0x000fe200078e00ff */
[----:B------:R-:W-:-:S04]  /*5130*/  LEA R2, R2, 0x37800000, 0x17 ;  /* 0x3780000002027811 */ /* 0x000fc800078eb8ff */
[----:B------:R-:W-:-:S07]  /*5140*/  LOP3.LUT R4, R2, R0, R7, 0xfe, !PT ;  /* 0x0000000002047212 */ /* 0x000fce00078efe07 */
.L_x_46318:
[----:B------:R-:W-:Y:S05]  /*5150*/  BSYNC.RECONVERGENT B0 ;  /* 0x0000000000007941 */ /* 0x000fea0003800200 */
.L_x_46317:
[----:B------:R-:W0:Y:S02]  /*5160*/  F2I.FTZ.TRUNC.NTZ R4, R4 ;  /* 0x0000000400047305 */ /* 0x000e24000021f100 */
[----:B0-----:R-:W-:Y:S01]  /*5170*/  PRMT R0, R4, 0x7610, R0 ;  /* 0x0000761004007816 */ /* 0x001fe20000000000 */
[----:B------:R-:W-:Y:S06]  /*5180*/  BRA `(.L_x_46298) ;  /* 0x00000000009c7947 */ /* 0x000fec0003800000 */
.L_x_46310:
        /* <DEDUP_REMOVED lines=14> */
.L_x_46324:
[----:B------:R-:W-:Y:S05]  /*5270*/  BSYNC.RECONVERGENT B0 ;  /* 0x0000000000007941 */ /* 0x000fea0003800200 */
.L_x_46323:
[----:B------:R-:W0:Y:S02]  /*5280*/  F2I.FTZ.TRUNC.NTZ R4, R4 ;  /* 0x0000000400047305 */ /* 0x000e24000021f100 */
[----:B0-----:R-:W-:Y:S01]  /*5290*/  PRMT R0, R4, 0x7610, R0 ;  /* 0x0000761004007816 */ /* 0x001fe20000000000 */
[----:B------:R-:W-:Y:S06]  /*52a0*/  BRA `(.L_x_46298) ;  /* 0x0000000000547947 */ /* 0x000fec0003800000 */
.L_x_46297:
        /* <DEDUP_REMOVED lines=16> */
.L_x_46325:
[----:B------:R-:W-:Y:S01]  /*53b0*/  PRMT R0, RZ, 0x7610, R0 ;  /* 0x00007610ff007816 */ /* 0x000fe20000000000 */
[----:B------:R-:W-:Y:S06]  /*53c0*/  BRA `(.L_x_46298) ;  /* 0x00000000000c7947 */ /* 0x000fec0003800000 */
.L_x_46322:
[----:B------:R0:W5:Y:S01]  /*53d0*/  LDG.E.U8 R0, desc[UR36][R2.64] ;  /* 0x0000002402007981 */ /* 0x000162000c1e1100 */
[----:B------:R-:W-:Y:S05]  /*53e0*/  BRA `(.L_x_46298) ;  /* 0x0000000000047947 */ /* 0x000fea0003800000 */
.L_x_46321:
[----:B------:R0:W5:Y:S02]  /*53f0*/  LDG.E.U8 R0, desc[UR36][R2.64] ;  /* 0x0000002402007981 */ /* 0x000164000c1e1100 */
.L_x_46298:
[----:B------:R-:W0:Y:S01]  /*5400*/  LDCU.64 UR6, c[0x0][0x580] ;  /* 0x0000b000ff0677ac */ /* 0x000e220008000a00 */
[----:B-1---5:R-:W-:Y:S02]  /*5410*/  PRMT R4, R0, 0x8880, RZ ;  /* 0x0000888000047816 */ /* 0x022fe400000000ff */
[----:B------:R-:W-:Y:S01]  /*5420*/  MOV R0, 0x5480 ;  /* 0x0000548000007802 */ /* 0x000fe20000000f00 */
[----:B------:R-:W1:Y:S01]  /*5430*/  LDCU.S8 UR4, c[0x0][0x591] ;  /* 0x0000b220ff0477ac */ /* 0x000e620008000200 */
[----:B0-234-:R-:W-:-:S04]  /*5440*/  IADD3 R2, P0, PT, R16, UR6, RZ ;  /* 0x0000000610027c10 */ /* 0x01dfc8000ff1e0ff */
[----:B------:R-:W-:Y:S01]  /*5450*/  IADD3.X R3, PT, PT, RZ, UR7, RZ, P0, !PT ;  /* 0x00000007ff037c10 */ /* 0x000fe200087fe4ff */
[----:B-1----:R-:W-:-:S08]  /*5460*/  IMAD.U32 R10, RZ, RZ, UR4 ;  /* 0x00000004ff0a7e24 */ /* 0x002fd0000f8e00ff */
        /* <DEDUP_REMOVED lines=22> */
.L_x_46329:
[----:B------:R0:W-:Y:S01]  /*55d0*/  STG.E.U8 desc[UR36][R2.64], R7 ;  /* 0x0000000702007986 */ /* 0x0001e2000c101124 */
[----:B------:R-:W-:Y:S05]  /*55e0*/  BRA `(.L_x_46331) ;  /* 0x0000000c00807947 */ /* 0x000fea0003800000 */
.L_x_46328:
        /* <DEDUP_REMOVED lines=12> */
.L_x_46333:
[----:B------:R-:W-:-:S04]  /*56b0*/  LOP3.LUT R7, R7, 0xffff, RZ, 0xc0, !PT ;  /* 0x0000ffff07077812 */ /* 0x000fc800078ec0ff */
[----:B------:R-:W-:-:S05]  /*56c0*/  PRMT R5, R7, 0x8880, RZ ;  /* 0x0000888007057816 */ /* 0x000fca00000000ff */
[----:B------:R0:W-:Y:S01]  /*56d0*/  STG.E desc[UR36][R2.64], R5 ;  /* 0x0000000502007986 */ /* 0x0001e2000c101924 */
[----:B------:R-:W-:Y:S05]  /*56e0*/  BRA `(.L_x_46331) ;  /* 0x0000000c00407947 */ /* 0x000fea0003800000 */
.L_x_46332:
[----:B------:R-:W-:-:S04]  /*56f0*/  PRMT R5, R7, 0x8880, RZ ;  /* 0x0000888007057816 */ /* 0x000fc800000000ff */
[----:B------:R-:W-:-:S05]  /*5700*/  PRMT R5, R5, 0x7710, RZ ;  /* 0x0000771005057816 */ /* 0x000fca00000000ff */
[----:B------:R0:W-:Y:S01]  /*5710*/  STG.E.U16 desc[UR36][R2.64], R5 ;  /* 0x0000000502007986 */ /* 0x0001e2000c101524 */
[----:B------:R-:W-:Y:S05]  /*5720*/  BRA `(.L_x_46331) ;  /* 0x0000000c00307947 */ /* 0x000fea0003800000 */
.L_x_46327:
        /* <DEDUP_REMOVED lines=9> */
.L_x_46335:
[----:B------:R-:W0:Y:S02]  /*57c0*/  I2F.S8 R0, R7 ;  /* 0x0000000700007306 */ /* 0x000e240000001400 */
[----:B0-----:R-:W-:-:S05]  /*57d0*/  F2FP.F16.F32.PACK_AB R0, RZ, R0 ;  /* 0x00000000ff00723e */ /* 0x001fca00000000ff */
[----:B------:R0:W-:Y:S01]  /*57e0*/  STG.E.U16 desc[UR36][R2.64], R0 ;  /* 0x0000000002007986 */ /* 0x0001e2000c101524 */
[----:B------:R-:W-:Y:S05]  /*57f0*/  BRA `(.L_x_46331) ;  /* 0x0000000800fc7947 */ /* 0x000fea0003800000 */
.L_x_46334:
        /* <DEDUP_REMOVED lines=10> */
.L_x_46337:
[----:B------:R-:W0:Y:S02]  /*58a0*/  I2F.S8 R7, R7 ;  /* 0x0000000700077306 */ /* 0x000e240000001400 */
[----:B0-----:R-:W-:-:S04]  /*58b0*/  F2FP.F16.F32.PACK_AB R5, RZ, R7 ;  /* 0x00000007ff05723e */ /* 0x001fc800000000ff */
[----:B------:R-:W-:-:S05]  /*58c0*/  PRMT R5, R5, 0x5410, RZ ;  /* 0x0000541005057816 */ /* 0x000fca00000000ff */
[----:B------:R0:W-:Y:S01]  /*58d0*/  STG.E desc[UR36][R2.64], R5 ;  /* 0x0000000502007986 */ /* 0x0001e2000c101924 */
[----:B------:R-:W-:Y:S05]  /*58e0*/  BRA `(.L_x_46331) ;  /* 0x0000000800c07947 */ /* 0x000fea0003800000 */
.L_x_46336:
[----:B------:R-:W-:-:S04]  /*58f0*/  PRMT R4, R7, 0x8880, RZ ;  /* 0x0000888007047816 */ /* 0x000fc800000000ff */
[----:B------:R-:W-:-:S06]  /*5900*/  PRMT R4, R4, 0x7710, RZ ;  /* 0x0000771004047816 */ /* 0x000fcc00000000ff */
[----:B------:R-:W0:Y:S02]  /*5910*/  I2F.F64.S16 R4, R4 ;  /* 0x0000000400047312 */ /* 0x000e240000101c00 */
[----:B0-----:R0:W-:Y:S01]  /*5920*/  STG.E.64 desc[UR36][R2.64], R4 ;  /* 0x0000000402007986 */ /* 0x0011e2000c101b24 */
[----:B------:R-:W-:Y:S05]  /*5930*/  BRA `(.L_x_46331) ;  /* 0x0000000800ac7947 */ /* 0x000fea0003800000 */
.L_x_46326:
        /* <DEDUP_REMOVED lines=14> */
.L_x_46341:
[----:B------:R-:W0:Y:S01]  /*5a20*/  I2F.S8 R5, R7 ;  /* 0x0000000700057306 */ /* 0x000e220000001400 */
        /* <DEDUP_REMOVED lines=17> */
.L_x_46344:
[----:B------:R-:W-:-:S04]  /*5b40*/  SHF.R.U32.HI R5, RZ, 0x18, R5 ;  /* 0x00000018ff057819 */ /* 0x000fc80000011605 */
[----:B------:R-:W-:-:S07]  /*5b50*/  LOP3.LUT R0, R0, 0x80, R5, 0xf8, !PT ;  /* 0x0000008000007812 */ /* 0x000fce00078ef805 */
.L_x_46343:
[----:B------:R-:W-:Y:S05]  /*5b60*/  BSYNC.RECONVERGENT B0 ;  /* 0x0000000000007941 */ /* 0x000fea0003800200 */
.L_x_46342:
[----:B------:R3:W-:Y:S01]  /*5b70*/  STG.E.U8 desc[UR36][R2.64], R0 ;  /* 0x0000000002007986 */ /* 0x0007e2000c101124 */
[----:B------:R-:W-:Y:S05]  /*5b80*/  BRA `(.L_x_46331) ;  /* 0x0000000800187947 */ /* 0x000fea0003800000 */
.L_x_46340:
        /* <DEDUP_REMOVED lines=18> */
.L_x_46347:
[----:B------:R-:W-:-:S04]  /*5cb0*/  SHF.R.U32.HI R5, RZ, 0x18, R5 ;  /* 0x00000018ff057819 */ /* 0x000fc80000011605 */
[----:B------:R-:W-:-:S07]  /*5cc0*/  LOP3.LUT R0, R0, 0x80, R5, 0xf8, !PT ;  /* 0x0000008000007812 */ /* 0x000fce00078ef805 */
.L_x_46346:
[----:B------:R-:W-:Y:S05]  /*5cd0*/  BSYNC.RECONVERGENT B0 ;  /* 0x0000000000007941 */ /* 0x000fea0003800200 */
.L_x_46345:
[----:B------:R0:W-:Y:S01]  /*5ce0*/  STG.E.U8 desc[UR36][R2.64], R0 ;  /* 0x0000000002007986 */ /* 0x0001e2000c101124 */
[----:B------:R-:W-:Y:S05]  /*5cf0*/  BRA `(.L_x_46331) ;  /* 0x0000000400bc7947 */ /* 0x000fea0003800000 */
.L_x_46339:
        /* <DEDUP_REMOVED lines=22> */
.L_x_46349:
[----:B------:R-:W-:-:S04]  /*5e60*/  LOP3.LUT R7, R7, 0xffff, RZ, 0xc0, !PT ;  /* 0x0000ffff07077812 */ /* 0x000fc800078ec0ff */
[----:B------:R-:W-:-:S05]  /*5e70*/  PRMT R7, R7, 0x8880, RZ ;  /* 0x0000888007077816 */ /* 0x000fca00000000ff */
[----:B------:R-:W-:-:S05]  /*5e80*/  IMAD.MOV.U32 R4, RZ, RZ, R7 ;  /* 0x000000ffff047224 */ /* 0x000fca00078e0007 */
[----:B------:R-:W-:-:S05]  /*5e90*/  SHF.R.S32.HI R5, RZ, 0x1f, R4 ;  /* 0x0000001fff057819 */ /* 0x000fca0000011404 */
[----:B------:R1:W-:Y:S01]  /*5ea0*/  STG.E.64 desc[UR36][R2.64], R4 ;  /* 0x0000000402007986 */ /* 0x0003e2000c101b24 */
[----:B------:R-:W-:Y:S05]  /*5eb0*/  BRA `(.L_x_46331) ;  /* 0x00000004004c7947 */ /* 0x000fea0003800000 */
.L_x_46348:
[----:B------:R-:W-:-:S04]  /*5ec0*/  LOP3.LUT R7, R7, 0xffff, RZ, 0xc0, !PT ;  /* 0x0000ffff07077812 */ /* 0x000fc800078ec0ff */
[----:B------:R-:W-:-:S05]  /*5ed0*/  PRMT R5, R7, 0x8880, RZ ;  /* 0x0000888007057816 */ /* 0x000fca00000000ff */
[----:B------:R0:W-:Y:S01]  /*5ee0*/  STG.E desc[UR36][R2.64], R5 ;  /* 0x0000000502007986 */ /* 0x0001e2000c101924 */
[----:B------:R-:W-:Y:S05]  /*5ef0*/  BRA `(.L_x_46331) ;  /* 0x00000004003c7947 */ /* 0x000fea0003800000 */
.L_x_46338:
        /* <DEDUP_REMOVED lines=10> */
.L_x_46351:
[----:B------:R-:W-:Y:S02]  /*5fa0*/  PRMT R4, R7, 0x8880, RZ ;  /* 0x0000888007047816 */ /* 0x000fe400000000ff */
[----:B------:R-:W-:Y:S02]  /*5fb0*/  CS2R R6, SRZ ;  /* 0x0000000000067805 */ /* 0x000fe4000001ff00 */
[----:B------:R-:W-:-:S06]  /*5fc0*/  PRMT R4, R4, 0x7710, RZ ;  /* 0x0000771004047816 */ /* 0x000fcc00000000ff */
[----:B------:R-:W0:Y:S02]  /*5fd0*/  I2F.F64.S16 R4, R4 ;  /* 0x0000000400047312 */ /* 0x000e240000101c00 */
[----:B0-----:R0:W-:Y:S01]  /*5fe0*/  STG.E.128 desc[UR36][R2.64], R4 ;  /* 0x0000000402007986 */ /* 0x0011e2000c101d24 */
[----:B------:R-:W-:Y:S05]  /*5ff0*/  BRA `(.L_x_46331) ;  /* 0x0000000000fc7947 */ /* 0x000fea0003800000 */
.L_x_46350:
[----:B------:R-:W-:-:S09]  /*6000*/  UISETP.NE.AND UP0, UPT, UR4, 0xf, UPT ;  /* 0x0000000f0400788c */ /* 0x000fd2000bf05270 */
[----:B------:R-:W-:Y:S05]  /*6010*/  BRA.U !UP0, `(.L_x_46352) ;  /* 0x0000000108e87547 */ /* 0x000fea000b800000 */
[----:B------:R-:W-:-:S09]  /*6020*/  UISETP.NE.AND UP0, UPT, UR4, 0x17, UPT ;  /* 0x000000170400788c */ /* 0x000fd2000bf05270 */
[----:B------:R-:W-:Y:S05]  /*6030*/  BRA.U !UP0, `(.L_x_46353) ;  /* 0x0000000108907547 */ /* 0x000fea000b800000 */
[----:B------:R-:W-:-:S09]  /*6040*/  UISETP.NE.AND UP0, UPT, UR4, 0x18, UPT ;  /* 0x000000180400788c */ /* 0x000fd2000bf05270 */
[----:B------:R-:W-:Y:S05]  /*6050*/  BRA.U !UP0, `(.L_x_46354) ;  /* 0x0000000108447547 */ /* 0x000fea000b800000 */
.L_x_46330:
        /* <DEDUP_REMOVED lines=16> */
.L_x_46355:
[----:B------:R-:W-:Y:S05]  /*6160*/  BRA `(.L_x_46331) ;  /* 0x0000000000a07947 */ /* 0x000fea0003800000 */
.L_x_46354:
        /* <DEDUP_REMOVED lines=13> */
.L_x_46357:
[----:B------:R-:W-:Y:S05]  /*6240*/  BSYNC.RECONVERGENT B0 ;  /* 0x0000000000007941 */ /* 0x000fea0003800200 */
.L_x_46356:
[----:B------:R-:W-:-:S05]  /*6250*/  LOP3.LUT R5, R0, 0x80, R5, 0xf8, !PT ;  /* 0x0000008000057812 */ /* 0x000fca00078ef805 */
[----:B------:R0:W-:Y:S01]  /*6260*/  STG.E.U8 desc[UR36][R2.64], R5 ;  /* 0x0000000502007986 */ /* 0x0001e2000c101124 */
[----:B------:R-:W-:Y:S05]  /*6270*/  BRA `(.L_x_46331) ;  /* 0x00000000005c7947 */ /* 0x000fea0003800000 */
.L_x_46353:
        /* <DEDUP_REMOVED lines=12> */
.L_x_46359:
[----:B------:R-:W-:Y:S01]  /*6340*/  IMAD.MOV.U32 R0, RZ, RZ, 0x7f ;  /* 0x0000007fff007424 */ /* 0x000fe200078e00ff */
[----:B------:R-:W-:-:S04]  /*6350*/  ISETP.GT.U32.AND P0, PT, R4, 0x7f800000, PT ;  /* 0x7f8000000400780c */ /* 0x000fc80003f04070 */
[----:B------:R-:W-:-:S09]  /*6360*/  SEL R0, R0, 0x7c, P0 ;  /* 0x0000007c00007807 */ /* 0x000fd20000000000 */
.L_x_46360:
[----:B------:R-:W-:Y:S05]  /*6370*/  BSYNC.RECONVERGENT B0 ;  /* 0x0000000000007941 */ /* 0x000fea0003800200 */
.L_x_46358:
[----:B------:R-:W-:-:S04]  /*6380*/  SHF.R.U32.HI R5, RZ, 0x18, R5 ;  /* 0x00000018ff057819 */ /* 0x000fc80000011605 */
[----:B------:R-:W-:-:S05]  /*6390*/  LOP3.LUT R5, R0, 0x80, R5, 0xf8, !PT ;  /* 0x0000008000057812 */ /* 0x000fca00078ef805 */
[----:B------:R0:W-:Y:S01]  /*63a0*/  STG.E.U8 desc[UR36][R2.64], R5 ;  /* 0x0000000502007986 */ /* 0x0001e2000c101124 */
[----:B------:R-:W-:Y:S05]  /*63b0*/  BRA `(.L_x_46331) ;  /* 0x00000000000c7947 */ /* 0x000fea0003800000 */
.L_x_46352:
[----:B------:R-:W0:Y:S02]  /*63c0*/  I2F.S8 R0, R7 ;  /* 0x0000000700007306 */ /* 0x000e240000001400 */
[----:B0-----:R-:W-:-:S05]  /*63d0*/  F2FP.BF16.F32.PACK_AB R0, RZ, R0 ;  /* 0x00000000ff00723e */ /* 0x001fca00000010ff */
[----:B------:R0:W-:Y:S02]  /*63e0*/  STG.E.U16 desc[UR36][R2.64], R0 ;  /* 0x0000000002007986 */ /* 0x0001e4000c101524 */
.L_x_46331:
[----:B------:R-:W-:-:S07]  /*63f0*/  IADD3 R17, PT, PT, R17, 0x80, RZ ;  /* 0x0000008011117810 */ /* 0x000fce0007ffe0ff */
.L_x_46291:
[----:B------:R-:W-:Y:S05]  /*6400*/  BSYNC.RECONVERGENT B6 ;  /* 0x0000000000067941 */ /* 0x000fea0003800200 */
.L_x_46290:
[----:B------:R-:W5:Y:S01]  /*6410*/  LDCU UR4, c[0x0][0x380] ;  /* 0x00007000ff0477ac */ /* 0x000f620008000800 */
[----:B------:R-:W-:Y:S01]  /*6420*/  BSSY.RECONVERGENT B6, `(.L_x_46361) ;  /* 0x0000317000067945 */ /* 0x000fe20003800200 */
[----:B-----5:R-:W-:-:S13]  /*6430*/  ISETP.GE.AND P0, PT, R17, UR4, PT ;  /* 0x0000000411007c0c */ /* 0x020fda000bf06270 */
[----:B------:R-:W-:Y:S05]  /*6440*/  @P0 BRA `(.L_x_46362) ;  /* 0x0000003000500947 */ /* 0x000fea0003800000 */
[----:B------:R-:W5:Y:S01]  /*6450*/  LDCU UR4, c[0x0][0x388] ;  /* 0x00007100ff0477ac */ /* 0x000f620008000800 */
[----:B0-23--:R-:W-:Y:S02]  /*6460*/  IMAD.MOV.U32 R0, RZ, RZ, RZ ;  /* 0x000000ffff007224 */ /* 0x00dfe400078e00ff */
        /* <DEDUP_REMOVED lines=301> */
.L_x_46363:
        /* <DEDUP_REMOVED lines=16> */
.L_x_46367:
[----:B------:R0:W5:Y:S01]  /*7840*/  LDG.E.U8 R0, desc[UR36][R2.64] ;  /* 0x0000002402007981 */ /* 0x000162000c1e1100 */
[----:B------:R-:W-:Y:S05]  /*7850*/  BRA `(.L_x_46369) ;  /* 0x0000000c004c7947 */ /* 0x000fea0003800000 */
.L_x_46366:
        /* <DEDUP_REMOVED lines=8> */
.L_x_46371:
[----:B------:R3:W5:Y:S01]  /*78e0*/  LDG.E.U8 R0, desc[UR36][R2.64] ;  /* 0x0000002402007981 */ /* 0x000762000c1e1100 */
[----:B------:R-:W-:Y:S05]  /*78f0*/  BRA `(.L_x_46369) ;  /* 0x0000000c00247947 */ /* 0x000fea0003800000 */
.L_x_46370:
[----:B------:R2:W5:Y:S01]  /*7900*/  LDG.E.U16 R0, desc[UR36][R2.64] ;  /* 0x0000002402007981 */ /* 0x000562000c1e1500 */
[----:B------:R-:W-:Y:S05]  /*7910*/  BRA `(.L_x_46369) ;  /* 0x0000000c001c7947 */ /* 0x000fea0003800000 */
.L_x_46365:
        /* <DEDUP_REMOVED lines=9> */
.L_x_46373:
[----:B------:R-:W2:Y:S02]  /*79b0*/  LDG.E.U16 R4, desc[UR36][R2.64] ;  /* 0x0000002402047981 */ /* 0x000ea4000c1e1500 */
[----:B--2---:R-:W-:-:S06]  /*79c0*/  HADD2.F32 R4, -RZ, R4.H0_H0 ;  /* 0x20000004ff047230 */ /* 0x004fcc0000004100 */
[----:B------:R-:W0:Y:S02]  /*79d0*/  F2I.FTZ.TRUNC.NTZ R4, R4 ;  /* 0x0000000400047305 */ /* 0x000e24000021f100 */
[----:B0-----:R-:W-:Y:S01]  /*79e0*/  PRMT R0, R4, 0x7610, R0 ;  /* 0x0000761004007816 */ /* 0x001fe20000000000 */
[----:B------:R-:W-:Y:S06]  /*79f0*/  BRA `(.L_x_46369) ;  /* 0x0000000800e47947 */ /* 0x000fec0003800000 */
.L_x_46372:
        /* <DEDUP_REMOVED lines=9> */
.L_x_46375:
[----:B------:R-:W2:Y:S02]  /*7a90*/  LDG.E.U16 R2, desc[UR36][R2.64] ;  /* 0x0000002402027981 */ /* 0x000ea4000c1e1500 */
[----:B--2---:R-:W-:-:S06]  /*7aa0*/  HADD2.F32 R4, -RZ, R2.H0_H0 ;  /* 0x20000002ff047230 */ /* 0x004fcc0000004100 */
[----:B------:R-:W0:Y:S02]  /*7ab0*/  F2I.FTZ.TRUNC.NTZ R4, R4 ;  /* 0x0000000400047305 */ /* 0x000e24000021f100 */
[----:B0-----:R-:W-:Y:S01]  /*7ac0*/  PRMT R0, R4, 0x7610, R0 ;  /* 0x0000761004007816 */ /* 0x001fe20000000000 */
[----:B------:R-:W-:Y:S06]  /*7ad0*/  BRA `(.L_x_46369) ;  /* 0x0000000800ac7947 */ /* 0x000fec0003800000 */
.L_x_46374:
[----:B------:R-:W2:Y:S02]  /*7ae0*/  LDG.E.64 R2, desc[UR36][R2.64] ;  /* 0x0000002402027981 */ /* 0x000ea4000c1e1b00 */
[----:B--2---:R0:W1:Y:S02]  /*7af0*/  F2I.F64.TRUNC R0, R2 ;  /* 0x0000000200007311 */ /* 0x004064000030d100 */
[----:B01----:R-:W-:Y:S05]  /*7b00*/  BRA `(.L_x_46369) ;  /* 0x0000000800a07947 */ /* 0x003fea0003800000 */
.L_x_46364:
        /* <DEDUP_REMOVED lines=12> */
.L_x_46378:
[----:B------:R-:W2:Y:S02]  /*7bd0*/  LDG.E.64 R2, desc[UR36][R2.64] ;  /* 0x0000002402027981 */ /* 0x000ea4000c1e1b00 */
[----:B--2---:R0:W1:Y:S02]  /*7be0*/  F2I.F64.TRUNC R0, R2 ;  /* 0x0000000200007311 */ /* 0x004064000030d100 */
[----:B01----:R-:W-:Y:S05]  /*7bf0*/  BRA `(.L_x_46369) ;  /* 0x0000000800647947 */ /* 0x003fea0003800000 */
.L_x_46377:
        /* <DEDUP_REMOVED lines=27> */
.L_x_46380:
        /* <DEDUP_REMOVED lines=14> */
.L_x_46379:
[----:B------:R-:W2:Y:S02]  /*7e90*/  LDG.E.U16 R4, desc[UR36][R2.64] ;  /* 0x0000002402047981 */ /* 0x000ea4000c1e1500 */
[----:B--2---:R-:W-:-:S06]  /*7ea0*/  IMAD.U32 R4, R4, 0x10000, RZ ;  /* 0x0001000004047824 */ /* 0x004fcc00078e00ff */
[----:B------:R-:W0:Y:S02]  /*7eb0*/  F2I.FTZ.TRUNC.NTZ R4, R4 ;  /* 0x0000000400047305 */ /* 0x000e24000021f100 */
[----:B0-----:R-:W-:Y:S01]  /*7ec0*/  PRMT R0, R4, 0x7610, R0 ;  /* 0x0000761004007816 */ /* 0x001fe20000000000 */
[----:B------:R-:W-:Y:S06]  /*7ed0*/  BRA `(.L_x_46369) ;  /* 0x0000000400ac7947 */ /* 0x000fec0003800000 */
.L_x_46376:
        /* <DEDUP_REMOVED lines=10> */
.L_x_46383:
        /* <DEDUP_REMOVED lines=21> */
.L_x_46387:
[----:B------:R-:W-:Y:S05]  /*80d0*/  BSYNC.RECONVERGENT B1 ;  /* 0x0000000000017941 */ /* 0x000fea0003800200 */
.L_x_46386:
[----:B------:R-:W-:Y:S01]  /*80e0*/  IMAD.SHL.U32 R0, R0, 0x100000, RZ ;  /* 0x0010000000007824 */ /* 0x000fe200078e00ff */
[----:B------:R-:W-:-:S04]  /*80f0*/  LEA R2, R2, 0x3b800000, 0x17 ;  /* 0x3b80000002027811 */ /* 0x000fc800078eb8ff */
[----:B------:R-:W-:-:S07]  /*8100*/  LOP3.LUT R4, R2, R0, R7, 0xfe, !PT ;  /* 0x0000000002047212 */ /* 0x000fce00078efe07 */
.L_x_46385:
[----:B------:R-:W-:Y:S05]  /*8110*/  BSYNC.RECONVERGENT B0 ;  /* 0x0000000000007941 */ /* 0x000fea0003800200 */
.L_x_46384:
[----:B------:R-:W0:Y:S02]  /*8120*/  F2I.FTZ.TRUNC.NTZ R4, R4 ;  /* 0x0000000400047305 */ /* 0x000e24000021f100 */
[----:B0-----:R-:W-:Y:S01]  /*8130*/  PRMT R0, R4, 0x7610, R0 ;  /* 0x0000761004007816 */ /* 0x001fe20000000000 */
[----:B------:R-:W-:Y:S06]  /*8140*/  BRA `(.L_x_46369) ;  /* 0x0000000400107947 */ /* 0x000fec0003800000 */
.L_x_46382:
        /* <DEDUP_REMOVED lines=21> */
.L_x_46391:
[----:B------:R-:W-:Y:S05]  /*82a0*/  BSYNC.RECONVERGENT B1 ;  /* 0x0000000000017941 */ /* 0x000fea0003800200 */
.L_x_46390:
[----:B------:R-:W-:Y:S01]  /*82b0*/  IMAD.SHL.U32 R0, R0, 0x200000, RZ ;  /* 0x0020000000007824 */ /* 0x000fe200078e00ff */
[----:B------:R-:W-:-:S04]  /*82c0*/  LEA R2, R2, 0x37800000, 0x17 ;  /* 0x3780000002027811 */ /* 0x000fc800078eb8ff */
[----:B------:R-:W-:-:S07]  /*82d0*/  LOP3.LUT R4, R2, R0, R7, 0xfe, !PT ;  /* 0x0000000002047212 */ /* 0x000fce00078efe07 */
.L_x_46389:
[----:B------:R-:W-:Y:S05]  /*82e0*/  BSYNC.RECONVERGENT B0 ;  /* 0x0000000000007941 */ /* 0x000fea0003800200 */
.L_x_46388:
[----:B------:R-:W0:Y:S02]  /*82f0*/  F2I.FTZ.TRUNC.NTZ R4, R4 ;  /* 0x0000000400047305 */ /* 0x000e24000021f100 */
[----:B0-----:R-:W-:Y:S01]  /*8300*/  PRMT R0, R4, 0x7610, R0 ;  /* 0x0000761004007816 */ /* 0x001fe20000000000 */
[----:B------:R-:W-:Y:S06]  /*8310*/  BRA `(.L_x_46369) ;  /* 0x00000000009c7947 */ /* 0x000fec0003800000 */
.L_x_46381:
        /* <DEDUP_REMOVED lines=14> */
.L_x_46395:
[----:B------:R-:W-:Y:S05]  /*8400*/  BSYNC.RECONVERGENT B0 ;  /* 0x0000000000007941 */ /* 0x000fea0003800200 */
.L_x_46394:
[----:B------:R-:W0:Y:S02]  /*8410*/  F2I.FTZ.TRUNC.NTZ R4, R4 ;  /* 0x0000000400047305 */ /* 0x000e24000021f100 */
[----:B0-----:R-:W-:Y:S01]  /*8420*/  PRMT R0, R4, 0x7610, R0 ;  /* 0x0000761004007816 */ /* 0x001fe20000000000 */
[----:B------:R-:W-:Y:S06]  /*8430*/  BRA `(.L_x_46369) ;  /* 0x0000000000547947 */ /* 0x000fec0003800000 */
.L_x_46368:
        /* <DEDUP_REMOVED lines=16> */
.L_x_46396:
[----:B------:R-:W-:Y:S01]  /*8540*/  PRMT R0, RZ, 0x7610, R0 ;  /* 0x00007610ff007816 */ /* 0x000fe20000000000 */
[----:B------:R-:W-:Y:S06]  /*8550*/  BRA `(.L_x_46369) ;  /* 0x00000000000c7947 */ /* 0x000fec0003800000 */
.L_x_46393:
[----:B------:R0:W5:Y:S01]  /*8560*/  LDG.E.U8 R0, desc[UR36][R2.64] ;  /* 0x0000002402007981 */ /* 0x000162000c1e1100 */
[----:B------:R-:W-:Y:S05]  /*8570*/  BRA `(.L_x_46369) ;  /* 0x0000000000047947 */ /* 0x000fea0003800000 */
.L_x_46392:
[----:B------:R0:W5:Y:S02]  /*8580*/  LDG.E.U8 R0, desc[UR36][R2.64] ;  /* 0x0000002402007981 */ /* 0x000164000c1e1100 */
.L_x_46369:
[----:B------:R-:W0:Y:S01]  /*8590*/  LDCU.64 UR6, c[0x0][0x580] ;  /* 0x0000b000ff0677ac */ /* 0x000e220008000a00 */
[----:B-1---5:R-:W-:Y:S02]  /*85a0*/  PRMT R4, R0, 0x8880, RZ ;  /* 0x0000888000047816 */ /* 0x022fe400000000ff */
[----:B------:R-:W-:Y:S01]  /*85b0*/  MOV R0, 0x8610 ;  /* 0x0000861000007802 */ /* 0x000fe20000000f00 */
[----:B------:R-:W1:Y:S01]  /*85c0*/  LDCU.S8 UR4, c[0x0][0x591] ;  /* 0x0000b220ff0477ac */ /* 0x000e620008000200 */
[----:B0-234-:R-:W-:Y:S01]  /*85d0*/  IADD3 R2, P0, PT, R16, UR6, RZ ;  /* 0x0000000610027c10 */ /* 0x01dfe2000ff1e0ff */
        /* <DEDUP_REMOVED lines=24> */
.L_x_46400:
[----:B------:R0:W-:Y:S01]  /*8760*/  STG.E.U8 desc[UR36][R2.64], R7 ;  /* 0x0000000702007986 */ /* 0x0001e2000c101124 */
[----:B------:R-:W-:Y:S05]  /*8770*/  BRA `(.L_x_46402) ;  /* 0x0000000c00807947 */ /* 0x000fea0003800000 */
.L_x_46399:
        /* <DEDUP_REMOVED lines=12> */
.L_x_46404:
[----:B------:R-:W-:-:S04]  /*8840*/  LOP3.LUT R7, R7, 0xffff, RZ, 0xc0, !PT ;  /* 0x0000ffff07077812 */ /* 0x000fc800078ec0ff */
[----:B------:R-:W-:-:S05]  /*8850*/  PRMT R5, R7, 0x8880, RZ ;  /* 0x0000888007057816 */ /* 0x000fca00000000ff */
[----:B------:R3:W-:Y:S01]  /*8860*/  STG.E desc[UR36][R2.64], R5 ;  /* 0x0000000502007986 */ /* 0x0007e2000c101924 */
[----:B------:R-:W-:Y:S05]  /*8870*/  BRA `(.L_x_46402) ;  /* 0x0000000c00407947 */ /* 0x000fea0003800000 */
.L_x_46403:
[----:B------:R-:W-:-:S04]  /*8880*/  PRMT R5, R7, 0x8880, RZ ;  /* 0x0000888007057816 */ /* 0x000fc800000000ff */
[----:B------:R-:W-:-:S05]  /*8890*/  PRMT R5, R5, 0x7710, RZ ;  /* 0x0000771005057816 */ /* 0x000fca00000000ff */
[----:B------:R2:W-:Y:S01]  /*88a0*/  STG.E.U16 desc[UR36][R2.64], R5 ;  /* 0x0000000502007986 */ /* 0x0005e2000c101524 */
[----:B------:R-:W-:Y:S05]  /*88b0*/  BRA `(.L_x_46402) ;  /* 0x0000000c00307947 */ /* 0x000fea0003800000 */
.L_x_46398:
        /* <DEDUP_REMOVED lines=9> */
.L_x_46406:
[----:B------:R-:W0:Y:S02]  /*8950*/  I2F.S8 R0, R7 ;  /* 0x0000000700007306 */ /* 0x000e240000001400 */
[----:B0-----:R-:W-:-:S05]  /*8960*/  F2FP.F16.F32.PACK_AB R0, RZ, R0 ;  /* 0x00000000ff00723e */ /* 0x001fca00000000ff */
[----:B------:R0:W-:Y:S01]  /*8970*/  STG.E.U16 desc[UR36][R2.64], R0 ;  /* 0x0000000002007986 */ /* 0x0001e2000c101524 */
[----:B------:R-:W-:Y:S05]  /*8980*/  BRA `(.L_x_46402) ;  /* 0x0000000800fc7947 */ /* 0x000fea0003800000 */
.L_x_46405:
[----:B------:R-:W-:-:S09]  /*8990*/  UISETP.NE.AND UP0, UPT, UR4, 0x7, UPT ;  /* 0x000000070400788c */ /* 0x000fd2000bf05270 */
[----:B------:R-:W-:Y:S05]  /*89a0*/  BRA.U !UP0, `(.L_x_46407) ;  /* 0x0000000108347547 */ /* 0x000fea000b800000 */
[----:B------:R-:W-:-:S09]  /*89b0*/  UISETP.NE.AND UP0, UPT, UR4, 0x8, UPT ;  /* 0x000000080400788c */ /* 0x000fd2000bf05270 */
[----:B------:R-:W-:Y:S05]  /*89c0*/  BRA.U !UP0, `(.L_x_46408) ;  /* 0x0000000108187547 */ /* 0x000fea000b800000 */
[----:B------:R-:W-:-:S09]  /*89d0*/  UISETP.NE.AND UP0, UPT, UR4, 0x9, UPT ;  /* 0x000000090400788c */ /* 0x000fd2000bf05270 */
[----:B------:R-:W-:Y:S05]  /*89e0*/  BRA.U UP0, `(.L_x_46401) ;  /* 0x0000000900007547 */ /* 0x000fea000b800000 */
[----:B------:R-:W0:Y:S01]  /*89f0*/  I2F.S8 R4, R7 ;  /* 0x0000000700047306 */ /* 0x000e220000001400 */
[----:B------:R-:W-:-:S05]  /*8a00*/  MOV R5, RZ ;  /* 0x000000ff00057202 */ /* 0x000fca0000000f00 */
[----:B0-----:R0:W-:Y:S01]  /*8a10*/  STG.E.64 desc[UR36][R2.64], R4 ;  /* 0x0000000402007986 */ /* 0x0011e2000c101b24 */
[----:B------:R-:W-:Y:S05]  /*8a20*/  BRA `(.L_x_46402) ;  /* 0x0000000800d47947 */ /* 0x000fea0003800000 */
.L_x_46408:
[----:B------:R-:W0:Y:S02]  /*8a30*/  I2F.S8 R7, R7 ;  /* 0x0000000700077306 */ /* 0x000e240000001400 */
[----:B0-----:R-:W-:-:S04]  /*8a40*/  F2FP.F16.F32.PACK_AB R5, RZ, R7 ;  /* 0x00000007ff05723e */ /* 0x001fc800000000ff */
[----:B------:R-:W-:-:S05]  /*8a50*/  PRMT R5, R5, 0x5410, RZ ;  /* 0x0000541005057816 */ /* 0x000fca00000000ff */
[----:B------:R0:W-:Y:S01]  /*8a60*/  STG.E desc[UR36][R2.64], R5 ;  /* 0x0000000502007986 */ /* 0x0001e2000c101924 */
[----:B------:R-:W-:Y:S05]  /*8a70*/  BRA `(.L_x_46402) ;  /* 0x0000000800c07947 */ /* 0x000fea0003800000 */
.L_x_46407:
[----:B------:R-:W-:-:S04]  /*8a80*/  PRMT R4, R7, 0x8880, RZ ;  /* 0x0000888007047816 */ /* 0x000fc800000000ff */
[----:B------:R-:W-:-:S06]  /*8a90*/  PRMT R4, R4, 0x7710, RZ ;  /* 0x0000771004047816 */ /* 0x000fcc00000000ff */
[----:B------:R-:W0:Y:S02]  /*8aa0*/  I2F.F64.S16 R4, R4 ;  /* 0x0000000400047312 */ /* 0x000e240000101c00 */
[----:B0-----:R0:W-:Y:S01]  /*8ab0*/  STG.E.64 desc[UR36][R2.64], R4 ;  /* 0x0000000402007986 */ /* 0x0011e2000c101b24 */
[----:B------:R-:W-:Y:S05]  /*8ac0*/  BRA `(.L_x_46402) ;  /* 0x0000000800ac7947 */ /* 0x000fea0003800000 */
.L_x_46397:
        /* <DEDUP_REMOVED lines=14> */
.L_x_46412:
        /* <DEDUP_REMOVED lines=18> */
.L_x_46415:
[----:B------:R-:W-:-:S04]  /*8cd0*/  SHF.R.U32.HI R5, RZ, 0x18, R5 ;  /* 0x00000018ff057819 */ /* 0x000fc80000011605 */
[----:B------:R-:W-:-:S07]  /*8ce0*/  LOP3.LUT R0, R0, 0x80, R5, 0xf8, !PT ;  /* 0x0000008000007812 */ /* 0x000fce00078ef805 */
.L_x_46414:
[----:B------:R-:W-:Y:S05]  /*8cf0*/  BSYNC.RECONVERGENT B0 ;  /* 0x0000000000007941 */ /* 0x000fea0003800200 */
.L_x_46413:
[----:B------:R0:W-:Y:S01]  /*8d00*/  STG.E.U8 desc[UR36][R2.64], R0 ;  /* 0x0000000002007986 */ /* 0x0001e2000c101124 */
[----:B------:R-:W-:Y:S05]  /*8d10*/  BRA `(.L_x_46402) ;  /* 0x0000000800187947 */ /* 0x000fea0003800000 */
.L_x_46411:
        /* <DEDUP_REMOVED lines=18> */
.L_x_46418:
[----:B------:R-:W-:-:S04]  /*8e40*/  SHF.R.U32.HI R5, RZ, 0x18, R5 ;  /* 0x00000018ff057819 */ /* 0x000fc80000011605 */
[----:B------:R-:W-:-:S07]  /*8e50*/  LOP3.LUT R0, R0, 0x80, R5, 0xf8, !PT ;  /* 0x0000008000007812 */ /* 0x000fce00078ef805 */
.L_x_46417:
[----:B------:R-:W-:Y:S05]  /*8e60*/  BSYNC.RECONVERGENT B0 ;  /* 0x0000000000007941 */ /* 0x000fea0003800200 */
.L_x_46416:
[----:B------:R0:W-:Y:S01]  /*8e70*/  STG.E.U8 desc[UR36][R2.64], R0 ;  /* 0x0000000002007986 */ /* 0x0001e2000c101124 */
[----:B------:R-:W-:Y:S05]  /*8e80*/  BRA `(.L_x_46402) ;  /* 0x0000000400bc7947 */ /* 0x000fea0003800000 */
.L_x_46410:
        /* <DEDUP_REMOVED lines=22> */
.L_x_46420:
[----:B------:R-:W-:-:S04]  /*8ff0*/  LOP3.LUT R7, R7, 0xffff, RZ, 0xc0, !PT ;  /* 0x0000ffff07077812 */ /* 0x000fc800078ec0ff */
[----:B------:R-:W-:-:S05]  /*9000*/  PRMT R7, R7, 0x8880, RZ ;  /* 0x0000888007077816 */ /* 0x000fca00000000ff */
[----:B------:R-:W-:-:S05]  /*9010*/  IMAD.MOV.U32 R4, RZ, RZ, R7 ;  /* 0x000000ffff047224 */ /* 0x000fca00078e0007 */
[----:B------:R-:W-:-:S05]  /*9020*/  SHF.R.S32.HI R5, RZ, 0x1f, R4 ;  /* 0x0000001fff057819 */ /* 0x000fca0000011404 */
[----:B------:R0:W-:Y:S01]  /*9030*/  STG.E.64 desc[UR36][R2.64], R4 ;  /* 0x0000000402007986 */ /* 0x0001e2000c101b24 */
[----:B------:R-:W-:Y:S05]  /*9040*/  BRA `(.L_x_46402) ;  /* 0x00000004004c7947 */ /* 0x000fea0003800000 */
.L_x_46419:
[----:B------:R-:W-:-:S04]  /*9050*/  LOP3.LUT R7, R7, 0xffff, RZ, 0xc0, !PT ;  /* 0x0000ffff07077812 */ /* 0x000fc800078ec0ff */
[----:B------:R-:W-:-:S05]  /*9060*/  PRMT R5, R7, 0x8880, RZ ;  /* 0x0000888007057816 */ /* 0x000fca00000000ff */
[----:B------:R0:W-:Y:S01]  /*9070*/  STG.E desc[UR36][R2.64], R5 ;  /* 0x0000000502007986 */ /* 0x0001e2000c101924 */
[----:B------:R-:W-:Y:S05]  /*9080*/  BRA `(.L_x_46402) ;  /* 0x00000004003c7947 */ /* 0x000fea0003800000 */
.L_x_46409:
        /* <DEDUP_REMOVED lines=10> */
.L_x_46422:
[----:B------:R-:W-:Y:S02]  /*9130*/  PRMT R4, R7, 0x8880, RZ ;  /* 0x0000888007047816 */ /* 0x000fe400000000ff */
[----:B------:R-:W-:Y:S02]  /*9140*/  CS2R R6, SRZ ;  /* 0x0000000000067805 */ /* 0x000fe4000001ff00 */
[----:B------:R-:W-:-:S06]  /*9150*/  PRMT R4, R4, 0x7710, RZ ;  /* 0x0000771004047816 */ /* 0x000fcc00000000ff */
[----:B------:R-:W0:Y:S02]  /*9160*/  I2F.F64.S16 R4, R4 ;  /* 0x0000000400047312 */ /* 0x000e240000101c00 */
[----:B0-----:R0:W-:Y:S01]  /*9170*/  STG.E.128 desc[UR36][R2.64], R4 ;  /* 0x0000000402007986 */ /* 0x0011e2000c101d24 */
[----:B------:R-:W-:Y:S05]  /*9180*/  BRA `(.L_x_46402) ;  /* 0x0000000000fc7947 */ /* 0x000fea0003800000 */
.L_x_46421:
[----:B------:R-:W-:-:S09]  /*9190*/  UISETP.NE.AND UP0, UPT, UR4, 0xf, UPT ;  /* 0x0000000f0400788c */ /* 0x000fd2000bf05270 */
[----:B------:R-:W-:Y:S05]  /*91a0*/  BRA.U !UP0, `(.L_x_46423) ;  /* 0x0000000108e87547 */ /* 0x000fea000b800000 */
[----:B------:R-:W-:-:S09]  /*91b0*/  UISETP.NE.AND UP0, UPT, UR4, 0x17, UPT ;  /* 0x000000170400788c */ /* 0x000fd2000bf05270 */
[----:B------:R-:W-:Y:S05]  /*91c0*/  BRA.U !UP0, `(.L_x_46424) ;  /* 0x0000000108907547 */ /* 0x000fea000b800000 */
[----:B------:R-:W-:-:S09]  /*91d0*/  UISETP.NE.AND UP0, UPT, UR4, 0x18, UPT ;  /* 0x000000180400788c */ /* 0x000fd2000bf05270 */
[----:B------:R-:W-:Y:S05]  /*91e0*/  BRA.U !UP0, `(.L_x_46425) ;  /* 0x0000000108447547 */ /* 0x000fea000b800000 */
.L_x_46401:
        /* <DEDUP_REMOVED lines=16> */
.L_x_46426:
[----:B------:R-:W-:Y:S05]  /*92f0*/  BRA `(.L_x_46402) ;  /* 0x0000000000a07947 */ /* 0x000fea0003800000 */
.L_x_46425:
        /* <DEDUP_REMOVED lines=13> */
.L_x_46428:
[----:B------:R-:W-:Y:S05]  /*93d0*/  BSYNC.RECONVERGENT B0 ;  /* 0x0000000000007941 */ /* 0x000fea0003800200 */
.L_x_46427:
[----:B------:R-:W-:-:S05]  /*93e0*/  LOP3.LUT R5, R0, 0x80, R5, 0xf8, !PT ;  /* 0x0000008000057812 */ /* 0x000fca00078ef805 */
[----:B------:R0:W-:Y:S01]  /*93f0*/  STG.E.U8 desc[UR36][R2.64], R5 ;  /* 0x0000000502007986 */ /* 0x0001e2000c101124 */
[----:B------:R-:W-:Y:S05]  /*9400*/  BRA `(.L_x_46402) ;  /* 0x00000000005c7947 */ /* 0x000fea0003800000 */
.L_x_46424:
        /* <DEDUP_REMOVED lines=12> */
.L_x_46430:
[----:B------:R-:W-:Y:S01]  /*94d0*/  HFMA2 R0, -RZ, RZ, 0, 7.569789886474609375e-06 ;  /* 0x0000007fff007431 */ /* 0x000fe200000001ff */
[----:B------:R-:W-:-:S04]  /*94e0*/  ISETP.GT.U32.AND P0, PT, R4, 0x7f800000, PT ;  /* 0x7f8000000400780c */ /* 0x000fc80003f04070 */
[----:B------:R-:W-:-:S09]  /*94f0*/  SEL R0, R0, 0x7c, P0 ;  /* 0x0000007c00007807 */ /* 0x000fd20000000000 */
.L_x_46431:
[----:B------:R-:W-:Y:S05]  /*9500*/  BSYNC.RECONVERGENT B0 ;  /* 0x0000000000007941 */ /* 0x000fea0003800200 */
.L_x_46429:
[----:B------:R-:W-:-:S04]  /*9510*/  SHF.R.U32.HI R5, RZ, 0x18, R5 ;  /* 0x00000018ff057819 */ /* 0x000fc80000011605 */
[----:B------:R-:W-:-:S05]  /*9520*/  LOP3.LUT R5, R0, 0x80, R5, 0xf8, !PT ;  /* 0x0000008000057812 */ /* 0x000fca00078ef805 */
[----:B------:R0:W-:Y:S01]  /*9530*/  STG.E.U8 desc[UR36][R2.64], R5 ;  /* 0x0000000502007986 */ /* 0x0001e2000c101124 */
[----:B------:R-:W-:Y:S05]  /*9540*/  BRA `(.L_x_46402) ;  /* 0x00000000000c7947 */ /* 0x000fea0003800000 */
.L_x_46423:
[----:B------:R-:W0:Y:S02]  /*9550*/  I2F.S8 R0, R7 ;  /* 0x0000000700007306 */ /* 0x000e240000001400 */
[----:B0-----:R-:W-:-:S05]  /*9560*/  F2FP.BF16.F32.PACK_AB R0, RZ, R0 ;  /* 0x00000000ff00723e */ /* 0x001fca00000010ff */
[----:B------:R0:W-:Y:S02]  /*9570*/  STG.E.U16 desc[UR36][R2.64], R0 ;  /* 0x0000000002007986 */ /* 0x0001e4000c101524 */
.L_x_46402:
[----:B------:R-:W-:-:S07]  /*9580*/  VIADD R17, R17, 0x80 ;  /* 0x0000008011117836 */ /* 0x000fce0000000000 */
.L_x_46362:
[----:B------:R-:W-:Y:S05]  /*9590*/  BSYNC.RECONVERGENT B6 ;  /* 0x0000000000067941 */ /* 0x000fea0003800200 */
.L_x_46361:
[----:B------:R-:W5:Y:S02]  /*95a0*/  LDCU UR4, c[0x0][0x380] ;  /* 0x00007000ff0477ac */ /* 0x000f640008000800 */
[----:B-----5:R-:W-:-:S13]  /*95b0*/  ISETP.GE.AND P0, PT, R17, UR4, PT ;  /* 0x0000000411007c0c */ /* 0x020fda000bf06270 */
[----:B------:R-:W-:Y:S05]  /*95c0*/  @P0 EXIT ;  /* 0x000000000000094d */ /* 0x000fea0003800000 */
        /* <DEDUP_REMOVED lines=303> */
.L_x_46432:
[----:B------:R-:W0:Y:S01]  /*a8c0*/  LDCU.128 UR8, c[0x0][0x580] ;  /* 0x0000b000ff0877ac */ /* 0x000e220008000c00 */
[----:B------:R-:W-:-:S04]  /*a8d0*/  UPRMT UR4, UR42, 0x9910, URZ ;  /* 0x000099102a047896 */ /* 0x000fc800080000ff */
[----:B------:R-:W-:Y:S01]  /*a8e0*/  UISETP.GT.AND UP0, UPT, UR4, 0x9, UPT ;  /* 0x000000090400788c */ /* 0x000fe2000bf04270 */
[----:B0-----:R-:W-:Y:S02]  /*a8f0*/  IADD3 R16, P0, PT, R16, UR8, RZ ;  /* 0x0000000810107c10 */ /* 0x001fe4000ff1e0ff */
[----:B-1--4-:R-:W-:-:S03]  /*a900*/  IADD3 R2, P1, PT, R0, UR10, RZ ;  /* 0x0000000a00027c10 */ /* 0x012fc6000ff3e0ff */
        /* <DEDUP_REMOVED lines=13> */
.L_x_46436:
[----:B------:R0:W5:Y:S01]  /*a9e0*/  LDG.E.U8 R0, desc[UR36][R2.64] ;  /* 0x0000002402007981 */ /* 0x000162000c1e1100 */
[----:B------:R-:W-:Y:S05]  /*a9f0*/  BRA `(.L_x_46438) ;  /* 0x0000000c004c7947 */ /* 0x000fea0003800000 */
.L_x_46435:
        /* <DEDUP_REMOVED lines=8> */
.L_x_46440:
[----:B------:R0:W5:Y:S01]  /*aa80*/  LDG.E.U8 R0, desc[UR36][R2.64] ;  /* 0x0000002402007981 */ /* 0x000162000c1e1100 */
[----:B------:R-:W-:Y:S05]  /*aa90*/  BRA `(.L_x_46438) ;  /* 0x0000000c00247947 */ /* 0x000fea0003800000 */
.L_x_46439:
[----:B------:R4:W5:Y:S01]  /*aaa0*/  LDG.E.U16 R0, desc[UR36][R2.64] ;  /* 0x0000002402007981 */ /* 0x000962000c1e1500 */
[----:B------:R-:W-:Y:S05]  /*aab0*/  BRA `(.L_x_46438) ;  /* 0x0000000c001c7947 */ /* 0x000fea0003800000 */
.L_x_46434:
        /* <DEDUP_REMOVED lines=9> */
.L_x_46442:
[----:B------:R-:W2:Y:S02]  /*ab50*/  LDG.E.U16 R4, desc[UR36][R2.64] ;  /* 0x0000002402047981 */ /* 0x000ea4000c1e1500 */
[----:B--2---:R-:W-:-:S06]  /*ab60*/  HADD2.F32 R4, -RZ, R4.H0_H0 ;  /* 0x20000004ff047230 */ /* 0x004fcc0000004100 */
[----:B------:R-:W0:Y:S02]  /*ab70*/  F2I.FTZ.TRUNC.NTZ R4, R4 ;  /* 0x0000000400047305 */ /* 0x000e24000021f100 */
[----:B0-----:R-:W-:Y:S01]  /*ab80*/  PRMT R0, R4, 0x7610, R0 ;  /* 0x0000761004007816 */ /* 0x001fe20000000000 */
[----:B------:R-:W-:Y:S06]  /*ab90*/  BRA `(.L_x_46438) ;  /* 0x0000000800e47947 */ /* 0x000fec0003800000 */
.L_x_46441:
        /* <DEDUP_REMOVED lines=9> */
.L_x_46444:
[----:B------:R-:W2:Y:S02]  /*ac30*/  LDG.E.U16 R2, desc[UR36][R2.64] ;  /* 0x0000002402027981 */ /* 0x000ea4000c1e1500 */
[----:B--2---:R-:W-:-:S06]  /*ac40*/  HADD2.F32 R4, -RZ, R2.H0_H0 ;  /* 0x20000002ff047230 */ /* 0x004fcc0000004100 */
[----:B------:R-:W0:Y:S02]  /*ac50*/  F2I.FTZ.TRUNC.NTZ R4, R4 ;  /* 0x0000000400047305 */ /* 0x000e24000021f100 */
[----:B0-----:R-:W-:Y:S01]  /*ac60*/  PRMT R0, R4, 0x7610, R0 ;  /* 0x0000761004007816 */ /* 0x001fe20000000000 */
[----:B------:R-:W-:Y:S06]  /*ac70*/  BRA `(.L_x_46438) ;  /* 0x0000000800ac7947 */ /* 0x000fec0003800000 */
.L_x_46443:
[----:B------:R-:W2:Y:S02]  /*ac80*/  LDG.E.64 R2, desc[UR36][R2.64] ;  /* 0x0000002402027981 */ /* 0x000ea4000c1e1b00 */
[----:B--2---:R0:W1:Y:S02]  /*ac90*/  F2I.F64.TRUNC R0, R2 ;  /* 0x0000000200007311 */ /* 0x004064000030d100 */
[----:B01----:R-:W-:Y:S05]  /*aca0*/  BRA `(.L_x_46438) ;  /* 0x0000000800a07947 */ /* 0x003fea0003800000 */
.L_x_46433:
        /* <DEDUP_REMOVED lines=12> */
.L_x_46447:
[----:B------:R-:W2:Y:S02]  /*ad70*/  LDG.E.64 R2, desc[UR36][R2.64] ;  /* 0x0000002402027981 */ /* 0x000ea4000c1e1b00 */
[----:B--2---:R0:W1:Y:S02]  /*ad80*/  F2I.F64.TRUNC R0, R2 ;  /* 0x0000000200007311 */ /* 0x004064000030d100 */
[----:B01----:R-:W-:Y:S05]  /*ad90*/  BRA `(.L_x_46438) ;  /* 0x0000000800647947 */ /* 0x003fea0003800000 */
.L_x_46446:
        /* <DEDUP_REMOVED lines=27> */
.L_x_46449:
        /* <DEDUP_REMOVED lines=14> */
.L_x_46448:
[----:B------:R-:W2:Y:S02]  /*b030*/  LDG.E.U16 R4, desc[UR36][R2.64] ;  /* 0x0000002402047981 */ /* 0x000ea4000c1e1500 */
[----:B--2---:R-:W-:-:S06]  /*b040*/  IMAD.U32 R4, R4, 0x10000, RZ ;  /* 0x0001000004047824 */ /* 0x004fcc00078e00ff */
[----:B------:R-:W0:Y:S02]  /*b050*/  F2I.FTZ.TRUNC.NTZ R4, R4 ;  /* 0x0000000400047305 */ /* 0x000e24000021f100 */
[----:B0-----:R-:W-:Y:S01]  /*b060*/  PRMT R0, R4, 0x7610, R0 ;  /* 0x0000761004007816 */ /* 0x001fe20000000000 */
[----:B------:R-:W-:Y:S06]  /*b070*/  BRA `(.L_x_46438) ;  /* 0x0000000400ac7947 */ /* 0x000fec0003800000 */
.L_x_46445:
        /* <DEDUP_REMOVED lines=10> */
.L_x_46452:
        /* <DEDUP_REMOVED lines=21> */
.L_x_46456:
[----:B------:R-:W-:Y:S05]  /*b270*/  BSYNC.RECONVERGENT B1 ;  /* 0x0000000000017941 */ /* 0x000fea0003800200 */
.L_x_46455:
[----:B------:R-:W-:Y:S01]  /*b280*/  IMAD.SHL.U32 R0, R0, 0x100000, RZ ;  /* 0x0010000000007824 */ /* 0x000fe200078e00ff */
[----:B------:R-:W-:-:S04]  /*b290*/  LEA R2, R2, 0x3b800000, 0x17 ;  /* 0x3b80000002027811 */ /* 0x000fc800078eb8ff */
[----:B------:R-:W-:-:S07]  /*b2a0*/  LOP3.LUT R4, R2, R0, R7, 0xfe, !PT ;  /* 0x0000000002047212 */ /* 0x000fce00078efe07 */
.L_x_46454:
[----:B------:R-:W-:Y:S05]  /*b2b0*/  BSYNC.RECONVERGENT B0 ;  /* 0x0000000000007941 */ /* 0x000fea0003800200 */
.L_x_46453:
[----:B------:R-:W0:Y:S02]  /*b2c0*/  F2I.FTZ.TRUNC.NTZ R4, R4 ;  /* 0x0000000400047305 */ /* 0x000e24000021f100 */
[----:B0-----:R-:W-:Y:S01]  /*b2d0*/  PRMT R0, R4, 0x7610, R0 ;  /* 0x0000761004007816 */ /* 0x001fe20000000000 */
[----:B------:R-:W-:Y:S06]  /*b2e0*/  BRA `(.L_x_46438) ;  /* 0x0000000400107947 */ /* 0x000fec0003800000 */
.L_x_46451:
        /* <DEDUP_REMOVED lines=21> */
.L_x_46460:
[----:B------:R-:W-:Y:S05]  /*b440*/  BSYNC.RECONVERGENT B1 ;  /* 0x0000000000017941 */ /* 0x000fea0003800200 */
.L_x_46459:
[----:B------:R-:W-:Y:S02]  /*b450*/  SHF.L.U32 R0, R0, 0x15, RZ ;  /* 0x0000001500007819 */ /* 0x000fe400000006ff */
[----:B------:R-:W-:-:S04]  /*b460*/  LEA R2, R2, 0x37800000, 0x17 ;  /* 0x3780000002027811 */ /* 0x000fc800078eb8ff */
[----:B------:R-:W-:-:S07]  /*b470*/  LOP3.LUT R4, R2, R0, R7, 0xfe, !PT ;  /* 0x0000000002047212 */ /* 0x000fce00078efe07 */
.L_x_46458:
[----:B------:R-:W-:Y:S05]  /*b480*/  BSYNC.RECONVERGENT B0 ;  /* 0x0000000000007941 */ /* 0x000fea0003800200 */
.L_x_46457:
[----:B------:R-:W0:Y:S02]  /*b490*/  F2I.FTZ.TRUNC.NTZ R4, R4 ;  /* 0x0000000400047305 */ /* 0x000e24000021f100 */
[----:B0-----:R-:W-:Y:S01]  /*b4a0*/  PRMT R0, R4, 0x7610, R0 ;  /* 0x0000761004007816 */ /* 0x001fe20000000000 */
[----:B------:R-:W-:Y:S06]  /*b4b0*/  BRA `(.L_x_46438) ;  /* 0x00000000009c7947 */ /* 0x000fec0003800000 */
.L_x_46450:
        /* <DEDUP_REMOVED lines=14> */
.L_x_46464:
[----:B------:R-:W-:Y:S05]  /*b5a0*/  BSYNC.RECONVERGENT B0 ;  /* 0x0000000000007941 */ /* 0x000fea0003800200 */
.L_x_46463:
[----:B------:R-:W0:Y:S02]  /*b5b0*/  F2I.FTZ.TRUNC.NTZ R4, R4 ;  /* 0x0000000400047305 */ /* 0x000e24000021f100 */
[----:B0-----:R-:W-:Y:S01]  /*b5c0*/  PRMT R0, R4, 0x7610, R0 ;  /* 0x0000761004007816 */ /* 0x001fe20000000000 */
[----:B------:R-:W-:Y:S06]  /*b5d0*/  BRA `(.L_x_46438) ;  /* 0x0000000000547947 */ /* 0x000fec0003800000 */
.L_x_46437:
        /* <DEDUP_REMOVED lines=16> */
.L_x_46465:
[----:B------:R-:W-:Y:S01]  /*b6e0*/  PRMT R0, RZ, 0x7610, R0 ;  /* 0x00007610ff007816 */ /* 0x000fe20000000000 */
[----:B------:R-:W-:Y:S06]  /*b6f0*/  BRA `(.L_x_46438) ;  /* 0x00000000000c7947 */ /* 0x000fec0003800000 */
.L_x_46462:
[----:B------:R0:W5:Y:S01]  /*b700*/  LDG.E.U8 R0, desc[UR36][R2.64] ;  /* 0x0000002402007981 */ /* 0x000162000c1e1100 */
[----:B------:R-:W-:Y:S05]  /*b710*/  BRA `(.L_x_46438) ;  /* 0x0000000000047947 */ /* 0x000fea0003800000 */
.L_x_46461:
[----:B------:R0:W5:Y:S02]  /*b720*/  LDG.E.U8 R0, desc[UR36][R2.64] ;  /* 0x0000002402007981 */ /* 0x000164000c1e1100 */
.L_x_46438:
[----:B------:R-:W2:Y:S01]  /*b730*/  LDCU.S8 UR4, c[0x0][0x591] ;  /* 0x0000b220ff0477ac */ /* 0x000ea20008000200 */
[----:B-1-3-5:R-:W-:Y:S02]  /*b740*/  PRMT R4, R0, 0x8880, RZ ;  /* 0x0000888000047816 */ /* 0x02afe400000000ff */
[----:B------:R-:W-:Y:S01]  /*b750*/  MOV R0, 0xb780 ;  /* 0x0000b78000007802 */ /* 0x000fe20000000f00 */
[----:B--2---:R-:W-:-:S07]  /*b760*/  IMAD.U32 R10, RZ, RZ, UR4 ;  /* 0x00000004ff0a7e24 */ /* 0x004fce000f8e00ff */
[----:B0---4-:R-:W-:Y:S05]  /*b770*/  CALL.REL.NOINC `($__internal_78_$__cuda_sm20_rem_s16) ;  /* 0x0000000c00e07944 */ /* 0x011fea0003c00000 */
        /* <DEDUP_REMOVED lines=21> */
.L_x_46469:
[----:B------:R-:W-:Y:S01]  /*b8d0*/  STG.E.U8 desc[UR36][R16.64], R5 ;  /* 0x0000000510007986 */ /* 0x000fe2000c101124 */
[----:B------:R-:W-:Y:S05]  /*b8e0*/  EXIT ;  /* 0x000000000000794d */ /* 0x000fea0003800000 */
.L_x_46468:
        /* <DEDUP_REMOVED lines=12> */
.L_x_46472:
[----:B------:R-:W-:-:S04]  /*b9b0*/  LOP3.LUT R5, R5, 0xffff, RZ, 0xc0, !PT ;  /* 0x0000ffff05057812 */ /* 0x000fc800078ec0ff */
[----:B------:R-:W-:-:S05]  /*b9c0*/  PRMT R3, R5, 0x8880, RZ ;  /* 0x0000888005037816 */ /* 0x000fca00000000ff */
[----:B------:R-:W-:Y:S01]  /*b9d0*/  STG.E desc[UR36][R16.64], R3 ;  /* 0x0000000310007986 */ /* 0x000fe2000c101924 */
[----:B------:R-:W-:Y:S05]  /*b9e0*/  EXIT ;  /* 0x000000000000794d */ /* 0x000fea0003800000 */
.L_x_46471:
[----:B------:R-:W-:-:S04]  /*b9f0*/  PRMT R3, R5, 0x8880, RZ ;  /* 0x0000888005037816 */ /* 0x000fc800000000ff */
[----:B------:R-:W-:-:S05]  /*ba00*/  PRMT R3, R3, 0x7710, RZ ;  /* 0x0000771003037816 */ /* 0x000fca00000000ff */
[----:B------:R-:W-:Y:S01]  /*ba10*/  STG.E.U16 desc[UR36][R16.64], R3 ;  /* 0x0000000310007986 */ /* 0x000fe2000c101524 */
[----:B------:R-:W-:Y:S05]  /*ba20*/  EXIT ;  /* 0x000000000000794d */ /* 0x000fea0003800000 */
.L_x_46467:
        /* <DEDUP_REMOVED lines=9> */
.L_x_46474:
[----:B------:R-:W0:Y:S02]  /*bac0*/  I2F.S8 R0, R5 ;  /* 0x0000000500007306 */ /* 0x000e240000001400 */
[----:B0-----:R-:W-:-:S05]  /*bad0*/  F2FP.F16.F32.PACK_AB R0, RZ, R0 ;  /* 0x00000000ff00723e */ /* 0x001fca00000000ff */
[----:B------:R-:W-:Y:S01]  /*bae0*/  STG.E.U16 desc[UR36][R16.64], R0 ;  /* 0x0000000010007986 */ /* 0x000fe2000c101524 */
[----:B------:R-:W-:Y:S05]  /*baf0*/  EXIT ;  /* 0x000000000000794d */ /* 0x000fea0003800000 */
.L_x_46473:
        /* <DEDUP_REMOVED lines=8> */
[----:B0-----:R-:W-:Y:S01]  /*bb80*/  STG.E.64 desc[UR36][R16.64], R2 ;  /* 0x0000000210007986 */ /* 0x001fe2000c101b24 */
[----:B------:R-:W-:Y:S05]  /*bb90*/  EXIT ;  /* 0x000000000000794d */ /* 0x000fea0003800000 */
.L_x_46476:
[----:B------:R-:W0:Y:S02]  /*bba0*/  I2F.S8 R5, R5 ;  /* 0x0000000500057306 */ /* 0x000e240000001400 */
[----:B0-----:R-:W-:-:S04]  /*bbb0*/  F2FP.F16.F32.PACK_AB R3, RZ, R5 ;  /* 0x00000005ff03723e */ /* 0x001fc800000000ff */
[----:B------:R-:W-:-:S05]  /*bbc0*/  PRMT R3, R3, 0x5410, RZ ;  /* 0x0000541003037816 */ /* 0x000fca00000000ff */
[----:B------:R-:W-:Y:S01]  /*bbd0*/  STG.E desc[UR36][R16.64], R3 ;  /* 0x0000000310007986 */ /* 0x000fe2000c101924 */
[----:B------:R-:W-:Y:S05]  /*bbe0*/  EXIT ;  /* 0x000000000000794d */ /* 0x000fea0003800000 */
.L_x_46475:
[----:B------:R-:W-:-:S04]  /*bbf0*/  PRMT R2, R5, 0x8880, RZ ;  /* 0x0000888005027816 */ /* 0x000fc800000000ff */
[----:B------:R-:W-:-:S06]  /*bc00*/  PRMT R2, R2, 0x7710, RZ ;  /* 0x0000771002027816 */ /* 0x000fcc00000000ff */
[----:B------:R-:W0:Y:S02]  /*bc10*/  I2F.F64.S16 R2, R2 ;  /* 0x0000000200027312 */ /* 0x000e240000101c00 */
[----:B0-----:R-:W-:Y:S01]  /*bc20*/  STG.E.64 desc[UR36][R16.64], R2 ;  /* 0x0000000210007986 */ /* 0x001fe2000c101b24 */
[----:B------:R-:W-:Y:S05]  /*bc30*/  EXIT ;  /* 0x000000000000794d */ /* 0x000fea0003800000 */
.L_x_46466:
        /* <DEDUP_REMOVED lines=14> */
.L_x_46480:
        /* <DEDUP_REMOVED lines=17> */
.L_x_46483:
[----:B------:R-:W-:-:S04]  /*be30*/  SHF.R.U32.HI R3, RZ, 0x18, R3 ;  /* 0x00000018ff037819 */ /* 0x000fc80000011603 */
[----:B------:R-:W-:-:S04]  /*be40*/  LOP3.LUT R0, R0, 0x80, R3, 0xf8, !PT ;  /* 0x0000008000007812 */ /* 0x000fc800078ef803 */
[----:B------:R-:W-:-:S07]  /*be50*/  PRMT R8, R0, 0x7610, R8 ;  /* 0x0000761000087816 */ /* 0x000fce0000000008 */
.L_x_46482:
[----:B------:R-:W-:Y:S05]  /*be60*/  BSYNC.RECONVERGENT B0 ;  /* 0x0000000000007941 */ /* 0x000fea0003800200 */
.L_x_46481:
[----:B------:R-:W-:Y:S01]  /*be70*/  STG.E.U8 desc[UR36][R16.64], R8 ;  /* 0x0000000810007986 */ /* 0x000fe2000c101124 */
[----:B------:R-:W-:Y:S05]  /*be80*/  EXIT ;  /* 0x000000000000794d */ /* 0x000fea0003800000 */
.L_x_46479:
        /* <DEDUP_REMOVED lines=17> */
.L_x_46486:
[----:B------:R-:W-:-:S04]  /*bfa0*/  SHF.R.U32.HI R3, RZ, 0x18, R3 ;  /* 0x00000018ff037819 */ /* 0x000fc80000011603 */
[----:B------:R-:W-:-:S04]  /*bfb0*/  LOP3.LUT R0, R0, 0x80, R3, 0xf8, !PT ;  /* 0x0000008000007812 */ /* 0x000fc800078ef803 */
[----:B------:R-:W-:-:S07]  /*bfc0*/  PRMT R8, R0, 0x7610, R8 ;  /* 0x0000761000087816 */ /* 0x000fce0000000008 */
.L_x_46485:
[----:B------:R-:W-:Y:S05]  /*bfd0*/  BSYNC.RECONVERGENT B0 ;  /* 0x0000000000007941 */ /* 0x000fea0003800200 */
.L_x_46484:
[----:B------:R-:W-:Y:S01]  /*bfe0*/  STG.E.U8 desc[UR36][R16.64], R8 ;  /* 0x0000000810007986 */ /* 0x000fe2000c101124 */
[----:B------:R-:W-:Y:S05]  /*bff0*/  EXIT ;  /* 0x000000000000794d */ /* 0x000fea0003800000 */
.L_x_46478:
        /* <DEDUP_REMOVED lines=22> */
.L_x_46488:
[----:B------:R-:W-:-:S04]  /*c160*/  LOP3.LUT R5, R5, 0xffff, RZ, 0xc0, !PT ;  /* 0x0000ffff05057812 */ /* 0x000fc800078ec0ff */
[----:B------:R-:W-:-:S05]  /*c170*/  PRMT R5, R5, 0x8880, RZ ;  /* 0x0000888005057816 */ /* 0x000fca00000000ff */
[----:B------:R-:W-:-:S05]  /*c180*/  IMAD.MOV.U32 R2, RZ, RZ, R5 ;  /* 0x000000ffff027224 */ /* 0x000fca00078e0005 */
[----:B------:R-:W-:-:S05]  /*c190*/  SHF.R.S32.HI R3, RZ, 0x1f, R2 ;  /* 0x0000001fff037819 */ /* 0x000fca0000011402 */
[----:B------:R-:W-:Y:S01]  /*c1a0*/  STG.E.64 desc[UR36][R16.64], R2 ;  /* 0x0000000210007986 */ /* 0x000fe2000c101b24 */
[----:B------:R-:W-:Y:S05]  /*c1b0*/  EXIT ;  /* 0x000000000000794d */ /* 0x000fea0003800000 */
.L_x_46487:
[----:B------:R-:W-:-:S04]  /*c1c0*/  LOP3.LUT R5, R5, 0xffff, RZ, 0xc0, !PT ;  /* 0x0000ffff05057812 */ /* 0x000fc800078ec0ff */
[----:B------:R-:W-:-:S05]  /*c1d0*/  PRMT R3, R5, 0x8880, RZ ;  /* 0x0000888005037816 */ /* 0x000fca00000000ff */
[----:B------:R-:W-:Y:S01]  /*c1e0*/  STG.E desc[UR36][R16.64], R3 ;  /* 0x0000000310007986 */ /* 0x000fe2000c101924 */
[----:B------:R-:W-:Y:S05]  /*c1f0*/  EXIT ;  /* 0x000000000000794d */ /* 0x000fea0003800000 */
.L_x_46477:
        /* <DEDUP_REMOVED lines=10> */
.L_x_46490:
[----:B------:R-:W-:Y:S02]  /*c2a0*/  PRMT R4, R5, 0x8880, RZ ;  /* 0x0000888005047816 */ /* 0x000fe400000000ff */
[----:B------:R-:W-:Y:S02]  /*c2b0*/  CS2R R6, SRZ ;  /* 0x0000000000067805 */ /* 0x000fe4000001ff00 */
[----:B------:R-:W-:-:S06]  /*c2c0*/  PRMT R4, R4, 0x7710, RZ ;  /* 0x0000771004047816 */ /* 0x000fcc00000000ff */
[----:B------:R-:W0:Y:S02]  /*c2d0*/  I2F.F64.S16 R4, R4 ;  /* 0x0000000400047312 */ /* 0x000e240000101c00 */
[----:B0-----:R-:W-:Y:S01]  /*c2e0*/  STG.E.128 desc[UR36][R16.64], R4 ;  /* 0x0000000410007986 */ /* 0x001fe2000c101d24 */
[----:B------:R-:W-:Y:S05]  /*c2f0*/  EXIT ;  /* 0x000000000000794d */ /* 0x000fea0003800000 */
.L_x_46489:
[----:B------:R-:W-:-:S09]  /*c300*/  UISETP.NE.AND UP0, UPT, UR4, 0xf, UPT ;  /* 0x0000000f0400788c */ /* 0x000fd2000bf05270 */
[----:B------:R-:W-:Y:S05]  /*c310*/  BRA.U !UP0, `(.L_x_46491) ;  /* 0x0000000108e87547 */ /* 0x000fea000b800000 */
[----:B------:R-:W-:-:S09]  /*c320*/  UISETP.NE.AND UP0, UPT, UR4, 0x17, UPT ;  /* 0x000000170400788c */ /* 0x000fd2000bf05270 */
[----:B------:R-:W-:Y:S05]  /*c330*/  BRA.U !UP0, `(.L_x_46492) ;  /* 0x0000000108907547 */ /* 0x000fea000b800000 */
[----:B------:R-:W-:-:S09]  /*c340*/  UISETP.NE.AND UP0, UPT, UR4, 0x18, UPT ;  /* 0x000000180400788c */ /* 0x000fd2000bf05270 */
[----:B------:R-:W-:Y:S05]  /*c350*/  BRA.U !UP0, `(.L_x_46493) ;  /* 0x0000000108447547 */ /* 0x000fea000b800000 */
.L_x_46470:
        /* <DEDUP_REMOVED lines=16> */
.L_x_46494:
[----:B------:R-:W-:Y:S05]  /*c460*/  EXIT ;  /* 0x000000000000794d */ /* 0x000fea0003800000 */
.L_x_46493:
        /* <DEDUP_REMOVED lines=13> */
.L_x_46496:
[----:B------:R-:W-:Y:S05]  /*c540*/  BSYNC.RECONVERGENT B0 ;  /* 0x0000000000007941 */ /* 0x000fea0003800200 */
.L_x_46495:
[----:B------:R-:W-:-:S05]  /*c550*/  LOP3.LUT R3, R0, 0x80, R3, 0xf8, !PT ;  /* 0x0000008000037812 */ /* 0x000fca00078ef803 */
[----:B------:R-:W-:Y:S01]  /*c560*/  STG.E.U8 desc[UR36][R16.64], R3 ;  /* 0x0000000310007986 */ /* 0x000fe2000c101124 */
[----:B------:R-:W-:Y:S05]  /*c570*/  EXIT ;  /* 0x000000000000794d */ /* 0x000fea0003800000 */
.L_x_46492:
        /* <DEDUP_REMOVED lines=12> */
.L_x_46498:
[----:B------:R-:W-:Y:S01]  /*c640*/  IMAD.MOV.U32 R0, RZ, RZ, 0x7f ;  /* 0x0000007fff007424 */ /* 0x000fe200078e00ff */
[----:B------:R-:W-:-:S04]  /*c650*/  ISETP.GT.U32.AND P0, PT, R2, 0x7f800000, PT ;  /* 0x7f8000000200780c */ /* 0x000fc80003f04070 */
[----:B------:R-:W-:-:S09]  /*c660*/  SEL R0, R0, 0x7c, P0 ;  /* 0x0000007c00007807 */ /* 0x000fd20000000000 */
.L_x_46499:
[----:B------:R-:W-:Y:S05]  /*c670*/  BSYNC.RECONVERGENT B0 ;  /* 0x0000000000007941 */ /* 0x000fea0003800200 */
.L_x_46497:
[----:B------:R-:W-:-:S04]  /*c680*/  SHF.R.U32.HI R3, RZ, 0x18, R3 ;  /* 0x00000018ff037819 */ /* 0x000fc80000011603 */
[----:B------:R-:W-:-:S05]  /*c690*/  LOP3.LUT R3, R0, 0x80, R3, 0xf8, !PT ;  /* 0x0000008000037812 */ /* 0x000fca00078ef803 */
[----:B------:R-:W-:Y:S01]  /*c6a0*/  STG.E.U8 desc[UR36][R16.64], R3 ;  /* 0x0000000310007986 */ /* 0x000fe2000c101124 */
[----:B------:R-:W-:Y:S05]  /*c6b0*/  EXIT ;  /* 0x000000000000794d */ /* 0x000fea0003800000 */
.L_x_46491:
[----:B------:R-:W0:Y:S02]  /*c6c0*/  I2F.S8 R0, R5 ;  /* 0x0000000500007306 */ /* 0x000e240000001400 */
[----:B0-----:R-:W-:-:S05]  /*c6d0*/  F2FP.BF16.F32.PACK_AB R0, RZ, R0 ;  /* 0x00000000ff00723e */ /* 0x001fca00000010ff */
[----:B------:R-:W-:Y:S01]  /*c6e0*/  STG.E.U16 desc[UR36][R16.64], R0 ;  /* 0x0000000010007986 */ /* 0x000fe2000c101524 */
[----:B------:R-:W-:Y:S05]  /*c6f0*/  EXIT ;  /* 0x000000000000794d */ /* 0x000fea0003800000 */
        .weak           $__internal_78_$__cuda_sm20_rem_s16
        .type           $__internal_78_$__cuda_sm20_rem_s16,@function
        .size           $__internal_78_$__cuda_sm20_rem_s16,(.L_x_49939 - $__internal_78_$__cuda_sm20_rem_s16)
$__internal_78_$__cuda_sm20_rem_s16:
        /* <DEDUP_REMOVED lines=14> */
[----:B------:R-:W-:-:S04]  /*c7e0*/  IMAD.MOV.U32 R7, RZ, RZ, 0x0 ;  /* 0x00000000ff077424 */ /* 0x000fc800078e00ff */
[----:B------:R-:W-:-:S05]  /*c7f0*/  IADD3 R6, PT, PT, R6, 0x2, RZ ;  /* 0x0000000206067810 */ /* 0x000fca0007ffe0ff */
[----:B------:R-:W-:Y:S01]  /*c800*/  FMUL.RZ R6, R5, R6 ;  /* 0x0000000605067220 */ /* 0x000fe2000040c000 */
[----:B------:R-:W-:-:S05]  /*c810*/  IABS R5, R10 ;  /* 0x0000000a00057213 */ /* 0x000fca0000000000 */
[----:B------:R-:W0:Y:S01]  /*c820*/  F2I.U32.TRUNC.NTZ R6, R6 ;  /* 0x0000000600067305 */ /* 0x000e22000020f000 */
[----:B------:R-:W-:Y:S01]  /*c830*/  IMAD.MOV R9, RZ, RZ, -R5 ;  /* 0x000000ffff097224 */ /* 0x000fe200078e0a05 */
[----:B0-----:R-:W-:Y:S01]  /*c840*/  LOP3.LUT R5, R6, 0xffff, RZ, 0xc0, !PT ;  /* 0x0000ffff06057812 */ /* 0x001fe200078ec0ff */
[----:B------:R-:W-:-:S04]  /*c850*/  IMAD.MOV.U32 R6, RZ, RZ, R0 ;  /* 0x000000ffff067224 */ /* 0x000fc800078e0000 */
[----:B------:R-:W-:Y:S02]  /*c860*/  IMAD R5, R5, R9, R8 ;  /* 0x0000000905057224 */ /* 0x000fe400078e0208 */
[----:B------:R-:W-:-:S05]  /*c870*/  IMAD.MOV R8, RZ, RZ, -R4 ;  /* 0x000000ffff087224 */ /* 0x000fca00078e0a04 */
[----:B------:R-:W-:-:S05]  /*c880*/  LOP3.LUT R5, R8, R5, RZ, 0x3c, !PT ;  /* 0x0000000508057212 */ /* 0x000fca00078e3cff */
[----:B------:R-:W-:Y:S01]  /*c890*/  IMAD.IADD R5, R4, 0x1, R5 ;  /* 0x0000000104057824 */ /* 0x000fe200078e0205 */
[----:B------:R-:W-:Y:S01]  /*c8a0*/  @!P0 MOV R5, 0xffffffff ;  /* 0xffffffff00058802 */ /* 0x000fe20000000f00 */
[----:B------:R-:W-:Y:S06]  /*c8b0*/  RET.REL.NODEC R6 `(_ZN2at6native18elementwise_kernelILi128ELi4EZNS0_15gpu_kernel_implINS0_13BUnaryFunctorIaaaZZZNS0_21remainder_kernel_cudaERNS_18TensorIteratorBaseEENKUlvE_clEvENKUlvE0_clEvEUlaaE_EEEEvS5_RKT_EUliE_EEviT1_) ;  /* 0xffffff3406d07950 */ /* 0x000fec0003c3ffff */
.L_x_46500:
        /* <DEDUP_REMOVED lines=12> */
.L_x_49939:


//--------------------- .text._ZN2at6native27unrolled_elementwise_kernelINS0_13BUnaryFunctorIaaaZZZNS0_21remainder_kernel_cudaERNS_18TensorIteratorBaseEENKUlvE_clEvENKUlvE0_clEvEUlaaE_EESt5arrayIPcLm2EELi4E23TrivialOffsetCalculatorILi1EjESD_NS0_6memory12LoadWithCastILi1EEENSE_13StoreWithCastILi1EEEEEviT_T0_T2_T3_T4_T5_ --------------------------
	.section	.text._ZN2at6native27unrolled_elementwise_kernelINS0_13BUnaryFunctorIaaaZZZNS0_21remainder_kernel_cudaERNS_18TensorIteratorBaseEENKUlvE_clEvENKUlvE0_clEvEUlaaE_EESt5arrayIPcLm2EELi4E23TrivialOffsetCalculatorILi1EjESD_NS0_6memory12LoadWithCastILi1EEENSE_13StoreWithCastILi1EEEEEviT_T0_T2_T3_T4_T5_,"ax",@progbits
	.align	128
        .global         _ZN2at6native27unrolled_elementwise_kernelINS0_13BUnaryFunctorIaaaZZZNS0_21remainder_kernel_cudaERNS_18TensorIteratorBaseEENKUlvE_clEvENKUlvE0_clEvEUlaaE_EESt5arrayIPcLm2EELi4E23TrivialOffsetCalculatorILi1EjESD_NS0_6memory12LoadWithCastILi1EEENSE_13StoreWithCastILi1EEEEEviT_T0_T2_T3_T4_T5_
        .type           _ZN2at6native27unrolled_elementwise_kernelINS0_13BUnaryFunctorIaaaZZZNS0_21remainder_kernel_cudaERNS_18TensorIteratorBaseEENKUlvE_clEvENKUlvE0_clEvEUlaaE_EESt5arrayIPcLm2EELi4E23TrivialOffsetCalculatorILi1EjESD_NS0_6memory12LoadWithCastILi1EEENSE_13StoreWithCastILi1EEEEEviT_T0_T2_T3_T4_T5_,@function
        .size           _ZN2at6native27unrolled_elementwise_kernelINS0_13BUnaryFunctorIaaaZZZNS0_21remainder_kernel_cudaERNS_18TensorIteratorBaseEENKUlvE_clEvENKUlvE0_clEvEUlaaE_EESt5arrayIPcLm2EELi4E23TrivialOffsetCalculatorILi1EjESD_NS0_6memory12LoadWithCastILi1EEENSE_13StoreWithCastILi1EEEEEviT_T0_T2_T3_T4_T5_,(.L_x_49940 - _ZN2at6native27unrolled_elementwise_kernelINS0_13BUnaryFunctorIaaaZZZNS0_21remainder_kernel_cudaERNS_18TensorIteratorBaseEENKUlvE_clEvENKUlvE0_clEvEUlaaE_EESt5arrayIPcLm2EELi4E23TrivialOffsetCalculatorILi1EjESD_NS0_6memory12LoadWithCastILi1EEENSE_13StoreWithCastILi1EEEEEviT_T0_T2_T3_T4_T5_)
        .other          _ZN2at6native27unrolled_elementwise_kernelINS0_13BUnaryFunctorIaaaZZZNS0_21remainder_kernel_cudaERNS_18TensorIteratorBaseEENKUlvE_clEvENKUlvE0_clEvEUlaaE_EESt5arrayIPcLm2EELi4E23TrivialOffsetCalculatorILi1EjESD_NS0_6memory12LoadWithCastILi1EEENSE_13StoreWithCastILi1EEEEEviT_T0_T2_T3_T4_T5_,@"STO_CUDA_ENTRY STV_DEFAULT"
_ZN2at6native27unrolled_elementwise_kernelINS0_13BUnaryFunctorIaaaZZZNS0_21remainder_kernel_cudaERNS_18TensorIteratorBaseEENKUlvE_clEvENKUlvE0_clEvEUlaaE_EESt5arrayIPcLm2EELi4E23TrivialOffsetCalculatorILi1EjESD_NS0_6memory12LoadWithCastILi1EEENSE_13StoreWithCastILi1EEEEEviT_T0_T2_T3_T4_T5_:
.text._ZN2at6native27unrolled_elementwise_kernelINS0_13BUnaryFunctorIaaaZZZNS0_21remainder_kernel_cudaERNS_18TensorIteratorBaseEENKUlvE_clEvENKUlvE0_clEvEUlaaE_EESt5arrayIPcLm2EELi4E23TrivialOffsetCalculatorILi1EjESD_NS0_6memory12LoadWithCastILi1EEENSE_13StoreWithCastILi1EEEEEviT_T0_T2_T3_T4_T5_:
        /* <DEDUP_REMOVED lines=31> */
.L_x_46506:
[----:B------:R3:W5:Y:S01]  /*01f0*/  LDG.E.U8 R0, desc[UR36][R4.64] ;  /* 0x0000002404007981 */ /* 0x000762000c1e1100 */
[----:B------:R-:W-:Y:S05]  /*0200*/  BRA `(.L_x_46508) ;  /* 0x0000000c00507947 */ /* 0x000fea0003800000 */
.L_x_46505:
        /* <DEDUP_REMOVED lines=8> */
.L_x_46510:
[----:B------:R1:W5:Y:S01]  /*0290*/  LDG.E.U8 R0, desc[UR36][R4.64] ;  /* 0x0000002404007981 */ /* 0x000362000c1e1100 */
[----:B------:R-:W-:Y:S05]  /*02a0*/  BRA `(.L_x_46508) ;  /* 0x0000000c00287947 */ /* 0x000fea0003800000 */
.L_x_46509:
[----:B------:R2:W5:Y:S01]  /*02b0*/  LDG.E.U16 R0, desc[UR36][R4.64] ;  /* 0x0000002404007981 */ /* 0x000562000c1e1500 */
[----:B------:R-:W-:Y:S05]  /*02c0*/  BRA `(.L_x_46508) ;  /* 0x0000000c00207947 */ /* 0x000fea0003800000 */
.L_x_46504:
        /* <DEDUP_REMOVED lines=9> */
.L_x_46512:
[----:B------:R-:W2:Y:S02]  /*0360*/  LDG.E.U16 R3, desc[UR36][R4.64] ;  /* 0x0000002404037981 */ /* 0x000ea4000c1e1500 */
[----:B--2---:R-:W-:-:S06]  /*0370*/  HADD2.F32 R3, -RZ, R3.H0_H0 ;  /* 0x20000003ff037230 */ /* 0x004fcc0000004100 */
[----:B------:R-:W0:Y:S02]  /*0380*/  F2I.FTZ.TRUNC.NTZ R3, R3 ;  /* 0x0000000300037305 */ /* 0x000e24000021f100 */
[----:B0-----:R-:W-:Y:S01]  /*0390*/  PRMT R0, R3, 0x7610, R0 ;  /* 0x0000761003007816 */ /* 0x001fe20000000000 */
[----:B------:R-:W-:Y:S06]  /*03a0*/  BRA `(.L_x_46508) ;  /* 0x0000000800e87947 */ /* 0x000fec0003800000 */
.L_x_46511:
        /* <DEDUP_REMOVED lines=9> */
.L_x_46514:
[----:B------:R-:W2:Y:S02]  /*0440*/  LDG.E.U16 R4, desc[UR36][R4.64] ;  /* 0x0000002404047981 */ /* 0x000ea4000c1e1500 */
[----:B--2---:R-:W-:-:S06]  /*0450*/  HADD2.F32 R3, -RZ, R4.H0_H0 ;  /* 0x20000004ff037230 */ /* 0x004fcc0000004100 */
[----:B------:R-:W0:Y:S02]  /*0460*/  F2I.FTZ.TRUNC.NTZ R3, R3 ;  /* 0x0000000300037305 */ /* 0x000e24000021f100 */
[----:B0-----:R-:W-:Y:S01]  /*0470*/  PRMT R0, R3, 0x7610, R0 ;  /* 0x0000761003007816 */ /* 0x001fe20000000000 */
[----:B------:R-:W-:Y:S06]  /*0480*/  BRA `(.L_x_46508) ;  /* 0x0000000800b07947 */ /* 0x000fec0003800000 */
.L_x_46513:
[----:B------:R-:W2:Y:S02]  /*0490*/  LDG.E.64 R4, desc[UR36][R4.64] ;  /* 0x0000002404047981 */ /* 0x000ea4000c1e1b00 */
[----:B--2---:R0:W1:Y:S02]  /*04a0*/  F2I.F64.TRUNC R0, R4 ;  /* 0x0000000400007311 */ /* 0x004064000030d100 */
[----:B01----:R-:W-:Y:S05]  /*04b0*/  BRA `(.L_x_46508) ;  /* 0x0000000800a47947 */ /* 0x003fea0003800000 */
.L_x_46503:
        /* <DEDUP_REMOVED lines=12> */
.L_x_46517:
[----:B------:R-:W2:Y:S02]  /*0580*/  LDG.E.64 R4, desc[UR36][R4.64] ;  /* 0x0000002404047981 */ /* 0x000ea4000c1e1b00 */
[----:B--2---:R0:W1:Y:S02]  /*0590*/  F2I.F64.TRUNC R0, R4 ;  /* 0x0000000400007311 */ /* 0x004064000030d100 */
[----:B01----:R-:W-:Y:S05]  /*05a0*/  BRA `(.L_x_46508) ;  /* 0x0000000800687947 */ /* 0x003fea0003800000 */
.L_x_46516:
        /* <DEDUP_REMOVED lines=27> */
.L_x_46519:
        /* <DEDUP_REMOVED lines=15> */
.L_x_46518:
[----:B------:R-:W2:Y:S02]  /*0850*/  LDG.E.U16 R3, desc[UR36][R4.64] ;  /* 0x0000002404037981 */ /* 0x000ea4000c1e1500 */
[----:B--2---:R-:W-:-:S06]  /*0860*/  IMAD.U32 R3, R3, 0x10000, RZ ;  /* 0x0001000003037824 */ /* 0x004fcc00078e00ff */
[----:B------:R-:W0:Y:S02]  /*0870*/  F2I.FTZ.TRUNC.NTZ R3, R3 ;  /* 0x0000000300037305 */ /* 0x000e24000021f100 */
[----:B0-----:R-:W-:Y:S01]  /*0880*/  PRMT R0, R3, 0x7610, R0 ;  /* 0x0000761003007816 */ /* 0x001fe20000000000 */
[----:B------:R-:W-:Y:S06]  /*0890*/  BRA `(.L_x_46508) ;  /* 0x0000000400ac7947 */ /* 0x000fec0003800000 */
.L_x_46515:
        /* <DEDUP_REMOVED lines=10> */
.L_x_46522:
        /* <DEDUP_REMOVED lines=21> */
.L_x_46526:
[----:B------:R-:W-:Y:S05]  /*0a90*/  BSYNC.RECONVERGENT B1 ;  /* 0x0000000000017941 */ /* 0x000fea0003800200 */
.L_x_46525:
[----:B------:R-:W-:Y:S01]  /*0aa0*/  IMAD.SHL.U32 R0, R0, 0x100000, RZ ;  /* 0x0010000000007824 */ /* 0x000fe200078e00ff */
[----:B------:R-:W-:-:S04]  /*0ab0*/  LEA R3, R3, 0x3b800000, 0x17 ;  /* 0x3b80000003037811 */ /* 0x000fc800078eb8ff */
[----:B------:R-:W-:-:S07]  /*0ac0*/  LOP3.LUT R3, R3, R0, R7, 0xfe, !PT ;  /* 0x0000000003037212 */ /* 0x000fce00078efe07 */
.L_x_46524:
[----:B------:R-:W-:Y:S05]  /*0ad0*/  BSYNC.RECONVERGENT B0 ;  /* 0x0000000000007941 */ /* 0x000fea0003800200 */
.L_x_46523:
[----:B------:R-:W0:Y:S02]  /*0ae0*/  F2I.FTZ.TRUNC.NTZ R3, R3 ;  /* 0x0000000300037305 */ /* 0x000e24000021f100 */
[----:B0-----:R-:W-:Y:S01]  /*0af0*/  PRMT R0, R3, 0x7610, R0 ;  /* 0x0000761003007816 */ /* 0x001fe20000000000 */
[----:B------:R-:W-:Y:S06]  /*0b00*/  BRA `(.L_x_46508) ;  /* 0x0000000400107947 */ /* 0x000fec0003800000 */
.L_x_46521:
        /* <DEDUP_REMOVED lines=21> */
.L_x_46530:
[----:B------:R-:W-:Y:S05]  /*0c60*/  BSYNC.RECONVERGENT B1 ;  /* 0x0000000000017941 */ /* 0x000fea0003800200 */
.L_x_46529:
[----:B------:R-:W-:Y:S01]  /*0c70*/  IMAD.SHL.U32 R0, R0, 0x200000, RZ ;  /* 0x0020000000007824 */ /* 0x000fe200078e00ff */
[----:B------:R-:W-:-:S04]  /*0c80*/  LEA R3, R3, 0x37800000, 0x17 ;  /* 0x3780000003037811 */ /* 0x000fc800078eb8ff */
[----:B------:R-:W-:-:S07]  /*0c90*/  LOP3.LUT R3, R3, R0, R7, 0xfe, !PT ;  /* 0x0000000003037212 */ /* 0x000fce00078efe07 */
.L_x_46528:
[----:B------:R-:W-:Y:S05]  /*0ca0*/  BSYNC.RECONVERGENT B0 ;  /* 0x0000000000007941 */ /* 0x000fea0003800200 */
.L_x_46527:
[----:B------:R-:W0:Y:S02]  /*0cb0*/  F2I.FTZ.TRUNC.NTZ R3, R3 ;  /* 0x0000000300037305 */ /* 0x000e24000021f100 */
[----:B0-----:R-:W-:Y:S01]  /*0cc0*/  PRMT R0, R3, 0x7610, R0 ;  /* 0x0000761003007816 */ /* 0x001fe20000000000 */
[----:B------:R-:W-:Y:S06]  /*0cd0*/  BRA `(.L_x_46508) ;  /* 0x00000000009c7947 */ /* 0x000fec0003800000 */
.L_x_46520:
[----:B------:R-:W-:-:S09]  /*0ce0*/  UISETP.NE.AND UP0, UPT, UR4, 0x1c, UPT ;  /* 0x0000001c0400788c */ /* 0x000fd2000bf05270 */
[----:B------:R-:W-:Y:S05]  /*0cf0*/  BRA.U !UP0, `(.L_x_46531) ;  /* 0x0000000108907547 */ /* 0x000fea000b800000 */
[----:B------:R-:W-:-:S09]  /*0d00*/  UISETP.NE.AND UP0, UPT, UR4, 0x1d, UPT ;  /* 0x0000001d0400788c */ /* 0x000fd2000bf05270 */
[----:B------:R-:W-:Y:S05]  /*0d10*/  BRA.U !UP0, `(.L_x_46532) ;  /* 0x0000000108807547 */ /* 0x000fea000b800000 */
[----:B------:R-:W-:-:S09]  /*0d20*/  UISETP.NE.AND UP0, UPT, UR4, 0x2c, UPT ;  /* 0x0000002c0400788c */ /* 0x000fd2000bf05270 */
[----:B------:R-:W-:Y:S05]  /*0d30*/  BRA.U !UP0, `(.L_x_46533) ;  /* 0x0000000108487547 */ /* 0x000fea000b800000 */
.L_x_46507:
        /* <DEDUP_REMOVED lines=16> */
.L_x_46534:
[----:B------:R-:W-:Y:S01]  /*0e40*/  PRMT R0, RZ, 0x7610, R0 ;  /* 0x00007610ff007816 */ /* 0x000fe20000000000 */
[----:B------:R-:W-:Y:S06]  /*0e50*/  BRA `(.L_x_46508) ;  /* 0x00000000003c7947 */ /* 0x000fec0003800000 */
.L_x_46533:
        /* <DEDUP_REMOVED lines=8> */
.L_x_46536:
[----:B------:R-:W-:Y:S05]  /*0ee0*/  BSYNC.RECONVERGENT B0 ;  /* 0x0000000000007941 */ /* 0x000fea0003800200 */
.L_x_46535:
[----:B------:R-:W0:Y:S02]  /*0ef0*/  F2I.FTZ.TRUNC.NTZ R3, R3 ;  /* 0x0000000300037305 */ /* 0x000e24000021f100 */
[----:B0-----:R-:W-:Y:S01]  /*0f00*/  PRMT R0, R3, 0x7610, R0 ;  /* 0x0000761003007816 */ /* 0x001fe20000000000 */
[----:B------:R-:W-:Y:S06]  /*0f10*/  BRA `(.L_x_46508) ;  /* 0x00000000000c7947 */ /* 0x000fec0003800000 */
.L_x_46532:
[----:B------:R0:W5:Y:S01]  /*0f20*/  LDG.E.U8 R0, desc[UR36][R4.64] ;  /* 0x0000002404007981 */ /* 0x000162000c1e1100 */
[----:B------:R-:W-:Y:S05]  /*0f30*/  BRA `(.L_x_46508) ;  /* 0x0000000000047947 */ /* 0x000fea0003800000 */
.L_x_46531:
[----:B------:R0:W5:Y:S02]  /*0f40*/  LDG.E.U8 R0, desc[UR36][R4.64] ;  /* 0x0000002404007981 */ /* 0x000164000c1e1100 */
.L_x_46508:
[----:B-1---5:R-:W-:Y:S01]  /*0f50*/  PRMT R0, R0, 0x8880, RZ ;  /* 0x0000888000007816 */ /* 0x022fe200000000ff */
[----:B------:R-:W-:-:S03]  /*0f60*/  VIADD R23, R25, 0x80 ;  /* 0x0000008019177836 */ /* 0x000fc60000000000 */
[----:B------:R-:W-:-:S07]  /*0f70*/  PRMT R22, R0, 0x7710, RZ ;  /* 0x0000771000167816 */ /* 0x000fce00000000ff */
.L_x_46502:
[----:B------:R-:W-:Y:S05]  /*0f80*/  BSYNC.RECONVERGENT B6 ;  /* 0x0000000000067941 */ /* 0x000fea0003800200 */
.L_x_46501:
        /* <DEDUP_REMOVED lines=23> */
.L_x_46542:
[----:B------:R0:W5:Y:S01]  /*1100*/  LDG.E.U8 R0, desc[UR36][R4.64] ;  /* 0x0000002404007981 */ /* 0x000162000c1e1100 */
[----:B------:R-:W-:Y:S05]  /*1110*/  BRA `(.L_x_46544) ;  /* 0x0000000c00507947 */ /* 0x000fea0003800000 */
.L_x_46541:
        /* <DEDUP_REMOVED lines=8> */
.L_x_46546:
[----:B------:R0:W5:Y:S01]  /*11a0*/  LDG.E.U8 R0, desc[UR36][R4.64] ;  /* 0x0000002404007981 */ /* 0x000162000c1e1100 */
[----:B------:R-:W-:Y:S05]  /*11b0*/  BRA `(.L_x_46544) ;  /* 0x0000000c00287947 */ /* 0x000fea0003800000 */
.L_x_46545:
[----:B------:R0:W5:Y:S01]  /*11c0*/  LDG.E.U16 R0, desc[UR36][R4.64] ;  /* 0x0000002404007981 */ /* 0x000162000c1e1500 */
[----:B------:R-:W-:Y:S05]  /*11d0*/  BRA `(.L_x_46544) ;  /* 0x0000000c00207947 */ /* 0x000fea0003800000 */
.L_x_46540:
        /* <DEDUP_REMOVED lines=9> */
.L_x_46548:
[----:B------:R-:W2:Y:S02]  /*1270*/  LDG.E.U16 R3, desc[UR36][R4.64] ;  /* 0x0000002404037981 */ /* 0x000ea4000c1e1500 */
[----:B--2---:R-:W-:-:S06]  /*1280*/  HADD2.F32 R3, -RZ, R3.H0_H0 ;  /* 0x20000003ff037230 */ /* 0x004fcc0000004100 */
[----:B------:R-:W0:Y:S02]  /*1290*/  F2I.FTZ.TRUNC.NTZ R3, R3 ;  /* 0x0000000300037305 */ /* 0x000e24000021f100 */
[----:B0-----:R-:W-:Y:S01]  /*12a0*/  PRMT R0, R3, 0x7610, R0 ;  /* 0x0000761003007816 */ /* 0x001fe20000000000 */
[----:B------:R-:W-:Y:S06]  /*12b0*/  BRA `(.L_x_46544) ;  /* 0x0000000800e87947 */ /* 0x000fec0003800000 */
.L_x_46547:
        /* <DEDUP_REMOVED lines=9> */
.L_x_46550:
[----:B------:R-:W2:Y:S02]  /*1350*/  LDG.E.U16 R4, desc[UR36][R4.64] ;  /* 0x0000002404047981 */ /* 0x000ea4000c1e1500 */
[----:B--2---:R-:W-:-:S06]  /*1360*/  HADD2.F32 R3, -RZ, R4.H0_H0 ;  /* 0x20000004ff037230 */ /* 0x004fcc0000004100 */
[----:B------:R-:W0:Y:S02]  /*1370*/  F2I.FTZ.TRUNC.NTZ R3, R3 ;  /* 0x0000000300037305 */ /* 0x000e24000021f100 */
[----:B0-----:R-:W-:Y:S01]  /*1380*/  PRMT R0, R3, 0x7610, R0 ;  /* 0x0000761003007816 */ /* 0x001fe20000000000 */
[----:B------:R-:W-:Y:S06]  /*1390*/  BRA `(.L_x_46544) ;  /* 0x0000000800b07947 */ /* 0x000fec0003800000 */
.L_x_46549:
[----:B------:R-:W2:Y:S02]  /*13a0*/  LDG.E.64 R4, desc[UR36][R4.64] ;  /* 0x0000002404047981 */ /* 0x000ea4000c1e1b00 */
[----:B--2---:R0:W1:Y:S02]  /*13b0*/  F2I.F64.TRUNC R0, R4 ;  /* 0x0000000400007311 */ /* 0x004064000030d100 */
[----:B01----:R-:W-:Y:S05]  /*13c0*/  BRA `(.L_x_46544) ;  /* 0x0000000800a47947 */ /* 0x003fea0003800000 */
.L_x_46539:
        /* <DEDUP_REMOVED lines=12> */
.L_x_46553:
[----:B------:R-:W2:Y:S02]  /*1490*/  LDG.E.64 R4, desc[UR36][R4.64] ;  /* 0x0000002404047981 */ /* 0x000ea4000c1e1b00 */
[----:B--2---:R0:W1:Y:S02]  /*14a0*/  F2I.F64.TRUNC R0, R4 ;  /* 0x0000000400007311 */ /* 0x004064000030d100 */
[----:B01----:R-:W-:Y:S05]  /*14b0*/  BRA `(.L_x_46544) ;  /* 0x0000000800687947 */ /* 0x003fea0003800000 */
.L_x_46552:
        /* <DEDUP_REMOVED lines=27> */
.L_x_46555:
        /* <DEDUP_REMOVED lines=15> */
.L_x_46554:
[----:B------:R-:W2:Y:S02]  /*1760*/  LDG.E.U16 R3, desc[UR36][R4.64] ;  /* 0x0000002404037981 */ /* 0x000ea4000c1e1500 */
[----:B--2---:R-:W-:-:S06]  /*1770*/  IMAD.U32 R3, R3, 0x10000, RZ ;  /* 0x0001000003037824 */ /* 0x004fcc00078e00ff */
[----:B------:R-:W0:Y:S02]  /*1780*/  F2I.FTZ.TRUNC.NTZ R3, R3 ;  /* 0x0000000300037305 */ /* 0x000e24000021f100 */
[----:B0-----:R-:W-:Y:S01]  /*1790*/  PRMT R0, R3, 0x7610, R0 ;  /* 0x0000761003007816 */ /* 0x001fe20000000000 */
[----:B------:R-:W-:Y:S06]  /*17a0*/  BRA `(.L_x_46544) ;  /* 0x0000000400ac7947 */ /* 0x000fec0003800000 */
.L_x_46551:
        /* <DEDUP_REMOVED lines=10> */
.L_x_46558:
        /* <DEDUP_REMOVED lines=21> */
.L_x_46562:
[----:B------:R-:W-:Y:S05]  /*19a0*/  BSYNC.RECONVERGENT B1 ;  /* 0x0000000000017941 */ /* 0x000fea0003800200 */
.L_x_46561:
[----:B------:R-:W-:Y:S01]  /*19b0*/  IMAD.SHL.U32 R0, R0, 0x100000, RZ ;  /* 0x0010000000007824 */ /* 0x000fe200078e00ff */
[----:B------:R-:W-:-:S04]  /*19c0*/  LEA R3, R3, 0x3b800000, 0x17 ;  /* 0x3b80000003037811 */ /* 0x000fc800078eb8ff */
[----:B------:R-:W-:-:S07]  /*19d0*/  LOP3.LUT R3, R3, R0, R7, 0xfe, !PT ;  /* 0x0000000003037212 */ /* 0x000fce00078efe07 */
.L_x_46560:
[----:B------:R-:W-:Y:S05]  /*19e0*/  BSYNC.RECONVERGENT B0 ;  /* 0x0000000000007941 */ /* 0x000fea0003800200 */
.L_x_46559:
[----:B------:R-:W0:Y:S02]  /*19f0*/  F2I.FTZ.TRUNC.NTZ R3, R3 ;  /* 0x0000000300037305 */ /* 0x000e24000021f100 */
[----:B0-----:R-:W-:Y:S01]  /*1a00*/  PRMT R0, R3, 0x7610, R0 ;  /* 0x0000761003007816 */ /* 0x001fe20000000000 */
[----:B------:R-:W-:Y:S06]  /*1a10*/  BRA `(.L_x_46544) ;  /* 0x0000000400107947 */ /* 0x000fec0003800000 */
.L_x_46557:
        /* <DEDUP_REMOVED lines=21> */
.L_x_46566:
[----:B------:R-:W-:Y:S05]  /*1b70*/  BSYNC.RECONVERGENT B1 ;  /* 0x0000000000017941 */ /* 0x000fea0003800200 */
.L_x_46565:
[----:B------:R-:W-:Y:S01]  /*1b80*/  IMAD.SHL.U32 R0, R0, 0x200000, RZ ;  /* 0x0020000000007824 */ /* 0x000fe200078e00ff */
[----:B------:R-:W-:-:S04]  /*1b90*/  LEA R3, R3, 0x37800000, 0x17 ;  /* 0x3780000003037811 */ /* 0x000fc800078eb8ff */
[----:B------:R-:W-:-:S07]  /*1ba0*/  LOP3.LUT R3, R3, R0, R7, 0xfe, !PT ;  /* 0x0000000003037212 */ /* 0x000fce00078efe07 */
.L_x_46564:
[----:B------:R-:W-:Y:S05]  /*1bb0*/  BSYNC.RECONVERGENT B0 ;  /* 0x0000000000007941 */ /* 0x000fea0003800200 */
.L_x_46563:
[----:B------:R-:W0:Y:S02]  /*1bc0*/  F2I.FTZ.TRUNC.NTZ R3, R3 ;  /* 0x0000000300037305 */ /* 0x000e24000021f100 */
[----:B0-----:R-:W-:Y:S01]  /*1bd0*/  PRMT R0, R3, 0x7610, R0 ;  /* 0x0000761003007816 */ /* 0x001fe20000000000 */
[----:B------:R-:W-:Y:S06]  /*1be0*/  BRA `(.L_x_46544) ;  /* 0x00000000009c7947 */ /* 0x000fec0003800000 */
.L_x_46556:
        /* <DEDUP_REMOVED lines=14> */
.L_x_46570:
[----:B------:R-:W-:Y:S05]  /*1cd0*/  BSYNC.RECONVERGENT B0 ;  /* 0x0000000000007941 */ /* 0x000fea0003800200 */
.L_x_46569:
[----:B------:R-:W0:Y:S02]  /*1ce0*/  F2I.FTZ.TRUNC.NTZ R3, R3 ;  /* 0x0000000300037305 */ /* 0x000e24000021f100 */
[----:B0-----:R-:W-:Y:S01]  /*1cf0*/  PRMT R0, R3, 0x7610, R0 ;  /* 0x0000761003007816 */ /* 0x001fe20000000000 */
[----:B------:R-:W-:Y:S06]  /*1d00*/  BRA `(.L_x_46544) ;  /* 0x0000000000547947 */ /* 0x000fec0003800000 */
.L_x_46543:
        /* <DEDUP_REMOVED lines=16> */
.L_x_46571:
[----:B------:R-:W-:Y:S01]  /*1e10*/  PRMT R0, RZ, 0x7610, R0 ;  /* 0x00007610ff007816 */ /* 0x000fe20000000000 */
[----:B------:R-:W-:Y:S06]  /*1e20*/  BRA `(.L_x_46544) ;  /* 0x00000000000c7947 */ /* 0x000fec0003800000 */
.L_x_46568:
[----:B------:R1:W5:Y:S01]  /*1e30*/  LDG.E.U8 R0, desc[UR36][R4.64] ;  /* 0x0000002404007981 */ /* 0x000362000c1e1100 */
[----:B------:R-:W-:Y:S05]  /*1e40*/  BRA `(.L_x_46544) ;  /* 0x0000000000047947 */ /* 0x000fea0003800000 */
.L_x_46567:
[----:B------:R0:W5:Y:S02]  /*1e50*/  LDG.E.U8 R0, desc[UR36][R4.64] ;  /* 0x0000002404007981 */ /* 0x000164000c1e1100 */
.L_x_46544:
[----:B-1--45:R-:W-:Y:S01]  /*1e60*/  PRMT R0, R0, 0x8880, RZ ;  /* 0x0000888000007816 */ /* 0x032fe200000000ff */
[----:B------:R-:W-:-:S03]  /*1e70*/  VIADD R23, R23, 0x80 ;  /* 0x0000008017177836 */ /* 0x000fc60000000000 */
[----:B------:R-:W-:-:S07]  /*1e80*/  PRMT R19, R0, 0x7710, RZ ;  /* 0x0000771000137816 */ /* 0x000fce00000000ff */
.L_x_46538:
[----:B------:R-:W-:Y:S05]  /*1e90*/  BSYNC.RECONVERGENT B6 ;  /* 0x0000000000067941 */ /* 0x000fea0003800200 */
.L_x_46537:
        /* <DEDUP_REMOVED lines=23> */
.L_x_46577:
[----:B------:R0:W5:Y:S01]  /*2010*/  LDG.E.U8 R0, desc[UR36][R4.64] ;  /* 0x0000002404007981 */ /* 0x000162000c1e1100 */
[----:B------:R-:W-:Y:S05]  /*2020*/  BRA `(.L_x_46579) ;  /* 0x0000000c00507947 */ /* 0x000fea0003800000 */
.L_x_46576:
        /* <DEDUP_REMOVED lines=8> */
.L_x_46581:
[----:B------:R0:W5:Y:S01]  /*20b0*/  LDG.E.U8 R0, desc[UR36][R4.64] ;  /* 0x0000002404007981 */ /* 0x000162000c1e1100 */
[----:B------:R-:W-:Y:S05]  /*20c0*/  BRA `(.L_x_46579) ;  /* 0x0000000c00287947 */ /* 0x000fea0003800000 */
.L_x_46580:
[----:B------:R0:W5:Y:S01]  /*20d0*/  LDG.E.U16 R0, desc[UR36][R4.64] ;  /* 0x0000002404007981 */ /* 0x000162000c1e1500 */
[----:B------:R-:W-:Y:S05]  /*20e0*/  BRA `(.L_x_46579) ;  /* 0x0000000c00207947 */ /* 0x000fea0003800000 */
.L_x_46575:
        /* <DEDUP_REMOVED lines=9> */
.L_x_46583:
[----:B------:R-:W2:Y:S02]  /*2180*/  LDG.E.U16 R3, desc[UR36][R4.64] ;  /* 0x0000002404037981 */ /* 0x000ea4000c1e1500 */
[----:B--2---:R-:W-:-:S06]  /*2190*/  HADD2.F32 R3, -RZ, R3.H0_H0 ;  /* 0x20000003ff037230 */ /* 0x004fcc0000004100 */
[----:B------:R-:W0:Y:S02]  /*21a0*/  F2I.FTZ.TRUNC.NTZ R3, R3 ;  /* 0x0000000300037305 */ /* 0x000e24000021f100 */
[----:B0-----:R-:W-:Y:S01]  /*21b0*/  PRMT R0, R3, 0x7610, R0 ;  /* 0x0000761003007816 */ /* 0x001fe20000000000 */
[----:B------:R-:W-:Y:S06]  /*21c0*/  BRA `(.L_x_46579) ;  /* 0x0000000800e87947 */ /* 0x000fec0003800000 */
.L_x_46582:
        /* <DEDUP_REMOVED lines=9> */
.L_x_46585:
[----:B------:R-:W2:Y:S02]  /*2260*/  LDG.E.U16 R4, desc[UR36][R4.64] ;  /* 0x0000002404047981 */ /* 0x000ea4000c1e1500 */
[----:B--2---:R-:W-:-:S06]  /*2270*/  HADD2.F32 R3, -RZ, R4.H0_H0 ;  /* 0x20000004ff037230 */ /* 0x004fcc0000004100 */
[----:B------:R-:W0:Y:S02]  /*2280*/  F2I.FTZ.TRUNC.NTZ R3, R3 ;  /* 0x0000000300037305 */ /* 0x000e24000021f100 */
[----:B0-----:R-:W-:Y:S01]  /*2290*/  PRMT R0, R3, 0x7610, R0 ;  /* 0x0000761003007816 */ /* 0x001fe20000000000 */
[----:B------:R-:W-:Y:S06]  /*22a0*/  BRA `(.L_x_46579) ;  /* 0x0000000800b07947 */ /* 0x000fec0003800000 */
.L_x_46584:
[----:B------:R-:W2:Y:S02]  /*22b0*/  LDG.E.64 R4, desc[UR36][R4.64] ;  /* 0x0000002404047981 */ /* 0x000ea4000c1e1b00 */
[----:B--2---:R0:W1:Y:S02]  /*22c0*/  F2I.F64.TRUNC R0, R4 ;  /* 0x0000000400007311 */ /* 0x004064000030d100 */
[----:B01----:R-:W-:Y:S05]  /*22d0*/  BRA `(.L_x_46579) ;  /* 0x0000000800a47947 */ /* 0x003fea0003800000 */
.L_x_46574:
        /* <DEDUP_REMOVED lines=12> */
.L_x_46588:
[----:B------:R-:W2:Y:S02]  /*23a0*/  LDG.E.64 R4, desc[UR36][R4.64] ;  /* 0x0000002404047981 */ /* 0x000ea4000c1e1b00 */
[----:B--2---:R3:W4:Y:S02]  /*23b0*/  F2I.F64.TRUNC R0, R4 ;  /* 0x0000000400007311 */ /* 0x004724000030d100 */
[----:B---34-:R-:W-:Y:S05]  /*23c0*/  BRA `(.L_x_46579) ;  /* 0x0000000800687947 */ /* 0x018fea0003800000 */
.L_x_46587:
        /* <DEDUP_REMOVED lines=27> */
.L_x_46590:
        /* <DEDUP_REMOVED lines=15> */
.L_x_46589:
[----:B------:R-:W2:Y:S02]  /*2670*/  LDG.E.U16 R3, desc[UR36][R4.64] ;  /* 0x0000002404037981 */ /* 0x000ea4000c1e1500 */
[----:B--2---:R-:W-:-:S06]  /*2680*/  IMAD.U32 R3, R3, 0x10000, RZ ;  /* 0x0001000003037824 */ /* 0x004fcc00078e00ff */
[----:B------:R-:W0:Y:S02]  /*2690*/  F2I.FTZ.TRUNC.NTZ R3, R3 ;  /* 0x0000000300037305 */ /* 0x000e24000021f100 */
[----:B0-----:R-:W-:Y:S01]  /*26a0*/  PRMT R0, R3, 0x7610, R0 ;  /* 0x0000761003007816 */ /* 0x001fe20000000000 */
[----:B------:R-:W-:Y:S06]  /*26b0*/  BRA `(.L_x_46579) ;  /* 0x0000000400ac7947 */ /* 0x000fec0003800000 */
.L_x_46586:
        /* <DEDUP_REMOVED lines=10> */
.L_x_46593:
        /* <DEDUP_REMOVED lines=21> */
.L_x_46597:
[----:B------:R-:W-:Y:S05]  /*28b0*/  BSYNC.RECONVERGENT B1 ;  /* 0x0000000000017941 */ /* 0x000fea0003800200 */
.L_x_46596:
[----:B------:R-:W-:Y:S01]  /*28c0*/  IMAD.SHL.U32 R0, R0, 0x100000, RZ ;  /* 0x0010000000007824 */ /* 0x000fe200078e00ff */
[----:B------:R-:W-:-:S04]  /*28d0*/  LEA R3, R3, 0x3b800000, 0x17 ;  /* 0x3b80000003037811 */ /* 0x000fc800078eb8ff */
[----:B------:R-:W-:-:S07]  /*28e0*/  LOP3.LUT R3, R3, R0, R7, 0xfe, !PT ;  /* 0x0000000003037212 */ /* 0x000fce00078efe07 */
.L_x_46595:
[----:B------:R-:W-:Y:S05]  /*28f0*/  BSYNC.RECONVERGENT B0 ;  /* 0x0000000000007941 */ /* 0x000fea0003800200 */
.L_x_46594:
[----:B------:R-:W0:Y:S02]  /*2900*/  F2I.FTZ.TRUNC.NTZ R3, R3 ;  /* 0x0000000300037305 */ /* 0x000e24000021f100 */
[----:B0-----:R-:W-:Y:S01]  /*2910*/  PRMT R0, R3, 0x7610, R0 ;  /* 0x0000761003007816 */ /* 0x001fe20000000000 */
[----:B------:R-:W-:Y:S06]  /*2920*/  BRA `(.L_x_46579) ;  /* 0x0000000400107947 */ /* 0x000fec0003800000 */
.L_x_46592:
        /* <DEDUP_REMOVED lines=21> */
.L_x_46601:
[----:B------:R-:W-:Y:S05]  /*2a80*/  BSYNC.RECONVERGENT B1 ;  /* 0x0000000000017941 */ /* 0x000fea0003800200 */
.L_x_46600:
[----:B------:R-:W-:Y:S01]  /*2a90*/  IMAD.SHL.U32 R0, R0, 0x200000, RZ ;  /* 0x0020000000007824 */ /* 0x000fe200078e00ff */
[----:B------:R-:W-:-:S04]  /*2aa0*/  LEA R3, R3, 0x37800000, 0x17 ;  /* 0x3780000003037811 */ /* 0x000fc800078eb8ff */
[----:B------:R-:W-:-:S07]  /*2ab0*/  LOP3.LUT R3, R3, R0, R7, 0xfe, !PT ;  /* 0x0000000003037212 */ /* 0x000fce00078efe07 */
.L_x_46599:
[----:B------:R-:W-:Y:S05]  /*2ac0*/  BSYNC.RECONVERGENT B0 ;  /* 0x0000000000007941 */ /* 0x000fea0003800200 */
.L_x_46598:
[----:B------:R-:W0:Y:S02]  /*2ad0*/  F2I.FTZ.TRUNC.NTZ R3, R3 ;  /* 0x0000000300037305 */ /* 0x000e24000021f100 */
[----:B0-----:R-:W-:Y:S01]  /*2ae0*/  PRMT R0, R3, 0x7610, R0 ;  /* 0x0000761003007816 */ /* 0x001fe20000000000 */
[----:B------:R-:W-:Y:S06]  /*2af0*/  BRA `(.L_x_46579) ;  /* 0x00000000009c7947 */ /* 0x000fec0003800000 */
.L_x_46591:
        /* <DEDUP_REMOVED lines=14> */
.L_x_46605:
[----:B------:R-:W-:Y:S05]  /*2be0*/  BSYNC.RECONVERGENT B0 ;  /* 0x0000000000007941 */ /* 0x000fea0003800200 */
.L_x_46604:
[----:B------:R-:W0:Y:S02]  /*2bf0*/  F2I.FTZ.TRUNC.NTZ R3, R3 ;  /* 0x0000000300037305 */ /* 0x000e24000021f100 */
[----:B0-----:R-:W-:Y:S01]  /*2c00*/  PRMT R0, R3, 0x7610, R0 ;  /* 0x0000761003007816 */ /* 0x001fe20000000000 */
[----:B------:R-:W-:Y:S06]  /*2c10*/  BRA `(.L_x_46579) ;  /* 0x0000000000547947 */ /* 0x000fec0003800000 */
.L_x_46578:
        /* <DEDUP_REMOVED lines=16> */
.L_x_46606:
[----:B------:R-:W-:Y:S01]  /*2d20*/  PRMT R0, RZ, 0x7610, R0 ;  /* 0x00007610ff007816 */ /* 0x000fe20000000000 */
[----:B------:R-:W-:Y:S06]  /*2d30*/  BRA `(.L_x_46579) ;  /* 0x00000000000c7947 */ /* 0x000fec0003800000 */
.L_x_46603:
[----:B------:R2:W5:Y:S01]  /*2d40*/  LDG.E.U8 R0, desc[UR36][R4.64] ;  /* 0x0000002404007981 */ /* 0x000562000c1e1100 */
[----:B------:R-:W-:Y:S05]  /*2d50*/  BRA `(.L_x_46579) ;  /* 0x0000000000047947 */ /* 0x000fea0003800000 */
.L_x_46602:
[----:B------:R1:W5:Y:S02]  /*2d60*/  LDG.E.U8 R0, desc[UR36][R4.64] ;  /* 0x0000002404007981 */ /* 0x000364000c1e1100 */
.L_x_46579:
[----:B-1--45:R-:W-:Y:S01]  /*2d70*/  PRMT R0, R0, 0x8880, RZ ;  /* 0x0000888000007816 */ /* 0x032fe200000000ff */
[----:B------:R-:W-:-:S03]  /*2d80*/  VIADD R23, R23, 0x80 ;  /* 0x0000008017177836 */ /* 0x000fc60000000000 */
[----:B------:R-:W-:-:S07]  /*2d90*/  PRMT R17, R0, 0x7710, RZ ;  /* 0x0000771000117816 */ /* 0x000fce00000000ff */
.L_x_46573:
[----:B------:R-:W-:Y:S05]  /*2da0*/  BSYNC.RECONVERGENT B6 ;  /* 0x0000000000067941 */ /* 0x000fea0003800200 */
.L_x_46572:
        /* <DEDUP_REMOVED lines=24> */
.L_x_46612:
[----:B------:R0:W5:Y:S01]  /*2f30*/  LDG.E.U8 R0, desc[UR36][R4.64] ;  /* 0x0000002404007981 */ /* 0x000162000c1e1100 */
[----:B------:R-:W-:Y:S05]  /*2f40*/  BRA `(.L_x_46614) ;  /* 0x0000000c00507947 */ /* 0x000fea0003800000 */
.L_x_46611:
        /* <DEDUP_REMOVED lines=8> */
.L_x_46616:
[----:B------:R0:W5:Y:S01]  /*2fd0*/  LDG.E.U8 R0, desc[UR36][R4.64] ;  /* 0x0000002404007981 */ /* 0x000162000c1e1100 */
[----:B------:R-:W-:Y:S05]  /*2fe0*/  BRA `(.L_x_46614) ;  /* 0x0000000c00287947 */ /* 0x000fea0003800000 */
.L_x_46615:
[----:B------:R0:W5:Y:S01]  /*2ff0*/  LDG.E.U16 R0, desc[UR36][R4.64] ;  /* 0x0000002404007981 */ /* 0x000162000c1e1500 */
[----:B------:R-:W-:Y:S05]  /*3000*/  BRA `(.L_x_46614) ;  /* 0x0000000c00207947 */ /* 0x000fea0003800000 */
.L_x_46610:
        /* <DEDUP_REMOVED lines=9> */
.L_x_46618:
[----:B------:R-:W2:Y:S02]  /*30a0*/  LDG.E.U16 R3, desc[UR36][R4.64] ;  /* 0x0000002404037981 */ /* 0x000ea4000c1e1500 */
[----:B--2---:R-:W-:-:S06]  /*30b0*/  HADD2.F32 R3, -RZ, R3.H0_H0 ;  /* 0x20000003ff037230 */ /* 0x004fcc0000004100 */
[----:B------:R-:W0:Y:S02]  /*30c0*/  F2I.FTZ.TRUNC.NTZ R3, R3 ;  /* 0x0000000300037305 */ /* 0x000e24000021f100 */
[----:B0-----:R-:W-:Y:S01]  /*30d0*/  PRMT R0, R3, 0x7610, R0 ;  /* 0x0000761003007816 */ /* 0x001fe20000000000 */
[----:B------:R-:W-:Y:S06]  /*30e0*/  BRA `(.L_x_46614) ;  /* 0x0000000800e87947 */ /* 0x000fec0003800000 */
.L_x_46617:
        /* <DEDUP_REMOVED lines=9> */
.L_x_46620:
[----:B------:R-:W2:Y:S02]  /*3180*/  LDG.E.U16 R4, desc[UR36][R4.64] ;  /* 0x0000002404047981 */ /* 0x000ea4000c1e1500 */
[----:B--2---:R-:W-:-:S06]  /*3190*/  HADD2.F32 R3, -RZ, R4.H0_H0 ;  /* 0x20000004ff037230 */ /* 0x004fcc0000004100 */
[----:B------:R-:W0:Y:S02]  /*31a0*/  F2I.FTZ.TRUNC.NTZ R3, R3 ;  /* 0x0000000300037305 */ /* 0x000e24000021f100 */
[----:B0-----:R-:W-:Y:S01]  /*31b0*/  PRMT R0, R3, 0x7610, R0 ;  /* 0x0000761003007816 */ /* 0x001fe20000000000 */
[----:B------:R-:W-:Y:S06]  /*31c0*/  BRA `(.L_x_46614) ;  /* 0x0000000800b07947 */ /* 0x000fec0003800000 */
.L_x_46619:
[----:B------:R-:W2:Y:S02]  /*31d0*/  LDG.E.64 R4, desc[UR36][R4.64] ;  /* 0x0000002404047981 */ /* 0x000ea4000c1e1b00 */
[----:B--2---:R0:W2:Y:S02]  /*31e0*/  F2I.F64.TRUNC R0, R4 ;  /* 0x0000000400007311 */ /* 0x0040a4000030d100 */
[----:B0-2---:R-:W-:Y:S05]  /*31f0*/  BRA `(.L_x_46614) ;  /* 0x0000000800a47947 */ /* 0x005fea0003800000 */
.L_x_46609:
        /* <DEDUP_REMOVED lines=12> */
.L_x_46623:
[----:B------:R-:W2:Y:S02]  /*32c0*/  LDG.E.64 R4, desc[UR36][R4.64] ;  /* 0x0000002404047981 */ /* 0x000ea4000c1e1b00 */
[----:B--2---:R4:W0:Y:S02]  /*32d0*/  F2I.F64.TRUNC R0, R4 ;  /* 0x0000000400007311 */ /* 0x004824000030d100 */
[----:B0---4-:R-:W-:Y:S05]  /*32e0*/  BRA `(.L_x_46614) ;  /* 0x0000000800687947 */ /* 0x011fea0003800000 */
.L_x_46622:
        /* <DEDUP_REMOVED lines=27> */
.L_x_46625:
        /* <DEDUP_REMOVED lines=15> */
.L_x_46624:
[----:B------:R-:W2:Y:S02]  /*3590*/  LDG.E.U16 R3, desc[UR36][R4.64] ;  /* 0x0000002404037981 */ /* 0x000ea4000c1e1500 */
[----:B--2---:R-:W-:-:S06]  /*35a0*/  IMAD.U32 R3, R3, 0x10000, RZ ;  /* 0x0001000003037824 */ /* 0x004fcc00078e00ff */
[----:B------:R-:W0:Y:S02]  /*35b0*/  F2I.FTZ.TRUNC.NTZ R3, R3 ;  /* 0x0000000300037305 */ /* 0x000e24000021f100 */
[----:B0-----:R-:W-:Y:S01]  /*35c0*/  PRMT R0, R3, 0x7610, R0 ;  /* 0x0000761003007816 */ /* 0x001fe20000000000 */
[----:B------:R-:W-:Y:S06]  /*35d0*/  BRA `(.L_x_46614) ;  /* 0x0000000400ac7947 */ /* 0x000fec0003800000 */
.L_x_46621:
        /* <DEDUP_REMOVED lines=10> */
.L_x_46628:
        /* <DEDUP_REMOVED lines=21> */
.L_x_46632:
[----:B------:R-:W-:Y:S05]  /*37d0*/  BSYNC.RECONVERGENT B1 ;  /* 0x0000000000017941 */ /* 0x000fea0003800200 */
.L_x_46631:
[----:B------:R-:W-:Y:S01]  /*37e0*/  IMAD.SHL.U32 R0, R0, 0x100000, RZ ;  /* 0x0010000000007824 */ /* 0x000fe200078e00ff */
[----:B------:R-:W-:-:S04]  /*37f0*/  LEA R3, R3, 0x3b800000, 0x17 ;  /* 0x3b80000003037811 */ /* 0x000fc800078eb8ff */
[----:B------:R-:W-:-:S07]  /*3800*/  LOP3.LUT R3, R3, R0, R7, 0xfe, !PT ;  /* 0x0000000003037212 */ /* 0x000fce00078efe07 */
.L_x_46630:
[----:B------:R-:W-:Y:S05]  /*3810*/  BSYNC.RECONVERGENT B0 ;  /* 0x0000000000007941 */ /* 0x000fea0003800200 */
.L_x_46629:
[----:B------:R-:W0:Y:S02]  /*3820*/  F2I.FTZ.TRUNC.NTZ R3, R3 ;  /* 0x0000000300037305 */ /* 0x000e24000021f100 */
[----:B0-----:R-:W-:Y:S01]  /*3830*/  PRMT R0, R3, 0x7610, R0 ;  /* 0x0000761003007816 */ /* 0x001fe20000000000 */
[----:B------:R-:W-:Y:S06]  /*3840*/  BRA `(.L_x_46614) ;  /* 0x0000000400107947 */ /* 0x000fec0003800000 */
.L_x_46627:
        /* <DEDUP_REMOVED lines=21> */
.L_x_46636:
[----:B------:R-:W-:Y:S05]  /*39a0*/  BSYNC.RECONVERGENT B1 ;  /* 0x0000000000017941 */ /* 0x000fea0003800200 */
.L_x_46635:
[----:B------:R-:W-:Y:S01]  /*39b0*/  IMAD.SHL.U32 R0, R0, 0x200000, RZ ;  /* 0x0020000000007824 */ /* 0x000fe200078e00ff */
[----:B------:R-:W-:-:S04]  /*39c0*/  LEA R3, R3, 0x37800000, 0x17 ;  /* 0x3780000003037811 */ /* 0x000fc800078eb8ff */
[----:B------:R-:W-:-:S07]  /*39d0*/  LOP3.LUT R3, R3, R0, R7, 0xfe, !PT ;  /* 0x0000000003037212 */ /* 0x000fce00078efe07 */
.L_x_46634:
[----:B------:R-:W-:Y:S05]  /*39e0*/  BSYNC.RECONVERGENT B0 ;  /* 0x0000000000007941 */ /* 0x000fea0003800200 */
.L_x_46633:
[----:B------:R-:W0:Y:S02]  /*39f0*/  F2I.FTZ.TRUNC.NTZ R3, R3 ;  /* 0x0000000300037305 */ /* 0x000e24000021f100 */
[----:B0-----:R-:W-:Y:S01]  /*3a00*/  PRMT R0, R3, 0x7610, R0 ;  /* 0x0000761003007816 */ /* 0x001fe20000000000 */
[----:B------:R-:W-:Y:S06]  /*3a10*/  BRA `(.L_x_46614) ;  /* 0x00000000009c7947 */ /* 0x000fec0003800000 */
.L_x_46626:
        /* <DEDUP_REMOVED lines=14> */
.L_x_46640:
[----:B------:R-:W-:Y:S05]  /*3b00*/  BSYNC.RECONVERGENT B0 ;  /* 0x0000000000007941 */ /* 0x000fea0003800200 */
.L_x_46639:
[----:B------:R-:W0:Y:S02]  /*3b10*/  F2I.FTZ.TRUNC.NTZ R3, R3 ;  /* 0x0000000300037305 */ /* 0x000e24000021f100 */
[----:B0-----:R-:W-:Y:S01]  /*3b20*/  PRMT R0, R3, 0x7610, R0 ;  /* 0x0000761003007816 */ /* 0x001fe20000000000 */
[----:B------:R-:W-:Y:S06]  /*3b30*/  BRA `(.L_x_46614) ;  /* 0x0000000000547947 */ /* 0x000fec0003800000 */
.L_x_46613:
        /* <DEDUP_REMOVED lines=16> */
.L_x_46641:
[----:B------:R-:W-:Y:S01]  /*3c40*/  PRMT R0, RZ, 0x7610, R0 ;  /* 0x00007610ff007816 */ /* 0x000fe20000000000 */
[----:B------:R-:W-:Y:S06]  /*3c50*/  BRA `(.L_x_46614) ;  /* 0x00000000000c7947 */ /* 0x000fec0003800000 */
.L_x_46638:
[----:B------:R3:W5:Y:S01]  /*3c60*/  LDG.E.U8 R0, desc[UR36][R4.64] ;  /* 0x0000002404007981 */ /* 0x000762000c1e1100 */
[----:B------:R-:W-:Y:S05]  /*3c70*/  BRA `(.L_x_46614) ;  /* 0x0000000000047947 */ /* 0x000fea0003800000 */
.L_x_46637:
[----:B------:R2:W5:Y:S02]  /*3c80*/  LDG.E.U8 R0, desc[UR36][R4.64] ;  /* 0x0000002404007981 */ /* 0x000564000c1e1100 */
.L_x_46614:
[----:B0-2--5:R-:W-:-:S04]  /*3c90*/  PRMT R0, R0, 0x8880, RZ ;  /* 0x0000888000007816 */ /* 0x025fc800000000ff */
[----:B------:R-:W-:-:S07]  /*3ca0*/  PRMT R0, R0, 0x7710, RZ ;  /* 0x0000771000007816 */ /* 0x000fce00000000ff */
.L_x_46608:
[----:B------:R-:W-:Y:S05]  /*3cb0*/  BSYNC.RECONVERGENT B6 ;  /* 0x0000000000067941 */ /* 0x000fea0003800200 */
.L_x_46607:
[----:B------:R-:W-:Y:S01]  /*3cc0*/  ISETP.GE.AND P0, PT, R25, R16, PT ;  /* 0x000000101900720c */ /* 0x000fe20003f06270 */
[----:B------:R-:W-:-:S12]  /*3cd0*/  BSSY.RECONVERGENT B0, `(.L_x_46642) ;  /* 0x000000e000007945 */ /* 0x000fd80003800200 */
[----:B------:R-:W-:Y:S05]  /*3ce0*/  @P0 BRA `(.L_x_46643) ;  /* 0x0000000000300947 */ /* 0x000fea0003800000 */
[----:B------:R-:W-:Y:S02]  /*3cf0*/  PRMT R6, R22, 0x9910, RZ ;  /* 0x0000991016067816 */ /* 0x000fe400000000ff */
[----:B01234-:R-:W-:Y:S02]  /*3d00*/  PRMT R5, R18, 0x8880, RZ ;  /* 0x0000888012057816 */ /* 0x01ffe400000000ff */
[----:B------:R-:W-:-:S07]  /*3d10*/  MOV R4, 0x3d30 ;  /* 0x00003d3000047802 */ /* 0x000fce0000000f00 */
[----:B------:R-:W-:Y:S05]  /*3d20*/  CALL.REL.NOINC `($__internal_79_$__cuda_sm20_rem_s16) ;  /* 0x0000004000f47944 */ /* 0x000fea0003c00000 */
        /* <DEDUP_REMOVED lines=8> */
.L_x_46643:
[----:B------:R-:W-:Y:S05]  /*3db0*/  BSYNC.RECONVERGENT B0 ;  /* 0x0000000000007941 */ /* 0x000fea0003800200 */
.L_x_46642:
[----:B------:R-:W-:Y:S01]  /*3dc0*/  VIADD R23, R25, 0x80 ;  /* 0x0000008019177836 */ /* 0x000fe20000000000 */
[----:B------:R-:W-:Y:S04]  /*3dd0*/  BSSY.RECONVERGENT B0, `(.L_x_46644) ;  /* 0x000000f000007945 */ /* 0x000fe80003800200 */
[----:B------:R-:W-:-:S13]  /*3de0*/  ISETP.GE.AND P0, PT, R23, R16, PT ;  /* 0x000000101700720c */ /* 0x000fda0003f06270 */
        /* <DEDUP_REMOVED lines=13> */
.L_x_46645:
[----:B------:R-:W-:Y:S05]  /*3ec0*/  BSYNC.RECONVERGENT B0 ;  /* 0x0000000000007941 */ /* 0x000fea0003800200 */
.L_x_46644:
[----:B0-234-:R-:W-:Y:S01]  /*3ed0*/  VIADD R5, R25, 0x100 ;  /* 0x0000010019057836 */ /* 0x01dfe20000000000 */
[----:B------:R-:W-:Y:S04]  /*3ee0*/  BSSY.RECONVERGENT B0, `(.L_x_46646) ;  /* 0x000000f000007945 */ /* 0x000fe80003800200 */
[----:B------:R-:W-:-:S13]  /*3ef0*/  ISETP.GE.AND P0, PT, R5, R16, PT ;  /* 0x000000100500720c */ /* 0x000fda0003f06270 */
[----:B------:R-:W-:Y:S05]  /*3f00*/  @P0 BRA `(.L_x_46647) ;  /* 0x0000000000300947 */ /* 0x000fea0003800000 */
[----:B------:R-:W-:Y:S02]  /*3f10*/  PRMT R6, R17, 0x9910, RZ ;  /* 0x0000991011067816 */ /* 0x000fe400000000ff */
[----:B-1----:R-:W-:Y:S02]  /*3f20*/  PRMT R5, R18, 0x8880, RZ ;  /* 0x0000888012057816 */ /* 0x002fe400000000ff */
        /* <DEDUP_REMOVED lines=10> */
.L_x_46647:
[----:B------:R-:W-:Y:S05]  /*3fd0*/  BSYNC.RECONVERGENT B0 ;  /* 0x0000000000007941 */ /* 0x000fea0003800200 */
.L_x_46646:
[----:B------:R-:W-:Y:S01]  /*3fe0*/  VIADD R5, R25, 0x180 ;  /* 0x0000018019057836 */ /* 0x000fe20000000000 */
        /* <DEDUP_REMOVED lines=15> */
.L_x_46649:
[----:B------:R-:W-:Y:S05]  /*40e0*/  BSYNC.RECONVERGENT B0 ;  /* 0x0000000000007941 */ /* 0x000fea0003800200 */
.L_x_46648:
        /* <DEDUP_REMOVED lines=26> */
.L_x_46656:
[----:B------:R0:W-:Y:S01]  /*4290*/  STG.E.U8 desc[UR36][R8.64], R3 ;  /* 0x0000000308007986 */ /* 0x0001e2000c101124 */
[----:B------:R-:W-:Y:S01]  /*42a0*/  IMAD.MOV.U32 R25, RZ, RZ, R23 ;  /* 0x000000ffff197224 */ /* 0x000fe200078e0017 */
[----:B------:R-:W-:Y:S06]  /*42b0*/  BRA `(.L_x_46658) ;  /* 0x0000000c00d87947 */ /* 0x000fec0003800000 */
.L_x_46655:
        /* <DEDUP_REMOVED lines=13> */
.L_x_46660:
[----:B------:R-:W-:Y:S01]  /*4390*/  LOP3.LUT R3, R3, 0xffff, RZ, 0xc0, !PT ;  /* 0x0000ffff03037812 */ /* 0x000fe200078ec0ff */
[----:B------:R-:W-:-:S03]  /*43a0*/  IMAD.MOV.U32 R25, RZ, RZ, R23 ;  /* 0x000000ffff197224 */ /* 0x000fc600078e0017 */
[----:B------:R-:W-:-:S05]  /*43b0*/  PRMT R3, R3, 0x8880, RZ ;  /* 0x0000888003037816 */ /* 0x000fca00000000ff */
[----:B------:R0:W-:Y:S01]  /*43c0*/  STG.E desc[UR36][R8.64], R3 ;  /* 0x0000000308007986 */ /* 0x0001e2000c101924 */
[----:B------:R-:W-:Y:S05]  /*43d0*/  BRA `(.L_x_46658) ;  /* 0x0000000c00907947 */ /* 0x000fea0003800000 */
.L_x_46659:
[----:B------:R-:W-:Y:S01]  /*43e0*/  PRMT R3, R3, 0x8880, RZ ;  /* 0x0000888003037816 */ /* 0x000fe200000000ff */
[----:B------:R-:W-:-:S03]  /*43f0*/  IMAD.MOV.U32 R25, RZ, RZ, R23 ;  /* 0x000000ffff197224 */ /* 0x000fc600078e0017 */
[----:B------:R-:W-:-:S05]  /*4400*/  PRMT R3, R3, 0x7710, RZ ;  /* 0x0000771003037816 */ /* 0x000fca00000000ff */
[----:B------:R0:W-:Y:S01]  /*4410*/  STG.E.U16 desc[UR36][R8.64], R3 ;  /* 0x0000000308007986 */ /* 0x0001e2000c101524 */
[----:B------:R-:W-:Y:S05]  /*4420*/  BRA `(.L_x_46658) ;  /* 0x0000000c007c7947 */ /* 0x000fea0003800000 */
.L_x_46654:
        /* <DEDUP_REMOVED lines=10> */
.L_x_46662:
[----:B------:R-:W0:Y:S01]  /*44d0*/  I2F.S8 R0, R3 ;  /* 0x0000000300007306 */ /* 0x000e220000001400 */
[----:B------:R-:W-:Y:S01]  /*44e0*/  IMAD.MOV.U32 R25, RZ, RZ, R23 ;  /* 0x000000ffff197224 */ /* 0x000fe200078e0017 */
[----:B0-----:R-:W-:-:S05]  /*44f0*/  F2FP.F16.F32.PACK_AB R0, RZ, R0 ;  /* 0x00000000ff00723e */ /* 0x001fca00000000ff */
[----:B------:R0:W-:Y:S01]  /*4500*/  STG.E.U16 desc[UR36][R8.64], R0 ;  /* 0x0000000008007986 */ /* 0x0001e2000c101524 */
[----:B------:R-:W-:Y:S05]  /*4510*/  BRA `(.L_x_46658) ;  /* 0x0000000c00407947 */ /* 0x000fea0003800000 */
.L_x_46661:
        /* <DEDUP_REMOVED lines=11> */
.L_x_46664:
[----:B------:R-:W0:Y:S01]  /*45d0*/  I2F.S8 R3, R3 ;  /* 0x0000000300037306 */ /* 0x000e220000001400 */
[----:B------:R-:W-:Y:S01]  /*45e0*/  IMAD.MOV.U32 R25, RZ, RZ, R23 ;  /* 0x000000ffff197224 */ /* 0x000fe200078e0017 */
[----:B0-----:R-:W-:-:S04]  /*45f0*/  F2FP.F16.F32.PACK_AB R3, RZ, R3 ;  /* 0x00000003ff03723e */ /* 0x001fc800000000ff */
[----:B------:R-:W-:-:S05]  /*4600*/  PRMT R3, R3, 0x5410, RZ ;  /* 0x0000541003037816 */ /* 0x000fca00000000ff */
[----:B------:R0:W-:Y:S01]  /*4610*/  STG.E desc[UR36][R8.64], R3 ;  /* 0x0000000308007986 */ /* 0x0001e2000c101924 */
[----:B------:R-:W-:Y:S05]  /*4620*/  BRA `(.L_x_46658) ;  /* 0x0000000800fc7947 */ /* 0x000fea0003800000 */
.L_x_46663:
[----:B------:R-:W-:Y:S01]  /*4630*/  PRMT R4, R3, 0x8880, RZ ;  /* 0x0000888003047816 */ /* 0x000fe200000000ff */
[----:B------:R-:W-:-:S03]  /*4640*/  IMAD.MOV.U32 R25, RZ, RZ, R23 ;  /* 0x000000ffff197224 */ /* 0x000fc600078e0017 */
[----:B------:R-:W-:-:S06]  /*4650*/  PRMT R4, R4, 0x7710, RZ ;  /* 0x0000771004047816 */ /* 0x000fcc00000000ff */
[----:B------:R-:W0:Y:S02]  /*4660*/  I2F.F64.S16 R4, R4 ;  /* 0x0000000400047312 */ /* 0x000e240000101c00 */
[----:B0-----:R0:W-:Y:S01]  /*4670*/  STG.E.64 desc[UR36][R8.64], R4 ;  /* 0x0000000408007986 */ /* 0x0011e2000c101b24 */
[----:B------:R-:W-:Y:S05]  /*4680*/  BRA `(.L_x_46658) ;  /* 0x0000000800e47947 */ /* 0x000fea0003800000 */
.L_x_46653:
        /* <DEDUP_REMOVED lines=13> */
.L_x_46667:
[----:B------:R-:W-:Y:S02]  /*4760*/  PRMT R4, R3, 0x8880, RZ ;  /* 0x0000888003047816 */ /* 0x000fe400000000ff */
[----:B------:R-:W-:Y:S01]  /*4770*/  CS2R R6, SRZ ;  /* 0x0000000000067805 */ /* 0x000fe2000001ff00 */
[----:B------:R-:W-:Y:S01]  /*4780*/  IMAD.MOV.U32 R25, RZ, RZ, R23 ;  /* 0x000000ffff197224 */ /* 0x000fe200078e0017 */
[----:B------:R-:W-:-:S06]  /*4790*/  PRMT R4, R4, 0x7710, RZ ;  /* 0x0000771004047816 */ /* 0x000fcc00000000ff */
[----:B------:R-:W0:Y:S02]  /*47a0*/  I2F.F64.S16 R4, R4 ;  /* 0x0000000400047312 */ /* 0x000e240000101c00 */
[----:B0-----:R0:W-:Y:S01]  /*47b0*/  STG.E.128 desc[UR36][R8.64], R4 ;  /* 0x0000000408007986 */ /* 0x0011e2000c101d24 */
[----:B------:R-:W-:Y:S05]  /*47c0*/  BRA `(.L_x_46658) ;  /* 0x0000000800947947 */ /* 0x000fea0003800000 */
.L_x_46666:
        /* <DEDUP_REMOVED lines=19> */
.L_x_46671:
[----:B------:R-:W-:Y:S05]  /*4900*/  BSYNC.RECONVERGENT B0 ;  /* 0x0000000000007941 */ /* 0x000fea0003800200 */
.L_x_46670:
[----:B------:R-:W-:Y:S01]  /*4910*/  LOP3.LUT R5, R0, 0x80, R5, 0xf8, !PT ;  /* 0x0000008000057812 */ /* 0x000fe200078ef805 */
[----:B------:R-:W-:-:S04]  /*4920*/  IMAD.MOV.U32 R25, RZ, RZ, R23 ;  /* 0x000000ffff197224 */ /* 0x000fc800078e0017 */
[----:B------:R2:W-:Y:S01]  /*4930*/  STG.E.U8 desc[UR36][R8.64], R5 ;  /* 0x0000000508007986 */ /* 0x0005e2000c101124 */
[----:B------:R-:W-:Y:S05]  /*4940*/  BRA `(.L_x_46658) ;  /* 0x0000000800347947 */ /* 0x000fea0003800000 */
.L_x_46669:
        /* <DEDUP_REMOVED lines=15> */
.L_x_46673:
[----:B------:R-:W-:Y:S05]  /*4a40*/  BSYNC.RECONVERGENT B0 ;  /* 0x0000000000007941 */ /* 0x000fea0003800200 */
.L_x_46672:
[----:B------:R-:W-:Y:S01]  /*4a50*/  LOP3.LUT R5, R0, 0x80, R5, 0xf8, !PT ;  /* 0x0000008000057812 */ /* 0x000fe200078ef805 */
[----:B------:R-:W-:-:S04]  /*4a60*/  IMAD.MOV.U32 R25, RZ, RZ, R23 ;  /* 0x000000ffff197224 */ /* 0x000fc800078e0017 */
[----:B------:R3:W-:Y:S01]  /*4a70*/  STG.E.U8 desc[UR36][R8.64], R5 ;  /* 0x0000000508007986 */ /* 0x0007e2000c101124 */
[----:B------:R-:W-:Y:S05]  /*4a80*/  BRA `(.L_x_46658) ;  /* 0x0000000400e47947 */ /* 0x000fea0003800000 */
.L_x_46668:
[----:B------:R-:W0:Y:S01]  /*4a90*/  I2F.S8 R0, R3 ;  /* 0x0000000300007306 */ /* 0x000e220000001400 */
[----:B------:R-:W-:Y:S01]  /*4aa0*/  IMAD.MOV.U32 R25, RZ, RZ, R23 ;  /* 0x000000ffff197224 */ /* 0x000fe200078e0017 */
[----:B0-----:R-:W-:-:S05]  /*4ab0*/  F2FP.BF16.F32.PACK_AB R0, RZ, R0 ;  /* 0x00000000ff00723e */ /* 0x001fca00000010ff */
[----:B------:R0:W-:Y:S01]  /*4ac0*/  STG.E.U16 desc[UR36][R8.64], R0 ;  /* 0x0000000008007986 */ /* 0x0001e2000c101524 */
[----:B------:R-:W-:Y:S05]  /*4ad0*/  BRA `(.L_x_46658) ;  /* 0x0000000400d07947 */ /* 0x000fea0003800000 */
.L_x_46665:
        /* <DEDUP_REMOVED lines=13> */
.L_x_46676:
        /* <DEDUP_REMOVED lines=13> */
.L_x_46679:
[----:B------:R-:W-:-:S04]  /*4c80*/  SHF.R.U32.HI R0, RZ, 0x14, R3 ;  /* 0x00000014ff007819 */ /* 0x000fc80000011603 */
[----:B------:R-:W-:-:S04]  /*4c90*/  LOP3.LUT R0, R0, 0x1, RZ, 0xc0, !PT ;  /* 0x0000000100007812 */ /* 0x000fc800078ec0ff */
[----:B------:R-:W-:-:S04]  /*4ca0*/  IADD3 R0, PT, PT, R3, 0x487ffff, R0 ;  /* 0x0487ffff03007810 */ /* 0x000fc80007ffe000 */
[----:B------:R-:W-:-:S04]  /*4cb0*/  SHF.R.U32.HI R0, RZ, 0x14, R0 ;  /* 0x00000014ff007819 */ /* 0x000fc80000011600 */
[----:B------:R-:W-:-:S07]  /*4cc0*/  LOP3.LUT R0, R0, 0xff, RZ, 0xc0, !PT ;  /* 0x000000ff00007812 */ /* 0x000fce00078ec0ff */
.L_x_46680:
[----:B------:R-:W-:-:S04]  /*4cd0*/  SHF.R.U32.HI R3, RZ, 0x18, R3 ;  /* 0x00000018ff037819 */ /* 0x000fc80000011603 */
[----:B------:R-:W-:-:S04]  /*4ce0*/  LOP3.LUT R0, R0, 0x80, R3, 0xf8, !PT ;  /* 0x0000008000007812 */ /* 0x000fc800078ef803 */
[----:B------:R-:W-:-:S07]  /*4cf0*/  PRMT R4, R0, 0x7610, R4 ;  /* 0x0000761000047816 */ /* 0x000fce0000000004 */
.L_x_46678:
[----:B------:R-:W-:Y:S05]  /*4d00*/  BSYNC.RECONVERGENT B0 ;  /* 0x0000000000007941 */ /* 0x000fea0003800200 */
.L_x_46677:
[----:B------:R0:W-:Y:S01]  /*4d10*/  STG.E.U8 desc[UR36][R8.64], R4 ;  /* 0x0000000408007986 */ /* 0x0001e2000c101124 */
[----:B------:R-:W-:Y:S01]  /*4d20*/  IMAD.MOV.U32 R25, RZ, RZ, R23 ;  /* 0x000000ffff197224 */ /* 0x000fe200078e0017 */
[----:B------:R-:W-:Y:S06]  /*4d30*/  BRA `(.L_x_46658) ;  /* 0x0000000400387947 */ /* 0x000fec0003800000 */
.L_x_46675:
        /* <DEDUP_REMOVED lines=13> */
.L_x_46683:
[----:B------:R-:W-:-:S04]  /*4e10*/  SHF.R.U32.HI R0, RZ, 0x15, R3 ;  /* 0x00000015ff007819 */ /* 0x000fc80000011603 */
[----:B------:R-:W-:-:S04]  /*4e20*/  LOP3.LUT R0, R0, 0x1, RZ, 0xc0, !PT ;  /* 0x0000000100007812 */ /* 0x000fc800078ec0ff */
[----:B------:R-:W-:-:S04]  /*4e30*/  IADD3 R0, PT, PT, R3, 0x88fffff, R0 ;  /* 0x088fffff03007810 */ /* 0x000fc80007ffe000 */
[----:B------:R-:W-:-:S04]  /*4e40*/  SHF.R.U32.HI R0, RZ, 0x15, R0 ;  /* 0x00000015ff007819 */ /* 0x000fc80000011600 */
[----:B------:R-:W-:-:S07]  /*4e50*/  LOP3.LUT R0, R0, 0xff, RZ, 0xc0, !PT ;  /* 0x000000ff00007812 */ /* 0x000fce00078ec0ff */
.L_x_46684:
[----:B------:R-:W-:-:S04]  /*4e60*/  SHF.R.U32.HI R3, RZ, 0x18, R3 ;  /* 0x00000018ff037819 */ /* 0x000fc80000011603 */
[----:B------:R-:W-:-:S04]  /*4e70*/  LOP3.LUT R0, R0, 0x80, R3, 0xf8, !PT ;  /* 0x0000008000007812 */ /* 0x000fc800078ef803 */
[----:B------:R-:W-:-:S07]  /*4e80*/  PRMT R4, R0, 0x7610, R4 ;  /* 0x0000761000047816 */ /* 0x000fce0000000004 */
.L_x_46682:
[----:B------:R-:W-:Y:S05]  /*4e90*/  BSYNC.RECONVERGENT B0 ;  /* 0x0000000000007941 */ /* 0x000fea0003800200 */
.L_x_46681:
[----:B------:R0:W-:Y:S01]  /*4ea0*/  STG.E.U8 desc[UR36][R8.64], R4 ;  /* 0x0000000408007986 */ /* 0x0001e2000c101124 */
[----:B------:R-:W-:Y:S01]  /*4eb0*/  IMAD.MOV.U32 R25, RZ, RZ, R23 ;  /* 0x000000ffff197224 */ /* 0x000fe200078e0017 */
[----:B------:R-:W-:Y:S06]  /*4ec0*/  BRA `(.L_x_46658) ;  /* 0x0000000000d47947 */ /* 0x000fec0003800000 */
.L_x_46674:
[----:B------:R-:W-:-:S13]  /*4ed0*/  ISETP.NE.AND P0, PT, R0, 0x1c, PT ;  /* 0x0000001c0000780c */ /* 0x000fda0003f05270 */
[----:B------:R-:W-:Y:S05]  /*4ee0*/  @!P0 BRA `(.L_x_46685) ;  /* 0x0000000000bc8947 */ /* 0x000fea0003800000 */
[----:B------:R-:W-:-:S13]  /*4ef0*/  ISETP.NE.AND P0, PT, R0, 0x1d, PT ;  /* 0x0000001d0000780c */ /* 0x000fda0003f05270 */
[----:B------:R-:W-:Y:S05]  /*4f00*/  @!P0 BRA `(.L_x_46686) ;  /* 0x0000000000988947 */ /* 0x000fea0003800000 */
[----:B------:R-:W-:-:S13]  /*4f10*/  ISETP.NE.AND P0, PT, R0, 0x2c, PT ;  /* 0x0000002c0000780c */ /* 0x000fda0003f05270 */
[----:B------:R-:W-:Y:S05]  /*4f20*/  @!P0 BRA `(.L_x_46687) ;  /* 0x0000000000488947 */ /* 0x000fea0003800000 */
.L_x_46657:
        /* <DEDUP_REMOVED lines=16> */
.L_x_46688:
[----:B------:R-:W-:Y:S01]  /*5030*/  IMAD.MOV.U32 R25, RZ, RZ, R23 ;  /* 0x000000ffff197224 */ /* 0x000fe200078e0017 */
[----:B------:R-:W-:Y:S06]  /*5040*/  BRA `(.L_x_46658) ;  /* 0x0000000000747947 */ /* 0x000fec0003800000 */
.L_x_46687:
        /* <DEDUP_REMOVED lines=18> */
.L_x_46686:
[----:B------:R-:W-:Y:S01]  /*5170*/  LOP3.LUT R3, R3, 0xffff, RZ, 0xc0, !PT ;  /* 0x0000ffff03037812 */ /* 0x000fe200078ec0ff */
[----:B------:R-:W-:-:S03]  /*5180*/  IMAD.MOV.U32 R25, RZ, RZ, R23 ;  /* 0x000000ffff197224 */ /* 0x000fc600078e0017 */
[----:B------:R-:W-:-:S05]  /*5190*/  PRMT R3, R3, 0x8880, RZ ;  /* 0x0000888003037816 */ /* 0x000fca00000000ff */
[----:B------:R-:W-:-:S05]  /*51a0*/  IMAD.MOV.U32 R4, RZ, RZ, R3 ;  /* 0x000000ffff047224 */ /* 0x000fca00078e0003 */
[----:B------:R-:W-:-:S05]  /*51b0*/  SHF.R.S32.HI R5, RZ, 0x1f, R4 ;  /* 0x0000001fff057819 */ /* 0x000fca0000011404 */
[----:B------:R0:W-:Y:S01]  /*51c0*/  STG.E.64 desc[UR36][R8.64], R4 ;  /* 0x0000000408007986 */ /* 0x0001e2000c101b24 */
[----:B------:R-:W-:Y:S05]  /*51d0*/  BRA `(.L_x_46658) ;  /* 0x0000000000107947 */ /* 0x000fea0003800000 */
.L_x_46685:
[----:B------:R-:W-:Y:S01]  /*51e0*/  LOP3.LUT R3, R3, 0xffff, RZ, 0xc0, !PT ;  /* 0x0000ffff03037812 */ /* 0x000fe200078ec0ff */
[----:B------:R-:W-:-:S03]  /*51f0*/  IMAD.MOV.U32 R25, RZ, RZ, R23 ;  /* 0x000000ffff197224 */ /* 0x000fc600078e0017 */
[----:B------:R-:W-:-:S05]  /*5200*/  PRMT R3, R3, 0x8880, RZ ;  /* 0x0000888003037816 */ /* 0x000fca00000000ff */
[----:B------:R0:W-:Y:S02]  /*5210*/  STG.E desc[UR36][R8.64], R3 ;  /* 0x0000000308007986 */ /* 0x0001e4000c101924 */
.L_x_46658:
        /* <DEDUP_REMOVED lines=23> */
.L_x_46693:
[----:B------:R4:W-:Y:S01]  /*5390*/  STG.E.U8 desc[UR36][R8.64], R22 ;  /* 0x0000001608007986 */ /* 0x0009e2000c101124 */
[----:B------:R-:W-:Y:S05]  /*53a0*/  BRA `(.L_x_46695) ;  /* 0x0000000c00807947 */ /* 0x000fea0003800000 */
.L_x_46692:
        /* <DEDUP_REMOVED lines=12> */
.L_x_46697:
[----:B------:R-:W-:-:S04]  /*5470*/  LOP3.LUT R22, R22, 0xffff, RZ, 0xc0, !PT ;  /* 0x0000ffff16167812 */ /* 0x000fc800078ec0ff */
[----:B------:R-:W-:-:S05]  /*5480*/  PRMT R3, R22, 0x8880, RZ ;  /* 0x0000888016037816 */ /* 0x000fca00000000ff */
[----:B------:R3:W-:Y:S01]  /*5490*/  STG.E desc[UR36][R8.64], R3 ;  /* 0x0000000308007986 */ /* 0x0007e2000c101924 */
[----:B------:R-:W-:Y:S05]  /*54a0*/  BRA `(.L_x_46695) ;  /* 0x0000000c00407947 */ /* 0x000fea0003800000 */
.L_x_46696:
[----:B------:R-:W-:-:S04]  /*54b0*/  PRMT R3, R22, 0x8880, RZ ;  /* 0x0000888016037816 */ /* 0x000fc800000000ff */
[----:B------:R-:W-:-:S05]  /*54c0*/  PRMT R3, R3, 0x7710, RZ ;  /* 0x0000771003037816 */ /* 0x000fca00000000ff */
[----:B------:R0:W-:Y:S01]  /*54d0*/  STG.E.U16 desc[UR36][R8.64], R3 ;  /* 0x0000000308007986 */ /* 0x0001e2000c101524 */
[----:B------:R-:W-:Y:S05]  /*54e0*/  BRA `(.L_x_46695) ;  /* 0x0000000c00307947 */ /* 0x000fea0003800000 */
.L_x_46691:
        /* <DEDUP_REMOVED lines=9> */
.L_x_46699:
[----:B------:R-:W0:Y:S02]  /*5580*/  I2F.S8 R0, R22 ;  /* 0x0000001600007306 */ /* 0x000e240000001400 */
[----:B0-----:R-:W-:-:S05]  /*5590*/  F2FP.F16.F32.PACK_AB R0, RZ, R0 ;  /* 0x00000000ff00723e */ /* 0x001fca00000000ff */
[----:B------:R0:W-:Y:S01]  /*55a0*/  STG.E.U16 desc[UR36][R8.64], R0 ;  /* 0x0000000008007986 */ /* 0x0001e2000c101524 */
[----:B------:R-:W-:Y:S05]  /*55b0*/  BRA `(.L_x_46695) ;  /* 0x0000000800fc7947 */ /* 0x000fea0003800000 */
.L_x_46698:
        /* <DEDUP_REMOVED lines=10> */
.L_x_46701:
[----:B------:R-:W0:Y:S02]  /*5660*/  I2F.S8 R22, R22 ;  /* 0x0000001600167306 */ /* 0x000e240000001400 */
[----:B0-----:R-:W-:-:S04]  /*5670*/  F2FP.F16.F32.PACK_AB R3, RZ, R22 ;  /* 0x00000016ff03723e */ /* 0x001fc800000000ff */
[----:B------:R-:W-:-:S05]  /*5680*/  PRMT R3, R3, 0x5410, RZ ;  /* 0x0000541003037816 */ /* 0x000fca00000000ff */
[----:B------:R0:W-:Y:S01]  /*5690*/  STG.E desc[UR36][R8.64], R3 ;  /* 0x0000000308007986 */ /* 0x0001e2000c101924 */
[----:B------:R-:W-:Y:S05]  /*56a0*/  BRA `(.L_x_46695) ;  /* 0x0000000800c07947 */ /* 0x000fea0003800000 */
.L_x_46700:
[----:B------:R-:W-:-:S04]  /*56b0*/  PRMT R4, R22, 0x8880, RZ ;  /* 0x0000888016047816 */ /* 0x000fc800000000ff */
[----:B------:R-:W-:-:S06]  /*56c0*/  PRMT R4, R4, 0x7710, RZ ;  /* 0x0000771004047816 */ /* 0x000fcc00000000ff */
[----:B------:R-:W0:Y:S02]  /*56d0*/  I2F.F64.S16 R4, R4 ;  /* 0x0000000400047312 */ /* 0x000e240000101c00 */
[----:B0-----:R0:W-:Y:S01]  /*56e0*/  STG.E.64 desc[UR36][R8.64], R4 ;  /* 0x0000000408007986 */ /* 0x0011e2000c101b24 */
[----:B------:R-:W-:Y:S05]  /*56f0*/  BRA `(.L_x_46695) ;  /* 0x0000000800ac7947 */ /* 0x000fea0003800000 */
.L_x_46690:
        /* <DEDUP_REMOVED lines=14> */
.L_x_46705:
        /* <DEDUP_REMOVED lines=17> */
.L_x_46708:
[----:B------:R-:W-:-:S04]  /*58f0*/  SHF.R.U32.HI R3, RZ, 0x18, R5 ;  /* 0x00000018ff037819 */ /* 0x000fc80000011605 */
[----:B------:R-:W-:-:S04]  /*5900*/  LOP3.LUT R0, R0, 0x80, R3, 0xf8, !PT ;  /* 0x0000008000007812 */ /* 0x000fc800078ef803 */
[----:B------:R-:W-:-:S07]  /*5910*/  PRMT R4, R0, 0x7610, R4 ;  /* 0x0000761000047816 */ /* 0x000fce0000000004 */
.L_x_46707:
[----:B------:R-:W-:Y:S05]  /*5920*/  BSYNC.RECONVERGENT B0 ;  /* 0x0000000000007941 */ /* 0x000fea0003800200 */
.L_x_46706:
[----:B------:R0:W-:Y:S01]  /*5930*/  STG.E.U8 desc[UR36][R8.64], R4 ;  /* 0x0000000408007986 */ /* 0x0001e2000c101124 */
[----:B------:R-:W-:Y:S05]  /*5940*/  BRA `(.L_x_46695) ;  /* 0x0000000800187947 */ /* 0x000fea0003800000 */
.L_x_46704:
        /* <DEDUP_REMOVED lines=17> */
.L_x_46711:
[----:B------:R-:W-:-:S04]  /*5a60*/  SHF.R.U32.HI R3, RZ, 0x18, R5 ;  /* 0x00000018ff037819 */ /* 0x000fc80000011605 */
[----:B------:R-:W-:-:S04]  /*5a70*/  LOP3.LUT R0, R0, 0x80, R3, 0xf8, !PT ;  /* 0x0000008000007812 */ /* 0x000fc800078ef803 */
[----:B------:R-:W-:-:S07]  /*5a80*/  PRMT R4, R0, 0x7610, R4 ;  /* 0x0000761000047816 */ /* 0x000fce0000000004 */
.L_x_46710:
[----:B------:R-:W-:Y:S05]  /*5a90*/  BSYNC.RECONVERGENT B0 ;  /* 0x0000000000007941 */ /* 0x000fea0003800200 */
.L_x_46709:
[----:B------:R0:W-:Y:S01]  /*5aa0*/  STG.E.U8 desc[UR36][R8.64], R4 ;  /* 0x0000000408007986 */ /* 0x0001e2000c101124 */
[----:B------:R-:W-:Y:S05]  /*5ab0*/  BRA `(.L_x_46695) ;  /* 0x0000000400bc7947 */ /* 0x000fea0003800000 */
.L_x_46703:
        /* <DEDUP_REMOVED lines=22> */
.L_x_46713:
[----:B------:R-:W-:-:S04]  /*5c20*/  LOP3.LUT R22, R22, 0xffff, RZ, 0xc0, !PT ;  /* 0x0000ffff16167812 */ /* 0x000fc800078ec0ff */
[----:B------:R-:W-:-:S05]  /*5c30*/  PRMT R22, R22, 0x8880, RZ ;  /* 0x0000888016167816 */ /* 0x000fca00000000ff */
[----:B------:R-:W-:-:S05]  /*5c40*/  IMAD.MOV.U32 R4, RZ, RZ, R22 ;  /* 0x000000ffff047224 */ /* 0x000fca00078e0016 */
[----:B------:R-:W-:-:S05]  /*5c50*/  SHF.R.S32.HI R5, RZ, 0x1f, R4 ;  /* 0x0000001fff057819 */ /* 0x000fca0000011404 */
[----:B------:R0:W-:Y:S01]  /*5c60*/  STG.E.64 desc[UR36][R8.64], R4 ;  /* 0x0000000408007986 */ /* 0x0001e2000c101b24 */
[----:B------:R-:W-:Y:S05]  /*5c70*/  BRA `(.L_x_46695) ;  /* 0x00000004004c7947 */ /* 0x000fea0003800000 */
.L_x_46712:
[----:B------:R-:W-:-:S04]  /*5c80*/  LOP3.LUT R22, R22, 0xffff, RZ, 0xc0, !PT ;  /* 0x0000ffff16167812 */ /* 0x000fc800078ec0ff */
[----:B------:R-:W-:-:S05]  /*5c90*/  PRMT R3, R22, 0x8880, RZ ;  /* 0x0000888016037816 */ /* 0x000fca00000000ff */
[----:B------:R0:W-:Y:S01]  /*5ca0*/  STG.E desc[UR36][R8.64], R3 ;  /* 0x0000000308007986 */ /* 0x0001e2000c101924 */
[----:B------:R-:W-:Y:S05]  /*5cb0*/  BRA `(.L_x_46695) ;  /* 0x00000004003c7947 */ /* 0x000fea0003800000 */
.L_x_46702:
        /* <DEDUP_REMOVED lines=10> */
.L_x_46715:
[----:B------:R-:W-:Y:S02]  /*5d60*/  PRMT R4, R22, 0x8880, RZ ;  /* 0x0000888016047816 */ /* 0x000fe400000000ff */
[----:B------:R-:W-:Y:S02]  /*5d70*/  CS2R R6, SRZ ;  /* 0x0000000000067805 */ /* 0x000fe4000001ff00 */
[----:B------:R-:W-:-:S06]  /*5d80*/  PRMT R4, R4, 0x7710, RZ ;  /* 0x0000771004047816 */ /* 0x000fcc00000000ff */
[----:B------:R-:W0:Y:S02]  /*5d90*/  I2F.F64.S16 R4, R4 ;  /* 0x0000000400047312 */ /* 0x000e240000101c00 */
[----:B0-----:R0:W-:Y:S01]  /*5da0*/  STG.E.128 desc[UR36][R8.64], R4 ;  /* 0x0000000408007986 */ /* 0x0011e2000c101d24 */
[----:B------:R-:W-:Y:S05]  /*5db0*/  BRA `(.L_x_46695) ;  /* 0x0000000000fc7947 */ /* 0x000fea0003800000 */
.L_x_46714:
[----:B------:R-:W-:-:S13]  /*5dc0*/  ISETP.NE.AND P0, PT, R0, 0xf, PT ;  /* 0x0000000f0000780c */ /* 0x000fda0003f05270 */
[----:B------:R-:W-:Y:S05]  /*5dd0*/  @!P0 BRA `(.L_x_46716) ;  /* 0x0000000000e88947 */ /* 0x000fea0003800000 */
[----:B------:R-:W-:-:S13]  /*5de0*/  ISETP.NE.AND P0, PT, R0, 0x17, PT ;  /* 0x000000170000780c */ /* 0x000fda0003f05270 */
[----:B------:R-:W-:Y:S05]  /*5df0*/  @!P0 BRA `(.L_x_46717) ;  /* 0x0000000000908947 */ /* 0x000fea0003800000 */
[----:B------:R-:W-:-:S13]  /*5e00*/  ISETP.NE.AND P0, PT, R0, 0x18, PT ;  /* 0x000000180000780c */ /* 0x000fda0003f05270 */
[----:B------:R-:W-:Y:S05]  /*5e10*/  @!P0 BRA `(.L_x_46718) ;  /* 0x0000000000448947 */ /* 0x000fea0003800000 */
.L_x_46694:
        /* <DEDUP_REMOVED lines=16> */
.L_x_46719:
[----:B------:R-:W-:Y:S05]  /*5f20*/  BRA `(.L_x_46695) ;  /* 0x0000000000a07947 */ /* 0x000fea0003800000 */
.L_x_46718:
        /* <DEDUP_REMOVED lines=13> */
.L_x_46721:
[----:B------:R-:W-:Y:S05]  /*6000*/  BSYNC.RECONVERGENT B0 ;  /* 0x0000000000007941 */ /* 0x000fea0003800200 */
.L_x_46720:
[----:B------:R-:W-:-:S05]  /*6010*/  LOP3.LUT R3, R0, 0x80, R3, 0xf8, !PT ;  /* 0x0000008000037812 */ /* 0x000fca00078ef803 */
[----:B------:R0:W-:Y:S01]  /*6020*/  STG.E.U8 desc[UR36][R8.64], R3 ;  /* 0x0000000308007986 */ /* 0x0001e2000c101124 */
[----:B------:R-:W-:Y:S05]  /*6030*/  BRA `(.L_x_46695) ;  /* 0x00000000005c7947 */ /* 0x000fea0003800000 */
.L_x_46717:
        /* <DEDUP_REMOVED lines=12> */
.L_x_46723:
[----:B------:R-:W-:Y:S01]  /*6100*/  IMAD.MOV.U32 R0, RZ, RZ, 0x7f ;  /* 0x0000007fff007424 */ /* 0x000fe200078e00ff */
[----:B------:R-:W-:-:S04]  /*6110*/  ISETP.GT.U32.AND P0, PT, R3, 0x7f800000, PT ;  /* 0x7f8000000300780c */ /* 0x000fc80003f04070 */
[----:B------:R-:W-:-:S09]  /*6120*/  SEL R0, R0, 0x7c, P0 ;  /* 0x0000007c00007807 */ /* 0x000fd20000000000 */
.L_x_46724:
[----:B------:R-:W-:Y:S05]  /*6130*/  BSYNC.RECONVERGENT B0 ;  /* 0x0000000000007941 */ /* 0x000fea0003800200 */
.L_x_46722:
[----:B------:R-:W-:-:S04]  /*6140*/  SHF.R.U32.HI R3, RZ, 0x18, R5 ;  /* 0x00000018ff037819 */ /* 0x000fc80000011605 */
[----:B------:R-:W-:-:S05]  /*6150*/  LOP3.LUT R3, R0, 0x80, R3, 0xf8, !PT ;  /* 0x0000008000037812 */ /* 0x000fca00078ef803 */
[----:B------:R0:W-:Y:S01]  /*6160*/  STG.E.U8 desc[UR36][R8.64], R3 ;  /* 0x0000000308007986 */ /* 0x0001e2000c101124 */
[----:B------:R-:W-:Y:S05]  /*6170*/  BRA `(.L_x_46695) ;  /* 0x00000000000c7947 */ /* 0x000fea0003800000 */
.L_x_46716:
[----:B------:R-:W0:Y:S02]  /*6180*/  I2F.S8 R0, R22 ;  /* 0x0000001600007306 */ /* 0x000e240000001400 */
[----:B0-----:R-:W-:-:S05]  /*6190*/  F2FP.BF16.F32.PACK_AB R0, RZ, R0 ;  /* 0x00000000ff00723e */ /* 0x001fca00000010ff */
[----:B------:R0:W-:Y:S02]  /*61a0*/  STG.E.U16 desc[UR36][R8.64], R0 ;  /* 0x0000000008007986 */ /* 0x0001e4000c101524 */
.L_x_46695:
[----:B------:R-:W-:-:S07]  /*61b0*/  VIADD R25, R25, 0x80 ;  /* 0x0000008019197836 */ /* 0x000fce0000000000 */
.L_x_46652:
[----:B------:R-:W-:-:S13]  /*61c0*/  ISETP.GE.AND P0, PT, R25, R16, PT ;  /* 0x000000101900720c */ /* 0x000fda0003f06270 */
[----:B------:R-:W-:Y:S05]  /*61d0*/  @P0 BREAK.RELIABLE B6 ;  /* 0x0000000000060942 */ /* 0x000fea0003800100 */
[----:B------:R-:W-:Y:S05]  /*61e0*/  @P0 BRA `(.L_x_46689) ;  /* 0x0000000c00e00947 */ /* 0x000fea0003800000 */
[----:B------:R-:W-:Y:S05]  /*61f0*/  BSYNC.RELIABLE B6 ;  /* 0x0000000000067941 */ /* 0x000fea0003800100 */
.L_x_46651:
        /* <DEDUP_REMOVED lines=20> */
.L_x_46728:
[----:B------:R0:W-:Y:S01]  /*6340*/  STG.E.U8 desc[UR36][R8.64], R17 ;  /* 0x0000001108007986 */ /* 0x0001e2000c101124 */
[----:B------:R-:W-:Y:S05]  /*6350*/  BRA `(.L_x_46730) ;  /* 0x0000000c00807947 */ /* 0x000fea0003800000 */
.L_x_46727:
        /* <DEDUP_REMOVED lines=12> */
.L_x_46732:
[----:B------:R-:W-:-:S04]  /*6420*/  LOP3.LUT R17, R17, 0xffff, RZ, 0xc0, !PT ;  /* 0x0000ffff11117812 */ /* 0x000fc800078ec0ff */
[----:B------:R-:W-:-:S05]  /*6430*/  PRMT R3, R17, 0x8880, RZ ;  /* 0x0000888011037816 */ /* 0x000fca00000000ff */
[----:B------:R0:W-:Y:S01]  /*6440*/  STG.E desc[UR36][R8.64], R3 ;  /* 0x0000000308007986 */ /* 0x0001e2000c101924 */
[----:B------:R-:W-:Y:S05]  /*6450*/  BRA `(.L_x_46730) ;  /* 0x0000000c00407947 */ /* 0x000fea0003800000 */
.L_x_46731:
[----:B------:R-:W-:-:S04]  /*6460*/  PRMT R3, R17, 0x8880, RZ ;  /* 0x0000888011037816 */ /* 0x000fc800000000ff */
[----:B------:R-:W-:-:S05]  /*6470*/  PRMT R3, R3, 0x7710, RZ ;  /* 0x0000771003037816 */ /* 0x000fca00000000ff */
[----:B------:R0:W-:Y:S01]  /*6480*/  STG.E.U16 desc[UR36][R8.64], R3 ;  /* 0x0000000308007986 */ /* 0x0001e2000c101524 */
[----:B------:R-:W-:Y:S05]  /*6490*/  BRA `(.L_x_46730) ;  /* 0x0000000c00307947 */ /* 0x000fea0003800000 */
.L_x_46726:
        /* <DEDUP_REMOVED lines=9> */
.L_x_46734:
[----:B------:R-:W0:Y:S02]  /*6530*/  I2F.S8 R0, R17 ;  /* 0x0000001100007306 */ /* 0x000e240000001400 */
[----:B0-----:R-:W-:-:S05]  /*6540*/  F2FP.F16.F32.PACK_AB R0, RZ, R0 ;  /* 0x00000000ff00723e */ /* 0x001fca00000000ff */
[----:B------:R0:W-:Y:S01]  /*6550*/  STG.E.U16 desc[UR36][R8.64], R0 ;  /* 0x0000000008007986 */ /* 0x0001e2000c101524 */
[----:B------:R-:W-:Y:S05]  /*6560*/  BRA `(.L_x_46730) ;  /* 0x0000000800fc7947 */ /* 0x000fea0003800000 */
.L_x_46733:
        /* <DEDUP_REMOVED lines=10> */
.L_x_46736:
[----:B------:R-:W0:Y:S02]  /*6610*/  I2F.S8 R17, R17 ;  /* 0x0000001100117306 */ /* 0x000e240000001400 */
[----:B0-----:R-:W-:-:S04]  /*6620*/  F2FP.F16.F32.PACK_AB R3, RZ, R17 ;  /* 0x00000011ff03723e */ /* 0x001fc800000000ff */
[----:B------:R-:W-:-:S05]  /*6630*/  PRMT R3, R3, 0x5410, RZ ;  /* 0x0000541003037816 */ /* 0x000fca00000000ff */
[----:B------:R0:W-:Y:S01]  /*6640*/  STG.E desc[UR36][R8.64], R3 ;  /* 0x0000000308007986 */ /* 0x0001e2000c101924 */
[----:B------:R-:W-:Y:S05]  /*6650*/  BRA `(.L_x_46730) ;  /* 0x0000000800c07947 */ /* 0x000fea0003800000 */
.L_x_46735:
[----:B------:R-:W-:-:S04]  /*6660*/  PRMT R4, R17, 0x8880, RZ ;  /* 0x0000888011047816 */ /* 0x000fc800000000ff */
[----:B------:R-:W-:-:S06]  /*6670*/  PRMT R4, R4, 0x7710, RZ ;  /* 0x0000771004047816 */ /* 0x000fcc00000000ff */
[----:B------:R-:W0:Y:S02]  /*6680*/  I2F.F64.S16 R4, R4 ;  /* 0x0000000400047312 */ /* 0x000e240000101c00 */
[----:B0-----:R0:W-:Y:S01]  /*6690*/  STG.E.64 desc[UR36][R8.64], R4 ;  /* 0x0000000408007986 */ /* 0x0011e2000c101b24 */
[----:B------:R-:W-:Y:S05]  /*66a0*/  BRA `(.L_x_46730) ;  /* 0x0000000800ac7947 */ /* 0x000fea0003800000 */
.L_x_46725:
        /* <DEDUP_REMOVED lines=14> */
.L_x_46740:
        /* <DEDUP_REMOVED lines=17> */
.L_x_46743:
[----:B------:R-:W-:-:S04]  /*68a0*/  SHF.R.U32.HI R3, RZ, 0x18, R17 ;  /* 0x00000018ff037819 */ /* 0x000fc80000011611 */
[----:B------:R-:W-:-:S04]  /*68b0*/  LOP3.LUT R0, R0, 0x80, R3, 0xf8, !PT ;  /* 0x0000008000007812 */ /* 0x000fc800078ef803 */
[----:B------:R-:W-:-:S07]  /*68c0*/  PRMT R4, R0, 0x7610, R4 ;  /* 0x0000761000047816 */ /* 0x000fce0000000004 */
.L_x_46742:
[----:B------:R-:W-:Y:S05]  /*68d0*/  BSYNC.RECONVERGENT B0 ;  /* 0x0000000000007941 */ /* 0x000fea0003800200 */
.L_x_46741:
[----:B------:R0:W-:Y:S01]  /*68e0*/  STG.E.U8 desc[UR36][R8.64], R4 ;  /* 0x0000000408007986 */ /* 0x0001e2000c101124 */
[----:B------:R-:W-:Y:S05]  /*68f0*/  BRA `(.L_x_46730) ;  /* 0x0000000800187947 */ /* 0x000fea0003800000 */
.L_x_46739:
        /* <DEDUP_REMOVED lines=17> */
.L_x_46746:
[----:B------:R-:W-:-:S04]  /*6a10*/  SHF.R.U32.HI R3, RZ, 0x18, R17 ;  /* 0x00000018ff037819 */ /* 0x000fc80000011611 */
[----:B------:R-:W-:-:S04]  /*6a20*/  LOP3.LUT R0, R0, 0x80, R3, 0xf8, !PT ;  /* 0x0000008000007812 */ /* 0x000fc800078ef803 */
[----:B------:R-:W-:-:S07]  /*6a30*/  PRMT R4, R0, 0x7610, R4 ;  /* 0x0000761000047816 */ /* 0x000fce0000000004 */
.L_x_46745:
[----:B------:R-:W-:Y:S05]  /*6a40*/  BSYNC.RECONVERGENT B0 ;  /* 0x0000000000007941 */ /* 0x000fea0003800200 */
.L_x_46744:
[----:B------:R0:W-:Y:S01]  /*6a50*/  STG.E.U8 desc[UR36][R8.64], R4 ;  /* 0x0000000408007986 */ /* 0x0001e2000c101124 */
[----:B------:R-:W-:Y:S05]  /*6a60*/  BRA `(.L_x_46730) ;  /* 0x0000000400bc7947 */ /* 0x000fea0003800000 */
.L_x_46738:
        /* <DEDUP_REMOVED lines=22> */
.L_x_46748:
[----:B------:R-:W-:-:S04]  /*6bd0*/  LOP3.LUT R17, R17, 0xffff, RZ, 0xc0, !PT ;  /* 0x0000ffff11117812 */ /* 0x000fc800078ec0ff */
[----:B------:R-:W-:-:S05]  /*6be0*/  PRMT R17, R17, 0x8880, RZ ;  /* 0x0000888011117816 */ /* 0x000fca00000000ff */
[----:B------:R-:W-:-:S05]  /*6bf0*/  IMAD.MOV.U32 R4, RZ, RZ, R17 ;  /* 0x000000ffff047224 */ /* 0x000fca00078e0011 */
[----:B------:R-:W-:-:S05]  /*6c00*/  SHF.R.S32.HI R5, RZ, 0x1f, R4 ;  /* 0x0000001fff057819 */ /* 0x000fca0000011404 */
[----:B------:R0:W-:Y:S01]  /*6c10*/  STG.E.64 desc[UR36][R8.64], R4 ;  /* 0x0000000408007986 */ /* 0x0001e2000c101b24 */
[----:B------:R-:W-:Y:S05]  /*6c20*/  BRA `(.L_x_46730) ;  /* 0x00000004004c7947 */ /* 0x000fea0003800000 */
.L_x_46747:
[----:B------:R-:W-:-:S04]  /*6c30*/  LOP3.LUT R17, R17, 0xffff, RZ, 0xc0, !PT ;  /* 0x0000ffff11117812 */ /* 0x000fc800078ec0ff */
[----:B------:R-:W-:-:S05]  /*6c40*/  PRMT R3, R17, 0x8880, RZ ;  /* 0x0000888011037816 */ /* 0x000fca00000000ff */
[----:B------:R0:W-:Y:S01]  /*6c50*/  STG.E desc[UR36][R8.64], R3 ;  /* 0x0000000308007986 */ /* 0x0001e2000c101924 */
[----:B------:R-:W-:Y:S05]  /*6c60*/  BRA `(.L_x_46730) ;  /* 0x00000004003c7947 */ /* 0x000fea0003800000 */
.L_x_46737:
        /* <DEDUP_REMOVED lines=10> */
.L_x_46750:
[----:B------:R-:W-:Y:S02]  /*6d10*/  PRMT R4, R17, 0x8880, RZ ;  /* 0x0000888011047816 */ /* 0x000fe400000000ff */
[----:B------:R-:W-:Y:S02]  /*6d20*/  CS2R R6, SRZ ;  /* 0x0000000000067805 */ /* 0x000fe4000001ff00 */
[----:B------:R-:W-:-:S06]  /*6d30*/  PRMT R4, R4, 0x7710, RZ ;  /* 0x0000771004047816 */ /* 0x000fcc00000000ff */
[----:B------:R-:W0:Y:S02]  /*6d40*/  I2F.F64.S16 R4, R4 ;  /* 0x0000000400047312 */ /* 0x000e240000101c00 */
[----:B0-----:R0:W-:Y:S01]  /*6d50*/  STG.E.128 desc[UR36][R8.64], R4 ;  /* 0x0000000408007986 */ /* 0x0011e2000c101d24 */
[----:B------:R-:W-:Y:S05]  /*6d60*/  BRA `(.L_x_46730) ;  /* 0x0000000000fc7947 */ /* 0x000fea0003800000 */
.L_x_46749:
[----:B------:R-:W-:-:S13]  /*6d70*/  ISETP.NE.AND P0, PT, R0, 0xf, PT ;  /* 0x0000000f0000780c */ /* 0x000fda0003f05270 */
[----:B------:R-:W-:Y:S05]  /*6d80*/  @!P0 BRA `(.L_x_46751) ;  /* 0x0000000000e88947 */ /* 0x000fea0003800000 */
[----:B------:R-:W-:-:S13]  /*6d90*/  ISETP.NE.AND P0, PT, R0, 0x17, PT ;  /* 0x000000170000780c */ /* 0x000fda0003f05270 */
[----:B------:R-:W-:Y:S05]  /*6da0*/  @!P0 BRA `(.L_x_46752) ;  /* 0x0000000000908947 */ /* 0x000fea0003800000 */
[----:B------:R-:W-:-:S13]  /*6db0*/  ISETP.NE.AND P0, PT, R0, 0x18, PT ;  /* 0x000000180000780c */ /* 0x000fda0003f05270 */
[----:B------:R-:W-:Y:S05]  /*6dc0*/  @!P0 BRA `(.L_x_46753) ;  /* 0x0000000000448947 */ /* 0x000fea0003800000 */
.L_x_46729:
        /* <DEDUP_REMOVED lines=16> */
.L_x_46754:
[----:B------:R-:W-:Y:S05]  /*6ed0*/  BRA `(.L_x_46730) ;  /* 0x0000000000a07947 */ /* 0x000fea0003800000 */
.L_x_46753:
        /* <DEDUP_REMOVED lines=13> */
.L_x_46756:
[----:B------:R-:W-:Y:S05]  /*6fb0*/  BSYNC.RECONVERGENT B0 ;  /* 0x0000000000007941 */ /* 0x000fea0003800200 */
.L_x_46755:
[----:B------:R-:W-:-:S05]  /*6fc0*/  LOP3.LUT R3, R0, 0x80, R3, 0xf8, !PT ;  /* 0x0000008000037812 */ /* 0x000fca00078ef803 */
[----:B------:R4:W-:Y:S01]  /*6fd0*/  STG.E.U8 desc[UR36][R8.64], R3 ;  /* 0x0000000308007986 */ /* 0x0009e2000c101124 */
[----:B------:R-:W-:Y:S05]  /*6fe0*/  BRA `(.L_x_46730) ;  /* 0x00000000005c7947 */ /* 0x000fea0003800000 */
.L_x_46752:
        /* <DEDUP_REMOVED lines=12> */
.L_x_46758:
[----:B------:R-:W-:Y:S01]  /*70b0*/  IMAD.MOV.U32 R0, RZ, RZ, 0x7f ;  /* 0x0000007fff007424 */ /* 0x000fe200078e00ff */
[----:B------:R-:W-:-:S04]  /*70c0*/  ISETP.GT.U32.AND P0, PT, R3, 0x7f800000, PT ;  /* 0x7f8000000300780c */ /* 0x000fc80003f04070 */
[----:B------:R-:W-:-:S09]  /*70d0*/  SEL R0, R0, 0x7c, P0 ;  /* 0x0000007c00007807 */ /* 0x000fd20000000000 */
.L_x_46759:
[----:B------:R-:W-:Y:S05]  /*70e0*/  BSYNC.RECONVERGENT B0 ;  /* 0x0000000000007941 */ /* 0x000fea0003800200 */
.L_x_46757:
[----:B------:R-:W-:-:S04]  /*70f0*/  SHF.R.U32.HI R3, RZ, 0x18, R17 ;  /* 0x00000018ff037819 */ /* 0x000fc80000011611 */
[----:B------:R-:W-:-:S05]  /*7100*/  LOP3.LUT R3, R0, 0x80, R3, 0xf8, !PT ;  /* 0x0000008000037812 */ /* 0x000fca00078ef803 */
[----:B------:R3:W-:Y:S01]  /*7110*/  STG.E.U8 desc[UR36][R8.64], R3 ;  /* 0x0000000308007986 */ /* 0x0007e2000c101124 */
[----:B------:R-:W-:Y:S05]  /*7120*/  BRA `(.L_x_46730) ;  /* 0x00000000000c7947 */ /* 0x000fea0003800000 */
.L_x_46751:
[----:B------:R-:W0:Y:S02]  /*7130*/  I2F.S8 R0, R17 ;  /* 0x0000001100007306 */ /* 0x000e240000001400 */
[----:B0-----:R-:W-:-:S05]  /*7140*/  F2FP.BF16.F32.PACK_AB R0, RZ, R0 ;  /* 0x00000000ff00723e */ /* 0x001fca00000010ff */
[----:B------:R0:W-:Y:S02]  /*7150*/  STG.E.U16 desc[UR36][R8.64], R0 ;  /* 0x0000000008007986 */ /* 0x0001e4000c101524 */
.L_x_46730:
[----:B------:R-:W-:-:S07]  /*7160*/  VIADD R25, R25, 0x80 ;  /* 0x0000008019197836 */ /* 0x000fce0000000000 */
.L_x_46689:
[----:B------:R-:W-:Y:S05]  /*7170*/  BSYNC.RECONVERGENT B7 ;  /* 0x0000000000077941 */ /* 0x000fea0003800200 */
.L_x_46650:
        /* <DEDUP_REMOVED lines=21> */
.L_x_46763:
[----:B-1----:R-:W-:Y:S01]  /*72d0*/  STG.E.U8 desc[UR36][R2.64], R18 ;  /* 0x0000001202007986 */ /* 0x002fe2000c101124 */
[----:B------:R-:W-:Y:S05]  /*72e0*/  EXIT ;  /* 0x000000000000794d */ /* 0x000fea0003800000 */
.L_x_46762:
        /* <DEDUP_REMOVED lines=12> */
.L_x_46766:
[----:B-1----:R-:W-:-:S04]  /*73b0*/  LOP3.LUT R18, R18, 0xffff, RZ, 0xc0, !PT ;  /* 0x0000ffff12127812 */ /* 0x002fc800078ec0ff */
[----:B------:R-:W-:-:S05]  /*73c0*/  PRMT R5, R18, 0x8880, RZ ;  /* 0x0000888012057816 */ /* 0x000fca00000000ff */
[----:B------:R-:W-:Y:S01]  /*73d0*/  STG.E desc[UR36][R2.64], R5 ;  /* 0x0000000502007986 */ /* 0x000fe2000c101924 */
[----:B------:R-:W-:Y:S05]  /*73e0*/  EXIT ;  /* 0x000000000000794d */ /* 0x000fea0003800000 */
.L_x_46765:
[----:B-1----:R-:W-:-:S04]  /*73f0*/  PRMT R5, R18, 0x8880, RZ ;  /* 0x0000888012057816 */ /* 0x002fc800000000ff */
[----:B------:R-:W-:-:S05]  /*7400*/  PRMT R5, R5, 0x7710, RZ ;  /* 0x0000771005057816 */ /* 0x000fca00000000ff */
[----:B------:R-:W-:Y:S01]  /*7410*/  STG.E.U16 desc[UR36][R2.64], R5 ;  /* 0x0000000502007986 */ /* 0x000fe2000c101524 */
[----:B------:R-:W-:Y:S05]  /*7420*/  EXIT ;  /* 0x000000000000794d */ /* 0x000fea0003800000 */
.L_x_46761:
        /* <DEDUP_REMOVED lines=9> */
.L_x_46768:
[----:B-1----:R-:W0:Y:S02]  /*74c0*/  I2F.S8 R0, R18 ;  /* 0x0000001200007306 */ /* 0x002e240000001400 */
[----:B0-----:R-:W-:-:S05]  /*74d0*/  F2FP.F16.F32.PACK_AB R0, RZ, R0 ;  /* 0x00000000ff00723e */ /* 0x001fca00000000ff */
[----:B------:R-:W-:Y:S01]  /*74e0*/  STG.E.U16 desc[UR36][R2.64], R0 ;  /* 0x0000000002007986 */ /* 0x000fe2000c101524 */
[----:B------:R-:W-:Y:S05]  /*74f0*/  EXIT ;  /* 0x000000000000794d */ /* 0x000fea0003800000 */
.L_x_46767:
        /* <DEDUP_REMOVED lines=10> */
.L_x_46770:
[----:B-1----:R-:W0:Y:S02]  /*75a0*/  I2F.S8 R18, R18 ;  /* 0x0000001200127306 */ /* 0x002e240000001400 */
[----:B0-----:R-:W-:-:S04]  /*75b0*/  F2FP.F16.F32.PACK_AB R5, RZ, R18 ;  /* 0x00000012ff05723e */ /* 0x001fc800000000ff */
[----:B------:R-:W-:-:S05]  /*75c0*/  PRMT R5, R5, 0x5410, RZ ;  /* 0x0000541005057816 */ /* 0x000fca00000000ff */
[----:B------:R-:W-:Y:S01]  /*75d0*/  STG.E desc[UR36][R2.64], R5 ;  /* 0x0000000502007986 */ /* 0x000fe2000c101924 */
[----:B------:R-:W-:Y:S05]  /*75e0*/  EXIT ;  /* 0x000000000000794d */ /* 0x000fea0003800000 */
.L_x_46769:
[----:B-1----:R-:W-:-:S04]  /*75f0*/  PRMT R4, R18, 0x8880, RZ ;  /* 0x0000888012047816 */ /* 0x002fc800000000ff */
[----:B------:R-:W-:-:S06]  /*7600*/  PRMT R4, R4, 0x7710, RZ ;  /* 0x0000771004047816 */ /* 0x000fcc00000000ff */
[----:B------:R-:W0:Y:S02]  /*7610*/  I2F.F64.S16 R4, R4 ;  /* 0x0000000400047312 */ /* 0x000e240000101c00 */
[----:B0-----:R-:W-:Y:S01]  /*7620*/  STG.E.64 desc[UR36][R2.64], R4 ;  /* 0x0000000402007986 */ /* 0x001fe2000c101b24 */
[----:B------:R-:W-:Y:S05]  /*7630*/  EXIT ;  /* 0x000000000000794d */ /* 0x000fea0003800000 */
.L_x_46760:
        /* <DEDUP_REMOVED lines=14> */
.L_x_46774:
        /* <DEDUP_REMOVED lines=18> */
.L_x_46777:
[----:B------:R-:W-:-:S04]  /*7840*/  SHF.R.U32.HI R5, RZ, 0x18, R5 ;  /* 0x00000018ff057819 */ /* 0x000fc80000011605 */
[----:B------:R-:W-:-:S07]  /*7850*/  LOP3.LUT R0, R0, 0x80, R5, 0xf8, !PT ;  /* 0x0000008000007812 */ /* 0x000fce00078ef805 */
.L_x_46776:
[----:B------:R-:W-:Y:S05]  /*7860*/  BSYNC.RECONVERGENT B0 ;  /* 0x0000000000007941 */ /* 0x000fea0003800200 */
.L_x_46775:
[----:B------:R-:W-:Y:S01]  /*7870*/  STG.E.U8 desc[UR36][R2.64], R0 ;  /* 0x0000000002007986 */ /* 0x000fe2000c101124 */
[----:B------:R-:W-:Y:S05]  /*7880*/  EXIT ;  /* 0x000000000000794d */ /* 0x000fea0003800000 */
.L_x_46773:
        /* <DEDUP_REMOVED lines=18> */
.L_x_46780:
[----:B------:R-:W-:-:S04]  /*79b0*/  SHF.R.U32.HI R5, RZ, 0x18, R5 ;  /* 0x00000018ff057819 */ /* 0x000fc80000011605 */
[----:B------:R-:W-:-:S07]  /*79c0*/  LOP3.LUT R0, R0, 0x80, R5, 0xf8, !PT ;  /* 0x0000008000007812 */ /* 0x000fce00078ef805 */
.L_x_46779:
[----:B------:R-:W-:Y:S05]  /*79d0*/  BSYNC.RECONVERGENT B0 ;  /* 0x0000000000007941 */ /* 0x000fea0003800200 */
.L_x_46778:
[----:B------:R-:W-:Y:S01]  /*79e0*/  STG.E.U8 desc[UR36][R2.64], R0 ;  /* 0x0000000002007986 */ /* 0x000fe2000c101124 */
[----:B------:R-:W-:Y:S05]  /*79f0*/  EXIT ;  /* 0x000000000000794d */ /* 0x000fea0003800000 */
.L_x_46772:
        /* <DEDUP_REMOVED lines=22> */
.L_x_46782:
[----:B-1----:R-:W-:-:S04]  /*7b60*/  LOP3.LUT R18, R18, 0xffff, RZ, 0xc0, !PT ;  /* 0x0000ffff12127812 */ /* 0x002fc800078ec0ff */
[----:B------:R-:W-:-:S05]  /*7b70*/  PRMT R18, R18, 0x8880, RZ ;  /* 0x0000888012127816 */ /* 0x000fca00000000ff */
[----:B------:R-:W-:-:S05]  /*7b80*/  IMAD.MOV.U32 R4, RZ, RZ, R18 ;  /* 0x000000ffff047224 */ /* 0x000fca00078e0012 */
[----:B------:R-:W-:-:S05]  /*7b90*/  SHF.R.S32.HI R5, RZ, 0x1f, R4 ;  /* 0x0000001fff057819 */ /* 0x000fca0000011404 */
[----:B------:R-:W-:Y:S01]  /*7ba0*/  STG.E.64 desc[UR36][R2.64], R4 ;  /* 0x0000000402007986 */ /* 0x000fe2000c101b24 */
[----:B------:R-:W-:Y:S05]  /*7bb0*/  EXIT ;  /* 0x000000000000794d */ /* 0x000fea0003800000 */
.L_x_46781:
[----:B-1----:R-:W-:-:S04]  /*7bc0*/  LOP3.LUT R18, R18, 0xffff, RZ, 0xc0, !PT ;  /* 0x0000ffff12127812 */ /* 0x002fc800078ec0ff */
[----:B------:R-:W-:-:S05]  /*7bd0*/  PRMT R5, R18, 0x8880, RZ ;  /* 0x0000888012057816 */ /* 0x000fca00000000ff */
[----:B------:R-:W-:Y:S01]  /*7be0*/  STG.E desc[UR36][R2.64], R5 ;  /* 0x0000000502007986 */ /* 0x000fe2000c101924 */
[----:B------:R-:W-:Y:S05]  /*7bf0*/  EXIT ;  /* 0x000000000000794d */ /* 0x000fea0003800000 */
.L_x_46771:
        /* <DEDUP_REMOVED lines=10> */
.L_x_46784:
[----:B-1----:R-:W-:Y:S02]  /*7ca0*/  PRMT R4, R18, 0x8880, RZ ;  /* 0x0000888012047816 */ /* 0x002fe400000000ff */
[----:B------:R-:W-:Y:S02]  /*7cb0*/  CS2R R6, SRZ ;  /* 0x0000000000067805 */ /* 0x000fe4000001ff00 */
[----:B------:R-:W-:-:S06]  /*7cc0*/  PRMT R4, R4, 0x7710, RZ ;  /* 0x0000771004047816 */ /* 0x000fcc00000000ff */
[----:B------:R-:W0:Y:S02]  /*7cd0*/  I2F.F64.S16 R4, R4 ;  /* 0x0000000400047312 */ /* 0x000e240000101c00 */
[----:B0-----:R-:W-:Y:S01]  /*7ce0*/  STG.E.128 desc[UR36][R2.64], R4 ;  /* 0x0000000402007986 */ /* 0x001fe2000c101d24 */
[----:B------:R-:W-:Y:S05]  /*7cf0*/  EXIT ;  /* 0x000000000000794d */ /* 0x000fea0003800000 */
.L_x_46783:
[----:B------:R-:W-:-:S13]  /*7d00*/  ISETP.NE.AND P0, PT, R0, 0xf, PT ;  /* 0x0000000f0000780c */ /* 0x000fda0003f05270 */
[----:B------:R-:W-:Y:S05]  /*7d10*/  @!P0 BRA `(.L_x_46785) ;  /* 0x0000000000e88947 */ /* 0x000fea0003800000 */
[----:B------:R-:W-:-:S13]  /*7d20*/  ISETP.NE.AND P0, PT, R0, 0x17, PT ;  /* 0x000000170000780c */ /* 0x000fda0003f05270 */
[----:B------:R-:W-:Y:S05]  /*7d30*/  @!P0 BRA `(.L_x_46786) ;  /* 0x0000000000908947 */ /* 0x000fea0003800000 */
[----:B------:R-:W-:-:S13]  /*7d40*/  ISETP.NE.AND P0, PT, R0, 0x18, PT ;  /* 0x000000180000780c */ /* 0x000fda0003f05270 */
[----:B------:R-:W-:Y:S05]  /*7d50*/  @!P0 BRA `(.L_x_46787) ;  /* 0x0000000000448947 */ /* 0x000fea0003800000 */
.L_x_46764:
        /* <DEDUP_REMOVED lines=16> */
.L_x_46788:
[----:B------:R-:W-:Y:S05]  /*7e60*/  EXIT ;  /* 0x000000000000794d */ /* 0x000fea0003800000 */
.L_x_46787:
        /* <DEDUP_REMOVED lines=13> */
.L_x_46790:
[----:B------:R-:W-:Y:S05]  /*7f40*/  BSYNC.RECONVERGENT B0 ;  /* 0x0000000000007941 */ /* 0x000fea0003800200 */
.L_x_46789:
[----:B------:R-:W-:-:S05]  /*7f50*/  LOP3.LUT R5, R0, 0x80, R5, 0xf8, !PT ;  /* 0x0000008000057812 */ /* 0x000fca00078ef805 */
[----:B------:R-:W-:Y:S01]  /*7f60*/  STG.E.U8 desc[UR36][R2.64], R5 ;  /* 0x0000000502007986 */ /* 0x000fe2000c101124 */
[----:B------:R-:W-:Y:S05]  /*7f70*/  EXIT ;  /* 0x000000000000794d */ /* 0x000fea0003800000 */
.L_x_46786:
        /* <DEDUP_REMOVED lines=12> */
.L_x_46792:
[----:B------:R-:W-:Y:S01]  /*8040*/  IMAD.MOV.U32 R0, RZ, RZ, 0x7f ;  /* 0x0000007fff007424 */ /* 0x000fe200078e00ff */
[----:B------:R-:W-:-:S04]  /*8050*/  ISETP.GT.U32.AND P0, PT, R4, 0x7f800000, PT ;  /* 0x7f8000000400780c */ /* 0x000fc80003f04070 */
[----:B------:R-:W-:-:S09]  /*8060*/  SEL R0, R0, 0x7c, P0 ;  /* 0x0000007c00007807 */ /* 0x000fd20000000000 */
.L_x_46793:
[----:B------:R-:W-:Y:S05]  /*8070*/  BSYNC.RECONVERGENT B0 ;  /* 0x0000000000007941 */ /* 0x000fea0003800200 */
.L_x_46791:
[----:B------:R-:W-:-:S04]  /*8080*/  SHF.R.U32.HI R5, RZ, 0x18, R5 ;  /* 0x00000018ff057819 */ /* 0x000fc80000011605 */
[----:B------:R-:W-:-:S05]  /*8090*/  LOP3.LUT R5, R0, 0x80, R5, 0xf8, !PT ;  /* 0x0000008000057812 */ /* 0x000fca00078ef805 */
[----:B------:R-:W-:Y:S01]  /*80a0*/  STG.E.U8 desc[UR36][R2.64], R5 ;  /* 0x0000000502007986 */ /* 0x000fe2000c101124 */
[----:B------:R-:W-:Y:S05]  /*80b0*/  EXIT ;  /* 0x000000000000794d */ /* 0x000fea0003800000 */
.L_x_46785:
[----:B-1----:R-:W0:Y:S02]  /*80c0*/  I2F.S8 R0, R18 ;  /* 0x0000001200007306 */ /* 0x002e240000001400 */
[----:B0-----:R-:W-:-:S05]  /*80d0*/  F2FP.BF16.F32.PACK_AB R0, RZ, R0 ;  /* 0x00000000ff00723e */ /* 0x001fca00000010ff */
[----:B------:R-:W-:Y:S01]  /*80e0*/  STG.E.U16 desc[UR36][R2.64], R0 ;  /* 0x0000000002007986 */ /* 0x000fe2000c101524 */
[----:B------:R-:W-:Y:S05]  /*80f0*/  EXIT ;  /* 0x000000000000794d */ /* 0x000fea0003800000 */
        .weak           $__internal_79_$__cuda_sm20_rem_s16
        .type           $__internal_79_$__cuda_sm20_rem_s16,@function
        .size           $__internal_79_$__cuda_sm20_rem_s16,(.L_x_49940 - $__internal_79_$__cuda_sm20_rem_s16)
$__internal_79_$__cuda_sm20_rem_s16:
        /* <DEDUP_REMOVED lines=20> */
[----:B0-----:R-:W-:Y:S01]  /*8240*/  LOP3.LUT R8, R7, 0xffff, RZ, 0xc0, !PT ;  /* 0x0000ffff07087812 */ /* 0x001fe200078ec0ff */
[----:B------:R-:W-:-:S04]  /*8250*/  IMAD.MOV.U32 R7, RZ, RZ, 0x0 ;  /* 0x00000000ff077424 */ /* 0x000fc800078e00ff */
[----:B------:R-:W-:-:S05]  /*8260*/  IMAD R8, R8, R10, R11 ;  /* 0x0000000a08087224 */ /* 0x000fca00078e020b */
[----:B------:R-:W-:-:S05]  /*8270*/  LOP3.LUT R5, R5, R8, RZ, 0x3c, !PT ;  /* 0x0000000805057212 */ /* 0x000fca00078e3cff */
[----:B------:R-:W-:Y:S02]  /*8280*/  IMAD.IADD R5, R6, 0x1, R5 ;  /* 0x0000000106057824 */ /* 0x000fe400078e0205 */
[----:B------:R-:W-:Y:S02]  /*8290*/  IMAD.MOV.U32 R6, RZ, RZ, R4 ;  /* 0x000000ffff067224 */ /* 0x000fe400078e0004 */
[----:B------:R-:W-:Y:S02]  /*82a0*/  @!P0 IMAD.MOV.U32 R5, RZ, RZ, -0x1 ;  /* 0xffffffffff058424 */ /* 0x000fe400078e00ff */
[----:B------:R-:W-:Y:S05]  /*82b0*/  RET.REL.NODEC R6 `(_ZN2at6native27unrolled_elementwise_kernelINS0_13BUnaryFunctorIaaaZZZNS0_21remainder_kernel_cudaERNS_18TensorIteratorBaseEENKUlvE_clEvENKUlvE0_clEvEUlaaE_EESt5arrayIPcLm2EELi4E23TrivialOffsetCalculatorILi1EjESD_NS0_6memory12LoadWithCastILi1EEENSE_13StoreWithCastILi1EEEEEviT_T0_T2_T3_T4_T5_) ;  /* 0xffffff7c06507950 */ /* 0x000fea0003c3ffff */
.L_x_46794:
        /* <DEDUP_REMOVED lines=12> */
.L_x_49940:


//--------------------- .text._ZN2at6native18elementwise_kernelILi128ELi4EZNS0_22gpu_kernel_impl_nocastINS0_13BUnaryFunctorIaaaZZZNS0_21remainder_kernel_cudaERNS_18TensorIteratorBaseEENKUlvE_clEvENKUlvE0_clEvEUlaaE_EEEEvS5_RKT_EUliE_EEviT1_ --------------------------
	.section	.text._ZN2at6native18elementwise_kernelILi128ELi4EZNS0_22gpu_kernel_impl_nocastINS0_13BUnaryFunctorIaaaZZZNS0_21remainder_kernel_cudaERNS_18TensorIteratorBaseEENKUlvE_clEvENKUlvE0_clEvEUlaaE_EEEEvS5_RKT_EUliE_EEviT1_,"ax",@progbits
	.align	128
        .global         _ZN2at6native18elementwise_kernelILi128ELi4EZNS0_22gpu_kernel_impl_nocastINS0_13BUnaryFunctorIaaaZZZNS0_21remainder_kernel_cudaERNS_18TensorIteratorBaseEENKUlvE_clEvENKUlvE0_clEvEUlaaE_EEEEvS5_RKT_EUliE_EEviT1_
        .type           _ZN2at6native18elementwise_kernelILi128ELi4EZNS0_22gpu_kernel_impl_nocastINS0_13BUnaryFunctorIaaaZZZNS0_21remainder_kernel_cudaERNS_18TensorIteratorBaseEENKUlvE_clEvENKUlvE0_clEvEUlaaE_EEEEvS5_RKT_EUliE_EEviT1_,@function
        .size           _ZN2at6native18elementwise_kernelILi128ELi4EZNS0_22gpu_kernel_impl_nocastINS0_13BUnaryFunctorIaaaZZZNS0_21remainder_kernel_cudaERNS_18TensorIteratorBaseEENKUlvE_clEvENKUlvE0_clEvEUlaaE_EEEEvS5_RKT_EUliE_EEviT1_,(.L_x_49941 - _ZN2at6native18elementwise_kernelILi128ELi4EZNS0_22gpu_kernel_impl_nocastINS0_13BUnaryFunctorIaaaZZZNS0_21remainder_kernel_cudaERNS_18TensorIteratorBaseEENKUlvE_clEvENKUlvE0_clEvEUlaaE_EEEEvS5_RKT_EUliE_EEviT1_)
        .other          _ZN2at6native18elementwise_kernelILi128ELi4EZNS0_22gpu_kernel_impl_nocastINS0_13BUnaryFunctorIaaaZZZNS0_21remainder_kernel_cudaERNS_18TensorIteratorBaseEENKUlvE_clEvENKUlvE0_clEvEUlaaE_EEEEvS5_RKT_EUliE_EEviT1_,@"STO_CUDA_ENTRY STV_DEFAULT"
_ZN2at6native18elementwise_kernelILi128ELi4EZNS0_22gpu_kernel_impl_nocastINS0_13BUnaryFunctorIaaaZZZNS0_21remainder_kernel_cudaERNS_18TensorIteratorBaseEENKUlvE_clEvENKUlvE0_clEvEUlaaE_EEEEvS5_RKT_EUliE_EEviT1_:
.text._ZN2at6native18elementwise_kernelILi128ELi4EZNS0_22gpu_kernel_impl_nocastINS0_13BUnaryFunctorIaaaZZZNS0_21remainder_kernel_cudaERNS_18TensorIteratorBaseEENKUlvE_clEvENKUlvE0_clEvEUlaaE_EEEEvS5_RKT_EUliE_EEviT1_:
[----:B------:R-:W-:Y:S08]  /*0000*/  LDC R1, c[0x0][0x37c] ;  /* 0x0000df00ff017b82 */ /* 0x000ff00000000800 */
[----:B------:R-:W0:Y:S01]  /*0010*/  LDC R4, c[0x0][0x388] ;  /* 0x0000e200ff047b82 */ /* 0x000e220000000800 */
[----:B------:R-:W1:Y:S01]  /*0020*/  S2R R3, SR_TID.X ;  /* 0x0000000000037919 */ /* 0x000e620000002100 */
[----:B------:R-:W2:Y:S06]  /*0030*/  LDCU.64 UR6, c[0x0][0x358] ;  /* 0x00006b00ff0677ac */ /* 0x000eac0008000a00 */
[----:B------:R-:W3:Y:S08]  /*0040*/  S2UR UR4, SR_CTAID.X ;  /* 0x00000000000479c3 */ /* 0x000ef00000002500 */
[----:B------:R-:W4:Y:S01]  /*0050*/  LDC.U8 R5, c[0x0][0x591] ;  /* 0x00016440ff057b82 */ /* 0x000f220000000000 */
[----:B0-----:R-:W-:Y:S01]  /*0060*/  ISETP.NE.AND P0, PT, R4, RZ, PT ;  /* 0x000000ff0400720c */ /* 0x001fe20003f05270 */
[----:B---3--:R-:W-:-:S06]  /*0070*/  USHF.L.U32 UR4, UR4, 0x9, URZ ;  /* 0x0000000904047899 */ /* 0x008fcc00080006ff */
[----:B-1----:R-:W-:Y:S02]  /*0080*/  LOP3.LUT R3, R3, UR4, RZ, 0xfc, !PT ;  /* 0x0000000403037c12 */ /* 0x002fe4000f8efcff */
[----:B----4-:R-:W-:-:S04]  /*0090*/  PRMT R0, R5, 0x8880, RZ ;  /* 0x0000888005007816 */ /* 0x010fc800000000ff */
[----:B------:R-:W-:Y:S01]  /*00a0*/  PRMT R0, R0, 0x7710, RZ ;  /* 0x0000771000007816 */ /* 0x000fe200000000ff */
[----:B--2---:R-:W-:Y:S06]  /*00b0*/  @P0 BRA `(.L_x_46795) ;  /* 0x0000000400540947 */ /* 0x004fec0003800000 */
[----:B------:R-:W0:Y:S01]  /*00c0*/  LDCU UR4, c[0x0][0x380] ;  /* 0x00007000ff0477ac */ /* 0x000e220008000800 */
[----:B------:R-:W-:Y:S01]  /*00d0*/  BSSY.RECONVERGENT B0, `(.L_x_46796) ;  /* 0x0000013000007945 */ /* 0x000fe20003800200 */
[----:B0-----:R-:W-:-:S13]  /*00e0*/  ISETP.GE.AND P0, PT, R3, UR4, PT ;  /* 0x0000000403007c0c */ /* 0x001fda000bf06270 */
[----:B------:R-:W-:Y:S05]  /*00f0*/  @P0 BRA `(.L_x_46797) ;  /* 0x0000000000400947 */ /* 0x000fea0003800000 */
[----:B------:R-:W0:Y:S02]  /*0100*/  LDC.64 R8, c[0x0][0x588] ;  /* 0x00016200ff087b82 */ /* 0x000e240000000a00 */
[----:B0-----:R0:W5:Y:S01]  /*0110*/  LDG.E.S8 R8, desc[UR6][R8.64] ;  /* 0x0000000608087981 */ /* 0x001162000c1e1300 */
[----:B------:R-:W-:Y:S02]  /*0120*/  PRMT R5, R5, 0x8880, RZ ;  /* 0x0000888005057816 */ /* 0x000fe400000000ff */
[----:B------:R-:W-:-:S07]  /*0130*/  MOV R10, 0x150 ;  /* 0x00000150000a7802 */ /* 0x000fce0000000f00 */
[----:B0----5:R-:W-:Y:S05]  /*0140*/  CALL.REL.NOINC `($__internal_80_$__cuda_sm20_rem_s16) ;  /* 0x0000005400607944 */ /* 0x021fea0003c00000 */
        /* <DEDUP_REMOVED lines=11> */
.L_x_46797:
[----:B------:R-:W-:Y:S05]  /*0200*/  BSYNC.RECONVERGENT B0 ;  /* 0x0000000000007941 */ /* 0x000fea0003800200 */
.L_x_46796:
[----:B------:R-:W1:Y:S01]  /*0210*/  LDCU UR4, c[0x0][0x380] ;  /* 0x00007000ff0477ac */ /* 0x000e620008000800 */
[----:B------:R-:W-:Y:S01]  /*0220*/  BSSY.RECONVERGENT B0, `(.L_x_46798) ;  /* 0x0000014000007945 */ /* 0x000fe20003800200 */
[----:B-1----:R-:W-:-:S13]  /*0230*/  ISETP.GE.AND P0, PT, R3, UR4, PT ;  /* 0x0000000403007c0c */ /* 0x002fda000bf06270 */
[----:B------:R-:W-:Y:S05]  /*0240*/  @P0 BRA `(.L_x_46799) ;  /* 0x0000000000440947 */ /* 0x000fea0003800000 */
[----:B------:R-:W1:Y:S02]  /*0250*/  LDC.64 R8, c[0x0][0x588] ;  /* 0x00016200ff087b82 */ /* 0x000e640000000a00 */
[----:B-1----:R1:W5:Y:S01]  /*0260*/  LDG.E.S8 R8, desc[UR6][R8.64] ;  /* 0x0000000608087981 */ /* 0x002362000c1e1300 */
[----:B------:R-:W0:Y:S01]  /*0270*/  LDCU.S8 UR4, c[0x0][0x591] ;  /* 0x0000b220ff0477ac */ /* 0x000e220008000200 */
[----:B------:R-:W-:Y:S01]  /*0280*/  MOV R10, 0x2b0 ;  /* 0x000002b0000a7802 */ /* 0x000fe20000000f00 */
[----:B01----:R-:W-:-:S07]  /*0290*/  IMAD.U32 R5, RZ, RZ, UR4 ;  /* 0x00000004ff057e24 */ /* 0x003fce000f8e00ff */
[----:B-----5:R-:W-:Y:S05]  /*02a0*/  CALL.REL.NOINC `($__internal_80_$__cuda_sm20_rem_s16) ;  /* 0x0000005400087944 */ /* 0x020fea0003c00000 */
        /* <DEDUP_REMOVED lines=11> */
.L_x_46799:
[----:B------:R-:W-:Y:S05]  /*0360*/  BSYNC.RECONVERGENT B0 ;  /* 0x0000000000007941 */ /* 0x000fea0003800200 */
.L_x_46798:
[----:B------:R-:W2:Y:S01]  /*0370*/  LDCU UR4, c[0x0][0x380] ;  /* 0x00007000ff0477ac */ /* 0x000ea20008000800 */
[----:B------:R-:W-:Y:S01]  /*0380*/  BSSY.RECONVERGENT B0, `(.L_x_46800) ;  /* 0x0000014000007945 */ /* 0x000fe20003800200 */
[----:B--2---:R-:W-:-:S13]  /*0390*/  ISETP.GE.AND P0, PT, R3, UR4, PT ;  /* 0x0000000403007c0c */ /* 0x004fda000bf06270 */
[----:B------:R-:W-:Y:S05]  /*03a0*/  @P0 BRA `(.L_x_46801) ;  /* 0x0000000000440947 */ /* 0x000fea0003800000 */
[----:B------:R-:W2:Y:S02]  /*03b0*/  LDC.64 R8, c[0x0][0x588] ;  /* 0x00016200ff087b82 */ /* 0x000ea40000000a00 */
[----:B--2---:R2:W5:Y:S01]  /*03c0*/  LDG.E.S8 R8, desc[UR6][R8.64] ;  /* 0x0000000608087981 */ /* 0x004562000c1e1300 */
[----:B------:R-:W0:Y:S01]  /*03d0*/  LDCU.S8 UR4, c[0x0][0x591] ;  /* 0x0000b220ff0477ac */ /* 0x000e220008000200 */
[----:B------:R-:W-:Y:S01]  /*03e0*/  MOV R10, 0x410 ;  /* 0x00000410000a7802 */ /* 0x000fe20000000f00 */
[----:B012---:R-:W-:-:S07]  /*03f0*/  IMAD.U32 R5, RZ, RZ, UR4 ;  /* 0x00000004ff057e24 */ /* 0x007fce000f8e00ff */
        /* <DEDUP_REMOVED lines=12> */
.L_x_46801:
[----:B------:R-:W-:Y:S05]  /*04c0*/  BSYNC.RECONVERGENT B0 ;  /* 0x0000000000007941 */ /* 0x000fea0003800200 */
.L_x_46800:
        /* <DEDUP_REMOVED lines=8> */
[----:B-----5:R-:W-:Y:S05]  /*0550*/  CALL.REL.NOINC `($__internal_80_$__cuda_sm20_rem_s16) ;  /* 0x00000050005c7944 */ /* 0x020fea0003c00000 */
[----:B------:R-:W-:Y:S02]  /*0560*/  LOP3.LUT R2, R0, R5, RZ, 0x3c, !PT ;  /* 0x0000000500027212 */ /* 0x000fe400078e3cff */
[----:B------:R-:W-:Y:S02]  /*0570*/  PRMT R4, R5, 0x9910, RZ ;  /* 0x0000991005047816 */ /* 0x000fe400000000ff */
[----:B------:R-:W-:Y:S02]  /*0580*/  PRMT R6, R2, 0x8880, RZ ;  /* 0x0000888002067816 */ /* 0x000fe400000000ff */
[----:B------:R-:W0:Y:S01]  /*0590*/  LDC.64 R2, c[0x0][0x580] ;  /* 0x00016000ff027b82 */ /* 0x000e220000000a00 */
[----:B------:R-:W-:Y:S02]  /*05a0*/  ISETP.NE.AND P0, PT, R4, RZ, PT ;  /* 0x000000ff0400720c */ /* 0x000fe40003f05270 */
[----:B------:R-:W-:-:S04]  /*05b0*/  ISETP.GT.AND P1, PT, R6, -0x1, PT ;  /* 0xffffffff0600780c */ /* 0x000fc80003f24270 */
[----:B------:R-:W-:-:S04]  /*05c0*/  SEL R0, R0, RZ, !P1 ;  /* 0x000000ff00007207 */ /* 0x000fc80004800000 */
[----:B------:R-:W-:-:S04]  /*05d0*/  SEL R0, R0, RZ, P0 ;  /* 0x000000ff00007207 */ /* 0x000fc80000000000 */
[----:B------:R-:W-:-:S05]  /*05e0*/  IADD3 R5, PT, PT, R0, R5, RZ ;  /* 0x0000000500057210 */ /* 0x000fca0007ffe0ff */
[----:B0-----:R-:W-:Y:S01]  /*05f0*/  STG.E.U8 desc[UR6][R2.64], R5 ;  /* 0x0000000502007986 */ /* 0x001fe2000c101106 */
[----:B------:R-:W-:Y:S05]  /*0600*/  EXIT ;  /* 0x000000000000794d */ /* 0x000fea0003800000 */
.L_x_46795:
        /* <DEDUP_REMOVED lines=305> */
.L_x_46804:
[----:B------:R-:W0:Y:S02]  /*1920*/  LDCU.128 UR8, c[0x0][0x580] ;  /* 0x0000b000ff0877ac */ /* 0x000e240008000c00 */
[----:B0-----:R-:W-:-:S04]  /*1930*/  IADD3 R8, P0, PT, R6, UR10, RZ ;  /* 0x0000000a06087c10 */ /* 0x001fc8000ff1e0ff */
[----:B------:R-:W-:-:S05]  /*1940*/  IADD3.X R9, PT, PT, RZ, UR11, RZ, P0, !PT ;  /* 0x0000000bff097c10 */ /* 0x000fca00087fe4ff */
[----:B------:R0:W5:Y:S01]  /*1950*/  LDG.E.S8 R8, desc[UR6][R8.64] ;  /* 0x0000000608087981 */ /* 0x000162000c1e1300 */
[----:B------:R-:W-:Y:S02]  /*1960*/  IADD3 R6, P0, PT, R7, UR8, RZ ;  /* 0x0000000807067c10 */ /* 0x000fe4000ff1e0ff */
[----:B------:R-:W-:Y:S02]  /*1970*/  PRMT R5, R5, 0x8880, RZ ;  /* 0x0000888005057816 */ /* 0x000fe400000000ff */
[----:B------:R-:W-:Y:S02]  /*1980*/  IADD3.X R7, PT, PT, RZ, UR9, RZ, P0, !PT ;  /* 0x00000009ff077c10 */ /* 0x000fe400087fe4ff */
[----:B------:R-:W-:-:S07]  /*1990*/  MOV R10, 0x19b0 ;  /* 0x000019b0000a7802 */ /* 0x000fce0000000f00 */
[----:B0----5:R-:W-:Y:S05]  /*19a0*/  CALL.REL.NOINC `($__internal_80_$__cuda_sm20_rem_s16) ;  /* 0x0000003c00487944 */ /* 0x021fea0003c00000 */
[----:B------:R-:W-:Y:S02]  /*19b0*/  LOP3.LUT R8, R0, R5, RZ, 0x3c, !PT ;  /* 0x0000000500087212 */ /* 0x000fe400078e3cff */
[----:B------:R-:W-:Y:S02]  /*19c0*/  IADD3 R3, PT, PT, R3, 0x80, RZ ;  /* 0x0000008003037810 */ /* 0x000fe40007ffe0ff */
[----:B------:R-:W-:Y:S02]  /*19d0*/  PRMT R9, R8, 0x8880, RZ ;  /* 0x0000888008097816 */ /* 0x000fe400000000ff */
[----:B------:R-:W-:Y:S02]  /*19e0*/  PRMT R8, R5, 0x9910, RZ ;  /* 0x0000991005087816 */ /* 0x000fe400000000ff */
[----:B------:R-:W-:Y:S02]  /*19f0*/  ISETP.GT.AND P1, PT, R9, -0x1, PT ;  /* 0xffffffff0900780c */ /* 0x000fe40003f24270 */
[----:B------:R-:W-:-:S02]  /*1a00*/  ISETP.NE.AND P0, PT, R8, RZ, PT ;  /* 0x000000ff0800720c */ /* 0x000fc40003f05270 */
[----:B------:R-:W-:-:S04]  /*1a10*/  SEL R8, R0, RZ, !P1 ;  /* 0x000000ff00087207 */ /* 0x000fc80004800000 */
[----:B------:R-:W-:-:S05]  /*1a20*/  SEL R8, R8, RZ, P0 ;  /* 0x000000ff08087207 */ /* 0x000fca0000000000 */
[----:B------:R-:W-:-:S05]  /*1a30*/  IMAD.IADD R5, R8, 0x1, R5 ;  /* 0x0000000108057824 */ /* 0x000fca00078e0205 */
[----:B------:R0:W-:Y:S02]  /*1a40*/  STG.E.U8 desc[UR6][R6.64], R5 ;  /* 0x0000000506007986 */ /* 0x0001e4000c101106 */
.L_x_46803:
[----:B------:R-:W-:Y:S05]  /*1a50*/  BSYNC.RECONVERGENT B0 ;  /* 0x0000000000007941 */ /* 0x000fea0003800200 */
.L_x_46802:
[----:B------:R-:W1:Y:S01]  /*1a60*/  LDCU UR4, c[0x0][0x380] ;  /* 0x00007000ff0477ac */ /* 0x000e620008000800 */
[----:B------:R-:W-:Y:S01]  /*1a70*/  BSSY.RECONVERGENT B0, `(.L_x_46805) ;  /* 0x0000141000007945 */ /* 0x000fe20003800200 */
[----:B-1----:R-:W-:-:S13]  /*1a80*/  ISETP.GE.AND P0, PT, R3, UR4, PT ;  /* 0x0000000403007c0c */ /* 0x002fda000bf06270 */
[----:B------:R-:W-:Y:S05]  /*1a90*/  @P0 BRA `(.L_x_46806) ;  /* 0x0000001000f80947 */ /* 0x000fea0003800000 */
[----:B------:R-:W1:Y:S01]  /*1aa0*/  LDCU.64 UR4, c[0x0][0x390] ;  /* 0x00007200ff0477ac */ /* 0x000e620008000a00 */
[----:B0-----:R-:W-:Y:S02]  /*1ab0*/  MOV R6, RZ ;  /* 0x000000ff00067202 */ /* 0x001fe40000000f00 */
        /* <DEDUP_REMOVED lines=296> */
.L_x_46807:
        /* <DEDUP_REMOVED lines=9> */
[----:B-----5:R-:W-:Y:S05]  /*2dd0*/  CALL.REL.NOINC `($__internal_80_$__cuda_sm20_rem_s16) ;  /* 0x00000028003c7944 */ /* 0x020fea0003c00000 */
        /* <DEDUP_REMOVED lines=10> */
.L_x_46806:
[----:B------:R-:W-:Y:S05]  /*2e80*/  BSYNC.RECONVERGENT B0 ;  /* 0x0000000000007941 */ /* 0x000fea0003800200 */
.L_x_46805:
[----:B------:R-:W2:Y:S01]  /*2e90*/  LDCU UR4, c[0x0][0x380] ;  /* 0x00007000ff0477ac */ /* 0x000ea20008000800 */
[----:B------:R-:W-:Y:S01]  /*2ea0*/  BSSY.RECONVERGENT B0, `(.L_x_46808) ;  /* 0x0000141000007945 */ /* 0x000fe20003800200 */
[----:B--2---:R-:W-:-:S13]  /*2eb0*/  ISETP.GE.AND P0, PT, R3, UR4, PT ;  /* 0x0000000403007c0c */ /* 0x004fda000bf06270 */
[----:B------:R-:W-:Y:S05]  /*2ec0*/  @P0 BRA `(.L_x_46809) ;  /* 0x0000001000f80947 */ /* 0x000fea0003800000 */
[----:B------:R-:W2:Y:S01]  /*2ed0*/  LDCU.64 UR4, c[0x0][0x390] ;  /* 0x00007200ff0477ac */ /* 0x000ea20008000a00 */
[----:B01----:R-:W-:Y:S02]  /*2ee0*/  MOV R6, RZ ;  /* 0x000000ff00067202 */ /* 0x003fe40000000f00 */
        /* <DEDUP_REMOVED lines=296> */
.L_x_46810:
        /* <DEDUP_REMOVED lines=20> */
.L_x_46809:
[----:B------:R-:W-:Y:S05]  /*42b0*/  BSYNC.RECONVERGENT B0 ;  /* 0x0000000000007941 */ /* 0x000fea0003800200 */
.L_x_46808:
        /* <DEDUP_REMOVED lines=301> */
.L_x_46811:
        /* <DEDUP_REMOVED lines=10> */
[----:B------:R-:W-:-:S04]  /*5630*/  LOP3.LUT R4, R0, R5, RZ, 0x3c, !PT ;  /* 0x0000000500047212 */ /* 0x000fc800078e3cff */
[----:B------:R-:W-:Y:S02]  /*5640*/  PRMT R6, R4, 0x8880, RZ ;  /* 0x0000888004067816 */ /* 0x000fe400000000ff */
[----:B------:R-:W-:Y:S02]  /*5650*/  PRMT R4, R5, 0x9910, RZ ;  /* 0x0000991005047816 */ /* 0x000fe400000000ff */
[----:B------:R-:W-:Y:S02]  /*5660*/  ISETP.GT.AND P1, PT, R6, -0x1, PT ;  /* 0xffffffff0600780c */ /* 0x000fe40003f24270 */
[----:B------:R-:W-:Y:S02]  /*5670*/  ISETP.NE.AND P0, PT, R4, RZ, PT ;  /* 0x000000ff0400720c */ /* 0x000fe40003f05270 */
[----:B------:R-:W-:-:S04]  /*5680*/  SEL R0, R0, RZ, !P1 ;  /* 0x000000ff00007207 */ /* 0x000fc80004800000 */
[----:B------:R-:W-:-:S05]  /*5690*/  SEL R0, R0, RZ, P0 ;  /* 0x000000ff00007207 */ /* 0x000fca0000000000 */
[----:B------:R-:W-:-:S05]  /*56a0*/  IMAD.IADD R5, R0, 0x1, R5 ;  /* 0x0000000100057824 */ /* 0x000fca00078e0205 */
[----:B------:R-:W-:Y:S01]  /*56b0*/  STG.E.U8 desc[UR6][R2.64], R5 ;  /* 0x0000000502007986 */ /* 0x000fe2000c101106 */
[----:B------:R-:W-:Y:S05]  /*56c0*/  EXIT ;  /* 0x000000000000794d */ /* 0x000fea0003800000 */
        .weak           $__internal_80_$__cuda_sm20_rem_s16
        .type           $__internal_80_$__cuda_sm20_rem_s16,@function
        .size           $__internal_80_$__cuda_sm20_rem_s16,(.L_x_49941 - $__internal_80_$__cuda_sm20_rem_s16)
$__internal_80_$__cuda_sm20_rem_s16:
        /* <DEDUP_REMOVED lines=13> */
[----:B0-----:R-:W-:-:S05]  /*57a0*/  FMUL R12, R12, R11 ;  /* 0x0000000b0c0c7220 */ /* 0x001fca0000400000 */
[----:B------:R-:W-:-:S05]  /*57b0*/  IADD3 R12, PT, PT, R12, 0x2, RZ ;  /* 0x000000020c0c7810 */ /* 0x000fca0007ffe0ff */
[----:B------:R-:W-:Y:S01]  /*57c0*/  FMUL.RZ R9, R9, R12 ;  /* 0x0000000c09097220 */ /* 0x000fe2000040c000 */
[----:B------:R-:W-:-:S04]  /*57d0*/  IABS R12, R5 ;  /* 0x00000005000c7213 */ /* 0x000fc80000000000 */
[----:B------:R-:W-:Y:S01]  /*57e0*/  IADD3 R12, PT, PT, RZ, -R12, RZ ;  /* 0x8000000cff0c7210 */ /* 0x000fe20007ffe0ff */
[----:B------:R-:W0:Y:S02]  /*57f0*/  F2I.U32.TRUNC.NTZ R9, R9 ;  /* 0x0000000900097305 */ /* 0x000e24000020f000 */
[----:B0-----:R-:W-:-:S05]  /*5800*/  LOP3.LUT R11, R9, 0xffff, RZ, 0xc0, !PT ;  /* 0x0000ffff090b7812 */ /* 0x001fca00078ec0ff */
[----:B------:R-:W-:Y:S02]  /*5810*/  IMAD R11, R11, R12, R14 ;  /* 0x0000000c0b0b7224 */ /* 0x000fe400078e020e */
[----:B------:R-:W-:-:S05]  /*5820*/  IMAD.MOV R12, RZ, RZ, -R8 ;  /* 0x000000ffff0c7224 */ /* 0x000fca00078e0a08 */
[----:B------:R-:W-:-:S04]  /*5830*/  LOP3.LUT R11, R12, R11, RZ, 0x3c, !PT ;  /* 0x0000000b0c0b7212 */ /* 0x000fc800078e3cff */
[----:B------:R-:W-:Y:S01]  /*5840*/  IADD3 R5, PT, PT, R8, R11, RZ ;  /* 0x0000000b08057210 */ /* 0x000fe20007ffe0ff */
[----:B------:R-:W-:Y:S01]  /*5850*/  HFMA2 R11, -RZ, RZ, 0, 0 ;  /* 0x00000000ff0b7431 */ /* 0x000fe200000001ff */
[----:B------:R-:W-:-:S03]  /*5860*/  @!P0 MOV R5, 0xffffffff ;  /* 0xffffffff00058802 */ /* 0x000fc60000000f00 */
[----:B------:R-:W-:Y:S05]  /*5870*/  RET.REL.NODEC R10 `(_ZN2at6native18elementwise_kernelILi128ELi4EZNS0_22gpu_kernel_impl_nocastINS0_13BUnaryFunctorIaaaZZZNS0_21remainder_kernel_cudaERNS_18TensorIteratorBaseEENKUlvE_clEvENKUlvE0_clEvEUlaaE_EEEEvS5_RKT_EUliE_EEviT1_) ;  /* 0xffffffa40ae07950 */ /* 0x000fea0003c3ffff */
.L_x_46812:
        /* <DEDUP_REMOVED lines=16> */
.L_x_49941:


//--------------------- .text._ZN2at6native27unrolled_elementwise_kernelINS0_13BUnaryFunctorIaaaZZZNS0_21remainder_kernel_cudaERNS_18TensorIteratorBaseEENKUlvE_clEvENKUlvE0_clEvEUlaaE_EESt5arrayIPcLm2EELi4E23TrivialOffsetCalculatorILi1EjESD_NS0_6memory15LoadWithoutCastENSE_16StoreWithoutCastEEEviT_T0_T2_T3_T4_T5_ --------------------------
	.section	.text._ZN2at6native27unrolled_elementwise_kernelINS0_13BUnaryFunctorIaaaZZZNS0_21remainder_kernel_cudaERNS_18TensorIteratorBaseEENKUlvE_clEvENKUlvE0_clEvEUlaaE_EESt5arrayIPcLm2EELi4E23TrivialOffsetCalculatorILi1EjESD_NS0_6memory15LoadWithoutCastENSE_16StoreWithoutCastEEEviT_T0_T2_T3_T4_T5_,"ax",@progbits
	.align	128
        .global         _ZN2at6native27unrolled_elementwise_kernelINS0_13BUnaryFunctorIaaaZZZNS0_21remainder_kernel_cudaERNS_18TensorIteratorBaseEENKUlvE_clEvENKUlvE0_clEvEUlaaE_EESt5arrayIPcLm2EELi4E23TrivialOffsetCalculatorILi1EjESD_NS0_6memory15LoadWithoutCastENSE_16StoreWithoutCastEEEviT_T0_T2_T3_T4_T5_
        .type           _ZN2at6native27unrolled_elementwise_kernelINS0_13BUnaryFunctorIaaaZZZNS0_21remainder_kernel_cudaERNS_18TensorIteratorBaseEENKUlvE_clEvENKUlvE0_clEvEUlaaE_EESt5arrayIPcLm2EELi4E23TrivialOffsetCalculatorILi1EjESD_NS0_6memory15LoadWithoutCastENSE_16StoreWithoutCastEEEviT_T0_T2_T3_T4_T5_,@function
        .size           _ZN2at6native27unrolled_elementwise_kernelINS0_13BUnaryFunctorIaaaZZZNS0_21remainder_kernel_cudaERNS_18TensorIteratorBaseEENKUlvE_clEvENKUlvE0_clEvEUlaaE_EESt5arrayIPcLm2EELi4E23TrivialOffsetCalculatorILi1EjESD_NS0_6memory15LoadWithoutCastENSE_16StoreWithoutCastEEEviT_T0_T2_T3_T4_T5_,(.L_x_49942 - _ZN2at6native27unrolled_elementwise_kernelINS0_13BUnaryFunctorIaaaZZZNS0_21remainder_kernel_cudaERNS_18TensorIteratorBaseEENKUlvE_clEvENKUlvE0_clEvEUlaaE_EESt5arrayIPcLm2EELi4E23TrivialOffsetCalculatorILi1EjESD_NS0_6memory15LoadWithoutCastENSE_16StoreWithoutCastEEEviT_T0_T2_T3_T4_T5_)
        .other          _ZN2at6native27unrolled_elementwise_kernelINS0_13BUnaryFunctorIaaaZZZNS0_21remainder_kernel_cudaERNS_18TensorIteratorBaseEENKUlvE_clEvENKUlvE0_clEvEUlaaE_EESt5arrayIPcLm2EELi4E23TrivialOffsetCalculatorILi1EjESD_NS0_6memory15LoadWithoutCastENSE_16StoreWithoutCastEEEviT_T0_T2_T3_T4_T5_,@"STO_CUDA_ENTRY STV_DEFAULT"
_ZN2at6native27unrolled_elementwise_kernelINS0_13BUnaryFunctorIaaaZZZNS0_21remainder_kernel_cudaERNS_18TensorIteratorBaseEENKUlvE_clEvENKUlvE0_clEvEUlaaE_EESt5arrayIPcLm2EELi4E23TrivialOffsetCalculatorILi1EjESD_NS0_6memory15LoadWithoutCastENSE_16StoreWithoutCastEEEviT_T0_T2_T3_T4_T5_:
.text._ZN2at6native27unrolled_elementwise_kernelINS0_13BUnaryFunctorIaaaZZZNS0_21remainder_kernel_cudaERNS_18TensorIteratorBaseEENKUlvE_clEvENKUlvE0_clEvEUlaaE_EESt5arrayIPcLm2EELi4E23TrivialOffsetCalculatorILi1EjESD_NS0_6memory15LoadWithoutCastENSE_16StoreWithoutCastEEEviT_T0_T2_T3_T4_T5_:
        /* <DEDUP_REMOVED lines=16> */
[----:B0-----:R-:W-:Y:S02]  /*0100*/  @!P3 IADD3 R12, P4, PT, R13, R16, RZ ;  /* 0x000000100d0cb210 */ /* 0x001fe40007f9e0ff */
[----:B------:R-:W-:-:S03]  /*0110*/  PRMT R16, RZ, 0x7610, R16 ;  /* 0x00007610ff107816 */ /* 0x000fc60000000010 */
[----:B------:R-:W-:-:S05]  /*0120*/  @!P3 IMAD.X R13, RZ, RZ, R17, P4 ;  /* 0x000000ffff0db224 */ /* 0x000fca00020e0611 */
[----:B-1----:R0:W5:Y:S01]  /*0130*/  @!P3 LDG.E.S8 R16, desc[UR4][R12.64] ;  /* 0x000000040c10b981 */ /* 0x002162000c1e1300 */
[----:B------:R-:W-:Y:S01]  /*0140*/  @!P1 IMAD R19, R0, 0x200, R11 ;  /* 0x0000020000139824 */ /* 0x000fe200078e020b */
[----:B------:R-:W1:Y:S01]  /*0150*/  @!P1 LDC.64 R8, c[0x0][0x390] ;  /* 0x0000e400ff089b82 */ /* 0x000e620000000a00 */
[----:B------:R-:W-:Y:S01]  /*0160*/  @!P1 VIADD R11, R11, 0x80 ;  /* 0x000000800b0b9836 */ /* 0x000fe20000000000 */
[----:B--2---:R-:W-:-:S04]  /*0170*/  @!P2 IADD3 R4, P5, PT, R15, R4, RZ ;  /* 0x000000040f04a210 */ /* 0x004fc80007fbe0ff */
[----:B------:R-:W-:-:S13]  /*0180*/  ISETP.GE.AND P0, PT, R11, R2, PT ;  /* 0x000000020b00720c */ /* 0x000fda0003f06270 */
[----:B------:R-:W2:Y:S01]  /*0190*/  @!P0 LDC.64 R6, c[0x0][0x390] ;  /* 0x0000e400ff068b82 */ /* 0x000ea20000000a00 */
[----:B------:R-:W-:Y:S01]  /*01a0*/  @!P0 IMAD R15, R0, 0x200, R11 ;  /* 0x00000200000f8824 */ /* 0x000fe200078e020b */
[----:B-1----:R-:W-:Y:S01]  /*01b0*/  @!P1 IADD3 R8, P4, PT, R19, R8, RZ ;  /* 0x0000000813089210 */ /* 0x002fe20007f9e0ff */
        /* <DEDUP_REMOVED lines=8> */
[----:B------:R-:W-:Y:S01]  /*0240*/  PRMT R6, RZ, 0x7610, R6 ;  /* 0x00007610ff067816 */ /* 0x000fe20000000006 */
[----:B------:R-:W1:Y:S05]  /*0250*/  LDC.U8 R11, c[0x0][0x385] ;  /* 0x0000e140ff0b7b82 */ /* 0x000e6a0000000000 */
[----:B------:R0:W5:Y:S01]  /*0260*/  @!P0 LDG.E.S8 R6, desc[UR4][R14.64] ;  /* 0x000000040e068981 */ /* 0x000162000c1e1300 */
[----:B------:R-:W-:Y:S01]  /*0270*/  ISETP.GE.AND P0, PT, R3, R2, PT ;  /* 0x000000020300720c */ /* 0x000fe20003f06270 */
[----:B------:R-:W-:-:S12]  /*0280*/  BSSY.RECONVERGENT B0, `(.L_x_46813) ;  /* 0x000000e000007945 */ /* 0x000fd80003800200 */
[----:B0-----:R-:W-:Y:S05]  /*0290*/  @P0 BRA `(.L_x_46814) ;  /* 0x0000000000300947 */ /* 0x001fea0003800000 */
[----:B-----5:R-:W-:Y:S02]  /*02a0*/  PRMT R14, R16, 0x9910, RZ ;  /* 0x00009910100e7816 */ /* 0x020fe400000000ff */
[----:B-1----:R-:W-:Y:S02]  /*02b0*/  PRMT R13, R11, 0x8880, RZ ;  /* 0x000088800b0d7816 */ /* 0x002fe400000000ff */
[----:B------:R-:W-:-:S07]  /*02c0*/  MOV R12, 0x2e0 ;  /* 0x000002e0000c7802 */ /* 0x000fce0000000f00 */
[----:B------:R-:W-:Y:S05]  /*02d0*/  CALL.REL.NOINC `($__internal_81_$__cuda_sm20_rem_s16) ;  /* 0x0000000400847944 */ /* 0x000fea0003c00000 */
        /* <DEDUP_REMOVED lines=8> */
.L_x_46814:
[----:B------:R-:W-:Y:S05]  /*0360*/  BSYNC.RECONVERGENT B0 ;  /* 0x0000000000007941 */ /* 0x000fea0003800200 */
.L_x_46813:
[----:B------:R-:W-:Y:S01]  /*0370*/  VIADD R9, R3, 0x80 ;  /* 0x0000008003097836 */ /* 0x000fe20000000000 */
[----:B------:R-:W-:Y:S04]  /*0380*/  BSSY.RECONVERGENT B0, `(.L_x_46815) ;  /* 0x000000f000007945 */ /* 0x000fe80003800200 */
[----:B------:R-:W-:-:S13]  /*0390*/  ISETP.GE.AND P0, PT, R9, R2, PT ;  /* 0x000000020900720c */ /* 0x000fda0003f06270 */
[----:B------:R-:W-:Y:S05]  /*03a0*/  @P0 BRA `(.L_x_46816) ;  /* 0x0000000000300947 */ /* 0x000fea0003800000 */
        /* <DEDUP_REMOVED lines=12> */
.L_x_46816:
[----:B------:R-:W-:Y:S05]  /*0470*/  BSYNC.RECONVERGENT B0 ;  /* 0x0000000000007941 */ /* 0x000fea0003800200 */
.L_x_46815:
        /* <DEDUP_REMOVED lines=16> */
.L_x_46818:
[----:B------:R-:W-:Y:S05]  /*0580*/  BSYNC.RECONVERGENT B0 ;  /* 0x0000000000007941 */ /* 0x000fea0003800200 */
.L_x_46817:
[----:B-----5:R-:W-:Y:S01]  /*0590*/  VIADD R7, R3, 0x180 ;  /* 0x0000018003077836 */ /* 0x020fe20000000000 */
[----:B------:R-:W-:Y:S04]  /*05a0*/  BSSY.RECONVERGENT B0, `(.L_x_46819) ;  /* 0x000000f000007945 */ /* 0x000fe80003800200 */
[----:B------:R-:W-:-:S13]  /*05b0*/  ISETP.GE.AND P0, PT, R7, R2, PT ;  /* 0x000000020700720c */ /* 0x000fda0003f06270 */
[----:B------:R-:W-:Y:S05]  /*05c0*/  @P0 BRA `(.L_x_46820) ;  /* 0x0000000000300947 */ /* 0x000fea0003800000 */
[----:B------:R-:W-:Y:S02]  /*05d0*/  PRMT R14, R6, 0x9910, RZ ;  /* 0x00009910060e7816 */ /* 0x000fe400000000ff */
        /* <DEDUP_REMOVED lines=11> */
.L_x_46820:
[----:B------:R-:W-:Y:S05]  /*0690*/  BSYNC.RECONVERGENT B0 ;  /* 0x0000000000007941 */ /* 0x000fea0003800200 */
.L_x_46819:
        /* <DEDUP_REMOVED lines=13> */
[----:B------:R-:W2:Y:S01]  /*0770*/  LDCU.64 UR6, c[0x0][0x388] ;  /* 0x00007100ff0677ac */ /* 0x000ea20008000a00 */
[----:B0-----:R-:W-:Y:S02]  /*0780*/  IMAD R6, R0, 0x200, R3 ;  /* 0x0000020000067824 */ /* 0x001fe400078e0203 */
[----:B------:R-:W-:-:S03]  /*0790*/  VIADD R3, R3, 0x80 ;  /* 0x0000008003037836 */ /* 0x000fc60000000000 */
[----:B--2---:R-:W-:-:S05]  /*07a0*/  IADD3 R6, P0, PT, R6, UR6, RZ ;  /* 0x0000000606067c10 */ /* 0x004fca000ff1e0ff */
[----:B------:R-:W-:-:S05]  /*07b0*/  IMAD.X R7, RZ, RZ, UR7, P0 ;  /* 0x00000007ff077e24 */ /* 0x000fca00080e06ff */
[----:B------:R0:W-:Y:S03]  /*07c0*/  STG.E.U8 desc[UR4][R6.64], R4 ;  /* 0x0000000406007986 */ /* 0x0001e6000c101104 */
.L_x_46823:
[----:B------:R-:W-:Y:S05]  /*07d0*/  BSYNC.RELIABLE B1 ;  /* 0x0000000000017941 */ /* 0x000fea0003800100 */
.L_x_46822:
[----:B------:R-:W-:-:S13]  /*07e0*/  ISETP.GE.AND P0, PT, R3, R2, PT ;  /* 0x000000020300720c */ /* 0x000fda0003f06270 */
[----:B------:R-:W2:Y:S01]  /*07f0*/  @!P0 LDC.64 R8, c[0x0][0x388] ;  /* 0x0000e200ff088b82 */ /* 0x000ea20000000a00 */
[----:B0-----:R-:W-:Y:S02]  /*0800*/  @!P0 IMAD R7, R0, 0x200, R3 ;  /* 0x0000020000078824 */ /* 0x001fe400078e0203 */
[----:B------:R-:W-:-:S03]  /*0810*/  @!P0 VIADD R3, R3, 0x80 ;  /* 0x0000008003038836 */ /* 0x000fc60000000000 */
[----:B--2---:R-:W-:-:S05]  /*0820*/  @!P0 IADD3 R6, P1, PT, R7, R8, RZ ;  /* 0x0000000807068210 */ /* 0x004fca0007f3e0ff */
[----:B------:R-:W-:-:S05]  /*0830*/  @!P0 IMAD.X R7, RZ, RZ, R9, P1 ;  /* 0x000000ffff078224 */ /* 0x000fca00008e0609 */
[----:B------:R2:W-:Y:S03]  /*0840*/  @!P0 STG.E.U8 desc[UR4][R6.64], R5 ;  /* 0x0000000506008986 */ /* 0x0005e6000c101104 */
.L_x_46824:
[----:B------:R-:W-:Y:S05]  /*0850*/  BSYNC.RECONVERGENT B0 ;  /* 0x0000000000007941 */ /* 0x000fea0003800200 */
.L_x_46821:
[----:B------:R-:W-:Y:S05]  /*0860*/  WARPSYNC.ALL ;  /* 0x0000000000007948 */ /* 0x000fea0003800000 */
[----:B------:R-:W-:-:S13]  /*0870*/  ISETP.GE.AND P0, PT, R3, R2, PT ;  /* 0x000000020300720c */ /* 0x000fda0003f06270 */
[----:B------:R-:W-:Y:S05]  /*0880*/  @P0 EXIT ;  /* 0x000000000000094d */ /* 0x000fea0003800000 */
[----:B------:R-:W3:Y:S01]  /*0890*/  LDCU.64 UR6, c[0x0][0x388] ;  /* 0x00007100ff0677ac */ /* 0x000ee20008000a00 */
[----:B------:R-:W-:-:S05]  /*08a0*/  IMAD R3, R0, 0x200, R3 ;  /* 0x0000020000037824 */ /* 0x000fca00078e0203 */
[----:B---3--:R-:W-:-:S05]  /*08b0*/  IADD3 R2, P0, PT, R3, UR6, RZ ;  /* 0x0000000603027c10 */ /* 0x008fca000ff1e0ff */
[----:B------:R-:W-:-:S05]  /*08c0*/  IMAD.X R3, RZ, RZ, UR7, P0 ;  /* 0x00000007ff037e24 */ /* 0x000fca00080e06ff */
[----:B-1----:R-:W-:Y:S01]  /*08d0*/  STG.E.U8 desc[UR4][R2.64], R11 ;  /* 0x0000000b02007986 */ /* 0x002fe2000c101104 */
[----:B------:R-:W-:Y:S05]  /*08e0*/  EXIT ;  /* 0x000000000000794d */ /* 0x000fea0003800000 */
        .weak           $__internal_81_$__cuda_sm20_rem_s16
        .type           $__internal_81_$__cuda_sm20_rem_s16,@function
        .size           $__internal_81_$__cuda_sm20_rem_s16,(.L_x_49942 - $__internal_81_$__cuda_sm20_rem_s16)
$__internal_81_$__cuda_sm20_rem_s16:
        /* <DEDUP_REMOVED lines=26> */
[----:B------:R-:W-:Y:S05]  /*0a90*/  RET.REL.NODEC R12 `(_ZN2at6native27unrolled_elementwise_kernelINS0_13BUnaryFunctorIaaaZZZNS0_21remainder_kernel_cudaERNS_18TensorIteratorBaseEENKUlvE_clEvENKUlvE0_clEvEUlaaE_EESt5arrayIPcLm2EELi4E23TrivialOffsetCalculatorILi1EjESD_NS0_6memory15LoadWithoutCastENSE_16StoreWithoutCastEEEviT_T0_T2_T3_T4_T5_) ;  /* 0xfffffff40c587950 */ /* 0x000fea0003c3ffff */
.L_x_46825:
        /* <DEDUP_REMOVED lines=14> */
.L_x_49942:


//--------------------- .text._ZN2at6native29vectorized_elementwise_kernelILi2ENS0_13BUnaryFunctorIaaaZZZNS0_21remainder_kernel_cudaERNS_18TensorIteratorBaseEENKUlvE_clEvENKUlvE0_clEvEUlaaE_EESt5arrayIPcLm2EEEEviT0_T1_ --------------------------
	.section	.text._ZN2at6native29vectorized_elementwise_kernelILi2ENS0_13BUnaryFunctorIaaaZZZNS0_21remainder_kernel_cudaERNS_18TensorIteratorBaseEENKUlvE_clEvENKUlvE0_clEvEUlaaE_EESt5arrayIPcLm2EEEEviT0_T1_,"ax",@progbits
	.align	128
        .global         _ZN2at6native29vectorized_elementwise_kernelILi2ENS0_13BUnaryFunctorIaaaZZZNS0_21remainder_kernel_cudaERNS_18TensorIteratorBaseEENKUlvE_clEvENKUlvE0_clEvEUlaaE_EESt5arrayIPcLm2EEEEviT0_T1_
        .type           _ZN2at6native29vectorized_elementwise_kernelILi2ENS0_13BUnaryFunctorIaaaZZZNS0_21remainder_kernel_cudaERNS_18TensorIteratorBaseEENKUlvE_clEvENKUlvE0_clEvEUlaaE_EESt5arrayIPcLm2EEEEviT0_T1_,@function
        .size           _ZN2at6native29vectorized_elementwise_kernelILi2ENS0_13BUnaryFunctorIaaaZZZNS0_21remainder_kernel_cudaERNS_18TensorIteratorBaseEENKUlvE_clEvENKUlvE0_clEvEUlaaE_EESt5arrayIPcLm2EEEEviT0_T1_,(.L_x_49943 - _ZN2at6native29vectorized_elementwise_kernelILi2ENS0_13BUnaryFunctorIaaaZZZNS0_21remainder_kernel_cudaERNS_18TensorIteratorBaseEENKUlvE_clEvENKUlvE0_clEvEUlaaE_EESt5arrayIPcLm2EEEEviT0_T1_)
        .other          _ZN2at6native29vectorized_elementwise_kernelILi2ENS0_13BUnaryFunctorIaaaZZZNS0_21remainder_kernel_cudaERNS_18TensorIteratorBaseEENKUlvE_clEvENKUlvE0_clEvEUlaaE_EESt5arrayIPcLm2EEEEviT0_T1_,@"STO_CUDA_ENTRY STV_DEFAULT"
_ZN2at6native29vectorized_elementwise_kernelILi2ENS0_13BUnaryFunctorIaaaZZZNS0_21remainder_kernel_cudaERNS_18TensorIteratorBaseEENKUlvE_clEvENKUlvE0_clEvEUlaaE_EESt5arrayIPcLm2EEEEviT0_T1_:
.text._ZN2at6native29vectorized_elementwise_kernelILi2ENS0_13BUnaryFunctorIaaaZZZNS0_21remainder_kernel_cudaERNS_18TensorIteratorBaseEENKUlvE_clEvENKUlvE0_clEvEUlaaE_EESt5arrayIPcLm2EEEEviT0_T1_:
[----:B------:R-:W-:Y:S08]  /*0000*/  LDC R1, c[0x0][0x37c] ;  /* 0x0000df00ff017b82 */ /* 0x000ff00000000800 */
[----:B------:R-:W0:Y:S01]  /*0010*/  S2UR UR4, SR_CTAID.X ;  /* 0x00000000000479c3 */ /* 0x000e220000002500 */
[----:B------:R-:W1:Y:S01]  /*0020*/  LDCU UR5, c[0x0][0x380] ;  /* 0x00007000ff0577ac */ /* 0x000e620008000800 */
[----:B------:R-:W2:Y:S06]  /*0030*/  LDCU.64 UR8, c[0x0][0x358] ;  /* 0x00006b00ff0877ac */ /* 0x000eac0008000a00 */
[----:B------:R-:W3:Y:S01]  /*0040*/  LDC.U8 R0, c[0x0][0x385] ;  /* 0x0000e140ff007b82 */ /* 0x000ee20000000000 */
[----:B0-----:R-:W-:-:S04]  /*0050*/  USHF.L.U32 UR4, UR4, 0xa, URZ ;  /* 0x0000000a04047899 */ /* 0x001fc800080006ff */
[----:B-1----:R-:W-:-:S04]  /*0060*/  UIADD3 UR5, UPT, UPT, -UR4, UR5, URZ ;  /* 0x0000000504057290 */ /* 0x002fc8000fffe1ff */
[----:B------:R-:W-:-:S09]  /*0070*/  UISETP.GT.U32.AND UP0, UPT, UR5, 0x3ff, UPT ;  /* 0x000003ff0500788c */ /* 0x000fd2000bf04070 */
[----:B--2---:R-:W-:Y:S05]  /*0080*/  BRA.U UP0, `(.L_x_46826) ;  /* 0x0000001100347547 */ /* 0x004fea000b800000 */
[----:B------:R-:W0:Y:S02]  /*0090*/  S2R R3, SR_TID.X ;  /* 0x0000000000037919 */ /* 0x000e240000002100 */
        /* <DEDUP_REMOVED lines=10> */
[----:B0-----:R-:W-:Y:S02]  /*0140*/  @!P6 IADD3 R14, P0, PT, R15, R8, RZ ;  /* 0x000000080f0ee210 */ /* 0x001fe40007f1e0ff */
[----:B------:R-:W-:-:S03]  /*0150*/  PRMT R8, RZ, 0x7610, R8 ;  /* 0x00007610ff087816 */ /* 0x000fc60000000008 */
[----:B------:R-:W-:-:S05]  /*0160*/  @!P6 IMAD.X R15, RZ, RZ, R9, P0 ;  /* 0x000000ffff0fe224 */ /* 0x000fca00000e0609 */
[----:B------:R0:W5:Y:S01]  /*0170*/  @!P6 LDG.E.S8 R8, desc[UR8][R14.64] ;  /* 0x000000080e08e981 */ /* 0x000162000c1e1300 */
[C---:B------:R-:W-:Y:S01]  /*0180*/  @!P4 VIADD R7, R3.reuse, UR4 ;  /* 0x000000040307cc36 */ /* 0x040fe20008000000 */
[----:B------:R-:W2:Y:S01]  /*0190*/  @!P4 LDC.64 R22, c[0x0][0x390] ;  /* 0x0000e400ff16cb82 */ /* 0x000ea20000000a00 */
[----:B------:R-:W-:-:S05]  /*01a0*/  @!P4 VIADD R3, R3, 0x80 ;  /* 0x000000800303c836 */ /* 0x000fca0000000000 */
[----:B------:R-:W-:-:S13]  /*01b0*/  ISETP.GE.U32.AND P3, PT, R3, UR5, PT ;  /* 0x0000000503007c0c */ /* 0x000fda000bf66070 */
[----:B------:R-:W-:Y:S01]  /*01c0*/  @!P3 VIADD R13, R3, UR4 ;  /* 0x00000004030dbc36 */ /* 0x000fe20008000000 */
[----:B-1----:R-:W-:Y:S01]  /*01d0*/  @!P5 IADD3 R24, P6, PT, R5, R24, RZ ;  /* 0x000000180518d210 */ /* 0x002fe20007fde0ff */
[----:B------:R-:W-:Y:S01]  /*01e0*/  @!P3 VIADD R3, R3, 0x80 ;  /* 0x000000800303b836 */ /* 0x000fe20000000000 */
[----:B------:R-:W1:Y:S04]  /*01f0*/  @!P3 LDC.64 R20, c[0x0][0x390] ;  /* 0x0000e400ff14bb82 */ /* 0x000e680000000a00 */
[----:B------:R-:W-:-:S13]  /*0200*/  ISETP.GE.U32.AND P2, PT, R3, UR5, PT ;  /* 0x0000000503007c0c */ /* 0x000fda000bf46070 */
[C---:B------:R-:W-:Y:S01]  /*0210*/  @!P2 VIADD R27, R3.reuse, UR4 ;  /* 0x00000004031bac36 */ /* 0x040fe20008000000 */
[----:B------:R-:W4:Y:S01]  /*0220*/  @!P2 LDC.64 R18, c[0x0][0x390] ;  /* 0x0000e400ff12ab82 */ /* 0x000f220000000a00 */
[----:B------:R-:W-:-:S05]  /*0230*/  @!P2 VIADD R3, R3, 0x80 ;  /* 0x000000800303a836 */ /* 0x000fca0000000000 */
[----:B------:R-:W-:-:S13]  /*0240*/  ISETP.GE.U32.AND P1, PT, R3, UR5, PT ;  /* 0x0000000503007c0c */ /* 0x000fda000bf26070 */
[C---:B------:R-:W-:Y:S01]  /*0250*/  @!P1 VIADD R11, R3.reuse, UR4 ;  /* 0x00000004030b9c36 */ /* 0x040fe20008000000 */
[----:B------:R-:W-:Y:S01]  /*0260*/  PRMT R10, RZ, 0x7610, R10 ;  /* 0x00007610ff0a7816 */ /* 0x000fe2000000000a */
[----:B------:R-:W-:Y:S01]  /*0270*/  @!P1 VIADD R3, R3, 0x80 ;  /* 0x0000008003039836 */ /* 0x000fe20000000000 */
[----:B------:R-:W3:Y:S04]  /*0280*/  @!P1 LDC.64 R16, c[0x0][0x390] ;  /* 0x0000e400ff109b82 */ /* 0x000ee80000000a00 */
[----:B------:R-:W-:Y:S01]  /*0290*/  ISETP.GE.U32.AND P0, PT, R3, UR5, PT ;  /* 0x0000000503007c0c */ /* 0x000fe2000bf06070 */
[----:B------:R-:W-:-:S05]  /*02a0*/  @!P5 IMAD.X R25, RZ, RZ, R25, P6 ;  /* 0x000000ffff19d224 */ /* 0x000fca00030e0619 */
[----:B------:R1:W5:Y:S07]  /*02b0*/  @!P5 LDG.E.S8 R10, desc[UR8][R24.64] ;  /* 0x00000008180ad981 */ /* 0x00036e000c1e1300 */
[C---:B------:R-:W-:Y:S01]  /*02c0*/  @!P0 VIADD R9, R3.reuse, UR4 ;  /* 0x0000000403098c36 */ /* 0x040fe20008000000 */
[----:B0-----:R-:W-:Y:S01]  /*02d0*/  PRMT R15, RZ, 0x7610, R15 ;  /* 0x00007610ff0f7816 */ /* 0x001fe2000000000f */
[----:B------:R-:W-:Y:S01]  /*02e0*/  @!P0 VIADD R3, R3, 0x80 ;  /* 0x0000008003038836 */ /* 0x000fe20000000000 */
[----:B------:R-:W-:Y:S01]  /*02f0*/  PRMT R14, RZ, 0x7610, R14 ;  /* 0x00007610ff0e7816 */ /* 0x000fe2000000000e */
[----:B------:R-:W0:Y:S03]  /*0300*/  @!P0 LDC.64 R4, c[0x0][0x390] ;  /* 0x0000e400ff048b82 */ /* 0x000e260000000a00 */
[----:B------:R-:W-:-:S02]  /*0310*/  ISETP.GE.U32.AND P6, PT, R3, UR5, PT ;  /* 0x0000000503007c0c */ /* 0x000fc4000bfc6070 */
[----:B--2---:R-:W-:-:S05]  /*0320*/  @!P4 IADD3 R22, P5, PT, R7, R22, RZ ;  /* 0x000000160716c210 */ /* 0x004fca0007fbe0ff */
[----:B------:R-:W-:Y:S01]  /*0330*/  @!P4 IMAD.X R23, RZ, RZ, R23, P5 ;  /* 0x000000ffff17c224 */ /* 0x000fe200028e0617 */
[----:B-1----:R-:W-:-:S05]  /*0340*/  @!P3 IADD3 R20, P5, PT, R13, R20, RZ ;  /* 0x000000140d14b210 */ /* 0x002fca0007fbe0ff */
[----:B------:R-:W1:Y:S01]  /*0350*/  @!P6 LDC.64 R6, c[0x0][0x390] ;  /* 0x0000e400ff06eb82 */ /* 0x000e620000000a00 */
[----:B------:R-:W-:-:S06]  /*0360*/  PRMT R13, RZ, 0x7610, R13 ;  /* 0x00007610ff0d7816 */ /* 0x000fcc000000000d */
[----:B------:R2:W5:Y:S01]  /*0370*/  @!P4 LDG.E.S8 R13, desc[UR8][R22.64] ;  /* 0x00000008160dc981 */ /* 0x000562000c1e1300 */
[----:B----4-:R-:W-:Y:S01]  /*0380*/  @!P2 IADD3 R18, P4, PT, R27, R18, RZ ;  /* 0x000000121b12a210 */ /* 0x010fe20007f9e0ff */
[----:B------:R-:W-:Y:S02]  /*0390*/  @!P3 IMAD.X R21, RZ, RZ, R21, P5 ;  /* 0x000000ffff15b224 */ /* 0x000fe400028e0615 */
[----:B------:R-:W-:Y:S02]  /*03a0*/  @!P6 VIADD R3, R3, UR4 ;  /* 0x000000040303ec36 */ /* 0x000fe40008000000 */
[----:B------:R-:W-:Y:S01]  /*03b0*/  @!P2 IMAD.X R19, RZ, RZ, R19, P4 ;  /* 0x000000ffff13a224 */ /* 0x000fe200020e0613 */
[----:B------:R2:W5:Y:S01]  /*03c0*/  @!P3 LDG.E.S8 R15, desc[UR8][R20.64] ;  /* 0x00000008140fb981 */ /* 0x000562000c1e1300 */
[----:B---3--:R-:W-:-:S03]  /*03d0*/  @!P1 IADD3 R16, P3, PT, R11, R16, RZ ;  /* 0x000000100b109210 */ /* 0x008fc60007f7e0ff */
[----:B------:R2:W5:Y:S01]  /*03e0*/  @!P2 LDG.E.S8 R14, desc[UR8][R18.64] ;  /* 0x00000008120ea981 */ /* 0x000562000c1e1300 */
[----:B------:R-:W-:Y:S02]  /*03f0*/  PRMT R12, RZ, 0x7610, R12 ;  /* 0x00007610ff0c7816 */ /* 0x000fe4000000000c */
[----:B-1----:R-:W-:Y:S01]  /*0400*/  @!P6 IADD3 R6, P2, PT, R3, R6, RZ ;  /* 0x000000060306e210 */ /* 0x002fe20007f5e0ff */
[----:B------:R-:W-:Y:S01]  /*0410*/  @!P1 IMAD.X R17, RZ, RZ, R17, P3 ;  /* 0x000000ffff119224 */ /* 0x000fe200018e0611 */
[----:B------:R-:W-:-:S03]  /*0420*/  PRMT R3, RZ, 0x7610, R3 ;  /* 0x00007610ff037816 */ /* 0x000fc60000000003 */
[----:B------:R-:W-:Y:S01]  /*0430*/  @!P6 IMAD.X R7, RZ, RZ, R7, P2 ;  /* 0x000000ffff07e224 */ /* 0x000fe200010e0607 */
[----:B------:R2:W5:Y:S04]  /*0440*/  @!P1 LDG.E.S8 R12, desc[UR8][R16.64] ;  /* 0x00000008100c9981 */ /* 0x000568000c1e1300 */
[----:B------:R2:W5:Y:S01]  /*0450*/  @!P6 LDG.E.S8 R3, desc[UR8][R6.64] ;  /* 0x000000080603e981 */ /* 0x000562000c1e1300 */
[----:B0-----:R-:W-:Y:S02]  /*0460*/  @!P0 IADD3 R4, P4, PT, R9, R4, RZ ;  /* 0x0000000409048210 */ /* 0x001fe40007f9e0ff */
[----:B------:R-:W-:-:S03]  /*0470*/  PRMT R9, RZ, 0x7610, R9 ;  /* 0x00007610ff097816 */ /* 0x000fc60000000009 */
[----:B------:R-:W-:-:S05]  /*0480*/  @!P0 IMAD.X R5, RZ, RZ, R5, P4 ;  /* 0x000000ffff058224 */ /* 0x000fca00020e0605 */
[----:B------:R2:W5:Y:S01]  /*0490*/  @!P0 LDG.E.S8 R9, desc[UR8][R4.64] ;  /* 0x0000000804098981 */ /* 0x000562000c1e1300 */
[----:B------:R-:W-:Y:S01]  /*04a0*/  ISETP.GE.U32.AND P0, PT, R2, UR5, PT ;  /* 0x0000000502007c0c */ /* 0x000fe2000bf06070 */
[----:B------:R-:W-:-:S12]  /*04b0*/  BSSY.RECONVERGENT B0, `(.L_x_46827) ;  /* 0x000000e000007945 */ /* 0x000fd80003800200 */
[----:B--2---:R-:W-:Y:S05]  /*04c0*/  @P0 BRA `(.L_x_46828) ;  /* 0x0000000000300947 */ /* 0x004fea0003800000 */
[----:B-----5:R-:W-:Y:S02]  /*04d0*/  PRMT R8, R8, 0x9910, RZ ;  /* 0x0000991008087816 */ /* 0x020fe400000000ff */
[----:B------:R-:W-:Y:S02]  /*04e0*/  PRMT R7, R0, 0x8880, RZ ;  /* 0x0000888000077816 */ /* 0x000fe400000000ff */
[----:B------:R-:W-:-:S07]  /*04f0*/  MOV R4, 0x510 ;  /* 0x0000051000047802 */ /* 0x000fce0000000f00 */
[----:B------:R-:W-:Y:S05]  /*0500*/  CALL.REL.NOINC `($__internal_82_$__cuda_sm20_rem_s16) ;  /* 0x0000001000fc7944 */ /* 0x000fea0003c00000 */
        /* <DEDUP_REMOVED lines=8> */
.L_x_46828:
[----:B------:R-:W-:Y:S05]  /*0590*/  BSYNC.RECONVERGENT B0 ;  /* 0x0000000000007941 */ /* 0x000fea0003800200 */
.L_x_46827:
[----:B------:R-:W-:Y:S01]  /*05a0*/  VIADD R6, R2, 0x80 ;  /* 0x0000008002067836 */ /* 0x000fe20000000000 */
[----:B------:R-:W-:Y:S04]  /*05b0*/  BSSY.RECONVERGENT B0, `(.L_x_46829) ;  /* 0x000000f000007945 */ /* 0x000fe80003800200 */
[----:B------:R-:W-:-:S13]  /*05c0*/  ISETP.GE.U32.AND P0, PT, R6, UR5, PT ;  /* 0x0000000506007c0c */ /* 0x000fda000bf06070 */
[----:B------:R-:W-:Y:S05]  /*05d0*/  @P0 BRA `(.L_x_46830) ;  /* 0x0000000000300947 */ /* 0x000fea0003800000 */
        /* <DEDUP_REMOVED lines=12> */
.L_x_46830:
[----:B------:R-:W-:Y:S05]  /*06a0*/  BSYNC.RECONVERGENT B0 ;  /* 0x0000000000007941 */ /* 0x000fea0003800200 */
.L_x_46829:
        /* <DEDUP_REMOVED lines=16> */
.L_x_46832:
[----:B------:R-:W-:Y:S05]  /*07b0*/  BSYNC.RECONVERGENT B0 ;  /* 0x0000000000007941 */ /* 0x000fea0003800200 */
.L_x_46831:
        /* <DEDUP_REMOVED lines=16> */
.L_x_46834:
[----:B------:R-:W-:Y:S05]  /*08c0*/  BSYNC.RECONVERGENT B0 ;  /* 0x0000000000007941 */ /* 0x000fea0003800200 */
.L_x_46833:
        /* <DEDUP_REMOVED lines=16> */
.L_x_46836:
[----:B------:R-:W-:Y:S05]  /*09d0*/  BSYNC.RECONVERGENT B0 ;  /* 0x0000000000007941 */ /* 0x000fea0003800200 */
.L_x_46835:
        /* <DEDUP_REMOVED lines=16> */
.L_x_46838:
[----:B------:R-:W-:Y:S05]  /*0ae0*/  BSYNC.RECONVERGENT B0 ;  /* 0x0000000000007941 */ /* 0x000fea0003800200 */
.L_x_46837:
        /* <DEDUP_REMOVED lines=16> */
.L_x_46840:
[----:B------:R-:W-:Y:S05]  /*0bf0*/  BSYNC.RECONVERGENT B0 ;  /* 0x0000000000007941 */ /* 0x000fea0003800200 */
.L_x_46839:
        /* <DEDUP_REMOVED lines=16> */
.L_x_46842:
[----:B------:R-:W-:Y:S05]  /*0d00*/  BSYNC.RECONVERGENT B0 ;  /* 0x0000000000007941 */ /* 0x000fea0003800200 */
.L_x_46841:
        /* <DEDUP_REMOVED lines=13> */
[C---:B------:R-:W-:Y:S02]  /*0de0*/  VIADD R4, R2.reuse, UR4 ;  /* 0x0000000402047c36 */ /* 0x040fe40008000000 */
[----:B------:R-:W-:-:S03]  /*0df0*/  VIADD R2, R2, 0x80 ;  /* 0x0000008002027836 */ /* 0x000fc60000000000 */
[----:B-1----:R-:W-:-:S05]  /*0e00*/  IADD3 R4, P0, PT, R4, UR6, RZ ;  /* 0x0000000604047c10 */ /* 0x002fca000ff1e0ff */
[----:B0-----:R-:W-:-:S05]  /*0e10*/  IMAD.X R5, RZ, RZ, UR7, P0 ;  /* 0x00000007ff057e24 */ /* 0x001fca00080e06ff */
[----:B-----5:R0:W-:Y:S03]  /*0e20*/  STG.E.U8 desc[UR8][R4.64], R10 ;  /* 0x0000000a04007986 */ /* 0x0201e6000c101108 */
.L_x_46845:
[----:B------:R-:W-:-:S13]  /*0e30*/  ISETP.GE.U32.AND P0, PT, R2, UR5, PT ;  /* 0x0000000502007c0c */ /* 0x000fda000bf06070 */
[----:B------:R-:W-:Y:S05]  /*0e40*/  @P0 BRA `(.L_x_46847) ;  /* 0x0000000000380947 */ /* 0x000fea0003800000 */
[----:B------:R-:W1:Y:S01]  /*0e50*/  LDCU.64 UR6, c[0x0][0x388] ;  /* 0x00007100ff0677ac */ /* 0x000e620008000a00 */
[C---:B0-----:R-:W-:Y:S02]  /*0e60*/  VIADD R4, R2.reuse, UR4 ;  /* 0x0000000402047c36 */ /* 0x041fe40008000000 */
[----:B------:R-:W-:-:S03]  /*0e70*/  VIADD R2, R2, 0x80 ;  /* 0x0000008002027836 */ /* 0x000fc60000000000 */
[----:B-1----:R-:W-:-:S05]  /*0e80*/  IADD3 R4, P0, PT, R4, UR6, RZ ;  /* 0x0000000604047c10 */ /* 0x002fca000ff1e0ff */
[----:B------:R-:W-:-:S05]  /*0e90*/  IMAD.X R5, RZ, RZ, UR7, P0 ;  /* 0x00000007ff057e24 */ /* 0x000fca00080e06ff */
[----:B-----5:R1:W-:Y:S03]  /*0ea0*/  STG.E.U8 desc[UR8][R4.64], R13 ;  /* 0x0000000d04007986 */ /* 0x0203e6000c101108 */
.L_x_46846:
[----:B------:R-:W-:-:S13]  /*0eb0*/  ISETP.GE.U32.AND P0, PT, R2, UR5, PT ;  /* 0x0000000502007c0c */ /* 0x000fda000bf06070 */
[----:B------:R-:W-:Y:S05]  /*0ec0*/  @P0 BRA `(.L_x_46848) ;  /* 0x0000000000380947 */ /* 0x000fea0003800000 */
[----:B------:R-:W2:Y:S01]  /*0ed0*/  LDCU.64 UR6, c[0x0][0x388] ;  /* 0x00007100ff0677ac */ /* 0x000ea20008000a00 */
[C---:B-1----:R-:W-:Y:S02]  /*0ee0*/  VIADD R4, R2.reuse, UR4 ;  /* 0x0000000402047c36 */ /* 0x042fe40008000000 */
[----:B------:R-:W-:-:S03]  /*0ef0*/  VIADD R2, R2, 0x80 ;  /* 0x0000008002027836 */ /* 0x000fc60000000000 */
[----:B--2---:R-:W-:-:S05]  /*0f00*/  IADD3 R4, P0, PT, R4, UR6, RZ ;  /* 0x0000000604047c10 */ /* 0x004fca000ff1e0ff */
[----:B0-----:R-:W-:-:S05]  /*0f10*/  IMAD.X R5, RZ, RZ, UR7, P0 ;  /* 0x00000007ff057e24 */ /* 0x001fca00080e06ff */
[----:B-----5:R1:W-:Y:S03]  /*0f20*/  STG.E.U8 desc[UR8][R4.64], R15 ;  /* 0x0000000f04007986 */ /* 0x0203e6000c101108 */
.L_x_46847:
[----:B------:R-:W-:-:S13]  /*0f30*/  ISETP.GE.U32.AND P0, PT, R2, UR5, PT ;  /* 0x0000000502007c0c */ /* 0x000fda000bf06070 */
[----:B------:R-:W-:Y:S05]  /*0f40*/  @P0 BRA `(.L_x_46849) ;  /* 0x00000000003c0947 */ /* 0x000fea0003800000 */
[----:B------:R-:W2:Y:S01]  /*0f50*/  LDCU.64 UR6, c[0x0][0x388] ;  /* 0x00007100ff0677ac */ /* 0x000ea20008000a00 */
[C---:B01----:R-:W-:Y:S02]  /*0f60*/  VIADD R4, R2.reuse, UR4 ;  /* 0x0000000402047c36 */ /* 0x043fe40008000000 */
[----:B------:R-:W-:-:S03]  /*0f70*/  VIADD R2, R2, 0x80 ;  /* 0x0000008002027836 */ /* 0x000fc60000000000 */
[----:B--2---:R-:W-:-:S05]  /*0f80*/  IADD3 R4, P0, PT, R4, UR6, RZ ;  /* 0x0000000604047c10 */ /* 0x004fca000ff1e0ff */
[----:B------:R-:W-:-:S05]  /*0f90*/  IMAD.X R5, RZ, RZ, UR7, P0 ;  /* 0x00000007ff057e24 */ /* 0x000fca00080e06ff */
[----:B-----5:R2:W-:Y:S03]  /*0fa0*/  STG.E.U8 desc[UR8][R4.64], R14 ;  /* 0x0000000e04007986 */ /* 0x0205e6000c101108 */
.L_x_46848:
        /* <DEDUP_REMOVED lines=8> */
[----:B-----5:R2:W-:Y:S03]  /*1030*/  STG.E.U8 desc[UR8][R4.64], R12 ;  /* 0x0000000c04007986 */ /* 0x0205e6000c101108 */
.L_x_46849:
[----:B------:R-:W-:Y:S05]  /*1040*/  BSYNC.RELIABLE B1 ;  /* 0x0000000000017941 */ /* 0x000fea0003800100 */
.L_x_46844:
[----:B------:R-:W-:-:S13]  /*1050*/  ISETP.GE.U32.AND P0, PT, R2, UR5, PT ;  /* 0x0000000502007c0c */ /* 0x000fda000bf06070 */
[----:B------:R-:W3:Y:S01]  /*1060*/  @!P0 LDC.64 R6, c[0x0][0x388] ;  /* 0x0000e200ff068b82 */ /* 0x000ee20000000a00 */
[C---:B012---:R-:W-:Y:S02]  /*1070*/  @!P0 VIADD R5, R2.reuse, UR4 ;  /* 0x0000000402058c36 */ /* 0x047fe40008000000 */
[----:B------:R-:W-:-:S03]  /*1080*/  @!P0 VIADD R2, R2, 0x80 ;  /* 0x0000008002028836 */ /* 0x000fc60000000000 */
[----:B---3--:R-:W-:-:S05]  /*1090*/  @!P0 IADD3 R4, P1, PT, R5, R6, RZ ;  /* 0x0000000605048210 */ /* 0x008fca0007f3e0ff */
[----:B------:R-:W-:-:S05]  /*10a0*/  @!P0 IMAD.X R5, RZ, RZ, R7, P1 ;  /* 0x000000ffff058224 */ /* 0x000fca00008e0607 */
[----:B-----5:R3:W-:Y:S03]  /*10b0*/  @!P0 STG.E.U8 desc[UR8][R4.64], R9 ;  /* 0x0000000904008986 */ /* 0x0207e6000c101108 */
.L_x_46850:
[----:B------:R-:W-:Y:S05]  /*10c0*/  BSYNC.RECONVERGENT B0 ;  /* 0x0000000000007941 */ /* 0x000fea0003800200 */
.L_x_46843:
[----:B------:R-:W-:Y:S05]  /*10d0*/  WARPSYNC.ALL ;  /* 0x0000000000007948 */ /* 0x000fea0003800000 */
[----:B------:R-:W-:-:S13]  /*10e0*/  ISETP.GE.U32.AND P0, PT, R2, UR5, PT ;  /* 0x0000000502007c0c */ /* 0x000fda000bf06070 */
[----:B------:R-:W-:Y:S05]  /*10f0*/  @P0 EXIT ;  /* 0x000000000000094d */ /* 0x000fea0003800000 */
[----:B------:R-:W4:Y:S01]  /*1100*/  LDCU.64 UR6, c[0x0][0x388] ;  /* 0x00007100ff0677ac */ /* 0x000f220008000a00 */
[----:B------:R-:W-:-:S05]  /*1110*/  VIADD R2, R2, UR4 ;  /* 0x0000000402027c36 */ /* 0x000fca0008000000 */
[----:B----4-:R-:W-:-:S05]  /*1120*/  IADD3 R2, P0, PT, R2, UR6, RZ ;  /* 0x0000000602027c10 */ /* 0x010fca000ff1e0ff */
[----:B-----5:R-:W-:-:S05]  /*1130*/  IMAD.X R3, RZ, RZ, UR7, P0 ;  /* 0x00000007ff037e24 */ /* 0x020fca00080e06ff */
[----:B------:R-:W-:Y:S01]  /*1140*/  STG.E.U8 desc[UR8][R2.64], R11 ;  /* 0x0000000b02007986 */ /* 0x000fe2000c101108 */
[----:B------:R-:W-:Y:S05]  /*1150*/  EXIT ;  /* 0x000000000000794d */ /* 0x000fea0003800000 */
.L_x_46826:
        /* <DEDUP_REMOVED lines=11> */
[----:B---3--:R-:W-:-:S02]  /*1210*/  PRMT R7, R0, 0x8880, RZ ;  /* 0x0000888000077816 */ /* 0x008fc400000000ff */
[----:B------:R-:W-:Y:S02]  /*1220*/  MOV R4, 0x1250 ;  /* 0x0000125000047802 */ /* 0x000fe40000000f00 */
[----:B0-2---:R-:W-:-:S07]  /*1230*/  PRMT R8, R3, 0x8880, RZ ;  /* 0x0000888003087816 */ /* 0x005fce00000000ff */
[----:B-----5:R-:W-:Y:S05]  /*1240*/  CALL.REL.NOINC `($__internal_82_$__cuda_sm20_rem_s16) ;  /* 0x0000000400ac7944 */ /* 0x020fea0003c00000 */
[----:B------:R-:W-:Y:S02]  /*1250*/  LOP3.LUT R4, R0, R11, RZ, 0x3c, !PT ;  /* 0x0000000b00047212 */ /* 0x000fe400078e3cff */
[----:B------:R-:W-:Y:S02]  /*1260*/  PRMT R8, R3, 0x9991, RZ ;  /* 0x0000999103087816 */ /* 0x000fe400000000ff */
[----:B------:R-:W-:Y:S02]  /*1270*/  PRMT R6, R4, 0x8880, RZ ;  /* 0x0000888004067816 */ /* 0x000fe400000000ff */
[----:B------:R-:W-:Y:S02]  /*1280*/  PRMT R4, R11, 0x9910, RZ ;  /* 0x000099100b047816 */ /* 0x000fe400000000ff */
[----:B------:R-:W-:Y:S02]  /*1290*/  ISETP.GT.AND P1, PT, R6, -0x1, PT ;  /* 0xffffffff0600780c */ /* 0x000fe40003f24270 */
[----:B------:R-:W-:-:S02]  /*12a0*/  ISETP.NE.AND P0, PT, R4, RZ, PT ;  /* 0x000000ff0400720c */ /* 0x000fc40003f05270 */
[C---:B------:R-:W-:Y:S02]  /*12b0*/  SEL R4, R0.reuse, RZ, !P1 ;  /* 0x000000ff00047207 */ /* 0x040fe40004800000 */
[----:B------:R-:W-:Y:S02]  /*12c0*/  PRMT R7, R0, 0x8880, RZ ;  /* 0x0000888000077816 */ /* 0x000fe400000000ff */
[----:B------:R-:W-:-:S05]  /*12d0*/  SEL R4, R4, RZ, P0 ;  /* 0x000000ff04047207 */ /* 0x000fca0000000000 */
[----:B------:R-:W-:Y:S01]  /*12e0*/  IMAD.IADD R3, R4, 0x1, R11 ;  /* 0x0000000104037824 */ /* 0x000fe200078e020b */
[----:B------:R-:W-:-:S07]  /*12f0*/  MOV R4, 0x1310 ;  /* 0x0000131000047802 */ /* 0x000fce0000000f00 */
[----:B------:R-:W-:Y:S05]  /*1300*/  CALL.REL.NOINC `($__internal_82_$__cuda_sm20_rem_s16) ;  /* 0x00000004007c7944 */ /* 0x000fea0003c00000 */
        /* <DEDUP_REMOVED lines=72> */
[----:B------:R-:W0:Y:S01]  /*1790*/  LDCU.64 UR6, c[0x0][0x388] ;  /* 0x00007100ff0677ac */ /* 0x000e220008000a00 */
[----:B------:R-:W-:Y:S02]  /*17a0*/  LOP3.LUT R4, R0, R11, RZ, 0x3c, !PT ;  /* 0x0000000b00047212 */ /* 0x000fe400078e3cff */
[----:B------:R-:W-:Y:S02]  /*17b0*/  PRMT R5, R10, 0x7604, R5 ;  /* 0x000076040a057816 */ /* 0x000fe40000000005 */
[----:B------:R-:W-:Y:S02]  /*17c0*/  PRMT R7, R4, 0x8880, RZ ;  /* 0x0000888004077816 */ /* 0x000fe400000000ff */
[----:B------:R-:W-:Y:S02]  /*17d0*/  PRMT R4, R11, 0x9910, RZ ;  /* 0x000099100b047816 */ /* 0x000fe400000000ff */
[----:B------:R-:W-:Y:S02]  /*17e0*/  ISETP.GT.AND P1, PT, R7, -0x1, PT ;  /* 0xffffffff0700780c */ /* 0x000fe40003f24270 */
[----:B------:R-:W-:-:S02]  /*17f0*/  ISETP.NE.AND P0, PT, R4, RZ, PT ;  /* 0x000000ff0400720c */ /* 0x000fc40003f05270 */
        /* <DEDUP_REMOVED lines=16> */
        .weak           $__internal_82_$__cuda_sm20_rem_s16
        .type           $__internal_82_$__cuda_sm20_rem_s16,@function
        .size           $__internal_82_$__cuda_sm20_rem_s16,(.L_x_49943 - $__internal_82_$__cuda_sm20_rem_s16)
$__internal_82_$__cuda_sm20_rem_s16:
        /* <DEDUP_REMOVED lines=21> */
[----:B------:R-:W-:Y:S01]  /*1a50*/  IMAD.MOV.U32 R17, RZ, RZ, 0x0 ;  /* 0x00000000ff117424 */ /* 0x000fe200078e00ff */
[----:B0-----:R-:W-:-:S05]  /*1a60*/  LOP3.LUT R16, R16, 0xffff, RZ, 0xc0, !PT ;  /* 0x0000ffff10107812 */ /* 0x001fca00078ec0ff */
[----:B------:R-:W-:-:S05]  /*1a70*/  IMAD R16, R16, R18, R11 ;  /* 0x0000001210107224 */ /* 0x000fca00078e020b */
[----:B------:R-:W-:Y:S01]  /*1a80*/  LOP3.LUT R7, R7, R16, RZ, 0x3c, !PT ;  /* 0x0000001007077212 */ /* 0x000fe200078e3cff */
[----:B------:R-:W-:-:S04]  /*1a90*/  IMAD.MOV.U32 R16, RZ, RZ, R4 ;  /* 0x000000ffff107224 */ /* 0x000fc800078e0004 */
[----:B------:R-:W-:Y:S02]  /*1aa0*/  IMAD.IADD R11, R8, 0x1, R7 ;  /* 0x00000001080b7824 */ /* 0x000fe400078e0207 */
[----:B------:R-:W-:Y:S01]  /*1ab0*/  @!P0 IMAD.MOV.U32 R11, RZ, RZ, -0x1 ;  /* 0xffffffffff0b8424 */ /* 0x000fe200078e00ff */
[----:B------:R-:W-:Y:S06]  /*1ac0*/  RET.REL.NODEC R16 `(_ZN2at6native29vectorized_elementwise_kernelILi2ENS0_13BUnaryFunctorIaaaZZZNS0_21remainder_kernel_cudaERNS_18TensorIteratorBaseEENKUlvE_clEvENKUlvE0_clEvEUlaaE_EESt5arrayIPcLm2EEEEviT0_T1_) ;  /* 0xffffffe4104c7950 */ /* 0x000fec0003c3ffff */
.L_x_46851:
        /* <DEDUP_REMOVED lines=11> */
.L_x_49943:


//--------------------- .text._ZN2at6native29vectorized_elementwise_kernelILi4ENS0_13BUnaryFunctorIaaaZZZNS0_21remainder_kernel_cudaERNS_18TensorIteratorBaseEENKUlvE_clEvENKUlvE0_clEvEUlaaE_EESt5arrayIPcLm2EEEEviT0_T1_ --------------------------
	.section	.text._ZN2at6native29vectorized_elementwise_kernelILi4ENS0_13BUnaryFunctorIaaaZZZNS0_21remainder_kernel_cudaERNS_18TensorIteratorBaseEENKUlvE_clEvENKUlvE0_clEvEUlaaE_EESt5arrayIPcLm2EEEEviT0_T1_,"ax",@progbits
	.align	128
        .global         _ZN2at6native29vectorized_elementwise_kernelILi4ENS0_13BUnaryFunctorIaaaZZZNS0_21remainder_kernel_cudaERNS_18TensorIteratorBaseEENKUlvE_clEvENKUlvE0_clEvEUlaaE_EESt5arrayIPcLm2EEEEviT0_T1_
        .type           _ZN2at6native29vectorized_elementwise_kernelILi4ENS0_13BUnaryFunctorIaaaZZZNS0_21remainder_kernel_cudaERNS_18TensorIteratorBaseEENKUlvE_clEvENKUlvE0_clEvEUlaaE_EESt5arrayIPcLm2EEEEviT0_T1_,@function
        .size           _ZN2at6native29vectorized_elementwise_kernelILi4ENS0_13BUnaryFunctorIaaaZZZNS0_21remainder_kernel_cudaERNS_18TensorIteratorBaseEENKUlvE_clEvENKUlvE0_clEvEUlaaE_EESt5arrayIPcLm2EEEEviT0_T1_,(.L_x_49944 - _ZN2at6native29vectorized_elementwise_kernelILi4ENS0_13BUnaryFunctorIaaaZZZNS0_21remainder_kernel_cudaERNS_18TensorIteratorBaseEENKUlvE_clEvENKUlvE0_clEvEUlaaE_EESt5arrayIPcLm2EEEEviT0_T1_)
        .other          _ZN2at6native29vectorized_elementwise_kernelILi4ENS0_13BUnaryFunctorIaaaZZZNS0_21remainder_kernel_cudaERNS_18TensorIteratorBaseEENKUlvE_clEvENKUlvE0_clEvEUlaaE_EESt5arrayIPcLm2EEEEviT0_T1_,@"STO_CUDA_ENTRY STV_DEFAULT"
_ZN2at6native29vectorized_elementwise_kernelILi4ENS0_13BUnaryFunctorIaaaZZZNS0_21remainder_kernel_cudaERNS_18TensorIteratorBaseEENKUlvE_clEvENKUlvE0_clEvEUlaaE_EESt5arrayIPcLm2EEEEviT0_T1_:
.text._ZN2at6native29vectorized_elementwise_kernelILi4ENS0_13BUnaryFunctorIaaaZZZNS0_21remainder_kernel_cudaERNS_18TensorIteratorBaseEENKUlvE_clEvENKUlvE0_clEvEUlaaE_EESt5arrayIPcLm2EEEEviT0_T1_:
        /* <DEDUP_REMOVED lines=80> */
[----:B------:R-:W-:Y:S05]  /*0500*/  CALL.REL.NOINC `($__internal_83_$__cuda_sm20_rem_s16) ;  /* 0x00000014002c7944 */ /* 0x000fea0003c00000 */
        /* <DEDUP_REMOVED lines=8> */
.L_x_46854:
[----:B------:R-:W-:Y:S05]  /*0590*/  BSYNC.RECONVERGENT B0 ;  /* 0x0000000000007941 */ /* 0x000fea0003800200 */
.L_x_46853:
[----:B------:R-:W-:Y:S01]  /*05a0*/  VIADD R6, R2, 0x80 ;  /* 0x0000008002067836 */ /* 0x000fe20000000000 */
[----:B------:R-:W-:Y:S04]  /*05b0*/  BSSY.RECONVERGENT B0, `(.L_x_46855) ;  /* 0x000000f000007945 */ /* 0x000fe80003800200 */
[----:B------:R-:W-:-:S13]  /*05c0*/  ISETP.GE.U32.AND P0, PT, R6, UR5, PT ;  /* 0x0000000506007c0c */ /* 0x000fda000bf06070 */
[----:B------:R-:W-:Y:S05]  /*05d0*/  @P0 BRA `(.L_x_46856) ;  /* 0x0000000000300947 */ /* 0x000fea0003800000 */
        /* <DEDUP_REMOVED lines=12> */
.L_x_46856:
[----:B------:R-:W-:Y:S05]  /*06a0*/  BSYNC.RECONVERGENT B0 ;  /* 0x0000000000007941 */ /* 0x000fea0003800200 */
.L_x_46855:
        /* <DEDUP_REMOVED lines=16> */
.L_x_46858:
[----:B------:R-:W-:Y:S05]  /*07b0*/  BSYNC.RECONVERGENT B0 ;  /* 0x0000000000007941 */ /* 0x000fea0003800200 */
.L_x_46857:
        /* <DEDUP_REMOVED lines=16> */
.L_x_46860:
[----:B------:R-:W-:Y:S05]  /*08c0*/  BSYNC.RECONVERGENT B0 ;  /* 0x0000000000007941 */ /* 0x000fea0003800200 */
.L_x_46859:
        /* <DEDUP_REMOVED lines=16> */
.L_x_46862:
[----:B------:R-:W-:Y:S05]  /*09d0*/  BSYNC.RECONVERGENT B0 ;  /* 0x0000000000007941 */ /* 0x000fea0003800200 */
.L_x_46861:
        /* <DEDUP_REMOVED lines=16> */
.L_x_46864:
[----:B------:R-:W-:Y:S05]  /*0ae0*/  BSYNC.RECONVERGENT B0 ;  /* 0x0000000000007941 */ /* 0x000fea0003800200 */
.L_x_46863:
        /* <DEDUP_REMOVED lines=16> */
.L_x_46866:
[----:B------:R-:W-:Y:S05]  /*0bf0*/  BSYNC.RECONVERGENT B0 ;  /* 0x0000000000007941 */ /* 0x000fea0003800200 */
.L_x_46865:
        /* <DEDUP_REMOVED lines=16> */
.L_x_46868:
[----:B------:R-:W-:Y:S05]  /*0d00*/  BSYNC.RECONVERGENT B0 ;  /* 0x0000000000007941 */ /* 0x000fea0003800200 */
.L_x_46867:
        /* <DEDUP_REMOVED lines=18> */
.L_x_46871:
        /* <DEDUP_REMOVED lines=8> */
.L_x_46872:
        /* <DEDUP_REMOVED lines=8> */
.L_x_46873:
        /* <DEDUP_REMOVED lines=8> */
.L_x_46874:
        /* <DEDUP_REMOVED lines=9> */
.L_x_46875:
[----:B------:R-:W-:Y:S05]  /*1040*/  BSYNC.RELIABLE B1 ;  /* 0x0000000000017941 */ /* 0x000fea0003800100 */
.L_x_46870:
[----:B------:R-:W-:-:S13]  /*1050*/  ISETP.GE.U32.AND P0, PT, R2, UR5, PT ;  /* 0x0000000502007c0c */ /* 0x000fda000bf06070 */
[----:B------:R-:W3:Y:S01]  /*1060*/  @!P0 LDC.64 R6, c[0x0][0x388] ;  /* 0x0000e200ff068b82 */ /* 0x000ee20000000a00 */
[C---:B012---:R-:W-:Y:S02]  /*1070*/  @!P0 VIADD R5, R2.reuse, UR4 ;  /* 0x0000000402058c36 */ /* 0x047fe40008000000 */
[----:B------:R-:W-:-:S03]  /*1080*/  @!P0 VIADD R2, R2, 0x80 ;  /* 0x0000008002028836 */ /* 0x000fc60000000000 */
[----:B---3--:R-:W-:-:S05]  /*1090*/  @!P0 IADD3 R4, P1, PT, R5, R6, RZ ;  /* 0x0000000605048210 */ /* 0x008fca0007f3e0ff */
[----:B------:R-:W-:-:S05]  /*10a0*/  @!P0 IMAD.X R5, RZ, RZ, R7, P1 ;  /* 0x000000ffff058224 */ /* 0x000fca00008e0607 */
[----:B-----5:R3:W-:Y:S03]  /*10b0*/  @!P0 STG.E.U8 desc[UR8][R4.64], R9 ;  /* 0x0000000904008986 */ /* 0x0207e6000c101108 */
.L_x_46876:
[----:B------:R-:W-:Y:S05]  /*10c0*/  BSYNC.RECONVERGENT B0 ;  /* 0x0000000000007941 */ /* 0x000fea0003800200 */
.L_x_46869:
        /* <DEDUP_REMOVED lines=9> */
.L_x_46852:
        /* <DEDUP_REMOVED lines=9> */
[----:B---3--:R-:W-:Y:S02]  /*11f0*/  PRMT R7, R0, 0x8880, RZ ;  /* 0x0000888000077816 */ /* 0x008fe400000000ff */
[----:B------:R-:W-:Y:S02]  /*1200*/  MOV R4, 0x1230 ;  /* 0x0000123000047802 */ /* 0x000fe40000000f00 */
[----:B0-2---:R-:W-:-:S07]  /*1210*/  SGXT R8, R6, 0x8 ;  /* 0x000000080608781a */ /* 0x005fce0000000200 */
[----:B-----5:R-:W-:Y:S05]  /*1220*/  CALL.REL.NOINC `($__internal_83_$__cuda_sm20_rem_s16) ;  /* 0x0000000400e47944 */ /* 0x020fea0003c00000 */
[----:B------:R-:W-:Y:S02]  /*1230*/  LOP3.LUT R3, R0, R11, RZ, 0x3c, !PT ;  /* 0x0000000b00037212 */ /* 0x000fe400078e3cff */
[----:B------:R-:W-:Y:S02]  /*1240*/  SHF.R.S32.HI R8, RZ, 0x8, R6 ;  /* 0x00000008ff087819 */ /* 0x000fe40000011406 */
[----:B------:R-:W-:Y:S02]  /*1250*/  PRMT R4, R3, 0x8880, RZ ;  /* 0x0000888003047816 */ /* 0x000fe400000000ff */
[----:B------:R-:W-:Y:S02]  /*1260*/  PRMT R3, R11, 0x9910, RZ ;  /* 0x000099100b037816 */ /* 0x000fe400000000ff */
[----:B------:R-:W-:Y:S02]  /*1270*/  ISETP.GT.AND P1, PT, R4, -0x1, PT ;  /* 0xffffffff0400780c */ /* 0x000fe40003f24270 */
[----:B------:R-:W-:-:S02]  /*1280*/  ISETP.NE.AND P0, PT, R3, RZ, PT ;  /* 0x000000ff0300720c */ /* 0x000fc40003f05270 */
[C---:B------:R-:W-:Y:S02]  /*1290*/  SEL R3, R0.reuse, RZ, !P1 ;  /* 0x000000ff00037207 */ /* 0x040fe40004800000 */
[----:B------:R-:W-:Y:S02]  /*12a0*/  PRMT R7, R0, 0x8880, RZ ;  /* 0x0000888000077816 */ /* 0x000fe400000000ff */
[----:B------:R-:W-:Y:S02]  /*12b0*/  SEL R4, R3, RZ, P0 ;  /* 0x000000ff03047207 */ /* 0x000fe40000000000 */
[----:B------:R-:W-:-:S03]  /*12c0*/  SGXT R8, R8, 0x8 ;  /* 0x000000080808781a */ /* 0x000fc60000000200 */
[----:B------:R-:W-:Y:S01]  /*12d0*/  IMAD.IADD R3, R4, 0x1, R11 ;  /* 0x0000000104037824 */ /* 0x000fe200078e020b */
[----:B------:R-:W-:-:S07]  /*12e0*/  MOV R4, 0x1300 ;  /* 0x0000130000047802 */ /* 0x000fce0000000f00 */
[----:B------:R-:W-:Y:S05]  /*12f0*/  CALL.REL.NOINC `($__internal_83_$__cuda_sm20_rem_s16) ;  /* 0x0000000400b07944 */ /* 0x000fea0003c00000 */
        /* <DEDUP_REMOVED lines=19> */
[----:B------:R-:W-:Y:S02]  /*1430*/  SEL R4, R0, RZ, !P1 ;  /* 0x000000ff00047207 */ /* 0x000fe40004800000 */
[----:B------:R-:W-:Y:S02]  /*1440*/  SGXT R8, R6, 0x8 ;  /* 0x000000080608781a */ /* 0x000fe40000000200 */
[----:B------:R-:W-:Y:S02]  /*1450*/  SEL R4, R4, RZ, P0 ;  /* 0x000000ff04047207 */ /* 0x000fe40000000000 */
[----:B------:R-:W-:-:S03]  /*1460*/  PRMT R7, R0, 0x8880, RZ ;  /* 0x0000888000077816 */ /* 0x000fc600000000ff */
[----:B------:R-:W-:Y:S01]  /*1470*/  IMAD.IADD R6, R4, 0x1, R11 ;  /* 0x0000000104067824 */ /* 0x000fe200078e020b */
[----:B------:R-:W-:-:S07]  /*1480*/  MOV R4, 0x14a0 ;  /* 0x000014a000047802 */ /* 0x000fce0000000f00 */
[----:B------:R-:W-:Y:S05]  /*1490*/  CALL.REL.NOINC `($__internal_83_$__cuda_sm20_rem_s16) ;  /* 0x0000000400487944 */ /* 0x000fea0003c00000 */
[----:B------:R-:W-:Y:S02]  /*14a0*/  LOP3.LUT R4, R0, R11, RZ, 0x3c, !PT ;  /* 0x0000000b00047212 */ /* 0x000fe400078e3cff */
[----:B------:R-:W-:Y:S02]  /*14b0*/  SGXT R8, R13, 0x8 ;  /* 0x000000080d08781a */ /* 0x000fe40000000200 */
        /* <DEDUP_REMOVED lines=49> */
[----:B------:R-:W-:Y:S01]  /*17d0*/  LOP3.LUT R4, R0, R11, RZ, 0x3c, !PT ;  /* 0x0000000b00047212 */ /* 0x000fe200078e3cff */
[----:B------:R-:W0:Y:S01]  /*17e0*/  LDCU.64 UR6, c[0x0][0x388] ;  /* 0x00007100ff0677ac */ /* 0x000e220008000a00 */
[----:B------:R-:W-:Y:S02]  /*17f0*/  LOP3.LUT R5, R5, 0xffff, RZ, 0xc0, !PT ;  /* 0x0000ffff05057812 */ /* 0x000fe400078ec0ff */
[----:B------:R-:W-:Y:S02]  /*1800*/  PRMT R7, R4, 0x8880, RZ ;  /* 0x0000888004077816 */ /* 0x000fe400000000ff */
[----:B------:R-:W-:Y:S02]  /*1810*/  PRMT R4, R11, 0x9910, RZ ;  /* 0x000099100b047816 */ /* 0x000fe400000000ff */
[----:B------:R-:W-:Y:S02]  /*1820*/  ISETP.GT.AND P1, PT, R7, -0x1, PT ;  /* 0xffffffff0700780c */ /* 0x000fe40003f24270 */
[----:B------:R-:W-:-:S02]  /*1830*/  ISETP.NE.AND P0, PT, R4, RZ, PT ;  /* 0x000000ff0400720c */ /* 0x000fc40003f05270 */
[----:B------:R-:W-:Y:S02]  /*1840*/  SEL R4, R0, RZ, !P1 ;  /* 0x000000ff00047207 */ /* 0x000fe40004800000 */
[----:B------:R-:W-:Y:S02]  /*1850*/  LOP3.LUT R0, R3, 0xffff, RZ, 0xc0, !PT ;  /* 0x0000ffff03007812 */ /* 0x000fe400078ec0ff */
[----:B------:R-:W-:Y:S02]  /*1860*/  SEL R4, R4, RZ, P0 ;  /* 0x000000ff04047207 */ /* 0x000fe40000000000 */
[----:B------:R-:W-:Y:S01]  /*1870*/  PRMT R3, R0, 0x3340, R5 ;  /* 0x0000334000037816 */ /* 0x000fe20000000005 */
[----:B0-----:R-:W-:Y:S01]  /*1880*/  UIADD3 UR5, UP0, UPT, UR4, UR6, URZ ;  /* 0x0000000604057290 */ /* 0x001fe2000ff1e0ff */
[----:B------:R-:W-:Y:S01]  /*1890*/  LOP3.LUT R9, R9, 0xffff, RZ, 0xc0, !PT ;  /* 0x0000ffff09097812 */ /* 0x000fe200078ec0ff */
[----:B------:R-:W-:Y:S01]  /*18a0*/  IMAD.IADD R0, R4, 0x1, R11 ;  /* 0x0000000104007824 */ /* 0x000fe200078e020b */
[----:B------:R-:W-:Y:S01]  /*18b0*/  LOP3.LUT R6, R6, 0xffff, RZ, 0xc0, !PT ;  /* 0x0000ffff06067812 */ /* 0x000fe200078ec0ff */
[----:B------:R-:W-:Y:S01]  /*18c0*/  UIADD3.X UR6, UPT, UPT, URZ, UR7, URZ, UP0, !UPT ;  /* 0x00000007ff067290 */ /* 0x000fe200087fe4ff */
[----:B------:R-:W-:Y:S01]  /*18d0*/  LOP3.LUT R13, R13, 0xffff, RZ, 0xc0, !PT ;  /* 0x0000ffff0d0d7812 */ /* 0x000fe200078ec0ff */
[----:B------:R-:W-:Y:S01]  /*18e0*/  IMAD.U32 R4, RZ, RZ, UR5 ;  /* 0x00000005ff047e24 */ /* 0x000fe2000f8e00ff */
[----:B------:R-:W-:-:S02]  /*18f0*/  LOP3.LUT R12, R12, 0xffff, RZ, 0xc0, !PT ;  /* 0x0000ffff0c0c7812 */ /* 0x000fc400078ec0ff */
[----:B------:R-:W-:Y:S01]  /*1900*/  LOP3.LUT R7, R10, 0xffff, RZ, 0xc0, !PT ;  /* 0x0000ffff0a077812 */ /* 0x000fe200078ec0ff */
[----:B------:R-:W-:Y:S01]  /*1910*/  IMAD.U32 R5, RZ, RZ, UR6 ;  /* 0x00000006ff057e24 */ /* 0x000fe2000f8e00ff */
[----:B------:R-:W-:Y:S02]  /*1920*/  LOP3.LUT R0, R0, 0xffff, RZ, 0xc0, !PT ;  /* 0x0000ffff00007812 */ /* 0x000fe400078ec0ff */
[----:B------:R-:W-:Y:S02]  /*1930*/  PRMT R6, R6, 0x3340, R9 ;  /* 0x0000334006067816 */ /* 0x000fe40000000009 */
[----:B------:R-:W-:Y:S02]  /*1940*/  PRMT R9, R7, 0x3340, R12 ;  /* 0x0000334007097816 */ /* 0x000fe4000000000c */
[----:B------:R-:W-:Y:S02]  /*1950*/  PRMT R0, R13, 0x3340, R0 ;  /* 0x000033400d007816 */ /* 0x000fe40000000000 */
[----:B------:R-:W-:Y:S01]  /*1960*/  PRMT R7, R3, 0x5410, R6 ;  /* 0x0000541003077816 */ /* 0x000fe20000000006 */
[----:B------:R-:W-:Y:S01]  /*1970*/  IMAD.WIDE.U32 R2, R2, 0x4, R4 ;  /* 0x0000000402027825 */ /* 0x000fe200078e0004 */
[----:B------:R-:W-:-:S04]  /*1980*/  PRMT R9, R9, 0x5410, R0 ;  /* 0x0000541009097816 */ /* 0x000fc80000000000 */
[----:B------:R-:W-:Y:S04]  /*1990*/  STG.E desc[UR8][R2.64], R7 ;  /* 0x0000000702007986 */ /* 0x000fe8000c101908 */
[----:B------:R-:W-:Y:S01]  /*19a0*/  STG.E desc[UR8][R2.64+0x200], R9 ;  /* 0x0002000902007986 */ /* 0x000fe2000c101908 */
[----:B------:R-:W-:Y:S05]  /*19b0*/  EXIT ;  /* 0x000000000000794d */ /* 0x000fea0003800000 */
        .weak           $__internal_83_$__cuda_sm20_rem_s16
        .type           $__internal_83_$__cuda_sm20_rem_s16,@function
        .size           $__internal_83_$__cuda_sm20_rem_s16,(.L_x_49944 - $__internal_83_$__cuda_sm20_rem_s16)
$__internal_83_$__cuda_sm20_rem_s16:
        /* <DEDUP_REMOVED lines=28> */
[----:B------:R-:W-:Y:S06]  /*1b80*/  RET.REL.NODEC R16 `(_ZN2at6native29vectorized_elementwise_kernelILi4ENS0_13BUnaryFunctorIaaaZZZNS0_21remainder_kernel_cudaERNS_18TensorIteratorBaseEENKUlvE_clEvENKUlvE0_clEvEUlaaE_EESt5arrayIPcLm2EEEEviT0_T1_) ;  /* 0xffffffe4101c7950 */ /* 0x000fec0003c3ffff */
.L_x_46877:
        /* <DEDUP_REMOVED lines=15> */
.L_x_49944:


//--------------------- .text._ZN2at6native29vectorized_elementwise_kernelILi8ENS0_13BUnaryFunctorIaaaZZZNS0_21remainder_kernel_cudaERNS_18TensorIteratorBaseEENKUlvE_clEvENKUlvE0_clEvEUlaaE_EESt5arrayIPcLm2EEEEviT0_T1_ --------------------------
	.section	.text._ZN2at6native29vectorized_elementwise_kernelILi8ENS0_13BUnaryFunctorIaaaZZZNS0_21remainder_kernel_cudaERNS_18TensorIteratorBaseEENKUlvE_clEvENKUlvE0_clEvEUlaaE_EESt5arrayIPcLm2EEEEviT0_T1_,"ax",@progbits
	.align	128
        .global         _ZN2at6native29vectorized_elementwise_kernelILi8ENS0_13BUnaryFunctorIaaaZZZNS0_21remainder_kernel_cudaERNS_18TensorIteratorBaseEENKUlvE_clEvENKUlvE0_clEvEUlaaE_EESt5arrayIPcLm2EEEEviT0_T1_
        .type           _ZN2at6native29vectorized_elementwise_kernelILi8ENS0_13BUnaryFunctorIaaaZZZNS0_21remainder_kernel_cudaERNS_18TensorIteratorBaseEENKUlvE_clEvENKUlvE0_clEvEUlaaE_EESt5arrayIPcLm2EEEEviT0_T1_,@function
        .size           _ZN2at6native29vectorized_elementwise_kernelILi8ENS0_13BUnaryFunctorIaaaZZZNS0_21remainder_kernel_cudaERNS_18TensorIteratorBaseEENKUlvE_clEvENKUlvE0_clEvEUlaaE_EESt5arrayIPcLm2EEEEviT0_T1_,(.L_x_50318 - _ZN2at6native29vectorized_elementwise_kernelILi8ENS0_13BUnaryFunctorIaaaZZZNS0_21remainder_kernel_cudaERNS_18TensorIteratorBaseEENKUlvE_clEvENKUlvE0_clEvEUlaaE_EESt5arrayIPcLm2EEEEviT0_T1_)
        .other          _ZN2at6native29vectorized_elementwise_kernelILi8ENS0_13BUnaryFunctorIaaaZZZNS0_21remainder_kernel_cudaERNS_18TensorIteratorBaseEENKUlvE_clEvENKUlvE0_clEvEUlaaE_EESt5arrayIPcLm2EEEEviT0_T1_,@"STO_CUDA_ENTRY STV_DEFAULT"
_ZN2at6native29vectorized_elementwise_kernelILi8ENS0_13BUnaryFunctorIaaaZZZNS0_21remainder_kernel_cudaERNS_18TensorIteratorBaseEENKUlvE_clEvENKUlvE0_clEvEUlaaE_EESt5arrayIPcLm2EEEEviT0_T1_:
.text._ZN2at6native29vectorized_elementwise_kernelILi8ENS0_13BUnaryFunctorIaaaZZZNS0_21remainder_kernel_cudaERNS_18TensorIteratorBaseEENKUlvE_clEvENKUlvE0_clEvEUlaaE_EESt5arrayIPcLm2EEEEviT0_T1_:
[----:B------:R-:W-:Y:S01]  /*0000*/  LDC R1, c[0x0][0x37c] ;  /* 0x0000df00ff017b82 */ /* 0x000fe20000000800 */
[----:B------:R-:W-:Y:S05]  /*0010*/  EXIT ;  /* 0x000000000000794d */ /* 0x000fea0003800000 */
.L_x_46878:
        /* <DEDUP_REMOVED lines=14> */
.L_x_50318:


//--------------------- .text._ZN2at6native18elementwise_kernelILi128ELi4EZNS0_15gpu_kernel_implINS0_13AUnaryFunctorIaaaZZZNS0_21remainder_kernel_cudaERNS_18TensorIteratorBaseEENKUlvE_clEvENKUlvE0_clEvEUlaaE_EEEEvS5_RKT_EUliE_EEviT1_ --------------------------
	.section	.text._ZN2at6native18elementwise_kernelILi128ELi4EZNS0_15gpu_kernel_implINS0_13AUnaryFunctorIaaaZZZNS0_21remainder_kernel_cudaERNS_18TensorIteratorBaseEENKUlvE_clEvENKUlvE0_clEvEUlaaE_EEEEvS5_RKT_EUliE_EEviT1_,"ax",@progbits
	.align	128
        .global         _ZN2at6native18elementwise_kernelILi128ELi4EZNS0_15gpu_kernel_implINS0_13AUnaryFunctorIaaaZZZNS0_21remainder_kernel_cudaERNS_18TensorIteratorBaseEENKUlvE_clEvENKUlvE0_clEvEUlaaE_EEEEvS5_RKT_EUliE_EEviT1_
        .type           _ZN2at6native18elementwise_kernelILi128ELi4EZNS0_15gpu_kernel_implINS0_13AUnaryFunctorIaaaZZZNS0_21remainder_kernel_cudaERNS_18TensorIteratorBaseEENKUlvE_clEvENKUlvE0_clEvEUlaaE_EEEEvS5_RKT_EUliE_EEviT1_,@function
        .size           _ZN2at6native18elementwise_kernelILi128ELi4EZNS0_15gpu_kernel_implINS0_13AUnaryFunctorIaaaZZZNS0_21remainder_kernel_cudaERNS_18TensorIteratorBaseEENKUlvE_clEvENKUlvE0_clEvEUlaaE_EEEEvS5_RKT_EUliE_EEviT1_,(.L_x_49945 - _ZN2at6native18elementwise_kernelILi128ELi4EZNS0_15gpu_kernel_implINS0_13AUnaryFunctorIaaaZZZNS0_21remainder_kernel_cudaERNS_18TensorIteratorBaseEENKUlvE_clEvENKUlvE0_clEvEUlaaE_EEEEvS5_RKT_EUliE_EEviT1_)
        .other          _ZN2at6native18elementwise_kernelILi128ELi4EZNS0_15gpu_kernel_implINS0_13AUnaryFunctorIaaaZZZNS0_21remainder_kernel_cudaERNS_18TensorIteratorBaseEENKUlvE_clEvENKUlvE0_clEvEUlaaE_EEEEvS5_RKT_EUliE_EEviT1_,@"STO_CUDA_ENTRY STV_DEFAULT"
_ZN2at6native18elementwise_kernelILi128ELi4EZNS0_15gpu_kernel_implINS0_13AUnaryFunctorIaaaZZZNS0_21remainder_kernel_cudaERNS_18TensorIteratorBaseEENKUlvE_clEvENKUlvE0_clEvEUlaaE_EEEEvS5_RKT_EUliE_EEviT1_:
.text._ZN2at6native18elementwise_kernelILi128ELi4EZNS0_15gpu_kernel_implINS0_13AUnaryFunctorIaaaZZZNS0_21remainder_kernel_cudaERNS_18TensorIteratorBaseEENKUlvE_clEvENKUlvE0_clEvEUlaaE_EEEEvS5_RKT_EUliE_EEviT1_:
        /* <DEDUP_REMOVED lines=319> */
.L_x_46881:
        /* <DEDUP_REMOVED lines=16> */
.L_x_46885:
[----:B------:R0:W5:Y:S01]  /*14f0*/  LDG.E.U8 R5, desc[UR36][R2.64] ;  /* 0x0000002402057981 */ /* 0x000162000c1e1100 */
[----:B------:R-:W-:Y:S05]  /*1500*/  BRA `(.L_x_46887) ;  /* 0x0000000c004c7947 */ /* 0x000fea0003800000 */
.L_x_46884:
        /* <DEDUP_REMOVED lines=8> */
.L_x_46889:
[----:B------:R0:W5:Y:S01]  /*1590*/  LDG.E.U8 R5, desc[UR36][R2.64] ;  /* 0x0000002402057981 */ /* 0x000162000c1e1100 */
[----:B------:R-:W-:Y:S05]  /*15a0*/  BRA `(.L_x_46887) ;  /* 0x0000000c00247947 */ /* 0x000fea0003800000 */
.L_x_46888:
[----:B------:R0:W5:Y:S01]  /*15b0*/  LDG.E.U16 R5, desc[UR36][R2.64] ;  /* 0x0000002402057981 */ /* 0x000162000c1e1500 */
[----:B------:R-:W-:Y:S05]  /*15c0*/  BRA `(.L_x_46887) ;  /* 0x0000000c001c7947 */ /* 0x000fea0003800000 */
.L_x_46883:
        /* <DEDUP_REMOVED lines=9> */
.L_x_46891:
[----:B------:R-:W2:Y:S02]  /*1660*/  LDG.E.U16 R0, desc[UR36][R2.64] ;  /* 0x0000002402007981 */ /* 0x000ea4000c1e1500 */
[----:B--2---:R-:W-:-:S06]  /*1670*/  HADD2.F32 R0, -RZ, R0.H0_H0 ;  /* 0x20000000ff007230 */ /* 0x004fcc0000004100 */
[----:B------:R-:W0:Y:S02]  /*1680*/  F2I.FTZ.TRUNC.NTZ R0, R0 ;  /* 0x0000000000007305 */ /* 0x000e24000021f100 */
[----:B0-----:R-:W-:Y:S01]  /*1690*/  PRMT R5, R0, 0x7610, R5 ;  /* 0x0000761000057816 */ /* 0x001fe20000000005 */
[----:B------:R-:W-:Y:S06]  /*16a0*/  BRA `(.L_x_46887) ;  /* 0x0000000800e47947 */ /* 0x000fec0003800000 */
.L_x_46890:
        /* <DEDUP_REMOVED lines=9> */
.L_x_46893:
[----:B------:R-:W2:Y:S02]  /*1740*/  LDG.E.U16 R2, desc[UR36][R2.64] ;  /* 0x0000002402027981 */ /* 0x000ea4000c1e1500 */
[----:B--2---:R-:W-:-:S06]  /*1750*/  HADD2.F32 R0, -RZ, R2.H0_H0 ;  /* 0x20000002ff007230 */ /* 0x004fcc0000004100 */
[----:B------:R-:W0:Y:S02]  /*1760*/  F2I.FTZ.TRUNC.NTZ R0, R0 ;  /* 0x0000000000007305 */ /* 0x000e24000021f100 */
[----:B0-----:R-:W-:Y:S01]  /*1770*/  PRMT R5, R0, 0x7610, R5 ;  /* 0x0000761000057816 */ /* 0x001fe20000000005 */
[----:B------:R-:W-:Y:S06]  /*1780*/  BRA `(.L_x_46887) ;  /* 0x0000000800ac7947 */ /* 0x000fec0003800000 */
.L_x_46892:
[----:B------:R-:W2:Y:S02]  /*1790*/  LDG.E.64 R2, desc[UR36][R2.64] ;  /* 0x0000002402027981 */ /* 0x000ea4000c1e1b00 */
[----:B--2---:R0:W1:Y:S02]  /*17a0*/  F2I.F64.TRUNC R5, R2 ;  /* 0x0000000200057311 */ /* 0x004064000030d100 */
[----:B01----:R-:W-:Y:S05]  /*17b0*/  BRA `(.L_x_46887) ;  /* 0x0000000800a07947 */ /* 0x003fea0003800000 */
.L_x_46882:
        /* <DEDUP_REMOVED lines=12> */
.L_x_46896:
[----:B------:R-:W2:Y:S02]  /*1880*/  LDG.E.64 R2, desc[UR36][R2.64] ;  /* 0x0000002402027981 */ /* 0x000ea4000c1e1b00 */
[----:B--2---:R3:W4:Y:S02]  /*1890*/  F2I.F64.TRUNC R5, R2 ;  /* 0x0000000200057311 */ /* 0x004724000030d100 */
[----:B---34-:R-:W-:Y:S05]  /*18a0*/  BRA `(.L_x_46887) ;  /* 0x0000000800647947 */ /* 0x018fea0003800000 */
.L_x_46895:
        /* <DEDUP_REMOVED lines=27> */
.L_x_46898:
        /* <DEDUP_REMOVED lines=14> */
.L_x_46897:
[----:B------:R-:W2:Y:S02]  /*1b40*/  LDG.E.U16 R0, desc[UR36][R2.64] ;  /* 0x0000002402007981 */ /* 0x000ea4000c1e1500 */
[----:B--2---:R-:W-:-:S06]  /*1b50*/  IMAD.U32 R0, R0, 0x10000, RZ ;  /* 0x0001000000007824 */ /* 0x004fcc00078e00ff */
[----:B------:R-:W0:Y:S02]  /*1b60*/  F2I.FTZ.TRUNC.NTZ R0, R0 ;  /* 0x0000000000007305 */ /* 0x000e24000021f100 */
[----:B0-----:R-:W-:Y:S01]  /*1b70*/  PRMT R5, R0, 0x7610, R5 ;  /* 0x0000761000057816 */ /* 0x001fe20000000005 */
[----:B------:R-:W-:Y:S06]  /*1b80*/  BRA `(.L_x_46887) ;  /* 0x0000000400ac7947 */ /* 0x000fec0003800000 */
.L_x_46894:
        /* <DEDUP_REMOVED lines=10> */
.L_x_46901:
        /* <DEDUP_REMOVED lines=21> */
.L_x_46905:
[----:B------:R-:W-:Y:S05]  /*1d80*/  BSYNC.RECONVERGENT B1 ;  /* 0x0000000000017941 */ /* 0x000fea0003800200 */
.L_x_46904:
[----:B------:R-:W-:Y:S01]  /*1d90*/  IMAD.SHL.U32 R0, R0, 0x100000, RZ ;  /* 0x0010000000007824 */ /* 0x000fe200078e00ff */
[----:B------:R-:W-:-:S04]  /*1da0*/  LEA R2, R2, 0x3b800000, 0x17 ;  /* 0x3b80000002027811 */ /* 0x000fc800078eb8ff */
[----:B------:R-:W-:-:S07]  /*1db0*/  LOP3.LUT R0, R2, R0, R7, 0xfe, !PT ;  /* 0x0000000002007212 */ /* 0x000fce00078efe07 */
.L_x_46903:
[----:B------:R-:W-:Y:S05]  /*1dc0*/  BSYNC.RECONVERGENT B0 ;  /* 0x0000000000007941 */ /* 0x000fea0003800200 */
.L_x_46902:
[----:B------:R-:W0:Y:S02]  /*1dd0*/  F2I.FTZ.TRUNC.NTZ R0, R0 ;  /* 0x0000000000007305 */ /* 0x000e24000021f100 */
[----:B0-----:R-:W-:Y:S01]  /*1de0*/  PRMT R5, R0, 0x7610, R5 ;  /* 0x0000761000057816 */ /* 0x001fe20000000005 */
[----:B------:R-:W-:Y:S06]  /*1df0*/  BRA `(.L_x_46887) ;  /* 0x0000000400107947 */ /* 0x000fec0003800000 */
.L_x_46900:
        /* <DEDUP_REMOVED lines=21> */
.L_x_46909:
[----:B------:R-:W-:Y:S05]  /*1f50*/  BSYNC.RECONVERGENT B1 ;  /* 0x0000000000017941 */ /* 0x000fea0003800200 */
.L_x_46908:
[----:B------:R-:W-:Y:S01]  /*1f60*/  IMAD.SHL.U32 R0, R0, 0x200000, RZ ;  /* 0x0020000000007824 */ /* 0x000fe200078e00ff */
[----:B------:R-:W-:-:S04]  /*1f70*/  LEA R2, R2, 0x37800000, 0x17 ;  /* 0x3780000002027811 */ /* 0x000fc800078eb8ff */
[----:B------:R-:W-:-:S07]  /*1f80*/  LOP3.LUT R0, R2, R0, R7, 0xfe, !PT ;  /* 0x0000000002007212 */ /* 0x000fce00078efe07 */
.L_x_46907:
[----:B------:R-:W-:Y:S05]  /*1f90*/  BSYNC.RECONVERGENT B0 ;  /* 0x0000000000007941 */ /* 0x000fea0003800200 */
.L_x_46906:
[----:B------:R-:W0:Y:S02]  /*1fa0*/  F2I.FTZ.TRUNC.NTZ R0, R0 ;  /* 0x0000000000007305 */ /* 0x000e24000021f100 */
[----:B0-----:R-:W-:Y:S01]  /*1fb0*/  PRMT R5, R0, 0x7610, R5 ;  /* 0x0000761000057816 */ /* 0x001fe20000000005 */
[----:B------:R-:W-:Y:S06]  /*1fc0*/  BRA `(.L_x_46887) ;  /* 0x00000000009c7947 */ /* 0x000fec0003800000 */
.L_x_46899:
[----:B------:R-:W-:-:S09]  /*1fd0*/  UISETP.NE.AND UP0, UPT, UR4, 0x1c, UPT ;  /* 0x0000001c0400788c */ /* 0x000fd2000bf05270 */
[----:B------:R-:W-:Y:S05]  /*1fe0*/  BRA.U !UP0, `(.L_x_46910) ;  /* 0x0000000108907547 */ /* 0x000fea000b800000 */
[----:B------:R-:W-:-:S09]  /*1ff0*/  UISETP.NE.AND UP0, UPT, UR4, 0x1d, UPT ;  /* 0x0000001d0400788c */ /* 0x000fd2000bf05270 */
[----:B------:R-:W-:Y:S05]  /*2000*/  BRA.U !UP0, `(.L_x_46911) ;  /* 0x0000000108807547 */ /* 0x000fea000b800000 */
[----:B------:R-:W-:-:S09]  /*2010*/  UISETP.NE.AND UP0, UPT, UR4, 0x2c, UPT ;  /* 0x0000002c0400788c */ /* 0x000fd2000bf05270 */
[----:B------:R-:W-:Y:S05]  /*2020*/  BRA.U !UP0, `(.L_x_46912) ;  /* 0x0000000108487547 */ /* 0x000fea000b800000 */
.L_x_46886:
        /* <DEDUP_REMOVED lines=16> */
.L_x_46913:
[----:B------:R-:W-:Y:S01]  /*2130*/  PRMT R5, RZ, 0x7610, R5 ;  /* 0x00007610ff057816 */ /* 0x000fe20000000005 */
[----:B------:R-:W-:Y:S06]  /*2140*/  BRA `(.L_x_46887) ;  /* 0x00000000003c7947 */ /* 0x000fec0003800000 */
.L_x_46912:
        /* <DEDUP_REMOVED lines=8> */
.L_x_46915:
[----:B------:R-:W-:Y:S05]  /*21d0*/  BSYNC.RECONVERGENT B0 ;  /* 0x0000000000007941 */ /* 0x000fea0003800200 */
.L_x_46914:
[----:B------:R-:W0:Y:S02]  /*21e0*/  F2I.FTZ.TRUNC.NTZ R0, R0 ;  /* 0x0000000000007305 */ /* 0x000e24000021f100 */
[----:B0-----:R-:W-:Y:S01]  /*21f0*/  PRMT R5, R0, 0x7610, R5 ;  /* 0x0000761000057816 */ /* 0x001fe20000000005 */
[----:B------:R-:W-:Y:S06]  /*2200*/  BRA `(.L_x_46887) ;  /* 0x00000000000c7947 */ /* 0x000fec0003800000 */
.L_x_46911:
[----:B------:R2:W5:Y:S01]  /*2210*/  LDG.E.U8 R5, desc[UR36][R2.64] ;  /* 0x0000002402057981 */ /* 0x000562000c1e1100 */
[----:B------:R-:W-:Y:S05]  /*2220*/  BRA `(.L_x_46887) ;  /* 0x0000000000047947 */ /* 0x000fea0003800000 */
.L_x_46910:
[----:B------:R1:W5:Y:S02]  /*2230*/  LDG.E.U8 R5, desc[UR36][R2.64] ;  /* 0x0000002402057981 */ /* 0x000364000c1e1100 */
.L_x_46887:
[----:B------:R-:W0:Y:S01]  /*2240*/  LDCU.64 UR6, c[0x0][0x580] ;  /* 0x0000b000ff0677ac */ /* 0x000e220008000a00 */
[----:B-1--45:R-:W-:Y:S02]  /*2250*/  PRMT R4, R5, 0x8880, RZ ;  /* 0x0000888005047816 */ /* 0x032fe400000000ff */
[----:B------:R-:W-:Y:S01]  /*2260*/  MOV R0, 0x22c0 ;  /* 0x000022c000007802 */ /* 0x000fe20000000f00 */
[----:B------:R-:W1:Y:S01]  /*2270*/  LDCU.S8 UR4, c[0x0][0x591] ;  /* 0x0000b220ff0477ac */ /* 0x000e620008000200 */
[----:B0-23--:R-:W-:Y:S01]  /*2280*/  IADD3 R2, P0, PT, R16, UR6, RZ ;  /* 0x0000000610027c10 */ /* 0x00dfe2000ff1e0ff */
[----:B-1----:R-:W-:-:S04]  /*2290*/  IMAD.U32 R6, RZ, RZ, UR4 ;  /* 0x00000004ff067e24 */ /* 0x002fc8000f8e00ff */
[----:B------:R-:W-:-:S08]  /*22a0*/  IMAD.X R3, RZ, RZ, UR7, P0 ;  /* 0x00000007ff037e24 */ /* 0x000fd000080e06ff */
[----:B------:R-:W-:Y:S05]  /*22b0*/  CALL.REL.NOINC `($__internal_84_$__cuda_sm20_rem_s16) ;  /* 0x000000a400087944 */ /* 0x000fea0003c00000 */
        /* <DEDUP_REMOVED lines=21> */
.L_x_46919:
[----:B------:R0:W-:Y:S01]  /*2410*/  STG.E.U8 desc[UR36][R2.64], R7 ;  /* 0x0000000702007986 */ /* 0x0001e2000c101124 */
[----:B------:R-:W-:Y:S05]  /*2420*/  BRA `(.L_x_46921) ;  /* 0x0000000c00847947 */ /* 0x000fea0003800000 */
.L_x_46918:
        /* <DEDUP_REMOVED lines=12> */
.L_x_46923:
[----:B------:R-:W-:-:S04]  /*24f0*/  LOP3.LUT R7, R7, 0xffff, RZ, 0xc0, !PT ;  /* 0x0000ffff07077812 */ /* 0x000fc800078ec0ff */
[----:B------:R-:W-:-:S05]  /*2500*/  PRMT R5, R7, 0x8880, RZ ;  /* 0x0000888007057816 */ /* 0x000fca00000000ff */
[----:B------:R0:W-:Y:S01]  /*2510*/  STG.E desc[UR36][R2.64], R5 ;  /* 0x0000000502007986 */ /* 0x0001e2000c101924 */
[----:B------:R-:W-:Y:S05]  /*2520*/  BRA `(.L_x_46921) ;  /* 0x0000000c00447947 */ /* 0x000fea0003800000 */
.L_x_46922:
[----:B------:R-:W-:-:S04]  /*2530*/  PRMT R5, R7, 0x8880, RZ ;  /* 0x0000888007057816 */ /* 0x000fc800000000ff */
[----:B------:R-:W-:-:S05]  /*2540*/  PRMT R5, R5, 0x7710, RZ ;  /* 0x0000771005057816 */ /* 0x000fca00000000ff */
[----:B------:R0:W-:Y:S01]  /*2550*/  STG.E.U16 desc[UR36][R2.64], R5 ;  /* 0x0000000502007986 */ /* 0x0001e2000c101524 */
[----:B------:R-:W-:Y:S05]  /*2560*/  BRA `(.L_x_46921) ;  /* 0x0000000c00347947 */ /* 0x000fea0003800000 */
.L_x_46917:
        /* <DEDUP_REMOVED lines=9> */
.L_x_46925:
[----:B------:R-:W0:Y:S02]  /*2600*/  I2F.S8 R0, R7 ;  /* 0x0000000700007306 */ /* 0x000e240000001400 */
[----:B0-----:R-:W-:-:S05]  /*2610*/  F2FP.F16.F32.PACK_AB R0, RZ, R0 ;  /* 0x00000000ff00723e */ /* 0x001fca00000000ff */
[----:B------:R0:W-:Y:S01]  /*2620*/  STG.E.U16 desc[UR36][R2.64], R0 ;  /* 0x0000000002007986 */ /* 0x0001e2000c101524 */
[----:B------:R-:W-:Y:S05]  /*2630*/  BRA `(.L_x_46921) ;  /* 0x0000000c00007947 */ /* 0x000fea0003800000 */
.L_x_46924:
        /* <DEDUP_REMOVED lines=10> */
.L_x_46927:
[----:B------:R-:W0:Y:S02]  /*26e0*/  I2F.S8 R7, R7 ;  /* 0x0000000700077306 */ /* 0x000e240000001400 */
[----:B0-----:R-:W-:-:S04]  /*26f0*/  F2FP.F16.F32.PACK_AB R5, RZ, R7 ;  /* 0x00000007ff05723e */ /* 0x001fc800000000ff */
[----:B------:R-:W-:-:S05]  /*2700*/  PRMT R5, R5, 0x5410, RZ ;  /* 0x0000541005057816 */ /* 0x000fca00000000ff */
[----:B------:R0:W-:Y:S01]  /*2710*/  STG.E desc[UR36][R2.64], R5 ;  /* 0x0000000502007986 */ /* 0x0001e2000c101924 */
[----:B------:R-:W-:Y:S05]  /*2720*/  BRA `(.L_x_46921) ;  /* 0x0000000800c47947 */ /* 0x000fea0003800000 */
.L_x_46926:
[----:B------:R-:W-:-:S04]  /*2730*/  PRMT R4, R7, 0x8880, RZ ;  /* 0x0000888007047816 */ /* 0x000fc800000000ff */
[----:B------:R-:W-:-:S06]  /*2740*/  PRMT R4, R4, 0x7710, RZ ;  /* 0x0000771004047816 */ /* 0x000fcc00000000ff */
[----:B------:R-:W0:Y:S02]  /*2750*/  I2F.F64.S16 R4, R4 ;  /* 0x0000000400047312 */ /* 0x000e240000101c00 */
[----:B0-----:R0:W-:Y:S01]  /*2760*/  STG.E.64 desc[UR36][R2.64], R4 ;  /* 0x0000000402007986 */ /* 0x0011e2000c101b24 */
[----:B------:R-:W-:Y:S05]  /*2770*/  BRA `(.L_x_46921) ;  /* 0x0000000800b07947 */ /* 0x000fea0003800000 */
.L_x_46916:
        /* <DEDUP_REMOVED lines=12> */
.L_x_46930:
[----:B------:R-:W-:Y:S02]  /*2840*/  PRMT R4, R7, 0x8880, RZ ;  /* 0x0000888007047816 */ /* 0x000fe400000000ff */
[----:B------:R-:W-:Y:S02]  /*2850*/  CS2R R6, SRZ ;  /* 0x0000000000067805 */ /* 0x000fe4000001ff00 */
[----:B------:R-:W-:-:S06]  /*2860*/  PRMT R4, R4, 0x7710, RZ ;  /* 0x0000771004047816 */ /* 0x000fcc00000000ff */
[----:B------:R-:W0:Y:S02]  /*2870*/  I2F.F64.S16 R4, R4 ;  /* 0x0000000400047312 */ /* 0x000e240000101c00 */
[----:B0-----:R3:W-:Y:S01]  /*2880*/  STG.E.128 desc[UR36][R2.64], R4 ;  /* 0x0000000402007986 */ /* 0x0017e2000c101d24 */
[----:B------:R-:W-:Y:S05]  /*2890*/  BRA `(.L_x_46921) ;  /* 0x0000000800687947 */ /* 0x000fea0003800000 */
.L_x_46929:
        /* <DEDUP_REMOVED lines=19> */
.L_x_46934:
[----:B------:R-:W-:Y:S05]  /*29d0*/  BSYNC.RECONVERGENT B0 ;  /* 0x0000000000007941 */ /* 0x000fea0003800200 */
.L_x_46933:
[----:B------:R-:W-:-:S05]  /*29e0*/  LOP3.LUT R5, R0, 0x80, R5, 0xf8, !PT ;  /* 0x0000008000057812 */ /* 0x000fca00078ef805 */
[----:B------:R0:W-:Y:S01]  /*29f0*/  STG.E.U8 desc[UR36][R2.64], R5 ;  /* 0x0000000502007986 */ /* 0x0001e2000c101124 */
[----:B------:R-:W-:Y:S05]  /*2a00*/  BRA `(.L_x_46921) ;  /* 0x00000008000c7947 */ /* 0x000fea0003800000 */
.L_x_46932:
        /* <DEDUP_REMOVED lines=15> */
.L_x_46936:
[----:B------:R-:W-:Y:S05]  /*2b00*/  BSYNC.RECONVERGENT B0 ;  /* 0x0000000000007941 */ /* 0x000fea0003800200 */
.L_x_46935:
[----:B------:R-:W-:-:S05]  /*2b10*/  LOP3.LUT R5, R0, 0x80, R5, 0xf8, !PT ;  /* 0x0000008000057812 */ /* 0x000fca00078ef805 */
[----:B------:R1:W-:Y:S01]  /*2b20*/  STG.E.U8 desc[UR36][R2.64], R5 ;  /* 0x0000000502007986 */ /* 0x0003e2000c101124 */
[----:B------:R-:W-:Y:S05]  /*2b30*/  BRA `(.L_x_46921) ;  /* 0x0000000400c07947 */ /* 0x000fea0003800000 */
.L_x_46931:
[----:B------:R-:W0:Y:S02]  /*2b40*/  I2F.S8 R0, R7 ;  /* 0x0000000700007306 */ /* 0x000e240000001400 */
[----:B0-----:R-:W-:-:S05]  /*2b50*/  F2FP.BF16.F32.PACK_AB R0, RZ, R0 ;  /* 0x00000000ff00723e */ /* 0x001fca00000010ff */
[----:B------:R2:W-:Y:S01]  /*2b60*/  STG.E.U16 desc[UR36][R2.64], R0 ;  /* 0x0000000002007986 */ /* 0x0005e2000c101524 */
[----:B------:R-:W-:Y:S05]  /*2b70*/  BRA `(.L_x_46921) ;  /* 0x0000000400b07947 */ /* 0x000fea0003800000 */
.L_x_46928:
        /* <DEDUP_REMOVED lines=12> */
.L_x_46939:
        /* <DEDUP_REMOVED lines=13> */
.L_x_46942:
[----:B------:R-:W-:-:S04]  /*2d10*/  SHF.R.U32.HI R0, RZ, 0x14, R5 ;  /* 0x00000014ff007819 */ /* 0x000fc80000011605 */
[----:B------:R-:W-:-:S04]  /*2d20*/  LOP3.LUT R0, R0, 0x1, RZ, 0xc0, !PT ;  /* 0x0000000100007812 */ /* 0x000fc800078ec0ff */
[----:B------:R-:W-:-:S04]  /*2d30*/  IADD3 R0, PT, PT, R5, 0x487ffff, R0 ;  /* 0x0487ffff05007810 */ /* 0x000fc80007ffe000 */
[----:B------:R-:W-:-:S04]  /*2d40*/  SHF.R.U32.HI R0, RZ, 0x14, R0 ;  /* 0x00000014ff007819 */ /* 0x000fc80000011600 */
[----:B------:R-:W-:-:S07]  /*2d50*/  LOP3.LUT R4, R0, 0xff, RZ, 0xc0, !PT ;  /* 0x000000ff00047812 */ /* 0x000fce00078ec0ff */
.L_x_46943:
[----:B------:R-:W-:-:S04]  /*2d60*/  SHF.R.U32.HI R5, RZ, 0x18, R5 ;  /* 0x00000018ff057819 */ /* 0x000fc80000011605 */
[----:B------:R-:W-:-:S04]  /*2d70*/  LOP3.LUT R4, R4, 0x80, R5, 0xf8, !PT ;  /* 0x0000008004047812 */ /* 0x000fc800078ef805 */
[----:B------:R-:W-:-:S07]  /*2d80*/  PRMT R0, R4, 0x7610, R0 ;  /* 0x0000761004007816 */ /* 0x000fce0000000000 */
.L_x_46941:
[----:B------:R-:W-:Y:S05]  /*2d90*/  BSYNC.RECONVERGENT B0 ;  /* 0x0000000000007941 */ /* 0x000fea0003800200 */
.L_x_46940:
[----:B------:R0:W-:Y:S01]  /*2da0*/  STG.E.U8 desc[UR36][R2.64], R0 ;  /* 0x0000000002007986 */ /* 0x0001e2000c101124 */
[----:B------:R-:W-:Y:S05]  /*2db0*/  BRA `(.L_x_46921) ;  /* 0x0000000400207947 */ /* 0x000fea0003800000 */
.L_x_46938:
        /* <DEDUP_REMOVED lines=13> */
.L_x_46946:
[----:B------:R-:W-:-:S04]  /*2e90*/  SHF.R.U32.HI R0, RZ, 0x15, R5 ;  /* 0x00000015ff007819 */ /* 0x000fc80000011605 */
[----:B------:R-:W-:-:S04]  /*2ea0*/  LOP3.LUT R0, R0, 0x1, RZ, 0xc0, !PT ;  /* 0x0000000100007812 */ /* 0x000fc800078ec0ff */
[----:B------:R-:W-:-:S04]  /*2eb0*/  IADD3 R0, PT, PT, R5, 0x88fffff, R0 ;  /* 0x088fffff05007810 */ /* 0x000fc80007ffe000 */
[----:B------:R-:W-:-:S04]  /*2ec0*/  SHF.R.U32.HI R0, RZ, 0x15, R0 ;  /* 0x00000015ff007819 */ /* 0x000fc80000011600 */
[----:B------:R-:W-:-:S07]  /*2ed0*/  LOP3.LUT R4, R0, 0xff, RZ, 0xc0, !PT ;  /* 0x000000ff00047812 */ /* 0x000fce00078ec0ff */
.L_x_46947:
[----:B------:R-:W-:-:S04]  /*2ee0*/  SHF.R.U32.HI R5, RZ, 0x18, R5 ;  /* 0x00000018ff057819 */ /* 0x000fc80000011605 */
[----:B------:R-:W-:-:S04]  /*2ef0*/  LOP3.LUT R4, R4, 0x80, R5, 0xf8, !PT ;  /* 0x0000008004047812 */ /* 0x000fc800078ef805 */
[----:B------:R-:W-:-:S07]  /*2f00*/  PRMT R0, R4, 0x7610, R0 ;  /* 0x0000761004007816 */ /* 0x000fce0000000000 */
.L_x_46945:
[----:B------:R-:W-:Y:S05]  /*2f10*/  BSYNC.RECONVERGENT B0 ;  /* 0x0000000000007941 */ /* 0x000fea0003800200 */
.L_x_46944:
[----:B------:R0:W-:Y:S01]  /*2f20*/  STG.E.U8 desc[UR36][R2.64], R0 ;  /* 0x0000000002007986 */ /* 0x0001e2000c101124 */
[----:B------:R-:W-:Y:S05]  /*2f30*/  BRA `(.L_x_46921) ;  /* 0x0000000000c07947 */ /* 0x000fea0003800000 */
.L_x_46937:
[----:B------:R-:W-:-:S09]  /*2f40*/  UISETP.NE.AND UP0, UPT, UR4, 0x1c, UPT ;  /* 0x0000001c0400788c */ /* 0x000fd2000bf05270 */
[----:B------:R-:W-:Y:S05]  /*2f50*/  BRA.U !UP0, `(.L_x_46948) ;  /* 0x0000000108ac7547 */ /* 0x000fea000b800000 */
[----:B------:R-:W-:-:S09]  /*2f60*/  UISETP.NE.AND UP0, UPT, UR4, 0x1d, UPT ;  /* 0x0000001d0400788c */ /* 0x000fd2000bf05270 */
[----:B------:R-:W-:Y:S05]  /*2f70*/  BRA.U !UP0, `(.L_x_46949) ;  /* 0x00000001088c7547 */ /* 0x000fea000b800000 */
[----:B------:R-:W-:-:S09]  /*2f80*/  UISETP.NE.AND UP0, UPT, UR4, 0x2c, UPT ;  /* 0x0000002c0400788c */ /* 0x000fd2000bf05270 */
[----:B------:R-:W-:Y:S05]  /*2f90*/  BRA.U !UP0, `(.L_x_46950) ;  /* 0x0000000108447547 */ /* 0x000fea000b800000 */
.L_x_46920:
        /* <DEDUP_REMOVED lines=16> */
.L_x_46951:
[----:B------:R-:W-:Y:S05]  /*30a0*/  BRA `(.L_x_46921) ;  /* 0x0000000000647947 */ /* 0x000fea0003800000 */
.L_x_46950:
        /* <DEDUP_REMOVED lines=16> */
.L_x_46949:
[----:B------:R-:W-:-:S04]  /*31b0*/  LOP3.LUT R7, R7, 0xffff, RZ, 0xc0, !PT ;  /* 0x0000ffff07077812 */ /* 0x000fc800078ec0ff */
[----:B------:R-:W-:-:S05]  /*31c0*/  PRMT R7, R7, 0x8880, RZ ;  /* 0x0000888007077816 */ /* 0x000fca00000000ff */
[----:B------:R-:W-:-:S05]  /*31d0*/  IMAD.MOV.U32 R4, RZ, RZ, R7 ;  /* 0x000000ffff047224 */ /* 0x000fca00078e0007 */
[----:B------:R-:W-:-:S05]  /*31e0*/  SHF.R.S32.HI R5, RZ, 0x1f, R4 ;  /* 0x0000001fff057819 */ /* 0x000fca0000011404 */
[----:B------:R0:W-:Y:S01]  /*31f0*/  STG.E.64 desc[UR36][R2.64], R4 ;  /* 0x0000000402007986 */ /* 0x0001e2000c101b24 */
[----:B------:R-:W-:Y:S05]  /*3200*/  BRA `(.L_x_46921) ;  /* 0x00000000000c7947 */ /* 0x000fea0003800000 */
.L_x_46948:
[----:B------:R-:W-:-:S04]  /*3210*/  LOP3.LUT R7, R7, 0xffff, RZ, 0xc0, !PT ;  /* 0x0000ffff07077812 */ /* 0x000fc800078ec0ff */
[----:B------:R-:W-:-:S05]  /*3220*/  PRMT R5, R7, 0x8880, RZ ;  /* 0x0000888007057816 */ /* 0x000fca00000000ff */
[----:B------:R0:W-:Y:S02]  /*3230*/  STG.E desc[UR36][R2.64], R5 ;  /* 0x0000000502007986 */ /* 0x0001e4000c101924 */
.L_x_46921:
[----:B------:R-:W-:-:S07]  /*3240*/  VIADD R17, R17, 0x80 ;  /* 0x0000008011117836 */ /* 0x000fce0000000000 */
.L_x_46880:
[----:B------:R-:W-:Y:S05]  /*3250*/  BSYNC.RECONVERGENT B6 ;  /* 0x0000000000067941 */ /* 0x000fea0003800200 */
.L_x_46879:
        /* <DEDUP_REMOVED lines=307> */
.L_x_46954:
        /* <DEDUP_REMOVED lines=16> */
.L_x_46958:
[----:B------:R3:W5:Y:S01]  /*4690*/  LDG.E.U8 R5, desc[UR36][R2.64] ;  /* 0x0000002402057981 */ /* 0x000762000c1e1100 */
[----:B------:R-:W-:Y:S05]  /*46a0*/  BRA `(.L_x_46960) ;  /* 0x0000000c004c7947 */ /* 0x000fea0003800000 */
.L_x_46957:
        /* <DEDUP_REMOVED lines=8> */
.L_x_46962:
[----:B------:R1:W5:Y:S01]  /*4730*/  LDG.E.U8 R5, desc[UR36][R2.64] ;  /* 0x0000002402057981 */ /* 0x000362000c1e1100 */
[----:B------:R-:W-:Y:S05]  /*4740*/  BRA `(.L_x_46960) ;  /* 0x0000000c00247947 */ /* 0x000fea0003800000 */
.L_x_46961:
[----:B------:R2:W5:Y:S01]  /*4750*/  LDG.E.U16 R5, desc[UR36][R2.64] ;  /* 0x0000002402057981 */ /* 0x000562000c1e1500 */
[----:B------:R-:W-:Y:S05]  /*4760*/  BRA `(.L_x_46960) ;  /* 0x0000000c001c7947 */ /* 0x000fea0003800000 */
.L_x_46956:
        /* <DEDUP_REMOVED lines=9> */
.L_x_46964:
[----:B------:R-:W2:Y:S02]  /*4800*/  LDG.E.U16 R0, desc[UR36][R2.64] ;  /* 0x0000002402007981 */ /* 0x000ea4000c1e1500 */
[----:B--2---:R-:W-:-:S06]  /*4810*/  HADD2.F32 R0, -RZ, R0.H0_H0 ;  /* 0x20000000ff007230 */ /* 0x004fcc0000004100 */
[----:B------:R-:W0:Y:S02]  /*4820*/  F2I.FTZ.TRUNC.NTZ R0, R0 ;  /* 0x0000000000007305 */ /* 0x000e24000021f100 */
[----:B0-----:R-:W-:Y:S01]  /*4830*/  PRMT R5, R0, 0x7610, R5 ;  /* 0x0000761000057816 */ /* 0x001fe20000000005 */
[----:B------:R-:W-:Y:S06]  /*4840*/  BRA `(.L_x_46960) ;  /* 0x0000000800e47947 */ /* 0x000fec0003800000 */
.L_x_46963:
        /* <DEDUP_REMOVED lines=9> */
.L_x_46966:
[----:B------:R-:W2:Y:S02]  /*48e0*/  LDG.E.U16 R2, desc[UR36][R2.64] ;  /* 0x0000002402027981 */ /* 0x000ea4000c1e1500 */
[----:B--2---:R-:W-:-:S06]  /*48f0*/  HADD2.F32 R0, -RZ, R2.H0_H0 ;  /* 0x20000002ff007230 */ /* 0x004fcc0000004100 */
[----:B------:R-:W0:Y:S02]  /*4900*/  F2I.FTZ.TRUNC.NTZ R0, R0 ;  /* 0x0000000000007305 */ /* 0x000e24000021f100 */
[----:B0-----:R-:W-:Y:S01]  /*4910*/  PRMT R5, R0, 0x7610, R5 ;  /* 0x0000761000057816 */ /* 0x001fe20000000005 */
[----:B------:R-:W-:Y:S06]  /*4920*/  BRA `(.L_x_46960) ;  /* 0x0000000800ac7947 */ /* 0x000fec0003800000 */
.L_x_46965:
[----:B------:R-:W2:Y:S02]  /*4930*/  LDG.E.64 R2, desc[UR36][R2.64] ;  /* 0x0000002402027981 */ /* 0x000ea4000c1e1b00 */
[----:B--2---:R0:W1:Y:S02]  /*4940*/  F2I.F64.TRUNC R5, R2 ;  /* 0x0000000200057311 */ /* 0x004064000030d100 */
[----:B01----:R-:W-:Y:S05]  /*4950*/  BRA `(.L_x_46960) ;  /* 0x0000000800a07947 */ /* 0x003fea0003800000 */
.L_x_46955:
        /* <DEDUP_REMOVED lines=12> */
.L_x_46969:
[----:B------:R-:W2:Y:S02]  /*4a20*/  LDG.E.64 R2, desc[UR36][R2.64] ;  /* 0x0000002402027981 */ /* 0x000ea4000c1e1b00 */
[----:B--2---:R0:W1:Y:S02]  /*4a30*/  F2I.F64.TRUNC R5, R2 ;  /* 0x0000000200057311 */ /* 0x004064000030d100 */
[----:B01----:R-:W-:Y:S05]  /*4a40*/  BRA `(.L_x_46960) ;  /* 0x0000000800647947 */ /* 0x003fea0003800000 */
.L_x_46968:
        /* <DEDUP_REMOVED lines=27> */
.L_x_46971:
        /* <DEDUP_REMOVED lines=14> */
.L_x_46970:
[----:B------:R-:W2:Y:S02]  /*4ce0*/  LDG.E.U16 R0, desc[UR36][R2.64] ;  /* 0x0000002402007981 */ /* 0x000ea4000c1e1500 */
[----:B--2---:R-:W-:-:S06]  /*4cf0*/  IMAD.U32 R0, R0, 0x10000, RZ ;  /* 0x0001000000007824 */ /* 0x004fcc00078e00ff */
[----:B------:R-:W0:Y:S02]  /*4d00*/  F2I.FTZ.TRUNC.NTZ R0, R0 ;  /* 0x0000000000007305 */ /* 0x000e24000021f100 */
[----:B0-----:R-:W-:Y:S01]  /*4d10*/  PRMT R5, R0, 0x7610, R5 ;  /* 0x0000761000057816 */ /* 0x001fe20000000005 */
[----:B------:R-:W-:Y:S06]  /*4d20*/  BRA `(.L_x_46960) ;  /* 0x0000000400ac7947 */ /* 0x000fec0003800000 */
.L_x_46967:
        /* <DEDUP_REMOVED lines=10> */
.L_x_46974:
        /* <DEDUP_REMOVED lines=21> */
.L_x_46978:
[----:B------:R-:W-:Y:S05]  /*4f20*/  BSYNC.RECONVERGENT B1 ;  /* 0x0000000000017941 */ /* 0x000fea0003800200 */
.L_x_46977:
[----:B------:R-:W-:Y:S01]  /*4f30*/  IMAD.SHL.U32 R0, R0, 0x100000, RZ ;  /* 0x0010000000007824 */ /* 0x000fe200078e00ff */
[----:B------:R-:W-:-:S04]  /*4f40*/  LEA R2, R2, 0x3b800000, 0x17 ;  /* 0x3b80000002027811 */ /* 0x000fc800078eb8ff */
[----:B------:R-:W-:-:S07]  /*4f50*/  LOP3.LUT R0, R2, R0, R7, 0xfe, !PT ;  /* 0x0000000002007212 */ /* 0x000fce00078efe07 */
.L_x_46976:
[----:B------:R-:W-:Y:S05]  /*4f60*/  BSYNC.RECONVERGENT B0 ;  /* 0x0000000000007941 */ /* 0x000fea0003800200 */
.L_x_46975:
[----:B------:R-:W0:Y:S02]  /*4f70*/  F2I.FTZ.TRUNC.NTZ R0, R0 ;  /* 0x0000000000007305 */ /* 0x000e24000021f100 */
[----:B0-----:R-:W-:Y:S01]  /*4f80*/  PRMT R5, R0, 0x7610, R5 ;  /* 0x0000761000057816 */ /* 0x001fe20000000005 */
[----:B------:R-:W-:Y:S06]  /*4f90*/  BRA `(.L_x_46960) ;  /* 0x0000000400107947 */ /* 0x000fec0003800000 */
.L_x_46973:
        /* <DEDUP_REMOVED lines=21> */
.L_x_46982:
[----:B------:R-:W-:Y:S05]  /*50f0*/  BSYNC.RECONVERGENT B1 ;  /* 0x0000000000017941 */ /* 0x000fea0003800200 */
.L_x_46981:
[----:B------:R-:W-:Y:S01]  /*5100*/  IMAD.SHL.U32 R0, R0, 0x200000, RZ ;  /* 0x0020000000007824 */ /* 0x000fe200078e00ff */
[----:B------:R-:W-:-:S04]  /*5110*/  LEA R2, R2, 0x37800000, 0x17 ;  /* 0x3780000002027811 */ /* 0x000fc800078eb8ff */
[----:B------:R-:W-:-:S07]  /*5120*/  LOP3.LUT R0, R2, R0, R7, 0xfe, !PT ;  /* 0x0000000002007212 */ /* 0x000fce00078efe07 */
.L_x_46980:
[----:B------:R-:W-:Y:S05]  /*5130*/  BSYNC.RECONVERGENT B0 ;  /* 0x0000000000007941 */ /* 0x000fea0003800200 */
.L_x_46979:
[----:B------:R-:W0:Y:S02]  /*5140*/  F2I.FTZ.TRUNC.NTZ R0, R0 ;  /* 0x0000000000007305 */ /* 0x000e24000021f100 */
[----:B0-----:R-:W-:Y:S01]  /*5150*/  PRMT R5, R0, 0x7610, R5 ;  /* 0x0000761000057816 */ /* 0x001fe20000000005 */
[----:B------:R-:W-:Y:S06]  /*5160*/  BRA `(.L_x_46960) ;  /* 0x00000000009c7947 */ /* 0x000fec0003800000 */
.L_x_46972:
        /* <DEDUP_REMOVED lines=14> */
.L_x_46986:
[----:B------:R-:W-:Y:S05]  /*5250*/  BSYNC.RECONVERGENT B0 ;  /* 0x0000000000007941 */ /* 0x000fea0003800200 */
.L_x_46985:
[----:B------:R-:W0:Y:S02]  /*5260*/  F2I.FTZ.TRUNC.NTZ R0, R0 ;  /* 0x0000000000007305 */ /* 0x000e24000021f100 */
[----:B0-----:R-:W-:Y:S01]  /*5270*/  PRMT R5, R0, 0x7610, R5 ;  /* 0x0000761000057816 */ /* 0x001fe20000000005 */
[----:B------:R-:W-:Y:S06]  /*5280*/  BRA `(.L_x_46960) ;  /* 0x0000000000547947 */ /* 0x000fec0003800000 */
.L_x_46959:
        /* <DEDUP_REMOVED lines=16> */
.L_x_46987:
[----:B------:R-:W-:Y:S01]  /*5390*/  PRMT R5, RZ, 0x7610, R5 ;  /* 0x00007610ff057816 */ /* 0x000fe20000000005 */
[----:B------:R-:W-:Y:S06]  /*53a0*/  BRA `(.L_x_46960) ;  /* 0x00000000000c7947 */ /* 0x000fec0003800000 */
.L_x_46984:
[----:B------:R0:W5:Y:S01]  /*53b0*/  LDG.E.U8 R5, desc[UR36][R2.64] ;  /* 0x0000002402057981 */ /* 0x000162000c1e1100 */
[----:B------:R-:W-:Y:S05]  /*53c0*/  BRA `(.L_x_46960) ;  /* 0x0000000000047947 */ /* 0x000fea0003800000 */
.L_x_46983:
[----:B------:R0:W5:Y:S02]  /*53d0*/  LDG.E.U8 R5, desc[UR36][R2.64] ;  /* 0x0000002402057981 */ /* 0x000164000c1e1100 */
.L_x_46960:
[----:B------:R-:W0:Y:S01]  /*53e0*/  LDCU.64 UR6, c[0x0][0x580] ;  /* 0x0000b000ff0677ac */ /* 0x000e220008000a00 */
[----:B-1---5:R-:W-:Y:S02]  /*53f0*/  PRMT R4, R5, 0x8880, RZ ;  /* 0x0000888005047816 */ /* 0x022fe400000000ff */
[----:B------:R-:W-:Y:S01]  /*5400*/  MOV R0, 0x5460 ;  /* 0x0000546000007802 */ /* 0x000fe20000000f00 */
[----:B------:R-:W1:Y:S01]  /*5410*/  LDCU.S8 UR4, c[0x0][0x591] ;  /* 0x0000b220ff0477ac */ /* 0x000e620008000200 */
[----:B0-234-:R-:W-:-:S04]  /*5420*/  IADD3 R2, P0, PT, R16, UR6, RZ ;  /* 0x0000000610027c10 */ /* 0x01dfc8000ff1e0ff */
[----:B------:R-:W-:Y:S01]  /*5430*/  IADD3.X R3, PT, PT, RZ, UR7, RZ, P0, !PT ;  /* 0x00000007ff037c10 */ /* 0x000fe200087fe4ff */
[----:B-1----:R-:W-:-:S08]  /*5440*/  IMAD.U32 R6, RZ, RZ, UR4 ;  /* 0x00000004ff067e24 */ /* 0x002fd0000f8e00ff */
[----:B------:R-:W-:Y:S05]  /*5450*/  CALL.REL.NOINC `($__internal_84_$__cuda_sm20_rem_s16) ;  /* 0x0000007000a07944 */ /* 0x000fea0003c00000 */
        /* <DEDUP_REMOVED lines=21> */
.L_x_46991:
[----:B------:R0:W-:Y:S01]  /*55b0*/  STG.E.U8 desc[UR36][R2.64], R7 ;  /* 0x0000000702007986 */ /* 0x0001e2000c101124 */
[----:B------:R-:W-:Y:S05]  /*55c0*/  BRA `(.L_x_46993) ;  /* 0x0000000c00807947 */ /* 0x000fea0003800000 */
.L_x_46990:
        /* <DEDUP_REMOVED lines=12> */
.L_x_46995:
[----:B------:R-:W-:-:S04]  /*5690*/  LOP3.LUT R7, R7, 0xffff, RZ, 0xc0, !PT ;  /* 0x0000ffff07077812 */ /* 0x000fc800078ec0ff */
[----:B------:R-:W-:-:S05]  /*56a0*/  PRMT R5, R7, 0x8880, RZ ;  /* 0x0000888007057816 */ /* 0x000fca00000000ff */
[----:B------:R0:W-:Y:S01]  /*56b0*/  STG.E desc[UR36][R2.64], R5 ;  /* 0x0000000502007986 */ /* 0x0001e2000c101924 */
[----:B------:R-:W-:Y:S05]  /*56c0*/  BRA `(.L_x_46993) ;  /* 0x0000000c00407947 */ /* 0x000fea0003800000 */
.L_x_46994:
[----:B------:R-:W-:-:S04]  /*56d0*/  PRMT R5, R7, 0x8880, RZ ;  /* 0x0000888007057816 */ /* 0x000fc800000000ff */
[----:B------:R-:W-:-:S05]  /*56e0*/  PRMT R5, R5, 0x7710, RZ ;  /* 0x0000771005057816 */ /* 0x000fca00000000ff */
[----:B------:R0:W-:Y:S01]  /*56f0*/  STG.E.U16 desc[UR36][R2.64], R5 ;  /* 0x0000000502007986 */ /* 0x0001e2000c101524 */
[----:B------:R-:W-:Y:S05]  /*5700*/  BRA `(.L_x_46993) ;  /* 0x0000000c00307947 */ /* 0x000fea0003800000 */
.L_x_46989:
        /* <DEDUP_REMOVED lines=9> */
.L_x_46997:
[----:B------:R-:W0:Y:S02]  /*57a0*/  I2F.S8 R0, R7 ;  /* 0x0000000700007306 */ /* 0x000e240000001400 */
[----:B0-----:R-:W-:-:S05]  /*57b0*/  F2FP.F16.F32.PACK_AB R0, RZ, R0 ;  /* 0x00000000ff00723e */ /* 0x001fca00000000ff */
[----:B------:R0:W-:Y:S01]  /*57c0*/  STG.E.U16 desc[UR36][R2.64], R0 ;  /* 0x0000000002007986 */ /* 0x0001e2000c101524 */
[----:B------:R-:W-:Y:S05]  /*57d0*/  BRA `(.L_x_46993) ;  /* 0x0000000800fc7947 */ /* 0x000fea0003800000 */
.L_x_46996:
        /* <DEDUP_REMOVED lines=10> */
.L_x_46999:
[----:B------:R-:W0:Y:S02]  /*5880*/  I2F.S8 R7, R7 ;  /* 0x0000000700077306 */ /* 0x000e240000001400 */
[----:B0-----:R-:W-:-:S04]  /*5890*/  F2FP.F16.F32.PACK_AB R5, RZ, R7 ;  /* 0x00000007ff05723e */ /* 0x001fc800000000ff */
[----:B------:R-:W-:-:S05]  /*58a0*/  PRMT R5, R5, 0x5410, RZ ;  /* 0x0000541005057816 */ /* 0x000fca00000000ff */
[----:B------:R0:W-:Y:S01]  /*58b0*/  STG.E desc[UR36][R2.64], R5 ;  /* 0x0000000502007986 */ /* 0x0001e2000c101924 */
[----:B------:R-:W-:Y:S05]  /*58c0*/  BRA `(.L_x_46993) ;  /* 0x0000000800c07947 */ /* 0x000fea0003800000 */
.L_x_46998:
[----:B------:R-:W-:-:S04]  /*58d0*/  PRMT R4, R7, 0x8880, RZ ;  /* 0x0000888007047816 */ /* 0x000fc800000000ff */
[----:B------:R-:W-:-:S06]  /*58e0*/  PRMT R4, R4, 0x7710, RZ ;  /* 0x0000771004047816 */ /* 0x000fcc00000000ff */
[----:B------:R-:W0:Y:S02]  /*58f0*/  I2F.F64.S16 R4, R4 ;  /* 0x0000000400047312 */ /* 0x000e240000101c00 */
[----:B0-----:R0:W-:Y:S01]  /*5900*/  STG.E.64 desc[UR36][R2.64], R4 ;  /* 0x0000000402007986 */ /* 0x0011e2000c101b24 */
[----:B------:R-:W-:Y:S05]  /*5910*/  BRA `(.L_x_46993) ;  /* 0x0000000800ac7947 */ /* 0x000fea0003800000 */
.L_x_46988:
        /* <DEDUP_REMOVED lines=14> */
.L_x_47003:
        /* <DEDUP_REMOVED lines=18> */
.L_x_47006:
[----:B------:R-:W-:-:S04]  /*5b20*/  SHF.R.U32.HI R5, RZ, 0x18, R5 ;  /* 0x00000018ff057819 */ /* 0x000fc80000011605 */
[----:B------:R-:W-:-:S07]  /*5b30*/  LOP3.LUT R0, R0, 0x80, R5, 0xf8, !PT ;  /* 0x0000008000007812 */ /* 0x000fce00078ef805 */
.L_x_47005:
[----:B------:R-:W-:Y:S05]  /*5b40*/  BSYNC.RECONVERGENT B0 ;  /* 0x0000000000007941 */ /* 0x000fea0003800200 */
.L_x_47004:
[----:B------:R3:W-:Y:S01]  /*5b50*/  STG.E.U8 desc[UR36][R2.64], R0 ;  /* 0x0000000002007986 */ /* 0x0007e2000c101124 */
[----:B------:R-:W-:Y:S05]  /*5b60*/  BRA `(.L_x_46993) ;  /* 0x0000000800187947 */ /* 0x000fea0003800000 */
.L_x_47002:
        /* <DEDUP_REMOVED lines=18> */
.L_x_47009:
[----:B------:R-:W-:-:S04]  /*5c90*/  SHF.R.U32.HI R5, RZ, 0x18, R5 ;  /* 0x00000018ff057819 */ /* 0x000fc80000011605 */
[----:B------:R-:W-:-:S07]  /*5ca0*/  LOP3.LUT R0, R0, 0x80, R5, 0xf8, !PT ;  /* 0x0000008000007812 */ /* 0x000fce00078ef805 */
.L_x_47008:
[----:B------:R-:W-:Y:S05]  /*5cb0*/  BSYNC.RECONVERGENT B0 ;  /* 0x0000000000007941 */ /* 0x000fea0003800200 */
.L_x_47007:
[----:B------:R0:W-:Y:S01]  /*5cc0*/  STG.E.U8 desc[UR36][R2.64], R0 ;  /* 0x0000000002007986 */ /* 0x0001e2000c101124 */
[----:B------:R-:W-:Y:S05]  /*5cd0*/  BRA `(.L_x_46993) ;  /* 0x0000000400bc7947 */ /* 0x000fea0003800000 */
.L_x_47001:
        /* <DEDUP_REMOVED lines=22> */
.L_x_47011:
[----:B------:R-:W-:-:S04]  /*5e40*/  LOP3.LUT R7, R7, 0xffff, RZ, 0xc0, !PT ;  /* 0x0000ffff07077812 */ /* 0x000fc800078ec0ff */
[----:B------:R-:W-:-:S05]  /*5e50*/  PRMT R7, R7, 0x8880, RZ ;  /* 0x0000888007077816 */ /* 0x000fca00000000ff */
[----:B------:R-:W-:-:S05]  /*5e60*/  IMAD.MOV.U32 R4, RZ, RZ, R7 ;  /* 0x000000ffff047224 */ /* 0x000fca00078e0007 */
[----:B------:R-:W-:-:S05]  /*5e70*/  SHF.R.S32.HI R5, RZ, 0x1f, R4 ;  /* 0x0000001fff057819 */ /* 0x000fca0000011404 */
[----:B------:R1:W-:Y:S01]  /*5e80*/  STG.E.64 desc[UR36][R2.64], R4 ;  /* 0x0000000402007986 */ /* 0x0003e2000c101b24 */
[----:B------:R-:W-:Y:S05]  /*5e90*/  BRA `(.L_x_46993) ;  /* 0x00000004004c7947 */ /* 0x000fea0003800000 */
.L_x_47010:
[----:B------:R-:W-:-:S04]  /*5ea0*/  LOP3.LUT R7, R7, 0xffff, RZ, 0xc0, !PT ;  /* 0x0000ffff07077812 */ /* 0x000fc800078ec0ff */
[----:B------:R-:W-:-:S05]  /*5eb0*/  PRMT R5, R7, 0x8880, RZ ;  /* 0x0000888007057816 */ /* 0x000fca00000000ff */
[----:B------:R0:W-:Y:S01]  /*5ec0*/  STG.E desc[UR36][R2.64], R5 ;  /* 0x0000000502007986 */ /* 0x0001e2000c101924 */
[----:B------:R-:W-:Y:S05]  /*5ed0*/  BRA `(.L_x_46993) ;  /* 0x00000004003c7947 */ /* 0x000fea0003800000 */
.L_x_47000:
        /* <DEDUP_REMOVED lines=10> */
.L_x_47013:
[----:B------:R-:W-:Y:S02]  /*5f80*/  PRMT R4, R7, 0x8880, RZ ;  /* 0x0000888007047816 */ /* 0x000fe400000000ff */
[----:B------:R-:W-:Y:S02]  /*5f90*/  CS2R R6, SRZ ;  /* 0x0000000000067805 */ /* 0x000fe4000001ff00 */
[----:B------:R-:W-:-:S06]  /*5fa0*/  PRMT R4, R4, 0x7710, RZ ;  /* 0x0000771004047816 */ /* 0x000fcc00000000ff */
[----:B------:R-:W0:Y:S02]  /*5fb0*/  I2F.F64.S16 R4, R4 ;  /* 0x0000000400047312 */ /* 0x000e240000101c00 */
[----:B0-----:R0:W-:Y:S01]  /*5fc0*/  STG.E.128 desc[UR36][R2.64], R4 ;  /* 0x0000000402007986 */ /* 0x0011e2000c101d24 */
[----:B------:R-:W-:Y:S05]  /*5fd0*/  BRA `(.L_x_46993) ;  /* 0x0000000000fc7947 */ /* 0x000fea0003800000 */
.L_x_47012:
[----:B------:R-:W-:-:S09]  /*5fe0*/  UISETP.NE.AND UP0, UPT, UR4, 0xf, UPT ;  /* 0x0000000f0400788c */ /* 0x000fd2000bf05270 */
[----:B------:R-:W-:Y:S05]  /*5ff0*/  BRA.U !UP0, `(.L_x_47014) ;  /* 0x0000000108e87547 */ /* 0x000fea000b800000 */
[----:B------:R-:W-:-:S09]  /*6000*/  UISETP.NE.AND UP0, UPT, UR4, 0x17, UPT ;  /* 0x000000170400788c */ /* 0x000fd2000bf05270 */
[----:B------:R-:W-:Y:S05]  /*6010*/  BRA.U !UP0, `(.L_x_47015) ;  /* 0x0000000108907547 */ /* 0x000fea000b800000 */
[----:B------:R-:W-:-:S09]  /*6020*/  UISETP.NE.AND UP0, UPT, UR4, 0x18, UPT ;  /* 0x000000180400788c */ /* 0x000fd2000bf05270 */
[----:B------:R-:W-:Y:S05]  /*6030*/  BRA.U !UP0, `(.L_x_47016) ;  /* 0x0000000108447547 */ /* 0x000fea000b800000 */
.L_x_46992:
        /* <DEDUP_REMOVED lines=16> */
.L_x_47017:
[----:B------:R-:W-:Y:S05]  /*6140*/  BRA `(.L_x_46993) ;  /* 0x0000000000a07947 */ /* 0x000fea0003800000 */
.L_x_47016:
        /* <DEDUP_REMOVED lines=13> */
.L_x_47019:
[----:B------:R-:W-:Y:S05]  /*6220*/  BSYNC.RECONVERGENT B0 ;  /* 0x0000000000007941 */ /* 0x000fea0003800200 */
.L_x_47018:
[----:B------:R-:W-:-:S05]  /*6230*/  LOP3.LUT R5, R0, 0x80, R5, 0xf8, !PT ;  /* 0x0000008000057812 */ /* 0x000fca00078ef805 */
[----:B------:R0:W-:Y:S01]  /*6240*/  STG.E.U8 desc[UR36][R2.64], R5 ;  /* 0x0000000502007986 */ /* 0x0001e2000c101124 */
[----:B------:R-:W-:Y:S05]  /*6250*/  BRA `(.L_x_46993) ;  /* 0x00000000005c7947 */ /* 0x000fea0003800000 */
.L_x_47015:
        /* <DEDUP_REMOVED lines=12> */
.L_x_47021:
[----:B------:R-:W-:Y:S01]  /*6320*/  IMAD.MOV.U32 R0, RZ, RZ, 0x7f ;  /* 0x0000007fff007424 */ /* 0x000fe200078e00ff */
[----:B------:R-:W-:-:S04]  /*6330*/  ISETP.GT.U32.AND P0, PT, R4, 0x7f800000, PT ;  /* 0x7f8000000400780c */ /* 0x000fc80003f04070 */
[----:B------:R-:W-:-:S09]  /*6340*/  SEL R0, R0, 0x7c, P0 ;  /* 0x0000007c00007807 */ /* 0x000fd20000000000 */
.L_x_47022:
[----:B------:R-:W-:Y:S05]  /*6350*/  BSYNC.RECONVERGENT B0 ;  /* 0x0000000000007941 */ /* 0x000fea0003800200 */
.L_x_47020:
[----:B------:R-:W-:-:S04]  /*6360*/  SHF.R.U32.HI R5, RZ, 0x18, R5 ;  /* 0x00000018ff057819 */ /* 0x000fc80000011605 */
[----:B------:R-:W-:-:S05]  /*6370*/  LOP3.LUT R5, R0, 0x80, R5, 0xf8, !PT ;  /* 0x0000008000057812 */ /* 0x000fca00078ef805 */
[----:B------:R0:W-:Y:S01]  /*6380*/  STG.E.U8 desc[UR36][R2.64], R5 ;  /* 0x0000000502007986 */ /* 0x0001e2000c101124 */
[----:B------:R-:W-:Y:S05]  /*6390*/  BRA `(.L_x_46993) ;  /* 0x00000000000c7947 */ /* 0x000fea0003800000 */
.L_x_47014:
[----:B------:R-:W0:Y:S02]  /*63a0*/  I2F.S8 R0, R7 ;  /* 0x0000000700007306 */ /* 0x000e240000001400 */
[----:B0-----:R-:W-:-:S05]  /*63b0*/  F2FP.BF16.F32.PACK_AB R0, RZ, R0 ;  /* 0x00000000ff00723e */ /* 0x001fca00000010ff */
[----:B------:R0:W-:Y:S02]  /*63c0*/  STG.E.U16 desc[UR36][R2.64], R0 ;  /* 0x0000000002007986 */ /* 0x0001e4000c101524 */
.L_x_46993:
[----:B------:R-:W-:-:S07]  /*63d0*/  IADD3 R17, PT, PT, R17, 0x80, RZ ;  /* 0x0000008011117810 */ /* 0x000fce0007ffe0ff */
.L_x_46953:
[----:B------:R-:W-:Y:S05]  /*63e0*/  BSYNC.RECONVERGENT B6 ;  /* 0x0000000000067941 */ /* 0x000fea0003800200 */
.L_x_46952:
        /* <DEDUP_REMOVED lines=307> */
.L_x_47025:
        /* <DEDUP_REMOVED lines=16> */
.L_x_47029:
[----:B------:R0:W5:Y:S01]  /*7820*/  LDG.E.U8 R5, desc[UR36][R2.64] ;  /* 0x0000002402057981 */ /* 0x000162000c1e1100 */
[----:B------:R-:W-:Y:S05]  /*7830*/  BRA `(.L_x_47031) ;  /* 0x0000000c004c7947 */ /* 0x000fea0003800000 */
.L_x_47028:
        /* <DEDUP_REMOVED lines=8> */
.L_x_47033:
[----:B------:R3:W5:Y:S01]  /*78c0*/  LDG.E.U8 R5, desc[UR36][R2.64] ;  /* 0x0000002402057981 */ /* 0x000762000c1e1100 */
[----:B------:R-:W-:Y:S05]  /*78d0*/  BRA `(.L_x_47031) ;  /* 0x0000000c00247947 */ /* 0x000fea0003800000 */
.L_x_47032:
[----:B------:R2:W5:Y:S01]  /*78e0*/  LDG.E.U16 R5, desc[UR36][R2.64] ;  /* 0x0000002402057981 */ /* 0x000562000c1e1500 */
[----:B------:R-:W-:Y:S05]  /*78f0*/  BRA `(.L_x_47031) ;  /* 0x0000000c001c7947 */ /* 0x000fea0003800000 */
.L_x_47027:
        /* <DEDUP_REMOVED lines=9> */
.L_x_47035:
[----:B------:R-:W2:Y:S02]  /*7990*/  LDG.E.U16 R0, desc[UR36][R2.64] ;  /* 0x0000002402007981 */ /* 0x000ea4000c1e1500 */
[----:B--2---:R-:W-:-:S06]  /*79a0*/  HADD2.F32 R0, -RZ, R0.H0_H0 ;  /* 0x20000000ff007230 */ /* 0x004fcc0000004100 */
[----:B------:R-:W0:Y:S02]  /*79b0*/  F2I.FTZ.TRUNC.NTZ R0, R0 ;  /* 0x0000000000007305 */ /* 0x000e24000021f100 */
[----:B0-----:R-:W-:Y:S01]  /*79c0*/  PRMT R5, R0, 0x7610, R5 ;  /* 0x0000761000057816 */ /* 0x001fe20000000005 */
[----:B------:R-:W-:Y:S06]  /*79d0*/  BRA `(.L_x_47031) ;  /* 0x0000000800e47947 */ /* 0x000fec0003800000 */
.L_x_47034:
        /* <DEDUP_REMOVED lines=9> */
.L_x_47037:
[----:B------:R-:W2:Y:S02]  /*7a70*/  LDG.E.U16 R2, desc[UR36][R2.64] ;  /* 0x0000002402027981 */ /* 0x000ea4000c1e1500 */
[----:B--2---:R-:W-:-:S06]  /*7a80*/  HADD2.F32 R0, -RZ, R2.H0_H0 ;  /* 0x20000002ff007230 */ /* 0x004fcc0000004100 */
[----:B------:R-:W0:Y:S02]  /*7a90*/  F2I.FTZ.TRUNC.NTZ R0, R0 ;  /* 0x0000000000007305 */ /* 0x000e24000021f100 */
[----:B0-----:R-:W-:Y:S01]  /*7aa0*/  PRMT R5, R0, 0x7610, R5 ;  /* 0x0000761000057816 */ /* 0x001fe20000000005 */
[----:B------:R-:W-:Y:S06]  /*7ab0*/  BRA `(.L_x_47031) ;  /* 0x0000000800ac7947 */ /* 0x000fec0003800000 */
.L_x_47036:
[----:B------:R-:W2:Y:S02]  /*7ac0*/  LDG.E.64 R2, desc[UR36][R2.64] ;  /* 0x0000002402027981 */ /* 0x000ea4000c1e1b00 */
[----:B--2---:R0:W1:Y:S02]  /*7ad0*/  F2I.F64.TRUNC R5, R2 ;  /* 0x0000000200057311 */ /* 0x004064000030d100 */
[----:B01----:R-:W-:Y:S05]  /*7ae0*/  BRA `(.L_x_47031) ;  /* 0x0000000800a07947 */ /* 0x003fea0003800000 */
.L_x_47026:
        /* <DEDUP_REMOVED lines=12> */
.L_x_47040:
[----:B------:R-:W2:Y:S02]  /*7bb0*/  LDG.E.64 R2, desc[UR36][R2.64] ;  /* 0x0000002402027981 */ /* 0x000ea4000c1e1b00 */
[----:B--2---:R0:W1:Y:S02]  /*7bc0*/  F2I.F64.TRUNC R5, R2 ;  /* 0x0000000200057311 */ /* 0x004064000030d100 */
[----:B01----:R-:W-:Y:S05]  /*7bd0*/  BRA `(.L_x_47031) ;  /* 0x0000000800647947 */ /* 0x003fea0003800000 */
.L_x_47039:
        /* <DEDUP_REMOVED lines=27> */
.L_x_47042:
        /* <DEDUP_REMOVED lines=14> */
.L_x_47041:
[----:B------:R-:W2:Y:S02]  /*7e70*/  LDG.E.U16 R0, desc[UR36][R2.64] ;  /* 0x0000002402007981 */ /* 0x000ea4000c1e1500 */
[----:B--2---:R-:W-:-:S06]  /*7e80*/  IMAD.U32 R0, R0, 0x10000, RZ ;  /* 0x0001000000007824 */ /* 0x004fcc00078e00ff */
[----:B------:R-:W0:Y:S02]  /*7e90*/  F2I.FTZ.TRUNC.NTZ R0, R0 ;  /* 0x0000000000007305 */ /* 0x000e24000021f100 */
[----:B0-----:R-:W-:Y:S01]  /*7ea0*/  PRMT R5, R0, 0x7610, R5 ;  /* 0x0000761000057816 */ /* 0x001fe20000000005 */
[----:B------:R-:W-:Y:S06]  /*7eb0*/  BRA `(.L_x_47031) ;  /* 0x0000000400ac7947 */ /* 0x000fec0003800000 */
.L_x_47038:
        /* <DEDUP_REMOVED lines=10> */
.L_x_47045:
        /* <DEDUP_REMOVED lines=21> */
.L_x_47049:
[----:B------:R-:W-:Y:S05]  /*80b0*/  BSYNC.RECONVERGENT B1 ;  /* 0x0000000000017941 */ /* 0x000fea0003800200 */
.L_x_47048:
[----:B------:R-:W-:Y:S01]  /*80c0*/  IMAD.SHL.U32 R0, R0, 0x100000, RZ ;  /* 0x0010000000007824 */ /* 0x000fe200078e00ff */
[----:B------:R-:W-:-:S04]  /*80d0*/  LEA R2, R2, 0x3b800000, 0x17 ;  /* 0x3b80000002027811 */ /* 0x000fc800078eb8ff */
[----:B------:R-:W-:-:S07]  /*80e0*/  LOP3.LUT R0, R2, R0, R7, 0xfe, !PT ;  /* 0x0000000002007212 */ /* 0x000fce00078efe07 */
.L_x_47047:
[----:B------:R-:W-:Y:S05]  /*80f0*/  BSYNC.RECONVERGENT B0 ;  /* 0x0000000000007941 */ /* 0x000fea0003800200 */
.L_x_47046:
[----:B------:R-:W0:Y:S02]  /*8100*/  F2I.FTZ.TRUNC.NTZ R0, R0 ;  /* 0x0000000000007305 */ /* 0x000e24000021f100 */
[----:B0-----:R-:W-:Y:S01]  /*8110*/  PRMT R5, R0, 0x7610, R5 ;  /* 0x0000761000057816 */ /* 0x001fe20000000005 */
[----:B------:R-:W-:Y:S06]  /*8120*/  BRA `(.L_x_47031) ;  /* 0x0000000400107947 */ /* 0x000fec0003800000 */
.L_x_47044:
        /* <DEDUP_REMOVED lines=21> */
.L_x_47053:
[----:B------:R-:W-:Y:S05]  /*8280*/  BSYNC.RECONVERGENT B1 ;  /* 0x0000000000017941 */ /* 0x000fea0003800200 */
.L_x_47052:
[----:B------:R-:W-:Y:S01]  /*8290*/  IMAD.SHL.U32 R0, R0, 0x200000, RZ ;  /* 0x0020000000007824 */ /* 0x000fe200078e00ff */
[----:B------:R-:W-:-:S04]  /*82a0*/  LEA R2, R2, 0x37800000, 0x17 ;  /* 0x3780000002027811 */ /* 0x000fc800078eb8ff */
[----:B------:R-:W-:-:S07]  /*82b0*/  LOP3.LUT R0, R2, R0, R7, 0xfe, !PT ;  /* 0x0000000002007212 */ /* 0x000fce00078efe07 */
.L_x_47051:
[----:B------:R-:W-:Y:S05]  /*82c0*/  BSYNC.RECONVERGENT B0 ;  /* 0x0000000000007941 */ /* 0x000fea0003800200 */
.L_x_47050:
[----:B------:R-:W0:Y:S02]  /*82d0*/  F2I.FTZ.TRUNC.NTZ R0, R0 ;  /* 0x0000000000007305 */ /* 0x000e24000021f100 */
[----:B0-----:R-:W-:Y:S01]  /*82e0*/  PRMT R5, R0, 0x7610, R5 ;  /* 0x0000761000057816 */ /* 0x001fe20000000005 */
[----:B------:R-:W-:Y:S06]  /*82f0*/  BRA `(.L_x_47031) ;  /* 0x00000000009c7947 */ /* 0x000fec0003800000 */
.L_x_47043:
        /* <DEDUP_REMOVED lines=14> */
.L_x_47057:
[----:B------:R-:W-:Y:S05]  /*83e0*/  BSYNC.RECONVERGENT B0 ;  /* 0x0000000000007941 */ /* 0x000fea0003800200 */
.L_x_47056:
[----:B------:R-:W0:Y:S02]  /*83f0*/  F2I.FTZ.TRUNC.NTZ R0, R0 ;  /* 0x0000000000007305 */ /* 0x000e24000021f100 */
[----:B0-----:R-:W-:Y:S01]  /*8400*/  PRMT R5, R0, 0x7610, R5 ;  /* 0x0000761000057816 */ /* 0x001fe20000000005 */
[----:B------:R-:W-:Y:S06]  /*8410*/  BRA `(.L_x_47031) ;  /* 0x0000000000547947 */ /* 0x000fec0003800000 */
.L_x_47030:
        /* <DEDUP_REMOVED lines=16> */
.L_x_47058:
[----:B------:R-:W-:Y:S01]  /*8520*/  PRMT R5, RZ, 0x7610, R5 ;  /* 0x00007610ff057816 */ /* 0x000fe20000000005 */
[----:B------:R-:W-:Y:S06]  /*8530*/  BRA `(.L_x_47031) ;  /* 0x00000000000c7947 */ /* 0x000fec0003800000 */
.L_x_47055:
[----:B------:R0:W5:Y:S01]  /*8540*/  LDG.E.U8 R5, desc[UR36][R2.64] ;  /* 0x0000002402057981 */ /* 0x000162000c1e1100 */
[----:B------:R-:W-:Y:S05]  /*8550*/  BRA `(.L_x_47031) ;  /* 0x0000000000047947 */ /* 0x000fea0003800000 */
.L_x_47054:
[----:B------:R0:W5:Y:S02]  /*8560*/  LDG.E.U8 R5, desc[UR36][R2.64] ;  /* 0x0000002402057981 */ /* 0x000164000c1e1100 */
.L_x_47031:
[----:B------:R-:W0:Y:S01]  /*8570*/  LDCU.64 UR6, c[0x0][0x580] ;  /* 0x0000b000ff0677ac */ /* 0x000e220008000a00 */
[----:B-1---5:R-:W-:Y:S02]  /*8580*/  PRMT R4, R5, 0x8880, RZ ;  /* 0x0000888005047816 */ /* 0x022fe400000000ff */
[----:B------:R-:W-:Y:S01]  /*8590*/  MOV R0, 0x85f0 ;  /* 0x000085f000007802 */ /* 0x000fe20000000f00 */
[----:B------:R-:W1:Y:S01]  /*85a0*/  LDCU.S8 UR4, c[0x0][0x591] ;  /* 0x0000b220ff0477ac */ /* 0x000e620008000200 */
[----:B0-234-:R-:W-:Y:S01]  /*85b0*/  IADD3 R2, P0, PT, R16, UR6, RZ ;  /* 0x0000000610027c10 */ /* 0x01dfe2000ff1e0ff */
[----:B-1----:R-:W-:-:S04]  /*85c0*/  IMAD.U32 R6, RZ, RZ, UR4 ;  /* 0x00000004ff067e24 */ /* 0x002fc8000f8e00ff */
[----:B------:R-:W-:-:S08]  /*85d0*/  IMAD.X R3, RZ, RZ, UR7, P0 ;  /* 0x00000007ff037e24 */ /* 0x000fd000080e06ff */
        /* <DEDUP_REMOVED lines=22> */
.L_x_47062:
[----:B------:R0:W-:Y:S01]  /*8740*/  STG.E.U8 desc[UR36][R2.64], R7 ;  /* 0x0000000702007986 */ /* 0x0001e2000c101124 */
[----:B------:R-:W-:Y:S05]  /*8750*/  BRA `(.L_x_47064) ;  /* 0x0000000c00807947 */ /* 0x000fea0003800000 */
.L_x_47061:
        /* <DEDUP_REMOVED lines=12> */
.L_x_47066:
[----:B------:R-:W-:-:S04]  /*8820*/  LOP3.LUT R7, R7, 0xffff, RZ, 0xc0, !PT ;  /* 0x0000ffff07077812 */ /* 0x000fc800078ec0ff */
[----:B------:R-:W-:-:S05]  /*8830*/  PRMT R5, R7, 0x8880, RZ ;  /* 0x0000888007057816 */ /* 0x000fca00000000ff */
[----:B------:R3:W-:Y:S01]  /*8840*/  STG.E desc[UR36][R2.64], R5 ;  /* 0x0000000502007986 */ /* 0x0007e2000c101924 */
[----:B------:R-:W-:Y:S05]  /*8850*/  BRA `(.L_x_47064) ;  /* 0x0000000c00407947 */ /* 0x000fea0003800000 */
.L_x_47065:
[----:B------:R-:W-:-:S04]  /*8860*/  PRMT R5, R7, 0x8880, RZ ;  /* 0x0000888007057816 */ /* 0x000fc800000000ff */
[----:B------:R-:W-:-:S05]  /*8870*/  PRMT R5, R5, 0x7710, RZ ;  /* 0x0000771005057816 */ /* 0x000fca00000000ff */
[----:B------:R2:W-:Y:S01]  /*8880*/  STG.E.U16 desc[UR36][R2.64], R5 ;  /* 0x0000000502007986 */ /* 0x0005e2000c101524 */
[----:B------:R-:W-:Y:S05]  /*8890*/  BRA `(.L_x_47064) ;  /* 0x0000000c00307947 */ /* 0x000fea0003800000 */
.L_x_47060:
        /* <DEDUP_REMOVED lines=9> */
.L_x_47068:
[----:B------:R-:W0:Y:S02]  /*8930*/  I2F.S8 R0, R7 ;  /* 0x0000000700007306 */ /* 0x000e240000001400 */
[----:B0-----:R-:W-:-:S05]  /*8940*/  F2FP.F16.F32.PACK_AB R0, RZ, R0 ;  /* 0x00000000ff00723e */ /* 0x001fca00000000ff */
[----:B------:R0:W-:Y:S01]  /*8950*/  STG.E.U16 desc[UR36][R2.64], R0 ;  /* 0x0000000002007986 */ /* 0x0001e2000c101524 */
[----:B------:R-:W-:Y:S05]  /*8960*/  BRA `(.L_x_47064) ;  /* 0x0000000800fc7947 */ /* 0x000fea0003800000 */
.L_x_47067:
        /* <DEDUP_REMOVED lines=10> */
.L_x_47070:
[----:B------:R-:W0:Y:S02]  /*8a10*/  I2F.S8 R7, R7 ;  /* 0x0000000700077306 */ /* 0x000e240000001400 */
[----:B0-----:R-:W-:-:S04]  /*8a20*/  F2FP.F16.F32.PACK_AB R5, RZ, R7 ;  /* 0x00000007ff05723e */ /* 0x001fc800000000ff */
[----:B------:R-:W-:-:S05]  /*8a30*/  PRMT R5, R5, 0x5410, RZ ;  /* 0x0000541005057816 */ /* 0x000fca00000000ff */
[----:B------:R0:W-:Y:S01]  /*8a40*/  STG.E desc[UR36][R2.64], R5 ;  /* 0x0000000502007986 */ /* 0x0001e2000c101924 */
[----:B------:R-:W-:Y:S05]  /*8a50*/  BRA `(.L_x_47064) ;  /* 0x0000000800c07947 */ /* 0x000fea0003800000 */
.L_x_47069:
[----:B------:R-:W-:-:S04]  /*8a60*/  PRMT R4, R7, 0x8880, RZ ;  /* 0x0000888007047816 */ /* 0x000fc800000000ff */
[----:B------:R-:W-:-:S06]  /*8a70*/  PRMT R4, R4, 0x7710, RZ ;  /* 0x0000771004047816 */ /* 0x000fcc00000000ff */
[----:B------:R-:W0:Y:S02]  /*8a80*/  I2F.F64.S16 R4, R4 ;  /* 0x0000000400047312 */ /* 0x000e240000101c00 */
[----:B0-----:R0:W-:Y:S01]  /*8a90*/  STG.E.64 desc[UR36][R2.64], R4 ;  /* 0x0000000402007986 */ /* 0x0011e2000c101b24 */
[----:B------:R-:W-:Y:S05]  /*8aa0*/  BRA `(.L_x_47064) ;  /* 0x0000000800ac7947 */ /* 0x000fea0003800000 */
.L_x_47059:
        /* <DEDUP_REMOVED lines=14> */
.L_x_47074:
        /* <DEDUP_REMOVED lines=18> */
.L_x_47077:
[----:B------:R-:W-:-:S04]  /*8cb0*/  SHF.R.U32.HI R5, RZ, 0x18, R5 ;  /* 0x00000018ff057819 */ /* 0x000fc80000011605 */
[----:B------:R-:W-:-:S07]  /*8cc0*/  LOP3.LUT R0, R0, 0x80, R5, 0xf8, !PT ;  /* 0x0000008000007812 */ /* 0x000fce00078ef805 */
.L_x_47076:
[----:B------:R-:W-:Y:S05]  /*8cd0*/  BSYNC.RECONVERGENT B0 ;  /* 0x0000000000007941 */ /* 0x000fea0003800200 */
.L_x_47075:
[----:B------:R0:W-:Y:S01]  /*8ce0*/  STG.E.U8 desc[UR36][R2.64], R0 ;  /* 0x0000000002007986 */ /* 0x0001e2000c101124 */
[----:B------:R-:W-:Y:S05]  /*8cf0*/  BRA `(.L_x_47064) ;  /* 0x0000000800187947 */ /* 0x000fea0003800000 */
.L_x_47073:
        /* <DEDUP_REMOVED lines=18> */
.L_x_47080:
[----:B------:R-:W-:-:S04]  /*8e20*/  SHF.R.U32.HI R5, RZ, 0x18, R5 ;  /* 0x00000018ff057819 */ /* 0x000fc80000011605 */
[----:B------:R-:W-:-:S07]  /*8e30*/  LOP3.LUT R0, R0, 0x80, R5, 0xf8, !PT ;  /* 0x0000008000007812 */ /* 0x000fce00078ef805 */
.L_x_47079:
[----:B------:R-:W-:Y:S05]  /*8e40*/  BSYNC.RECONVERGENT B0 ;  /* 0x0000000000007941 */ /* 0x000fea0003800200 */
.L_x_47078:
[----:B------:R0:W-:Y:S01]  /*8e50*/  STG.E.U8 desc[UR36][R2.64], R0 ;  /* 0x0000000002007986 */ /* 0x0001e2000c101124 */
[----:B------:R-:W-:Y:S05]  /*8e60*/  BRA `(.L_x_47064) ;  /* 0x0000000400bc7947 */ /* 0x000fea0003800000 */
.L_x_47072:
        /* <DEDUP_REMOVED lines=22> */
.L_x_47082:
[----:B------:R-:W-:-:S04]  /*8fd0*/  LOP3.LUT R7, R7, 0xffff, RZ, 0xc0, !PT ;  /* 0x0000ffff07077812 */ /* 0x000fc800078ec0ff */
[----:B------:R-:W-:-:S05]  /*8fe0*/  PRMT R7, R7, 0x8880, RZ ;  /* 0x0000888007077816 */ /* 0x000fca00000000ff */
[----:B------:R-:W-:-:S05]  /*8ff0*/  IMAD.MOV.U32 R4, RZ, RZ, R7 ;  /* 0x000000ffff047224 */ /* 0x000fca00078e0007 */
[----:B------:R-:W-:-:S05]  /*9000*/  SHF.R.S32.HI R5, RZ, 0x1f, R4 ;  /* 0x0000001fff057819 */ /* 0x000fca0000011404 */
[----:B------:R0:W-:Y:S01]  /*9010*/  STG.E.64 desc[UR36][R2.64], R4 ;  /* 0x0000000402007986 */ /* 0x0001e2000c101b24 */
[----:B------:R-:W-:Y:S05]  /*9020*/  BRA `(.L_x_47064) ;  /* 0x00000004004c7947 */ /* 0x000fea0003800000 */
.L_x_47081:
[----:B------:R-:W-:-:S04]  /*9030*/  LOP3.LUT R7, R7, 0xffff, RZ, 0xc0, !PT ;  /* 0x0000ffff07077812 */ /* 0x000fc800078ec0ff */
[----:B------:R-:W-:-:S05]  /*9040*/  PRMT R5, R7, 0x8880, RZ ;  /* 0x0000888007057816 */ /* 0x000fca00000000ff */
[----:B------:R0:W-:Y:S01]  /*9050*/  STG.E desc[UR36][R2.64], R5 ;  /* 0x0000000502007986 */ /* 0x0001e2000c101924 */
[----:B------:R-:W-:Y:S05]  /*9060*/  BRA `(.L_x_47064) ;  /* 0x00000004003c7947 */ /* 0x000fea0003800000 */
.L_x_47071:
        /* <DEDUP_REMOVED lines=10> */
.L_x_47084:
[----:B------:R-:W-:Y:S02]  /*9110*/  PRMT R4, R7, 0x8880, RZ ;  /* 0x0000888007047816 */ /* 0x000fe400000000ff */
[----:B------:R-:W-:Y:S02]  /*9120*/  CS2R R6, SRZ ;  /* 0x0000000000067805 */ /* 0x000fe4000001ff00 */
[----:B------:R-:W-:-:S06]  /*9130*/  PRMT R4, R4, 0x7710, RZ ;  /* 0x0000771004047816 */ /* 0x000fcc00000000ff */
[----:B------:R-:W0:Y:S02]  /*9140*/  I2F.F64.S16 R4, R4 ;  /* 0x0000000400047312 */ /* 0x000e240000101c00 */
[----:B0-----:R0:W-:Y:S01]  /*9150*/  STG.E.128 desc[UR36][R2.64], R4 ;  /* 0x0000000402007986 */ /* 0x0011e2000c101d24 */
[----:B------:R-:W-:Y:S05]  /*9160*/  BRA `(.L_x_47064) ;  /* 0x0000000000fc7947 */ /* 0x000fea0003800000 */
.L_x_47083:
[----:B------:R-:W-:-:S09]  /*9170*/  UISETP.NE.AND UP0, UPT, UR4, 0xf, UPT ;  /* 0x0000000f0400788c */ /* 0x000fd2000bf05270 */
[----:B------:R-:W-:Y:S05]  /*9180*/  BRA.U !UP0, `(.L_x_47085) ;  /* 0x0000000108e87547 */ /* 0x000fea000b800000 */
[----:B------:R-:W-:-:S09]  /*9190*/  UISETP.NE.AND UP0, UPT, UR4, 0x17, UPT ;  /* 0x000000170400788c */ /* 0x000fd2000bf05270 */
[----:B------:R-:W-:Y:S05]  /*91a0*/  BRA.U !UP0, `(.L_x_47086) ;  /* 0x0000000108907547 */ /* 0x000fea000b800000 */
[----:B------:R-:W-:-:S09]  /*91b0*/  UISETP.NE.AND UP0, UPT, UR4, 0x18, UPT ;  /* 0x000000180400788c */ /* 0x000fd2000bf05270 */
[----:B------:R-:W-:Y:S05]  /*91c0*/  BRA.U !UP0, `(.L_x_47087) ;  /* 0x0000000108447547 */ /* 0x000fea000b800000 */
.L_x_47063:
        /* <DEDUP_REMOVED lines=16> */
.L_x_47088:
[----:B------:R-:W-:Y:S05]  /*92d0*/  BRA `(.L_x_47064) ;  /* 0x0000000000a07947 */ /* 0x000fea0003800000 */
.L_x_47087:
        /* <DEDUP_REMOVED lines=13> */
.L_x_47090:
[----:B------:R-:W-:Y:S05]  /*93b0*/  BSYNC.RECONVERGENT B0 ;  /* 0x0000000000007941 */ /* 0x000fea0003800200 */
.L_x_47089:
[----:B------:R-:W-:-:S05]  /*93c0*/  LOP3.LUT R5, R0, 0x80, R5, 0xf8, !PT ;  /* 0x0000008000057812 */ /* 0x000fca00078ef805 */
[----:B------:R0:W-:Y:S01]  /*93d0*/  STG.E.U8 desc[UR36][R2.64], R5 ;  /* 0x0000000502007986 */ /* 0x0001e2000c101124 */
[----:B------:R-:W-:Y:S05]  /*93e0*/  BRA `(.L_x_47064) ;  /* 0x00000000005c7947 */ /* 0x000fea0003800000 */
.L_x_47086:
        /* <DEDUP_REMOVED lines=12> */
.L_x_47092:
[----:B------:R-:W-:Y:S01]  /*94b0*/  HFMA2 R0, -RZ, RZ, 0, 7.569789886474609375e-06 ;  /* 0x0000007fff007431 */ /* 0x000fe200000001ff */
[----:B------:R-:W-:-:S04]  /*94c0*/  ISETP.GT.U32.AND P0, PT, R4, 0x7f800000, PT ;  /* 0x7f8000000400780c */ /* 0x000fc80003f04070 */
[----:B------:R-:W-:-:S09]  /*94d0*/  SEL R0, R0, 0x7c, P0 ;  /* 0x0000007c00007807 */ /* 0x000fd20000000000 */
.L_x_47093:
[----:B------:R-:W-:Y:S05]  /*94e0*/  BSYNC.RECONVERGENT B0 ;  /* 0x0000000000007941 */ /* 0x000fea0003800200 */
.L_x_47091:
[----:B------:R-:W-:-:S04]  /*94f0*/  SHF.R.U32.HI R5, RZ, 0x18, R5 ;  /* 0x00000018ff057819 */ /* 0x000fc80000011605 */
[----:B------:R-:W-:-:S05]  /*9500*/  LOP3.LUT R5, R0, 0x80, R5, 0xf8, !PT ;  /* 0x0000008000057812 */ /* 0x000fca00078ef805 */
[----:B------:R0:W-:Y:S01]  /*9510*/  STG.E.U8 desc[UR36][R2.64], R5 ;  /* 0x0000000502007986 */ /* 0x0001e2000c101124 */
[----:B------:R-:W-:Y:S05]  /*9520*/  BRA `(.L_x_47064) ;  /* 0x00000000000c7947 */ /* 0x000fea0003800000 */
.L_x_47085:
[----:B------:R-:W0:Y:S02]  /*9530*/  I2F.S8 R0, R7 ;  /* 0x0000000700007306 */ /* 0x000e240000001400 */
[----:B0-----:R-:W-:-:S05]  /*9540*/  F2FP.BF16.F32.PACK_AB R0, RZ, R0 ;  /* 0x00000000ff00723e */ /* 0x001fca00000010ff */
[----:B------:R0:W-:Y:S02]  /*9550*/  STG.E.U16 desc[UR36][R2.64], R0 ;  /* 0x0000000002007986 */ /* 0x0001e4000c101524 */
.L_x_47064:
[----:B------:R-:W-:-:S07]  /*9560*/  VIADD R17, R17, 0x80 ;  /* 0x0000008011117836 */ /* 0x000fce0000000000 */
.L_x_47024:
[----:B------:R-:W-:Y:S05]  /*9570*/  BSYNC.RECONVERGENT B6 ;  /* 0x0000000000067941 */ /* 0x000fea0003800200 */
.L_x_47023:
        /* <DEDUP_REMOVED lines=306> */
.L_x_47094:
        /* <DEDUP_REMOVED lines=18> */
.L_x_47098:
[----:B------:R0:W5:Y:S01]  /*a9c0*/  LDG.E.U8 R3, desc[UR36][R4.64] ;  /* 0x0000002404037981 */ /* 0x000162000c1e1100 */
[----:B------:R-:W-:Y:S05]  /*a9d0*/  BRA `(.L_x_47100) ;  /* 0x0000000c004c7947 */ /* 0x000fea0003800000 */
.L_x_47097:
        /* <DEDUP_REMOVED lines=8> */
.L_x_47102:
[----:B------:R0:W5:Y:S01]  /*aa60*/  LDG.E.U8 R3, desc[UR36][R4.64] ;  /* 0x0000002404037981 */ /* 0x000162000c1e1100 */
[----:B------:R-:W-:Y:S05]  /*aa70*/  BRA `(.L_x_47100) ;  /* 0x0000000c00247947 */ /* 0x000fea0003800000 */
.L_x_47101:
[----:B------:R4:W5:Y:S01]  /*aa80*/  LDG.E.U16 R3, desc[UR36][R4.64] ;  /* 0x0000002404037981 */ /* 0x000962000c1e1500 */
[----:B------:R-:W-:Y:S05]  /*aa90*/  BRA `(.L_x_47100) ;  /* 0x0000000c001c7947 */ /* 0x000fea0003800000 */
.L_x_47096:
        /* <DEDUP_REMOVED lines=9> */
.L_x_47104:
[----:B------:R-:W2:Y:S02]  /*ab30*/  LDG.E.U16 R0, desc[UR36][R4.64] ;  /* 0x0000002404007981 */ /* 0x000ea4000c1e1500 */
[----:B--2---:R-:W-:-:S06]  /*ab40*/  HADD2.F32 R0, -RZ, R0.H0_H0 ;  /* 0x20000000ff007230 */ /* 0x004fcc0000004100 */
[----:B------:R-:W0:Y:S02]  /*ab50*/  F2I.FTZ.TRUNC.NTZ R0, R0 ;  /* 0x0000000000007305 */ /* 0x000e24000021f100 */
[----:B0-----:R-:W-:Y:S01]  /*ab60*/  PRMT R3, R0, 0x7610, R3 ;  /* 0x0000761000037816 */ /* 0x001fe20000000003 */
[----:B------:R-:W-:Y:S06]  /*ab70*/  BRA `(.L_x_47100) ;  /* 0x0000000800e47947 */ /* 0x000fec0003800000 */
.L_x_47103:
        /* <DEDUP_REMOVED lines=9> */
.L_x_47106:
[----:B------:R-:W2:Y:S02]  /*ac10*/  LDG.E.U16 R4, desc[UR36][R4.64] ;  /* 0x0000002404047981 */ /* 0x000ea4000c1e1500 */
[----:B--2---:R-:W-:-:S06]  /*ac20*/  HADD2.F32 R0, -RZ, R4.H0_H0 ;  /* 0x20000004ff007230 */ /* 0x004fcc0000004100 */
[----:B------:R-:W0:Y:S02]  /*ac30*/  F2I.FTZ.TRUNC.NTZ R0, R0 ;  /* 0x0000000000007305 */ /* 0x000e24000021f100 */
[----:B0-----:R-:W-:Y:S01]  /*ac40*/  PRMT R3, R0, 0x7610, R3 ;  /* 0x0000761000037816 */ /* 0x001fe20000000003 */
[----:B------:R-:W-:Y:S06]  /*ac50*/  BRA `(.L_x_47100) ;  /* 0x0000000800ac7947 */ /* 0x000fec0003800000 */
.L_x_47105:
[----:B------:R-:W2:Y:S02]  /*ac60*/  LDG.E.64 R4, desc[UR36][R4.64] ;  /* 0x0000002404047981 */ /* 0x000ea4000c1e1b00 */
[----:B--2---:R0:W1:Y:S02]  /*ac70*/  F2I.F64.TRUNC R3, R4 ;  /* 0x0000000400037311 */ /* 0x004064000030d100 */
[----:B01----:R-:W-:Y:S05]  /*ac80*/  BRA `(.L_x_47100) ;  /* 0x0000000800a07947 */ /* 0x003fea0003800000 */
.L_x_47095:
        /* <DEDUP_REMOVED lines=12> */
.L_x_47109:
[----:B------:R-:W2:Y:S02]  /*ad50*/  LDG.E.64 R4, desc[UR36][R4.64] ;  /* 0x0000002404047981 */ /* 0x000ea4000c1e1b00 */
[----:B--2---:R0:W1:Y:S02]  /*ad60*/  F2I.F64.TRUNC R3, R4 ;  /* 0x0000000400037311 */ /* 0x004064000030d100 */
[----:B01----:R-:W-:Y:S05]  /*ad70*/  BRA `(.L_x_47100) ;  /* 0x0000000800647947 */ /* 0x003fea0003800000 */
.L_x_47108:
        /* <DEDUP_REMOVED lines=27> */
.L_x_47111:
        /* <DEDUP_REMOVED lines=14> */
.L_x_47110:
[----:B------:R-:W2:Y:S02]  /*b010*/  LDG.E.U16 R0, desc[UR36][R4.64] ;  /* 0x0000002404007981 */ /* 0x000ea4000c1e1500 */
[----:B--2---:R-:W-:-:S06]  /*b020*/  IMAD.U32 R0, R0, 0x10000, RZ ;  /* 0x0001000000007824 */ /* 0x004fcc00078e00ff */
[----:B------:R-:W0:Y:S02]  /*b030*/  F2I.FTZ.TRUNC.NTZ R0, R0 ;  /* 0x0000000000007305 */ /* 0x000e24000021f100 */
[----:B0-----:R-:W-:Y:S01]  /*b040*/  PRMT R3, R0, 0x7610, R3 ;  /* 0x0000761000037816 */ /* 0x001fe20000000003 */
[----:B------:R-:W-:Y:S06]  /*b050*/  BRA `(.L_x_47100) ;  /* 0x0000000400ac7947 */ /* 0x000fec0003800000 */
.L_x_47107:
        /* <DEDUP_REMOVED lines=10> */
.L_x_47114:
        /* <DEDUP_REMOVED lines=21> */
.L_x_47118:
[----:B------:R-:W-:Y:S05]  /*b250*/  BSYNC.RECONVERGENT B1 ;  /* 0x0000000000017941 */ /* 0x000fea0003800200 */
.L_x_47117:
[----:B------:R-:W-:Y:S01]  /*b260*/  IMAD.SHL.U32 R0, R0, 0x100000, RZ ;  /* 0x0010000000007824 */ /* 0x000fe200078e00ff */
[----:B------:R-:W-:-:S04]  /*b270*/  LEA R2, R2, 0x3b800000, 0x17 ;  /* 0x3b80000002027811 */ /* 0x000fc800078eb8ff */
[----:B------:R-:W-:-:S07]  /*b280*/  LOP3.LUT R0, R2, R0, R7, 0xfe, !PT ;  /* 0x0000000002007212 */ /* 0x000fce00078efe07 */
.L_x_47116:
[----:B------:R-:W-:Y:S05]  /*b290*/  BSYNC.RECONVERGENT B0 ;  /* 0x0000000000007941 */ /* 0x000fea0003800200 */
.L_x_47115:
[----:B------:R-:W0:Y:S02]  /*b2a0*/  F2I.FTZ.TRUNC.NTZ R0, R0 ;  /* 0x0000000000007305 */ /* 0x000e24000021f100 */
[----:B0-----:R-:W-:Y:S01]  /*b2b0*/  PRMT R3, R0, 0x7610, R3 ;  /* 0x0000761000037816 */ /* 0x001fe20000000003 */
[----:B------:R-:W-:Y:S06]  /*b2c0*/  BRA `(.L_x_47100) ;  /* 0x0000000400107947 */ /* 0x000fec0003800000 */
.L_x_47113:
        /* <DEDUP_REMOVED lines=21> */
.L_x_47122:
[----:B------:R-:W-:Y:S05]  /*b420*/  BSYNC.RECONVERGENT B1 ;  /* 0x0000000000017941 */ /* 0x000fea0003800200 */
.L_x_47121:
[----:B------:R-:W-:Y:S02]  /*b430*/  SHF.L.U32 R0, R0, 0x15, RZ ;  /* 0x0000001500007819 */ /* 0x000fe400000006ff */
[----:B------:R-:W-:-:S04]  /*b440*/  LEA R2, R2, 0x37800000, 0x17 ;  /* 0x3780000002027811 */ /* 0x000fc800078eb8ff */
[----:B------:R-:W-:-:S07]  /*b450*/  LOP3.LUT R0, R2, R0, R7, 0xfe, !PT ;  /* 0x0000000002007212 */ /* 0x000fce00078efe07 */
.L_x_47120:
[----:B------:R-:W-:Y:S05]  /*b460*/  BSYNC.RECONVERGENT B0 ;  /* 0x0000000000007941 */ /* 0x000fea0003800200 */
.L_x_47119:
[----:B------:R-:W0:Y:S02]  /*b470*/  F2I.FTZ.TRUNC.NTZ R0, R0 ;  /* 0x0000000000007305 */ /* 0x000e24000021f100 */
[----:B0-----:R-:W-:Y:S01]  /*b480*/  PRMT R3, R0, 0x7610, R3 ;  /* 0x0000761000037816 */ /* 0x001fe20000000003 */
[----:B------:R-:W-:Y:S06]  /*b490*/  BRA `(.L_x_47100) ;  /* 0x00000000009c7947 */ /* 0x000fec0003800000 */
.L_x_47112:
        /* <DEDUP_REMOVED lines=14> */
.L_x_47126:
[----:B------:R-:W-:Y:S05]  /*b580*/  BSYNC.RECONVERGENT B0 ;  /* 0x0000000000007941 */ /* 0x000fea0003800200 */
.L_x_47125:
[----:B------:R-:W0:Y:S02]  /*b590*/  F2I.FTZ.TRUNC.NTZ R0, R0 ;  /* 0x0000000000007305 */ /* 0x000e24000021f100 */
[----:B0-----:R-:W-:Y:S01]  /*b5a0*/  PRMT R3, R0, 0x7610, R3 ;  /* 0x0000761000037816 */ /* 0x001fe20000000003 */
[----:B------:R-:W-:Y:S06]  /*b5b0*/  BRA `(.L_x_47100) ;  /* 0x0000000000547947 */ /* 0x000fec0003800000 */
.L_x_47099:
        /* <DEDUP_REMOVED lines=16> */
.L_x_47127:
[----:B------:R-:W-:Y:S01]  /*b6c0*/  PRMT R3, RZ, 0x7610, R3 ;  /* 0x00007610ff037816 */ /* 0x000fe20000000003 */
[----:B------:R-:W-:Y:S06]  /*b6d0*/  BRA `(.L_x_47100) ;  /* 0x00000000000c7947 */ /* 0x000fec0003800000 */
.L_x_47124:
[----:B------:R0:W5:Y:S01]  /*b6e0*/  LDG.E.U8 R3, desc[UR36][R4.64] ;  /* 0x0000002404037981 */ /* 0x000162000c1e1100 */
[----:B------:R-:W-:Y:S05]  /*b6f0*/  BRA `(.L_x_47100) ;  /* 0x0000000000047947 */ /* 0x000fea0003800000 */
.L_x_47123:
[----:B------:R0:W5:Y:S02]  /*b700*/  LDG.E.U8 R3, desc[UR36][R4.64] ;  /* 0x0000002404037981 */ /* 0x000164000c1e1100 */
.L_x_47100:
[----:B------:R-:W0:Y:S02]  /*b710*/  LDCU.S8 UR4, c[0x0][0x591] ;  /* 0x0000b220ff0477ac */ /* 0x000e240008000200 */
[----:B012345:R-:W-:Y:S02]  /*b720*/  PRMT R4, R3, 0x8880, RZ ;  /* 0x0000888003047816 */ /* 0x03ffe400000000ff */
[----:B------:R-:W-:Y:S01]  /*b730*/  MOV R0, 0xb760 ;  /* 0x0000b76000007802 */ /* 0x000fe20000000f00 */
[----:B------:R-:W-:-:S07]  /*b740*/  IMAD.U32 R6, RZ, RZ, UR4 ;  /* 0x00000004ff067e24 */ /* 0x000fce000f8e00ff */
        /* <DEDUP_REMOVED lines=22> */
.L_x_47131:
[----:B------:R-:W-:Y:S01]  /*b8b0*/  STG.E.U8 desc[UR36][R16.64], R5 ;  /* 0x0000000510007986 */ /* 0x000fe2000c101124 */
[----:B------:R-:W-:Y:S05]  /*b8c0*/  EXIT ;  /* 0x000000000000794d */ /* 0x000fea0003800000 */
.L_x_47130:
        /* <DEDUP_REMOVED lines=12> */
.L_x_47134:
[----:B------:R-:W-:-:S04]  /*b990*/  LOP3.LUT R5, R5, 0xffff, RZ, 0xc0, !PT ;  /* 0x0000ffff05057812 */ /* 0x000fc800078ec0ff */
[----:B------:R-:W-:-:S05]  /*b9a0*/  PRMT R3, R5, 0x8880, RZ ;  /* 0x0000888005037816 */ /* 0x000fca00000000ff */
[----:B------:R-:W-:Y:S01]  /*b9b0*/  STG.E desc[UR36][R16.64], R3 ;  /* 0x0000000310007986 */ /* 0x000fe2000c101924 */
[----:B------:R-:W-:Y:S05]  /*b9c0*/  EXIT ;  /* 0x000000000000794d */ /* 0x000fea0003800000 */
.L_x_47133:
[----:B------:R-:W-:-:S04]  /*b9d0*/  PRMT R3, R5, 0x8880, RZ ;  /* 0x0000888005037816 */ /* 0x000fc800000000ff */
[----:B------:R-:W-:-:S05]  /*b9e0*/  PRMT R3, R3, 0x7710, RZ ;  /* 0x0000771003037816 */ /* 0x000fca00000000ff */
[----:B------:R-:W-:Y:S01]  /*b9f0*/  STG.E.U16 desc[UR36][R16.64], R3 ;  /* 0x0000000310007986 */ /* 0x000fe2000c101524 */
[----:B------:R-:W-:Y:S05]  /*ba00*/  EXIT ;  /* 0x000000000000794d */ /* 0x000fea0003800000 */
.L_x_47129:
        /* <DEDUP_REMOVED lines=9> */
.L_x_47136:
[----:B------:R-:W0:Y:S02]  /*baa0*/  I2F.S8 R0, R5 ;  /* 0x0000000500007306 */ /* 0x000e240000001400 */
[----:B0-----:R-:W-:-:S05]  /*bab0*/  F2FP.F16.F32.PACK_AB R0, RZ, R0 ;  /* 0x00000000ff00723e */ /* 0x001fca00000000ff */
[----:B------:R-:W-:Y:S01]  /*bac0*/  STG.E.U16 desc[UR36][R16.64], R0 ;  /* 0x0000000010007986 */ /* 0x000fe2000c101524 */
[----:B------:R-:W-:Y:S05]  /*bad0*/  EXIT ;  /* 0x000000000000794d */ /* 0x000fea0003800000 */
.L_x_47135:
        /* <DEDUP_REMOVED lines=10> */
.L_x_47138:
[----:B------:R-:W0:Y:S02]  /*bb80*/  I2F.S8 R5, R5 ;  /* 0x0000000500057306 */ /* 0x000e240000001400 */
[----:B0-----:R-:W-:-:S04]  /*bb90*/  F2FP.F16.F32.PACK_AB R3, RZ, R5 ;  /* 0x00000005ff03723e */ /* 0x001fc800000000ff */
[----:B------:R-:W-:-:S05]  /*bba0*/  PRMT R3, R3, 0x5410, RZ ;  /* 0x0000541003037816 */ /* 0x000fca00000000ff */
[----:B------:R-:W-:Y:S01]  /*bbb0*/  STG.E desc[UR36][R16.64], R3 ;  /* 0x0000000310007986 */ /* 0x000fe2000c101924 */
[----:B------:R-:W-:Y:S05]  /*bbc0*/  EXIT ;  /* 0x000000000000794d */ /* 0x000fea0003800000 */
.L_x_47137:
[----:B------:R-:W-:-:S04]  /*bbd0*/  PRMT R2, R5, 0x8880, RZ ;  /* 0x0000888005027816 */ /* 0x000fc800000000ff */
[----:B------:R-:W-:-:S06]  /*bbe0*/  PRMT R2, R2, 0x7710, RZ ;  /* 0x0000771002027816 */ /* 0x000fcc00000000ff */
[----:B------:R-:W0:Y:S02]  /*bbf0*/  I2F.F64.S16 R2, R2 ;  /* 0x0000000200027312 */ /* 0x000e240000101c00 */
[----:B0-----:R-:W-:Y:S01]  /*bc00*/  STG.E.64 desc[UR36][R16.64], R2 ;  /* 0x0000000210007986 */ /* 0x001fe2000c101b24 */
[----:B------:R-:W-:Y:S05]  /*bc10*/  EXIT ;  /* 0x000000000000794d */ /* 0x000fea0003800000 */
.L_x_47128:
        /* <DEDUP_REMOVED lines=14> */
.L_x_47142:
        /* <DEDUP_REMOVED lines=17> */
.L_x_47145:
[----:B------:R-:W-:-:S04]  /*be10*/  SHF.R.U32.HI R3, RZ, 0x18, R3 ;  /* 0x00000018ff037819 */ /* 0x000fc80000011603 */
[----:B------:R-:W-:-:S04]  /*be20*/  LOP3.LUT R0, R0, 0x80, R3, 0xf8, !PT ;  /* 0x0000008000007812 */ /* 0x000fc800078ef803 */
[----:B------:R-:W-:-:S07]  /*be30*/  PRMT R8, R0, 0x7610, R8 ;  /* 0x0000761000087816 */ /* 0x000fce0000000008 */
.L_x_47144:
[----:B------:R-:W-:Y:S05]  /*be40*/  BSYNC.RECONVERGENT B0 ;  /* 0x0000000000007941 */ /* 0x000fea0003800200 */
.L_x_47143:
[----:B------:R-:W-:Y:S01]  /*be50*/  STG.E.U8 desc[UR36][R16.64], R8 ;  /* 0x0000000810007986 */ /* 0x000fe2000c101124 */
[----:B------:R-:W-:Y:S05]  /*be60*/  EXIT ;  /* 0x000000000000794d */ /* 0x000fea0003800000 */
.L_x_47141:
        /* <DEDUP_REMOVED lines=17> */
.L_x_47148:
[----:B------:R-:W-:-:S04]  /*bf80*/  SHF.R.U32.HI R3, RZ, 0x18, R3 ;  /* 0x00000018ff037819 */ /* 0x000fc80000011603 */
[----:B------:R-:W-:-:S04]  /*bf90*/  LOP3.LUT R0, R0, 0x80, R3, 0xf8, !PT ;  /* 0x0000008000007812 */ /* 0x000fc800078ef803 */
[----:B------:R-:W-:-:S07]  /*bfa0*/  PRMT R8, R0, 0x7610, R8 ;  /* 0x0000761000087816 */ /* 0x000fce0000000008 */
.L_x_47147:
[----:B------:R-:W-:Y:S05]  /*bfb0*/  BSYNC.RECONVERGENT B0 ;  /* 0x0000000000007941 */ /* 0x000fea0003800200 */
.L_x_47146:
[----:B------:R-:W-:Y:S01]  /*bfc0*/  STG.E.U8 desc[UR36][R16.64], R8 ;  /* 0x0000000810007986 */ /* 0x000fe2000c101124 */
[----:B------:R-:W-:Y:S05]  /*bfd0*/  EXIT ;  /* 0x000000000000794d */ /* 0x000fea0003800000 */
.L_x_47140:
        /* <DEDUP_REMOVED lines=22> */
.L_x_47150:
[----:B------:R-:W-:-:S04]  /*c140*/  LOP3.LUT R5, R5, 0xffff, RZ, 0xc0, !PT ;  /* 0x0000ffff05057812 */ /* 0x000fc800078ec0ff */
[----:B------:R-:W-:-:S05]  /*c150*/  PRMT R5, R5, 0x8880, RZ ;  /* 0x0000888005057816 */ /* 0x000fca00000000ff */
[----:B------:R-:W-:-:S05]  /*c160*/  IMAD.MOV.U32 R2, RZ, RZ, R5 ;  /* 0x000000ffff027224 */ /* 0x000fca00078e0005 */
[----:B------:R-:W-:-:S05]  /*c170*/  SHF.R.S32.HI R3, RZ, 0x1f, R2 ;  /* 0x0000001fff037819 */ /* 0x000fca0000011402 */
[----:B------:R-:W-:Y:S01]  /*c180*/  STG.E.64 desc[UR36][R16.64], R2 ;  /* 0x0000000210007986 */ /* 0x000fe2000c101b24 */
[----:B------:R-:W-:Y:S05]  /*c190*/  EXIT ;  /* 0x000000000000794d */ /* 0x000fea0003800000 */
.L_x_47149:
[----:B------:R-:W-:-:S04]  /*c1a0*/  LOP3.LUT R5, R5, 0xffff, RZ, 0xc0, !PT ;  /* 0x0000ffff05057812 */ /* 0x000fc800078ec0ff */
[----:B------:R-:W-:-:S05]  /*c1b0*/  PRMT R3, R5, 0x8880, RZ ;  /* 0x0000888005037816 */ /* 0x000fca00000000ff */
[----:B------:R-:W-:Y:S01]  /*c1c0*/  STG.E desc[UR36][R16.64], R3 ;  /* 0x0000000310007986 */ /* 0x000fe2000c101924 */
[----:B------:R-:W-:Y:S05]  /*c1d0*/  EXIT ;  /* 0x000000000000794d */ /* 0x000fea0003800000 */
.L_x_47139:
        /* <DEDUP_REMOVED lines=10> */
.L_x_47152:
[----:B------:R-:W-:Y:S02]  /*c280*/  PRMT R4, R5, 0x8880, RZ ;  /* 0x0000888005047816 */ /* 0x000fe400000000ff */
[----:B------:R-:W-:Y:S02]  /*c290*/  CS2R R6, SRZ ;  /* 0x0000000000067805 */ /* 0x000fe4000001ff00 */
[----:B------:R-:W-:-:S06]  /*c2a0*/  PRMT R4, R4, 0x7710, RZ ;  /* 0x0000771004047816 */ /* 0x000fcc00000000ff */
[----:B------:R-:W0:Y:S02]  /*c2b0*/  I2F.F64.S16 R4, R4 ;  /* 0x0000000400047312 */ /* 0x000e240000101c00 */
[----:B0-----:R-:W-:Y:S01]  /*c2c0*/  STG.E.128 desc[UR36][R16.64], R4 ;  /* 0x0000000410007986 */ /* 0x001fe2000c101d24 */
[----:B------:R-:W-:Y:S05]  /*c2d0*/  EXIT ;  /* 0x000000000000794d */ /* 0x000fea0003800000 */
.L_x_47151:
[----:B------:R-:W-:-:S09]  /*c2e0*/  UISETP.NE.AND UP0, UPT, UR4, 0xf, UPT ;  /* 0x0000000f0400788c */ /* 0x000fd2000bf05270 */
[----:B------:R-:W-:Y:S05]  /*c2f0*/  BRA.U !UP0, `(.L_x_47153) ;  /* 0x0000000108e87547 */ /* 0x000fea000b800000 */
[----:B------:R-:W-:-:S09]  /*c300*/  UISETP.NE.AND UP0, UPT, UR4, 0x17, UPT ;  /* 0x000000170400788c */ /* 0x000fd2000bf05270 */
[----:B------:R-:W-:Y:S05]  /*c310*/  BRA.U !UP0, `(.L_x_47154) ;  /* 0x0000000108907547 */ /* 0x000fea000b800000 */
[----:B------:R-:W-:-:S09]  /*c320*/  UISETP.NE.AND UP0, UPT, UR4, 0x18, UPT ;  /* 0x000000180400788c */ /* 0x000fd2000bf05270 */
[----:B------:R-:W-:Y:S05]  /*c330*/  BRA.U !UP0, `(.L_x_47155) ;  /* 0x0000000108447547 */ /* 0x000fea000b800000 */
.L_x_47132:
        /* <DEDUP_REMOVED lines=16> */
.L_x_47156:
[----:B------:R-:W-:Y:S05]  /*c440*/  EXIT ;  /* 0x000000000000794d */ /* 0x000fea0003800000 */
.L_x_47155:
        /* <DEDUP_REMOVED lines=13> */
.L_x_47158:
[----:B------:R-:W-:Y:S05]  /*c520*/  BSYNC.RECONVERGENT B0 ;  /* 0x0000000000007941 */ /* 0x000fea0003800200 */
.L_x_47157:
[----:B------:R-:W-:-:S05]  /*c530*/  LOP3.LUT R3, R0, 0x80, R3, 0xf8, !PT ;  /* 0x0000008000037812 */ /* 0x000fca00078ef803 */
[----:B------:R-:W-:Y:S01]  /*c540*/  STG.E.U8 desc[UR36][R16.64], R3 ;  /* 0x0000000310007986 */ /* 0x000fe2000c101124 */
[----:B------:R-:W-:Y:S05]  /*c550*/  EXIT ;  /* 0x000000000000794d */ /* 0x000fea0003800000 */
.L_x_47154:
        /* <DEDUP_REMOVED lines=12> */
.L_x_47160:
[----:B------:R-:W-:Y:S01]  /*c620*/  IMAD.MOV.U32 R0, RZ, RZ, 0x7f ;  /* 0x0000007fff007424 */ /* 0x000fe200078e00ff */
[----:B------:R-:W-:-:S04]  /*c630*/  ISETP.GT.U32.AND P0, PT, R2, 0x7f800000, PT ;  /* 0x7f8000000200780c */ /* 0x000fc80003f04070 */
[----:B------:R-:W-:-:S09]  /*c640*/  SEL R0, R0, 0x7c, P0 ;  /* 0x0000007c00007807 */ /* 0x000fd20000000000 */
.L_x_47161:
[----:B------:R-:W-:Y:S05]  /*c650*/  BSYNC.RECONVERGENT B0 ;  /* 0x0000000000007941 */ /* 0x000fea0003800200 */
.L_x_47159:
[----:B------:R-:W-:-:S04]  /*c660*/  SHF.R.U32.HI R3, RZ, 0x18, R3 ;  /* 0x00000018ff037819 */ /* 0x000fc80000011603 */
[----:B------:R-:W-:-:S05]  /*c670*/  LOP3.LUT R3, R0, 0x80, R3, 0xf8, !PT ;  /* 0x0000008000037812 */ /* 0x000fca00078ef803 */
[----:B------:R-:W-:Y:S01]  /*c680*/  STG.E.U8 desc[UR36][R16.64], R3 ;  /* 0x0000000310007986 */ /* 0x000fe2000c101124 */
[----:B------:R-:W-:Y:S05]  /*c690*/  EXIT ;  /* 0x000000000000794d */ /* 0x000fea0003800000 */
.L_x_47153:
[----:B------:R-:W0:Y:S02]  /*c6a0*/  I2F.S8 R0, R5 ;  /* 0x0000000500007306 */ /* 0x000e240000001400 */
[----:B0-----:R-:W-:-:S05]  /*c6b0*/  F2FP.BF16.F32.PACK_AB R0, RZ, R0 ;  /* 0x00000000ff00723e */ /* 0x001fca00000010ff */
[----:B------:R-:W-:Y:S01]  /*c6c0*/  STG.E.U16 desc[UR36][R16.64], R0 ;  /* 0x0000000010007986 */ /* 0x000fe2000c101524 */
[----:B------:R-:W-:Y:S05]  /*c6d0*/  EXIT ;  /* 0x000000000000794d */ /* 0x000fea0003800000 */
        .weak           $__internal_84_$__cuda_sm20_rem_s16
        .type           $__internal_84_$__cuda_sm20_rem_s16,@function
        .size           $__internal_84_$__cuda_sm20_rem_s16,(.L_x_49945 - $__internal_84_$__cuda_sm20_rem_s16)
$__internal_84_$__cuda_sm20_rem_s16:
        /* <DEDUP_REMOVED lines=25> */
[----:B------:R-:W-:Y:S01]  /*c870*/  @!P0 MOV R4, 0xffffffff ;  /* 0xffffffff00048802 */ /* 0x000fe20000000f00 */
[----:B------:R-:W-:-:S04]  /*c880*/  IMAD.MOV.U32 R6, RZ, RZ, R0 ;  /* 0x000000ffff067224 */ /* 0x000fc800078e0000 */
[----:B------:R-:W-:Y:S05]  /*c890*/  RET.REL.NODEC R6 `(_ZN2at6native18elementwise_kernelILi128ELi4EZNS0_15gpu_kernel_implINS0_13AUnaryFunctorIaaaZZZNS0_21remainder_kernel_cudaERNS_18TensorIteratorBaseEENKUlvE_clEvENKUlvE0_clEvEUlaaE_EEEEvS5_RKT_EUliE_EEviT1_) ;  /* 0xffffff3406d87950 */ /* 0x000fea0003c3ffff */
.L_x_47162:
        /* <DEDUP_REMOVED lines=14> */
.L_x_49945:


//--------------------- .text._ZN2at6native27unrolled_elementwise_kernelINS0_13AUnaryFunctorIaaaZZZNS0_21remainder_kernel_cudaERNS_18TensorIteratorBaseEENKUlvE_clEvENKUlvE0_clEvEUlaaE_EESt5arrayIPcLm2EELi4E23TrivialOffsetCalculatorILi1EjESD_NS0_6memory12LoadWithCastILi1EEENSE_13StoreWithCastILi1EEEEEviT_T0_T2_T3_T4_T5_ --------------------------
	.section	.text._ZN2at6native27unrolled_elementwise_kernelINS0_13AUnaryFunctorIaaaZZZNS0_21remainder_kernel_cudaERNS_18TensorIteratorBaseEENKUlvE_clEvENKUlvE0_clEvEUlaaE_EESt5arrayIPcLm2EELi4E23TrivialOffsetCalculatorILi1EjESD_NS0_6memory12LoadWithCastILi1EEENSE_13StoreWithCastILi1EEEEEviT_T0_T2_T3_T4_T5_,"ax",@progbits
	.align	128
        .global         _ZN2at6native27unrolled_elementwise_kernelINS0_13AUnaryFunctorIaaaZZZNS0_21remainder_kernel_cudaERNS_18TensorIteratorBaseEENKUlvE_clEvENKUlvE0_clEvEUlaaE_EESt5arrayIPcLm2EELi4E23TrivialOffsetCalculatorILi1EjESD_NS0_6memory12LoadWithCastILi1EEENSE_13StoreWithCastILi1EEEEEviT_T0_T2_T3_T4_T5_
        .type           _ZN2at6native27unrolled_elementwise_kernelINS0_13AUnaryFunctorIaaaZZZNS0_21remainder_kernel_cudaERNS_18TensorIteratorBaseEENKUlvE_clEvENKUlvE0_clEvEUlaaE_EESt5arrayIPcLm2EELi4E23TrivialOffsetCalculatorILi1EjESD_NS0_6memory12LoadWithCastILi1EEENSE_13StoreWithCastILi1EEEEEviT_T0_T2_T3_T4_T5_,@function
        .size           _ZN2at6native27unrolled_elementwise_kernelINS0_13AUnaryFunctorIaaaZZZNS0_21remainder_kernel_cudaERNS_18TensorIteratorBaseEENKUlvE_clEvENKUlvE0_clEvEUlaaE_EESt5arrayIPcLm2EELi4E23TrivialOffsetCalculatorILi1EjESD_NS0_6memory12LoadWithCastILi1EEENSE_13StoreWithCastILi1EEEEEviT_T0_T2_T3_T4_T5_,(.L_x_49946 - _ZN2at6native27unrolled_elementwise_kernelINS0_13AUnaryFunctorIaaaZZZNS0_21remainder_kernel_cudaERNS_18TensorIteratorBaseEENKUlvE_clEvENKUlvE0_clEvEUlaaE_EESt5arrayIPcLm2EELi4E23TrivialOffsetCalculatorILi1EjESD_NS0_6memory12LoadWithCastILi1EEENSE_13StoreWithCastILi1EEEEEviT_T0_T2_T3_T4_T5_)
        .other          _ZN2at6native27unrolled_elementwise_kernelINS0_13AUnaryFunctorIaaaZZZNS0_21remainder_kernel_cudaERNS_18TensorIteratorBaseEENKUlvE_clEvENKUlvE0_clEvEUlaaE_EESt5arrayIPcLm2EELi4E23TrivialOffsetCalculatorILi1EjESD_NS0_6memory12LoadWithCastILi1EEENSE_13StoreWithCastILi1EEEEEviT_T0_T2_T3_T4_T5_,@"STO_CUDA_ENTRY STV_DEFAULT"
_ZN2at6native27unrolled_elementwise_kernelINS0_13AUnaryFunctorIaaaZZZNS0_21remainder_kernel_cudaERNS_18TensorIteratorBaseEENKUlvE_clEvENKUlvE0_clEvEUlaaE_EESt5arrayIPcLm2EELi4E23TrivialOffsetCalculatorILi1EjESD_NS0_6memory12LoadWithCastILi1EEENSE_13StoreWithCastILi1EEEEEviT_T0_T2_T3_T4_T5_:
.text._ZN2at6native27unrolled_elementwise_kernelINS0_13AUnaryFunctorIaaaZZZNS0_21remainder_kernel_cudaERNS_18TensorIteratorBaseEENKUlvE_clEvENKUlvE0_clEvEUlaaE_EESt5arrayIPcLm2EELi4E23TrivialOffsetCalculatorILi1EjESD_NS0_6memory12LoadWithCastILi1EEENSE_13StoreWithCastILi1EEEEEviT_T0_T2_T3_T4_T5_:
        /* <DEDUP_REMOVED lines=31> */
.L_x_47168:
[----:B------:R3:W5:Y:S01]  /*01f0*/  LDG.E.U8 R22, desc[UR36][R4.64] ;  /* 0x0000002404167981 */ /* 0x000762000c1e1100 */
[----:B------:R-:W-:Y:S05]  /*0200*/  BRA `(.L_x_47170) ;  /* 0x0000000c00507947 */ /* 0x000fea0003800000 */
.L_x_47167:
        /* <DEDUP_REMOVED lines=8> */
.L_x_47172:
[----:B------:R1:W5:Y:S01]  /*0290*/  LDG.E.U8 R22, desc[UR36][R4.64] ;  /* 0x0000002404167981 */ /* 0x000362000c1e1100 */
[----:B------:R-:W-:Y:S05]  /*02a0*/  BRA `(.L_x_47170) ;  /* 0x0000000c00287947 */ /* 0x000fea0003800000 */
.L_x_47171:
[----:B------:R2:W5:Y:S01]  /*02b0*/  LDG.E.U16 R22, desc[UR36][R4.64] ;  /* 0x0000002404167981 */ /* 0x000562000c1e1500 */
[----:B------:R-:W-:Y:S05]  /*02c0*/  BRA `(.L_x_47170) ;  /* 0x0000000c00207947 */ /* 0x000fea0003800000 */
.L_x_47166:
        /* <DEDUP_REMOVED lines=9> */
.L_x_47174:
[----:B------:R-:W2:Y:S02]  /*0360*/  LDG.E.U16 R0, desc[UR36][R4.64] ;  /* 0x0000002404007981 */ /* 0x000ea4000c1e1500 */
[----:B--2---:R-:W-:-:S06]  /*0370*/  HADD2.F32 R0, -RZ, R0.H0_H0 ;  /* 0x20000000ff007230 */ /* 0x004fcc0000004100 */
[----:B------:R-:W0:Y:S02]  /*0380*/  F2I.FTZ.TRUNC.NTZ R0, R0 ;  /* 0x0000000000007305 */ /* 0x000e24000021f100 */
[----:B0-----:R-:W-:Y:S01]  /*0390*/  PRMT R22, R0, 0x7610, R22 ;  /* 0x0000761000167816 */ /* 0x001fe20000000016 */
[----:B------:R-:W-:Y:S06]  /*03a0*/  BRA `(.L_x_47170) ;  /* 0x0000000800e87947 */ /* 0x000fec0003800000 */
.L_x_47173:
        /* <DEDUP_REMOVED lines=9> */
.L_x_47176:
[----:B------:R-:W2:Y:S02]  /*0440*/  LDG.E.U16 R4, desc[UR36][R4.64] ;  /* 0x0000002404047981 */ /* 0x000ea4000c1e1500 */
[----:B--2---:R-:W-:-:S06]  /*0450*/  HADD2.F32 R0, -RZ, R4.H0_H0 ;  /* 0x20000004ff007230 */ /* 0x004fcc0000004100 */
[----:B------:R-:W0:Y:S02]  /*0460*/  F2I.FTZ.TRUNC.NTZ R0, R0 ;  /* 0x0000000000007305 */ /* 0x000e24000021f100 */
[----:B0-----:R-:W-:Y:S01]  /*0470*/  PRMT R22, R0, 0x7610, R22 ;  /* 0x0000761000167816 */ /* 0x001fe20000000016 */
[----:B------:R-:W-:Y:S06]  /*0480*/  BRA `(.L_x_47170) ;  /* 0x0000000800b07947 */ /* 0x000fec0003800000 */
.L_x_47175:
[----:B------:R-:W2:Y:S02]  /*0490*/  LDG.E.64 R4, desc[UR36][R4.64] ;  /* 0x0000002404047981 */ /* 0x000ea4000c1e1b00 */
[----:B--2---:R0:W1:Y:S02]  /*04a0*/  F2I.F64.TRUNC R22, R4 ;  /* 0x0000000400167311 */ /* 0x004064000030d100 */
[----:B01----:R-:W-:Y:S05]  /*04b0*/  BRA `(.L_x_47170) ;  /* 0x0000000800a47947 */ /* 0x003fea0003800000 */
.L_x_47165:
        /* <DEDUP_REMOVED lines=12> */
.L_x_47179:
[----:B------:R-:W2:Y:S02]  /*0580*/  LDG.E.64 R4, desc[UR36][R4.64] ;  /* 0x0000002404047981 */ /* 0x000ea4000c1e1b00 */
[----:B--2---:R0:W1:Y:S02]  /*0590*/  F2I.F64.TRUNC R22, R4 ;  /* 0x0000000400167311 */ /* 0x004064000030d100 */
[----:B01----:R-:W-:Y:S05]  /*05a0*/  BRA `(.L_x_47170) ;  /* 0x0000000800687947 */ /* 0x003fea0003800000 */
.L_x_47178:
        /* <DEDUP_REMOVED lines=27> */
.L_x_47181:
        /* <DEDUP_REMOVED lines=15> */
.L_x_47180:
[----:B------:R-:W2:Y:S02]  /*0850*/  LDG.E.U16 R0, desc[UR36][R4.64] ;  /* 0x0000002404007981 */ /* 0x000ea4000c1e1500 */
[----:B--2---:R-:W-:-:S06]  /*0860*/  IMAD.U32 R0, R0, 0x10000, RZ ;  /* 0x0001000000007824 */ /* 0x004fcc00078e00ff */
[----:B------:R-:W0:Y:S02]  /*0870*/  F2I.FTZ.TRUNC.NTZ R0, R0 ;  /* 0x0000000000007305 */ /* 0x000e24000021f100 */
[----:B0-----:R-:W-:Y:S01]  /*0880*/  PRMT R22, R0, 0x7610, R22 ;  /* 0x0000761000167816 */ /* 0x001fe20000000016 */
[----:B------:R-:W-:Y:S06]  /*0890*/  BRA `(.L_x_47170) ;  /* 0x0000000400ac7947 */ /* 0x000fec0003800000 */
.L_x_47177:
        /* <DEDUP_REMOVED lines=10> */
.L_x_47184:
        /* <DEDUP_REMOVED lines=21> */
.L_x_47188:
[----:B------:R-:W-:Y:S05]  /*0a90*/  BSYNC.RECONVERGENT B1 ;  /* 0x0000000000017941 */ /* 0x000fea0003800200 */
.L_x_47187:
[----:B------:R-:W-:Y:S01]  /*0aa0*/  IMAD.SHL.U32 R0, R0, 0x100000, RZ ;  /* 0x0010000000007824 */ /* 0x000fe200078e00ff */
[----:B------:R-:W-:-:S04]  /*0ab0*/  LEA R3, R3, 0x3b800000, 0x17 ;  /* 0x3b80000003037811 */ /* 0x000fc800078eb8ff */
[----:B------:R-:W-:-:S07]  /*0ac0*/  LOP3.LUT R0, R3, R0, R7, 0xfe, !PT ;  /* 0x0000000003007212 */ /* 0x000fce00078efe07 */
.L_x_47186:
[----:B------:R-:W-:Y:S05]  /*0ad0*/  BSYNC.RECONVERGENT B0 ;  /* 0x0000000000007941 */ /* 0x000fea0003800200 */
.L_x_47185:
[----:B------:R-:W0:Y:S02]  /*0ae0*/  F2I.FTZ.TRUNC.NTZ R0, R0 ;  /* 0x0000000000007305 */ /* 0x000e24000021f100 */
[----:B0-----:R-:W-:Y:S01]  /*0af0*/  PRMT R22, R0, 0x7610, R22 ;  /* 0x0000761000167816 */ /* 0x001fe20000000016 */
[----:B------:R-:W-:Y:S06]  /*0b00*/  BRA `(.L_x_47170) ;  /* 0x0000000400107947 */ /* 0x000fec0003800000 */
.L_x_47183:
        /* <DEDUP_REMOVED lines=21> */
.L_x_47192:
[----:B------:R-:W-:Y:S05]  /*0c60*/  BSYNC.RECONVERGENT B1 ;  /* 0x0000000000017941 */ /* 0x000fea0003800200 */
.L_x_47191:
[----:B------:R-:W-:Y:S01]  /*0c70*/  IMAD.SHL.U32 R0, R0, 0x200000, RZ ;  /* 0x0020000000007824 */ /* 0x000fe200078e00ff */
[----:B------:R-:W-:-:S04]  /*0c80*/  LEA R3, R3, 0x37800000, 0x17 ;  /* 0x3780000003037811 */ /* 0x000fc800078eb8ff */
[----:B------:R-:W-:-:S07]  /*0c90*/  LOP3.LUT R0, R3, R0, R7, 0xfe, !PT ;  /* 0x0000000003007212 */ /* 0x000fce00078efe07 */
.L_x_47190:
[----:B------:R-:W-:Y:S05]  /*0ca0*/  BSYNC.RECONVERGENT B0 ;  /* 0x0000000000007941 */ /* 0x000fea0003800200 */
.L_x_47189:
[----:B------:R-:W0:Y:S02]  /*0cb0*/  F2I.FTZ.TRUNC.NTZ R0, R0 ;  /* 0x0000000000007305 */ /* 0x000e24000021f100 */
[----:B0-----:R-:W-:Y:S01]  /*0cc0*/  PRMT R22, R0, 0x7610, R22 ;  /* 0x0000761000167816 */ /* 0x001fe20000000016 */
[----:B------:R-:W-:Y:S06]  /*0cd0*/  BRA `(.L_x_47170) ;  /* 0x00000000009c7947 */ /* 0x000fec0003800000 */
.L_x_47182:
[----:B------:R-:W-:-:S09]  /*0ce0*/  UISETP.NE.AND UP0, UPT, UR4, 0x1c, UPT ;  /* 0x0000001c0400788c */ /* 0x000fd2000bf05270 */
[----:B------:R-:W-:Y:S05]  /*0cf0*/  BRA.U !UP0, `(.L_x_47193) ;  /* 0x0000000108907547 */ /* 0x000fea000b800000 */
[----:B------:R-:W-:-:S09]  /*0d00*/  UISETP.NE.AND UP0, UPT, UR4, 0x1d, UPT ;  /* 0x0000001d0400788c */ /* 0x000fd2000bf05270 */
[----:B------:R-:W-:Y:S05]  /*0d10*/  BRA.U !UP0, `(.L_x_47194) ;  /* 0x0000000108807547 */ /* 0x000fea000b800000 */
[----:B------:R-:W-:-:S09]  /*0d20*/  UISETP.NE.AND UP0, UPT, UR4, 0x2c, UPT ;  /* 0x0000002c0400788c */ /* 0x000fd2000bf05270 */
[----:B------:R-:W-:Y:S05]  /*0d30*/  BRA.U !UP0, `(.L_x_47195) ;  /* 0x0000000108487547 */ /* 0x000fea000b800000 */
.L_x_47169:
        /* <DEDUP_REMOVED lines=16> */
.L_x_47196:
[----:B------:R-:W-:Y:S01]  /*0e40*/  PRMT R22, RZ, 0x7610, R22 ;  /* 0x00007610ff167816 */ /* 0x000fe20000000016 */
[----:B------:R-:W-:Y:S06]  /*0e50*/  BRA `(.L_x_47170) ;  /* 0x00000000003c7947 */ /* 0x000fec0003800000 */
.L_x_47195:
        /* <DEDUP_REMOVED lines=8> */
.L_x_47198:
[----:B------:R-:W-:Y:S05]  /*0ee0*/  BSYNC.RECONVERGENT B0 ;  /* 0x0000000000007941 */ /* 0x000fea0003800200 */
.L_x_47197:
[----:B------:R-:W0:Y:S02]  /*0ef0*/  F2I.FTZ.TRUNC.NTZ R0, R0 ;  /* 0x0000000000007305 */ /* 0x000e24000021f100 */
[----:B0-----:R-:W-:Y:S01]  /*0f00*/  PRMT R22, R0, 0x7610, R22 ;  /* 0x0000761000167816 */ /* 0x001fe20000000016 */
[----:B------:R-:W-:Y:S06]  /*0f10*/  BRA `(.L_x_47170) ;  /* 0x00000000000c7947 */ /* 0x000fec0003800000 */
.L_x_47194:
[----:B------:R0:W5:Y:S01]  /*0f20*/  LDG.E.U8 R22, desc[UR36][R4.64] ;  /* 0x0000002404167981 */ /* 0x000162000c1e1100 */
[----:B------:R-:W-:Y:S05]  /*0f30*/  BRA `(.L_x_47170) ;  /* 0x0000000000047947 */ /* 0x000fea0003800000 */
.L_x_47193:
[----:B------:R0:W5:Y:S02]  /*0f40*/  LDG.E.U8 R22, desc[UR36][R4.64] ;  /* 0x0000002404167981 */ /* 0x000164000c1e1100 */
.L_x_47170:
[----:B------:R-:W-:-:S07]  /*0f50*/  VIADD R23, R25, 0x80 ;  /* 0x0000008019177836 */ /* 0x000fce0000000000 */
.L_x_47164:
[----:B------:R-:W-:Y:S05]  /*0f60*/  BSYNC.RECONVERGENT B6 ;  /* 0x0000000000067941 */ /* 0x000fea0003800200 */
.L_x_47163:
        /* <DEDUP_REMOVED lines=23> */
.L_x_47204:
[----:B------:R0:W5:Y:S01]  /*10e0*/  LDG.E.U8 R19, desc[UR36][R4.64] ;  /* 0x0000002404137981 */ /* 0x000162000c1e1100 */
[----:B------:R-:W-:Y:S05]  /*10f0*/  BRA `(.L_x_47206) ;  /* 0x0000000c00507947 */ /* 0x000fea0003800000 */
.L_x_47203:
        /* <DEDUP_REMOVED lines=8> */
.L_x_47208:
[----:B------:R0:W5:Y:S01]  /*1180*/  LDG.E.U8 R19, desc[UR36][R4.64] ;  /* 0x0000002404137981 */ /* 0x000162000c1e1100 */
[----:B------:R-:W-:Y:S05]  /*1190*/  BRA `(.L_x_47206) ;  /* 0x0000000c00287947 */ /* 0x000fea0003800000 */
.L_x_47207:
[----:B------:R0:W5:Y:S01]  /*11a0*/  LDG.E.U16 R19, desc[UR36][R4.64] ;  /* 0x0000002404137981 */ /* 0x000162000c1e1500 */
[----:B------:R-:W-:Y:S05]  /*11b0*/  BRA `(.L_x_47206) ;  /* 0x0000000c00207947 */ /* 0x000fea0003800000 */
.L_x_47202:
        /* <DEDUP_REMOVED lines=9> */
.L_x_47210:
[----:B------:R-:W2:Y:S02]  /*1250*/  LDG.E.U16 R0, desc[UR36][R4.64] ;  /* 0x0000002404007981 */ /* 0x000ea4000c1e1500 */
[----:B--2---:R-:W-:-:S06]  /*1260*/  HADD2.F32 R0, -RZ, R0.H0_H0 ;  /* 0x20000000ff007230 */ /* 0x004fcc0000004100 */
[----:B------:R-:W0:Y:S02]  /*1270*/  F2I.FTZ.TRUNC.NTZ R0, R0 ;  /* 0x0000000000007305 */ /* 0x000e24000021f100 */
[----:B0-----:R-:W-:Y:S01]  /*1280*/  PRMT R19, R0, 0x7610, R19 ;  /* 0x0000761000137816 */ /* 0x001fe20000000013 */
[----:B------:R-:W-:Y:S06]  /*1290*/  BRA `(.L_x_47206) ;  /* 0x0000000800e87947 */ /* 0x000fec0003800000 */
.L_x_47209:
        /* <DEDUP_REMOVED lines=9> */
.L_x_47212:
[----:B------:R-:W2:Y:S02]  /*1330*/  LDG.E.U16 R4, desc[UR36][R4.64] ;  /* 0x0000002404047981 */ /* 0x000ea4000c1e1500 */
[----:B--2---:R-:W-:-:S06]  /*1340*/  HADD2.F32 R0, -RZ, R4.H0_H0 ;  /* 0x20000004ff007230 */ /* 0x004fcc0000004100 */
[----:B------:R-:W0:Y:S02]  /*1350*/  F2I.FTZ.TRUNC.NTZ R0, R0 ;  /* 0x0000000000007305 */ /* 0x000e24000021f100 */
[----:B0-----:R-:W-:Y:S01]  /*1360*/  PRMT R19, R0, 0x7610, R19 ;  /* 0x0000761000137816 */ /* 0x001fe20000000013 */
[----:B------:R-:W-:Y:S06]  /*1370*/  BRA `(.L_x_47206) ;  /* 0x0000000800b07947 */ /* 0x000fec0003800000 */
.L_x_47211:
[----:B------:R-:W2:Y:S02]  /*1380*/  LDG.E.64 R4, desc[UR36][R4.64] ;  /* 0x0000002404047981 */ /* 0x000ea4000c1e1b00 */
[----:B--2---:R0:W1:Y:S02]  /*1390*/  F2I.F64.TRUNC R19, R4 ;  /* 0x0000000400137311 */ /* 0x004064000030d100 */
[----:B01----:R-:W-:Y:S05]  /*13a0*/  BRA `(.L_x_47206) ;  /* 0x0000000800a47947 */ /* 0x003fea0003800000 */
.L_x_47201:
        /* <DEDUP_REMOVED lines=12> */
.L_x_47215:
[----:B------:R-:W2:Y:S02]  /*1470*/  LDG.E.64 R4, desc[UR36][R4.64] ;  /* 0x0000002404047981 */ /* 0x000ea4000c1e1b00 */
[----:B--2---:R0:W1:Y:S02]  /*1480*/  F2I.F64.TRUNC R19, R4 ;  /* 0x0000000400137311 */ /* 0x004064000030d100 */
[----:B01----:R-:W-:Y:S05]  /*1490*/  BRA `(.L_x_47206) ;  /* 0x0000000800687947 */ /* 0x003fea0003800000 */
.L_x_47214:
        /* <DEDUP_REMOVED lines=27> */
.L_x_47217:
        /* <DEDUP_REMOVED lines=15> */
.L_x_47216:
[----:B------:R-:W2:Y:S02]  /*1740*/  LDG.E.U16 R0, desc[UR36][R4.64] ;  /* 0x0000002404007981 */ /* 0x000ea4000c1e1500 */
[----:B--2---:R-:W-:-:S06]  /*1750*/  IMAD.U32 R0, R0, 0x10000, RZ ;  /* 0x0001000000007824 */ /* 0x004fcc00078e00ff */
[----:B------:R-:W0:Y:S02]  /*1760*/  F2I.FTZ.TRUNC.NTZ R0, R0 ;  /* 0x0000000000007305 */ /* 0x000e24000021f100 */
[----:B0-----:R-:W-:Y:S01]  /*1770*/  PRMT R19, R0, 0x7610, R19 ;  /* 0x0000761000137816 */ /* 0x001fe20000000013 */
[----:B------:R-:W-:Y:S06]  /*1780*/  BRA `(.L_x_47206) ;  /* 0x0000000400ac7947 */ /* 0x000fec0003800000 */
.L_x_47213:
        /* <DEDUP_REMOVED lines=10> */
.L_x_47220:
        /* <DEDUP_REMOVED lines=21> */
.L_x_47224:
[----:B------:R-:W-:Y:S05]  /*1980*/  BSYNC.RECONVERGENT B1 ;  /* 0x0000000000017941 */ /* 0x000fea0003800200 */
.L_x_47223:
[----:B------:R-:W-:Y:S01]  /*1990*/  IMAD.SHL.U32 R0, R0, 0x100000, RZ ;  /* 0x0010000000007824 */ /* 0x000fe200078e00ff */
[----:B------:R-:W-:-:S04]  /*19a0*/  LEA R3, R3, 0x3b800000, 0x17 ;  /* 0x3b80000003037811 */ /* 0x000fc800078eb8ff */
[----:B------:R-:W-:-:S07]  /*19b0*/  LOP3.LUT R0, R3, R0, R7, 0xfe, !PT ;  /* 0x0000000003007212 */ /* 0x000fce00078efe07 */
.L_x_47222:
[----:B------:R-:W-:Y:S05]  /*19c0*/  BSYNC.RECONVERGENT B0 ;  /* 0x0000000000007941 */ /* 0x000fea0003800200 */
.L_x_47221:
[----:B------:R-:W0:Y:S02]  /*19d0*/  F2I.FTZ.TRUNC.NTZ R0, R0 ;  /* 0x0000000000007305 */ /* 0x000e24000021f100 */
[----:B0-----:R-:W-:Y:S01]  /*19e0*/  PRMT R19, R0, 0x7610, R19 ;  /* 0x0000761000137816 */ /* 0x001fe20000000013 */
[----:B------:R-:W-:Y:S06]  /*19f0*/  BRA `(.L_x_47206) ;  /* 0x0000000400107947 */ /* 0x000fec0003800000 */
.L_x_47219:
        /* <DEDUP_REMOVED lines=21> */
.L_x_47228:
[----:B------:R-:W-:Y:S05]  /*1b50*/  BSYNC.RECONVERGENT B1 ;  /* 0x0000000000017941 */ /* 0x000fea0003800200 */
.L_x_47227:
[----:B------:R-:W-:Y:S01]  /*1b60*/  IMAD.SHL.U32 R0, R0, 0x200000, RZ ;  /* 0x0020000000007824 */ /* 0x000fe200078e00ff */
[----:B------:R-:W-:-:S04]  /*1b70*/  LEA R3, R3, 0x37800000, 0x17 ;  /* 0x3780000003037811 */ /* 0x000fc800078eb8ff */
[----:B------:R-:W-:-:S07]  /*1b80*/  LOP3.LUT R0, R3, R0, R7, 0xfe, !PT ;  /* 0x0000000003007212 */ /* 0x000fce00078efe07 */
.L_x_47226:
[----:B------:R-:W-:Y:S05]  /*1b90*/  BSYNC.RECONVERGENT B0 ;  /* 0x0000000000007941 */ /* 0x000fea0003800200 */
.L_x_47225:
[----:B------:R-:W0:Y:S02]  /*1ba0*/  F2I.FTZ.TRUNC.NTZ R0, R0 ;  /* 0x0000000000007305 */ /* 0x000e24000021f100 */
[----:B0-----:R-:W-:Y:S01]  /*1bb0*/  PRMT R19, R0, 0x7610, R19 ;  /* 0x0000761000137816 */ /* 0x001fe20000000013 */
[----:B------:R-:W-:Y:S06]  /*1bc0*/  BRA `(.L_x_47206) ;  /* 0x00000000009c7947 */ /* 0x000fec0003800000 */
.L_x_47218:
        /* <DEDUP_REMOVED lines=14> */
.L_x_47232:
[----:B------:R-:W-:Y:S05]  /*1cb0*/  BSYNC.RECONVERGENT B0 ;  /* 0x0000000000007941 */ /* 0x000fea0003800200 */
.L_x_47231:
[----:B------:R-:W0:Y:S02]  /*1cc0*/  F2I.FTZ.TRUNC.NTZ R0, R0 ;  /* 0x0000000000007305 */ /* 0x000e24000021f100 */
[----:B0-----:R-:W-:Y:S01]  /*1cd0*/  PRMT R19, R0, 0x7610, R19 ;  /* 0x0000761000137816 */ /* 0x001fe20000000013 */
[----:B------:R-:W-:Y:S06]  /*1ce0*/  BRA `(.L_x_47206) ;  /* 0x0000000000547947 */ /* 0x000fec0003800000 */
.L_x_47205:
        /* <DEDUP_REMOVED lines=16> */
.L_x_47233:
[----:B------:R-:W-:Y:S01]  /*1df0*/  PRMT R19, RZ, 0x7610, R19 ;  /* 0x00007610ff137816 */ /* 0x000fe20000000013 */
[----:B------:R-:W-:Y:S06]  /*1e00*/  BRA `(.L_x_47206) ;  /* 0x00000000000c7947 */ /* 0x000fec0003800000 */
.L_x_47230:
[----:B------:R1:W5:Y:S01]  /*1e10*/  LDG.E.U8 R19, desc[UR36][R4.64] ;  /* 0x0000002404137981 */ /* 0x000362000c1e1100 */
[----:B------:R-:W-:Y:S05]  /*1e20*/  BRA `(.L_x_47206) ;  /* 0x0000000000047947 */ /* 0x000fea0003800000 */
.L_x_47229:
[----:B------:R0:W5:Y:S02]  /*1e30*/  LDG.E.U8 R19, desc[UR36][R4.64] ;  /* 0x0000002404137981 */ /* 0x000164000c1e1100 */
.L_x_47206:
[----:B------:R-:W-:-:S07]  /*1e40*/  VIADD R23, R23, 0x80 ;  /* 0x0000008017177836 */ /* 0x000fce0000000000 */
.L_x_47200:
[----:B------:R-:W-:Y:S05]  /*1e50*/  BSYNC.RECONVERGENT B6 ;  /* 0x0000000000067941 */ /* 0x000fea0003800200 */
.L_x_47199:
        /* <DEDUP_REMOVED lines=23> */
.L_x_47239:
[----:B------:R0:W5:Y:S01]  /*1fd0*/  LDG.E.U8 R17, desc[UR36][R4.64] ;  /* 0x0000002404117981 */ /* 0x000162000c1e1100 */
[----:B------:R-:W-:Y:S05]  /*1fe0*/  BRA `(.L_x_47241) ;  /* 0x0000000c00507947 */ /* 0x000fea0003800000 */
.L_x_47238:
        /* <DEDUP_REMOVED lines=8> */
.L_x_47243:
[----:B------:R0:W5:Y:S01]  /*2070*/  LDG.E.U8 R17, desc[UR36][R4.64] ;  /* 0x0000002404117981 */ /* 0x000162000c1e1100 */
[----:B------:R-:W-:Y:S05]  /*2080*/  BRA `(.L_x_47241) ;  /* 0x0000000c00287947 */ /* 0x000fea0003800000 */
.L_x_47242:
[----:B------:R0:W5:Y:S01]  /*2090*/  LDG.E.U16 R17, desc[UR36][R4.64] ;  /* 0x0000002404117981 */ /* 0x000162000c1e1500 */
[----:B------:R-:W-:Y:S05]  /*20a0*/  BRA `(.L_x_47241) ;  /* 0x0000000c00207947 */ /* 0x000fea0003800000 */
.L_x_47237:
        /* <DEDUP_REMOVED lines=9> */
.L_x_47245:
[----:B------:R-:W2:Y:S02]  /*2140*/  LDG.E.U16 R0, desc[UR36][R4.64] ;  /* 0x0000002404007981 */ /* 0x000ea4000c1e1500 */
[----:B--2---:R-:W-:-:S06]  /*2150*/  HADD2.F32 R0, -RZ, R0.H0_H0 ;  /* 0x20000000ff007230 */ /* 0x004fcc0000004100 */
[----:B------:R-:W0:Y:S02]  /*2160*/  F2I.FTZ.TRUNC.NTZ R0, R0 ;  /* 0x0000000000007305 */ /* 0x000e24000021f100 */
[----:B0-----:R-:W-:Y:S01]  /*2170*/  PRMT R17, R0, 0x7610, R17 ;  /* 0x0000761000117816 */ /* 0x001fe20000000011 */
[----:B------:R-:W-:Y:S06]  /*2180*/  BRA `(.L_x_47241) ;  /* 0x0000000800e87947 */ /* 0x000fec0003800000 */
.L_x_47244:
        /* <DEDUP_REMOVED lines=9> */
.L_x_47247:
[----:B------:R-:W2:Y:S02]  /*2220*/  LDG.E.U16 R4, desc[UR36][R4.64] ;  /* 0x0000002404047981 */ /* 0x000ea4000c1e1500 */
[----:B--2---:R-:W-:-:S06]  /*2230*/  HADD2.F32 R0, -RZ, R4.H0_H0 ;  /* 0x20000004ff007230 */ /* 0x004fcc0000004100 */
[----:B------:R-:W0:Y:S02]  /*2240*/  F2I.FTZ.TRUNC.NTZ R0, R0 ;  /* 0x0000000000007305 */ /* 0x000e24000021f100 */
[----:B0-----:R-:W-:Y:S01]  /*2250*/  PRMT R17, R0, 0x7610, R17 ;  /* 0x0000761000117816 */ /* 0x001fe20000000011 */
[----:B------:R-:W-:Y:S06]  /*2260*/  BRA `(.L_x_47241) ;  /* 0x0000000800b07947 */ /* 0x000fec0003800000 */
.L_x_47246:
[----:B------:R-:W2:Y:S02]  /*2270*/  LDG.E.64 R4, desc[UR36][R4.64] ;  /* 0x0000002404047981 */ /* 0x000ea4000c1e1b00 */
[----:B--2---:R0:W1:Y:S02]  /*2280*/  F2I.F64.TRUNC R17, R4 ;  /* 0x0000000400117311 */ /* 0x004064000030d100 */
[----:B01----:R-:W-:Y:S05]  /*2290*/  BRA `(.L_x_47241) ;  /* 0x0000000800a47947 */ /* 0x003fea0003800000 */
.L_x_47236:
        /* <DEDUP_REMOVED lines=12> */
.L_x_47250:
[----:B------:R-:W2:Y:S02]  /*2360*/  LDG.E.64 R4, desc[UR36][R4.64] ;  /* 0x0000002404047981 */ /* 0x000ea4000c1e1b00 */
[----:B--2---:R3:W4:Y:S02]  /*2370*/  F2I.F64.TRUNC R17, R4 ;  /* 0x0000000400117311 */ /* 0x004724000030d100 */
[----:B---34-:R-:W-:Y:S05]  /*2380*/  BRA `(.L_x_47241) ;  /* 0x0000000800687947 */ /* 0x018fea0003800000 */
.L_x_47249:
        /* <DEDUP_REMOVED lines=27> */
.L_x_47252:
        /* <DEDUP_REMOVED lines=15> */
.L_x_47251:
[----:B------:R-:W2:Y:S02]  /*2630*/  LDG.E.U16 R0, desc[UR36][R4.64] ;  /* 0x0000002404007981 */ /* 0x000ea4000c1e1500 */
[----:B--2---:R-:W-:-:S06]  /*2640*/  IMAD.U32 R0, R0, 0x10000, RZ ;  /* 0x0001000000007824 */ /* 0x004fcc00078e00ff */
[----:B------:R-:W0:Y:S02]  /*2650*/  F2I.FTZ.TRUNC.NTZ R0, R0 ;  /* 0x0000000000007305 */ /* 0x000e24000021f100 */
[----:B0-----:R-:W-:Y:S01]  /*2660*/  PRMT R17, R0, 0x7610, R17 ;  /* 0x0000761000117816 */ /* 0x001fe20000000011 */
[----:B------:R-:W-:Y:S06]  /*2670*/  BRA `(.L_x_47241) ;  /* 0x0000000400ac7947 */ /* 0x000fec0003800000 */
.L_x_47248:
        /* <DEDUP_REMOVED lines=10> */
.L_x_47255:
        /* <DEDUP_REMOVED lines=21> */
.L_x_47259:
[----:B------:R-:W-:Y:S05]  /*2870*/  BSYNC.RECONVERGENT B1 ;  /* 0x0000000000017941 */ /* 0x000fea0003800200 */
.L_x_47258:
[----:B------:R-:W-:Y:S01]  /*2880*/  IMAD.SHL.U32 R0, R0, 0x100000, RZ ;  /* 0x0010000000007824 */ /* 0x000fe200078e00ff */
[----:B------:R-:W-:-:S04]  /*2890*/  LEA R3, R3, 0x3b800000, 0x17 ;  /* 0x3b80000003037811 */ /* 0x000fc800078eb8ff */
[----:B------:R-:W-:-:S07]  /*28a0*/  LOP3.LUT R0, R3, R0, R7, 0xfe, !PT ;  /* 0x0000000003007212 */ /* 0x000fce00078efe07 */
.L_x_47257:
[----:B------:R-:W-:Y:S05]  /*28b0*/  BSYNC.RECONVERGENT B0 ;  /* 0x0000000000007941 */ /* 0x000fea0003800200 */
.L_x_47256:
[----:B------:R-:W0:Y:S02]  /*28c0*/  F2I.FTZ.TRUNC.NTZ R0, R0 ;  /* 0x0000000000007305 */ /* 0x000e24000021f100 */
[----:B0-----:R-:W-:Y:S01]  /*28d0*/  PRMT R17, R0, 0x7610, R17 ;  /* 0x0000761000117816 */ /* 0x001fe20000000011 */
[----:B------:R-:W-:Y:S06]  /*28e0*/  BRA `(.L_x_47241) ;  /* 0x0000000400107947 */ /* 0x000fec0003800000 */
.L_x_47254:
        /* <DEDUP_REMOVED lines=21> */
.L_x_47263:
[----:B------:R-:W-:Y:S05]  /*2a40*/  BSYNC.RECONVERGENT B1 ;  /* 0x0000000000017941 */ /* 0x000fea0003800200 */
.L_x_47262:
[----:B------:R-:W-:Y:S01]  /*2a50*/  IMAD.SHL.U32 R0, R0, 0x200000, RZ ;  /* 0x0020000000007824 */ /* 0x000fe200078e00ff */
[----:B------:R-:W-:-:S04]  /*2a60*/  LEA R3, R3, 0x37800000, 0x17 ;  /* 0x3780000003037811 */ /* 0x000fc800078eb8ff */
[----:B------:R-:W-:-:S07]  /*2a70*/  LOP3.LUT R0, R3, R0, R7, 0xfe, !PT ;  /* 0x0000000003007212 */ /* 0x000fce00078efe07 */
.L_x_47261:
[----:B------:R-:W-:Y:S05]  /*2a80*/  BSYNC.RECONVERGENT B0 ;  /* 0x0000000000007941 */ /* 0x000fea0003800200 */
.L_x_47260:
[----:B------:R-:W0:Y:S02]  /*2a90*/  F2I.FTZ.TRUNC.NTZ R0, R0 ;  /* 0x0000000000007305 */ /* 0x000e24000021f100 */
[----:B0-----:R-:W-:Y:S01]  /*2aa0*/  PRMT R17, R0, 0x7610, R17 ;  /* 0x0000761000117816 */ /* 0x001fe20000000011 */
[----:B------:R-:W-:Y:S06]  /*2ab0*/  BRA `(.L_x_47241) ;  /* 0x00000000009c7947 */ /* 0x000fec0003800000 */
.L_x_47253:
        /* <DEDUP_REMOVED lines=14> */
.L_x_47267:
[----:B------:R-:W-:Y:S05]  /*2ba0*/  BSYNC.RECONVERGENT B0 ;  /* 0x0000000000007941 */ /* 0x000fea0003800200 */
.L_x_47266:
[----:B------:R-:W0:Y:S02]  /*2bb0*/  F2I.FTZ.TRUNC.NTZ R0, R0 ;  /* 0x0000000000007305 */ /* 0x000e24000021f100 */
[----:B0-----:R-:W-:Y:S01]  /*2bc0*/  PRMT R17, R0, 0x7610, R17 ;  /* 0x0000761000117816 */ /* 0x001fe20000000011 */
[----:B------:R-:W-:Y:S06]  /*2bd0*/  BRA `(.L_x_47241) ;  /* 0x0000000000547947 */ /* 0x000fec0003800000 */
.L_x_47240:
        /* <DEDUP_REMOVED lines=16> */
.L_x_47268:
[----:B------:R-:W-:Y:S01]  /*2ce0*/  PRMT R17, RZ, 0x7610, R17 ;  /* 0x00007610ff117816 */ /* 0x000fe20000000011 */
[----:B------:R-:W-:Y:S06]  /*2cf0*/  BRA `(.L_x_47241) ;  /* 0x00000000000c7947 */ /* 0x000fec0003800000 */
.L_x_47265:
[----:B------:R2:W5:Y:S01]  /*2d00*/  LDG.E.U8 R17, desc[UR36][R4.64] ;  /* 0x0000002404117981 */ /* 0x000562000c1e1100 */
[----:B------:R-:W-:Y:S05]  /*2d10*/  BRA `(.L_x_47241) ;  /* 0x0000000000047947 */ /* 0x000fea0003800000 */
.L_x_47264:
[----:B------:R1:W5:Y:S02]  /*2d20*/  LDG.E.U8 R17, desc[UR36][R4.64] ;  /* 0x0000002404117981 */ /* 0x000364000c1e1100 */
.L_x_47241:
[----:B------:R-:W-:-:S07]  /*2d30*/  VIADD R23, R23, 0x80 ;  /* 0x0000008017177836 */ /* 0x000fce0000000000 */
.L_x_47235:
[----:B------:R-:W-:Y:S05]  /*2d40*/  BSYNC.RECONVERGENT B6 ;  /* 0x0000000000067941 */ /* 0x000fea0003800200 */
.L_x_47234:
        /* <DEDUP_REMOVED lines=23> */
.L_x_47274:
[----:B------:R0:W5:Y:S01]  /*2ec0*/  LDG.E.U8 R18, desc[UR36][R4.64] ;  /* 0x0000002404127981 */ /* 0x000162000c1e1100 */
[----:B------:R-:W-:Y:S05]  /*2ed0*/  BRA `(.L_x_47270) ;  /* 0x0000000c004c7947 */ /* 0x000fea0003800000 */
.L_x_47273:
        /* <DEDUP_REMOVED lines=8> */
.L_x_47277:
[----:B------:R0:W5:Y:S01]  /*2f60*/  LDG.E.U8 R18, desc[UR36][R4.64] ;  /* 0x0000002404127981 */ /* 0x000162000c1e1100 */
[----:B------:R-:W-:Y:S05]  /*2f70*/  BRA `(.L_x_47270) ;  /* 0x0000000c00247947 */ /* 0x000fea0003800000 */
.L_x_47276:
[----:B------:R0:W5:Y:S01]  /*2f80*/  LDG.E.U16 R18, desc[UR36][R4.64] ;  /* 0x0000002404127981 */ /* 0x000162000c1e1500 */
[----:B------:R-:W-:Y:S05]  /*2f90*/  BRA `(.L_x_47270) ;  /* 0x0000000c001c7947 */ /* 0x000fea0003800000 */
.L_x_47272:
        /* <DEDUP_REMOVED lines=9> */
.L_x_47279:
[----:B------:R-:W2:Y:S02]  /*3030*/  LDG.E.U16 R0, desc[UR36][R4.64] ;  /* 0x0000002404007981 */ /* 0x000ea4000c1e1500 */
[----:B--2---:R-:W-:-:S06]  /*3040*/  HADD2.F32 R0, -RZ, R0.H0_H0 ;  /* 0x20000000ff007230 */ /* 0x004fcc0000004100 */
[----:B------:R-:W0:Y:S02]  /*3050*/  F2I.FTZ.TRUNC.NTZ R0, R0 ;  /* 0x0000000000007305 */ /* 0x000e24000021f100 */
[----:B0-----:R-:W-:Y:S01]  /*3060*/  PRMT R18, R0, 0x7610, R18 ;  /* 0x0000761000127816 */ /* 0x001fe20000000012 */
[----:B------:R-:W-:Y:S06]  /*3070*/  BRA `(.L_x_47270) ;  /* 0x0000000800e47947 */ /* 0x000fec0003800000 */
.L_x_47278:
        /* <DEDUP_REMOVED lines=9> */
.L_x_47281:
[----:B------:R-:W2:Y:S02]  /*3110*/  LDG.E.U16 R4, desc[UR36][R4.64] ;  /* 0x0000002404047981 */ /* 0x000ea4000c1e1500 */
[----:B--2---:R-:W-:-:S06]  /*3120*/  HADD2.F32 R0, -RZ, R4.H0_H0 ;  /* 0x20000004ff007230 */ /* 0x004fcc0000004100 */
[----:B------:R-:W0:Y:S02]  /*3130*/  F2I.FTZ.TRUNC.NTZ R0, R0 ;  /* 0x0000000000007305 */ /* 0x000e24000021f100 */
[----:B0-----:R-:W-:Y:S01]  /*3140*/  PRMT R18, R0, 0x7610, R18 ;  /* 0x0000761000127816 */ /* 0x001fe20000000012 */
[----:B------:R-:W-:Y:S06]  /*3150*/  BRA `(.L_x_47270) ;  /* 0x0000000800ac7947 */ /* 0x000fec0003800000 */
.L_x_47280:
[----:B------:R-:W2:Y:S02]  /*3160*/  LDG.E.64 R4, desc[UR36][R4.64] ;  /* 0x0000002404047981 */ /* 0x000ea4000c1e1b00 */
[----:B--2---:R0:W1:Y:S02]  /*3170*/  F2I.F64.TRUNC R18, R4 ;  /* 0x0000000400127311 */ /* 0x004064000030d100 */
[----:B01----:R-:W-:Y:S05]  /*3180*/  BRA `(.L_x_47270) ;  /* 0x0000000800a07947 */ /* 0x003fea0003800000 */
.L_x_47271:
        /* <DEDUP_REMOVED lines=12> */
.L_x_47284:
[----:B------:R-:W2:Y:S02]  /*3250*/  LDG.E.64 R4, desc[UR36][R4.64] ;  /* 0x0000002404047981 */ /* 0x000ea4000c1e1b00 */
[----:B--2---:R0:W1:Y:S02]  /*3260*/  F2I.F64.TRUNC R18, R4 ;  /* 0x0000000400127311 */ /* 0x004064000030d100 */
[----:B01----:R-:W-:Y:S05]  /*3270*/  BRA `(.L_x_47270) ;  /* 0x0000000800647947 */ /* 0x003fea0003800000 */
.L_x_47283:
        /* <DEDUP_REMOVED lines=27> */
.L_x_47286:
        /* <DEDUP_REMOVED lines=15> */
.L_x_47285:
[----:B------:R-:W2:Y:S02]  /*3520*/  LDG.E.U16 R0, desc[UR36][R4.64] ;  /* 0x0000002404007981 */ /* 0x000ea4000c1e1500 */
[----:B--2---:R-:W-:-:S06]  /*3530*/  IMAD.U32 R0, R0, 0x10000, RZ ;  /* 0x0001000000007824 */ /* 0x004fcc00078e00ff */
[----:B------:R-:W0:Y:S02]  /*3540*/  F2I.FTZ.TRUNC.NTZ R0, R0 ;  /* 0x0000000000007305 */ /* 0x000e24000021f100 */
[----:B0-----:R-:W-:Y:S01]  /*3550*/  PRMT R18, R0, 0x7610, R18 ;  /* 0x0000761000127816 */ /* 0x001fe20000000012 */
[----:B------:R-:W-:Y:S06]  /*3560*/  BRA `(.L_x_47270) ;  /* 0x0000000400a87947 */ /* 0x000fec0003800000 */
.L_x_47282:
        /* <DEDUP_REMOVED lines=10> */
.L_x_47289:
        /* <DEDUP_REMOVED lines=21> */
.L_x_47293:
[----:B------:R-:W-:Y:S05]  /*3760*/  BSYNC.RECONVERGENT B1 ;  /* 0x0000000000017941 */ /* 0x000fea0003800200 */
.L_x_47292:
[----:B------:R-:W-:Y:S01]  /*3770*/  IMAD.SHL.U32 R0, R0, 0x100000, RZ ;  /* 0x0010000000007824 */ /* 0x000fe200078e00ff */
[----:B------:R-:W-:-:S04]  /*3780*/  LEA R3, R3, 0x3b800000, 0x17 ;  /* 0x3b80000003037811 */ /* 0x000fc800078eb8ff */
[----:B------:R-:W-:-:S07]  /*3790*/  LOP3.LUT R0, R3, R0, R7, 0xfe, !PT ;  /* 0x0000000003007212 */ /* 0x000fce00078efe07 */
.L_x_47291:
[----:B------:R-:W-:Y:S05]  /*37a0*/  BSYNC.RECONVERGENT B0 ;  /* 0x0000000000007941 */ /* 0x000fea0003800200 */
.L_x_47290:
[----:B------:R-:W0:Y:S02]  /*37b0*/  F2I.FTZ.TRUNC.NTZ R0, R0 ;  /* 0x0000000000007305 */ /* 0x000e24000021f100 */
[----:B0-----:R-:W-:Y:S01]  /*37c0*/  PRMT R18, R0, 0x7610, R18 ;  /* 0x0000761000127816 */ /* 0x001fe20000000012 */
[----:B------:R-:W-:Y:S06]  /*37d0*/  BRA `(.L_x_47270) ;  /* 0x00000004000c7947 */ /* 0x000fec0003800000 */
.L_x_47288:
        /* <DEDUP_REMOVED lines=21> */
.L_x_47297:
[----:B------:R-:W-:Y:S05]  /*3930*/  BSYNC.RECONVERGENT B1 ;  /* 0x0000000000017941 */ /* 0x000fea0003800200 */
.L_x_47296:
[----:B------:R-:W-:Y:S01]  /*3940*/  IMAD.SHL.U32 R0, R0, 0x200000, RZ ;  /* 0x0020000000007824 */ /* 0x000fe200078e00ff */
[----:B------:R-:W-:-:S04]  /*3950*/  LEA R3, R3, 0x37800000, 0x17 ;  /* 0x3780000003037811 */ /* 0x000fc800078eb8ff */
[----:B------:R-:W-:-:S07]  /*3960*/  LOP3.LUT R0, R3, R0, R7, 0xfe, !PT ;  /* 0x0000000003007212 */ /* 0x000fce00078efe07 */
.L_x_47295:
[----:B------:R-:W-:Y:S05]  /*3970*/  BSYNC.RECONVERGENT B0 ;  /* 0x0000000000007941 */ /* 0x000fea0003800200 */
.L_x_47294:
[----:B------:R-:W0:Y:S02]  /*3980*/  F2I.FTZ.TRUNC.NTZ R0, R0 ;  /* 0x0000000000007305 */ /* 0x000e24000021f100 */
[----:B0-----:R-:W-:Y:S01]  /*3990*/  PRMT R18, R0, 0x7610, R18 ;  /* 0x0000761000127816 */ /* 0x001fe20000000012 */
[----:B------:R-:W-:Y:S06]  /*39a0*/  BRA `(.L_x_47270) ;  /* 0x0000000000987947 */ /* 0x000fec0003800000 */
.L_x_47287:
        /* <DEDUP_REMOVED lines=14> */
.L_x_47301:
[----:B------:R-:W-:Y:S05]  /*3a90*/  BSYNC.RECONVERGENT B0 ;  /* 0x0000000000007941 */ /* 0x000fea0003800200 */
.L_x_47300:
[----:B------:R-:W0:Y:S02]  /*3aa0*/  F2I.FTZ.TRUNC.NTZ R0, R0 ;  /* 0x0000000000007305 */ /* 0x000e24000021f100 */
[----:B0-----:R-:W-:Y:S01]  /*3ab0*/  PRMT R18, R0, 0x7610, R18 ;  /* 0x0000761000127816 */ /* 0x001fe20000000012 */
[----:B------:R-:W-:Y:S06]  /*3ac0*/  BRA `(.L_x_47270) ;  /* 0x0000000000507947 */ /* 0x000fec0003800000 */
.L_x_47275:
        /* <DEDUP_REMOVED lines=16> */
.L_x_47302:
[----:B------:R-:W-:Y:S05]  /*3bd0*/  BRA `(.L_x_47270) ;  /* 0x00000000000c7947 */ /* 0x000fea0003800000 */
.L_x_47299:
[----:B------:R0:W5:Y:S01]  /*3be0*/  LDG.E.U8 R18, desc[UR36][R4.64] ;  /* 0x0000002404127981 */ /* 0x000162000c1e1100 */
[----:B------:R-:W-:Y:S05]  /*3bf0*/  BRA `(.L_x_47270) ;  /* 0x0000000000047947 */ /* 0x000fea0003800000 */
.L_x_47298:
[----:B------:R0:W5:Y:S02]  /*3c00*/  LDG.E.U8 R18, desc[UR36][R4.64] ;  /* 0x0000002404127981 */ /* 0x000164000c1e1100 */
.L_x_47270:
[----:B------:R-:W-:Y:S05]  /*3c10*/  BSYNC.RECONVERGENT B6 ;  /* 0x0000000000067941 */ /* 0x000fea0003800200 */
.L_x_47269:
[----:B------:R-:W0:Y:S01]  /*3c20*/  LDC.U8 R0, c[0x0][0x385] ;  /* 0x0000e140ff007b82 */ /* 0x000e220000000000 */
[----:B------:R-:W-:Y:S01]  /*3c30*/  ISETP.GE.AND P0, PT, R25, R16, PT ;  /* 0x000000101900720c */ /* 0x000fe20003f06270 */
[----:B------:R-:W-:-:S12]  /*3c40*/  BSSY.RECONVERGENT B0, `(.L_x_47303) ;  /* 0x000000e000007945 */ /* 0x000fd80003800200 */
[----:B------:R-:W-:Y:S05]  /*3c50*/  @P0 BRA `(.L_x_47304) ;  /* 0x0000000000300947 */ /* 0x000fea0003800000 */
[----:B0-----:R-:W-:Y:S02]  /*3c60*/  PRMT R6, R0, 0x8880, RZ ;  /* 0x0000888000067816 */ /* 0x001fe400000000ff */
[----:B-12345:R-:W-:Y:S02]  /*3c70*/  PRMT R5, R22, 0x8880, RZ ;  /* 0x0000888016057816 */ /* 0x03efe400000000ff */
[----:B------:R-:W-:-:S07]  /*3c80*/  MOV R4, 0x3ca0 ;  /* 0x00003ca000047802 */ /* 0x000fce0000000f00 */
[----:B------:R-:W-:Y:S05]  /*3c90*/  CALL.REL.NOINC `($__internal_85_$__cuda_sm20_rem_s16) ;  /* 0x0000004000f47944 */ /* 0x000fea0003c00000 */
        /* <DEDUP_REMOVED lines=8> */
.L_x_47304:
[----:B------:R-:W-:Y:S05]  /*3d20*/  BSYNC.RECONVERGENT B0 ;  /* 0x0000000000007941 */ /* 0x000fea0003800200 */
.L_x_47303:
[----:B------:R-:W-:Y:S01]  /*3d30*/  VIADD R23, R25, 0x80 ;  /* 0x0000008019177836 */ /* 0x000fe20000000000 */
[----:B------:R-:W-:Y:S04]  /*3d40*/  BSSY.RECONVERGENT B0, `(.L_x_47305) ;  /* 0x000000f000007945 */ /* 0x000fe80003800200 */
[----:B------:R-:W-:-:S13]  /*3d50*/  ISETP.GE.AND P0, PT, R23, R16, PT ;  /* 0x000000101700720c */ /* 0x000fda0003f06270 */
[----:B------:R-:W-:Y:S05]  /*3d60*/  @P0 BRA `(.L_x_47306) ;  /* 0x0000000000300947 */ /* 0x000fea0003800000 */
[----:B0-----:R-:W-:Y:S02]  /*3d70*/  PRMT R6, R0, 0x8880, RZ ;  /* 0x0000888000067816 */ /* 0x001fe400000000ff */
[----:B-12345:R-:W-:Y:S02]  /*3d80*/  PRMT R5, R19, 0x8880, RZ ;  /* 0x0000888013057816 */ /* 0x03efe400000000ff */
[----:B------:R-:W-:-:S07]  /*3d90*/  MOV R4, 0x3db0 ;  /* 0x00003db000047802 */ /* 0x000fce0000000f00 */
[----:B------:R-:W-:Y:S05]  /*3da0*/  CALL.REL.NOINC `($__internal_85_$__cuda_sm20_rem_s16) ;  /* 0x0000004000b07944 */ /* 0x000fea0003c00000 */
        /* <DEDUP_REMOVED lines=8> */
.L_x_47306:
[----:B------:R-:W-:Y:S05]  /*3e30*/  BSYNC.RECONVERGENT B0 ;  /* 0x0000000000007941 */ /* 0x000fea0003800200 */
.L_x_47305:
[----:B01234-:R-:W-:Y:S01]  /*3e40*/  VIADD R5, R25, 0x100 ;  /* 0x0000010019057836 */ /* 0x01ffe20000000000 */
[----:B------:R-:W-:Y:S04]  /*3e50*/  BSSY.RECONVERGENT B0, `(.L_x_47307) ;  /* 0x000000f000007945 */ /* 0x000fe80003800200 */
[----:B------:R-:W-:-:S13]  /*3e60*/  ISETP.GE.AND P0, PT, R5, R16, PT ;  /* 0x000000100500720c */ /* 0x000fda0003f06270 */
[----:B------:R-:W-:Y:S05]  /*3e70*/  @P0 BRA `(.L_x_47308) ;  /* 0x0000000000300947 */ /* 0x000fea0003800000 */
[----:B------:R-:W-:Y:S02]  /*3e80*/  PRMT R6, R0, 0x8880, RZ ;  /* 0x0000888000067816 */ /* 0x000fe400000000ff */
[----:B-----5:R-:W-:Y:S02]  /*3e90*/  PRMT R5, R17, 0x8880, RZ ;  /* 0x0000888011057816 */ /* 0x020fe400000000ff */
        /* <DEDUP_REMOVED lines=10> */
.L_x_47308:
[----:B------:R-:W-:Y:S05]  /*3f40*/  BSYNC.RECONVERGENT B0 ;  /* 0x0000000000007941 */ /* 0x000fea0003800200 */
.L_x_47307:
[----:B------:R-:W-:Y:S01]  /*3f50*/  VIADD R5, R25, 0x180 ;  /* 0x0000018019057836 */ /* 0x000fe20000000000 */
        /* <DEDUP_REMOVED lines=15> */
.L_x_47310:
[----:B------:R-:W-:Y:S05]  /*4050*/  BSYNC.RECONVERGENT B0 ;  /* 0x0000000000007941 */ /* 0x000fea0003800200 */
.L_x_47309:
        /* <DEDUP_REMOVED lines=26> */
.L_x_47317:
[----:B------:R4:W-:Y:S01]  /*4200*/  STG.E.U8 desc[UR36][R8.64], R3 ;  /* 0x0000000308007986 */ /* 0x0009e2000c101124 */
[----:B------:R-:W-:Y:S01]  /*4210*/  IMAD.MOV.U32 R25, RZ, RZ, R23 ;  /* 0x000000ffff197224 */ /* 0x000fe200078e0017 */
[----:B------:R-:W-:Y:S06]  /*4220*/  BRA `(.L_x_47319) ;  /* 0x0000000c00d87947 */ /* 0x000fec0003800000 */
.L_x_47316:
        /* <DEDUP_REMOVED lines=13> */
.L_x_47321:
[----:B------:R-:W-:Y:S01]  /*4300*/  LOP3.LUT R3, R3, 0xffff, RZ, 0xc0, !PT ;  /* 0x0000ffff03037812 */ /* 0x000fe200078ec0ff */
[----:B------:R-:W-:-:S03]  /*4310*/  IMAD.MOV.U32 R25, RZ, RZ, R23 ;  /* 0x000000ffff197224 */ /* 0x000fc600078e0017 */
[----:B------:R-:W-:-:S05]  /*4320*/  PRMT R3, R3, 0x8880, RZ ;  /* 0x0000888003037816 */ /* 0x000fca00000000ff */
[----:B------:R2:W-:Y:S01]  /*4330*/  STG.E desc[UR36][R8.64], R3 ;  /* 0x0000000308007986 */ /* 0x0005e2000c101924 */
[----:B------:R-:W-:Y:S05]  /*4340*/  BRA `(.L_x_47319) ;  /* 0x0000000c00907947 */ /* 0x000fea0003800000 */
.L_x_47320:
[----:B------:R-:W-:Y:S01]  /*4350*/  PRMT R3, R3, 0x8880, RZ ;  /* 0x0000888003037816 */ /* 0x000fe200000000ff */
[----:B------:R-:W-:-:S03]  /*4360*/  IMAD.MOV.U32 R25, RZ, RZ, R23 ;  /* 0x000000ffff197224 */ /* 0x000fc600078e0017 */
[----:B------:R-:W-:-:S05]  /*4370*/  PRMT R3, R3, 0x7710, RZ ;  /* 0x0000771003037816 */ /* 0x000fca00000000ff */
[----:B------:R0:W-:Y:S01]  /*4380*/  STG.E.U16 desc[UR36][R8.64], R3 ;  /* 0x0000000308007986 */ /* 0x0001e2000c101524 */
[----:B------:R-:W-:Y:S05]  /*4390*/  BRA `(.L_x_47319) ;  /* 0x0000000c007c7947 */ /* 0x000fea0003800000 */
.L_x_47315:
        /* <DEDUP_REMOVED lines=10> */
.L_x_47323:
[----:B------:R-:W0:Y:S01]  /*4440*/  I2F.S8 R0, R3 ;  /* 0x0000000300007306 */ /* 0x000e220000001400 */
[----:B------:R-:W-:Y:S01]  /*4450*/  IMAD.MOV.U32 R25, RZ, RZ, R23 ;  /* 0x000000ffff197224 */ /* 0x000fe200078e0017 */
[----:B0-----:R-:W-:-:S05]  /*4460*/  F2FP.F16.F32.PACK_AB R0, RZ, R0 ;  /* 0x00000000ff00723e */ /* 0x001fca00000000ff */
[----:B------:R0:W-:Y:S01]  /*4470*/  STG.E.U16 desc[UR36][R8.64], R0 ;  /* 0x0000000008007986 */ /* 0x0001e2000c101524 */
[----:B------:R-:W-:Y:S05]  /*4480*/  BRA `(.L_x_47319) ;  /* 0x0000000c00407947 */ /* 0x000fea0003800000 */
.L_x_47322:
        /* <DEDUP_REMOVED lines=11> */
.L_x_47325:
[----:B------:R-:W0:Y:S01]  /*4540*/  I2F.S8 R3, R3 ;  /* 0x0000000300037306 */ /* 0x000e220000001400 */
[----:B------:R-:W-:Y:S01]  /*4550*/  IMAD.MOV.U32 R25, RZ, RZ, R23 ;  /* 0x000000ffff197224 */ /* 0x000fe200078e0017 */
[----:B0-----:R-:W-:-:S04]  /*4560*/  F2FP.F16.F32.PACK_AB R3, RZ, R3 ;  /* 0x00000003ff03723e */ /* 0x001fc800000000ff */
[----:B------:R-:W-:-:S05]  /*4570*/  PRMT R3, R3, 0x5410, RZ ;  /* 0x0000541003037816 */ /* 0x000fca00000000ff */
[----:B------:R0:W-:Y:S01]  /*4580*/  STG.E desc[UR36][R8.64], R3 ;  /* 0x0000000308007986 */ /* 0x0001e2000c101924 */
[----:B------:R-:W-:Y:S05]  /*4590*/  BRA `(.L_x_47319) ;  /* 0x0000000800fc7947 */ /* 0x000fea0003800000 */
.L_x_47324:
[----:B------:R-:W-:Y:S01]  /*45a0*/  PRMT R4, R3, 0x8880, RZ ;  /* 0x0000888003047816 */ /* 0x000fe200000000ff */
[----:B------:R-:W-:-:S03]  /*45b0*/  IMAD.MOV.U32 R25, RZ, RZ, R23 ;  /* 0x000000ffff197224 */ /* 0x000fc600078e0017 */
[----:B------:R-:W-:-:S06]  /*45c0*/  PRMT R4, R4, 0x7710, RZ ;  /* 0x0000771004047816 */ /* 0x000fcc00000000ff */
[----:B------:R-:W0:Y:S02]  /*45d0*/  I2F.F64.S16 R4, R4 ;  /* 0x0000000400047312 */ /* 0x000e240000101c00 */
[----:B0-----:R0:W-:Y:S01]  /*45e0*/  STG.E.64 desc[UR36][R8.64], R4 ;  /* 0x0000000408007986 */ /* 0x0011e2000c101b24 */
[----:B------:R-:W-:Y:S05]  /*45f0*/  BRA `(.L_x_47319) ;  /* 0x0000000800e47947 */ /* 0x000fea0003800000 */
.L_x_47314:
        /* <DEDUP_REMOVED lines=13> */
.L_x_47328:
[----:B------:R-:W-:Y:S02]  /*46d0*/  PRMT R4, R3, 0x8880, RZ ;  /* 0x0000888003047816 */ /* 0x000fe400000000ff */
[----:B------:R-:W-:Y:S01]  /*46e0*/  CS2R R6, SRZ ;  /* 0x0000000000067805 */ /* 0x000fe2000001ff00 */
[----:B------:R-:W-:Y:S01]  /*46f0*/  IMAD.MOV.U32 R25, RZ, RZ, R23 ;  /* 0x000000ffff197224 */ /* 0x000fe200078e0017 */
[----:B------:R-:W-:-:S06]  /*4700*/  PRMT R4, R4, 0x7710, RZ ;  /* 0x0000771004047816 */ /* 0x000fcc00000000ff */
[----:B------:R-:W0:Y:S02]  /*4710*/  I2F.F64.S16 R4, R4 ;  /* 0x0000000400047312 */ /* 0x000e240000101c00 */
[----:B0-----:R0:W-:Y:S01]  /*4720*/  STG.E.128 desc[UR36][R8.64], R4 ;  /* 0x0000000408007986 */ /* 0x0011e2000c101d24 */
[----:B------:R-:W-:Y:S05]  /*4730*/  BRA `(.L_x_47319) ;  /* 0x0000000800947947 */ /* 0x000fea0003800000 */
.L_x_47327:
        /* <DEDUP_REMOVED lines=19> */
.L_x_47332:
[----:B------:R-:W-:Y:S05]  /*4870*/  BSYNC.RECONVERGENT B0 ;  /* 0x0000000000007941 */ /* 0x000fea0003800200 */
.L_x_47331:
[----:B------:R-:W-:Y:S01]  /*4880*/  LOP3.LUT R5, R0, 0x80, R5, 0xf8, !PT ;  /* 0x0000008000057812 */ /* 0x000fe200078ef805 */
[----:B------:R-:W-:-:S04]  /*4890*/  IMAD.MOV.U32 R25, RZ, RZ, R23 ;  /* 0x000000ffff197224 */ /* 0x000fc800078e0017 */
[----:B------:R0:W-:Y:S01]  /*48a0*/  STG.E.U8 desc[UR36][R8.64], R5 ;  /* 0x0000000508007986 */ /* 0x0001e2000c101124 */
[----:B------:R-:W-:Y:S05]  /*48b0*/  BRA `(.L_x_47319) ;  /* 0x0000000800347947 */ /* 0x000fea0003800000 */
.L_x_47330:
        /* <DEDUP_REMOVED lines=15> */
.L_x_47334:
[----:B------:R-:W-:Y:S05]  /*49b0*/  BSYNC.RECONVERGENT B0 ;  /* 0x0000000000007941 */ /* 0x000fea0003800200 */
.L_x_47333:
[----:B------:R-:W-:Y:S01]  /*49c0*/  LOP3.LUT R5, R0, 0x80, R5, 0xf8, !PT ;  /* 0x0000008000057812 */ /* 0x000fe200078ef805 */
[----:B------:R-:W-:-:S04]  /*49d0*/  IMAD.MOV.U32 R25, RZ, RZ, R23 ;  /* 0x000000ffff197224 */ /* 0x000fc800078e0017 */
[----:B------:R0:W-:Y:S01]  /*49e0*/  STG.E.U8 desc[UR36][R8.64], R5 ;  /* 0x0000000508007986 */ /* 0x0001e2000c101124 */
[----:B------:R-:W-:Y:S05]  /*49f0*/  BRA `(.L_x_47319) ;  /* 0x0000000400e47947 */ /* 0x000fea0003800000 */
.L_x_47329:
[----:B------:R-:W0:Y:S01]  /*4a00*/  I2F.S8 R0, R3 ;  /* 0x0000000300007306 */ /* 0x000e220000001400 */
[----:B------:R-:W-:Y:S01]  /*4a10*/  IMAD.MOV.U32 R25, RZ, RZ, R23 ;  /* 0x000000ffff197224 */ /* 0x000fe200078e0017 */
[----:B0-----:R-:W-:-:S05]  /*4a20*/  F2FP.BF16.F32.PACK_AB R0, RZ, R0 ;  /* 0x00000000ff00723e */ /* 0x001fca00000010ff */
[----:B------:R0:W-:Y:S01]  /*4a30*/  STG.E.U16 desc[UR36][R8.64], R0 ;  /* 0x0000000008007986 */ /* 0x0001e2000c101524 */
[----:B------:R-:W-:Y:S05]  /*4a40*/  BRA `(.L_x_47319) ;  /* 0x0000000400d07947 */ /* 0x000fea0003800000 */
.L_x_47326:
        /* <DEDUP_REMOVED lines=13> */
.L_x_47337:
        /* <DEDUP_REMOVED lines=13> */
.L_x_47340:
[----:B------:R-:W-:-:S04]  /*4bf0*/  SHF.R.U32.HI R0, RZ, 0x14, R3 ;  /* 0x00000014ff007819 */ /* 0x000fc80000011603 */
[----:B------:R-:W-:-:S04]  /*4c00*/  LOP3.LUT R0, R0, 0x1, RZ, 0xc0, !PT ;  /* 0x0000000100007812 */ /* 0x000fc800078ec0ff */
[----:B------:R-:W-:-:S04]  /*4c10*/  IADD3 R0, PT, PT, R3, 0x487ffff, R0 ;  /* 0x0487ffff03007810 */ /* 0x000fc80007ffe000 */
[----:B------:R-:W-:-:S04]  /*4c20*/  SHF.R.U32.HI R0, RZ, 0x14, R0 ;  /* 0x00000014ff007819 */ /* 0x000fc80000011600 */
[----:B------:R-:W-:-:S07]  /*4c30*/  LOP3.LUT R0, R0, 0xff, RZ, 0xc0, !PT ;  /* 0x000000ff00007812 */ /* 0x000fce00078ec0ff */
.L_x_47341:
[----:B------:R-:W-:-:S04]  /*4c40*/  SHF.R.U32.HI R3, RZ, 0x18, R3 ;  /* 0x00000018ff037819 */ /* 0x000fc80000011603 */
[----:B------:R-:W-:-:S04]  /*4c50*/  LOP3.LUT R0, R0, 0x80, R3, 0xf8, !PT ;  /* 0x0000008000007812 */ /* 0x000fc800078ef803 */
[----:B------:R-:W-:-:S07]  /*4c60*/  PRMT R4, R0, 0x7610, R4 ;  /* 0x0000761000047816 */ /* 0x000fce0000000004 */
.L_x_47339:
[----:B------:R-:W-:Y:S05]  /*4c70*/  BSYNC.RECONVERGENT B0 ;  /* 0x0000000000007941 */ /* 0x000fea0003800200 */
.L_x_47338:
[----:B------:R0:W-:Y:S01]  /*4c80*/  STG.E.U8 desc[UR36][R8.64], R4 ;  /* 0x0000000408007986 */ /* 0x0001e2000c101124 */
[----:B------:R-:W-:Y:S01]  /*4c90*/  IMAD.MOV.U32 R25, RZ, RZ, R23 ;  /* 0x000000ffff197224 */ /* 0x000fe200078e0017 */
[----:B------:R-:W-:Y:S06]  /*4ca0*/  BRA `(.L_x_47319) ;  /* 0x0000000400387947 */ /* 0x000fec0003800000 */
.L_x_47336:
        /* <DEDUP_REMOVED lines=13> */
.L_x_47344:
[----:B------:R-:W-:-:S04]  /*4d80*/  SHF.R.U32.HI R0, RZ, 0x15, R3 ;  /* 0x00000015ff007819 */ /* 0x000fc80000011603 */
[----:B------:R-:W-:-:S04]  /*4d90*/  LOP3.LUT R0, R0, 0x1, RZ, 0xc0, !PT ;  /* 0x0000000100007812 */ /* 0x000fc800078ec0ff */
[----:B------:R-:W-:-:S04]  /*4da0*/  IADD3 R0, PT, PT, R3, 0x88fffff, R0 ;  /* 0x088fffff03007810 */ /* 0x000fc80007ffe000 */
[----:B------:R-:W-:-:S04]  /*4db0*/  SHF.R.U32.HI R0, RZ, 0x15, R0 ;  /* 0x00000015ff007819 */ /* 0x000fc80000011600 */
[----:B------:R-:W-:-:S07]  /*4dc0*/  LOP3.LUT R0, R0, 0xff, RZ, 0xc0, !PT ;  /* 0x000000ff00007812 */ /* 0x000fce00078ec0ff */
.L_x_47345:
[----:B------:R-:W-:-:S04]  /*4dd0*/  SHF.R.U32.HI R3, RZ, 0x18, R3 ;  /* 0x00000018ff037819 */ /* 0x000fc80000011603 */
[----:B------:R-:W-:-:S04]  /*4de0*/  LOP3.LUT R0, R0, 0x80, R3, 0xf8, !PT ;  /* 0x0000008000007812 */ /* 0x000fc800078ef803 */
[----:B------:R-:W-:-:S07]  /*4df0*/  PRMT R4, R0, 0x7610, R4 ;  /* 0x0000761000047816 */ /* 0x000fce0000000004 */
.L_x_47343:
[----:B------:R-:W-:Y:S05]  /*4e00*/  BSYNC.RECONVERGENT B0 ;  /* 0x0000000000007941 */ /* 0x000fea0003800200 */
.L_x_47342:
[----:B------:R0:W-:Y:S01]  /*4e10*/  STG.E.U8 desc[UR36][R8.64], R4 ;  /* 0x0000000408007986 */ /* 0x0001e2000c101124 */
[----:B------:R-:W-:Y:S01]  /*4e20*/  IMAD.MOV.U32 R25, RZ, RZ, R23 ;  /* 0x000000ffff197224 */ /* 0x000fe200078e0017 */
[----:B------:R-:W-:Y:S06]  /*4e30*/  BRA `(.L_x_47319) ;  /* 0x0000000000d47947 */ /* 0x000fec0003800000 */
.L_x_47335:
[----:B------:R-:W-:-:S13]  /*4e40*/  ISETP.NE.AND P0, PT, R0, 0x1c, PT ;  /* 0x0000001c0000780c */ /* 0x000fda0003f05270 */
[----:B------:R-:W-:Y:S05]  /*4e50*/  @!P0 BRA `(.L_x_47346) ;  /* 0x0000000000bc8947 */ /* 0x000fea0003800000 */
[----:B------:R-:W-:-:S13]  /*4e60*/  ISETP.NE.AND P0, PT, R0, 0x1d, PT ;  /* 0x0000001d0000780c */ /* 0x000fda0003f05270 */
[----:B------:R-:W-:Y:S05]  /*4e70*/  @!P0 BRA `(.L_x_47347) ;  /* 0x0000000000988947 */ /* 0x000fea0003800000 */
[----:B------:R-:W-:-:S13]  /*4e80*/  ISETP.NE.AND P0, PT, R0, 0x2c, PT ;  /* 0x0000002c0000780c */ /* 0x000fda0003f05270 */
[----:B------:R-:W-:Y:S05]  /*4e90*/  @!P0 BRA `(.L_x_47348) ;  /* 0x0000000000488947 */ /* 0x000fea0003800000 */
.L_x_47318:
        /* <DEDUP_REMOVED lines=16> */
.L_x_47349:
[----:B------:R-:W-:Y:S01]  /*4fa0*/  IMAD.MOV.U32 R25, RZ, RZ, R23 ;  /* 0x000000ffff197224 */ /* 0x000fe200078e0017 */
[----:B------:R-:W-:Y:S06]  /*4fb0*/  BRA `(.L_x_47319) ;  /* 0x0000000000747947 */ /* 0x000fec0003800000 */
.L_x_47348:
        /* <DEDUP_REMOVED lines=18> */
.L_x_47347:
[----:B------:R-:W-:Y:S01]  /*50e0*/  LOP3.LUT R3, R3, 0xffff, RZ, 0xc0, !PT ;  /* 0x0000ffff03037812 */ /* 0x000fe200078ec0ff */
[----:B------:R-:W-:-:S03]  /*50f0*/  IMAD.MOV.U32 R25, RZ, RZ, R23 ;  /* 0x000000ffff197224 */ /* 0x000fc600078e0017 */
[----:B------:R-:W-:-:S05]  /*5100*/  PRMT R3, R3, 0x8880, RZ ;  /* 0x0000888003037816 */ /* 0x000fca00000000ff */
[----:B------:R-:W-:-:S05]  /*5110*/  IMAD.MOV.U32 R4, RZ, RZ, R3 ;  /* 0x000000ffff047224 */ /* 0x000fca00078e0003 */
[----:B------:R-:W-:-:S05]  /*5120*/  SHF.R.S32.HI R5, RZ, 0x1f, R4 ;  /* 0x0000001fff057819 */ /* 0x000fca0000011404 */
[----:B------:R0:W-:Y:S01]  /*5130*/  STG.E.64 desc[UR36][R8.64], R4 ;  /* 0x0000000408007986 */ /* 0x0001e2000c101b24 */
[----:B------:R-:W-:Y:S05]  /*5140*/  BRA `(.L_x_47319) ;  /* 0x0000000000107947 */ /* 0x000fea0003800000 */
.L_x_47346:
[----:B------:R-:W-:Y:S01]  /*5150*/  LOP3.LUT R3, R3, 0xffff, RZ, 0xc0, !PT ;  /* 0x0000ffff03037812 */ /* 0x000fe200078ec0ff */
[----:B------:R-:W-:-:S03]  /*5160*/  IMAD.MOV.U32 R25, RZ, RZ, R23 ;  /* 0x000000ffff197224 */ /* 0x000fc600078e0017 */
[----:B------:R-:W-:-:S05]  /*5170*/  PRMT R3, R3, 0x8880, RZ ;  /* 0x0000888003037816 */ /* 0x000fca00000000ff */
[----:B------:R0:W-:Y:S02]  /*5180*/  STG.E desc[UR36][R8.64], R3 ;  /* 0x0000000308007986 */ /* 0x0001e4000c101924 */
.L_x_47319:
        /* <DEDUP_REMOVED lines=23> */
.L_x_47354:
[----:B------:R0:W-:Y:S01]  /*5300*/  STG.E.U8 desc[UR36][R8.64], R22 ;  /* 0x0000001608007986 */ /* 0x0001e2000c101124 */
[----:B------:R-:W-:Y:S05]  /*5310*/  BRA `(.L_x_47356) ;  /* 0x0000000c00807947 */ /* 0x000fea0003800000 */
.L_x_47353:
        /* <DEDUP_REMOVED lines=12> */
.L_x_47358:
[----:B------:R-:W-:-:S04]  /*53e0*/  LOP3.LUT R22, R22, 0xffff, RZ, 0xc0, !PT ;  /* 0x0000ffff16167812 */ /* 0x000fc800078ec0ff */
[----:B------:R-:W-:-:S05]  /*53f0*/  PRMT R3, R22, 0x8880, RZ ;  /* 0x0000888016037816 */ /* 0x000fca00000000ff */
[----:B------:R0:W-:Y:S01]  /*5400*/  STG.E desc[UR36][R8.64], R3 ;  /* 0x0000000308007986 */ /* 0x0001e2000c101924 */
[----:B------:R-:W-:Y:S05]  /*5410*/  BRA `(.L_x_47356) ;  /* 0x0000000c00407947 */ /* 0x000fea0003800000 */
.L_x_47357:
[----:B------:R-:W-:-:S04]  /*5420*/  PRMT R3, R22, 0x8880, RZ ;  /* 0x0000888016037816 */ /* 0x000fc800000000ff */
[----:B------:R-:W-:-:S05]  /*5430*/  PRMT R3, R3, 0x7710, RZ ;  /* 0x0000771003037816 */ /* 0x000fca00000000ff */
[----:B------:R0:W-:Y:S01]  /*5440*/  STG.E.U16 desc[UR36][R8.64], R3 ;  /* 0x0000000308007986 */ /* 0x0001e2000c101524 */
[----:B------:R-:W-:Y:S05]  /*5450*/  BRA `(.L_x_47356) ;  /* 0x0000000c00307947 */ /* 0x000fea0003800000 */
.L_x_47352:
        /* <DEDUP_REMOVED lines=9> */
.L_x_47360:
[----:B------:R-:W0:Y:S02]  /*54f0*/  I2F.S8 R0, R22 ;  /* 0x0000001600007306 */ /* 0x000e240000001400 */
[----:B0-----:R-:W-:-:S05]  /*5500*/  F2FP.F16.F32.PACK_AB R0, RZ, R0 ;  /* 0x00000000ff00723e */ /* 0x001fca00000000ff */
[----:B------:R0:W-:Y:S01]  /*5510*/  STG.E.U16 desc[UR36][R8.64], R0 ;  /* 0x0000000008007986 */ /* 0x0001e2000c101524 */
[----:B------:R-:W-:Y:S05]  /*5520*/  BRA `(.L_x_47356) ;  /* 0x0000000800fc7947 */ /* 0x000fea0003800000 */
.L_x_47359:
        /* <DEDUP_REMOVED lines=10> */
.L_x_47362:
[----:B------:R-:W0:Y:S02]  /*55d0*/  I2F.S8 R22, R22 ;  /* 0x0000001600167306 */ /* 0x000e240000001400 */
[----:B0-----:R-:W-:-:S04]  /*55e0*/  F2FP.F16.F32.PACK_AB R3, RZ, R22 ;  /* 0x00000016ff03723e */ /* 0x001fc800000000ff */
[----:B------:R-:W-:-:S05]  /*55f0*/  PRMT R3, R3, 0x5410, RZ ;  /* 0x0000541003037816 */ /* 0x000fca00000000ff */
[----:B------:R0:W-:Y:S01]  /*5600*/  STG.E desc[UR36][R8.64], R3 ;  /* 0x0000000308007986 */ /* 0x0001e2000c101924 */
[----:B------:R-:W-:Y:S05]  /*5610*/  BRA `(.L_x_47356) ;  /* 0x0000000800c07947 */ /* 0x000fea0003800000 */
.L_x_47361:
[----:B------:R-:W-:-:S04]  /*5620*/  PRMT R4, R22, 0x8880, RZ ;  /* 0x0000888016047816 */ /* 0x000fc800000000ff */
[----:B------:R-:W-:-:S06]  /*5630*/  PRMT R4, R4, 0x7710, RZ ;  /* 0x0000771004047816 */ /* 0x000fcc00000000ff */
[----:B------:R-:W0:Y:S02]  /*5640*/  I2F.F64.S16 R4, R4 ;  /* 0x0000000400047312 */ /* 0x000e240000101c00 */
[----:B0-----:R0:W-:Y:S01]  /*5650*/  STG.E.64 desc[UR36][R8.64], R4 ;  /* 0x0000000408007986 */ /* 0x0011e2000c101b24 */
[----:B------:R-:W-:Y:S05]  /*5660*/  BRA `(.L_x_47356) ;  /* 0x0000000800ac7947 */ /* 0x000fea0003800000 */
.L_x_47351:
        /* <DEDUP_REMOVED lines=14> */
.L_x_47366:
        /* <DEDUP_REMOVED lines=17> */
.L_x_47369:
[----:B------:R-:W-:-:S04]  /*5860*/  SHF.R.U32.HI R3, RZ, 0x18, R5 ;  /* 0x00000018ff037819 */ /* 0x000fc80000011605 */
[----:B------:R-:W-:-:S04]  /*5870*/  LOP3.LUT R0, R0, 0x80, R3, 0xf8, !PT ;  /* 0x0000008000007812 */ /* 0x000fc800078ef803 */
[----:B------:R-:W-:-:S07]  /*5880*/  PRMT R4, R0, 0x7610, R4 ;  /* 0x0000761000047816 */ /* 0x000fce0000000004 */
.L_x_47368:
[----:B------:R-:W-:Y:S05]  /*5890*/  BSYNC.RECONVERGENT B0 ;  /* 0x0000000000007941 */ /* 0x000fea0003800200 */
.L_x_47367:
[----:B------:R0:W-:Y:S01]  /*58a0*/  STG.E.U8 desc[UR36][R8.64], R4 ;  /* 0x0000000408007986 */ /* 0x0001e2000c101124 */
[----:B------:R-:W-:Y:S05]  /*58b0*/  BRA `(.L_x_47356) ;  /* 0x0000000800187947 */ /* 0x000fea0003800000 */
.L_x_47365:
        /* <DEDUP_REMOVED lines=17> */
.L_x_47372:
[----:B------:R-:W-:-:S04]  /*59d0*/  SHF.R.U32.HI R3, RZ, 0x18, R5 ;  /* 0x00000018ff037819 */ /* 0x000fc80000011605 */
[----:B------:R-:W-:-:S04]  /*59e0*/  LOP3.LUT R0, R0, 0x80, R3, 0xf8, !PT ;  /* 0x0000008000007812 */ /* 0x000fc800078ef803 */
[----:B------:R-:W-:-:S07]  /*59f0*/  PRMT R4, R0, 0x7610, R4 ;  /* 0x0000761000047816 */ /* 0x000fce0000000004 */
.L_x_47371:
[----:B------:R-:W-:Y:S05]  /*5a00*/  BSYNC.RECONVERGENT B0 ;  /* 0x0000000000007941 */ /* 0x000fea0003800200 */
.L_x_47370:
[----:B------:R0:W-:Y:S01]  /*5a10*/  STG.E.U8 desc[UR36][R8.64], R4 ;  /* 0x0000000408007986 */ /* 0x0001e2000c101124 */
[----:B------:R-:W-:Y:S05]  /*5a20*/  BRA `(.L_x_47356) ;  /* 0x0000000400bc7947 */ /* 0x000fea0003800000 */
.L_x_47364:
        /* <DEDUP_REMOVED lines=22> */
.L_x_47374:
[----:B------:R-:W-:-:S04]  /*5b90*/  LOP3.LUT R22, R22, 0xffff, RZ, 0xc0, !PT ;  /* 0x0000ffff16167812 */ /* 0x000fc800078ec0ff */
[----:B------:R-:W-:-:S05]  /*5ba0*/  PRMT R22, R22, 0x8880, RZ ;  /* 0x0000888016167816 */ /* 0x000fca00000000ff */
[----:B------:R-:W-:-:S05]  /*5bb0*/  IMAD.MOV.U32 R4, RZ, RZ, R22 ;  /* 0x000000ffff047224 */ /* 0x000fca00078e0016 */
[----:B------:R-:W-:-:S05]  /*5bc0*/  SHF.R.S32.HI R5, RZ, 0x1f, R4 ;  /* 0x0000001fff057819 */ /* 0x000fca0000011404 */
[----:B------:R0:W-:Y:S01]  /*5bd0*/  STG.E.64 desc[UR36][R8.64], R4 ;  /* 0x0000000408007986 */ /* 0x0001e2000c101b24 */
[----:B------:R-:W-:Y:S05]  /*5be0*/  BRA `(.L_x_47356) ;  /* 0x00000004004c7947 */ /* 0x000fea0003800000 */
.L_x_47373:
[----:B------:R-:W-:-:S04]  /*5bf0*/  LOP3.LUT R22, R22, 0xffff, RZ, 0xc0, !PT ;  /* 0x0000ffff16167812 */ /* 0x000fc800078ec0ff */
[----:B------:R-:W-:-:S05]  /*5c00*/  PRMT R3, R22, 0x8880, RZ ;  /* 0x0000888016037816 */ /* 0x000fca00000000ff */
[----:B------:R0:W-:Y:S01]  /*5c10*/  STG.E desc[UR36][R8.64], R3 ;  /* 0x0000000308007986 */ /* 0x0001e2000c101924 */
[----:B------:R-:W-:Y:S05]  /*5c20*/  BRA `(.L_x_47356) ;  /* 0x00000004003c7947 */ /* 0x000fea0003800000 */
.L_x_47363:
        /* <DEDUP_REMOVED lines=10> */
.L_x_47376:
[----:B------:R-:W-:Y:S02]  /*5cd0*/  PRMT R4, R22, 0x8880, RZ ;  /* 0x0000888016047816 */ /* 0x000fe400000000ff */
[----:B------:R-:W-:Y:S02]  /*5ce0*/  CS2R R6, SRZ ;  /* 0x0000000000067805 */ /* 0x000fe4000001ff00 */
[----:B------:R-:W-:-:S06]  /*5cf0*/  PRMT R4, R4, 0x7710, RZ ;  /* 0x0000771004047816 */ /* 0x000fcc00000000ff */
[----:B------:R-:W0:Y:S02]  /*5d00*/  I2F.F64.S16 R4, R4 ;  /* 0x0000000400047312 */ /* 0x000e240000101c00 */
[----:B0-----:R4:W-:Y:S01]  /*5d10*/  STG.E.128 desc[UR36][R8.64], R4 ;  /* 0x0000000408007986 */ /* 0x0019e2000c101d24 */
[----:B------:R-:W-:Y:S05]  /*5d20*/  BRA `(.L_x_47356) ;  /* 0x0000000000fc7947 */ /* 0x000fea0003800000 */
.L_x_47375:
[----:B------:R-:W-:-:S13]  /*5d30*/  ISETP.NE.AND P0, PT, R0, 0xf, PT ;  /* 0x0000000f0000780c */ /* 0x000fda0003f05270 */
[----:B------:R-:W-:Y:S05]  /*5d40*/  @!P0 BRA `(.L_x_47377) ;  /* 0x0000000000e88947 */ /* 0x000fea0003800000 */
[----:B------:R-:W-:-:S13]  /*5d50*/  ISETP.NE.AND P0, PT, R0, 0x17, PT ;  /* 0x000000170000780c */ /* 0x000fda0003f05270 */
[----:B------:R-:W-:Y:S05]  /*5d60*/  @!P0 BRA `(.L_x_47378) ;  /* 0x0000000000908947 */ /* 0x000fea0003800000 */
[----:B------:R-:W-:-:S13]  /*5d70*/  ISETP.NE.AND P0, PT, R0, 0x18, PT ;  /* 0x000000180000780c */ /* 0x000fda0003f05270 */
[----:B------:R-:W-:Y:S05]  /*5d80*/  @!P0 BRA `(.L_x_47379) ;  /* 0x0000000000448947 */ /* 0x000fea0003800000 */
.L_x_47355:
        /* <DEDUP_REMOVED lines=16> */
.L_x_47380:
[----:B------:R-:W-:Y:S05]  /*5e90*/  BRA `(.L_x_47356) ;  /* 0x0000000000a07947 */ /* 0x000fea0003800000 */
.L_x_47379:
        /* <DEDUP_REMOVED lines=13> */
.L_x_47382:
[----:B------:R-:W-:Y:S05]  /*5f70*/  BSYNC.RECONVERGENT B0 ;  /* 0x0000000000007941 */ /* 0x000fea0003800200 */
.L_x_47381:
[----:B------:R-:W-:-:S05]  /*5f80*/  LOP3.LUT R3, R0, 0x80, R3, 0xf8, !PT ;  /* 0x0000008000037812 */ /* 0x000fca00078ef803 */
[----:B------:R1:W-:Y:S01]  /*5f90*/  STG.E.U8 desc[UR36][R8.64], R3 ;  /* 0x0000000308007986 */ /* 0x0003e2000c101124 */
[----:B------:R-:W-:Y:S05]  /*5fa0*/  BRA `(.L_x_47356) ;  /* 0x00000000005c7947 */ /* 0x000fea0003800000 */
.L_x_47378:
        /* <DEDUP_REMOVED lines=12> */
.L_x_47384:
[----:B------:R-:W-:Y:S01]  /*6070*/  IMAD.MOV.U32 R0, RZ, RZ, 0x7f ;  /* 0x0000007fff007424 */ /* 0x000fe200078e00ff */
[----:B------:R-:W-:-:S04]  /*6080*/  ISETP.GT.U32.AND P0, PT, R3, 0x7f800000, PT ;  /* 0x7f8000000300780c */ /* 0x000fc80003f04070 */
[----:B------:R-:W-:-:S09]  /*6090*/  SEL R0, R0, 0x7c, P0 ;  /* 0x0000007c00007807 */ /* 0x000fd20000000000 */
.L_x_47385:
[----:B------:R-:W-:Y:S05]  /*60a0*/  BSYNC.RECONVERGENT B0 ;  /* 0x0000000000007941 */ /* 0x000fea0003800200 */
.L_x_47383:
[----:B------:R-:W-:-:S04]  /*60b0*/  SHF.R.U32.HI R3, RZ, 0x18, R5 ;  /* 0x00000018ff037819 */ /* 0x000fc80000011605 */
[----:B------:R-:W-:-:S05]  /*60c0*/  LOP3.LUT R3, R0, 0x80, R3, 0xf8, !PT ;  /* 0x0000008000037812 */ /* 0x000fca00078ef803 */
[----:B------:R2:W-:Y:S01]  /*60d0*/  STG.E.U8 desc[UR36][R8.64], R3 ;  /* 0x0000000308007986 */ /* 0x0005e2000c101124 */
[----:B------:R-:W-:Y:S05]  /*60e0*/  BRA `(.L_x_47356) ;  /* 0x00000000000c7947 */ /* 0x000fea0003800000 */
.L_x_47377:
[----:B------:R-:W0:Y:S02]  /*60f0*/  I2F.S8 R0, R22 ;  /* 0x0000001600007306 */ /* 0x000e240000001400 */
[----:B0-----:R-:W-:-:S05]  /*6100*/  F2FP.BF16.F32.PACK_AB R0, RZ, R0 ;  /* 0x00000000ff00723e */ /* 0x001fca00000010ff */
[----:B------:R0:W-:Y:S02]  /*6110*/  STG.E.U16 desc[UR36][R8.64], R0 ;  /* 0x0000000008007986 */ /* 0x0001e4000c101524 */
.L_x_47356:
[----:B------:R-:W-:-:S07]  /*6120*/  VIADD R25, R25, 0x80 ;  /* 0x0000008019197836 */ /* 0x000fce0000000000 */
.L_x_47313:
[----:B------:R-:W-:-:S13]  /*6130*/  ISETP.GE.AND P0, PT, R25, R16, PT ;  /* 0x000000101900720c */ /* 0x000fda0003f06270 */
[----:B------:R-:W-:Y:S05]  /*6140*/  @P0 BREAK.RELIABLE B6 ;  /* 0x0000000000060942 */ /* 0x000fea0003800100 */
[----:B------:R-:W-:Y:S05]  /*6150*/  @P0 BRA `(.L_x_47350) ;  /* 0x0000000c00e00947 */ /* 0x000fea0003800000 */
[----:B------:R-:W-:Y:S05]  /*6160*/  BSYNC.RELIABLE B6 ;  /* 0x0000000000067941 */ /* 0x000fea0003800100 */
.L_x_47312:
        /* <DEDUP_REMOVED lines=20> */
.L_x_47389:
[----:B------:R3:W-:Y:S01]  /*62b0*/  STG.E.U8 desc[UR36][R8.64], R17 ;  /* 0x0000001108007986 */ /* 0x0007e2000c101124 */
[----:B------:R-:W-:Y:S05]  /*62c0*/  BRA `(.L_x_47391) ;  /* 0x0000000c00807947 */ /* 0x000fea0003800000 */
.L_x_47388:
        /* <DEDUP_REMOVED lines=12> */
.L_x_47393:
[----:B------:R-:W-:-:S04]  /*6390*/  LOP3.LUT R17, R17, 0xffff, RZ, 0xc0, !PT ;  /* 0x0000ffff11117812 */ /* 0x000fc800078ec0ff */
[----:B------:R-:W-:-:S05]  /*63a0*/  PRMT R3, R17, 0x8880, RZ ;  /* 0x0000888011037816 */ /* 0x000fca00000000ff */
[----:B------:R2:W-:Y:S01]  /*63b0*/  STG.E desc[UR36][R8.64], R3 ;  /* 0x0000000308007986 */ /* 0x0005e2000c101924 */
[----:B------:R-:W-:Y:S05]  /*63c0*/  BRA `(.L_x_47391) ;  /* 0x0000000c00407947 */ /* 0x000fea0003800000 */
.L_x_47392:
[----:B------:R-:W-:-:S04]  /*63d0*/  PRMT R3, R17, 0x8880, RZ ;  /* 0x0000888011037816 */ /* 0x000fc800000000ff */
[----:B------:R-:W-:-:S05]  /*63e0*/  PRMT R3, R3, 0x7710, RZ ;  /* 0x0000771003037816 */ /* 0x000fca00000000ff */
[----:B------:R0:W-:Y:S01]  /*63f0*/  STG.E.U16 desc[UR36][R8.64], R3 ;  /* 0x0000000308007986 */ /* 0x0001e2000c101524 */
[----:B------:R-:W-:Y:S05]  /*6400*/  BRA `(.L_x_47391) ;  /* 0x0000000c00307947 */ /* 0x000fea0003800000 */
.L_x_47387:
        /* <DEDUP_REMOVED lines=9> */
.L_x_47395:
[----:B------:R-:W0:Y:S02]  /*64a0*/  I2F.S8 R0, R17 ;  /* 0x0000001100007306 */ /* 0x000e240000001400 */
[----:B0-----:R-:W-:-:S05]  /*64b0*/  F2FP.F16.F32.PACK_AB R0, RZ, R0 ;  /* 0x00000000ff00723e */ /* 0x001fca00000000ff */
[----:B------:R0:W-:Y:S01]  /*64c0*/  STG.E.U16 desc[UR36][R8.64], R0 ;  /* 0x0000000008007986 */ /* 0x0001e2000c101524 */
[----:B------:R-:W-:Y:S05]  /*64d0*/  BRA `(.L_x_47391) ;  /* 0x0000000800fc7947 */ /* 0x000fea0003800000 */
.L_x_47394:
        /* <DEDUP_REMOVED lines=10> */
.L_x_47397:
[----:B------:R-:W0:Y:S02]  /*6580*/  I2F.S8 R17, R17 ;  /* 0x0000001100117306 */ /* 0x000e240000001400 */
[----:B0-----:R-:W-:-:S04]  /*6590*/  F2FP.F16.F32.PACK_AB R3, RZ, R17 ;  /* 0x00000011ff03723e */ /* 0x001fc800000000ff */
[----:B------:R-:W-:-:S05]  /*65a0*/  PRMT R3, R3, 0x5410, RZ ;  /* 0x0000541003037816 */ /* 0x000fca00000000ff */
[----:B------:R0:W-:Y:S01]  /*65b0*/  STG.E desc[UR36][R8.64], R3 ;  /* 0x0000000308007986 */ /* 0x0001e2000c101924 */
[----:B------:R-:W-:Y:S05]  /*65c0*/  BRA `(.L_x_47391) ;  /* 0x0000000800c07947 */ /* 0x000fea0003800000 */
.L_x_47396:
[----:B------:R-:W-:-:S04]  /*65d0*/  PRMT R4, R17, 0x8880, RZ ;  /* 0x0000888011047816 */ /* 0x000fc800000000ff */
[----:B------:R-:W-:-:S06]  /*65e0*/  PRMT R4, R4, 0x7710, RZ ;  /* 0x0000771004047816 */ /* 0x000fcc00000000ff */
[----:B------:R-:W0:Y:S02]  /*65f0*/  I2F.F64.S16 R4, R4 ;  /* 0x0000000400047312 */ /* 0x000e240000101c00 */
[----:B0-----:R0:W-:Y:S01]  /*6600*/  STG.E.64 desc[UR36][R8.64], R4 ;  /* 0x0000000408007986 */ /* 0x0011e2000c101b24 */
[----:B------:R-:W-:Y:S05]  /*6610*/  BRA `(.L_x_47391) ;  /* 0x0000000800ac7947 */ /* 0x000fea0003800000 */
.L_x_47386:
        /* <DEDUP_REMOVED lines=14> */
.L_x_47401:
        /* <DEDUP_REMOVED lines=17> */
.L_x_47404:
[----:B------:R-:W-:-:S04]  /*6810*/  SHF.R.U32.HI R3, RZ, 0x18, R17 ;  /* 0x00000018ff037819 */ /* 0x000fc80000011611 */
[----:B------:R-:W-:-:S04]  /*6820*/  LOP3.LUT R0, R0, 0x80, R3, 0xf8, !PT ;  /* 0x0000008000007812 */ /* 0x000fc800078ef803 */
[----:B------:R-:W-:-:S07]  /*6830*/  PRMT R4, R0, 0x7610, R4 ;  /* 0x0000761000047816 */ /* 0x000fce0000000004 */
.L_x_47403:
[----:B------:R-:W-:Y:S05]  /*6840*/  BSYNC.RECONVERGENT B0 ;  /* 0x0000000000007941 */ /* 0x000fea0003800200 */
.L_x_47402:
[----:B------:R0:W-:Y:S01]  /*6850*/  STG.E.U8 desc[UR36][R8.64], R4 ;  /* 0x0000000408007986 */ /* 0x0001e2000c101124 */
[----:B------:R-:W-:Y:S05]  /*6860*/  BRA `(.L_x_47391) ;  /* 0x0000000800187947 */ /* 0x000fea0003800000 */
.L_x_47400:
        /* <DEDUP_REMOVED lines=17> */
.L_x_47407:
[----:B------:R-:W-:-:S04]  /*6980*/  SHF.R.U32.HI R3, RZ, 0x18, R17 ;  /* 0x00000018ff037819 */ /* 0x000fc80000011611 */
[----:B------:R-:W-:-:S04]  /*6990*/  LOP3.LUT R0, R0, 0x80, R3, 0xf8, !PT ;  /* 0x0000008000007812 */ /* 0x000fc800078ef803 */
[----:B------:R-:W-:-:S07]  /*69a0*/  PRMT R4, R0, 0x7610, R4 ;  /* 0x0000761000047816 */ /* 0x000fce0000000004 */
.L_x_47406:
[----:B------:R-:W-:Y:S05]  /*69b0*/  BSYNC.RECONVERGENT B0 ;  /* 0x0000000000007941 */ /* 0x000fea0003800200 */
.L_x_47405:
[----:B------:R0:W-:Y:S01]  /*69c0*/  STG.E.U8 desc[UR36][R8.64], R4 ;  /* 0x0000000408007986 */ /* 0x0001e2000c101124 */
[----:B------:R-:W-:Y:S05]  /*69d0*/  BRA `(.L_x_47391) ;  /* 0x0000000400bc7947 */ /* 0x000fea0003800000 */
.L_x_47399:
        /* <DEDUP_REMOVED lines=22> */
.L_x_47409:
[----:B------:R-:W-:-:S04]  /*6b40*/  LOP3.LUT R17, R17, 0xffff, RZ, 0xc0, !PT ;  /* 0x0000ffff11117812 */ /* 0x000fc800078ec0ff */
[----:B------:R-:W-:-:S05]  /*6b50*/  PRMT R17, R17, 0x8880, RZ ;  /* 0x0000888011117816 */ /* 0x000fca00000000ff */
[----:B------:R-:W-:-:S05]  /*6b60*/  IMAD.MOV.U32 R4, RZ, RZ, R17 ;  /* 0x000000ffff047224 */ /* 0x000fca00078e0011 */
[----:B------:R-:W-:-:S05]  /*6b70*/  SHF.R.S32.HI R5, RZ, 0x1f, R4 ;  /* 0x0000001fff057819 */ /* 0x000fca0000011404 */
[----:B------:R0:W-:Y:S01]  /*6b80*/  STG.E.64 desc[UR36][R8.64], R4 ;  /* 0x0000000408007986 */ /* 0x0001e2000c101b24 */
[----:B------:R-:W-:Y:S05]  /*6b90*/  BRA `(.L_x_47391) ;  /* 0x00000004004c7947 */ /* 0x000fea0003800000 */
.L_x_47408:
[----:B------:R-:W-:-:S04]  /*6ba0*/  LOP3.LUT R17, R17, 0xffff, RZ, 0xc0, !PT ;  /* 0x0000ffff11117812 */ /* 0x000fc800078ec0ff */
[----:B------:R-:W-:-:S05]  /*6bb0*/  PRMT R3, R17, 0x8880, RZ ;  /* 0x0000888011037816 */ /* 0x000fca00000000ff */
[----:B------:R0:W-:Y:S01]  /*6bc0*/  STG.E desc[UR36][R8.64], R3 ;  /* 0x0000000308007986 */ /* 0x0001e2000c101924 */
[----:B------:R-:W-:Y:S05]  /*6bd0*/  BRA `(.L_x_47391) ;  /* 0x00000004003c7947 */ /* 0x000fea0003800000 */
.L_x_47398:
        /* <DEDUP_REMOVED lines=10> */
.L_x_47411:
[----:B------:R-:W-:Y:S02]  /*6c80*/  PRMT R4, R17, 0x8880, RZ ;  /* 0x0000888011047816 */ /* 0x000fe400000000ff */
[----:B------:R-:W-:Y:S02]  /*6c90*/  CS2R R6, SRZ ;  /* 0x0000000000067805 */ /* 0x000fe4000001ff00 */
[----:B------:R-:W-:-:S06]  /*6ca0*/  PRMT R4, R4, 0x7710, RZ ;  /* 0x0000771004047816 */ /* 0x000fcc00000000ff */
[----:B------:R-:W0:Y:S02]  /*6cb0*/  I2F.F64.S16 R4, R4 ;  /* 0x0000000400047312 */ /* 0x000e240000101c00 */
[----:B0-----:R0:W-:Y:S01]  /*6cc0*/  STG.E.128 desc[UR36][R8.64], R4 ;  /* 0x0000000408007986 */ /* 0x0011e2000c101d24 */
[----:B------:R-:W-:Y:S05]  /*6cd0*/  BRA `(.L_x_47391) ;  /* 0x0000000000fc7947 */ /* 0x000fea0003800000 */
.L_x_47410:
[----:B------:R-:W-:-:S13]  /*6ce0*/  ISETP.NE.AND P0, PT, R0, 0xf, PT ;  /* 0x0000000f0000780c */ /* 0x000fda0003f05270 */
[----:B------:R-:W-:Y:S05]  /*6cf0*/  @!P0 BRA `(.L_x_47412) ;  /* 0x0000000000e88947 */ /* 0x000fea0003800000 */
[----:B------:R-:W-:-:S13]  /*6d00*/  ISETP.NE.AND P0, PT, R0, 0x17, PT ;  /* 0x000000170000780c */ /* 0x000fda0003f05270 */
[----:B------:R-:W-:Y:S05]  /*6d10*/  @!P0 BRA `(.L_x_47413) ;  /* 0x0000000000908947 */ /* 0x000fea0003800000 */
[----:B------:R-:W-:-:S13]  /*6d20*/  ISETP.NE.AND P0, PT, R0, 0x18, PT ;  /* 0x000000180000780c */ /* 0x000fda0003f05270 */
[----:B------:R-:W-:Y:S05]  /*6d30*/  @!P0 BRA `(.L_x_47414) ;  /* 0x0000000000448947 */ /* 0x000fea0003800000 */
.L_x_47390:
        /* <DEDUP_REMOVED lines=16> */
.L_x_47415:
[----:B------:R-:W-:Y:S05]  /*6e40*/  BRA `(.L_x_47391) ;  /* 0x0000000000a07947 */ /* 0x000fea0003800000 */
.L_x_47414:
        /* <DEDUP_REMOVED lines=13> */
.L_x_47417:
[----:B------:R-:W-:Y:S05]  /*6f20*/  BSYNC.RECONVERGENT B0 ;  /* 0x0000000000007941 */ /* 0x000fea0003800200 */
.L_x_47416:
[----:B------:R-:W-:-:S05]  /*6f30*/  LOP3.LUT R3, R0, 0x80, R3, 0xf8, !PT ;  /* 0x0000008000037812 */ /* 0x000fca00078ef803 */
[----:B------:R0:W-:Y:S01]  /*6f40*/  STG.E.U8 desc[UR36][R8.64], R3 ;  /* 0x0000000308007986 */ /* 0x0001e2000c101124 */
[----:B------:R-:W-:Y:S05]  /*6f50*/  BRA `(.L_x_47391) ;  /* 0x00000000005c7947 */ /* 0x000fea0003800000 */
.L_x_47413:
        /* <DEDUP_REMOVED lines=12> */
.L_x_47419:
[----:B------:R-:W-:Y:S01]  /*7020*/  IMAD.MOV.U32 R0, RZ, RZ, 0x7f ;  /* 0x0000007fff007424 */ /* 0x000fe200078e00ff */
[----:B------:R-:W-:-:S04]  /*7030*/  ISETP.GT.U32.AND P0, PT, R3, 0x7f800000, PT ;  /* 0x7f8000000300780c */ /* 0x000fc80003f04070 */
[----:B------:R-:W-:-:S09]  /*7040*/  SEL R0, R0, 0x7c, P0 ;  /* 0x0000007c00007807 */ /* 0x000fd20000000000 */
.L_x_47420:
[----:B------:R-:W-:Y:S05]  /*7050*/  BSYNC.RECONVERGENT B0 ;  /* 0x0000000000007941 */ /* 0x000fea0003800200 */
.L_x_47418:
[----:B------:R-:W-:-:S04]  /*7060*/  SHF.R.U32.HI R3, RZ, 0x18, R17 ;  /* 0x00000018ff037819 */ /* 0x000fc80000011611 */
[----:B------:R-:W-:-:S05]  /*7070*/  LOP3.LUT R3, R0, 0x80, R3, 0xf8, !PT ;  /* 0x0000008000037812 */ /* 0x000fca00078ef803 */
[----:B------:R0:W-:Y:S01]  /*7080*/  STG.E.U8 desc[UR36][R8.64], R3 ;  /* 0x0000000308007986 */ /* 0x0001e2000c101124 */
[----:B------:R-:W-:Y:S05]  /*7090*/  BRA `(.L_x_47391) ;  /* 0x00000000000c7947 */ /* 0x000fea0003800000 */
.L_x_47412:
[----:B------:R-:W0:Y:S02]  /*70a0*/  I2F.S8 R0, R17 ;  /* 0x0000001100007306 */ /* 0x000e240000001400 */
[----:B0-----:R-:W-:-:S05]  /*70b0*/  F2FP.BF16.F32.PACK_AB R0, RZ, R0 ;  /* 0x00000000ff00723e */ /* 0x001fca00000010ff */
[----:B------:R0:W-:Y:S02]  /*70c0*/  STG.E.U16 desc[UR36][R8.64], R0 ;  /* 0x0000000008007986 */ /* 0x0001e4000c101524 */
.L_x_47391:
[----:B------:R-:W-:-:S07]  /*70d0*/  VIADD R25, R25, 0x80 ;  /* 0x0000008019197836 */ /* 0x000fce0000000000 */
.L_x_47350:
[----:B------:R-:W-:Y:S05]  /*70e0*/  BSYNC.RECONVERGENT B7 ;  /* 0x0000000000077941 */ /* 0x000fea0003800200 */
.L_x_47311:
        /* <DEDUP_REMOVED lines=21> */
.L_x_47424:
[----:B------:R-:W-:Y:S01]  /*7240*/  STG.E.U8 desc[UR36][R2.64], R18 ;  /* 0x0000001202007986 */ /* 0x000fe2000c101124 */
[----:B------:R-:W-:Y:S05]  /*7250*/  EXIT ;  /* 0x000000000000794d */ /* 0x000fea0003800000 */
.L_x_47423:
        /* <DEDUP_REMOVED lines=12> */
.L_x_47427:
[----:B------:R-:W-:-:S04]  /*7320*/  LOP3.LUT R18, R18, 0xffff, RZ, 0xc0, !PT ;  /* 0x0000ffff12127812 */ /* 0x000fc800078ec0ff */
[----:B------:R-:W-:-:S05]  /*7330*/  PRMT R5, R18, 0x8880, RZ ;  /* 0x0000888012057816 */ /* 0x000fca00000000ff */
[----:B------:R-:W-:Y:S01]  /*7340*/  STG.E desc[UR36][R2.64], R5 ;  /* 0x0000000502007986 */ /* 0x000fe2000c101924 */
[----:B------:R-:W-:Y:S05]  /*7350*/  EXIT ;  /* 0x000000000000794d */ /* 0x000fea0003800000 */
.L_x_47426:
[----:B------:R-:W-:-:S04]  /*7360*/  PRMT R5, R18, 0x8880, RZ ;  /* 0x0000888012057816 */ /* 0x000fc800000000ff */
[----:B------:R-:W-:-:S05]  /*7370*/  PRMT R5, R5, 0x7710, RZ ;  /* 0x0000771005057816 */ /* 0x000fca00000000ff */
[----:B------:R-:W-:Y:S01]  /*7380*/  STG.E.U16 desc[UR36][R2.64], R5 ;  /* 0x0000000502007986 */ /* 0x000fe2000c101524 */
[----:B------:R-:W-:Y:S05]  /*7390*/  EXIT ;  /* 0x000000000000794d */ /* 0x000fea0003800000 */
.L_x_47422:
        /* <DEDUP_REMOVED lines=9> */
.L_x_47429:
[----:B------:R-:W0:Y:S02]  /*7430*/  I2F.S8 R0, R18 ;  /* 0x0000001200007306 */ /* 0x000e240000001400 */
[----:B0-----:R-:W-:-:S05]  /*7440*/  F2FP.F16.F32.PACK_AB R0, RZ, R0 ;  /* 0x00000000ff00723e */ /* 0x001fca00000000ff */
[----:B------:R-:W-:Y:S01]  /*7450*/  STG.E.U16 desc[UR36][R2.64], R0 ;  /* 0x0000000002007986 */ /* 0x000fe2000c101524 */
[----:B------:R-:W-:Y:S05]  /*7460*/  EXIT ;  /* 0x000000000000794d */ /* 0x000fea0003800000 */
.L_x_47428:
        /* <DEDUP_REMOVED lines=10> */
.L_x_47431:
[----:B------:R-:W0:Y:S02]  /*7510*/  I2F.S8 R18, R18 ;  /* 0x0000001200127306 */ /* 0x000e240000001400 */
[----:B0-----:R-:W-:-:S04]  /*7520*/  F2FP.F16.F32.PACK_AB R5, RZ, R18 ;  /* 0x00000012ff05723e */ /* 0x001fc800000000ff */
[----:B------:R-:W-:-:S05]  /*7530*/  PRMT R5, R5, 0x5410, RZ ;  /* 0x0000541005057816 */ /* 0x000fca00000000ff */
[----:B------:R-:W-:Y:S01]  /*7540*/  STG.E desc[UR36][R2.64], R5 ;  /* 0x0000000502007986 */ /* 0x000fe2000c101924 */
[----:B------:R-:W-:Y:S05]  /*7550*/  EXIT ;  /* 0x000000000000794d */ /* 0x000fea0003800000 */
.L_x_47430:
[----:B------:R-:W-:-:S04]  /*7560*/  PRMT R4, R18, 0x8880, RZ ;  /* 0x0000888012047816 */ /* 0x000fc800000000ff */
[----:B------:R-:W-:-:S06]  /*7570*/  PRMT R4, R4, 0x7710, RZ ;  /* 0x0000771004047816 */ /* 0x000fcc00000000ff */
[----:B------:R-:W0:Y:S02]  /*7580*/  I2F.F64.S16 R4, R4 ;  /* 0x0000000400047312 */ /* 0x000e240000101c00 */
[----:B0-----:R-:W-:Y:S01]  /*7590*/  STG.E.64 desc[UR36][R2.64], R4 ;  /* 0x0000000402007986 */ /* 0x001fe2000c101b24 */
[----:B------:R-:W-:Y:S05]  /*75a0*/  EXIT ;  /* 0x000000000000794d */ /* 0x000fea0003800000 */
.L_x_47421:
        /* <DEDUP_REMOVED lines=14> */
.L_x_47435:
        /* <DEDUP_REMOVED lines=18> */
.L_x_47438:
[----:B------:R-:W-:-:S04]  /*77b0*/  SHF.R.U32.HI R5, RZ, 0x18, R5 ;  /* 0x00000018ff057819 */ /* 0x000fc80000011605 */
[----:B------:R-:W-:-:S07]  /*77c0*/  LOP3.LUT R0, R0, 0x80, R5, 0xf8, !PT ;  /* 0x0000008000007812 */ /* 0x000fce00078ef805 */
.L_x_47437:
[----:B------:R-:W-:Y:S05]  /*77d0*/  BSYNC.RECONVERGENT B0 ;  /* 0x0000000000007941 */ /* 0x000fea0003800200 */
.L_x_47436:
[----:B------:R-:W-:Y:S01]  /*77e0*/  STG.E.U8 desc[UR36][R2.64], R0 ;  /* 0x0000000002007986 */ /* 0x000fe2000c101124 */
[----:B------:R-:W-:Y:S05]  /*77f0*/  EXIT ;  /* 0x000000000000794d */ /* 0x000fea0003800000 */
.L_x_47434:
        /* <DEDUP_REMOVED lines=18> */
.L_x_47441:
[----:B------:R-:W-:-:S04]  /*7920*/  SHF.R.U32.HI R5, RZ, 0x18, R5 ;  /* 0x00000018ff057819 */ /* 0x000fc80000011605 */
[----:B------:R-:W-:-:S07]  /*7930*/  LOP3.LUT R0, R0, 0x80, R5, 0xf8, !PT ;  /* 0x0000008000007812 */ /* 0x000fce00078ef805 */
.L_x_47440:
[----:B------:R-:W-:Y:S05]  /*7940*/  BSYNC.RECONVERGENT B0 ;  /* 0x0000000000007941 */ /* 0x000fea0003800200 */
.L_x_47439:
[----:B------:R-:W-:Y:S01]  /*7950*/  STG.E.U8 desc[UR36][R2.64], R0 ;  /* 0x0000000002007986 */ /* 0x000fe2000c101124 */
[----:B------:R-:W-:Y:S05]  /*7960*/  EXIT ;  /* 0x000000000000794d */ /* 0x000fea0003800000 */
.L_x_47433:
        /* <DEDUP_REMOVED lines=22> */
.L_x_47443:
[----:B------:R-:W-:-:S04]  /*7ad0*/  LOP3.LUT R18, R18, 0xffff, RZ, 0xc0, !PT ;  /* 0x0000ffff12127812 */ /* 0x000fc800078ec0ff */
[----:B------:R-:W-:-:S05]  /*7ae0*/  PRMT R18, R18, 0x8880, RZ ;  /* 0x0000888012127816 */ /* 0x000fca00000000ff */
[----:B------:R-:W-:-:S05]  /*7af0*/  IMAD.MOV.U32 R4, RZ, RZ, R18 ;  /* 0x000000ffff047224 */ /* 0x000fca00078e0012 */
[----:B------:R-:W-:-:S05]  /*7b00*/  SHF.R.S32.HI R5, RZ, 0x1f, R4 ;  /* 0x0000001fff057819 */ /* 0x000fca0000011404 */
[----:B------:R-:W-:Y:S01]  /*7b10*/  STG.E.64 desc[UR36][R2.64], R4 ;  /* 0x0000000402007986 */ /* 0x000fe2000c101b24 */
[----:B------:R-:W-:Y:S05]  /*7b20*/  EXIT ;  /* 0x000000000000794d */ /* 0x000fea0003800000 */
.L_x_47442:
[----:B------:R-:W-:-:S04]  /*7b30*/  LOP3.LUT R18, R18, 0xffff, RZ, 0xc0, !PT ;  /* 0x0000ffff12127812 */ /* 0x000fc800078ec0ff */
[----:B------:R-:W-:-:S05]  /*7b40*/  PRMT R5, R18, 0x8880, RZ ;  /* 0x0000888012057816 */ /* 0x000fca00000000ff */
[----:B------:R-:W-:Y:S01]  /*7b50*/  STG.E desc[UR36][R2.64], R5 ;  /* 0x0000000502007986 */ /* 0x000fe2000c101924 */
[----:B------:R-:W-:Y:S05]  /*7b60*/  EXIT ;  /* 0x000000000000794d */ /* 0x000fea0003800000 */
.L_x_47432:
        /* <DEDUP_REMOVED lines=10> */
.L_x_47445:
[----:B------:R-:W-:Y:S02]  /*7c10*/  PRMT R4, R18, 0x8880, RZ ;  /* 0x0000888012047816 */ /* 0x000fe400000000ff */
[----:B------:R-:W-:Y:S02]  /*7c20*/  CS2R R6, SRZ ;  /* 0x0000000000067805 */ /* 0x000fe4000001ff00 */
[----:B------:R-:W-:-:S06]  /*7c30*/  PRMT R4, R4, 0x7710, RZ ;  /* 0x0000771004047816 */ /* 0x000fcc00000000ff */
[----:B------:R-:W0:Y:S02]  /*7c40*/  I2F.F64.S16 R4, R4 ;  /* 0x0000000400047312 */ /* 0x000e240000101c00 */
[----:B0-----:R-:W-:Y:S01]  /*7c50*/  STG.E.128 desc[UR36][R2.64], R4 ;  /* 0x0000000402007986 */ /* 0x001fe2000c101d24 */
[----:B------:R-:W-:Y:S05]  /*7c60*/  EXIT ;  /* 0x000000000000794d */ /* 0x000fea0003800000 */
.L_x_47444:
[----:B------:R-:W-:-:S13]  /*7c70*/  ISETP.NE.AND P0, PT, R0, 0xf, PT ;  /* 0x0000000f0000780c */ /* 0x000fda0003f05270 */
[----:B------:R-:W-:Y:S05]  /*7c80*/  @!P0 BRA `(.L_x_47446) ;  /* 0x0000000000e88947 */ /* 0x000fea0003800000 */
[----:B------:R-:W-:-:S13]  /*7c90*/  ISETP.NE.AND P0, PT, R0, 0x17, PT ;  /* 0x000000170000780c */ /* 0x000fda0003f05270 */
[----:B------:R-:W-:Y:S05]  /*7ca0*/  @!P0 BRA `(.L_x_47447) ;  /* 0x0000000000908947 */ /* 0x000fea0003800000 */
[----:B------:R-:W-:-:S13]  /*7cb0*/  ISETP.NE.AND P0, PT, R0, 0x18, PT ;  /* 0x000000180000780c */ /* 0x000fda0003f05270 */
[----:B------:R-:W-:Y:S05]  /*7cc0*/  @!P0 BRA `(.L_x_47448) ;  /* 0x0000000000448947 */ /* 0x000fea0003800000 */
.L_x_47425:
        /* <DEDUP_REMOVED lines=16> */
.L_x_47449:
[----:B------:R-:W-:Y:S05]  /*7dd0*/  EXIT ;  /* 0x000000000000794d */ /* 0x000fea0003800000 */
.L_x_47448:
        /* <DEDUP_REMOVED lines=13> */
.L_x_47451:
[----:B------:R-:W-:Y:S05]  /*7eb0*/  BSYNC.RECONVERGENT B0 ;  /* 0x0000000000007941 */ /* 0x000fea0003800200 */
.L_x_47450:
[----:B------:R-:W-:-:S05]  /*7ec0*/  LOP3.LUT R5, R0, 0x80, R5, 0xf8, !PT ;  /* 0x0000008000057812 */ /* 0x000fca00078ef805 */
[----:B------:R-:W-:Y:S01]  /*7ed0*/  STG.E.U8 desc[UR36][R2.64], R5 ;  /* 0x0000000502007986 */ /* 0x000fe2000c101124 */
[----:B------:R-:W-:Y:S05]  /*7ee0*/  EXIT ;  /* 0x000000000000794d */ /* 0x000fea0003800000 */
.L_x_47447:
        /* <DEDUP_REMOVED lines=12> */
.L_x_47453:
[----:B------:R-:W-:Y:S01]  /*7fb0*/  IMAD.MOV.U32 R0, RZ, RZ, 0x7f ;  /* 0x0000007fff007424 */ /* 0x000fe200078e00ff */
[----:B------:R-:W-:-:S04]  /*7fc0*/  ISETP.GT.U32.AND P0, PT, R4, 0x7f800000, PT ;  /* 0x7f8000000400780c */ /* 0x000fc80003f04070 */
[----:B------:R-:W-:-:S09]  /*7fd0*/  SEL R0, R0, 0x7c, P0 ;  /* 0x0000007c00007807 */ /* 0x000fd20000000000 */
.L_x_47454:
[----:B------:R-:W-:Y:S05]  /*7fe0*/  BSYNC.RECONVERGENT B0 ;  /* 0x0000000000007941 */ /* 0x000fea0003800200 */
.L_x_47452:
[----:B------:R-:W-:-:S04]  /*7ff0*/  SHF.R.U32.HI R5, RZ, 0x18, R5 ;  /* 0x00000018ff057819 */ /* 0x000fc80000011605 */
[----:B------:R-:W-:-:S05]  /*8000*/  LOP3.LUT R5, R0, 0x80, R5, 0xf8, !PT ;  /* 0x0000008000057812 */ /* 0x000fca00078ef805 */
[----:B------:R-:W-:Y:S01]  /*8010*/  STG.E.U8 desc[UR36][R2.64], R5 ;  /* 0x0000000502007986 */ /* 0x000fe2000c101124 */
[----:B------:R-:W-:Y:S05]  /*8020*/  EXIT ;  /* 0x000000000000794d */ /* 0x000fea0003800000 */
.L_x_47446:
[----:B------:R-:W0:Y:S02]  /*8030*/  I2F.S8 R0, R18 ;  /* 0x0000001200007306 */ /* 0x000e240000001400 */
[----:B0-----:R-:W-:-:S05]  /*8040*/  F2FP.BF16.F32.PACK_AB R0, RZ, R0 ;  /* 0x00000000ff00723e */ /* 0x001fca00000010ff */
[----:B------:R-:W-:Y:S01]  /*8050*/  STG.E.U16 desc[UR36][R2.64], R0 ;  /* 0x0000000002007986 */ /* 0x000fe2000c101524 */
[----:B------:R-:W-:Y:S05]  /*8060*/  EXIT ;  /* 0x000000000000794d */ /* 0x000fea0003800000 */
        .weak           $__internal_85_$__cuda_sm20_rem_s16
        .type           $__internal_85_$__cuda_sm20_rem_s16,@function
        .size           $__internal_85_$__cuda_sm20_rem_s16,(.L_x_49946 - $__internal_85_$__cuda_sm20_rem_s16)
$__internal_85_$__cuda_sm20_rem_s16:
        /* <DEDUP_REMOVED lines=27> */
[----:B------:R-:W-:Y:S05]  /*8220*/  RET.REL.NODEC R6 `(_ZN2at6native27unrolled_elementwise_kernelINS0_13AUnaryFunctorIaaaZZZNS0_21remainder_kernel_cudaERNS_18TensorIteratorBaseEENKUlvE_clEvENKUlvE0_clEvEUlaaE_EESt5arrayIPcLm2EELi4E23TrivialOffsetCalculatorILi1EjESD_NS0_6memory12LoadWithCastILi1EEENSE_13StoreWithCastILi1EEEEEviT_T0_T2_T3_T4_T5_) ;  /* 0xffffff7c06747950 */ /* 0x000fea0003c3ffff */
.L_x_47455:
        /* <DEDUP_REMOVED lines=13> */
.L_x_49946:


//--------------------- .text._ZN2at6native18elementwise_kernelILi128ELi4EZNS0_22gpu_kernel_impl_nocastINS0_13AUnaryFunctorIaaaZZZNS0_21remainder_kernel_cudaERNS_18TensorIteratorBaseEENKUlvE_clEvENKUlvE0_clEvEUlaaE_EEEEvS5_RKT_EUliE_EEviT1_ --------------------------
	.section	.text._ZN2at6native18elementwise_kernelILi128ELi4EZNS0_22gpu_kernel_impl_nocastINS0_13AUnaryFunctorIaaaZZZNS0_21remainder_kernel_cudaERNS_18TensorIteratorBaseEENKUlvE_clEvENKUlvE0_clEvEUlaaE_EEEEvS5_RKT_EUliE_EEviT1_,"ax",@progbits
	.align	128
        .global         _ZN2at6native18elementwise_kernelILi128ELi4EZNS0_22gpu_kernel_impl_nocastINS0_13AUnaryFunctorIaaaZZZNS0_21remainder_kernel_cudaERNS_18TensorIteratorBaseEENKUlvE_clEvENKUlvE0_clEvEUlaaE_EEEEvS5_RKT_EUliE_EEviT1_
        .type           _ZN2at6native18elementwise_kernelILi128ELi4EZNS0_22gpu_kernel_impl_nocastINS0_13AUnaryFunctorIaaaZZZNS0_21remainder_kernel_cudaERNS_18TensorIteratorBaseEENKUlvE_clEvENKUlvE0_clEvEUlaaE_EEEEvS5_RKT_EUliE_EEviT1_,@function
        .size           _ZN2at6native18elementwise_kernelILi128ELi4EZNS0_22gpu_kernel_impl_nocastINS0_13AUnaryFunctorIaaaZZZNS0_21remainder_kernel_cudaERNS_18TensorIteratorBaseEENKUlvE_clEvENKUlvE0_clEvEUlaaE_EEEEvS5_RKT_EUliE_EEviT1_,(.L_x_49947 - _ZN2at6native18elementwise_kernelILi128ELi4EZNS0_22gpu_kernel_impl_nocastINS0_13AUnaryFunctorIaaaZZZNS0_21remainder_kernel_cudaERNS_18TensorIteratorBaseEENKUlvE_clEvENKUlvE0_clEvEUlaaE_EEEEvS5_RKT_EUliE_EEviT1_)
        .other          _ZN2at6native18elementwise_kernelILi128ELi4EZNS0_22gpu_kernel_impl_nocastINS0_13AUnaryFunctorIaaaZZZNS0_21remainder_kernel_cudaERNS_18TensorIteratorBaseEENKUlvE_clEvENKUlvE0_clEvEUlaaE_EEEEvS5_RKT_EUliE_EEviT1_,@"STO_CUDA_ENTRY STV_DEFAULT"
_ZN2at6native18elementwise_kernelILi128ELi4EZNS0_22gpu_kernel_impl_nocastINS0_13AUnaryFunctorIaaaZZZNS0_21remainder_kernel_cudaERNS_18TensorIteratorBaseEENKUlvE_clEvENKUlvE0_clEvEUlaaE_EEEEvS5_RKT_EUliE_EEviT1_:
.text._ZN2at6native18elementwise_kernelILi128ELi4EZNS0_22gpu_kernel_impl_nocastINS0_13AUnaryFunctorIaaaZZZNS0_21remainder_kernel_cudaERNS_18TensorIteratorBaseEENKUlvE_clEvENKUlvE0_clEvEUlaaE_EEEEvS5_RKT_EUliE_EEviT1_:
        /* <DEDUP_REMOVED lines=18> */
[----:B-----5:R-:W-:Y:S05]  /*0120*/  CALL.REL.NOINC `($__internal_86_$__cuda_sm20_rem_s16) ;  /* 0x0000005400647944 */ /* 0x020fea0003c00000 */
[----:B------:R-:W-:Y:S01]  /*0130*/  LOP3.LUT R0, R7, R6, RZ, 0x3c, !PT ;  /* 0x0000000607007212 */ /* 0x000fe200078e3cff */
[----:B------:R-:W0:Y:S01]  /*0140*/  LDC.64 R4, c[0x0][0x580] ;  /* 0x00016000ff047b82 */ /* 0x000e220000000a00 */
[----:B------:R-:W-:Y:S02]  /*0150*/  VIADD R3, R3, 0x80 ;  /* 0x0000008003037836 */ /* 0x000fe40000000000 */
        /* <DEDUP_REMOVED lines=8> */
.L_x_47458:
[----:B------:R-:W-:Y:S05]  /*01e0*/  BSYNC.RECONVERGENT B0 ;  /* 0x0000000000007941 */ /* 0x000fea0003800200 */
.L_x_47457:
[----:B------:R-:W1:Y:S01]  /*01f0*/  LDCU UR4, c[0x0][0x380] ;  /* 0x00007000ff0477ac */ /* 0x000e620008000800 */
[----:B------:R-:W-:Y:S01]  /*0200*/  BSSY.RECONVERGENT B0, `(.L_x_47459) ;  /* 0x0000014000007945 */ /* 0x000fe20003800200 */
[----:B-1----:R-:W-:-:S13]  /*0210*/  ISETP.GE.AND P0, PT, R3, UR4, PT ;  /* 0x0000000403007c0c */ /* 0x002fda000bf06270 */
        /* <DEDUP_REMOVED lines=9> */
[----:B------:R-:W-:Y:S01]  /*02b0*/  PRMT R2, R6, 0x9910, RZ ;  /* 0x0000991006027816 */ /* 0x000fe200000000ff */
[----:B------:R-:W-:Y:S01]  /*02c0*/  VIADD R3, R3, 0x80 ;  /* 0x0000008003037836 */ /* 0x000fe20000000000 */
[----:B------:R-:W-:Y:S02]  /*02d0*/  PRMT R0, R0, 0x8880, RZ ;  /* 0x0000888000007816 */ /* 0x000fe400000000ff */
[----:B------:R-:W-:Y:S02]  /*02e0*/  ISETP.NE.AND P1, PT, R2, RZ, PT ;  /* 0x000000ff0200720c */ /* 0x000fe40003f25270 */
[----:B------:R-:W-:-:S04]  /*02f0*/  ISETP.GT.AND P0, PT, R0, -0x1, PT ;  /* 0xffffffff0000780c */ /* 0x000fc80003f04270 */
[----:B------:R-:W-:-:S04]  /*0300*/  SEL R7, R7, RZ, !P0 ;  /* 0x000000ff07077207 */ /* 0x000fc80004000000 */
[----:B------:R-:W-:-:S04]  /*0310*/  SEL R7, R7, RZ, P1 ;  /* 0x000000ff07077207 */ /* 0x000fc80000800000 */
[----:B------:R-:W-:-:S05]  /*0320*/  IADD3 R7, PT, PT, R7, R6, RZ ;  /* 0x0000000607077210 */ /* 0x000fca0007ffe0ff */
[----:B0-----:R1:W-:Y:S02]  /*0330*/  STG.E.U8 desc[UR6][R4.64], R7 ;  /* 0x0000000704007986 */ /* 0x0013e4000c101106 */
.L_x_47460:
[----:B------:R-:W-:Y:S05]  /*0340*/  BSYNC.RECONVERGENT B0 ;  /* 0x0000000000007941 */ /* 0x000fea0003800200 */
.L_x_47459:
[----:B------:R-:W2:Y:S01]  /*0350*/  LDCU UR4, c[0x0][0x380] ;  /* 0x00007000ff0477ac */ /* 0x000ea20008000800 */
[----:B------:R-:W-:Y:S01]  /*0360*/  BSSY.RECONVERGENT B0, `(.L_x_47461) ;  /* 0x0000014000007945 */ /* 0x000fe20003800200 */
[----:B--2---:R-:W-:-:S13]  /*0370*/  ISETP.GE.AND P0, PT, R3, UR4, PT ;  /* 0x0000000403007c0c */ /* 0x004fda000bf06270 */
[----:B------:R-:W-:Y:S05]  /*0380*/  @P0 BRA `(.L_x_47462) ;  /* 0x0000000000440947 */ /* 0x000fea0003800000 */
[----:B------:R-:W0:Y:S02]  /*0390*/  LDC.64 R8, c[0x0][0x588] ;  /* 0x00016200ff087b82 */ /* 0x000e240000000a00 */
[----:B01----:R0:W5:Y:S01]  /*03a0*/  LDG.E.S8 R7, desc[UR6][R8.64] ;  /* 0x0000000608077981 */ /* 0x003162000c1e1300 */
        /* <DEDUP_REMOVED lines=15> */
.L_x_47462:
[----:B------:R-:W-:Y:S05]  /*04a0*/  BSYNC.RECONVERGENT B0 ;  /* 0x0000000000007941 */ /* 0x000fea0003800200 */
.L_x_47461:
[----:B------:R-:W3:Y:S02]  /*04b0*/  LDCU UR4, c[0x0][0x380] ;  /* 0x00007000ff0477ac */ /* 0x000ee40008000800 */
[----:B---3--:R-:W-:-:S13]  /*04c0*/  ISETP.GE.AND P0, PT, R3, UR4, PT ;  /* 0x0000000403007c0c */ /* 0x008fda000bf06270 */
[----:B------:R-:W-:Y:S05]  /*04d0*/  @P0 EXIT ;  /* 0x000000000000094d */ /* 0x000fea0003800000 */
[----:B------:R-:W0:Y:S02]  /*04e0*/  LDC.64 R2, c[0x0][0x588] ;  /* 0x00016200ff027b82 */ /* 0x000e240000000a00 */
[----:B012---:R0:W5:Y:S01]  /*04f0*/  LDG.E.S8 R7, desc[UR6][R2.64] ;  /* 0x0000000602077981 */ /* 0x007162000c1e1300 */
[----:B------:R-:W1:Y:S01]  /*0500*/  LDCU.S8 UR4, c[0x0][0x591] ;  /* 0x0000b220ff0477ac */ /* 0x000e620008000200 */
[----:B------:R-:W-:Y:S02]  /*0510*/  MOV R4, 0x540 ;  /* 0x0000054000047802 */ /* 0x000fe40000000f00 */
[----:B01----:R-:W-:-:S07]  /*0520*/  MOV R5, UR4 ;  /* 0x0000000400057c02 */ /* 0x003fce0008000f00 */
[----:B-----5:R-:W-:Y:S05]  /*0530*/  CALL.REL.NOINC `($__internal_86_$__cuda_sm20_rem_s16) ;  /* 0x0000005000607944 */ /* 0x020fea0003c00000 */
        /* <DEDUP_REMOVED lines=11> */
.L_x_47456:
        /* <DEDUP_REMOVED lines=305> */
.L_x_47465:
        /* <DEDUP_REMOVED lines=9> */
[----:B-----5:R-:W-:Y:S05]  /*1990*/  CALL.REL.NOINC `($__internal_86_$__cuda_sm20_rem_s16) ;  /* 0x0000003c00487944 */ /* 0x020fea0003c00000 */
[----:B------:R-:W-:Y:S02]  /*19a0*/  LOP3.LUT R4, R7, R6, RZ, 0x3c, !PT ;  /* 0x0000000607047212 */ /* 0x000fe400078e3cff */
[----:B------:R-:W-:Y:S02]  /*19b0*/  PRMT R5, R6, 0x9910, RZ ;  /* 0x0000991006057816 */ /* 0x000fe400000000ff */
[----:B------:R-:W-:Y:S02]  /*19c0*/  PRMT R4, R4, 0x8880, RZ ;  /* 0x0000888004047816 */ /* 0x000fe400000000ff */
[----:B------:R-:W-:Y:S02]  /*19d0*/  ISETP.NE.AND P1, PT, R5, RZ, PT ;  /* 0x000000ff0500720c */ /* 0x000fe40003f25270 */
[----:B------:R-:W-:Y:S02]  /*19e0*/  ISETP.GT.AND P0, PT, R4, -0x1, PT ;  /* 0xffffffff0400780c */ /* 0x000fe40003f04270 */
[----:B------:R-:W-:-:S02]  /*19f0*/  IADD3 R3, PT, PT, R3, 0x80, RZ ;  /* 0x0000008003037810 */ /* 0x000fc40007ffe0ff */
[----:B------:R-:W-:-:S04]  /*1a00*/  SEL R7, R7, RZ, !P0 ;  /* 0x000000ff07077207 */ /* 0x000fc80004000000 */
[----:B------:R-:W-:-:S05]  /*1a10*/  SEL R7, R7, RZ, P1 ;  /* 0x000000ff07077207 */ /* 0x000fca0000800000 */
[----:B------:R-:W-:-:S05]  /*1a20*/  IMAD.IADD R7, R7, 0x1, R6 ;  /* 0x0000000107077824 */ /* 0x000fca00078e0206 */
[----:B------:R0:W-:Y:S02]  /*1a30*/  STG.E.U8 desc[UR6][R8.64], R7 ;  /* 0x0000000708007986 */ /* 0x0001e4000c101106 */
.L_x_47464:
[----:B------:R-:W-:Y:S05]  /*1a40*/  BSYNC.RECONVERGENT B0 ;  /* 0x0000000000007941 */ /* 0x000fea0003800200 */
.L_x_47463:
        /* <DEDUP_REMOVED lines=10> */
[----:B-1----:R-:W-:-:S05]  /*1af0*/  IMAD.HI.U32 R6, R3, UR4, R4 ;  /* 0x0000000403067c27 */ /* 0x002fca000f8e0004 */
[----:B0-----:R-:W-:-:S05]  /*1b00*/  SHF.R.U32.HI R7, RZ, UR5, R6 ;  /* 0x00000005ff077c19 */ /* 0x001fca0008011606 */
        /* <DEDUP_REMOVED lines=290> */
.L_x_47468:
        /* <DEDUP_REMOVED lines=20> */
.L_x_47467:
[----:B------:R-:W-:Y:S05]  /*2e70*/  BSYNC.RECONVERGENT B0 ;  /* 0x0000000000007941 */ /* 0x000fea0003800200 */
.L_x_47466:
        /* <DEDUP_REMOVED lines=10> */
[----:B--2---:R-:W-:-:S05]  /*2f20*/  IMAD.HI.U32 R6, R3, UR4, R4 ;  /* 0x0000000403067c27 */ /* 0x004fca000f8e0004 */
[----:B01----:R-:W-:-:S05]  /*2f30*/  SHF.R.U32.HI R7, RZ, UR5, R6 ;  /* 0x00000005ff077c19 */ /* 0x003fca0008011606 */
[----:B------:R-:W-:-:S04]  /*2f40*/  IMAD.MOV R4, RZ, RZ, -R7 ;  /* 0x000000ffff047224 */ /* 0x000fc800078e0a07 */
[----:B---3--:R-:W-:-:S04]  /*2f50*/  IMAD R4, R4, UR8, R3 ;  /* 0x0000000804047c24 */ /* 0x008fc8000f8e0203 */
[C---:B----4-:R-:W-:Y:S02]  /*2f60*/  IMAD R5, R4.reuse, UR10, RZ ;  /* 0x0000000a04057c24 */ /* 0x050fe4000f8e02ff */
        /* <DEDUP_REMOVED lines=287> */
.L_x_47471:
        /* <DEDUP_REMOVED lines=20> */
.L_x_47470:
[----:B------:R-:W-:Y:S05]  /*42a0*/  BSYNC.RECONVERGENT B0 ;  /* 0x0000000000007941 */ /* 0x000fea0003800200 */
.L_x_47469:
        /* <DEDUP_REMOVED lines=9> */
[----:B---3--:R-:W-:-:S05]  /*4340*/  IMAD.HI.U32 R4, R3, UR4, R4 ;  /* 0x0000000403047c27 */ /* 0x008fca000f8e0004 */
[----:B------:R-:W-:-:S05]  /*4350*/  SHF.R.U32.HI R5, RZ, UR5, R4 ;  /* 0x00000005ff057c19 */ /* 0x000fca0008011604 */
[----:B------:R-:W-:-:S04]  /*4360*/  IMAD.MOV R6, RZ, RZ, -R5 ;  /* 0x000000ffff067224 */ /* 0x000fc800078e0a05 */
[----:B----4-:R-:W-:-:S04]  /*4370*/  IMAD R2, R6, UR8, R3 ;  /* 0x0000000806027c24 */ /* 0x010fc8000f8e0203 */
[C---:B-----5:R-:W-:Y:S02]  /*4380*/  IMAD R3, R2.reuse, UR10, RZ ;  /* 0x0000000a02037c24 */ /* 0x060fe4000f8e02ff */
[----:B------:R-:W-:Y:S01]  /*4390*/  IMAD R2, R2, UR11, RZ ;  /* 0x0000000b02027c24 */ /* 0x000fe2000f8e02ff */
[----:B------:R-:W-:Y:S06]  /*43a0*/  @!P0 BRA `(.L_x_47472) ;  /* 0x0000001000748947 */ /* 0x000fec0003800000 */
[----:B------:R-:W3:Y:S01]  /*43b0*/  LDCU.64 UR8, c[0x0][0x398] ;  /* 0x00007300ff0877ac */ /* 0x000ee20008000a00 */
[----:B------:R-:W-:Y:S02]  /*43c0*/  MOV R4, RZ ;  /* 0x000000ff00047202 */ /* 0x000fe40000000f00 */
[----:B------:R-:W-:Y:S01]  /*43d0*/  ISETP.NE.AND P0, PT, R0, 0x2, PT ;  /* 0x000000020000780c */ /* 0x000fe20003f05270 */
[----:B------:R-:W0:Y:S01]  /*43e0*/  LDCU UR4, c[0x0][0x3a0] ;  /* 0x00007400ff0477ac */ /* 0x000e220008000800 */
[----:B------:R-:W4:Y:S01]  /*43f0*/  LDCU.64 UR10, c[0x0][0x4c0] ;  /* 0x00009800ff0a77ac */ /* 0x000f220008000a00 */
[----:B---3--:R-:W-:-:S05]  /*4400*/  IMAD.HI.U32 R6, R5, UR9, R4 ;  /* 0x0000000905067c27 */ /* 0x008fca000f8e0004 */
[----:B012---:R-:W-:-:S04]  /*4410*/  SHF.R.U32.HI R7, RZ, UR4, R6 ;  /* 0x00000004ff077c19 */ /* 0x007fc80008011606 */
[----:B------:R-:W-:-:S05]  /*4420*/  IADD3 R4, PT, PT, -R7, RZ, RZ ;  /* 0x000000ff07047210 */ /* 0x000fca0007ffe1ff */
[----:B------:R-:W-:-:S04]  /*4430*/  IMAD R4, R4, UR8, R5 ;  /* 0x0000000804047c24 */ /* 0x000fc8000f8e0205 */
[C---:B----4-:R-:W-:Y:S02]  /*4440*/  IMAD R3, R4.reuse, UR10, R3 ;  /* 0x0000000a04037c24 */ /* 0x050fe4000f8e0203 */
        /* <DEDUP_REMOVED lines=275> */
.L_x_47472:
[----:B------:R-:W0:Y:S02]  /*5580*/  LDCU.128 UR8, c[0x0][0x580] ;  /* 0x0000b000ff0877ac */ /* 0x000e240008000c00 */
[----:B012---:R-:W-:-:S04]  /*5590*/  IADD3 R8, P0, PT, R2, UR10, RZ ;  /* 0x0000000a02087c10 */ /* 0x007fc8000ff1e0ff */
        /* <DEDUP_REMOVED lines=12> */
[----:B------:R-:W-:-:S04]  /*5660*/  ISETP.GT.AND P0, PT, R0, -0x1, PT ;  /* 0xffffffff0000780c */ /* 0x000fc80003f04270 */
[----:B------:R-:W-:-:S04]  /*5670*/  SEL R7, R7, RZ, !P0 ;  /* 0x000000ff07077207 */ /* 0x000fc80004000000 */
[----:B------:R-:W-:-:S05]  /*5680*/  SEL R7, R7, RZ, P1 ;  /* 0x000000ff07077207 */ /* 0x000fca0000800000 */
[----:B------:R-:W-:-:S05]  /*5690*/  IMAD.IADD R7, R7, 0x1, R6 ;  /* 0x0000000107077824 */ /* 0x000fca00078e0206 */
[----:B------:R-:W-:Y:S01]  /*56a0*/  STG.E.U8 desc[UR6][R2.64], R7 ;  /* 0x0000000702007986 */ /* 0x000fe2000c101106 */
[----:B------:R-:W-:Y:S05]  /*56b0*/  EXIT ;  /* 0x000000000000794d */ /* 0x000fea0003800000 */
        .weak           $__internal_86_$__cuda_sm20_rem_s16
        .type           $__internal_86_$__cuda_sm20_rem_s16,@function
        .size           $__internal_86_$__cuda_sm20_rem_s16,(.L_x_49947 - $__internal_86_$__cuda_sm20_rem_s16)
$__internal_86_$__cuda_sm20_rem_s16:
        /* <DEDUP_REMOVED lines=26> */
[----:B------:R-:W-:Y:S05]  /*5860*/  RET.REL.NODEC R4 `(_ZN2at6native18elementwise_kernelILi128ELi4EZNS0_22gpu_kernel_impl_nocastINS0_13AUnaryFunctorIaaaZZZNS0_21remainder_kernel_cudaERNS_18TensorIteratorBaseEENKUlvE_clEvENKUlvE0_clEvEUlaaE_EEEEvS5_RKT_EUliE_EEviT1_) ;  /* 0xffffffa404e47950 */ /* 0x000fea0003c3ffff */
.L_x_47473:
        /* <DEDUP_REMOVED lines=9> */
.L_x_49947:


//--------------------- .text._ZN2at6native27unrolled_elementwise_kernelINS0_13AUnaryFunctorIaaaZZZNS0_21remainder_kernel_cudaERNS_18TensorIteratorBaseEENKUlvE_clEvENKUlvE0_clEvEUlaaE_EESt5arrayIPcLm2EELi4E23TrivialOffsetCalculatorILi1EjESD_NS0_6memory15LoadWithoutCastENSE_16StoreWithoutCastEEEviT_T0_T2_T3_T4_T5_ --------------------------
	.section	.text._ZN2at6native27unrolled_elementwise_kernelINS0_13AUnaryFunctorIaaaZZZNS0_21remainder_kernel_cudaERNS_18TensorIteratorBaseEENKUlvE_clEvENKUlvE0_clEvEUlaaE_EESt5arrayIPcLm2EELi4E23TrivialOffsetCalculatorILi1EjESD_NS0_6memory15LoadWithoutCastENSE_16StoreWithoutCastEEEviT_T0_T2_T3_T4_T5_,"ax",@progbits
	.align	128
        .global         _ZN2at6native27unrolled_elementwise_kernelINS0_13AUnaryFunctorIaaaZZZNS0_21remainder_kernel_cudaERNS_18TensorIteratorBaseEENKUlvE_clEvENKUlvE0_clEvEUlaaE_EESt5arrayIPcLm2EELi4E23TrivialOffsetCalculatorILi1EjESD_NS0_6memory15LoadWithoutCastENSE_16StoreWithoutCastEEEviT_T0_T2_T3_T4_T5_
        .type           _ZN2at6native27unrolled_elementwise_kernelINS0_13AUnaryFunctorIaaaZZZNS0_21remainder_kernel_cudaERNS_18TensorIteratorBaseEENKUlvE_clEvENKUlvE0_clEvEUlaaE_EESt5arrayIPcLm2EELi4E23TrivialOffsetCalculatorILi1EjESD_NS0_6memory15LoadWithoutCastENSE_16StoreWithoutCastEEEviT_T0_T2_T3_T4_T5_,@function
        .size           _ZN2at6native27unrolled_elementwise_kernelINS0_13AUnaryFunctorIaaaZZZNS0_21remainder_kernel_cudaERNS_18TensorIteratorBaseEENKUlvE_clEvENKUlvE0_clEvEUlaaE_EESt5arrayIPcLm2EELi4E23TrivialOffsetCalculatorILi1EjESD_NS0_6memory15LoadWithoutCastENSE_16StoreWithoutCastEEEviT_T0_T2_T3_T4_T5_,(.L_x_49948 - _ZN2at6native27unrolled_elementwise_kernelINS0_13AUnaryFunctorIaaaZZZNS0_21remainder_kernel_cudaERNS_18TensorIteratorBaseEENKUlvE_clEvENKUlvE0_clEvEUlaaE_EESt5arrayIPcLm2EELi4E23TrivialOffsetCalculatorILi1EjESD_NS0_6memory15LoadWithoutCastENSE_16StoreWithoutCastEEEviT_T0_T2_T3_T4_T5_)
        .other          _ZN2at6native27unrolled_elementwise_kernelINS0_13AUnaryFunctorIaaaZZZNS0_21remainder_kernel_cudaERNS_18TensorIteratorBaseEENKUlvE_clEvENKUlvE0_clEvEUlaaE_EESt5arrayIPcLm2EELi4E23TrivialOffsetCalculatorILi1EjESD_NS0_6memory15LoadWithoutCastENSE_16StoreWithoutCastEEEviT_T0_T2_T3_T4_T5_,@"STO_CUDA_ENTRY STV_DEFAULT"
_ZN2at6native27unrolled_elementwise_kernelINS0_13AUnaryFunctorIaaaZZZNS0_21remainder_kernel_cudaERNS_18TensorIteratorBaseEENKUlvE_clEvENKUlvE0_clEvEUlaaE_EESt5arrayIPcLm2EELi4E23TrivialOffsetCalculatorILi1EjESD_NS0_6memory15LoadWithoutCastENSE_16StoreWithoutCastEEEviT_T0_T2_T3_T4_T5_:
.text._ZN2at6native27unrolled_elementwise_kernelINS0_13AUnaryFunctorIaaaZZZNS0_21remainder_kernel_cudaERNS_18TensorIteratorBaseEENKUlvE_clEvENKUlvE0_clEvEUlaaE_EESt5arrayIPcLm2EELi4E23TrivialOffsetCalculatorILi1EjESD_NS0_6memory15LoadWithoutCastENSE_16StoreWithoutCastEEEviT_T0_T2_T3_T4_T5_:
        /* <DEDUP_REMOVED lines=18> */
[----:B------:R-:W-:-:S05]  /*0120*/  @!P3 IMAD.X R13, RZ, RZ, R17, P4 ;  /* 0x000000ffff0db224 */ /* 0x000fca00020e0611 */
[----:B-1----:R0:W5:Y:S01]  /*0130*/  @!P3 LDG.E.U8 R8, desc[UR6][R12.64] ;  /* 0x000000060c08b981 */ /* 0x002162000c1e1100 */
        /* <DEDUP_REMOVED lines=19> */
[----:B------:R-:W1:Y:S01]  /*0270*/  LDCU.U8 UR5, c[0x0][0x385] ;  /* 0x000070a0ff0577ac */ /* 0x000e620008000000 */
[----:B------:R-:W-:Y:S11]  /*0280*/  BSSY.RECONVERGENT B0, `(.L_x_47474) ;  /* 0x000000f000007945 */ /* 0x000ff60003800200 */
[----:B0-----:R-:W-:Y:S05]  /*0290*/  @P0 BRA `(.L_x_47475) ;  /* 0x0000000000340947 */ /* 0x001fea0003800000 */
[----:B-1----:R-:W-:Y:S01]  /*02a0*/  UPRMT UR4, UR5, 0x8880, URZ ;  /* 0x0000888005047896 */ /* 0x002fe200080000ff */
[----:B-----5:R-:W-:Y:S02]  /*02b0*/  PRMT R10, R8, 0x8880, RZ ;  /* 0x00008880080a7816 */ /* 0x020fe400000000ff */
[----:B------:R-:W-:-:S03]  /*02c0*/  MOV R12, 0x2f0 ;  /* 0x000002f0000c7802 */ /* 0x000fc60000000f00 */
[----:B------:R-:W-:-:S07]  /*02d0*/  IMAD.U32 R11, RZ, RZ, UR4 ;  /* 0x00000004ff0b7e24 */ /* 0x000fce000f8e00ff */
[----:B------:R-:W-:Y:S05]  /*02e0*/  CALL.REL.NOINC `($__internal_87_$__cuda_sm20_rem_s16) ;  /* 0x0000000400907944 */ /* 0x000fea0003c00000 */
        /* <DEDUP_REMOVED lines=8> */
.L_x_47475:
[----:B-1----:R-:W-:Y:S05]  /*0370*/  BSYNC.RECONVERGENT B0 ;  /* 0x0000000000007941 */ /* 0x002fea0003800200 */
.L_x_47474:
        /* <DEDUP_REMOVED lines=8> */
[----:B------:R-:W-:Y:S05]  /*0400*/  CALL.REL.NOINC `($__internal_87_$__cuda_sm20_rem_s16) ;  /* 0x0000000400487944 */ /* 0x000fea0003c00000 */
        /* <DEDUP_REMOVED lines=8> */
.L_x_47477:
[----:B------:R-:W-:Y:S05]  /*0490*/  BSYNC.RECONVERGENT B0 ;  /* 0x0000000000007941 */ /* 0x000fea0003800200 */
.L_x_47476:
[----:B-----5:R-:W-:Y:S01]  /*04a0*/  VIADD R9, R3, 0x100 ;  /* 0x0000010003097836 */ /* 0x020fe20000000000 */
[----:B------:R-:W-:Y:S04]  /*04b0*/  BSSY.RECONVERGENT B0, `(.L_x_47478) ;  /* 0x0000010000007945 */ /* 0x000fe80003800200 */
[----:B------:R-:W-:-:S13]  /*04c0*/  ISETP.GE.AND P0, PT, R9, R2, PT ;  /* 0x000000020900720c */ /* 0x000fda0003f06270 */
[----:B------:R-:W-:Y:S05]  /*04d0*/  @P0 BRA `(.L_x_47479) ;  /* 0x0000000000340947 */ /* 0x000fea0003800000 */
[----:B------:R-:W-:Y:S01]  /*04e0*/  UPRMT UR4, UR5, 0x8880, URZ ;  /* 0x0000888005047896 */ /* 0x000fe200080000ff */
[----:B------:R-:W-:Y:S02]  /*04f0*/  PRMT R10, R7, 0x8880, RZ ;  /* 0x00008880070a7816 */ /* 0x000fe400000000ff */
        /* <DEDUP_REMOVED lines=11> */
.L_x_47479:
[----:B------:R-:W-:Y:S05]  /*05b0*/  BSYNC.RECONVERGENT B0 ;  /* 0x0000000000007941 */ /* 0x000fea0003800200 */
.L_x_47478:
[----:B------:R-:W-:Y:S01]  /*05c0*/  VIADD R9, R3, 0x180 ;  /* 0x0000018003097836 */ /* 0x000fe20000000000 */
        /* <DEDUP_REMOVED lines=16> */
.L_x_47481:
[----:B------:R-:W-:Y:S05]  /*06d0*/  BSYNC.RECONVERGENT B0 ;  /* 0x0000000000007941 */ /* 0x000fea0003800200 */
.L_x_47480:
        /* <DEDUP_REMOVED lines=19> */
.L_x_47484:
[----:B------:R-:W-:Y:S05]  /*0810*/  BSYNC.RELIABLE B1 ;  /* 0x0000000000017941 */ /* 0x000fea0003800100 */
.L_x_47483:
[----:B------:R-:W-:-:S13]  /*0820*/  ISETP.GE.AND P0, PT, R3, R2, PT ;  /* 0x000000020300720c */ /* 0x000fda0003f06270 */
[----:B------:R-:W1:Y:S01]  /*0830*/  @!P0 LDC.64 R10, c[0x0][0x388] ;  /* 0x0000e200ff0a8b82 */ /* 0x000e620000000a00 */
[----:B0-----:R-:W-:Y:S02]  /*0840*/  @!P0 IMAD R5, R0, 0x200, R3 ;  /* 0x0000020000058824 */ /* 0x001fe400078e0203 */
[----:B------:R-:W-:-:S03]  /*0850*/  @!P0 VIADD R3, R3, 0x80 ;  /* 0x0000008003038836 */ /* 0x000fc60000000000 */
[----:B-1----:R-:W-:-:S05]  /*0860*/  @!P0 IADD3 R4, P1, PT, R5, R10, RZ ;  /* 0x0000000a05048210 */ /* 0x002fca0007f3e0ff */
[----:B------:R-:W-:-:S05]  /*0870*/  @!P0 IMAD.X R5, RZ, RZ, R11, P1 ;  /* 0x000000ffff058224 */ /* 0x000fca00008e060b */
[----:B------:R1:W-:Y:S03]  /*0880*/  @!P0 STG.E.U8 desc[UR6][R4.64], R7 ;  /* 0x0000000704008986 */ /* 0x0003e6000c101106 */
.L_x_47485:
[----:B------:R-:W-:Y:S05]  /*0890*/  BSYNC.RECONVERGENT B0 ;  /* 0x0000000000007941 */ /* 0x000fea0003800200 */
.L_x_47482:
        /* <DEDUP_REMOVED lines=9> */
        .weak           $__internal_87_$__cuda_sm20_rem_s16
        .type           $__internal_87_$__cuda_sm20_rem_s16,@function
        .size           $__internal_87_$__cuda_sm20_rem_s16,(.L_x_49948 - $__internal_87_$__cuda_sm20_rem_s16)
$__internal_87_$__cuda_sm20_rem_s16:
        /* <DEDUP_REMOVED lines=26> */
[----:B------:R-:W-:Y:S06]  /*0ad0*/  RET.REL.NODEC R12 `(_ZN2at6native27unrolled_elementwise_kernelINS0_13AUnaryFunctorIaaaZZZNS0_21remainder_kernel_cudaERNS_18TensorIteratorBaseEENKUlvE_clEvENKUlvE0_clEvEUlaaE_EESt5arrayIPcLm2EELi4E23TrivialOffsetCalculatorILi1EjESD_NS0_6memory15LoadWithoutCastENSE_16StoreWithoutCastEEEviT_T0_T2_T3_T4_T5_) ;  /* 0xfffffff40c487950 */ /* 0x000fec0003c3ffff */
.L_x_47486:
        /* <DEDUP_REMOVED lines=10> */
.L_x_49948:


//--------------------- .text._ZN2at6native29vectorized_elementwise_kernelILi2ENS0_13AUnaryFunctorIaaaZZZNS0_21remainder_kernel_cudaERNS_18TensorIteratorBaseEENKUlvE_clEvENKUlvE0_clEvEUlaaE_EESt5arrayIPcLm2EEEEviT0_T1_ --------------------------
	.section	.text._ZN2at6native29vectorized_elementwise_kernelILi2ENS0_13AUnaryFunctorIaaaZZZNS0_21remainder_kernel_cudaERNS_18TensorIteratorBaseEENKUlvE_clEvENKUlvE0_clEvEUlaaE_EESt5arrayIPcLm2EEEEviT0_T1_,"ax",@progbits
	.align	128
        .global         _ZN2at6native29vectorized_elementwise_kernelILi2ENS0_13AUnaryFunctorIaaaZZZNS0_21remainder_kernel_cudaERNS_18TensorIteratorBaseEENKUlvE_clEvENKUlvE0_clEvEUlaaE_EESt5arrayIPcLm2EEEEviT0_T1_
        .type           _ZN2at6native29vectorized_elementwise_kernelILi2ENS0_13AUnaryFunctorIaaaZZZNS0_21remainder_kernel_cudaERNS_18TensorIteratorBaseEENKUlvE_clEvENKUlvE0_clEvEUlaaE_EESt5arrayIPcLm2EEEEviT0_T1_,@function
        .size           _ZN2at6native29vectorized_elementwise_kernelILi2ENS0_13AUnaryFunctorIaaaZZZNS0_21remainder_kernel_cudaERNS_18TensorIteratorBaseEENKUlvE_clEvENKUlvE0_clEvEUlaaE_EESt5arrayIPcLm2EEEEviT0_T1_,(.L_x_49949 - _ZN2at6native29vectorized_elementwise_kernelILi2ENS0_13AUnaryFunctorIaaaZZZNS0_21remainder_kernel_cudaERNS_18TensorIteratorBaseEENKUlvE_clEvENKUlvE0_clEvEUlaaE_EESt5arrayIPcLm2EEEEviT0_T1_)
        .other          _ZN2at6native29vectorized_elementwise_kernelILi2ENS0_13AUnaryFunctorIaaaZZZNS0_21remainder_kernel_cudaERNS_18TensorIteratorBaseEENKUlvE_clEvENKUlvE0_clEvEUlaaE_EESt5arrayIPcLm2EEEEviT0_T1_,@"STO_CUDA_ENTRY STV_DEFAULT"
_ZN2at6native29vectorized_elementwise_kernelILi2ENS0_13AUnaryFunctorIaaaZZZNS0_21remainder_kernel_cudaERNS_18TensorIteratorBaseEENKUlvE_clEvENKUlvE0_clEvEUlaaE_EESt5arrayIPcLm2EEEEviT0_T1_:
.text._ZN2at6native29vectorized_elementwise_kernelILi2ENS0_13AUnaryFunctorIaaaZZZNS0_21remainder_kernel_cudaERNS_18TensorIteratorBaseEENKUlvE_clEvENKUlvE0_clEvEUlaaE_EESt5arrayIPcLm2EEEEviT0_T1_:
        /* <DEDUP_REMOVED lines=43> */
[----:B------:R3:W5:Y:S07]  /*02b0*/  @!P5 LDG.E.U8 R3, desc[UR10][R16.64] ;  /* 0x0000000a1003d981 */ /* 0x00076e000c1e1100 */
[C---:B------:R-:W-:Y:S01]  /*02c0*/  @!P0 VIADD R15, R0.reuse, UR4 ;  /* 0x00000004000f8c36 */ /* 0x040fe20008000000 */
[----:B------:R-:W4:Y:S01]  /*02d0*/  @!P0 LDC.64 R8, c[0x0][0x390] ;  /* 0x0000e400ff088b82 */ /* 0x000f220000000a00 */
[----:B------:R-:W-:-:S05]  /*02e0*/  @!P0 VIADD R0, R0, 0x80 ;  /* 0x0000008000008836 */ /* 0x000fca0000000000 */
[----:B------:R-:W-:Y:S02]  /*02f0*/  ISETP.GE.U32.AND P6, PT, R0, UR5, PT ;  /* 0x0000000500007c0c */ /* 0x000fe4000bfc6070 */
[----:B--2---:R-:W-:Y:S02]  /*0300*/  @!P4 IADD3 R6, P5, PT, R23, R6, RZ ;  /* 0x000000061706c210 */ /* 0x004fe40007fbe0ff */
[----:B------:R-:W-:-:S03]  /*0310*/  PRMT R23, RZ, 0x7610, R23 ;  /* 0x00007610ff177816 */ /* 0x000fc60000000017 */
[----:B------:R-:W-:-:S06]  /*0320*/  @!P4 IMAD.X R7, RZ, RZ, R7, P5 ;  /* 0x000000ffff07c224 */ /* 0x000fcc00028e0607 */
[----:B0-----:R-:W0:Y:S01]  /*0330*/  @!P6 LDC.64 R10, c[0x0][0x390] ;  /* 0x0000e400ff0aeb82 */ /* 0x001e220000000a00 */
[----:B-1----:R-:W-:Y:S01]  /*0340*/  @!P3 IADD3 R12, P5, PT, R5, R12, RZ ;  /* 0x0000000c050cb210 */ /* 0x002fe20007fbe0ff */
[----:B------:R1:W5:Y:S01]  /*0350*/  @!P4 LDG.E.U8 R23, desc[UR10][R6.64] ;  /* 0x0000000a0617c981 */ /* 0x000362000c1e1100 */
[----:B------:R-:W-:Y:S02]  /*0360*/  PRMT R5, RZ, 0x7610, R5 ;  /* 0x00007610ff057816 */ /* 0x000fe40000000005 */
[----:B---3--:R-:W-:Y:S01]  /*0370*/  @!P2 IADD3 R20, P4, PT, R29, R20, RZ ;  /* 0x000000141d14a210 */ /* 0x008fe20007f9e0ff */
[----:B------:R-:W-:Y:S01]  /*0380*/  @!P3 IMAD.X R13, RZ, RZ, R13, P5 ;  /* 0x000000ffff0db224 */ /* 0x000fe200028e060d */
[----:B------:R-:W-:-:S03]  /*0390*/  PRMT R17, RZ, 0x7610, R17 ;  /* 0x00007610ff117816 */ /* 0x000fc60000000011 */
[----:B------:R-:W-:Y:S01]  /*03a0*/  @!P2 IMAD.X R21, RZ, RZ, R21, P4 ;  /* 0x000000ffff15a224 */ /* 0x000fe200020e0615 */
[----:B------:R2:W5:Y:S01]  /*03b0*/  @!P3 LDG.E.U8 R5, desc[UR10][R12.64] ;  /* 0x0000000a0c05b981 */ /* 0x000562000c1e1100 */
[----:B----4-:R-:W-:Y:S01]  /*03c0*/  @!P1 IADD3 R18, P3, PT, R27, R18, RZ ;  /* 0x000000121b129210 */ /* 0x010fe20007f7e0ff */
[----:B------:R-:W-:Y:S02]  /*03d0*/  @!P6 VIADD R27, R0, UR4 ;  /* 0x00000004001bec36 */ /* 0x000fe40008000000 */
[----:B------:R3:W5:Y:S01]  /*03e0*/  @!P2 LDG.E.U8 R17, desc[UR10][R20.64] ;  /* 0x0000000a1411a981 */ /* 0x000762000c1e1100 */
[----:B-1----:R-:W-:Y:S01]  /*03f0*/  PRMT R7, RZ, 0x7610, R7 ;  /* 0x00007610ff077816 */ /* 0x002fe20000000007 */
[----:B------:R-:W-:Y:S01]  /*0400*/  @!P1 IMAD.X R19, RZ, RZ, R19, P3 ;  /* 0x000000ffff139224 */ /* 0x000fe200018e0613 */
[----:B--2---:R-:W-:-:S04]  /*0410*/  PRMT R13, RZ, 0x7610, R13 ;  /* 0x00007610ff0d7816 */ /* 0x004fc8000000000d */
[----:B------:R3:W5:Y:S01]  /*0420*/  @!P1 LDG.E.U8 R7, desc[UR10][R18.64] ;  /* 0x0000000a12079981 */ /* 0x000762000c1e1100 */
[----:B0-----:R-:W-:-:S05]  /*0430*/  @!P6 IADD3 R10, P2, PT, R27, R10, RZ ;  /* 0x0000000a1b0ae210 */ /* 0x001fca0007f5e0ff */
[----:B------:R-:W-:-:S05]  /*0440*/  @!P6 IMAD.X R11, RZ, RZ, R11, P2 ;  /* 0x000000ffff0be224 */ /* 0x000fca00010e060b */
[----:B------:R3:W5:Y:S01]  /*0450*/  @!P6 LDG.E.U8 R13, desc[UR10][R10.64] ;  /* 0x0000000a0a0de981 */ /* 0x000762000c1e1100 */
[----:B------:R-:W-:Y:S02]  /*0460*/  @!P0 IADD3 R8, P4, PT, R15, R8, RZ ;  /* 0x000000080f088210 */ /* 0x000fe40007f9e0ff */
[----:B------:R-:W-:-:S03]  /*0470*/  PRMT R15, RZ, 0x7610, R15 ;  /* 0x00007610ff0f7816 */ /* 0x000fc6000000000f */
[----:B------:R-:W-:-:S05]  /*0480*/  @!P0 IMAD.X R9, RZ, RZ, R9, P4 ;  /* 0x000000ffff098224 */ /* 0x000fca00020e0609 */
[----:B------:R3:W5:Y:S01]  /*0490*/  @!P0 LDG.E.U8 R15, desc[UR10][R8.64] ;  /* 0x0000000a080f8981 */ /* 0x000762000c1e1100 */
[----:B------:R-:W-:Y:S01]  /*04a0*/  ISETP.GE.U32.AND P0, PT, R14, UR5, PT ;  /* 0x000000050e007c0c */ /* 0x000fe2000bf06070 */
[----:B------:R-:W-:-:S12]  /*04b0*/  BSSY.RECONVERGENT B0, `(.L_x_47488) ;  /* 0x000000f000007945 */ /* 0x000fd80003800200 */
[----:B---3--:R-:W-:Y:S05]  /*04c0*/  @P0 BRA `(.L_x_47489) ;  /* 0x0000000000340947 */ /* 0x008fea0003800000 */
[----:B------:R-:W-:Y:S01]  /*04d0*/  UPRMT UR6, UR7, 0x8880, URZ ;  /* 0x0000888007067896 */ /* 0x000fe200080000ff */
[----:B-----5:R-:W-:Y:S02]  /*04e0*/  PRMT R9, R25, 0x8880, RZ ;  /* 0x0000888019097816 */ /* 0x020fe400000000ff */
[----:B------:R-:W-:-:S03]  /*04f0*/  MOV R0, 0x520 ;  /* 0x0000052000007802 */ /* 0x000fc60000000f00 */
[----:B------:R-:W-:-:S07]  /*0500*/  IMAD.U32 R10, RZ, RZ, UR6 ;  /* 0x00000006ff0a7e24 */ /* 0x000fce000f8e00ff */
[----:B------:R-:W-:Y:S05]  /*0510*/  CALL.REL.NOINC `($__internal_88_$__cuda_sm20_rem_s16) ;  /* 0x00000014005c7944 */ /* 0x000fea0003c00000 */
        /* <DEDUP_REMOVED lines=8> */
.L_x_47489:
[----:B------:R-:W-:Y:S05]  /*05a0*/  BSYNC.RECONVERGENT B0 ;  /* 0x0000000000007941 */ /* 0x000fea0003800200 */
.L_x_47488:
        /* <DEDUP_REMOVED lines=8> */
[----:B------:R-:W-:Y:S05]  /*0630*/  CALL.REL.NOINC `($__internal_88_$__cuda_sm20_rem_s16) ;  /* 0x0000001400147944 */ /* 0x000fea0003c00000 */
        /* <DEDUP_REMOVED lines=8> */
.L_x_47491:
[----:B------:R-:W-:Y:S05]  /*06c0*/  BSYNC.RECONVERGENT B0 ;  /* 0x0000000000007941 */ /* 0x000fea0003800200 */
.L_x_47490:
        /* <DEDUP_REMOVED lines=17> */
.L_x_47493:
[----:B------:R-:W-:Y:S05]  /*07e0*/  BSYNC.RECONVERGENT B0 ;  /* 0x0000000000007941 */ /* 0x000fea0003800200 */
.L_x_47492:
        /* <DEDUP_REMOVED lines=17> */
.L_x_47495:
[----:B------:R-:W-:Y:S05]  /*0900*/  BSYNC.RECONVERGENT B0 ;  /* 0x0000000000007941 */ /* 0x000fea0003800200 */
.L_x_47494:
        /* <DEDUP_REMOVED lines=17> */
.L_x_47497:
[----:B------:R-:W-:Y:S05]  /*0a20*/  BSYNC.RECONVERGENT B0 ;  /* 0x0000000000007941 */ /* 0x000fea0003800200 */
.L_x_47496:
        /* <DEDUP_REMOVED lines=17> */
.L_x_47499:
[----:B------:R-:W-:Y:S05]  /*0b40*/  BSYNC.RECONVERGENT B0 ;  /* 0x0000000000007941 */ /* 0x000fea0003800200 */
.L_x_47498:
        /* <DEDUP_REMOVED lines=17> */
.L_x_47501:
[----:B------:R-:W-:Y:S05]  /*0c60*/  BSYNC.RECONVERGENT B0 ;  /* 0x0000000000007941 */ /* 0x000fea0003800200 */
.L_x_47500:
        /* <DEDUP_REMOVED lines=17> */
.L_x_47503:
[----:B------:R-:W-:Y:S05]  /*0d80*/  BSYNC.RECONVERGENT B0 ;  /* 0x0000000000007941 */ /* 0x000fea0003800200 */
.L_x_47502:
        /* <DEDUP_REMOVED lines=17> */
[----:B-----5:R0:W-:Y:S03]  /*0ea0*/  STG.E.U8 desc[UR10][R10.64], R3 ;  /* 0x000000030a007986 */ /* 0x0201e6000c10110a */
.L_x_47506:
[----:B------:R-:W-:-:S13]  /*0eb0*/  ISETP.GE.U32.AND P0, PT, R14, UR5, PT ;  /* 0x000000050e007c0c */ /* 0x000fda000bf06070 */
[----:B------:R-:W-:Y:S05]  /*0ec0*/  @P0 BRA `(.L_x_47508) ;  /* 0x0000000000380947 */ /* 0x000fea0003800000 */
[----:B------:R-:W1:Y:S01]  /*0ed0*/  LDCU.64 UR6, c[0x0][0x388] ;  /* 0x00007100ff0677ac */ /* 0x000e620008000a00 */
[C---:B------:R-:W-:Y:S02]  /*0ee0*/  VIADD R2, R14.reuse, UR4 ;  /* 0x000000040e027c36 */ /* 0x040fe40008000000 */
[----:B------:R-:W-:-:S03]  /*0ef0*/  VIADD R14, R14, 0x80 ;  /* 0x000000800e0e7836 */ /* 0x000fc60000000000 */
[----:B-1----:R-:W-:-:S05]  /*0f00*/  IADD3 R2, P0, PT, R2, UR6, RZ ;  /* 0x0000000602027c10 */ /* 0x002fca000ff1e0ff */
[----:B0----5:R-:W-:-:S05]  /*0f10*/  IMAD.X R3, RZ, RZ, UR7, P0 ;  /* 0x00000007ff037e24 */ /* 0x021fca00080e06ff */
[----:B------:R1:W-:Y:S03]  /*0f20*/  STG.E.U8 desc[UR10][R2.64], R4 ;  /* 0x0000000402007986 */ /* 0x0003e6000c10110a */
.L_x_47507:
[----:B------:R-:W-:-:S13]  /*0f30*/  ISETP.GE.U32.AND P0, PT, R14, UR5, PT ;  /* 0x000000050e007c0c */ /* 0x000fda000bf06070 */
[----:B------:R-:W-:Y:S05]  /*0f40*/  @P0 BRA `(.L_x_47509) ;  /* 0x0000000000380947 */ /* 0x000fea0003800000 */
[----:B------:R-:W2:Y:S01]  /*0f50*/  LDCU.64 UR6, c[0x0][0x388] ;  /* 0x00007100ff0677ac */ /* 0x000ea20008000a00 */
[C---:B-1----:R-:W-:Y:S02]  /*0f60*/  VIADD R2, R14.reuse, UR4 ;  /* 0x000000040e027c36 */ /* 0x042fe40008000000 */
[----:B------:R-:W-:-:S03]  /*0f70*/  VIADD R14, R14, 0x80 ;  /* 0x000000800e0e7836 */ /* 0x000fc60000000000 */
[----:B--2---:R-:W-:-:S05]  /*0f80*/  IADD3 R2, P0, PT, R2, UR6, RZ ;  /* 0x0000000602027c10 */ /* 0x004fca000ff1e0ff */
[----:B-----5:R-:W-:-:S05]  /*0f90*/  IMAD.X R3, RZ, RZ, UR7, P0 ;  /* 0x00000007ff037e24 */ /* 0x020fca00080e06ff */
[----:B------:R1:W-:Y:S03]  /*0fa0*/  STG.E.U8 desc[UR10][R2.64], R5 ;  /* 0x0000000502007986 */ /* 0x0003e6000c10110a */
.L_x_47508:
[----:B------:R-:W-:-:S13]  /*0fb0*/  ISETP.GE.U32.AND P0, PT, R14, UR5, PT ;  /* 0x000000050e007c0c */ /* 0x000fda000bf06070 */
[----:B------:R-:W-:Y:S05]  /*0fc0*/  @P0 BRA `(.L_x_47510) ;  /* 0x00000000003c0947 */ /* 0x000fea0003800000 */
[----:B------:R-:W2:Y:S01]  /*0fd0*/  LDCU.64 UR6, c[0x0][0x388] ;  /* 0x00007100ff0677ac */ /* 0x000ea20008000a00 */
[C---:B-1----:R-:W-:Y:S02]  /*0fe0*/  VIADD R2, R14.reuse, UR4 ;  /* 0x000000040e027c36 */ /* 0x042fe40008000000 */
[----:B------:R-:W-:-:S03]  /*0ff0*/  VIADD R14, R14, 0x80 ;  /* 0x000000800e0e7836 */ /* 0x000fc60000000000 */
[----:B--2---:R-:W-:-:S05]  /*1000*/  IADD3 R2, P0, PT, R2, UR6, RZ ;  /* 0x0000000602027c10 */ /* 0x004fca000ff1e0ff */
[----:B0----5:R-:W-:-:S05]  /*1010*/  IMAD.X R3, RZ, RZ, UR7, P0 ;  /* 0x00000007ff037e24 */ /* 0x021fca00080e06ff */
[----:B------:R2:W-:Y:S03]  /*1020*/  STG.E.U8 desc[UR10][R2.64], R6 ;  /* 0x0000000602007986 */ /* 0x0005e6000c10110a */
.L_x_47509:
[----:B------:R-:W-:-:S13]  /*1030*/  ISETP.GE.U32.AND P0, PT, R14, UR5, PT ;  /* 0x000000050e007c0c */ /* 0x000fda000bf06070 */
[----:B------:R-:W-:Y:S05]  /*1040*/  @P0 BREAK.RELIABLE B1 ;  /* 0x0000000000010942 */ /* 0x000fea0003800100 */
[----:B------:R-:W-:Y:S05]  /*1050*/  @P0 BRA `(.L_x_47511) ;  /* 0x0000000000380947 */ /* 0x000fea0003800000 */
[----:B------:R-:W3:Y:S01]  /*1060*/  LDCU.64 UR6, c[0x0][0x388] ;  /* 0x00007100ff0677ac */ /* 0x000ee20008000a00 */
[C---:B-12---:R-:W-:Y:S02]  /*1070*/  VIADD R2, R14.reuse, UR4 ;  /* 0x000000040e027c36 */ /* 0x046fe40008000000 */
[----:B------:R-:W-:-:S03]  /*1080*/  VIADD R14, R14, 0x80 ;  /* 0x000000800e0e7836 */ /* 0x000fc60000000000 */
[----:B---3--:R-:W-:-:S05]  /*1090*/  IADD3 R2, P0, PT, R2, UR6, RZ ;  /* 0x0000000602027c10 */ /* 0x008fca000ff1e0ff */
[----:B-----5:R-:W-:-:S05]  /*10a0*/  IMAD.X R3, RZ, RZ, UR7, P0 ;  /* 0x00000007ff037e24 */ /* 0x020fca00080e06ff */
[----:B------:R2:W-:Y:S03]  /*10b0*/  STG.E.U8 desc[UR10][R2.64], R7 ;  /* 0x0000000702007986 */ /* 0x0005e6000c10110a */
.L_x_47510:
[----:B------:R-:W-:Y:S05]  /*10c0*/  BSYNC.RELIABLE B1 ;  /* 0x0000000000017941 */ /* 0x000fea0003800100 */
.L_x_47505:
[----:B------:R-:W-:-:S13]  /*10d0*/  ISETP.GE.U32.AND P0, PT, R14, UR5, PT ;  /* 0x000000050e007c0c */ /* 0x000fda000bf06070 */
[----:B-1---5:R-:W1:Y:S01]  /*10e0*/  @!P0 LDC.64 R4, c[0x0][0x388] ;  /* 0x0000e200ff048b82 */ /* 0x022e620000000a00 */
[C---:B0-2---:R-:W-:Y:S02]  /*10f0*/  @!P0 VIADD R3, R14.reuse, UR4 ;  /* 0x000000040e038c36 */ /* 0x045fe40008000000 */
[----:B------:R-:W-:-:S03]  /*1100*/  @!P0 VIADD R14, R14, 0x80 ;  /* 0x000000800e0e8836 */ /* 0x000fc60000000000 */
[----:B-1----:R-:W-:-:S05]  /*1110*/  @!P0 IADD3 R2, P1, PT, R3, R4, RZ ;  /* 0x0000000403028210 */ /* 0x002fca0007f3e0ff */
[----:B------:R-:W-:-:S05]  /*1120*/  @!P0 IMAD.X R3, RZ, RZ, R5, P1 ;  /* 0x000000ffff038224 */ /* 0x000fca00008e0605 */
[----:B------:R3:W-:Y:S03]  /*1130*/  @!P0 STG.E.U8 desc[UR10][R2.64], R8 ;  /* 0x0000000802008986 */ /* 0x0007e6000c10110a */
.L_x_47511:
[----:B------:R-:W-:Y:S05]  /*1140*/  BSYNC.RECONVERGENT B0 ;  /* 0x0000000000007941 */ /* 0x000fea0003800200 */
.L_x_47504:
[----:B------:R-:W-:Y:S05]  /*1150*/  WARPSYNC.ALL ;  /* 0x0000000000007948 */ /* 0x000fea0003800000 */
[----:B------:R-:W-:-:S13]  /*1160*/  ISETP.GE.U32.AND P0, PT, R14, UR5, PT ;  /* 0x000000050e007c0c */ /* 0x000fda000bf06070 */
[----:B------:R-:W-:Y:S05]  /*1170*/  @P0 EXIT ;  /* 0x000000000000094d */ /* 0x000fea0003800000 */
[----:B------:R-:W4:Y:S01]  /*1180*/  LDCU.64 UR6, c[0x0][0x388] ;  /* 0x00007100ff0677ac */ /* 0x000f220008000a00 */
[----:B-123--:R-:W-:-:S05]  /*1190*/  VIADD R2, R14, UR4 ;  /* 0x000000040e027c36 */ /* 0x00efca0008000000 */
[----:B----4-:R-:W-:-:S05]  /*11a0*/  IADD3 R2, P0, PT, R2, UR6, RZ ;  /* 0x0000000602027c10 */ /* 0x010fca000ff1e0ff */
[----:B-----5:R-:W-:-:S05]  /*11b0*/  IMAD.X R3, RZ, RZ, UR7, P0 ;  /* 0x00000007ff037e24 */ /* 0x020fca00080e06ff */
[----:B------:R-:W-:Y:S01]  /*11c0*/  STG.E.U8 desc[UR10][R2.64], R18 ;  /* 0x0000001202007986 */ /* 0x000fe2000c10110a */
[----:B------:R-:W-:Y:S05]  /*11d0*/  EXIT ;  /* 0x000000000000794d */ /* 0x000fea0003800000 */
.L_x_47487:
        /* <DEDUP_REMOVED lines=10> */
[----:B------:R0:W5:Y:S01]  /*1280*/  LDG.E.U16 R4, desc[UR10][R8.64+0x300] ;  /* 0x0003000a08047981 */ /* 0x000162000c1e1500 */
[----:B------:R-:W-:-:S06]  /*1290*/  UPRMT UR5, UR7, 0x8880, URZ ;  /* 0x0000888007057896 */ /* 0x000fcc00080000ff */
[----:B------:R-:W-:Y:S01]  /*12a0*/  IMAD.U32 R10, RZ, RZ, UR5 ;  /* 0x00000005ff0a7e24 */ /* 0x000fe2000f8e00ff */
[C---:B--2---:R-:W-:Y:S02]  /*12b0*/  PRMT R0, R16.reuse, 0x8880, RZ ;  /* 0x0000888010007816 */ /* 0x044fe400000000ff */
[C---:B------:R-:W-:Y:S02]  /*12c0*/  PRMT R17, R16.reuse, 0x7770, RZ ;  /* 0x0000777010117816 */ /* 0x040fe400000000ff */
[----:B------:R-:W-:Y:S01]  /*12d0*/  PRMT R15, R16, 0x7771, RZ ;  /* 0x00007771100f7816 */ /* 0x000fe200000000ff */
[----:B0-----:R-:W-:Y:S01]  /*12e0*/  IMAD.MOV.U32 R9, RZ, RZ, R0 ;  /* 0x000000ffff097224 */ /* 0x001fe200078e0000 */
[C---:B---3--:R-:W-:Y:S02]  /*12f0*/  PRMT R14, R13.reuse, 0x7770, RZ ;  /* 0x000077700d0e7816 */ /* 0x048fe400000000ff */
[----:B------:R-:W-:Y:S02]  /*1300*/  PRMT R12, R13, 0x7771, RZ ;  /* 0x000077710d0c7816 */ /* 0x000fe400000000ff */
[----:B----4-:R-:W-:-:S02]  /*1310*/  PRMT R5, R3, 0x7770, RZ ;  /* 0x0000777003057816 */ /* 0x010fc400000000ff */
[----:B------:R-:W-:Y:S02]  /*1320*/  PRMT R6, R3, 0x7771, RZ ;  /* 0x0000777103067816 */ /* 0x000fe400000000ff */
[C---:B-----5:R-:W-:Y:S02]  /*1330*/  PRMT R7, R4.reuse, 0x7770, RZ ;  /* 0x0000777004077816 */ /* 0x060fe400000000ff */
[----:B------:R-:W-:Y:S02]  /*1340*/  PRMT R8, R4, 0x7771, RZ ;  /* 0x0000777104087816 */ /* 0x000fe400000000ff */
[----:B------:R-:W-:-:S07]  /*1350*/  MOV R0, 0x1370 ;  /* 0x0000137000007802 */ /* 0x000fce0000000f00 */
[----:B------:R-:W-:Y:S05]  /*1360*/  CALL.REL.NOINC `($__internal_88_$__cuda_sm20_rem_s16) ;  /* 0x0000000400c87944 */ /* 0x000fea0003c00000 */
[----:B------:R-:W-:Y:S01]  /*1370*/  LOP3.LUT R0, R17, R18, RZ, 0x3c, !PT ;  /* 0x0000001211007212 */ /* 0x000fe200078e3cff */
[----:B------:R-:W-:Y:S01]  /*1380*/  UPRMT UR5, UR7, 0x8880, URZ ;  /* 0x0000888007057896 */ /* 0x000fe200080000ff */
[----:B------:R-:W-:Y:S02]  /*1390*/  PRMT R9, R18, 0x9910, RZ ;  /* 0x0000991012097816 */ /* 0x000fe400000000ff */
[----:B------:R-:W-:Y:S02]  /*13a0*/  PRMT R0, R0, 0x8880, RZ ;  /* 0x0000888000007816 */ /* 0x000fe400000000ff */
[----:B------:R-:W-:Y:S01]  /*13b0*/  ISETP.NE.AND P1, PT, R9, RZ, PT ;  /* 0x000000ff0900720c */ /* 0x000fe20003f25270 */
[----:B------:R-:W-:Y:S01]  /*13c0*/  IMAD.U32 R10, RZ, RZ, UR5 ;  /* 0x00000005ff0a7e24 */ /* 0x000fe2000f8e00ff */
[----:B------:R-:W-:Y:S02]  /*13d0*/  ISETP.GT.AND P0, PT, R0, -0x1, PT ;  /* 0xffffffff0000780c */ /* 0x000fe40003f04270 */
[----:B------:R-:W-:-:S02]  /*13e0*/  PRMT R9, R16, 0x9991, RZ ;  /* 0x0000999110097816 */ /* 0x000fc400000000ff */
[----:B------:R-:W-:Y:S02]  /*13f0*/  SEL R17, R17, RZ, !P0 ;  /* 0x000000ff11117207 */ /* 0x000fe40004000000 */
[----:B------:R-:W-:Y:S02]  /*1400*/  MOV R0, 0x1440 ;  /* 0x0000144000007802 */ /* 0x000fe40000000f00 */
[----:B------:R-:W-:-:S05]  /*1410*/  SEL R17, R17, RZ, P1 ;  /* 0x000000ff11117207 */ /* 0x000fca0000800000 */
[----:B------:R-:W-:-:S07]  /*1420*/  IMAD.IADD R16, R17, 0x1, R18 ;  /* 0x0000000111107824 */ /* 0x000fce00078e0212 */
        /* <DEDUP_REMOVED lines=102> */
        .weak           $__internal_88_$__cuda_sm20_rem_s16
        .type           $__internal_88_$__cuda_sm20_rem_s16,@function
        .size           $__internal_88_$__cuda_sm20_rem_s16,(.L_x_49949 - $__internal_88_$__cuda_sm20_rem_s16)
$__internal_88_$__cuda_sm20_rem_s16:
        /* <DEDUP_REMOVED lines=20> */
[----:B------:R-:W-:Y:S01]  /*1bd0*/  IMAD.MOV R20, RZ, RZ, -R19 ;  /* 0x000000ffff147224 */ /* 0x000fe200078e0a13 */
[----:B0-----:R-:W-:-:S05]  /*1be0*/  LOP3.LUT R18, R18, 0xffff, RZ, 0xc0, !PT ;  /* 0x0000ffff12127812 */ /* 0x001fca00078ec0ff */
[----:B------:R-:W-:Y:S02]  /*1bf0*/  IMAD R18, R18, R20, R11 ;  /* 0x0000001412127224 */ /* 0x000fe400078e020b */
[----:B------:R-:W-:-:S03]  /*1c00*/  IMAD.MOV.U32 R11, RZ, RZ, 0x0 ;  /* 0x00000000ff0b7424 */ /* 0x000fc600078e00ff */
[----:B------:R-:W-:-:S05]  /*1c10*/  LOP3.LUT R9, R9, R18, RZ, 0x3c, !PT ;  /* 0x0000001209097212 */ /* 0x000fca00078e3cff */
[----:B------:R-:W-:Y:S02]  /*1c20*/  IMAD.IADD R18, R10, 0x1, R9 ;  /* 0x000000010a127824 */ /* 0x000fe400078e0209 */
[----:B------:R-:W-:Y:S02]  /*1c30*/  IMAD.MOV.U32 R10, RZ, RZ, R0 ;  /* 0x000000ffff0a7224 */ /* 0x000fe400078e0000 */
[----:B------:R-:W-:Y:S02]  /*1c40*/  @!P0 IMAD.MOV.U32 R18, RZ, RZ, -0x1 ;  /* 0xffffffffff128424 */ /* 0x000fe400078e00ff */
[----:B------:R-:W-:Y:S05]  /*1c50*/  RET.REL.NODEC R10 `(_ZN2at6native29vectorized_elementwise_kernelILi2ENS0_13AUnaryFunctorIaaaZZZNS0_21remainder_kernel_cudaERNS_18TensorIteratorBaseEENKUlvE_clEvENKUlvE0_clEvEUlaaE_EESt5arrayIPcLm2EEEEviT0_T1_) ;  /* 0xffffffe00ae87950 */ /* 0x000fea0003c3ffff */
.L_x_47512:
        /* <DEDUP_REMOVED lines=10> */
.L_x_49949:


//--------------------- .text._ZN2at6native29vectorized_elementwise_kernelILi4ENS0_13AUnaryFunctorIaaaZZZNS0_21remainder_kernel_cudaERNS_18TensorIteratorBaseEENKUlvE_clEvENKUlvE0_clEvEUlaaE_EESt5arrayIPcLm2EEEEviT0_T1_ --------------------------
	.section	.text._ZN2at6native29vectorized_elementwise_kernelILi4ENS0_13AUnaryFunctorIaaaZZZNS0_21remainder_kernel_cudaERNS_18TensorIteratorBaseEENKUlvE_clEvENKUlvE0_clEvEUlaaE_EESt5arrayIPcLm2EEEEviT0_T1_,"ax",@progbits
	.align	128
        .global         _ZN2at6native29vectorized_elementwise_kernelILi4ENS0_13AUnaryFunctorIaaaZZZNS0_21remainder_kernel_cudaERNS_18TensorIteratorBaseEENKUlvE_clEvENKUlvE0_clEvEUlaaE_EESt5arrayIPcLm2EEEEviT0_T1_
        .type           _ZN2at6native29vectorized_elementwise_kernelILi4ENS0_13AUnaryFunctorIaaaZZZNS0_21remainder_kernel_cudaERNS_18TensorIteratorBaseEENKUlvE_clEvENKUlvE0_clEvEUlaaE_EESt5arrayIPcLm2EEEEviT0_T1_,@function
        .size           _ZN2at6native29vectorized_elementwise_kernelILi4ENS0_13AUnaryFunctorIaaaZZZNS0_21remainder_kernel_cudaERNS_18TensorIteratorBaseEENKUlvE_clEvENKUlvE0_clEvEUlaaE_EESt5arrayIPcLm2EEEEviT0_T1_,(.L_x_49950 - _ZN2at6native29vectorized_elementwise_kernelILi4ENS0_13AUnaryFunctorIaaaZZZNS0_21remainder_kernel_cudaERNS_18TensorIteratorBaseEENKUlvE_clEvENKUlvE0_clEvEUlaaE_EESt5arrayIPcLm2EEEEviT0_T1_)
        .other          _ZN2at6native29vectorized_elementwise_kernelILi4ENS0_13AUnaryFunctorIaaaZZZNS0_21remainder_kernel_cudaERNS_18TensorIteratorBaseEENKUlvE_clEvENKUlvE0_clEvEUlaaE_EESt5arrayIPcLm2EEEEviT0_T1_,@"STO_CUDA_ENTRY STV_DEFAULT"
_ZN2at6native29vectorized_elementwise_kernelILi4ENS0_13AUnaryFunctorIaaaZZZNS0_21remainder_kernel_cudaERNS_18TensorIteratorBaseEENKUlvE_clEvENKUlvE0_clEvEUlaaE_EESt5arrayIPcLm2EEEEviT0_T1_:
.text._ZN2at6native29vectorized_elementwise_kernelILi4ENS0_13AUnaryFunctorIaaaZZZNS0_21remainder_kernel_cudaERNS_18TensorIteratorBaseEENKUlvE_clEvENKUlvE0_clEvEUlaaE_EESt5arrayIPcLm2EEEEviT0_T1_:
        /* <DEDUP_REMOVED lines=54> */
[----:B------:R1:W5:Y:S01]  /*0360*/  @!P4 LDG.E.U8 R12, desc[UR10][R10.64] ;  /* 0x0000000a0a0cc981 */ /* 0x000362000c1e1100 */
[----:B---3--:R-:W-:-:S03]  /*0370*/  @!P2 IADD3 R18, P4, PT, R13, R18, RZ ;  /* 0x000000120d12a210 */ /* 0x008fc60007f9e0ff */
[----:B------:R-:W-:Y:S01]  /*0380*/  @!P3 IMAD.X R21, RZ, RZ, R21, P5 ;  /* 0x000000ffff15b224 */ /* 0x000fe200028e0615 */
[----:B------:R-:W-:Y:S01]  /*0390*/  PRMT R13, RZ, 0x7610, R13 ;  /* 0x00007610ff0d7816 */ /* 0x000fe2000000000d */
[----:B------:R-:W-:-:S03]  /*03a0*/  @!P2 IMAD.X R19, RZ, RZ, R19, P4 ;  /* 0x000000ffff13a224 */ /* 0x000fc600020e0613 */
[----:B------:R2:W5:Y:S01]  /*03b0*/  @!P3 LDG.E.U8 R14, desc[UR10][R20.64] ;  /* 0x0000000a140eb981 */ /* 0x000562000c1e1100 */
[----:B----4-:R-:W-:Y:S01]  /*03c0*/  @!P1 IADD3 R16, P3, PT, R23, R16, RZ ;  /* 0x0000001017109210 */ /* 0x010fe20007f7e0ff */
[----:B------:R-:W-:Y:S02]  /*03d0*/  @!P6 VIADD R23, R2, UR4 ;  /* 0x000000040217ec36 */ /* 0x000fe40008000000 */
[----:B------:R2:W5:Y:S01]  /*03e0*/  @!P2 LDG.E.U8 R13, desc[UR10][R18.64] ;  /* 0x0000000a120da981 */ /* 0x000562000c1e1100 */
[----:B-1----:R-:W-:Y:S01]  /*03f0*/  PRMT R11, RZ, 0x7610, R11 ;  /* 0x00007610ff0b7816 */ /* 0x002fe2000000000b */
[----:B------:R-:W-:Y:S01]  /*0400*/  @!P1 IMAD.X R17, RZ, RZ, R17, P3 ;  /* 0x000000ffff119224 */ /* 0x000fe200018e0611 */
[----:B------:R-:W-:-:S04]  /*0410*/  PRMT R2, RZ, 0x7610, R2 ;  /* 0x00007610ff027816 */ /* 0x000fc80000000002 */
        /* <DEDUP_REMOVED lines=10> */
[----:B--2---:R-:W-:Y:S05]  /*04c0*/  @P0 BRA `(.L_x_47515) ;  /* 0x0000000000340947 */ /* 0x004fea0003800000 */
[----:B------:R-:W-:Y:S01]  /*04d0*/  UPRMT UR6, UR7, 0x8880, URZ ;  /* 0x0000888007067896 */ /* 0x000fe200080000ff */
[----:B-----5:R-:W-:Y:S02]  /*04e0*/  PRMT R6, R3, 0x8880, RZ ;  /* 0x0000888003067816 */ /* 0x020fe400000000ff */
[----:B------:R-:W-:-:S03]  /*04f0*/  MOV R4, 0x520 ;  /* 0x0000052000047802 */ /* 0x000fc60000000f00 */
[----:B------:R-:W-:-:S07]  /*0500*/  IMAD.U32 R7, RZ, RZ, UR6 ;  /* 0x00000006ff077e24 */ /* 0x000fce000f8e00ff */
[----:B------:R-:W-:Y:S05]  /*0510*/  CALL.REL.NOINC `($__internal_89_$__cuda_sm20_rem_s16) ;  /* 0x0000001400887944 */ /* 0x000fea0003c00000 */
        /* <DEDUP_REMOVED lines=8> */
.L_x_47515:
[----:B------:R-:W-:Y:S05]  /*05a0*/  BSYNC.RECONVERGENT B0 ;  /* 0x0000000000007941 */ /* 0x000fea0003800200 */
.L_x_47514:
        /* <DEDUP_REMOVED lines=8> */
[----:B------:R-:W-:Y:S05]  /*0630*/  CALL.REL.NOINC `($__internal_89_$__cuda_sm20_rem_s16) ;  /* 0x0000001400407944 */ /* 0x000fea0003c00000 */
        /* <DEDUP_REMOVED lines=8> */
.L_x_47517:
[----:B------:R-:W-:Y:S05]  /*06c0*/  BSYNC.RECONVERGENT B0 ;  /* 0x0000000000007941 */ /* 0x000fea0003800200 */
.L_x_47516:
        /* <DEDUP_REMOVED lines=17> */
.L_x_47519:
[----:B------:R-:W-:Y:S05]  /*07e0*/  BSYNC.RECONVERGENT B0 ;  /* 0x0000000000007941 */ /* 0x000fea0003800200 */
.L_x_47518:
        /* <DEDUP_REMOVED lines=17> */
.L_x_47521:
[----:B------:R-:W-:Y:S05]  /*0900*/  BSYNC.RECONVERGENT B0 ;  /* 0x0000000000007941 */ /* 0x000fea0003800200 */
.L_x_47520:
        /* <DEDUP_REMOVED lines=17> */
.L_x_47523:
[----:B------:R-:W-:Y:S05]  /*0a20*/  BSYNC.RECONVERGENT B0 ;  /* 0x0000000000007941 */ /* 0x000fea0003800200 */
.L_x_47522:
        /* <DEDUP_REMOVED lines=17> */
.L_x_47525:
[----:B------:R-:W-:Y:S05]  /*0b40*/  BSYNC.RECONVERGENT B0 ;  /* 0x0000000000007941 */ /* 0x000fea0003800200 */
.L_x_47524:
        /* <DEDUP_REMOVED lines=17> */
.L_x_47527:
[----:B------:R-:W-:Y:S05]  /*0c60*/  BSYNC.RECONVERGENT B0 ;  /* 0x0000000000007941 */ /* 0x000fea0003800200 */
.L_x_47526:
        /* <DEDUP_REMOVED lines=17> */
.L_x_47529:
[----:B------:R-:W-:Y:S05]  /*0d80*/  BSYNC.RECONVERGENT B0 ;  /* 0x0000000000007941 */ /* 0x000fea0003800200 */
.L_x_47528:
        /* <DEDUP_REMOVED lines=18> */
.L_x_47532:
        /* <DEDUP_REMOVED lines=8> */
.L_x_47533:
        /* <DEDUP_REMOVED lines=8> */
.L_x_47534:
        /* <DEDUP_REMOVED lines=8> */
.L_x_47535:
        /* <DEDUP_REMOVED lines=9> */
.L_x_47536:
[----:B------:R-:W-:Y:S05]  /*10c0*/  BSYNC.RELIABLE B1 ;  /* 0x0000000000017941 */ /* 0x000fea0003800100 */
.L_x_47531:
[----:B------:R-:W-:-:S13]  /*10d0*/  ISETP.GE.U32.AND P0, PT, R0, UR5, PT ;  /* 0x0000000500007c0c */ /* 0x000fda000bf06070 */
[----:B------:R-:W3:Y:S01]  /*10e0*/  @!P0 LDC.64 R4, c[0x0][0x388] ;  /* 0x0000e200ff048b82 */ /* 0x000ee20000000a00 */
[C---:B012--5:R-:W-:Y:S02]  /*10f0*/  @!P0 VIADD R3, R0.reuse, UR4 ;  /* 0x0000000400038c36 */ /* 0x067fe40008000000 */
[----:B------:R-:W-:-:S03]  /*1100*/  @!P0 VIADD R0, R0, 0x80 ;  /* 0x0000008000008836 */ /* 0x000fc60000000000 */
[----:B---3--:R-:W-:-:S05]  /*1110*/  @!P0 IADD3 R2, P1, PT, R3, R4, RZ ;  /* 0x0000000403028210 */ /* 0x008fca0007f3e0ff */
[----:B------:R-:W-:-:S05]  /*1120*/  @!P0 IMAD.X R3, RZ, RZ, R5, P1 ;  /* 0x000000ffff038224 */ /* 0x000fca00008e0605 */
[----:B------:R3:W-:Y:S03]  /*1130*/  @!P0 STG.E.U8 desc[UR10][R2.64], R8 ;  /* 0x0000000802008986 */ /* 0x0007e6000c10110a */
.L_x_47537:
[----:B------:R-:W-:Y:S05]  /*1140*/  BSYNC.RECONVERGENT B0 ;  /* 0x0000000000007941 */ /* 0x000fea0003800200 */
.L_x_47530:
        /* <DEDUP_REMOVED lines=9> */
.L_x_47513:
        /* <DEDUP_REMOVED lines=12> */
[C---:B--2---:R-:W-:Y:S02]  /*12a0*/  PRMT R3, R9.reuse, 0x7770, RZ ;  /* 0x0000777009037816 */ /* 0x044fe400000000ff */
[----:B0-----:R-:W-:-:S07]  /*12b0*/  SGXT R6, R9, 0x8 ;  /* 0x000000080906781a */ /* 0x001fce0000000200 */
[----:B-----5:R-:W-:Y:S05]  /*12c0*/  CALL.REL.NOINC `($__internal_89_$__cuda_sm20_rem_s16) ;  /* 0x00000008001c7944 */ /* 0x020fea0003c00000 */
[----:B------:R-:W-:Y:S01]  /*12d0*/  LOP3.LUT R2, R3, R10, RZ, 0x3c, !PT ;  /* 0x0000000a03027212 */ /* 0x000fe200078e3cff */
[----:B------:R-:W-:Y:S01]  /*12e0*/  UPRMT UR5, UR7, 0x8880, URZ ;  /* 0x0000888007057896 */ /* 0x000fe200080000ff */
[----:B------:R-:W-:Y:S02]  /*12f0*/  PRMT R4, R10, 0x9910, RZ ;  /* 0x000099100a047816 */ /* 0x000fe400000000ff */
[----:B------:R-:W-:Y:S02]  /*1300*/  PRMT R2, R2, 0x8880, RZ ;  /* 0x0000888002027816 */ /* 0x000fe400000000ff */
[----:B------:R-:W-:Y:S01]  /*1310*/  ISETP.NE.AND P1, PT, R4, RZ, PT ;  /* 0x000000ff0400720c */ /* 0x000fe20003f25270 */
[----:B------:R-:W-:Y:S01]  /*1320*/  IMAD.U32 R7, RZ, RZ, UR5 ;  /* 0x00000005ff077e24 */ /* 0x000fe2000f8e00ff */
[----:B------:R-:W-:Y:S02]  /*1330*/  ISETP.GT.AND P0, PT, R2, -0x1, PT ;  /* 0xffffffff0200780c */ /* 0x000fe40003f04270 */
[----:B------:R-:W-:-:S02]  /*1340*/  SHF.R.S32.HI R6, RZ, 0x8, R9 ;  /* 0x00000008ff067819 */ /* 0x000fc40000011409 */
[----:B------:R-:W-:Y:S02]  /*1350*/  SEL R3, R3, RZ, !P0 ;  /* 0x000000ff03037207 */ /* 0x000fe40004000000 */
[----:B------:R-:W-:Y:S02]  /*1360*/  SGXT R6, R6, 0x8 ;  /* 0x000000080606781a */ /* 0x000fe40000000200 */
[----:B------:R-:W-:Y:S02]  /*1370*/  SEL R3, R3, RZ, P1 ;  /* 0x000000ff03037207 */ /* 0x000fe40000800000 */
[----:B------:R-:W-:-:S03]  /*1380*/  MOV R4, 0x13c0 ;  /* 0x000013c000047802 */ /* 0x000fc60000000f00 */
[----:B------:R-:W-:Y:S01]  /*1390*/  IMAD.IADD R2, R3, 0x1, R10 ;  /* 0x0000000103027824 */ /* 0x000fe200078e020a */
[----:B------:R-:W-:-:S07]  /*13a0*/  PRMT R3, R9, 0x7771, RZ ;  /* 0x0000777109037816 */ /* 0x000fce00000000ff */
[----:B------:R-:W-:Y:S05]  /*13b0*/  CALL.REL.NOINC `($__internal_89_$__cuda_sm20_rem_s16) ;  /* 0x0000000400e07944 */ /* 0x000fea0003c00000 */
        /* <DEDUP_REMOVED lines=9> */
[----:B------:R-:W-:Y:S02]  /*1450*/  PRMT R5, R9, 0x7772, RZ ;  /* 0x0000777209057816 */ /* 0x000fe400000000ff */
[----:B------:R-:W-:Y:S02]  /*1460*/  SEL R3, R3, RZ, P1 ;  /* 0x000000ff03037207 */ /* 0x000fe40000800000 */
[----:B------:R-:W-:Y:S02]  /*1470*/  SGXT R6, R6, 0x8 ;  /* 0x000000080606781a */ /* 0x000fe40000000200 */
[----:B------:R-:W-:Y:S01]  /*1480*/  MOV R4, 0x14b0 ;  /* 0x000014b000047802 */ /* 0x000fe20000000f00 */
[----:B------:R-:W-:-:S07]  /*1490*/  IMAD.IADD R3, R3, 0x1, R10 ;  /* 0x0000000103037824 */ /* 0x000fce00078e020a */
        /* <DEDUP_REMOVED lines=23> */
[----:B------:R-:W-:-:S02]  /*1610*/  SGXT R6, R13, 0x8 ;  /* 0x000000080d06781a */ /* 0x000fc40000000200 */
[----:B------:R-:W-:Y:S02]  /*1620*/  SEL R9, R9, RZ, !P0 ;  /* 0x000000ff09097207 */ /* 0x000fe40004000000 */
[----:B------:R-:W-:Y:S02]  /*1630*/  MOV R4, 0x1680 ;  /* 0x0000168000047802 */ /* 0x000fe40000000f00 */
[----:B------:R-:W-:-:S05]  /*1640*/  SEL R9, R9, RZ, P1 ;  /* 0x000000ff09097207 */ /* 0x000fca0000800000 */
        /* <DEDUP_REMOVED lines=37> */
[----:B------:R-:W-:Y:S02]  /*18a0*/  ISETP.NE.AND P1, PT, R6, RZ, PT ;  /* 0x000000ff0600720c */ /* 0x000fe40003f25270 */
[----:B------:R-:W-:Y:S02]  /*18b0*/  ISETP.GT.AND P0, PT, R4, -0x1, PT ;  /* 0xffffffff0400780c */ /* 0x000fe40003f04270 */
[----:B------:R-:W-:-:S02]  /*18c0*/  SHF.R.S32.HI R6, RZ, 0x18, R13 ;  /* 0x00000018ff067819 */ /* 0x000fc4000001140d */
[----:B------:R-:W-:Y:S02]  /*18d0*/  SEL R12, R12, RZ, !P0 ;  /* 0x000000ff0c0c7207 */ /* 0x000fe40004000000 */
[----:B------:R-:W-:Y:S02]  /*18e0*/  PRMT R13, R13, 0x7773, RZ ;  /* 0x000077730d0d7816 */ /* 0x000fe400000000ff */
[----:B------:R-:W-:Y:S02]  /*18f0*/  SEL R7, R12, RZ, P1 ;  /* 0x000000ff0c077207 */ /* 0x000fe40000800000 */
[----:B------:R-:W-:Y:S02]  /*1900*/  SGXT R6, R6, 0x8 ;  /* 0x000000080606781a */ /* 0x000fe40000000200 */
[----:B------:R-:W-:Y:S01]  /*1910*/  MOV R4, 0x1950 ;  /* 0x0000195000047802 */ /* 0x000fe20000000f00 */
[----:B------:R-:W-:Y:S02]  /*1920*/  IMAD.IADD R12, R7, 0x1, R10 ;  /* 0x00000001070c7824 */ /* 0x000fe400078e020a */
[----:B------:R-:W-:-:S07]  /*1930*/  IMAD.U32 R7, RZ, RZ, UR5 ;  /* 0x00000005ff077e24 */ /* 0x000fce000f8e00ff */
[----:B------:R-:W-:Y:S05]  /*1940*/  CALL.REL.NOINC `($__internal_89_$__cuda_sm20_rem_s16) ;  /* 0x00000000007c7944 */ /* 0x000fea0003c00000 */
        /* <DEDUP_REMOVED lines=14> */
[----:B------:R-:W-:Y:S01]  /*1a30*/  LOP3.LUT R12, R12, 0xffff, RZ, 0xc0, !PT ;  /* 0x0000ffff0c0c7812 */ /* 0x000fe200078ec0ff */
[----:B------:R-:W-:Y:S01]  /*1a40*/  UIADD3.X UR6, UPT, UPT, URZ, UR7, URZ, UP0, !UPT ;  /* 0x00000007ff067290 */ /* 0x000fe200087fe4ff */
[----:B------:R-:W-:-:S02]  /*1a50*/  LOP3.LUT R11, R11, 0xffff, RZ, 0xc0, !PT ;  /* 0x0000ffff0b0b7812 */ /* 0x000fc400078ec0ff */
[----:B------:R-:W-:Y:S02]  /*1a60*/  LOP3.LUT R6, R9, 0xffff, RZ, 0xc0, !PT ;  /* 0x0000ffff09067812 */ /* 0x000fe400078ec0ff */
[----:B------:R-:W-:Y:S02]  /*1a70*/  LOP3.LUT R13, R13, 0xffff, RZ, 0xc0, !PT ;  /* 0x0000ffff0d0d7812 */ /* 0x000fe400078ec0ff */
[----:B------:R-:W-:Y:S01]  /*1a80*/  PRMT R4, R2, 0x3340, R3 ;  /* 0x0000334002047816 */ /* 0x000fe20000000003 */
[----:B------:R-:W-:Y:S01]  /*1a90*/  IMAD.U32 R2, RZ, RZ, UR5 ;  /* 0x00000005ff027e24 */ /* 0x000fe2000f8e00ff */
[----:B------:R-:W-:Y:S01]  /*1aa0*/  PRMT R5, R5, 0x3340, R8 ;  /* 0x0000334005057816 */ /* 0x000fe20000000008 */
[----:B------:R-:W-:Y:S01]  /*1ab0*/  IMAD.U32 R3, RZ, RZ, UR6 ;  /* 0x00000006ff037e24 */ /* 0x000fe2000f8e00ff */
[----:B------:R-:W-:Y:S02]  /*1ac0*/  PRMT R11, R6, 0x3340, R11 ;  /* 0x00003340060b7816 */ /* 0x000fe4000000000b */
[----:B------:R-:W-:Y:S01]  /*1ad0*/  PRMT R12, R12, 0x3340, R13 ;  /* 0x000033400c0c7816 */ /* 0x000fe2000000000d */
[----:B------:R-:W-:Y:S01]  /*1ae0*/  IMAD.WIDE.U32 R2, R0, 0x4, R2 ;  /* 0x0000000400027825 */ /* 0x000fe200078e0002 */
[----:B------:R-:W-:-:S02]  /*1af0*/  PRMT R5, R4, 0x5410, R5 ;  /* 0x0000541004057816 */ /* 0x000fc40000000005 */
[----:B------:R-:W-:-:S03]  /*1b00*/  PRMT R11, R11, 0x5410, R12 ;  /* 0x000054100b0b7816 */ /* 0x000fc6000000000c */
[----:B------:R-:W-:Y:S04]  /*1b10*/  STG.E desc[UR10][R2.64], R5 ;  /* 0x0000000502007986 */ /* 0x000fe8000c10190a */
[----:B------:R-:W-:Y:S01]  /*1b20*/  STG.E desc[UR10][R2.64+0x200], R11 ;  /* 0x0002000b02007986 */ /* 0x000fe2000c10190a */
[----:B------:R-:W-:Y:S05]  /*1b30*/  EXIT ;  /* 0x000000000000794d */ /* 0x000fea0003800000 */
        .weak           $__internal_89_$__cuda_sm20_rem_s16
        .type           $__internal_89_$__cuda_sm20_rem_s16,@function
        .size           $__internal_89_$__cuda_sm20_rem_s16,(.L_x_49950 - $__internal_89_$__cuda_sm20_rem_s16)
$__internal_89_$__cuda_sm20_rem_s16:
        /* <DEDUP_REMOVED lines=22> */
[----:B------:R-:W-:-:S05]  /*1ca0*/  IMAD R15, R15, R17, R10 ;  /* 0x000000110f0f7224 */ /* 0x000fca00078e020a */
[----:B------:R-:W-:-:S05]  /*1cb0*/  LOP3.LUT R6, R6, R15, RZ, 0x3c, !PT ;  /* 0x0000000f06067212 */ /* 0x000fca00078e3cff */
[----:B------:R-:W-:Y:S02]  /*1cc0*/  IMAD.IADD R10, R7, 0x1, R6 ;  /* 0x00000001070a7824 */ /* 0x000fe400078e0206 */
[----:B------:R-:W-:Y:S02]  /*1cd0*/  IMAD.MOV.U32 R6, RZ, RZ, R4 ;  /* 0x000000ffff067224 */ /* 0x000fe400078e0004 */
[----:B------:R-:W-:Y:S02]  /*1ce0*/  IMAD.MOV.U32 R7, RZ, RZ, 0x0 ;  /* 0x00000000ff077424 */ /* 0x000fe400078e00ff */
[----:B------:R-:W-:Y:S02]  /*1cf0*/  @!P0 IMAD.MOV.U32 R10, RZ, RZ, -0x1 ;  /* 0xffffffffff0a8424 */ /* 0x000fe400078e00ff */
[----:B------:R-:W-:Y:S05]  /*1d00*/  RET.REL.NODEC R6 `(_ZN2at6native29vectorized_elementwise_kernelILi4ENS0_13AUnaryFunctorIaaaZZZNS0_21remainder_kernel_cudaERNS_18TensorIteratorBaseEENKUlvE_clEvENKUlvE0_clEvEUlaaE_EESt5arrayIPcLm2EEEEviT0_T1_) ;  /* 0xffffffe006bc7950 */ /* 0x000fea0003c3ffff */
.L_x_47538:
        /* <DEDUP_REMOVED lines=15> */
.L_x_49950:


//--------------------- .text._ZN2at6native29vectorized_elementwise_kernelILi8ENS0_13AUnaryFunctorIaaaZZZNS0_21remainder_kernel_cudaERNS_18TensorIteratorBaseEENKUlvE_clEvENKUlvE0_clEvEUlaaE_EESt5arrayIPcLm2EEEEviT0_T1_ --------------------------
	.section	.text._ZN2at6native29vectorized_elementwise_kernelILi8ENS0_13AUnaryFunctorIaaaZZZNS0_21remainder_kernel_cudaERNS_18TensorIteratorBaseEENKUlvE_clEvENKUlvE0_clEvEUlaaE_EESt5arrayIPcLm2EEEEviT0_T1_,"ax",@progbits
	.align	128
        .global         _ZN2at6native29vectorized_elementwise_kernelILi8ENS0_13AUnaryFunctorIaaaZZZNS0_21remainder_kernel_cudaERNS_18TensorIteratorBaseEENKUlvE_clEvENKUlvE0_clEvEUlaaE_EESt5arrayIPcLm2EEEEviT0_T1_
        .type           _ZN2at6native29vectorized_elementwise_kernelILi8ENS0_13AUnaryFunctorIaaaZZZNS0_21remainder_kernel_cudaERNS_18TensorIteratorBaseEENKUlvE_clEvENKUlvE0_clEvEUlaaE_EESt5arrayIPcLm2EEEEviT0_T1_,@function
        .size           _ZN2at6native29vectorized_elementwise_kernelILi8ENS0_13AUnaryFunctorIaaaZZZNS0_21remainder_kernel_cudaERNS_18TensorIteratorBaseEENKUlvE_clEvENKUlvE0_clEvEUlaaE_EESt5arrayIPcLm2EEEEviT0_T1_,(.L_x_50325 - _ZN2at6native29vectorized_elementwise_kernelILi8ENS0_13AUnaryFunctorIaaaZZZNS0_21remainder_kernel_cudaERNS_18TensorIteratorBaseEENKUlvE_clEvENKUlvE0_clEvEUlaaE_EESt5arrayIPcLm2EEEEviT0_T1_)
        .other          _ZN2at6native29vectorized_elementwise_kernelILi8ENS0_13AUnaryFunctorIaaaZZZNS0_21remainder_kernel_cudaERNS_18TensorIteratorBaseEENKUlvE_clEvENKUlvE0_clEvEUlaaE_EESt5arrayIPcLm2EEEEviT0_T1_,@"STO_CUDA_ENTRY STV_DEFAULT"
_ZN2at6native29vectorized_elementwise_kernelILi8ENS0_13AUnaryFunctorIaaaZZZNS0_21remainder_kernel_cudaERNS_18TensorIteratorBaseEENKUlvE_clEvENKUlvE0_clEvEUlaaE_EESt5arrayIPcLm2EEEEviT0_T1_:
.text._ZN2at6native29vectorized_elementwise_kernelILi8ENS0_13AUnaryFunctorIaaaZZZNS0_21remainder_kernel_cudaERNS_18TensorIteratorBaseEENKUlvE_clEvENKUlvE0_clEvEUlaaE_EESt5arrayIPcLm2EEEEviT0_T1_:
[----:B------:R-:W-:Y:S01]  /*0000*/  LDC R1, c[0x0][0x37c] ;  /* 0x0000df00ff017b82 */ /* 0x000fe20000000800 */
[----:B------:R-:W-:Y:S05]  /*0010*/  EXIT ;  /* 0x000000000000794d */ /* 0x000fea0003800000 */
.L_x_47539:
        /* <DEDUP_REMOVED lines=14> */
.L_x_50325:


//--------------------- .text._ZN2at6native18elementwise_kernelILi128ELi4EZNS0_15gpu_kernel_implINS0_13BinaryFunctorIhhhZZZNS0_21remainder_kernel_cudaERNS_18TensorIteratorBaseEENKUlvE_clEvENKUlvE_clEvEUlhhE_EEEEvS5_RKT_EUliE_EEviT1_ --------------------------
	.section	.text._ZN2at6native18elementwise_kernelILi128ELi4EZNS0_15gpu_kernel_implINS0_13BinaryFunctorIhhhZZZNS0_21remainder_kernel_cudaERNS_18TensorIteratorBaseEENKUlvE_clEvENKUlvE_clEvEUlhhE_EEEEvS5_RKT_EUliE_EEviT1_,"ax",@progbits
	.align	128
        .global         _ZN2at6native18elementwise_kernelILi128ELi4EZNS0_15gpu_kernel_implINS0_13BinaryFunctorIhhhZZZNS0_21remainder_kernel_cudaERNS_18TensorIteratorBaseEENKUlvE_clEvENKUlvE_clEvEUlhhE_EEEEvS5_RKT_EUliE_EEviT1_
        .type           _ZN2at6native18elementwise_kernelILi128ELi4EZNS0_15gpu_kernel_implINS0_13BinaryFunctorIhhhZZZNS0_21remainder_kernel_cudaERNS_18TensorIteratorBaseEENKUlvE_clEvENKUlvE_clEvEUlhhE_EEEEvS5_RKT_EUliE_EEviT1_,@function
        .size           _ZN2at6native18elementwise_kernelILi128ELi4EZNS0_15gpu_kernel_implINS0_13BinaryFunctorIhhhZZZNS0_21remainder_kernel_cudaERNS_18TensorIteratorBaseEENKUlvE_clEvENKUlvE_clEvEUlhhE_EEEEvS5_RKT_EUliE_EEviT1_,(.L_x_49951 - _ZN2at6native18elementwise_kernelILi128ELi4EZNS0_15gpu_kernel_implINS0_13BinaryFunctorIhhhZZZNS0_21remainder_kernel_cudaERNS_18TensorIteratorBaseEENKUlvE_clEvENKUlvE_clEvEUlhhE_EEEEvS5_RKT_EUliE_EEviT1_)
        .other          _ZN2at6native18elementwise_kernelILi128ELi4EZNS0_15gpu_kernel_implINS0_13BinaryFunctorIhhhZZZNS0_21remainder_kernel_cudaERNS_18TensorIteratorBaseEENKUlvE_clEvENKUlvE_clEvEUlhhE_EEEEvS5_RKT_EUliE_EEviT1_,@"STO_CUDA_ENTRY STV_DEFAULT"
_ZN2at6native18elementwise_kernelILi128ELi4EZNS0_15gpu_kernel_implINS0_13BinaryFunctorIhhhZZZNS0_21remainder_kernel_cudaERNS_18TensorIteratorBaseEENKUlvE_clEvENKUlvE_clEvEUlhhE_EEEEvS5_RKT_EUliE_EEviT1_:
.text._ZN2at6native18elementwise_kernelILi128ELi4EZNS0_15gpu_kernel_implINS0_13BinaryFunctorIhhhZZZNS0_21remainder_kernel_cudaERNS_18TensorIteratorBaseEENKUlvE_clEvENKUlvE_clEvEUlhhE_EEEEvS5_RKT_EUliE_EEviT1_:
        /* <DEDUP_REMOVED lines=371> */
.L_x_47542:
        /* <DEDUP_REMOVED lines=16> */
.L_x_47546:
[----:B------:R0:W5:Y:S01]  /*1830*/  LDG.E.U8 R19, desc[UR36][R4.64] ;  /* 0x0000002404137981 */ /* 0x000162000c1e1100 */
[----:B------:R-:W-:Y:S05]  /*1840*/  BRA `(.L_x_47548) ;  /* 0x0000000c005c7947 */ /* 0x000fea0003800000 */
.L_x_47545:
        /* <DEDUP_REMOVED lines=8> */
.L_x_47550:
[----:B------:R3:W5:Y:S01]  /*18d0*/  LDG.E.U8 R19, desc[UR36][R4.64] ;  /* 0x0000002404137981 */ /* 0x000762000c1e1100 */
[----:B------:R-:W-:Y:S05]  /*18e0*/  BRA `(.L_x_47548) ;  /* 0x0000000c00347947 */ /* 0x000fea0003800000 */
.L_x_47549:
[----:B------:R0:W5:Y:S01]  /*18f0*/  LDG.E.U16 R19, desc[UR36][R4.64] ;  /* 0x0000002404137981 */ /* 0x000162000c1e1500 */
[----:B------:R-:W-:Y:S05]  /*1900*/  BRA `(.L_x_47548) ;  /* 0x0000000c002c7947 */ /* 0x000fea0003800000 */
.L_x_47544:
        /* <DEDUP_REMOVED lines=10> */
.L_x_47552:
[----:B------:R-:W2:Y:S02]  /*19b0*/  LDG.E.U16 R2, desc[UR36][R4.64] ;  /* 0x0000002404027981 */ /* 0x000ea4000c1e1500 */
[----:B--2---:R-:W-:-:S06]  /*19c0*/  HADD2.F32 R2, -RZ, R2.H0_H0 ;  /* 0x20000002ff027230 */ /* 0x004fcc0000004100 */
[----:B------:R-:W0:Y:S02]  /*19d0*/  F2I.S64.TRUNC R2, R2 ;  /* 0x0000000200027311 */ /* 0x000e24000020d900 */
[----:B0-----:R-:W-:Y:S01]  /*19e0*/  PRMT R19, R2, 0x7610, R19 ;  /* 0x0000761002137816 */ /* 0x001fe20000000013 */
[----:B------:R-:W-:Y:S06]  /*19f0*/  BRA `(.L_x_47548) ;  /* 0x0000000800f07947 */ /* 0x000fec0003800000 */
.L_x_47551:
        /* <DEDUP_REMOVED lines=10> */
.L_x_47554:
[----:B------:R-:W2:Y:S02]  /*1aa0*/  LDG.E.U16 R4, desc[UR36][R4.64] ;  /* 0x0000002404047981 */ /* 0x000ea4000c1e1500 */
[----:B--2---:R-:W-:-:S06]  /*1ab0*/  HADD2.F32 R2, -RZ, R4.H0_H0 ;  /* 0x20000004ff027230 */ /* 0x004fcc0000004100 */
[----:B------:R-:W0:Y:S02]  /*1ac0*/  F2I.S64.TRUNC R2, R2 ;  /* 0x0000000200027311 */ /* 0x000e24000020d900 */
[----:B0-----:R-:W-:Y:S01]  /*1ad0*/  PRMT R19, R2, 0x7610, R19 ;  /* 0x0000761002137816 */ /* 0x001fe20000000013 */
[----:B------:R-:W-:Y:S06]  /*1ae0*/  BRA `(.L_x_47548) ;  /* 0x0000000800b47947 */ /* 0x000fec0003800000 */
.L_x_47553:
[----:B------:R-:W2:Y:S02]  /*1af0*/  LDG.E.64 R2, desc[UR36][R4.64] ;  /* 0x0000002404027981 */ /* 0x000ea4000c1e1b00 */
[----:B--2---:R-:W0:Y:S02]  /*1b00*/  F2I.S64.F64.TRUNC R2, R2 ;  /* 0x0000000200027311 */ /* 0x004e24000030d900 */
[----:B0-----:R-:W-:Y:S01]  /*1b10*/  PRMT R19, R2, 0x7610, R19 ;  /* 0x0000761002137816 */ /* 0x001fe20000000013 */
[----:B------:R-:W-:Y:S06]  /*1b20*/  BRA `(.L_x_47548) ;  /* 0x0000000800a47947 */ /* 0x000fec0003800000 */
.L_x_47543:
        /* <DEDUP_REMOVED lines=12> */
.L_x_47557:
[----:B------:R-:W2:Y:S02]  /*1bf0*/  LDG.E.64 R4, desc[UR36][R4.64] ;  /* 0x0000002404047981 */ /* 0x000ea4000c1e1b00 */
[----:B--2---:R-:W0:Y:S02]  /*1c00*/  F2I.S64.F64.TRUNC R2, R4 ;  /* 0x0000000400027311 */ /* 0x004e24000030d900 */
[----:B0-----:R-:W-:Y:S01]  /*1c10*/  PRMT R19, R2, 0x7610, R19 ;  /* 0x0000761002137816 */ /* 0x001fe20000000013 */
[----:B------:R-:W-:Y:S06]  /*1c20*/  BRA `(.L_x_47548) ;  /* 0x0000000800647947 */ /* 0x000fec0003800000 */
.L_x_47556:
        /* <DEDUP_REMOVED lines=27> */
.L_x_47559:
        /* <DEDUP_REMOVED lines=14> */
.L_x_47558:
[----:B------:R-:W2:Y:S02]  /*1ec0*/  LDG.E.U16 R2, desc[UR36][R4.64] ;  /* 0x0000002404027981 */ /* 0x000ea4000c1e1500 */
[----:B--2---:R-:W-:-:S06]  /*1ed0*/  SHF.L.U32 R2, R2, 0x10, RZ ;  /* 0x0000001002027819 */ /* 0x004fcc00000006ff */
[----:B------:R-:W0:Y:S02]  /*1ee0*/  F2I.S64.TRUNC R2, R2 ;  /* 0x0000000200027311 */ /* 0x000e24000020d900 */
[----:B0-----:R-:W-:Y:S01]  /*1ef0*/  PRMT R19, R2, 0x7610, R19 ;  /* 0x0000761002137816 */ /* 0x001fe20000000013 */
[----:B------:R-:W-:Y:S06]  /*1f00*/  BRA `(.L_x_47548) ;  /* 0x0000000400ac7947 */ /* 0x000fec0003800000 */
.L_x_47555:
        /* <DEDUP_REMOVED lines=10> */
.L_x_47562:
        /* <DEDUP_REMOVED lines=21> */
.L_x_47566:
[----:B------:R-:W-:Y:S05]  /*2100*/  BSYNC.RECONVERGENT B1 ;  /* 0x0000000000017941 */ /* 0x000fea0003800200 */
.L_x_47565:
[----:B------:R-:W-:Y:S01]  /*2110*/  IMAD.SHL.U32 R0, R0, 0x100000, RZ ;  /* 0x0010000000007824 */ /* 0x000fe200078e00ff */
[----:B------:R-:W-:-:S04]  /*2120*/  LEA R2, R2, 0x3b800000, 0x17 ;  /* 0x3b80000002027811 */ /* 0x000fc800078eb8ff */
[----:B------:R-:W-:-:S07]  /*2130*/  LOP3.LUT R2, R2, R0, R7, 0xfe, !PT ;  /* 0x0000000002027212 */ /* 0x000fce00078efe07 */
.L_x_47564:
[----:B------:R-:W-:Y:S05]  /*2140*/  BSYNC.RECONVERGENT B0 ;  /* 0x0000000000007941 */ /* 0x000fea0003800200 */
.L_x_47563:
[----:B------:R-:W0:Y:S02]  /*2150*/  F2I.S64.TRUNC R2, R2 ;  /* 0x0000000200027311 */ /* 0x000e24000020d900 */
[----:B0-----:R-:W-:Y:S01]  /*2160*/  PRMT R19, R2, 0x7610, R19 ;  /* 0x0000761002137816 */ /* 0x001fe20000000013 */
[----:B------:R-:W-:Y:S06]  /*2170*/  BRA `(.L_x_47548) ;  /* 0x0000000400107947 */ /* 0x000fec0003800000 */
.L_x_47561:
        /* <DEDUP_REMOVED lines=21> */
.L_x_47570:
[----:B------:R-:W-:Y:S05]  /*22d0*/  BSYNC.RECONVERGENT B1 ;  /* 0x0000000000017941 */ /* 0x000fea0003800200 */
.L_x_47569:
[----:B------:R-:W-:Y:S01]  /*22e0*/  IMAD.SHL.U32 R0, R0, 0x200000, RZ ;  /* 0x0020000000007824 */ /* 0x000fe200078e00ff */
[----:B------:R-:W-:-:S04]  /*22f0*/  LEA R2, R2, 0x37800000, 0x17 ;  /* 0x3780000002027811 */ /* 0x000fc800078eb8ff */
[----:B------:R-:W-:-:S07]  /*2300*/  LOP3.LUT R2, R2, R0, R7, 0xfe, !PT ;  /* 0x0000000002027212 */ /* 0x000fce00078efe07 */
.L_x_47568:
[----:B------:R-:W-:Y:S05]  /*2310*/  BSYNC.RECONVERGENT B0 ;  /* 0x0000000000007941 */ /* 0x000fea0003800200 */
.L_x_47567:
[----:B------:R-:W0:Y:S02]  /*2320*/  F2I.S64.TRUNC R2, R2 ;  /* 0x0000000200027311 */ /* 0x000e24000020d900 */
[----:B0-----:R-:W-:Y:S01]  /*2330*/  PRMT R19, R2, 0x7610, R19 ;  /* 0x0000761002137816 */ /* 0x001fe20000000013 */
[----:B------:R-:W-:Y:S06]  /*2340*/  BRA `(.L_x_47548) ;  /* 0x00000000009c7947 */ /* 0x000fec0003800000 */
.L_x_47560:
[----:B------:R-:W-:-:S09]  /*2350*/  UISETP.NE.AND UP0, UPT, UR4, 0x1c, UPT ;  /* 0x0000001c0400788c */ /* 0x000fd2000bf05270 */
[----:B------:R-:W-:Y:S05]  /*2360*/  BRA.U !UP0, `(.L_x_47571) ;  /* 0x0000000108907547 */ /* 0x000fea000b800000 */
[----:B------:R-:W-:-:S09]  /*2370*/  UISETP.NE.AND UP0, UPT, UR4, 0x1d, UPT ;  /* 0x0000001d0400788c */ /* 0x000fd2000bf05270 */
[----:B------:R-:W-:Y:S05]  /*2380*/  BRA.U !UP0, `(.L_x_47572) ;  /* 0x0000000108807547 */ /* 0x000fea000b800000 */
[----:B------:R-:W-:-:S09]  /*2390*/  UISETP.NE.AND UP0, UPT, UR4, 0x2c, UPT ;  /* 0x0000002c0400788c */ /* 0x000fd2000bf05270 */
[----:B------:R-:W-:Y:S05]  /*23a0*/  BRA.U !UP0, `(.L_x_47573) ;  /* 0x0000000108487547 */ /* 0x000fea000b800000 */
.L_x_47547:
        /* <DEDUP_REMOVED lines=16> */
.L_x_47574:
[----:B------:R-:W-:Y:S01]  /*24b0*/  PRMT R19, RZ, 0x7610, R19 ;  /* 0x00007610ff137816 */ /* 0x000fe20000000013 */
[----:B------:R-:W-:Y:S06]  /*24c0*/  BRA `(.L_x_47548) ;  /* 0x00000000003c7947 */ /* 0x000fec0003800000 */
.L_x_47573:
        /* <DEDUP_REMOVED lines=8> */
.L_x_47576:
[----:B------:R-:W-:Y:S05]  /*2550*/  BSYNC.RECONVERGENT B0 ;  /* 0x0000000000007941 */ /* 0x000fea0003800200 */
.L_x_47575:
[----:B------:R-:W0:Y:S02]  /*2560*/  F2I.S64.TRUNC R2, R2 ;  /* 0x0000000200027311 */ /* 0x000e24000020d900 */
[----:B0-----:R-:W-:Y:S01]  /*2570*/  PRMT R19, R2, 0x7610, R19 ;  /* 0x0000761002137816 */ /* 0x001fe20000000013 */
[----:B------:R-:W-:Y:S06]  /*2580*/  BRA `(.L_x_47548) ;  /* 0x00000000000c7947 */ /* 0x000fec0003800000 */
.L_x_47572:
[----:B------:R2:W5:Y:S01]  /*2590*/  LDG.E.U8 R19, desc[UR36][R4.64] ;  /* 0x0000002404137981 */ /* 0x000562000c1e1100 */
[----:B------:R-:W-:Y:S05]  /*25a0*/  BRA `(.L_x_47548) ;  /* 0x0000000000047947 */ /* 0x000fea0003800000 */
.L_x_47571:
[----:B------:R1:W5:Y:S02]  /*25b0*/  LDG.E.U8 R19, desc[UR36][R4.64] ;  /* 0x0000002404137981 */ /* 0x000364000c1e1100 */
.L_x_47548:
        /* <DEDUP_REMOVED lines=16> */
.L_x_47580:
[----:B------:R3:W5:Y:S01]  /*26c0*/  LDG.E.U8 R0, desc[UR36][R4.64] ;  /* 0x0000002404007981 */ /* 0x000762000c1e1100 */
[----:B------:R-:W-:Y:S05]  /*26d0*/  BRA `(.L_x_47582) ;  /* 0x0000000c005c7947 */ /* 0x000fea0003800000 */
.L_x_47579:
        /* <DEDUP_REMOVED lines=8> */
.L_x_47584:
[----:B------:R1:W5:Y:S01]  /*2760*/  LDG.E.U8 R0, desc[UR36][R4.64] ;  /* 0x0000002404007981 */ /* 0x000362000c1e1100 */
[----:B------:R-:W-:Y:S05]  /*2770*/  BRA `(.L_x_47582) ;  /* 0x0000000c00347947 */ /* 0x000fea0003800000 */
.L_x_47583:
[----:B------:R2:W5:Y:S01]  /*2780*/  LDG.E.U16 R0, desc[UR36][R4.64] ;  /* 0x0000002404007981 */ /* 0x000562000c1e1500 */
[----:B------:R-:W-:Y:S05]  /*2790*/  BRA `(.L_x_47582) ;  /* 0x0000000c002c7947 */ /* 0x000fea0003800000 */
.L_x_47578:
        /* <DEDUP_REMOVED lines=10> */
.L_x_47586:
[----:B------:R-:W2:Y:S02]  /*2840*/  LDG.E.U16 R2, desc[UR36][R4.64] ;  /* 0x0000002404027981 */ /* 0x000ea4000c1e1500 */
[----:B--2---:R-:W-:-:S06]  /*2850*/  HADD2.F32 R2, -RZ, R2.H0_H0 ;  /* 0x20000002ff027230 */ /* 0x004fcc0000004100 */
[----:B------:R-:W0:Y:S02]  /*2860*/  F2I.S64.TRUNC R2, R2 ;  /* 0x0000000200027311 */ /* 0x000e24000020d900 */
[----:B0-----:R-:W-:Y:S01]  /*2870*/  PRMT R0, R2, 0x7610, R0 ;  /* 0x0000761002007816 */ /* 0x001fe20000000000 */
[----:B------:R-:W-:Y:S06]  /*2880*/  BRA `(.L_x_47582) ;  /* 0x0000000800f07947 */ /* 0x000fec0003800000 */
.L_x_47585:
        /* <DEDUP_REMOVED lines=10> */
.L_x_47588:
[----:B------:R-:W2:Y:S02]  /*2930*/  LDG.E.U16 R4, desc[UR36][R4.64] ;  /* 0x0000002404047981 */ /* 0x000ea4000c1e1500 */
[----:B--2---:R-:W-:-:S06]  /*2940*/  HADD2.F32 R2, -RZ, R4.H0_H0 ;  /* 0x20000004ff027230 */ /* 0x004fcc0000004100 */
[----:B------:R-:W0:Y:S02]  /*2950*/  F2I.S64.TRUNC R2, R2 ;  /* 0x0000000200027311 */ /* 0x000e24000020d900 */
[----:B0-----:R-:W-:Y:S01]  /*2960*/  PRMT R0, R2, 0x7610, R0 ;  /* 0x0000761002007816 */ /* 0x001fe20000000000 */
[----:B------:R-:W-:Y:S06]  /*2970*/  BRA `(.L_x_47582) ;  /* 0x0000000800b47947 */ /* 0x000fec0003800000 */
.L_x_47587:
[----:B------:R-:W2:Y:S02]  /*2980*/  LDG.E.64 R2, desc[UR36][R4.64] ;  /* 0x0000002404027981 */ /* 0x000ea4000c1e1b00 */
[----:B--2---:R-:W0:Y:S02]  /*2990*/  F2I.S64.F64.TRUNC R2, R2 ;  /* 0x0000000200027311 */ /* 0x004e24000030d900 */
[----:B0-----:R-:W-:Y:S01]  /*29a0*/  PRMT R0, R2, 0x7610, R0 ;  /* 0x0000761002007816 */ /* 0x001fe20000000000 */
[----:B------:R-:W-:Y:S06]  /*29b0*/  BRA `(.L_x_47582) ;  /* 0x0000000800a47947 */ /* 0x000fec0003800000 */
.L_x_47577:
        /* <DEDUP_REMOVED lines=12> */
.L_x_47591:
[----:B------:R-:W2:Y:S02]  /*2a80*/  LDG.E.64 R4, desc[UR36][R4.64] ;  /* 0x0000002404047981 */ /* 0x000ea4000c1e1b00 */
[----:B--2---:R-:W0:Y:S02]  /*2a90*/  F2I.S64.F64.TRUNC R2, R4 ;  /* 0x0000000400027311 */ /* 0x004e24000030d900 */
[----:B0-----:R-:W-:Y:S01]  /*2aa0*/  PRMT R0, R2, 0x7610, R0 ;  /* 0x0000761002007816 */ /* 0x001fe20000000000 */
[----:B------:R-:W-:Y:S06]  /*2ab0*/  BRA `(.L_x_47582) ;  /* 0x0000000800647947 */ /* 0x000fec0003800000 */
.L_x_47590:
        /* <DEDUP_REMOVED lines=27> */
.L_x_47593:
        /* <DEDUP_REMOVED lines=14> */
.L_x_47592:
[----:B------:R-:W2:Y:S02]  /*2d50*/  LDG.E.U16 R2, desc[UR36][R4.64] ;  /* 0x0000002404027981 */ /* 0x000ea4000c1e1500 */
[----:B--2---:R-:W-:-:S06]  /*2d60*/  IMAD.U32 R2, R2, 0x10000, RZ ;  /* 0x0001000002027824 */ /* 0x004fcc00078e00ff */
[----:B------:R-:W0:Y:S02]  /*2d70*/  F2I.S64.TRUNC R2, R2 ;  /* 0x0000000200027311 */ /* 0x000e24000020d900 */
[----:B0-----:R-:W-:Y:S01]  /*2d80*/  PRMT R0, R2, 0x7610, R0 ;  /* 0x0000761002007816 */ /* 0x001fe20000000000 */
[----:B------:R-:W-:Y:S06]  /*2d90*/  BRA `(.L_x_47582) ;  /* 0x0000000400ac7947 */ /* 0x000fec0003800000 */
.L_x_47589:
        /* <DEDUP_REMOVED lines=10> */
.L_x_47596:
        /* <DEDUP_REMOVED lines=21> */
.L_x_47600:
[----:B------:R-:W-:Y:S05]  /*2f90*/  BSYNC.RECONVERGENT B1 ;  /* 0x0000000000017941 */ /* 0x000fea0003800200 */
.L_x_47599:
[----:B------:R-:W-:Y:S01]  /*2fa0*/  IMAD.SHL.U32 R0, R0, 0x100000, RZ ;  /* 0x0010000000007824 */ /* 0x000fe200078e00ff */
[----:B------:R-:W-:-:S04]  /*2fb0*/  LEA R2, R2, 0x3b800000, 0x17 ;  /* 0x3b80000002027811 */ /* 0x000fc800078eb8ff */
[----:B------:R-:W-:-:S07]  /*2fc0*/  LOP3.LUT R2, R2, R0, R7, 0xfe, !PT ;  /* 0x0000000002027212 */ /* 0x000fce00078efe07 */
.L_x_47598:
[----:B------:R-:W-:Y:S05]  /*2fd0*/  BSYNC.RECONVERGENT B0 ;  /* 0x0000000000007941 */ /* 0x000fea0003800200 */
.L_x_47597:
[----:B------:R-:W0:Y:S02]  /*2fe0*/  F2I.S64.TRUNC R2, R2 ;  /* 0x0000000200027311 */ /* 0x000e24000020d900 */
[----:B0-----:R-:W-:Y:S01]  /*2ff0*/  PRMT R0, R2, 0x7610, R0 ;  /* 0x0000761002007816 */ /* 0x001fe20000000000 */
[----:B------:R-:W-:Y:S06]  /*3000*/  BRA `(.L_x_47582) ;  /* 0x0000000400107947 */ /* 0x000fec0003800000 */
.L_x_47595:
        /* <DEDUP_REMOVED lines=21> */
.L_x_47604:
[----:B------:R-:W-:Y:S05]  /*3160*/  BSYNC.RECONVERGENT B1 ;  /* 0x0000000000017941 */ /* 0x000fea0003800200 */
.L_x_47603:
[----:B------:R-:W-:Y:S01]  /*3170*/  IMAD.SHL.U32 R0, R0, 0x200000, RZ ;  /* 0x0020000000007824 */ /* 0x000fe200078e00ff */
[----:B------:R-:W-:-:S04]  /*3180*/  LEA R2, R2, 0x37800000, 0x17 ;  /* 0x3780000002027811 */ /* 0x000fc800078eb8ff */
[----:B------:R-:W-:-:S07]  /*3190*/  LOP3.LUT R2, R2, R0, R7, 0xfe, !PT ;  /* 0x0000000002027212 */ /* 0x000fce00078efe07 */
.L_x_47602:
[----:B------:R-:W-:Y:S05]  /*31a0*/  BSYNC.RECONVERGENT B0 ;  /* 0x0000000000007941 */ /* 0x000fea0003800200 */
.L_x_47601:
[----:B------:R-:W0:Y:S02]  /*31b0*/  F2I.S64.TRUNC R2, R2 ;  /* 0x0000000200027311 */ /* 0x000e24000020d900 */
[----:B0-----:R-:W-:Y:S01]  /*31c0*/  PRMT R0, R2, 0x7610, R0 ;  /* 0x0000761002007816 */ /* 0x001fe20000000000 */
[----:B------:R-:W-:Y:S06]  /*31d0*/  BRA `(.L_x_47582) ;  /* 0x00000000009c7947 */ /* 0x000fec0003800000 */
.L_x_47594:
[----:B------:R-:W-:-:S09]  /*31e0*/  UISETP.NE.AND UP0, UPT, UR4, 0x1c, UPT ;  /* 0x0000001c0400788c */ /* 0x000fd2000bf05270 */
[----:B------:R-:W-:Y:S05]  /*31f0*/  BRA.U !UP0, `(.L_x_47605) ;  /* 0x0000000108907547 */ /* 0x000fea000b800000 */
[----:B------:R-:W-:-:S09]  /*3200*/  UISETP.NE.AND UP0, UPT, UR4, 0x1d, UPT ;  /* 0x0000001d0400788c */ /* 0x000fd2000bf05270 */
[----:B------:R-:W-:Y:S05]  /*3210*/  BRA.U !UP0, `(.L_x_47606) ;  /* 0x0000000108807547 */ /* 0x000fea000b800000 */
[----:B------:R-:W-:-:S09]  /*3220*/  UISETP.NE.AND UP0, UPT, UR4, 0x2c, UPT ;  /* 0x0000002c0400788c */ /* 0x000fd2000bf05270 */
[----:B------:R-:W-:Y:S05]  /*3230*/  BRA.U !UP0, `(.L_x_47607) ;  /* 0x0000000108487547 */ /* 0x000fea000b800000 */
.L_x_47581:
        /* <DEDUP_REMOVED lines=16> */
.L_x_47608:
[----:B------:R-:W-:Y:S01]  /*3340*/  PRMT R0, RZ, 0x7610, R0 ;  /* 0x00007610ff007816 */ /* 0x000fe20000000000 */
[----:B------:R-:W-:Y:S06]  /*3350*/  BRA `(.L_x_47582) ;  /* 0x00000000003c7947 */ /* 0x000fec0003800000 */
.L_x_47607:
        /* <DEDUP_REMOVED lines=8> */
.L_x_47610:
[----:B------:R-:W-:Y:S05]  /*33e0*/  BSYNC.RECONVERGENT B0 ;  /* 0x0000000000007941 */ /* 0x000fea0003800200 */
.L_x_47609:
[----:B------:R-:W0:Y:S02]  /*33f0*/  F2I.S64.TRUNC R2, R2 ;  /* 0x0000000200027311 */ /* 0x000e24000020d900 */
[----:B0-----:R-:W-:Y:S01]  /*3400*/  PRMT R0, R2, 0x7610, R0 ;  /* 0x0000761002007816 */ /* 0x001fe20000000000 */
[----:B------:R-:W-:Y:S06]  /*3410*/  BRA `(.L_x_47582) ;  /* 0x00000000000c7947 */ /* 0x000fec0003800000 */
.L_x_47606:
[----:B------:R0:W5:Y:S01]  /*3420*/  LDG.E.U8 R0, desc[UR36][R4.64] ;  /* 0x0000002404007981 */ /* 0x000162000c1e1100 */
[----:B------:R-:W-:Y:S05]  /*3430*/  BRA `(.L_x_47582) ;  /* 0x0000000000047947 */ /* 0x000fea0003800000 */
.L_x_47605:
[----:B------:R0:W5:Y:S02]  /*3440*/  LDG.E.U8 R0, desc[UR36][R4.64] ;  /* 0x0000002404007981 */ /* 0x000164000c1e1100 */
.L_x_47582:
[----:B012345:R-:W-:Y:S01]  /*3450*/  LOP3.LUT P0, R4, R0, 0xff, RZ, 0xc0, !PT ;  /* 0x000000ff00047812 */ /* 0x03ffe2000780c0ff */
[----:B------:R-:W-:Y:S01]  /*3460*/  BSSY.RECONVERGENT B0, `(.L_x_47611) ;  /* 0x0000006000007945 */ /* 0x000fe20003800200 */
[----:B------:R-:W-:-:S11]  /*3470*/  MOV R5, 0xff ;  /* 0x000000ff00057802 */ /* 0x000fd60000000f00 */
[----:B------:R-:W-:Y:S05]  /*3480*/  @!P0 BRA `(.L_x_47612) ;  /* 0x00000000000c8947 */ /* 0x000fea0003800000 */
[----:B------:R-:W-:Y:S02]  /*3490*/  LOP3.LUT R19, R19, 0xff, RZ, 0xc0, !PT ;  /* 0x000000ff13137812 */ /* 0x000fe400078ec0ff */
[----:B------:R-:W-:-:S07]  /*34a0*/  MOV R6, 0x34c0 ;  /* 0x000034c000067802 */ /* 0x000fce0000000f00 */
[----:B------:R-:W-:Y:S05]  /*34b0*/  CALL.REL.NOINC `($__internal_90_$__cuda_sm20_rem_u16) ;  /* 0x000000d000d07944 */ /* 0x000fea0003c00000 */
.L_x_47612:
[----:B------:R-:W-:Y:S05]  /*34c0*/  BSYNC.RECONVERGENT B0 ;  /* 0x0000000000007941 */ /* 0x000fea0003800200 */
.L_x_47611:
        /* <DEDUP_REMOVED lines=17> */
.L_x_47617:
[----:B------:R0:W-:Y:S01]  /*35e0*/  STG.E.U8 desc[UR36][R2.64], R5 ;  /* 0x0000000502007986 */ /* 0x0001e2000c101124 */
[----:B------:R-:W-:Y:S05]  /*35f0*/  BRA `(.L_x_47619) ;  /* 0x0000000c00207947 */ /* 0x000fea0003800000 */
.L_x_47616:
        /* <DEDUP_REMOVED lines=10> */
.L_x_47621:
[----:B------:R-:W-:-:S05]  /*36a0*/  LOP3.LUT R5, R5, 0xffff, RZ, 0xc0, !PT ;  /* 0x0000ffff05057812 */ /* 0x000fca00078ec0ff */
[----:B------:R0:W-:Y:S01]  /*36b0*/  STG.E desc[UR36][R2.64], R5 ;  /* 0x0000000502007986 */ /* 0x0001e2000c101924 */
[----:B------:R-:W-:Y:S05]  /*36c0*/  BRA `(.L_x_47619) ;  /* 0x0000000800ec7947 */ /* 0x000fea0003800000 */
.L_x_47620:
[----:B------:R0:W-:Y:S01]  /*36d0*/  STG.E.U16 desc[UR36][R2.64], R5 ;  /* 0x0000000502007986 */ /* 0x0001e2000c101524 */
[----:B------:R-:W-:Y:S05]  /*36e0*/  BRA `(.L_x_47619) ;  /* 0x0000000800e47947 */ /* 0x000fea0003800000 */
.L_x_47615:
        /* <DEDUP_REMOVED lines=9> */
.L_x_47623:
[----:B------:R-:W0:Y:S02]  /*3780*/  I2F.U16 R0, R5 ;  /* 0x0000000500007306 */ /* 0x000e240000101000 */
[----:B0-----:R-:W-:-:S05]  /*3790*/  F2FP.F16.F32.PACK_AB R0, RZ, R0 ;  /* 0x00000000ff00723e */ /* 0x001fca00000000ff */
[----:B------:R0:W-:Y:S01]  /*37a0*/  STG.E.U16 desc[UR36][R2.64], R0 ;  /* 0x0000000002007986 */ /* 0x0001e2000c101524 */
[----:B------:R-:W-:Y:S05]  /*37b0*/  BRA `(.L_x_47619) ;  /* 0x0000000800b07947 */ /* 0x000fea0003800000 */
.L_x_47622:
        /* <DEDUP_REMOVED lines=10> */
.L_x_47625:
[----:B------:R-:W0:Y:S02]  /*3860*/  I2F.U16 R5, R5 ;  /* 0x0000000500057306 */ /* 0x000e240000101000 */
[----:B0-----:R-:W-:-:S04]  /*3870*/  F2FP.F16.F32.PACK_AB R5, RZ, R5 ;  /* 0x00000005ff05723e */ /* 0x001fc800000000ff */
[----:B------:R-:W-:-:S05]  /*3880*/  PRMT R5, R5, 0x5410, RZ ;  /* 0x0000541005057816 */ /* 0x000fca00000000ff */
[----:B------:R0:W-:Y:S01]  /*3890*/  STG.E desc[UR36][R2.64], R5 ;  /* 0x0000000502007986 */ /* 0x0001e2000c101924 */
[----:B------:R-:W-:Y:S05]  /*38a0*/  BRA `(.L_x_47619) ;  /* 0x0000000800747947 */ /* 0x000fea0003800000 */
.L_x_47624:
[----:B------:R-:W0:Y:S02]  /*38b0*/  I2F.F64.U16 R4, R5 ;  /* 0x0000000500047312 */ /* 0x000e240000101800 */
[----:B0-----:R0:W-:Y:S01]  /*38c0*/  STG.E.64 desc[UR36][R2.64], R4 ;  /* 0x0000000402007986 */ /* 0x0011e2000c101b24 */
[----:B------:R-:W-:Y:S05]  /*38d0*/  BRA `(.L_x_47619) ;  /* 0x0000000800687947 */ /* 0x000fea0003800000 */
.L_x_47614:
        /* <DEDUP_REMOVED lines=13> */
.L_x_47628:
[----:B------:R-:W-:Y:S01]  /*39b0*/  CS2R R6, SRZ ;  /* 0x0000000000067805 */ /* 0x000fe2000001ff00 */
[----:B------:R-:W0:Y:S04]  /*39c0*/  I2F.F64.U16 R4, R5 ;  /* 0x0000000500047312 */ /* 0x000e280000101800 */
[----:B0-----:R0:W-:Y:S01]  /*39d0*/  STG.E.128 desc[UR36][R2.64], R4 ;  /* 0x0000000402007986 */ /* 0x0011e2000c101d24 */
[----:B------:R-:W-:Y:S05]  /*39e0*/  BRA `(.L_x_47619) ;  /* 0x0000000800247947 */ /* 0x000fea0003800000 */
.L_x_47627:
        /* <DEDUP_REMOVED lines=17> */
.L_x_47632:
[----:B------:R-:W-:Y:S05]  /*3b00*/  BSYNC.RECONVERGENT B0 ;  /* 0x0000000000007941 */ /* 0x000fea0003800200 */
.L_x_47631:
[----:B------:R0:W-:Y:S01]  /*3b10*/  STG.E.U8 desc[UR36][R2.64], R7 ;  /* 0x0000000702007986 */ /* 0x0001e2000c101124 */
[----:B------:R-:W-:Y:S05]  /*3b20*/  BRA `(.L_x_47619) ;  /* 0x0000000400d47947 */ /* 0x000fea0003800000 */
.L_x_47630:
        /* <DEDUP_REMOVED lines=8> */
[----:B------:R-:W-:-:S04]  /*3bb0*/  @P0 SHF.R.U32.HI R0, RZ, 0x15, R5 ;  /* 0x00000015ff000819 */ /* 0x000fc80000011605 */
[----:B------:R-:W-:-:S04]  /*3bc0*/  @P0 LOP3.LUT R0, R0, 0x1, RZ, 0xc0, !PT ;  /* 0x0000000100000812 */ /* 0x000fc800078ec0ff */
[C---:B------:R-:W-:Y:S01]  /*3bd0*/  @P0 IADD3 R0, PT, PT, R5.reuse, 0x80fffff, R0 ;  /* 0x080fffff05000810 */ /* 0x040fe20007ffe000 */
[----:B------:R-:W-:-:S03]  /*3be0*/  @!P0 FADD.FTZ R5, R5, 128 ;  /* 0x4300000005058421 */ /* 0x000fc60000010000 */
[----:B0-----:R-:W-:Y:S02]  /*3bf0*/  @P0 SHF.R.U32.HI R7, RZ, 0x15, R0 ;  /* 0x00000015ff070819 */ /* 0x001fe40000011600 */
[----:B------:R0:W-:Y:S04]  /*3c00*/  @!P0 STG.E.U8 desc[UR36][R2.64], R5 ;  /* 0x0000000502008986 */ /* 0x0001e8000c101124 */
[----:B------:R0:W-:Y:S01]  /*3c10*/  @P0 STG.E.U8 desc[UR36][R2.64], R7 ;  /* 0x0000000702000986 */ /* 0x0001e2000c101124 */
[----:B------:R-:W-:Y:S05]  /*3c20*/  BRA `(.L_x_47619) ;  /* 0x0000000400947947 */ /* 0x000fea0003800000 */
.L_x_47629:
[----:B------:R-:W0:Y:S02]  /*3c30*/  I2F.U16 R0, R5 ;  /* 0x0000000500007306 */ /* 0x000e240000101000 */
[----:B0-----:R-:W-:-:S05]  /*3c40*/  F2FP.BF16.F32.PACK_AB R0, RZ, R0 ;  /* 0x00000000ff00723e */ /* 0x001fca00000010ff */
[----:B------:R0:W-:Y:S01]  /*3c50*/  STG.E.U16 desc[UR36][R2.64], R0 ;  /* 0x0000000002007986 */ /* 0x0001e2000c101524 */
[----:B------:R-:W-:Y:S05]  /*3c60*/  BRA `(.L_x_47619) ;  /* 0x0000000400847947 */ /* 0x000fea0003800000 */
.L_x_47626:
        /* <DEDUP_REMOVED lines=10> */
.L_x_47635:
        /* <DEDUP_REMOVED lines=12> */
.L_x_47638:
[----:B------:R-:W-:-:S04]  /*3dd0*/  SHF.R.U32.HI R0, RZ, 0x14, R5 ;  /* 0x00000014ff007819 */ /* 0x000fc80000011605 */
[----:B------:R-:W-:-:S04]  /*3de0*/  LOP3.LUT R0, R0, 0x1, RZ, 0xc0, !PT ;  /* 0x0000000100007812 */ /* 0x000fc800078ec0ff */
[----:B------:R-:W-:-:S04]  /*3df0*/  IADD3 R0, PT, PT, R5, 0x487ffff, R0 ;  /* 0x0487ffff05007810 */ /* 0x000fc80007ffe000 */
[----:B------:R-:W-:-:S04]  /*3e00*/  SHF.R.U32.HI R0, RZ, 0x14, R0 ;  /* 0x00000014ff007819 */ /* 0x000fc80000011600 */
[----:B------:R-:W-:-:S07]  /*3e10*/  LOP3.LUT R4, R0, 0xff, RZ, 0xc0, !PT ;  /* 0x000000ff00047812 */ /* 0x000fce00078ec0ff */
.L_x_47639:
[----:B------:R-:W-:-:S07]  /*3e20*/  PRMT R0, R4, 0x7610, R0 ;  /* 0x0000761004007816 */ /* 0x000fce0000000000 */
.L_x_47637:
[----:B------:R-:W-:Y:S05]  /*3e30*/  BSYNC.RECONVERGENT B0 ;  /* 0x0000000000007941 */ /* 0x000fea0003800200 */
.L_x_47636:
[----:B------:R4:W-:Y:S01]  /*3e40*/  STG.E.U8 desc[UR36][R2.64], R0 ;  /* 0x0000000002007986 */ /* 0x0009e2000c101124 */
[----:B------:R-:W-:Y:S05]  /*3e50*/  BRA `(.L_x_47619) ;  /* 0x0000000400087947 */ /* 0x000fea0003800000 */
.L_x_47634:
        /* <DEDUP_REMOVED lines=12> */
.L_x_47642:
[----:B------:R-:W-:-:S04]  /*3f20*/  SHF.R.U32.HI R0, RZ, 0x15, R5 ;  /* 0x00000015ff007819 */ /* 0x000fc80000011605 */
[----:B------:R-:W-:-:S04]  /*3f30*/  LOP3.LUT R0, R0, 0x1, RZ, 0xc0, !PT ;  /* 0x0000000100007812 */ /* 0x000fc800078ec0ff */
[----:B------:R-:W-:-:S04]  /*3f40*/  IADD3 R0, PT, PT, R5, 0x88fffff, R0 ;  /* 0x088fffff05007810 */ /* 0x000fc80007ffe000 */
[----:B------:R-:W-:-:S04]  /*3f50*/  SHF.R.U32.HI R0, RZ, 0x15, R0 ;  /* 0x00000015ff007819 */ /* 0x000fc80000011600 */
[----:B------:R-:W-:-:S07]  /*3f60*/  LOP3.LUT R4, R0, 0xff, RZ, 0xc0, !PT ;  /* 0x000000ff00047812 */ /* 0x000fce00078ec0ff */
.L_x_47643:
[----:B------:R-:W-:-:S07]  /*3f70*/  PRMT R0, R4, 0x7610, R0 ;  /* 0x0000761004007816 */ /* 0x000fce0000000000 */
.L_x_47641:
[----:B------:R-:W-:Y:S05]  /*3f80*/  BSYNC.RECONVERGENT B0 ;  /* 0x0000000000007941 */ /* 0x000fea0003800200 */
.L_x_47640:
[----:B------:R3:W-:Y:S01]  /*3f90*/  STG.E.U8 desc[UR36][R2.64], R0 ;  /* 0x0000000002007986 */ /* 0x0007e2000c101124 */
[----:B------:R-:W-:Y:S05]  /*3fa0*/  BRA `(.L_x_47619) ;  /* 0x0000000000b47947 */ /* 0x000fea0003800000 */
.L_x_47633:
[----:B------:R-:W-:-:S09]  /*3fb0*/  UISETP.NE.AND UP0, UPT, UR4, 0x1c, UPT ;  /* 0x0000001c0400788c */ /* 0x000fd2000bf05270 */
[----:B------:R-:W-:Y:S05]  /*3fc0*/  BRA.U !UP0, `(.L_x_47644) ;  /* 0x0000000108a47547 */ /* 0x000fea000b800000 */
[----:B------:R-:W-:-:S09]  /*3fd0*/  UISETP.NE.AND UP0, UPT, UR4, 0x1d, UPT ;  /* 0x0000001d0400788c */ /* 0x000fd2000bf05270 */
[----:B------:R-:W-:Y:S05]  /*3fe0*/  BRA.U !UP0, `(.L_x_47645) ;  /* 0x00000001088c7547 */ /* 0x000fea000b800000 */
[----:B------:R-:W-:-:S09]  /*3ff0*/  UISETP.NE.AND UP0, UPT, UR4, 0x2c, UPT ;  /* 0x0000002c0400788c */ /* 0x000fd2000bf05270 */
[----:B------:R-:W-:Y:S05]  /*4000*/  BRA.U !UP0, `(.L_x_47646) ;  /* 0x0000000108447547 */ /* 0x000fea000b800000 */
.L_x_47618:
        /* <DEDUP_REMOVED lines=16> */
.L_x_47647:
[----:B------:R-:W-:Y:S05]  /*4110*/  BRA `(.L_x_47619) ;  /* 0x0000000000587947 */ /* 0x000fea0003800000 */
.L_x_47646:
[----:B------:R-:W0:Y:S01]  /*4120*/  I2F.U16 R5, R5 ;  /* 0x0000000500057306 */ /* 0x000e220000101000 */
[----:B------:R-:W-:Y:S01]  /*4130*/  IMAD.MOV.U32 R6, RZ, RZ, 0xff ;  /* 0x000000ffff067424 */ /* 0x000fe200078e00ff */
        /* <DEDUP_REMOVED lines=10> */
[----:B------:R-:W-:-:S05]  /*41e0*/  @!P0 IMAD.MOV R0, RZ, RZ, R4 ;  /* 0x000000ffff008224 */ /* 0x000fca00078e0204 */
[----:B------:R-:W-:-:S05]  /*41f0*/  @P1 MOV R5, R0 ;  /* 0x0000000000051202 */ /* 0x000fca0000000f00 */
[----:B------:R1:W-:Y:S01]  /*4200*/  STG.E.U8 desc[UR36][R2.64], R5 ;  /* 0x0000000502007986 */ /* 0x0003e2000c101124 */
[----:B------:R-:W-:Y:S05]  /*4210*/  BRA `(.L_x_47619) ;  /* 0x0000000000187947 */ /* 0x000fea0003800000 */
.L_x_47645:
[----:B------:R-:W-:Y:S01]  /*4220*/  LOP3.LUT R4, R5, 0xffff, RZ, 0xc0, !PT ;  /* 0x0000ffff05047812 */ /* 0x000fe200078ec0ff */
[----:B------:R-:W-:-:S05]  /*4230*/  IMAD.MOV.U32 R5, RZ, RZ, RZ ;  /* 0x000000ffff057224 */ /* 0x000fca00078e00ff */
[----:B------:R2:W-:Y:S01]  /*4240*/  STG.E.64 desc[UR36][R2.64], R4 ;  /* 0x0000000402007986 */ /* 0x0005e2000c101b24 */
[----:B------:R-:W-:Y:S05]  /*4250*/  BRA `(.L_x_47619) ;  /* 0x0000000000087947 */ /* 0x000fea0003800000 */
.L_x_47644:
[----:B------:R-:W-:-:S05]  /*4260*/  LOP3.LUT R5, R5, 0xffff, RZ, 0xc0, !PT ;  /* 0x0000ffff05057812 */ /* 0x000fca00078ec0ff */
[----:B------:R0:W-:Y:S02]  /*4270*/  STG.E desc[UR36][R2.64], R5 ;  /* 0x0000000502007986 */ /* 0x0001e4000c101924 */
.L_x_47619:
[----:B------:R-:W-:Y:S05]  /*4280*/  BSYNC.RECONVERGENT B6 ;  /* 0x0000000000067941 */ /* 0x000fea0003800200 */
.L_x_47613:
[----:B------:R-:W-:-:S07]  /*4290*/  VIADD R17, R17, 0x80 ;  /* 0x0000008011117836 */ /* 0x000fce0000000000 */
.L_x_47541:
[----:B------:R-:W-:Y:S05]  /*42a0*/  BSYNC.RECONVERGENT B7 ;  /* 0x0000000000077941 */ /* 0x000fea0003800200 */
.L_x_47540:
        /* <DEDUP_REMOVED lines=358> */
.L_x_47650:
[----:B------:R-:W2:Y:S01]  /*5910*/  LDCU.64 UR6, c[0x0][0x5f0] ;  /* 0x0000be00ff0677ac */ /* 0x000ea20008000a00 */
[----:B------:R-:W-:-:S04]  /*5920*/  UPRMT UR4, UR39, 0x9910, URZ ;  /* 0x0000991027047896 */ /* 0x000fc800080000ff */
[----:B------:R-:W-:Y:S01]  /*5930*/  UISETP.GT.AND UP0, UPT, UR4, 0x9, UPT ;  /* 0x000000090400788c */ /* 0x000fe2000bf04270 */
[----:B--2---:R-:W-:-:S04]  /*5940*/  IADD3 R4, P0, PT, R0, UR6, RZ ;  /* 0x0000000600047c10 */ /* 0x004fc8000ff1e0ff */
[----:B-1----:R-:W-:-:S04]  /*5950*/  IADD3.X R5, PT, PT, RZ, UR7, RZ, P0, !PT ;  /* 0x00000007ff057c10 */ /* 0x002fc800087fe4ff */
        /* <DEDUP_REMOVED lines=11> */
.L_x_47654:
[----:B------:R4:W5:Y:S01]  /*5a10*/  LDG.E.U8 R19, desc[UR36][R4.64] ;  /* 0x0000002404137981 */ /* 0x000962000c1e1100 */
[----:B------:R-:W-:Y:S05]  /*5a20*/  BRA `(.L_x_47656) ;  /* 0x0000000c005c7947 */ /* 0x000fea0003800000 */
.L_x_47653:
        /* <DEDUP_REMOVED lines=8> */
.L_x_47658:
[----:B------:R2:W5:Y:S01]  /*5ab0*/  LDG.E.U8 R19, desc[UR36][R4.64] ;  /* 0x0000002404137981 */ /* 0x000562000c1e1100 */
[----:B------:R-:W-:Y:S05]  /*5ac0*/  BRA `(.L_x_47656) ;  /* 0x0000000c00347947 */ /* 0x000fea0003800000 */
.L_x_47657:
[----:B------:R0:W5:Y:S01]  /*5ad0*/  LDG.E.U16 R19, desc[UR36][R4.64] ;  /* 0x0000002404137981 */ /* 0x000162000c1e1500 */
[----:B------:R-:W-:Y:S05]  /*5ae0*/  BRA `(.L_x_47656) ;  /* 0x0000000c002c7947 */ /* 0x000fea0003800000 */
.L_x_47652:
        /* <DEDUP_REMOVED lines=10> */
.L_x_47660:
[----:B------:R-:W2:Y:S02]  /*5b90*/  LDG.E.U16 R2, desc[UR36][R4.64] ;  /* 0x0000002404027981 */ /* 0x000ea4000c1e1500 */
[----:B--2---:R-:W-:-:S06]  /*5ba0*/  HADD2.F32 R2, -RZ, R2.H0_H0 ;  /* 0x20000002ff027230 */ /* 0x004fcc0000004100 */
[----:B------:R-:W0:Y:S02]  /*5bb0*/  F2I.S64.TRUNC R2, R2 ;  /* 0x0000000200027311 */ /* 0x000e24000020d900 */
[----:B0-----:R-:W-:Y:S01]  /*5bc0*/  PRMT R19, R2, 0x7610, R19 ;  /* 0x0000761002137816 */ /* 0x001fe20000000013 */
[----:B------:R-:W-:Y:S06]  /*5bd0*/  BRA `(.L_x_47656) ;  /* 0x0000000800f07947 */ /* 0x000fec0003800000 */
.L_x_47659:
        /* <DEDUP_REMOVED lines=10> */
.L_x_47662:
[----:B------:R-:W2:Y:S02]  /*5c80*/  LDG.E.U16 R4, desc[UR36][R4.64] ;  /* 0x0000002404047981 */ /* 0x000ea4000c1e1500 */
[----:B--2---:R-:W-:-:S06]  /*5c90*/  HADD2.F32 R2, -RZ, R4.H0_H0 ;  /* 0x20000004ff027230 */ /* 0x004fcc0000004100 */
[----:B------:R-:W0:Y:S02]  /*5ca0*/  F2I.S64.TRUNC R2, R2 ;  /* 0x0000000200027311 */ /* 0x000e24000020d900 */
[----:B0-----:R-:W-:Y:S01]  /*5cb0*/  PRMT R19, R2, 0x7610, R19 ;  /* 0x0000761002137816 */ /* 0x001fe20000000013 */
[----:B------:R-:W-:Y:S06]  /*5cc0*/  BRA `(.L_x_47656) ;  /* 0x0000000800b47947 */ /* 0x000fec0003800000 */
.L_x_47661:
[----:B------:R-:W2:Y:S02]  /*5cd0*/  LDG.E.64 R2, desc[UR36][R4.64] ;  /* 0x0000002404027981 */ /* 0x000ea4000c1e1b00 */
[----:B--2---:R-:W0:Y:S02]  /*5ce0*/  F2I.S64.F64.TRUNC R2, R2 ;  /* 0x0000000200027311 */ /* 0x004e24000030d900 */
[----:B0-----:R-:W-:Y:S01]  /*5cf0*/  PRMT R19, R2, 0x7610, R19 ;  /* 0x0000761002137816 */ /* 0x001fe20000000013 */
[----:B------:R-:W-:Y:S06]  /*5d00*/  BRA `(.L_x_47656) ;  /* 0x0000000800a47947 */ /* 0x000fec0003800000 */
.L_x_47651:
        /* <DEDUP_REMOVED lines=12> */
.L_x_47665:
[----:B------:R-:W2:Y:S02]  /*5dd0*/  LDG.E.64 R4, desc[UR36][R4.64] ;  /* 0x0000002404047981 */ /* 0x000ea4000c1e1b00 */
[----:B--2---:R-:W0:Y:S02]  /*5de0*/  F2I.S64.F64.TRUNC R2, R4 ;  /* 0x0000000400027311 */ /* 0x004e24000030d900 */
[----:B0-----:R-:W-:Y:S01]  /*5df0*/  PRMT R19, R2, 0x7610, R19 ;  /* 0x0000761002137816 */ /* 0x001fe20000000013 */
[----:B------:R-:W-:Y:S06]  /*5e00*/  BRA `(.L_x_47656) ;  /* 0x0000000800647947 */ /* 0x000fec0003800000 */
.L_x_47664:
        /* <DEDUP_REMOVED lines=27> */
.L_x_47667:
        /* <DEDUP_REMOVED lines=14> */
.L_x_47666:
[----:B------:R-:W2:Y:S02]  /*60a0*/  LDG.E.U16 R2, desc[UR36][R4.64] ;  /* 0x0000002404027981 */ /* 0x000ea4000c1e1500 */
[----:B--2---:R-:W-:-:S06]  /*60b0*/  IMAD.U32 R2, R2, 0x10000, RZ ;  /* 0x0001000002027824 */ /* 0x004fcc00078e00ff */
[----:B------:R-:W0:Y:S02]  /*60c0*/  F2I.S64.TRUNC R2, R2 ;  /* 0x0000000200027311 */ /* 0x000e24000020d900 */
[----:B0-----:R-:W-:Y:S01]  /*60d0*/  PRMT R19, R2, 0x7610, R19 ;  /* 0x0000761002137816 */ /* 0x001fe20000000013 */
[----:B------:R-:W-:Y:S06]  /*60e0*/  BRA `(.L_x_47656) ;  /* 0x0000000400ac7947 */ /* 0x000fec0003800000 */
.L_x_47663:
        /* <DEDUP_REMOVED lines=10> */
.L_x_47670:
        /* <DEDUP_REMOVED lines=21> */
.L_x_47674:
[----:B------:R-:W-:Y:S05]  /*62e0*/  BSYNC.RECONVERGENT B1 ;  /* 0x0000000000017941 */ /* 0x000fea0003800200 */
.L_x_47673:
[----:B------:R-:W-:Y:S01]  /*62f0*/  IMAD.SHL.U32 R0, R0, 0x100000, RZ ;  /* 0x0010000000007824 */ /* 0x000fe200078e00ff */
[----:B------:R-:W-:-:S04]  /*6300*/  LEA R2, R2, 0x3b800000, 0x17 ;  /* 0x3b80000002027811 */ /* 0x000fc800078eb8ff */
[----:B------:R-:W-:-:S07]  /*6310*/  LOP3.LUT R2, R2, R0, R7, 0xfe, !PT ;  /* 0x0000000002027212 */ /* 0x000fce00078efe07 */
.L_x_47672:
[----:B------:R-:W-:Y:S05]  /*6320*/  BSYNC.RECONVERGENT B0 ;  /* 0x0000000000007941 */ /* 0x000fea0003800200 */
.L_x_47671:
[----:B------:R-:W0:Y:S02]  /*6330*/  F2I.S64.TRUNC R2, R2 ;  /* 0x0000000200027311 */ /* 0x000e24000020d900 */
[----:B0-----:R-:W-:Y:S01]  /*6340*/  PRMT R19, R2, 0x7610, R19 ;  /* 0x0000761002137816 */ /* 0x001fe20000000013 */
[----:B------:R-:W-:Y:S06]  /*6350*/  BRA `(.L_x_47656) ;  /* 0x0000000400107947 */ /* 0x000fec0003800000 */
.L_x_47669:
        /* <DEDUP_REMOVED lines=21> */
.L_x_47678:
[----:B------:R-:W-:Y:S05]  /*64b0*/  BSYNC.RECONVERGENT B1 ;  /* 0x0000000000017941 */ /* 0x000fea0003800200 */
.L_x_47677:
[----:B------:R-:W-:Y:S02]  /*64c0*/  SHF.L.U32 R0, R0, 0x15, RZ ;  /* 0x0000001500007819 */ /* 0x000fe400000006ff */
[----:B------:R-:W-:-:S04]  /*64d0*/  LEA R2, R2, 0x37800000, 0x17 ;  /* 0x3780000002027811 */ /* 0x000fc800078eb8ff */
[----:B------:R-:W-:-:S07]  /*64e0*/  LOP3.LUT R2, R2, R0, R7, 0xfe, !PT ;  /* 0x0000000002027212 */ /* 0x000fce00078efe07 */
.L_x_47676:
[----:B------:R-:W-:Y:S05]  /*64f0*/  BSYNC.RECONVERGENT B0 ;  /* 0x0000000000007941 */ /* 0x000fea0003800200 */
.L_x_47675:
[----:B------:R-:W0:Y:S02]  /*6500*/  F2I.S64.TRUNC R2, R2 ;  /* 0x0000000200027311 */ /* 0x000e24000020d900 */
[----:B0-----:R-:W-:Y:S01]  /*6510*/  PRMT R19, R2, 0x7610, R19 ;  /* 0x0000761002137816 */ /* 0x001fe20000000013 */
[----:B------:R-:W-:Y:S06]  /*6520*/  BRA `(.L_x_47656) ;  /* 0x00000000009c7947 */ /* 0x000fec0003800000 */
.L_x_47668:
        /* <DEDUP_REMOVED lines=14> */
.L_x_47682:
[----:B------:R-:W-:Y:S05]  /*6610*/  BSYNC.RECONVERGENT B0 ;  /* 0x0000000000007941 */ /* 0x000fea0003800200 */
.L_x_47681:
[----:B------:R-:W0:Y:S02]  /*6620*/  F2I.S64.TRUNC R2, R2 ;  /* 0x0000000200027311 */ /* 0x000e24000020d900 */
[----:B0-----:R-:W-:Y:S01]  /*6630*/  PRMT R19, R2, 0x7610, R19 ;  /* 0x0000761002137816 */ /* 0x001fe20000000013 */
[----:B------:R-:W-:Y:S06]  /*6640*/  BRA `(.L_x_47656) ;  /* 0x0000000000547947 */ /* 0x000fec0003800000 */
.L_x_47655:
        /* <DEDUP_REMOVED lines=16> */
.L_x_47683:
[----:B------:R-:W-:Y:S01]  /*6750*/  PRMT R19, RZ, 0x7610, R19 ;  /* 0x00007610ff137816 */ /* 0x000fe20000000013 */
[----:B------:R-:W-:Y:S06]  /*6760*/  BRA `(.L_x_47656) ;  /* 0x00000000000c7947 */ /* 0x000fec0003800000 */
.L_x_47680:
[----:B------:R0:W5:Y:S01]  /*6770*/  LDG.E.U8 R19, desc[UR36][R4.64] ;  /* 0x0000002404137981 */ /* 0x000162000c1e1100 */
[----:B------:R-:W-:Y:S05]  /*6780*/  BRA `(.L_x_47656) ;  /* 0x0000000000047947 */ /* 0x000fea0003800000 */
.L_x_47679:
[----:B------:R0:W5:Y:S02]  /*6790*/  LDG.E.U8 R19, desc[UR36][R4.64] ;  /* 0x0000002404137981 */ /* 0x000164000c1e1100 */
.L_x_47656:
        /* <DEDUP_REMOVED lines=16> */
.L_x_47687:
[----:B------:R0:W5:Y:S01]  /*68a0*/  LDG.E.U8 R0, desc[UR36][R4.64] ;  /* 0x0000002404007981 */ /* 0x000162000c1e1100 */
[----:B------:R-:W-:Y:S05]  /*68b0*/  BRA `(.L_x_47689) ;  /* 0x0000000c005c7947 */ /* 0x000fea0003800000 */
.L_x_47686:
        /* <DEDUP_REMOVED lines=8> */
.L_x_47691:
[----:B------:R3:W5:Y:S01]  /*6940*/  LDG.E.U8 R0, desc[UR36][R4.64] ;  /* 0x0000002404007981 */ /* 0x000762000c1e1100 */
[----:B------:R-:W-:Y:S05]  /*6950*/  BRA `(.L_x_47689) ;  /* 0x0000000c00347947 */ /* 0x000fea0003800000 */
.L_x_47690:
[----:B------:R2:W5:Y:S01]  /*6960*/  LDG.E.U16 R0, desc[UR36][R4.64] ;  /* 0x0000002404007981 */ /* 0x000562000c1e1500 */
[----:B------:R-:W-:Y:S05]  /*6970*/  BRA `(.L_x_47689) ;  /* 0x0000000c002c7947 */ /* 0x000fea0003800000 */
.L_x_47685:
        /* <DEDUP_REMOVED lines=10> */
.L_x_47693:
[----:B------:R-:W2:Y:S02]  /*6a20*/  LDG.E.U16 R2, desc[UR36][R4.64] ;  /* 0x0000002404027981 */ /* 0x000ea4000c1e1500 */
[----:B--2---:R-:W-:-:S06]  /*6a30*/  HADD2.F32 R2, -RZ, R2.H0_H0 ;  /* 0x20000002ff027230 */ /* 0x004fcc0000004100 */
[----:B------:R-:W0:Y:S02]  /*6a40*/  F2I.S64.TRUNC R2, R2 ;  /* 0x0000000200027311 */ /* 0x000e24000020d900 */
[----:B0-----:R-:W-:Y:S01]  /*6a50*/  PRMT R0, R2, 0x7610, R0 ;  /* 0x0000761002007816 */ /* 0x001fe20000000000 */
[----:B------:R-:W-:Y:S06]  /*6a60*/  BRA `(.L_x_47689) ;  /* 0x0000000800f07947 */ /* 0x000fec0003800000 */
.L_x_47692:
        /* <DEDUP_REMOVED lines=10> */
.L_x_47695:
[----:B------:R-:W2:Y:S02]  /*6b10*/  LDG.E.U16 R4, desc[UR36][R4.64] ;  /* 0x0000002404047981 */ /* 0x000ea4000c1e1500 */
[----:B--2---:R-:W-:-:S06]  /*6b20*/  HADD2.F32 R2, -RZ, R4.H0_H0 ;  /* 0x20000004ff027230 */ /* 0x004fcc0000004100 */
[----:B------:R-:W0:Y:S02]  /*6b30*/  F2I.S64.TRUNC R2, R2 ;  /* 0x0000000200027311 */ /* 0x000e24000020d900 */
[----:B0-----:R-:W-:Y:S01]  /*6b40*/  PRMT R0, R2, 0x7610, R0 ;  /* 0x0000761002007816 */ /* 0x001fe20000000000 */
[----:B------:R-:W-:Y:S06]  /*6b50*/  BRA `(.L_x_47689) ;  /* 0x0000000800b47947 */ /* 0x000fec0003800000 */
.L_x_47694:
[----:B------:R-:W2:Y:S02]  /*6b60*/  LDG.E.64 R2, desc[UR36][R4.64] ;  /* 0x0000002404027981 */ /* 0x000ea4000c1e1b00 */
[----:B--2---:R-:W0:Y:S02]  /*6b70*/  F2I.S64.F64.TRUNC R2, R2 ;  /* 0x0000000200027311 */ /* 0x004e24000030d900 */
[----:B0-----:R-:W-:Y:S01]  /*6b80*/  PRMT R0, R2, 0x7610, R0 ;  /* 0x0000761002007816 */ /* 0x001fe20000000000 */
[----:B------:R-:W-:Y:S06]  /*6b90*/  BRA `(.L_x_47689) ;  /* 0x0000000800a47947 */ /* 0x000fec0003800000 */
.L_x_47684:
        /* <DEDUP_REMOVED lines=12> */
.L_x_47698:
[----:B------:R-:W2:Y:S02]  /*6c60*/  LDG.E.64 R4, desc[UR36][R4.64] ;  /* 0x0000002404047981 */ /* 0x000ea4000c1e1b00 */
[----:B--2---:R-:W0:Y:S02]  /*6c70*/  F2I.S64.F64.TRUNC R2, R4 ;  /* 0x0000000400027311 */ /* 0x004e24000030d900 */
[----:B0-----:R-:W-:Y:S01]  /*6c80*/  PRMT R0, R2, 0x7610, R0 ;  /* 0x0000761002007816 */ /* 0x001fe20000000000 */
[----:B------:R-:W-:Y:S06]  /*6c90*/  BRA `(.L_x_47689) ;  /* 0x0000000800647947 */ /* 0x000fec0003800000 */
.L_x_47697:
        /* <DEDUP_REMOVED lines=27> */
.L_x_47700:
        /* <DEDUP_REMOVED lines=14> */
.L_x_47699:
[----:B------:R-:W2:Y:S02]  /*6f30*/  LDG.E.U16 R2, desc[UR36][R4.64] ;  /* 0x0000002404027981 */ /* 0x000ea4000c1e1500 */
[----:B--2---:R-:W-:-:S06]  /*6f40*/  IMAD.U32 R2, R2, 0x10000, RZ ;  /* 0x0001000002027824 */ /* 0x004fcc00078e00ff */
[----:B------:R-:W0:Y:S02]  /*6f50*/  F2I.S64.TRUNC R2, R2 ;  /* 0x0000000200027311 */ /* 0x000e24000020d900 */
[----:B0-----:R-:W-:Y:S01]  /*6f60*/  PRMT R0, R2, 0x7610, R0 ;  /* 0x0000761002007816 */ /* 0x001fe20000000000 */
[----:B------:R-:W-:Y:S06]  /*6f70*/  BRA `(.L_x_47689) ;  /* 0x0000000400ac7947 */ /* 0x000fec0003800000 */
.L_x_47696:
        /* <DEDUP_REMOVED lines=10> */
.L_x_47703:
        /* <DEDUP_REMOVED lines=21> */
.L_x_47707:
[----:B------:R-:W-:Y:S05]  /*7170*/  BSYNC.RECONVERGENT B1 ;  /* 0x0000000000017941 */ /* 0x000fea0003800200 */
.L_x_47706:
[----:B------:R-:W-:Y:S02]  /*7180*/  SHF.L.U32 R0, R0, 0x14, RZ ;  /* 0x0000001400007819 */ /* 0x000fe400000006ff */
[----:B------:R-:W-:-:S04]  /*7190*/  LEA R2, R2, 0x3b800000, 0x17 ;  /* 0x3b80000002027811 */ /* 0x000fc800078eb8ff */
[----:B------:R-:W-:-:S07]  /*71a0*/  LOP3.LUT R2, R2, R0, R7, 0xfe, !PT ;  /* 0x0000000002027212 */ /* 0x000fce00078efe07 */
.L_x_47705:
[----:B------:R-:W-:Y:S05]  /*71b0*/  BSYNC.RECONVERGENT B0 ;  /* 0x0000000000007941 */ /* 0x000fea0003800200 */
.L_x_47704:
[----:B------:R-:W0:Y:S02]  /*71c0*/  F2I.S64.TRUNC R2, R2 ;  /* 0x0000000200027311 */ /* 0x000e24000020d900 */
[----:B0-----:R-:W-:Y:S01]  /*71d0*/  PRMT R0, R2, 0x7610, R0 ;  /* 0x0000761002007816 */ /* 0x001fe20000000000 */
[----:B------:R-:W-:Y:S06]  /*71e0*/  BRA `(.L_x_47689) ;  /* 0x0000000400107947 */ /* 0x000fec0003800000 */
.L_x_47702:
        /* <DEDUP_REMOVED lines=21> */
.L_x_47711:
[----:B------:R-:W-:Y:S05]  /*7340*/  BSYNC.RECONVERGENT B1 ;  /* 0x0000000000017941 */ /* 0x000fea0003800200 */
.L_x_47710:
[----:B------:R-:W-:Y:S01]  /*7350*/  IMAD.SHL.U32 R0, R0, 0x200000, RZ ;  /* 0x0020000000007824 */ /* 0x000fe200078e00ff */
[----:B------:R-:W-:-:S04]  /*7360*/  LEA R2, R2, 0x37800000, 0x17 ;  /* 0x3780000002027811 */ /* 0x000fc800078eb8ff */
[----:B------:R-:W-:-:S07]  /*7370*/  LOP3.LUT R2, R2, R0, R7, 0xfe, !PT ;  /* 0x0000000002027212 */ /* 0x000fce00078efe07 */
.L_x_47709:
[----:B------:R-:W-:Y:S05]  /*7380*/  BSYNC.RECONVERGENT B0 ;  /* 0x0000000000007941 */ /* 0x000fea0003800200 */
.L_x_47708:
[----:B------:R-:W0:Y:S02]  /*7390*/  F2I.S64.TRUNC R2, R2 ;  /* 0x0000000200027311 */ /* 0x000e24000020d900 */
[----:B0-----:R-:W-:Y:S01]  /*73a0*/  PRMT R0, R2, 0x7610, R0 ;  /* 0x0000761002007816 */ /* 0x001fe20000000000 */
[----:B------:R-:W-:Y:S06]  /*73b0*/  BRA `(.L_x_47689) ;  /* 0x00000000009c7947 */ /* 0x000fec0003800000 */
.L_x_47701:
        /* <DEDUP_REMOVED lines=14> */
.L_x_47715:
[----:B------:R-:W-:Y:S05]  /*74a0*/  BSYNC.RECONVERGENT B0 ;  /* 0x0000000000007941 */ /* 0x000fea0003800200 */
.L_x_47714:
[----:B------:R-:W0:Y:S02]  /*74b0*/  F2I.S64.TRUNC R2, R2 ;  /* 0x0000000200027311 */ /* 0x000e24000020d900 */
[----:B0-----:R-:W-:Y:S01]  /*74c0*/  PRMT R0, R2, 0x7610, R0 ;  /* 0x0000761002007816 */ /* 0x001fe20000000000 */
[----:B------:R-:W-:Y:S06]  /*74d0*/  BRA `(.L_x_47689) ;  /* 0x0000000000547947 */ /* 0x000fec0003800000 */
.L_x_47688:
        /* <DEDUP_REMOVED lines=16> */
.L_x_47716:
[----:B------:R-:W-:Y:S01]  /*75e0*/  PRMT R0, RZ, 0x7610, R0 ;  /* 0x00007610ff007816 */ /* 0x000fe20000000000 */
[----:B------:R-:W-:Y:S06]  /*75f0*/  BRA `(.L_x_47689) ;  /* 0x00000000000c7947 */ /* 0x000fec0003800000 */
.L_x_47713:
[----:B------:R0:W5:Y:S01]  /*7600*/  LDG.E.U8 R0, desc[UR36][R4.64] ;  /* 0x0000002404007981 */ /* 0x000162000c1e1100 */
[----:B------:R-:W-:Y:S05]  /*7610*/  BRA `(.L_x_47689) ;  /* 0x0000000000047947 */ /* 0x000fea0003800000 */
.L_x_47712:
[----:B------:R0:W5:Y:S02]  /*7620*/  LDG.E.U8 R0, desc[UR36][R4.64] ;  /* 0x0000002404007981 */ /* 0x000164000c1e1100 */
.L_x_47689:
[----:B012345:R-:W-:Y:S01]  /*7630*/  LOP3.LUT P0, R4, R0, 0xff, RZ, 0xc0, !PT ;  /* 0x000000ff00047812 */ /* 0x03ffe2000780c0ff */
[----:B------:R-:W-:Y:S01]  /*7640*/  BSSY.RECONVERGENT B0, `(.L_x_47717) ;  /* 0x0000006000007945 */ /* 0x000fe20003800200 */
[----:B------:R-:W-:-:S11]  /*7650*/  IMAD.MOV.U32 R5, RZ, RZ, 0xff ;  /* 0x000000ffff057424 */ /* 0x000fd600078e00ff */
[----:B------:R-:W-:Y:S05]  /*7660*/  @!P0 BRA `(.L_x_47718) ;  /* 0x00000000000c8947 */ /* 0x000fea0003800000 */
[----:B------:R-:W-:Y:S02]  /*7670*/  LOP3.LUT R19, R19, 0xff, RZ, 0xc0, !PT ;  /* 0x000000ff13137812 */ /* 0x000fe400078ec0ff */
[----:B------:R-:W-:-:S07]  /*7680*/  MOV R6, 0x76a0 ;  /* 0x000076a000067802 */ /* 0x000fce0000000f00 */
[----:B------:R-:W-:Y:S05]  /*7690*/  CALL.REL.NOINC `($__internal_90_$__cuda_sm20_rem_u16) ;  /* 0x0000009000587944 */ /* 0x000fea0003c00000 */
.L_x_47718:
[----:B------:R-:W-:Y:S05]  /*76a0*/  BSYNC.RECONVERGENT B0 ;  /* 0x0000000000007941 */ /* 0x000fea0003800200 */
.L_x_47717:
        /* <DEDUP_REMOVED lines=17> */
.L_x_47723:
[----:B------:R4:W-:Y:S01]  /*77c0*/  STG.E.U8 desc[UR36][R2.64], R5 ;  /* 0x0000000502007986 */ /* 0x0009e2000c101124 */
[----:B------:R-:W-:Y:S05]  /*77d0*/  BRA `(.L_x_47725) ;  /* 0x0000000c001c7947 */ /* 0x000fea0003800000 */
.L_x_47722:
        /* <DEDUP_REMOVED lines=10> */
.L_x_47727:
[----:B------:R-:W-:-:S05]  /*7880*/  LOP3.LUT R5, R5, 0xffff, RZ, 0xc0, !PT ;  /* 0x0000ffff05057812 */ /* 0x000fca00078ec0ff */
[----:B------:R2:W-:Y:S01]  /*7890*/  STG.E desc[UR36][R2.64], R5 ;  /* 0x0000000502007986 */ /* 0x0005e2000c101924 */
[----:B------:R-:W-:Y:S05]  /*78a0*/  BRA `(.L_x_47725) ;  /* 0x0000000800e87947 */ /* 0x000fea0003800000 */
.L_x_47726:
[----:B------:R0:W-:Y:S01]  /*78b0*/  STG.E.U16 desc[UR36][R2.64], R5 ;  /* 0x0000000502007986 */ /* 0x0001e2000c101524 */
[----:B------:R-:W-:Y:S05]  /*78c0*/  BRA `(.L_x_47725) ;  /* 0x0000000800e07947 */ /* 0x000fea0003800000 */
.L_x_47721:
        /* <DEDUP_REMOVED lines=9> */
.L_x_47729:
[----:B------:R-:W0:Y:S02]  /*7960*/  I2F.U16 R0, R5 ;  /* 0x0000000500007306 */ /* 0x000e240000101000 */
[----:B0-----:R-:W-:-:S05]  /*7970*/  F2FP.F16.F32.PACK_AB R0, RZ, R0 ;  /* 0x00000000ff00723e */ /* 0x001fca00000000ff */
[----:B------:R0:W-:Y:S01]  /*7980*/  STG.E.U16 desc[UR36][R2.64], R0 ;  /* 0x0000000002007986 */ /* 0x0001e2000c101524 */
[----:B------:R-:W-:Y:S05]  /*7990*/  BRA `(.L_x_47725) ;  /* 0x0000000800ac7947 */ /* 0x000fea0003800000 */
.L_x_47728:
        /* <DEDUP_REMOVED lines=10> */
.L_x_47731:
[----:B------:R-:W0:Y:S02]  /*7a40*/  I2F.U16 R5, R5 ;  /* 0x0000000500057306 */ /* 0x000e240000101000 */
[----:B0-----:R-:W-:-:S04]  /*7a50*/  F2FP.F16.F32.PACK_AB R5, RZ, R5 ;  /* 0x00000005ff05723e */ /* 0x001fc800000000ff */
[----:B------:R-:W-:-:S05]  /*7a60*/  PRMT R5, R5, 0x5410, RZ ;  /* 0x0000541005057816 */ /* 0x000fca00000000ff */
[----:B------:R0:W-:Y:S01]  /*7a70*/  STG.E desc[UR36][R2.64], R5 ;  /* 0x0000000502007986 */ /* 0x0001e2000c101924 */
[----:B------:R-:W-:Y:S05]  /*7a80*/  BRA `(.L_x_47725) ;  /* 0x0000000800707947 */ /* 0x000fea0003800000 */
.L_x_47730:
[----:B------:R-:W0:Y:S02]  /*7a90*/  I2F.F64.U16 R4, R5 ;  /* 0x0000000500047312 */ /* 0x000e240000101800 */
[----:B0-----:R0:W-:Y:S01]  /*7aa0*/  STG.E.64 desc[UR36][R2.64], R4 ;  /* 0x0000000402007986 */ /* 0x0011e2000c101b24 */
[----:B------:R-:W-:Y:S05]  /*7ab0*/  BRA `(.L_x_47725) ;  /* 0x0000000800647947 */ /* 0x000fea0003800000 */
.L_x_47720:
        /* <DEDUP_REMOVED lines=12> */
.L_x_47735:
        /* <DEDUP_REMOVED lines=17> */
.L_x_47737:
[----:B------:R-:W-:Y:S05]  /*7c90*/  BSYNC.RECONVERGENT B0 ;  /* 0x0000000000007941 */ /* 0x000fea0003800200 */
.L_x_47736:
[----:B------:R0:W-:Y:S01]  /*7ca0*/  STG.E.U8 desc[UR36][R2.64], R0 ;  /* 0x0000000002007986 */ /* 0x0001e2000c101124 */
[----:B------:R-:W-:Y:S05]  /*7cb0*/  BRA `(.L_x_47725) ;  /* 0x0000000400e47947 */ /* 0x000fea0003800000 */
.L_x_47734:
        /* <DEDUP_REMOVED lines=17> */
.L_x_47739:
[----:B------:R-:W-:Y:S05]  /*7dd0*/  BSYNC.RECONVERGENT B0 ;  /* 0x0000000000007941 */ /* 0x000fea0003800200 */
.L_x_47738:
[----:B------:R0:W-:Y:S01]  /*7de0*/  STG.E.U8 desc[UR36][R2.64], R0 ;  /* 0x0000000002007986 */ /* 0x0001e2000c101124 */
[----:B------:R-:W-:Y:S05]  /*7df0*/  BRA `(.L_x_47725) ;  /* 0x0000000400947947 */ /* 0x000fea0003800000 */
.L_x_47733:
        /* <DEDUP_REMOVED lines=18> */
[----:B------:R-:W-:-:S05]  /*7f20*/  @!P0 IADD3 R0, PT, PT, R4, RZ, RZ ;  /* 0x000000ff04008210 */ /* 0x000fca0007ffe0ff */
[----:B------:R-:W-:-:S05]  /*7f30*/  @P1 IMAD.MOV.U32 R5, RZ, RZ, R0 ;  /* 0x000000ffff051224 */ /* 0x000fca00078e0000 */
[----:B------:R0:W-:Y:S01]  /*7f40*/  STG.E.U8 desc[UR36][R2.64], R5 ;  /* 0x0000000502007986 */ /* 0x0001e2000c101124 */
[----:B------:R-:W-:Y:S05]  /*7f50*/  BRA `(.L_x_47725) ;  /* 0x00000004003c7947 */ /* 0x000fea0003800000 */
.L_x_47741:
[----:B------:R-:W-:Y:S01]  /*7f60*/  LOP3.LUT R4, R5, 0xffff, RZ, 0xc0, !PT ;  /* 0x0000ffff05047812 */ /* 0x000fe200078ec0ff */
[----:B------:R-:W-:-:S05]  /*7f70*/  IMAD.MOV.U32 R5, RZ, RZ, RZ ;  /* 0x000000ffff057224 */ /* 0x000fca00078e00ff */
[----:B------:R0:W-:Y:S01]  /*7f80*/  STG.E.64 desc[UR36][R2.64], R4 ;  /* 0x0000000402007986 */ /* 0x0001e2000c101b24 */
[----:B------:R-:W-:Y:S05]  /*7f90*/  BRA `(.L_x_47725) ;  /* 0x00000004002c7947 */ /* 0x000fea0003800000 */
.L_x_47740:
[----:B------:R-:W-:-:S05]  /*7fa0*/  LOP3.LUT R5, R5, 0xffff, RZ, 0xc0, !PT ;  /* 0x0000ffff05057812 */ /* 0x000fca00078ec0ff */
[----:B------:R0:W-:Y:S01]  /*7fb0*/  STG.E desc[UR36][R2.64], R5 ;  /* 0x0000000502007986 */ /* 0x0001e2000c101924 */
[----:B------:R-:W-:Y:S05]  /*7fc0*/  BRA `(.L_x_47725) ;  /* 0x0000000400207947 */ /* 0x000fea0003800000 */
.L_x_47732:
        /* <DEDUP_REMOVED lines=11> */
.L_x_47743:
[----:B------:R-:W-:Y:S01]  /*8080*/  CS2R R6, SRZ ;  /* 0x0000000000067805 */ /* 0x000fe2000001ff00 */
[----:B------:R-:W0:Y:S04]  /*8090*/  I2F.F64.U16 R4, R5 ;  /* 0x0000000500047312 */ /* 0x000e280000101800 */
[----:B0-----:R0:W-:Y:S01]  /*80a0*/  STG.E.128 desc[UR36][R2.64], R4 ;  /* 0x0000000402007986 */ /* 0x0011e2000c101d24 */
[----:B------:R-:W-:Y:S05]  /*80b0*/  BRA `(.L_x_47725) ;  /* 0x0000000000e47947 */ /* 0x000fea0003800000 */
.L_x_47742:
[----:B------:R-:W-:-:S09]  /*80c0*/  UISETP.NE.AND UP0, UPT, UR4, 0xf, UPT ;  /* 0x0000000f0400788c */ /* 0x000fd2000bf05270 */
[----:B------:R-:W-:Y:S05]  /*80d0*/  BRA.U !UP0, `(.L_x_47744) ;  /* 0x0000000108d07547 */ /* 0x000fea000b800000 */
[----:B------:R-:W-:-:S09]  /*80e0*/  UISETP.NE.AND UP0, UPT, UR4, 0x17, UPT ;  /* 0x000000170400788c */ /* 0x000fd2000bf05270 */
[----:B------:R-:W-:Y:S05]  /*80f0*/  BRA.U !UP0, `(.L_x_47745) ;  /* 0x0000000108847547 */ /* 0x000fea000b800000 */
[----:B------:R-:W-:-:S09]  /*8100*/  UISETP.NE.AND UP0, UPT, UR4, 0x18, UPT ;  /* 0x000000180400788c */ /* 0x000fd2000bf05270 */
[----:B------:R-:W-:Y:S05]  /*8110*/  BRA.U !UP0, `(.L_x_47746) ;  /* 0x0000000108447547 */ /* 0x000fea000b800000 */
.L_x_47724:
        /* <DEDUP_REMOVED lines=16> */
.L_x_47747:
[----:B------:R-:W-:Y:S05]  /*8220*/  BRA `(.L_x_47725) ;  /* 0x0000000000887947 */ /* 0x000fea0003800000 */
.L_x_47746:
        /* <DEDUP_REMOVED lines=11> */
.L_x_47749:
[----:B------:R-:W-:Y:S05]  /*82e0*/  BSYNC.RECONVERGENT B0 ;  /* 0x0000000000007941 */ /* 0x000fea0003800200 */
.L_x_47748:
[----:B------:R0:W-:Y:S01]  /*82f0*/  STG.E.U8 desc[UR36][R2.64], R7 ;  /* 0x0000000702007986 */ /* 0x0001e2000c101124 */
[----:B------:R-:W-:Y:S05]  /*8300*/  BRA `(.L_x_47725) ;  /* 0x0000000000507947 */ /* 0x000fea0003800000 */
.L_x_47745:
        /* <DEDUP_REMOVED lines=12> */
.L_x_47750:
[----:B------:R-:W-:Y:S01]  /*83d0*/  IMAD.MOV.U32 R5, RZ, RZ, 0x7f ;  /* 0x0000007fff057424 */ /* 0x000fe200078e00ff */
[----:B------:R-:W-:-:S04]  /*83e0*/  ISETP.GT.U32.AND P0, PT, R7, 0x7f800000, PT ;  /* 0x7f8000000700780c */ /* 0x000fc80003f04070 */
[----:B------:R-:W-:-:S05]  /*83f0*/  SEL R5, R5, 0x7c, P0 ;  /* 0x0000007c05057807 */ /* 0x000fca0000000000 */
[----:B------:R0:W-:Y:S01]  /*8400*/  STG.E.U8 desc[UR36][R2.64], R5 ;  /* 0x0000000502007986 */ /* 0x0001e2000c101124 */
[----:B------:R-:W-:Y:S05]  /*8410*/  BRA `(.L_x_47725) ;  /* 0x00000000000c7947 */ /* 0x000fea0003800000 */
.L_x_47744:
[----:B------:R-:W0:Y:S02]  /*8420*/  I2F.U16 R0, R5 ;  /* 0x0000000500007306 */ /* 0x000e240000101000 */
[----:B0-----:R-:W-:-:S05]  /*8430*/  F2FP.BF16.F32.PACK_AB R0, RZ, R0 ;  /* 0x00000000ff00723e */ /* 0x001fca00000010ff */
[----:B------:R0:W-:Y:S02]  /*8440*/  STG.E.U16 desc[UR36][R2.64], R0 ;  /* 0x0000000002007986 */ /* 0x0001e4000c101524 */
.L_x_47725:
[----:B------:R-:W-:Y:S05]  /*8450*/  BSYNC.RECONVERGENT B6 ;  /* 0x0000000000067941 */ /* 0x000fea0003800200 */
.L_x_47719:
[----:B------:R-:W-:-:S07]  /*8460*/  VIADD R17, R17, 0x80 ;  /* 0x0000008011117836 */ /* 0x000fce0000000000 */
.L_x_47649:
[----:B------:R-:W-:Y:S05]  /*8470*/  BSYNC.RECONVERGENT B7 ;  /* 0x0000000000077941 */ /* 0x000fea0003800200 */
.L_x_47648:
[----:B------:R-:W5:Y:S01]  /*8480*/  LDCU UR4, c[0x0][0x380] ;  /* 0x00007000ff0477ac */ /* 0x000f620008000800 */
[----:B------:R-:W-:Y:S01]  /*8490*/  BSSY.RECONVERGENT B7, `(.L_x_47751) ;  /* 0x000041b000077945 */ /* 0x000fe20003800200 */
[----:B-----5:R-:W-:-:S13]  /*84a0*/  ISETP.GE.AND P0, PT, R17, UR4, PT ;  /* 0x0000000411007c0c */ /* 0x020fda000bf06270 */
[----:B------:R-:W-:Y:S05]  /*84b0*/  @P0 BRA `(.L_x_47752) ;  /* 0x0000004000600947 */ /* 0x000fea0003800000 */
        /* <DEDUP_REMOVED lines=354> */
.L_x_47753:
[----:B------:R-:W1:Y:S01]  /*9ae0*/  LDCU.64 UR6, c[0x0][0x5f0] ;  /* 0x0000be00ff0677ac */ /* 0x000e620008000a00 */
[----:B------:R-:W-:-:S04]  /*9af0*/  UPRMT UR4, UR39, 0x9910, URZ ;  /* 0x0000991027047896 */ /* 0x000fc800080000ff */
        /* <DEDUP_REMOVED lines=14> */
.L_x_47757:
[----:B------:R3:W5:Y:S01]  /*9be0*/  LDG.E.U8 R19, desc[UR36][R4.64] ;  /* 0x0000002404137981 */ /* 0x000762000c1e1100 */
[----:B------:R-:W-:Y:S05]  /*9bf0*/  BRA `(.L_x_47759) ;  /* 0x0000000c005c7947 */ /* 0x000fea0003800000 */
.L_x_47756:
        /* <DEDUP_REMOVED lines=8> */
.L_x_47761:
[----:B------:R0:W5:Y:S01]  /*9c80*/  LDG.E.U8 R19, desc[UR36][R4.64] ;  /* 0x0000002404137981 */ /* 0x000162000c1e1100 */
[----:B------:R-:W-:Y:S05]  /*9c90*/  BRA `(.L_x_47759) ;  /* 0x0000000c00347947 */ /* 0x000fea0003800000 */
.L_x_47760:
[----:B------:R0:W5:Y:S01]  /*9ca0*/  LDG.E.U16 R19, desc[UR36][R4.64] ;  /* 0x0000002404137981 */ /* 0x000162000c1e1500 */
[----:B------:R-:W-:Y:S05]  /*9cb0*/  BRA `(.L_x_47759) ;  /* 0x0000000c002c7947 */ /* 0x000fea0003800000 */
.L_x_47755:
        /* <DEDUP_REMOVED lines=10> */
.L_x_47763:
[----:B------:R-:W2:Y:S02]  /*9d60*/  LDG.E.U16 R2, desc[UR36][R4.64] ;  /* 0x0000002404027981 */ /* 0x000ea4000c1e1500 */
[----:B--2---:R-:W-:-:S06]  /*9d70*/  HADD2.F32 R2, -RZ, R2.H0_H0 ;  /* 0x20000002ff027230 */ /* 0x004fcc0000004100 */
[----:B------:R-:W0:Y:S02]  /*9d80*/  F2I.S64.TRUNC R2, R2 ;  /* 0x0000000200027311 */ /* 0x000e24000020d900 */
[----:B0-----:R-:W-:Y:S01]  /*9d90*/  PRMT R19, R2, 0x7610, R19 ;  /* 0x0000761002137816 */ /* 0x001fe20000000013 */
[----:B------:R-:W-:Y:S06]  /*9da0*/  BRA `(.L_x_47759) ;  /* 0x0000000800f07947 */ /* 0x000fec0003800000 */
.L_x_47762:
        /* <DEDUP_REMOVED lines=10> */
.L_x_47765:
[----:B------:R-:W2:Y:S02]  /*9e50*/  LDG.E.U16 R4, desc[UR36][R4.64] ;  /* 0x0000002404047981 */ /* 0x000ea4000c1e1500 */
[----:B--2---:R-:W-:-:S06]  /*9e60*/  HADD2.F32 R2, -RZ, R4.H0_H0 ;  /* 0x20000004ff027230 */ /* 0x004fcc0000004100 */
[----:B------:R-:W0:Y:S02]  /*9e70*/  F2I.S64.TRUNC R2, R2 ;  /* 0x0000000200027311 */ /* 0x000e24000020d900 */
[----:B0-----:R-:W-:Y:S01]  /*9e80*/  PRMT R19, R2, 0x7610, R19 ;  /* 0x0000761002137816 */ /* 0x001fe20000000013 */
[----:B------:R-:W-:Y:S06]  /*9e90*/  BRA `(.L_x_47759) ;  /* 0x0000000800b47947 */ /* 0x000fec0003800000 */
.L_x_47764:
[----:B------:R-:W2:Y:S02]  /*9ea0*/  LDG.E.64 R2, desc[UR36][R4.64] ;  /* 0x0000002404027981 */ /* 0x000ea4000c1e1b00 */
[----:B--2---:R-:W0:Y:S02]  /*9eb0*/  F2I.S64.F64.TRUNC R2, R2 ;  /* 0x0000000200027311 */ /* 0x004e24000030d900 */
[----:B0-----:R-:W-:Y:S01]  /*9ec0*/  PRMT R19, R2, 0x7610, R19 ;  /* 0x0000761002137816 */ /* 0x001fe20000000013 */
[----:B------:R-:W-:Y:S06]  /*9ed0*/  BRA `(.L_x_47759) ;  /* 0x0000000800a47947 */ /* 0x000fec0003800000 */
.L_x_47754:
        /* <DEDUP_REMOVED lines=12> */
.L_x_47768:
[----:B------:R-:W2:Y:S02]  /*9fa0*/  LDG.E.64 R4, desc[UR36][R4.64] ;  /* 0x0000002404047981 */ /* 0x000ea4000c1e1b00 */
[----:B--2---:R-:W0:Y:S02]  /*9fb0*/  F2I.S64.F64.TRUNC R2, R4 ;  /* 0x0000000400027311 */ /* 0x004e24000030d900 */
[----:B0-----:R-:W-:Y:S01]  /*9fc0*/  PRMT R19, R2, 0x7610, R19 ;  /* 0x0000761002137816 */ /* 0x001fe20000000013 */
[----:B------:R-:W-:Y:S06]  /*9fd0*/  BRA `(.L_x_47759) ;  /* 0x0000000800647947 */ /* 0x000fec0003800000 */
.L_x_47767:
        /* <DEDUP_REMOVED lines=27> */
.L_x_47770:
        /* <DEDUP_REMOVED lines=14> */
.L_x_47769:
[----:B------:R-:W2:Y:S02]  /*a270*/  LDG.E.U16 R2, desc[UR36][R4.64] ;  /* 0x0000002404027981 */ /* 0x000ea4000c1e1500 */
[----:B--2---:R-:W-:-:S06]  /*a280*/  IMAD.U32 R2, R2, 0x10000, RZ ;  /* 0x0001000002027824 */ /* 0x004fcc00078e00ff */
[----:B------:R-:W0:Y:S02]  /*a290*/  F2I.S64.TRUNC R2, R2 ;  /* 0x0000000200027311 */ /* 0x000e24000020d900 */
[----:B0-----:R-:W-:Y:S01]  /*a2a0*/  PRMT R19, R2, 0x7610, R19 ;  /* 0x0000761002137816 */ /* 0x001fe20000000013 */
[----:B------:R-:W-:Y:S06]  /*a2b0*/  BRA `(.L_x_47759) ;  /* 0x0000000400ac7947 */ /* 0x000fec0003800000 */
.L_x_47766:
        /* <DEDUP_REMOVED lines=10> */
.L_x_47773:
        /* <DEDUP_REMOVED lines=21> */
.L_x_47777:
[----:B------:R-:W-:Y:S05]  /*a4b0*/  BSYNC.RECONVERGENT B1 ;  /* 0x0000000000017941 */ /* 0x000fea0003800200 */
.L_x_47776:
[----:B------:R-:W-:Y:S01]  /*a4c0*/  IMAD.SHL.U32 R0, R0, 0x100000, RZ ;  /* 0x0010000000007824 */ /* 0x000fe200078e00ff */
[----:B------:R-:W-:-:S04]  /*a4d0*/  LEA R2, R2, 0x3b800000, 0x17 ;  /* 0x3b80000002027811 */ /* 0x000fc800078eb8ff */
[----:B------:R-:W-:-:S07]  /*a4e0*/  LOP3.LUT R2, R2, R0, R7, 0xfe, !PT ;  /* 0x0000000002027212 */ /* 0x000fce00078efe07 */
.L_x_47775:
[----:B------:R-:W-:Y:S05]  /*a4f0*/  BSYNC.RECONVERGENT B0 ;  /* 0x0000000000007941 */ /* 0x000fea0003800200 */
.L_x_47774:
[----:B------:R-:W0:Y:S02]  /*a500*/  F2I.S64.TRUNC R2, R2 ;  /* 0x0000000200027311 */ /* 0x000e24000020d900 */
[----:B0-----:R-:W-:Y:S01]  /*a510*/  PRMT R19, R2, 0x7610, R19 ;  /* 0x0000761002137816 */ /* 0x001fe20000000013 */
[----:B------:R-:W-:Y:S06]  /*a520*/  BRA `(.L_x_47759) ;  /* 0x0000000400107947 */ /* 0x000fec0003800000 */
.L_x_47772:
        /* <DEDUP_REMOVED lines=21> */
.L_x_47781:
[----:B------:R-:W-:Y:S05]  /*a680*/  BSYNC.RECONVERGENT B1 ;  /* 0x0000000000017941 */ /* 0x000fea0003800200 */
.L_x_47780:
[----:B------:R-:W-:Y:S02]  /*a690*/  SHF.L.U32 R0, R0, 0x15, RZ ;  /* 0x0000001500007819 */ /* 0x000fe400000006ff */
[----:B------:R-:W-:-:S04]  /*a6a0*/  LEA R2, R2, 0x37800000, 0x17 ;  /* 0x3780000002027811 */ /* 0x000fc800078eb8ff */
[----:B------:R-:W-:-:S07]  /*a6b0*/  LOP3.LUT R2, R2, R0, R7, 0xfe, !PT ;  /* 0x0000000002027212 */ /* 0x000fce00078efe07 */
.L_x_47779:
[----:B------:R-:W-:Y:S05]  /*a6c0*/  BSYNC.RECONVERGENT B0 ;  /* 0x0000000000007941 */ /* 0x000fea0003800200 */
.L_x_47778:
[----:B------:R-:W0:Y:S02]  /*a6d0*/  F2I.S64.TRUNC R2, R2 ;  /* 0x0000000200027311 */ /* 0x000e24000020d900 */
[----:B0-----:R-:W-:Y:S01]  /*a6e0*/  PRMT R19, R2, 0x7610, R19 ;  /* 0x0000761002137816 */ /* 0x001fe20000000013 */
[----:B------:R-:W-:Y:S06]  /*a6f0*/  BRA `(.L_x_47759) ;  /* 0x00000000009c7947 */ /* 0x000fec0003800000 */
.L_x_47771:
        /* <DEDUP_REMOVED lines=14> */
.L_x_47785:
[----:B------:R-:W-:Y:S05]  /*a7e0*/  BSYNC.RECONVERGENT B0 ;  /* 0x0000000000007941 */ /* 0x000fea0003800200 */
.L_x_47784:
[----:B------:R-:W0:Y:S02]  /*a7f0*/  F2I.S64.TRUNC R2, R2 ;  /* 0x0000000200027311 */ /* 0x000e24000020d900 */
[----:B0-----:R-:W-:Y:S01]  /*a800*/  PRMT R19, R2, 0x7610, R19 ;  /* 0x0000761002137816 */ /* 0x001fe20000000013 */
[----:B------:R-:W-:Y:S06]  /*a810*/  BRA `(.L_x_47759) ;  /* 0x0000000000547947 */ /* 0x000fec0003800000 */
.L_x_47758:
        /* <DEDUP_REMOVED lines=16> */
.L_x_47786:
[----:B------:R-:W-:Y:S01]  /*a920*/  PRMT R19, RZ, 0x7610, R19 ;  /* 0x00007610ff137816 */ /* 0x000fe20000000013 */
[----:B------:R-:W-:Y:S06]  /*a930*/  BRA `(.L_x_47759) ;  /* 0x00000000000c7947 */ /* 0x000fec0003800000 */
.L_x_47783:
[----:B------:R2:W5:Y:S01]  /*a940*/  LDG.E.U8 R19, desc[UR36][R4.64] ;  /* 0x0000002404137981 */ /* 0x000562000c1e1100 */
[----:B------:R-:W-:Y:S05]  /*a950*/  BRA `(.L_x_47759) ;  /* 0x0000000000047947 */ /* 0x000fea0003800000 */
.L_x_47782:
[----:B------:R1:W5:Y:S02]  /*a960*/  LDG.E.U8 R19, desc[UR36][R4.64] ;  /* 0x0000002404137981 */ /* 0x000364000c1e1100 */
.L_x_47759:
        /* <DEDUP_REMOVED lines=16> */
.L_x_47790:
[----:B------:R0:W5:Y:S01]  /*aa70*/  LDG.E.U8 R0, desc[UR36][R4.64] ;  /* 0x0000002404007981 */ /* 0x000162000c1e1100 */
[----:B------:R-:W-:Y:S05]  /*aa80*/  BRA `(.L_x_47792) ;  /* 0x0000000c005c7947 */ /* 0x000fea0003800000 */
.L_x_47789:
        /* <DEDUP_REMOVED lines=8> */
.L_x_47794:
[----:B------:R4:W5:Y:S01]  /*ab10*/  LDG.E.U8 R0, desc[UR36][R4.64] ;  /* 0x0000002404007981 */ /* 0x000962000c1e1100 */
[----:B------:R-:W-:Y:S05]  /*ab20*/  BRA `(.L_x_47792) ;  /* 0x0000000c00347947 */ /* 0x000fea0003800000 */
.L_x_47793:
[----:B------:R0:W5:Y:S01]  /*ab30*/  LDG.E.U16 R0, desc[UR36][R4.64] ;  /* 0x0000002404007981 */ /* 0x000162000c1e1500 */
[----:B------:R-:W-:Y:S05]  /*ab40*/  BRA `(.L_x_47792) ;  /* 0x0000000c002c7947 */ /* 0x000fea0003800000 */
.L_x_47788:
        /* <DEDUP_REMOVED lines=10> */
.L_x_47796:
[----:B------:R-:W2:Y:S02]  /*abf0*/  LDG.E.U16 R2, desc[UR36][R4.64] ;  /* 0x0000002404027981 */ /* 0x000ea4000c1e1500 */
[----:B--2---:R-:W-:-:S06]  /*ac00*/  HADD2.F32 R2, -RZ, R2.H0_H0 ;  /* 0x20000002ff027230 */ /* 0x004fcc0000004100 */
[----:B------:R-:W0:Y:S02]  /*ac10*/  F2I.S64.TRUNC R2, R2 ;  /* 0x0000000200027311 */ /* 0x000e24000020d900 */
[----:B0-----:R-:W-:Y:S01]  /*ac20*/  PRMT R0, R2, 0x7610, R0 ;  /* 0x0000761002007816 */ /* 0x001fe20000000000 */
[----:B------:R-:W-:Y:S06]  /*ac30*/  BRA `(.L_x_47792) ;  /* 0x0000000800f07947 */ /* 0x000fec0003800000 */
.L_x_47795:
        /* <DEDUP_REMOVED lines=10> */
.L_x_47798:
[----:B------:R-:W2:Y:S02]  /*ace0*/  LDG.E.U16 R4, desc[UR36][R4.64] ;  /* 0x0000002404047981 */ /* 0x000ea4000c1e1500 */
[----:B--2---:R-:W-:-:S06]  /*acf0*/  HADD2.F32 R2, -RZ, R4.H0_H0 ;  /* 0x20000004ff027230 */ /* 0x004fcc0000004100 */
[----:B------:R-:W0:Y:S02]  /*ad00*/  F2I.S64.TRUNC R2, R2 ;  /* 0x0000000200027311 */ /* 0x000e24000020d900 */
[----:B0-----:R-:W-:Y:S01]  /*ad10*/  PRMT R0, R2, 0x7610, R0 ;  /* 0x0000761002007816 */ /* 0x001fe20000000000 */
[----:B------:R-:W-:Y:S06]  /*ad20*/  BRA `(.L_x_47792) ;  /* 0x0000000800b47947 */ /* 0x000fec0003800000 */
.L_x_47797:
[----:B------:R-:W2:Y:S02]  /*ad30*/  LDG.E.64 R2, desc[UR36][R4.64] ;  /* 0x0000002404027981 */ /* 0x000ea4000c1e1b00 */
[----:B--2---:R-:W0:Y:S02]  /*ad40*/  F2I.S64.F64.TRUNC R2, R2 ;  /* 0x0000000200027311 */ /* 0x004e24000030d900 */
[----:B0-----:R-:W-:Y:S01]  /*ad50*/  PRMT R0, R2, 0x7610, R0 ;  /* 0x0000761002007816 */ /* 0x001fe20000000000 */
[----:B------:R-:W-:Y:S06]  /*ad60*/  BRA `(.L_x_47792) ;  /* 0x0000000800a47947 */ /* 0x000fec0003800000 */
.L_x_47787:
        /* <DEDUP_REMOVED lines=12> */
.L_x_47801:
[----:B------:R-:W2:Y:S02]  /*ae30*/  LDG.E.64 R4, desc[UR36][R4.64] ;  /* 0x0000002404047981 */ /* 0x000ea4000c1e1b00 */
[----:B--2---:R-:W0:Y:S02]  /*ae40*/  F2I.S64.F64.TRUNC R2, R4 ;  /* 0x0000000400027311 */ /* 0x004e24000030d900 */
[----:B0-----:R-:W-:Y:S01]  /*ae50*/  PRMT R0, R2, 0x7610, R0 ;  /* 0x0000761002007816 */ /* 0x001fe20000000000 */
[----:B------:R-:W-:Y:S06]  /*ae60*/  BRA `(.L_x_47792) ;  /* 0x0000000800647947 */ /* 0x000fec0003800000 */
.L_x_47800:
        /* <DEDUP_REMOVED lines=27> */
.L_x_47803:
        /* <DEDUP_REMOVED lines=14> */
.L_x_47802:
[----:B------:R-:W2:Y:S02]  /*b100*/  LDG.E.U16 R2, desc[UR36][R4.64] ;  /* 0x0000002404027981 */ /* 0x000ea4000c1e1500 */
[----:B--2---:R-:W-:-:S06]  /*b110*/  IMAD.U32 R2, R2, 0x10000, RZ ;  /* 0x0001000002027824 */ /* 0x004fcc00078e00ff */
[----:B------:R-:W0:Y:S02]  /*b120*/  F2I.S64.TRUNC R2, R2 ;  /* 0x0000000200027311 */ /* 0x000e24000020d900 */
[----:B0-----:R-:W-:Y:S01]  /*b130*/  PRMT R0, R2, 0x7610, R0 ;  /* 0x0000761002007816 */ /* 0x001fe20000000000 */
[----:B------:R-:W-:Y:S06]  /*b140*/  BRA `(.L_x_47792) ;  /* 0x0000000400ac7947 */ /* 0x000fec0003800000 */
.L_x_47799:
        /* <DEDUP_REMOVED lines=10> */
.L_x_47806:
        /* <DEDUP_REMOVED lines=21> */
.L_x_47810:
[----:B------:R-:W-:Y:S05]  /*b340*/  BSYNC.RECONVERGENT B1 ;  /* 0x0000000000017941 */ /* 0x000fea0003800200 */
.L_x_47809:
[----:B------:R-:W-:Y:S02]  /*b350*/  SHF.L.U32 R0, R0, 0x14, RZ ;  /* 0x0000001400007819 */ /* 0x000fe400000006ff */
[----:B------:R-:W-:-:S04]  /*b360*/  LEA R2, R2, 0x3b800000, 0x17 ;  /* 0x3b80000002027811 */ /* 0x000fc800078eb8ff */
[----:B------:R-:W-:-:S07]  /*b370*/  LOP3.LUT R2, R2, R0, R7, 0xfe, !PT ;  /* 0x0000000002027212 */ /* 0x000fce00078efe07 */
.L_x_47808:
[----:B------:R-:W-:Y:S05]  /*b380*/  BSYNC.RECONVERGENT B0 ;  /* 0x0000000000007941 */ /* 0x000fea0003800200 */
.L_x_47807:
[----:B------:R-:W0:Y:S02]  /*b390*/  F2I.S64.TRUNC R2, R2 ;  /* 0x0000000200027311 */ /* 0x000e24000020d900 */
[----:B0-----:R-:W-:Y:S01]  /*b3a0*/  PRMT R0, R2, 0x7610, R0 ;  /* 0x0000761002007816 */ /* 0x001fe20000000000 */
[----:B------:R-:W-:Y:S06]  /*b3b0*/  BRA `(.L_x_47792) ;  /* 0x0000000400107947 */ /* 0x000fec0003800000 */
.L_x_47805:
        /* <DEDUP_REMOVED lines=21> */
.L_x_47814:
[----:B------:R-:W-:Y:S05]  /*b510*/  BSYNC.RECONVERGENT B1 ;  /* 0x0000000000017941 */ /* 0x000fea0003800200 */
.L_x_47813:
[----:B------:R-:W-:Y:S01]  /*b520*/  IMAD.SHL.U32 R0, R0, 0x200000, RZ ;  /* 0x0020000000007824 */ /* 0x000fe200078e00ff */
[----:B------:R-:W-:-:S04]  /*b530*/  LEA R2, R2, 0x37800000, 0x17 ;  /* 0x3780000002027811 */ /* 0x000fc800078eb8ff */
[----:B------:R-:W-:-:S07]  /*b540*/  LOP3.LUT R2, R2, R0, R7, 0xfe, !PT ;  /* 0x0000000002027212 */ /* 0x000fce00078efe07 */
.L_x_47812:
[----:B------:R-:W-:Y:S05]  /*b550*/  BSYNC.RECONVERGENT B0 ;  /* 0x0000000000007941 */ /* 0x000fea0003800200 */
.L_x_47811:
[----:B------:R-:W0:Y:S02]  /*b560*/  F2I.S64.TRUNC R2, R2 ;  /* 0x0000000200027311 */ /* 0x000e24000020d900 */
[----:B0-----:R-:W-:Y:S01]  /*b570*/  PRMT R0, R2, 0x7610, R0 ;  /* 0x0000761002007816 */ /* 0x001fe20000000000 */
[----:B------:R-:W-:Y:S06]  /*b580*/  BRA `(.L_x_47792) ;  /* 0x00000000009c7947 */ /* 0x000fec0003800000 */
.L_x_47804:
        /* <DEDUP_REMOVED lines=14> */
.L_x_47818:
[----:B------:R-:W-:Y:S05]  /*b670*/  BSYNC.RECONVERGENT B0 ;  /* 0x0000000000007941 */ /* 0x000fea0003800200 */
.L_x_47817:
[----:B------:R-:W0:Y:S02]  /*b680*/  F2I.S64.TRUNC R2, R2 ;  /* 0x0000000200027311 */ /* 0x000e24000020d900 */
[----:B0-----:R-:W-:Y:S01]  /*b690*/  PRMT R0, R2, 0x7610, R0 ;  /* 0x0000761002007816 */ /* 0x001fe20000000000 */
[----:B------:R-:W-:Y:S06]  /*b6a0*/  BRA `(.L_x_47792) ;  /* 0x0000000000547947 */ /* 0x000fec0003800000 */
.L_x_47791:
        /* <DEDUP_REMOVED lines=16> */
.L_x_47819:
[----:B------:R-:W-:Y:S01]  /*b7b0*/  PRMT R0, RZ, 0x7610, R0 ;  /* 0x00007610ff007816 */ /* 0x000fe20000000000 */
[----:B------:R-:W-:Y:S06]  /*b7c0*/  BRA `(.L_x_47792) ;  /* 0x00000000000c7947 */ /* 0x000fec0003800000 */
.L_x_47816:
[----:B------:R2:W5:Y:S01]  /*b7d0*/  LDG.E.U8 R0, desc[UR36][R4.64] ;  /* 0x0000002404007981 */ /* 0x000562000c1e1100 */
[----:B------:R-:W-:Y:S05]  /*b7e0*/  BRA `(.L_x_47792) ;  /* 0x0000000000047947 */ /* 0x000fea0003800000 */
.L_x_47815:
[----:B------:R1:W5:Y:S02]  /*b7f0*/  LDG.E.U8 R0, desc[UR36][R4.64] ;  /* 0x0000002404007981 */ /* 0x000364000c1e1100 */
.L_x_47792:
[----:B012345:R-:W-:Y:S01]  /*b800*/  LOP3.LUT P0, R4, R0, 0xff, RZ, 0xc0, !PT ;  /* 0x000000ff00047812 */ /* 0x03ffe2000780c0ff */
[----:B------:R-:W-:Y:S01]  /*b810*/  BSSY.RECONVERGENT B0, `(.L_x_47820) ;  /* 0x0000006000007945 */ /* 0x000fe20003800200 */
[----:B------:R-:W-:-:S11]  /*b820*/  IMAD.MOV.U32 R5, RZ, RZ, 0xff ;  /* 0x000000ffff057424 */ /* 0x000fd600078e00ff */
[----:B------:R-:W-:Y:S05]  /*b830*/  @!P0 BRA `(.L_x_47821) ;  /* 0x00000000000c8947 */ /* 0x000fea0003800000 */
[----:B------:R-:W-:Y:S02]  /*b840*/  LOP3.LUT R19, R19, 0xff, RZ, 0xc0, !PT ;  /* 0x000000ff13137812 */ /* 0x000fe400078ec0ff */
[----:B------:R-:W-:-:S07]  /*b850*/  MOV R6, 0xb870 ;  /* 0x0000b87000067802 */ /* 0x000fce0000000f00 */
[----:B------:R-:W-:Y:S05]  /*b860*/  CALL.REL.NOINC `($__internal_90_$__cuda_sm20_rem_u16) ;  /* 0x0000004c00e47944 */ /* 0x000fea0003c00000 */
.L_x_47821:
[----:B------:R-:W-:Y:S05]  /*b870*/  BSYNC.RECONVERGENT B0 ;  /* 0x0000000000007941 */ /* 0x000fea0003800200 */
.L_x_47820:
        /* <DEDUP_REMOVED lines=17> */
.L_x_47826:
[----:B------:R0:W-:Y:S01]  /*b990*/  STG.E.U8 desc[UR36][R2.64], R5 ;  /* 0x0000000502007986 */ /* 0x0001e2000c101124 */
[----:B------:R-:W-:Y:S05]  /*b9a0*/  BRA `(.L_x_47828) ;  /* 0x0000000c001c7947 */ /* 0x000fea0003800000 */
.L_x_47825:
        /* <DEDUP_REMOVED lines=10> */
.L_x_47830:
[----:B------:R-:W-:-:S05]  /*ba50*/  LOP3.LUT R5, R5, 0xffff, RZ, 0xc0, !PT ;  /* 0x0000ffff05057812 */ /* 0x000fca00078ec0ff */
[----:B------:R0:W-:Y:S01]  /*ba60*/  STG.E desc[UR36][R2.64], R5 ;  /* 0x0000000502007986 */ /* 0x0001e2000c101924 */
[----:B------:R-:W-:Y:S05]  /*ba70*/  BRA `(.L_x_47828) ;  /* 0x0000000800e87947 */ /* 0x000fea0003800000 */
.L_x_47829:
[----:B------:R0:W-:Y:S01]  /*ba80*/  STG.E.U16 desc[UR36][R2.64], R5 ;  /* 0x0000000502007986 */ /* 0x0001e2000c101524 */
[----:B------:R-:W-:Y:S05]  /*ba90*/  BRA `(.L_x_47828) ;  /* 0x0000000800e07947 */ /* 0x000fea0003800000 */
.L_x_47824:
        /* <DEDUP_REMOVED lines=9> */
.L_x_47832:
[----:B------:R-:W0:Y:S02]  /*bb30*/  I2F.U16 R0, R5 ;  /* 0x0000000500007306 */ /* 0x000e240000101000 */
[----:B0-----:R-:W-:-:S05]  /*bb40*/  F2FP.F16.F32.PACK_AB R0, RZ, R0 ;  /* 0x00000000ff00723e */ /* 0x001fca00000000ff */
[----:B------:R0:W-:Y:S01]  /*bb50*/  STG.E.U16 desc[UR36][R2.64], R0 ;  /* 0x0000000002007986 */ /* 0x0001e2000c101524 */
[----:B------:R-:W-:Y:S05]  /*bb60*/  BRA `(.L_x_47828) ;  /* 0x0000000800ac7947 */ /* 0x000fea0003800000 */
.L_x_47831:
        /* <DEDUP_REMOVED lines=10> */
.L_x_47834:
[----:B------:R-:W0:Y:S02]  /*bc10*/  I2F.U16 R5, R5 ;  /* 0x0000000500057306 */ /* 0x000e240000101000 */
[----:B0-----:R-:W-:-:S04]  /*bc20*/  F2FP.F16.F32.PACK_AB R5, RZ, R5 ;  /* 0x00000005ff05723e */ /* 0x001fc800000000ff */
[----:B------:R-:W-:-:S05]  /*bc30*/  PRMT R5, R5, 0x5410, RZ ;  /* 0x0000541005057816 */ /* 0x000fca00000000ff */
[----:B------:R0:W-:Y:S01]  /*bc40*/  STG.E desc[UR36][R2.64], R5 ;  /* 0x0000000502007986 */ /* 0x0001e2000c101924 */
[----:B------:R-:W-:Y:S05]  /*bc50*/  BRA `(.L_x_47828) ;  /* 0x0000000800707947 */ /* 0x000fea0003800000 */
.L_x_47833:
[----:B------:R-:W0:Y:S02]  /*bc60*/  I2F.F64.U16 R4, R5 ;  /* 0x0000000500047312 */ /* 0x000e240000101800 */
[----:B0-----:R0:W-:Y:S01]  /*bc70*/  STG.E.64 desc[UR36][R2.64], R4 ;  /* 0x0000000402007986 */ /* 0x0011e2000c101b24 */
[----:B------:R-:W-:Y:S05]  /*bc80*/  BRA `(.L_x_47828) ;  /* 0x0000000800647947 */ /* 0x000fea0003800000 */
.L_x_47823:
        /* <DEDUP_REMOVED lines=12> */
.L_x_47838:
        /* <DEDUP_REMOVED lines=17> */
.L_x_47840:
[----:B------:R-:W-:Y:S05]  /*be60*/  BSYNC.RECONVERGENT B0 ;  /* 0x0000000000007941 */ /* 0x000fea0003800200 */
.L_x_47839:
[----:B------:R0:W-:Y:S01]  /*be70*/  STG.E.U8 desc[UR36][R2.64], R0 ;  /* 0x0000000002007986 */ /* 0x0001e2000c101124 */
[----:B------:R-:W-:Y:S05]  /*be80*/  BRA `(.L_x_47828) ;  /* 0x0000000400e47947 */ /* 0x000fea0003800000 */
.L_x_47837:
        /* <DEDUP_REMOVED lines=17> */
.L_x_47842:
[----:B------:R-:W-:Y:S05]  /*bfa0*/  BSYNC.RECONVERGENT B0 ;  /* 0x0000000000007941 */ /* 0x000fea0003800200 */
.L_x_47841:
[----:B------:R0:W-:Y:S01]  /*bfb0*/  STG.E.U8 desc[UR36][R2.64], R0 ;  /* 0x0000000002007986 */ /* 0x0001e2000c101124 */
[----:B------:R-:W-:Y:S05]  /*bfc0*/  BRA `(.L_x_47828) ;  /* 0x0000000400947947 */ /* 0x000fea0003800000 */
.L_x_47836:
        /* <DEDUP_REMOVED lines=22> */
.L_x_47844:
[----:B------:R-:W-:Y:S01]  /*c130*/  LOP3.LUT R4, R5, 0xffff, RZ, 0xc0, !PT ;  /* 0x0000ffff05047812 */ /* 0x000fe200078ec0ff */
[----:B------:R-:W-:-:S05]  /*c140*/  IMAD.MOV.U32 R5, RZ, RZ, RZ ;  /* 0x000000ffff057224 */ /* 0x000fca00078e00ff */
[----:B------:R0:W-:Y:S01]  /*c150*/  STG.E.64 desc[UR36][R2.64], R4 ;  /* 0x0000000402007986 */ /* 0x0001e2000c101b24 */
[----:B------:R-:W-:Y:S05]  /*c160*/  BRA `(.L_x_47828) ;  /* 0x00000004002c7947 */ /* 0x000fea0003800000 */
.L_x_47843:
[----:B------:R-:W-:-:S05]  /*c170*/  LOP3.LUT R5, R5, 0xffff, RZ, 0xc0, !PT ;  /* 0x0000ffff05057812 */ /* 0x000fca00078ec0ff */
[----:B------:R0:W-:Y:S01]  /*c180*/  STG.E desc[UR36][R2.64], R5 ;  /* 0x0000000502007986 */ /* 0x0001e2000c101924 */
[----:B------:R-:W-:Y:S05]  /*c190*/  BRA `(.L_x_47828) ;  /* 0x0000000400207947 */ /* 0x000fea0003800000 */
.L_x_47835:
        /* <DEDUP_REMOVED lines=11> */
.L_x_47846:
[----:B------:R-:W-:Y:S01]  /*c250*/  CS2R R6, SRZ ;  /* 0x0000000000067805 */ /* 0x000fe2000001ff00 */
[----:B------:R-:W0:Y:S04]  /*c260*/  I2F.F64.U16 R4, R5 ;  /* 0x0000000500047312 */ /* 0x000e280000101800 */
[----:B0-----:R0:W-:Y:S01]  /*c270*/  STG.E.128 desc[UR36][R2.64], R4 ;  /* 0x0000000402007986 */ /* 0x0011e2000c101d24 */
[----:B------:R-:W-:Y:S05]  /*c280*/  BRA `(.L_x_47828) ;  /* 0x0000000000e47947 */ /* 0x000fea0003800000 */
.L_x_47845:
[----:B------:R-:W-:-:S09]  /*c290*/  UISETP.NE.AND UP0, UPT, UR4, 0xf, UPT ;  /* 0x0000000f0400788c */ /* 0x000fd2000bf05270 */
[----:B------:R-:W-:Y:S05]  /*c2a0*/  BRA.U !UP0, `(.L_x_47847) ;  /* 0x0000000108d07547 */ /* 0x000fea000b800000 */
[----:B------:R-:W-:-:S09]  /*c2b0*/  UISETP.NE.AND UP0, UPT, UR4, 0x17, UPT ;  /* 0x000000170400788c */ /* 0x000fd2000bf05270 */
[----:B------:R-:W-:Y:S05]  /*c2c0*/  BRA.U !UP0, `(.L_x_47848) ;  /* 0x0000000108847547 */ /* 0x000fea000b800000 */
[----:B------:R-:W-:-:S09]  /*c2d0*/  UISETP.NE.AND UP0, UPT, UR4, 0x18, UPT ;  /* 0x000000180400788c */ /* 0x000fd2000bf05270 */
[----:B------:R-:W-:Y:S05]  /*c2e0*/  BRA.U !UP0, `(.L_x_47849) ;  /* 0x0000000108447547 */ /* 0x000fea000b800000 */
.L_x_47827:
        /* <DEDUP_REMOVED lines=16> */
.L_x_47850:
[----:B------:R-:W-:Y:S05]  /*c3f0*/  BRA `(.L_x_47828) ;  /* 0x0000000000887947 */ /* 0x000fea0003800000 */
.L_x_47849:
        /* <DEDUP_REMOVED lines=11> */
.L_x_47852:
[----:B------:R-:W-:Y:S05]  /*c4b0*/  BSYNC.RECONVERGENT B0 ;  /* 0x0000000000007941 */ /* 0x000fea0003800200 */
.L_x_47851:
[----:B------:R2:W-:Y:S01]  /*c4c0*/  STG.E.U8 desc[UR36][R2.64], R7 ;  /* 0x0000000702007986 */ /* 0x0005e2000c101124 */
[----:B------:R-:W-:Y:S05]  /*c4d0*/  BRA `(.L_x_47828) ;  /* 0x0000000000507947 */ /* 0x000fea0003800000 */
.L_x_47848:
        /* <DEDUP_REMOVED lines=12> */
.L_x_47853:
[----:B------:R-:W-:Y:S01]  /*c5a0*/  IMAD.MOV.U32 R5, RZ, RZ, 0x7f ;  /* 0x0000007fff057424 */ /* 0x000fe200078e00ff */
[----:B------:R-:W-:-:S04]  /*c5b0*/  ISETP.GT.U32.AND P0, PT, R7, 0x7f800000, PT ;  /* 0x7f8000000700780c */ /* 0x000fc80003f04070 */
[----:B------:R-:W-:-:S05]  /*c5c0*/  SEL R5, R5, 0x7c, P0 ;  /* 0x0000007c05057807 */ /* 0x000fca0000000000 */
[----:B------:R0:W-:Y:S01]  /*c5d0*/  STG.E.U8 desc[UR36][R2.64], R5 ;  /* 0x0000000502007986 */ /* 0x0001e2000c101124 */
[----:B------:R-:W-:Y:S05]  /*c5e0*/  BRA `(.L_x_47828) ;  /* 0x00000000000c7947 */ /* 0x000fea0003800000 */
.L_x_47847:
[----:B------:R-:W0:Y:S02]  /*c5f0*/  I2F.U16 R0, R5 ;  /* 0x0000000500007306 */ /* 0x000e240000101000 */
[----:B0-----:R-:W-:-:S05]  /*c600*/  F2FP.BF16.F32.PACK_AB R0, RZ, R0 ;  /* 0x00000000ff00723e */ /* 0x001fca00000010ff */
[----:B------:R3:W-:Y:S02]  /*c610*/  STG.E.U16 desc[UR36][R2.64], R0 ;  /* 0x0000000002007986 */ /* 0x0007e4000c101524 */
.L_x_47828:
[----:B------:R-:W-:Y:S05]  /*c620*/  BSYNC.RECONVERGENT B6 ;  /* 0x0000000000067941 */ /* 0x000fea0003800200 */
.L_x_47822:
[----:B------:R-:W-:-:S07]  /*c630*/  VIADD R17, R17, 0x80 ;  /* 0x0000008011117836 */ /* 0x000fce0000000000 */
.L_x_47752:
[----:B------:R-:W-:Y:S05]  /*c640*/  BSYNC.RECONVERGENT B7 ;  /* 0x0000000000077941 */ /* 0x000fea0003800200 */
.L_x_47751:
        /* <DEDUP_REMOVED lines=357> */
.L_x_47854:
        /* <DEDUP_REMOVED lines=19> */
.L_x_47858:
[----:B------:R1:W5:Y:S01]  /*ddd0*/  LDG.E.U8 R19, desc[UR36][R4.64] ;  /* 0x0000002404137981 */ /* 0x000362000c1e1100 */
[----:B------:R-:W-:Y:S05]  /*dde0*/  BRA `(.L_x_47860) ;  /* 0x0000000c005c7947 */ /* 0x000fea0003800000 */
.L_x_47857:
        /* <DEDUP_REMOVED lines=8> */
.L_x_47862:
[----:B------:R4:W5:Y:S01]  /*de70*/  LDG.E.U8 R19, desc[UR36][R4.64] ;  /* 0x0000002404137981 */ /* 0x000962000c1e1100 */
[----:B------:R-:W-:Y:S05]  /*de80*/  BRA `(.L_x_47860) ;  /* 0x0000000c00347947 */ /* 0x000fea0003800000 */
.L_x_47861:
[----:B------:R2:W5:Y:S01]  /*de90*/  LDG.E.U16 R19, desc[UR36][R4.64] ;  /* 0x0000002404137981 */ /* 0x000562000c1e1500 */
[----:B------:R-:W-:Y:S05]  /*dea0*/  BRA `(.L_x_47860) ;  /* 0x0000000c002c7947 */ /* 0x000fea0003800000 */
.L_x_47856:
        /* <DEDUP_REMOVED lines=10> */
.L_x_47864:
[----:B------:R-:W2:Y:S02]  /*df50*/  LDG.E.U16 R2, desc[UR36][R4.64] ;  /* 0x0000002404027981 */ /* 0x000ea4000c1e1500 */
[----:B--2---:R-:W-:-:S06]  /*df60*/  HADD2.F32 R2, -RZ, R2.H0_H0 ;  /* 0x20000002ff027230 */ /* 0x004fcc0000004100 */
[----:B------:R-:W0:Y:S02]  /*df70*/  F2I.S64.TRUNC R2, R2 ;  /* 0x0000000200027311 */ /* 0x000e24000020d900 */
[----:B0-----:R-:W-:Y:S01]  /*df80*/  PRMT R19, R2, 0x7610, R19 ;  /* 0x0000761002137816 */ /* 0x001fe20000000013 */
[----:B------:R-:W-:Y:S06]  /*df90*/  BRA `(.L_x_47860) ;  /* 0x0000000800f07947 */ /* 0x000fec0003800000 */
.L_x_47863:
        /* <DEDUP_REMOVED lines=10> */
.L_x_47866:
[----:B------:R-:W2:Y:S02]  /*e040*/  LDG.E.U16 R4, desc[UR36][R4.64] ;  /* 0x0000002404047981 */ /* 0x000ea4000c1e1500 */
[----:B--2---:R-:W-:-:S06]  /*e050*/  HADD2.F32 R2, -RZ, R4.H0_H0 ;  /* 0x20000004ff027230 */ /* 0x004fcc0000004100 */
[----:B------:R-:W0:Y:S02]  /*e060*/  F2I.S64.TRUNC R2, R2 ;  /* 0x0000000200027311 */ /* 0x000e24000020d900 */
[----:B0-----:R-:W-:Y:S01]  /*e070*/  PRMT R19, R2, 0x7610, R19 ;  /* 0x0000761002137816 */ /* 0x001fe20000000013 */
[----:B------:R-:W-:Y:S06]  /*e080*/  BRA `(.L_x_47860) ;  /* 0x0000000800b47947 */ /* 0x000fec0003800000 */
.L_x_47865:
[----:B------:R-:W2:Y:S02]  /*e090*/  LDG.E.64 R2, desc[UR36][R4.64] ;  /* 0x0000002404027981 */ /* 0x000ea4000c1e1b00 */
[----:B--2---:R-:W0:Y:S02]  /*e0a0*/  F2I.S64.F64.TRUNC R2, R2 ;  /* 0x0000000200027311 */ /* 0x004e24000030d900 */
[----:B0-----:R-:W-:Y:S01]  /*e0b0*/  PRMT R19, R2, 0x7610, R19 ;  /* 0x0000761002137816 */ /* 0x001fe20000000013 */
[----:B------:R-:W-:Y:S06]  /*e0c0*/  BRA `(.L_x_47860) ;  /* 0x0000000800a47947 */ /* 0x000fec0003800000 */
.L_x_47855:
        /* <DEDUP_REMOVED lines=12> */
.L_x_47869:
[----:B------:R-:W2:Y:S02]  /*e190*/  LDG.E.64 R4, desc[UR36][R4.64] ;  /* 0x0000002404047981 */ /* 0x000ea4000c1e1b00 */
[----:B--2---:R-:W0:Y:S02]  /*e1a0*/  F2I.S64.F64.TRUNC R2, R4 ;  /* 0x0000000400027311 */ /* 0x004e24000030d900 */
[----:B0-----:R-:W-:Y:S01]  /*e1b0*/  PRMT R19, R2, 0x7610, R19 ;  /* 0x0000761002137816 */ /* 0x001fe20000000013 */
[----:B------:R-:W-:Y:S06]  /*e1c0*/  BRA `(.L_x_47860) ;  /* 0x0000000800647947 */ /* 0x000fec0003800000 */
.L_x_47868:
        /* <DEDUP_REMOVED lines=27> */
.L_x_47871:
        /* <DEDUP_REMOVED lines=14> */
.L_x_47870:
[----:B------:R-:W2:Y:S02]  /*e460*/  LDG.E.U16 R2, desc[UR36][R4.64] ;  /* 0x0000002404027981 */ /* 0x000ea4000c1e1500 */
[----:B--2---:R-:W-:-:S06]  /*e470*/  SHF.L.U32 R2, R2, 0x10, RZ ;  /* 0x0000001002027819 */ /* 0x004fcc00000006ff */
[----:B------:R-:W0:Y:S02]  /*e480*/  F2I.S64.TRUNC R2, R2 ;  /* 0x0000000200027311 */ /* 0x000e24000020d900 */
[----:B0-----:R-:W-:Y:S01]  /*e490*/  PRMT R19, R2, 0x7610, R19 ;  /* 0x0000761002137816 */ /* 0x001fe20000000013 */
[----:B------:R-:W-:Y:S06]  /*e4a0*/  BRA `(.L_x_47860) ;  /* 0x0000000400ac7947 */ /* 0x000fec0003800000 */
.L_x_47867:
        /* <DEDUP_REMOVED lines=10> */
.L_x_47874:
        /* <DEDUP_REMOVED lines=21> */
.L_x_47878:
[----:B------:R-:W-:Y:S05]  /*e6a0*/  BSYNC.RECONVERGENT B1 ;  /* 0x0000000000017941 */ /* 0x000fea0003800200 */
.L_x_47877:
[----:B------:R-:W-:Y:S01]  /*e6b0*/  IMAD.SHL.U32 R0, R0, 0x100000, RZ ;  /* 0x0010000000007824 */ /* 0x000fe200078e00ff */
[----:B------:R-:W-:-:S04]  /*e6c0*/  LEA R2, R2, 0x3b800000, 0x17 ;  /* 0x3b80000002027811 */ /* 0x000fc800078eb8ff */
[----:B------:R-:W-:-:S07]  /*e6d0*/  LOP3.LUT R2, R2, R0, R7, 0xfe, !PT ;  /* 0x0000000002027212 */ /* 0x000fce00078efe07 */
.L_x_47876:
[----:B------:R-:W-:Y:S05]  /*e6e0*/  BSYNC.RECONVERGENT B0 ;  /* 0x0000000000007941 */ /* 0x000fea0003800200 */
.L_x_47875:
[----:B------:R-:W0:Y:S02]  /*e6f0*/  F2I.S64.TRUNC R2, R2 ;  /* 0x0000000200027311 */ /* 0x000e24000020d900 */
[----:B0-----:R-:W-:Y:S01]  /*e700*/  PRMT R19, R2, 0x7610, R19 ;  /* 0x0000761002137816 */ /* 0x001fe20000000013 */
[----:B------:R-:W-:Y:S06]  /*e710*/  BRA `(.L_x_47860) ;  /* 0x0000000400107947 */ /* 0x000fec0003800000 */
.L_x_47873:
        /* <DEDUP_REMOVED lines=21> */
.L_x_47882:
[----:B------:R-:W-:Y:S05]  /*e870*/  BSYNC.RECONVERGENT B1 ;  /* 0x0000000000017941 */ /* 0x000fea0003800200 */
.L_x_47881:
[----:B------:R-:W-:Y:S01]  /*e880*/  IMAD.SHL.U32 R0, R0, 0x200000, RZ ;  /* 0x0020000000007824 */ /* 0x000fe200078e00ff */
[----:B------:R-:W-:-:S04]  /*e890*/  LEA R2, R2, 0x37800000, 0x17 ;  /* 0x3780000002027811 */ /* 0x000fc800078eb8ff */
[----:B------:R-:W-:-:S07]  /*e8a0*/  LOP3.LUT R2, R2, R0, R7, 0xfe, !PT ;  /* 0x0000000002027212 */ /* 0x000fce00078efe07 */
.L_x_47880:
[----:B------:R-:W-:Y:S05]  /*e8b0*/  BSYNC.RECONVERGENT B0 ;  /* 0x0000000000007941 */ /* 0x000fea0003800200 */
.L_x_47879:
[----:B------:R-:W0:Y:S02]  /*e8c0*/  F2I.S64.TRUNC R2, R2 ;  /* 0x0000000200027311 */ /* 0x000e24000020d900 */
[----:B0-----:R-:W-:Y:S01]  /*e8d0*/  PRMT R19, R2, 0x7610, R19 ;  /* 0x0000761002137816 */ /* 0x001fe20000000013 */
[----:B------:R-:W-:Y:S06]  /*e8e0*/  BRA `(.L_x_47860) ;  /* 0x00000000009c7947 */ /* 0x000fec0003800000 */
.L_x_47872:
        /* <DEDUP_REMOVED lines=14> */
.L_x_47886:
[----:B------:R-:W-:Y:S05]  /*e9d0*/  BSYNC.RECONVERGENT B0 ;  /* 0x0000000000007941 */ /* 0x000fea0003800200 */
.L_x_47885:
[----:B------:R-:W0:Y:S02]  /*e9e0*/  F2I.S64.TRUNC R2, R2 ;  /* 0x0000000200027311 */ /* 0x000e24000020d900 */
[----:B0-----:R-:W-:Y:S01]  /*e9f0*/  PRMT R19, R2, 0x7610, R19 ;  /* 0x0000761002137816 */ /* 0x001fe20000000013 */
[----:B------:R-:W-:Y:S06]  /*ea00*/  BRA `(.L_x_47860) ;  /* 0x0000000000547947 */ /* 0x000fec0003800000 */
.L_x_47859:
        /* <DEDUP_REMOVED lines=16> */
.L_x_47887:
[----:B------:R-:W-:Y:S01]  /*eb10*/  PRMT R19, RZ, 0x7610, R19 ;  /* 0x00007610ff137816 */ /* 0x000fe20000000013 */
[----:B------:R-:W-:Y:S06]  /*eb20*/  BRA `(.L_x_47860) ;  /* 0x00000000000c7947 */ /* 0x000fec0003800000 */
.L_x_47884:
[----:B------:R0:W5:Y:S01]  /*eb30*/  LDG.E.U8 R19, desc[UR36][R4.64] ;  /* 0x0000002404137981 */ /* 0x000162000c1e1100 */
[----:B------:R-:W-:Y:S05]  /*eb40*/  BRA `(.L_x_47860) ;  /* 0x0000000000047947 */ /* 0x000fea0003800000 */
.L_x_47883:
[----:B------:R0:W5:Y:S02]  /*eb50*/  LDG.E.U8 R19, desc[UR36][R4.64] ;  /* 0x0000002404137981 */ /* 0x000164000c1e1100 */
.L_x_47860:
        /* <DEDUP_REMOVED lines=16> */
.L_x_47891:
[----:B------:R4:W5:Y:S01]  /*ec60*/  LDG.E.U8 R0, desc[UR36][R4.64] ;  /* 0x0000002404007981 */ /* 0x000962000c1e1100 */
[----:B------:R-:W-:Y:S05]  /*ec70*/  BRA `(.L_x_47893) ;  /* 0x0000000c005c7947 */ /* 0x000fea0003800000 */
.L_x_47890:
        /* <DEDUP_REMOVED lines=8> */
.L_x_47895:
[----:B------:R2:W5:Y:S01]  /*ed00*/  LDG.E.U8 R0, desc[UR36][R4.64] ;  /* 0x0000002404007981 */ /* 0x000562000c1e1100 */
[----:B------:R-:W-:Y:S05]  /*ed10*/  BRA `(.L_x_47893) ;  /* 0x0000000c00347947 */ /* 0x000fea0003800000 */
.L_x_47894:
[----:B------:R0:W5:Y:S01]  /*ed20*/  LDG.E.U16 R0, desc[UR36][R4.64] ;  /* 0x0000002404007981 */ /* 0x000162000c1e1500 */
[----:B------:R-:W-:Y:S05]  /*ed30*/  BRA `(.L_x_47893) ;  /* 0x0000000c002c7947 */ /* 0x000fea0003800000 */
.L_x_47889:
        /* <DEDUP_REMOVED lines=10> */
.L_x_47897:
[----:B------:R-:W2:Y:S02]  /*ede0*/  LDG.E.U16 R2, desc[UR36][R4.64] ;  /* 0x0000002404027981 */ /* 0x000ea4000c1e1500 */
[----:B--2---:R-:W-:-:S06]  /*edf0*/  HADD2.F32 R2, -RZ, R2.H0_H0 ;  /* 0x20000002ff027230 */ /* 0x004fcc0000004100 */
[----:B------:R-:W0:Y:S02]  /*ee00*/  F2I.S64.TRUNC R2, R2 ;  /* 0x0000000200027311 */ /* 0x000e24000020d900 */
[----:B0-----:R-:W-:Y:S01]  /*ee10*/  PRMT R0, R2, 0x7610, R0 ;  /* 0x0000761002007816 */ /* 0x001fe20000000000 */
[----:B------:R-:W-:Y:S06]  /*ee20*/  BRA `(.L_x_47893) ;  /* 0x0000000800f07947 */ /* 0x000fec0003800000 */
.L_x_47896:
        /* <DEDUP_REMOVED lines=10> */
.L_x_47899:
[----:B------:R-:W2:Y:S02]  /*eed0*/  LDG.E.U16 R4, desc[UR36][R4.64] ;  /* 0x0000002404047981 */ /* 0x000ea4000c1e1500 */
[----:B--2---:R-:W-:-:S06]  /*eee0*/  HADD2.F32 R2, -RZ, R4.H0_H0 ;  /* 0x20000004ff027230 */ /* 0x004fcc0000004100 */
[----:B------:R-:W0:Y:S02]  /*eef0*/  F2I.S64.TRUNC R2, R2 ;  /* 0x0000000200027311 */ /* 0x000e24000020d900 */
[----:B0-----:R-:W-:Y:S01]  /*ef00*/  PRMT R0, R2, 0x7610, R0 ;  /* 0x0000761002007816 */ /* 0x001fe20000000000 */
[----:B------:R-:W-:Y:S06]  /*ef10*/  BRA `(.L_x_47893) ;  /* 0x0000000800b47947 */ /* 0x000fec0003800000 */
.L_x_47898:
[----:B------:R-:W2:Y:S02]  /*ef20*/  LDG.E.64 R2, desc[UR36][R4.64] ;  /* 0x0000002404027981 */ /* 0x000ea4000c1e1b00 */
[----:B--2---:R-:W0:Y:S02]  /*ef30*/  F2I.S64.F64.TRUNC R2, R2 ;  /* 0x0000000200027311 */ /* 0x004e24000030d900 */
[----:B0-----:R-:W-:Y:S01]  /*ef40*/  PRMT R0, R2, 0x7610, R0 ;  /* 0x0000761002007816 */ /* 0x001fe20000000000 */
[----:B------:R-:W-:Y:S06]  /*ef50*/  BRA `(.L_x_47893) ;  /* 0x0000000800a47947 */ /* 0x000fec0003800000 */
.L_x_47888:
        /* <DEDUP_REMOVED lines=12> */
.L_x_47902:
[----:B------:R-:W2:Y:S02]  /*f020*/  LDG.E.64 R4, desc[UR36][R4.64] ;  /* 0x0000002404047981 */ /* 0x000ea4000c1e1b00 */
[----:B--2---:R-:W0:Y:S02]  /*f030*/  F2I.S64.F64.TRUNC R2, R4 ;  /* 0x0000000400027311 */ /* 0x004e24000030d900 */
[----:B0-----:R-:W-:Y:S01]  /*f040*/  PRMT R0, R2, 0x7610, R0 ;  /* 0x0000761002007816 */ /* 0x001fe20000000000 */
[----:B------:R-:W-:Y:S06]  /*f050*/  BRA `(.L_x_47893) ;  /* 0x0000000800647947 */ /* 0x000fec0003800000 */
.L_x_47901:
        /* <DEDUP_REMOVED lines=27> */
.L_x_47904:
        /* <DEDUP_REMOVED lines=14> */
.L_x_47903:
[----:B------:R-:W2:Y:S02]  /*f2f0*/  LDG.E.U16 R2, desc[UR36][R4.64] ;  /* 0x0000002404027981 */ /* 0x000ea4000c1e1500 */
[----:B--2---:R-:W-:-:S06]  /*f300*/  SHF.L.U32 R2, R2, 0x10, RZ ;  /* 0x0000001002027819 */ /* 0x004fcc00000006ff */
[----:B------:R-:W0:Y:S02]  /*f310*/  F2I.S64.TRUNC R2, R2 ;  /* 0x0000000200027311 */ /* 0x000e24000020d900 */
[----:B0-----:R-:W-:Y:S01]  /*f320*/  PRMT R0, R2, 0x7610, R0 ;  /* 0x0000761002007816 */ /* 0x001fe20000000000 */
[----:B------:R-:W-:Y:S06]  /*f330*/  BRA `(.L_x_47893) ;  /* 0x0000000400ac7947 */ /* 0x000fec0003800000 */
.L_x_47900:
        /* <DEDUP_REMOVED lines=10> */
.L_x_47907:
        /* <DEDUP_REMOVED lines=21> */
.L_x_47911:
[----:B------:R-:W-:Y:S05]  /*f530*/  BSYNC.RECONVERGENT B1 ;  /* 0x0000000000017941 */ /* 0x000fea0003800200 */
.L_x_47910:
[----:B------:R-:W-:Y:S01]  /*f540*/  IMAD.SHL.U32 R0, R0, 0x100000, RZ ;  /* 0x0010000000007824 */ /* 0x000fe200078e00ff */
[----:B------:R-:W-:-:S04]  /*f550*/  LEA R2, R2, 0x3b800000, 0x17 ;  /* 0x3b80000002027811 */ /* 0x000fc800078eb8ff */
[----:B------:R-:W-:-:S07]  /*f560*/  LOP3.LUT R2, R2, R0, R7, 0xfe, !PT ;  /* 0x0000000002027212 */ /* 0x000fce00078efe07 */
.L_x_47909:
[----:B------:R-:W-:Y:S05]  /*f570*/  BSYNC.RECONVERGENT B0 ;  /* 0x0000000000007941 */ /* 0x000fea0003800200 */
.L_x_47908:
[----:B------:R-:W0:Y:S02]  /*f580*/  F2I.S64.TRUNC R2, R2 ;  /* 0x0000000200027311 */ /* 0x000e24000020d900 */
[----:B0-----:R-:W-:Y:S01]  /*f590*/  PRMT R0, R2, 0x7610, R0 ;  /* 0x0000761002007816 */ /* 0x001fe20000000000 */
[----:B------:R-:W-:Y:S06]  /*f5a0*/  BRA `(.L_x_47893) ;  /* 0x0000000400107947 */ /* 0x000fec0003800000 */
.L_x_47906:
        /* <DEDUP_REMOVED lines=21> */
.L_x_47915:
[----:B------:R-:W-:Y:S05]  /*f700*/  BSYNC.RECONVERGENT B1 ;  /* 0x0000000000017941 */ /* 0x000fea0003800200 */
.L_x_47914:
[----:B------:R-:W-:Y:S01]  /*f710*/  IMAD.SHL.U32 R0, R0, 0x200000, RZ ;  /* 0x0020000000007824 */ /* 0x000fe200078e00ff */
[----:B------:R-:W-:-:S04]  /*f720*/  LEA R2, R2, 0x37800000, 0x17 ;  /* 0x3780000002027811 */ /* 0x000fc800078eb8ff */
[----:B------:R-:W-:-:S07]  /*f730*/  LOP3.LUT R2, R2, R0, R7, 0xfe, !PT ;  /* 0x0000000002027212 */ /* 0x000fce00078efe07 */
.L_x_47913:
[----:B------:R-:W-:Y:S05]  /*f740*/  BSYNC.RECONVERGENT B0 ;  /* 0x0000000000007941 */ /* 0x000fea0003800200 */
.L_x_47912:
[----:B------:R-:W0:Y:S02]  /*f750*/  F2I.S64.TRUNC R2, R2 ;  /* 0x0000000200027311 */ /* 0x000e24000020d900 */
[----:B0-----:R-:W-:Y:S01]  /*f760*/  PRMT R0, R2, 0x7610, R0 ;  /* 0x0000761002007816 */ /* 0x001fe20000000000 */
[----:B------:R-:W-:Y:S06]  /*f770*/  BRA `(.L_x_47893) ;  /* 0x00000000009c7947 */ /* 0x000fec0003800000 */
.L_x_47905:
        /* <DEDUP_REMOVED lines=14> */
.L_x_47919:
[----:B------:R-:W-:Y:S05]  /*f860*/  BSYNC.RECONVERGENT B0 ;  /* 0x0000000000007941 */ /* 0x000fea0003800200 */
.L_x_47918:
[----:B------:R-:W0:Y:S02]  /*f870*/  F2I.S64.TRUNC R2, R2 ;  /* 0x0000000200027311 */ /* 0x000e24000020d900 */
[----:B0-----:R-:W-:Y:S01]  /*f880*/  PRMT R0, R2, 0x7610, R0 ;  /* 0x0000761002007816 */ /* 0x001fe20000000000 */
[----:B------:R-:W-:Y:S06]  /*f890*/  BRA `(.L_x_47893) ;  /* 0x0000000000547947 */ /* 0x000fec0003800000 */
.L_x_47892:
        /* <DEDUP_REMOVED lines=15> */
[----:B--2--5:R-:W-:Y:S05]  /*f990*/  CALL.ABS.NOINC R2 ;  /* 0x0000000002007343 */ /* 0x024fea0003c00000 */
.L_x_47920:
[----:B------:R-:W-:Y:S01]  /*f9a0*/  PRMT R0, RZ, 0x7610, R0 ;  /* 0x00007610ff007816 */ /* 0x000fe20000000000 */
[----:B------:R-:W-:Y:S06]  /*f9b0*/  BRA `(.L_x_47893) ;  /* 0x00000000000c7947 */ /* 0x000fec0003800000 */
.L_x_47917:
[----:B------:R0:W5:Y:S01]  /*f9c0*/  LDG.E.U8 R0, desc[UR36][R4.64] ;  /* 0x0000002404007981 */ /* 0x000162000c1e1100 */
[----:B------:R-:W-:Y:S05]  /*f9d0*/  BRA `(.L_x_47893) ;  /* 0x0000000000047947 */ /* 0x000fea0003800000 */
.L_x_47916:
[----:B------:R0:W5:Y:S02]  /*f9e0*/  LDG.E.U8 R0, desc[UR36][R4.64] ;  /* 0x0000002404007981 */ /* 0x000164000c1e1100 */
.L_x_47893:
[----:B012345:R-:W-:Y:S01]  /*f9f0*/  LOP3.LUT P0, R4, R0, 0xff, RZ, 0xc0, !PT ;  /* 0x000000ff00047812 */ /* 0x03ffe2000780c0ff */
[----:B------:R-:W-:Y:S01]  /*fa00*/  BSSY.RECONVERGENT B0, `(.L_x_47921) ;  /* 0x0000007000007945 */ /* 0x000fe20003800200 */
[----:B------:R-:W-:-:S11]  /*fa10*/  IMAD.MOV.U32 R3, RZ, RZ, 0xff ;  /* 0x000000ffff037424 */ /* 0x000fd600078e00ff */
[----:B------:R-:W-:Y:S05]  /*fa20*/  @!P0 BRA `(.L_x_47922) ;  /* 0x0000000000108947 */ /* 0x000fea0003800000 */
[----:B------:R-:W-:Y:S02]  /*fa30*/  LOP3.LUT R19, R19, 0xff, RZ, 0xc0, !PT ;  /* 0x000000ff13137812 */ /* 0x000fe400078ec0ff */
[----:B------:R-:W-:-:S07]  /*fa40*/  MOV R6, 0xfa60 ;  /* 0x0000fa6000067802 */ /* 0x000fce0000000f00 */
[----:B------:R-:W-:Y:S05]  /*fa50*/  CALL.REL.NOINC `($__internal_90_$__cuda_sm20_rem_u16) ;  /* 0x0000000c00687944 */ /* 0x000fea0003c00000 */
[----:B------:R-:W-:-:S07]  /*fa60*/  PRMT R3, R5, 0x7610, R3 ;  /* 0x0000761005037816 */ /* 0x000fce0000000003 */
.L_x_47922:
[----:B------:R-:W-:Y:S05]  /*fa70*/  BSYNC.RECONVERGENT B0 ;  /* 0x0000000000007941 */ /* 0x000fea0003800200 */
.L_x_47921:
        /* <DEDUP_REMOVED lines=13> */
.L_x_47926:
[----:B------:R-:W-:Y:S01]  /*fb50*/  STG.E.U8 desc[UR36][R16.64], R3 ;  /* 0x0000000310007986 */ /* 0x000fe2000c101124 */
[----:B------:R-:W-:Y:S05]  /*fb60*/  EXIT ;  /* 0x000000000000794d */ /* 0x000fea0003800000 */
.L_x_47925:
        /* <DEDUP_REMOVED lines=10> */
.L_x_47929:
[----:B------:R-:W-:-:S05]  /*fc10*/  LOP3.LUT R3, R3, 0xffff, RZ, 0xc0, !PT ;  /* 0x0000ffff03037812 */ /* 0x000fca00078ec0ff */
[----:B------:R-:W-:Y:S01]  /*fc20*/  STG.E desc[UR36][R16.64], R3 ;  /* 0x0000000310007986 */ /* 0x000fe2000c101924 */
[----:B------:R-:W-:Y:S05]  /*fc30*/  EXIT ;  /* 0x000000000000794d */ /* 0x000fea0003800000 */
.L_x_47928:
[----:B------:R-:W-:Y:S01]  /*fc40*/  STG.E.U16 desc[UR36][R16.64], R3 ;  /* 0x0000000310007986 */ /* 0x000fe2000c101524 */
[----:B------:R-:W-:Y:S05]  /*fc50*/  EXIT ;  /* 0x000000000000794d */ /* 0x000fea0003800000 */
.L_x_47924:
        /* <DEDUP_REMOVED lines=9> */
.L_x_47931:
[----:B------:R-:W0:Y:S02]  /*fcf0*/  I2F.U16 R0, R3 ;  /* 0x0000000300007306 */ /* 0x000e240000101000 */
[----:B0-----:R-:W-:-:S05]  /*fd00*/  F2FP.F16.F32.PACK_AB R0, RZ, R0 ;  /* 0x00000000ff00723e */ /* 0x001fca00000000ff */
[----:B------:R-:W-:Y:S01]  /*fd10*/  STG.E.U16 desc[UR36][R16.64], R0 ;  /* 0x0000000010007986 */ /* 0x000fe2000c101524 */
[----:B------:R-:W-:Y:S05]  /*fd20*/  EXIT ;  /* 0x000000000000794d */ /* 0x000fea0003800000 */
.L_x_47930:
        /* <DEDUP_REMOVED lines=10> */
.L_x_47933:
[----:B------:R-:W0:Y:S02]  /*fdd0*/  I2F.U16 R3, R3 ;  /* 0x0000000300037306 */ /* 0x000e240000101000 */
[----:B0-----:R-:W-:-:S04]  /*fde0*/  F2FP.F16.F32.PACK_AB R3, RZ, R3 ;  /* 0x00000003ff03723e */ /* 0x001fc800000000ff */
[----:B------:R-:W-:-:S05]  /*fdf0*/  PRMT R3, R3, 0x5410, RZ ;  /* 0x0000541003037816 */ /* 0x000fca00000000ff */
[----:B------:R-:W-:Y:S01]  /*fe00*/  STG.E desc[UR36][R16.64], R3 ;  /* 0x0000000310007986 */ /* 0x000fe2000c101924 */
[----:B------:R-:W-:Y:S05]  /*fe10*/  EXIT ;  /* 0x000000000000794d */ /* 0x000fea0003800000 */
.L_x_47932:
[----:B------:R-:W0:Y:S02]  /*fe20*/  I2F.F64.U16 R2, R3 ;  /* 0x0000000300027312 */ /* 0x000e240000101800 */
[----:B0-----:R-:W-:Y:S01]  /*fe30*/  STG.E.64 desc[UR36][R16.64], R2 ;  /* 0x0000000210007986 */ /* 0x001fe2000c101b24 */
[----:B------:R-:W-:Y:S05]  /*fe40*/  EXIT ;  /* 0x000000000000794d */ /* 0x000fea0003800000 */
.L_x_47923:
        /* <DEDUP_REMOVED lines=12> */
.L_x_47937:
        /* <DEDUP_REMOVED lines=16> */
.L_x_47940:
[----:B------:R-:W-:-:S07]  /*10010*/  PRMT R8, R0, 0x7610, R8 ;  /* 0x0000761000087816 */ /* 0x000fce0000000008 */
.L_x_47939:
[----:B------:R-:W-:Y:S05]  /*10020*/  BSYNC.RECONVERGENT B0 ;  /* 0x0000000000007941 */ /* 0x000fea0003800200 */
.L_x_47938:
[----:B------:R-:W-:Y:S01]  /*10030*/  STG.E.U8 desc[UR36][R16.64], R8 ;  /* 0x0000000810007986 */ /* 0x000fe2000c101124 */
[----:B------:R-:W-:Y:S05]  /*10040*/  EXIT ;  /* 0x000000000000794d */ /* 0x000fea0003800000 */
.L_x_47936:
        /* <DEDUP_REMOVED lines=16> */
.L_x_47943:
[----:B------:R-:W-:-:S07]  /*10150*/  PRMT R8, R0, 0x7610, R8 ;  /* 0x0000761000087816 */ /* 0x000fce0000000008 */
.L_x_47942:
[----:B------:R-:W-:Y:S05]  /*10160*/  BSYNC.RECONVERGENT B0 ;  /* 0x0000000000007941 */ /* 0x000fea0003800200 */
.L_x_47941:
[----:B------:R-:W-:Y:S01]  /*10170*/  STG.E.U8 desc[UR36][R16.64], R8 ;  /* 0x0000000810007986 */ /* 0x000fe2000c101124 */
[----:B------:R-:W-:Y:S05]  /*10180*/  EXIT ;  /* 0x000000000000794d */ /* 0x000fea0003800000 */
.L_x_47935:
        /* <DEDUP_REMOVED lines=20> */
[----:B------:R-:W-:Y:S01]  /*102d0*/  STG.E.U8 desc[UR36][R16.64], R3 ;  /* 0x0000000310007986 */ /* 0x000fe2000c101124 */
[----:B------:R-:W-:Y:S05]  /*102e0*/  EXIT ;  /* 0x000000000000794d */ /* 0x000fea0003800000 */
.L_x_47945:
[----:B------:R-:W-:Y:S01]  /*102f0*/  LOP3.LUT R2, R3, 0xffff, RZ, 0xc0, !PT ;  /* 0x0000ffff03027812 */ /* 0x000fe200078ec0ff */
[----:B------:R-:W-:-:S05]  /*10300*/  IMAD.MOV.U32 R3, RZ, RZ, RZ ;  /* 0x000000ffff037224 */ /* 0x000fca00078e00ff */
[----:B------:R-:W-:Y:S01]  /*10310*/  STG.E.64 desc[UR36][R16.64], R2 ;  /* 0x0000000210007986 */ /* 0x000fe2000c101b24 */
[----:B------:R-:W-:Y:S05]  /*10320*/  EXIT ;  /* 0x000000000000794d */ /* 0x000fea0003800000 */
.L_x_47944:
[----:B------:R-:W-:-:S05]  /*10330*/  LOP3.LUT R3, R3, 0xffff, RZ, 0xc0, !PT ;  /* 0x0000ffff03037812 */ /* 0x000fca00078ec0ff */
[----:B------:R-:W-:Y:S01]  /*10340*/  STG.E desc[UR36][R16.64], R3 ;  /* 0x0000000310007986 */ /* 0x000fe2000c101924 */
[----:B------:R-:W-:Y:S05]  /*10350*/  EXIT ;  /* 0x000000000000794d */ /* 0x000fea0003800000 */
.L_x_47934:
        /* <DEDUP_REMOVED lines=11> */
.L_x_47947:
[----:B------:R-:W-:Y:S01]  /*10410*/  CS2R R6, SRZ ;  /* 0x0000000000067805 */ /* 0x000fe2000001ff00 */
[----:B------:R-:W0:Y:S04]  /*10420*/  I2F.F64.U16 R4, R3 ;  /* 0x0000000300047312 */ /* 0x000e280000101800 */
[----:B0-----:R-:W-:Y:S01]  /*10430*/  STG.E.128 desc[UR36][R16.64], R4 ;  /* 0x0000000410007986 */ /* 0x001fe2000c101d24 */
[----:B------:R-:W-:Y:S05]  /*10440*/  EXIT ;  /* 0x000000000000794d */ /* 0x000fea0003800000 */
.L_x_47946:
[----:B------:R-:W-:-:S09]  /*10450*/  UISETP.NE.AND UP0, UPT, UR4, 0xf, UPT ;  /* 0x0000000f0400788c */ /* 0x000fd2000bf05270 */
[----:B------:R-:W-:Y:S05]  /*10460*/  BRA.U !UP0, `(.L_x_47948) ;  /* 0x0000000108d47547 */ /* 0x000fea000b800000 */
[----:B------:R-:W-:-:S09]  /*10470*/  UISETP.NE.AND UP0, UPT, UR4, 0x17, UPT ;  /* 0x000000170400788c */ /* 0x000fd2000bf05270 */
[----:B------:R-:W-:Y:S05]  /*10480*/  BRA.U !UP0, `(.L_x_47949) ;  /* 0x0000000108847547 */ /* 0x000fea000b800000 */
[----:B------:R-:W-:-:S09]  /*10490*/  UISETP.NE.AND UP0, UPT, UR4, 0x18, UPT ;  /* 0x000000180400788c */ /* 0x000fd2000bf05270 */
[----:B------:R-:W-:Y:S05]  /*104a0*/  BRA.U !UP0, `(.L_x_47950) ;  /* 0x0000000108447547 */ /* 0x000fea000b800000 */
.L_x_47927:
        /* <DEDUP_REMOVED lines=16> */
.L_x_47951:
[----:B------:R-:W-:Y:S05]  /*105b0*/  EXIT ;  /* 0x000000000000794d */ /* 0x000fea0003800000 */
.L_x_47950:
        /* <DEDUP_REMOVED lines=11> */
.L_x_47953:
[----:B------:R-:W-:Y:S05]  /*10670*/  BSYNC.RECONVERGENT B0 ;  /* 0x0000000000007941 */ /* 0x000fea0003800200 */
.L_x_47952:
[----:B------:R-:W-:Y:S01]  /*10680*/  STG.E.U8 desc[UR36][R16.64], R5 ;  /* 0x0000000510007986 */ /* 0x000fe2000c101124 */
[----:B------:R-:W-:Y:S05]  /*10690*/  EXIT ;  /* 0x000000000000794d */ /* 0x000fea0003800000 */
.L_x_47949:
        /* <DEDUP_REMOVED lines=13> */
.L_x_47954:
[----:B------:R-:W-:Y:S01]  /*10770*/  IMAD.MOV.U32 R3, RZ, RZ, 0x7f ;  /* 0x0000007fff037424 */ /* 0x000fe200078e00ff */
[----:B------:R-:W-:-:S04]  /*10780*/  ISETP.GT.U32.AND P0, PT, R5, 0x7f800000, PT ;  /* 0x7f8000000500780c */ /* 0x000fc80003f04070 */
[----:B------:R-:W-:-:S05]  /*10790*/  SEL R3, R3, 0x7c, P0 ;  /* 0x0000007c03037807 */ /* 0x000fca0000000000 */
[----:B------:R-:W-:Y:S01]  /*107a0*/  STG.E.U8 desc[UR36][R16.64], R3 ;  /* 0x0000000310007986 */ /* 0x000fe2000c101124 */
[----:B------:R-:W-:Y:S05]  /*107b0*/  EXIT ;  /* 0x000000000000794d */ /* 0x000fea0003800000 */
.L_x_47948:
[----:B------:R-:W0:Y:S02]  /*107c0*/  I2F.U16 R0, R3 ;  /* 0x0000000300007306 */ /* 0x000e240000101000 */
[----:B0-----:R-:W-:-:S05]  /*107d0*/  F2FP.BF16.F32.PACK_AB R0, RZ, R0 ;  /* 0x00000000ff00723e */ /* 0x001fca00000010ff */
[----:B------:R-:W-:Y:S01]  /*107e0*/  STG.E.U16 desc[UR36][R16.64], R0 ;  /* 0x0000000010007986 */ /* 0x000fe2000c101524 */
[----:B------:R-:W-:Y:S05]  /*107f0*/  EXIT ;  /* 0x000000000000794d */ /* 0x000fea0003800000 */
        .weak           $__internal_90_$__cuda_sm20_rem_u16
        .type           $__internal_90_$__cuda_sm20_rem_u16,@function
        .size           $__internal_90_$__cuda_sm20_rem_u16,(.L_x_49951 - $__internal_90_$__cuda_sm20_rem_u16)
$__internal_90_$__cuda_sm20_rem_u16:
        /* <DEDUP_REMOVED lines=11> */
[----:B------:R-:W-:-:S04]  /*108b0*/  MOV R2, R6 ;  /* 0x0000000600027202 */ /* 0x000fc80000000f00 */
[----:B------:R-:W-:-:S05]  /*108c0*/  IADD3 R3, PT, PT, R3, 0x2, RZ ;  /* 0x0000000203037810 */ /* 0x000fca0007ffe0ff */
[----:B------:R-:W-:-:S06]  /*108d0*/  FMUL.RZ R0, R0, R3 ;  /* 0x0000000300007220 */ /* 0x000fcc000040c000 */
[----:B------:R-:W0:Y:S02]  /*108e0*/  F2I.U32.TRUNC.NTZ R0, R0 ;  /* 0x0000000000007305 */ /* 0x000e24000020f000 */
[----:B0-----:R-:W-:-:S05]  /*108f0*/  LOP3.LUT R3, R0, 0xffff, RZ, 0xc0, !PT ;  /* 0x0000ffff00037812 */ /* 0x001fca00078ec0ff */
[----:B------:R-:W-:-:S04]  /*10900*/  IMAD.MOV R3, RZ, RZ, -R3 ;  /* 0x000000ffff037224 */ /* 0x000fc800078e0a03 */
[----:B------:R-:W-:Y:S02]  /*10910*/  IMAD R5, R4, R3, R19 ;  /* 0x0000000304057224 */ /* 0x000fe400078e0213 */
[----:B------:R-:W-:Y:S02]  /*10920*/  IMAD.MOV.U32 R3, RZ, RZ, 0x0 ;  /* 0x00000000ff037424 */ /* 0x000fe400078e00ff */
[----:B------:R-:W-:Y:S02]  /*10930*/  @!P0 IMAD.MOV.U32 R5, RZ, RZ, -0x1 ;  /* 0xffffffffff058424 */ /* 0x000fe400078e00ff */
[----:B------:R-:W-:Y:S05]  /*10940*/  RET.REL.NODEC R2 `(_ZN2at6native18elementwise_kernelILi128ELi4EZNS0_15gpu_kernel_implINS0_13BinaryFunctorIhhhZZZNS0_21remainder_kernel_cudaERNS_18TensorIteratorBaseEENKUlvE_clEvENKUlvE_clEvEUlhhE_EEEEvS5_RKT_EUliE_EEviT1_) ;  /* 0xfffffef402ac7950 */ /* 0x000fea0003c3ffff */
.L_x_47955:
        /* <DEDUP_REMOVED lines=11> */
.L_x_49951:


//--------------------- .text._ZN2at6native27unrolled_elementwise_kernelINS0_13BinaryFunctorIhhhZZZNS0_21remainder_kernel_cudaERNS_18TensorIteratorBaseEENKUlvE_clEvENKUlvE_clEvEUlhhE_EESt5arrayIPcLm3EELi4E23TrivialOffsetCalculatorILi2EjESC_ILi1EjENS0_6memory12LoadWithCastILi2EEENSF_13StoreWithCastILi1EEEEEviT_T0_T2_T3_T4_T5_ --------------------------
	.section	.text._ZN2at6native27unrolled_elementwise_kernelINS0_13BinaryFunctorIhhhZZZNS0_21remainder_kernel_cudaERNS_18TensorIteratorBaseEENKUlvE_clEvENKUlvE_clEvEUlhhE_EESt5arrayIPcLm3EELi4E23TrivialOffsetCalculatorILi2EjESC_ILi1EjENS0_6memory12LoadWithCastILi2EEENSF_13StoreWithCastILi1EEEEEviT_T0_T2_T3_T4_T5_,"ax",@progbits
	.align	128
        .global         _ZN2at6native27unrolled_elementwise_kernelINS0_13BinaryFunctorIhhhZZZNS0_21remainder_kernel_cudaERNS_18TensorIteratorBaseEENKUlvE_clEvENKUlvE_clEvEUlhhE_EESt5arrayIPcLm3EELi4E23TrivialOffsetCalculatorILi2EjESC_ILi1EjENS0_6memory12LoadWithCastILi2EEENSF_13StoreWithCastILi1EEEEEviT_T0_T2_T3_T4_T5_
        .type           _ZN2at6native27unrolled_elementwise_kernelINS0_13BinaryFunctorIhhhZZZNS0_21remainder_kernel_cudaERNS_18TensorIteratorBaseEENKUlvE_clEvENKUlvE_clEvEUlhhE_EESt5arrayIPcLm3EELi4E23TrivialOffsetCalculatorILi2EjESC_ILi1EjENS0_6memory12LoadWithCastILi2EEENSF_13StoreWithCastILi1EEEEEviT_T0_T2_T3_T4_T5_,@function
        .size           _ZN2at6native27unrolled_elementwise_kernelINS0_13BinaryFunctorIhhhZZZNS0_21remainder_kernel_cudaERNS_18TensorIteratorBaseEENKUlvE_clEvENKUlvE_clEvEUlhhE_EESt5arrayIPcLm3EELi4E23TrivialOffsetCalculatorILi2EjESC_ILi1EjENS0_6memory12LoadWithCastILi2EEENSF_13StoreWithCastILi1EEEEEviT_T0_T2_T3_T4_T5_,(.L_x_49952 - _ZN2at6native27unrolled_elementwise_kernelINS0_13BinaryFunctorIhhhZZZNS0_21remainder_kernel_cudaERNS_18TensorIteratorBaseEENKUlvE_clEvENKUlvE_clEvEUlhhE_EESt5arrayIPcLm3EELi4E23TrivialOffsetCalculatorILi2EjESC_ILi1EjENS0_6memory12LoadWithCastILi2EEENSF_13StoreWithCastILi1EEEEEviT_T0_T2_T3_T4_T5_)
        .other          _ZN2at6native27unrolled_elementwise_kernelINS0_13BinaryFunctorIhhhZZZNS0_21remainder_kernel_cudaERNS_18TensorIteratorBaseEENKUlvE_clEvENKUlvE_clEvEUlhhE_EESt5arrayIPcLm3EELi4E23TrivialOffsetCalculatorILi2EjESC_ILi1EjENS0_6memory12LoadWithCastILi2EEENSF_13StoreWithCastILi1EEEEEviT_T0_T2_T3_T4_T5_,@"STO_CUDA_ENTRY STV_DEFAULT"
_ZN2at6native27unrolled_elementwise_kernelINS0_13BinaryFunctorIhhhZZZNS0_21remainder_kernel_cudaERNS_18TensorIteratorBaseEENKUlvE_clEvENKUlvE_clEvEUlhhE_EESt5arrayIPcLm3EELi4E23TrivialOffsetCalculatorILi2EjESC_ILi1EjENS0_6memory12LoadWithCastILi2EEENSF_13StoreWithCastILi1EEEEEviT_T0_T2_T3_T4_T5_:
.text._ZN2at6native27unrolled_elementwise_kernelINS0_13BinaryFunctorIhhhZZZNS0_21remainder_kernel_cudaERNS_18TensorIteratorBaseEENKUlvE_clEvENKUlvE_clEvEUlhhE_EESt5arrayIPcLm3EELi4E23TrivialOffsetCalculatorILi2EjESC_ILi1EjENS0_6memory12LoadWithCastILi2EEENSF_13StoreWithCastILi1EEEEEviT_T0_T2_T3_T4_T5_:
        /* <DEDUP_REMOVED lines=33> */
.L_x_47961:
[----:B------:R3:W5:Y:S01]  /*0210*/  LDG.E.U8 R28, desc[UR36][R6.64] ;  /* 0x00000024061c7981 */ /* 0x000762000c1e1100 */
[----:B------:R-:W-:Y:S05]  /*0220*/  BRA `(.L_x_47963) ;  /* 0x0000000c00607947 */ /* 0x000fea0003800000 */
.L_x_47960:
        /* <DEDUP_REMOVED lines=8> */
.L_x_47965:
[----:B------:R1:W5:Y:S01]  /*02b0*/  LDG.E.U8 R28, desc[UR36][R6.64] ;  /* 0x00000024061c7981 */ /* 0x000362000c1e1100 */
[----:B------:R-:W-:Y:S05]  /*02c0*/  BRA `(.L_x_47963) ;  /* 0x0000000c00387947 */ /* 0x000fea0003800000 */
.L_x_47964:
[----:B------:R2:W5:Y:S01]  /*02d0*/  LDG.E.U16 R28, desc[UR36][R6.64] ;  /* 0x00000024061c7981 */ /* 0x000562000c1e1500 */
[----:B------:R-:W-:Y:S05]  /*02e0*/  BRA `(.L_x_47963) ;  /* 0x0000000c00307947 */ /* 0x000fea0003800000 */
.L_x_47959:
        /* <DEDUP_REMOVED lines=10> */
.L_x_47967:
[----:B------:R-:W2:Y:S02]  /*0390*/  LDG.E.U16 R4, desc[UR36][R6.64] ;  /* 0x0000002406047981 */ /* 0x000ea4000c1e1500 */
[----:B--2---:R-:W-:-:S06]  /*03a0*/  HADD2.F32 R4, -RZ, R4.H0_H0 ;  /* 0x20000004ff047230 */ /* 0x004fcc0000004100 */
[----:B------:R-:W0:Y:S02]  /*03b0*/  F2I.S64.TRUNC R4, R4 ;  /* 0x0000000400047311 */ /* 0x000e24000020d900 */
[----:B0-----:R-:W-:Y:S01]  /*03c0*/  PRMT R28, R4, 0x7610, R28 ;  /* 0x00007610041c7816 */ /* 0x001fe2000000001c */
[----:B------:R-:W-:Y:S06]  /*03d0*/  BRA `(.L_x_47963) ;  /* 0x0000000800f47947 */ /* 0x000fec0003800000 */
.L_x_47966:
        /* <DEDUP_REMOVED lines=10> */
.L_x_47969:
[----:B------:R-:W2:Y:S02]  /*0480*/  LDG.E.U16 R6, desc[UR36][R6.64] ;  /* 0x0000002406067981 */ /* 0x000ea4000c1e1500 */
[----:B--2---:R-:W-:-:S06]  /*0490*/  HADD2.F32 R4, -RZ, R6.H0_H0 ;  /* 0x20000006ff047230 */ /* 0x004fcc0000004100 */
[----:B------:R-:W0:Y:S02]  /*04a0*/  F2I.S64.TRUNC R4, R4 ;  /* 0x0000000400047311 */ /* 0x000e24000020d900 */
[----:B0-----:R-:W-:Y:S01]  /*04b0*/  PRMT R28, R4, 0x7610, R28 ;  /* 0x00007610041c7816 */ /* 0x001fe2000000001c */
[----:B------:R-:W-:Y:S06]  /*04c0*/  BRA `(.L_x_47963) ;  /* 0x0000000800b87947 */ /* 0x000fec0003800000 */
.L_x_47968:
[----:B------:R-:W2:Y:S02]  /*04d0*/  LDG.E.64 R4, desc[UR36][R6.64] ;  /* 0x0000002406047981 */ /* 0x000ea4000c1e1b00 */
[----:B--2---:R-:W0:Y:S02]  /*04e0*/  F2I.S64.F64.TRUNC R4, R4 ;  /* 0x0000000400047311 */ /* 0x004e24000030d900 */
[----:B0-----:R-:W-:Y:S01]  /*04f0*/  PRMT R28, R4, 0x7610, R28 ;  /* 0x00007610041c7816 */ /* 0x001fe2000000001c */
[----:B------:R-:W-:Y:S06]  /*0500*/  BRA `(.L_x_47963) ;  /* 0x0000000800a87947 */ /* 0x000fec0003800000 */
.L_x_47958:
        /* <DEDUP_REMOVED lines=12> */
.L_x_47972:
[----:B------:R-:W2:Y:S02]  /*05d0*/  LDG.E.64 R6, desc[UR36][R6.64] ;  /* 0x0000002406067981 */ /* 0x000ea4000c1e1b00 */
[----:B--2---:R-:W0:Y:S02]  /*05e0*/  F2I.S64.F64.TRUNC R4, R6 ;  /* 0x0000000600047311 */ /* 0x004e24000030d900 */
[----:B0-----:R-:W-:Y:S01]  /*05f0*/  PRMT R28, R4, 0x7610, R28 ;  /* 0x00007610041c7816 */ /* 0x001fe2000000001c */
[----:B------:R-:W-:Y:S06]  /*0600*/  BRA `(.L_x_47963) ;  /* 0x0000000800687947 */ /* 0x000fec0003800000 */
.L_x_47971:
        /* <DEDUP_REMOVED lines=27> */
.L_x_47974:
        /* <DEDUP_REMOVED lines=15> */
.L_x_47973:
[----:B------:R-:W2:Y:S02]  /*08b0*/  LDG.E.U16 R4, desc[UR36][R6.64] ;  /* 0x0000002406047981 */ /* 0x000ea4000c1e1500 */
[----:B--2---:R-:W-:-:S06]  /*08c0*/  IMAD.U32 R4, R4, 0x10000, RZ ;  /* 0x0001000004047824 */ /* 0x004fcc00078e00ff */
[----:B------:R-:W0:Y:S02]  /*08d0*/  F2I.S64.TRUNC R4, R4 ;  /* 0x0000000400047311 */ /* 0x000e24000020d900 */
[----:B0-----:R-:W-:Y:S01]  /*08e0*/  PRMT R28, R4, 0x7610, R28 ;  /* 0x00007610041c7816 */ /* 0x001fe2000000001c */
[----:B------:R-:W-:Y:S06]  /*08f0*/  BRA `(.L_x_47963) ;  /* 0x0000000400ac7947 */ /* 0x000fec0003800000 */
.L_x_47970:
        /* <DEDUP_REMOVED lines=10> */
.L_x_47977:
        /* <DEDUP_REMOVED lines=21> */
.L_x_47981:
[----:B------:R-:W-:Y:S05]  /*0af0*/  BSYNC.RECONVERGENT B1 ;  /* 0x0000000000017941 */ /* 0x000fea0003800200 */
.L_x_47980:
[----:B------:R-:W-:Y:S01]  /*0b00*/  IMAD.SHL.U32 R0, R0, 0x100000, RZ ;  /* 0x0010000000007824 */ /* 0x000fe200078e00ff */
[----:B------:R-:W-:-:S04]  /*0b10*/  LEA R3, R3, 0x3b800000, 0x17 ;  /* 0x3b80000003037811 */ /* 0x000fc800078eb8ff */
[----:B------:R-:W-:-:S07]  /*0b20*/  LOP3.LUT R4, R3, R0, R7, 0xfe, !PT ;  /* 0x0000000003047212 */ /* 0x000fce00078efe07 */
.L_x_47979:
[----:B------:R-:W-:Y:S05]  /*0b30*/  BSYNC.RECONVERGENT B0 ;  /* 0x0000000000007941 */ /* 0x000fea0003800200 */
.L_x_47978:
[----:B------:R-:W0:Y:S02]  /*0b40*/  F2I.S64.TRUNC R4, R4 ;  /* 0x0000000400047311 */ /* 0x000e24000020d900 */
[----:B0-----:R-:W-:Y:S01]  /*0b50*/  PRMT R28, R4, 0x7610, R28 ;  /* 0x00007610041c7816 */ /* 0x001fe2000000001c */
[----:B------:R-:W-:Y:S06]  /*0b60*/  BRA `(.L_x_47963) ;  /* 0x0000000400107947 */ /* 0x000fec0003800000 */
.L_x_47976:
        /* <DEDUP_REMOVED lines=21> */
.L_x_47985:
[----:B------:R-:W-:Y:S05]  /*0cc0*/  BSYNC.RECONVERGENT B1 ;  /* 0x0000000000017941 */ /* 0x000fea0003800200 */
.L_x_47984:
[----:B------:R-:W-:Y:S01]  /*0cd0*/  IMAD.SHL.U32 R0, R0, 0x200000, RZ ;  /* 0x0020000000007824 */ /* 0x000fe200078e00ff */
[----:B------:R-:W-:-:S04]  /*0ce0*/  LEA R3, R3, 0x37800000, 0x17 ;  /* 0x3780000003037811 */ /* 0x000fc800078eb8ff */
[----:B------:R-:W-:-:S07]  /*0cf0*/  LOP3.LUT R4, R3, R0, R7, 0xfe, !PT ;  /* 0x0000000003047212 */ /* 0x000fce00078efe07 */
.L_x_47983:
[----:B------:R-:W-:Y:S05]  /*0d00*/  BSYNC.RECONVERGENT B0 ;  /* 0x0000000000007941 */ /* 0x000fea0003800200 */
.L_x_47982:
[----:B------:R-:W0:Y:S02]  /*0d10*/  F2I.S64.TRUNC R4, R4 ;  /* 0x0000000400047311 */ /* 0x000e24000020d900 */
[----:B0-----:R-:W-:Y:S01]  /*0d20*/  PRMT R28, R4, 0x7610, R28 ;  /* 0x00007610041c7816 */ /* 0x001fe2000000001c */
[----:B------:R-:W-:Y:S06]  /*0d30*/  BRA `(.L_x_47963) ;  /* 0x00000000009c7947 */ /* 0x000fec0003800000 */
.L_x_47975:
[----:B------:R-:W-:-:S09]  /*0d40*/  UISETP.NE.AND UP0, UPT, UR4, 0x1c, UPT ;  /* 0x0000001c0400788c */ /* 0x000fd2000bf05270 */
[----:B------:R-:W-:Y:S05]  /*0d50*/  BRA.U !UP0, `(.L_x_47986) ;  /* 0x0000000108907547 */ /* 0x000fea000b800000 */
[----:B------:R-:W-:-:S09]  /*0d60*/  UISETP.NE.AND UP0, UPT, UR4, 0x1d, UPT ;  /* 0x0000001d0400788c */ /* 0x000fd2000bf05270 */
[----:B------:R-:W-:Y:S05]  /*0d70*/  BRA.U !UP0, `(.L_x_47987) ;  /* 0x0000000108807547 */ /* 0x000fea000b800000 */
[----:B------:R-:W-:-:S09]  /*0d80*/  UISETP.NE.AND UP0, UPT, UR4, 0x2c, UPT ;  /* 0x0000002c0400788c */ /* 0x000fd2000bf05270 */
[----:B------:R-:W-:Y:S05]  /*0d90*/  BRA.U !UP0, `(.L_x_47988) ;  /* 0x0000000108487547 */ /* 0x000fea000b800000 */
.L_x_47962:
        /* <DEDUP_REMOVED lines=16> */
.L_x_47989:
[----:B------:R-:W-:Y:S01]  /*0ea0*/  PRMT R28, RZ, 0x7610, R28 ;  /* 0x00007610ff1c7816 */ /* 0x000fe2000000001c */
[----:B------:R-:W-:Y:S06]  /*0eb0*/  BRA `(.L_x_47963) ;  /* 0x00000000003c7947 */ /* 0x000fec0003800000 */
.L_x_47988:
        /* <DEDUP_REMOVED lines=8> */
.L_x_47991:
[----:B------:R-:W-:Y:S05]  /*0f40*/  BSYNC.RECONVERGENT B0 ;  /* 0x0000000000007941 */ /* 0x000fea0003800200 */
.L_x_47990:
[----:B------:R-:W0:Y:S02]  /*0f50*/  F2I.S64.TRUNC R4, R4 ;  /* 0x0000000400047311 */ /* 0x000e24000020d900 */
[----:B0-----:R-:W-:Y:S01]  /*0f60*/  PRMT R28, R4, 0x7610, R28 ;  /* 0x00007610041c7816 */ /* 0x001fe2000000001c */
[----:B------:R-:W-:Y:S06]  /*0f70*/  BRA `(.L_x_47963) ;  /* 0x00000000000c7947 */ /* 0x000fec0003800000 */
.L_x_47987:
[----:B------:R0:W5:Y:S01]  /*0f80*/  LDG.E.U8 R28, desc[UR36][R6.64] ;  /* 0x00000024061c7981 */ /* 0x000162000c1e1100 */
[----:B------:R-:W-:Y:S05]  /*0f90*/  BRA `(.L_x_47963) ;  /* 0x0000000000047947 */ /* 0x000fea0003800000 */
.L_x_47986:
[----:B------:R0:W5:Y:S02]  /*0fa0*/  LDG.E.U8 R28, desc[UR36][R6.64] ;  /* 0x00000024061c7981 */ /* 0x000164000c1e1100 */
.L_x_47963:
        /* <DEDUP_REMOVED lines=18> */
.L_x_47995:
[----:B------:R1:W5:Y:S01]  /*10d0*/  LDG.E.U8 R23, desc[UR36][R6.64] ;  /* 0x0000002406177981 */ /* 0x000362000c1e1100 */
[----:B------:R-:W-:Y:S05]  /*10e0*/  BRA `(.L_x_47997) ;  /* 0x0000000c00607947 */ /* 0x000fea0003800000 */
.L_x_47994:
        /* <DEDUP_REMOVED lines=8> */
.L_x_47999:
[----:B------:R3:W5:Y:S01]  /*1170*/  LDG.E.U8 R23, desc[UR36][R6.64] ;  /* 0x0000002406177981 */ /* 0x000762000c1e1100 */
[----:B------:R-:W-:Y:S05]  /*1180*/  BRA `(.L_x_47997) ;  /* 0x0000000c00387947 */ /* 0x000fea0003800000 */
.L_x_47998:
[----:B------:R2:W5:Y:S01]  /*1190*/  LDG.E.U16 R23, desc[UR36][R6.64] ;  /* 0x0000002406177981 */ /* 0x000562000c1e1500 */
[----:B------:R-:W-:Y:S05]  /*11a0*/  BRA `(.L_x_47997) ;  /* 0x0000000c00307947 */ /* 0x000fea0003800000 */
.L_x_47993:
        /* <DEDUP_REMOVED lines=10> */
.L_x_48001:
[----:B------:R-:W2:Y:S02]  /*1250*/  LDG.E.U16 R4, desc[UR36][R6.64] ;  /* 0x0000002406047981 */ /* 0x000ea4000c1e1500 */
[----:B--2---:R-:W-:-:S06]  /*1260*/  HADD2.F32 R4, -RZ, R4.H0_H0 ;  /* 0x20000004ff047230 */ /* 0x004fcc0000004100 */
[----:B------:R-:W0:Y:S02]  /*1270*/  F2I.S64.TRUNC R4, R4 ;  /* 0x0000000400047311 */ /* 0x000e24000020d900 */
[----:B0-----:R-:W-:Y:S01]  /*1280*/  PRMT R23, R4, 0x7610, R23 ;  /* 0x0000761004177816 */ /* 0x001fe20000000017 */
[----:B------:R-:W-:Y:S06]  /*1290*/  BRA `(.L_x_47997) ;  /* 0x0000000800f47947 */ /* 0x000fec0003800000 */
.L_x_48000:
        /* <DEDUP_REMOVED lines=10> */
.L_x_48003:
[----:B------:R-:W2:Y:S02]  /*1340*/  LDG.E.U16 R6, desc[UR36][R6.64] ;  /* 0x0000002406067981 */ /* 0x000ea4000c1e1500 */
[----:B--2---:R-:W-:-:S06]  /*1350*/  HADD2.F32 R4, -RZ, R6.H0_H0 ;  /* 0x20000006ff047230 */ /* 0x004fcc0000004100 */
[----:B------:R-:W0:Y:S02]  /*1360*/  F2I.S64.TRUNC R4, R4 ;  /* 0x0000000400047311 */ /* 0x000e24000020d900 */
[----:B0-----:R-:W-:Y:S01]  /*1370*/  PRMT R23, R4, 0x7610, R23 ;  /* 0x0000761004177816 */ /* 0x001fe20000000017 */
[----:B------:R-:W-:Y:S06]  /*1380*/  BRA `(.L_x_47997) ;  /* 0x0000000800b87947 */ /* 0x000fec0003800000 */
.L_x_48002:
[----:B------:R-:W2:Y:S02]  /*1390*/  LDG.E.64 R4, desc[UR36][R6.64] ;  /* 0x0000002406047981 */ /* 0x000ea4000c1e1b00 */
[----:B--2---:R-:W0:Y:S02]  /*13a0*/  F2I.S64.F64.TRUNC R4, R4 ;  /* 0x0000000400047311 */ /* 0x004e24000030d900 */
[----:B0-----:R-:W-:Y:S01]  /*13b0*/  PRMT R23, R4, 0x7610, R23 ;  /* 0x0000761004177816 */ /* 0x001fe20000000017 */
[----:B------:R-:W-:Y:S06]  /*13c0*/  BRA `(.L_x_47997) ;  /* 0x0000000800a87947 */ /* 0x000fec0003800000 */
.L_x_47992:
        /* <DEDUP_REMOVED lines=12> */
.L_x_48006:
[----:B------:R-:W2:Y:S02]  /*1490*/  LDG.E.64 R6, desc[UR36][R6.64] ;  /* 0x0000002406067981 */ /* 0x000ea4000c1e1b00 */
[----:B--2---:R-:W0:Y:S02]  /*14a0*/  F2I.S64.F64.TRUNC R4, R6 ;  /* 0x0000000600047311 */ /* 0x004e24000030d900 */
[----:B0-----:R-:W-:Y:S01]  /*14b0*/  PRMT R23, R4, 0x7610, R23 ;  /* 0x0000761004177816 */ /* 0x001fe20000000017 */
[----:B------:R-:W-:Y:S06]  /*14c0*/  BRA `(.L_x_47997) ;  /* 0x0000000800687947 */ /* 0x000fec0003800000 */
.L_x_48005:
        /* <DEDUP_REMOVED lines=27> */
.L_x_48008:
        /* <DEDUP_REMOVED lines=15> */
.L_x_48007:
[----:B------:R-:W2:Y:S02]  /*1770*/  LDG.E.U16 R4, desc[UR36][R6.64] ;  /* 0x0000002406047981 */ /* 0x000ea4000c1e1500 */
[----:B--2---:R-:W-:-:S06]  /*1780*/  IMAD.U32 R4, R4, 0x10000, RZ ;  /* 0x0001000004047824 */ /* 0x004fcc00078e00ff */
[----:B------:R-:W0:Y:S02]  /*1790*/  F2I.S64.TRUNC R4, R4 ;  /* 0x0000000400047311 */ /* 0x000e24000020d900 */
[----:B0-----:R-:W-:Y:S01]  /*17a0*/  PRMT R23, R4, 0x7610, R23 ;  /* 0x0000761004177816 */ /* 0x001fe20000000017 */
[----:B------:R-:W-:Y:S06]  /*17b0*/  BRA `(.L_x_47997) ;  /* 0x0000000400ac7947 */ /* 0x000fec0003800000 */
.L_x_48004:
        /* <DEDUP_REMOVED lines=10> */
.L_x_48011:
        /* <DEDUP_REMOVED lines=21> */
.L_x_48015:
[----:B------:R-:W-:Y:S05]  /*19b0*/  BSYNC.RECONVERGENT B1 ;  /* 0x0000000000017941 */ /* 0x000fea0003800200 */
.L_x_48014:
[----:B------:R-:W-:Y:S01]  /*19c0*/  IMAD.SHL.U32 R0, R0, 0x100000, RZ ;  /* 0x0010000000007824 */ /* 0x000fe200078e00ff */
[----:B------:R-:W-:-:S04]  /*19d0*/  LEA R3, R3, 0x3b800000, 0x17 ;  /* 0x3b80000003037811 */ /* 0x000fc800078eb8ff */
[----:B------:R-:W-:-:S07]  /*19e0*/  LOP3.LUT R4, R3, R0, R7, 0xfe, !PT ;  /* 0x0000000003047212 */ /* 0x000fce00078efe07 */
.L_x_48013:
[----:B------:R-:W-:Y:S05]  /*19f0*/  BSYNC.RECONVERGENT B0 ;  /* 0x0000000000007941 */ /* 0x000fea0003800200 */
.L_x_48012:
[----:B------:R-:W0:Y:S02]  /*1a00*/  F2I.S64.TRUNC R4, R4 ;  /* 0x0000000400047311 */ /* 0x000e24000020d900 */
[----:B0-----:R-:W-:Y:S01]  /*1a10*/  PRMT R23, R4, 0x7610, R23 ;  /* 0x0000761004177816 */ /* 0x001fe20000000017 */
[----:B------:R-:W-:Y:S06]  /*1a20*/  BRA `(.L_x_47997) ;  /* 0x0000000400107947 */ /* 0x000fec0003800000 */
.L_x_48010:
        /* <DEDUP_REMOVED lines=21> */
.L_x_48019:
[----:B------:R-:W-:Y:S05]  /*1b80*/  BSYNC.RECONVERGENT B1 ;  /* 0x0000000000017941 */ /* 0x000fea0003800200 */
.L_x_48018:
[----:B------:R-:W-:Y:S01]  /*1b90*/  IMAD.SHL.U32 R0, R0, 0x200000, RZ ;  /* 0x0020000000007824 */ /* 0x000fe200078e00ff */
[----:B------:R-:W-:-:S04]  /*1ba0*/  LEA R3, R3, 0x37800000, 0x17 ;  /* 0x3780000003037811 */ /* 0x000fc800078eb8ff */
[----:B------:R-:W-:-:S07]  /*1bb0*/  LOP3.LUT R4, R3, R0, R7, 0xfe, !PT ;  /* 0x0000000003047212 */ /* 0x000fce00078efe07 */
.L_x_48017:
[----:B------:R-:W-:Y:S05]  /*1bc0*/  BSYNC.RECONVERGENT B0 ;  /* 0x0000000000007941 */ /* 0x000fea0003800200 */
.L_x_48016:
[----:B------:R-:W0:Y:S02]  /*1bd0*/  F2I.S64.TRUNC R4, R4 ;  /* 0x0000000400047311 */ /* 0x000e24000020d900 */
[----:B0-----:R-:W-:Y:S01]  /*1be0*/  PRMT R23, R4, 0x7610, R23 ;  /* 0x0000761004177816 */ /* 0x001fe20000000017 */
[----:B------:R-:W-:Y:S06]  /*1bf0*/  BRA `(.L_x_47997) ;  /* 0x00000000009c7947 */ /* 0x000fec0003800000 */
.L_x_48009:
[----:B------:R-:W-:-:S09]  /*1c00*/  UISETP.NE.AND UP0, UPT, UR4, 0x1c, UPT ;  /* 0x0000001c0400788c */ /* 0x000fd2000bf05270 */
[----:B------:R-:W-:Y:S05]  /*1c10*/  BRA.U !UP0, `(.L_x_48020) ;  /* 0x0000000108907547 */ /* 0x000fea000b800000 */
[----:B------:R-:W-:-:S09]  /*1c20*/  UISETP.NE.AND UP0, UPT, UR4, 0x1d, UPT ;  /* 0x0000001d0400788c */ /* 0x000fd2000bf05270 */
[----:B------:R-:W-:Y:S05]  /*1c30*/  BRA.U !UP0, `(.L_x_48021) ;  /* 0x0000000108807547 */ /* 0x000fea000b800000 */
[----:B------:R-:W-:-:S09]  /*1c40*/  UISETP.NE.AND UP0, UPT, UR4, 0x2c, UPT ;  /* 0x0000002c0400788c */ /* 0x000fd2000bf05270 */
[----:B------:R-:W-:Y:S05]  /*1c50*/  BRA.U !UP0, `(.L_x_48022) ;  /* 0x0000000108487547 */ /* 0x000fea000b800000 */
.L_x_47996:
        /* <DEDUP_REMOVED lines=16> */
.L_x_48023:
[----:B------:R-:W-:Y:S01]  /*1d60*/  PRMT R23, RZ, 0x7610, R23 ;  /* 0x00007610ff177816 */ /* 0x000fe20000000017 */
[----:B------:R-:W-:Y:S06]  /*1d70*/  BRA `(.L_x_47997) ;  /* 0x00000000003c7947 */ /* 0x000fec0003800000 */
.L_x_48022:
        /* <DEDUP_REMOVED lines=8> */
.L_x_48025:
[----:B------:R-:W-:Y:S05]  /*1e00*/  BSYNC.RECONVERGENT B0 ;  /* 0x0000000000007941 */ /* 0x000fea0003800200 */
.L_x_48024:
[----:B------:R-:W0:Y:S02]  /*1e10*/  F2I.S64.TRUNC R4, R4 ;  /* 0x0000000400047311 */ /* 0x000e24000020d900 */
[----:B0-----:R-:W-:Y:S01]  /*1e20*/  PRMT R23, R4, 0x7610, R23 ;  /* 0x0000761004177816 */ /* 0x001fe20000000017 */
[----:B------:R-:W-:Y:S06]  /*1e30*/  BRA `(.L_x_47997) ;  /* 0x00000000000c7947 */ /* 0x000fec0003800000 */
.L_x_48021:
[----:B------:R0:W5:Y:S01]  /*1e40*/  LDG.E.U8 R23, desc[UR36][R6.64] ;  /* 0x0000002406177981 */ /* 0x000162000c1e1100 */
[----:B------:R-:W-:Y:S05]  /*1e50*/  BRA `(.L_x_47997) ;  /* 0x0000000000047947 */ /* 0x000fea0003800000 */
.L_x_48020:
[----:B------:R0:W5:Y:S02]  /*1e60*/  LDG.E.U8 R23, desc[UR36][R6.64] ;  /* 0x0000002406177981 */ /* 0x000164000c1e1100 */
.L_x_47997:
[----:B------:R-:W-:-:S07]  /*1e70*/  VIADD R27, R25, 0x80 ;  /* 0x00000080191b7836 */ /* 0x000fce0000000000 */
.L_x_47957:
[----:B------:R-:W-:Y:S05]  /*1e80*/  BSYNC.RECONVERGENT B6 ;  /* 0x0000000000067941 */ /* 0x000fea0003800200 */
.L_x_47956:
        /* <DEDUP_REMOVED lines=24> */
.L_x_48031:
[----:B------:R3:W5:Y:S01]  /*2010*/  LDG.E.U8 R17, desc[UR36][R6.64] ;  /* 0x0000002406117981 */ /* 0x000762000c1e1100 */
[----:B------:R-:W-:Y:S05]  /*2020*/  BRA `(.L_x_48033) ;  /* 0x0000000c00607947 */ /* 0x000fea0003800000 */
.L_x_48030:
        /* <DEDUP_REMOVED lines=8> */
.L_x_48035:
[----:B------:R0:W5:Y:S01]  /*20b0*/  LDG.E.U8 R17, desc[UR36][R6.64] ;  /* 0x0000002406117981 */ /* 0x000162000c1e1100 */
[----:B------:R-:W-:Y:S05]  /*20c0*/  BRA `(.L_x_48033) ;  /* 0x0000000c00387947 */ /* 0x000fea0003800000 */
.L_x_48034:
[----:B------:R0:W5:Y:S01]  /*20d0*/  LDG.E.U16 R17, desc[UR36][R6.64] ;  /* 0x0000002406117981 */ /* 0x000162000c1e1500 */
[----:B------:R-:W-:Y:S05]  /*20e0*/  BRA `(.L_x_48033) ;  /* 0x0000000c00307947 */ /* 0x000fea0003800000 */
.L_x_48029:
        /* <DEDUP_REMOVED lines=10> */
.L_x_48037:
[----:B------:R-:W2:Y:S02]  /*2190*/  LDG.E.U16 R4, desc[UR36][R6.64] ;  /* 0x0000002406047981 */ /* 0x000ea4000c1e1500 */
[----:B--2---:R-:W-:-:S06]  /*21a0*/  HADD2.F32 R4, -RZ, R4.H0_H0 ;  /* 0x20000004ff047230 */ /* 0x004fcc0000004100 */
[----:B------:R-:W0:Y:S02]  /*21b0*/  F2I.S64.TRUNC R4, R4 ;  /* 0x0000000400047311 */ /* 0x000e24000020d900 */
[----:B0-----:R-:W-:Y:S01]  /*21c0*/  PRMT R17, R4, 0x7610, R17 ;  /* 0x0000761004117816 */ /* 0x001fe20000000011 */
[----:B------:R-:W-:Y:S06]  /*21d0*/  BRA `(.L_x_48033) ;  /* 0x0000000800f47947 */ /* 0x000fec0003800000 */
.L_x_48036:
        /* <DEDUP_REMOVED lines=10> */
.L_x_48039:
[----:B------:R-:W2:Y:S02]  /*2280*/  LDG.E.U16 R6, desc[UR36][R6.64] ;  /* 0x0000002406067981 */ /* 0x000ea4000c1e1500 */
[----:B--2---:R-:W-:-:S06]  /*2290*/  HADD2.F32 R4, -RZ, R6.H0_H0 ;  /* 0x20000006ff047230 */ /* 0x004fcc0000004100 */
[----:B------:R-:W0:Y:S02]  /*22a0*/  F2I.S64.TRUNC R4, R4 ;  /* 0x0000000400047311 */ /* 0x000e24000020d900 */
[----:B0-----:R-:W-:Y:S01]  /*22b0*/  PRMT R17, R4, 0x7610, R17 ;  /* 0x0000761004117816 */ /* 0x001fe20000000011 */
[----:B------:R-:W-:Y:S06]  /*22c0*/  BRA `(.L_x_48033) ;  /* 0x0000000800b87947 */ /* 0x000fec0003800000 */
.L_x_48038:
[----:B------:R-:W2:Y:S02]  /*22d0*/  LDG.E.64 R4, desc[UR36][R6.64] ;  /* 0x0000002406047981 */ /* 0x000ea4000c1e1b00 */
[----:B--2---:R-:W0:Y:S02]  /*22e0*/  F2I.S64.F64.TRUNC R4, R4 ;  /* 0x0000000400047311 */ /* 0x004e24000030d900 */
[----:B0-----:R-:W-:Y:S01]  /*22f0*/  PRMT R17, R4, 0x7610, R17 ;  /* 0x0000761004117816 */ /* 0x001fe20000000011 */
[----:B------:R-:W-:Y:S06]  /*2300*/  BRA `(.L_x_48033) ;  /* 0x0000000800a87947 */ /* 0x000fec0003800000 */
.L_x_48028:
        /* <DEDUP_REMOVED lines=12> */
.L_x_48042:
[----:B------:R-:W2:Y:S02]  /*23d0*/  LDG.E.64 R6, desc[UR36][R6.64] ;  /* 0x0000002406067981 */ /* 0x000ea4000c1e1b00 */
[----:B--2---:R-:W0:Y:S02]  /*23e0*/  F2I.S64.F64.TRUNC R4, R6 ;  /* 0x0000000600047311 */ /* 0x004e24000030d900 */
[----:B0-----:R-:W-:Y:S01]  /*23f0*/  PRMT R17, R4, 0x7610, R17 ;  /* 0x0000761004117816 */ /* 0x001fe20000000011 */
[----:B------:R-:W-:Y:S06]  /*2400*/  BRA `(.L_x_48033) ;  /* 0x0000000800687947 */ /* 0x000fec0003800000 */
.L_x_48041:
        /* <DEDUP_REMOVED lines=27> */
.L_x_48044:
        /* <DEDUP_REMOVED lines=15> */
.L_x_48043:
[----:B------:R-:W2:Y:S02]  /*26b0*/  LDG.E.U16 R4, desc[UR36][R6.64] ;  /* 0x0000002406047981 */ /* 0x000ea4000c1e1500 */
[----:B--2---:R-:W-:-:S06]  /*26c0*/  IMAD.U32 R4, R4, 0x10000, RZ ;  /* 0x0001000004047824 */ /* 0x004fcc00078e00ff */
[----:B------:R-:W0:Y:S02]  /*26d0*/  F2I.S64.TRUNC R4, R4 ;  /* 0x0000000400047311 */ /* 0x000e24000020d900 */
[----:B0-----:R-:W-:Y:S01]  /*26e0*/  PRMT R17, R4, 0x7610, R17 ;  /* 0x0000761004117816 */ /* 0x001fe20000000011 */
[----:B------:R-:W-:Y:S06]  /*26f0*/  BRA `(.L_x_48033) ;  /* 0x0000000400ac7947 */ /* 0x000fec0003800000 */
.L_x_48040:
        /* <DEDUP_REMOVED lines=10> */
.L_x_48047:
        /* <DEDUP_REMOVED lines=21> */
.L_x_48051:
[----:B------:R-:W-:Y:S05]  /*28f0*/  BSYNC.RECONVERGENT B1 ;  /* 0x0000000000017941 */ /* 0x000fea0003800200 */
.L_x_48050:
[----:B------:R-:W-:Y:S01]  /*2900*/  IMAD.SHL.U32 R0, R0, 0x100000, RZ ;  /* 0x0010000000007824 */ /* 0x000fe200078e00ff */
[----:B------:R-:W-:-:S04]  /*2910*/  LEA R3, R3, 0x3b800000, 0x17 ;  /* 0x3b80000003037811 */ /* 0x000fc800078eb8ff */
[----:B------:R-:W-:-:S07]  /*2920*/  LOP3.LUT R4, R3, R0, R7, 0xfe, !PT ;  /* 0x0000000003047212 */ /* 0x000fce00078efe07 */
.L_x_48049:
[----:B------:R-:W-:Y:S05]  /*2930*/  BSYNC.RECONVERGENT B0 ;  /* 0x0000000000007941 */ /* 0x000fea0003800200 */
.L_x_48048:
[----:B------:R-:W0:Y:S02]  /*2940*/  F2I.S64.TRUNC R4, R4 ;  /* 0x0000000400047311 */ /* 0x000e24000020d900 */
[----:B0-----:R-:W-:Y:S01]  /*2950*/  PRMT R17, R4, 0x7610, R17 ;  /* 0x0000761004117816 */ /* 0x001fe20000000011 */
[----:B------:R-:W-:Y:S06]  /*2960*/  BRA `(.L_x_48033) ;  /* 0x0000000400107947 */ /* 0x000fec0003800000 */
.L_x_48046:
        /* <DEDUP_REMOVED lines=21> */
.L_x_48055:
[----:B------:R-:W-:Y:S05]  /*2ac0*/  BSYNC.RECONVERGENT B1 ;  /* 0x0000000000017941 */ /* 0x000fea0003800200 */
.L_x_48054:
[----:B------:R-:W-:Y:S01]  /*2ad0*/  IMAD.SHL.U32 R0, R0, 0x200000, RZ ;  /* 0x0020000000007824 */ /* 0x000fe200078e00ff */
[----:B------:R-:W-:-:S04]  /*2ae0*/  LEA R3, R3, 0x37800000, 0x17 ;  /* 0x3780000003037811 */ /* 0x000fc800078eb8ff */
[----:B------:R-:W-:-:S07]  /*2af0*/  LOP3.LUT R4, R3, R0, R7, 0xfe, !PT ;  /* 0x0000000003047212 */ /* 0x000fce00078efe07 */
.L_x_48053:
[----:B------:R-:W-:Y:S05]  /*2b00*/  BSYNC.RECONVERGENT B0 ;  /* 0x0000000000007941 */ /* 0x000fea0003800200 */
.L_x_48052:
[----:B------:R-:W0:Y:S02]  /*2b10*/  F2I.S64.TRUNC R4, R4 ;  /* 0x0000000400047311 */ /* 0x000e24000020d900 */
[----:B0-----:R-:W-:Y:S01]  /*2b20*/  PRMT R17, R4, 0x7610, R17 ;  /* 0x0000761004117816 */ /* 0x001fe20000000011 */
[----:B------:R-:W-:Y:S06]  /*2b30*/  BRA `(.L_x_48033) ;  /* 0x00000000009c7947 */ /* 0x000fec0003800000 */
.L_x_48045:
        /* <DEDUP_REMOVED lines=14> */
.L_x_48059:
[----:B------:R-:W-:Y:S05]  /*2c20*/  BSYNC.RECONVERGENT B0 ;  /* 0x0000000000007941 */ /* 0x000fea0003800200 */
.L_x_48058:
[----:B------:R-:W0:Y:S02]  /*2c30*/  F2I.S64.TRUNC R4, R4 ;  /* 0x0000000400047311 */ /* 0x000e24000020d900 */
[----:B0-----:R-:W-:Y:S01]  /*2c40*/  PRMT R17, R4, 0x7610, R17 ;  /* 0x0000761004117816 */ /* 0x001fe20000000011 */
[----:B------:R-:W-:Y:S06]  /*2c50*/  BRA `(.L_x_48033) ;  /* 0x0000000000547947 */ /* 0x000fec0003800000 */
.L_x_48032:
        /* <DEDUP_REMOVED lines=16> */
.L_x_48060:
[----:B------:R-:W-:Y:S01]  /*2d60*/  PRMT R17, RZ, 0x7610, R17 ;  /* 0x00007610ff117816 */ /* 0x000fe20000000011 */
[----:B------:R-:W-:Y:S06]  /*2d70*/  BRA `(.L_x_48033) ;  /* 0x00000000000c7947 */ /* 0x000fec0003800000 */
.L_x_48057:
[----:B------:R0:W5:Y:S01]  /*2d80*/  LDG.E.U8 R17, desc[UR36][R6.64] ;  /* 0x0000002406117981 */ /* 0x000162000c1e1100 */
[----:B------:R-:W-:Y:S05]  /*2d90*/  BRA `(.L_x_48033) ;  /* 0x0000000000047947 */ /* 0x000fea0003800000 */
.L_x_48056:
[----:B------:R1:W5:Y:S02]  /*2da0*/  LDG.E.U8 R17, desc[UR36][R6.64] ;  /* 0x0000002406117981 */ /* 0x000364000c1e1100 */
.L_x_48033:
        /* <DEDUP_REMOVED lines=18> */
.L_x_48064:
[----:B------:R4:W5:Y:S01]  /*2ed0*/  LDG.E.U8 R22, desc[UR36][R6.64] ;  /* 0x0000002406167981 */ /* 0x000962000c1e1100 */
[----:B------:R-:W-:Y:S05]  /*2ee0*/  BRA `(.L_x_48066) ;  /* 0x0000000c00607947 */ /* 0x000fea0003800000 */
.L_x_48063:
        /* <DEDUP_REMOVED lines=8> */
.L_x_48068:
[----:B------:R0:W5:Y:S01]  /*2f70*/  LDG.E.U8 R22, desc[UR36][R6.64] ;  /* 0x0000002406167981 */ /* 0x000162000c1e1100 */
[----:B------:R-:W-:Y:S05]  /*2f80*/  BRA `(.L_x_48066) ;  /* 0x0000000c00387947 */ /* 0x000fea0003800000 */
.L_x_48067:
[----:B------:R0:W5:Y:S01]  /*2f90*/  LDG.E.U16 R22, desc[UR36][R6.64] ;  /* 0x0000002406167981 */ /* 0x000162000c1e1500 */
[----:B------:R-:W-:Y:S05]  /*2fa0*/  BRA `(.L_x_48066) ;  /* 0x0000000c00307947 */ /* 0x000fea0003800000 */
.L_x_48062:
        /* <DEDUP_REMOVED lines=10> */
.L_x_48070:
[----:B------:R-:W2:Y:S02]  /*3050*/  LDG.E.U16 R4, desc[UR36][R6.64] ;  /* 0x0000002406047981 */ /* 0x000ea4000c1e1500 */
[----:B--2---:R-:W-:-:S06]  /*3060*/  HADD2.F32 R4, -RZ, R4.H0_H0 ;  /* 0x20000004ff047230 */ /* 0x004fcc0000004100 */
[----:B------:R-:W0:Y:S02]  /*3070*/  F2I.S64.TRUNC R4, R4 ;  /* 0x0000000400047311 */ /* 0x000e24000020d900 */
[----:B0-----:R-:W-:Y:S01]  /*3080*/  PRMT R22, R4, 0x7610, R22 ;  /* 0x0000761004167816 */ /* 0x001fe20000000016 */
[----:B------:R-:W-:Y:S06]  /*3090*/  BRA `(.L_x_48066) ;  /* 0x0000000800f47947 */ /* 0x000fec0003800000 */
.L_x_48069:
        /* <DEDUP_REMOVED lines=10> */
.L_x_48072:
[----:B------:R-:W2:Y:S02]  /*3140*/  LDG.E.U16 R6, desc[UR36][R6.64] ;  /* 0x0000002406067981 */ /* 0x000ea4000c1e1500 */
[----:B--2---:R-:W-:-:S06]  /*3150*/  HADD2.F32 R4, -RZ, R6.H0_H0 ;  /* 0x20000006ff047230 */ /* 0x004fcc0000004100 */
[----:B------:R-:W0:Y:S02]  /*3160*/  F2I.S64.TRUNC R4, R4 ;  /* 0x0000000400047311 */ /* 0x000e24000020d900 */
[----:B0-----:R-:W-:Y:S01]  /*3170*/  PRMT R22, R4, 0x7610, R22 ;  /* 0x0000761004167816 */ /* 0x001fe20000000016 */
[----:B------:R-:W-:Y:S06]  /*3180*/  BRA `(.L_x_48066) ;  /* 0x0000000800b87947 */ /* 0x000fec0003800000 */
.L_x_48071:
[----:B------:R-:W2:Y:S02]  /*3190*/  LDG.E.64 R4, desc[UR36][R6.64] ;  /* 0x0000002406047981 */ /* 0x000ea4000c1e1b00 */
[----:B--2---:R-:W0:Y:S02]  /*31a0*/  F2I.S64.F64.TRUNC R4, R4 ;  /* 0x0000000400047311 */ /* 0x004e24000030d900 */
[----:B0-----:R-:W-:Y:S01]  /*31b0*/  PRMT R22, R4, 0x7610, R22 ;  /* 0x0000761004167816 */ /* 0x001fe20000000016 */
[----:B------:R-:W-:Y:S06]  /*31c0*/  BRA `(.L_x_48066) ;  /* 0x0000000800a87947 */ /* 0x000fec0003800000 */
.L_x_48061:
        /* <DEDUP_REMOVED lines=12> */
.L_x_48075:
[----:B------:R-:W2:Y:S02]  /*3290*/  LDG.E.64 R6, desc[UR36][R6.64] ;  /* 0x0000002406067981 */ /* 0x000ea4000c1e1b00 */
[----:B--2---:R-:W0:Y:S02]  /*32a0*/  F2I.S64.F64.TRUNC R4, R6 ;  /* 0x0000000600047311 */ /* 0x004e24000030d900 */
[----:B0-----:R-:W-:Y:S01]  /*32b0*/  PRMT R22, R4, 0x7610, R22 ;  /* 0x0000761004167816 */ /* 0x001fe20000000016 */
[----:B------:R-:W-:Y:S06]  /*32c0*/  BRA `(.L_x_48066) ;  /* 0x0000000800687947 */ /* 0x000fec0003800000 */
.L_x_48074:
        /* <DEDUP_REMOVED lines=27> */
.L_x_48077:
        /* <DEDUP_REMOVED lines=15> */
.L_x_48076:
[----:B------:R-:W2:Y:S02]  /*3570*/  LDG.E.U16 R4, desc[UR36][R6.64] ;  /* 0x0000002406047981 */ /* 0x000ea4000c1e1500 */
[----:B--2---:R-:W-:-:S06]  /*3580*/  IMAD.U32 R4, R4, 0x10000, RZ ;  /* 0x0001000004047824 */ /* 0x004fcc00078e00ff */
[----:B------:R-:W0:Y:S02]  /*3590*/  F2I.S64.TRUNC R4, R4 ;  /* 0x0000000400047311 */ /* 0x000e24000020d900 */
[----:B0-----:R-:W-:Y:S01]  /*35a0*/  PRMT R22, R4, 0x7610, R22 ;  /* 0x0000761004167816 */ /* 0x001fe20000000016 */
[----:B------:R-:W-:Y:S06]  /*35b0*/  BRA `(.L_x_48066) ;  /* 0x0000000400ac7947 */ /* 0x000fec0003800000 */
.L_x_48073:
        /* <DEDUP_REMOVED lines=10> */
.L_x_48080:
        /* <DEDUP_REMOVED lines=21> */
.L_x_48084:
[----:B------:R-:W-:Y:S05]  /*37b0*/  BSYNC.RECONVERGENT B1 ;  /* 0x0000000000017941 */ /* 0x000fea0003800200 */
.L_x_48083:
[----:B------:R-:W-:Y:S01]  /*37c0*/  IMAD.SHL.U32 R0, R0, 0x100000, RZ ;  /* 0x0010000000007824 */ /* 0x000fe200078e00ff */
[----:B------:R-:W-:-:S04]  /*37d0*/  LEA R3, R3, 0x3b800000, 0x17 ;  /* 0x3b80000003037811 */ /* 0x000fc800078eb8ff */
[----:B------:R-:W-:-:S07]  /*37e0*/  LOP3.LUT R4, R3, R0, R7, 0xfe, !PT ;  /* 0x0000000003047212 */ /* 0x000fce00078efe07 */
.L_x_48082:
[----:B------:R-:W-:Y:S05]  /*37f0*/  BSYNC.RECONVERGENT B0 ;  /* 0x0000000000007941 */ /* 0x000fea0003800200 */
.L_x_48081:
[----:B------:R-:W0:Y:S02]  /*3800*/  F2I.S64.TRUNC R4, R4 ;  /* 0x0000000400047311 */ /* 0x000e24000020d900 */
[----:B0-----:R-:W-:Y:S01]  /*3810*/  PRMT R22, R4, 0x7610, R22 ;  /* 0x0000761004167816 */ /* 0x001fe20000000016 */
[----:B------:R-:W-:Y:S06]  /*3820*/  BRA `(.L_x_48066) ;  /* 0x0000000400107947 */ /* 0x000fec0003800000 */
.L_x_48079:
        /* <DEDUP_REMOVED lines=21> */
.L_x_48088:
[----:B------:R-:W-:Y:S05]  /*3980*/  BSYNC.RECONVERGENT B1 ;  /* 0x0000000000017941 */ /* 0x000fea0003800200 */
.L_x_48087:
[----:B------:R-:W-:Y:S01]  /*3990*/  IMAD.SHL.U32 R0, R0, 0x200000, RZ ;  /* 0x0020000000007824 */ /* 0x000fe200078e00ff */
[----:B------:R-:W-:-:S04]  /*39a0*/  LEA R3, R3, 0x37800000, 0x17 ;  /* 0x3780000003037811 */ /* 0x000fc800078eb8ff */
[----:B------:R-:W-:-:S07]  /*39b0*/  LOP3.LUT R4, R3, R0, R7, 0xfe, !PT ;  /* 0x0000000003047212 */ /* 0x000fce00078efe07 */
.L_x_48086:
[----:B------:R-:W-:Y:S05]  /*39c0*/  BSYNC.RECONVERGENT B0 ;  /* 0x0000000000007941 */ /* 0x000fea0003800200 */
.L_x_48085:
[----:B------:R-:W0:Y:S02]  /*39d0*/  F2I.S64.TRUNC R4, R4 ;  /* 0x0000000400047311 */ /* 0x000e24000020d900 */
[----:B0-----:R-:W-:Y:S01]  /*39e0*/  PRMT R22, R4, 0x7610, R22 ;  /* 0x0000761004167816 */ /* 0x001fe20000000016 */
[----:B------:R-:W-:Y:S06]  /*39f0*/  BRA `(.L_x_48066) ;  /* 0x00000000009c7947 */ /* 0x000fec0003800000 */
.L_x_48078:
        /* <DEDUP_REMOVED lines=14> */
.L_x_48092:
[----:B------:R-:W-:Y:S05]  /*3ae0*/  BSYNC.RECONVERGENT B0 ;  /* 0x0000000000007941 */ /* 0x000fea0003800200 */
.L_x_48091:
[----:B------:R-:W0:Y:S02]  /*3af0*/  F2I.S64.TRUNC R4, R4 ;  /* 0x0000000400047311 */ /* 0x000e24000020d900 */
[----:B0-----:R-:W-:Y:S01]  /*3b00*/  PRMT R22, R4, 0x7610, R22 ;  /* 0x0000761004167816 */ /* 0x001fe20000000016 */
[----:B------:R-:W-:Y:S06]  /*3b10*/  BRA `(.L_x_48066) ;  /* 0x0000000000547947 */ /* 0x000fec0003800000 */
.L_x_48065:
        /* <DEDUP_REMOVED lines=16> */
.L_x_48093:
[----:B------:R-:W-:Y:S01]  /*3c20*/  PRMT R22, RZ, 0x7610, R22 ;  /* 0x00007610ff167816 */ /* 0x000fe20000000016 */
[----:B------:R-:W-:Y:S06]  /*3c30*/  BRA `(.L_x_48066) ;  /* 0x00000000000c7947 */ /* 0x000fec0003800000 */
.L_x_48090:
[----:B------:R1:W5:Y:S01]  /*3c40*/  LDG.E.U8 R22, desc[UR36][R6.64] ;  /* 0x0000002406167981 */ /* 0x000362000c1e1100 */
[----:B------:R-:W-:Y:S05]  /*3c50*/  BRA `(.L_x_48066) ;  /* 0x0000000000047947 */ /* 0x000fea0003800000 */
.L_x_48089:
[----:B------:R2:W5:Y:S02]  /*3c60*/  LDG.E.U8 R22, desc[UR36][R6.64] ;  /* 0x0000002406167981 */ /* 0x000564000c1e1100 */
.L_x_48066:
[----:B------:R-:W-:-:S07]  /*3c70*/  VIADD R27, R27, 0x80 ;  /* 0x000000801b1b7836 */ /* 0x000fce0000000000 */
.L_x_48027:
[----:B------:R-:W-:Y:S05]  /*3c80*/  BSYNC.RECONVERGENT B6 ;  /* 0x0000000000067941 */ /* 0x000fea0003800200 */
.L_x_48026:
        /* <DEDUP_REMOVED lines=24> */
.L_x_48099:
[----:B------:R3:W5:Y:S01]  /*3e10*/  LDG.E.U8 R18, desc[UR36][R6.64] ;  /* 0x0000002406127981 */ /* 0x000762000c1e1100 */
[----:B------:R-:W-:Y:S05]  /*3e20*/  BRA `(.L_x_48101) ;  /* 0x0000000c00607947 */ /* 0x000fea0003800000 */
.L_x_48098:
        /* <DEDUP_REMOVED lines=8> */
.L_x_48103:
[----:B------:R0:W5:Y:S01]  /*3eb0*/  LDG.E.U8 R18, desc[UR36][R6.64] ;  /* 0x0000002406127981 */ /* 0x000162000c1e1100 */
[----:B------:R-:W-:Y:S05]  /*3ec0*/  BRA `(.L_x_48101) ;  /* 0x0000000c00387947 */ /* 0x000fea0003800000 */
.L_x_48102:
[----:B------:R0:W5:Y:S01]  /*3ed0*/  LDG.E.U16 R18, desc[UR36][R6.64] ;  /* 0x0000002406127981 */ /* 0x000162000c1e1500 */
[----:B------:R-:W-:Y:S05]  /*3ee0*/  BRA `(.L_x_48101) ;  /* 0x0000000c00307947 */ /* 0x000fea0003800000 */
.L_x_48097:
        /* <DEDUP_REMOVED lines=10> */
.L_x_48105:
[----:B------:R-:W2:Y:S02]  /*3f90*/  LDG.E.U16 R4, desc[UR36][R6.64] ;  /* 0x0000002406047981 */ /* 0x000ea4000c1e1500 */
[----:B--2---:R-:W-:-:S06]  /*3fa0*/  HADD2.F32 R4, -RZ, R4.H0_H0 ;  /* 0x20000004ff047230 */ /* 0x004fcc0000004100 */
[----:B------:R-:W0:Y:S02]  /*3fb0*/  F2I.S64.TRUNC R4, R4 ;  /* 0x0000000400047311 */ /* 0x000e24000020d900 */
[----:B0-----:R-:W-:Y:S01]  /*3fc0*/  PRMT R18, R4, 0x7610, R18 ;  /* 0x0000761004127816 */ /* 0x001fe20000000012 */
[----:B------:R-:W-:Y:S06]  /*3fd0*/  BRA `(.L_x_48101) ;  /* 0x0000000800f47947 */ /* 0x000fec0003800000 */
.L_x_48104:
        /* <DEDUP_REMOVED lines=10> */
.L_x_48107:
[----:B------:R-:W2:Y:S02]  /*4080*/  LDG.E.U16 R6, desc[UR36][R6.64] ;  /* 0x0000002406067981 */ /* 0x000ea4000c1e1500 */
[----:B--2---:R-:W-:-:S06]  /*4090*/  HADD2.F32 R4, -RZ, R6.H0_H0 ;  /* 0x20000006ff047230 */ /* 0x004fcc0000004100 */
[----:B------:R-:W0:Y:S02]  /*40a0*/  F2I.S64.TRUNC R4, R4 ;  /* 0x0000000400047311 */ /* 0x000e24000020d900 */
[----:B0-----:R-:W-:Y:S01]  /*40b0*/  PRMT R18, R4, 0x7610, R18 ;  /* 0x0000761004127816 */ /* 0x001fe20000000012 */
[----:B------:R-:W-:Y:S06]  /*40c0*/  BRA `(.L_x_48101) ;  /* 0x0000000800b87947 */ /* 0x000fec0003800000 */
.L_x_48106:
[----:B------:R-:W2:Y:S02]  /*40d0*/  LDG.E.64 R4, desc[UR36][R6.64] ;  /* 0x0000002406047981 */ /* 0x000ea4000c1e1b00 */
[----:B--2---:R-:W0:Y:S02]  /*40e0*/  F2I.S64.F64.TRUNC R4, R4 ;  /* 0x0000000400047311 */ /* 0x004e24000030d900 */
[----:B0-----:R-:W-:Y:S01]  /*40f0*/  PRMT R18, R4, 0x7610, R18 ;  /* 0x0000761004127816 */ /* 0x001fe20000000012 */
[----:B------:R-:W-:Y:S06]  /*4100*/  BRA `(.L_x_48101) ;  /* 0x0000000800a87947 */ /* 0x000fec0003800000 */
.L_x_48096:
        /* <DEDUP_REMOVED lines=12> */
.L_x_48110:
[----:B------:R-:W2:Y:S02]  /*41d0*/  LDG.E.64 R6, desc[UR36][R6.64] ;  /* 0x0000002406067981 */ /* 0x000ea4000c1e1b00 */
[----:B--2---:R-:W0:Y:S02]  /*41e0*/  F2I.S64.F64.TRUNC R4, R6 ;  /* 0x0000000600047311 */ /* 0x004e24000030d900 */
[----:B0-----:R-:W-:Y:S01]  /*41f0*/  PRMT R18, R4, 0x7610, R18 ;  /* 0x0000761004127816 */ /* 0x001fe20000000012 */
[----:B------:R-:W-:Y:S06]  /*4200*/  BRA `(.L_x_48101) ;  /* 0x0000000800687947 */ /* 0x000fec0003800000 */
.L_x_48109:
        /* <DEDUP_REMOVED lines=27> */
.L_x_48112:
        /* <DEDUP_REMOVED lines=15> */
.L_x_48111:
[----:B------:R-:W2:Y:S02]  /*44b0*/  LDG.E.U16 R4, desc[UR36][R6.64] ;  /* 0x0000002406047981 */ /* 0x000ea4000c1e1500 */
[----:B--2---:R-:W-:-:S06]  /*44c0*/  IMAD.U32 R4, R4, 0x10000, RZ ;  /* 0x0001000004047824 */ /* 0x004fcc00078e00ff */
[----:B------:R-:W0:Y:S02]  /*44d0*/  F2I.S64.TRUNC R4, R4 ;  /* 0x0000000400047311 */ /* 0x000e24000020d900 */
[----:B0-----:R-:W-:Y:S01]  /*44e0*/  PRMT R18, R4, 0x7610, R18 ;  /* 0x0000761004127816 */ /* 0x001fe20000000012 */
[----:B------:R-:W-:Y:S06]  /*44f0*/  BRA `(.L_x_48101) ;  /* 0x0000000400ac7947 */ /* 0x000fec0003800000 */
.L_x_48108:
        /* <DEDUP_REMOVED lines=10> */
.L_x_48115:
        /* <DEDUP_REMOVED lines=21> */
.L_x_48119:
[----:B------:R-:W-:Y:S05]  /*46f0*/  BSYNC.RECONVERGENT B1 ;  /* 0x0000000000017941 */ /* 0x000fea0003800200 */
.L_x_48118:
[----:B------:R-:W-:Y:S01]  /*4700*/  IMAD.SHL.U32 R0, R0, 0x100000, RZ ;  /* 0x0010000000007824 */ /* 0x000fe200078e00ff */
[----:B------:R-:W-:-:S04]  /*4710*/  LEA R3, R3, 0x3b800000, 0x17 ;  /* 0x3b80000003037811 */ /* 0x000fc800078eb8ff */
[----:B------:R-:W-:-:S07]  /*4720*/  LOP3.LUT R4, R3, R0, R7, 0xfe, !PT ;  /* 0x0000000003047212 */ /* 0x000fce00078efe07 */
.L_x_48117:
[----:B------:R-:W-:Y:S05]  /*4730*/  BSYNC.RECONVERGENT B0 ;  /* 0x0000000000007941 */ /* 0x000fea0003800200 */
.L_x_48116:
[----:B------:R-:W0:Y:S02]  /*4740*/  F2I.S64.TRUNC R4, R4 ;  /* 0x0000000400047311 */ /* 0x000e24000020d900 */
[----:B0-----:R-:W-:Y:S01]  /*4750*/  PRMT R18, R4, 0x7610, R18 ;  /* 0x0000761004127816 */ /* 0x001fe20000000012 */
[----:B------:R-:W-:Y:S06]  /*4760*/  BRA `(.L_x_48101) ;  /* 0x0000000400107947 */ /* 0x000fec0003800000 */
.L_x_48114:
        /* <DEDUP_REMOVED lines=21> */
.L_x_48123:
[----:B------:R-:W-:Y:S05]  /*48c0*/  BSYNC.RECONVERGENT B1 ;  /* 0x0000000000017941 */ /* 0x000fea0003800200 */
.L_x_48122:
[----:B------:R-:W-:Y:S01]  /*48d0*/  IMAD.SHL.U32 R0, R0, 0x200000, RZ ;  /* 0x0020000000007824 */ /* 0x000fe200078e00ff */
[----:B------:R-:W-:-:S04]  /*48e0*/  LEA R3, R3, 0x37800000, 0x17 ;  /* 0x3780000003037811 */ /* 0x000fc800078eb8ff */
[----:B------:R-:W-:-:S07]  /*48f0*/  LOP3.LUT R4, R3, R0, R7, 0xfe, !PT ;  /* 0x0000000003047212 */ /* 0x000fce00078efe07 */
.L_x_48121:
[----:B------:R-:W-:Y:S05]  /*4900*/  BSYNC.RECONVERGENT B0 ;  /* 0x0000000000007941 */ /* 0x000fea0003800200 */
.L_x_48120:
[----:B------:R-:W0:Y:S02]  /*4910*/  F2I.S64.TRUNC R4, R4 ;  /* 0x0000000400047311 */ /* 0x000e24000020d900 */
[----:B0-----:R-:W-:Y:S01]  /*4920*/  PRMT R18, R4, 0x7610, R18 ;  /* 0x0000761004127816 */ /* 0x001fe20000000012 */
[----:B------:R-:W-:Y:S06]  /*4930*/  BRA `(.L_x_48101) ;  /* 0x00000000009c7947 */ /* 0x000fec0003800000 */
.L_x_48113:
        /* <DEDUP_REMOVED lines=14> */
.L_x_48127:
[----:B------:R-:W-:Y:S05]  /*4a20*/  BSYNC.RECONVERGENT B0 ;  /* 0x0000000000007941 */ /* 0x000fea0003800200 */
.L_x_48126:
[----:B------:R-:W0:Y:S02]  /*4a30*/  F2I.S64.TRUNC R4, R4 ;  /* 0x0000000400047311 */ /* 0x000e24000020d900 */
[----:B0-----:R-:W-:Y:S01]  /*4a40*/  PRMT R18, R4, 0x7610, R18 ;  /* 0x0000761004127816 */ /* 0x001fe20000000012 */
[----:B------:R-:W-:Y:S06]  /*4a50*/  BRA `(.L_x_48101) ;  /* 0x0000000000547947 */ /* 0x000fec0003800000 */
.L_x_48100:
        /* <DEDUP_REMOVED lines=16> */
.L_x_48128:
[----:B------:R-:W-:Y:S01]  /*4b60*/  PRMT R18, RZ, 0x7610, R18 ;  /* 0x00007610ff127816 */ /* 0x000fe20000000012 */
[----:B------:R-:W-:Y:S06]  /*4b70*/  BRA `(.L_x_48101) ;  /* 0x00000000000c7947 */ /* 0x000fec0003800000 */
.L_x_48125:
[----:B------:R1:W5:Y:S01]  /*4b80*/  LDG.E.U8 R18, desc[UR36][R6.64] ;  /* 0x0000002406127981 */ /* 0x000362000c1e1100 */
[----:B------:R-:W-:Y:S05]  /*4b90*/  BRA `(.L_x_48101) ;  /* 0x0000000000047947 */ /* 0x000fea0003800000 */
.L_x_48124:
[----:B------:R2:W5:Y:S02]  /*4ba0*/  LDG.E.U8 R18, desc[UR36][R6.64] ;  /* 0x0000002406127981 */ /* 0x000564000c1e1100 */
.L_x_48101:
        /* <DEDUP_REMOVED lines=18> */
.L_x_48132:
[----:B------:R0:W5:Y:S01]  /*4cd0*/  LDG.E.U8 R26, desc[UR36][R6.64] ;  /* 0x00000024061a7981 */ /* 0x000162000c1e1100 */
[----:B------:R-:W-:Y:S05]  /*4ce0*/  BRA `(.L_x_48134) ;  /* 0x0000000c00607947 */ /* 0x000fea0003800000 */
.L_x_48131:
        /* <DEDUP_REMOVED lines=8> */
.L_x_48136:
[----:B------:R4:W5:Y:S01]  /*4d70*/  LDG.E.U8 R26, desc[UR36][R6.64] ;  /* 0x00000024061a7981 */ /* 0x000962000c1e1100 */
[----:B------:R-:W-:Y:S05]  /*4d80*/  BRA `(.L_x_48134) ;  /* 0x0000000c00387947 */ /* 0x000fea0003800000 */
.L_x_48135:
[----:B------:R3:W5:Y:S01]  /*4d90*/  LDG.E.U16 R26, desc[UR36][R6.64] ;  /* 0x00000024061a7981 */ /* 0x000762000c1e1500 */
[----:B------:R-:W-:Y:S05]  /*4da0*/  BRA `(.L_x_48134) ;  /* 0x0000000c00307947 */ /* 0x000fea0003800000 */
.L_x_48130:
        /* <DEDUP_REMOVED lines=10> */
.L_x_48138:
[----:B------:R-:W2:Y:S02]  /*4e50*/  LDG.E.U16 R4, desc[UR36][R6.64] ;  /* 0x0000002406047981 */ /* 0x000ea4000c1e1500 */
[----:B--2---:R-:W-:-:S06]  /*4e60*/  HADD2.F32 R4, -RZ, R4.H0_H0 ;  /* 0x20000004ff047230 */ /* 0x004fcc0000004100 */
[----:B------:R-:W0:Y:S02]  /*4e70*/  F2I.S64.TRUNC R4, R4 ;  /* 0x0000000400047311 */ /* 0x000e24000020d900 */
[----:B0-----:R-:W-:Y:S01]  /*4e80*/  PRMT R26, R4, 0x7610, R26 ;  /* 0x00007610041a7816 */ /* 0x001fe2000000001a */
[----:B------:R-:W-:Y:S06]  /*4e90*/  BRA `(.L_x_48134) ;  /* 0x0000000800f47947 */ /* 0x000fec0003800000 */
.L_x_48137:
        /* <DEDUP_REMOVED lines=10> */
.L_x_48140:
[----:B------:R-:W2:Y:S02]  /*4f40*/  LDG.E.U16 R6, desc[UR36][R6.64] ;  /* 0x0000002406067981 */ /* 0x000ea4000c1e1500 */
[----:B--2---:R-:W-:-:S06]  /*4f50*/  HADD2.F32 R4, -RZ, R6.H0_H0 ;  /* 0x20000006ff047230 */ /* 0x004fcc0000004100 */
[----:B------:R-:W0:Y:S02]  /*4f60*/  F2I.S64.TRUNC R4, R4 ;  /* 0x0000000400047311 */ /* 0x000e24000020d900 */
[----:B0-----:R-:W-:Y:S01]  /*4f70*/  PRMT R26, R4, 0x7610, R26 ;  /* 0x00007610041a7816 */ /* 0x001fe2000000001a */
[----:B------:R-:W-:Y:S06]  /*4f80*/  BRA `(.L_x_48134) ;  /* 0x0000000800b87947 */ /* 0x000fec0003800000 */
.L_x_48139:
[----:B------:R-:W2:Y:S02]  /*4f90*/  LDG.E.64 R4, desc[UR36][R6.64] ;  /* 0x0000002406047981 */ /* 0x000ea4000c1e1b00 */
[----:B--2---:R-:W0:Y:S02]  /*4fa0*/  F2I.S64.F64.TRUNC R4, R4 ;  /* 0x0000000400047311 */ /* 0x004e24000030d900 */
[----:B0-----:R-:W-:Y:S01]  /*4fb0*/  PRMT R26, R4, 0x7610, R26 ;  /* 0x00007610041a7816 */ /* 0x001fe2000000001a */
[----:B------:R-:W-:Y:S06]  /*4fc0*/  BRA `(.L_x_48134) ;  /* 0x0000000800a87947 */ /* 0x000fec0003800000 */
.L_x_48129:
        /* <DEDUP_REMOVED lines=12> */
.L_x_48143:
[----:B------:R-:W2:Y:S02]  /*5090*/  LDG.E.64 R6, desc[UR36][R6.64] ;  /* 0x0000002406067981 */ /* 0x000ea4000c1e1b00 */
[----:B--2---:R-:W0:Y:S02]  /*50a0*/  F2I.S64.F64.TRUNC R4, R6 ;  /* 0x0000000600047311 */ /* 0x004e24000030d900 */
[----:B0-----:R-:W-:Y:S01]  /*50b0*/  PRMT R26, R4, 0x7610, R26 ;  /* 0x00007610041a7816 */ /* 0x001fe2000000001a */
[----:B------:R-:W-:Y:S06]  /*50c0*/  BRA `(.L_x_48134) ;  /* 0x0000000800687947 */ /* 0x000fec0003800000 */
.L_x_48142:
        /* <DEDUP_REMOVED lines=27> */
.L_x_48145:
        /* <DEDUP_REMOVED lines=15> */
.L_x_48144:
[----:B------:R-:W2:Y:S02]  /*5370*/  LDG.E.U16 R4, desc[UR36][R6.64] ;  /* 0x0000002406047981 */ /* 0x000ea4000c1e1500 */
[----:B--2---:R-:W-:-:S06]  /*5380*/  IMAD.U32 R4, R4, 0x10000, RZ ;  /* 0x0001000004047824 */ /* 0x004fcc00078e00ff */
[----:B------:R-:W0:Y:S02]  /*5390*/  F2I.S64.TRUNC R4, R4 ;  /* 0x0000000400047311 */ /* 0x000e24000020d900 */
[----:B0-----:R-:W-:Y:S01]  /*53a0*/  PRMT R26, R4, 0x7610, R26 ;  /* 0x00007610041a7816 */ /* 0x001fe2000000001a */
[----:B------:R-:W-:Y:S06]  /*53b0*/  BRA `(.L_x_48134) ;  /* 0x0000000400ac7947 */ /* 0x000fec0003800000 */
.L_x_48141:
        /* <DEDUP_REMOVED lines=10> */
.L_x_48148:
        /* <DEDUP_REMOVED lines=21> */
.L_x_48152:
[----:B------:R-:W-:Y:S05]  /*55b0*/  BSYNC.RECONVERGENT B1 ;  /* 0x0000000000017941 */ /* 0x000fea0003800200 */
.L_x_48151:
[----:B------:R-:W-:Y:S01]  /*55c0*/  IMAD.SHL.U32 R0, R0, 0x100000, RZ ;  /* 0x0010000000007824 */ /* 0x000fe200078e00ff */
[----:B------:R-:W-:-:S04]  /*55d0*/  LEA R3, R3, 0x3b800000, 0x17 ;  /* 0x3b80000003037811 */ /* 0x000fc800078eb8ff */
[----:B------:R-:W-:-:S07]  /*55e0*/  LOP3.LUT R4, R3, R0, R7, 0xfe, !PT ;  /* 0x0000000003047212 */ /* 0x000fce00078efe07 */
.L_x_48150:
[----:B------:R-:W-:Y:S05]  /*55f0*/  BSYNC.RECONVERGENT B0 ;  /* 0x0000000000007941 */ /* 0x000fea0003800200 */
.L_x_48149:
[----:B------:R-:W0:Y:S02]  /*5600*/  F2I.S64.TRUNC R4, R4 ;  /* 0x0000000400047311 */ /* 0x000e24000020d900 */
[----:B0-----:R-:W-:Y:S01]  /*5610*/  PRMT R26, R4, 0x7610, R26 ;  /* 0x00007610041a7816 */ /* 0x001fe2000000001a */
[----:B------:R-:W-:Y:S06]  /*5620*/  BRA `(.L_x_48134) ;  /* 0x0000000400107947 */ /* 0x000fec0003800000 */
.L_x_48147:
        /* <DEDUP_REMOVED lines=21> */
.L_x_48156:
[----:B------:R-:W-:Y:S05]  /*5780*/  BSYNC.RECONVERGENT B1 ;  /* 0x0000000000017941 */ /* 0x000fea0003800200 */
.L_x_48155:
[----:B------:R-:W-:Y:S01]  /*5790*/  IMAD.SHL.U32 R0, R0, 0x200000, RZ ;  /* 0x0020000000007824 */ /* 0x000fe200078e00ff */
[----:B------:R-:W-:-:S04]  /*57a0*/  LEA R3, R3, 0x37800000, 0x17 ;  /* 0x3780000003037811 */ /* 0x000fc800078eb8ff */
[----:B------:R-:W-:-:S07]  /*57b0*/  LOP3.LUT R4, R3, R0, R7, 0xfe, !PT ;  /* 0x0000000003047212 */ /* 0x000fce00078efe07 */
.L_x_48154:
[----:B------:R-:W-:Y:S05]  /*57c0*/  BSYNC.RECONVERGENT B0 ;  /* 0x0000000000007941 */ /* 0x000fea0003800200 */
.L_x_48153:
[----:B------:R-:W0:Y:S02]  /*57d0*/  F2I.S64.TRUNC R4, R4 ;  /* 0x0000000400047311 */ /* 0x000e24000020d900 */
[----:B0-----:R-:W-:Y:S01]  /*57e0*/  PRMT R26, R4, 0x7610, R26 ;  /* 0x00007610041a7816 */ /* 0x001fe2000000001a */
[----:B------:R-:W-:Y:S06]  /*57f0*/  BRA `(.L_x_48134) ;  /* 0x00000000009c7947 */ /* 0x000fec0003800000 */
.L_x_48146:
        /* <DEDUP_REMOVED lines=14> */
.L_x_48160:
[----:B------:R-:W-:Y:S05]  /*58e0*/  BSYNC.RECONVERGENT B0 ;  /* 0x0000000000007941 */ /* 0x000fea0003800200 */
.L_x_48159:
[----:B------:R-:W0:Y:S02]  /*58f0*/  F2I.S64.TRUNC R4, R4 ;  /* 0x0000000400047311 */ /* 0x000e24000020d900 */
[----:B0-----:R-:W-:Y:S01]  /*5900*/  PRMT R26, R4, 0x7610, R26 ;  /* 0x00007610041a7816 */ /* 0x001fe2000000001a */
[----:B------:R-:W-:Y:S06]  /*5910*/  BRA `(.L_x_48134) ;  /* 0x0000000000547947 */ /* 0x000fec0003800000 */
.L_x_48133:
        /* <DEDUP_REMOVED lines=16> */
.L_x_48161:
[----:B------:R-:W-:Y:S01]  /*5a20*/  PRMT R26, RZ, 0x7610, R26 ;  /* 0x00007610ff1a7816 */ /* 0x000fe2000000001a */
[----:B------:R-:W-:Y:S06]  /*5a30*/  BRA `(.L_x_48134) ;  /* 0x00000000000c7947 */ /* 0x000fec0003800000 */
.L_x_48158:
[----:B------:R1:W5:Y:S01]  /*5a40*/  LDG.E.U8 R26, desc[UR36][R6.64] ;  /* 0x00000024061a7981 */ /* 0x000362000c1e1100 */
[----:B------:R-:W-:Y:S05]  /*5a50*/  BRA `(.L_x_48134) ;  /* 0x0000000000047947 */ /* 0x000fea0003800000 */
.L_x_48157:
[----:B------:R2:W5:Y:S02]  /*5a60*/  LDG.E.U8 R26, desc[UR36][R6.64] ;  /* 0x00000024061a7981 */ /* 0x000564000c1e1100 */
.L_x_48134:
[----:B------:R-:W-:-:S07]  /*5a70*/  VIADD R27, R27, 0x80 ;  /* 0x000000801b1b7836 */ /* 0x000fce0000000000 */
.L_x_48095:
[----:B------:R-:W-:Y:S05]  /*5a80*/  BSYNC.RECONVERGENT B6 ;  /* 0x0000000000067941 */ /* 0x000fea0003800200 */
.L_x_48094:
        /* <DEDUP_REMOVED lines=24> */
.L_x_48167:
[----:B------:R0:W5:Y:S01]  /*5c10*/  LDG.E.U8 R19, desc[UR36][R6.64] ;  /* 0x0000002406137981 */ /* 0x000162000c1e1100 */
[----:B------:R-:W-:Y:S05]  /*5c20*/  BRA `(.L_x_48169) ;  /* 0x0000000c00607947 */ /* 0x000fea0003800000 */
.L_x_48166:
        /* <DEDUP_REMOVED lines=8> */
.L_x_48171:
[----:B------:R3:W5:Y:S01]  /*5cb0*/  LDG.E.U8 R19, desc[UR36][R6.64] ;  /* 0x0000002406137981 */ /* 0x000762000c1e1100 */
[----:B------:R-:W-:Y:S05]  /*5cc0*/  BRA `(.L_x_48169) ;  /* 0x0000000c00387947 */ /* 0x000fea0003800000 */
.L_x_48170:
[----:B------:R2:W5:Y:S01]  /*5cd0*/  LDG.E.U16 R19, desc[UR36][R6.64] ;  /* 0x0000002406137981 */ /* 0x000562000c1e1500 */
[----:B------:R-:W-:Y:S05]  /*5ce0*/  BRA `(.L_x_48169) ;  /* 0x0000000c00307947 */ /* 0x000fea0003800000 */
.L_x_48165:
        /* <DEDUP_REMOVED lines=10> */
.L_x_48173:
[----:B------:R-:W2:Y:S02]  /*5d90*/  LDG.E.U16 R4, desc[UR36][R6.64] ;  /* 0x0000002406047981 */ /* 0x000ea4000c1e1500 */
[----:B--2---:R-:W-:-:S06]  /*5da0*/  HADD2.F32 R4, -RZ, R4.H0_H0 ;  /* 0x20000004ff047230 */ /* 0x004fcc0000004100 */
[----:B------:R-:W0:Y:S02]  /*5db0*/  F2I.S64.TRUNC R4, R4 ;  /* 0x0000000400047311 */ /* 0x000e24000020d900 */
[----:B0-----:R-:W-:Y:S01]  /*5dc0*/  PRMT R19, R4, 0x7610, R19 ;  /* 0x0000761004137816 */ /* 0x001fe20000000013 */
[----:B------:R-:W-:Y:S06]  /*5dd0*/  BRA `(.L_x_48169) ;  /* 0x0000000800f47947 */ /* 0x000fec0003800000 */
.L_x_48172:
        /* <DEDUP_REMOVED lines=10> */
.L_x_48175:
[----:B------:R-:W2:Y:S02]  /*5e80*/  LDG.E.U16 R6, desc[UR36][R6.64] ;  /* 0x0000002406067981 */ /* 0x000ea4000c1e1500 */
[----:B--2---:R-:W-:-:S06]  /*5e90*/  HADD2.F32 R4, -RZ, R6.H0_H0 ;  /* 0x20000006ff047230 */ /* 0x004fcc0000004100 */
[----:B------:R-:W0:Y:S02]  /*5ea0*/  F2I.S64.TRUNC R4, R4 ;  /* 0x0000000400047311 */ /* 0x000e24000020d900 */
[----:B0-----:R-:W-:Y:S01]  /*5eb0*/  PRMT R19, R4, 0x7610, R19 ;  /* 0x0000761004137816 */ /* 0x001fe20000000013 */
[----:B------:R-:W-:Y:S06]  /*5ec0*/  BRA `(.L_x_48169) ;  /* 0x0000000800b87947 */ /* 0x000fec0003800000 */
.L_x_48174:
[----:B------:R-:W2:Y:S02]  /*5ed0*/  LDG.E.64 R4, desc[UR36][R6.64] ;  /* 0x0000002406047981 */ /* 0x000ea4000c1e1b00 */
[----:B--2---:R-:W0:Y:S02]  /*5ee0*/  F2I.S64.F64.TRUNC R4, R4 ;  /* 0x0000000400047311 */ /* 0x004e24000030d900 */
[----:B0-----:R-:W-:Y:S01]  /*5ef0*/  PRMT R19, R4, 0x7610, R19 ;  /* 0x0000761004137816 */ /* 0x001fe20000000013 */
[----:B------:R-:W-:Y:S06]  /*5f00*/  BRA `(.L_x_48169) ;  /* 0x0000000800a87947 */ /* 0x000fec0003800000 */
.L_x_48164:
        /* <DEDUP_REMOVED lines=12> */
.L_x_48178:
[----:B------:R-:W2:Y:S02]  /*5fd0*/  LDG.E.64 R6, desc[UR36][R6.64] ;  /* 0x0000002406067981 */ /* 0x000ea4000c1e1b00 */
[----:B--2---:R-:W0:Y:S02]  /*5fe0*/  F2I.S64.F64.TRUNC R4, R6 ;  /* 0x0000000600047311 */ /* 0x004e24000030d900 */
[----:B0-----:R-:W-:Y:S01]  /*5ff0*/  PRMT R19, R4, 0x7610, R19 ;  /* 0x0000761004137816 */ /* 0x001fe20000000013 */
[----:B------:R-:W-:Y:S06]  /*6000*/  BRA `(.L_x_48169) ;  /* 0x0000000800687947 */ /* 0x000fec0003800000 */
.L_x_48177:
        /* <DEDUP_REMOVED lines=27> */
.L_x_48180:
        /* <DEDUP_REMOVED lines=15> */
.L_x_48179:
[----:B------:R-:W2:Y:S02]  /*62b0*/  LDG.E.U16 R4, desc[UR36][R6.64] ;  /* 0x0000002406047981 */ /* 0x000ea4000c1e1500 */
[----:B--2---:R-:W-:-:S06]  /*62c0*/  IMAD.U32 R4, R4, 0x10000, RZ ;  /* 0x0001000004047824 */ /* 0x004fcc00078e00ff */
[----:B------:R-:W0:Y:S02]  /*62d0*/  F2I.S64.TRUNC R4, R4 ;  /* 0x0000000400047311 */ /* 0x000e24000020d900 */
[----:B0-----:R-:W-:Y:S01]  /*62e0*/  PRMT R19, R4, 0x7610, R19 ;  /* 0x0000761004137816 */ /* 0x001fe20000000013 */
[----:B------:R-:W-:Y:S06]  /*62f0*/  BRA `(.L_x_48169) ;  /* 0x0000000400ac7947 */ /* 0x000fec0003800000 */
.L_x_48176:
        /* <DEDUP_REMOVED lines=10> */
.L_x_48183:
        /* <DEDUP_REMOVED lines=21> */
.L_x_48187:
[----:B------:R-:W-:Y:S05]  /*64f0*/  BSYNC.RECONVERGENT B1 ;  /* 0x0000000000017941 */ /* 0x000fea0003800200 */
.L_x_48186:
[----:B------:R-:W-:Y:S01]  /*6500*/  IMAD.SHL.U32 R0, R0, 0x100000, RZ ;  /* 0x0010000000007824 */ /* 0x000fe200078e00ff */
[----:B------:R-:W-:-:S04]  /*6510*/  LEA R3, R3, 0x3b800000, 0x17 ;  /* 0x3b80000003037811 */ /* 0x000fc800078eb8ff */
[----:B------:R-:W-:-:S07]  /*6520*/  LOP3.LUT R4, R3, R0, R7, 0xfe, !PT ;  /* 0x0000000003047212 */ /* 0x000fce00078efe07 */
.L_x_48185:
[----:B------:R-:W-:Y:S05]  /*6530*/  BSYNC.RECONVERGENT B0 ;  /* 0x0000000000007941 */ /* 0x000fea0003800200 */
.L_x_48184:
[----:B------:R-:W0:Y:S02]  /*6540*/  F2I.S64.TRUNC R4, R4 ;  /* 0x0000000400047311 */ /* 0x000e24000020d900 */
[----:B0-----:R-:W-:Y:S01]  /*6550*/  PRMT R19, R4, 0x7610, R19 ;  /* 0x0000761004137816 */ /* 0x001fe20000000013 */
[----:B------:R-:W-:Y:S06]  /*6560*/  BRA `(.L_x_48169) ;  /* 0x0000000400107947 */ /* 0x000fec0003800000 */
.L_x_48182:
        /* <DEDUP_REMOVED lines=21> */
.L_x_48191:
[----:B------:R-:W-:Y:S05]  /*66c0*/  BSYNC.RECONVERGENT B1 ;  /* 0x0000000000017941 */ /* 0x000fea0003800200 */
.L_x_48190:
[----:B------:R-:W-:Y:S01]  /*66d0*/  IMAD.SHL.U32 R0, R0, 0x200000, RZ ;  /* 0x0020000000007824 */ /* 0x000fe200078e00ff */
[----:B------:R-:W-:-:S04]  /*66e0*/  LEA R3, R3, 0x37800000, 0x17 ;  /* 0x3780000003037811 */ /* 0x000fc800078eb8ff */
[----:B------:R-:W-:-:S07]  /*66f0*/  LOP3.LUT R4, R3, R0, R7, 0xfe, !PT ;  /* 0x0000000003047212 */ /* 0x000fce00078efe07 */
.L_x_48189:
[----:B------:R-:W-:Y:S05]  /*6700*/  BSYNC.RECONVERGENT B0 ;  /* 0x0000000000007941 */ /* 0x000fea0003800200 */
.L_x_48188:
[----:B------:R-:W0:Y:S02]  /*6710*/  F2I.S64.TRUNC R4, R4 ;  /* 0x0000000400047311 */ /* 0x000e24000020d900 */
[----:B0-----:R-:W-:Y:S01]  /*6720*/  PRMT R19, R4, 0x7610, R19 ;  /* 0x0000761004137816 */ /* 0x001fe20000000013 */
[----:B------:R-:W-:Y:S06]  /*6730*/  BRA `(.L_x_48169) ;  /* 0x00000000009c7947 */ /* 0x000fec0003800000 */
.L_x_48181:
        /* <DEDUP_REMOVED lines=14> */
.L_x_48195:
[----:B------:R-:W-:Y:S05]  /*6820*/  BSYNC.RECONVERGENT B0 ;  /* 0x0000000000007941 */ /* 0x000fea0003800200 */
.L_x_48194:
[----:B------:R-:W0:Y:S02]  /*6830*/  F2I.S64.TRUNC R4, R4 ;  /* 0x0000000400047311 */ /* 0x000e24000020d900 */
[----:B0-----:R-:W-:Y:S01]  /*6840*/  PRMT R19, R4, 0x7610, R19 ;  /* 0x0000761004137816 */ /* 0x001fe20000000013 */
[----:B------:R-:W-:Y:S06]  /*6850*/  BRA `(.L_x_48169) ;  /* 0x0000000000547947 */ /* 0x000fec0003800000 */
.L_x_48168:
        /* <DEDUP_REMOVED lines=16> */
.L_x_48196:
[----:B------:R-:W-:Y:S01]  /*6960*/  PRMT R19, RZ, 0x7610, R19 ;  /* 0x00007610ff137816 */ /* 0x000fe20000000013 */
[----:B------:R-:W-:Y:S06]  /*6970*/  BRA `(.L_x_48169) ;  /* 0x00000000000c7947 */ /* 0x000fec0003800000 */
.L_x_48193:
[----:B------:R0:W5:Y:S01]  /*6980*/  LDG.E.U8 R19, desc[UR36][R6.64] ;  /* 0x0000002406137981 */ /* 0x000162000c1e1100 */
[----:B------:R-:W-:Y:S05]  /*6990*/  BRA `(.L_x_48169) ;  /* 0x0000000000047947 */ /* 0x000fea0003800000 */
.L_x_48192:
[----:B------:R0:W5:Y:S02]  /*69a0*/  LDG.E.U8 R19, desc[UR36][R6.64] ;  /* 0x0000002406137981 */ /* 0x000164000c1e1100 */
.L_x_48169:
        /* <DEDUP_REMOVED lines=19> */
.L_x_48200:
[----:B------:R0:W5:Y:S01]  /*6ae0*/  LDG.E.U8 R24, desc[UR36][R6.64] ;  /* 0x0000002406187981 */ /* 0x000162000c1e1100 */
[----:B------:R-:W-:Y:S05]  /*6af0*/  BRA `(.L_x_48163) ;  /* 0x0000000c005c7947 */ /* 0x000fea0003800000 */
.L_x_48199:
        /* <DEDUP_REMOVED lines=8> */
.L_x_48203:
[----:B------:R0:W5:Y:S01]  /*6b80*/  LDG.E.U8 R24, desc[UR36][R6.64] ;  /* 0x0000002406187981 */ /* 0x000162000c1e1100 */
[----:B------:R-:W-:Y:S05]  /*6b90*/  BRA `(.L_x_48163) ;  /* 0x0000000c00347947 */ /* 0x000fea0003800000 */
.L_x_48202:
[----:B------:R0:W5:Y:S01]  /*6ba0*/  LDG.E.U16 R24, desc[UR36][R6.64] ;  /* 0x0000002406187981 */ /* 0x000162000c1e1500 */
[----:B------:R-:W-:Y:S05]  /*6bb0*/  BRA `(.L_x_48163) ;  /* 0x0000000c002c7947 */ /* 0x000fea0003800000 */
.L_x_48198:
        /* <DEDUP_REMOVED lines=10> */
.L_x_48205:
[----:B------:R-:W2:Y:S02]  /*6c60*/  LDG.E.U16 R4, desc[UR36][R6.64] ;  /* 0x0000002406047981 */ /* 0x000ea4000c1e1500 */
[----:B--2---:R-:W-:-:S06]  /*6c70*/  HADD2.F32 R4, -RZ, R4.H0_H0 ;  /* 0x20000004ff047230 */ /* 0x004fcc0000004100 */
[----:B------:R-:W0:Y:S02]  /*6c80*/  F2I.S64.TRUNC R4, R4 ;  /* 0x0000000400047311 */ /* 0x000e24000020d900 */
[----:B0-----:R-:W-:Y:S01]  /*6c90*/  PRMT R24, R4, 0x7610, R24 ;  /* 0x0000761004187816 */ /* 0x001fe20000000018 */
[----:B------:R-:W-:Y:S06]  /*6ca0*/  BRA `(.L_x_48163) ;  /* 0x0000000800f07947 */ /* 0x000fec0003800000 */
.L_x_48204:
        /* <DEDUP_REMOVED lines=10> */
.L_x_48207:
[----:B------:R-:W2:Y:S02]  /*6d50*/  LDG.E.U16 R6, desc[UR36][R6.64] ;  /* 0x0000002406067981 */ /* 0x000ea4000c1e1500 */
[----:B--2---:R-:W-:-:S06]  /*6d60*/  HADD2.F32 R4, -RZ, R6.H0_H0 ;  /* 0x20000006ff047230 */ /* 0x004fcc0000004100 */
[----:B------:R-:W0:Y:S02]  /*6d70*/  F2I.S64.TRUNC R4, R4 ;  /* 0x0000000400047311 */ /* 0x000e24000020d900 */
[----:B0-----:R-:W-:Y:S01]  /*6d80*/  PRMT R24, R4, 0x7610, R24 ;  /* 0x0000761004187816 */ /* 0x001fe20000000018 */
[----:B------:R-:W-:Y:S06]  /*6d90*/  BRA `(.L_x_48163) ;  /* 0x0000000800b47947 */ /* 0x000fec0003800000 */
.L_x_48206:
[----:B------:R-:W2:Y:S02]  /*6da0*/  LDG.E.64 R4, desc[UR36][R6.64] ;  /* 0x0000002406047981 */ /* 0x000ea4000c1e1b00 */
[----:B--2---:R-:W0:Y:S02]  /*6db0*/  F2I.S64.F64.TRUNC R4, R4 ;  /* 0x0000000400047311 */ /* 0x004e24000030d900 */
[----:B0-----:R-:W-:Y:S01]  /*6dc0*/  PRMT R24, R4, 0x7610, R24 ;  /* 0x0000761004187816 */ /* 0x001fe20000000018 */
[----:B------:R-:W-:Y:S06]  /*6dd0*/  BRA `(.L_x_48163) ;  /* 0x0000000800a47947 */ /* 0x000fec0003800000 */
.L_x_48197:
        /* <DEDUP_REMOVED lines=12> */
.L_x_48210:
[----:B------:R-:W2:Y:S02]  /*6ea0*/  LDG.E.64 R6, desc[UR36][R6.64] ;  /* 0x0000002406067981 */ /* 0x000ea4000c1e1b00 */
[----:B--2---:R-:W0:Y:S02]  /*6eb0*/  F2I.S64.F64.TRUNC R4, R6 ;  /* 0x0000000600047311 */ /* 0x004e24000030d900 */
[----:B0-----:R-:W-:Y:S01]  /*6ec0*/  PRMT R24, R4, 0x7610, R24 ;  /* 0x0000761004187816 */ /* 0x001fe20000000018 */
[----:B------:R-:W-:Y:S06]  /*6ed0*/  BRA `(.L_x_48163) ;  /* 0x0000000800647947 */ /* 0x000fec0003800000 */
.L_x_48209:
        /* <DEDUP_REMOVED lines=27> */
.L_x_48212:
        /* <DEDUP_REMOVED lines=15> */
.L_x_48211:
[----:B------:R-:W2:Y:S02]  /*7180*/  LDG.E.U16 R4, desc[UR36][R6.64] ;  /* 0x0000002406047981 */ /* 0x000ea4000c1e1500 */
[----:B--2---:R-:W-:-:S06]  /*7190*/  IMAD.U32 R4, R4, 0x10000, RZ ;  /* 0x0001000004047824 */ /* 0x004fcc00078e00ff */
[----:B------:R-:W0:Y:S02]  /*71a0*/  F2I.S64.TRUNC R4, R4 ;  /* 0x0000000400047311 */ /* 0x000e24000020d900 */
[----:B0-----:R-:W-:Y:S01]  /*71b0*/  PRMT R24, R4, 0x7610, R24 ;  /* 0x0000761004187816 */ /* 0x001fe20000000018 */
[----:B------:R-:W-:Y:S06]  /*71c0*/  BRA `(.L_x_48163) ;  /* 0x0000000400a87947 */ /* 0x000fec0003800000 */
.L_x_48208:
        /* <DEDUP_REMOVED lines=10> */
.L_x_48215:
        /* <DEDUP_REMOVED lines=21> */
.L_x_48219:
[----:B------:R-:W-:Y:S05]  /*73c0*/  BSYNC.RECONVERGENT B1 ;  /* 0x0000000000017941 */ /* 0x000fea0003800200 */
.L_x_48218:
[----:B------:R-:W-:Y:S01]  /*73d0*/  IMAD.SHL.U32 R0, R0, 0x100000, RZ ;  /* 0x0010000000007824 */ /* 0x000fe200078e00ff */
[----:B------:R-:W-:-:S04]  /*73e0*/  LEA R3, R3, 0x3b800000, 0x17 ;  /* 0x3b80000003037811 */ /* 0x000fc800078eb8ff */
[----:B------:R-:W-:-:S07]  /*73f0*/  LOP3.LUT R4, R3, R0, R7, 0xfe, !PT ;  /* 0x0000000003047212 */ /* 0x000fce00078efe07 */
.L_x_48217:
[----:B------:R-:W-:Y:S05]  /*7400*/  BSYNC.RECONVERGENT B0 ;  /* 0x0000000000007941 */ /* 0x000fea0003800200 */
.L_x_48216:
[----:B------:R-:W0:Y:S02]  /*7410*/  F2I.S64.TRUNC R4, R4 ;  /* 0x0000000400047311 */ /* 0x000e24000020d900 */
[----:B0-----:R-:W-:Y:S01]  /*7420*/  PRMT R24, R4, 0x7610, R24 ;  /* 0x0000761004187816 */ /* 0x001fe20000000018 */
[----:B------:R-:W-:Y:S06]  /*7430*/  BRA `(.L_x_48163) ;  /* 0x00000004000c7947 */ /* 0x000fec0003800000 */
.L_x_48214:
        /* <DEDUP_REMOVED lines=21> */
.L_x_48223:
[----:B------:R-:W-:Y:S05]  /*7590*/  BSYNC.RECONVERGENT B1 ;  /* 0x0000000000017941 */ /* 0x000fea0003800200 */
.L_x_48222:
[----:B------:R-:W-:Y:S01]  /*75a0*/  IMAD.SHL.U32 R0, R0, 0x200000, RZ ;  /* 0x0020000000007824 */ /* 0x000fe200078e00ff */
[----:B------:R-:W-:-:S04]  /*75b0*/  LEA R3, R3, 0x37800000, 0x17 ;  /* 0x3780000003037811 */ /* 0x000fc800078eb8ff */
[----:B------:R-:W-:-:S07]  /*75c0*/  LOP3.LUT R4, R3, R0, R7, 0xfe, !PT ;  /* 0x0000000003047212 */ /* 0x000fce00078efe07 */
.L_x_48221:
[----:B------:R-:W-:Y:S05]  /*75d0*/  BSYNC.RECONVERGENT B0 ;  /* 0x0000000000007941 */ /* 0x000fea0003800200 */
.L_x_48220:
[----:B------:R-:W0:Y:S02]  /*75e0*/  F2I.S64.TRUNC R4, R4 ;  /* 0x0000000400047311 */ /* 0x000e24000020d900 */
[----:B0-----:R-:W-:Y:S01]  /*75f0*/  PRMT R24, R4, 0x7610, R24 ;  /* 0x0000761004187816 */ /* 0x001fe20000000018 */
[----:B------:R-:W-:Y:S06]  /*7600*/  BRA `(.L_x_48163) ;  /* 0x0000000000987947 */ /* 0x000fec0003800000 */
.L_x_48213:
        /* <DEDUP_REMOVED lines=14> */
.L_x_48227:
[----:B------:R-:W-:Y:S05]  /*76f0*/  BSYNC.RECONVERGENT B0 ;  /* 0x0000000000007941 */ /* 0x000fea0003800200 */
.L_x_48226:
[----:B------:R-:W0:Y:S02]  /*7700*/  F2I.S64.TRUNC R4, R4 ;  /* 0x0000000400047311 */ /* 0x000e24000020d900 */
[----:B0-----:R-:W-:Y:S01]  /*7710*/  PRMT R24, R4, 0x7610, R24 ;  /* 0x0000761004187816 */ /* 0x001fe20000000018 */
[----:B------:R-:W-:Y:S06]  /*7720*/  BRA `(.L_x_48163) ;  /* 0x0000000000507947 */ /* 0x000fec0003800000 */
.L_x_48201:
        /* <DEDUP_REMOVED lines=16> */
.L_x_48228:
[----:B------:R-:W-:Y:S05]  /*7830*/  BRA `(.L_x_48163) ;  /* 0x00000000000c7947 */ /* 0x000fea0003800000 */
.L_x_48225:
[----:B------:R0:W5:Y:S01]  /*7840*/  LDG.E.U8 R24, desc[UR36][R6.64] ;  /* 0x0000002406187981 */ /* 0x000162000c1e1100 */
[----:B------:R-:W-:Y:S05]  /*7850*/  BRA `(.L_x_48163) ;  /* 0x0000000000047947 */ /* 0x000fea0003800000 */
.L_x_48224:
[----:B------:R0:W5:Y:S02]  /*7860*/  LDG.E.U8 R24, desc[UR36][R6.64] ;  /* 0x0000002406187981 */ /* 0x000164000c1e1100 */
.L_x_48163:
[----:B------:R-:W-:Y:S05]  /*7870*/  BSYNC.RECONVERGENT B6 ;  /* 0x0000000000067941 */ /* 0x000fea0003800200 */
.L_x_48162:
[----:B------:R-:W-:Y:S01]  /*7880*/  ISETP.GE.AND P0, PT, R25, R16, PT ;  /* 0x000000101900720c */ /* 0x000fe20003f06270 */
[----:B------:R-:W-:-:S12]  /*7890*/  BSSY.RECONVERGENT B0, `(.L_x_48229) ;  /* 0x0000009000007945 */ /* 0x000fd80003800200 */
[----:B------:R-:W-:Y:S05]  /*78a0*/  @P0 BRA `(.L_x_48230) ;  /* 0x00000000001c0947 */ /* 0x000fea0003800000 */
[----:B012345:R-:W-:Y:S01]  /*78b0*/  LOP3.LUT P0, R7, R23, 0xff, RZ, 0xc0, !PT ;  /* 0x000000ff17077812 */ /* 0x03ffe2000780c0ff */
[----:B------:R-:W-:-:S12]  /*78c0*/  IMAD.MOV.U32 R3, RZ, RZ, 0xff ;  /* 0x000000ffff037424 */ /* 0x000fd800078e00ff */
[----:B------:R-:W-:Y:S05]  /*78d0*/  @!P0 BRA `(.L_x_48230) ;  /* 0x0000000000108947 */ /* 0x000fea0003800000 */
[----:B------:R-:W-:Y:S02]  /*78e0*/  LOP3.LUT R28, R28, 0xff, RZ, 0xc0, !PT ;  /* 0x000000ff1c1c7812 */ /* 0x000fe400078ec0ff */
[----:B------:R-:W-:-:S07]  /*78f0*/  MOV R4, 0x7910 ;  /* 0x0000791000047802 */ /* 0x000fce0000000f00 */
[----:B------:R-:W-:Y:S05]  /*7900*/  CALL.REL.NOINC `($__internal_91_$__cuda_sm20_rem_u16) ;  /* 0x0000003c00f07944 */ /* 0x000fea0003c00000 */
[----:B------:R-:W-:-:S07]  /*7910*/  PRMT R3, R7, 0x7610, R3 ;  /* 0x0000761007037816 */ /* 0x000fce0000000003 */
.L_x_48230:
[----:B------:R-:W-:Y:S05]  /*7920*/  BSYNC.RECONVERGENT B0 ;  /* 0x0000000000007941 */ /* 0x000fea0003800200 */
.L_x_48229:
[----:B-----5:R-:W-:Y:S01]  /*7930*/  VIADD R23, R25, 0x80 ;  /* 0x0000008019177836 */ /* 0x020fe20000000000 */
[----:B------:R-:W-:Y:S04]  /*7940*/  BSSY.RECONVERGENT B0, `(.L_x_48231) ;  /* 0x000000a000007945 */ /* 0x000fe80003800200 */
[----:B------:R-:W-:-:S13]  /*7950*/  ISETP.GE.AND P0, PT, R23, R16, PT ;  /* 0x000000101700720c */ /* 0x000fda0003f06270 */
[----:B------:R-:W-:Y:S05]  /*7960*/  @P0 BRA `(.L_x_48232) ;  /* 0x00000000001c0947 */ /* 0x000fea0003800000 */
[----:B01234-:R-:W-:Y:S01]  /*7970*/  LOP3.LUT P0, R7, R22, 0xff, RZ, 0xc0, !PT ;  /* 0x000000ff16077812 */ /* 0x01ffe2000780c0ff */
[----:B------:R-:W-:-:S12]  /*7980*/  IMAD.MOV.U32 R22, RZ, RZ, 0xff ;  /* 0x000000ffff167424 */ /* 0x000fd800078e00ff */
[----:B------:R-:W-:Y:S05]  /*7990*/  @!P0 BRA `(.L_x_48232) ;  /* 0x0000000000108947 */ /* 0x000fea0003800000 */
[----:B------:R-:W-:Y:S02]  /*79a0*/  LOP3.LUT R28, R17, 0xff, RZ, 0xc0, !PT ;  /* 0x000000ff111c7812 */ /* 0x000fe400078ec0ff */
[----:B------:R-:W-:-:S07]  /*79b0*/  MOV R4, 0x79d0 ;  /* 0x000079d000047802 */ /* 0x000fce0000000f00 */
[----:B------:R-:W-:Y:S05]  /*79c0*/  CALL.REL.NOINC `($__internal_91_$__cuda_sm20_rem_u16) ;  /* 0x0000003c00c07944 */ /* 0x000fea0003c00000 */
[----:B------:R-:W-:-:S07]  /*79d0*/  PRMT R22, R7, 0x7610, R22 ;  /* 0x0000761007167816 */ /* 0x000fce0000000016 */
.L_x_48232:
[----:B------:R-:W-:Y:S05]  /*79e0*/  BSYNC.RECONVERGENT B0 ;  /* 0x0000000000007941 */ /* 0x000fea0003800200 */
.L_x_48231:
[----:B------:R-:W-:Y:S01]  /*79f0*/  VIADD R5, R25, 0x100 ;  /* 0x0000010019057836 */ /* 0x000fe20000000000 */
        /* <DEDUP_REMOVED lines=10> */
.L_x_48234:
[----:B------:R-:W-:Y:S05]  /*7aa0*/  BSYNC.RECONVERGENT B0 ;  /* 0x0000000000007941 */ /* 0x000fea0003800200 */
.L_x_48233:
        /* <DEDUP_REMOVED lines=11> */
.L_x_48236:
[----:B------:R-:W-:Y:S05]  /*7b60*/  BSYNC.RECONVERGENT B0 ;  /* 0x0000000000007941 */ /* 0x000fea0003800200 */
.L_x_48235:
        /* <DEDUP_REMOVED lines=27> */
.L_x_48244:
[----:B------:R0:W-:Y:S01]  /*7d20*/  STG.E.U8 desc[UR36][R8.64], R3 ;  /* 0x0000000308007986 */ /* 0x0001e2000c101124 */
[----:B------:R-:W-:Y:S01]  /*7d30*/  IMAD.MOV.U32 R25, RZ, RZ, R23 ;  /* 0x000000ffff197224 */ /* 0x000fe200078e0017 */
[----:B------:R-:W-:Y:S06]  /*7d40*/  BRA `(.L_x_48246) ;  /* 0x0000000c00ac7947 */ /* 0x000fec0003800000 */
.L_x_48243:
        /* <DEDUP_REMOVED lines=11> */
.L_x_48248:
[----:B------:R-:W-:Y:S01]  /*7e00*/  LOP3.LUT R3, R3, 0xff, RZ, 0xc0, !PT ;  /* 0x000000ff03037812 */ /* 0x000fe200078ec0ff */
[----:B------:R-:W-:-:S04]  /*7e10*/  IMAD.MOV.U32 R25, RZ, RZ, R23 ;  /* 0x000000ffff197224 */ /* 0x000fc800078e0017 */
[----:B------:R0:W-:Y:S01]  /*7e20*/  STG.E desc[UR36][R8.64], R3 ;  /* 0x0000000308007986 */ /* 0x0001e2000c101924 */
[----:B------:R-:W-:Y:S05]  /*7e30*/  BRA `(.L_x_48246) ;  /* 0x0000000c00707947 */ /* 0x000fea0003800000 */
.L_x_48247:
[----:B------:R-:W-:Y:S01]  /*7e40*/  LOP3.LUT R3, R3, 0xff, RZ, 0xc0, !PT ;  /* 0x000000ff03037812 */ /* 0x000fe200078ec0ff */
[----:B------:R-:W-:-:S04]  /*7e50*/  IMAD.MOV.U32 R25, RZ, RZ, R23 ;  /* 0x000000ffff197224 */ /* 0x000fc800078e0017 */
[----:B------:R0:W-:Y:S01]  /*7e60*/  STG.E.U16 desc[UR36][R8.64], R3 ;  /* 0x0000000308007986 */ /* 0x0001e2000c101524 */
[----:B------:R-:W-:Y:S05]  /*7e70*/  BRA `(.L_x_48246) ;  /* 0x0000000c00607947 */ /* 0x000fea0003800000 */
.L_x_48242:
        /* <DEDUP_REMOVED lines=11> */
.L_x_48250:
[----:B------:R-:W-:Y:S01]  /*7f30*/  LOP3.LUT R3, R3, 0xff, RZ, 0xc0, !PT ;  /* 0x000000ff03037812 */ /* 0x000fe200078ec0ff */
[----:B------:R-:W-:-:S03]  /*7f40*/  IMAD.MOV.U32 R25, RZ, RZ, R23 ;  /* 0x000000ffff197224 */ /* 0x000fc600078e0017 */
[----:B------:R-:W0:Y:S02]  /*7f50*/  I2F.U16 R0, R3 ;  /* 0x0000000300007306 */ /* 0x000e240000101000 */
[----:B0-----:R-:W-:-:S05]  /*7f60*/  F2FP.F16.F32.PACK_AB R0, RZ, R0 ;  /* 0x00000000ff00723e */ /* 0x001fca00000000ff */
[----:B------:R0:W-:Y:S01]  /*7f70*/  STG.E.U16 desc[UR36][R8.64], R0 ;  /* 0x0000000008007986 */ /* 0x0001e2000c101524 */
[----:B------:R-:W-:Y:S05]  /*7f80*/  BRA `(.L_x_48246) ;  /* 0x0000000c001c7947 */ /* 0x000fea0003800000 */
.L_x_48249:
        /* <DEDUP_REMOVED lines=12> */
.L_x_48252:
[----:B------:R-:W-:Y:S01]  /*8050*/  LOP3.LUT R3, R3, 0xff, RZ, 0xc0, !PT ;  /* 0x000000ff03037812 */ /* 0x000fe200078ec0ff */
[----:B------:R-:W-:-:S05]  /*8060*/  IMAD.MOV.U32 R25, RZ, RZ, R23 ;  /* 0x000000ffff197224 */ /* 0x000fca00078e0017 */
[----:B------:R-:W0:Y:S02]  /*8070*/  I2F.U16 R3, R3 ;  /* 0x0000000300037306 */ /* 0x000e240000101000 */
[----:B0-----:R-:W-:-:S04]  /*8080*/  F2FP.F16.F32.PACK_AB R3, RZ, R3 ;  /* 0x00000003ff03723e */ /* 0x001fc800000000ff */
[----:B------:R-:W-:-:S05]  /*8090*/  PRMT R3, R3, 0x5410, RZ ;  /* 0x0000541003037816 */ /* 0x000fca00000000ff */
[----:B------:R0:W-:Y:S01]  /*80a0*/  STG.E desc[UR36][R8.64], R3 ;  /* 0x0000000308007986 */ /* 0x0001e2000c101924 */
[----:B------:R-:W-:Y:S05]  /*80b0*/  BRA `(.L_x_48246) ;  /* 0x0000000800d07947 */ /* 0x000fea0003800000 */
.L_x_48251:
[----:B------:R-:W-:Y:S01]  /*80c0*/  LOP3.LUT R4, R3, 0xff, RZ, 0xc0, !PT ;  /* 0x000000ff03047812 */ /* 0x000fe200078ec0ff */
[----:B------:R-:W-:-:S05]  /*80d0*/  IMAD.MOV.U32 R25, RZ, RZ, R23 ;  /* 0x000000ffff197224 */ /* 0x000fca00078e0017 */
[----:B------:R-:W0:Y:S02]  /*80e0*/  I2F.F64.U16 R4, R4 ;  /* 0x0000000400047312 */ /* 0x000e240000101800 */
[----:B0-----:R0:W-:Y:S01]  /*80f0*/  STG.E.64 desc[UR36][R8.64], R4 ;  /* 0x0000000408007986 */ /* 0x0011e2000c101b24 */
[----:B------:R-:W-:Y:S05]  /*8100*/  BRA `(.L_x_48246) ;  /* 0x0000000800bc7947 */ /* 0x000fea0003800000 */
.L_x_48241:
        /* <DEDUP_REMOVED lines=13> */
.L_x_48255:
[----:B------:R-:W-:Y:S02]  /*81e0*/  LOP3.LUT R4, R3, 0xff, RZ, 0xc0, !PT ;  /* 0x000000ff03047812 */ /* 0x000fe400078ec0ff */
[----:B--234-:R-:W-:Y:S01]  /*81f0*/  CS2R R6, SRZ ;  /* 0x0000000000067805 */ /* 0x01cfe2000001ff00 */
[----:B------:R-:W-:-:S03]  /*8200*/  IMAD.MOV.U32 R25, RZ, RZ, R23 ;  /* 0x000000ffff197224 */ /* 0x000fc600078e0017 */
[----:B------:R-:W0:Y:S02]  /*8210*/  I2F.F64.U16 R4, R4 ;  /* 0x0000000400047312 */ /* 0x000e240000101800 */
[----:B0-----:R0:W-:Y:S01]  /*8220*/  STG.E.128 desc[UR36][R8.64], R4 ;  /* 0x0000000408007986 */ /* 0x0011e2000c101d24 */
[----:B------:R-:W-:Y:S05]  /*8230*/  BRA `(.L_x_48246) ;  /* 0x0000000800707947 */ /* 0x000fea0003800000 */
.L_x_48254:
        /* <DEDUP_REMOVED lines=18> */
.L_x_48259:
[----:B------:R-:W-:Y:S05]  /*8360*/  BSYNC.RECONVERGENT B0 ;  /* 0x0000000000007941 */ /* 0x000fea0003800200 */
.L_x_48258:
[----:B------:R0:W-:Y:S01]  /*8370*/  STG.E.U8 desc[UR36][R8.64], R3 ;  /* 0x0000000308007986 */ /* 0x0001e2000c101124 */
[----:B------:R-:W-:Y:S01]  /*8380*/  IMAD.MOV.U32 R25, RZ, RZ, R23 ;  /* 0x000000ffff197224 */ /* 0x000fe200078e0017 */
[----:B------:R-:W-:Y:S06]  /*8390*/  BRA `(.L_x_48246) ;  /* 0x0000000800187947 */ /* 0x000fec0003800000 */
.L_x_48257:
        /* <DEDUP_REMOVED lines=20> */
.L_x_48256:
[----:B------:R-:W-:Y:S01]  /*84e0*/  LOP3.LUT R3, R3, 0xff, RZ, 0xc0, !PT ;  /* 0x000000ff03037812 */ /* 0x000fe200078ec0ff */
[----:B------:R-:W-:-:S03]  /*84f0*/  IMAD.MOV.U32 R25, RZ, RZ, R23 ;  /* 0x000000ffff197224 */ /* 0x000fc600078e0017 */
[----:B------:R-:W0:Y:S02]  /*8500*/  I2F.U16 R0, R3 ;  /* 0x0000000300007306 */ /* 0x000e240000101000 */
[----:B0-----:R-:W-:-:S05]  /*8510*/  F2FP.BF16.F32.PACK_AB R0, RZ, R0 ;  /* 0x00000000ff00723e */ /* 0x001fca00000010ff */
[----:B------:R0:W-:Y:S01]  /*8520*/  STG.E.U16 desc[UR36][R8.64], R0 ;  /* 0x0000000008007986 */ /* 0x0001e2000c101524 */
[----:B------:R-:W-:Y:S05]  /*8530*/  BRA `(.L_x_48246) ;  /* 0x0000000400b07947 */ /* 0x000fea0003800000 */
.L_x_48253:
        /* <DEDUP_REMOVED lines=12> */
.L_x_48262:
        /* <DEDUP_REMOVED lines=13> */
.L_x_48265:
[----:B------:R-:W-:-:S04]  /*86d0*/  SHF.R.U32.HI R0, RZ, 0x14, R3 ;  /* 0x00000014ff007819 */ /* 0x000fc80000011603 */
[----:B------:R-:W-:-:S04]  /*86e0*/  LOP3.LUT R0, R0, 0x1, RZ, 0xc0, !PT ;  /* 0x0000000100007812 */ /* 0x000fc800078ec0ff */
[----:B------:R-:W-:-:S04]  /*86f0*/  IADD3 R0, PT, PT, R3, 0x487ffff, R0 ;  /* 0x0487ffff03007810 */ /* 0x000fc80007ffe000 */
[----:B------:R-:W-:-:S04]  /*8700*/  SHF.R.U32.HI R0, RZ, 0x14, R0 ;  /* 0x00000014ff007819 */ /* 0x000fc80000011600 */
[----:B------:R-:W-:-:S07]  /*8710*/  LOP3.LUT R0, R0, 0xff, RZ, 0xc0, !PT ;  /* 0x000000ff00007812 */ /* 0x000fce00078ec0ff */
.L_x_48266:
[----:B------:R-:W-:-:S07]  /*8720*/  PRMT R4, R0, 0x7610, R4 ;  /* 0x0000761000047816 */ /* 0x000fce0000000004 */
.L_x_48264:
[----:B------:R-:W-:Y:S05]  /*8730*/  BSYNC.RECONVERGENT B0 ;  /* 0x0000000000007941 */ /* 0x000fea0003800200 */
.L_x_48263:
[----:B------:R0:W-:Y:S01]  /*8740*/  STG.E.U8 desc[UR36][R8.64], R4 ;  /* 0x0000000408007986 */ /* 0x0001e2000c101124 */
[----:B------:R-:W-:Y:S01]  /*8750*/  IMAD.MOV.U32 R25, RZ, RZ, R23 ;  /* 0x000000ffff197224 */ /* 0x000fe200078e0017 */
[----:B------:R-:W-:Y:S06]  /*8760*/  BRA `(.L_x_48246) ;  /* 0x0000000400247947 */ /* 0x000fec0003800000 */
.L_x_48261:
        /* <DEDUP_REMOVED lines=13> */
.L_x_48269:
[----:B------:R-:W-:-:S04]  /*8840*/  SHF.R.U32.HI R0, RZ, 0x15, R3 ;  /* 0x00000015ff007819 */ /* 0x000fc80000011603 */
[----:B------:R-:W-:-:S04]  /*8850*/  LOP3.LUT R0, R0, 0x1, RZ, 0xc0, !PT ;  /* 0x0000000100007812 */ /* 0x000fc800078ec0ff */
[----:B------:R-:W-:-:S04]  /*8860*/  IADD3 R0, PT, PT, R3, 0x88fffff, R0 ;  /* 0x088fffff03007810 */ /* 0x000fc80007ffe000 */
[----:B------:R-:W-:-:S04]  /*8870*/  SHF.R.U32.HI R0, RZ, 0x15, R0 ;  /* 0x00000015ff007819 */ /* 0x000fc80000011600 */
[----:B------:R-:W-:-:S07]  /*8880*/  LOP3.LUT R0, R0, 0xff, RZ, 0xc0, !PT ;  /* 0x000000ff00007812 */ /* 0x000fce00078ec0ff */
.L_x_48270:
[----:B------:R-:W-:-:S07]  /*8890*/  PRMT R4, R0, 0x7610, R4 ;  /* 0x0000761000047816 */ /* 0x000fce0000000004 */
.L_x_48268:
[----:B------:R-:W-:Y:S05]  /*88a0*/  BSYNC.RECONVERGENT B0 ;  /* 0x0000000000007941 */ /* 0x000fea0003800200 */
.L_x_48267:
[----:B------:R0:W-:Y:S01]  /*88b0*/  STG.E.U8 desc[UR36][R8.64], R4 ;  /* 0x0000000408007986 */ /* 0x0001e2000c101124 */
[----:B------:R-:W-:Y:S01]  /*88c0*/  IMAD.MOV.U32 R25, RZ, RZ, R23 ;  /* 0x000000ffff197224 */ /* 0x000fe200078e0017 */
[----:B------:R-:W-:Y:S06]  /*88d0*/  BRA `(.L_x_48246) ;  /* 0x0000000000c87947 */ /* 0x000fec0003800000 */
.L_x_48260:
[----:B------:R-:W-:-:S13]  /*88e0*/  ISETP.NE.AND P0, PT, R0, 0x1c, PT ;  /* 0x0000001c0000780c */ /* 0x000fda0003f05270 */
[----:B------:R-:W-:Y:S05]  /*88f0*/  @!P0 BRA `(.L_x_48271) ;  /* 0x0000000000b48947 */ /* 0x000fea0003800000 */
[----:B------:R-:W-:-:S13]  /*8900*/  ISETP.NE.AND P0, PT, R0, 0x1d, PT ;  /* 0x0000001d0000780c */ /* 0x000fda0003f05270 */
[----:B------:R-:W-:Y:S05]  /*8910*/  @!P0 BRA `(.L_x_48272) ;  /* 0x0000000000988947 */ /* 0x000fea0003800000 */
[----:B------:R-:W-:-:S13]  /*8920*/  ISETP.NE.AND P0, PT, R0, 0x2c, PT ;  /* 0x0000002c0000780c */ /* 0x000fda0003f05270 */
[----:B------:R-:W-:Y:S05]  /*8930*/  @!P0 BRA `(.L_x_48273) ;  /* 0x0000000000488947 */ /* 0x000fea0003800000 */
.L_x_48245:
        /* <DEDUP_REMOVED lines=16> */
.L_x_48274:
[----:B------:R-:W-:Y:S01]  /*8a40*/  IMAD.MOV.U32 R25, RZ, RZ, R23 ;  /* 0x000000ffff197224 */ /* 0x000fe200078e0017 */
[----:B------:R-:W-:Y:S06]  /*8a50*/  BRA `(.L_x_48246) ;  /* 0x0000000000687947 */ /* 0x000fec0003800000 */
.L_x_48273:
        /* <DEDUP_REMOVED lines=18> */
.L_x_48272:
[----:B------:R-:W-:Y:S01]  /*8b80*/  LOP3.LUT R4, R3, 0xff, RZ, 0xc0, !PT ;  /* 0x000000ff03047812 */ /* 0x000fe200078ec0ff */
[----:B------:R-:W-:Y:S02]  /*8b90*/  IMAD.MOV.U32 R5, RZ, RZ, RZ ;  /* 0x000000ffff057224 */ /* 0x000fe400078e00ff */
[----:B------:R-:W-:-:S03]  /*8ba0*/  IMAD.MOV.U32 R25, RZ, RZ, R23 ;  /* 0x000000ffff197224 */ /* 0x000fc600078e0017 */
[----:B------:R0:W-:Y:S01]  /*8bb0*/  STG.E.64 desc[UR36][R8.64], R4 ;  /* 0x0000000408007986 */ /* 0x0001e2000c101b24 */
[----:B------:R-:W-:Y:S05]  /*8bc0*/  BRA `(.L_x_48246) ;  /* 0x00000000000c7947 */ /* 0x000fea0003800000 */
.L_x_48271:
[----:B------:R-:W-:Y:S01]  /*8bd0*/  LOP3.LUT R3, R3, 0xff, RZ, 0xc0, !PT ;  /* 0x000000ff03037812 */ /* 0x000fe200078ec0ff */
[----:B------:R-:W-:-:S04]  /*8be0*/  IMAD.MOV.U32 R25, RZ, RZ, R23 ;  /* 0x000000ffff197224 */ /* 0x000fc800078e0017 */
[----:B------:R0:W-:Y:S03]  /*8bf0*/  STG.E desc[UR36][R8.64], R3 ;  /* 0x0000000308007986 */ /* 0x0001e6000c101924 */
.L_x_48246:
[----:B------:R-:W-:Y:S05]  /*8c00*/  BSYNC.RECONVERGENT B6 ;  /* 0x0000000000067941 */ /* 0x000fea0003800200 */
.L_x_48240:
        /* <DEDUP_REMOVED lines=24> */
.L_x_48280:
[----:B------:R0:W-:Y:S01]  /*8d90*/  STG.E.U8 desc[UR36][R8.64], R22 ;  /* 0x0000001608007986 */ /* 0x0001e2000c101124 */
[----:B------:R-:W-:Y:S05]  /*8da0*/  BRA `(.L_x_48282) ;  /* 0x0000000c004c7947 */ /* 0x000fea0003800000 */
.L_x_48279:
        /* <DEDUP_REMOVED lines=10> */
.L_x_48284:
[----:B------:R-:W-:-:S05]  /*8e50*/  LOP3.LUT R3, R22, 0xff, RZ, 0xc0, !PT ;  /* 0x000000ff16037812 */ /* 0x000fca00078ec0ff */
[----:B------:R0:W-:Y:S01]  /*8e60*/  STG.E desc[UR36][R8.64], R3 ;  /* 0x0000000308007986 */ /* 0x0001e2000c101924 */
[----:B------:R-:W-:Y:S05]  /*8e70*/  BRA `(.L_x_48282) ;  /* 0x0000000c00187947 */ /* 0x000fea0003800000 */
.L_x_48283:
[----:B------:R-:W-:-:S05]  /*8e80*/  LOP3.LUT R3, R22, 0xff, RZ, 0xc0, !PT ;  /* 0x000000ff16037812 */ /* 0x000fca00078ec0ff */
[----:B------:R0:W-:Y:S01]  /*8e90*/  STG.E.U16 desc[UR36][R8.64], R3 ;  /* 0x0000000308007986 */ /* 0x0001e2000c101524 */
[----:B------:R-:W-:Y:S05]  /*8ea0*/  BRA `(.L_x_48282) ;  /* 0x0000000c000c7947 */ /* 0x000fea0003800000 */
.L_x_48278:
        /* <DEDUP_REMOVED lines=10> */
.L_x_48286:
[----:B------:R-:W-:-:S04]  /*8f50*/  LOP3.LUT R22, R22, 0xff, RZ, 0xc0, !PT ;  /* 0x000000ff16167812 */ /* 0x000fc800078ec0ff */
[----:B------:R-:W0:Y:S02]  /*8f60*/  I2F.U16 R0, R22 ;  /* 0x0000001600007306 */ /* 0x000e240000101000 */
[----:B0-----:R-:W-:-:S05]  /*8f70*/  F2FP.F16.F32.PACK_AB R0, RZ, R0 ;  /* 0x00000000ff00723e */ /* 0x001fca00000000ff */
[----:B------:R0:W-:Y:S01]  /*8f80*/  STG.E.U16 desc[UR36][R8.64], R0 ;  /* 0x0000000008007986 */ /* 0x0001e2000c101524 */
[----:B------:R-:W-:Y:S05]  /*8f90*/  BRA `(.L_x_48282) ;  /* 0x0000000800d07947 */ /* 0x000fea0003800000 */
.L_x_48285:
        /* <DEDUP_REMOVED lines=11> */
.L_x_48288:
[----:B------:R-:W-:-:S06]  /*9050*/  LOP3.LUT R22, R22, 0xff, RZ, 0xc0, !PT ;  /* 0x000000ff16167812 */ /* 0x000fcc00078ec0ff */
[----:B------:R-:W0:Y:S02]  /*9060*/  I2F.U16 R22, R22 ;  /* 0x0000001600167306 */ /* 0x000e240000101000 */
[----:B0-----:R-:W-:-:S04]  /*9070*/  F2FP.F16.F32.PACK_AB R3, RZ, R22 ;  /* 0x00000016ff03723e */ /* 0x001fc800000000ff */
[----:B------:R-:W-:-:S05]  /*9080*/  PRMT R3, R3, 0x5410, RZ ;  /* 0x0000541003037816 */ /* 0x000fca00000000ff */
[----:B------:R0:W-:Y:S01]  /*9090*/  STG.E desc[UR36][R8.64], R3 ;  /* 0x0000000308007986 */ /* 0x0001e2000c101924 */
[----:B------:R-:W-:Y:S05]  /*90a0*/  BRA `(.L_x_48282) ;  /* 0x00000008008c7947 */ /* 0x000fea0003800000 */
.L_x_48287:
[----:B------:R-:W-:-:S06]  /*90b0*/  LOP3.LUT R4, R22, 0xff, RZ, 0xc0, !PT ;  /* 0x000000ff16047812 */ /* 0x000fcc00078ec0ff */
[----:B------:R-:W0:Y:S02]  /*90c0*/  I2F.F64.U16 R4, R4 ;  /* 0x0000000400047312 */ /* 0x000e240000101800 */
[----:B0-----:R0:W-:Y:S01]  /*90d0*/  STG.E.64 desc[UR36][R8.64], R4 ;  /* 0x0000000408007986 */ /* 0x0011e2000c101b24 */
[----:B------:R-:W-:Y:S05]  /*90e0*/  BRA `(.L_x_48282) ;  /* 0x00000008007c7947 */ /* 0x000fea0003800000 */
.L_x_48277:
        /* <DEDUP_REMOVED lines=13> */
.L_x_48292:
        /* <DEDUP_REMOVED lines=17> */
.L_x_48295:
[----:B------:R-:W-:-:S07]  /*92d0*/  PRMT R4, R0, 0x7610, R4 ;  /* 0x0000761000047816 */ /* 0x000fce0000000004 */
.L_x_48294:
[----:B------:R-:W-:Y:S05]  /*92e0*/  BSYNC.RECONVERGENT B0 ;  /* 0x0000000000007941 */ /* 0x000fea0003800200 */
.L_x_48293:
[----:B------:R0:W-:Y:S01]  /*92f0*/  STG.E.U8 desc[UR36][R8.64], R4 ;  /* 0x0000000408007986 */ /* 0x0001e2000c101124 */
[----:B------:R-:W-:Y:S05]  /*9300*/  BRA `(.L_x_48282) ;  /* 0x0000000400f47947 */ /* 0x000fea0003800000 */
.L_x_48291:
        /* <DEDUP_REMOVED lines=17> */
.L_x_48298:
[----:B------:R-:W-:-:S07]  /*9420*/  PRMT R4, R0, 0x7610, R4 ;  /* 0x0000761000047816 */ /* 0x000fce0000000004 */
.L_x_48297:
[----:B------:R-:W-:Y:S05]  /*9430*/  BSYNC.RECONVERGENT B0 ;  /* 0x0000000000007941 */ /* 0x000fea0003800200 */
.L_x_48296:
[----:B------:R0:W-:Y:S01]  /*9440*/  STG.E.U8 desc[UR36][R8.64], R4 ;  /* 0x0000000408007986 */ /* 0x0001e2000c101124 */
[----:B------:R-:W-:Y:S05]  /*9450*/  BRA `(.L_x_48282) ;  /* 0x0000000400a07947 */ /* 0x000fea0003800000 */
.L_x_48290:
        /* <DEDUP_REMOVED lines=22> */
.L_x_48300:
[----:B------:R-:W-:Y:S01]  /*95c0*/  LOP3.LUT R22, R22, 0xff, RZ, 0xc0, !PT ;  /* 0x000000ff16167812 */ /* 0x000fe200078ec0ff */
[----:B------:R-:W-:-:S05]  /*95d0*/  IMAD.MOV.U32 R23, RZ, RZ, RZ ;  /* 0x000000ffff177224 */ /* 0x000fca00078e00ff */
[----:B------:R0:W-:Y:S01]  /*95e0*/  STG.E.64 desc[UR36][R8.64], R22 ;  /* 0x0000001608007986 */ /* 0x0001e2000c101b24 */
[----:B------:R-:W-:Y:S05]  /*95f0*/  BRA `(.L_x_48282) ;  /* 0x0000000400387947 */ /* 0x000fea0003800000 */
.L_x_48299:
[----:B------:R-:W-:-:S05]  /*9600*/  LOP3.LUT R3, R22, 0xff, RZ, 0xc0, !PT ;  /* 0x000000ff16037812 */ /* 0x000fca00078ec0ff */
[----:B------:R0:W-:Y:S01]  /*9610*/  STG.E desc[UR36][R8.64], R3 ;  /* 0x0000000308007986 */ /* 0x0001e2000c101924 */
[----:B------:R-:W-:Y:S05]  /*9620*/  BRA `(.L_x_48282) ;  /* 0x00000004002c7947 */ /* 0x000fea0003800000 */
.L_x_48289:
        /* <DEDUP_REMOVED lines=10> */
.L_x_48302:
[----:B------:R-:W-:Y:S02]  /*96d0*/  LOP3.LUT R4, R22, 0xff, RZ, 0xc0, !PT ;  /* 0x000000ff16047812 */ /* 0x000fe400078ec0ff */
[----:B--234-:R-:W-:-:S04]  /*96e0*/  CS2R R6, SRZ ;  /* 0x0000000000067805 */ /* 0x01cfc8000001ff00 */
[----:B------:R-:W0:Y:S02]  /*96f0*/  I2F.F64.U16 R4, R4 ;  /* 0x0000000400047312 */ /* 0x000e240000101800 */
[----:B0-----:R0:W-:Y:S01]  /*9700*/  STG.E.128 desc[UR36][R8.64], R4 ;  /* 0x0000000408007986 */ /* 0x0011e2000c101d24 */
[----:B------:R-:W-:Y:S05]  /*9710*/  BRA `(.L_x_48282) ;  /* 0x0000000000f07947 */ /* 0x000fea0003800000 */
.L_x_48301:
[----:B------:R-:W-:-:S13]  /*9720*/  ISETP.NE.AND P0, PT, R0, 0xf, PT ;  /* 0x0000000f0000780c */ /* 0x000fda0003f05270 */
[----:B------:R-:W-:Y:S05]  /*9730*/  @!P0 BRA `(.L_x_48303) ;  /* 0x0000000000d88947 */ /* 0x000fea0003800000 */
[----:B------:R-:W-:-:S13]  /*9740*/  ISETP.NE.AND P0, PT, R0, 0x17, PT ;  /* 0x000000170000780c */ /* 0x000fda0003f05270 */
[----:B------:R-:W-:Y:S05]  /*9750*/  @!P0 BRA `(.L_x_48304) ;  /* 0x0000000000888947 */ /* 0x000fea0003800000 */
[----:B------:R-:W-:-:S13]  /*9760*/  ISETP.NE.AND P0, PT, R0, 0x18, PT ;  /* 0x000000180000780c */ /* 0x000fda0003f05270 */
[----:B------:R-:W-:Y:S05]  /*9770*/  @!P0 BRA `(.L_x_48305) ;  /* 0x0000000000448947 */ /* 0x000fea0003800000 */
.L_x_48281:
        /* <DEDUP_REMOVED lines=16> */
.L_x_48306:
[----:B------:R-:W-:Y:S05]  /*9880*/  BRA `(.L_x_48282) ;  /* 0x0000000000947947 */ /* 0x000fea0003800000 */
.L_x_48305:
        /* <DEDUP_REMOVED lines=12> */
.L_x_48308:
[----:B------:R-:W-:Y:S05]  /*9950*/  BSYNC.RECONVERGENT B0 ;  /* 0x0000000000007941 */ /* 0x000fea0003800200 */
.L_x_48307:
[----:B------:R0:W-:Y:S01]  /*9960*/  STG.E.U8 desc[UR36][R8.64], R3 ;  /* 0x0000000308007986 */ /* 0x0001e2000c101124 */
[----:B------:R-:W-:Y:S05]  /*9970*/  BRA `(.L_x_48282) ;  /* 0x0000000000587947 */ /* 0x000fea0003800000 */
.L_x_48304:
        /* <DEDUP_REMOVED lines=13> */
.L_x_48309:
[----:B------:R-:W-:Y:S01]  /*9a50*/  IMAD.MOV.U32 R3, RZ, RZ, 0x7f ;  /* 0x0000007fff037424 */ /* 0x000fe200078e00ff */
[----:B------:R-:W-:-:S04]  /*9a60*/  ISETP.GT.U32.AND P0, PT, R5, 0x7f800000, PT ;  /* 0x7f8000000500780c */ /* 0x000fc80003f04070 */
[----:B------:R-:W-:-:S05]  /*9a70*/  SEL R3, R3, 0x7c, P0 ;  /* 0x0000007c03037807 */ /* 0x000fca0000000000 */
[----:B------:R1:W-:Y:S01]  /*9a80*/  STG.E.U8 desc[UR36][R8.64], R3 ;  /* 0x0000000308007986 */ /* 0x0003e2000c101124 */
[----:B------:R-:W-:Y:S05]  /*9a90*/  BRA `(.L_x_48282) ;  /* 0x0000000000107947 */ /* 0x000fea0003800000 */
.L_x_48303:
[----:B------:R-:W-:-:S04]  /*9aa0*/  LOP3.LUT R22, R22, 0xff, RZ, 0xc0, !PT ;  /* 0x000000ff16167812 */ /* 0x000fc800078ec0ff */
[----:B------:R-:W0:Y:S02]  /*9ab0*/  I2F.U16 R0, R22 ;  /* 0x0000001600007306 */ /* 0x000e240000101000 */
[----:B0-----:R-:W-:-:S05]  /*9ac0*/  F2FP.BF16.F32.PACK_AB R0, RZ, R0 ;  /* 0x00000000ff00723e */ /* 0x001fca00000010ff */
[----:B------:R0:W-:Y:S02]  /*9ad0*/  STG.E.U16 desc[UR36][R8.64], R0 ;  /* 0x0000000008007986 */ /* 0x0001e4000c101524 */
.L_x_48282:
[----:B------:R-:W-:Y:S05]  /*9ae0*/  BSYNC.RECONVERGENT B6 ;  /* 0x0000000000067941 */ /* 0x000fea0003800200 */
.L_x_48276:
[----:B------:R-:W-:-:S07]  /*9af0*/  VIADD R25, R25, 0x80 ;  /* 0x0000008019197836 */ /* 0x000fce0000000000 */
.L_x_48239:
[----:B------:R-:W-:-:S13]  /*9b00*/  ISETP.GE.AND P0, PT, R25, R16, PT ;  /* 0x000000101900720c */ /* 0x000fda0003f06270 */
[----:B------:R-:W-:Y:S05]  /*9b10*/  @P0 BREAK.RELIABLE B7 ;  /* 0x0000000000070942 */ /* 0x000fea0003800100 */
[----:B------:R-:W-:Y:S05]  /*9b20*/  @P0 BRA `(.L_x_48275) ;  /* 0x0000000c00b40947 */ /* 0x000fea0003800000 */
[----:B------:R-:W-:Y:S05]  /*9b30*/  BSYNC.RELIABLE B7 ;  /* 0x0000000000077941 */ /* 0x000fea0003800100 */
.L_x_48238:
        /* <DEDUP_REMOVED lines=21> */
.L_x_48314:
[----:B------:R0:W-:Y:S01]  /*9c90*/  STG.E.U8 desc[UR36][R8.64], R17 ;  /* 0x0000001108007986 */ /* 0x0001e2000c101124 */
[----:B------:R-:W-:Y:S05]  /*9ca0*/  BRA `(.L_x_48316) ;  /* 0x0000000c004c7947 */ /* 0x000fea0003800000 */
.L_x_48313:
        /* <DEDUP_REMOVED lines=10> */
.L_x_48318:
[----:B------:R-:W-:-:S05]  /*9d50*/  LOP3.LUT R17, R17, 0xff, RZ, 0xc0, !PT ;  /* 0x000000ff11117812 */ /* 0x000fca00078ec0ff */
[----:B------:R0:W-:Y:S01]  /*9d60*/  STG.E desc[UR36][R8.64], R17 ;  /* 0x0000001108007986 */ /* 0x0001e2000c101924 */
[----:B------:R-:W-:Y:S05]  /*9d70*/  BRA `(.L_x_48316) ;  /* 0x0000000c00187947 */ /* 0x000fea0003800000 */
.L_x_48317:
[----:B------:R-:W-:-:S05]  /*9d80*/  LOP3.LUT R17, R17, 0xff, RZ, 0xc0, !PT ;  /* 0x000000ff11117812 */ /* 0x000fca00078ec0ff */
[----:B------:R0:W-:Y:S01]  /*9d90*/  STG.E.U16 desc[UR36][R8.64], R17 ;  /* 0x0000001108007986 */ /* 0x0001e2000c101524 */
[----:B------:R-:W-:Y:S05]  /*9da0*/  BRA `(.L_x_48316) ;  /* 0x0000000c000c7947 */ /* 0x000fea0003800000 */
.L_x_48312:
        /* <DEDUP_REMOVED lines=10> */
.L_x_48320:
[----:B------:R-:W-:-:S04]  /*9e50*/  LOP3.LUT R17, R17, 0xff, RZ, 0xc0, !PT ;  /* 0x000000ff11117812 */ /* 0x000fc800078ec0ff */
[----:B------:R-:W0:Y:S02]  /*9e60*/  I2F.U16 R0, R17 ;  /* 0x0000001100007306 */ /* 0x000e240000101000 */
[----:B0-----:R-:W-:-:S05]  /*9e70*/  F2FP.F16.F32.PACK_AB R0, RZ, R0 ;  /* 0x00000000ff00723e */ /* 0x001fca00000000ff */
[----:B------:R0:W-:Y:S01]  /*9e80*/  STG.E.U16 desc[UR36][R8.64], R0 ;  /* 0x0000000008007986 */ /* 0x0001e2000c101524 */
[----:B------:R-:W-:Y:S05]  /*9e90*/  BRA `(.L_x_48316) ;  /* 0x0000000800d07947 */ /* 0x000fea0003800000 */
.L_x_48319:
        /* <DEDUP_REMOVED lines=11> */
.L_x_48322:
[----:B------:R-:W-:-:S06]  /*9f50*/  LOP3.LUT R17, R17, 0xff, RZ, 0xc0, !PT ;  /* 0x000000ff11117812 */ /* 0x000fcc00078ec0ff */
[----:B------:R-:W0:Y:S02]  /*9f60*/  I2F.U16 R17, R17 ;  /* 0x0000001100117306 */ /* 0x000e240000101000 */
[----:B0-----:R-:W-:-:S04]  /*9f70*/  F2FP.F16.F32.PACK_AB R3, RZ, R17 ;  /* 0x00000011ff03723e */ /* 0x001fc800000000ff */
[----:B------:R-:W-:-:S05]  /*9f80*/  PRMT R3, R3, 0x5410, RZ ;  /* 0x0000541003037816 */ /* 0x000fca00000000ff */
[----:B------:R0:W-:Y:S01]  /*9f90*/  STG.E desc[UR36][R8.64], R3 ;  /* 0x0000000308007986 */ /* 0x0001e2000c101924 */
[----:B------:R-:W-:Y:S05]  /*9fa0*/  BRA `(.L_x_48316) ;  /* 0x00000008008c7947 */ /* 0x000fea0003800000 */
.L_x_48321:
[----:B------:R-:W-:-:S06]  /*9fb0*/  LOP3.LUT R4, R17, 0xff, RZ, 0xc0, !PT ;  /* 0x000000ff11047812 */ /* 0x000fcc00078ec0ff */
[----:B------:R-:W0:Y:S02]  /*9fc0*/  I2F.F64.U16 R4, R4 ;  /* 0x0000000400047312 */ /* 0x000e240000101800 */
[----:B0-----:R0:W-:Y:S01]  /*9fd0*/  STG.E.64 desc[UR36][R8.64], R4 ;  /* 0x0000000408007986 */ /* 0x0011e2000c101b24 */
[----:B------:R-:W-:Y:S05]  /*9fe0*/  BRA `(.L_x_48316) ;  /* 0x00000008007c7947 */ /* 0x000fea0003800000 */
.L_x_48311:
        /* <DEDUP_REMOVED lines=13> */
.L_x_48326:
        /* <DEDUP_REMOVED lines=17> */
.L_x_48329:
[----:B------:R-:W-:-:S07]  /*a1d0*/  PRMT R4, R0, 0x7610, R4 ;  /* 0x0000761000047816 */ /* 0x000fce0000000004 */
.L_x_48328:
[----:B------:R-:W-:Y:S05]  /*a1e0*/  BSYNC.RECONVERGENT B0 ;  /* 0x0000000000007941 */ /* 0x000fea0003800200 */
.L_x_48327:
[----:B------:R0:W-:Y:S01]  /*a1f0*/  STG.E.U8 desc[UR36][R8.64], R4 ;  /* 0x0000000408007986 */ /* 0x0001e2000c101124 */
[----:B------:R-:W-:Y:S05]  /*a200*/  BRA `(.L_x_48316) ;  /* 0x0000000400f47947 */ /* 0x000fea0003800000 */
.L_x_48325:
        /* <DEDUP_REMOVED lines=17> */
.L_x_48332:
[----:B------:R-:W-:-:S07]  /*a320*/  PRMT R4, R0, 0x7610, R4 ;  /* 0x0000761000047816 */ /* 0x000fce0000000004 */
.L_x_48331:
[----:B------:R-:W-:Y:S05]  /*a330*/  BSYNC.RECONVERGENT B0 ;  /* 0x0000000000007941 */ /* 0x000fea0003800200 */
.L_x_48330:
[----:B------:R0:W-:Y:S01]  /*a340*/  STG.E.U8 desc[UR36][R8.64], R4 ;  /* 0x0000000408007986 */ /* 0x0001e2000c101124 */
[----:B------:R-:W-:Y:S05]  /*a350*/  BRA `(.L_x_48316) ;  /* 0x0000000400a07947 */ /* 0x000fea0003800000 */
.L_x_48324:
        /* <DEDUP_REMOVED lines=22> */
.L_x_48334:
[----:B------:R-:W-:Y:S01]  /*a4c0*/  LOP3.LUT R4, R17, 0xff, RZ, 0xc0, !PT ;  /* 0x000000ff11047812 */ /* 0x000fe200078ec0ff */
[----:B------:R-:W-:-:S05]  /*a4d0*/  IMAD.MOV.U32 R5, RZ, RZ, RZ ;  /* 0x000000ffff057224 */ /* 0x000fca00078e00ff */
[----:B------:R0:W-:Y:S01]  /*a4e0*/  STG.E.64 desc[UR36][R8.64], R4 ;  /* 0x0000000408007986 */ /* 0x0001e2000c101b24 */
[----:B------:R-:W-:Y:S05]  /*a4f0*/  BRA `(.L_x_48316) ;  /* 0x0000000400387947 */ /* 0x000fea0003800000 */
.L_x_48333:
[----:B------:R-:W-:-:S05]  /*a500*/  LOP3.LUT R17, R17, 0xff, RZ, 0xc0, !PT ;  /* 0x000000ff11117812 */ /* 0x000fca00078ec0ff */
[----:B------:R0:W-:Y:S01]  /*a510*/  STG.E desc[UR36][R8.64], R17 ;  /* 0x0000001108007986 */ /* 0x0001e2000c101924 */
[----:B------:R-:W-:Y:S05]  /*a520*/  BRA `(.L_x_48316) ;  /* 0x00000004002c7947 */ /* 0x000fea0003800000 */
.L_x_48323:
        /* <DEDUP_REMOVED lines=10> */
.L_x_48336:
[----:B------:R-:W-:Y:S02]  /*a5d0*/  LOP3.LUT R4, R17, 0xff, RZ, 0xc0, !PT ;  /* 0x000000ff11047812 */ /* 0x000fe400078ec0ff */
[----:B--234-:R-:W-:-:S04]  /*a5e0*/  CS2R R6, SRZ ;  /* 0x0000000000067805 */ /* 0x01cfc8000001ff00 */
[----:B------:R-:W0:Y:S02]  /*a5f0*/  I2F.F64.U16 R4, R4 ;  /* 0x0000000400047312 */ /* 0x000e240000101800 */
[----:B0-----:R1:W-:Y:S01]  /*a600*/  STG.E.128 desc[UR36][R8.64], R4 ;  /* 0x0000000408007986 */ /* 0x0013e2000c101d24 */
[----:B------:R-:W-:Y:S05]  /*a610*/  BRA `(.L_x_48316) ;  /* 0x0000000000f07947 */ /* 0x000fea0003800000 */
.L_x_48335:
[----:B------:R-:W-:-:S13]  /*a620*/  ISETP.NE.AND P0, PT, R0, 0xf, PT ;  /* 0x0000000f0000780c */ /* 0x000fda0003f05270 */
[----:B------:R-:W-:Y:S05]  /*a630*/  @!P0 BRA `(.L_x_48337) ;  /* 0x0000000000d88947 */ /* 0x000fea0003800000 */
[----:B------:R-:W-:-:S13]  /*a640*/  ISETP.NE.AND P0, PT, R0, 0x17, PT ;  /* 0x000000170000780c */ /* 0x000fda0003f05270 */
[----:B------:R-:W-:Y:S05]  /*a650*/  @!P0 BRA `(.L_x_48338) ;  /* 0x0000000000888947 */ /* 0x000fea0003800000 */
[----:B------:R-:W-:-:S13]  /*a660*/  ISETP.NE.AND P0, PT, R0, 0x18, PT ;  /* 0x000000180000780c */ /* 0x000fda0003f05270 */
[----:B------:R-:W-:Y:S05]  /*a670*/  @!P0 BRA `(.L_x_48339) ;  /* 0x0000000000448947 */ /* 0x000fea0003800000 */
.L_x_48315:
        /* <DEDUP_REMOVED lines=16> */
.L_x_48340:
[----:B------:R-:W-:Y:S05]  /*a780*/  BRA `(.L_x_48316) ;  /* 0x0000000000947947 */ /* 0x000fea0003800000 */
.L_x_48339:
        /* <DEDUP_REMOVED lines=12> */
.L_x_48342:
[----:B------:R-:W-:Y:S05]  /*a850*/  BSYNC.RECONVERGENT B0 ;  /* 0x0000000000007941 */ /* 0x000fea0003800200 */
.L_x_48341:
[----:B------:R0:W-:Y:S01]  /*a860*/  STG.E.U8 desc[UR36][R8.64], R3 ;  /* 0x0000000308007986 */ /* 0x0001e2000c101124 */
[----:B------:R-:W-:Y:S05]  /*a870*/  BRA `(.L_x_48316) ;  /* 0x0000000000587947 */ /* 0x000fea0003800000 */
.L_x_48338:
        /* <DEDUP_REMOVED lines=13> */
.L_x_48343:
[----:B------:R-:W-:Y:S01]  /*a950*/  IMAD.MOV.U32 R3, RZ, RZ, 0x7f ;  /* 0x0000007fff037424 */ /* 0x000fe200078e00ff */
[----:B------:R-:W-:-:S04]  /*a960*/  ISETP.GT.U32.AND P0, PT, R17, 0x7f800000, PT ;  /* 0x7f8000001100780c */ /* 0x000fc80003f04070 */
[----:B------:R-:W-:-:S05]  /*a970*/  SEL R3, R3, 0x7c, P0 ;  /* 0x0000007c03037807 */ /* 0x000fca0000000000 */
[----:B------:R0:W-:Y:S01]  /*a980*/  STG.E.U8 desc[UR36][R8.64], R3 ;  /* 0x0000000308007986 */ /* 0x0001e2000c101124 */
[----:B------:R-:W-:Y:S05]  /*a990*/  BRA `(.L_x_48316) ;  /* 0x0000000000107947 */ /* 0x000fea0003800000 */
.L_x_48337:
[----:B------:R-:W-:-:S04]  /*a9a0*/  LOP3.LUT R17, R17, 0xff, RZ, 0xc0, !PT ;  /* 0x000000ff11117812 */ /* 0x000fc800078ec0ff */
[----:B------:R-:W0:Y:S02]  /*a9b0*/  I2F.U16 R0, R17 ;  /* 0x0000001100007306 */ /* 0x000e240000101000 */
[----:B0-----:R-:W-:-:S05]  /*a9c0*/  F2FP.BF16.F32.PACK_AB R0, RZ, R0 ;  /* 0x00000000ff00723e */ /* 0x001fca00000010ff */
[----:B------:R0:W-:Y:S02]  /*a9d0*/  STG.E.U16 desc[UR36][R8.64], R0 ;  /* 0x0000000008007986 */ /* 0x0001e4000c101524 */
.L_x_48316:
[----:B------:R-:W-:Y:S05]  /*a9e0*/  BSYNC.RECONVERGENT B6 ;  /* 0x0000000000067941 */ /* 0x000fea0003800200 */
.L_x_48310:
[----:B------:R-:W-:-:S07]  /*a9f0*/  VIADD R25, R25, 0x80 ;  /* 0x0000008019197836 */ /* 0x000fce0000000000 */
.L_x_48275:
[----:B------:R-:W-:Y:S05]  /*aa00*/  BSYNC.RECONVERGENT B8 ;  /* 0x0000000000087941 */ /* 0x000fea0003800200 */
.L_x_48237:
        /* <DEDUP_REMOVED lines=21> */
.L_x_48347:
[----:B------:R-:W-:Y:S01]  /*ab60*/  STG.E.U8 desc[UR36][R2.64], R18 ;  /* 0x0000001202007986 */ /* 0x000fe2000c101124 */
[----:B------:R-:W-:Y:S05]  /*ab70*/  EXIT ;  /* 0x000000000000794d */ /* 0x000fea0003800000 */
.L_x_48346:
        /* <DEDUP_REMOVED lines=10> */
.L_x_48350:
[----:B------:R-:W-:-:S05]  /*ac20*/  LOP3.LUT R5, R18, 0xff, RZ, 0xc0, !PT ;  /* 0x000000ff12057812 */ /* 0x000fca00078ec0ff */
[----:B------:R-:W-:Y:S01]  /*ac30*/  STG.E desc[UR36][R2.64], R5 ;  /* 0x0000000502007986 */ /* 0x000fe2000c101924 */
[----:B------:R-:W-:Y:S05]  /*ac40*/  EXIT ;  /* 0x000000000000794d */ /* 0x000fea0003800000 */
.L_x_48349:
[----:B------:R-:W-:-:S05]  /*ac50*/  LOP3.LUT R5, R18, 0xff, RZ, 0xc0, !PT ;  /* 0x000000ff12057812 */ /* 0x000fca00078ec0ff */
[----:B------:R-:W-:Y:S01]  /*ac60*/  STG.E.U16 desc[UR36][R2.64], R5 ;  /* 0x0000000502007986 */ /* 0x000fe2000c101524 */
[----:B------:R-:W-:Y:S05]  /*ac70*/  EXIT ;  /* 0x000000000000794d */ /* 0x000fea0003800000 */
.L_x_48345:
        /* <DEDUP_REMOVED lines=10> */
.L_x_48352:
[----:B------:R-:W-:-:S04]  /*ad20*/  LOP3.LUT R18, R18, 0xff, RZ, 0xc0, !PT ;  /* 0x000000ff12127812 */ /* 0x000fc800078ec0ff */
[----:B------:R-:W0:Y:S02]  /*ad30*/  I2F.U16 R0, R18 ;  /* 0x0000001200007306 */ /* 0x000e240000101000 */
[----:B0-----:R-:W-:-:S05]  /*ad40*/  F2FP.F16.F32.PACK_AB R0, RZ, R0 ;  /* 0x00000000ff00723e */ /* 0x001fca00000000ff */
[----:B------:R-:W-:Y:S01]  /*ad50*/  STG.E.U16 desc[UR36][R2.64], R0 ;  /* 0x0000000002007986 */ /* 0x000fe2000c101524 */
[----:B------:R-:W-:Y:S05]  /*ad60*/  EXIT ;  /* 0x000000000000794d */ /* 0x000fea0003800000 */
.L_x_48351:
        /* <DEDUP_REMOVED lines=11> */
.L_x_48354:
[----:B------:R-:W-:-:S06]  /*ae20*/  LOP3.LUT R18, R18, 0xff, RZ, 0xc0, !PT ;  /* 0x000000ff12127812 */ /* 0x000fcc00078ec0ff */
[----:B------:R-:W0:Y:S02]  /*ae30*/  I2F.U16 R18, R18 ;  /* 0x0000001200127306 */ /* 0x000e240000101000 */
[----:B0-----:R-:W-:-:S04]  /*ae40*/  F2FP.F16.F32.PACK_AB R5, RZ, R18 ;  /* 0x00000012ff05723e */ /* 0x001fc800000000ff */
[----:B------:R-:W-:-:S05]  /*ae50*/  PRMT R5, R5, 0x5410, RZ ;  /* 0x0000541005057816 */ /* 0x000fca00000000ff */
[----:B------:R-:W-:Y:S01]  /*ae60*/  STG.E desc[UR36][R2.64], R5 ;  /* 0x0000000502007986 */ /* 0x000fe2000c101924 */
[----:B------:R-:W-:Y:S05]  /*ae70*/  EXIT ;  /* 0x000000000000794d */ /* 0x000fea0003800000 */
.L_x_48353:
[----:B------:R-:W-:-:S06]  /*ae80*/  LOP3.LUT R4, R18, 0xff, RZ, 0xc0, !PT ;  /* 0x000000ff12047812 */ /* 0x000fcc00078ec0ff */
[----:B------:R-:W0:Y:S02]  /*ae90*/  I2F.F64.U16 R4, R4 ;  /* 0x0000000400047312 */ /* 0x000e240000101800 */
[----:B0-----:R-:W-:Y:S01]  /*aea0*/  STG.E.64 desc[UR36][R2.64], R4 ;  /* 0x0000000402007986 */ /* 0x001fe2000c101b24 */
[----:B------:R-:W-:Y:S05]  /*aeb0*/  EXIT ;  /* 0x000000000000794d */ /* 0x000fea0003800000 */
.L_x_48344:
        /* <DEDUP_REMOVED lines=13> */
.L_x_48358:
        /* <DEDUP_REMOVED lines=18> */
.L_x_48360:
[----:B------:R-:W-:Y:S05]  /*b0b0*/  BSYNC.RECONVERGENT B0 ;  /* 0x0000000000007941 */ /* 0x000fea0003800200 */
.L_x_48359:
[----:B------:R-:W-:Y:S01]  /*b0c0*/  STG.E.U8 desc[UR36][R2.64], R0 ;  /* 0x0000000002007986 */ /* 0x000fe2000c101124 */
[----:B------:R-:W-:Y:S05]  /*b0d0*/  EXIT ;  /* 0x000000000000794d */ /* 0x000fea0003800000 */
.L_x_48357:
        /* <DEDUP_REMOVED lines=18> */
.L_x_48362:
[----:B------:R-:W-:Y:S05]  /*b200*/  BSYNC.RECONVERGENT B0 ;  /* 0x0000000000007941 */ /* 0x000fea0003800200 */
.L_x_48361:
[----:B------:R-:W-:Y:S01]  /*b210*/  STG.E.U8 desc[UR36][R2.64], R0 ;  /* 0x0000000002007986 */ /* 0x000fe2000c101124 */
[----:B------:R-:W-:Y:S05]  /*b220*/  EXIT ;  /* 0x000000000000794d */ /* 0x000fea0003800000 */
.L_x_48356:
        /* <DEDUP_REMOVED lines=22> */
.L_x_48364:
[----:B------:R-:W-:Y:S01]  /*b390*/  LOP3.LUT R18, R18, 0xff, RZ, 0xc0, !PT ;  /* 0x000000ff12127812 */ /* 0x000fe200078ec0ff */
[----:B------:R-:W-:-:S05]  /*b3a0*/  IMAD.MOV.U32 R19, RZ, RZ, RZ ;  /* 0x000000ffff137224 */ /* 0x000fca00078e00ff */
[----:B------:R-:W-:Y:S01]  /*b3b0*/  STG.E.64 desc[UR36][R2.64], R18 ;  /* 0x0000001202007986 */ /* 0x000fe2000c101b24 */
[----:B------:R-:W-:Y:S05]  /*b3c0*/  EXIT ;  /* 0x000000000000794d */ /* 0x000fea0003800000 */
.L_x_48363:
[----:B------:R-:W-:-:S05]  /*b3d0*/  LOP3.LUT R5, R18, 0xff, RZ, 0xc0, !PT ;  /* 0x000000ff12057812 */ /* 0x000fca00078ec0ff */
[----:B------:R-:W-:Y:S01]  /*b3e0*/  STG.E desc[UR36][R2.64], R5 ;  /* 0x0000000502007986 */ /* 0x000fe2000c101924 */
[----:B------:R-:W-:Y:S05]  /*b3f0*/  EXIT ;  /* 0x000000000000794d */ /* 0x000fea0003800000 */
.L_x_48355:
        /* <DEDUP_REMOVED lines=10> */
.L_x_48366:
[----:B------:R-:W-:Y:S02]  /*b4a0*/  LOP3.LUT R4, R18, 0xff, RZ, 0xc0, !PT ;  /* 0x000000ff12047812 */ /* 0x000fe400078ec0ff */
[----:B--234-:R-:W-:-:S04]  /*b4b0*/  CS2R R6, SRZ ;  /* 0x0000000000067805 */ /* 0x01cfc8000001ff00 */
[----:B------:R-:W0:Y:S02]  /*b4c0*/  I2F.F64.U16 R4, R4 ;  /* 0x0000000400047312 */ /* 0x000e240000101800 */
[----:B0-----:R-:W-:Y:S01]  /*b4d0*/  STG.E.128 desc[UR36][R2.64], R4 ;  /* 0x0000000402007986 */ /* 0x001fe2000c101d24 */
[----:B------:R-:W-:Y:S05]  /*b4e0*/  EXIT ;  /* 0x000000000000794d */ /* 0x000fea0003800000 */
.L_x_48365:
[----:B------:R-:W-:-:S13]  /*b4f0*/  ISETP.NE.AND P0, PT, R0, 0xf, PT ;  /* 0x0000000f0000780c */ /* 0x000fda0003f05270 */
[----:B------:R-:W-:Y:S05]  /*b500*/  @!P0 BRA `(.L_x_48367) ;  /* 0x0000000000dc8947 */ /* 0x000fea0003800000 */
[----:B------:R-:W-:-:S13]  /*b510*/  ISETP.NE.AND P0, PT, R0, 0x17, PT ;  /* 0x000000170000780c */ /* 0x000fda0003f05270 */
[----:B------:R-:W-:Y:S05]  /*b520*/  @!P0 BRA `(.L_x_48368) ;  /* 0x0000000000888947 */ /* 0x000fea0003800000 */
[----:B------:R-:W-:-:S13]  /*b530*/  ISETP.NE.AND P0, PT, R0, 0x18, PT ;  /* 0x000000180000780c */ /* 0x000fda0003f05270 */
[----:B------:R-:W-:Y:S05]  /*b540*/  @!P0 BRA `(.L_x_48369) ;  /* 0x0000000000448947 */ /* 0x000fea0003800000 */
.L_x_48348:
        /* <DEDUP_REMOVED lines=16> */
.L_x_48370:
[----:B------:R-:W-:Y:S05]  /*b650*/  EXIT ;  /* 0x000000000000794d */ /* 0x000fea0003800000 */
.L_x_48369:
        /* <DEDUP_REMOVED lines=12> */
.L_x_48372:
[----:B------:R-:W-:Y:S05]  /*b720*/  BSYNC.RECONVERGENT B0 ;  /* 0x0000000000007941 */ /* 0x000fea0003800200 */
.L_x_48371:
[----:B------:R-:W-:Y:S01]  /*b730*/  STG.E.U8 desc[UR36][R2.64], R5 ;  /* 0x0000000502007986 */ /* 0x000fe2000c101124 */
[----:B------:R-:W-:Y:S05]  /*b740*/  EXIT ;  /* 0x000000000000794d */ /* 0x000fea0003800000 */
.L_x_48368:
        /* <DEDUP_REMOVED lines=14> */
.L_x_48373:
[----:B------:R-:W-:Y:S01]  /*b830*/  IMAD.MOV.U32 R5, RZ, RZ, 0x7f ;  /* 0x0000007fff057424 */ /* 0x000fe200078e00ff */
[----:B------:R-:W-:-:S04]  /*b840*/  ISETP.GT.U32.AND P0, PT, R7, 0x7f800000, PT ;  /* 0x7f8000000700780c */ /* 0x000fc80003f04070 */
[----:B------:R-:W-:-:S05]  /*b850*/  SEL R5, R5, 0x7c, P0 ;  /* 0x0000007c05057807 */ /* 0x000fca0000000000 */
[----:B------:R-:W-:Y:S01]  /*b860*/  STG.E.U8 desc[UR36][R2.64], R5 ;  /* 0x0000000502007986 */ /* 0x000fe2000c101124 */
[----:B------:R-:W-:Y:S05]  /*b870*/  EXIT ;  /* 0x000000000000794d */ /* 0x000fea0003800000 */
.L_x_48367:
[----:B------:R-:W-:-:S04]  /*b880*/  LOP3.LUT R18, R18, 0xff, RZ, 0xc0, !PT ;  /* 0x000000ff12127812 */ /* 0x000fc800078ec0ff */
[----:B------:R-:W0:Y:S02]  /*b890*/  I2F.U16 R0, R18 ;  /* 0x0000001200007306 */ /* 0x000e240000101000 */
[----:B0-----:R-:W-:-:S05]  /*b8a0*/  F2FP.BF16.F32.PACK_AB R0, RZ, R0 ;  /* 0x00000000ff00723e */ /* 0x001fca00000010ff */
[----:B------:R-:W-:Y:S01]  /*b8b0*/  STG.E.U16 desc[UR36][R2.64], R0 ;  /* 0x0000000002007986 */ /* 0x000fe2000c101524 */
[----:B------:R-:W-:Y:S05]  /*b8c0*/  EXIT ;  /* 0x000000000000794d */ /* 0x000fea0003800000 */
        .weak           $__internal_91_$__cuda_sm20_rem_u16
        .type           $__internal_91_$__cuda_sm20_rem_u16,@function
        .size           $__internal_91_$__cuda_sm20_rem_u16,(.L_x_49952 - $__internal_91_$__cuda_sm20_rem_u16)
$__internal_91_$__cuda_sm20_rem_u16:
        /* <DEDUP_REMOVED lines=19> */
[----:B------:R-:W-:Y:S05]  /*ba00*/  RET.REL.NODEC R4 `(_ZN2at6native27unrolled_elementwise_kernelINS0_13BinaryFunctorIhhhZZZNS0_21remainder_kernel_cudaERNS_18TensorIteratorBaseEENKUlvE_clEvENKUlvE_clEvEUlhhE_EESt5arrayIPcLm3EELi4E23TrivialOffsetCalculatorILi2EjESC_ILi1EjENS0_6memory12LoadWithCastILi2EEENSF_13StoreWithCastILi1EEEEEviT_T0_T2_T3_T4_T5_) ;  /* 0xffffff44047c7950 */ /* 0x000fea0003c3ffff */
.L_x_48374:
        /* <DEDUP_REMOVED lines=15> */
.L_x_49952:


//--------------------- .text._ZN2at6native18elementwise_kernelILi128ELi4EZNS0_22gpu_kernel_impl_nocastINS0_13BinaryFunctorIhhhZZZNS0_21remainder_kernel_cudaERNS_18TensorIteratorBaseEENKUlvE_clEvENKUlvE_clEvEUlhhE_EEEEvS5_RKT_EUliE_EEviT1_ --------------------------
	.section	.text._ZN2at6native18elementwise_kernelILi128ELi4EZNS0_22gpu_kernel_impl_nocastINS0_13BinaryFunctorIhhhZZZNS0_21remainder_kernel_cudaERNS_18TensorIteratorBaseEENKUlvE_clEvENKUlvE_clEvEUlhhE_EEEEvS5_RKT_EUliE_EEviT1_,"ax",@progbits
	.align	128
        .global         _ZN2at6native18elementwise_kernelILi128ELi4EZNS0_22gpu_kernel_impl_nocastINS0_13BinaryFunctorIhhhZZZNS0_21remainder_kernel_cudaERNS_18TensorIteratorBaseEENKUlvE_clEvENKUlvE_clEvEUlhhE_EEEEvS5_RKT_EUliE_EEviT1_
        .type           _ZN2at6native18elementwise_kernelILi128ELi4EZNS0_22gpu_kernel_impl_nocastINS0_13BinaryFunctorIhhhZZZNS0_21remainder_kernel_cudaERNS_18TensorIteratorBaseEENKUlvE_clEvENKUlvE_clEvEUlhhE_EEEEvS5_RKT_EUliE_EEviT1_,@function
        .size           _ZN2at6native18elementwise_kernelILi128ELi4EZNS0_22gpu_kernel_impl_nocastINS0_13BinaryFunctorIhhhZZZNS0_21remainder_kernel_cudaERNS_18TensorIteratorBaseEENKUlvE_clEvENKUlvE_clEvEUlhhE_EEEEvS5_RKT_EUliE_EEviT1_,(.L_x_49953 - _ZN2at6native18elementwise_kernelILi128ELi4EZNS0_22gpu_kernel_impl_nocastINS0_13BinaryFunctorIhhhZZZNS0_21remainder_kernel_cudaERNS_18TensorIteratorBaseEENKUlvE_clEvENKUlvE_clEvEUlhhE_EEEEvS5_RKT_EUliE_EEviT1_)
        .other          _ZN2at6native18elementwise_kernelILi128ELi4EZNS0_22gpu_kernel_impl_nocastINS0_13BinaryFunctorIhhhZZZNS0_21remainder_kernel_cudaERNS_18TensorIteratorBaseEENKUlvE_clEvENKUlvE_clEvEUlhhE_EEEEvS5_RKT_EUliE_EEviT1_,@"STO_CUDA_ENTRY STV_DEFAULT"
_ZN2at6native18elementwise_kernelILi128ELi4EZNS0_22gpu_kernel_impl_nocastINS0_13BinaryFunctorIhhhZZZNS0_21remainder_kernel_cudaERNS_18TensorIteratorBaseEENKUlvE_clEvENKUlvE_clEvEUlhhE_EEEEvS5_RKT_EUliE_EEviT1_:
.text._ZN2at6native18elementwise_kernelILi128ELi4EZNS0_22gpu_kernel_impl_nocastINS0_13BinaryFunctorIhhhZZZNS0_21remainder_kernel_cudaERNS_18TensorIteratorBaseEENKUlvE_clEvENKUlvE_clEvEUlhhE_EEEEvS5_RKT_EUliE_EEviT1_:
        /* <DEDUP_REMOVED lines=14> */
[----:B0-----:R-:W2:Y:S01]  /*00e0*/  LDG.E.U8 R0, desc[UR6][R4.64] ;  /* 0x0000000604007981 */ /* 0x001ea2000c1e1100 */
[----:B------:R-:W-:Y:S01]  /*00f0*/  HFMA2 R2, -RZ, RZ, 0, 1.5199184417724609375e-05 ;  /* 0x000000ffff027431 */ /* 0x000fe200000001ff */
[----:B--2---:R-:W-:-:S13]  /*0100*/  ISETP.NE.AND P0, PT, R0, RZ, PT ;  /* 0x000000ff0000720c */ /* 0x004fda0003f05270 */
[----:B------:R-:W-:Y:S05]  /*0110*/  @!P0 BRA `(.L_x_48378) ;  /* 0x0000000000188947 */ /* 0x000fea0003800000 */
[----:B------:R-:W0:Y:S02]  /*0120*/  LDC.64 R4, c[0x0][0x5f0] ;  /* 0x00017c00ff047b82 */ /* 0x000e240000000a00 */
[----:B0-----:R0:W5:Y:S01]  /*0130*/  LDG.E.U8 R4, desc[UR6][R4.64] ;  /* 0x0000000604047981 */ /* 0x001162000c1e1100 */
[----:B------:R-:W-:Y:S02]  /*0140*/  MOV R11, R0 ;  /* 0x00000000000b7202 */ /* 0x000fe40000000f00 */
[----:B------:R-:W-:-:S07]  /*0150*/  MOV R10, 0x170 ;  /* 0x00000170000a7802 */ /* 0x000fce0000000f00 */
[----:B0----5:R-:W-:Y:S05]  /*0160*/  CALL.REL.NOINC `($__internal_92_$__cuda_sm20_rem_u16) ;  /* 0x00000060005c7944 */ /* 0x021fea0003c00000 */
[----:B------:R-:W-:-:S07]  /*0170*/  PRMT R2, R11, 0x7610, R2 ;  /* 0x000076100b027816 */ /* 0x000fce0000000002 */
.L_x_48378:
[----:B------:R-:W0:Y:S01]  /*0180*/  LDC.64 R4, c[0x0][0x5e8] ;  /* 0x00017a00ff047b82 */ /* 0x000e220000000a00 */
[----:B------:R-:W-:Y:S01]  /*0190*/  IADD3 R3, PT, PT, R3, 0x80, RZ ;  /* 0x0000008003037810 */ /* 0x000fe20007ffe0ff */
[----:B0-----:R0:W-:Y:S06]  /*01a0*/  STG.E.U8 desc[UR6][R4.64], R2 ;  /* 0x0000000204007986 */ /* 0x0011ec000c101106 */
.L_x_48377:
[----:B------:R-:W-:Y:S05]  /*01b0*/  BSYNC.RECONVERGENT B0 ;  /* 0x0000000000007941 */ /* 0x000fea0003800200 */
.L_x_48376:
[----:B------:R-:W1:Y:S01]  /*01c0*/  LDCU UR4, c[0x0][0x380] ;  /* 0x00007000ff0477ac */ /* 0x000e620008000800 */
[----:B------:R-:W-:Y:S01]  /*01d0*/  BSSY.RECONVERGENT B0, `(.L_x_48379) ;  /* 0x0000011000007945 */ /* 0x000fe20003800200 */
[----:B-1----:R-:W-:-:S13]  /*01e0*/  ISETP.GE.AND P0, PT, R3, UR4, PT ;  /* 0x0000000403007c0c */ /* 0x002fda000bf06270 */
[----:B------:R-:W-:Y:S05]  /*01f0*/  @P0 BRA `(.L_x_48380) ;  /* 0x0000000000380947 */ /* 0x000fea0003800000 */
[----:B0-----:R-:W0:Y:S02]  /*0200*/  LDC.64 R4, c[0x0][0x5f8] ;  /* 0x00017e00ff047b82 */ /* 0x001e240000000a00 */
        /* <DEDUP_REMOVED lines=10> */
.L_x_48381:
[----:B------:R-:W0:Y:S01]  /*02b0*/  LDC.64 R4, c[0x0][0x5e8] ;  /* 0x00017a00ff047b82 */ /* 0x000e220000000a00 */
[----:B------:R-:W-:Y:S01]  /*02c0*/  IADD3 R3, PT, PT, R3, 0x80, RZ ;  /* 0x0000008003037810 */ /* 0x000fe20007ffe0ff */
[----:B0-----:R1:W-:Y:S06]  /*02d0*/  STG.E.U8 desc[UR6][R4.64], R2 ;  /* 0x0000000204007986 */ /* 0x0013ec000c101106 */
.L_x_48380:
[----:B------:R-:W-:Y:S05]  /*02e0*/  BSYNC.RECONVERGENT B0 ;  /* 0x0000000000007941 */ /* 0x000fea0003800200 */
.L_x_48379:
[----:B------:R-:W2:Y:S01]  /*02f0*/  LDCU UR4, c[0x0][0x380] ;  /* 0x00007000ff0477ac */ /* 0x000ea20008000800 */
[----:B------:R-:W-:Y:S01]  /*0300*/  BSSY.RECONVERGENT B0, `(.L_x_48382) ;  /* 0x0000011000007945 */ /* 0x000fe20003800200 */
[----:B--2---:R-:W-:-:S13]  /*0310*/  ISETP.GE.AND P0, PT, R3, UR4, PT ;  /* 0x0000000403007c0c */ /* 0x004fda000bf06270 */
[----:B------:R-:W-:Y:S05]  /*0320*/  @P0 BRA `(.L_x_48383) ;  /* 0x0000000000380947 */ /* 0x000fea0003800000 */
[----:B01----:R-:W0:Y:S02]  /*0330*/  LDC.64 R4, c[0x0][0x5f8] ;  /* 0x00017e00ff047b82 */ /* 0x003e240000000a00 */
        /* <DEDUP_REMOVED lines=10> */
.L_x_48384:
[----:B------:R-:W0:Y:S01]  /*03e0*/  LDC.64 R4, c[0x0][0x5e8] ;  /* 0x00017a00ff047b82 */ /* 0x000e220000000a00 */
[----:B------:R-:W-:Y:S01]  /*03f0*/  IADD3 R3, PT, PT, R3, 0x80, RZ ;  /* 0x0000008003037810 */ /* 0x000fe20007ffe0ff */
[----:B0-----:R2:W-:Y:S06]  /*0400*/  STG.E.U8 desc[UR6][R4.64], R2 ;  /* 0x0000000204007986 */ /* 0x0015ec000c101106 */
.L_x_48383:
[----:B------:R-:W-:Y:S05]  /*0410*/  BSYNC.RECONVERGENT B0 ;  /* 0x0000000000007941 */ /* 0x000fea0003800200 */
.L_x_48382:
[----:B------:R-:W3:Y:S02]  /*0420*/  LDCU UR4, c[0x0][0x380] ;  /* 0x00007000ff0477ac */ /* 0x000ee40008000800 */
[----:B---3--:R-:W-:-:S13]  /*0430*/  ISETP.GE.AND P0, PT, R3, UR4, PT ;  /* 0x0000000403007c0c */ /* 0x008fda000bf06270 */
[----:B------:R-:W-:Y:S05]  /*0440*/  @P0 EXIT ;  /* 0x000000000000094d */ /* 0x000fea0003800000 */
[----:B012---:R-:W0:Y:S02]  /*0450*/  LDC.64 R2, c[0x0][0x5f8] ;  /* 0x00017e00ff027b82 */ /* 0x007e240000000a00 */
        /* <DEDUP_REMOVED lines=10> */
.L_x_48385:
[----:B------:R-:W0:Y:S02]  /*0500*/  LDC.64 R2, c[0x0][0x5e8] ;  /* 0x00017a00ff027b82 */ /* 0x000e240000000a00 */
[----:B0-----:R-:W-:Y:S01]  /*0510*/  STG.E.U8 desc[UR6][R2.64], R0 ;  /* 0x0000000002007986 */ /* 0x001fe2000c101106 */
[----:B------:R-:W-:Y:S05]  /*0520*/  EXIT ;  /* 0x000000000000794d */ /* 0x000fea0003800000 */
.L_x_48375:
        /* <DEDUP_REMOVED lines=8> */
[----:B------:R-:W-:Y:S02]  /*05b0*/  MOV R4, RZ ;  /* 0x000000ff00047202 */ /* 0x000fe40000000f00 */
        /* <DEDUP_REMOVED lines=346> */
.L_x_48388:
[----:B------:R-:W0:Y:S02]  /*1b60*/  LDCU.64 UR4, c[0x0][0x5f8] ;  /* 0x0000bf00ff0477ac */ /* 0x000e240008000a00 */
[----:B0-----:R-:W-:-:S04]  /*1b70*/  IADD3 R6, P0, PT, R6, UR4, RZ ;  /* 0x0000000406067c10 */ /* 0x001fc8000ff1e0ff */
[----:B------:R-:W-:-:S05]  /*1b80*/  IADD3.X R7, PT, PT, RZ, UR5, RZ, P0, !PT ;  /* 0x00000005ff077c10 */ /* 0x000fca00087fe4ff */
[----:B------:R0:W2:Y:S01]  /*1b90*/  LDG.E.U8 R11, desc[UR6][R6.64] ;  /* 0x00000006060b7981 */ /* 0x0000a2000c1e1100 */
[----:B------:R-:W-:Y:S01]  /*1ba0*/  MOV R8, 0xff ;  /* 0x000000ff00087802 */ /* 0x000fe20000000f00 */
[----:B------:R-:W-:Y:S03]  /*1bb0*/  BSSY.RECONVERGENT B1, `(.L_x_48389) ;  /* 0x000000b000017945 */ /* 0x000fe60003800200 */
[----:B0-----:R-:W-:Y:S02]  /*1bc0*/  PRMT R7, R8, 0x7610, R7 ;  /* 0x0000761008077816 */ /* 0x001fe40000000007 */
[----:B--2---:R-:W-:-:S13]  /*1bd0*/  ISETP.NE.AND P0, PT, R11, RZ, PT ;  /* 0x000000ff0b00720c */ /* 0x004fda0003f05270 */
[----:B------:R-:W-:Y:S05]  /*1be0*/  @!P0 BRA `(.L_x_48390) ;  /* 0x00000000001c8947 */ /* 0x000fea0003800000 */
[----:B------:R-:W0:Y:S02]  /*1bf0*/  LDCU.64 UR4, c[0x0][0x5f0] ;  /* 0x0000be00ff0477ac */ /* 0x000e240008000a00 */
[----:B0-----:R-:W-:-:S04]  /*1c00*/  IADD3 R6, P0, PT, R4, UR4, RZ ;  /* 0x0000000404067c10 */ /* 0x001fc8000ff1e0ff */
[----:B------:R-:W-:-:S05]  /*1c10*/  IADD3.X R7, PT, PT, RZ, UR5, RZ, P0, !PT ;  /* 0x00000005ff077c10 */ /* 0x000fca00087fe4ff */
[----:B------:R0:W5:Y:S01]  /*1c20*/  LDG.E.U8 R4, desc[UR6][R6.64] ;  /* 0x0000000606047981 */ /* 0x000162000c1e1100 */
[----:B------:R-:W-:-:S07]  /*1c30*/  MOV R10, 0x1c50 ;  /* 0x00001c50000a7802 */ /* 0x000fce0000000f00 */
[----:B0----5:R-:W-:Y:S05]  /*1c40*/  CALL.REL.NOINC `($__internal_92_$__cuda_sm20_rem_u16) ;  /* 0x0000004400a47944 */ /* 0x021fea0003c00000 */
[----:B------:R-:W-:-:S07]  /*1c50*/  PRMT R7, R11, 0x7610, R7 ;  /* 0x000076100b077816 */ /* 0x000fce0000000007 */
.L_x_48390:
[----:B------:R-:W-:Y:S05]  /*1c60*/  BSYNC.RECONVERGENT B1 ;  /* 0x0000000000017941 */ /* 0x000fea0003800200 */
.L_x_48389:
[----:B------:R-:W0:Y:S01]  /*1c70*/  LDCU.64 UR4, c[0x0][0x5e8] ;  /* 0x0000bd00ff0477ac */ /* 0x000e220008000a00 */
[----:B------:R-:W-:Y:S02]  /*1c80*/  IADD3 R3, PT, PT, R3, 0x80, RZ ;  /* 0x0000008003037810 */ /* 0x000fe40007ffe0ff */
[----:B0-----:R-:W-:-:S04]  /*1c90*/  IADD3 R4, P0, PT, R5, UR4, RZ ;  /* 0x0000000405047c10 */ /* 0x001fc8000ff1e0ff */
[----:B------:R-:W-:-:S05]  /*1ca0*/  IADD3.X R5, PT, PT, RZ, UR5, RZ, P0, !PT ;  /* 0x00000005ff057c10 */ /* 0x000fca00087fe4ff */
[----:B------:R0:W-:Y:S04]  /*1cb0*/  STG.E.U8 desc[UR6][R4.64], R7 ;  /* 0x0000000704007986 */ /* 0x0001e8000c101106 */
.L_x_48387:
[----:B------:R-:W-:Y:S05]  /*1cc0*/  BSYNC.RECONVERGENT B0 ;  /* 0x0000000000007941 */ /* 0x000fea0003800200 */
.L_x_48386:
        /* <DEDUP_REMOVED lines=352> */
.L_x_48393:
        /* <DEDUP_REMOVED lines=16> */
.L_x_48395:
[----:B------:R-:W-:Y:S05]  /*33d0*/  BSYNC.RECONVERGENT B1 ;  /* 0x0000000000017941 */ /* 0x000fea0003800200 */
.L_x_48394:
[----:B------:R-:W0:Y:S01]  /*33e0*/  LDCU.64 UR4, c[0x0][0x5e8] ;  /* 0x0000bd00ff0477ac */ /* 0x000e220008000a00 */
[----:B------:R-:W-:Y:S02]  /*33f0*/  IADD3 R3, PT, PT, R3, 0x80, RZ ;  /* 0x0000008003037810 */ /* 0x000fe40007ffe0ff */
[----:B0-----:R-:W-:-:S04]  /*3400*/  IADD3 R4, P0, PT, R5, UR4, RZ ;  /* 0x0000000405047c10 */ /* 0x001fc8000ff1e0ff */
[----:B------:R-:W-:-:S05]  /*3410*/  IADD3.X R5, PT, PT, RZ, UR5, RZ, P0, !PT ;  /* 0x00000005ff057c10 */ /* 0x000fca00087fe4ff */
[----:B------:R1:W-:Y:S04]  /*3420*/  STG.E.U8 desc[UR6][R4.64], R7 ;  /* 0x0000000704007986 */ /* 0x0003e8000c101106 */
.L_x_48392:
[----:B------:R-:W-:Y:S05]  /*3430*/  BSYNC.RECONVERGENT B0 ;  /* 0x0000000000007941 */ /* 0x000fea0003800200 */
.L_x_48391:
        /* <DEDUP_REMOVED lines=352> */
.L_x_48398:
        /* <DEDUP_REMOVED lines=16> */
.L_x_48400:
[----:B------:R-:W-:Y:S05]  /*4b40*/  BSYNC.RECONVERGENT B1 ;  /* 0x0000000000017941 */ /* 0x000fea0003800200 */
.L_x_48399:
[----:B------:R-:W0:Y:S01]  /*4b50*/  LDCU.64 UR4, c[0x0][0x5e8] ;  /* 0x0000bd00ff0477ac */ /* 0x000e220008000a00 */
[----:B------:R-:W-:Y:S02]  /*4b60*/  IADD3 R3, PT, PT, R3, 0x80, RZ ;  /* 0x0000008003037810 */ /* 0x000fe40007ffe0ff */
[----:B0-----:R-:W-:-:S04]  /*4b70*/  IADD3 R4, P0, PT, R5, UR4, RZ ;  /* 0x0000000405047c10 */ /* 0x001fc8000ff1e0ff */
[----:B------:R-:W-:-:S05]  /*4b80*/  IADD3.X R5, PT, PT, RZ, UR5, RZ, P0, !PT ;  /* 0x00000005ff057c10 */ /* 0x000fca00087fe4ff */
[----:B------:R2:W-:Y:S04]  /*4b90*/  STG.E.U8 desc[UR6][R4.64], R7 ;  /* 0x0000000704007986 */ /* 0x0005e8000c101106 */
.L_x_48397:
[----:B------:R-:W-:Y:S05]  /*4ba0*/  BSYNC.RECONVERGENT B0 ;  /* 0x0000000000007941 */ /* 0x000fea0003800200 */
.L_x_48396:
        /* <DEDUP_REMOVED lines=9> */
[----:B---3--:R-:W-:Y:S01]  /*4c40*/  IMAD.HI.U32 R6, R3, UR4, R4 ;  /* 0x0000000403067c27 */ /* 0x008fe2000f8e0004 */
        /* <DEDUP_REMOVED lines=341> */
.L_x_48401:
[----:B------:R-:W0:Y:S01]  /*61a0*/  LDCU.128 UR8, c[0x0][0x5f0] ;  /* 0x0000be00ff0877ac */ /* 0x000e220008000c00 */
[----:B------:R-:W1:Y:S01]  /*61b0*/  LDCU.64 UR4, c[0x0][0x5e8] ;  /* 0x0000bd00ff0477ac */ /* 0x000e620008000a00 */
[----:B0-----:R-:W-:-:S04]  /*61c0*/  IADD3 R4, P0, PT, R4, UR10, RZ ;  /* 0x0000000a04047c10 */ /* 0x001fc8000ff1e0ff */
[----:B------:R-:W-:-:S05]  /*61d0*/  IADD3.X R5, PT, PT, RZ, UR11, RZ, P0, !PT ;  /* 0x0000000bff057c10 */ /* 0x000fca00087fe4ff */
[----:B------:R-:W2:Y:S01]  /*61e0*/  LDG.E.U8 R11, desc[UR6][R4.64] ;  /* 0x00000006040b7981 */ /* 0x000ea2000c1e1100 */
[----:B------:R-:W-:Y:S01]  /*61f0*/  IADD3 R6, P2, PT, R2, UR8, RZ ;  /* 0x0000000802067c10 */ /* 0x000fe2000ff5e0ff */
[----:B------:R-:W-:Y:S01]  /*6200*/  BSSY.RECONVERGENT B0, `(.L_x_48402) ;  /* 0x000000b000007945 */ /* 0x000fe20003800200 */
[----:B-1----:R-:W-:Y:S02]  /*6210*/  IADD3 R2, P1, PT, R3, UR4, RZ ;  /* 0x0000000403027c10 */ /* 0x002fe4000ff3e0ff */
[----:B------:R-:W-:Y:S02]  /*6220*/  IADD3.X R7, PT, PT, RZ, UR9, RZ, P2, !PT ;  /* 0x00000009ff077c10 */ /* 0x000fe400097fe4ff */
[----:B------:R-:W-:Y:S02]  /*6230*/  IADD3.X R3, PT, PT, RZ, UR5, RZ, P1, !PT ;  /* 0x00000005ff037c10 */ /* 0x000fe40008ffe4ff */
[----:B------:R-:W-:Y:S02]  /*6240*/  MOV R0, 0xff ;  /* 0x000000ff00007802 */ /* 0x000fe40000000f00 */
[----:B--2---:R-:W-:-:S13]  /*6250*/  ISETP.NE.AND P0, PT, R11, RZ, PT ;  /* 0x000000ff0b00720c */ /* 0x004fda0003f05270 */
[----:B------:R-:W-:Y:S05]  /*6260*/  @!P0 BRA `(.L_x_48403) ;  /* 0x0000000000108947 */ /* 0x000fea0003800000 */
[----:B------:R0:W5:Y:S01]  /*6270*/  LDG.E.U8 R4, desc[UR6][R6.64] ;  /* 0x0000000606047981 */ /* 0x000162000c1e1100 */
[----:B------:R-:W-:-:S07]  /*6280*/  MOV R10, 0x62a0 ;  /* 0x000062a0000a7802 */ /* 0x000fce0000000f00 */
[----:B0----5:R-:W-:Y:S05]  /*6290*/  CALL.REL.NOINC `($__internal_92_$__cuda_sm20_rem_u16) ;  /* 0x0000000000107944 */ /* 0x021fea0003c00000 */
[----:B------:R-:W-:-:S07]  /*62a0*/  PRMT R0, R11, 0x7610, R0 ;  /* 0x000076100b007816 */ /* 0x000fce0000000000 */
.L_x_48403:
[----:B------:R-:W-:Y:S05]  /*62b0*/  BSYNC.RECONVERGENT B0 ;  /* 0x0000000000007941 */ /* 0x000fea0003800200 */
.L_x_48402:
[----:B------:R-:W-:Y:S01]  /*62c0*/  STG.E.U8 desc[UR6][R2.64], R0 ;  /* 0x0000000002007986 */ /* 0x000fe2000c101106 */
[----:B------:R-:W-:Y:S05]  /*62d0*/  EXIT ;  /* 0x000000000000794d */ /* 0x000fea0003800000 */
        .weak           $__internal_92_$__cuda_sm20_rem_u16
        .type           $__internal_92_$__cuda_sm20_rem_u16,@function
        .size           $__internal_92_$__cuda_sm20_rem_u16,(.L_x_49953 - $__internal_92_$__cuda_sm20_rem_u16)
$__internal_92_$__cuda_sm20_rem_u16:
        /* <DEDUP_REMOVED lines=12> */
[----:B------:R-:W-:Y:S01]  /*63a0*/  FMUL.RZ R9, R6, R7 ;  /* 0x0000000706097220 */ /* 0x000fe2000040c000 */
[----:B------:R-:W-:-:S05]  /*63b0*/  HFMA2 R7, -RZ, RZ, 0, 0 ;  /* 0x00000000ff077431 */ /* 0x000fca00000001ff */
[----:B------:R-:W0:Y:S02]  /*63c0*/  F2I.U32.TRUNC.NTZ R9, R9 ;  /* 0x0000000900097305 */ /* 0x000e24000020f000 */
[----:B0-----:R-:W-:-:S04]  /*63d0*/  LOP3.LUT R6, R9, 0xffff, RZ, 0xc0, !PT ;  /* 0x0000ffff09067812 */ /* 0x001fc800078ec0ff */
[----:B------:R-:W-:-:S05]  /*63e0*/  IADD3 R6, PT, PT, -R6, RZ, RZ ;  /* 0x000000ff06067210 */ /* 0x000fca0007ffe1ff */
[----:B------:R-:W-:Y:S01]  /*63f0*/  IMAD R11, R11, R6, R4 ;  /* 0x000000060b0b7224 */ /* 0x000fe200078e0204 */
[----:B------:R-:W-:Y:S02]  /*6400*/  MOV R6, R10 ;  /* 0x0000000a00067202 */ /* 0x000fe40000000f00 */
[----:B------:R-:W-:Y:S02]  /*6410*/  @!P0 MOV R11, 0xffffffff ;  /* 0xffffffff000b8802 */ /* 0x000fe40000000f00 */
[----:B------:R-:W-:Y:S05]  /*6420*/  RET.REL.NODEC R6 `(_ZN2at6native18elementwise_kernelILi128ELi4EZNS0_22gpu_kernel_impl_nocastINS0_13BinaryFunctorIhhhZZZNS0_21remainder_kernel_cudaERNS_18TensorIteratorBaseEENKUlvE_clEvENKUlvE_clEvEUlhhE_EEEEvS5_RKT_EUliE_EEviT1_) ;  /* 0xffffff9806f47950 */ /* 0x000fea0003c3ffff */
.L_x_48404:
        /* <DEDUP_REMOVED lines=13> */
.L_x_49953:


//--------------------- .text._ZN2at6native27unrolled_elementwise_kernelINS0_13BinaryFunctorIhhhZZZNS0_21remainder_kernel_cudaERNS_18TensorIteratorBaseEENKUlvE_clEvENKUlvE_clEvEUlhhE_EESt5arrayIPcLm3EELi4E23TrivialOffsetCalculatorILi2EjESC_ILi1EjENS0_6memory15LoadWithoutCastENSF_16StoreWithoutCastEEEviT_T0_T2_T3_T4_T5_ --------------------------
	.section	.text._ZN2at6native27unrolled_elementwise_kernelINS0_13BinaryFunctorIhhhZZZNS0_21remainder_kernel_cudaERNS_18TensorIteratorBaseEENKUlvE_clEvENKUlvE_clEvEUlhhE_EESt5arrayIPcLm3EELi4E23TrivialOffsetCalculatorILi2EjESC_ILi1EjENS0_6memory15LoadWithoutCastENSF_16StoreWithoutCastEEEviT_T0_T2_T3_T4_T5_,"ax",@progbits
	.align	128
        .global         _ZN2at6native27unrolled_elementwise_kernelINS0_13BinaryFunctorIhhhZZZNS0_21remainder_kernel_cudaERNS_18TensorIteratorBaseEENKUlvE_clEvENKUlvE_clEvEUlhhE_EESt5arrayIPcLm3EELi4E23TrivialOffsetCalculatorILi2EjESC_ILi1EjENS0_6memory15LoadWithoutCastENSF_16StoreWithoutCastEEEviT_T0_T2_T3_T4_T5_
        .type           _ZN2at6native27unrolled_elementwise_kernelINS0_13BinaryFunctorIhhhZZZNS0_21remainder_kernel_cudaERNS_18TensorIteratorBaseEENKUlvE_clEvENKUlvE_clEvEUlhhE_EESt5arrayIPcLm3EELi4E23TrivialOffsetCalculatorILi2EjESC_ILi1EjENS0_6memory15LoadWithoutCastENSF_16StoreWithoutCastEEEviT_T0_T2_T3_T4_T5_,@function
        .size           _ZN2at6native27unrolled_elementwise_kernelINS0_13BinaryFunctorIhhhZZZNS0_21remainder_kernel_cudaERNS_18TensorIteratorBaseEENKUlvE_clEvENKUlvE_clEvEUlhhE_EESt5arrayIPcLm3EELi4E23TrivialOffsetCalculatorILi2EjESC_ILi1EjENS0_6memory15LoadWithoutCastENSF_16StoreWithoutCastEEEviT_T0_T2_T3_T4_T5_,(.L_x_49954 - _ZN2at6native27unrolled_elementwise_kernelINS0_13BinaryFunctorIhhhZZZNS0_21remainder_kernel_cudaERNS_18TensorIteratorBaseEENKUlvE_clEvENKUlvE_clEvEUlhhE_EESt5arrayIPcLm3EELi4E23TrivialOffsetCalculatorILi2EjESC_ILi1EjENS0_6memory15LoadWithoutCastENSF_16StoreWithoutCastEEEviT_T0_T2_T3_T4_T5_)
        .other          _ZN2at6native27unrolled_elementwise_kernelINS0_13BinaryFunctorIhhhZZZNS0_21remainder_kernel_cudaERNS_18TensorIteratorBaseEENKUlvE_clEvENKUlvE_clEvEUlhhE_EESt5arrayIPcLm3EELi4E23TrivialOffsetCalculatorILi2EjESC_ILi1EjENS0_6memory15LoadWithoutCastENSF_16StoreWithoutCastEEEviT_T0_T2_T3_T4_T5_,@"STO_CUDA_ENTRY STV_DEFAULT"
_ZN2at6native27unrolled_elementwise_kernelINS0_13BinaryFunctorIhhhZZZNS0_21remainder_kernel_cudaERNS_18TensorIteratorBaseEENKUlvE_clEvENKUlvE_clEvEUlhhE_EESt5arrayIPcLm3EELi4E23TrivialOffsetCalculatorILi2EjESC_ILi1EjENS0_6memory15LoadWithoutCastENSF_16StoreWithoutCastEEEviT_T0_T2_T3_T4_T5_:
.text._ZN2at6native27unrolled_elementwise_kernelINS0_13BinaryFunctorIhhhZZZNS0_21remainder_kernel_cudaERNS_18TensorIteratorBaseEENKUlvE_clEvENKUlvE_clEvEUlhhE_EESt5arrayIPcLm3EELi4E23TrivialOffsetCalculatorILi2EjESC_ILi1EjENS0_6memory15LoadWithoutCastENSF_16StoreWithoutCastEEEviT_T0_T2_T3_T4_T5_:
        /* <DEDUP_REMOVED lines=50> */
[----:B0-----:R-:W-:Y:S01]  /*0320*/  PRMT R5, RZ, 0x7610, R5 ;  /* 0x00007610ff057816 */ /* 0x001fe20000000005 */
        /* <DEDUP_REMOVED lines=9> */
[----:B-1----:R-:W-:Y:S05]  /*03c0*/  @P0 BRA `(.L_x_48406) ;  /* 0x00000000001c0947 */ /* 0x002fea0003800000 */
[----:B-----5:R-:W-:Y:S01]  /*03d0*/  LOP3.LUT P0, R11, R20, 0xff, RZ, 0xc0, !PT ;  /* 0x000000ff140b7812 */ /* 0x020fe2000780c0ff */
[----:B------:R-:W-:-:S12]  /*03e0*/  IMAD.MOV.U32 R6, RZ, RZ, 0xff ;  /* 0x000000ffff067424 */ /* 0x000fd800078e00ff */
[----:B------:R-:W-:Y:S05]  /*03f0*/  @!P0 BRA `(.L_x_48406) ;  /* 0x0000000000108947 */ /* 0x000fea0003800000 */
[----:B------:R-:W-:Y:S02]  /*0400*/  LOP3.LUT R18, R18, 0xff, RZ, 0xc0, !PT ;  /* 0x000000ff12127812 */ /* 0x000fe400078ec0ff */
[----:B------:R-:W-:-:S07]  /*0410*/  MOV R2, 0x430 ;  /* 0x0000043000027802 */ /* 0x000fce0000000f00 */
[----:B------:R-:W-:Y:S05]  /*0420*/  CALL.REL.NOINC `($__internal_93_$__cuda_sm20_rem_u16) ;  /* 0x00000004002c7944 */ /* 0x000fea0003c00000 */
[----:B------:R-:W-:-:S07]  /*0430*/  PRMT R6, R11, 0x7610, R6 ;  /* 0x000076100b067816 */ /* 0x000fce0000000006 */
.L_x_48406:
[----:B------:R-:W-:Y:S05]  /*0440*/  BSYNC.RECONVERGENT B0 ;  /* 0x0000000000007941 */ /* 0x000fea0003800200 */
.L_x_48405:
[----:B------:R-:W-:Y:S01]  /*0450*/  VIADD R8, R16, 0x80 ;  /* 0x0000008010087836 */ /* 0x000fe20000000000 */
[----:B------:R-:W-:Y:S04]  /*0460*/  BSSY.RECONVERGENT B0, `(.L_x_48407) ;  /* 0x000000a000007945 */ /* 0x000fe80003800200 */
[----:B------:R-:W-:-:S13]  /*0470*/  ISETP.GE.AND P0, PT, R8, R19, PT ;  /* 0x000000130800720c */ /* 0x000fda0003f06270 */
[----:B------:R-:W-:Y:S05]  /*0480*/  @P0 BRA `(.L_x_48408) ;  /* 0x00000000001c0947 */ /* 0x000fea0003800000 */
[----:B-----5:R-:W-:Y:S01]  /*0490*/  LOP3.LUT P0, R11, R22, 0xff, RZ, 0xc0, !PT ;  /* 0x000000ff160b7812 */ /* 0x020fe2000780c0ff */
[----:B------:R-:W-:-:S12]  /*04a0*/  IMAD.MOV.U32 R7, RZ, RZ, 0xff ;  /* 0x000000ffff077424 */ /* 0x000fd800078e00ff */
[----:B------:R-:W-:Y:S05]  /*04b0*/  @!P0 BRA `(.L_x_48408) ;  /* 0x0000000000108947 */ /* 0x000fea0003800000 */
[----:B------:R-:W-:Y:S02]  /*04c0*/  LOP3.LUT R18, R21, 0xff, RZ, 0xc0, !PT ;  /* 0x000000ff15127812 */ /* 0x000fe400078ec0ff */
[----:B------:R-:W-:-:S07]  /*04d0*/  MOV R2, 0x4f0 ;  /* 0x000004f000027802 */ /* 0x000fce0000000f00 */
[----:B------:R-:W-:Y:S05]  /*04e0*/  CALL.REL.NOINC `($__internal_93_$__cuda_sm20_rem_u16) ;  /* 0x0000000000fc7944 */ /* 0x000fea0003c00000 */
[----:B------:R-:W-:-:S07]  /*04f0*/  PRMT R7, R11, 0x7610, R7 ;  /* 0x000076100b077816 */ /* 0x000fce0000000007 */
.L_x_48408:
[----:B------:R-:W-:Y:S05]  /*0500*/  BSYNC.RECONVERGENT B0 ;  /* 0x0000000000007941 */ /* 0x000fea0003800200 */
.L_x_48407:
        /* <DEDUP_REMOVED lines=11> */
.L_x_48410:
[----:B------:R-:W-:Y:S05]  /*05c0*/  BSYNC.RECONVERGENT B0 ;  /* 0x0000000000007941 */ /* 0x000fea0003800200 */
.L_x_48409:
        /* <DEDUP_REMOVED lines=11> */
.L_x_48412:
[----:B------:R-:W-:Y:S05]  /*0680*/  BSYNC.RECONVERGENT B0 ;  /* 0x0000000000007941 */ /* 0x000fea0003800200 */
.L_x_48411:
        /* <DEDUP_REMOVED lines=19> */
.L_x_48415:
[----:B------:R-:W-:Y:S05]  /*07c0*/  BSYNC.RELIABLE B1 ;  /* 0x0000000000017941 */ /* 0x000fea0003800100 */
.L_x_48414:
[----:B------:R-:W-:-:S13]  /*07d0*/  ISETP.GE.AND P0, PT, R16, R19, PT ;  /* 0x000000131000720c */ /* 0x000fda0003f06270 */
[----:B0-----:R-:W0:Y:S01]  /*07e0*/  @!P0 LDC.64 R6, c[0x0][0x388] ;  /* 0x0000e200ff068b82 */ /* 0x001e220000000a00 */
[----:B------:R-:W-:Y:S02]  /*07f0*/  @!P0 IMAD R3, R17, 0x200, R16 ;  /* 0x0000020011038824 */ /* 0x000fe400078e0210 */
[----:B------:R-:W-:-:S03]  /*0800*/  @!P0 VIADD R16, R16, 0x80 ;  /* 0x0000008010108836 */ /* 0x000fc60000000000 */
[----:B0-----:R-:W-:-:S05]  /*0810*/  @!P0 IADD3 R2, P1, PT, R3, R6, RZ ;  /* 0x0000000603028210 */ /* 0x001fca0007f3e0ff */
[----:B------:R-:W-:-:S05]  /*0820*/  @!P0 IMAD.X R3, RZ, RZ, R7, P1 ;  /* 0x000000ffff038224 */ /* 0x000fca00008e0607 */
[----:B-----5:R1:W-:Y:S03]  /*0830*/  @!P0 STG.E.U8 desc[UR4][R2.64], R5 ;  /* 0x0000000502008986 */ /* 0x0203e6000c101104 */
.L_x_48416:
[----:B------:R-:W-:Y:S05]  /*0840*/  BSYNC.RECONVERGENT B0 ;  /* 0x0000000000007941 */ /* 0x000fea0003800200 */
.L_x_48413:
[----:B------:R-:W-:Y:S05]  /*0850*/  WARPSYNC.ALL ;  /* 0x0000000000007948 */ /* 0x000fea0003800000 */
[----:B------:R-:W-:-:S13]  /*0860*/  ISETP.GE.AND P0, PT, R16, R19, PT ;  /* 0x000000131000720c */ /* 0x000fda0003f06270 */
[----:B------:R-:W-:Y:S05]  /*0870*/  @P0 EXIT ;  /* 0x000000000000094d */ /* 0x000fea0003800000 */
[----:B------:R-:W2:Y:S01]  /*0880*/  LDCU.64 UR6, c[0x0][0x388] ;  /* 0x00007100ff0677ac */ /* 0x000ea20008000a00 */
[----:B01----:R-:W-:-:S05]  /*0890*/  IMAD R2, R17, 0x200, R16 ;  /* 0x0000020011027824 */ /* 0x003fca00078e0210 */
[----:B--2---:R-:W-:-:S05]  /*08a0*/  IADD3 R2, P0, PT, R2, UR6, RZ ;  /* 0x0000000602027c10 */ /* 0x004fca000ff1e0ff */
[----:B------:R-:W-:-:S05]  /*08b0*/  IMAD.X R3, RZ, RZ, UR7, P0 ;  /* 0x00000007ff037e24 */ /* 0x000fca00080e06ff */
[----:B-----5:R-:W-:Y:S01]  /*08c0*/  STG.E.U8 desc[UR4][R2.64], R4 ;  /* 0x0000000402007986 */ /* 0x020fe2000c101104 */
[----:B------:R-:W-:Y:S05]  /*08d0*/  EXIT ;  /* 0x000000000000794d */ /* 0x000fea0003800000 */
        .weak           $__internal_93_$__cuda_sm20_rem_u16
        .type           $__internal_93_$__cuda_sm20_rem_u16,@function
        .size           $__internal_93_$__cuda_sm20_rem_u16,(.L_x_49954 - $__internal_93_$__cuda_sm20_rem_u16)
$__internal_93_$__cuda_sm20_rem_u16:
        /* <DEDUP_REMOVED lines=19> */
[----:B------:R-:W-:Y:S05]  /*0a10*/  RET.REL.NODEC R2 `(_ZN2at6native27unrolled_elementwise_kernelINS0_13BinaryFunctorIhhhZZZNS0_21remainder_kernel_cudaERNS_18TensorIteratorBaseEENKUlvE_clEvENKUlvE_clEvEUlhhE_EESt5arrayIPcLm3EELi4E23TrivialOffsetCalculatorILi2EjESC_ILi1EjENS0_6memory15LoadWithoutCastENSF_16StoreWithoutCastEEEviT_T0_T2_T3_T4_T5_) ;  /* 0xfffffff402787950 */ /* 0x000fea0003c3ffff */
.L_x_48417:
        /* <DEDUP_REMOVED lines=14> */
.L_x_49954:


//--------------------- .text._ZN2at6native29vectorized_elementwise_kernelILi2ENS0_13BinaryFunctorIhhhZZZNS0_21remainder_kernel_cudaERNS_18TensorIteratorBaseEENKUlvE_clEvENKUlvE_clEvEUlhhE_EESt5arrayIPcLm3EEEEviT0_T1_ --------------------------
	.section	.text._ZN2at6native29vectorized_elementwise_kernelILi2ENS0_13BinaryFunctorIhhhZZZNS0_21remainder_kernel_cudaERNS_18TensorIteratorBaseEENKUlvE_clEvENKUlvE_clEvEUlhhE_EESt5arrayIPcLm3EEEEviT0_T1_,"ax",@progbits
	.align	128
        .global         _ZN2at6native29vectorized_elementwise_kernelILi2ENS0_13BinaryFunctorIhhhZZZNS0_21remainder_kernel_cudaERNS_18TensorIteratorBaseEENKUlvE_clEvENKUlvE_clEvEUlhhE_EESt5arrayIPcLm3EEEEviT0_T1_
        .type           _ZN2at6native29vectorized_elementwise_kernelILi2ENS0_13BinaryFunctorIhhhZZZNS0_21remainder_kernel_cudaERNS_18TensorIteratorBaseEENKUlvE_clEvENKUlvE_clEvEUlhhE_EESt5arrayIPcLm3EEEEviT0_T1_,@function
        .size           _ZN2at6native29vectorized_elementwise_kernelILi2ENS0_13BinaryFunctorIhhhZZZNS0_21remainder_kernel_cudaERNS_18TensorIteratorBaseEENKUlvE_clEvENKUlvE_clEvEUlhhE_EESt5arrayIPcLm3EEEEviT0_T1_,(.L_x_49955 - _ZN2at6native29vectorized_elementwise_kernelILi2ENS0_13BinaryFunctorIhhhZZZNS0_21remainder_kernel_cudaERNS_18TensorIteratorBaseEENKUlvE_clEvENKUlvE_clEvEUlhhE_EESt5arrayIPcLm3EEEEviT0_T1_)
        .other          _ZN2at6native29vectorized_elementwise_kernelILi2ENS0_13BinaryFunctorIhhhZZZNS0_21remainder_kernel_cudaERNS_18TensorIteratorBaseEENKUlvE_clEvENKUlvE_clEvEUlhhE_EESt5arrayIPcLm3EEEEviT0_T1_,@"STO_CUDA_ENTRY STV_DEFAULT"
_ZN2at6native29vectorized_elementwise_kernelILi2ENS0_13BinaryFunctorIhhhZZZNS0_21remainder_kernel_cudaERNS_18TensorIteratorBaseEENKUlvE_clEvENKUlvE_clEvEUlhhE_EESt5arrayIPcLm3EEEEviT0_T1_:
.text._ZN2at6native29vectorized_elementwise_kernelILi2ENS0_13BinaryFunctorIhhhZZZNS0_21remainder_kernel_cudaERNS_18TensorIteratorBaseEENKUlvE_clEvENKUlvE_clEvEUlhhE_EESt5arrayIPcLm3EEEEviT0_T1_:
        /* <DEDUP_REMOVED lines=31> */
[----:B------:R-:W-:Y:S02]  /*01f0*/  @!P2 IMAD.X R7, RZ, RZ, R5, P1 ;  /* 0x000000ffff07a224 */ /* 0x000fe400008e0605 */
[----:B------:R-:W1:Y:S03]  /*0200*/  LDC.64 R4, c[0x0][0x390] ;  /* 0x0000e400ff047b82 */ /* 0x000e660000000a00 */
[----:B------:R-:W5:Y:S07]  /*0210*/  @!P2 LDG.E.U8 R21, desc[UR12][R6.64] ;  /* 0x0000000c0615a981 */ /* 0x000f6e000c1e1100 */
[----:B------:R-:W-:-:S02]  /*0220*/  @!P0 VIADD R25, R23, UR4 ;  /* 0x0000000417198c36 */ /* 0x000fc40008000000 */
[----:B------:R-:W-:-:S05]  /*0230*/  @!P0 VIADD R23, R23, 0x80 ;  /* 0x0000008017178836 */ /* 0x000fca0000000000 */
[----:B------:R-:W-:Y:S02]  /*0240*/  ISETP.GE.U32.AND P1, PT, R23, UR5, PT ;  /* 0x0000000517007c0c */ /* 0x000fe4000bf26070 */
[C---:B---3--:R-:W-:Y:S02]  /*0250*/  @!P3 IADD3 R28, P2, PT, R3.reuse, R28, RZ ;  /* 0x0000001c031cb210 */ /* 0x048fe40007f5e0ff */
[----:B----4-:R-:W-:Y:S02]  /*0260*/  @!P3 IADD3 R12, P4, PT, R3, R12, RZ ;  /* 0x0000000c030cb210 */ /* 0x010fe40007f9e0ff */
[----:B--2---:R-:W-:Y:S01]  /*0270*/  PRMT R9, RZ, 0x7610, R9 ;  /* 0x00007610ff097816 */ /* 0x004fe20000000009 */
[----:B------:R-:W-:Y:S01]  /*0280*/  @!P3 IMAD.X R29, RZ, RZ, R29, P2 ;  /* 0x000000ffff1db224 */ /* 0x000fe200010e061d */
[----:B------:R-:W-:-:S05]  /*0290*/  PRMT R8, RZ, 0x7610, R8 ;  /* 0x00007610ff087816 */ /* 0x000fca0000000008 */
[C---:B------:R-:W-:Y:S01]  /*02a0*/  @!P1 VIADD R15, R23.reuse, UR4 ;  /* 0x00000004170f9c36 */ /* 0x040fe20008000000 */
[----:B------:R-:W5:Y:S01]  /*02b0*/  @!P3 LDG.E.U8 R8, desc[UR12][R28.64] ;  /* 0x0000000c1c08b981 */ /* 0x000f62000c1e1100 */
[----:B------:R-:W-:Y:S01]  /*02c0*/  @!P1 VIADD R23, R23, 0x80 ;  /* 0x0000008017179836 */ /* 0x000fe20000000000 */
[----:B------:R-:W2:Y:S01]  /*02d0*/  LDC.64 R2, c[0x0][0x390] ;  /* 0x0000e400ff027b82 */ /* 0x000ea20000000a00 */
        /* <DEDUP_REMOVED lines=15> */
[--C-:B------:R-:W-:Y:S01]  /*03d0*/  @!P1 IMAD.X R13, RZ, RZ, R5.reuse, P5 ;  /* 0x000000ffff0d9224 */ /* 0x100fe200028e0605 */
        /* <DEDUP_REMOVED lines=54> */
[----:B-----5:R-:W-:Y:S01]  /*0740*/  LOP3.LUT P0, R15, R21, 0xff, RZ, 0xc0, !PT ;  /* 0x000000ff150f7812 */ /* 0x020fe2000780c0ff */
[----:B------:R-:W-:-:S12]  /*0750*/  IMAD.MOV.U32 R17, RZ, RZ, 0xff ;  /* 0x000000ffff117424 */ /* 0x000fd800078e00ff */
[----:B------:R-:W-:Y:S05]  /*0760*/  @!P0 BRA `(.L_x_48420) ;  /* 0x0000000000108947 */ /* 0x000fea0003800000 */
[----:B------:R-:W-:Y:S02]  /*0770*/  LOP3.LUT R22, R22, 0xff, RZ, 0xc0, !PT ;  /* 0x000000ff16167812 */ /* 0x000fe400078ec0ff */
[----:B------:R-:W-:-:S07]  /*0780*/  MOV R14, 0x7a0 ;  /* 0x000007a0000e7802 */ /* 0x000fce0000000f00 */
[----:B------:R-:W-:Y:S05]  /*0790*/  CALL.REL.NOINC `($__internal_94_$__cuda_sm20_rem_u16) ;  /* 0x00000010006c7944 */ /* 0x000fea0003c00000 */
[----:B------:R-:W-:-:S07]  /*07a0*/  PRMT R17, R19, 0x7610, R17 ;  /* 0x0000761013117816 */ /* 0x000fce0000000011 */
.L_x_48420:
[----:B------:R-:W-:Y:S05]  /*07b0*/  BSYNC.RECONVERGENT B0 ;  /* 0x0000000000007941 */ /* 0x000fea0003800200 */
.L_x_48419:
[----:B------:R-:W-:Y:S01]  /*07c0*/  VIADD R18, R20, 0x80 ;  /* 0x0000008014127836 */ /* 0x000fe20000000000 */
[----:B------:R-:W-:Y:S04]  /*07d0*/  BSSY.RECONVERGENT B0, `(.L_x_48421) ;  /* 0x000000a000007945 */ /* 0x000fe80003800200 */
[----:B------:R-:W-:-:S13]  /*07e0*/  ISETP.GE.U32.AND P0, PT, R18, UR5, PT ;  /* 0x0000000512007c0c */ /* 0x000fda000bf06070 */
[----:B------:R-:W-:Y:S05]  /*07f0*/  @P0 BRA `(.L_x_48422) ;  /* 0x00000000001c0947 */ /* 0x000fea0003800000 */
[----:B-----5:R-:W-:Y:S01]  /*0800*/  LOP3.LUT P0, R15, R8, 0xff, RZ, 0xc0, !PT ;  /* 0x000000ff080f7812 */ /* 0x020fe2000780c0ff */
[----:B------:R-:W-:-:S12]  /*0810*/  IMAD.MOV.U32 R8, RZ, RZ, 0xff ;  /* 0x000000ffff087424 */ /* 0x000fd800078e00ff */
[----:B------:R-:W-:Y:S05]  /*0820*/  @!P0 BRA `(.L_x_48422) ;  /* 0x0000000000108947 */ /* 0x000fea0003800000 */
[----:B------:R-:W-:Y:S02]  /*0830*/  LOP3.LUT R22, R9, 0xff, RZ, 0xc0, !PT ;  /* 0x000000ff09167812 */ /* 0x000fe400078ec0ff */
[----:B------:R-:W-:-:S07]  /*0840*/  MOV R14, 0x860 ;  /* 0x00000860000e7802 */ /* 0x000fce0000000f00 */
[----:B------:R-:W-:Y:S05]  /*0850*/  CALL.REL.NOINC `($__internal_94_$__cuda_sm20_rem_u16) ;  /* 0x00000010003c7944 */ /* 0x000fea0003c00000 */
[----:B------:R-:W-:-:S07]  /*0860*/  PRMT R8, R19, 0x7610, R8 ;  /* 0x0000761013087816 */ /* 0x000fce0000000008 */
.L_x_48422:
[----:B------:R-:W-:Y:S05]  /*0870*/  BSYNC.RECONVERGENT B0 ;  /* 0x0000000000007941 */ /* 0x000fea0003800200 */
.L_x_48421:
[----:B-----5:R-:W-:Y:S01]  /*0880*/  VIADD R9, R20, 0x100 ;  /* 0x0000010014097836 */ /* 0x020fe20000000000 */
[----:B------:R-:W-:Y:S04]  /*0890*/  BSSY.RECONVERGENT B0, `(.L_x_48423) ;  /* 0x000000a000007945 */ /* 0x000fe80003800200 */
[----:B------:R-:W-:-:S13]  /*08a0*/  ISETP.GE.U32.AND P0, PT, R9, UR5, PT ;  /* 0x0000000509007c0c */ /* 0x000fda000bf06070 */
[----:B------:R-:W-:Y:S05]  /*08b0*/  @P0 BRA `(.L_x_48424) ;  /* 0x00000000001c0947 */ /* 0x000fea0003800000 */
[----:B------:R-:W-:Y:S01]  /*08c0*/  LOP3.LUT P0, R15, R6, 0xff, RZ, 0xc0, !PT ;  /* 0x000000ff060f7812 */ /* 0x000fe2000780c0ff */
[----:B------:R-:W-:-:S12]  /*08d0*/  IMAD.MOV.U32 R6, RZ, RZ, 0xff ;  /* 0x000000ffff067424 */ /* 0x000fd800078e00ff */
[----:B------:R-:W-:Y:S05]  /*08e0*/  @!P0 BRA `(.L_x_48424) ;  /* 0x0000000000108947 */ /* 0x000fea0003800000 */
[----:B------:R-:W-:Y:S02]  /*08f0*/  LOP3.LUT R22, R7, 0xff, RZ, 0xc0, !PT ;  /* 0x000000ff07167812 */ /* 0x000fe400078ec0ff */
[----:B------:R-:W-:-:S07]  /*0900*/  MOV R14, 0x920 ;  /* 0x00000920000e7802 */ /* 0x000fce0000000f00 */
[----:B------:R-:W-:Y:S05]  /*0910*/  CALL.REL.NOINC `($__internal_94_$__cuda_sm20_rem_u16) ;  /* 0x00000010000c7944 */ /* 0x000fea0003c00000 */
[----:B------:R-:W-:-:S07]  /*0920*/  PRMT R6, R19, 0x7610, R6 ;  /* 0x0000761013067816 */ /* 0x000fce0000000006 */
.L_x_48424:
[----:B------:R-:W-:Y:S05]  /*0930*/  BSYNC.RECONVERGENT B0 ;  /* 0x0000000000007941 */ /* 0x000fea0003800200 */
.L_x_48423:
[----:B------:R-:W-:Y:S01]  /*0940*/  VIADD R7, R20, 0x180 ;  /* 0x0000018014077836 */ /* 0x000fe20000000000 */
        /* <DEDUP_REMOVED lines=10> */
.L_x_48426:
[----:B------:R-:W-:Y:S05]  /*09f0*/  BSYNC.RECONVERGENT B0 ;  /* 0x0000000000007941 */ /* 0x000fea0003800200 */
.L_x_48425:
        /* <DEDUP_REMOVED lines=11> */
.L_x_48428:
[----:B------:R-:W-:Y:S05]  /*0ab0*/  BSYNC.RECONVERGENT B0 ;  /* 0x0000000000007941 */ /* 0x000fea0003800200 */
.L_x_48427:
        /* <DEDUP_REMOVED lines=11> */
.L_x_48430:
[----:B------:R-:W-:Y:S05]  /*0b70*/  BSYNC.RECONVERGENT B0 ;  /* 0x0000000000007941 */ /* 0x000fea0003800200 */
.L_x_48429:
        /* <DEDUP_REMOVED lines=11> */
.L_x_48432:
[----:B------:R-:W-:Y:S05]  /*0c30*/  BSYNC.RECONVERGENT B0 ;  /* 0x0000000000007941 */ /* 0x000fea0003800200 */
.L_x_48431:
        /* <DEDUP_REMOVED lines=11> */
.L_x_48434:
[----:B------:R-:W-:Y:S05]  /*0cf0*/  BSYNC.RECONVERGENT B0 ;  /* 0x0000000000007941 */ /* 0x000fea0003800200 */
.L_x_48433:
        /* <DEDUP_REMOVED lines=18> */
.L_x_48437:
        /* <DEDUP_REMOVED lines=8> */
.L_x_48438:
        /* <DEDUP_REMOVED lines=8> */
.L_x_48439:
        /* <DEDUP_REMOVED lines=8> */
.L_x_48440:
[----:B------:R-:W-:-:S13]  /*0fa0*/  ISETP.GE.U32.AND P0, PT, R20, UR5, PT ;  /* 0x0000000514007c0c */ /* 0x000fda000bf06070 */
[----:B------:R-:W-:Y:S05]  /*0fb0*/  @P0 BREAK.RELIABLE B1 ;  /* 0x0000000000010942 */ /* 0x000fea0003800100 */
[----:B------:R-:W-:Y:S05]  /*0fc0*/  @P0 BRA `(.L_x_48442) ;  /* 0x0000000000380947 */ /* 0x000fea0003800000 */
[----:B------:R-:W3:Y:S01]  /*0fd0*/  LDCU.64 UR6, c[0x0][0x388] ;  /* 0x00007100ff0677ac */ /* 0x000ee20008000a00 */
[C---:B-12---:R-:W-:Y:S02]  /*0fe0*/  VIADD R6, R20.reuse, UR4 ;  /* 0x0000000414067c36 */ /* 0x046fe40008000000 */
[----:B------:R-:W-:-:S03]  /*0ff0*/  VIADD R20, R20, 0x80 ;  /* 0x0000008014147836 */ /* 0x000fc60000000000 */
[----:B---3--:R-:W-:-:S05]  /*1000*/  IADD3 R6, P0, PT, R6, UR6, RZ ;  /* 0x0000000606067c10 */ /* 0x008fca000ff1e0ff */
[----:B------:R-:W-:-:S05]  /*1010*/  IMAD.X R7, RZ, RZ, UR7, P0 ;  /* 0x00000007ff077e24 */ /* 0x000fca00080e06ff */
[----:B------:R2:W-:Y:S03]  /*1020*/  STG.E.U8 desc[UR12][R6.64], R3 ;  /* 0x0000000306007986 */ /* 0x0005e6000c10110c */
.L_x_48441:
[----:B------:R-:W-:Y:S05]  /*1030*/  BSYNC.RELIABLE B1 ;  /* 0x0000000000017941 */ /* 0x000fea0003800100 */
.L_x_48436:
[----:B------:R-:W-:-:S13]  /*1040*/  ISETP.GE.U32.AND P0, PT, R20, UR5, PT ;  /* 0x0000000514007c0c */ /* 0x000fda000bf06070 */
[----:B-12---:R-:W1:Y:S01]  /*1050*/  @!P0 LDC.64 R6, c[0x0][0x388] ;  /* 0x0000e200ff068b82 */ /* 0x006e620000000a00 */
[C---:B------:R-:W-:Y:S02]  /*1060*/  @!P0 VIADD R3, R20.reuse, UR4 ;  /* 0x0000000414038c36 */ /* 0x040fe40008000000 */
[----:B------:R-:W-:-:S03]  /*1070*/  @!P0 VIADD R20, R20, 0x80 ;  /* 0x0000008014148836 */ /* 0x000fc60000000000 */
[----:B-1----:R-:W-:-:S05]  /*1080*/  @!P0 IADD3 R2, P1, PT, R3, R6, RZ ;  /* 0x0000000603028210 */ /* 0x002fca0007f3e0ff */
[----:B------:R-:W-:-:S05]  /*1090*/  @!P0 IMAD.X R3, RZ, RZ, R7, P1 ;  /* 0x000000ffff038224 */ /* 0x000fca00008e0607 */
[----:B------:R3:W-:Y:S03]  /*10a0*/  @!P0 STG.E.U8 desc[UR12][R2.64], R0 ;  /* 0x0000000002008986 */ /* 0x0007e6000c10110c */
.L_x_48442:
[----:B------:R-:W-:Y:S05]  /*10b0*/  BSYNC.RECONVERGENT B0 ;  /* 0x0000000000007941 */ /* 0x000fea0003800200 */
.L_x_48435:
[----:B------:R-:W-:Y:S05]  /*10c0*/  WARPSYNC.ALL ;  /* 0x0000000000007948 */ /* 0x000fea0003800000 */
[----:B------:R-:W-:-:S13]  /*10d0*/  ISETP.GE.U32.AND P0, PT, R20, UR5, PT ;  /* 0x0000000514007c0c */ /* 0x000fda000bf06070 */
[----:B------:R-:W-:Y:S05]  /*10e0*/  @P0 EXIT ;  /* 0x000000000000094d */ /* 0x000fea0003800000 */
[----:B------:R-:W4:Y:S01]  /*10f0*/  LDCU.64 UR6, c[0x0][0x388] ;  /* 0x00007100ff0677ac */ /* 0x000f220008000a00 */
[----:B--23--:R-:W-:-:S05]  /*1100*/  VIADD R2, R20, UR4 ;  /* 0x0000000414027c36 */ /* 0x00cfca0008000000 */
[----:B----4-:R-:W-:-:S05]  /*1110*/  IADD3 R2, P0, PT, R2, UR6, RZ ;  /* 0x0000000602027c10 */ /* 0x010fca000ff1e0ff */
[----:B------:R-:W-:-:S05]  /*1120*/  IMAD.X R3, RZ, RZ, UR7, P0 ;  /* 0x00000007ff037e24 */ /* 0x000fca00080e06ff */
[----:B------:R-:W-:Y:S01]  /*1130*/  STG.E.U8 desc[UR12][R2.64], R5 ;  /* 0x0000000502007986 */ /* 0x000fe2000c10110c */
[----:B------:R-:W-:Y:S05]  /*1140*/  EXIT ;  /* 0x000000000000794d */ /* 0x000fea0003800000 */
.L_x_48418:
[----:B------:R-:W0:Y:S01]  /*1150*/  LDCU.128 UR8, c[0x0][0x390] ;  /* 0x00007200ff0877ac */ /* 0x000e220008000c00 */
[----:B------:R-:W1:Y:S01]  /*1160*/  S2R R2, SR_TID.X ;  /* 0x0000000000027919 */ /* 0x000e620000002100 */
[----:B0-----:R-:W-:-:S04]  /*1170*/  UIADD3 UR5, UP0, UPT, UR4, UR10, URZ ;  /* 0x0000000a04057290 */ /* 0x001fc8000ff1e0ff */
[----:B------:R-:W-:Y:S02]  /*1180*/  UIADD3.X UR6, UPT, UPT, URZ, UR11, URZ, UP0, !UPT ;  /* 0x0000000bff067290 */ /* 0x000fe400087fe4ff */
[----:B------:R-:W-:Y:S01]  /*1190*/  IMAD.U32 R4, RZ, RZ, UR5 ;  /* 0x00000005ff047e24 */ /* 0x000fe2000f8e00ff */
[----:B------:R-:W-:-:S03]  /*11a0*/  UIADD3 UR7, UP0, UPT, UR4, UR8, URZ ;  /* 0x0000000804077290 */ /* 0x000fc6000ff1e0ff */
[----:B------:R-:W-:Y:S01]  /*11b0*/  IMAD.U32 R5, RZ, RZ, UR6 ;  /* 0x00000006ff057e24 */ /* 0x000fe2000f8e00ff */
[----:B------:R-:W-:Y:S02]  /*11c0*/  UIADD3.X UR5, UPT, UPT, URZ, UR9, URZ, UP0, !UPT ;  /* 0x00000009ff057290 */ /* 0x000fe400087fe4ff */
[----:B------:R-:W-:Y:S02]  /*11d0*/  IMAD.U32 R22, RZ, RZ, UR7 ;  /* 0x00000007ff167e24 */ /* 0x000fe4000f8e00ff */
[----:B-1----:R-:W-:-:S04]  /*11e0*/  IMAD.WIDE.U32 R4, R2, 0x2, R4 ;  /* 0x0000000202047825 */ /* 0x002fc800078e0004 */
[----:B------:R-:W-:Y:S01]  /*11f0*/  IMAD.U32 R23, RZ, RZ, UR5 ;  /* 0x00000005ff177e24 */ /* 0x000fe2000f8e00ff */
[----:B------:R-:W2:Y:S01]  /*1200*/  LDG.E.U16 R10, desc[UR12][R4.64] ;  /* 0x0000000c040a7981 */ /* 0x000ea2000c1e1500 */
[----:B------:R-:W-:-:S03]  /*1210*/  IMAD.WIDE.U32 R22, R2, 0x2, R22 ;  /* 0x0000000202167825 */ /* 0x000fc600078e0016 */
[----:B------:R-:W3:Y:S04]  /*1220*/  LDG.E.U16 R6, desc[UR12][R4.64+0x200] ;  /* 0x0002000c04067981 */ /* 0x000ee8000c1e1500 */
[----:B------:R-:W4:Y:S04]  /*1230*/  LDG.E.U16 R3, desc[UR12][R4.64+0x100] ;  /* 0x0001000c04037981 */ /* 0x000f28000c1e1500 */
[----:B------:R3:W4:Y:S04]  /*1240*/  LDG.E.U16 R7, desc[UR12][R4.64+0x300] ;  /* 0x0003000c04077981 */ /* 0x000728000c1e1500 */
[----:B------:R-:W4:Y:S04]  /*1250*/  LDG.E.U16 R17, desc[UR12][R22.64+0x100] ;  /* 0x0001000c16117981 */ /* 0x000f28000c1e1500 */
[----:B------:R-:W4:Y:S04]  /*1260*/  LDG.E.U16 R13, desc[UR12][R22.64+0x200] ;  /* 0x0002000c160d7981 */ /* 0x000f28000c1e1500 */
[----:B------:R-:W4:Y:S04]  /*1270*/  LDG.E.U16 R11, desc[UR12][R22.64+0x300] ;  /* 0x0003000c160b7981 */ /* 0x000f28000c1e1500 */
[----:B------:R0:W5:Y:S01]  /*1280*/  LDG.E.U8 R20, desc[UR12][R22.64+0x1] ;  /* 0x0000010c16147981 */ /* 0x000162000c1e1100 */
[----:B------:R-:W-:Y:S01]  /*1290*/  BSSY.RECONVERGENT B0, `(.L_x_48443) ;  /* 0x0000016000007945 */ /* 0x000fe20003800200 */
[----:B------:R-:W-:Y:S01]  /*12a0*/  IMAD.MOV.U32 R0, RZ, RZ, 0xff ;  /* 0x000000ffff007424 */ /* 0x000fe200078e00ff */
[----:B--2---:R-:W-:-:S04]  /*12b0*/  PRMT R15, R10, 0x7770, RZ ;  /* 0x000077700a0f7816 */ /* 0x004fc800000000ff */
[----:B------:R-:W-:Y:S02]  /*12c0*/  ISETP.NE.AND P0, PT, R15, RZ, PT ;  /* 0x000000ff0f00720c */ /* 0x000fe40003f05270 */
[C---:B---3--:R-:W-:Y:S02]  /*12d0*/  PRMT R4, R6.reuse, 0x7770, RZ ;  /* 0x0000777006047816 */ /* 0x048fe400000000ff */
[----:B------:R-:W-:Y:S02]  /*12e0*/  PRMT R5, R6, 0x7771, RZ ;  /* 0x0000777106057816 */ /* 0x000fe400000000ff */
[----:B----4-:R-:W-:Y:S02]  /*12f0*/  PRMT R8, R3, 0x7770, RZ ;  /* 0x0000777003087816 */ /* 0x010fe400000000ff */
[----:B------:R-:W-:Y:S02]  /*1300*/  PRMT R6, R7, 0x7770, RZ ;  /* 0x0000777007067816 */ /* 0x000fe400000000ff */
[----:B------:R-:W-:-:S02]  /*1310*/  PRMT R10, R10, 0x7771, RZ ;  /* 0x000077710a0a7816 */ /* 0x000fc400000000ff */
[----:B------:R-:W-:Y:S02]  /*1320*/  PRMT R18, R17, 0x7770, RZ ;  /* 0x0000777011127816 */ /* 0x000fe400000000ff */
[----:B------:R-:W-:Y:S02]  /*1330*/  PRMT R3, R3, 0x7771, RZ ;  /* 0x0000777103037816 */ /* 0x000fe400000000ff */
[----:B------:R-:W-:Y:S02]  /*1340*/  PRMT R16, R13, 0x7770, RZ ;  /* 0x000077700d107816 */ /* 0x000fe400000000ff */
[----:B------:R-:W-:Y:S02]  /*1350*/  PRMT R7, R7, 0x7771, RZ ;  /* 0x0000777107077816 */ /* 0x000fe400000000ff */
[----:B------:R-:W-:Y:S02]  /*1360*/  PRMT R12, R11, 0x7770, RZ ;  /* 0x000077700b0c7816 */ /* 0x000fe400000000ff */
[----:B------:R-:W-:-:S02]  /*1370*/  PRMT R17, R17, 0x7771, RZ ;  /* 0x0000777111117816 */ /* 0x000fc400000000ff */
[----:B------:R-:W-:Y:S02]  /*1380*/  PRMT R13, R13, 0x7771, RZ ;  /* 0x000077710d0d7816 */ /* 0x000fe400000000ff */
[----:B------:R-:W-:Y:S01]  /*1390*/  PRMT R11, R11, 0x7771, RZ ;  /* 0x000077710b0b7816 */ /* 0x000fe200000000ff */
[----:B0-----:R-:W-:Y:S06]  /*13a0*/  @!P0 BRA `(.L_x_48444) ;  /* 0x0000000000108947 */ /* 0x001fec0003800000 */
[----:B------:R0:W5:Y:S01]  /*13b0*/  LDG.E.U8 R22, desc[UR12][R22.64] ;  /* 0x0000000c16167981 */ /* 0x000162000c1e1100 */
[----:B------:R-:W-:-:S07]  /*13c0*/  MOV R14, 0x13e0 ;  /* 0x000013e0000e7802 */ /* 0x000fce0000000f00 */
[----:B0----5:R-:W-:Y:S05]  /*13d0*/  CALL.REL.NOINC `($__internal_94_$__cuda_sm20_rem_u16) ;  /* 0x00000004005c7944 */ /* 0x021fea0003c00000 */
[----:B------:R-:W-:-:S07]  /*13e0*/  PRMT R0, R19, 0x7610, R0 ;  /* 0x0000761013007816 */ /* 0x000fce0000000000 */
.L_x_48444:
[----:B------:R-:W-:Y:S05]  /*13f0*/  BSYNC.RECONVERGENT B0 ;  /* 0x0000000000007941 */ /* 0x000fea0003800200 */
.L_x_48443:
[----:B------:R-:W-:Y:S01]  /*1400*/  ISETP.NE.AND P0, PT, R10, RZ, PT ;  /* 0x000000ff0a00720c */ /* 0x000fe20003f05270 */
[----:B------:R-:W-:Y:S01]  /*1410*/  BSSY.RECONVERGENT B0, `(.L_x_48445) ;  /* 0x0000008000007945 */ /* 0x000fe20003800200 */
[----:B------:R-:W-:-:S11]  /*1420*/  IMAD.MOV.U32 R9, RZ, RZ, 0xff ;  /* 0x000000ffff097424 */ /* 0x000fd600078e00ff */
[----:B------:R-:W-:Y:S05]  /*1430*/  @!P0 BRA `(.L_x_48446) ;  /* 0x0000000000148947 */ /* 0x000fea0003800000 */
[----:B-----5:R-:W-:Y:S01]  /*1440*/  IMAD.MOV.U32 R22, RZ, RZ, R20 ;  /* 0x000000ffff167224 */ /* 0x020fe200078e0014 */
[----:B------:R-:W-:Y:S01]  /*1450*/  MOV R14, 0x1480 ;  /* 0x00001480000e7802 */ /* 0x000fe20000000f00 */
[----:B------:R-:W-:-:S07]  /*1460*/  IMAD.MOV.U32 R15, RZ, RZ, R10 ;  /* 0x000000ffff0f7224 */ /* 0x000fce00078e000a */
[----:B------:R-:W-:Y:S05]  /*1470*/  CALL.REL.NOINC `($__internal_94_$__cuda_sm20_rem_u16) ;  /* 0x0000000400347944 */ /* 0x000fea0003c00000 */
[----:B------:R-:W-:-:S07]  /*1480*/  PRMT R9, R19, 0x7610, R9 ;  /* 0x0000761013097816 */ /* 0x000fce0000000009 */
.L_x_48446:
[----:B------:R-:W-:Y:S05]  /*1490*/  BSYNC.RECONVERGENT B0 ;  /* 0x0000000000007941 */ /* 0x000fea0003800200 */
.L_x_48445:
[----:B------:R-:W-:Y:S01]  /*14a0*/  ISETP.NE.AND P0, PT, R8, RZ, PT ;  /* 0x000000ff0800720c */ /* 0x000fe20003f05270 */
[----:B------:R-:W-:Y:S01]  /*14b0*/  BSSY.RECONVERGENT B0, `(.L_x_48447) ;  /* 0x0000008000007945 */ /* 0x000fe20003800200 */
[----:B------:R-:W-:-:S11]  /*14c0*/  IMAD.MOV.U32 R10, RZ, RZ, 0xff ;  /* 0x000000ffff0a7424 */ /* 0x000fd600078e00ff */
[----:B------:R-:W-:Y:S05]  /*14d0*/  @!P0 BRA `(.L_x_48448) ;  /* 0x0000000000148947 */ /* 0x000fea0003800000 */
[----:B------:R-:W-:Y:S01]  /*14e0*/  IMAD.MOV.U32 R22, RZ, RZ, R18 ;  /* 0x000000ffff167224 */ /* 0x000fe200078e0012 */
[----:B------:R-:W-:Y:S01]  /*14f0*/  MOV R14, 0x1520 ;  /* 0x00001520000e7802 */ /* 0x000fe20000000f00 */
[----:B------:R-:W-:-:S07]  /*1500*/  IMAD.MOV.U32 R15, RZ, RZ, R8 ;  /* 0x000000ffff0f7224 */ /* 0x000fce00078e0008 */
[----:B-----5:R-:W-:Y:S05]  /*1510*/  CALL.REL.NOINC `($__internal_94_$__cuda_sm20_rem_u16) ;  /* 0x00000004000c7944 */ /* 0x020fea0003c00000 */
[----:B------:R-:W-:-:S07]  /*1520*/  PRMT R10, R19, 0x7610, R10 ;  /* 0x00007610130a7816 */ /* 0x000fce000000000a */
.L_x_48448:
[----:B------:R-:W-:Y:S05]  /*1530*/  BSYNC.RECONVERGENT B0 ;  /* 0x0000000000007941 */ /* 0x000fea0003800200 */
.L_x_48447:
        /* <DEDUP_REMOVED lines=9> */
.L_x_48450:
[----:B------:R-:W-:Y:S05]  /*15d0*/  BSYNC.RECONVERGENT B0 ;  /* 0x0000000000007941 */ /* 0x000fea0003800200 */
.L_x_48449:
        /* <DEDUP_REMOVED lines=9> */
.L_x_48452:
[----:B------:R-:W-:Y:S05]  /*1670*/  BSYNC.RECONVERGENT B0 ;  /* 0x0000000000007941 */ /* 0x000fea0003800200 */
.L_x_48451:
        /* <DEDUP_REMOVED lines=9> */
.L_x_48454:
[----:B------:R-:W-:Y:S05]  /*1710*/  BSYNC.RECONVERGENT B0 ;  /* 0x0000000000007941 */ /* 0x000fea0003800200 */
.L_x_48453:
        /* <DEDUP_REMOVED lines=9> */
.L_x_48456:
[----:B------:R-:W-:Y:S05]  /*17b0*/  BSYNC.RECONVERGENT B0 ;  /* 0x0000000000007941 */ /* 0x000fea0003800200 */
.L_x_48455:
        /* <DEDUP_REMOVED lines=9> */
.L_x_48458:
[----:B------:R-:W-:Y:S05]  /*1850*/  BSYNC.RECONVERGENT B0 ;  /* 0x0000000000007941 */ /* 0x000fea0003800200 */
.L_x_48457:
        /* <DEDUP_REMOVED lines=15> */
        .weak           $__internal_94_$__cuda_sm20_rem_u16
        .type           $__internal_94_$__cuda_sm20_rem_u16,@function
        .size           $__internal_94_$__cuda_sm20_rem_u16,(.L_x_49955 - $__internal_94_$__cuda_sm20_rem_u16)
$__internal_94_$__cuda_sm20_rem_u16:
        /* <DEDUP_REMOVED lines=19> */
[----:B------:R-:W-:Y:S05]  /*1a80*/  RET.REL.NODEC R14 `(_ZN2at6native29vectorized_elementwise_kernelILi2ENS0_13BinaryFunctorIhhhZZZNS0_21remainder_kernel_cudaERNS_18TensorIteratorBaseEENKUlvE_clEvENKUlvE_clEvEUlhhE_EESt5arrayIPcLm3EEEEviT0_T1_) ;  /* 0xffffffe40e5c7950 */ /* 0x000fea0003c3ffff */
.L_x_48459:
        /* <DEDUP_REMOVED lines=15> */
.L_x_49955:


//--------------------- .text._ZN2at6native29vectorized_elementwise_kernelILi4ENS0_13BinaryFunctorIhhhZZZNS0_21remainder_kernel_cudaERNS_18TensorIteratorBaseEENKUlvE_clEvENKUlvE_clEvEUlhhE_EESt5arrayIPcLm3EEEEviT0_T1_ --------------------------
	.section	.text._ZN2at6native29vectorized_elementwise_kernelILi4ENS0_13BinaryFunctorIhhhZZZNS0_21remainder_kernel_cudaERNS_18TensorIteratorBaseEENKUlvE_clEvENKUlvE_clEvEUlhhE_EESt5arrayIPcLm3EEEEviT0_T1_,"ax",@progbits
	.align	128
        .global         _ZN2at6native29vectorized_elementwise_kernelILi4ENS0_13BinaryFunctorIhhhZZZNS0_21remainder_kernel_cudaERNS_18TensorIteratorBaseEENKUlvE_clEvENKUlvE_clEvEUlhhE_EESt5arrayIPcLm3EEEEviT0_T1_
        .type           _ZN2at6native29vectorized_elementwise_kernelILi4ENS0_13BinaryFunctorIhhhZZZNS0_21remainder_kernel_cudaERNS_18TensorIteratorBaseEENKUlvE_clEvENKUlvE_clEvEUlhhE_EESt5arrayIPcLm3EEEEviT0_T1_,@function
        .size           _ZN2at6native29vectorized_elementwise_kernelILi4ENS0_13BinaryFunctorIhhhZZZNS0_21remainder_kernel_cudaERNS_18TensorIteratorBaseEENKUlvE_clEvENKUlvE_clEvEUlhhE_EESt5arrayIPcLm3EEEEviT0_T1_,(.L_x_49956 - _ZN2at6native29vectorized_elementwise_kernelILi4ENS0_13BinaryFunctorIhhhZZZNS0_21remainder_kernel_cudaERNS_18TensorIteratorBaseEENKUlvE_clEvENKUlvE_clEvEUlhhE_EESt5arrayIPcLm3EEEEviT0_T1_)
        .other          _ZN2at6native29vectorized_elementwise_kernelILi4ENS0_13BinaryFunctorIhhhZZZNS0_21remainder_kernel_cudaERNS_18TensorIteratorBaseEENKUlvE_clEvENKUlvE_clEvEUlhhE_EESt5arrayIPcLm3EEEEviT0_T1_,@"STO_CUDA_ENTRY STV_DEFAULT"
_ZN2at6native29vectorized_elementwise_kernelILi4ENS0_13BinaryFunctorIhhhZZZNS0_21remainder_kernel_cudaERNS_18TensorIteratorBaseEENKUlvE_clEvENKUlvE_clEvEUlhhE_EESt5arrayIPcLm3EEEEviT0_T1_:
.text._ZN2at6native29vectorized_elementwise_kernelILi4ENS0_13BinaryFunctorIhhhZZZNS0_21remainder_kernel_cudaERNS_18TensorIteratorBaseEENKUlvE_clEvENKUlvE_clEvEUlhhE_EESt5arrayIPcLm3EEEEviT0_T1_:
        /* <DEDUP_REMOVED lines=121> */
[----:B------:R-:W-:Y:S05]  /*0790*/  CALL.REL.NOINC `($__internal_95_$__cuda_sm20_rem_u16) ;  /* 0x00000010007c7944 */ /* 0x000fea0003c00000 */
[----:B------:R-:W-:-:S07]  /*07a0*/  PRMT R17, R19, 0x7610, R17 ;  /* 0x0000761013117816 */ /* 0x000fce0000000011 */
.L_x_48462:
[----:B------:R-:W-:Y:S05]  /*07b0*/  BSYNC.RECONVERGENT B0 ;  /* 0x0000000000007941 */ /* 0x000fea0003800200 */
.L_x_48461:
        /* <DEDUP_REMOVED lines=9> */
[----:B------:R-:W-:Y:S05]  /*0850*/  CALL.REL.NOINC `($__internal_95_$__cuda_sm20_rem_u16) ;  /* 0x00000010004c7944 */ /* 0x000fea0003c00000 */
[----:B------:R-:W-:-:S07]  /*0860*/  PRMT R8, R19, 0x7610, R8 ;  /* 0x0000761013087816 */ /* 0x000fce0000000008 */
.L_x_48464:
[----:B------:R-:W-:Y:S05]  /*0870*/  BSYNC.RECONVERGENT B0 ;  /* 0x0000000000007941 */ /* 0x000fea0003800200 */
.L_x_48463:
        /* <DEDUP_REMOVED lines=9> */
[----:B------:R-:W-:Y:S05]  /*0910*/  CALL.REL.NOINC `($__internal_95_$__cuda_sm20_rem_u16) ;  /* 0x00000010001c7944 */ /* 0x000fea0003c00000 */
[----:B------:R-:W-:-:S07]  /*0920*/  PRMT R6, R19, 0x7610, R6 ;  /* 0x0000761013067816 */ /* 0x000fce0000000006 */
.L_x_48466:
[----:B------:R-:W-:Y:S05]  /*0930*/  BSYNC.RECONVERGENT B0 ;  /* 0x0000000000007941 */ /* 0x000fea0003800200 */
.L_x_48465:
        /* <DEDUP_REMOVED lines=11> */
.L_x_48468:
[----:B------:R-:W-:Y:S05]  /*09f0*/  BSYNC.RECONVERGENT B0 ;  /* 0x0000000000007941 */ /* 0x000fea0003800200 */
.L_x_48467:
        /* <DEDUP_REMOVED lines=11> */
.L_x_48470:
[----:B------:R-:W-:Y:S05]  /*0ab0*/  BSYNC.RECONVERGENT B0 ;  /* 0x0000000000007941 */ /* 0x000fea0003800200 */
.L_x_48469:
        /* <DEDUP_REMOVED lines=11> */
.L_x_48472:
[----:B------:R-:W-:Y:S05]  /*0b70*/  BSYNC.RECONVERGENT B0 ;  /* 0x0000000000007941 */ /* 0x000fea0003800200 */
.L_x_48471:
        /* <DEDUP_REMOVED lines=11> */
.L_x_48474:
[----:B------:R-:W-:Y:S05]  /*0c30*/  BSYNC.RECONVERGENT B0 ;  /* 0x0000000000007941 */ /* 0x000fea0003800200 */
.L_x_48473:
        /* <DEDUP_REMOVED lines=11> */
.L_x_48476:
[----:B------:R-:W-:Y:S05]  /*0cf0*/  BSYNC.RECONVERGENT B0 ;  /* 0x0000000000007941 */ /* 0x000fea0003800200 */
.L_x_48475:
        /* <DEDUP_REMOVED lines=18> */
.L_x_48479:
        /* <DEDUP_REMOVED lines=8> */
.L_x_48480:
        /* <DEDUP_REMOVED lines=8> */
.L_x_48481:
        /* <DEDUP_REMOVED lines=8> */
.L_x_48482:
        /* <DEDUP_REMOVED lines=9> */
.L_x_48483:
[----:B------:R-:W-:Y:S05]  /*1030*/  BSYNC.RELIABLE B1 ;  /* 0x0000000000017941 */ /* 0x000fea0003800100 */
.L_x_48478:
[----:B------:R-:W-:-:S13]  /*1040*/  ISETP.GE.U32.AND P0, PT, R20, UR5, PT ;  /* 0x0000000514007c0c */ /* 0x000fda000bf06070 */
[----:B-12---:R-:W1:Y:S01]  /*1050*/  @!P0 LDC.64 R6, c[0x0][0x388] ;  /* 0x0000e200ff068b82 */ /* 0x006e620000000a00 */
[C---:B------:R-:W-:Y:S02]  /*1060*/  @!P0 VIADD R3, R20.reuse, UR4 ;  /* 0x0000000414038c36 */ /* 0x040fe40008000000 */
[----:B------:R-:W-:-:S03]  /*1070*/  @!P0 VIADD R20, R20, 0x80 ;  /* 0x0000008014148836 */ /* 0x000fc60000000000 */
[----:B-1----:R-:W-:-:S05]  /*1080*/  @!P0 IADD3 R2, P1, PT, R3, R6, RZ ;  /* 0x0000000603028210 */ /* 0x002fca0007f3e0ff */
[----:B------:R-:W-:-:S05]  /*1090*/  @!P0 IMAD.X R3, RZ, RZ, R7, P1 ;  /* 0x000000ffff038224 */ /* 0x000fca00008e0607 */
[----:B------:R3:W-:Y:S03]  /*10a0*/  @!P0 STG.E.U8 desc[UR12][R2.64], R0 ;  /* 0x0000000002008986 */ /* 0x0007e6000c10110c */
.L_x_48484:
[----:B------:R-:W-:Y:S05]  /*10b0*/  BSYNC.RECONVERGENT B0 ;  /* 0x0000000000007941 */ /* 0x000fea0003800200 */
.L_x_48477:
        /* <DEDUP_REMOVED lines=9> */
.L_x_48460:
        /* <DEDUP_REMOVED lines=11> */
[----:B------:R-:W2:Y:S01]  /*1200*/  LDG.E R3, desc[UR12][R6.64] ;  /* 0x0000000c06037981 */ /* 0x000ea2000c1e1900 */
[----:B------:R-:W-:-:S03]  /*1210*/  IMAD.WIDE.U32 R22, R2, 0x4, R22 ;  /* 0x0000000402167825 */ /* 0x000fc600078e0016 */
[----:B------:R-:W3:Y:S04]  /*1220*/  LDG.E R8, desc[UR12][R6.64+0x200] ;  /* 0x0002000c06087981 */ /* 0x000ee8000c1e1900 */
[----:B------:R-:W4:Y:S04]  /*1230*/  LDG.E.U16 R17, desc[UR12][R22.64+0x2] ;  /* 0x0000020c16117981 */ /* 0x000f28000c1e1500 */
[----:B------:R-:W3:Y:S04]  /*1240*/  LDG.E R11, desc[UR12][R22.64+0x200] ;  /* 0x0002000c160b7981 */ /* 0x000ee8000c1e1900 */
[----:B------:R0:W5:Y:S01]  /*1250*/  LDG.E.U8 R20, desc[UR12][R22.64+0x1] ;  /* 0x0000010c16147981 */ /* 0x000162000c1e1100 */
[----:B------:R-:W-:Y:S01]  /*1260*/  BSSY.RECONVERGENT B0, `(.L_x_48485) ;  /* 0x0000016000007945 */ /* 0x000fe20003800200 */
[----:B------:R-:W-:Y:S01]  /*1270*/  IMAD.MOV.U32 R0, RZ, RZ, 0xff ;  /* 0x000000ffff007424 */ /* 0x000fe200078e00ff */
[----:B--2---:R-:W-:-:S02]  /*1280*/  PRMT R15, R3, 0x7770, RZ ;  /* 0x00007770030f7816 */ /* 0x004fc400000000ff */
[----:B------:R-:W-:Y:S02]  /*1290*/  PRMT R10, R3, 0x7771, RZ ;  /* 0x00007771030a7816 */ /* 0x000fe400000000ff */
[----:B------:R-:W-:Y:S02]  /*12a0*/  ISETP.NE.AND P0, PT, R15, RZ, PT ;  /* 0x000000ff0f00720c */ /* 0x000fe40003f05270 */
[----:B------:R-:W-:Y:S02]  /*12b0*/  PRMT R9, R3, 0x7772, RZ ;  /* 0x0000777203097816 */ /* 0x000fe400000000ff */
[----:B----4-:R-:W-:Y:S02]  /*12c0*/  PRMT R18, R17, 0x7770, RZ ;  /* 0x0000777011127816 */ /* 0x010fe400000000ff */
[----:B------:R-:W-:Y:S02]  /*12d0*/  PRMT R3, R3, 0x7773, RZ ;  /* 0x0000777303037816 */ /* 0x000fe400000000ff */
[----:B---3--:R-:W-:-:S02]  /*12e0*/  PRMT R16, R11, 0x7773, RZ ;  /* 0x000077730b107816 */ /* 0x008fc400000000ff */
[C---:B------:R-:W-:Y:S02]  /*12f0*/  PRMT R13, R11.reuse, 0x7772, RZ ;  /* 0x000077720b0d7816 */ /* 0x040fe400000000ff */
[----:B------:R-:W-:Y:S02]  /*1300*/  PRMT R12, R11, 0x7771, RZ ;  /* 0x000077710b0c7816 */ /* 0x000fe400000000ff */
[C---:B------:R-:W-:Y:S02]  /*1310*/  PRMT R4, R8.reuse, 0x7770, RZ ;  /* 0x0000777008047816 */ /* 0x040fe400000000ff */
[C---:B------:R-:W-:Y:S02]  /*1320*/  PRMT R5, R8.reuse, 0x7771, RZ ;  /* 0x0000777108057816 */ /* 0x040fe400000000ff */
[C---:B------:R-:W-:Y:S02]  /*1330*/  PRMT R6, R8.reuse, 0x7772, RZ ;  /* 0x0000777208067816 */ /* 0x040fe400000000ff */
[----:B------:R-:W-:-:S02]  /*1340*/  PRMT R7, R8, 0x7773, RZ ;  /* 0x0000777308077816 */ /* 0x000fc400000000ff */
[----:B------:R-:W-:Y:S02]  /*1350*/  PRMT R17, R17, 0x7771, RZ ;  /* 0x0000777111117816 */ /* 0x000fe400000000ff */
[----:B------:R-:W-:Y:S01]  /*1360*/  PRMT R11, R11, 0x7770, RZ ;  /* 0x000077700b0b7816 */ /* 0x000fe200000000ff */
[----:B0-----:R-:W-:Y:S06]  /*1370*/  @!P0 BRA `(.L_x_48486) ;  /* 0x0000000000108947 */ /* 0x001fec0003800000 */
[----:B------:R0:W5:Y:S01]  /*1380*/  LDG.E.U8 R22, desc[UR12][R22.64] ;  /* 0x0000000c16167981 */ /* 0x000162000c1e1100 */
[----:B------:R-:W-:-:S07]  /*1390*/  MOV R14, 0x13b0 ;  /* 0x000013b0000e7802 */ /* 0x000fce0000000f00 */
[----:B0----5:R-:W-:Y:S05]  /*13a0*/  CALL.REL.NOINC `($__internal_95_$__cuda_sm20_rem_u16) ;  /* 0x0000000400787944 */ /* 0x021fea0003c00000 */
[----:B------:R-:W-:-:S07]  /*13b0*/  PRMT R0, R19, 0x7610, R0 ;  /* 0x0000761013007816 */ /* 0x000fce0000000000 */
.L_x_48486:
[----:B------:R-:W-:Y:S05]  /*13c0*/  BSYNC.RECONVERGENT B0 ;  /* 0x0000000000007941 */ /* 0x000fea0003800200 */
.L_x_48485:
[----:B------:R-:W-:Y:S01]  /*13d0*/  ISETP.NE.AND P0, PT, R10, RZ, PT ;  /* 0x000000ff0a00720c */ /* 0x000fe20003f05270 */
[----:B------:R-:W-:Y:S01]  /*13e0*/  BSSY.RECONVERGENT B0, `(.L_x_48487) ;  /* 0x0000008000007945 */ /* 0x000fe20003800200 */
[----:B------:R-:W-:-:S11]  /*13f0*/  IMAD.MOV.U32 R8, RZ, RZ, 0xff ;  /* 0x000000ffff087424 */ /* 0x000fd600078e00ff */
[----:B------:R-:W-:Y:S05]  /*1400*/  @!P0 BRA `(.L_x_48488) ;  /* 0x0000000000148947 */ /* 0x000fea0003800000 */
[----:B-----5:R-:W-:Y:S01]  /*1410*/  IMAD.MOV.U32 R22, RZ, RZ, R20 ;  /* 0x000000ffff167224 */ /* 0x020fe200078e0014 */
[----:B------:R-:W-:Y:S01]  /*1420*/  MOV R14, 0x1450 ;  /* 0x00001450000e7802 */ /* 0x000fe20000000f00 */
[----:B------:R-:W-:-:S07]  /*1430*/  IMAD.MOV.U32 R15, RZ, RZ, R10 ;  /* 0x000000ffff0f7224 */ /* 0x000fce00078e000a */
[----:B------:R-:W-:Y:S05]  /*1440*/  CALL.REL.NOINC `($__internal_95_$__cuda_sm20_rem_u16) ;  /* 0x0000000400507944 */ /* 0x000fea0003c00000 */
[----:B------:R-:W-:-:S07]  /*1450*/  PRMT R8, R19, 0x7610, R8 ;  /* 0x0000761013087816 */ /* 0x000fce0000000008 */
.L_x_48488:
[----:B------:R-:W-:Y:S05]  /*1460*/  BSYNC.RECONVERGENT B0 ;  /* 0x0000000000007941 */ /* 0x000fea0003800200 */
.L_x_48487:
[----:B------:R-:W-:Y:S01]  /*1470*/  ISETP.NE.AND P0, PT, R9, RZ, PT ;  /* 0x000000ff0900720c */ /* 0x000fe20003f05270 */
[----:B------:R-:W-:Y:S01]  /*1480*/  BSSY.RECONVERGENT B0, `(.L_x_48489) ;  /* 0x0000008000007945 */ /* 0x000fe20003800200 */
[----:B------:R-:W-:-:S11]  /*1490*/  IMAD.MOV.U32 R10, RZ, RZ, 0xff ;  /* 0x000000ffff0a7424 */ /* 0x000fd600078e00ff */
[----:B------:R-:W-:Y:S05]  /*14a0*/  @!P0 BRA `(.L_x_48490) ;  /* 0x0000000000148947 */ /* 0x000fea0003800000 */
[----:B------:R-:W-:Y:S01]  /*14b0*/  IMAD.MOV.U32 R22, RZ, RZ, R18 ;  /* 0x000000ffff167224 */ /* 0x000fe200078e0012 */
[----:B------:R-:W-:Y:S01]  /*14c0*/  MOV R14, 0x14f0 ;  /* 0x000014f0000e7802 */ /* 0x000fe20000000f00 */
[----:B------:R-:W-:-:S07]  /*14d0*/  IMAD.MOV.U32 R15, RZ, RZ, R9 ;  /* 0x000000ffff0f7224 */ /* 0x000fce00078e0009 */
[----:B-----5:R-:W-:Y:S05]  /*14e0*/  CALL.REL.NOINC `($__internal_95_$__cuda_sm20_rem_u16) ;  /* 0x0000000400287944 */ /* 0x020fea0003c00000 */
[----:B------:R-:W-:-:S07]  /*14f0*/  PRMT R10, R19, 0x7610, R10 ;  /* 0x00007610130a7816 */ /* 0x000fce000000000a */
.L_x_48490:
[----:B------:R-:W-:Y:S05]  /*1500*/  BSYNC.RECONVERGENT B0 ;  /* 0x0000000000007941 */ /* 0x000fea0003800200 */
.L_x_48489:
        /* <DEDUP_REMOVED lines=9> */
.L_x_48492:
[----:B------:R-:W-:Y:S05]  /*15a0*/  BSYNC.RECONVERGENT B0 ;  /* 0x0000000000007941 */ /* 0x000fea0003800200 */
.L_x_48491:
        /* <DEDUP_REMOVED lines=9> */
.L_x_48494:
[----:B------:R-:W-:Y:S05]  /*1640*/  BSYNC.RECONVERGENT B0 ;  /* 0x0000000000007941 */ /* 0x000fea0003800200 */
.L_x_48493:
        /* <DEDUP_REMOVED lines=9> */
.L_x_48496:
[----:B------:R-:W-:Y:S05]  /*16e0*/  BSYNC.RECONVERGENT B0 ;  /* 0x0000000000007941 */ /* 0x000fea0003800200 */
.L_x_48495:
        /* <DEDUP_REMOVED lines=9> */
.L_x_48498:
[----:B------:R-:W-:Y:S05]  /*1780*/  BSYNC.RECONVERGENT B0 ;  /* 0x0000000000007941 */ /* 0x000fea0003800200 */
.L_x_48497:
        /* <DEDUP_REMOVED lines=8> */
.L_x_48500:
[----:B------:R-:W-:Y:S05]  /*1810*/  BSYNC.RECONVERGENT B0 ;  /* 0x0000000000007941 */ /* 0x000fea0003800200 */
.L_x_48499:
        /* <DEDUP_REMOVED lines=23> */
        .weak           $__internal_95_$__cuda_sm20_rem_u16
        .type           $__internal_95_$__cuda_sm20_rem_u16,@function
        .size           $__internal_95_$__cuda_sm20_rem_u16,(.L_x_49956 - $__internal_95_$__cuda_sm20_rem_u16)
$__internal_95_$__cuda_sm20_rem_u16:
        /* <DEDUP_REMOVED lines=19> */
[----:B------:R-:W-:Y:S05]  /*1ac0*/  RET.REL.NODEC R14 `(_ZN2at6native29vectorized_elementwise_kernelILi4ENS0_13BinaryFunctorIhhhZZZNS0_21remainder_kernel_cudaERNS_18TensorIteratorBaseEENKUlvE_clEvENKUlvE_clEvEUlhhE_EESt5arrayIPcLm3EEEEviT0_T1_) ;  /* 0xffffffe40e4c7950 */ /* 0x000fea0003c3ffff */
.L_x_48501:
        /* <DEDUP_REMOVED lines=11> */
.L_x_49956:


//--------------------- .text._ZN2at6native29vectorized_elementwise_kernelILi8ENS0_13BinaryFunctorIhhhZZZNS0_21remainder_kernel_cudaERNS_18TensorIteratorBaseEENKUlvE_clEvENKUlvE_clEvEUlhhE_EESt5arrayIPcLm3EEEEviT0_T1_ --------------------------
	.section	.text._ZN2at6native29vectorized_elementwise_kernelILi8ENS0_13BinaryFunctorIhhhZZZNS0_21remainder_kernel_cudaERNS_18TensorIteratorBaseEENKUlvE_clEvENKUlvE_clEvEUlhhE_EESt5arrayIPcLm3EEEEviT0_T1_,"ax",@progbits
	.align	128
        .global         _ZN2at6native29vectorized_elementwise_kernelILi8ENS0_13BinaryFunctorIhhhZZZNS0_21remainder_kernel_cudaERNS_18TensorIteratorBaseEENKUlvE_clEvENKUlvE_clEvEUlhhE_EESt5arrayIPcLm3EEEEviT0_T1_
        .type           _ZN2at6native29vectorized_elementwise_kernelILi8ENS0_13BinaryFunctorIhhhZZZNS0_21remainder_kernel_cudaERNS_18TensorIteratorBaseEENKUlvE_clEvENKUlvE_clEvEUlhhE_EESt5arrayIPcLm3EEEEviT0_T1_,@function
        .size           _ZN2at6native29vectorized_elementwise_kernelILi8ENS0_13BinaryFunctorIhhhZZZNS0_21remainder_kernel_cudaERNS_18TensorIteratorBaseEENKUlvE_clEvENKUlvE_clEvEUlhhE_EESt5arrayIPcLm3EEEEviT0_T1_,(.L_x_50332 - _ZN2at6native29vectorized_elementwise_kernelILi8ENS0_13BinaryFunctorIhhhZZZNS0_21remainder_kernel_cudaERNS_18TensorIteratorBaseEENKUlvE_clEvENKUlvE_clEvEUlhhE_EESt5arrayIPcLm3EEEEviT0_T1_)
        .other          _ZN2at6native29vectorized_elementwise_kernelILi8ENS0_13BinaryFunctorIhhhZZZNS0_21remainder_kernel_cudaERNS_18TensorIteratorBaseEENKUlvE_clEvENKUlvE_clEvEUlhhE_EESt5arrayIPcLm3EEEEviT0_T1_,@"STO_CUDA_ENTRY STV_DEFAULT"
_ZN2at6native29vectorized_elementwise_kernelILi8ENS0_13BinaryFunctorIhhhZZZNS0_21remainder_kernel_cudaERNS_18TensorIteratorBaseEENKUlvE_clEvENKUlvE_clEvEUlhhE_EESt5arrayIPcLm3EEEEviT0_T1_:
.text._ZN2at6native29vectorized_elementwise_kernelILi8ENS0_13BinaryFunctorIhhhZZZNS0_21remainder_kernel_cudaERNS_18TensorIteratorBaseEENKUlvE_clEvENKUlvE_clEvEUlhhE_EESt5arrayIPcLm3EEEEviT0_T1_:
[----:B------:R-:W-:Y:S01]  /*0000*/  LDC R1, c[0x0][0x37c] ;  /* 0x0000df00ff017b82 */ /* 0x000fe20000000800 */
[----:B------:R-:W-:Y:S05]  /*0010*/  EXIT ;  /* 0x000000000000794d */ /* 0x000fea0003800000 */
.L_x_48502:
        /* <DEDUP_REMOVED lines=14> */
.L_x_50332:


//--------------------- .text._ZN2at6native18elementwise_kernelILi128ELi4EZNS0_15gpu_kernel_implINS0_13BUnaryFunctorIhhhZZZNS0_21remainder_kernel_cudaERNS_18TensorIteratorBaseEENKUlvE_clEvENKUlvE_clEvEUlhhE_EEEEvS5_RKT_EUliE_EEviT1_ --------------------------
	.section	.text._ZN2at6native18elementwise_kernelILi128ELi4EZNS0_15gpu_kernel_implINS0_13BUnaryFunctorIhhhZZZNS0_21remainder_kernel_cudaERNS_18TensorIteratorBaseEENKUlvE_clEvENKUlvE_clEvEUlhhE_EEEEvS5_RKT_EUliE_EEviT1_,"ax",@progbits
	.align	128
        .global         _ZN2at6native18elementwise_kernelILi128ELi4EZNS0_15gpu_kernel_implINS0_13BUnaryFunctorIhhhZZZNS0_21remainder_kernel_cudaERNS_18TensorIteratorBaseEENKUlvE_clEvENKUlvE_clEvEUlhhE_EEEEvS5_RKT_EUliE_EEviT1_
        .type           _ZN2at6native18elementwise_kernelILi128ELi4EZNS0_15gpu_kernel_implINS0_13BUnaryFunctorIhhhZZZNS0_21remainder_kernel_cudaERNS_18TensorIteratorBaseEENKUlvE_clEvENKUlvE_clEvEUlhhE_EEEEvS5_RKT_EUliE_EEviT1_,@function
        .size           _ZN2at6native18elementwise_kernelILi128ELi4EZNS0_15gpu_kernel_implINS0_13BUnaryFunctorIhhhZZZNS0_21remainder_kernel_cudaERNS_18TensorIteratorBaseEENKUlvE_clEvENKUlvE_clEvEUlhhE_EEEEvS5_RKT_EUliE_EEviT1_,(.L_x_49957 - _ZN2at6native18elementwise_kernelILi128ELi4EZNS0_15gpu_kernel_implINS0_13BUnaryFunctorIhhhZZZNS0_21remainder_kernel_cudaERNS_18TensorIteratorBaseEENKUlvE_clEvENKUlvE_clEvEUlhhE_EEEEvS5_RKT_EUliE_EEviT1_)
        .other          _ZN2at6native18elementwise_kernelILi128ELi4EZNS0_15gpu_kernel_implINS0_13BUnaryFunctorIhhhZZZNS0_21remainder_kernel_cudaERNS_18TensorIteratorBaseEENKUlvE_clEvENKUlvE_clEvEUlhhE_EEEEvS5_RKT_EUliE_EEviT1_,@"STO_CUDA_ENTRY STV_DEFAULT"
_ZN2at6native18elementwise_kernelILi128ELi4EZNS0_15gpu_kernel_implINS0_13BUnaryFunctorIhhhZZZNS0_21remainder_kernel_cudaERNS_18TensorIteratorBaseEENKUlvE_clEvENKUlvE_clEvEUlhhE_EEEEvS5_RKT_EUliE_EEviT1_:
.text._ZN2at6native18elementwise_kernelILi128ELi4EZNS0_15gpu_kernel_implINS0_13BUnaryFunctorIhhhZZZNS0_21remainder_kernel_cudaERNS_18TensorIteratorBaseEENKUlvE_clEvENKUlvE_clEvEUlhhE_EEEEvS5_RKT_EUliE_EEviT1_:
        /* <DEDUP_REMOVED lines=320> */
.L_x_48505:
        /* <DEDUP_REMOVED lines=16> */
.L_x_48509:
[----:B------:R0:W5:Y:S01]  /*1500*/  LDG.E.U8 R0, desc[UR36][R4.64] ;  /* 0x0000002404007981 */ /* 0x000162000c1e1100 */
[----:B------:R-:W-:Y:S05]  /*1510*/  BRA `(.L_x_48511) ;  /* 0x0000000c005c7947 */ /* 0x000fea0003800000 */
.L_x_48508:
        /* <DEDUP_REMOVED lines=8> */
.L_x_48513:
[----:B------:R3:W5:Y:S01]  /*15a0*/  LDG.E.U8 R0, desc[UR36][R4.64] ;  /* 0x0000002404007981 */ /* 0x000762000c1e1100 */
[----:B------:R-:W-:Y:S05]  /*15b0*/  BRA `(.L_x_48511) ;  /* 0x0000000c00347947 */ /* 0x000fea0003800000 */
.L_x_48512:
[----:B------:R0:W5:Y:S01]  /*15c0*/  LDG.E.U16 R0, desc[UR36][R4.64] ;  /* 0x0000002404007981 */ /* 0x000162000c1e1500 */
[----:B------:R-:W-:Y:S05]  /*15d0*/  BRA `(.L_x_48511) ;  /* 0x0000000c002c7947 */ /* 0x000fea0003800000 */
.L_x_48507:
        /* <DEDUP_REMOVED lines=10> */
.L_x_48515:
[----:B------:R-:W2:Y:S02]  /*1680*/  LDG.E.U16 R2, desc[UR36][R4.64] ;  /* 0x0000002404027981 */ /* 0x000ea4000c1e1500 */
[----:B--2---:R-:W-:-:S06]  /*1690*/  HADD2.F32 R2, -RZ, R2.H0_H0 ;  /* 0x20000002ff027230 */ /* 0x004fcc0000004100 */
[----:B------:R-:W0:Y:S02]  /*16a0*/  F2I.S64.TRUNC R2, R2 ;  /* 0x0000000200027311 */ /* 0x000e24000020d900 */
[----:B0-----:R-:W-:Y:S01]  /*16b0*/  PRMT R0, R2, 0x7610, R0 ;  /* 0x0000761002007816 */ /* 0x001fe20000000000 */
[----:B------:R-:W-:Y:S06]  /*16c0*/  BRA `(.L_x_48511) ;  /* 0x0000000800f07947 */ /* 0x000fec0003800000 */
.L_x_48514:
        /* <DEDUP_REMOVED lines=10> */
.L_x_48517:
[----:B------:R-:W2:Y:S02]  /*1770*/  LDG.E.U16 R4, desc[UR36][R4.64] ;  /* 0x0000002404047981 */ /* 0x000ea4000c1e1500 */
[----:B--2---:R-:W-:-:S06]  /*1780*/  HADD2.F32 R2, -RZ, R4.H0_H0 ;  /* 0x20000004ff027230 */ /* 0x004fcc0000004100 */
[----:B------:R-:W0:Y:S02]  /*1790*/  F2I.S64.TRUNC R2, R2 ;  /* 0x0000000200027311 */ /* 0x000e24000020d900 */
[----:B0-----:R-:W-:Y:S01]  /*17a0*/  PRMT R0, R2, 0x7610, R0 ;  /* 0x0000761002007816 */ /* 0x001fe20000000000 */
[----:B------:R-:W-:Y:S06]  /*17b0*/  BRA `(.L_x_48511) ;  /* 0x0000000800b47947 */ /* 0x000fec0003800000 */
.L_x_48516:
[----:B------:R-:W2:Y:S02]  /*17c0*/  LDG.E.64 R2, desc[UR36][R4.64] ;  /* 0x0000002404027981 */ /* 0x000ea4000c1e1b00 */
[----:B--2---:R-:W0:Y:S02]  /*17d0*/  F2I.S64.F64.TRUNC R2, R2 ;  /* 0x0000000200027311 */ /* 0x004e24000030d900 */
[----:B0-----:R-:W-:Y:S01]  /*17e0*/  PRMT R0, R2, 0x7610, R0 ;  /* 0x0000761002007816 */ /* 0x001fe20000000000 */
[----:B------:R-:W-:Y:S06]  /*17f0*/  BRA `(.L_x_48511) ;  /* 0x0000000800a47947 */ /* 0x000fec0003800000 */
.L_x_48506:
        /* <DEDUP_REMOVED lines=12> */
.L_x_48520:
[----:B------:R-:W2:Y:S02]  /*18c0*/  LDG.E.64 R4, desc[UR36][R4.64] ;  /* 0x0000002404047981 */ /* 0x000ea4000c1e1b00 */
[----:B--2---:R-:W0:Y:S02]  /*18d0*/  F2I.S64.F64.TRUNC R2, R4 ;  /* 0x0000000400027311 */ /* 0x004e24000030d900 */
[----:B0-----:R-:W-:Y:S01]  /*18e0*/  PRMT R0, R2, 0x7610, R0 ;  /* 0x0000761002007816 */ /* 0x001fe20000000000 */
[----:B------:R-:W-:Y:S06]  /*18f0*/  BRA `(.L_x_48511) ;  /* 0x0000000800647947 */ /* 0x000fec0003800000 */
.L_x_48519:
        /* <DEDUP_REMOVED lines=27> */
.L_x_48522:
        /* <DEDUP_REMOVED lines=14> */
.L_x_48521:
[----:B------:R-:W2:Y:S02]  /*1b90*/  LDG.E.U16 R2, desc[UR36][R4.64] ;  /* 0x0000002404027981 */ /* 0x000ea4000c1e1500 */
[----:B--2---:R-:W-:-:S06]  /*1ba0*/  SHF.L.U32 R2, R2, 0x10, RZ ;  /* 0x0000001002027819 */ /* 0x004fcc00000006ff */
[----:B------:R-:W0:Y:S02]  /*1bb0*/  F2I.S64.TRUNC R2, R2 ;  /* 0x0000000200027311 */ /* 0x000e24000020d900 */
[----:B0-----:R-:W-:Y:S01]  /*1bc0*/  PRMT R0, R2, 0x7610, R0 ;  /* 0x0000761002007816 */ /* 0x001fe20000000000 */
[----:B------:R-:W-:Y:S06]  /*1bd0*/  BRA `(.L_x_48511) ;  /* 0x0000000400ac7947 */ /* 0x000fec0003800000 */
.L_x_48518:
        /* <DEDUP_REMOVED lines=10> */
.L_x_48525:
        /* <DEDUP_REMOVED lines=21> */
.L_x_48529:
[----:B------:R-:W-:Y:S05]  /*1dd0*/  BSYNC.RECONVERGENT B1 ;  /* 0x0000000000017941 */ /* 0x000fea0003800200 */
.L_x_48528:
[----:B------:R-:W-:Y:S01]  /*1de0*/  IMAD.SHL.U32 R0, R0, 0x100000, RZ ;  /* 0x0010000000007824 */ /* 0x000fe200078e00ff */
[----:B------:R-:W-:-:S04]  /*1df0*/  LEA R2, R2, 0x3b800000, 0x17 ;  /* 0x3b80000002027811 */ /* 0x000fc800078eb8ff */
[----:B------:R-:W-:-:S07]  /*1e00*/  LOP3.LUT R2, R2, R0, R7, 0xfe, !PT ;  /* 0x0000000002027212 */ /* 0x000fce00078efe07 */
.L_x_48527:
[----:B------:R-:W-:Y:S05]  /*1e10*/  BSYNC.RECONVERGENT B0 ;  /* 0x0000000000007941 */ /* 0x000fea0003800200 */
.L_x_48526:
[----:B------:R-:W0:Y:S02]  /*1e20*/  F2I.S64.TRUNC R2, R2 ;  /* 0x0000000200027311 */ /* 0x000e24000020d900 */
[----:B0-----:R-:W-:Y:S01]  /*1e30*/  PRMT R0, R2, 0x7610, R0 ;  /* 0x0000761002007816 */ /* 0x001fe20000000000 */
[----:B------:R-:W-:Y:S06]  /*1e40*/  BRA `(.L_x_48511) ;  /* 0x0000000400107947 */ /* 0x000fec0003800000 */
.L_x_48524:
        /* <DEDUP_REMOVED lines=21> */
.L_x_48533:
[----:B------:R-:W-:Y:S05]  /*1fa0*/  BSYNC.RECONVERGENT B1 ;  /* 0x0000000000017941 */ /* 0x000fea0003800200 */
.L_x_48532:
[----:B------:R-:W-:Y:S01]  /*1fb0*/  IMAD.SHL.U32 R0, R0, 0x200000, RZ ;  /* 0x0020000000007824 */ /* 0x000fe200078e00ff */
[----:B------:R-:W-:-:S04]  /*1fc0*/  LEA R2, R2, 0x37800000, 0x17 ;  /* 0x3780000002027811 */ /* 0x000fc800078eb8ff */
[----:B------:R-:W-:-:S07]  /*1fd0*/  LOP3.LUT R2, R2, R0, R7, 0xfe, !PT ;  /* 0x0000000002027212 */ /* 0x000fce00078efe07 */
.L_x_48531:
[----:B------:R-:W-:Y:S05]  /*1fe0*/  BSYNC.RECONVERGENT B0 ;  /* 0x0000000000007941 */ /* 0x000fea0003800200 */
.L_x_48530:
[----:B------:R-:W0:Y:S02]  /*1ff0*/  F2I.S64.TRUNC R2, R2 ;  /* 0x0000000200027311 */ /* 0x000e24000020d900 */
[----:B0-----:R-:W-:Y:S01]  /*2000*/  PRMT R0, R2, 0x7610, R0 ;  /* 0x0000761002007816 */ /* 0x001fe20000000000 */
[----:B------:R-:W-:Y:S06]  /*2010*/  BRA `(.L_x_48511) ;  /* 0x00000000009c7947 */ /* 0x000fec0003800000 */
.L_x_48523:
[----:B------:R-:W-:-:S09]  /*2020*/  UISETP.NE.AND UP0, UPT, UR4, 0x1c, UPT ;  /* 0x0000001c0400788c */ /* 0x000fd2000bf05270 */
[----:B------:R-:W-:Y:S05]  /*2030*/  BRA.U !UP0, `(.L_x_48534) ;  /* 0x0000000108907547 */ /* 0x000fea000b800000 */
[----:B------:R-:W-:-:S09]  /*2040*/  UISETP.NE.AND UP0, UPT, UR4, 0x1d, UPT ;  /* 0x0000001d0400788c */ /* 0x000fd2000bf05270 */
[----:B------:R-:W-:Y:S05]  /*2050*/  BRA.U !UP0, `(.L_x_48535) ;  /* 0x0000000108807547 */ /* 0x000fea000b800000 */
[----:B------:R-:W-:-:S09]  /*2060*/  UISETP.NE.AND UP0, UPT, UR4, 0x2c, UPT ;  /* 0x0000002c0400788c */ /* 0x000fd2000bf05270 */
[----:B------:R-:W-:Y:S05]  /*2070*/  BRA.U !UP0, `(.L_x_48536) ;  /* 0x0000000108487547 */ /* 0x000fea000b800000 */
.L_x_48510:
        /* <DEDUP_REMOVED lines=16> */
.L_x_48537:
[----:B------:R-:W-:Y:S01]  /*2180*/  PRMT R0, RZ, 0x7610, R0 ;  /* 0x00007610ff007816 */ /* 0x000fe20000000000 */
[----:B------:R-:W-:Y:S06]  /*2190*/  BRA `(.L_x_48511) ;  /* 0x00000000003c7947 */ /* 0x000fec0003800000 */
.L_x_48536:
        /* <DEDUP_REMOVED lines=8> */
.L_x_48539:
[----:B------:R-:W-:Y:S05]  /*2220*/  BSYNC.RECONVERGENT B0 ;  /* 0x0000000000007941 */ /* 0x000fea0003800200 */
.L_x_48538:
[----:B------:R-:W0:Y:S02]  /*2230*/  F2I.S64.TRUNC R2, R2 ;  /* 0x0000000200027311 */ /* 0x000e24000020d900 */
[----:B0-----:R-:W-:Y:S01]  /*2240*/  PRMT R0, R2, 0x7610, R0 ;  /* 0x0000761002007816 */ /* 0x001fe20000000000 */
[----:B------:R-:W-:Y:S06]  /*2250*/  BRA `(.L_x_48511) ;  /* 0x00000000000c7947 */ /* 0x000fec0003800000 */
.L_x_48535:
[----:B------:R2:W5:Y:S01]  /*2260*/  LDG.E.U8 R0, desc[UR36][R4.64] ;  /* 0x0000002404007981 */ /* 0x000562000c1e1100 */
[----:B------:R-:W-:Y:S05]  /*2270*/  BRA `(.L_x_48511) ;  /* 0x0000000000047947 */ /* 0x000fea0003800000 */
.L_x_48534:
[----:B------:R1:W5:Y:S02]  /*2280*/  LDG.E.U8 R0, desc[UR36][R4.64] ;  /* 0x0000002404007981 */ /* 0x000364000c1e1100 */
.L_x_48511:
[----:B------:R-:W-:Y:S01]  /*2290*/  UISETP.NE.AND UP0, UPT, UR43, URZ, UPT ;  /* 0x000000ff2b00728c */ /* 0x000fe2000bf05270 */
[----:B01234-:R-:W-:-:S08]  /*22a0*/  IMAD.MOV.U32 R5, RZ, RZ, 0xff ;  /* 0x000000ffff057424 */ /* 0x01ffd000078e00ff */
[----:B------:R-:W-:Y:S05]  /*22b0*/  BRA.U !UP0, `(.L_x_48540) ;  /* 0x0000000108107547 */ /* 0x000fea000b800000 */
[----:B-----5:R-:W-:Y:S02]  /*22c0*/  LOP3.LUT R4, R0, 0xff, RZ, 0xc0, !PT ;  /* 0x000000ff00047812 */ /* 0x020fe400078ec0ff */
[----:B------:R-:W-:Y:S02]  /*22d0*/  MOV R5, UR43 ;  /* 0x0000002b00057c02 */ /* 0x000fe40008000f00 */
[----:B------:R-:W-:-:S07]  /*22e0*/  MOV R6, 0x2300 ;  /* 0x0000230000067802 */ /* 0x000fce0000000f00 */
[----:B------:R-:W-:Y:S05]  /*22f0*/  CALL.REL.NOINC `($__internal_96_$__cuda_sm20_rem_u16) ;  /* 0x0000009c006c7944 */ /* 0x000fea0003c00000 */
.L_x_48540:
        /* <DEDUP_REMOVED lines=17> */
.L_x_48545:
[----:B------:R0:W-:Y:S01]  /*2410*/  STG.E.U8 desc[UR36][R2.64], R5 ;  /* 0x0000000502007986 */ /* 0x0001e2000c101124 */
[----:B------:R-:W-:Y:S05]  /*2420*/  BRA `(.L_x_48547) ;  /* 0x0000000c00207947 */ /* 0x000fea0003800000 */
.L_x_48544:
        /* <DEDUP_REMOVED lines=10> */
.L_x_48549:
[----:B------:R-:W-:-:S05]  /*24d0*/  LOP3.LUT R5, R5, 0xffff, RZ, 0xc0, !PT ;  /* 0x0000ffff05057812 */ /* 0x000fca00078ec0ff */
[----:B------:R0:W-:Y:S01]  /*24e0*/  STG.E desc[UR36][R2.64], R5 ;  /* 0x0000000502007986 */ /* 0x0001e2000c101924 */
[----:B------:R-:W-:Y:S05]  /*24f0*/  BRA `(.L_x_48547) ;  /* 0x0000000800ec7947 */ /* 0x000fea0003800000 */
.L_x_48548:
[----:B------:R0:W-:Y:S01]  /*2500*/  STG.E.U16 desc[UR36][R2.64], R5 ;  /* 0x0000000502007986 */ /* 0x0001e2000c101524 */
[----:B------:R-:W-:Y:S05]  /*2510*/  BRA `(.L_x_48547) ;  /* 0x0000000800e47947 */ /* 0x000fea0003800000 */
.L_x_48543:
        /* <DEDUP_REMOVED lines=9> */
.L_x_48551:
[----:B-----5:R-:W0:Y:S02]  /*25b0*/  I2F.U16 R0, R5 ;  /* 0x0000000500007306 */ /* 0x020e240000101000 */
[----:B0-----:R-:W-:-:S05]  /*25c0*/  F2FP.F16.F32.PACK_AB R0, RZ, R0 ;  /* 0x00000000ff00723e */ /* 0x001fca00000000ff */
[----:B------:R0:W-:Y:S01]  /*25d0*/  STG.E.U16 desc[UR36][R2.64], R0 ;  /* 0x0000000002007986 */ /* 0x0001e2000c101524 */
[----:B------:R-:W-:Y:S05]  /*25e0*/  BRA `(.L_x_48547) ;  /* 0x0000000800b07947 */ /* 0x000fea0003800000 */
.L_x_48550:
        /* <DEDUP_REMOVED lines=8> */
[----:B0-----:R0:W-:Y:S01]  /*2670*/  STG.E.64 desc[UR36][R2.64], R6 ;  /* 0x0000000602007986 */ /* 0x0011e2000c101b24 */
[----:B------:R-:W-:Y:S05]  /*2680*/  BRA `(.L_x_48547) ;  /* 0x0000000800887947 */ /* 0x000fea0003800000 */
.L_x_48553:
[----:B------:R-:W0:Y:S02]  /*2690*/  I2F.U16 R5, R5 ;  /* 0x0000000500057306 */ /* 0x000e240000101000 */
[----:B0-----:R-:W-:-:S04]  /*26a0*/  F2FP.F16.F32.PACK_AB R5, RZ, R5 ;  /* 0x00000005ff05723e */ /* 0x001fc800000000ff */
[----:B------:R-:W-:-:S05]  /*26b0*/  PRMT R5, R5, 0x5410, RZ ;  /* 0x0000541005057816 */ /* 0x000fca00000000ff */
[----:B------:R0:W-:Y:S01]  /*26c0*/  STG.E desc[UR36][R2.64], R5 ;  /* 0x0000000502007986 */ /* 0x0001e2000c101924 */
[----:B------:R-:W-:Y:S05]  /*26d0*/  BRA `(.L_x_48547) ;  /* 0x0000000800747947 */ /* 0x000fea0003800000 */
.L_x_48552:
[----:B------:R-:W0:Y:S02]  /*26e0*/  I2F.F64.U16 R4, R5 ;  /* 0x0000000500047312 */ /* 0x000e240000101800 */
[----:B0-----:R0:W-:Y:S01]  /*26f0*/  STG.E.64 desc[UR36][R2.64], R4 ;  /* 0x0000000402007986 */ /* 0x0011e2000c101b24 */
[----:B------:R-:W-:Y:S05]  /*2700*/  BRA `(.L_x_48547) ;  /* 0x0000000800687947 */ /* 0x000fea0003800000 */
.L_x_48542:
        /* <DEDUP_REMOVED lines=8> */
[----:B-----5:R-:W-:-:S04]  /*2790*/  PRMT R0, R5, 0x9910, RZ ;  /* 0x0000991005007816 */ /* 0x020fc800000000ff */
[----:B------:R-:W-:-:S04]  /*27a0*/  ISETP.NE.AND P0, PT, R0, RZ, PT ;  /* 0x000000ff0000720c */ /* 0x000fc80003f05270 */
[----:B------:R-:W-:-:S05]  /*27b0*/  SEL R5, RZ, 0x1, !P0 ;  /* 0x00000001ff057807 */ /* 0x000fca0004000000 */
[----:B------:R0:W-:Y:S01]  /*27c0*/  STG.E.U8 desc[UR36][R2.64], R5 ;  /* 0x0000000502007986 */ /* 0x0001e2000c101124 */
[----:B------:R-:W-:Y:S05]  /*27d0*/  BRA `(.L_x_48547) ;  /* 0x0000000800347947 */ /* 0x000fea0003800000 */
.L_x_48556:
[----:B------:R-:W-:Y:S01]  /*27e0*/  CS2R R6, SRZ ;  /* 0x0000000000067805 */ /* 0x000fe2000001ff00 */
[----:B------:R-:W0:Y:S04]  /*27f0*/  I2F.F64.U16 R4, R5 ;  /* 0x0000000500047312 */ /* 0x000e280000101800 */
[----:B0-----:R0:W-:Y:S01]  /*2800*/  STG.E.128 desc[UR36][R2.64], R4 ;  /* 0x0000000402007986 */ /* 0x0011e2000c101d24 */
[----:B------:R-:W-:Y:S05]  /*2810*/  BRA `(.L_x_48547) ;  /* 0x0000000800247947 */ /* 0x000fea0003800000 */
.L_x_48555:
        /* <DEDUP_REMOVED lines=12> */
[----:B-----5:R-:W-:Y:S01]  /*28e0*/  @P0 SHF.R.U32.HI R0, RZ, 0x14, R5 ;  /* 0x00000014ff000819 */ /* 0x020fe20000011605 */
[----:B------:R-:W-:-:S03]  /*28f0*/  @!P0 FADD.FTZ R7, R5, 16384 ;  /* 0x4680000005078421 */ /* 0x000fc60000010000 */
[----:B------:R-:W-:-:S04]  /*2900*/  @P0 LOP3.LUT R0, R0, 0x1, RZ, 0xc0, !PT ;  /* 0x0000000100000812 */ /* 0x000fc800078ec0ff */
[----:B------:R-:W-:-:S04]  /*2910*/  @P0 IADD3 R0, PT, PT, R5, 0x407ffff, R0 ;  /* 0x0407ffff05000810 */ /* 0x000fc80007ffe000 */
[----:B------:R-:W-:-:S07]  /*2920*/  @P0 SHF.R.U32.HI R7, RZ, 0x14, R0 ;  /* 0x00000014ff070819 */ /* 0x000fce0000011600 */
.L_x_48560:
[----:B------:R-:W-:Y:S05]  /*2930*/  BSYNC.RECONVERGENT B0 ;  /* 0x0000000000007941 */ /* 0x000fea0003800200 */
.L_x_48559:
[----:B------:R0:W-:Y:S01]  /*2940*/  STG.E.U8 desc[UR36][R2.64], R7 ;  /* 0x0000000702007986 */ /* 0x0001e2000c101124 */
[----:B------:R-:W-:Y:S05]  /*2950*/  BRA `(.L_x_48547) ;  /* 0x0000000400d47947 */ /* 0x000fea0003800000 */
.L_x_48558:
        /* <DEDUP_REMOVED lines=8> */
[----:B-----5:R-:W-:-:S04]  /*29e0*/  @P0 SHF.R.U32.HI R0, RZ, 0x15, R5 ;  /* 0x00000015ff000819 */ /* 0x020fc80000011605 */
[----:B------:R-:W-:-:S04]  /*29f0*/  @P0 LOP3.LUT R0, R0, 0x1, RZ, 0xc0, !PT ;  /* 0x0000000100000812 */ /* 0x000fc800078ec0ff */
[C---:B------:R-:W-:Y:S01]  /*2a00*/  @P0 IADD3 R0, PT, PT, R5.reuse, 0x80fffff, R0 ;  /* 0x080fffff05000810 */ /* 0x040fe20007ffe000 */
[----:B------:R-:W-:-:S03]  /*2a10*/  @!P0 FADD.FTZ R5, R5, 128 ;  /* 0x4300000005058421 */ /* 0x000fc60000010000 */
[----:B0-----:R-:W-:Y:S02]  /*2a20*/  @P0 SHF.R.U32.HI R7, RZ, 0x15, R0 ;  /* 0x00000015ff070819 */ /* 0x001fe40000011600 */
[----:B------:R0:W-:Y:S04]  /*2a30*/  @!P0 STG.E.U8 desc[UR36][R2.64], R5 ;  /* 0x0000000502008986 */ /* 0x0001e8000c101124 */
[----:B------:R0:W-:Y:S01]  /*2a40*/  @P0 STG.E.U8 desc[UR36][R2.64], R7 ;  /* 0x0000000702000986 */ /* 0x0001e2000c101124 */
[----:B------:R-:W-:Y:S05]  /*2a50*/  BRA `(.L_x_48547) ;  /* 0x0000000400947947 */ /* 0x000fea0003800000 */
.L_x_48557:
[----:B-----5:R-:W0:Y:S02]  /*2a60*/  I2F.U16 R0, R5 ;  /* 0x0000000500007306 */ /* 0x020e240000101000 */
[----:B0-----:R-:W-:-:S05]  /*2a70*/  F2FP.BF16.F32.PACK_AB R0, RZ, R0 ;  /* 0x00000000ff00723e */ /* 0x001fca00000010ff */
[----:B------:R0:W-:Y:S01]  /*2a80*/  STG.E.U16 desc[UR36][R2.64], R0 ;  /* 0x0000000002007986 */ /* 0x0001e2000c101524 */
[----:B------:R-:W-:Y:S05]  /*2a90*/  BRA `(.L_x_48547) ;  /* 0x0000000400847947 */ /* 0x000fea0003800000 */
.L_x_48554:
        /* <DEDUP_REMOVED lines=10> */
.L_x_48563:
[----:B------:R-:W0:Y:S01]  /*2b40*/  I2F.U16 R5, R5 ;  /* 0x0000000500057306 */ /* 0x000e220000101000 */
[----:B------:R-:W-:Y:S01]  /*2b50*/  BSSY.RECONVERGENT B0, `(.L_x_48564) ;  /* 0x0000011000007945 */ /* 0x000fe20003800200 */
[----:B-----5:R-:W-:Y:S02]  /*2b60*/  MOV R0, 0x80 ;  /* 0x0000008000007802 */ /* 0x020fe40000000f00 */
        /* <DEDUP_REMOVED lines=9> */
.L_x_48566:
[----:B------:R-:W-:-:S04]  /*2c00*/  SHF.R.U32.HI R0, RZ, 0x14, R5 ;  /* 0x00000014ff007819 */ /* 0x000fc80000011605 */
[----:B------:R-:W-:-:S04]  /*2c10*/  LOP3.LUT R0, R0, 0x1, RZ, 0xc0, !PT ;  /* 0x0000000100007812 */ /* 0x000fc800078ec0ff */
[----:B------:R-:W-:-:S04]  /*2c20*/  IADD3 R0, PT, PT, R5, 0x487ffff, R0 ;  /* 0x0487ffff05007810 */ /* 0x000fc80007ffe000 */
[----:B------:R-:W-:-:S04]  /*2c30*/  SHF.R.U32.HI R0, RZ, 0x14, R0 ;  /* 0x00000014ff007819 */ /* 0x000fc80000011600 */
[----:B------:R-:W-:-:S07]  /*2c40*/  LOP3.LUT R4, R0, 0xff, RZ, 0xc0, !PT ;  /* 0x000000ff00047812 */ /* 0x000fce00078ec0ff */
.L_x_48567:
[----:B------:R-:W-:-:S07]  /*2c50*/  PRMT R0, R4, 0x7610, R0 ;  /* 0x0000761004007816 */ /* 0x000fce0000000000 */
.L_x_48565:
[----:B------:R-:W-:Y:S05]  /*2c60*/  BSYNC.RECONVERGENT B0 ;  /* 0x0000000000007941 */ /* 0x000fea0003800200 */
.L_x_48564:
[----:B------:R4:W-:Y:S01]  /*2c70*/  STG.E.U8 desc[UR36][R2.64], R0 ;  /* 0x0000000002007986 */ /* 0x0009e2000c101124 */
[----:B------:R-:W-:Y:S05]  /*2c80*/  BRA `(.L_x_48547) ;  /* 0x0000000400087947 */ /* 0x000fea0003800000 */
.L_x_48562:
[----:B------:R-:W0:Y:S01]  /*2c90*/  I2F.U16 R5, R5 ;  /* 0x0000000500057306 */ /* 0x000e220000101000 */
[----:B------:R-:W-:Y:S01]  /*2ca0*/  BSSY.RECONVERGENT B0, `(.L_x_48568) ;  /* 0x0000011000007945 */ /* 0x000fe20003800200 */
[----:B-----5:R-:W-:Y:S01]  /*2cb0*/  IMAD.MOV.U32 R0, RZ, RZ, 0x80 ;  /* 0x00000080ff007424 */ /* 0x020fe200078e00ff */
        /* <DEDUP_REMOVED lines=9> */
.L_x_48570:
[----:B------:R-:W-:-:S04]  /*2d50*/  SHF.R.U32.HI R0, RZ, 0x15, R5 ;  /* 0x00000015ff007819 */ /* 0x000fc80000011605 */
[----:B------:R-:W-:-:S04]  /*2d60*/  LOP3.LUT R0, R0, 0x1, RZ, 0xc0, !PT ;  /* 0x0000000100007812 */ /* 0x000fc800078ec0ff */
[----:B------:R-:W-:-:S04]  /*2d70*/  IADD3 R0, PT, PT, R5, 0x88fffff, R0 ;  /* 0x088fffff05007810 */ /* 0x000fc80007ffe000 */
[----:B------:R-:W-:-:S04]  /*2d80*/  SHF.R.U32.HI R0, RZ, 0x15, R0 ;  /* 0x00000015ff007819 */ /* 0x000fc80000011600 */
[----:B------:R-:W-:-:S07]  /*2d90*/  LOP3.LUT R4, R0, 0xff, RZ, 0xc0, !PT ;  /* 0x000000ff00047812 */ /* 0x000fce00078ec0ff */
.L_x_48571:
[----:B------:R-:W-:-:S07]  /*2da0*/  PRMT R0, R4, 0x7610, R0 ;  /* 0x0000761004007816 */ /* 0x000fce0000000000 */
.L_x_48569:
[----:B------:R-:W-:Y:S05]  /*2db0*/  BSYNC.RECONVERGENT B0 ;  /* 0x0000000000007941 */ /* 0x000fea0003800200 */
.L_x_48568:
[----:B------:R3:W-:Y:S01]  /*2dc0*/  STG.E.U8 desc[UR36][R2.64], R0 ;  /* 0x0000000002007986 */ /* 0x0007e2000c101124 */
[----:B------:R-:W-:Y:S05]  /*2dd0*/  BRA `(.L_x_48547) ;  /* 0x0000000000b47947 */ /* 0x000fea0003800000 */
.L_x_48561:
[----:B------:R-:W-:-:S09]  /*2de0*/  UISETP.NE.AND UP0, UPT, UR4, 0x1c, UPT ;  /* 0x0000001c0400788c */ /* 0x000fd2000bf05270 */
[----:B------:R-:W-:Y:S05]  /*2df0*/  BRA.U !UP0, `(.L_x_48572) ;  /* 0x0000000108a47547 */ /* 0x000fea000b800000 */
[----:B------:R-:W-:-:S09]  /*2e00*/  UISETP.NE.AND UP0, UPT, UR4, 0x1d, UPT ;  /* 0x0000001d0400788c */ /* 0x000fd2000bf05270 */
[----:B------:R-:W-:Y:S05]  /*2e10*/  BRA.U !UP0, `(.L_x_48573) ;  /* 0x00000001088c7547 */ /* 0x000fea000b800000 */
[----:B------:R-:W-:-:S09]  /*2e20*/  UISETP.NE.AND UP0, UPT, UR4, 0x2c, UPT ;  /* 0x0000002c0400788c */ /* 0x000fd2000bf05270 */
[----:B------:R-:W-:Y:S05]  /*2e30*/  BRA.U !UP0, `(.L_x_48574) ;  /* 0x0000000108447547 */ /* 0x000fea000b800000 */
.L_x_48546:
[----:B-----5:R-:W-:Y:S01]  /*2e40*/  MOV R0, 0x0 ;  /* 0x0000000000007802 */ /* 0x020fe20000000f00 */
        /* <DEDUP_REMOVED lines=15> */
.L_x_48575:
[----:B------:R-:W-:Y:S05]  /*2f40*/  BRA `(.L_x_48547) ;  /* 0x0000000000587947 */ /* 0x000fea0003800000 */
.L_x_48574:
[----:B------:R-:W0:Y:S01]  /*2f50*/  I2F.U16 R5, R5 ;  /* 0x0000000500057306 */ /* 0x000e220000101000 */
[----:B------:R-:W-:Y:S01]  /*2f60*/  IMAD.MOV.U32 R6, RZ, RZ, 0xff ;  /* 0x000000ffff067424 */ /* 0x000fe200078e00ff */
[----:B0-----:R-:W-:-:S04]  /*2f70*/  SHF.R.U32.HI R4, RZ, 0x17, R5 ;  /* 0x00000017ff047819 */ /* 0x001fc80000011605 */
[----:B------:R-:W-:-:S13]  /*2f80*/  ISETP.NE.AND P1, PT, R4, 0xff, PT ;  /* 0x000000ff0400780c */ /* 0x000fda0003f25270 */
[--C-:B-----5:R-:W-:Y:S02]  /*2f90*/  @P1 SHF.R.U32.HI R0, RZ, 0x16, R5.reuse ;  /* 0x00000016ff001819 */ /* 0x120fe40000011605 */
[--C-:B------:R-:W-:Y:S02]  /*2fa0*/  @P1 LOP3.LUT P0, RZ, R4, 0x3fffff, R5.reuse, 0xf8, !PT ;  /* 0x003fffff04ff1812 */ /* 0x100fe4000780f805 */
[----:B------:R-:W-:Y:S02]  /*2fb0*/  @P1 LOP3.LUT R0, R0, 0x1, RZ, 0xc0, !PT ;  /* 0x0000000100001812 */ /* 0x000fe400078ec0ff */
[----:B------:R-:W-:Y:S02]  /*2fc0*/  PRMT R5, R6, 0x7610, R5 ;  /* 0x0000761006057816 */ /* 0x000fe40000000005 */
[----:B------:R-:W-:Y:S02]  /*2fd0*/  @P1 ISETP.EQ.U32.AND P2, PT, R0, 0x1, P0 ;  /* 0x000000010000180c */ /* 0x000fe40000742070 */
[----:B------:R-:W-:-:S02]  /*2fe0*/  PLOP3.LUT P0, PT, PT, PT, PT, 0x80, 0x8 ;  /* 0x000000000008781c */ /* 0x000fc40003f0f070 */
[----:B------:R-:W-:Y:S02]  /*2ff0*/  @P1 PLOP3.LUT P0, PT, P2, PT, PT, 0x80, 0x8 ;  /* 0x000000000008181c */ /* 0x000fe4000170f070 */
[----:B------:R-:W-:-:S11]  /*3000*/  @P1 IADD3 R0, PT, PT, R4, 0x1, RZ ;  /* 0x0000000104001810 */ /* 0x000fd60007ffe0ff */
[----:B------:R-:W-:-:S04]  /*3010*/  @!P0 IMAD.MOV R0, RZ, RZ, R4 ;  /* 0x000000ffff008224 */ /* 0x000fc800078e0204 */
[----:B------:R-:W-:-:S05]  /*3020*/  @P1 IMAD.MOV.U32 R5, RZ, RZ, R0 ;  /* 0x000000ffff051224 */ /* 0x000fca00078e0000 */
[----:B------:R1:W-:Y:S01]  /*3030*/  STG.E.U8 desc[UR36][R2.64], R5 ;  /* 0x0000000502007986 */ /* 0x0003e2000c101124 */
[----:B------:R-:W-:Y:S05]  /*3040*/  BRA `(.L_x_48547) ;  /* 0x0000000000187947 */ /* 0x000fea0003800000 */
.L_x_48573:
[----:B------:R-:W-:Y:S01]  /*3050*/  LOP3.LUT R4, R5, 0xffff, RZ, 0xc0, !PT ;  /* 0x0000ffff05047812 */ /* 0x000fe200078ec0ff */
[----:B------:R-:W-:-:S05]  /*3060*/  HFMA2 R5, -RZ, RZ, 0, 0 ;  /* 0x00000000ff057431 */ /* 0x000fca00000001ff */
[----:B------:R2:W-:Y:S01]  /*3070*/  STG.E.64 desc[UR36][R2.64], R4 ;  /* 0x0000000402007986 */ /* 0x0005e2000c101b24 */
[----:B------:R-:W-:Y:S05]  /*3080*/  BRA `(.L_x_48547) ;  /* 0x0000000000087947 */ /* 0x000fea0003800000 */
.L_x_48572:
[----:B------:R-:W-:-:S05]  /*3090*/  LOP3.LUT R5, R5, 0xffff, RZ, 0xc0, !PT ;  /* 0x0000ffff05057812 */ /* 0x000fca00078ec0ff */
[----:B------:R0:W-:Y:S02]  /*30a0*/  STG.E desc[UR36][R2.64], R5 ;  /* 0x0000000502007986 */ /* 0x0001e4000c101924 */
.L_x_48547:
[----:B------:R-:W-:Y:S05]  /*30b0*/  BSYNC.RECONVERGENT B6 ;  /* 0x0000000000067941 */ /* 0x000fea0003800200 */
.L_x_48541:
[----:B------:R-:W-:-:S07]  /*30c0*/  VIADD R17, R17, 0x80 ;  /* 0x0000008011117836 */ /* 0x000fce0000000000 */
.L_x_48504:
[----:B------:R-:W-:Y:S05]  /*30d0*/  BSYNC.RECONVERGENT B7 ;  /* 0x0000000000077941 */ /* 0x000fea0003800200 */
.L_x_48503:
[----:B------:R-:W0:Y:S01]  /*30e0*/  LDCU UR4, c[0x0][0x380] ;  /* 0x00007000ff0477ac */ /* 0x000e220008000800 */
[----:B------:R-:W-:Y:S01]  /*30f0*/  BSSY.RECONVERGENT B7, `(.L_x_48576) ;  /* 0x00002fe000077945 */ /* 0x000fe20003800200 */
[----:B0-----:R-:W-:-:S13]  /*3100*/  ISETP.GE.AND P0, PT, R17, UR4, PT ;  /* 0x0000000411007c0c */ /* 0x001fda000bf06270 */
[----:B------:R-:W-:Y:S05]  /*3110*/  @P0 BRA `(.L_x_48577) ;  /* 0x0000002c00ec0947 */ /* 0x000fea0003800000 */
[----:B------:R-:W0:Y:S01]  /*3120*/  LDCU UR4, c[0x0][0x388] ;  /* 0x00007100ff0477ac */ /* 0x000e220008000800 */
[----:B---345:R-:W-:Y:S01]  /*3130*/  IMAD.MOV.U32 R0, RZ, RZ, RZ ;  /* 0x000000ffff007224 */ /* 0x038fe200078e00ff */
[----:B------:R-:W-:Y:S01]  /*3140*/  MOV R16, RZ ;  /* 0x000000ff00107202 */ /* 0x000fe20000000f00 */
[----:B0-----:R-:W-:-:S09]  /*3150*/  UISETP.NE.AND UP0, UPT, UR4, URZ, UPT ;  /* 0x000000ff0400728c */ /* 0x001fd2000bf05270 */
        /* <DEDUP_REMOVED lines=299> */
.L_x_48578:
        /* <DEDUP_REMOVED lines=16> */
.L_x_48582:
[----:B------:R3:W5:Y:S01]  /*4510*/  LDG.E.U8 R0, desc[UR36][R4.64] ;  /* 0x0000002404007981 */ /* 0x000762000c1e1100 */
[----:B------:R-:W-:Y:S05]  /*4520*/  BRA `(.L_x_48584) ;  /* 0x0000000c005c7947 */ /* 0x000fea0003800000 */
.L_x_48581:
        /* <DEDUP_REMOVED lines=8> */
.L_x_48586:
[----:B------:R1:W5:Y:S01]  /*45b0*/  LDG.E.U8 R0, desc[UR36][R4.64] ;  /* 0x0000002404007981 */ /* 0x000362000c1e1100 */
[----:B------:R-:W-:Y:S05]  /*45c0*/  BRA `(.L_x_48584) ;  /* 0x0000000c00347947 */ /* 0x000fea0003800000 */
.L_x_48585:
[----:B------:R2:W5:Y:S01]  /*45d0*/  LDG.E.U16 R0, desc[UR36][R4.64] ;  /* 0x0000002404007981 */ /* 0x000562000c1e1500 */
[----:B------:R-:W-:Y:S05]  /*45e0*/  BRA `(.L_x_48584) ;  /* 0x0000000c002c7947 */ /* 0x000fea0003800000 */
.L_x_48580:
        /* <DEDUP_REMOVED lines=10> */
.L_x_48588:
[----:B------:R-:W2:Y:S02]  /*4690*/  LDG.E.U16 R2, desc[UR36][R4.64] ;  /* 0x0000002404027981 */ /* 0x000ea4000c1e1500 */
[----:B--2---:R-:W-:-:S06]  /*46a0*/  HADD2.F32 R2, -RZ, R2.H0_H0 ;  /* 0x20000002ff027230 */ /* 0x004fcc0000004100 */
[----:B------:R-:W0:Y:S02]  /*46b0*/  F2I.S64.TRUNC R2, R2 ;  /* 0x0000000200027311 */ /* 0x000e24000020d900 */
[----:B0-----:R-:W-:Y:S01]  /*46c0*/  PRMT R0, R2, 0x7610, R0 ;  /* 0x0000761002007816 */ /* 0x001fe20000000000 */
[----:B------:R-:W-:Y:S06]  /*46d0*/  BRA `(.L_x_48584) ;  /* 0x0000000800f07947 */ /* 0x000fec0003800000 */
.L_x_48587:
        /* <DEDUP_REMOVED lines=10> */
.L_x_48590:
[----:B------:R-:W2:Y:S02]  /*4780*/  LDG.E.U16 R4, desc[UR36][R4.64] ;  /* 0x0000002404047981 */ /* 0x000ea4000c1e1500 */
[----:B--2---:R-:W-:-:S06]  /*4790*/  HADD2.F32 R2, -RZ, R4.H0_H0 ;  /* 0x20000004ff027230 */ /* 0x004fcc0000004100 */
[----:B------:R-:W0:Y:S02]  /*47a0*/  F2I.S64.TRUNC R2, R2 ;  /* 0x0000000200027311 */ /* 0x000e24000020d900 */
[----:B0-----:R-:W-:Y:S01]  /*47b0*/  PRMT R0, R2, 0x7610, R0 ;  /* 0x0000761002007816 */ /* 0x001fe20000000000 */
[----:B------:R-:W-:Y:S06]  /*47c0*/  BRA `(.L_x_48584) ;  /* 0x0000000800b47947 */ /* 0x000fec0003800000 */
.L_x_48589:
[----:B------:R-:W2:Y:S02]  /*47d0*/  LDG.E.64 R2, desc[UR36][R4.64] ;  /* 0x0000002404027981 */ /* 0x000ea4000c1e1b00 */
[----:B--2---:R-:W0:Y:S02]  /*47e0*/  F2I.S64.F64.TRUNC R2, R2 ;  /* 0x0000000200027311 */ /* 0x004e24000030d900 */
[----:B0-----:R-:W-:Y:S01]  /*47f0*/  PRMT R0, R2, 0x7610, R0 ;  /* 0x0000761002007816 */ /* 0x001fe20000000000 */
[----:B------:R-:W-:Y:S06]  /*4800*/  BRA `(.L_x_48584) ;  /* 0x0000000800a47947 */ /* 0x000fec0003800000 */
.L_x_48579:
        /* <DEDUP_REMOVED lines=12> */
.L_x_48593:
[----:B------:R-:W2:Y:S02]  /*48d0*/  LDG.E.64 R4, desc[UR36][R4.64] ;  /* 0x0000002404047981 */ /* 0x000ea4000c1e1b00 */
[----:B--2---:R-:W0:Y:S02]  /*48e0*/  F2I.S64.F64.TRUNC R2, R4 ;  /* 0x0000000400027311 */ /* 0x004e24000030d900 */
[----:B0-----:R-:W-:Y:S01]  /*48f0*/  PRMT R0, R2, 0x7610, R0 ;  /* 0x0000761002007816 */ /* 0x001fe20000000000 */
[----:B------:R-:W-:Y:S06]  /*4900*/  BRA `(.L_x_48584) ;  /* 0x0000000800647947 */ /* 0x000fec0003800000 */
.L_x_48592:
        /* <DEDUP_REMOVED lines=27> */
.L_x_48595:
        /* <DEDUP_REMOVED lines=14> */
.L_x_48594:
[----:B------:R-:W2:Y:S02]  /*4ba0*/  LDG.E.U16 R2, desc[UR36][R4.64] ;  /* 0x0000002404027981 */ /* 0x000ea4000c1e1500 */
[----:B--2---:R-:W-:-:S06]  /*4bb0*/  IMAD.U32 R2, R2, 0x10000, RZ ;  /* 0x0001000002027824 */ /* 0x004fcc00078e00ff */
[----:B------:R-:W0:Y:S02]  /*4bc0*/  F2I.S64.TRUNC R2, R2 ;  /* 0x0000000200027311 */ /* 0x000e24000020d900 */
[----:B0-----:R-:W-:Y:S01]  /*4bd0*/  PRMT R0, R2, 0x7610, R0 ;  /* 0x0000761002007816 */ /* 0x001fe20000000000 */
[----:B------:R-:W-:Y:S06]  /*4be0*/  BRA `(.L_x_48584) ;  /* 0x0000000400ac7947 */ /* 0x000fec0003800000 */
.L_x_48591:
        /* <DEDUP_REMOVED lines=10> */
.L_x_48598:
        /* <DEDUP_REMOVED lines=21> */
.L_x_48602:
[----:B------:R-:W-:Y:S05]  /*4de0*/  BSYNC.RECONVERGENT B1 ;  /* 0x0000000000017941 */ /* 0x000fea0003800200 */
.L_x_48601:
[----:B------:R-:W-:Y:S02]  /*4df0*/  SHF.L.U32 R0, R0, 0x14, RZ ;  /* 0x0000001400007819 */ /* 0x000fe400000006ff */
[----:B------:R-:W-:-:S04]  /*4e00*/  LEA R2, R2, 0x3b800000, 0x17 ;  /* 0x3b80000002027811 */ /* 0x000fc800078eb8ff */
[----:B------:R-:W-:-:S07]  /*4e10*/  LOP3.LUT R2, R2, R0, R7, 0xfe, !PT ;  /* 0x0000000002027212 */ /* 0x000fce00078efe07 */
.L_x_48600:
[----:B------:R-:W-:Y:S05]  /*4e20*/  BSYNC.RECONVERGENT B0 ;  /* 0x0000000000007941 */ /* 0x000fea0003800200 */
.L_x_48599:
[----:B------:R-:W0:Y:S02]  /*4e30*/  F2I.S64.TRUNC R2, R2 ;  /* 0x0000000200027311 */ /* 0x000e24000020d900 */
[----:B0-----:R-:W-:Y:S01]  /*4e40*/  PRMT R0, R2, 0x7610, R0 ;  /* 0x0000761002007816 */ /* 0x001fe20000000000 */
[----:B------:R-:W-:Y:S06]  /*4e50*/  BRA `(.L_x_48584) ;  /* 0x0000000400107947 */ /* 0x000fec0003800000 */
.L_x_48597:
        /* <DEDUP_REMOVED lines=21> */
.L_x_48606:
[----:B------:R-:W-:Y:S05]  /*4fb0*/  BSYNC.RECONVERGENT B1 ;  /* 0x0000000000017941 */ /* 0x000fea0003800200 */
.L_x_48605:
[----:B------:R-:W-:Y:S01]  /*4fc0*/  IMAD.SHL.U32 R0, R0, 0x200000, RZ ;  /* 0x0020000000007824 */ /* 0x000fe200078e00ff */
[----:B------:R-:W-:-:S04]  /*4fd0*/  LEA R2, R2, 0x37800000, 0x17 ;  /* 0x3780000002027811 */ /* 0x000fc800078eb8ff */
[----:B------:R-:W-:-:S07]  /*4fe0*/  LOP3.LUT R2, R2, R0, R7, 0xfe, !PT ;  /* 0x0000000002027212 */ /* 0x000fce00078efe07 */
.L_x_48604:
[----:B------:R-:W-:Y:S05]  /*4ff0*/  BSYNC.RECONVERGENT B0 ;  /* 0x0000000000007941 */ /* 0x000fea0003800200 */
.L_x_48603:
[----:B------:R-:W0:Y:S02]  /*5000*/  F2I.S64.TRUNC R2, R2 ;  /* 0x0000000200027311 */ /* 0x000e24000020d900 */
[----:B0-----:R-:W-:Y:S01]  /*5010*/  PRMT R0, R2, 0x7610, R0 ;  /* 0x0000761002007816 */ /* 0x001fe20000000000 */
[----:B------:R-:W-:Y:S06]  /*5020*/  BRA `(.L_x_48584) ;  /* 0x00000000009c7947 */ /* 0x000fec0003800000 */
.L_x_48596:
        /* <DEDUP_REMOVED lines=14> */
.L_x_48610:
[----:B------:R-:W-:Y:S05]  /*5110*/  BSYNC.RECONVERGENT B0 ;  /* 0x0000000000007941 */ /* 0x000fea0003800200 */
.L_x_48609:
[----:B------:R-:W0:Y:S02]  /*5120*/  F2I.S64.TRUNC R2, R2 ;  /* 0x0000000200027311 */ /* 0x000e24000020d900 */
[----:B0-----:R-:W-:Y:S01]  /*5130*/  PRMT R0, R2, 0x7610, R0 ;  /* 0x0000761002007816 */ /* 0x001fe20000000000 */
[----:B------:R-:W-:Y:S06]  /*5140*/  BRA `(.L_x_48584) ;  /* 0x0000000000547947 */ /* 0x000fec0003800000 */
.L_x_48583:
        /* <DEDUP_REMOVED lines=16> */
.L_x_48611:
[----:B------:R-:W-:Y:S01]  /*5250*/  PRMT R0, RZ, 0x7610, R0 ;  /* 0x00007610ff007816 */ /* 0x000fe20000000000 */
[----:B------:R-:W-:Y:S06]  /*5260*/  BRA `(.L_x_48584) ;  /* 0x00000000000c7947 */ /* 0x000fec0003800000 */
.L_x_48608:
[----:B------:R0:W5:Y:S01]  /*5270*/  LDG.E.U8 R0, desc[UR36][R4.64] ;  /* 0x0000002404007981 */ /* 0x000162000c1e1100 */
[----:B------:R-:W-:Y:S05]  /*5280*/  BRA `(.L_x_48584) ;  /* 0x0000000000047947 */ /* 0x000fea0003800000 */
.L_x_48607:
[----:B------:R0:W5:Y:S02]  /*5290*/  LDG.E.U8 R0, desc[UR36][R4.64] ;  /* 0x0000002404007981 */ /* 0x000164000c1e1100 */
.L_x_48584:
[----:B------:R-:W-:Y:S01]  /*52a0*/  UISETP.NE.AND UP0, UPT, UR43, URZ, UPT ;  /* 0x000000ff2b00728c */ /* 0x000fe2000bf05270 */
[----:B01234-:R-:W-:-:S08]  /*52b0*/  MOV R5, 0xff ;  /* 0x000000ff00057802 */ /* 0x01ffd00000000f00 */
[----:B------:R-:W-:Y:S05]  /*52c0*/  BRA.U !UP0, `(.L_x_48612) ;  /* 0x0000000108107547 */ /* 0x000fea000b800000 */
[----:B-----5:R-:W-:Y:S01]  /*52d0*/  LOP3.LUT R4, R0, 0xff, RZ, 0xc0, !PT ;  /* 0x000000ff00047812 */ /* 0x020fe200078ec0ff */
[----:B------:R-:W-:Y:S01]  /*52e0*/  IMAD.U32 R5, RZ, RZ, UR43 ;  /* 0x0000002bff057e24 */ /* 0x000fe2000f8e00ff */
[----:B------:R-:W-:-:S07]  /*52f0*/  MOV R6, 0x5310 ;  /* 0x0000531000067802 */ /* 0x000fce0000000f00 */
[----:B------:R-:W-:Y:S05]  /*5300*/  CALL.REL.NOINC `($__internal_96_$__cuda_sm20_rem_u16) ;  /* 0x0000006c00687944 */ /* 0x000fea0003c00000 */
.L_x_48612:
        /* <DEDUP_REMOVED lines=17> */
.L_x_48617:
[----:B------:R0:W-:Y:S01]  /*5420*/  STG.E.U8 desc[UR36][R2.64], R5 ;  /* 0x0000000502007986 */ /* 0x0001e2000c101124 */
[----:B------:R-:W-:Y:S05]  /*5430*/  BRA `(.L_x_48619) ;  /* 0x0000000c001c7947 */ /* 0x000fea0003800000 */
.L_x_48616:
        /* <DEDUP_REMOVED lines=10> */
.L_x_48621:
[----:B------:R-:W-:-:S05]  /*54e0*/  LOP3.LUT R5, R5, 0xffff, RZ, 0xc0, !PT ;  /* 0x0000ffff05057812 */ /* 0x000fca00078ec0ff */
[----:B------:R0:W-:Y:S01]  /*54f0*/  STG.E desc[UR36][R2.64], R5 ;  /* 0x0000000502007986 */ /* 0x0001e2000c101924 */
[----:B------:R-:W-:Y:S05]  /*5500*/  BRA `(.L_x_48619) ;  /* 0x0000000800e87947 */ /* 0x000fea0003800000 */
.L_x_48620:
[----:B------:R0:W-:Y:S01]  /*5510*/  STG.E.U16 desc[UR36][R2.64], R5 ;  /* 0x0000000502007986 */ /* 0x0001e2000c101524 */
[----:B------:R-:W-:Y:S05]  /*5520*/  BRA `(.L_x_48619) ;  /* 0x0000000800e07947 */ /* 0x000fea0003800000 */
.L_x_48615:
        /* <DEDUP_REMOVED lines=9> */
.L_x_48623:
[----:B-----5:R-:W0:Y:S02]  /*55c0*/  I2F.U16 R0, R5 ;  /* 0x0000000500007306 */ /* 0x020e240000101000 */
[----:B0-----:R-:W-:-:S05]  /*55d0*/  F2FP.F16.F32.PACK_AB R0, RZ, R0 ;  /* 0x00000000ff00723e */ /* 0x001fca00000000ff */
[----:B------:R0:W-:Y:S01]  /*55e0*/  STG.E.U16 desc[UR36][R2.64], R0 ;  /* 0x0000000002007986 */ /* 0x0001e2000c101524 */
[----:B------:R-:W-:Y:S05]  /*55f0*/  BRA `(.L_x_48619) ;  /* 0x0000000800ac7947 */ /* 0x000fea0003800000 */
.L_x_48622:
        /* <DEDUP_REMOVED lines=10> */
.L_x_48625:
[----:B------:R-:W0:Y:S02]  /*56a0*/  I2F.U16 R5, R5 ;  /* 0x0000000500057306 */ /* 0x000e240000101000 */
[----:B0-----:R-:W-:-:S04]  /*56b0*/  F2FP.F16.F32.PACK_AB R5, RZ, R5 ;  /* 0x00000005ff05723e */ /* 0x001fc800000000ff */
[----:B------:R-:W-:-:S05]  /*56c0*/  PRMT R5, R5, 0x5410, RZ ;  /* 0x0000541005057816 */ /* 0x000fca00000000ff */
[----:B------:R0:W-:Y:S01]  /*56d0*/  STG.E desc[UR36][R2.64], R5 ;  /* 0x0000000502007986 */ /* 0x0001e2000c101924 */
[----:B------:R-:W-:Y:S05]  /*56e0*/  BRA `(.L_x_48619) ;  /* 0x0000000800707947 */ /* 0x000fea0003800000 */
.L_x_48624:
[----:B------:R-:W0:Y:S02]  /*56f0*/  I2F.F64.U16 R4, R5 ;  /* 0x0000000500047312 */ /* 0x000e240000101800 */
[----:B0-----:R0:W-:Y:S01]  /*5700*/  STG.E.64 desc[UR36][R2.64], R4 ;  /* 0x0000000402007986 */ /* 0x0011e2000c101b24 */
[----:B------:R-:W-:Y:S05]  /*5710*/  BRA `(.L_x_48619) ;  /* 0x0000000800647947 */ /* 0x000fea0003800000 */
.L_x_48614:
        /* <DEDUP_REMOVED lines=12> */
.L_x_48629:
[----:B------:R-:W0:Y:S01]  /*57e0*/  I2F.U16 R5, R5 ;  /* 0x0000000500057306 */ /* 0x000e220000101000 */
[----:B------:R-:W-:Y:S01]  /*57f0*/  BSSY.RECONVERGENT B0, `(.L_x_48630) ;  /* 0x0000010000007945 */ /* 0x000fe20003800200 */
[----:B-----5:R-:W-:Y:S01]  /*5800*/  IMAD.MOV.U32 R0, RZ, RZ, 0x80 ;  /* 0x00000080ff007424 */ /* 0x020fe200078e00ff */
        /* <DEDUP_REMOVED lines=14> */
.L_x_48631:
[----:B------:R-:W-:Y:S05]  /*58f0*/  BSYNC.RECONVERGENT B0 ;  /* 0x0000000000007941 */ /* 0x000fea0003800200 */
.L_x_48630:
[----:B------:R0:W-:Y:S01]  /*5900*/  STG.E.U8 desc[UR36][R2.64], R0 ;  /* 0x0000000002007986 */ /* 0x0001e2000c101124 */
[----:B------:R-:W-:Y:S05]  /*5910*/  BRA `(.L_x_48619) ;  /* 0x0000000400e47947 */ /* 0x000fea0003800000 */
.L_x_48628:
        /* <DEDUP_REMOVED lines=17> */
.L_x_48633:
[----:B------:R-:W-:Y:S05]  /*5a30*/  BSYNC.RECONVERGENT B0 ;  /* 0x0000000000007941 */ /* 0x000fea0003800200 */
.L_x_48632:
[----:B------:R0:W-:Y:S01]  /*5a40*/  STG.E.U8 desc[UR36][R2.64], R0 ;  /* 0x0000000002007986 */ /* 0x0001e2000c101124 */
[----:B------:R-:W-:Y:S05]  /*5a50*/  BRA `(.L_x_48619) ;  /* 0x0000000400947947 */ /* 0x000fea0003800000 */
.L_x_48627:
        /* <DEDUP_REMOVED lines=10> */
[--C-:B-----5:R-:W-:Y:S02]  /*5b00*/  @P1 SHF.R.U32.HI R0, RZ, 0x16, R5.reuse ;  /* 0x00000016ff001819 */ /* 0x120fe40000011605 */
        /* <DEDUP_REMOVED lines=11> */
.L_x_48635:
[----:B------:R-:W-:Y:S01]  /*5bc0*/  LOP3.LUT R4, R5, 0xffff, RZ, 0xc0, !PT ;  /* 0x0000ffff05047812 */ /* 0x000fe200078ec0ff */
[----:B------:R-:W-:-:S05]  /*5bd0*/  IMAD.MOV.U32 R5, RZ, RZ, RZ ;  /* 0x000000ffff057224 */ /* 0x000fca00078e00ff */
[----:B------:R0:W-:Y:S01]  /*5be0*/  STG.E.64 desc[UR36][R2.64], R4 ;  /* 0x0000000402007986 */ /* 0x0001e2000c101b24 */
[----:B------:R-:W-:Y:S05]  /*5bf0*/  BRA `(.L_x_48619) ;  /* 0x00000004002c7947 */ /* 0x000fea0003800000 */
.L_x_48634:
[----:B------:R-:W-:-:S05]  /*5c00*/  LOP3.LUT R5, R5, 0xffff, RZ, 0xc0, !PT ;  /* 0x0000ffff05057812 */ /* 0x000fca00078ec0ff */
[----:B------:R0:W-:Y:S01]  /*5c10*/  STG.E desc[UR36][R2.64], R5 ;  /* 0x0000000502007986 */ /* 0x0001e2000c101924 */
[----:B------:R-:W-:Y:S05]  /*5c20*/  BRA `(.L_x_48619) ;  /* 0x0000000400207947 */ /* 0x000fea0003800000 */
.L_x_48626:
        /* <DEDUP_REMOVED lines=11> */
.L_x_48637:
[----:B------:R-:W-:Y:S01]  /*5ce0*/  CS2R R6, SRZ ;  /* 0x0000000000067805 */ /* 0x000fe2000001ff00 */
[----:B------:R-:W0:Y:S04]  /*5cf0*/  I2F.F64.U16 R4, R5 ;  /* 0x0000000500047312 */ /* 0x000e280000101800 */
[----:B0-----:R0:W-:Y:S01]  /*5d00*/  STG.E.128 desc[UR36][R2.64], R4 ;  /* 0x0000000402007986 */ /* 0x0011e2000c101d24 */
[----:B------:R-:W-:Y:S05]  /*5d10*/  BRA `(.L_x_48619) ;  /* 0x0000000000e47947 */ /* 0x000fea0003800000 */
.L_x_48636:
[----:B------:R-:W-:-:S09]  /*5d20*/  UISETP.NE.AND UP0, UPT, UR4, 0xf, UPT ;  /* 0x0000000f0400788c */ /* 0x000fd2000bf05270 */
[----:B------:R-:W-:Y:S05]  /*5d30*/  BRA.U !UP0, `(.L_x_48638) ;  /* 0x0000000108d07547 */ /* 0x000fea000b800000 */
[----:B------:R-:W-:-:S09]  /*5d40*/  UISETP.NE.AND UP0, UPT, UR4, 0x17, UPT ;  /* 0x000000170400788c */ /* 0x000fd2000bf05270 */
[----:B------:R-:W-:Y:S05]  /*5d50*/  BRA.U !UP0, `(.L_x_48639) ;  /* 0x0000000108847547 */ /* 0x000fea000b800000 */
[----:B------:R-:W-:-:S09]  /*5d60*/  UISETP.NE.AND UP0, UPT, UR4, 0x18, UPT ;  /* 0x000000180400788c */ /* 0x000fd2000bf05270 */
[----:B------:R-:W-:Y:S05]  /*5d70*/  BRA.U !UP0, `(.L_x_48640) ;  /* 0x0000000108447547 */ /* 0x000fea000b800000 */
.L_x_48618:
        /* <DEDUP_REMOVED lines=16> */
.L_x_48641:
[----:B------:R-:W-:Y:S05]  /*5e80*/  BRA `(.L_x_48619) ;  /* 0x0000000000887947 */ /* 0x000fea0003800000 */
.L_x_48640:
[----:B------:R-:W0:Y:S01]  /*5e90*/  I2F.U16 R5, R5 ;  /* 0x0000000500057306 */ /* 0x000e220000101000 */
[----:B------:R-:W-:Y:S01]  /*5ea0*/  BSSY.RECONVERGENT B0, `(.L_x_48642) ;  /* 0x000000a000007945 */ /* 0x000fe20003800200 */
[----:B------:R-:W-:Y:S01]  /*5eb0*/  IMAD.MOV.U32 R7, RZ, RZ, 0x7f ;  /* 0x0000007fff077424 */ /* 0x000fe200078e00ff */
[----:B0-----:R-:W-:-:S13]  /*5ec0*/  ISETP.GT.U32.AND P0, PT, R5, 0x43efffff, PT ;  /* 0x43efffff0500780c */ /* 0x001fda0003f04070 */
[----:B------:R-:W-:Y:S05]  /*5ed0*/  @P0 BRA `(.L_x_48643) ;  /* 0x0000000000180947 */ /* 0x000fea0003800000 */
[----:B------:R-:W-:-:S13]  /*5ee0*/  ISETP.GE.U32.AND P0, PT, R5, 0x3c800000, PT ;  /* 0x3c8000000500780c */ /* 0x000fda0003f06070 */
[----:B-----5:R-:W-:-:S04]  /*5ef0*/  @P0 SHF.R.U32.HI R0, RZ, 0x14, R5 ;  /* 0x00000014ff000819 */ /* 0x020fc80000011605 */
[----:B------:R-:W-:-:S04]  /*5f00*/  @P0 LOP3.LUT R0, R0, 0x1, RZ, 0xc0, !PT ;  /* 0x0000000100000812 */ /* 0x000fc800078ec0ff */
[----:B------:R-:W-:-:S04]  /*5f10*/  @P0 IADD3 R0, PT, PT, R5, 0x407ffff, R0 ;  /* 0x0407ffff05000810 */ /* 0x000fc80007ffe000 */
[----:B------:R-:W-:Y:S01]  /*5f20*/  @P0 SHF.R.U32.HI R7, RZ, 0x14, R0 ;  /* 0x00000014ff070819 */ /* 0x000fe20000011600 */
[----:B------:R-:W-:-:S07]  /*5f30*/  @!P0 FADD.FTZ R7, R5, 16384 ;  /* 0x4680000005078421 */ /* 0x000fce0000010000 */
.L_x_48643:
[----:B------:R-:W-:Y:S05]  /*5f40*/  BSYNC.RECONVERGENT B0 ;  /* 0x0000000000007941 */ /* 0x000fea0003800200 */
.L_x_48642:
[----:B------:R1:W-:Y:S01]  /*5f50*/  STG.E.U8 desc[UR36][R2.64], R7 ;  /* 0x0000000702007986 */ /* 0x0003e2000c101124 */
[----:B------:R-:W-:Y:S05]  /*5f60*/  BRA `(.L_x_48619) ;  /* 0x0000000000507947 */ /* 0x000fea0003800000 */
.L_x_48639:
[----:B------:R-:W0:Y:S02]  /*5f70*/  I2F.U16 R7, R5 ;  /* 0x0000000500077306 */ /* 0x000e240000101000 */
[----:B0-----:R-:W-:-:S13]  /*5f80*/  ISETP.GT.U32.AND P0, PT, R7, 0x477fffff, PT ;  /* 0x477fffff0700780c */ /* 0x001fda0003f04070 */
[----:B------:R-:W-:Y:S05]  /*5f90*/  @P0 BRA `(.L_x_48644) ;  /* 0x0000000000240947 */ /* 0x000fea0003800000 */
[----:B------:R-:W-:-:S13]  /*5fa0*/  ISETP.GE.U32.AND P0, PT, R7, 0x38800000, PT ;  /* 0x388000000700780c */ /* 0x000fda0003f06070 */
[----:B-----5:R-:W-:-:S04]  /*5fb0*/  @P0 SHF.R.U32.HI R0, RZ, 0x15, R7 ;  /* 0x00000015ff000819 */ /* 0x020fc80000011607 */
[----:B------:R-:W-:-:S04]  /*5fc0*/  @P0 LOP3.LUT R0, R0, 0x1, RZ, 0xc0, !PT ;  /* 0x0000000100000812 */ /* 0x000fc800078ec0ff */
[C---:B------:R-:W-:Y:S01]  /*5fd0*/  @P0 IADD3 R0, PT, PT, R7.reuse, 0x80fffff, R0 ;  /* 0x080fffff07000810 */ /* 0x040fe20007ffe000 */
[----:B------:R-:W-:-:S03]  /*5fe0*/  @!P0 FADD.FTZ R7, R7, 128 ;  /* 0x4300000007078421 */ /* 0x000fc60000010000 */
[----:B------:R-:W-:-:S05]  /*5ff0*/  @P0 SHF.R.U32.HI R5, RZ, 0x15, R0 ;  /* 0x00000015ff050819 */ /* 0x000fca0000011600 */
[----:B------:R3:W-:Y:S04]  /*6000*/  @P0 STG.E.U8 desc[UR36][R2.64], R5 ;  /* 0x0000000502000986 */ /* 0x0007e8000c101124 */
[----:B------:R3:W-:Y:S01]  /*6010*/  @!P0 STG.E.U8 desc[UR36][R2.64], R7 ;  /* 0x0000000702008986 */ /* 0x0007e2000c101124 */
[----:B------:R-:W-:Y:S05]  /*6020*/  BRA `(.L_x_48619) ;  /* 0x0000000000207947 */ /* 0x000fea0003800000 */
.L_x_48644:
[----:B------:R-:W-:Y:S02]  /*6030*/  ISETP.GT.U32.AND P0, PT, R7, 0x7f800000, PT ;  /* 0x7f8000000700780c */ /* 0x000fe40003f04070 */
[----:B------:R-:W-:-:S04]  /*6040*/  MOV R5, 0x7f ;  /* 0x0000007f00057802 */ /* 0x000fc80000000f00 */
[----:B------:R-:W-:-:S05]  /*6050*/  SEL R5, R5, 0x7c, P0 ;  /* 0x0000007c05057807 */ /* 0x000fca0000000000 */
[----:B------:R2:W-:Y:S01]  /*6060*/  STG.E.U8 desc[UR36][R2.64], R5 ;  /* 0x0000000502007986 */ /* 0x0005e2000c101124 */
[----:B------:R-:W-:Y:S05]  /*6070*/  BRA `(.L_x_48619) ;  /* 0x00000000000c7947 */ /* 0x000fea0003800000 */
.L_x_48638:
[----:B-----5:R-:W0:Y:S02]  /*6080*/  I2F.U16 R0, R5 ;  /* 0x0000000500007306 */ /* 0x020e240000101000 */
[----:B0-----:R-:W-:-:S05]  /*6090*/  F2FP.BF16.F32.PACK_AB R0, RZ, R0 ;  /* 0x00000000ff00723e */ /* 0x001fca00000010ff */
[----:B------:R0:W-:Y:S02]  /*60a0*/  STG.E.U16 desc[UR36][R2.64], R0 ;  /* 0x0000000002007986 */ /* 0x0001e4000c101524 */
.L_x_48619:
[----:B------:R-:W-:Y:S05]  /*60b0*/  BSYNC.RECONVERGENT B6 ;  /* 0x0000000000067941 */ /* 0x000fea0003800200 */
.L_x_48613:
[----:B------:R-:W-:-:S07]  /*60c0*/  VIADD R17, R17, 0x80 ;  /* 0x0000008011117836 */ /* 0x000fce0000000000 */
.L_x_48577:
[----:B------:R-:W-:Y:S05]  /*60d0*/  BSYNC.RECONVERGENT B7 ;  /* 0x0000000000077941 */ /* 0x000fea0003800200 */
.L_x_48576:
[----:B------:R-:W0:Y:S01]  /*60e0*/  LDCU UR4, c[0x0][0x380] ;  /* 0x00007000ff0477ac */ /* 0x000e220008000800 */
[----:B------:R-:W-:Y:S01]  /*60f0*/  BSSY.RECONVERGENT B7, `(.L_x_48645) ;  /* 0x00002fe000077945 */ /* 0x000fe20003800200 */
[----:B0-----:R-:W-:-:S13]  /*6100*/  ISETP.GE.AND P0, PT, R17, UR4, PT ;  /* 0x0000000411007c0c */ /* 0x001fda000bf06270 */
[----:B------:R-:W-:Y:S05]  /*6110*/  @P0 BRA `(.L_x_48646) ;  /* 0x0000002c00ec0947 */ /* 0x000fea0003800000 */
[----:B------:R-:W0:Y:S01]  /*6120*/  LDCU UR4, c[0x0][0x388] ;  /* 0x00007100ff0477ac */ /* 0x000e220008000800 */
[----:B------:R-:W-:Y:S02]  /*6130*/  HFMA2 R16, -RZ, RZ, 0, 0 ;  /* 0x00000000ff107431 */ /* 0x000fe400000001ff */
[----:B---345:R-:W-:Y:S01]  /*6140*/  IMAD.MOV.U32 R0, RZ, RZ, RZ ;  /* 0x000000ffff007224 */ /* 0x038fe200078e00ff */
        /* <DEDUP_REMOVED lines=300> */
.L_x_48647:
        /* <DEDUP_REMOVED lines=16> */
.L_x_48651:
[----:B------:R3:W5:Y:S01]  /*7510*/  LDG.E.U8 R0, desc[UR36][R4.64] ;  /* 0x0000002404007981 */ /* 0x000762000c1e1100 */
[----:B------:R-:W-:Y:S05]  /*7520*/  BRA `(.L_x_48653) ;  /* 0x0000000c005c7947 */ /* 0x000fea0003800000 */
.L_x_48650:
        /* <DEDUP_REMOVED lines=8> */
.L_x_48655:
[----:B------:R0:W5:Y:S01]  /*75b0*/  LDG.E.U8 R0, desc[UR36][R4.64] ;  /* 0x0000002404007981 */ /* 0x000162000c1e1100 */
[----:B------:R-:W-:Y:S05]  /*75c0*/  BRA `(.L_x_48653) ;  /* 0x0000000c00347947 */ /* 0x000fea0003800000 */
.L_x_48654:
[----:B------:R0:W5:Y:S01]  /*75d0*/  LDG.E.U16 R0, desc[UR36][R4.64] ;  /* 0x0000002404007981 */ /* 0x000162000c1e1500 */
[----:B------:R-:W-:Y:S05]  /*75e0*/  BRA `(.L_x_48653) ;  /* 0x0000000c002c7947 */ /* 0x000fea0003800000 */
.L_x_48649:
        /* <DEDUP_REMOVED lines=10> */
.L_x_48657:
[----:B------:R-:W2:Y:S02]  /*7690*/  LDG.E.U16 R2, desc[UR36][R4.64] ;  /* 0x0000002404027981 */ /* 0x000ea4000c1e1500 */
[----:B--2---:R-:W-:-:S06]  /*76a0*/  HADD2.F32 R2, -RZ, R2.H0_H0 ;  /* 0x20000002ff027230 */ /* 0x004fcc0000004100 */
[----:B------:R-:W0:Y:S02]  /*76b0*/  F2I.S64.TRUNC R2, R2 ;  /* 0x0000000200027311 */ /* 0x000e24000020d900 */
[----:B0-----:R-:W-:Y:S01]  /*76c0*/  PRMT R0, R2, 0x7610, R0 ;  /* 0x0000761002007816 */ /* 0x001fe20000000000 */
[----:B------:R-:W-:Y:S06]  /*76d0*/  BRA `(.L_x_48653) ;  /* 0x0000000800f07947 */ /* 0x000fec0003800000 */
.L_x_48656:
        /* <DEDUP_REMOVED lines=10> */
.L_x_48659:
[----:B------:R-:W2:Y:S02]  /*7780*/  LDG.E.U16 R4, desc[UR36][R4.64] ;  /* 0x0000002404047981 */ /* 0x000ea4000c1e1500 */
[----:B--2---:R-:W-:-:S06]  /*7790*/  HADD2.F32 R2, -RZ, R4.H0_H0 ;  /* 0x20000004ff027230 */ /* 0x004fcc0000004100 */
[----:B------:R-:W0:Y:S02]  /*77a0*/  F2I.S64.TRUNC R2, R2 ;  /* 0x0000000200027311 */ /* 0x000e24000020d900 */
[----:B0-----:R-:W-:Y:S01]  /*77b0*/  PRMT R0, R2, 0x7610, R0 ;  /* 0x0000761002007816 */ /* 0x001fe20000000000 */
[----:B------:R-:W-:Y:S06]  /*77c0*/  BRA `(.L_x_48653) ;  /* 0x0000000800b47947 */ /* 0x000fec0003800000 */
.L_x_48658:
[----:B------:R-:W2:Y:S02]  /*77d0*/  LDG.E.64 R2, desc[UR36][R4.64] ;  /* 0x0000002404027981 */ /* 0x000ea4000c1e1b00 */
[----:B--2---:R-:W0:Y:S02]  /*77e0*/  F2I.S64.F64.TRUNC R2, R2 ;  /* 0x0000000200027311 */ /* 0x004e24000030d900 */
[----:B0-----:R-:W-:Y:S01]  /*77f0*/  PRMT R0, R2, 0x7610, R0 ;  /* 0x0000761002007816 */ /* 0x001fe20000000000 */
[----:B------:R-:W-:Y:S06]  /*7800*/  BRA `(.L_x_48653) ;  /* 0x0000000800a47947 */ /* 0x000fec0003800000 */
.L_x_48648:
        /* <DEDUP_REMOVED lines=12> */
.L_x_48662:
[----:B------:R-:W2:Y:S02]  /*78d0*/  LDG.E.64 R4, desc[UR36][R4.64] ;  /* 0x0000002404047981 */ /* 0x000ea4000c1e1b00 */
[----:B--2---:R-:W0:Y:S02]  /*78e0*/  F2I.S64.F64.TRUNC R2, R4 ;  /* 0x0000000400027311 */ /* 0x004e24000030d900 */
[----:B0-----:R-:W-:Y:S01]  /*78f0*/  PRMT R0, R2, 0x7610, R0 ;  /* 0x0000761002007816 */ /* 0x001fe20000000000 */
[----:B------:R-:W-:Y:S06]  /*7900*/  BRA `(.L_x_48653) ;  /* 0x0000000800647947 */ /* 0x000fec0003800000 */
.L_x_48661:
        /* <DEDUP_REMOVED lines=27> */
.L_x_48664:
        /* <DEDUP_REMOVED lines=14> */
.L_x_48663:
[----:B------:R-:W2:Y:S02]  /*7ba0*/  LDG.E.U16 R2, desc[UR36][R4.64] ;  /* 0x0000002404027981 */ /* 0x000ea4000c1e1500 */
[----:B--2---:R-:W-:-:S06]  /*7bb0*/  IMAD.U32 R2, R2, 0x10000, RZ ;  /* 0x0001000002027824 */ /* 0x004fcc00078e00ff */
[----:B------:R-:W0:Y:S02]  /*7bc0*/  F2I.S64.TRUNC R2, R2 ;  /* 0x0000000200027311 */ /* 0x000e24000020d900 */
[----:B0-----:R-:W-:Y:S01]  /*7bd0*/  PRMT R0, R2, 0x7610, R0 ;  /* 0x0000761002007816 */ /* 0x001fe20000000000 */
[----:B------:R-:W-:Y:S06]  /*7be0*/  BRA `(.L_x_48653) ;  /* 0x0000000400ac7947 */ /* 0x000fec0003800000 */
.L_x_48660:
        /* <DEDUP_REMOVED lines=10> */
.L_x_48667:
        /* <DEDUP_REMOVED lines=21> */
.L_x_48671:
[----:B------:R-:W-:Y:S05]  /*7de0*/  BSYNC.RECONVERGENT B1 ;  /* 0x0000000000017941 */ /* 0x000fea0003800200 */
.L_x_48670:
[----:B------:R-:W-:Y:S02]  /*7df0*/  SHF.L.U32 R0, R0, 0x14, RZ ;  /* 0x0000001400007819 */ /* 0x000fe400000006ff */
[----:B------:R-:W-:-:S04]  /*7e00*/  LEA R2, R2, 0x3b800000, 0x17 ;  /* 0x3b80000002027811 */ /* 0x000fc800078eb8ff */
[----:B------:R-:W-:-:S07]  /*7e10*/  LOP3.LUT R2, R2, R0, R7, 0xfe, !PT ;  /* 0x0000000002027212 */ /* 0x000fce00078efe07 */
.L_x_48669:
[----:B------:R-:W-:Y:S05]  /*7e20*/  BSYNC.RECONVERGENT B0 ;  /* 0x0000000000007941 */ /* 0x000fea0003800200 */
.L_x_48668:
[----:B------:R-:W0:Y:S02]  /*7e30*/  F2I.S64.TRUNC R2, R2 ;  /* 0x0000000200027311 */ /* 0x000e24000020d900 */
[----:B0-----:R-:W-:Y:S01]  /*7e40*/  PRMT R0, R2, 0x7610, R0 ;  /* 0x0000761002007816 */ /* 0x001fe20000000000 */
[----:B------:R-:W-:Y:S06]  /*7e50*/  BRA `(.L_x_48653) ;  /* 0x0000000400107947 */ /* 0x000fec0003800000 */
.L_x_48666:
        /* <DEDUP_REMOVED lines=21> */
.L_x_48675:
[----:B------:R-:W-:Y:S05]  /*7fb0*/  BSYNC.RECONVERGENT B1 ;  /* 0x0000000000017941 */ /* 0x000fea0003800200 */
.L_x_48674:
[----:B------:R-:W-:Y:S01]  /*7fc0*/  IMAD.SHL.U32 R0, R0, 0x200000, RZ ;  /* 0x0020000000007824 */ /* 0x000fe200078e00ff */
[----:B------:R-:W-:-:S04]  /*7fd0*/  LEA R2, R2, 0x37800000, 0x17 ;  /* 0x3780000002027811 */ /* 0x000fc800078eb8ff */
[----:B------:R-:W-:-:S07]  /*7fe0*/  LOP3.LUT R2, R2, R0, R7, 0xfe, !PT ;  /* 0x0000000002027212 */ /* 0x000fce00078efe07 */
.L_x_48673:
[----:B------:R-:W-:Y:S05]  /*7ff0*/  BSYNC.RECONVERGENT B0 ;  /* 0x0000000000007941 */ /* 0x000fea0003800200 */
.L_x_48672:
[----:B------:R-:W0:Y:S02]  /*8000*/  F2I.S64.TRUNC R2, R2 ;  /* 0x0000000200027311 */ /* 0x000e24000020d900 */
[----:B0-----:R-:W-:Y:S01]  /*8010*/  PRMT R0, R2, 0x7610, R0 ;  /* 0x0000761002007816 */ /* 0x001fe20000000000 */
[----:B------:R-:W-:Y:S06]  /*8020*/  BRA `(.L_x_48653) ;  /* 0x00000000009c7947 */ /* 0x000fec0003800000 */
.L_x_48665:
        /* <DEDUP_REMOVED lines=14> */
.L_x_48679:
[----:B------:R-:W-:Y:S05]  /*8110*/  BSYNC.RECONVERGENT B0 ;  /* 0x0000000000007941 */ /* 0x000fea0003800200 */
.L_x_48678:
[----:B------:R-:W0:Y:S02]  /*8120*/  F2I.S64.TRUNC R2, R2 ;  /* 0x0000000200027311 */ /* 0x000e24000020d900 */
[----:B0-----:R-:W-:Y:S01]  /*8130*/  PRMT R0, R2, 0x7610, R0 ;  /* 0x0000761002007816 */ /* 0x001fe20000000000 */
[----:B------:R-:W-:Y:S06]  /*8140*/  BRA `(.L_x_48653) ;  /* 0x0000000000547947 */ /* 0x000fec0003800000 */
.L_x_48652:
        /* <DEDUP_REMOVED lines=16> */
.L_x_48680:
[----:B------:R-:W-:Y:S01]  /*8250*/  PRMT R0, RZ, 0x7610, R0 ;  /* 0x00007610ff007816 */ /* 0x000fe20000000000 */
[----:B------:R-:W-:Y:S06]  /*8260*/  BRA `(.L_x_48653) ;  /* 0x00000000000c7947 */ /* 0x000fec0003800000 */
.L_x_48677:
[----:B------:R2:W5:Y:S01]  /*8270*/  LDG.E.U8 R0, desc[UR36][R4.64] ;  /* 0x0000002404007981 */ /* 0x000562000c1e1100 */
[----:B------:R-:W-:Y:S05]  /*8280*/  BRA `(.L_x_48653) ;  /* 0x0000000000047947 */ /* 0x000fea0003800000 */
.L_x_48676:
[----:B------:R1:W5:Y:S02]  /*8290*/  LDG.E.U8 R0, desc[UR36][R4.64] ;  /* 0x0000002404007981 */ /* 0x000364000c1e1100 */
.L_x_48653:
[----:B------:R-:W-:Y:S01]  /*82a0*/  UISETP.NE.AND UP0, UPT, UR43, URZ, UPT ;  /* 0x000000ff2b00728c */ /* 0x000fe2000bf05270 */
[----:B01234-:R-:W-:-:S08]  /*82b0*/  MOV R5, 0xff ;  /* 0x000000ff00057802 */ /* 0x01ffd00000000f00 */
[----:B------:R-:W-:Y:S05]  /*82c0*/  BRA.U !UP0, `(.L_x_48681) ;  /* 0x0000000108107547 */ /* 0x000fea000b800000 */
[----:B-----5:R-:W-:Y:S01]  /*82d0*/  LOP3.LUT R4, R0, 0xff, RZ, 0xc0, !PT ;  /* 0x000000ff00047812 */ /* 0x020fe200078ec0ff */
[----:B------:R-:W-:Y:S01]  /*82e0*/  IMAD.U32 R5, RZ, RZ, UR43 ;  /* 0x0000002bff057e24 */ /* 0x000fe2000f8e00ff */
[----:B------:R-:W-:-:S07]  /*82f0*/  MOV R6, 0x8310 ;  /* 0x0000831000067802 */ /* 0x000fce0000000f00 */
[----:B------:R-:W-:Y:S05]  /*8300*/  CALL.REL.NOINC `($__internal_96_$__cuda_sm20_rem_u16) ;  /* 0x0000003c00687944 */ /* 0x000fea0003c00000 */
.L_x_48681:
        /* <DEDUP_REMOVED lines=17> */
.L_x_48686:
[----:B------:R0:W-:Y:S01]  /*8420*/  STG.E.U8 desc[UR36][R2.64], R5 ;  /* 0x0000000502007986 */ /* 0x0001e2000c101124 */
[----:B------:R-:W-:Y:S05]  /*8430*/  BRA `(.L_x_48688) ;  /* 0x0000000c001c7947 */ /* 0x000fea0003800000 */
.L_x_48685:
        /* <DEDUP_REMOVED lines=10> */
.L_x_48690:
[----:B------:R-:W-:-:S05]  /*84e0*/  LOP3.LUT R5, R5, 0xffff, RZ, 0xc0, !PT ;  /* 0x0000ffff05057812 */ /* 0x000fca00078ec0ff */
[----:B------:R0:W-:Y:S01]  /*84f0*/  STG.E desc[UR36][R2.64], R5 ;  /* 0x0000000502007986 */ /* 0x0001e2000c101924 */
[----:B------:R-:W-:Y:S05]  /*8500*/  BRA `(.L_x_48688) ;  /* 0x0000000800e87947 */ /* 0x000fea0003800000 */
.L_x_48689:
[----:B------:R0:W-:Y:S01]  /*8510*/  STG.E.U16 desc[UR36][R2.64], R5 ;  /* 0x0000000502007986 */ /* 0x0001e2000c101524 */
[----:B------:R-:W-:Y:S05]  /*8520*/  BRA `(.L_x_48688) ;  /* 0x0000000800e07947 */ /* 0x000fea0003800000 */
.L_x_48684:
        /* <DEDUP_REMOVED lines=9> */
.L_x_48692:
[----:B-----5:R-:W0:Y:S02]  /*85c0*/  I2F.U16 R0, R5 ;  /* 0x0000000500007306 */ /* 0x020e240000101000 */
[----:B0-----:R-:W-:-:S05]  /*85d0*/  F2FP.F16.F32.PACK_AB R0, RZ, R0 ;  /* 0x00000000ff00723e */ /* 0x001fca00000000ff */
[----:B------:R0:W-:Y:S01]  /*85e0*/  STG.E.U16 desc[UR36][R2.64], R0 ;  /* 0x0000000002007986 */ /* 0x0001e2000c101524 */
[----:B------:R-:W-:Y:S05]  /*85f0*/  BRA `(.L_x_48688) ;  /* 0x0000000800ac7947 */ /* 0x000fea0003800000 */
.L_x_48691:
        /* <DEDUP_REMOVED lines=10> */
.L_x_48694:
[----:B------:R-:W0:Y:S02]  /*86a0*/  I2F.U16 R5, R5 ;  /* 0x0000000500057306 */ /* 0x000e240000101000 */
[----:B0-----:R-:W-:-:S04]  /*86b0*/  F2FP.F16.F32.PACK_AB R5, RZ, R5 ;  /* 0x00000005ff05723e */ /* 0x001fc800000000ff */
[----:B------:R-:W-:-:S05]  /*86c0*/  PRMT R5, R5, 0x5410, RZ ;  /* 0x0000541005057816 */ /* 0x000fca00000000ff */
[----:B------:R0:W-:Y:S01]  /*86d0*/  STG.E desc[UR36][R2.64], R5 ;  /* 0x0000000502007986 */ /* 0x0001e2000c101924 */
[----:B------:R-:W-:Y:S05]  /*86e0*/  BRA `(.L_x_48688) ;  /* 0x0000000800707947 */ /* 0x000fea0003800000 */
.L_x_48693:
[----:B------:R-:W0:Y:S02]  /*86f0*/  I2F.F64.U16 R4, R5 ;  /* 0x0000000500047312 */ /* 0x000e240000101800 */
[----:B0-----:R0:W-:Y:S01]  /*8700*/  STG.E.64 desc[UR36][R2.64], R4 ;  /* 0x0000000402007986 */ /* 0x0011e2000c101b24 */
[----:B------:R-:W-:Y:S05]  /*8710*/  BRA `(.L_x_48688) ;  /* 0x0000000800647947 */ /* 0x000fea0003800000 */
.L_x_48683:
        /* <DEDUP_REMOVED lines=12> */
.L_x_48698:
        /* <DEDUP_REMOVED lines=17> */
.L_x_48700:
[----:B------:R-:W-:Y:S05]  /*88f0*/  BSYNC.RECONVERGENT B0 ;  /* 0x0000000000007941 */ /* 0x000fea0003800200 */
.L_x_48699:
[----:B------:R0:W-:Y:S01]  /*8900*/  STG.E.U8 desc[UR36][R2.64], R0 ;  /* 0x0000000002007986 */ /* 0x0001e2000c101124 */
[----:B------:R-:W-:Y:S05]  /*8910*/  BRA `(.L_x_48688) ;  /* 0x0000000400e47947 */ /* 0x000fea0003800000 */
.L_x_48697:
        /* <DEDUP_REMOVED lines=17> */
.L_x_48702:
[----:B------:R-:W-:Y:S05]  /*8a30*/  BSYNC.RECONVERGENT B0 ;  /* 0x0000000000007941 */ /* 0x000fea0003800200 */
.L_x_48701:
[----:B------:R0:W-:Y:S01]  /*8a40*/  STG.E.U8 desc[UR36][R2.64], R0 ;  /* 0x0000000002007986 */ /* 0x0001e2000c101124 */
[----:B------:R-:W-:Y:S05]  /*8a50*/  BRA `(.L_x_48688) ;  /* 0x0000000400947947 */ /* 0x000fea0003800000 */
.L_x_48696:
        /* <DEDUP_REMOVED lines=22> */
.L_x_48704:
[----:B------:R-:W-:Y:S01]  /*8bc0*/  LOP3.LUT R4, R5, 0xffff, RZ, 0xc0, !PT ;  /* 0x0000ffff05047812 */ /* 0x000fe200078ec0ff */
[----:B------:R-:W-:-:S05]  /*8bd0*/  IMAD.MOV.U32 R5, RZ, RZ, RZ ;  /* 0x000000ffff057224 */ /* 0x000fca00078e00ff */
[----:B------:R0:W-:Y:S01]  /*8be0*/  STG.E.64 desc[UR36][R2.64], R4 ;  /* 0x0000000402007986 */ /* 0x0001e2000c101b24 */
[----:B------:R-:W-:Y:S05]  /*8bf0*/  BRA `(.L_x_48688) ;  /* 0x00000004002c7947 */ /* 0x000fea0003800000 */
.L_x_48703:
[----:B------:R-:W-:-:S05]  /*8c00*/  LOP3.LUT R5, R5, 0xffff, RZ, 0xc0, !PT ;  /* 0x0000ffff05057812 */ /* 0x000fca00078ec0ff */
[----:B------:R0:W-:Y:S01]  /*8c10*/  STG.E desc[UR36][R2.64], R5 ;  /* 0x0000000502007986 */ /* 0x0001e2000c101924 */
[----:B------:R-:W-:Y:S05]  /*8c20*/  BRA `(.L_x_48688) ;  /* 0x0000000400207947 */ /* 0x000fea0003800000 */
.L_x_48695:
        /* <DEDUP_REMOVED lines=11> */
.L_x_48706:
[----:B------:R-:W-:Y:S01]  /*8ce0*/  CS2R R6, SRZ ;  /* 0x0000000000067805 */ /* 0x000fe2000001ff00 */
[----:B------:R-:W0:Y:S04]  /*8cf0*/  I2F.F64.U16 R4, R5 ;  /* 0x0000000500047312 */ /* 0x000e280000101800 */
[----:B0-----:R4:W-:Y:S01]  /*8d00*/  STG.E.128 desc[UR36][R2.64], R4 ;  /* 0x0000000402007986 */ /* 0x0019e2000c101d24 */
[----:B------:R-:W-:Y:S05]  /*8d10*/  BRA `(.L_x_48688) ;  /* 0x0000000000e47947 */ /* 0x000fea0003800000 */
.L_x_48705:
[----:B------:R-:W-:-:S09]  /*8d20*/  UISETP.NE.AND UP0, UPT, UR4, 0xf, UPT ;  /* 0x0000000f0400788c */ /* 0x000fd2000bf05270 */
[----:B------:R-:W-:Y:S05]  /*8d30*/  BRA.U !UP0, `(.L_x_48707) ;  /* 0x0000000108d07547 */ /* 0x000fea000b800000 */
[----:B------:R-:W-:-:S09]  /*8d40*/  UISETP.NE.AND UP0, UPT, UR4, 0x17, UPT ;  /* 0x000000170400788c */ /* 0x000fd2000bf05270 */
[----:B------:R-:W-:Y:S05]  /*8d50*/  BRA.U !UP0, `(.L_x_48708) ;  /* 0x0000000108847547 */ /* 0x000fea000b800000 */
[----:B------:R-:W-:-:S09]  /*8d60*/  UISETP.NE.AND UP0, UPT, UR4, 0x18, UPT ;  /* 0x000000180400788c */ /* 0x000fd2000bf05270 */
[----:B------:R-:W-:Y:S05]  /*8d70*/  BRA.U !UP0, `(.L_x_48709) ;  /* 0x0000000108447547 */ /* 0x000fea000b800000 */
.L_x_48687:
        /* <DEDUP_REMOVED lines=16> */
.L_x_48710:
[----:B------:R-:W-:Y:S05]  /*8e80*/  BRA `(.L_x_48688) ;  /* 0x0000000000887947 */ /* 0x000fea0003800000 */
.L_x_48709:
        /* <DEDUP_REMOVED lines=11> */
.L_x_48712:
[----:B------:R-:W-:Y:S05]  /*8f40*/  BSYNC.RECONVERGENT B0 ;  /* 0x0000000000007941 */ /* 0x000fea0003800200 */
.L_x_48711:
[----:B------:R1:W-:Y:S01]  /*8f50*/  STG.E.U8 desc[UR36][R2.64], R7 ;  /* 0x0000000702007986 */ /* 0x0003e2000c101124 */
[----:B------:R-:W-:Y:S05]  /*8f60*/  BRA `(.L_x_48688) ;  /* 0x0000000000507947 */ /* 0x000fea0003800000 */
.L_x_48708:
        /* <DEDUP_REMOVED lines=12> */
.L_x_48713:
[----:B------:R-:W-:Y:S02]  /*9030*/  ISETP.GT.U32.AND P0, PT, R7, 0x7f800000, PT ;  /* 0x7f8000000700780c */ /* 0x000fe40003f04070 */
[----:B------:R-:W-:-:S04]  /*9040*/  MOV R5, 0x7f ;  /* 0x0000007f00057802 */ /* 0x000fc80000000f00 */
[----:B------:R-:W-:-:S05]  /*9050*/  SEL R5, R5, 0x7c, P0 ;  /* 0x0000007c05057807 */ /* 0x000fca0000000000 */
[----:B------:R2:W-:Y:S01]  /*9060*/  STG.E.U8 desc[UR36][R2.64], R5 ;  /* 0x0000000502007986 */ /* 0x0005e2000c101124 */
[----:B------:R-:W-:Y:S05]  /*9070*/  BRA `(.L_x_48688) ;  /* 0x00000000000c7947 */ /* 0x000fea0003800000 */
.L_x_48707:
[----:B-----5:R-:W0:Y:S02]  /*9080*/  I2F.U16 R0, R5 ;  /* 0x0000000500007306 */ /* 0x020e240000101000 */
[----:B0-----:R-:W-:-:S05]  /*9090*/  F2FP.BF16.F32.PACK_AB R0, RZ, R0 ;  /* 0x00000000ff00723e */ /* 0x001fca00000010ff */
[----:B------:R0:W-:Y:S02]  /*90a0*/  STG.E.U16 desc[UR36][R2.64], R0 ;  /* 0x0000000002007986 */ /* 0x0001e4000c101524 */
.L_x_48688:
[----:B------:R-:W-:Y:S05]  /*90b0*/  BSYNC.RECONVERGENT B6 ;  /* 0x0000000000067941 */ /* 0x000fea0003800200 */
.L_x_48682:
[----:B------:R-:W-:-:S07]  /*90c0*/  VIADD R17, R17, 0x80 ;  /* 0x0000008011117836 */ /* 0x000fce0000000000 */
.L_x_48646:
[----:B------:R-:W-:Y:S05]  /*90d0*/  BSYNC.RECONVERGENT B7 ;  /* 0x0000000000077941 */ /* 0x000fea0003800200 */
.L_x_48645:
[----:B------:R-:W0:Y:S02]  /*90e0*/  LDCU UR4, c[0x0][0x380] ;  /* 0x00007000ff0477ac */ /* 0x000e240008000800 */
[----:B0-----:R-:W-:-:S13]  /*90f0*/  ISETP.GE.AND P0, PT, R17, UR4, PT ;  /* 0x0000000411007c0c */ /* 0x001fda000bf06270 */
[----:B------:R-:W-:Y:S05]  /*9100*/  @P0 EXIT ;  /* 0x000000000000094d */ /* 0x000fea0003800000 */
        /* <DEDUP_REMOVED lines=303> */
.L_x_48714:
[----:B------:R-:W2:Y:S01]  /*a400*/  LDCU.128 UR8, c[0x0][0x580] ;  /* 0x0000b000ff0877ac */ /* 0x000ea20008000c00 */
[----:B------:R-:W-:-:S04]  /*a410*/  UPRMT UR4, UR42, 0x9910, URZ ;  /* 0x000099102a047896 */ /* 0x000fc800080000ff */
[----:B------:R-:W-:Y:S01]  /*a420*/  UISETP.GT.AND UP0, UPT, UR4, 0x9, UPT ;  /* 0x000000090400788c */ /* 0x000fe2000bf04270 */
[----:B--2---:R-:W-:Y:S02]  /*a430*/  IADD3 R4, P1, PT, R0, UR10, RZ ;  /* 0x0000000a00047c10 */ /* 0x004fe4000ff3e0ff */
[----:B------:R-:W-:-:S03]  /*a440*/  IADD3 R16, P0, PT, R16, UR8, RZ ;  /* 0x0000000810107c10 */ /* 0x000fc6000ff1e0ff */
[----:B-1----:R-:W-:Y:S01]  /*a450*/  IMAD.X R5, RZ, RZ, UR11, P1 ;  /* 0x0000000bff057e24 */ /* 0x002fe200088e06ff */
        /* <DEDUP_REMOVED lines=12> */
.L_x_48718:
[----:B------:R0:W5:Y:S01]  /*a520*/  LDG.E.U8 R0, desc[UR36][R4.64] ;  /* 0x0000002404007981 */ /* 0x000162000c1e1100 */
[----:B------:R-:W-:Y:S05]  /*a530*/  BRA `(.L_x_48720) ;  /* 0x0000000c005c7947 */ /* 0x000fea0003800000 */
.L_x_48717:
        /* <DEDUP_REMOVED lines=8> */
.L_x_48722:
[----:B------:R3:W5:Y:S01]  /*a5c0*/  LDG.E.U8 R0, desc[UR36][R4.64] ;  /* 0x0000002404007981 */ /* 0x000762000c1e1100 */
[----:B------:R-:W-:Y:S05]  /*a5d0*/  BRA `(.L_x_48720) ;  /* 0x0000000c00347947 */ /* 0x000fea0003800000 */
.L_x_48721:
[----:B------:R4:W5:Y:S01]  /*a5e0*/  LDG.E.U16 R0, desc[UR36][R4.64] ;  /* 0x0000002404007981 */ /* 0x000962000c1e1500 */
[----:B------:R-:W-:Y:S05]  /*a5f0*/  BRA `(.L_x_48720) ;  /* 0x0000000c002c7947 */ /* 0x000fea0003800000 */
.L_x_48716:
        /* <DEDUP_REMOVED lines=10> */
.L_x_48724:
[----:B------:R-:W2:Y:S02]  /*a6a0*/  LDG.E.U16 R2, desc[UR36][R4.64] ;  /* 0x0000002404027981 */ /* 0x000ea4000c1e1500 */
[----:B--2---:R-:W-:-:S06]  /*a6b0*/  HADD2.F32 R2, -RZ, R2.H0_H0 ;  /* 0x20000002ff027230 */ /* 0x004fcc0000004100 */
[----:B------:R-:W0:Y:S02]  /*a6c0*/  F2I.S64.TRUNC R2, R2 ;  /* 0x0000000200027311 */ /* 0x000e24000020d900 */
[----:B0-----:R-:W-:Y:S01]  /*a6d0*/  PRMT R0, R2, 0x7610, R0 ;  /* 0x0000761002007816 */ /* 0x001fe20000000000 */
[----:B------:R-:W-:Y:S06]  /*a6e0*/  BRA `(.L_x_48720) ;  /* 0x0000000800f07947 */ /* 0x000fec0003800000 */
.L_x_48723:
        /* <DEDUP_REMOVED lines=10> */
.L_x_48726:
[----:B------:R-:W2:Y:S02]  /*a790*/  LDG.E.U16 R4, desc[UR36][R4.64] ;  /* 0x0000002404047981 */ /* 0x000ea4000c1e1500 */
[----:B--2---:R-:W-:-:S06]  /*a7a0*/  HADD2.F32 R2, -RZ, R4.H0_H0 ;  /* 0x20000004ff027230 */ /* 0x004fcc0000004100 */
[----:B------:R-:W0:Y:S02]  /*a7b0*/  F2I.S64.TRUNC R2, R2 ;  /* 0x0000000200027311 */ /* 0x000e24000020d900 */
[----:B0-----:R-:W-:Y:S01]  /*a7c0*/  PRMT R0, R2, 0x7610, R0 ;  /* 0x0000761002007816 */ /* 0x001fe20000000000 */
[----:B------:R-:W-:Y:S06]  /*a7d0*/  BRA `(.L_x_48720) ;  /* 0x0000000800b47947 */ /* 0x000fec0003800000 */
.L_x_48725:
[----:B------:R-:W2:Y:S02]  /*a7e0*/  LDG.E.64 R2, desc[UR36][R4.64] ;  /* 0x0000002404027981 */ /* 0x000ea4000c1e1b00 */
[----:B--2---:R-:W0:Y:S02]  /*a7f0*/  F2I.S64.F64.TRUNC R2, R2 ;  /* 0x0000000200027311 */ /* 0x004e24000030d900 */
[----:B0-----:R-:W-:Y:S01]  /*a800*/  PRMT R0, R2, 0x7610, R0 ;  /* 0x0000761002007816 */ /* 0x001fe20000000000 */
[----:B------:R-:W-:Y:S06]  /*a810*/  BRA `(.L_x_48720) ;  /* 0x0000000800a47947 */ /* 0x000fec0003800000 */
.L_x_48715:
        /* <DEDUP_REMOVED lines=12> */
.L_x_48729:
[----:B------:R-:W2:Y:S02]  /*a8e0*/  LDG.E.64 R4, desc[UR36][R4.64] ;  /* 0x0000002404047981 */ /* 0x000ea4000c1e1b00 */
[----:B--2---:R-:W0:Y:S02]  /*a8f0*/  F2I.S64.F64.TRUNC R2, R4 ;  /* 0x0000000400027311 */ /* 0x004e24000030d900 */
[----:B0-----:R-:W-:Y:S01]  /*a900*/  PRMT R0, R2, 0x7610, R0 ;  /* 0x0000761002007816 */ /* 0x001fe20000000000 */
[----:B------:R-:W-:Y:S06]  /*a910*/  BRA `(.L_x_48720) ;  /* 0x0000000800647947 */ /* 0x000fec0003800000 */
.L_x_48728:
        /* <DEDUP_REMOVED lines=27> */
.L_x_48731:
        /* <DEDUP_REMOVED lines=14> */
.L_x_48730:
[----:B------:R-:W2:Y:S02]  /*abb0*/  LDG.E.U16 R2, desc[UR36][R4.64] ;  /* 0x0000002404027981 */ /* 0x000ea4000c1e1500 */
[----:B--2---:R-:W-:-:S06]  /*abc0*/  IMAD.U32 R2, R2, 0x10000, RZ ;  /* 0x0001000002027824 */ /* 0x004fcc00078e00ff */
[----:B------:R-:W0:Y:S02]  /*abd0*/  F2I.S64.TRUNC R2, R2 ;  /* 0x0000000200027311 */ /* 0x000e24000020d900 */
[----:B0-----:R-:W-:Y:S01]  /*abe0*/  PRMT R0, R2, 0x7610, R0 ;  /* 0x0000761002007816 */ /* 0x001fe20000000000 */
[----:B------:R-:W-:Y:S06]  /*abf0*/  BRA `(.L_x_48720) ;  /* 0x0000000400ac7947 */ /* 0x000fec0003800000 */
.L_x_48727:
        /* <DEDUP_REMOVED lines=10> */
.L_x_48734:
        /* <DEDUP_REMOVED lines=21> */
.L_x_48738:
[----:B------:R-:W-:Y:S05]  /*adf0*/  BSYNC.RECONVERGENT B1 ;  /* 0x0000000000017941 */ /* 0x000fea0003800200 */
.L_x_48737:
[----:B------:R-:W-:Y:S01]  /*ae00*/  IMAD.SHL.U32 R0, R0, 0x100000, RZ ;  /* 0x0010000000007824 */ /* 0x000fe200078e00ff */
[----:B------:R-:W-:-:S04]  /*ae10*/  LEA R2, R2, 0x3b800000, 0x17 ;  /* 0x3b80000002027811 */ /* 0x000fc800078eb8ff */
[----:B------:R-:W-:-:S07]  /*ae20*/  LOP3.LUT R2, R2, R0, R7, 0xfe, !PT ;  /* 0x0000000002027212 */ /* 0x000fce00078efe07 */
.L_x_48736:
[----:B------:R-:W-:Y:S05]  /*ae30*/  BSYNC.RECONVERGENT B0 ;  /* 0x0000000000007941 */ /* 0x000fea0003800200 */
.L_x_48735:
[----:B------:R-:W0:Y:S02]  /*ae40*/  F2I.S64.TRUNC R2, R2 ;  /* 0x0000000200027311 */ /* 0x000e24000020d900 */
[----:B0-----:R-:W-:Y:S01]  /*ae50*/  PRMT R0, R2, 0x7610, R0 ;  /* 0x0000761002007816 */ /* 0x001fe20000000000 */
[----:B------:R-:W-:Y:S06]  /*ae60*/  BRA `(.L_x_48720) ;  /* 0x0000000400107947 */ /* 0x000fec0003800000 */
.L_x_48733:
        /* <DEDUP_REMOVED lines=21> */
.L_x_48742:
[----:B------:R-:W-:Y:S05]  /*afc0*/  BSYNC.RECONVERGENT B1 ;  /* 0x0000000000017941 */ /* 0x000fea0003800200 */
.L_x_48741:
[----:B------:R-:W-:Y:S02]  /*afd0*/  SHF.L.U32 R0, R0, 0x15, RZ ;  /* 0x0000001500007819 */ /* 0x000fe400000006ff */
[----:B------:R-:W-:-:S04]  /*afe0*/  LEA R2, R2, 0x37800000, 0x17 ;  /* 0x3780000002027811 */ /* 0x000fc800078eb8ff */
[----:B------:R-:W-:-:S07]  /*aff0*/  LOP3.LUT R2, R2, R0, R7, 0xfe, !PT ;  /* 0x0000000002027212 */ /* 0x000fce00078efe07 */
.L_x_48740:
[----:B------:R-:W-:Y:S05]  /*b000*/  BSYNC.RECONVERGENT B0 ;  /* 0x0000000000007941 */ /* 0x000fea0003800200 */
.L_x_48739:
[----:B------:R-:W0:Y:S02]  /*b010*/  F2I.S64.TRUNC R2, R2 ;  /* 0x0000000200027311 */ /* 0x000e24000020d900 */
[----:B0-----:R-:W-:Y:S01]  /*b020*/  PRMT R0, R2, 0x7610, R0 ;  /* 0x0000761002007816 */ /* 0x001fe20000000000 */
[----:B------:R-:W-:Y:S06]  /*b030*/  BRA `(.L_x_48720) ;  /* 0x00000000009c7947 */ /* 0x000fec0003800000 */
.L_x_48732:
        /* <DEDUP_REMOVED lines=14> */
.L_x_48746:
[----:B------:R-:W-:Y:S05]  /*b120*/  BSYNC.RECONVERGENT B0 ;  /* 0x0000000000007941 */ /* 0x000fea0003800200 */
.L_x_48745:
[----:B------:R-:W0:Y:S02]  /*b130*/  F2I.S64.TRUNC R2, R2 ;  /* 0x0000000200027311 */ /* 0x000e24000020d900 */
[----:B0-----:R-:W-:Y:S01]  /*b140*/  PRMT R0, R2, 0x7610, R0 ;  /* 0x0000761002007816 */ /* 0x001fe20000000000 */
[----:B------:R-:W-:Y:S06]  /*b150*/  BRA `(.L_x_48720) ;  /* 0x0000000000547947 */ /* 0x000fec0003800000 */
.L_x_48719:
        /* <DEDUP_REMOVED lines=16> */
.L_x_48747:
[----:B------:R-:W-:Y:S01]  /*b260*/  PRMT R0, RZ, 0x7610, R0 ;  /* 0x00007610ff007816 */ /* 0x000fe20000000000 */
[----:B------:R-:W-:Y:S06]  /*b270*/  BRA `(.L_x_48720) ;  /* 0x00000000000c7947 */ /* 0x000fec0003800000 */
.L_x_48744:
[----:B------:R0:W5:Y:S01]  /*b280*/  LDG.E.U8 R0, desc[UR36][R4.64] ;  /* 0x0000002404007981 */ /* 0x000162000c1e1100 */
[----:B------:R-:W-:Y:S05]  /*b290*/  BRA `(.L_x_48720) ;  /* 0x0000000000047947 */ /* 0x000fea0003800000 */
.L_x_48743:
[----:B------:R0:W5:Y:S02]  /*b2a0*/  LDG.E.U8 R0, desc[UR36][R4.64] ;  /* 0x0000002404007981 */ /* 0x000164000c1e1100 */
.L_x_48720:
[----:B------:R-:W-:Y:S01]  /*b2b0*/  UISETP.NE.AND UP0, UPT, UR43, URZ, UPT ;  /* 0x000000ff2b00728c */ /* 0x000fe2000bf05270 */
[----:B------:R-:W-:-:S08]  /*b2c0*/  IMAD.MOV.U32 R3, RZ, RZ, 0xff ;  /* 0x000000ffff037424 */ /* 0x000fd000078e00ff */
[----:B------:R-:W-:Y:S05]  /*b2d0*/  BRA.U !UP0, `(.L_x_48748) ;  /* 0x0000000108147547 */ /* 0x000fea000b800000 */
[----:B012345:R-:W-:Y:S01]  /*b2e0*/  LOP3.LUT R4, R0, 0xff, RZ, 0xc0, !PT ;  /* 0x000000ff00047812 */ /* 0x03ffe200078ec0ff */
[----:B------:R-:W-:Y:S01]  /*b2f0*/  IMAD.U32 R5, RZ, RZ, UR43 ;  /* 0x0000002bff057e24 */ /* 0x000fe2000f8e00ff */
[----:B------:R-:W-:-:S07]  /*b300*/  MOV R6, 0xb320 ;  /* 0x0000b32000067802 */ /* 0x000fce0000000f00 */
[----:B------:R-:W-:Y:S05]  /*b310*/  CALL.REL.NOINC `($__internal_96_$__cuda_sm20_rem_u16) ;  /* 0x0000000c00647944 */ /* 0x000fea0003c00000 */
[----:B------:R-:W-:-:S07]  /*b320*/  PRMT R3, R5, 0x7610, R3 ;  /* 0x0000761005037816 */ /* 0x000fce0000000003 */
.L_x_48748:
        /* <DEDUP_REMOVED lines=13> */
.L_x_48752:
[----:B------:R-:W-:Y:S01]  /*b400*/  STG.E.U8 desc[UR36][R16.64], R3 ;  /* 0x0000000310007986 */ /* 0x000fe2000c101124 */
[----:B------:R-:W-:Y:S05]  /*b410*/  EXIT ;  /* 0x000000000000794d */ /* 0x000fea0003800000 */
.L_x_48751:
        /* <DEDUP_REMOVED lines=10> */
.L_x_48755:
[----:B------:R-:W-:-:S05]  /*b4c0*/  LOP3.LUT R3, R3, 0xffff, RZ, 0xc0, !PT ;  /* 0x0000ffff03037812 */ /* 0x000fca00078ec0ff */
[----:B------:R-:W-:Y:S01]  /*b4d0*/  STG.E desc[UR36][R16.64], R3 ;  /* 0x0000000310007986 */ /* 0x000fe2000c101924 */
[----:B------:R-:W-:Y:S05]  /*b4e0*/  EXIT ;  /* 0x000000000000794d */ /* 0x000fea0003800000 */
.L_x_48754:
[----:B------:R-:W-:Y:S01]  /*b4f0*/  STG.E.U16 desc[UR36][R16.64], R3 ;  /* 0x0000000310007986 */ /* 0x000fe2000c101524 */
[----:B------:R-:W-:Y:S05]  /*b500*/  EXIT ;  /* 0x000000000000794d */ /* 0x000fea0003800000 */
.L_x_48750:
        /* <DEDUP_REMOVED lines=9> */
.L_x_48757:
[----:B-----5:R-:W0:Y:S02]  /*b5a0*/  I2F.U16 R0, R3 ;  /* 0x0000000300007306 */ /* 0x020e240000101000 */
[----:B0-----:R-:W-:-:S05]  /*b5b0*/  F2FP.F16.F32.PACK_AB R0, RZ, R0 ;  /* 0x00000000ff00723e */ /* 0x001fca00000000ff */
[----:B------:R-:W-:Y:S01]  /*b5c0*/  STG.E.U16 desc[UR36][R16.64], R0 ;  /* 0x0000000010007986 */ /* 0x000fe2000c101524 */
[----:B------:R-:W-:Y:S05]  /*b5d0*/  EXIT ;  /* 0x000000000000794d */ /* 0x000fea0003800000 */
.L_x_48756:
[----:B------:R-:W-:-:S09]  /*b5e0*/  UISETP.NE.AND UP0, UPT, UR4, 0x7, UPT ;  /* 0x000000070400788c */ /* 0x000fd2000bf05270 */
[----:B------:R-:W-:Y:S05]  /*b5f0*/  BRA.U !UP0, `(.L_x_48758) ;  /* 0x0000000108347547 */ /* 0x000fea000b800000 */
[----:B------:R-:W-:-:S09]  /*b600*/  UISETP.NE.AND UP0, UPT, UR4, 0x8, UPT ;  /* 0x000000080400788c */ /* 0x000fd2000bf05270 */
[----:B------:R-:W-:Y:S05]  /*b610*/  BRA.U !UP0, `(.L_x_48759) ;  /* 0x0000000108187547 */ /* 0x000fea000b800000 */
[----:B------:R-:W-:-:S09]  /*b620*/  UISETP.NE.AND UP0, UPT, UR4, 0x9, UPT ;  /* 0x000000090400788c */ /* 0x000fd2000bf05270 */
[----:B------:R-:W-:Y:S05]  /*b630*/  BRA.U UP0, `(.L_x_48753) ;  /* 0x0000000500c87547 */ /* 0x000fea000b800000 */
[----:B01234-:R-:W0:Y:S01]  /*b640*/  I2F.U16 R4, R3 ;  /* 0x0000000300047306 */ /* 0x01fe220000101000 */
[----:B------:R-:W-:-:S05]  /*b650*/  IMAD.MOV.U32 R5, RZ, RZ, RZ ;  /* 0x000000ffff057224 */ /* 0x000fca00078e00ff */
[----:B0-----:R-:W-:Y:S01]  /*b660*/  STG.E.64 desc[UR36][R16.64], R4 ;  /* 0x0000000410007986 */ /* 0x001fe2000c101b24 */
[----:B------:R-:W-:Y:S05]  /*b670*/  EXIT ;  /* 0x000000000000794d */ /* 0x000fea0003800000 */
.L_x_48759:
[----:B------:R-:W0:Y:S02]  /*b680*/  I2F.U16 R3, R3 ;  /* 0x0000000300037306 */ /* 0x000e240000101000 */
[----:B0-----:R-:W-:-:S04]  /*b690*/  F2FP.F16.F32.PACK_AB R3, RZ, R3 ;  /* 0x00000003ff03723e */ /* 0x001fc800000000ff */
[----:B------:R-:W-:-:S05]  /*b6a0*/  PRMT R3, R3, 0x5410, RZ ;  /* 0x0000541003037816 */ /* 0x000fca00000000ff */
[----:B------:R-:W-:Y:S01]  /*b6b0*/  STG.E desc[UR36][R16.64], R3 ;  /* 0x0000000310007986 */ /* 0x000fe2000c101924 */
[----:B------:R-:W-:Y:S05]  /*b6c0*/  EXIT ;  /* 0x000000000000794d */ /* 0x000fea0003800000 */
.L_x_48758:
[----:B------:R-:W0:Y:S02]  /*b6d0*/  I2F.F64.U16 R2, R3 ;  /* 0x0000000300027312 */ /* 0x000e240000101800 */
[----:B0-----:R-:W-:Y:S01]  /*b6e0*/  STG.E.64 desc[UR36][R16.64], R2 ;  /* 0x0000000210007986 */ /* 0x001fe2000c101b24 */
[----:B------:R-:W-:Y:S05]  /*b6f0*/  EXIT ;  /* 0x000000000000794d */ /* 0x000fea0003800000 */
.L_x_48749:
        /* <DEDUP_REMOVED lines=12> */
.L_x_48763:
        /* <DEDUP_REMOVED lines=16> */
.L_x_48766:
[----:B------:R-:W-:-:S07]  /*b8c0*/  PRMT R8, R0, 0x7610, R8 ;  /* 0x0000761000087816 */ /* 0x000fce0000000008 */
.L_x_48765:
[----:B------:R-:W-:Y:S05]  /*b8d0*/  BSYNC.RECONVERGENT B0 ;  /* 0x0000000000007941 */ /* 0x000fea0003800200 */
.L_x_48764:
[----:B------:R-:W-:Y:S01]  /*b8e0*/  STG.E.U8 desc[UR36][R16.64], R8 ;  /* 0x0000000810007986 */ /* 0x000fe2000c101124 */
[----:B------:R-:W-:Y:S05]  /*b8f0*/  EXIT ;  /* 0x000000000000794d */ /* 0x000fea0003800000 */
.L_x_48762:
[----:B------:R-:W0:Y:S01]  /*b900*/  I2F.U16 R3, R3 ;  /* 0x0000000300037306 */ /* 0x000e220000101000 */
[----:B------:R-:W-:Y:S01]  /*b910*/  BSSY.RECONVERGENT B0, `(.L_x_48767) ;  /* 0x0000010000007945 */ /* 0x000fe20003800200 */
[----:B------:R-:W-:Y:S01]  /*b920*/  HFMA2 R8, -RZ, RZ, 0, 7.62939453125e-06 ;  /* 0x00000080ff087431 */ /* 0x000fe200000001ff */
        /* <DEDUP_REMOVED lines=13> */
.L_x_48769:
[----:B------:R-:W-:-:S07]  /*ba00*/  PRMT R8, R0, 0x7610, R8 ;  /* 0x0000761000087816 */ /* 0x000fce0000000008 */
.L_x_48768:
[----:B------:R-:W-:Y:S05]  /*ba10*/  BSYNC.RECONVERGENT B0 ;  /* 0x0000000000007941 */ /* 0x000fea0003800200 */
.L_x_48767:
[----:B------:R-:W-:Y:S01]  /*ba20*/  STG.E.U8 desc[UR36][R16.64], R8 ;  /* 0x0000000810007986 */ /* 0x000fe2000c101124 */
[----:B------:R-:W-:Y:S05]  /*ba30*/  EXIT ;  /* 0x000000000000794d */ /* 0x000fea0003800000 */
.L_x_48761:
[----:B------:R-:W-:-:S09]  /*ba40*/  UISETP.NE.AND UP0, UPT, UR4, 0x1c, UPT ;  /* 0x0000001c0400788c */ /* 0x000fd2000bf05270 */
[----:B------:R-:W-:Y:S05]  /*ba50*/  BRA.U !UP0, `(.L_x_48770) ;  /* 0x0000000108607547 */ /* 0x000fea000b800000 */
[----:B------:R-:W-:-:S09]  /*ba60*/  UISETP.NE.AND UP0, UPT, UR4, 0x1d, UPT ;  /* 0x0000001d0400788c */ /* 0x000fd2000bf05270 */
[----:B------:R-:W-:Y:S05]  /*ba70*/  BRA.U !UP0, `(.L_x_48771) ;  /* 0x0000000108487547 */ /* 0x000fea000b800000 */
[----:B------:R-:W-:-:S09]  /*ba80*/  UISETP.NE.AND UP0, UPT, UR4, 0x2c, UPT ;  /* 0x0000002c0400788c */ /* 0x000fd2000bf05270 */
[----:B------:R-:W-:Y:S05]  /*ba90*/  BRA.U UP0, `(.L_x_48753) ;  /* 0x0000000100b07547 */ /* 0x000fea000b800000 */
[----:B------:R-:W0:Y:S02]  /*baa0*/  I2F.U16 R3, R3 ;  /* 0x0000000300037306 */ /* 0x000e240000101000 */
[----:B01234-:R-:W-:Y:S01]  /*bab0*/  IMAD.MOV.U32 R4, RZ, RZ, 0xff ;  /* 0x000000ffff047424 */ /* 0x01ffe200078e00ff */
[----:B------:R-:W-:-:S04]  /*bac0*/  SHF.R.U32.HI R2, RZ, 0x17, R3 ;  /* 0x00000017ff027819 */ /* 0x000fc80000011603 */
        /* <DEDUP_REMOVED lines=13> */
.L_x_48771:
[----:B------:R-:W-:Y:S01]  /*bba0*/  LOP3.LUT R2, R3, 0xffff, RZ, 0xc0, !PT ;  /* 0x0000ffff03027812 */ /* 0x000fe200078ec0ff */
[----:B------:R-:W-:-:S05]  /*bbb0*/  IMAD.MOV.U32 R3, RZ, RZ, RZ ;  /* 0x000000ffff037224 */ /* 0x000fca00078e00ff */
[----:B------:R-:W-:Y:S01]  /*bbc0*/  STG.E.64 desc[UR36][R16.64], R2 ;  /* 0x0000000210007986 */ /* 0x000fe2000c101b24 */
[----:B------:R-:W-:Y:S05]  /*bbd0*/  EXIT ;  /* 0x000000000000794d */ /* 0x000fea0003800000 */
.L_x_48770:
[----:B------:R-:W-:-:S05]  /*bbe0*/  LOP3.LUT R3, R3, 0xffff, RZ, 0xc0, !PT ;  /* 0x0000ffff03037812 */ /* 0x000fca00078ec0ff */
[----:B------:R-:W-:Y:S01]  /*bbf0*/  STG.E desc[UR36][R16.64], R3 ;  /* 0x0000000310007986 */ /* 0x000fe2000c101924 */
[----:B------:R-:W-:Y:S05]  /*bc00*/  EXIT ;  /* 0x000000000000794d */ /* 0x000fea0003800000 */
.L_x_48760:
        /* <DEDUP_REMOVED lines=9> */
[----:B------:R-:W-:Y:S01]  /*bca0*/  STG.E.U8 desc[UR36][R16.64], R3 ;  /* 0x0000000310007986 */ /* 0x000fe2000c101124 */
[----:B------:R-:W-:Y:S05]  /*bcb0*/  EXIT ;  /* 0x000000000000794d */ /* 0x000fea0003800000 */
.L_x_48773:
[----:B------:R-:W-:Y:S01]  /*bcc0*/  CS2R R6, SRZ ;  /* 0x0000000000067805 */ /* 0x000fe2000001ff00 */
[----:B01234-:R-:W0:Y:S04]  /*bcd0*/  I2F.F64.U16 R4, R3 ;  /* 0x0000000300047312 */ /* 0x01fe280000101800 */
[----:B0-----:R-:W-:Y:S01]  /*bce0*/  STG.E.128 desc[UR36][R16.64], R4 ;  /* 0x0000000410007986 */ /* 0x001fe2000c101d24 */
[----:B------:R-:W-:Y:S05]  /*bcf0*/  EXIT ;  /* 0x000000000000794d */ /* 0x000fea0003800000 */
.L_x_48772:
[----:B------:R-:W-:-:S09]  /*bd00*/  UISETP.NE.AND UP0, UPT, UR4, 0xf, UPT ;  /* 0x0000000f0400788c */ /* 0x000fd2000bf05270 */
[----:B------:R-:W-:Y:S05]  /*bd10*/  BRA.U !UP0, `(.L_x_48774) ;  /* 0x0000000108d47547 */ /* 0x000fea000b800000 */
[----:B------:R-:W-:-:S09]  /*bd20*/  UISETP.NE.AND UP0, UPT, UR4, 0x17, UPT ;  /* 0x000000170400788c */ /* 0x000fd2000bf05270 */
[----:B------:R-:W-:Y:S05]  /*bd30*/  BRA.U !UP0, `(.L_x_48775) ;  /* 0x0000000108847547 */ /* 0x000fea000b800000 */
[----:B------:R-:W-:-:S09]  /*bd40*/  UISETP.NE.AND UP0, UPT, UR4, 0x18, UPT ;  /* 0x000000180400788c */ /* 0x000fd2000bf05270 */
[----:B------:R-:W-:Y:S05]  /*bd50*/  BRA.U !UP0, `(.L_x_48776) ;  /* 0x0000000108447547 */ /* 0x000fea000b800000 */
.L_x_48753:
[----:B-----5:R-:W-:Y:S01]  /*bd60*/  MOV R0, 0x0 ;  /* 0x0000000000007802 */ /* 0x020fe20000000f00 */
[----:B------:R-:W0:Y:S01]  /*bd70*/  LDCU.64 UR4, c[0x4][0x178] ;  /* 0x01002f00ff0477ac */ /* 0x000e220008000a00 */
[----:B------:R-:W-:Y:S02]  /*bd80*/  HFMA2 R8, -RZ, RZ, 0, 6.020069122314453125e-06 ;  /* 0x00000065ff087431 */ /* 0x000fe400000001ff */
[----:B------:R-:W-:Y:S01]  /*bd90*/  IMAD.MOV.U32 R12, RZ, RZ, 0x1 ;  /* 0x00000001ff0c7424 */ /* 0x000fe200078e00ff */
[----:B------:R0:W0:Y:S01]  /*bda0*/  LDC.64 R2, c[0x4][R0] ;  /* 0x0100000000027b82 */ /* 0x0000220000000a00 */
[----:B------:R-:W0:Y:S01]  /*bdb0*/  LDCU.64 UR6, c[0x4][0x180] ;  /* 0x01003000ff0677ac */ /* 0x000e220008000a00 */
[----:B------:R-:W-:Y:S01]  /*bdc0*/  MOV R13, RZ ;  /* 0x000000ff000d7202 */ /* 0x000fe20000000f00 */
[----:B------:R-:W0:Y:S02]  /*bdd0*/  LDCU.64 UR8, c[0x4][0x10] ;  /* 0x01000200ff0877ac */ /* 0x000e240008000a00 */
[----:B01234-:R-:W-:Y:S01]  /*bde0*/  MOV R4, UR4 ;  /* 0x0000000400047c02 */ /* 0x01ffe20008000f00 */
[----:B------:R-:W-:-:S02]  /*bdf0*/  IMAD.U32 R5, RZ, RZ, UR5 ;  /* 0x00000005ff057e24 */ /* 0x000fc4000f8e00ff */
[----:B------:R-:W-:Y:S01]  /*be00*/  IMAD.U32 R6, RZ, RZ, UR6 ;  /* 0x00000006ff067e24 */ /* 0x000fe2000f8e00ff */
[----:B------:R-:W-:Y:S01]  /*be10*/  MOV R7, UR7 ;  /* 0x0000000700077c02 */ /* 0x000fe20008000f00 */
[----:B------:R-:W-:Y:S02]  /*be20*/  IMAD.U32 R10, RZ, RZ, UR8 ;  /* 0x00000008ff0a7e24 */ /* 0x000fe4000f8e00ff */
[----:B------:R-:W-:-:S07]  /*be30*/  IMAD.U32 R11, RZ, RZ, UR9 ;  /* 0x00000009ff0b7e24 */ /* 0x000fce000f8e00ff */
[----:B------:R-:W-:-:S07]  /*be40*/  LEPC R20, `(.L_x_48777) ;  /* 0x000000001014794e */ /* 0x000fce0000000000 */
[----:B------:R-:W-:Y:S05]  /*be50*/  CALL.ABS.NOINC R2 ;  /* 0x0000000002007343 */ /* 0x000fea0003c00000 */
.L_x_48777:
[----:B------:R-:W-:Y:S05]  /*be60*/  EXIT ;  /* 0x000000000000794d */ /* 0x000fea0003800000 */
.L_x_48776:
[----:B------:R-:W0:Y:S01]  /*be70*/  I2F.U16 R3, R3 ;  /* 0x0000000300037306 */ /* 0x000e220000101000 */
[----:B------:R-:W-:Y:S01]  /*be80*/  BSSY.RECONVERGENT B0, `(.L_x_48778) ;  /* 0x000000a000007945 */ /* 0x000fe20003800200 */
[----:B01234-:R-:W-:Y:S01]  /*be90*/  IMAD.MOV.U32 R5, RZ, RZ, 0x7f ;  /* 0x0000007fff057424 */ /* 0x01ffe200078e00ff */
[----:B------:R-:W-:-:S13]  /*bea0*/  ISETP.GT.U32.AND P0, PT, R3, 0x43efffff, PT ;  /* 0x43efffff0300780c */ /* 0x000fda0003f04070 */
[----:B------:R-:W-:Y:S05]  /*beb0*/  @P0 BRA `(.L_x_48779) ;  /* 0x0000000000180947 */ /* 0x000fea0003800000 */
[----:B------:R-:W-:-:S13]  /*bec0*/  ISETP.GE.U32.AND P0, PT, R3, 0x3c800000, PT ;  /* 0x3c8000000300780c */ /* 0x000fda0003f06070 */
[----:B-----5:R-:W-:-:S04]  /*bed0*/  @P0 SHF.R.U32.HI R0, RZ, 0x14, R3 ;  /* 0x00000014ff000819 */ /* 0x020fc80000011603 */
[----:B------:R-:W-:-:S04]  /*bee0*/  @P0 LOP3.LUT R0, R0, 0x1, RZ, 0xc0, !PT ;  /* 0x0000000100000812 */ /* 0x000fc800078ec0ff */
[----:B------:R-:W-:-:S04]  /*bef0*/  @P0 IADD3 R0, PT, PT, R3, 0x407ffff, R0 ;  /* 0x0407ffff03000810 */ /* 0x000fc80007ffe000 */
[----:B------:R-:W-:Y:S01]  /*bf00*/  @P0 SHF.R.U32.HI R5, RZ, 0x14, R0 ;  /* 0x00000014ff050819 */ /* 0x000fe20000011600 */
[----:B------:R-:W-:-:S07]  /*bf10*/  @!P0 FADD.FTZ R5, R3, 16384 ;  /* 0x4680000003058421 */ /* 0x000fce0000010000 */
.L_x_48779:
[----:B------:R-:W-:Y:S05]  /*bf20*/  BSYNC.RECONVERGENT B0 ;  /* 0x0000000000007941 */ /* 0x000fea0003800200 */
.L_x_48778:
[----:B------:R-:W-:Y:S01]  /*bf30*/  STG.E.U8 desc[UR36][R16.64], R5 ;  /* 0x0000000510007986 */ /* 0x000fe2000c101124 */
[----:B------:R-:W-:Y:S05]  /*bf40*/  EXIT ;  /* 0x000000000000794d */ /* 0x000fea0003800000 */
.L_x_48775:
[----:B01234-:R-:W0:Y:S02]  /*bf50*/  I2F.U16 R5, R3 ;  /* 0x0000000300057306 */ /* 0x01fe240000101000 */
[----:B0-----:R-:W-:-:S13]  /*bf60*/  ISETP.GT.U32.AND P0, PT, R5, 0x477fffff, PT ;  /* 0x477fffff0500780c */ /* 0x001fda0003f04070 */
[----:B------:R-:W-:Y:S05]  /*bf70*/  @P0 BRA `(.L_x_48780) ;  /* 0x0000000000280947 */ /* 0x000fea0003800000 */
[----:B------:R-:W-:-:S13]  /*bf80*/  ISETP.GE.U32.AND P0, PT, R5, 0x38800000, PT ;  /* 0x388000000500780c */ /* 0x000fda0003f06070 */
[----:B-----5:R-:W-:-:S04]  /*bf90*/  @P0 SHF.R.U32.HI R0, RZ, 0x15, R5 ;  /* 0x00000015ff000819 */ /* 0x020fc80000011605 */
        /* <DEDUP_REMOVED lines=8> */
.L_x_48780:
[----:B------:R-:W-:Y:S01]  /*c020*/  HFMA2 R3, -RZ, RZ, 0, 7.569789886474609375e-06 ;  /* 0x0000007fff037431 */ /* 0x000fe200000001ff */
[----:B------:R-:W-:-:S04]  /*c030*/  ISETP.GT.U32.AND P0, PT, R5, 0x7f800000, PT ;  /* 0x7f8000000500780c */ /* 0x000fc80003f04070 */
[----:B------:R-:W-:-:S05]  /*c040*/  SEL R3, R3, 0x7c, P0 ;  /* 0x0000007c03037807 */ /* 0x000fca0000000000 */
[----:B------:R-:W-:Y:S01]  /*c050*/  STG.E.U8 desc[UR36][R16.64], R3 ;  /* 0x0000000310007986 */ /* 0x000fe2000c101124 */
[----:B------:R-:W-:Y:S05]  /*c060*/  EXIT ;  /* 0x000000000000794d */ /* 0x000fea0003800000 */
.L_x_48774:
[----:B-----5:R-:W0:Y:S02]  /*c070*/  I2F.U16 R0, R3 ;  /* 0x0000000300007306 */ /* 0x020e240000101000 */
[----:B0-----:R-:W-:-:S05]  /*c080*/  F2FP.BF16.F32.PACK_AB R0, RZ, R0 ;  /* 0x00000000ff00723e */ /* 0x001fca00000010ff */
[----:B------:R-:W-:Y:S01]  /*c090*/  STG.E.U16 desc[UR36][R16.64], R0 ;  /* 0x0000000010007986 */ /* 0x000fe2000c101524 */
[----:B------:R-:W-:Y:S05]  /*c0a0*/  EXIT ;  /* 0x000000000000794d */ /* 0x000fea0003800000 */
        .weak           $__internal_96_$__cuda_sm20_rem_u16
        .type           $__internal_96_$__cuda_sm20_rem_u16,@function
        .size           $__internal_96_$__cuda_sm20_rem_u16,(.L_x_49957 - $__internal_96_$__cuda_sm20_rem_u16)
$__internal_96_$__cuda_sm20_rem_u16:
        /* <DEDUP_REMOVED lines=20> */
[----:B------:R-:W-:Y:S05]  /*c1f0*/  RET.REL.NODEC R2 `(_ZN2at6native18elementwise_kernelILi128ELi4EZNS0_15gpu_kernel_implINS0_13BUnaryFunctorIhhhZZZNS0_21remainder_kernel_cudaERNS_18TensorIteratorBaseEENKUlvE_clEvENKUlvE_clEvEUlhhE_EEEEvS5_RKT_EUliE_EEviT1_) ;  /* 0xffffff3c02807950 */ /* 0x000fea0003c3ffff */
.L_x_48781:
        /* <DEDUP_REMOVED lines=16> */
.L_x_49957:


//--------------------- .text._ZN2at6native27unrolled_elementwise_kernelINS0_13BUnaryFunctorIhhhZZZNS0_21remainder_kernel_cudaERNS_18TensorIteratorBaseEENKUlvE_clEvENKUlvE_clEvEUlhhE_EESt5arrayIPcLm2EELi4E23TrivialOffsetCalculatorILi1EjESD_NS0_6memory12LoadWithCastILi1EEENSE_13StoreWithCastILi1EEEEEviT_T0_T2_T3_T4_T5_ --------------------------
	.section	.text._ZN2at6native27unrolled_elementwise_kernelINS0_13BUnaryFunctorIhhhZZZNS0_21remainder_kernel_cudaERNS_18TensorIteratorBaseEENKUlvE_clEvENKUlvE_clEvEUlhhE_EESt5arrayIPcLm2EELi4E23TrivialOffsetCalculatorILi1EjESD_NS0_6memory12LoadWithCastILi1EEENSE_13StoreWithCastILi1EEEEEviT_T0_T2_T3_T4_T5_,"ax",@progbits
	.align	128
        .global         _ZN2at6native27unrolled_elementwise_kernelINS0_13BUnaryFunctorIhhhZZZNS0_21remainder_kernel_cudaERNS_18TensorIteratorBaseEENKUlvE_clEvENKUlvE_clEvEUlhhE_EESt5arrayIPcLm2EELi4E23TrivialOffsetCalculatorILi1EjESD_NS0_6memory12LoadWithCastILi1EEENSE_13StoreWithCastILi1EEEEEviT_T0_T2_T3_T4_T5_
        .type           _ZN2at6native27unrolled_elementwise_kernelINS0_13BUnaryFunctorIhhhZZZNS0_21remainder_kernel_cudaERNS_18TensorIteratorBaseEENKUlvE_clEvENKUlvE_clEvEUlhhE_EESt5arrayIPcLm2EELi4E23TrivialOffsetCalculatorILi1EjESD_NS0_6memory12LoadWithCastILi1EEENSE_13StoreWithCastILi1EEEEEviT_T0_T2_T3_T4_T5_,@function
        .size           _ZN2at6native27unrolled_elementwise_kernelINS0_13BUnaryFunctorIhhhZZZNS0_21remainder_kernel_cudaERNS_18TensorIteratorBaseEENKUlvE_clEvENKUlvE_clEvEUlhhE_EESt5arrayIPcLm2EELi4E23TrivialOffsetCalculatorILi1EjESD_NS0_6memory12LoadWithCastILi1EEENSE_13StoreWithCastILi1EEEEEviT_T0_T2_T3_T4_T5_,(.L_x_49958 - _ZN2at6native27unrolled_elementwise_kernelINS0_13BUnaryFunctorIhhhZZZNS0_21remainder_kernel_cudaERNS_18TensorIteratorBaseEENKUlvE_clEvENKUlvE_clEvEUlhhE_EESt5arrayIPcLm2EELi4E23TrivialOffsetCalculatorILi1EjESD_NS0_6memory12LoadWithCastILi1EEENSE_13StoreWithCastILi1EEEEEviT_T0_T2_T3_T4_T5_)
        .other          _ZN2at6native27unrolled_elementwise_kernelINS0_13BUnaryFunctorIhhhZZZNS0_21remainder_kernel_cudaERNS_18TensorIteratorBaseEENKUlvE_clEvENKUlvE_clEvEUlhhE_EESt5arrayIPcLm2EELi4E23TrivialOffsetCalculatorILi1EjESD_NS0_6memory12LoadWithCastILi1EEENSE_13StoreWithCastILi1EEEEEviT_T0_T2_T3_T4_T5_,@"STO_CUDA_ENTRY STV_DEFAULT"
_ZN2at6native27unrolled_elementwise_kernelINS0_13BUnaryFunctorIhhhZZZNS0_21remainder_kernel_cudaERNS_18TensorIteratorBaseEENKUlvE_clEvENKUlvE_clEvEUlhhE_EESt5arrayIPcLm2EELi4E23TrivialOffsetCalculatorILi1EjESD_NS0_6memory12LoadWithCastILi1EEENSE_13StoreWithCastILi1EEEEEviT_T0_T2_T3_T4_T5_:
.text._ZN2at6native27unrolled_elementwise_kernelINS0_13BUnaryFunctorIhhhZZZNS0_21remainder_kernel_cudaERNS_18TensorIteratorBaseEENKUlvE_clEvENKUlvE_clEvEUlhhE_EESt5arrayIPcLm2EELi4E23TrivialOffsetCalculatorILi1EjESD_NS0_6memory12LoadWithCastILi1EEENSE_13StoreWithCastILi1EEEEEviT_T0_T2_T3_T4_T5_:
        /* <DEDUP_REMOVED lines=31> */
.L_x_48787:
[----:B------:R3:W5:Y:S01]  /*01f0*/  LDG.E.U8 R26, desc[UR36][R6.64] ;  /* 0x00000024061a7981 */ /* 0x000762000c1e1100 */
[----:B------:R-:W-:Y:S05]  /*0200*/  BRA `(.L_x_48789) ;  /* 0x0000000c00607947 */ /* 0x000fea0003800000 */
.L_x_48786:
        /* <DEDUP_REMOVED lines=8> */
.L_x_48791:
[----:B------:R1:W5:Y:S01]  /*0290*/  LDG.E.U8 R26, desc[UR36][R6.64] ;  /* 0x00000024061a7981 */ /* 0x000362000c1e1100 */
[----:B------:R-:W-:Y:S05]  /*02a0*/  BRA `(.L_x_48789) ;  /* 0x0000000c00387947 */ /* 0x000fea0003800000 */
.L_x_48790:
[----:B------:R2:W5:Y:S01]  /*02b0*/  LDG.E.U16 R26, desc[UR36][R6.64] ;  /* 0x00000024061a7981 */ /* 0x000562000c1e1500 */
[----:B------:R-:W-:Y:S05]  /*02c0*/  BRA `(.L_x_48789) ;  /* 0x0000000c00307947 */ /* 0x000fea0003800000 */
.L_x_48785:
        /* <DEDUP_REMOVED lines=10> */
.L_x_48793:
[----:B------:R-:W2:Y:S02]  /*0370*/  LDG.E.U16 R4, desc[UR36][R6.64] ;  /* 0x0000002406047981 */ /* 0x000ea4000c1e1500 */
[----:B--2---:R-:W-:-:S06]  /*0380*/  HADD2.F32 R4, -RZ, R4.H0_H0 ;  /* 0x20000004ff047230 */ /* 0x004fcc0000004100 */
[----:B------:R-:W0:Y:S02]  /*0390*/  F2I.S64.TRUNC R4, R4 ;  /* 0x0000000400047311 */ /* 0x000e24000020d900 */
[----:B0-----:R-:W-:Y:S01]  /*03a0*/  PRMT R26, R4, 0x7610, R26 ;  /* 0x00007610041a7816 */ /* 0x001fe2000000001a */
[----:B------:R-:W-:Y:S06]  /*03b0*/  BRA `(.L_x_48789) ;  /* 0x0000000800f47947 */ /* 0x000fec0003800000 */
.L_x_48792:
        /* <DEDUP_REMOVED lines=10> */
.L_x_48795:
[----:B------:R-:W2:Y:S02]  /*0460*/  LDG.E.U16 R6, desc[UR36][R6.64] ;  /* 0x0000002406067981 */ /* 0x000ea4000c1e1500 */
[----:B--2---:R-:W-:-:S06]  /*0470*/  HADD2.F32 R4, -RZ, R6.H0_H0 ;  /* 0x20000006ff047230 */ /* 0x004fcc0000004100 */
[----:B------:R-:W0:Y:S02]  /*0480*/  F2I.S64.TRUNC R4, R4 ;  /* 0x0000000400047311 */ /* 0x000e24000020d900 */
[----:B0-----:R-:W-:Y:S01]  /*0490*/  PRMT R26, R4, 0x7610, R26 ;  /* 0x00007610041a7816 */ /* 0x001fe2000000001a */
[----:B------:R-:W-:Y:S06]  /*04a0*/  BRA `(.L_x_48789) ;  /* 0x0000000800b87947 */ /* 0x000fec0003800000 */
.L_x_48794:
[----:B------:R-:W2:Y:S02]  /*04b0*/  LDG.E.64 R4, desc[UR36][R6.64] ;  /* 0x0000002406047981 */ /* 0x000ea4000c1e1b00 */
[----:B--2---:R-:W0:Y:S02]  /*04c0*/  F2I.S64.F64.TRUNC R4, R4 ;  /* 0x0000000400047311 */ /* 0x004e24000030d900 */
[----:B0-----:R-:W-:Y:S01]  /*04d0*/  PRMT R26, R4, 0x7610, R26 ;  /* 0x00007610041a7816 */ /* 0x001fe2000000001a */
[----:B------:R-:W-:Y:S06]  /*04e0*/  BRA `(.L_x_48789) ;  /* 0x0000000800a87947 */ /* 0x000fec0003800000 */
.L_x_48784:
        /* <DEDUP_REMOVED lines=12> */
.L_x_48798:
[----:B------:R-:W2:Y:S02]  /*05b0*/  LDG.E.64 R6, desc[UR36][R6.64] ;  /* 0x0000002406067981 */ /* 0x000ea4000c1e1b00 */
[----:B--2---:R-:W0:Y:S02]  /*05c0*/  F2I.S64.F64.TRUNC R4, R6 ;  /* 0x0000000600047311 */ /* 0x004e24000030d900 */
[----:B0-----:R-:W-:Y:S01]  /*05d0*/  PRMT R26, R4, 0x7610, R26 ;  /* 0x00007610041a7816 */ /* 0x001fe2000000001a */
[----:B------:R-:W-:Y:S06]  /*05e0*/  BRA `(.L_x_48789) ;  /* 0x0000000800687947 */ /* 0x000fec0003800000 */
.L_x_48797:
        /* <DEDUP_REMOVED lines=27> */
.L_x_48800:
        /* <DEDUP_REMOVED lines=15> */
.L_x_48799:
[----:B------:R-:W2:Y:S02]  /*0890*/  LDG.E.U16 R4, desc[UR36][R6.64] ;  /* 0x0000002406047981 */ /* 0x000ea4000c1e1500 */
[----:B--2---:R-:W-:-:S06]  /*08a0*/  IMAD.U32 R4, R4, 0x10000, RZ ;  /* 0x0001000004047824 */ /* 0x004fcc00078e00ff */
[----:B------:R-:W0:Y:S02]  /*08b0*/  F2I.S64.TRUNC R4, R4 ;  /* 0x0000000400047311 */ /* 0x000e24000020d900 */
[----:B0-----:R-:W-:Y:S01]  /*08c0*/  PRMT R26, R4, 0x7610, R26 ;  /* 0x00007610041a7816 */ /* 0x001fe2000000001a */
[----:B------:R-:W-:Y:S06]  /*08d0*/  BRA `(.L_x_48789) ;  /* 0x0000000400ac7947 */ /* 0x000fec0003800000 */
.L_x_48796:
        /* <DEDUP_REMOVED lines=10> */
.L_x_48803:
        /* <DEDUP_REMOVED lines=21> */
.L_x_48807:
[----:B------:R-:W-:Y:S05]  /*0ad0*/  BSYNC.RECONVERGENT B1 ;  /* 0x0000000000017941 */ /* 0x000fea0003800200 */
.L_x_48806:
[----:B------:R-:W-:Y:S01]  /*0ae0*/  IMAD.SHL.U32 R0, R0, 0x100000, RZ ;  /* 0x0010000000007824 */ /* 0x000fe200078e00ff */
[----:B------:R-:W-:-:S04]  /*0af0*/  LEA R3, R3, 0x3b800000, 0x17 ;  /* 0x3b80000003037811 */ /* 0x000fc800078eb8ff */
[----:B------:R-:W-:-:S07]  /*0b00*/  LOP3.LUT R4, R3, R0, R7, 0xfe, !PT ;  /* 0x0000000003047212 */ /* 0x000fce00078efe07 */
.L_x_48805:
[----:B------:R-:W-:Y:S05]  /*0b10*/  BSYNC.RECONVERGENT B0 ;  /* 0x0000000000007941 */ /* 0x000fea0003800200 */
.L_x_48804:
[----:B------:R-:W0:Y:S02]  /*0b20*/  F2I.S64.TRUNC R4, R4 ;  /* 0x0000000400047311 */ /* 0x000e24000020d900 */
[----:B0-----:R-:W-:Y:S01]  /*0b30*/  PRMT R26, R4, 0x7610, R26 ;  /* 0x00007610041a7816 */ /* 0x001fe2000000001a */
[----:B------:R-:W-:Y:S06]  /*0b40*/  BRA `(.L_x_48789) ;  /* 0x0000000400107947 */ /* 0x000fec0003800000 */
.L_x_48802:
        /* <DEDUP_REMOVED lines=21> */
.L_x_48811:
[----:B------:R-:W-:Y:S05]  /*0ca0*/  BSYNC.RECONVERGENT B1 ;  /* 0x0000000000017941 */ /* 0x000fea0003800200 */
.L_x_48810:
[----:B------:R-:W-:Y:S01]  /*0cb0*/  IMAD.SHL.U32 R0, R0, 0x200000, RZ ;  /* 0x0020000000007824 */ /* 0x000fe200078e00ff */
[----:B------:R-:W-:-:S04]  /*0cc0*/  LEA R3, R3, 0x37800000, 0x17 ;  /* 0x3780000003037811 */ /* 0x000fc800078eb8ff */
[----:B------:R-:W-:-:S07]  /*0cd0*/  LOP3.LUT R4, R3, R0, R7, 0xfe, !PT ;  /* 0x0000000003047212 */ /* 0x000fce00078efe07 */
.L_x_48809:
[----:B------:R-:W-:Y:S05]  /*0ce0*/  BSYNC.RECONVERGENT B0 ;  /* 0x0000000000007941 */ /* 0x000fea0003800200 */
.L_x_48808:
[----:B------:R-:W0:Y:S02]  /*0cf0*/  F2I.S64.TRUNC R4, R4 ;  /* 0x0000000400047311 */ /* 0x000e24000020d900 */
[----:B0-----:R-:W-:Y:S01]  /*0d00*/  PRMT R26, R4, 0x7610, R26 ;  /* 0x00007610041a7816 */ /* 0x001fe2000000001a */
[----:B------:R-:W-:Y:S06]  /*0d10*/  BRA `(.L_x_48789) ;  /* 0x00000000009c7947 */ /* 0x000fec0003800000 */
.L_x_48801:
[----:B------:R-:W-:-:S09]  /*0d20*/  UISETP.NE.AND UP0, UPT, UR4, 0x1c, UPT ;  /* 0x0000001c0400788c */ /* 0x000fd2000bf05270 */
[----:B------:R-:W-:Y:S05]  /*0d30*/  BRA.U !UP0, `(.L_x_48812) ;  /* 0x0000000108907547 */ /* 0x000fea000b800000 */
[----:B------:R-:W-:-:S09]  /*0d40*/  UISETP.NE.AND UP0, UPT, UR4, 0x1d, UPT ;  /* 0x0000001d0400788c */ /* 0x000fd2000bf05270 */
[----:B------:R-:W-:Y:S05]  /*0d50*/  BRA.U !UP0, `(.L_x_48813) ;  /* 0x0000000108807547 */ /* 0x000fea000b800000 */
[----:B------:R-:W-:-:S09]  /*0d60*/  UISETP.NE.AND UP0, UPT, UR4, 0x2c, UPT ;  /* 0x0000002c0400788c */ /* 0x000fd2000bf05270 */
[----:B------:R-:W-:Y:S05]  /*0d70*/  BRA.U !UP0, `(.L_x_48814) ;  /* 0x0000000108487547 */ /* 0x000fea000b800000 */
.L_x_48788:
        /* <DEDUP_REMOVED lines=16> */
.L_x_48815:
[----:B------:R-:W-:Y:S01]  /*0e80*/  PRMT R26, RZ, 0x7610, R26 ;  /* 0x00007610ff1a7816 */ /* 0x000fe2000000001a */
[----:B------:R-:W-:Y:S06]  /*0e90*/  BRA `(.L_x_48789) ;  /* 0x00000000003c7947 */ /* 0x000fec0003800000 */
.L_x_48814:
        /* <DEDUP_REMOVED lines=8> */
.L_x_48817:
[----:B------:R-:W-:Y:S05]  /*0f20*/  BSYNC.RECONVERGENT B0 ;  /* 0x0000000000007941 */ /* 0x000fea0003800200 */
.L_x_48816:
[----:B------:R-:W0:Y:S02]  /*0f30*/  F2I.S64.TRUNC R4, R4 ;  /* 0x0000000400047311 */ /* 0x000e24000020d900 */
[----:B0-----:R-:W-:Y:S01]  /*0f40*/  PRMT R26, R4, 0x7610, R26 ;  /* 0x00007610041a7816 */ /* 0x001fe2000000001a */
[----:B------:R-:W-:Y:S06]  /*0f50*/  BRA `(.L_x_48789) ;  /* 0x00000000000c7947 */ /* 0x000fec0003800000 */
.L_x_48813:
[----:B------:R0:W5:Y:S01]  /*0f60*/  LDG.E.U8 R26, desc[UR36][R6.64] ;  /* 0x00000024061a7981 */ /* 0x000162000c1e1100 */
[----:B------:R-:W-:Y:S05]  /*0f70*/  BRA `(.L_x_48789) ;  /* 0x0000000000047947 */ /* 0x000fea0003800000 */
.L_x_48812:
[----:B------:R0:W5:Y:S02]  /*0f80*/  LDG.E.U8 R26, desc[UR36][R6.64] ;  /* 0x00000024061a7981 */ /* 0x000164000c1e1100 */
.L_x_48789:
[----:B------:R-:W-:-:S07]  /*0f90*/  VIADD R23, R17, 0x80 ;  /* 0x0000008011177836 */ /* 0x000fce0000000000 */
.L_x_48783:
[----:B------:R-:W-:Y:S05]  /*0fa0*/  BSYNC.RECONVERGENT B6 ;  /* 0x0000000000067941 */ /* 0x000fea0003800200 */
.L_x_48782:
        /* <DEDUP_REMOVED lines=23> */
.L_x_48823:
[----:B------:R0:W5:Y:S01]  /*1120*/  LDG.E.U8 R25, desc[UR36][R6.64] ;  /* 0x0000002406197981 */ /* 0x000162000c1e1100 */
[----:B------:R-:W-:Y:S05]  /*1130*/  BRA `(.L_x_48825) ;  /* 0x0000000c00607947 */ /* 0x000fea0003800000 */
.L_x_48822:
        /* <DEDUP_REMOVED lines=8> */
.L_x_48827:
[----:B------:R4:W5:Y:S01]  /*11c0*/  LDG.E.U8 R25, desc[UR36][R6.64] ;  /* 0x0000002406197981 */ /* 0x000962000c1e1100 */
[----:B------:R-:W-:Y:S05]  /*11d0*/  BRA `(.L_x_48825) ;  /* 0x0000000c00387947 */ /* 0x000fea0003800000 */
.L_x_48826:
[----:B------:R0:W5:Y:S01]  /*11e0*/  LDG.E.U16 R25, desc[UR36][R6.64] ;  /* 0x0000002406197981 */ /* 0x000162000c1e1500 */
[----:B------:R-:W-:Y:S05]  /*11f0*/  BRA `(.L_x_48825) ;  /* 0x0000000c00307947 */ /* 0x000fea0003800000 */
.L_x_48821:
        /* <DEDUP_REMOVED lines=10> */
.L_x_48829:
[----:B------:R-:W2:Y:S02]  /*12a0*/  LDG.E.U16 R4, desc[UR36][R6.64] ;  /* 0x0000002406047981 */ /* 0x000ea4000c1e1500 */
[----:B--2---:R-:W-:-:S06]  /*12b0*/  HADD2.F32 R4, -RZ, R4.H0_H0 ;  /* 0x20000004ff047230 */ /* 0x004fcc0000004100 */
[----:B------:R-:W0:Y:S02]  /*12c0*/  F2I.S64.TRUNC R4, R4 ;  /* 0x0000000400047311 */ /* 0x000e24000020d900 */
[----:B0-----:R-:W-:Y:S01]  /*12d0*/  PRMT R25, R4, 0x7610, R25 ;  /* 0x0000761004197816 */ /* 0x001fe20000000019 */
[----:B------:R-:W-:Y:S06]  /*12e0*/  BRA `(.L_x_48825) ;  /* 0x0000000800f47947 */ /* 0x000fec0003800000 */
.L_x_48828:
        /* <DEDUP_REMOVED lines=10> */
.L_x_48831:
[----:B------:R-:W2:Y:S02]  /*1390*/  LDG.E.U16 R6, desc[UR36][R6.64] ;  /* 0x0000002406067981 */ /* 0x000ea4000c1e1500 */
[----:B--2---:R-:W-:-:S06]  /*13a0*/  HADD2.F32 R4, -RZ, R6.H0_H0 ;  /* 0x20000006ff047230 */ /* 0x004fcc0000004100 */
[----:B------:R-:W0:Y:S02]  /*13b0*/  F2I.S64.TRUNC R4, R4 ;  /* 0x0000000400047311 */ /* 0x000e24000020d900 */
[----:B0-----:R-:W-:Y:S01]  /*13c0*/  PRMT R25, R4, 0x7610, R25 ;  /* 0x0000761004197816 */ /* 0x001fe20000000019 */
[----:B------:R-:W-:Y:S06]  /*13d0*/  BRA `(.L_x_48825) ;  /* 0x0000000800b87947 */ /* 0x000fec0003800000 */
.L_x_48830:
[----:B------:R-:W2:Y:S02]  /*13e0*/  LDG.E.64 R4, desc[UR36][R6.64] ;  /* 0x0000002406047981 */ /* 0x000ea4000c1e1b00 */
[----:B--2---:R-:W0:Y:S02]  /*13f0*/  F2I.S64.F64.TRUNC R4, R4 ;  /* 0x0000000400047311 */ /* 0x004e24000030d900 */
[----:B0-----:R-:W-:Y:S01]  /*1400*/  PRMT R25, R4, 0x7610, R25 ;  /* 0x0000761004197816 */ /* 0x001fe20000000019 */
[----:B------:R-:W-:Y:S06]  /*1410*/  BRA `(.L_x_48825) ;  /* 0x0000000800a87947 */ /* 0x000fec0003800000 */
.L_x_48820:
        /* <DEDUP_REMOVED lines=12> */
.L_x_48834:
[----:B------:R-:W2:Y:S02]  /*14e0*/  LDG.E.64 R6, desc[UR36][R6.64] ;  /* 0x0000002406067981 */ /* 0x000ea4000c1e1b00 */
[----:B--2---:R-:W0:Y:S02]  /*14f0*/  F2I.S64.F64.TRUNC R4, R6 ;  /* 0x0000000600047311 */ /* 0x004e24000030d900 */
[----:B0-----:R-:W-:Y:S01]  /*1500*/  PRMT R25, R4, 0x7610, R25 ;  /* 0x0000761004197816 */ /* 0x001fe20000000019 */
[----:B------:R-:W-:Y:S06]  /*1510*/  BRA `(.L_x_48825) ;  /* 0x0000000800687947 */ /* 0x000fec0003800000 */
.L_x_48833:
        /* <DEDUP_REMOVED lines=27> */
.L_x_48836:
        /* <DEDUP_REMOVED lines=15> */
.L_x_48835:
[----:B------:R-:W2:Y:S02]  /*17c0*/  LDG.E.U16 R4, desc[UR36][R6.64] ;  /* 0x0000002406047981 */ /* 0x000ea4000c1e1500 */
[----:B--2---:R-:W-:-:S06]  /*17d0*/  IMAD.U32 R4, R4, 0x10000, RZ ;  /* 0x0001000004047824 */ /* 0x004fcc00078e00ff */
[----:B------:R-:W0:Y:S02]  /*17e0*/  F2I.S64.TRUNC R4, R4 ;  /* 0x0000000400047311 */ /* 0x000e24000020d900 */
[----:B0-----:R-:W-:Y:S01]  /*17f0*/  PRMT R25, R4, 0x7610, R25 ;  /* 0x0000761004197816 */ /* 0x001fe20000000019 */
[----:B------:R-:W-:Y:S06]  /*1800*/  BRA `(.L_x_48825) ;  /* 0x0000000400ac7947 */ /* 0x000fec0003800000 */
.L_x_48832:
        /* <DEDUP_REMOVED lines=10> */
.L_x_48839:
        /* <DEDUP_REMOVED lines=21> */
.L_x_48843:
[----:B------:R-:W-:Y:S05]  /*1a00*/  BSYNC.RECONVERGENT B1 ;  /* 0x0000000000017941 */ /* 0x000fea0003800200 */
.L_x_48842:
[----:B------:R-:W-:Y:S01]  /*1a10*/  IMAD.SHL.U32 R0, R0, 0x100000, RZ ;  /* 0x0010000000007824 */ /* 0x000fe200078e00ff */
[----:B------:R-:W-:-:S04]  /*1a20*/  LEA R3, R3, 0x3b800000, 0x17 ;  /* 0x3b80000003037811 */ /* 0x000fc800078eb8ff */
[----:B------:R-:W-:-:S07]  /*1a30*/  LOP3.LUT R4, R3, R0, R7, 0xfe, !PT ;  /* 0x0000000003047212 */ /* 0x000fce00078efe07 */
.L_x_48841:
[----:B------:R-:W-:Y:S05]  /*1a40*/  BSYNC.RECONVERGENT B0 ;  /* 0x0000000000007941 */ /* 0x000fea0003800200 */
.L_x_48840:
[----:B------:R-:W0:Y:S02]  /*1a50*/  F2I.S64.TRUNC R4, R4 ;  /* 0x0000000400047311 */ /* 0x000e24000020d900 */
[----:B0-----:R-:W-:Y:S01]  /*1a60*/  PRMT R25, R4, 0x7610, R25 ;  /* 0x0000761004197816 */ /* 0x001fe20000000019 */
[----:B------:R-:W-:Y:S06]  /*1a70*/  BRA `(.L_x_48825) ;  /* 0x0000000400107947 */ /* 0x000fec0003800000 */
.L_x_48838:
        /* <DEDUP_REMOVED lines=21> */
.L_x_48847:
[----:B------:R-:W-:Y:S05]  /*1bd0*/  BSYNC.RECONVERGENT B1 ;  /* 0x0000000000017941 */ /* 0x000fea0003800200 */
.L_x_48846:
[----:B------:R-:W-:Y:S01]  /*1be0*/  IMAD.SHL.U32 R0, R0, 0x200000, RZ ;  /* 0x0020000000007824 */ /* 0x000fe200078e00ff */
[----:B------:R-:W-:-:S04]  /*1bf0*/  LEA R3, R3, 0x37800000, 0x17 ;  /* 0x3780000003037811 */ /* 0x000fc800078eb8ff */
[----:B------:R-:W-:-:S07]  /*1c00*/  LOP3.LUT R4, R3, R0, R7, 0xfe, !PT ;  /* 0x0000000003047212 */ /* 0x000fce00078efe07 */
.L_x_48845:
[----:B------:R-:W-:Y:S05]  /*1c10*/  BSYNC.RECONVERGENT B0 ;  /* 0x0000000000007941 */ /* 0x000fea0003800200 */
.L_x_48844:
[----:B------:R-:W0:Y:S02]  /*1c20*/  F2I.S64.TRUNC R4, R4 ;  /* 0x0000000400047311 */ /* 0x000e24000020d900 */
[----:B0-----:R-:W-:Y:S01]  /*1c30*/  PRMT R25, R4, 0x7610, R25 ;  /* 0x0000761004197816 */ /* 0x001fe20000000019 */
[----:B------:R-:W-:Y:S06]  /*1c40*/  BRA `(.L_x_48825) ;  /* 0x00000000009c7947 */ /* 0x000fec0003800000 */
.L_x_48837:
        /* <DEDUP_REMOVED lines=14> */
.L_x_48851:
[----:B------:R-:W-:Y:S05]  /*1d30*/  BSYNC.RECONVERGENT B0 ;  /* 0x0000000000007941 */ /* 0x000fea0003800200 */
.L_x_48850:
[----:B------:R-:W0:Y:S02]  /*1d40*/  F2I.S64.TRUNC R4, R4 ;  /* 0x0000000400047311 */ /* 0x000e24000020d900 */
[----:B0-----:R-:W-:Y:S01]  /*1d50*/  PRMT R25, R4, 0x7610, R25 ;  /* 0x0000761004197816 */ /* 0x001fe20000000019 */
[----:B------:R-:W-:Y:S06]  /*1d60*/  BRA `(.L_x_48825) ;  /* 0x0000000000547947 */ /* 0x000fec0003800000 */
.L_x_48824:
        /* <DEDUP_REMOVED lines=16> */
.L_x_48852:
[----:B------:R-:W-:Y:S01]  /*1e70*/  PRMT R25, RZ, 0x7610, R25 ;  /* 0x00007610ff197816 */ /* 0x000fe20000000019 */
[----:B------:R-:W-:Y:S06]  /*1e80*/  BRA `(.L_x_48825) ;  /* 0x00000000000c7947 */ /* 0x000fec0003800000 */
.L_x_48849:
[----:B------:R1:W5:Y:S01]  /*1e90*/  LDG.E.U8 R25, desc[UR36][R6.64] ;  /* 0x0000002406197981 */ /* 0x000362000c1e1100 */
[----:B------:R-:W-:Y:S05]  /*1ea0*/  BRA `(.L_x_48825) ;  /* 0x0000000000047947 */ /* 0x000fea0003800000 */
.L_x_48848:
[----:B------:R0:W5:Y:S02]  /*1eb0*/  LDG.E.U8 R25, desc[UR36][R6.64] ;  /* 0x0000002406197981 */ /* 0x000164000c1e1100 */
.L_x_48825:
[----:B------:R-:W-:-:S07]  /*1ec0*/  VIADD R23, R23, 0x80 ;  /* 0x0000008017177836 */ /* 0x000fce0000000000 */
.L_x_48819:
[----:B------:R-:W-:Y:S05]  /*1ed0*/  BSYNC.RECONVERGENT B6 ;  /* 0x0000000000067941 */ /* 0x000fea0003800200 */
.L_x_48818:
        /* <DEDUP_REMOVED lines=23> */
.L_x_48858:
[----:B------:R0:W5:Y:S01]  /*2050*/  LDG.E.U8 R24, desc[UR36][R6.64] ;  /* 0x0000002406187981 */ /* 0x000162000c1e1100 */
[----:B------:R-:W-:Y:S05]  /*2060*/  BRA `(.L_x_48860) ;  /* 0x0000000c00607947 */ /* 0x000fea0003800000 */
.L_x_48857:
        /* <DEDUP_REMOVED lines=8> */
.L_x_48862:
[----:B------:R3:W5:Y:S01]  /*20f0*/  LDG.E.U8 R24, desc[UR36][R6.64] ;  /* 0x0000002406187981 */ /* 0x000762000c1e1100 */
[----:B------:R-:W-:Y:S05]  /*2100*/  BRA `(.L_x_48860) ;  /* 0x0000000c00387947 */ /* 0x000fea0003800000 */
.L_x_48861:
[----:B------:R0:W5:Y:S01]  /*2110*/  LDG.E.U16 R24, desc[UR36][R6.64] ;  /* 0x0000002406187981 */ /* 0x000162000c1e1500 */
[----:B------:R-:W-:Y:S05]  /*2120*/  BRA `(.L_x_48860) ;  /* 0x0000000c00307947 */ /* 0x000fea0003800000 */
.L_x_48856:
        /* <DEDUP_REMOVED lines=10> */
.L_x_48864:
[----:B------:R-:W2:Y:S02]  /*21d0*/  LDG.E.U16 R4, desc[UR36][R6.64] ;  /* 0x0000002406047981 */ /* 0x000ea4000c1e1500 */
[----:B--2---:R-:W-:-:S06]  /*21e0*/  HADD2.F32 R4, -RZ, R4.H0_H0 ;  /* 0x20000004ff047230 */ /* 0x004fcc0000004100 */
[----:B------:R-:W0:Y:S02]  /*21f0*/  F2I.S64.TRUNC R4, R4 ;  /* 0x0000000400047311 */ /* 0x000e24000020d900 */
[----:B0-----:R-:W-:Y:S01]  /*2200*/  PRMT R24, R4, 0x7610, R24 ;  /* 0x0000761004187816 */ /* 0x001fe20000000018 */
[----:B------:R-:W-:Y:S06]  /*2210*/  BRA `(.L_x_48860) ;  /* 0x0000000800f47947 */ /* 0x000fec0003800000 */
.L_x_48863:
        /* <DEDUP_REMOVED lines=10> */
.L_x_48866:
[----:B------:R-:W2:Y:S02]  /*22c0*/  LDG.E.U16 R6, desc[UR36][R6.64] ;  /* 0x0000002406067981 */ /* 0x000ea4000c1e1500 */
[----:B--2---:R-:W-:-:S06]  /*22d0*/  HADD2.F32 R4, -RZ, R6.H0_H0 ;  /* 0x20000006ff047230 */ /* 0x004fcc0000004100 */
[----:B------:R-:W0:Y:S02]  /*22e0*/  F2I.S64.TRUNC R4, R4 ;  /* 0x0000000400047311 */ /* 0x000e24000020d900 */
[----:B0-----:R-:W-:Y:S01]  /*22f0*/  PRMT R24, R4, 0x7610, R24 ;  /* 0x0000761004187816 */ /* 0x001fe20000000018 */
[----:B------:R-:W-:Y:S06]  /*2300*/  BRA `(.L_x_48860) ;  /* 0x0000000800b87947 */ /* 0x000fec0003800000 */
.L_x_48865:
[----:B------:R-:W2:Y:S02]  /*2310*/  LDG.E.64 R4, desc[UR36][R6.64] ;  /* 0x0000002406047981 */ /* 0x000ea4000c1e1b00 */
[----:B--2---:R-:W0:Y:S02]  /*2320*/  F2I.S64.F64.TRUNC R4, R4 ;  /* 0x0000000400047311 */ /* 0x004e24000030d900 */
[----:B0-----:R-:W-:Y:S01]  /*2330*/  PRMT R24, R4, 0x7610, R24 ;  /* 0x0000761004187816 */ /* 0x001fe20000000018 */
[----:B------:R-:W-:Y:S06]  /*2340*/  BRA `(.L_x_48860) ;  /* 0x0000000800a87947 */ /* 0x000fec0003800000 */
.L_x_48855:
        /* <DEDUP_REMOVED lines=12> */
.L_x_48869:
[----:B------:R-:W2:Y:S02]  /*2410*/  LDG.E.64 R6, desc[UR36][R6.64] ;  /* 0x0000002406067981 */ /* 0x000ea4000c1e1b00 */
[----:B--2---:R-:W0:Y:S02]  /*2420*/  F2I.S64.F64.TRUNC R4, R6 ;  /* 0x0000000600047311 */ /* 0x004e24000030d900 */
[----:B0-----:R-:W-:Y:S01]  /*2430*/  PRMT R24, R4, 0x7610, R24 ;  /* 0x0000761004187816 */ /* 0x001fe20000000018 */
[----:B------:R-:W-:Y:S06]  /*2440*/  BRA `(.L_x_48860) ;  /* 0x0000000800687947 */ /* 0x000fec0003800000 */
.L_x_48868:
        /* <DEDUP_REMOVED lines=27> */
.L_x_48871:
        /* <DEDUP_REMOVED lines=15> */
.L_x_48870:
[----:B------:R-:W2:Y:S02]  /*26f0*/  LDG.E.U16 R4, desc[UR36][R6.64] ;  /* 0x0000002406047981 */ /* 0x000ea4000c1e1500 */
[----:B--2---:R-:W-:-:S06]  /*2700*/  IMAD.U32 R4, R4, 0x10000, RZ ;  /* 0x0001000004047824 */ /* 0x004fcc00078e00ff */
[----:B------:R-:W0:Y:S02]  /*2710*/  F2I.S64.TRUNC R4, R4 ;  /* 0x0000000400047311 */ /* 0x000e24000020d900 */
[----:B0-----:R-:W-:Y:S01]  /*2720*/  PRMT R24, R4, 0x7610, R24 ;  /* 0x0000761004187816 */ /* 0x001fe20000000018 */
[----:B------:R-:W-:Y:S06]  /*2730*/  BRA `(.L_x_48860) ;  /* 0x0000000400ac7947 */ /* 0x000fec0003800000 */
.L_x_48867:
        /* <DEDUP_REMOVED lines=10> */
.L_x_48874:
        /* <DEDUP_REMOVED lines=21> */
.L_x_48878:
[----:B------:R-:W-:Y:S05]  /*2930*/  BSYNC.RECONVERGENT B1 ;  /* 0x0000000000017941 */ /* 0x000fea0003800200 */
.L_x_48877:
[----:B------:R-:W-:Y:S01]  /*2940*/  IMAD.SHL.U32 R0, R0, 0x100000, RZ ;  /* 0x0010000000007824 */ /* 0x000fe200078e00ff */
[----:B------:R-:W-:-:S04]  /*2950*/  LEA R3, R3, 0x3b800000, 0x17 ;  /* 0x3b80000003037811 */ /* 0x000fc800078eb8ff */
[----:B------:R-:W-:-:S07]  /*2960*/  LOP3.LUT R4, R3, R0, R7, 0xfe, !PT ;  /* 0x0000000003047212 */ /* 0x000fce00078efe07 */
.L_x_48876:
[----:B------:R-:W-:Y:S05]  /*2970*/  BSYNC.RECONVERGENT B0 ;  /* 0x0000000000007941 */ /* 0x000fea0003800200 */
.L_x_48875:
[----:B------:R-:W0:Y:S02]  /*2980*/  F2I.S64.TRUNC R4, R4 ;  /* 0x0000000400047311 */ /* 0x000e24000020d900 */
[----:B0-----:R-:W-:Y:S01]  /*2990*/  PRMT R24, R4, 0x7610, R24 ;  /* 0x0000761004187816 */ /* 0x001fe20000000018 */
[----:B------:R-:W-:Y:S06]  /*29a0*/  BRA `(.L_x_48860) ;  /* 0x0000000400107947 */ /* 0x000fec0003800000 */
.L_x_48873:
        /* <DEDUP_REMOVED lines=21> */
.L_x_48882:
[----:B------:R-:W-:Y:S05]  /*2b00*/  BSYNC.RECONVERGENT B1 ;  /* 0x0000000000017941 */ /* 0x000fea0003800200 */
.L_x_48881:
[----:B------:R-:W-:Y:S01]  /*2b10*/  IMAD.SHL.U32 R0, R0, 0x200000, RZ ;  /* 0x0020000000007824 */ /* 0x000fe200078e00ff */
[----:B------:R-:W-:-:S04]  /*2b20*/  LEA R3, R3, 0x37800000, 0x17 ;  /* 0x3780000003037811 */ /* 0x000fc800078eb8ff */
[----:B------:R-:W-:-:S07]  /*2b30*/  LOP3.LUT R4, R3, R0, R7, 0xfe, !PT ;  /* 0x0000000003047212 */ /* 0x000fce00078efe07 */
.L_x_48880:
[----:B------:R-:W-:Y:S05]  /*2b40*/  BSYNC.RECONVERGENT B0 ;  /* 0x0000000000007941 */ /* 0x000fea0003800200 */
.L_x_48879:
[----:B------:R-:W0:Y:S02]  /*2b50*/  F2I.S64.TRUNC R4, R4 ;  /* 0x0000000400047311 */ /* 0x000e24000020d900 */
[----:B0-----:R-:W-:Y:S01]  /*2b60*/  PRMT R24, R4, 0x7610, R24 ;  /* 0x0000761004187816 */ /* 0x001fe20000000018 */
[----:B------:R-:W-:Y:S06]  /*2b70*/  BRA `(.L_x_48860) ;  /* 0x00000000009c7947 */ /* 0x000fec0003800000 */
.L_x_48872:
        /* <DEDUP_REMOVED lines=14> */
.L_x_48886:
[----:B------:R-:W-:Y:S05]  /*2c60*/  BSYNC.RECONVERGENT B0 ;  /* 0x0000000000007941 */ /* 0x000fea0003800200 */
.L_x_48885:
[----:B------:R-:W0:Y:S02]  /*2c70*/  F2I.S64.TRUNC R4, R4 ;  /* 0x0000000400047311 */ /* 0x000e24000020d900 */
[----:B0-----:R-:W-:Y:S01]  /*2c80*/  PRMT R24, R4, 0x7610, R24 ;  /* 0x0000761004187816 */ /* 0x001fe20000000018 */
[----:B------:R-:W-:Y:S06]  /*2c90*/  BRA `(.L_x_48860) ;  /* 0x0000000000547947 */ /* 0x000fec0003800000 */
.L_x_48859:
        /* <DEDUP_REMOVED lines=16> */
.L_x_48887:
[----:B------:R-:W-:Y:S01]  /*2da0*/  PRMT R24, RZ, 0x7610, R24 ;  /* 0x00007610ff187816 */ /* 0x000fe20000000018 */
[----:B------:R-:W-:Y:S06]  /*2db0*/  BRA `(.L_x_48860) ;  /* 0x00000000000c7947 */ /* 0x000fec0003800000 */
.L_x_48884:
[----:B------:R2:W5:Y:S01]  /*2dc0*/  LDG.E.U8 R24, desc[UR36][R6.64] ;  /* 0x0000002406187981 */ /* 0x000562000c1e1100 */
[----:B------:R-:W-:Y:S05]  /*2dd0*/  BRA `(.L_x_48860) ;  /* 0x0000000000047947 */ /* 0x000fea0003800000 */
.L_x_48883:
[----:B------:R1:W5:Y:S02]  /*2de0*/  LDG.E.U8 R24, desc[UR36][R6.64] ;  /* 0x0000002406187981 */ /* 0x000364000c1e1100 */
.L_x_48860:
[----:B------:R-:W-:-:S07]  /*2df0*/  VIADD R23, R23, 0x80 ;  /* 0x0000008017177836 */ /* 0x000fce0000000000 */
.L_x_48854:
[----:B------:R-:W-:Y:S05]  /*2e00*/  BSYNC.RECONVERGENT B6 ;  /* 0x0000000000067941 */ /* 0x000fea0003800200 */
.L_x_48853:
        /* <DEDUP_REMOVED lines=23> */
.L_x_48893:
[----:B------:R0:W5:Y:S01]  /*2f80*/  LDG.E.U8 R19, desc[UR36][R6.64] ;  /* 0x0000002406137981 */ /* 0x000162000c1e1100 */
[----:B------:R-:W-:Y:S05]  /*2f90*/  BRA `(.L_x_48889) ;  /* 0x0000000c005c7947 */ /* 0x000fea0003800000 */
.L_x_48892:
        /* <DEDUP_REMOVED lines=8> */
.L_x_48896:
[----:B------:R0:W5:Y:S01]  /*3020*/  LDG.E.U8 R19, desc[UR36][R6.64] ;  /* 0x0000002406137981 */ /* 0x000162000c1e1100 */
[----:B------:R-:W-:Y:S05]  /*3030*/  BRA `(.L_x_48889) ;  /* 0x0000000c00347947 */ /* 0x000fea0003800000 */
.L_x_48895:
[----:B------:R0:W5:Y:S01]  /*3040*/  LDG.E.U16 R19, desc[UR36][R6.64] ;  /* 0x0000002406137981 */ /* 0x000162000c1e1500 */
[----:B------:R-:W-:Y:S05]  /*3050*/  BRA `(.L_x_48889) ;  /* 0x0000000c002c7947 */ /* 0x000fea0003800000 */
.L_x_48891:
        /* <DEDUP_REMOVED lines=10> */
.L_x_48898:
[----:B------:R-:W2:Y:S02]  /*3100*/  LDG.E.U16 R4, desc[UR36][R6.64] ;  /* 0x0000002406047981 */ /* 0x000ea4000c1e1500 */
[----:B--2---:R-:W-:-:S06]  /*3110*/  HADD2.F32 R4, -RZ, R4.H0_H0 ;  /* 0x20000004ff047230 */ /* 0x004fcc0000004100 */
[----:B------:R-:W0:Y:S02]  /*3120*/  F2I.S64.TRUNC R4, R4 ;  /* 0x0000000400047311 */ /* 0x000e24000020d900 */
[----:B0-----:R-:W-:Y:S01]  /*3130*/  PRMT R19, R4, 0x7610, R19 ;  /* 0x0000761004137816 */ /* 0x001fe20000000013 */
[----:B------:R-:W-:Y:S06]  /*3140*/  BRA `(.L_x_48889) ;  /* 0x0000000800f07947 */ /* 0x000fec0003800000 */
.L_x_48897:
        /* <DEDUP_REMOVED lines=10> */
.L_x_48900:
[----:B------:R-:W2:Y:S02]  /*31f0*/  LDG.E.U16 R6, desc[UR36][R6.64] ;  /* 0x0000002406067981 */ /* 0x000ea4000c1e1500 */
[----:B--2---:R-:W-:-:S06]  /*3200*/  HADD2.F32 R4, -RZ, R6.H0_H0 ;  /* 0x20000006ff047230 */ /* 0x004fcc0000004100 */
[----:B------:R-:W0:Y:S02]  /*3210*/  F2I.S64.TRUNC R4, R4 ;  /* 0x0000000400047311 */ /* 0x000e24000020d900 */
[----:B0-----:R-:W-:Y:S01]  /*3220*/  PRMT R19, R4, 0x7610, R19 ;  /* 0x0000761004137816 */ /* 0x001fe20000000013 */
[----:B------:R-:W-:Y:S06]  /*3230*/  BRA `(.L_x_48889) ;  /* 0x0000000800b47947 */ /* 0x000fec0003800000 */
.L_x_48899:
[----:B------:R-:W2:Y:S02]  /*3240*/  LDG.E.64 R4, desc[UR36][R6.64] ;  /* 0x0000002406047981 */ /* 0x000ea4000c1e1b00 */
[----:B--2---:R-:W0:Y:S02]  /*3250*/  F2I.S64.F64.TRUNC R4, R4 ;  /* 0x0000000400047311 */ /* 0x004e24000030d900 */
[----:B0-----:R-:W-:Y:S01]  /*3260*/  PRMT R19, R4, 0x7610, R19 ;  /* 0x0000761004137816 */ /* 0x001fe20000000013 */
[----:B------:R-:W-:Y:S06]  /*3270*/  BRA `(.L_x_48889) ;  /* 0x0000000800a47947 */ /* 0x000fec0003800000 */
.L_x_48890:
        /* <DEDUP_REMOVED lines=12> */
.L_x_48903:
[----:B------:R-:W2:Y:S02]  /*3340*/  LDG.E.64 R6, desc[UR36][R6.64] ;  /* 0x0000002406067981 */ /* 0x000ea4000c1e1b00 */
[----:B--2---:R-:W0:Y:S02]  /*3350*/  F2I.S64.F64.TRUNC R4, R6 ;  /* 0x0000000600047311 */ /* 0x004e24000030d900 */
[----:B0-----:R-:W-:Y:S01]  /*3360*/  PRMT R19, R4, 0x7610, R19 ;  /* 0x0000761004137816 */ /* 0x001fe20000000013 */
[----:B------:R-:W-:Y:S06]  /*3370*/  BRA `(.L_x_48889) ;  /* 0x0000000800647947 */ /* 0x000fec0003800000 */
.L_x_48902:
        /* <DEDUP_REMOVED lines=27> */
.L_x_48905:
        /* <DEDUP_REMOVED lines=15> */
.L_x_48904:
[----:B------:R-:W2:Y:S02]  /*3620*/  LDG.E.U16 R4, desc[UR36][R6.64] ;  /* 0x0000002406047981 */ /* 0x000ea4000c1e1500 */
[----:B--2---:R-:W-:-:S06]  /*3630*/  IMAD.U32 R4, R4, 0x10000, RZ ;  /* 0x0001000004047824 */ /* 0x004fcc00078e00ff */
[----:B------:R-:W0:Y:S02]  /*3640*/  F2I.S64.TRUNC R4, R4 ;  /* 0x0000000400047311 */ /* 0x000e24000020d900 */
[----:B0-----:R-:W-:Y:S01]  /*3650*/  PRMT R19, R4, 0x7610, R19 ;  /* 0x0000761004137816 */ /* 0x001fe20000000013 */
[----:B------:R-:W-:Y:S06]  /*3660*/  BRA `(.L_x_48889) ;  /* 0x0000000400a87947 */ /* 0x000fec0003800000 */
.L_x_48901:
        /* <DEDUP_REMOVED lines=10> */
.L_x_48908:
        /* <DEDUP_REMOVED lines=21> */
.L_x_48912:
[----:B------:R-:W-:Y:S05]  /*3860*/  BSYNC.RECONVERGENT B1 ;  /* 0x0000000000017941 */ /* 0x000fea0003800200 */
.L_x_48911:
[----:B------:R-:W-:Y:S01]  /*3870*/  IMAD.SHL.U32 R0, R0, 0x100000, RZ ;  /* 0x0010000000007824 */ /* 0x000fe200078e00ff */
[----:B------:R-:W-:-:S04]  /*3880*/  LEA R3, R3, 0x3b800000, 0x17 ;  /* 0x3b80000003037811 */ /* 0x000fc800078eb8ff */
[----:B------:R-:W-:-:S07]  /*3890*/  LOP3.LUT R4, R3, R0, R7, 0xfe, !PT ;  /* 0x0000000003047212 */ /* 0x000fce00078efe07 */
.L_x_48910:
[----:B------:R-:W-:Y:S05]  /*38a0*/  BSYNC.RECONVERGENT B0 ;  /* 0x0000000000007941 */ /* 0x000fea0003800200 */
.L_x_48909:
[----:B------:R-:W0:Y:S02]  /*38b0*/  F2I.S64.TRUNC R4, R4 ;  /* 0x0000000400047311 */ /* 0x000e24000020d900 */
[----:B0-----:R-:W-:Y:S01]  /*38c0*/  PRMT R19, R4, 0x7610, R19 ;  /* 0x0000761004137816 */ /* 0x001fe20000000013 */
[----:B------:R-:W-:Y:S06]  /*38d0*/  BRA `(.L_x_48889) ;  /* 0x00000004000c7947 */ /* 0x000fec0003800000 */
.L_x_48907:
        /* <DEDUP_REMOVED lines=21> */
.L_x_48916:
[----:B------:R-:W-:Y:S05]  /*3a30*/  BSYNC.RECONVERGENT B1 ;  /* 0x0000000000017941 */ /* 0x000fea0003800200 */
.L_x_48915:
[----:B------:R-:W-:Y:S01]  /*3a40*/  IMAD.SHL.U32 R0, R0, 0x200000, RZ ;  /* 0x0020000000007824 */ /* 0x000fe200078e00ff */
[----:B------:R-:W-:-:S04]  /*3a50*/  LEA R3, R3, 0x37800000, 0x17 ;  /* 0x3780000003037811 */ /* 0x000fc800078eb8ff */
[----:B------:R-:W-:-:S07]  /*3a60*/  LOP3.LUT R4, R3, R0, R7, 0xfe, !PT ;  /* 0x0000000003047212 */ /* 0x000fce00078efe07 */
.L_x_48914:
[----:B------:R-:W-:Y:S05]  /*3a70*/  BSYNC.RECONVERGENT B0 ;  /* 0x0000000000007941 */ /* 0x000fea0003800200 */
.L_x_48913:
[----:B------:R-:W0:Y:S02]  /*3a80*/  F2I.S64.TRUNC R4, R4 ;  /* 0x0000000400047311 */ /* 0x000e24000020d900 */
[----:B0-----:R-:W-:Y:S01]  /*3a90*/  PRMT R19, R4, 0x7610, R19 ;  /* 0x0000761004137816 */ /* 0x001fe20000000013 */
[----:B------:R-:W-:Y:S06]  /*3aa0*/  BRA `(.L_x_48889) ;  /* 0x0000000000987947 */ /* 0x000fec0003800000 */
.L_x_48906:
        /* <DEDUP_REMOVED lines=14> */
.L_x_48920:
[----:B------:R-:W-:Y:S05]  /*3b90*/  BSYNC.RECONVERGENT B0 ;  /* 0x0000000000007941 */ /* 0x000fea0003800200 */
.L_x_48919:
[----:B------:R-:W0:Y:S02]  /*3ba0*/  F2I.S64.TRUNC R4, R4 ;  /* 0x0000000400047311 */ /* 0x000e24000020d900 */
[----:B0-----:R-:W-:Y:S01]  /*3bb0*/  PRMT R19, R4, 0x7610, R19 ;  /* 0x0000761004137816 */ /* 0x001fe20000000013 */
[----:B------:R-:W-:Y:S06]  /*3bc0*/  BRA `(.L_x_48889) ;  /* 0x0000000000507947 */ /* 0x000fec0003800000 */
.L_x_48894:
        /* <DEDUP_REMOVED lines=16> */
.L_x_48921:
[----:B------:R-:W-:Y:S05]  /*3cd0*/  BRA `(.L_x_48889) ;  /* 0x00000000000c7947 */ /* 0x000fea0003800000 */
.L_x_48918:
[----:B------:R0:W5:Y:S01]  /*3ce0*/  LDG.E.U8 R19, desc[UR36][R6.64] ;  /* 0x0000002406137981 */ /* 0x000162000c1e1100 */
[----:B------:R-:W-:Y:S05]  /*3cf0*/  BRA `(.L_x_48889) ;  /* 0x0000000000047947 */ /* 0x000fea0003800000 */
.L_x_48917:
[----:B------:R0:W5:Y:S02]  /*3d00*/  LDG.E.U8 R19, desc[UR36][R6.64] ;  /* 0x0000002406137981 */ /* 0x000164000c1e1100 */
.L_x_48889:
[----:B------:R-:W-:Y:S05]  /*3d10*/  BSYNC.RECONVERGENT B6 ;  /* 0x0000000000067941 */ /* 0x000fea0003800200 */
.L_x_48888:
[----:B------:R-:W1:Y:S01]  /*3d20*/  LDC.U8 R0, c[0x0][0x385] ;  /* 0x0000e140ff007b82 */ /* 0x000e620000000000 */
[----:B------:R-:W-:Y:S02]  /*3d30*/  IMAD.MOV.U32 R16, RZ, RZ, 0xff ;  /* 0x000000ffff107424 */ /* 0x000fe400078e00ff */
[----:B------:R-:W-:Y:S02]  /*3d40*/  IMAD.MOV.U32 R18, RZ, RZ, 0xff ;  /* 0x000000ffff127424 */ /* 0x000fe400078e00ff */
[----:B------:R-:W-:Y:S02]  /*3d50*/  IMAD.MOV.U32 R23, RZ, RZ, 0xff ;  /* 0x000000ffff177424 */ /* 0x000fe400078e00ff */
[----:B------:R-:W-:Y:S01]  /*3d60*/  IMAD.MOV.U32 R3, RZ, RZ, 0xff ;  /* 0x000000ffff037424 */ /* 0x000fe200078e00ff */
[----:B-1----:R-:W-:-:S13]  /*3d70*/  ISETP.NE.AND P0, PT, R0, RZ, PT ;  /* 0x000000ff0000720c */ /* 0x002fda0003f05270 */
[----:B------:R-:W-:Y:S05]  /*3d80*/  @!P0 BRA `(.L_x_48922) ;  /* 0x00000000008c8947 */ /* 0x000fea0003800000 */
[----:B------:R-:W-:Y:S01]  /*3d90*/  ISETP.GE.AND P0, PT, R17, R22, PT ;  /* 0x000000161100720c */ /* 0x000fe20003f06270 */
[----:B------:R-:W-:-:S12]  /*3da0*/  BSSY.RECONVERGENT B0, `(.L_x_48923) ;  /* 0x0000006000007945 */ /* 0x000fd80003800200 */
[----:B------:R-:W-:Y:S05]  /*3db0*/  @P0 BRA `(.L_x_48924) ;  /* 0x0000000000100947 */ /* 0x000fea0003800000 */
[----:B-----5:R-:W-:Y:S02]  /*3dc0*/  LOP3.LUT R26, R26, 0xff, RZ, 0xc0, !PT ;  /* 0x000000ff1a1a7812 */ /* 0x020fe400078ec0ff */
[----:B------:R-:W-:-:S07]  /*3dd0*/  MOV R9, 0x3df0 ;  /* 0x00003df000097802 */ /* 0x000fce0000000f00 */
[----:B0-234-:R-:W-:Y:S05]  /*3de0*/  CALL.REL.NOINC `($__internal_97_$__cuda_sm20_rem_u16) ;  /* 0x0000003c00707944 */ /* 0x01dfea0003c00000 */
[----:B------:R-:W-:-:S07]  /*3df0*/  PRMT R3, R8, 0x7610, R3 ;  /* 0x0000761008037816 */ /* 0x000fce0000000003 */
.L_x_48924:
[----:B------:R-:W-:Y:S05]  /*3e00*/  BSYNC.RECONVERGENT B0 ;  /* 0x0000000000007941 */ /* 0x000fea0003800200 */
.L_x_48923:
[----:B------:R-:W-:Y:S01]  /*3e10*/  VIADD R5, R17, 0x80 ;  /* 0x0000008011057836 */ /* 0x000fe20000000000 */
[----:B------:R-:W-:Y:S04]  /*3e20*/  BSSY.RECONVERGENT B0, `(.L_x_48925) ;  /* 0x0000007000007945 */ /* 0x000fe80003800200 */
[----:B------:R-:W-:-:S13]  /*3e30*/  ISETP.GE.AND P0, PT, R5, R22, PT ;  /* 0x000000160500720c */ /* 0x000fda0003f06270 */
[----:B------:R-:W-:Y:S05]  /*3e40*/  @P0 BRA `(.L_x_48926) ;  /* 0x0000000000100947 */ /* 0x000fea0003800000 */
[----:B-----5:R-:W-:Y:S02]  /*3e50*/  LOP3.LUT R26, R25, 0xff, RZ, 0xc0, !PT ;  /* 0x000000ff191a7812 */ /* 0x020fe400078ec0ff */
[----:B------:R-:W-:-:S07]  /*3e60*/  MOV R9, 0x3e80 ;  /* 0x00003e8000097802 */ /* 0x000fce0000000f00 */
[----:B0-234-:R-:W-:Y:S05]  /*3e70*/  CALL.REL.NOINC `($__internal_97_$__cuda_sm20_rem_u16) ;  /* 0x0000003c004c7944 */ /* 0x01dfea0003c00000 */
[----:B------:R-:W-:-:S07]  /*3e80*/  PRMT R23, R8, 0x7610, R23 ;  /* 0x0000761008177816 */ /* 0x000fce0000000017 */
.L_x_48926:
[----:B------:R-:W-:Y:S05]  /*3e90*/  BSYNC.RECONVERGENT B0 ;  /* 0x0000000000007941 */ /* 0x000fea0003800200 */
.L_x_48925:
        /* <DEDUP_REMOVED lines=8> */
.L_x_48928:
[----:B------:R-:W-:Y:S05]  /*3f20*/  BSYNC.RECONVERGENT B0 ;  /* 0x0000000000007941 */ /* 0x000fea0003800200 */
.L_x_48927:
        /* <DEDUP_REMOVED lines=8> */
.L_x_48929:
[----:B------:R-:W-:Y:S05]  /*3fb0*/  BSYNC.RECONVERGENT B0 ;  /* 0x0000000000007941 */ /* 0x000fea0003800200 */
.L_x_48922:
[----:B-----5:R-:W1:Y:S01]  /*3fc0*/  LDC.U8 R19, c[0x0][0x3a4] ;  /* 0x0000e900ff137b82 */ /* 0x020e620000000000 */
[----:B------:R-:W-:Y:S01]  /*3fd0*/  ISETP.GE.AND P0, PT, R17, R22, PT ;  /* 0x000000161100720c */ /* 0x000fe20003f06270 */
[----:B------:R-:W-:Y:S04]  /*3fe0*/  BSSY.RECONVERGENT B8, `(.L_x_48930) ;  /* 0x00002d0000087945 */ /* 0x000fe80003800200 */
[----:B------:R-:W-:Y:S08]  /*3ff0*/  BSSY.RELIABLE B7, `(.L_x_48931) ;  /* 0x00001e2000077945 */ /* 0x000ff00003800100 */
[----:B------:R-:W-:Y:S05]  /*4000*/  @P0 BRA `(.L_x_48932) ;  /* 0x0000001c00740947 */ /* 0x000fea0003800000 */
[----:B------:R-:W5:Y:S01]  /*4010*/  LDCU UR4, c[0x0][0x3a8] ;  /* 0x00007500ff0477ac */ /* 0x000f620008000800 */
[----:B------:R-:W0:Y:S01]  /*4020*/  LDC.64 R8, c[0x0][0x388] ;  /* 0x0000e200ff087b82 */ /* 0x000e220000000a00 */
[----:B------:R-:W-:Y:S01]  /*4030*/  IMAD R0, R2, 0x200, R17 ;  /* 0x0000020002007824 */ /* 0x000fe200078e0211 */
[----:B-1----:R-:W-:Y:S01]  /*4040*/  PRMT R4, R19, 0x9910, RZ ;  /* 0x0000991013047816 */ /* 0x002fe200000000ff */
        /* <DEDUP_REMOVED lines=17> */
.L_x_48937:
[----:B------:R0:W-:Y:S01]  /*4160*/  STG.E.U8 desc[UR36][R8.64], R3 ;  /* 0x0000000308007986 */ /* 0x0001e2000c101124 */
[----:B------:R-:W-:Y:S05]  /*4170*/  BRA `(.L_x_48939) ;  /* 0x0000000c00547947 */ /* 0x000fea0003800000 */
.L_x_48936:
        /* <DEDUP_REMOVED lines=10> */
.L_x_48941:
[----:B------:R-:W-:-:S05]  /*4220*/  LOP3.LUT R3, R3, 0xff, RZ, 0xc0, !PT ;  /* 0x000000ff03037812 */ /* 0x000fca00078ec0ff */
[----:B------:R0:W-:Y:S01]  /*4230*/  STG.E desc[UR36][R8.64], R3 ;  /* 0x0000000308007986 */ /* 0x0001e2000c101924 */
[----:B------:R-:W-:Y:S05]  /*4240*/  BRA `(.L_x_48939) ;  /* 0x0000000c00207947 */ /* 0x000fea0003800000 */
.L_x_48940:
[----:B------:R-:W-:-:S05]  /*4250*/  LOP3.LUT R3, R3, 0xff, RZ, 0xc0, !PT ;  /* 0x000000ff03037812 */ /* 0x000fca00078ec0ff */
[----:B------:R0:W-:Y:S01]  /*4260*/  STG.E.U16 desc[UR36][R8.64], R3 ;  /* 0x0000000308007986 */ /* 0x0001e2000c101524 */
[----:B------:R-:W-:Y:S05]  /*4270*/  BRA `(.L_x_48939) ;  /* 0x0000000c00147947 */ /* 0x000fea0003800000 */
.L_x_48935:
        /* <DEDUP_REMOVED lines=10> */
.L_x_48943:
[----:B------:R-:W-:-:S04]  /*4320*/  LOP3.LUT R3, R3, 0xff, RZ, 0xc0, !PT ;  /* 0x000000ff03037812 */ /* 0x000fc800078ec0ff */
[----:B------:R-:W0:Y:S02]  /*4330*/  I2F.U16 R0, R3 ;  /* 0x0000000300007306 */ /* 0x000e240000101000 */
[----:B0-----:R-:W-:-:S05]  /*4340*/  F2FP.F16.F32.PACK_AB R0, RZ, R0 ;  /* 0x00000000ff00723e */ /* 0x001fca00000000ff */
[----:B------:R0:W-:Y:S01]  /*4350*/  STG.E.U16 desc[UR36][R8.64], R0 ;  /* 0x0000000008007986 */ /* 0x0001e2000c101524 */
[----:B------:R-:W-:Y:S05]  /*4360*/  BRA `(.L_x_48939) ;  /* 0x0000000800d87947 */ /* 0x000fea0003800000 */
.L_x_48942:
        /* <DEDUP_REMOVED lines=11> */
.L_x_48945:
[----:B------:R-:W-:-:S06]  /*4420*/  LOP3.LUT R3, R3, 0xff, RZ, 0xc0, !PT ;  /* 0x000000ff03037812 */ /* 0x000fcc00078ec0ff */
[----:B------:R-:W0:Y:S02]  /*4430*/  I2F.U16 R3, R3 ;  /* 0x0000000300037306 */ /* 0x000e240000101000 */
[----:B0-----:R-:W-:-:S04]  /*4440*/  F2FP.F16.F32.PACK_AB R3, RZ, R3 ;  /* 0x00000003ff03723e */ /* 0x001fc800000000ff */
[----:B------:R-:W-:-:S05]  /*4450*/  PRMT R3, R3, 0x5410, RZ ;  /* 0x0000541003037816 */ /* 0x000fca00000000ff */
[----:B------:R0:W-:Y:S01]  /*4460*/  STG.E desc[UR36][R8.64], R3 ;  /* 0x0000000308007986 */ /* 0x0001e2000c101924 */
[----:B------:R-:W-:Y:S05]  /*4470*/  BRA `(.L_x_48939) ;  /* 0x0000000800947947 */ /* 0x000fea0003800000 */
.L_x_48944:
[----:B------:R-:W-:-:S06]  /*4480*/  LOP3.LUT R4, R3, 0xff, RZ, 0xc0, !PT ;  /* 0x000000ff03047812 */ /* 0x000fcc00078ec0ff */
[----:B------:R-:W0:Y:S02]  /*4490*/  I2F.F64.U16 R4, R4 ;  /* 0x0000000400047312 */ /* 0x000e240000101800 */
[----:B0-----:R0:W-:Y:S01]  /*44a0*/  STG.E.64 desc[UR36][R8.64], R4 ;  /* 0x0000000408007986 */ /* 0x0011e2000c101b24 */
[----:B------:R-:W-:Y:S05]  /*44b0*/  BRA `(.L_x_48939) ;  /* 0x0000000800847947 */ /* 0x000fea0003800000 */
.L_x_48934:
        /* <DEDUP_REMOVED lines=12> */
.L_x_48948:
[----:B------:R-:W-:Y:S02]  /*4580*/  LOP3.LUT R4, R3, 0xff, RZ, 0xc0, !PT ;  /* 0x000000ff03047812 */ /* 0x000fe400078ec0ff */
[----:B--234-:R-:W-:-:S04]  /*4590*/  CS2R R6, SRZ ;  /* 0x0000000000067805 */ /* 0x01cfc8000001ff00 */
[----:B------:R-:W0:Y:S02]  /*45a0*/  I2F.F64.U16 R4, R4 ;  /* 0x0000000400047312 */ /* 0x000e240000101800 */
[----:B0-----:R0:W-:Y:S01]  /*45b0*/  STG.E.128 desc[UR36][R8.64], R4 ;  /* 0x0000000408007986 */ /* 0x0011e2000c101d24 */
[----:B------:R-:W-:Y:S05]  /*45c0*/  BRA `(.L_x_48939) ;  /* 0x0000000800407947 */ /* 0x000fea0003800000 */
.L_x_48947:
        /* <DEDUP_REMOVED lines=18> */
.L_x_48952:
[----:B------:R-:W-:Y:S05]  /*46f0*/  BSYNC.RECONVERGENT B0 ;  /* 0x0000000000007941 */ /* 0x000fea0003800200 */
.L_x_48951:
[----:B------:R0:W-:Y:S01]  /*4700*/  STG.E.U8 desc[UR36][R8.64], R3 ;  /* 0x0000000308007986 */ /* 0x0001e2000c101124 */
[----:B------:R-:W-:Y:S05]  /*4710*/  BRA `(.L_x_48939) ;  /* 0x0000000400ec7947 */ /* 0x000fea0003800000 */
.L_x_48950:
[----:B------:R-:W-:-:S04]  /*4720*/  LOP3.LUT R0, R3, 0xff, RZ, 0xc0, !PT ;  /* 0x000000ff03007812 */ /* 0x000fc800078ec0ff */
        /* <DEDUP_REMOVED lines=16> */
.L_x_48949:
[----:B------:R-:W-:-:S04]  /*4830*/  LOP3.LUT R3, R3, 0xff, RZ, 0xc0, !PT ;  /* 0x000000ff03037812 */ /* 0x000fc800078ec0ff */
[----:B------:R-:W0:Y:S02]  /*4840*/  I2F.U16 R0, R3 ;  /* 0x0000000300007306 */ /* 0x000e240000101000 */
[----:B0-----:R-:W-:-:S05]  /*4850*/  F2FP.BF16.F32.PACK_AB R0, RZ, R0 ;  /* 0x00000000ff00723e */ /* 0x001fca00000010ff */
[----:B------:R0:W-:Y:S01]  /*4860*/  STG.E.U16 desc[UR36][R8.64], R0 ;  /* 0x0000000008007986 */ /* 0x0001e2000c101524 */
[----:B------:R-:W-:Y:S05]  /*4870*/  BRA `(.L_x_48939) ;  /* 0x0000000400947947 */ /* 0x000fea0003800000 */
.L_x_48946:
        /* <DEDUP_REMOVED lines=11> */
.L_x_48955:
        /* <DEDUP_REMOVED lines=13> */
.L_x_48958:
[----:B------:R-:W-:-:S04]  /*4a00*/  SHF.R.U32.HI R0, RZ, 0x14, R3 ;  /* 0x00000014ff007819 */ /* 0x000fc80000011603 */
[----:B------:R-:W-:-:S04]  /*4a10*/  LOP3.LUT R0, R0, 0x1, RZ, 0xc0, !PT ;  /* 0x0000000100007812 */ /* 0x000fc800078ec0ff */
[----:B------:R-:W-:-:S04]  /*4a20*/  IADD3 R0, PT, PT, R3, 0x487ffff, R0 ;  /* 0x0487ffff03007810 */ /* 0x000fc80007ffe000 */
[----:B------:R-:W-:-:S04]  /*4a30*/  SHF.R.U32.HI R0, RZ, 0x14, R0 ;  /* 0x00000014ff007819 */ /* 0x000fc80000011600 */
[----:B------:R-:W-:-:S07]  /*4a40*/  LOP3.LUT R0, R0, 0xff, RZ, 0xc0, !PT ;  /* 0x000000ff00007812 */ /* 0x000fce00078ec0ff */
.L_x_48959:
[----:B------:R-:W-:-:S07]  /*4a50*/  PRMT R4, R0, 0x7610, R4 ;  /* 0x0000761000047816 */ /* 0x000fce0000000004 */
.L_x_48957:
[----:B------:R-:W-:Y:S05]  /*4a60*/  BSYNC.RECONVERGENT B0 ;  /* 0x0000000000007941 */ /* 0x000fea0003800200 */
.L_x_48956:
[----:B------:R1:W-:Y:S01]  /*4a70*/  STG.E.U8 desc[UR36][R8.64], R4 ;  /* 0x0000000408007986 */ /* 0x0003e2000c101124 */
[----:B------:R-:W-:Y:S05]  /*4a80*/  BRA `(.L_x_48939) ;  /* 0x0000000400107947 */ /* 0x000fea0003800000 */
.L_x_48954:
        /* <DEDUP_REMOVED lines=13> */
.L_x_48962:
[----:B------:R-:W-:-:S04]  /*4b60*/  SHF.R.U32.HI R0, RZ, 0x15, R3 ;  /* 0x00000015ff007819 */ /* 0x000fc80000011603 */
[----:B------:R-:W-:-:S04]  /*4b70*/  LOP3.LUT R0, R0, 0x1, RZ, 0xc0, !PT ;  /* 0x0000000100007812 */ /* 0x000fc800078ec0ff */
[----:B------:R-:W-:-:S04]  /*4b80*/  IADD3 R0, PT, PT, R3, 0x88fffff, R0 ;  /* 0x088fffff03007810 */ /* 0x000fc80007ffe000 */
[----:B------:R-:W-:-:S04]  /*4b90*/  SHF.R.U32.HI R0, RZ, 0x15, R0 ;  /* 0x00000015ff007819 */ /* 0x000fc80000011600 */
[----:B------:R-:W-:-:S07]  /*4ba0*/  LOP3.LUT R0, R0, 0xff, RZ, 0xc0, !PT ;  /* 0x000000ff00007812 */ /* 0x000fce00078ec0ff */
.L_x_48963:
[----:B------:R-:W-:-:S07]  /*4bb0*/  PRMT R4, R0, 0x7610, R4 ;  /* 0x0000761000047816 */ /* 0x000fce0000000004 */
.L_x_48961:
[----:B------:R-:W-:Y:S05]  /*4bc0*/  BSYNC.RECONVERGENT B0 ;  /* 0x0000000000007941 */ /* 0x000fea0003800200 */
.L_x_48960:
[----:B------:R0:W-:Y:S01]  /*4bd0*/  STG.E.U8 desc[UR36][R8.64], R4 ;  /* 0x0000000408007986 */ /* 0x0001e2000c101124 */
[----:B------:R-:W-:Y:S05]  /*4be0*/  BRA `(.L_x_48939) ;  /* 0x0000000000b87947 */ /* 0x000fea0003800000 */
.L_x_48953:
[----:B------:R-:W-:-:S13]  /*4bf0*/  ISETP.NE.AND P0, PT, R0, 0x1c, PT ;  /* 0x0000001c0000780c */ /* 0x000fda0003f05270 */
[----:B------:R-:W-:Y:S05]  /*4c00*/  @!P0 BRA `(.L_x_48964) ;  /* 0x0000000000a88947 */ /* 0x000fea0003800000 */
[----:B------:R-:W-:-:S13]  /*4c10*/  ISETP.NE.AND P0, PT, R0, 0x1d, PT ;  /* 0x0000001d0000780c */ /* 0x000fda0003f05270 */
[----:B------:R-:W-:Y:S05]  /*4c20*/  @!P0 BRA `(.L_x_48965) ;  /* 0x0000000000908947 */ /* 0x000fea0003800000 */
[----:B------:R-:W-:-:S13]  /*4c30*/  ISETP.NE.AND P0, PT, R0, 0x2c, PT ;  /* 0x0000002c0000780c */ /* 0x000fda0003f05270 */
[----:B------:R-:W-:Y:S05]  /*4c40*/  @!P0 BRA `(.L_x_48966) ;  /* 0x0000000000448947 */ /* 0x000fea0003800000 */
.L_x_48938:
        /* <DEDUP_REMOVED lines=16> */
.L_x_48967:
[----:B------:R-:W-:Y:S05]  /*4d50*/  BRA `(.L_x_48939) ;  /* 0x00000000005c7947 */ /* 0x000fea0003800000 */
.L_x_48966:
[----:B------:R-:W-:Y:S01]  /*4d60*/  LOP3.LUT R3, R3, 0xff, RZ, 0xc0, !PT ;  /* 0x000000ff03037812 */ /* 0x000fe200078ec0ff */
[----:B------:R-:W-:-:S05]  /*4d70*/  IMAD.MOV.U32 R5, RZ, RZ, 0xff ;  /* 0x000000ffff057424 */ /* 0x000fca00078e00ff */
        /* <DEDUP_REMOVED lines=15> */
.L_x_48965:
[----:B------:R-:W-:Y:S01]  /*4e70*/  LOP3.LUT R4, R3, 0xff, RZ, 0xc0, !PT ;  /* 0x000000ff03047812 */ /* 0x000fe200078ec0ff */
[----:B------:R-:W-:-:S05]  /*4e80*/  IMAD.MOV.U32 R5, RZ, RZ, RZ ;  /* 0x000000ffff057224 */ /* 0x000fca00078e00ff */
[----:B------:R0:W-:Y:S01]  /*4e90*/  STG.E.64 desc[UR36][R8.64], R4 ;  /* 0x0000000408007986 */ /* 0x0001e2000c101b24 */
[----:B------:R-:W-:Y:S05]  /*4ea0*/  BRA `(.L_x_48939) ;  /* 0x0000000000087947 */ /* 0x000fea0003800000 */
.L_x_48964:
[----:B------:R-:W-:-:S05]  /*4eb0*/  LOP3.LUT R3, R3, 0xff, RZ, 0xc0, !PT ;  /* 0x000000ff03037812 */ /* 0x000fca00078ec0ff */
[----:B------:R0:W-:Y:S02]  /*4ec0*/  STG.E desc[UR36][R8.64], R3 ;  /* 0x0000000308007986 */ /* 0x0001e4000c101924 */
.L_x_48939:
[----:B------:R-:W-:Y:S05]  /*4ed0*/  BSYNC.RECONVERGENT B6 ;  /* 0x0000000000067941 */ /* 0x000fea0003800200 */
.L_x_48933:
[----:B------:R-:W-:-:S05]  /*4ee0*/  VIADD R17, R17, 0x80 ;  /* 0x0000008011117836 */ /* 0x000fca0000000000 */
        /* <DEDUP_REMOVED lines=24> */
.L_x_48973:
[----:B------:R0:W-:Y:S01]  /*5070*/  STG.E.U8 desc[UR36][R8.64], R23 ;  /* 0x0000001708007986 */ /* 0x0001e2000c101124 */
[----:B------:R-:W-:Y:S05]  /*5080*/  BRA `(.L_x_48975) ;  /* 0x0000000c004c7947 */ /* 0x000fea0003800000 */
.L_x_48972:
        /* <DEDUP_REMOVED lines=10> */
.L_x_48977:
[----:B------:R-:W-:-:S05]  /*5130*/  LOP3.LUT R23, R23, 0xff, RZ, 0xc0, !PT ;  /* 0x000000ff17177812 */ /* 0x000fca00078ec0ff */
[----:B------:R0:W-:Y:S01]  /*5140*/  STG.E desc[UR36][R8.64], R23 ;  /* 0x0000001708007986 */ /* 0x0001e2000c101924 */
[----:B------:R-:W-:Y:S05]  /*5150*/  BRA `(.L_x_48975) ;  /* 0x0000000c00187947 */ /* 0x000fea0003800000 */
.L_x_48976:
[----:B------:R-:W-:-:S05]  /*5160*/  LOP3.LUT R23, R23, 0xff, RZ, 0xc0, !PT ;  /* 0x000000ff17177812 */ /* 0x000fca00078ec0ff */
[----:B------:R0:W-:Y:S01]  /*5170*/  STG.E.U16 desc[UR36][R8.64], R23 ;  /* 0x0000001708007986 */ /* 0x0001e2000c101524 */
[----:B------:R-:W-:Y:S05]  /*5180*/  BRA `(.L_x_48975) ;  /* 0x0000000c000c7947 */ /* 0x000fea0003800000 */
.L_x_48971:
        /* <DEDUP_REMOVED lines=10> */
.L_x_48979:
[----:B------:R-:W-:-:S04]  /*5230*/  LOP3.LUT R23, R23, 0xff, RZ, 0xc0, !PT ;  /* 0x000000ff17177812 */ /* 0x000fc800078ec0ff */
[----:B------:R-:W0:Y:S02]  /*5240*/  I2F.U16 R0, R23 ;  /* 0x0000001700007306 */ /* 0x000e240000101000 */
[----:B0-----:R-:W-:-:S05]  /*5250*/  F2FP.F16.F32.PACK_AB R0, RZ, R0 ;  /* 0x00000000ff00723e */ /* 0x001fca00000000ff */
[----:B------:R0:W-:Y:S01]  /*5260*/  STG.E.U16 desc[UR36][R8.64], R0 ;  /* 0x0000000008007986 */ /* 0x0001e2000c101524 */
[----:B------:R-:W-:Y:S05]  /*5270*/  BRA `(.L_x_48975) ;  /* 0x0000000800d07947 */ /* 0x000fea0003800000 */
.L_x_48978:
        /* <DEDUP_REMOVED lines=11> */
.L_x_48981:
[----:B------:R-:W-:-:S06]  /*5330*/  LOP3.LUT R23, R23, 0xff, RZ, 0xc0, !PT ;  /* 0x000000ff17177812 */ /* 0x000fcc00078ec0ff */
[----:B------:R-:W0:Y:S02]  /*5340*/  I2F.U16 R23, R23 ;  /* 0x0000001700177306 */ /* 0x000e240000101000 */
[----:B0-----:R-:W-:-:S04]  /*5350*/  F2FP.F16.F32.PACK_AB R3, RZ, R23 ;  /* 0x00000017ff03723e */ /* 0x001fc800000000ff */
[----:B------:R-:W-:-:S05]  /*5360*/  PRMT R3, R3, 0x5410, RZ ;  /* 0x0000541003037816 */ /* 0x000fca00000000ff */
[----:B------:R0:W-:Y:S01]  /*5370*/  STG.E desc[UR36][R8.64], R3 ;  /* 0x0000000308007986 */ /* 0x0001e2000c101924 */
[----:B------:R-:W-:Y:S05]  /*5380*/  BRA `(.L_x_48975) ;  /* 0x00000008008c7947 */ /* 0x000fea0003800000 */
.L_x_48980:
[----:B------:R-:W-:-:S06]  /*5390*/  LOP3.LUT R4, R23, 0xff, RZ, 0xc0, !PT ;  /* 0x000000ff17047812 */ /* 0x000fcc00078ec0ff */
[----:B------:R-:W0:Y:S02]  /*53a0*/  I2F.F64.U16 R4, R4 ;  /* 0x0000000400047312 */ /* 0x000e240000101800 */
[----:B0-----:R0:W-:Y:S01]  /*53b0*/  STG.E.64 desc[UR36][R8.64], R4 ;  /* 0x0000000408007986 */ /* 0x0011e2000c101b24 */
[----:B------:R-:W-:Y:S05]  /*53c0*/  BRA `(.L_x_48975) ;  /* 0x00000008007c7947 */ /* 0x000fea0003800000 */
.L_x_48970:
        /* <DEDUP_REMOVED lines=13> */
.L_x_48985:
        /* <DEDUP_REMOVED lines=17> */
.L_x_48988:
[----:B------:R-:W-:-:S07]  /*55b0*/  PRMT R4, R0, 0x7610, R4 ;  /* 0x0000761000047816 */ /* 0x000fce0000000004 */
.L_x_48987:
[----:B------:R-:W-:Y:S05]  /*55c0*/  BSYNC.RECONVERGENT B0 ;  /* 0x0000000000007941 */ /* 0x000fea0003800200 */
.L_x_48986:
[----:B------:R0:W-:Y:S01]  /*55d0*/  STG.E.U8 desc[UR36][R8.64], R4 ;  /* 0x0000000408007986 */ /* 0x0001e2000c101124 */
[----:B------:R-:W-:Y:S05]  /*55e0*/  BRA `(.L_x_48975) ;  /* 0x0000000400f47947 */ /* 0x000fea0003800000 */
.L_x_48984:
        /* <DEDUP_REMOVED lines=17> */
.L_x_48991:
[----:B------:R-:W-:-:S07]  /*5700*/  PRMT R4, R0, 0x7610, R4 ;  /* 0x0000761000047816 */ /* 0x000fce0000000004 */
.L_x_48990:
[----:B------:R-:W-:Y:S05]  /*5710*/  BSYNC.RECONVERGENT B0 ;  /* 0x0000000000007941 */ /* 0x000fea0003800200 */
.L_x_48989:
[----:B------:R0:W-:Y:S01]  /*5720*/  STG.E.U8 desc[UR36][R8.64], R4 ;  /* 0x0000000408007986 */ /* 0x0001e2000c101124 */
[----:B------:R-:W-:Y:S05]  /*5730*/  BRA `(.L_x_48975) ;  /* 0x0000000400a07947 */ /* 0x000fea0003800000 */
.L_x_48983:
        /* <DEDUP_REMOVED lines=22> */
.L_x_48993:
[----:B------:R-:W-:Y:S01]  /*58a0*/  LOP3.LUT R4, R23, 0xff, RZ, 0xc0, !PT ;  /* 0x000000ff17047812 */ /* 0x000fe200078ec0ff */
[----:B------:R-:W-:-:S05]  /*58b0*/  IMAD.MOV.U32 R5, RZ, RZ, RZ ;  /* 0x000000ffff057224 */ /* 0x000fca00078e00ff */
[----:B------:R0:W-:Y:S01]  /*58c0*/  STG.E.64 desc[UR36][R8.64], R4 ;  /* 0x0000000408007986 */ /* 0x0001e2000c101b24 */
[----:B------:R-:W-:Y:S05]  /*58d0*/  BRA `(.L_x_48975) ;  /* 0x0000000400387947 */ /* 0x000fea0003800000 */
.L_x_48992:
[----:B------:R-:W-:-:S05]  /*58e0*/  LOP3.LUT R23, R23, 0xff, RZ, 0xc0, !PT ;  /* 0x000000ff17177812 */ /* 0x000fca00078ec0ff */
[----:B------:R0:W-:Y:S01]  /*58f0*/  STG.E desc[UR36][R8.64], R23 ;  /* 0x0000001708007986 */ /* 0x0001e2000c101924 */
[----:B------:R-:W-:Y:S05]  /*5900*/  BRA `(.L_x_48975) ;  /* 0x00000004002c7947 */ /* 0x000fea0003800000 */
.L_x_48982:
        /* <DEDUP_REMOVED lines=10> */
.L_x_48995:
[----:B------:R-:W-:Y:S02]  /*59b0*/  LOP3.LUT R4, R23, 0xff, RZ, 0xc0, !PT ;  /* 0x000000ff17047812 */ /* 0x000fe400078ec0ff */
[----:B--234-:R-:W-:-:S04]  /*59c0*/  CS2R R6, SRZ ;  /* 0x0000000000067805 */ /* 0x01cfc8000001ff00 */
[----:B------:R-:W0:Y:S02]  /*59d0*/  I2F.F64.U16 R4, R4 ;  /* 0x0000000400047312 */ /* 0x000e240000101800 */
[----:B0-----:R0:W-:Y:S01]  /*59e0*/  STG.E.128 desc[UR36][R8.64], R4 ;  /* 0x0000000408007986 */ /* 0x0011e2000c101d24 */
[----:B------:R-:W-:Y:S05]  /*59f0*/  BRA `(.L_x_48975) ;  /* 0x0000000000f07947 */ /* 0x000fea0003800000 */
.L_x_48994:
[----:B------:R-:W-:-:S13]  /*5a00*/  ISETP.NE.AND P0, PT, R0, 0xf, PT ;  /* 0x0000000f0000780c */ /* 0x000fda0003f05270 */
[----:B------:R-:W-:Y:S05]  /*5a10*/  @!P0 BRA `(.L_x_48996) ;  /* 0x0000000000d88947 */ /* 0x000fea0003800000 */
[----:B------:R-:W-:-:S13]  /*5a20*/  ISETP.NE.AND P0, PT, R0, 0x17, PT ;  /* 0x000000170000780c */ /* 0x000fda0003f05270 */
[----:B------:R-:W-:Y:S05]  /*5a30*/  @!P0 BRA `(.L_x_48997) ;  /* 0x0000000000888947 */ /* 0x000fea0003800000 */
[----:B------:R-:W-:-:S13]  /*5a40*/  ISETP.NE.AND P0, PT, R0, 0x18, PT ;  /* 0x000000180000780c */ /* 0x000fda0003f05270 */
[----:B------:R-:W-:Y:S05]  /*5a50*/  @!P0 BRA `(.L_x_48998) ;  /* 0x0000000000448947 */ /* 0x000fea0003800000 */
.L_x_48974:
        /* <DEDUP_REMOVED lines=16> */
.L_x_48999:
[----:B------:R-:W-:Y:S05]  /*5b60*/  BRA `(.L_x_48975) ;  /* 0x0000000000947947 */ /* 0x000fea0003800000 */
.L_x_48998:
        /* <DEDUP_REMOVED lines=12> */
.L_x_49001:
[----:B------:R-:W-:Y:S05]  /*5c30*/  BSYNC.RECONVERGENT B0 ;  /* 0x0000000000007941 */ /* 0x000fea0003800200 */
.L_x_49000:
[----:B------:R1:W-:Y:S01]  /*5c40*/  STG.E.U8 desc[UR36][R8.64], R3 ;  /* 0x0000000308007986 */ /* 0x0003e2000c101124 */
[----:B------:R-:W-:Y:S05]  /*5c50*/  BRA `(.L_x_48975) ;  /* 0x0000000000587947 */ /* 0x000fea0003800000 */
.L_x_48997:
        /* <DEDUP_REMOVED lines=13> */
.L_x_49002:
[----:B------:R-:W-:Y:S01]  /*5d30*/  IMAD.MOV.U32 R3, RZ, RZ, 0x7f ;  /* 0x0000007fff037424 */ /* 0x000fe200078e00ff */
[----:B------:R-:W-:-:S04]  /*5d40*/  ISETP.GT.U32.AND P0, PT, R23, 0x7f800000, PT ;  /* 0x7f8000001700780c */ /* 0x000fc80003f04070 */
[----:B------:R-:W-:-:S05]  /*5d50*/  SEL R3, R3, 0x7c, P0 ;  /* 0x0000007c03037807 */ /* 0x000fca0000000000 */
[----:B------:R0:W-:Y:S01]  /*5d60*/  STG.E.U8 desc[UR36][R8.64], R3 ;  /* 0x0000000308007986 */ /* 0x0001e2000c101124 */
[----:B------:R-:W-:Y:S05]  /*5d70*/  BRA `(.L_x_48975) ;  /* 0x0000000000107947 */ /* 0x000fea0003800000 */
.L_x_48996:
[----:B------:R-:W-:-:S04]  /*5d80*/  LOP3.LUT R23, R23, 0xff, RZ, 0xc0, !PT ;  /* 0x000000ff17177812 */ /* 0x000fc800078ec0ff */
[----:B------:R-:W0:Y:S02]  /*5d90*/  I2F.U16 R0, R23 ;  /* 0x0000001700007306 */ /* 0x000e240000101000 */
[----:B0-----:R-:W-:-:S05]  /*5da0*/  F2FP.BF16.F32.PACK_AB R0, RZ, R0 ;  /* 0x00000000ff00723e */ /* 0x001fca00000010ff */
[----:B------:R0:W-:Y:S02]  /*5db0*/  STG.E.U16 desc[UR36][R8.64], R0 ;  /* 0x0000000008007986 */ /* 0x0001e4000c101524 */
.L_x_48975:
[----:B------:R-:W-:Y:S05]  /*5dc0*/  BSYNC.RECONVERGENT B6 ;  /* 0x0000000000067941 */ /* 0x000fea0003800200 */
.L_x_48969:
[----:B------:R-:W-:-:S07]  /*5dd0*/  VIADD R17, R17, 0x80 ;  /* 0x0000008011117836 */ /* 0x000fce0000000000 */
.L_x_48932:
[----:B------:R-:W-:-:S13]  /*5de0*/  ISETP.GE.AND P0, PT, R17, R22, PT ;  /* 0x000000161100720c */ /* 0x000fda0003f06270 */
[----:B------:R-:W-:Y:S05]  /*5df0*/  @P0 BREAK.RELIABLE B7 ;  /* 0x0000000000070942 */ /* 0x000fea0003800100 */
[----:B------:R-:W-:Y:S05]  /*5e00*/  @P0 BRA `(.L_x_48968) ;  /* 0x0000000c00b40947 */ /* 0x000fea0003800000 */
[----:B------:R-:W-:Y:S05]  /*5e10*/  BSYNC.RELIABLE B7 ;  /* 0x0000000000077941 */ /* 0x000fea0003800100 */
.L_x_48931:
        /* <DEDUP_REMOVED lines=21> */
.L_x_49007:
[----:B------:R0:W-:Y:S01]  /*5f70*/  STG.E.U8 desc[UR36][R8.64], R18 ;  /* 0x0000001208007986 */ /* 0x0001e2000c101124 */
[----:B------:R-:W-:Y:S05]  /*5f80*/  BRA `(.L_x_49009) ;  /* 0x0000000c004c7947 */ /* 0x000fea0003800000 */
.L_x_49006:
        /* <DEDUP_REMOVED lines=10> */
.L_x_49011:
[----:B------:R-:W-:-:S05]  /*6030*/  LOP3.LUT R3, R18, 0xff, RZ, 0xc0, !PT ;  /* 0x000000ff12037812 */ /* 0x000fca00078ec0ff */
[----:B------:R0:W-:Y:S01]  /*6040*/  STG.E desc[UR36][R8.64], R3 ;  /* 0x0000000308007986 */ /* 0x0001e2000c101924 */
[----:B------:R-:W-:Y:S05]  /*6050*/  BRA `(.L_x_49009) ;  /* 0x0000000c00187947 */ /* 0x000fea0003800000 */
.L_x_49010:
[----:B------:R-:W-:-:S05]  /*6060*/  LOP3.LUT R3, R18, 0xff, RZ, 0xc0, !PT ;  /* 0x000000ff12037812 */ /* 0x000fca00078ec0ff */
[----:B------:R0:W-:Y:S01]  /*6070*/  STG.E.U16 desc[UR36][R8.64], R3 ;  /* 0x0000000308007986 */ /* 0x0001e2000c101524 */
[----:B------:R-:W-:Y:S05]  /*6080*/  BRA `(.L_x_49009) ;  /* 0x0000000c000c7947 */ /* 0x000fea0003800000 */
.L_x_49005:
        /* <DEDUP_REMOVED lines=10> */
.L_x_49013:
[----:B------:R-:W-:-:S04]  /*6130*/  LOP3.LUT R18, R18, 0xff, RZ, 0xc0, !PT ;  /* 0x000000ff12127812 */ /* 0x000fc800078ec0ff */
[----:B------:R-:W0:Y:S02]  /*6140*/  I2F.U16 R0, R18 ;  /* 0x0000001200007306 */ /* 0x000e240000101000 */
[----:B0-----:R-:W-:-:S05]  /*6150*/  F2FP.F16.F32.PACK_AB R0, RZ, R0 ;  /* 0x00000000ff00723e */ /* 0x001fca00000000ff */
[----:B------:R0:W-:Y:S01]  /*6160*/  STG.E.U16 desc[UR36][R8.64], R0 ;  /* 0x0000000008007986 */ /* 0x0001e2000c101524 */
[----:B------:R-:W-:Y:S05]  /*6170*/  BRA `(.L_x_49009) ;  /* 0x0000000800d07947 */ /* 0x000fea0003800000 */
.L_x_49012:
        /* <DEDUP_REMOVED lines=11> */
.L_x_49015:
[----:B------:R-:W-:-:S06]  /*6230*/  LOP3.LUT R18, R18, 0xff, RZ, 0xc0, !PT ;  /* 0x000000ff12127812 */ /* 0x000fcc00078ec0ff */
[----:B------:R-:W0:Y:S02]  /*6240*/  I2F.U16 R18, R18 ;  /* 0x0000001200127306 */ /* 0x000e240000101000 */
[----:B0-----:R-:W-:-:S04]  /*6250*/  F2FP.F16.F32.PACK_AB R3, RZ, R18 ;  /* 0x00000012ff03723e */ /* 0x001fc800000000ff */
[----:B------:R-:W-:-:S05]  /*6260*/  PRMT R3, R3, 0x5410, RZ ;  /* 0x0000541003037816 */ /* 0x000fca00000000ff */
[----:B------:R0:W-:Y:S01]  /*6270*/  STG.E desc[UR36][R8.64], R3 ;  /* 0x0000000308007986 */ /* 0x0001e2000c101924 */
[----:B------:R-:W-:Y:S05]  /*6280*/  BRA `(.L_x_49009) ;  /* 0x00000008008c7947 */ /* 0x000fea0003800000 */
.L_x_49014:
[----:B------:R-:W-:-:S06]  /*6290*/  LOP3.LUT R4, R18, 0xff, RZ, 0xc0, !PT ;  /* 0x000000ff12047812 */ /* 0x000fcc00078ec0ff */
[----:B------:R-:W0:Y:S02]  /*62a0*/  I2F.F64.U16 R4, R4 ;  /* 0x0000000400047312 */ /* 0x000e240000101800 */
[----:B0-----:R0:W-:Y:S01]  /*62b0*/  STG.E.64 desc[UR36][R8.64], R4 ;  /* 0x0000000408007986 */ /* 0x0011e2000c101b24 */
[----:B------:R-:W-:Y:S05]  /*62c0*/  BRA `(.L_x_49009) ;  /* 0x00000008007c7947 */ /* 0x000fea0003800000 */
.L_x_49004:
        /* <DEDUP_REMOVED lines=13> */
.L_x_49019:
        /* <DEDUP_REMOVED lines=17> */
.L_x_49022:
[----:B------:R-:W-:-:S07]  /*64b0*/  PRMT R4, R0, 0x7610, R4 ;  /* 0x0000761000047816 */ /* 0x000fce0000000004 */
.L_x_49021:
[----:B------:R-:W-:Y:S05]  /*64c0*/  BSYNC.RECONVERGENT B0 ;  /* 0x0000000000007941 */ /* 0x000fea0003800200 */
.L_x_49020:
[----:B------:R0:W-:Y:S01]  /*64d0*/  STG.E.U8 desc[UR36][R8.64], R4 ;  /* 0x0000000408007986 */ /* 0x0001e2000c101124 */
[----:B------:R-:W-:Y:S05]  /*64e0*/  BRA `(.L_x_49009) ;  /* 0x0000000400f47947 */ /* 0x000fea0003800000 */
.L_x_49018:
        /* <DEDUP_REMOVED lines=17> */
.L_x_49025:
[----:B------:R-:W-:-:S07]  /*6600*/  PRMT R4, R0, 0x7610, R4 ;  /* 0x0000761000047816 */ /* 0x000fce0000000004 */
.L_x_49024:
[----:B------:R-:W-:Y:S05]  /*6610*/  BSYNC.RECONVERGENT B0 ;  /* 0x0000000000007941 */ /* 0x000fea0003800200 */
.L_x_49023:
[----:B------:R0:W-:Y:S01]  /*6620*/  STG.E.U8 desc[UR36][R8.64], R4 ;  /* 0x0000000408007986 */ /* 0x0001e2000c101124 */
[----:B------:R-:W-:Y:S05]  /*6630*/  BRA `(.L_x_49009) ;  /* 0x0000000400a07947 */ /* 0x000fea0003800000 */
.L_x_49017:
        /* <DEDUP_REMOVED lines=22> */
.L_x_49027:
[----:B------:R-:W-:Y:S01]  /*67a0*/  LOP3.LUT R4, R18, 0xff, RZ, 0xc0, !PT ;  /* 0x000000ff12047812 */ /* 0x000fe200078ec0ff */
[----:B------:R-:W-:-:S05]  /*67b0*/  IMAD.MOV.U32 R5, RZ, RZ, RZ ;  /* 0x000000ffff057224 */ /* 0x000fca00078e00ff */
[----:B------:R0:W-:Y:S01]  /*67c0*/  STG.E.64 desc[UR36][R8.64], R4 ;  /* 0x0000000408007986 */ /* 0x0001e2000c101b24 */
[----:B------:R-:W-:Y:S05]  /*67d0*/  BRA `(.L_x_49009) ;  /* 0x0000000400387947 */ /* 0x000fea0003800000 */
.L_x_49026:
[----:B------:R-:W-:-:S05]  /*67e0*/  LOP3.LUT R3, R18, 0xff, RZ, 0xc0, !PT ;  /* 0x000000ff12037812 */ /* 0x000fca00078ec0ff */
[----:B------:R0:W-:Y:S01]  /*67f0*/  STG.E desc[UR36][R8.64], R3 ;  /* 0x0000000308007986 */ /* 0x0001e2000c101924 */
[----:B------:R-:W-:Y:S05]  /*6800*/  BRA `(.L_x_49009) ;  /* 0x00000004002c7947 */ /* 0x000fea0003800000 */
.L_x_49016:
        /* <DEDUP_REMOVED lines=10> */
.L_x_49029:
[----:B------:R-:W-:Y:S02]  /*68b0*/  LOP3.LUT R4, R18, 0xff, RZ, 0xc0, !PT ;  /* 0x000000ff12047812 */ /* 0x000fe400078ec0ff */
[----:B--234-:R-:W-:-:S04]  /*68c0*/  CS2R R6, SRZ ;  /* 0x0000000000067805 */ /* 0x01cfc8000001ff00 */
[----:B------:R-:W0:Y:S02]  /*68d0*/  I2F.F64.U16 R4, R4 ;  /* 0x0000000400047312 */ /* 0x000e240000101800 */
[----:B0-----:R0:W-:Y:S01]  /*68e0*/  STG.E.128 desc[UR36][R8.64], R4 ;  /* 0x0000000408007986 */ /* 0x0011e2000c101d24 */
[----:B------:R-:W-:Y:S05]  /*68f0*/  BRA `(.L_x_49009) ;  /* 0x0000000000f07947 */ /* 0x000fea0003800000 */
.L_x_49028:
[----:B------:R-:W-:-:S13]  /*6900*/  ISETP.NE.AND P0, PT, R0, 0xf, PT ;  /* 0x0000000f0000780c */ /* 0x000fda0003f05270 */
[----:B------:R-:W-:Y:S05]  /*6910*/  @!P0 BRA `(.L_x_49030) ;  /* 0x0000000000d88947 */ /* 0x000fea0003800000 */
[----:B------:R-:W-:-:S13]  /*6920*/  ISETP.NE.AND P0, PT, R0, 0x17, PT ;  /* 0x000000170000780c */ /* 0x000fda0003f05270 */
[----:B------:R-:W-:Y:S05]  /*6930*/  @!P0 BRA `(.L_x_49031) ;  /* 0x0000000000888947 */ /* 0x000fea0003800000 */
[----:B------:R-:W-:-:S13]  /*6940*/  ISETP.NE.AND P0, PT, R0, 0x18, PT ;  /* 0x000000180000780c */ /* 0x000fda0003f05270 */
[----:B------:R-:W-:Y:S05]  /*6950*/  @!P0 BRA `(.L_x_49032) ;  /* 0x0000000000448947 */ /* 0x000fea0003800000 */
.L_x_49008:
        /* <DEDUP_REMOVED lines=16> */
.L_x_49033:
[----:B------:R-:W-:Y:S05]  /*6a60*/  BRA `(.L_x_49009) ;  /* 0x0000000000947947 */ /* 0x000fea0003800000 */
.L_x_49032:
        /* <DEDUP_REMOVED lines=12> */
.L_x_49035:
[----:B------:R-:W-:Y:S05]  /*6b30*/  BSYNC.RECONVERGENT B0 ;  /* 0x0000000000007941 */ /* 0x000fea0003800200 */
.L_x_49034:
[----:B------:R0:W-:Y:S01]  /*6b40*/  STG.E.U8 desc[UR36][R8.64], R3 ;  /* 0x0000000308007986 */ /* 0x0001e2000c101124 */
[----:B------:R-:W-:Y:S05]  /*6b50*/  BRA `(.L_x_49009) ;  /* 0x0000000000587947 */ /* 0x000fea0003800000 */
.L_x_49031:
        /* <DEDUP_REMOVED lines=13> */
.L_x_49036:
[----:B------:R-:W-:Y:S01]  /*6c30*/  IMAD.MOV.U32 R3, RZ, RZ, 0x7f ;  /* 0x0000007fff037424 */ /* 0x000fe200078e00ff */
[----:B------:R-:W-:-:S04]  /*6c40*/  ISETP.GT.U32.AND P0, PT, R5, 0x7f800000, PT ;  /* 0x7f8000000500780c */ /* 0x000fc80003f04070 */
[----:B------:R-:W-:-:S05]  /*6c50*/  SEL R3, R3, 0x7c, P0 ;  /* 0x0000007c03037807 */ /* 0x000fca0000000000 */
[----:B------:R0:W-:Y:S01]  /*6c60*/  STG.E.U8 desc[UR36][R8.64], R3 ;  /* 0x0000000308007986 */ /* 0x0001e2000c101124 */
[----:B------:R-:W-:Y:S05]  /*6c70*/  BRA `(.L_x_49009) ;  /* 0x0000000000107947 */ /* 0x000fea0003800000 */
.L_x_49030:
[----:B------:R-:W-:-:S04]  /*6c80*/  LOP3.LUT R18, R18, 0xff, RZ, 0xc0, !PT ;  /* 0x000000ff12127812 */ /* 0x000fc800078ec0ff */
[----:B------:R-:W0:Y:S02]  /*6c90*/  I2F.U16 R0, R18 ;  /* 0x0000001200007306 */ /* 0x000e240000101000 */
[----:B0-----:R-:W-:-:S05]  /*6ca0*/  F2FP.BF16.F32.PACK_AB R0, RZ, R0 ;  /* 0x00000000ff00723e */ /* 0x001fca00000010ff */
[----:B------:R0:W-:Y:S02]  /*6cb0*/  STG.E.U16 desc[UR36][R8.64], R0 ;  /* 0x0000000008007986 */ /* 0x0001e4000c101524 */
.L_x_49009:
[----:B------:R-:W-:Y:S05]  /*6cc0*/  BSYNC.RECONVERGENT B6 ;  /* 0x0000000000067941 */ /* 0x000fea0003800200 */
.L_x_49003:
[----:B------:R-:W-:-:S07]  /*6cd0*/  VIADD R17, R17, 0x80 ;  /* 0x0000008011117836 */ /* 0x000fce0000000000 */
.L_x_48968:
[----:B------:R-:W-:Y:S05]  /*6ce0*/  BSYNC.RECONVERGENT B8 ;  /* 0x0000000000087941 */ /* 0x000fea0003800200 */
.L_x_48930:
        /* <DEDUP_REMOVED lines=21> */
.L_x_49040:
[----:B------:R-:W-:Y:S01]  /*6e40*/  STG.E.U8 desc[UR36][R2.64], R16 ;  /* 0x0000001002007986 */ /* 0x000fe2000c101124 */
[----:B------:R-:W-:Y:S05]  /*6e50*/  EXIT ;  /* 0x000000000000794d */ /* 0x000fea0003800000 */
.L_x_49039:
        /* <DEDUP_REMOVED lines=10> */
.L_x_49043:
[----:B------:R-:W-:-:S05]  /*6f00*/  LOP3.LUT R5, R16, 0xff, RZ, 0xc0, !PT ;  /* 0x000000ff10057812 */ /* 0x000fca00078ec0ff */
[----:B------:R-:W-:Y:S01]  /*6f10*/  STG.E desc[UR36][R2.64], R5 ;  /* 0x0000000502007986 */ /* 0x000fe2000c101924 */
[----:B------:R-:W-:Y:S05]  /*6f20*/  EXIT ;  /* 0x000000000000794d */ /* 0x000fea0003800000 */
.L_x_49042:
[----:B------:R-:W-:-:S05]  /*6f30*/  LOP3.LUT R5, R16, 0xff, RZ, 0xc0, !PT ;  /* 0x000000ff10057812 */ /* 0x000fca00078ec0ff */
[----:B------:R-:W-:Y:S01]  /*6f40*/  STG.E.U16 desc[UR36][R2.64], R5 ;  /* 0x0000000502007986 */ /* 0x000fe2000c101524 */
[----:B------:R-:W-:Y:S05]  /*6f50*/  EXIT ;  /* 0x000000000000794d */ /* 0x000fea0003800000 */
.L_x_49038:
        /* <DEDUP_REMOVED lines=10> */
.L_x_49045:
[----:B------:R-:W-:-:S04]  /*7000*/  LOP3.LUT R16, R16, 0xff, RZ, 0xc0, !PT ;  /* 0x000000ff10107812 */ /* 0x000fc800078ec0ff */
[----:B------:R-:W0:Y:S02]  /*7010*/  I2F.U16 R0, R16 ;  /* 0x0000001000007306 */ /* 0x000e240000101000 */
[----:B0-----:R-:W-:-:S05]  /*7020*/  F2FP.F16.F32.PACK_AB R0, RZ, R0 ;  /* 0x00000000ff00723e */ /* 0x001fca00000000ff */
[----:B------:R-:W-:Y:S01]  /*7030*/  STG.E.U16 desc[UR36][R2.64], R0 ;  /* 0x0000000002007986 */ /* 0x000fe2000c101524 */
[----:B------:R-:W-:Y:S05]  /*7040*/  EXIT ;  /* 0x000000000000794d */ /* 0x000fea0003800000 */
.L_x_49044:
        /* <DEDUP_REMOVED lines=11> */
.L_x_49047:
[----:B------:R-:W-:-:S06]  /*7100*/  LOP3.LUT R16, R16, 0xff, RZ, 0xc0, !PT ;  /* 0x000000ff10107812 */ /* 0x000fcc00078ec0ff */
[----:B------:R-:W0:Y:S02]  /*7110*/  I2F.U16 R16, R16 ;  /* 0x0000001000107306 */ /* 0x000e240000101000 */
[----:B0-----:R-:W-:-:S04]  /*7120*/  F2FP.F16.F32.PACK_AB R5, RZ, R16 ;  /* 0x00000010ff05723e */ /* 0x001fc800000000ff */
[----:B------:R-:W-:-:S05]  /*7130*/  PRMT R5, R5, 0x5410, RZ ;  /* 0x0000541005057816 */ /* 0x000fca00000000ff */
[----:B------:R-:W-:Y:S01]  /*7140*/  STG.E desc[UR36][R2.64], R5 ;  /* 0x0000000502007986 */ /* 0x000fe2000c101924 */
[----:B------:R-:W-:Y:S05]  /*7150*/  EXIT ;  /* 0x000000000000794d */ /* 0x000fea0003800000 */
.L_x_49046:
[----:B------:R-:W-:-:S06]  /*7160*/  LOP3.LUT R4, R16, 0xff, RZ, 0xc0, !PT ;  /* 0x000000ff10047812 */ /* 0x000fcc00078ec0ff */
[----:B------:R-:W0:Y:S02]  /*7170*/  I2F.F64.U16 R4, R4 ;  /* 0x0000000400047312 */ /* 0x000e240000101800 */
[----:B0-----:R-:W-:Y:S01]  /*7180*/  STG.E.64 desc[UR36][R2.64], R4 ;  /* 0x0000000402007986 */ /* 0x001fe2000c101b24 */
[----:B------:R-:W-:Y:S05]  /*7190*/  EXIT ;  /* 0x000000000000794d */ /* 0x000fea0003800000 */
.L_x_49037:
        /* <DEDUP_REMOVED lines=13> */
.L_x_49051:
        /* <DEDUP_REMOVED lines=18> */
.L_x_49053:
[----:B------:R-:W-:Y:S05]  /*7390*/  BSYNC.RECONVERGENT B0 ;  /* 0x0000000000007941 */ /* 0x000fea0003800200 */
.L_x_49052:
[----:B------:R-:W-:Y:S01]  /*73a0*/  STG.E.U8 desc[UR36][R2.64], R0 ;  /* 0x0000000002007986 */ /* 0x000fe2000c101124 */
[----:B------:R-:W-:Y:S05]  /*73b0*/  EXIT ;  /* 0x000000000000794d */ /* 0x000fea0003800000 */
.L_x_49050:
        /* <DEDUP_REMOVED lines=18> */
.L_x_49055:
[----:B------:R-:W-:Y:S05]  /*74e0*/  BSYNC.RECONVERGENT B0 ;  /* 0x0000000000007941 */ /* 0x000fea0003800200 */
.L_x_49054:
[----:B------:R-:W-:Y:S01]  /*74f0*/  STG.E.U8 desc[UR36][R2.64], R0 ;  /* 0x0000000002007986 */ /* 0x000fe2000c101124 */
[----:B------:R-:W-:Y:S05]  /*7500*/  EXIT ;  /* 0x000000000000794d */ /* 0x000fea0003800000 */
.L_x_49049:
        /* <DEDUP_REMOVED lines=22> */
.L_x_49057:
[----:B------:R-:W-:Y:S01]  /*7670*/  LOP3.LUT R16, R16, 0xff, RZ, 0xc0, !PT ;  /* 0x000000ff10107812 */ /* 0x000fe200078ec0ff */
[----:B------:R-:W-:-:S05]  /*7680*/  IMAD.MOV.U32 R17, RZ, RZ, RZ ;  /* 0x000000ffff117224 */ /* 0x000fca00078e00ff */
[----:B------:R-:W-:Y:S01]  /*7690*/  STG.E.64 desc[UR36][R2.64], R16 ;  /* 0x0000001002007986 */ /* 0x000fe2000c101b24 */
[----:B------:R-:W-:Y:S05]  /*76a0*/  EXIT ;  /* 0x000000000000794d */ /* 0x000fea0003800000 */
.L_x_49056:
[----:B------:R-:W-:-:S05]  /*76b0*/  LOP3.LUT R5, R16, 0xff, RZ, 0xc0, !PT ;  /* 0x000000ff10057812 */ /* 0x000fca00078ec0ff */
[----:B------:R-:W-:Y:S01]  /*76c0*/  STG.E desc[UR36][R2.64], R5 ;  /* 0x0000000502007986 */ /* 0x000fe2000c101924 */
[----:B------:R-:W-:Y:S05]  /*76d0*/  EXIT ;  /* 0x000000000000794d */ /* 0x000fea0003800000 */
.L_x_49048:
        /* <DEDUP_REMOVED lines=10> */
.L_x_49059:
[----:B------:R-:W-:Y:S02]  /*7780*/  LOP3.LUT R4, R16, 0xff, RZ, 0xc0, !PT ;  /* 0x000000ff10047812 */ /* 0x000fe400078ec0ff */
[----:B--234-:R-:W-:-:S04]  /*7790*/  CS2R R6, SRZ ;  /* 0x0000000000067805 */ /* 0x01cfc8000001ff00 */
[----:B------:R-:W0:Y:S02]  /*77a0*/  I2F.F64.U16 R4, R4 ;  /* 0x0000000400047312 */ /* 0x000e240000101800 */
[----:B0-----:R-:W-:Y:S01]  /*77b0*/  STG.E.128 desc[UR36][R2.64], R4 ;  /* 0x0000000402007986 */ /* 0x001fe2000c101d24 */
[----:B------:R-:W-:Y:S05]  /*77c0*/  EXIT ;  /* 0x000000000000794d */ /* 0x000fea0003800000 */
.L_x_49058:
[----:B------:R-:W-:-:S13]  /*77d0*/  ISETP.NE.AND P0, PT, R0, 0xf, PT ;  /* 0x0000000f0000780c */ /* 0x000fda0003f05270 */
[----:B------:R-:W-:Y:S05]  /*77e0*/  @!P0 BRA `(.L_x_49060) ;  /* 0x0000000000dc8947 */ /* 0x000fea0003800000 */
[----:B------:R-:W-:-:S13]  /*77f0*/  ISETP.NE.AND P0, PT, R0, 0x17, PT ;  /* 0x000000170000780c */ /* 0x000fda0003f05270 */
[----:B------:R-:W-:Y:S05]  /*7800*/  @!P0 BRA `(.L_x_49061) ;  /* 0x0000000000888947 */ /* 0x000fea0003800000 */
[----:B------:R-:W-:-:S13]  /*7810*/  ISETP.NE.AND P0, PT, R0, 0x18, PT ;  /* 0x000000180000780c */ /* 0x000fda0003f05270 */
[----:B------:R-:W-:Y:S05]  /*7820*/  @!P0 BRA `(.L_x_49062) ;  /* 0x0000000000448947 */ /* 0x000fea0003800000 */
.L_x_49041:
        /* <DEDUP_REMOVED lines=16> */
.L_x_49063:
[----:B------:R-:W-:Y:S05]  /*7930*/  EXIT ;  /* 0x000000000000794d */ /* 0x000fea0003800000 */
.L_x_49062:
        /* <DEDUP_REMOVED lines=12> */
.L_x_49065:
[----:B------:R-:W-:Y:S05]  /*7a00*/  BSYNC.RECONVERGENT B0 ;  /* 0x0000000000007941 */ /* 0x000fea0003800200 */
.L_x_49064:
[----:B------:R-:W-:Y:S01]  /*7a10*/  STG.E.U8 desc[UR36][R2.64], R5 ;  /* 0x0000000502007986 */ /* 0x000fe2000c101124 */
[----:B------:R-:W-:Y:S05]  /*7a20*/  EXIT ;  /* 0x000000000000794d */ /* 0x000fea0003800000 */
.L_x_49061:
        /* <DEDUP_REMOVED lines=14> */
.L_x_49066:
[----:B------:R-:W-:Y:S01]  /*7b10*/  IMAD.MOV.U32 R5, RZ, RZ, 0x7f ;  /* 0x0000007fff057424 */ /* 0x000fe200078e00ff */
[----:B------:R-:W-:-:S04]  /*7b20*/  ISETP.GT.U32.AND P0, PT, R7, 0x7f800000, PT ;  /* 0x7f8000000700780c */ /* 0x000fc80003f04070 */
[----:B------:R-:W-:-:S05]  /*7b30*/  SEL R5, R5, 0x7c, P0 ;  /* 0x0000007c05057807 */ /* 0x000fca0000000000 */
[----:B------:R-:W-:Y:S01]  /*7b40*/  STG.E.U8 desc[UR36][R2.64], R5 ;  /* 0x0000000502007986 */ /* 0x000fe2000c101124 */
[----:B------:R-:W-:Y:S05]  /*7b50*/  EXIT ;  /* 0x000000000000794d */ /* 0x000fea0003800000 */
.L_x_49060:
[----:B------:R-:W-:-:S04]  /*7b60*/  LOP3.LUT R16, R16, 0xff, RZ, 0xc0, !PT ;  /* 0x000000ff10107812 */ /* 0x000fc800078ec0ff */
[----:B------:R-:W0:Y:S02]  /*7b70*/  I2F.U16 R0, R16 ;  /* 0x0000001000007306 */ /* 0x000e240000101000 */
[----:B0-----:R-:W-:-:S05]  /*7b80*/  F2FP.BF16.F32.PACK_AB R0, RZ, R0 ;  /* 0x00000000ff00723e */ /* 0x001fca00000010ff */
[----:B------:R-:W-:Y:S01]  /*7b90*/  STG.E.U16 desc[UR36][R2.64], R0 ;  /* 0x0000000002007986 */ /* 0x000fe2000c101524 */
[----:B------:R-:W-:Y:S05]  /*7ba0*/  EXIT ;  /* 0x000000000000794d */ /* 0x000fea0003800000 */
        .weak           $__internal_97_$__cuda_sm20_rem_u16
        .type           $__internal_97_$__cuda_sm20_rem_u16,@function
        .size           $__internal_97_$__cuda_sm20_rem_u16,(.L_x_49958 - $__internal_97_$__cuda_sm20_rem_u16)
$__internal_97_$__cuda_sm20_rem_u16:
        /* <DEDUP_REMOVED lines=15> */
[----:B------:R-:W-:Y:S02]  /*7ca0*/  IMAD.MOV R5, RZ, RZ, -R4 ;  /* 0x000000ffff057224 */ /* 0x000fe400078e0a04 */
[----:B------:R-:W-:Y:S02]  /*7cb0*/  IMAD.MOV.U32 R4, RZ, RZ, R9 ;  /* 0x000000ffff047224 */ /* 0x000fe400078e0009 */
[----:B------:R-:W-:Y:S02]  /*7cc0*/  IMAD R8, R0, R5, R26 ;  /* 0x0000000500087224 */ /* 0x000fe400078e021a */
[----:B------:R-:W-:Y:S02]  /*7cd0*/  IMAD.MOV.U32 R5, RZ, RZ, 0x0 ;  /* 0x00000000ff057424 */ /* 0x000fe400078e00ff */
[----:B------:R-:W-:Y:S02]  /*7ce0*/  @!P0 IMAD.MOV.U32 R8, RZ, RZ, -0x1 ;  /* 0xffffffffff088424 */ /* 0x000fe400078e00ff */
[----:B------:R-:W-:Y:S05]  /*7cf0*/  RET.REL.NODEC R4 `(_ZN2at6native27unrolled_elementwise_kernelINS0_13BUnaryFunctorIhhhZZZNS0_21remainder_kernel_cudaERNS_18TensorIteratorBaseEENKUlvE_clEvENKUlvE_clEvEUlhhE_EESt5arrayIPcLm2EELi4E23TrivialOffsetCalculatorILi1EjESD_NS0_6memory12LoadWithCastILi1EEENSE_13StoreWithCastILi1EEEEEviT_T0_T2_T3_T4_T5_) ;  /* 0xffffff8004c07950 */ /* 0x000fea0003c3ffff */
.L_x_49067:
        /* <DEDUP_REMOVED lines=16> */
.L_x_49958:


//--------------------- .text._ZN2at6native18elementwise_kernelILi128ELi4EZNS0_22gpu_kernel_impl_nocastINS0_13BUnaryFunctorIhhhZZZNS0_21remainder_kernel_cudaERNS_18TensorIteratorBaseEENKUlvE_clEvENKUlvE_clEvEUlhhE_EEEEvS5_RKT_EUliE_EEviT1_ --------------------------
	.section	.text._ZN2at6native18elementwise_kernelILi128ELi4EZNS0_22gpu_kernel_impl_nocastINS0_13BUnaryFunctorIhhhZZZNS0_21remainder_kernel_cudaERNS_18TensorIteratorBaseEENKUlvE_clEvENKUlvE_clEvEUlhhE_EEEEvS5_RKT_EUliE_EEviT1_,"ax",@progbits
	.align	128
        .global         _ZN2at6native18elementwise_kernelILi128ELi4EZNS0_22gpu_kernel_impl_nocastINS0_13BUnaryFunctorIhhhZZZNS0_21remainder_kernel_cudaERNS_18TensorIteratorBaseEENKUlvE_clEvENKUlvE_clEvEUlhhE_EEEEvS5_RKT_EUliE_EEviT1_
        .type           _ZN2at6native18elementwise_kernelILi128ELi4EZNS0_22gpu_kernel_impl_nocastINS0_13BUnaryFunctorIhhhZZZNS0_21remainder_kernel_cudaERNS_18TensorIteratorBaseEENKUlvE_clEvENKUlvE_clEvEUlhhE_EEEEvS5_RKT_EUliE_EEviT1_,@function
        .size           _ZN2at6native18elementwise_kernelILi128ELi4EZNS0_22gpu_kernel_impl_nocastINS0_13BUnaryFunctorIhhhZZZNS0_21remainder_kernel_cudaERNS_18TensorIteratorBaseEENKUlvE_clEvENKUlvE_clEvEUlhhE_EEEEvS5_RKT_EUliE_EEviT1_,(.L_x_49959 - _ZN2at6native18elementwise_kernelILi128ELi4EZNS0_22gpu_kernel_impl_nocastINS0_13BUnaryFunctorIhhhZZZNS0_21remainder_kernel_cudaERNS_18TensorIteratorBaseEENKUlvE_clEvENKUlvE_clEvEUlhhE_EEEEvS5_RKT_EUliE_EEviT1_)
        .other          _ZN2at6native18elementwise_kernelILi128ELi4EZNS0_22gpu_kernel_impl_nocastINS0_13BUnaryFunctorIhhhZZZNS0_21remainder_kernel_cudaERNS_18TensorIteratorBaseEENKUlvE_clEvENKUlvE_clEvEUlhhE_EEEEvS5_RKT_EUliE_EEviT1_,@"STO_CUDA_ENTRY STV_DEFAULT"
_ZN2at6native18elementwise_kernelILi128ELi4EZNS0_22gpu_kernel_impl_nocastINS0_13BUnaryFunctorIhhhZZZNS0_21remainder_kernel_cudaERNS_18TensorIteratorBaseEENKUlvE_clEvENKUlvE_clEvEUlhhE_EEEEvS5_RKT_EUliE_EEviT1_:
.text._ZN2at6native18elementwise_kernelILi128ELi4EZNS0_22gpu_kernel_impl_nocastINS0_13BUnaryFunctorIhhhZZZNS0_21remainder_kernel_cudaERNS_18TensorIteratorBaseEENKUlvE_clEvENKUlvE_clEvEUlhhE_EEEEvS5_RKT_EUliE_EEviT1_:
        /* <DEDUP_REMOVED lines=10> */
[----:B------:R-:W-:-:S09]  /*00a0*/  UISETP.NE.AND UP0, UPT, UR5, URZ, UPT ;  /* 0x000000ff0500728c */ /* 0x000fd2000bf05270 */
[----:B------:R-:W-:Y:S05]  /*00b0*/  BRA.U UP0, `(.L_x_49069) ;  /* 0x00000001001c7547 */ /* 0x000fea000b800000 */
[----:B------:R-:W0:Y:S02]  /*00c0*/  LDCU UR4, c[0x0][0x380] ;  /* 0x00007000ff0477ac */ /* 0x000e240008000800 */
[----:B0-----:R-:W-:-:S13]  /*00d0*/  ISETP.GE.AND P0, PT, R3, UR4, PT ;  /* 0x0000000403007c0c */ /* 0x001fda000bf06270 */
[----:B------:R-:W-:Y:S05]  /*00e0*/  @P0 EXIT ;  /* 0x000000000000094d */ /* 0x000fea0003800000 */
[----:B------:R-:W0:Y:S01]  /*00f0*/  LDC.64 R2, c[0x0][0x580] ;  /* 0x00016000ff027b82 */ /* 0x000e220000000a00 */
[----:B------:R-:W-:-:S05]  /*0100*/  HFMA2 R0, -RZ, RZ, 0, 1.5199184417724609375e-05 ;  /* 0x000000ffff007431 */ /* 0x000fca00000001ff */
[----:B0-----:R-:W-:Y:S01]  /*0110*/  STG.E.U8 desc[UR6][R2.64], R0 ;  /* 0x0000000002007986 */ /* 0x001fe2000c101106 */
[----:B------:R-:W-:Y:S05]  /*0120*/  EXIT ;  /* 0x000000000000794d */ /* 0x000fea0003800000 */
.L_x_49069:
        /* <DEDUP_REMOVED lines=8> */
[----:B0----5:R-:W-:Y:S05]  /*01b0*/  CALL.REL.NOINC `($__internal_98_$__cuda_sm20_rem_u16) ;  /* 0x0000009800187944 */ /* 0x021fea0003c00000 */
[----:B------:R-:W0:Y:S01]  /*01c0*/  LDC.64 R4, c[0x0][0x580] ;  /* 0x00016000ff047b82 */ /* 0x000e220000000a00 */
[----:B------:R-:W-:Y:S01]  /*01d0*/  IADD3 R3, PT, PT, R3, 0x80, RZ ;  /* 0x0000008003037810 */ /* 0x000fe20007ffe0ff */
[----:B0-----:R0:W-:Y:S06]  /*01e0*/  STG.E.U8 desc[UR6][R4.64], R11 ;  /* 0x0000000b04007986 */ /* 0x0011ec000c101106 */
.L_x_49071:
[----:B------:R-:W-:Y:S05]  /*01f0*/  BSYNC.RECONVERGENT B0 ;  /* 0x0000000000007941 */ /* 0x000fea0003800200 */
.L_x_49070:
[----:B------:R-:W1:Y:S01]  /*0200*/  LDCU UR4, c[0x0][0x380] ;  /* 0x00007000ff0477ac */ /* 0x000e620008000800 */
[----:B------:R-:W-:Y:S01]  /*0210*/  BSSY.RECONVERGENT B0, `(.L_x_49072) ;  /* 0x000000b000007945 */ /* 0x000fe20003800200 */
[----:B-1----:R-:W-:-:S13]  /*0220*/  ISETP.GE.AND P0, PT, R3, UR4, PT ;  /* 0x0000000403007c0c */ /* 0x002fda000bf06270 */
[----:B------:R-:W-:Y:S05]  /*0230*/  @P0 BRA `(.L_x_49073) ;  /* 0x0000000000200947 */ /* 0x000fea0003800000 */
[----:B------:R-:W1:Y:S02]  /*0240*/  LDC.64 R6, c[0x0][0x588] ;  /* 0x00016200ff067b82 */ /* 0x000e640000000a00 */
[----:B-1----:R1:W5:Y:S01]  /*0250*/  LDG.E.U8 R6, desc[UR6][R6.64] ;  /* 0x0000000606067981 */ /* 0x002362000c1e1100 */
[----:B0-----:R-:W-:Y:S01]  /*0260*/  IMAD.U32 R11, RZ, RZ, UR5 ;  /* 0x00000005ff0b7e24 */ /* 0x001fe2000f8e00ff */
[----:B------:R-:W-:-:S07]  /*0270*/  MOV R10, 0x290 ;  /* 0x00000290000a7802 */ /* 0x000fce0000000f00 */
[----:B-1---5:R-:W-:Y:S05]  /*0280*/  CALL.REL.NOINC `($__internal_98_$__cuda_sm20_rem_u16) ;  /* 0x0000009400e47944 */ /* 0x022fea0003c00000 */
[----:B------:R-:W0:Y:S01]  /*0290*/  LDC.64 R4, c[0x0][0x580] ;  /* 0x00016000ff047b82 */ /* 0x000e220000000a00 */
[----:B------:R-:W-:Y:S01]  /*02a0*/  IADD3 R3, PT, PT, R3, 0x80, RZ ;  /* 0x0000008003037810 */ /* 0x000fe20007ffe0ff */
[----:B0-----:R1:W-:Y:S06]  /*02b0*/  STG.E.U8 desc[UR6][R4.64], R11 ;  /* 0x0000000b04007986 */ /* 0x0013ec000c101106 */
.L_x_49073:
[----:B------:R-:W-:Y:S05]  /*02c0*/  BSYNC.RECONVERGENT B0 ;  /* 0x0000000000007941 */ /* 0x000fea0003800200 */
.L_x_49072:
        /* <DEDUP_REMOVED lines=8> */
[----:B--2--5:R-:W-:Y:S05]  /*0350*/  CALL.REL.NOINC `($__internal_98_$__cuda_sm20_rem_u16) ;  /* 0x0000009400b07944 */ /* 0x024fea0003c00000 */
[----:B------:R-:W0:Y:S01]  /*0360*/  LDC.64 R4, c[0x0][0x580] ;  /* 0x00016000ff047b82 */ /* 0x000e220000000a00 */
[----:B------:R-:W-:Y:S01]  /*0370*/  IADD3 R3, PT, PT, R3, 0x80, RZ ;  /* 0x0000008003037810 */ /* 0x000fe20007ffe0ff */
[----:B0-----:R2:W-:Y:S06]  /*0380*/  STG.E.U8 desc[UR6][R4.64], R11 ;  /* 0x0000000b04007986 */ /* 0x0015ec000c101106 */
.L_x_49075:
[----:B------:R-:W-:Y:S05]  /*0390*/  BSYNC.RECONVERGENT B0 ;  /* 0x0000000000007941 */ /* 0x000fea0003800200 */
.L_x_49074:
[----:B------:R-:W3:Y:S02]  /*03a0*/  LDCU UR4, c[0x0][0x380] ;  /* 0x00007000ff0477ac */ /* 0x000ee40008000800 */
[----:B---3--:R-:W-:-:S13]  /*03b0*/  ISETP.GE.AND P0, PT, R3, UR4, PT ;  /* 0x0000000403007c0c */ /* 0x008fda000bf06270 */
[----:B------:R-:W-:Y:S05]  /*03c0*/  @P0 EXIT ;  /* 0x000000000000094d */ /* 0x000fea0003800000 */
[----:B------:R-:W3:Y:S02]  /*03d0*/  LDC.64 R6, c[0x0][0x588] ;  /* 0x00016200ff067b82 */ /* 0x000ee40000000a00 */
[----:B---3--:R3:W5:Y:S01]  /*03e0*/  LDG.E.U8 R6, desc[UR6][R6.64] ;  /* 0x0000000606067981 */ /* 0x008762000c1e1100 */
[----:B012---:R-:W-:Y:S01]  /*03f0*/  IMAD.U32 R11, RZ, RZ, UR5 ;  /* 0x00000005ff0b7e24 */ /* 0x007fe2000f8e00ff */
[----:B------:R-:W-:-:S07]  /*0400*/  MOV R10, 0x420 ;  /* 0x00000420000a7802 */ /* 0x000fce0000000f00 */
[----:B---3-5:R-:W-:Y:S05]  /*0410*/  CALL.REL.NOINC `($__internal_98_$__cuda_sm20_rem_u16) ;  /* 0x0000009400807944 */ /* 0x028fea0003c00000 */
[----:B------:R-:W0:Y:S02]  /*0420*/  LDC.64 R2, c[0x0][0x580] ;  /* 0x00016000ff027b82 */ /* 0x000e240000000a00 */
[----:B0-----:R-:W-:Y:S01]  /*0430*/  STG.E.U8 desc[UR6][R2.64], R11 ;  /* 0x0000000b02007986 */ /* 0x001fe2000c101106 */
[----:B------:R-:W-:Y:S05]  /*0440*/  EXIT ;  /* 0x000000000000794d */ /* 0x000fea0003800000 */
.L_x_49068:
[----:B------:R-:W-:Y:S01]  /*0450*/  UISETP.NE.AND UP0, UPT, UR5, URZ, UPT ;  /* 0x000000ff0500728c */ /* 0x000fe2000bf05270 */
[----:B------:R-:W-:-:S08]  /*0460*/  IADD3 R0, PT, PT, R0, -0x1, RZ ;  /* 0xffffffff00007810 */ /* 0x000fd00007ffe0ff */
[----:B------:R-:W-:Y:S05]  /*0470*/  BRA.U UP0, `(.L_x_49076) ;  /* 0x0000004500c87547 */ /* 0x000fea000b800000 */
[----:B------:R-:W0:Y:S01]  /*0480*/  LDCU UR4, c[0x0][0x380] ;  /* 0x00007000ff0477ac */ /* 0x000e220008000800 */
[----:B------:R-:W-:Y:S01]  /*0490*/  VIMNMX.U32 R2, PT, PT, R0, 0x18, PT ;  /* 0x0000001800027848 */ /* 0x000fe20003fe0000 */
[----:B------:R-:W-:Y:S04]  /*04a0*/  BSSY.RECONVERGENT B0, `(.L_x_49077) ;  /* 0x0000354000007945 */ /* 0x000fe80003800200 */
[----:B------:R-:W-:Y:S01]  /*04b0*/  BSSY.RELIABLE B1, `(.L_x_49078) ;  /* 0x000023a000017945 */ /* 0x000fe20003800100 */
        /* <DEDUP_REMOVED lines=8> */
[----:B------:R-:W2:Y:S01]  /*0540*/  LDCU UR10, c[0x0][0x4b8] ;  /* 0x00009700ff0a77ac */ /* 0x000ea20008000800 */
[----:B0-----:R-:W-:-:S05]  /*0550*/  IMAD.HI.U32 R6, R3, UR8, R4 ;  /* 0x0000000803067c27 */ /* 0x001fca000f8e0004 */
[----:B------:R-:W-:-:S04]  /*0560*/  SHF.R.U32.HI R7, RZ, UR9, R6 ;  /* 0x00000009ff077c19 */ /* 0x000fc80008011606 */
[----:B------:R-:W-:-:S05]  /*0570*/  IADD3 R4, PT, PT, -R7, RZ, RZ ;  /* 0x000000ff07047210 */ /* 0x000fca0007ffe1ff */
[----:B-1----:R-:W-:-:S04]  /*0580*/  IMAD R4, R4, UR5, R3 ;  /* 0x0000000504047c24 */ /* 0x002fc8000f8e0203 */
[----:B--2---:R-:W-:Y:S01]  /*0590*/  IMAD R4, R4, UR10, RZ ;  /* 0x0000000a04047c24 */ /* 0x004fe2000f8e02ff */
[----:B------:R-:W-:Y:S06]  /*05a0*/  @!P0 BRA `(.L_x_49080) ;  /* 0x0000001000188947 */ /* 0x000fec0003800000 */
[----:B------:R-:W0:Y:S01]  /*05b0*/  LDCU.64 UR8, c[0x0][0x398] ;  /* 0x00007300ff0877ac */ /* 0x000e220008000a00 */
[----:B------:R-:W-:Y:S02]  /*05c0*/  MOV R6, RZ ;  /* 0x000000ff00067202 */ /* 0x000fe40000000f00 */
[----:B------:R-:W-:Y:S01]  /*05d0*/  ISETP.NE.AND P0, PT, R2, 0x2, PT ;  /* 0x000000020200780c */ /* 0x000fe20003f05270 */
[----:B------:R-:W1:Y:S01]  /*05e0*/  LDCU UR5, c[0x0][0x3a0] ;  /* 0x00007400ff0577ac */ /* 0x000e620008000800 */
[----:B------:R-:W2:Y:S01]  /*05f0*/  LDCU UR10, c[0x0][0x4c0] ;  /* 0x00009800ff0a77ac */ /* 0x000ea20008000800 */
[----:B0-----:R-:W-:-:S05]  /*0600*/  IMAD.HI.U32 R8, R7, UR9, R6 ;  /* 0x0000000907087c27 */ /* 0x001fca000f8e0006 */
[----:B-1----:R-:W-:-:S04]  /*0610*/  SHF.R.U32.HI R9, RZ, UR5, R8 ;  /* 0x00000005ff097c19 */ /* 0x002fc80008011608 */
[----:B------:R-:W-:-:S05]  /*0620*/  IADD3 R5, PT, PT, -R9, RZ, RZ ;  /* 0x000000ff09057210 */ /* 0x000fca0007ffe1ff */
[----:B------:R-:W-:-:S04]  /*0630*/  IMAD R7, R5, UR8, R7 ;  /* 0x0000000805077c24 */ /* 0x000fc8000f8e0207 */
[----:B--2---:R-:W-:Y:S01]  /*0640*/  IMAD R4, R7, UR10, R4 ;  /* 0x0000000a07047c24 */ /* 0x004fe2000f8e0204 */
[----:B------:R-:W-:Y:S06]  /*0650*/  @!P0 BRA `(.L_x_49080) ;  /* 0x0000000c00ec8947 */ /* 0x000fec0003800000 */
[----:B------:R-:W0:Y:S01]  /*0660*/  LDCU.64 UR8, c[0x0][0x3a8] ;  /* 0x00007500ff0877ac */ /* 0x000e220008000a00 */
[----:B------:R-:W-:Y:S01]  /*0670*/  IMAD.MOV.U32 R8, RZ, RZ, RZ ;  /* 0x000000ffff087224 */ /* 0x000fe200078e00ff */
[----:B------:R-:W-:Y:S01]  /*0680*/  ISETP.NE.AND P0, PT, R2, 0x3, PT ;  /* 0x000000030200780c */ /* 0x000fe20003f05270 */
[----:B------:R-:W1:Y:S01]  /*0690*/  LDCU UR5, c[0x0][0x3a4] ;  /* 0x00007480ff0577ac */ /* 0x000e620008000800 */
[----:B------:R-:W2:Y:S01]  /*06a0*/  LDCU UR10, c[0x0][0x4c8] ;  /* 0x00009900ff0a77ac */ /* 0x000ea20008000800 */
[----:B0-----:R-:W-:-:S05]  /*06b0*/  IMAD.HI.U32 R6, R9, UR8, R8 ;  /* 0x0000000809067c27 */ /* 0x001fca000f8e0008 */
[----:B------:R-:W-:-:S04]  /*06c0*/  SHF.R.U32.HI R7, RZ, UR9, R6 ;  /* 0x00000009ff077c19 */ /* 0x000fc80008011606 */
[----:B------:R-:W-:-:S05]  /*06d0*/  IADD3 R5, PT, PT, -R7, RZ, RZ ;  /* 0x000000ff07057210 */ /* 0x000fca0007ffe1ff */
[----:B-1----:R-:W-:-:S04]  /*06e0*/  IMAD R9, R5, UR5, R9 ;  /* 0x0000000505097c24 */ /* 0x002fc8000f8e0209 */
[----:B--2---:R-:W-:Y:S01]  /*06f0*/  IMAD R4, R9, UR10, R4 ;  /* 0x0000000a09047c24 */ /* 0x004fe2000f8e0204 */
        /* <DEDUP_REMOVED lines=24> */
[----:B------:R-:W-:Y:S01]  /*0880*/  HFMA2 R6, -RZ, RZ, 0, 0 ;  /* 0x00000000ff067431 */ /* 0x000fe200000001ff */
[----:B------:R-:W-:Y:S01]  /*0890*/  ISETP.NE.AND P0, PT, R2, 0x6, PT ;  /* 0x000000060200780c */ /* 0x000fe20003f05270 */
[----:B------:R-:W1:Y:S01]  /*08a0*/  LDCU UR5, c[0x0][0x3d0] ;  /* 0x00007a00ff0577ac */ /* 0x000e620008000800 */
[----:B------:R-:W2:Y:S02]  /*08b0*/  LDCU UR10, c[0x0][0x4e0] ;  /* 0x00009c00ff0a77ac */ /* 0x000ea40008000800 */
        /* <DEDUP_REMOVED lines=78> */
[----:B------:R-:W-:-:S05]  /*0da0*/  SHF.R.U32.HI R7, RZ, UR9, R6 ;  /* 0x00000009ff077c19 */ /* 0x000fca0008011606 */
[----:B------:R-:W-:-:S04]  /*0db0*/  IMAD.MOV R5, RZ, RZ, -R7 ;  /* 0x000000ffff057224 */ /* 0x000fc800078e0a07 */
        /* <DEDUP_REMOVED lines=53> */
[----:B-1----:R-:W-:-:S05]  /*1110*/  SHF.R.U32.HI R9, RZ, UR5, R8 ;  /* 0x00000005ff097c19 */ /* 0x002fca0008011608 */
[----:B------:R-:W-:-:S04]  /*1120*/  IMAD.MOV R5, RZ, RZ, -R9 ;  /* 0x000000ffff057224 */ /* 0x000fc800078e0a09 */
        /* <DEDUP_REMOVED lines=70> */
[----:B------:R-:W-:Y:S01]  /*1590*/  MOV R8, RZ ;  /* 0x000000ff00087202 */ /* 0x000fe20000000f00 */
[----:B------:R-:W1:Y:S01]  /*15a0*/  LDCU UR5, c[0x0][0x4ac] ;  /* 0x00009580ff0577ac */ /* 0x000e620008000800 */
[----:B------:R-:W2:Y:S03]  /*15b0*/  LDCU UR10, c[0x0][0x578] ;  /* 0x0000af00ff0a77ac */ /* 0x000ea60008000800 */
[----:B0-----:R-:W-:-:S05]  /*15c0*/  IMAD.HI.U32 R5, R9, UR8, R8 ;  /* 0x0000000809057c27 */ /* 0x001fca000f8e0008 */
[----:B------:R-:W-:-:S04]  /*15d0*/  SHF.R.U32.HI R5, RZ, UR9, R5 ;  /* 0x00000009ff057c19 */ /* 0x000fc80008011605 */
[----:B------:R-:W-:-:S05]  /*15e0*/  IADD3 R5, PT, PT, -R5, RZ, RZ ;  /* 0x000000ff05057210 */ /* 0x000fca0007ffe1ff */
[----:B-1----:R-:W-:-:S04]  /*15f0*/  IMAD R9, R5, UR5, R9 ;  /* 0x0000000505097c24 */ /* 0x002fc8000f8e0209 */
[----:B--2---:R-:W-:-:S07]  /*1600*/  IMAD R4, R9, UR10, R4 ;  /* 0x0000000a09047c24 */ /* 0x004fce000f8e0204 */
.L_x_49080:
[----:B------:R-:W0:Y:S01]  /*1610*/  LDCU.64 UR8, c[0x0][0x580] ;  /* 0x0000b000ff0877ac */ /* 0x000e220008000a00 */
[----:B------:R-:W-:Y:S01]  /*1620*/  IMAD.MOV.U32 R6, RZ, RZ, 0xff ;  /* 0x000000ffff067424 */ /* 0x000fe200078e00ff */
[----:B------:R-:W-:Y:S02]  /*1630*/  IADD3 R3, PT, PT, R3, 0x80, RZ ;  /* 0x0000008003037810 */ /* 0x000fe40007ffe0ff */
[----:B0-----:R-:W-:-:S04]  /*1640*/  IADD3 R4, P0, PT, R4, UR8, RZ ;  /* 0x0000000804047c10 */ /* 0x001fc8000ff1e0ff */
[----:B------:R-:W-:Y:S02]  /*1650*/  IADD3.X R5, PT, PT, RZ, UR9, RZ, P0, !PT ;  /* 0x00000009ff057c10 */ /* 0x000fe400087fe4ff */
[----:B------:R-:W-:-:S03]  /*1660*/  ISETP.GE.AND P0, PT, R3, UR4, PT ;  /* 0x0000000403007c0c */ /* 0x000fc6000bf06270 */
[----:B------:R0:W-:Y:S10]  /*1670*/  STG.E.U8 desc[UR6][R4.64], R6 ;  /* 0x0000000604007986 */ /* 0x0001f4000c101106 */
[----:B------:R-:W-:Y:S05]  /*1680*/  @P0 BREAK.RELIABLE B1 ;  /* 0x0000000000010942 */ /* 0x000fea0003800100 */
[----:B------:R-:W-:Y:S05]  /*1690*/  @P0 BRA `(.L_x_49081) ;  /* 0x0000002000d00947 */ /* 0x000fea0003800000 */
[----:B------:R-:W1:Y:S01]  /*16a0*/  LDCU.64 UR8, c[0x0][0x390] ;  /* 0x00007200ff0877ac */ /* 0x000e620008000a00 */
[----:B0-----:R-:W-:Y:S01]  /*16b0*/  HFMA2 R4, -RZ, RZ, 0, 0 ;  /* 0x00000000ff047431 */ /* 0x001fe200000001ff */
[----:B------:R-:W-:Y:S01]  /*16c0*/  MOV R5, R3 ;  /* 0x0000000300057202 */ /* 0x000fe20000000f00 */
[----:B------:R-:W0:Y:S01]  /*16d0*/  LDCU UR5, c[0x0][0x38c] ;  /* 0x00007180ff0577ac */ /* 0x000e220008000800 */
[----:B------:R-:W-:Y:S01]  /*16e0*/  ISETP.NE.AND P0, PT, R0, RZ, PT ;  /* 0x000000ff0000720c */ /* 0x000fe20003f05270 */
[----:B------:R-:W2:Y:S01]  /*16f0*/  LDCU UR10, c[0x0][0x4b8] ;  /* 0x00009700ff0a77ac */ /* 0x000ea20008000800 */
[----:B-1----:R-:W-:-:S05]  /*1700*/  IMAD.HI.U32 R6, R3, UR8, R4 ;  /* 0x0000000803067c27 */ /* 0x002fca000f8e0004 */
[----:B------:R-:W-:-:S05]  /*1710*/  SHF.R.U32.HI R7, RZ, UR9, R6 ;  /* 0x00000009ff077c19 */ /* 0x000fca0008011606 */
[----:B------:R-:W-:-:S04]  /*1720*/  IMAD.MOV R4, RZ, RZ, -R7 ;  /* 0x000000ffff047224 */ /* 0x000fc800078e0a07 */
[----:B0-----:R-:W-:-:S04]  /*1730*/  IMAD R4, R4, UR5, R3 ;  /* 0x0000000504047c24 */ /* 0x001fc8000f8e0203 */
        /* <DEDUP_REMOVED lines=264> */
.L_x_49082:
[----:B------:R-:W0:Y:S01]  /*27c0*/  LDCU.64 UR8, c[0x0][0x580] ;  /* 0x0000b000ff0877ac */ /* 0x000e220008000a00 */
[----:B------:R-:W-:Y:S02]  /*27d0*/  MOV R6, 0xff ;  /* 0x000000ff00067802 */ /* 0x000fe40000000f00 */
[----:B------:R-:W-:Y:S02]  /*27e0*/  IADD3 R3, PT, PT, R3, 0x80, RZ ;  /* 0x0000008003037810 */ /* 0x000fe40007ffe0ff */
[----:B0-----:R-:W-:-:S05]  /*27f0*/  IADD3 R4, P0, PT, R4, UR8, RZ ;  /* 0x0000000804047c10 */ /* 0x001fca000ff1e0ff */
[----:B------:R-:W-:-:S05]  /*2800*/  IMAD.X R5, RZ, RZ, UR9, P0 ;  /* 0x00000009ff057e24 */ /* 0x000fca00080e06ff */
[----:B------:R0:W-:Y:S03]  /*2810*/  STG.E.U8 desc[UR6][R4.64], R6 ;  /* 0x0000000604007986 */ /* 0x0001e6000c101106 */
.L_x_49079:
[----:B------:R-:W-:-:S13]  /*2820*/  ISETP.GE.AND P0, PT, R3, UR4, PT ;  /* 0x0000000403007c0c */ /* 0x000fda000bf06270 */
[----:B------:R-:W-:Y:S05]  /*2830*/  @P0 BREAK.RELIABLE B1 ;  /* 0x0000000000010942 */ /* 0x000fea0003800100 */
[----:B------:R-:W-:Y:S05]  /*2840*/  @P0 BRA `(.L_x_49081) ;  /* 0x0000001000640947 */ /* 0x000fea0003800000 */
[----:B------:R-:W-:Y:S05]  /*2850*/  BSYNC.RELIABLE B1 ;  /* 0x0000000000017941 */ /* 0x000fea0003800100 */
.L_x_49078:
[----:B------:R-:W1:Y:S01]  /*2860*/  LDCU.64 UR8, c[0x0][0x390] ;  /* 0x00007200ff0877ac */ /* 0x000e620008000a00 */
[----:B0-----:R-:W-:Y:S01]  /*2870*/  HFMA2 R4, -RZ, RZ, 0, 0 ;  /* 0x00000000ff047431 */ /* 0x001fe200000001ff */
[----:B------:R-:W-:Y:S01]  /*2880*/  MOV R5, R3 ;  /* 0x0000000300057202 */ /* 0x000fe20000000f00 */
[----:B------:R-:W0:Y:S01]  /*2890*/  LDCU UR5, c[0x0][0x38c] ;  /* 0x00007180ff0577ac */ /* 0x000e220008000800 */
[----:B------:R-:W-:Y:S01]  /*28a0*/  ISETP.NE.AND P0, PT, R0, RZ, PT ;  /* 0x000000ff0000720c */ /* 0x000fe20003f05270 */
[----:B------:R-:W2:Y:S01]  /*28b0*/  LDCU UR10, c[0x0][0x4b8] ;  /* 0x00009700ff0a77ac */ /* 0x000ea20008000800 */
[----:B-1----:R-:W-:-:S05]  /*28c0*/  IMAD.HI.U32 R6, R3, UR8, R4 ;  /* 0x0000000803067c27 */ /* 0x002fca000f8e0004 */
[----:B------:R-:W-:-:S04]  /*28d0*/  SHF.R.U32.HI R7, RZ, UR9, R6 ;  /* 0x00000009ff077c19 */ /* 0x000fc80008011606 */
[----:B------:R-:W-:-:S05]  /*28e0*/  IADD3 R4, PT, PT, -R7, RZ, RZ ;  /* 0x000000ff07047210 */ /* 0x000fca0007ffe1ff */
[----:B0-----:R-:W-:-:S04]  /*28f0*/  IMAD R4, R4, UR5, R3 ;  /* 0x0000000504047c24 */ /* 0x001fc8000f8e0203 */
[----:B--2---:R-:W-:Y:S01]  /*2900*/  IMAD R4, R4, UR10, RZ ;  /* 0x0000000a04047c24 */ /* 0x004fe2000f8e02ff */
        /* <DEDUP_REMOVED lines=263> */
.L_x_49083:
[----:B------:R-:W0:Y:S01]  /*3980*/  LDCU.64 UR8, c[0x0][0x580] ;  /* 0x0000b000ff0877ac */ /* 0x000e220008000a00 */
[----:B------:R-:W-:Y:S01]  /*3990*/  MOV R6, 0xff ;  /* 0x000000ff00067802 */ /* 0x000fe20000000f00 */
[----:B------:R-:W-:Y:S01]  /*39a0*/  VIADD R3, R3, 0x80 ;  /* 0x0000008003037836 */ /* 0x000fe20000000000 */
[----:B0-----:R-:W-:-:S04]  /*39b0*/  IADD3 R4, P0, PT, R4, UR8, RZ ;  /* 0x0000000804047c10 */ /* 0x001fc8000ff1e0ff */
[----:B------:R-:W-:-:S05]  /*39c0*/  IADD3.X R5, PT, PT, RZ, UR9, RZ, P0, !PT ;  /* 0x00000009ff057c10 */ /* 0x000fca00087fe4ff */
[----:B------:R1:W-:Y:S04]  /*39d0*/  STG.E.U8 desc[UR6][R4.64], R6 ;  /* 0x0000000604007986 */ /* 0x0003e8000c101106 */
.L_x_49081:
[----:B------:R-:W-:Y:S05]  /*39e0*/  BSYNC.RECONVERGENT B0 ;  /* 0x0000000000007941 */ /* 0x000fea0003800200 */
.L_x_49077:
        /* <DEDUP_REMOVED lines=8> */
[----:B------:R-:W1:Y:S01]  /*3a70*/  LDCU UR9, c[0x0][0x4b8] ;  /* 0x00009700ff0977ac */ /* 0x000e620008000800 */
[----:B--2---:R-:W-:-:S05]  /*3a80*/  IMAD.HI.U32 R4, R3, UR4, R4 ;  /* 0x0000000403047c27 */ /* 0x004fca000f8e0004 */
[----:B------:R-:W-:-:S04]  /*3a90*/  SHF.R.U32.HI R5, RZ, UR5, R4 ;  /* 0x00000005ff057c19 */ /* 0x000fc80008011604 */
[----:B------:R-:W-:-:S05]  /*3aa0*/  IADD3 R6, PT, PT, -R5, RZ, RZ ;  /* 0x000000ff05067210 */ /* 0x000fca0007ffe1ff */
[----:B0-----:R-:W-:-:S04]  /*3ab0*/  IMAD R0, R6, UR8, R3 ;  /* 0x0000000806007c24 */ /* 0x001fc8000f8e0203 */
[----:B-1----:R-:W-:Y:S01]  /*3ac0*/  IMAD R0, R0, UR9, RZ ;  /* 0x0000000900007c24 */ /* 0x002fe2000f8e02ff */
        /* <DEDUP_REMOVED lines=256> */
[----:B------:R-:W1:Y:S01]  /*4ad0*/  LDCU UR8, c[0x0][0x4ac] ;  /* 0x00009580ff0877ac */ /* 0x000e620008000800 */
[----:B------:R-:W2:Y:S02]  /*4ae0*/  LDCU UR9, c[0x0][0x578] ;  /* 0x0000af00ff0977ac */ /* 0x000ea40008000800 */
[----:B0-----:R-:W-:-:S05]  /*4af0*/  IMAD.HI.U32 R2, R3, UR4, R2 ;  /* 0x0000000403027c27 */ /* 0x001fca000f8e0002 */
[----:B------:R-:W-:-:S04]  /*4b00*/  SHF.R.U32.HI R2, RZ, UR5, R2 ;  /* 0x00000005ff027c19 */ /* 0x000fc80008011602 */
[----:B------:R-:W-:-:S05]  /*4b10*/  IADD3 R2, PT, PT, -R2, RZ, RZ ;  /* 0x000000ff02027210 */ /* 0x000fca0007ffe1ff */
[----:B-1----:R-:W-:-:S04]  /*4b20*/  IMAD R3, R2, UR8, R3 ;  /* 0x0000000802037c24 */ /* 0x002fc8000f8e0203 */
[----:B--2---:R-:W-:-:S07]  /*4b30*/  IMAD R0, R3, UR9, R0 ;  /* 0x0000000903007c24 */ /* 0x004fce000f8e0200 */
.L_x_49084:
[----:B------:R-:W0:Y:S02]  /*4b40*/  LDCU.64 UR4, c[0x0][0x580] ;  /* 0x0000b000ff0477ac */ /* 0x000e240008000a00 */
[----:B0-----:R-:W-:Y:S02]  /*4b50*/  IADD3 R2, P0, PT, R0, UR4, RZ ;  /* 0x0000000400027c10 */ /* 0x001fe4000ff1e0ff */
[----:B------:R-:W-:Y:S02]  /*4b60*/  MOV R0, 0xff ;  /* 0x000000ff00007802 */ /* 0x000fe40000000f00 */
[----:B------:R-:W-:-:S05]  /*4b70*/  IADD3.X R3, PT, PT, RZ, UR5, RZ, P0, !PT ;  /* 0x00000005ff037c10 */ /* 0x000fca00087fe4ff */
[----:B------:R-:W-:Y:S01]  /*4b80*/  STG.E.U8 desc[UR6][R2.64], R0 ;  /* 0x0000000002007986 */ /* 0x000fe2000c101106 */
[----:B------:R-:W-:Y:S05]  /*4b90*/  EXIT ;  /* 0x000000000000794d */ /* 0x000fea0003800000 */
.L_x_49076:
[----:B------:R-:W0:Y:S01]  /*4ba0*/  LDCU UR4, c[0x0][0x380] ;  /* 0x00007000ff0477ac */ /* 0x000e220008000800 */
[----:B------:R-:W-:Y:S01]  /*4bb0*/  VIMNMX.U32 R2, PT, PT, R0, 0x18, PT ;  /* 0x0000001800027848 */ /* 0x000fe20003fe0000 */
[----:B------:R-:W-:Y:S03]  /*4bc0*/  BSSY.RECONVERGENT B0, `(.L_x_49085) ;  /* 0x0000139000007945 */ /* 0x000fe60003800200 */
        /* <DEDUP_REMOVED lines=301> */
.L_x_49087:
        /* <DEDUP_REMOVED lines=8> */
[----:B0----5:R-:W-:Y:S05]  /*5f20*/  CALL.REL.NOINC `($__internal_98_$__cuda_sm20_rem_u16) ;  /* 0x0000003800bc7944 */ /* 0x021fea0003c00000 */
[----:B------:R0:W-:Y:S01]  /*5f30*/  STG.E.U8 desc[UR6][R4.64], R11 ;  /* 0x0000000b04007986 */ /* 0x0001e2000c101106 */
[----:B------:R-:W-:-:S07]  /*5f40*/  IADD3 R3, PT, PT, R3, 0x80, RZ ;  /* 0x0000008003037810 */ /* 0x000fce0007ffe0ff */
.L_x_49086:
[----:B------:R-:W-:Y:S05]  /*5f50*/  BSYNC.RECONVERGENT B0 ;  /* 0x0000000000007941 */ /* 0x000fea0003800200 */
.L_x_49085:
[----:B------:R-:W1:Y:S01]  /*5f60*/  LDCU UR4, c[0x0][0x380] ;  /* 0x00007000ff0477ac */ /* 0x000e620008000800 */
[----:B------:R-:W-:Y:S01]  /*5f70*/  BSSY.RECONVERGENT B0, `(.L_x_49088) ;  /* 0x0000138000007945 */ /* 0x000fe20003800200 */
[----:B-1----:R-:W-:-:S13]  /*5f80*/  ISETP.GE.AND P0, PT, R3, UR4, PT ;  /* 0x0000000403007c0c */ /* 0x002fda000bf06270 */
        /* <DEDUP_REMOVED lines=299> */
.L_x_49090:
        /* <DEDUP_REMOVED lines=11> */
.L_x_49089:
[----:B------:R-:W-:Y:S05]  /*72f0*/  BSYNC.RECONVERGENT B0 ;  /* 0x0000000000007941 */ /* 0x000fea0003800200 */
.L_x_49088:
[----:B------:R-:W2:Y:S01]  /*7300*/  LDCU UR4, c[0x0][0x380] ;  /* 0x00007000ff0477ac */ /* 0x000ea20008000800 */
[----:B------:R-:W-:Y:S01]  /*7310*/  BSSY.RECONVERGENT B0, `(.L_x_49091) ;  /* 0x0000138000007945 */ /* 0x000fe20003800200 */
[----:B--2---:R-:W-:-:S13]  /*7320*/  ISETP.GE.AND P0, PT, R3, UR4, PT ;  /* 0x0000000403007c0c */ /* 0x004fda000bf06270 */
[----:B------:R-:W-:Y:S05]  /*7330*/  @P0 BRA `(.L_x_49092) ;  /* 0x0000001000d40947 */ /* 0x000fea0003800000 */
        /* <DEDUP_REMOVED lines=298> */
.L_x_49093:
        /* <DEDUP_REMOVED lines=11> */
.L_x_49092:
[----:B------:R-:W-:Y:S05]  /*8690*/  BSYNC.RECONVERGENT B0 ;  /* 0x0000000000007941 */ /* 0x000fea0003800200 */
.L_x_49091:
        /* <DEDUP_REMOVED lines=301> */
.L_x_49094:
        /* <DEDUP_REMOVED lines=9> */
[----:B------:R-:W-:Y:S01]  /*9a00*/  STG.E.U8 desc[UR6][R2.64], R11 ;  /* 0x0000000b02007986 */ /* 0x000fe2000c101106 */
[----:B------:R-:W-:Y:S05]  /*9a10*/  EXIT ;  /* 0x000000000000794d */ /* 0x000fea0003800000 */
        .weak           $__internal_98_$__cuda_sm20_rem_u16
        .type           $__internal_98_$__cuda_sm20_rem_u16,@function
        .size           $__internal_98_$__cuda_sm20_rem_u16,(.L_x_49959 - $__internal_98_$__cuda_sm20_rem_u16)
$__internal_98_$__cuda_sm20_rem_u16:
        /* <DEDUP_REMOVED lines=11> */
[----:B------:R-:W-:-:S03]  /*9ad0*/  HFMA2 R9, -RZ, RZ, 0, 0 ;  /* 0x00000000ff097431 */ /* 0x000fc600000001ff */
[----:B------:R-:W-:-:S04]  /*9ae0*/  VIADD R8, R8, 0x2 ;  /* 0x0000000208087836 */ /* 0x000fc80000000000 */
[----:B------:R-:W-:-:S06]  /*9af0*/  FMUL.RZ R7, R7, R8 ;  /* 0x0000000807077220 */ /* 0x000fcc000040c000 */
[----:B------:R-:W0:Y:S02]  /*9b00*/  F2I.U32.TRUNC.NTZ R7, R7 ;  /* 0x0000000700077305 */ /* 0x000e24000020f000 */
[----:B0-----:R-:W-:-:S04]  /*9b10*/  LOP3.LUT R8, R7, 0xffff, RZ, 0xc0, !PT ;  /* 0x0000ffff07087812 */ /* 0x001fc800078ec0ff */
[----:B------:R-:W-:-:S05]  /*9b20*/  IADD3 R8, PT, PT, -R8, RZ, RZ ;  /* 0x000000ff08087210 */ /* 0x000fca0007ffe1ff */
[----:B------:R-:W-:Y:S01]  /*9b30*/  IMAD R11, R11, R8, R6 ;  /* 0x000000080b0b7224 */ /* 0x000fe200078e0206 */
[----:B------:R-:W-:Y:S02]  /*9b40*/  MOV R8, R10 ;  /* 0x0000000a00087202 */ /* 0x000fe40000000f00 */
[----:B------:R-:W-:Y:S02]  /*9b50*/  @!P0 MOV R11, 0xffffffff ;  /* 0xffffffff000b8802 */ /* 0x000fe40000000f00 */
[----:B------:R-:W-:Y:S05]  /*9b60*/  RET.REL.NODEC R8 `(_ZN2at6native18elementwise_kernelILi128ELi4EZNS0_22gpu_kernel_impl_nocastINS0_13BUnaryFunctorIhhhZZZNS0_21remainder_kernel_cudaERNS_18TensorIteratorBaseEENKUlvE_clEvENKUlvE_clEvEUlhhE_EEEEvS5_RKT_EUliE_EEviT1_) ;  /* 0xffffff6408247950 */ /* 0x000fea0003c3ffff */
.L_x_49095:
        /* <DEDUP_REMOVED lines=9> */
.L_x_49959:


//--------------------- .text._ZN2at6native27unrolled_elementwise_kernelINS0_13BUnaryFunctorIhhhZZZNS0_21remainder_kernel_cudaERNS_18TensorIteratorBaseEENKUlvE_clEvENKUlvE_clEvEUlhhE_EESt5arrayIPcLm2EELi4E23TrivialOffsetCalculatorILi1EjESD_NS0_6memory15LoadWithoutCastENSE_16StoreWithoutCastEEEviT_T0_T2_T3_T4_T5_ --------------------------
	.section	.text._ZN2at6native27unrolled_elementwise_kernelINS0_13BUnaryFunctorIhhhZZZNS0_21remainder_kernel_cudaERNS_18TensorIteratorBaseEENKUlvE_clEvENKUlvE_clEvEUlhhE_EESt5arrayIPcLm2EELi4E23TrivialOffsetCalculatorILi1EjESD_NS0_6memory15LoadWithoutCastENSE_16StoreWithoutCastEEEviT_T0_T2_T3_T4_T5_,"ax",@progbits
	.align	128
        .global         _ZN2at6native27unrolled_elementwise_kernelINS0_13BUnaryFunctorIhhhZZZNS0_21remainder_kernel_cudaERNS_18TensorIteratorBaseEENKUlvE_clEvENKUlvE_clEvEUlhhE_EESt5arrayIPcLm2EELi4E23TrivialOffsetCalculatorILi1EjESD_NS0_6memory15LoadWithoutCastENSE_16StoreWithoutCastEEEviT_T0_T2_T3_T4_T5_
        .type           _ZN2at6native27unrolled_elementwise_kernelINS0_13BUnaryFunctorIhhhZZZNS0_21remainder_kernel_cudaERNS_18TensorIteratorBaseEENKUlvE_clEvENKUlvE_clEvEUlhhE_EESt5arrayIPcLm2EELi4E23TrivialOffsetCalculatorILi1EjESD_NS0_6memory15LoadWithoutCastENSE_16StoreWithoutCastEEEviT_T0_T2_T3_T4_T5_,@function
        .size           _ZN2at6native27unrolled_elementwise_kernelINS0_13BUnaryFunctorIhhhZZZNS0_21remainder_kernel_cudaERNS_18TensorIteratorBaseEENKUlvE_clEvENKUlvE_clEvEUlhhE_EESt5arrayIPcLm2EELi4E23TrivialOffsetCalculatorILi1EjESD_NS0_6memory15LoadWithoutCastENSE_16StoreWithoutCastEEEviT_T0_T2_T3_T4_T5_,(.L_x_49960 - _ZN2at6native27unrolled_elementwise_kernelINS0_13BUnaryFunctorIhhhZZZNS0_21remainder_kernel_cudaERNS_18TensorIteratorBaseEENKUlvE_clEvENKUlvE_clEvEUlhhE_EESt5arrayIPcLm2EELi4E23TrivialOffsetCalculatorILi1EjESD_NS0_6memory15LoadWithoutCastENSE_16StoreWithoutCastEEEviT_T0_T2_T3_T4_T5_)
        .other          _ZN2at6native27unrolled_elementwise_kernelINS0_13BUnaryFunctorIhhhZZZNS0_21remainder_kernel_cudaERNS_18TensorIteratorBaseEENKUlvE_clEvENKUlvE_clEvEUlhhE_EESt5arrayIPcLm2EELi4E23TrivialOffsetCalculatorILi1EjESD_NS0_6memory15LoadWithoutCastENSE_16StoreWithoutCastEEEviT_T0_T2_T3_T4_T5_,@"STO_CUDA_ENTRY STV_DEFAULT"
_ZN2at6native27unrolled_elementwise_kernelINS0_13BUnaryFunctorIhhhZZZNS0_21remainder_kernel_cudaERNS_18TensorIteratorBaseEENKUlvE_clEvENKUlvE_clEvEUlhhE_EESt5arrayIPcLm2EELi4E23TrivialOffsetCalculatorILi1EjESD_NS0_6memory15LoadWithoutCastENSE_16StoreWithoutCastEEEviT_T0_T2_T3_T4_T5_:
.text._ZN2at6native27unrolled_elementwise_kernelINS0_13BUnaryFunctorIhhhZZZNS0_21remainder_kernel_cudaERNS_18TensorIteratorBaseEENKUlvE_clEvENKUlvE_clEvEUlhhE_EESt5arrayIPcLm2EELi4E23TrivialOffsetCalculatorILi1EjESD_NS0_6memory15LoadWithoutCastENSE_16StoreWithoutCastEEEviT_T0_T2_T3_T4_T5_:
        /* <DEDUP_REMOVED lines=23> */
[----:B------:R-:W3:Y:S01]  /*0170*/  LDCU.U8 UR6, c[0x0][0x385] ;  /* 0x000070a0ff0677ac */ /* 0x000ee20008000000 */
[----:B--2---:R-:W-:-:S03]  /*0180*/  @!P2 IADD3 R4, P5, PT, R15, R4, RZ ;  /* 0x000000040f04a210 */ /* 0x004fc60007fbe0ff */
[----:B------:R-:W-:-:S13]  /*0190*/  ISETP.GE.AND P0, PT, R11, R2, PT ;  /* 0x000000020b00720c */ /* 0x000fda0003f06270 */
[----:B------:R-:W2:Y:S01]  /*01a0*/  @!P0 LDC.64 R6, c[0x0][0x390] ;  /* 0x0000e400ff068b82 */ /* 0x000ea20000000a00 */
[----:B------:R-:W-:Y:S01]  /*01b0*/  @!P0 IMAD R17, R0, 0x200, R11 ;  /* 0x0000020000118824 */ /* 0x000fe200078e020b */
[----:B------:R-:W-:Y:S02]  /*01c0*/  PRMT R10, RZ, 0x7610, R10 ;  /* 0x00007610ff0a7816 */ /* 0x000fe4000000000a */
[----:B-1----:R-:W-:Y:S02]  /*01d0*/  @!P1 IADD3 R8, P4, PT, R19, R8, RZ ;  /* 0x0000000813089210 */ /* 0x002fe40007f9e0ff */
[----:B--2---:R-:W-:Y:S02]  /*01e0*/  @!P0 IADD3 R16, P3, PT, R17, R6, RZ ;  /* 0x0000000611108210 */ /* 0x004fe40007f7e0ff */
[----:B------:R-:W-:-:S03]  /*01f0*/  PRMT R6, RZ, 0x7610, R6 ;  /* 0x00007610ff067816 */ /* 0x000fc60000000006 */
[----:B------:R-:W-:-:S05]  /*0200*/  @!P0 IMAD.X R17, RZ, RZ, R7, P3 ;  /* 0x000000ffff118224 */ /* 0x000fca00018e0607 */
[----:B------:R-:W5:Y:S01]  /*0210*/  @!P0 LDG.E.U8 R6, desc[UR4][R16.64] ;  /* 0x0000000410068981 */ /* 0x000f62000c1e1100 */
[----:B---3--:R-:W-:Y:S01]  /*0220*/  UISETP.NE.AND UP0, UPT, UR6, URZ, UPT ;  /* 0x000000ff0600728c */ /* 0x008fe2000bf05270 */
[----:B------:R-:W-:Y:S01]  /*0230*/  @!P2 IMAD.X R5, RZ, RZ, R5, P5 ;  /* 0x000000ffff05a224 */ /* 0x000fe200028e0605 */
[----:B------:R-:W-:Y:S01]  /*0240*/  PRMT R11, RZ, 0x7610, R11 ;  /* 0x00007610ff0b7816 */ /* 0x000fe2000000000b */
[----:B------:R-:W-:Y:S02]  /*0250*/  @!P1 IMAD.X R9, RZ, RZ, R9, P4 ;  /* 0x000000ffff099224 */ /* 0x000fe400020e0609 */
[----:B------:R-:W-:Y:S01]  /*0260*/  IMAD.MOV.U32 R7, RZ, RZ, 0xff ;  /* 0x000000ffff077424 */ /* 0x000fe200078e00ff */
[----:B------:R1:W5:Y:S01]  /*0270*/  @!P2 LDG.E.U8 R10, desc[UR4][R4.64] ;  /* 0x00000004040aa981 */ /* 0x000362000c1e1100 */
[----:B0-----:R-:W-:Y:S02]  /*0280*/  IMAD.MOV.U32 R12, RZ, RZ, 0xff ;  /* 0x000000ffff0c7424 */ /* 0x001fe400078e00ff */
[----:B------:R-:W-:Y:S01]  /*0290*/  IMAD.MOV.U32 R13, RZ, RZ, 0xff ;  /* 0x000000ffff0d7424 */ /* 0x000fe200078e00ff */
[----:B------:R0:W5:Y:S01]  /*02a0*/  @!P1 LDG.E.U8 R11, desc[UR4][R8.64] ;  /* 0x00000004080b9981 */ /* 0x000162000c1e1100 */
[----:B------:R-:W-:Y:S01]  /*02b0*/  IMAD.MOV.U32 R15, RZ, RZ, 0xff ;  /* 0x000000ffff0f7424 */ /* 0x000fe200078e00ff */
[----:B-1----:R-:W-:-:S02]  /*02c0*/  PRMT R5, R7, 0x7610, R5 ;  /* 0x0000761007057816 */ /* 0x002fc40000000005 */
[----:B------:R-:W-:Y:S02]  /*02d0*/  PRMT R7, R12, 0x7610, R7 ;  /* 0x000076100c077816 */ /* 0x000fe40000000007 */
[----:B------:R-:W-:Y:S02]  /*02e0*/  PRMT R4, R13, 0x7610, R4 ;  /* 0x000076100d047816 */ /* 0x000fe40000000004 */
[----:B0-----:R-:W-:Y:S01]  /*02f0*/  PRMT R8, R15, 0x7610, R8 ;  /* 0x000076100f087816 */ /* 0x001fe20000000008 */
[----:B------:R-:W-:Y:S06]  /*0300*/  BRA.U !UP0, `(.L_x_49096) ;  /* 0x00000001089c7547 */ /* 0x000fec000b800000 */
[----:B------:R-:W-:Y:S01]  /*0310*/  ISETP.GE.AND P0, PT, R3, R2, PT ;  /* 0x000000020300720c */ /* 0x000fe20003f06270 */
[----:B------:R-:W-:-:S12]  /*0320*/  BSSY.RECONVERGENT B0, `(.L_x_49097) ;  /* 0x0000007000007945 */ /* 0x000fd80003800200 */
[----:B------:R-:W-:Y:S05]  /*0330*/  @P0 BRA `(.L_x_49098) ;  /* 0x0000000000140947 */ /* 0x000fea0003800000 */
[----:B-----5:R-:W-:Y:S01]  /*0340*/  LOP3.LUT R14, R14, 0xff, RZ, 0xc0, !PT ;  /* 0x000000ff0e0e7812 */ /* 0x020fe200078ec0ff */
[----:B------:R-:W-:Y:S01]  /*0350*/  IMAD.U32 R15, RZ, RZ, UR6 ;  /* 0x00000006ff0f7e24 */ /* 0x000fe2000f8e00ff */
[----:B------:R-:W-:-:S07]  /*0360*/  MOV R16, 0x380 ;  /* 0x0000038000107802 */ /* 0x000fce0000000f00 */
[----:B------:R-:W-:Y:S05]  /*0370*/  CALL.REL.NOINC `($__internal_99_$__cuda_sm20_rem_u16) ;  /* 0x0000000400147944 */ /* 0x000fea0003c00000 */
[----:B------:R-:W-:-:S07]  /*0380*/  PRMT R8, R15, 0x7610, R8 ;  /* 0x000076100f087816 */ /* 0x000fce0000000008 */
.L_x_49098:
[----:B------:R-:W-:Y:S05]  /*0390*/  BSYNC.RECONVERGENT B0 ;  /* 0x0000000000007941 */ /* 0x000fea0003800200 */
.L_x_49097:
[----:B------:R-:W-:Y:S01]  /*03a0*/  VIADD R9, R3, 0x80 ;  /* 0x0000008003097836 */ /* 0x000fe20000000000 */
[----:B------:R-:W-:Y:S04]  /*03b0*/  BSSY.RECONVERGENT B0, `(.L_x_49099) ;  /* 0x0000008000007945 */ /* 0x000fe80003800200 */
[----:B------:R-:W-:-:S13]  /*03c0*/  ISETP.GE.AND P0, PT, R9, R2, PT ;  /* 0x000000020900720c */ /* 0x000fda0003f06270 */
[----:B------:R-:W-:Y:S05]  /*03d0*/  @P0 BRA `(.L_x_49100) ;  /* 0x0000000000140947 */ /* 0x000fea0003800000 */
[----:B-----5:R-:W-:Y:S01]  /*03e0*/  LOP3.LUT R14, R10, 0xff, RZ, 0xc0, !PT ;  /* 0x000000ff0a0e7812 */ /* 0x020fe200078ec0ff */
[----:B------:R-:W-:Y:S01]  /*03f0*/  IMAD.U32 R15, RZ, RZ, UR6 ;  /* 0x00000006ff0f7e24 */ /* 0x000fe2000f8e00ff */
[----:B------:R-:W-:-:S07]  /*0400*/  MOV R16, 0x420 ;  /* 0x0000042000107802 */ /* 0x000fce0000000f00 */
[----:B------:R-:W-:Y:S05]  /*0410*/  CALL.REL.NOINC `($__internal_99_$__cuda_sm20_rem_u16) ;  /* 0x0000000000ec7944 */ /* 0x000fea0003c00000 */
[----:B------:R-:W-:-:S07]  /*0420*/  PRMT R4, R15, 0x7610, R4 ;  /* 0x000076100f047816 */ /* 0x000fce0000000004 */
.L_x_49100:
[----:B------:R-:W-:Y:S05]  /*0430*/  BSYNC.RECONVERGENT B0 ;  /* 0x0000000000007941 */ /* 0x000fea0003800200 */
.L_x_49099:
        /* <DEDUP_REMOVED lines=9> */
.L_x_49102:
[----:B------:R-:W-:Y:S05]  /*04d0*/  BSYNC.RECONVERGENT B0 ;  /* 0x0000000000007941 */ /* 0x000fea0003800200 */
.L_x_49101:
        /* <DEDUP_REMOVED lines=9> */
.L_x_49103:
[----:B------:R-:W-:Y:S05]  /*0570*/  BSYNC.RECONVERGENT B0 ;  /* 0x0000000000007941 */ /* 0x000fea0003800200 */
.L_x_49096:
[----:B------:R-:W-:Y:S01]  /*0580*/  ISETP.GE.AND P0, PT, R3, R2, PT ;  /* 0x000000020300720c */ /* 0x000fe20003f06270 */
[----:B------:R-:W-:Y:S04]  /*0590*/  BSSY.RECONVERGENT B0, `(.L_x_49104) ;  /* 0x000001a000007945 */ /* 0x000fe80003800200 */
[----:B------:R-:W-:Y:S08]  /*05a0*/  BSSY.RELIABLE B1, `(.L_x_49105) ;  /* 0x0000011000017945 */ /* 0x000ff00003800100 */
[----:B------:R-:W-:Y:S05]  /*05b0*/  @P0 BRA `(.L_x_49106) ;  /* 0x00000000003c0947 */ /* 0x000fea0003800000 */
[----:B------:R-:W0:Y:S01]  /*05c0*/  LDCU.64 UR6, c[0x0][0x388] ;  /* 0x00007100ff0677ac */ /* 0x000e220008000a00 */
[----:B-----5:R-:W-:Y:S02]  /*05d0*/  IMAD R10, R0, 0x200, R3 ;  /* 0x00000200000a7824 */ /* 0x020fe400078e0203 */
[----:B------:R-:W-:-:S03]  /*05e0*/  VIADD R3, R3, 0x80 ;  /* 0x0000008003037836 */ /* 0x000fc60000000000 */
        /* <DEDUP_REMOVED lines=12> */
.L_x_49106:
[----:B------:R-:W-:Y:S05]  /*06b0*/  BSYNC.RELIABLE B1 ;  /* 0x0000000000017941 */ /* 0x000fea0003800100 */
.L_x_49105:
[----:B------:R-:W-:-:S13]  /*06c0*/  ISETP.GE.AND P0, PT, R3, R2, PT ;  /* 0x000000020300720c */ /* 0x000fda0003f06270 */
[----:B-----5:R-:W1:Y:S01]  /*06d0*/  @!P0 LDC.64 R10, c[0x0][0x388] ;  /* 0x0000e200ff0a8b82 */ /* 0x020e620000000a00 */
[----:B0-----:R-:W-:Y:S02]  /*06e0*/  @!P0 IMAD R9, R0, 0x200, R3 ;  /* 0x0000020000098824 */ /* 0x001fe400078e0203 */
[----:B------:R-:W-:-:S03]  /*06f0*/  @!P0 VIADD R3, R3, 0x80 ;  /* 0x0000008003038836 */ /* 0x000fc60000000000 */
[----:B-1----:R-:W-:-:S05]  /*0700*/  @!P0 IADD3 R8, P1, PT, R9, R10, RZ ;  /* 0x0000000a09088210 */ /* 0x002fca0007f3e0ff */
[----:B------:R-:W-:-:S05]  /*0710*/  @!P0 IMAD.X R9, RZ, RZ, R11, P1 ;  /* 0x000000ffff098224 */ /* 0x000fca00008e060b */
[----:B------:R1:W-:Y:S03]  /*0720*/  @!P0 STG.E.U8 desc[UR4][R8.64], R7 ;  /* 0x0000000708008986 */ /* 0x0003e6000c101104 */
.L_x_49107:
[----:B------:R-:W-:Y:S05]  /*0730*/  BSYNC.RECONVERGENT B0 ;  /* 0x0000000000007941 */ /* 0x000fea0003800200 */
.L_x_49104:
        /* <DEDUP_REMOVED lines=9> */
        .weak           $__internal_99_$__cuda_sm20_rem_u16
        .type           $__internal_99_$__cuda_sm20_rem_u16,@function
        .size           $__internal_99_$__cuda_sm20_rem_u16,(.L_x_49960 - $__internal_99_$__cuda_sm20_rem_u16)
$__internal_99_$__cuda_sm20_rem_u16:
        /* <DEDUP_REMOVED lines=18> */
[----:B------:R-:W-:Y:S02]  /*08f0*/  IMAD.MOV.U32 R12, RZ, RZ, R16 ;  /* 0x000000ffff0c7224 */ /* 0x000fe400078e0010 */
[----:B------:R-:W-:Y:S02]  /*0900*/  @!P0 IMAD.MOV.U32 R15, RZ, RZ, -0x1 ;  /* 0xffffffffff0f8424 */ /* 0x000fe400078e00ff */
[----:B------:R-:W-:Y:S05]  /*0910*/  RET.REL.NODEC R12 `(_ZN2at6native27unrolled_elementwise_kernelINS0_13BUnaryFunctorIhhhZZZNS0_21remainder_kernel_cudaERNS_18TensorIteratorBaseEENKUlvE_clEvENKUlvE_clEvEUlhhE_EESt5arrayIPcLm2EELi4E23TrivialOffsetCalculatorILi1EjESD_NS0_6memory15LoadWithoutCastENSE_16StoreWithoutCastEEEviT_T0_T2_T3_T4_T5_) ;  /* 0xfffffff40cb87950 */ /* 0x000fea0003c3ffff */
.L_x_49108:
        /* <DEDUP_REMOVED lines=14> */
.L_x_49960:


//--------------------- .text._ZN2at6native29vectorized_elementwise_kernelILi2ENS0_13BUnaryFunctorIhhhZZZNS0_21remainder_kernel_cudaERNS_18TensorIteratorBaseEENKUlvE_clEvENKUlvE_clEvEUlhhE_EESt5arrayIPcLm2EEEEviT0_T1_ --------------------------
	.section	.text._ZN2at6native29vectorized_elementwise_kernelILi2ENS0_13BUnaryFunctorIhhhZZZNS0_21remainder_kernel_cudaERNS_18TensorIteratorBaseEENKUlvE_clEvENKUlvE_clEvEUlhhE_EESt5arrayIPcLm2EEEEviT0_T1_,"ax",@progbits
	.align	128
        .global         _ZN2at6native29vectorized_elementwise_kernelILi2ENS0_13BUnaryFunctorIhhhZZZNS0_21remainder_kernel_cudaERNS_18TensorIteratorBaseEENKUlvE_clEvENKUlvE_clEvEUlhhE_EESt5arrayIPcLm2EEEEviT0_T1_
        .type           _ZN2at6native29vectorized_elementwise_kernelILi2ENS0_13BUnaryFunctorIhhhZZZNS0_21remainder_kernel_cudaERNS_18TensorIteratorBaseEENKUlvE_clEvENKUlvE_clEvEUlhhE_EESt5arrayIPcLm2EEEEviT0_T1_,@function
        .size           _ZN2at6native29vectorized_elementwise_kernelILi2ENS0_13BUnaryFunctorIhhhZZZNS0_21remainder_kernel_cudaERNS_18TensorIteratorBaseEENKUlvE_clEvENKUlvE_clEvEUlhhE_EESt5arrayIPcLm2EEEEviT0_T1_,(.L_x_49961 - _ZN2at6native29vectorized_elementwise_kernelILi2ENS0_13BUnaryFunctorIhhhZZZNS0_21remainder_kernel_cudaERNS_18TensorIteratorBaseEENKUlvE_clEvENKUlvE_clEvEUlhhE_EESt5arrayIPcLm2EEEEviT0_T1_)
        .other          _ZN2at6native29vectorized_elementwise_kernelILi2ENS0_13BUnaryFunctorIhhhZZZNS0_21remainder_kernel_cudaERNS_18TensorIteratorBaseEENKUlvE_clEvENKUlvE_clEvEUlhhE_EESt5arrayIPcLm2EEEEviT0_T1_,@"STO_CUDA_ENTRY STV_DEFAULT"
_ZN2at6native29vectorized_elementwise_kernelILi2ENS0_13BUnaryFunctorIhhhZZZNS0_21remainder_kernel_cudaERNS_18TensorIteratorBaseEENKUlvE_clEvENKUlvE_clEvEUlhhE_EESt5arrayIPcLm2EEEEviT0_T1_:
.text._ZN2at6native29vectorized_elementwise_kernelILi2ENS0_13BUnaryFunctorIhhhZZZNS0_21remainder_kernel_cudaERNS_18TensorIteratorBaseEENKUlvE_clEvENKUlvE_clEvEUlhhE_EESt5arrayIPcLm2EEEEviT0_T1_:
        /* <DEDUP_REMOVED lines=23> */
[----:B------:R-:W5:Y:S01]  /*0170*/  @!P6 LDG.E.U8 R11, desc[UR8][R12.64] ;  /* 0x000000080c0be981 */ /* 0x000f62000c1e1100 */
[C---:B------:R-:W-:Y:S01]  /*0180*/  @!P4 VIADD R29, R0.reuse, UR4 ;  /* 0x00000004001dcc36 */ /* 0x040fe20008000000 */
[----:B------:R-:W0:Y:S01]  /*0190*/  @!P4 LDC.64 R4, c[0x0][0x390] ;  /* 0x0000e400ff04cb82 */ /* 0x000e220000000a00 */
[----:B------:R-:W-:-:S05]  /*01a0*/  @!P4 VIADD R0, R0, 0x80 ;  /* 0x000000800000c836 */ /* 0x000fca0000000000 */
[----:B------:R-:W-:-:S13]  /*01b0*/  ISETP.GE.U32.AND P3, PT, R0, UR5, PT ;  /* 0x0000000500007c0c */ /* 0x000fda000bf66070 */
[C---:B------:R-:W-:Y:S01]  /*01c0*/  @!P3 VIADD R7, R0.reuse, UR4 ;  /* 0x000000040007bc36 */ /* 0x040fe20008000000 */
[----:B-1----:R-:W-:Y:S01]  /*01d0*/  @!P5 IADD3 R24, P6, PT, R3, R24, RZ ;  /* 0x000000180318d210 */ /* 0x002fe20007fde0ff */
[----:B------:R-:W-:Y:S01]  /*01e0*/  @!P3 VIADD R0, R0, 0x80 ;  /* 0x000000800000b836 */ /* 0x000fe20000000000 */
[----:B------:R-:W-:Y:S01]  /*01f0*/  PRMT R9, RZ, 0x7610, R9 ;  /* 0x00007610ff097816 */ /* 0x000fe20000000009 */
[----:B------:R-:W1:Y:S03]  /*0200*/  @!P3 LDC.64 R18, c[0x0][0x390] ;  /* 0x0000e400ff12bb82 */ /* 0x000e660000000a00 */
[----:B------:R-:W-:-:S13]  /*0210*/  ISETP.GE.U32.AND P2, PT, R0, UR5, PT ;  /* 0x0000000500007c0c */ /* 0x000fda000bf46070 */
[C---:B------:R-:W-:Y:S01]  /*0220*/  @!P2 VIADD R27, R0.reuse, UR4 ;  /* 0x00000004001bac36 */ /* 0x040fe20008000000 */
[----:B------:R-:W2:Y:S01]  /*0230*/  @!P2 LDC.64 R16, c[0x0][0x390] ;  /* 0x0000e400ff10ab82 */ /* 0x000ea20000000a00 */
        /* <DEDUP_REMOVED lines=8> */
[----:B------:R-:W5:Y:S07]  /*02c0*/  @!P5 LDG.E.U8 R9, desc[UR8][R24.64] ;  /* 0x000000081809d981 */ /* 0x000f6e000c1e1100 */
[----:B------:R-:W4:Y:S01]  /*02d0*/  @!P0 LDC.64 R2, c[0x0][0x390] ;  /* 0x0000e400ff028b82 */ /* 0x000f220000000a00 */
[----:B0-----:R-:W-:-:S05]  /*02e0*/  @!P4 IADD3 R4, P5, PT, R29, R4, RZ ;  /* 0x000000041d04c210 */ /* 0x001fca0007fbe0ff */
[----:B------:R-:W-:Y:S02]  /*02f0*/  @!P4 IMAD.X R5, RZ, RZ, R5, P5 ;  /* 0x000000ffff05c224 */ /* 0x000fe400028e0605 */
[----:B------:R-:W-:-:S03]  /*0300*/  @!P0 VIADD R21, R0, UR4 ;  /* 0x0000000400158c36 */ /* 0x000fc60008000000 */
[----:B------:R0:W5:Y:S01]  /*0310*/  @!P4 LDG.E.U8 R8, desc[UR8][R4.64] ;  /* 0x000000080408c981 */ /* 0x000162000c1e1100 */
[----:B--2---:R-:W-:-:S05]  /*0320*/  @!P2 IADD3 R16, P4, PT, R27, R16, RZ ;  /* 0x000000101b10a210 */ /* 0x004fca0007f9e0ff */
[----:B------:R-:W-:Y:S01]  /*0330*/  @!P2 IMAD.X R17, RZ, RZ, R17, P4 ;  /* 0x000000ffff11a224 */ /* 0x000fe200020e0611 */
[----:B----4-:R-:W-:Y:S02]  /*0340*/  @!P0 IADD3 R2, P4, PT, R21, R2, RZ ;  /* 0x0000000215028210 */ /* 0x010fe40007f9e0ff */
[----:B0-----:R-:W-:-:S03]  /*0350*/  PRMT R4, RZ, 0x7610, R4 ;  /* 0x00007610ff047816 */ /* 0x001fc60000000004 */
[----:B------:R-:W-:-:S05]  /*0360*/  @!P0 IMAD.X R3, RZ, RZ, R3, P4 ;  /* 0x000000ffff038224 */ /* 0x000fca00020e0603 */
[----:B------:R-:W5:Y:S01]  /*0370*/  @!P0 LDG.E.U8 R4, desc[UR8][R2.64] ;  /* 0x0000000802048981 */ /* 0x000f62000c1e1100 */
[----:B------:R-:W-:-:S05]  /*0380*/  @!P0 VIADD R0, R0, 0x80 ;  /* 0x0000008000008836 */ /* 0x000fca0000000000 */
[----:B------:R-:W-:Y:S02]  /*0390*/  ISETP.GE.U32.AND P6, PT, R0, UR5, PT ;  /* 0x0000000500007c0c */ /* 0x000fe4000bfc6070 */
[----:B-1----:R-:W-:-:S11]  /*03a0*/  @!P3 IADD3 R18, P5, PT, R7, R18, RZ ;  /* 0x000000120712b210 */ /* 0x002fd60007fbe0ff */
[----:B------:R-:W0:Y:S01]  /*03b0*/  @!P6 LDC.64 R12, c[0x0][0x390] ;  /* 0x0000e400ff0ceb82 */ /* 0x000e220000000a00 */
[----:B------:R-:W-:Y:S01]  /*03c0*/  PRMT R7, RZ, 0x7610, R7 ;  /* 0x00007610ff077816 */ /* 0x000fe20000000007 */
[----:B------:R-:W-:Y:S01]  /*03d0*/  @!P3 IMAD.X R19, RZ, RZ, R19, P5 ;  /* 0x000000ffff13b224 */ /* 0x000fe200028e0613 */
[----:B------:R-:W-:-:S04]  /*03e0*/  PRMT R6, RZ, 0x7610, R6 ;  /* 0x00007610ff067816 */ /* 0x000fc80000000006 */
[----:B------:R1:W5:Y:S01]  /*03f0*/  @!P3 LDG.E.U8 R7, desc[UR8][R18.64] ;  /* 0x000000081207b981 */ /* 0x000362000c1e1100 */
[----:B---3--:R-:W-:Y:S01]  /*0400*/  @!P1 IADD3 R14, P3, PT, R23, R14, RZ ;  /* 0x0000000e170e9210 */ /* 0x008fe20007f7e0ff */
[----:B------:R-:W-:Y:S02]  /*0410*/  @!P6 VIADD R23, R0, UR4 ;  /* 0x000000040017ec36 */ /* 0x000fe40008000000 */
[----:B------:R2:W5:Y:S01]  /*0420*/  @!P2 LDG.E.U8 R6, desc[UR8][R16.64] ;  /* 0x000000081006a981 */ /* 0x000562000c1e1100 */
[----:B------:R-:W-:Y:S01]  /*0430*/  UISETP.NE.AND UP0, UPT, UR10, URZ, UPT ;  /* 0x000000ff0a00728c */ /* 0x000fe2000bf05270 */
[----:B------:R-:W-:Y:S01]  /*0440*/  PRMT R5, RZ, 0x7610, R5 ;  /* 0x00007610ff057816 */ /* 0x000fe20000000005 */
[----:B------:R-:W-:Y:S01]  /*0450*/  @!P1 IMAD.X R15, RZ, RZ, R15, P3 ;  /* 0x000000ffff0f9224 */ /* 0x000fe200018e060f */
[----:B------:R-:W-:Y:S01]  /*0460*/  PRMT R0, RZ, 0x7610, R0 ;  /* 0x00007610ff007816 */ /* 0x000fe20000000000 */
[----:B-1----:R-:W-:Y:S02]  /*0470*/  IMAD.MOV.U32 R18, RZ, RZ, 0xff ;  /* 0x000000ffff127424 */ /* 0x002fe400078e00ff */
[----:B------:R-:W-:Y:S01]  /*0480*/  IMAD.MOV.U32 R19, RZ, RZ, 0xff ;  /* 0x000000ffff137424 */ /* 0x000fe200078e00ff */
[----:B------:R1:W5:Y:S01]  /*0490*/  @!P1 LDG.E.U8 R5, desc[UR8][R14.64] ;  /* 0x000000080e059981 */ /* 0x000362000c1e1100 */
[----:B0-----:R-:W-:Y:S01]  /*04a0*/  @!P6 IADD3 R12, P2, PT, R23, R12, RZ ;  /* 0x0000000c170ce210 */ /* 0x001fe20007f5e0ff */
[----:B--2---:R-:W-:-:S02]  /*04b0*/  IMAD.MOV.U32 R16, RZ, RZ, 0xff ;  /* 0x000000ffff107424 */ /* 0x004fc400078e00ff */
[----:B------:R-:W-:Y:S02]  /*04c0*/  IMAD.MOV.U32 R17, RZ, RZ, 0xff ;  /* 0x000000ffff117424 */ /* 0x000fe400078e00ff */
[----:B------:R-:W-:Y:S02]  /*04d0*/  @!P6 IMAD.X R13, RZ, RZ, R13, P2 ;  /* 0x000000ffff0de224 */ /* 0x000fe400010e060d */
[----:B-1----:R-:W-:Y:S01]  /*04e0*/  IMAD.MOV.U32 R14, RZ, RZ, 0xff ;  /* 0x000000ffff0e7424 */ /* 0x002fe200078e00ff */
[----:B------:R-:W-:Y:S02]  /*04f0*/  PRMT R15, R17, 0x7610, R15 ;  /* 0x00007610110f7816 */ /* 0x000fe4000000000f */
[----:B------:R0:W5:Y:S01]  /*0500*/  @!P6 LDG.E.U8 R0, desc[UR8][R12.64] ;  /* 0x000000080c00e981 */ /* 0x000162000c1e1100 */
[----:B------:R-:W-:Y:S01]  /*0510*/  PRMT R17, R19, 0x7610, R17 ;  /* 0x0000761013117816 */ /* 0x000fe20000000011 */
[----:B------:R-:W-:Y:S01]  /*0520*/  IMAD.MOV.U32 R20, RZ, RZ, 0xff ;  /* 0x000000ffff147424 */ /* 0x000fe200078e00ff */
[----:B0-----:R-:W-:-:S02]  /*0530*/  PRMT R13, R16, 0x7610, R13 ;  /* 0x00007610100d7816 */ /* 0x001fc4000000000d */
[----:B------:R-:W-:Y:S01]  /*0540*/  PRMT R16, R18, 0x7610, R16 ;  /* 0x0000761012107816 */ /* 0x000fe20000000010 */
[----:B------:R-:W-:Y:S06]  /*0550*/  BRA.U !UP0, `(.L_x_49110) ;  /* 0x00000005083c7547 */ /* 0x000fec000b800000 */
[----:B------:R-:W-:Y:S01]  /*0560*/  ISETP.GE.U32.AND P0, PT, R10, UR5, PT ;  /* 0x000000050a007c0c */ /* 0x000fe2000bf06070 */
[----:B------:R-:W-:-:S12]  /*0570*/  BSSY.RECONVERGENT B0, `(.L_x_49111) ;  /* 0x0000007000007945 */ /* 0x000fd80003800200 */
[----:B------:R-:W-:Y:S05]  /*0580*/  @P0 BRA `(.L_x_49112) ;  /* 0x0000000000140947 */ /* 0x000fea0003800000 */
[----:B-----5:R-:W-:Y:S01]  /*0590*/  LOP3.LUT R11, R11, 0xff, RZ, 0xc0, !PT ;  /* 0x000000ff0b0b7812 */ /* 0x020fe200078ec0ff */
[----:B------:R-:W-:Y:S01]  /*05a0*/  IMAD.U32 R12, RZ, RZ, UR10 ;  /* 0x0000000aff0c7e24 */ /* 0x000fe2000f8e00ff */
[----:B------:R-:W-:-:S07]  /*05b0*/  MOV R2, 0x5d0 ;  /* 0x000005d000027802 */ /* 0x000fce0000000f00 */
[----:B------:R-:W-:Y:S05]  /*05c0*/  CALL.REL.NOINC `($__internal_100_$__cuda_sm20_rem_u16) ;  /* 0x0000000c00807944 */ /* 0x000fea0003c00000 */
[----:B------:R-:W-:-:S07]  /*05d0*/  PRMT R20, R12, 0x7610, R20 ;  /* 0x000076100c147816 */ /* 0x000fce0000000014 */
.L_x_49112:
[----:B------:R-:W-:Y:S05]  /*05e0*/  BSYNC.RECONVERGENT B0 ;  /* 0x0000000000007941 */ /* 0x000fea0003800200 */
.L_x_49111:
[----:B------:R-:W-:Y:S01]  /*05f0*/  VIADD R2, R10, 0x80 ;  /* 0x000000800a027836 */ /* 0x000fe20000000000 */
[----:B------:R-:W-:Y:S04]  /*0600*/  BSSY.RECONVERGENT B0, `(.L_x_49113) ;  /* 0x0000008000007945 */ /* 0x000fe80003800200 */
[----:B------:R-:W-:-:S13]  /*0610*/  ISETP.GE.U32.AND P0, PT, R2, UR5, PT ;  /* 0x0000000502007c0c */ /* 0x000fda000bf06070 */
[----:B------:R-:W-:Y:S05]  /*0620*/  @P0 BRA `(.L_x_49114) ;  /* 0x0000000000140947 */ /* 0x000fea0003800000 */
[----:B-----5:R-:W-:Y:S01]  /*0630*/  LOP3.LUT R11, R9, 0xff, RZ, 0xc0, !PT ;  /* 0x000000ff090b7812 */ /* 0x020fe200078ec0ff */
[----:B------:R-:W-:Y:S01]  /*0640*/  IMAD.U32 R12, RZ, RZ, UR10 ;  /* 0x0000000aff0c7e24 */ /* 0x000fe2000f8e00ff */
[----:B------:R-:W-:-:S07]  /*0650*/  MOV R2, 0x670 ;  /* 0x0000067000027802 */ /* 0x000fce0000000f00 */
[----:B------:R-:W-:Y:S05]  /*0660*/  CALL.REL.NOINC `($__internal_100_$__cuda_sm20_rem_u16) ;  /* 0x0000000c00587944 */ /* 0x000fea0003c00000 */
[----:B------:R-:W-:-:S07]  /*0670*/  PRMT R19, R12, 0x7610, R19 ;  /* 0x000076100c137816 */ /* 0x000fce0000000013 */
.L_x_49114:
[----:B------:R-:W-:Y:S05]  /*0680*/  BSYNC.RECONVERGENT B0 ;  /* 0x0000000000007941 */ /* 0x000fea0003800200 */
.L_x_49113:
        /* <DEDUP_REMOVED lines=9> */
.L_x_49116:
[----:B------:R-:W-:Y:S05]  /*0720*/  BSYNC.RECONVERGENT B0 ;  /* 0x0000000000007941 */ /* 0x000fea0003800200 */
.L_x_49115:
        /* <DEDUP_REMOVED lines=9> */
.L_x_49118:
[----:B------:R-:W-:Y:S05]  /*07c0*/  BSYNC.RECONVERGENT B0 ;  /* 0x0000000000007941 */ /* 0x000fea0003800200 */
.L_x_49117:
        /* <DEDUP_REMOVED lines=9> */
.L_x_49120:
[----:B------:R-:W-:Y:S05]  /*0860*/  BSYNC.RECONVERGENT B0 ;  /* 0x0000000000007941 */ /* 0x000fea0003800200 */
.L_x_49119:
        /* <DEDUP_REMOVED lines=9> */
.L_x_49122:
[----:B------:R-:W-:Y:S05]  /*0900*/  BSYNC.RECONVERGENT B0 ;  /* 0x0000000000007941 */ /* 0x000fea0003800200 */
.L_x_49121:
        /* <DEDUP_REMOVED lines=9> */
.L_x_49124:
[----:B------:R-:W-:Y:S05]  /*09a0*/  BSYNC.RECONVERGENT B0 ;  /* 0x0000000000007941 */ /* 0x000fea0003800200 */
.L_x_49123:
        /* <DEDUP_REMOVED lines=9> */
.L_x_49125:
[----:B------:R-:W-:Y:S05]  /*0a40*/  BSYNC.RECONVERGENT B0 ;  /* 0x0000000000007941 */ /* 0x000fea0003800200 */
.L_x_49110:
[----:B------:R-:W-:Y:S01]  /*0a50*/  ISETP.GE.U32.AND P0, PT, R10, UR5, PT ;  /* 0x000000050a007c0c */ /* 0x000fe2000bf06070 */
[----:B------:R-:W-:Y:S04]  /*0a60*/  BSSY.RECONVERGENT B0, `(.L_x_49126) ;  /* 0x000003a000007945 */ /* 0x000fe80003800200 */
[----:B------:R-:W-:Y:S08]  /*0a70*/  BSSY.RELIABLE B1, `(.L_x_49127) ;  /* 0x0000031000017945 */ /* 0x000ff00003800100 */
[----:B------:R-:W-:Y:S05]  /*0a80*/  @P0 BRA `(.L_x_49128) ;  /* 0x0000000000380947 */ /* 0x000fea0003800000 */
[----:B------:R-:W0:Y:S01]  /*0a90*/  LDCU.64 UR6, c[0x0][0x388] ;  /* 0x00007100ff0677ac */ /* 0x000e220008000a00 */
[C---:B------:R-:W-:Y:S02]  /*0aa0*/  VIADD R2, R10.reuse, UR4 ;  /* 0x000000040a027c36 */ /* 0x040fe40008000000 */
[----:B------:R-:W-:-:S03]  /*0ab0*/  VIADD R10, R10, 0x80 ;  /* 0x000000800a0a7836 */ /* 0x000fc60000000000 */
        /* <DEDUP_REMOVED lines=11> */
.L_x_49128:
        /* <DEDUP_REMOVED lines=8> */
.L_x_49129:
        /* <DEDUP_REMOVED lines=8> */
.L_x_49130:
        /* <DEDUP_REMOVED lines=8> */
.L_x_49131:
        /* <DEDUP_REMOVED lines=9> */
.L_x_49132:
[----:B------:R-:W-:Y:S05]  /*0d80*/  BSYNC.RELIABLE B1 ;  /* 0x0000000000017941 */ /* 0x000fea0003800100 */
.L_x_49127:
[----:B------:R-:W-:-:S13]  /*0d90*/  ISETP.GE.U32.AND P0, PT, R10, UR5, PT ;  /* 0x000000050a007c0c */ /* 0x000fda000bf06070 */
[----:B-----5:R-:W3:Y:S01]  /*0da0*/  @!P0 LDC.64 R4, c[0x0][0x388] ;  /* 0x0000e200ff048b82 */ /* 0x020ee20000000a00 */
[C---:B012---:R-:W-:Y:S02]  /*0db0*/  @!P0 VIADD R3, R10.reuse, UR4 ;  /* 0x000000040a038c36 */ /* 0x047fe40008000000 */
[----:B------:R-:W-:-:S03]  /*0dc0*/  @!P0 VIADD R10, R10, 0x80 ;  /* 0x000000800a0a8836 */ /* 0x000fc60000000000 */
[----:B---3--:R-:W-:-:S05]  /*0dd0*/  @!P0 IADD3 R2, P1, PT, R3, R4, RZ ;  /* 0x0000000403028210 */ /* 0x008fca0007f3e0ff */
[----:B------:R-:W-:-:S05]  /*0de0*/  @!P0 IMAD.X R3, RZ, RZ, R5, P1 ;  /* 0x000000ffff038224 */ /* 0x000fca00008e0605 */
[----:B------:R3:W-:Y:S03]  /*0df0*/  @!P0 STG.E.U8 desc[UR8][R2.64], R15 ;  /* 0x0000000f02008986 */ /* 0x0007e6000c101108 */
.L_x_49133:
[----:B------:R-:W-:Y:S05]  /*0e00*/  BSYNC.RECONVERGENT B0 ;  /* 0x0000000000007941 */ /* 0x000fea0003800200 */
.L_x_49126:
[----:B------:R-:W-:Y:S05]  /*0e10*/  WARPSYNC.ALL ;  /* 0x0000000000007948 */ /* 0x000fea0003800000 */
[----:B------:R-:W-:-:S13]  /*0e20*/  ISETP.GE.U32.AND P0, PT, R10, UR5, PT ;  /* 0x000000050a007c0c */ /* 0x000fda000bf06070 */
[----:B------:R-:W-:Y:S05]  /*0e30*/  @P0 EXIT ;  /* 0x000000000000094d */ /* 0x000fea0003800000 */
[----:B------:R-:W4:Y:S01]  /*0e40*/  LDCU.64 UR6, c[0x0][0x388] ;  /* 0x00007100ff0677ac */ /* 0x000f220008000a00 */
[----:B0123--:R-:W-:-:S05]  /*0e50*/  VIADD R2, R10, UR4 ;  /* 0x000000040a027c36 */ /* 0x00ffca0008000000 */
[----:B----4-:R-:W-:-:S05]  /*0e60*/  IADD3 R2, P0, PT, R2, UR6, RZ ;  /* 0x0000000602027c10 */ /* 0x010fca000ff1e0ff */
[----:B------:R-:W-:-:S05]  /*0e70*/  IMAD.X R3, RZ, RZ, UR7, P0 ;  /* 0x00000007ff037e24 */ /* 0x000fca00080e06ff */
[----:B------:R-:W-:Y:S01]  /*0e80*/  STG.E.U8 desc[UR8][R2.64], R13 ;  /* 0x0000000d02007986 */ /* 0x000fe2000c101108 */
[----:B------:R-:W-:Y:S05]  /*0e90*/  EXIT ;  /* 0x000000000000794d */ /* 0x000fea0003800000 */
.L_x_49109:
[----:B------:R-:W0:Y:S01]  /*0ea0*/  S2R R0, SR_TID.X ;  /* 0x0000000000007919 */ /* 0x000e220000002100 */
[----:B------:R-:W1:Y:S01]  /*0eb0*/  LDCU.64 UR6, c[0x0][0x390] ;  /* 0x00007200ff0677ac */ /* 0x000e620008000a00 */
[----:B------:R-:W-:Y:S02]  /*0ec0*/  IMAD.MOV.U32 R9, RZ, RZ, 0xff ;  /* 0x000000ffff097424 */ /* 0x000fe400078e00ff */
[----:B------:R-:W-:Y:S01]  /*0ed0*/  IMAD.MOV.U32 R8, RZ, RZ, 0xff ;  /* 0x000000ffff087424 */ /* 0x000fe200078e00ff */
[----:B------:R-:W-:Y:S01]  /*0ee0*/  UISETP.NE.AND UP1, UPT, UR10, URZ, UPT ;  /* 0x000000ff0a00728c */ /* 0x000fe2000bf25270 */
[----:B------:R-:W-:Y:S02]  /*0ef0*/  IMAD.MOV.U32 R13, RZ, RZ, 0xff ;  /* 0x000000ffff0d7424 */ /* 0x000fe400078e00ff */
[----:B------:R-:W-:Y:S02]  /*0f00*/  IMAD.MOV.U32 R10, RZ, RZ, 0xff ;  /* 0x000000ffff0a7424 */ /* 0x000fe400078e00ff */
[----:B------:R-:W-:-:S02]  /*0f10*/  IMAD.MOV.U32 R4, RZ, RZ, 0xff ;  /* 0x000000ffff047424 */ /* 0x000fc400078e00ff */
[----:B------:R-:W-:Y:S02]  /*0f20*/  IMAD.MOV.U32 R5, RZ, RZ, 0xff ;  /* 0x000000ffff057424 */ /* 0x000fe400078e00ff */
[----:B------:R-:W-:Y:S02]  /*0f30*/  IMAD.MOV.U32 R6, RZ, RZ, 0xff ;  /* 0x000000ffff067424 */ /* 0x000fe400078e00ff */
[----:B------:R-:W-:Y:S01]  /*0f40*/  IMAD.MOV.U32 R7, RZ, RZ, 0xff ;  /* 0x000000ffff077424 */ /* 0x000fe200078e00ff */
[----:B-1----:R-:W-:-:S04]  /*0f50*/  UIADD3 UR5, UP0, UPT, UR4, UR6, URZ ;  /* 0x0000000604057290 */ /* 0x002fc8000ff1e0ff */
[----:B------:R-:W-:Y:S01]  /*0f60*/  UIADD3.X UR6, UPT, UPT, URZ, UR7, URZ, UP0, !UPT ;  /* 0x00000007ff067290 */ /* 0x000fe200087fe4ff */
[----:B------:R-:W-:Y:S11]  /*0f70*/  BRA.U !UP1, `(.L_x_49134) ;  /* 0x0000000109d87547 */ /* 0x000ff6000b800000 */
[----:B------:R-:W-:Y:S02]  /*0f80*/  IMAD.U32 R14, RZ, RZ, UR5 ;  /* 0x00000005ff0e7e24 */ /* 0x000fe4000f8e00ff */
[----:B------:R-:W-:Y:S02]  /*0f90*/  IMAD.U32 R15, RZ, RZ, UR6 ;  /* 0x00000006ff0f7e24 */ /* 0x000fe4000f8e00ff */
[----:B0-----:R-:W-:-:S05]  /*0fa0*/  IMAD.WIDE.U32 R14, R0, 0x2, R14 ;  /* 0x00000002000e7825 */ /* 0x001fca00078e000e */
        /* <DEDUP_REMOVED lines=14> */
[----:B------:R-:W-:Y:S05]  /*1090*/  CALL.REL.NOINC `($__internal_100_$__cuda_sm20_rem_u16) ;  /* 0x0000000000cc7944 */ /* 0x000fea0003c00000 */
[--C-:B------:R-:W-:Y:S01]  /*10a0*/  IMAD.MOV.U32 R11, RZ, RZ, R7.reuse ;  /* 0x000000ffff0b7224 */ /* 0x100fe200078e0007 */
[----:B------:R-:W-:Y:S01]  /*10b0*/  PRMT R7, R12, 0x7610, R7 ;  /* 0x000076100c077816 */ /* 0x000fe20000000007 */
[----:B------:R-:W-:Y:S01]  /*10c0*/  IMAD.U32 R12, RZ, RZ, UR10 ;  /* 0x0000000aff0c7e24 */ /* 0x000fe2000f8e00ff */
[----:B------:R-:W-:-:S07]  /*10d0*/  MOV R2, 0x10f0 ;  /* 0x000010f000027802 */ /* 0x000fce0000000f00 */
        /* <DEDUP_REMOVED lines=21> */
[----:B------:R-:W-:Y:S01]  /*1230*/  PRMT R13, R12, 0x7610, R13 ;  /* 0x000076100c0d7816 */ /* 0x000fe2000000000d */
[----:B------:R-:W-:Y:S01]  /*1240*/  IMAD.MOV.U32 R11, RZ, RZ, R8 ;  /* 0x000000ffff0b7224 */ /* 0x000fe200078e0008 */
[----:B------:R-:W-:Y:S01]  /*1250*/  MOV R2, 0x1280 ;  /* 0x0000128000027802 */ /* 0x000fe20000000f00 */
[----:B------:R-:W-:-:S07]  /*1260*/  IMAD.U32 R12, RZ, RZ, UR10 ;  /* 0x0000000aff0c7e24 */ /* 0x000fce000f8e00ff */
[----:B------:R-:W-:Y:S05]  /*1270*/  CALL.REL.NOINC `($__internal_100_$__cuda_sm20_rem_u16) ;  /* 0x0000000000547944 */ /* 0x000fea0003c00000 */
[----:B------:R-:W-:Y:S01]  /*1280*/  PRMT R8, R12, 0x7610, R8 ;  /* 0x000076100c087816 */ /* 0x000fe20000000008 */
[----:B------:R-:W-:Y:S01]  /*1290*/  IMAD.MOV.U32 R11, RZ, RZ, R9 ;  /* 0x000000ffff0b7224 */ /* 0x000fe200078e0009 */
[----:B------:R-:W-:Y:S01]  /*12a0*/  MOV R2, 0x12d0 ;  /* 0x000012d000027802 */ /* 0x000fe20000000f00 */
[----:B------:R-:W-:-:S07]  /*12b0*/  IMAD.U32 R12, RZ, RZ, UR10 ;  /* 0x0000000aff0c7e24 */ /* 0x000fce000f8e00ff */
[----:B------:R-:W-:Y:S05]  /*12c0*/  CALL.REL.NOINC `($__internal_100_$__cuda_sm20_rem_u16) ;  /* 0x0000000000407944 */ /* 0x000fea0003c00000 */
[----:B------:R-:W-:-:S07]  /*12d0*/  PRMT R9, R12, 0x7610, R9 ;  /* 0x000076100c097816 */ /* 0x000fce0000000009 */
.L_x_49134:
[----:B------:R-:W1:Y:S01]  /*12e0*/  LDCU.64 UR6, c[0x0][0x388] ;  /* 0x00007100ff0677ac */ /* 0x000e620008000a00 */
[----:B------:R-:W-:Y:S02]  /*12f0*/  PRMT R7, R6, 0x7604, R7 ;  /* 0x0000760406077816 */ /* 0x000fe40000000007 */
[----:B------:R-:W-:Y:S02]  /*1300*/  PRMT R5, R4, 0x7604, R5 ;  /* 0x0000760404057816 */ /* 0x000fe40000000005 */
[----:B------:R-:W-:Y:S02]  /*1310*/  PRMT R13, R13, 0x7604, R10 ;  /* 0x000076040d0d7816 */ /* 0x000fe4000000000a */
[----:B------:R-:W-:Y:S01]  /*1320*/  PRMT R9, R9, 0x7604, R8 ;  /* 0x0000760409097816 */ /* 0x000fe20000000008 */
[----:B-1----:R-:W-:-:S04]  /*1330*/  UIADD3 UR5, UP0, UPT, UR4, UR6, URZ ;  /* 0x0000000604057290 */ /* 0x002fc8000ff1e0ff */
[----:B------:R-:W-:Y:S02]  /*1340*/  UIADD3.X UR6, UPT, UPT, URZ, UR7, URZ, UP0, !UPT ;  /* 0x00000007ff067290 */ /* 0x000fe400087fe4ff */
[----:B------:R-:W-:-:S04]  /*1350*/  IMAD.U32 R2, RZ, RZ, UR5 ;  /* 0x00000005ff027e24 */ /* 0x000fc8000f8e00ff */
[----:B------:R-:W-:Y:S02]  /*1360*/  IMAD.U32 R3, RZ, RZ, UR6 ;  /* 0x00000006ff037e24 */ /* 0x000fe4000f8e00ff */
[----:B0-----:R-:W-:-:S05]  /*1370*/  IMAD.WIDE.U32 R2, R0, 0x2, R2 ;  /* 0x0000000200027825 */ /* 0x001fca00078e0002 */
[----:B------:R-:W-:Y:S04]  /*1380*/  STG.E.U16 desc[UR8][R2.64], R7 ;  /* 0x0000000702007986 */ /* 0x000fe8000c101508 */
[----:B------:R-:W-:Y:S04]  /*1390*/  STG.E.U16 desc[UR8][R2.64+0x100], R5 ;  /* 0x0001000502007986 */ /* 0x000fe8000c101508 */
[----:B------:R-:W-:Y:S04]  /*13a0*/  STG.E.U16 desc[UR8][R2.64+0x200], R13 ;  /* 0x0002000d02007986 */ /* 0x000fe8000c101508 */
[----:B------:R-:W-:Y:S01]  /*13b0*/  STG.E.U16 desc[UR8][R2.64+0x300], R9 ;  /* 0x0003000902007986 */ /* 0x000fe2000c101508 */
[----:B------:R-:W-:Y:S05]  /*13c0*/  EXIT ;  /* 0x000000000000794d */ /* 0x000fea0003800000 */
        .weak           $__internal_100_$__cuda_sm20_rem_u16
        .type           $__internal_100_$__cuda_sm20_rem_u16,@function
        .size           $__internal_100_$__cuda_sm20_rem_u16,(.L_x_49961 - $__internal_100_$__cuda_sm20_rem_u16)
$__internal_100_$__cuda_sm20_rem_u16:
        /* <DEDUP_REMOVED lines=19> */
[----:B------:R-:W-:Y:S05]  /*1500*/  RET.REL.NODEC R2 `(_ZN2at6native29vectorized_elementwise_kernelILi2ENS0_13BUnaryFunctorIhhhZZZNS0_21remainder_kernel_cudaERNS_18TensorIteratorBaseEENKUlvE_clEvENKUlvE_clEvEUlhhE_EESt5arrayIPcLm2EEEEviT0_T1_) ;  /* 0xffffffe802bc7950 */ /* 0x000fea0003c3ffff */
.L_x_49135:
        /* <DEDUP_REMOVED lines=15> */
.L_x_49961:


//--------------------- .text._ZN2at6native29vectorized_elementwise_kernelILi4ENS0_13BUnaryFunctorIhhhZZZNS0_21remainder_kernel_cudaERNS_18TensorIteratorBaseEENKUlvE_clEvENKUlvE_clEvEUlhhE_EESt5arrayIPcLm2EEEEviT0_T1_ --------------------------
	.section	.text._ZN2at6native29vectorized_elementwise_kernelILi4ENS0_13BUnaryFunctorIhhhZZZNS0_21remainder_kernel_cudaERNS_18TensorIteratorBaseEENKUlvE_clEvENKUlvE_clEvEUlhhE_EESt5arrayIPcLm2EEEEviT0_T1_,"ax",@progbits
	.align	128
        .global         _ZN2at6native29vectorized_elementwise_kernelILi4ENS0_13BUnaryFunctorIhhhZZZNS0_21remainder_kernel_cudaERNS_18TensorIteratorBaseEENKUlvE_clEvENKUlvE_clEvEUlhhE_EESt5arrayIPcLm2EEEEviT0_T1_
        .type           _ZN2at6native29vectorized_elementwise_kernelILi4ENS0_13BUnaryFunctorIhhhZZZNS0_21remainder_kernel_cudaERNS_18TensorIteratorBaseEENKUlvE_clEvENKUlvE_clEvEUlhhE_EESt5arrayIPcLm2EEEEviT0_T1_,@function
        .size           _ZN2at6native29vectorized_elementwise_kernelILi4ENS0_13BUnaryFunctorIhhhZZZNS0_21remainder_kernel_cudaERNS_18TensorIteratorBaseEENKUlvE_clEvENKUlvE_clEvEUlhhE_EESt5arrayIPcLm2EEEEviT0_T1_,(.L_x_49962 - _ZN2at6native29vectorized_elementwise_kernelILi4ENS0_13BUnaryFunctorIhhhZZZNS0_21remainder_kernel_cudaERNS_18TensorIteratorBaseEENKUlvE_clEvENKUlvE_clEvEUlhhE_EESt5arrayIPcLm2EEEEviT0_T1_)
        .other          _ZN2at6native29vectorized_elementwise_kernelILi4ENS0_13BUnaryFunctorIhhhZZZNS0_21remainder_kernel_cudaERNS_18TensorIteratorBaseEENKUlvE_clEvENKUlvE_clEvEUlhhE_EESt5arrayIPcLm2EEEEviT0_T1_,@"STO_CUDA_ENTRY STV_DEFAULT"
_ZN2at6native29vectorized_elementwise_kernelILi4ENS0_13BUnaryFunctorIhhhZZZNS0_21remainder_kernel_cudaERNS_18TensorIteratorBaseEENKUlvE_clEvENKUlvE_clEvEUlhhE_EESt5arrayIPcLm2EEEEviT0_T1_:
.text._ZN2at6native29vectorized_elementwise_kernelILi4ENS0_13BUnaryFunctorIhhhZZZNS0_21remainder_kernel_cudaERNS_18TensorIteratorBaseEENKUlvE_clEvENKUlvE_clEvEUlhhE_EESt5arrayIPcLm2EEEEviT0_T1_:
        /* <DEDUP_REMOVED lines=37> */
[----:B-1----:R-:W-:Y:S01]  /*0250*/  @!P5 IADD3 R24, P6, PT, R3, R24, RZ ;  /* 0x000000180318d210 */ /* 0x002fe20007fde0ff */
[----:B------:R-:W-:Y:S01]  /*0260*/  @!P1 VIADD R0, R0, 0x80 ;  /* 0x0000008000009836 */ /* 0x000fe20000000000 */
[----:B------:R-:W-:Y:S01]  /*0270*/  PRMT R7, RZ, 0x7610, R7 ;  /* 0x00007610ff077816 */ /* 0x000fe20000000007 */
[----:B------:R-:W1:Y:S03]  /*0280*/  @!P1 LDC.64 R20, c[0x0][0x390] ;  /* 0x0000e400ff149b82 */ /* 0x000e660000000a00 */
[----:B------:R-:W-:Y:S01]  /*0290*/  ISETP.GE.U32.AND P0, PT, R0, UR5, PT ;  /* 0x0000000500007c0c */ /* 0x000fe2000bf06070 */
[----:B------:R-:W-:-:S05]  /*02a0*/  @!P5 IMAD.X R25, RZ, RZ, R25, P6 ;  /* 0x000000ffff19d224 */ /* 0x000fca00030e0619 */
[----:B------:R-:W5:Y:S07]  /*02b0*/  @!P5 LDG.E.U8 R7, desc[UR8][R24.64] ;  /* 0x000000081807d981 */ /* 0x000f6e000c1e1100 */
[----:B------:R-:W0:Y:S01]  /*02c0*/  @!P0 LDC.64 R2, c[0x0][0x390] ;  /* 0x0000e400ff028b82 */ /* 0x000e220000000a00 */
[----:B--2---:R-:W-:Y:S01]  /*02d0*/  @!P4 IADD3 R4, P5, PT, R29, R4, RZ ;  /* 0x000000041d04c210 */ /* 0x004fe20007fbe0ff */
[C---:B------:R-:W-:Y:S02]  /*02e0*/  @!P0 VIADD R17, R0.reuse, UR4 ;  /* 0x0000000400118c36 */ /* 0x040fe40008000000 */
[----:B------:R-:W-:Y:S01]  /*02f0*/  @!P0 VIADD R0, R0, 0x80 ;  /* 0x0000008000008836 */ /* 0x000fe20000000000 */
[----:B------:R-:W-:Y:S01]  /*0300*/  PRMT R8, RZ, 0x7610, R8 ;  /* 0x00007610ff087816 */ /* 0x000fe20000000008 */
[----:B------:R-:W-:Y:S01]  /*0310*/  @!P4 IMAD.X R5, RZ, RZ, R5, P5 ;  /* 0x000000ffff05c224 */ /* 0x000fe200028e0605 */
[----:B---3--:R-:W-:-:S02]  /*0320*/  @!P3 IADD3 R14, P5, PT, R9, R14, RZ ;  /* 0x0000000e090eb210 */ /* 0x008fc40007fbe0ff */
[----:B------:R-:W-:Y:S02]  /*0330*/  ISETP.GE.U32.AND P6, PT, R0, UR5, PT ;  /* 0x0000000500007c0c */ /* 0x000fe4000bfc6070 */
[----:B------:R2:W5:Y:S01]  /*0340*/  @!P4 LDG.E.U8 R8, desc[UR8][R4.64] ;  /* 0x000000080408c981 */ /* 0x000562000c1e1100 */
[----:B----4-:R-:W-:Y:S01]  /*0350*/  @!P2 IADD3 R12, P4, PT, R27, R12, RZ ;  /* 0x0000000c1b0ca210 */ /* 0x010fe20007f9e0ff */
[----:B------:R-:W-:Y:S01]  /*0360*/  @!P3 IMAD.X R15, RZ, RZ, R15, P5 ;  /* 0x000000ffff0fb224 */ /* 0x000fe200028e060f */
[----:B------:R-:W-:-:S03]  /*0370*/  PRMT R9, RZ, 0x7610, R9 ;  /* 0x00007610ff097816 */ /* 0x000fc60000000009 */
[----:B------:R-:W-:-:S03]  /*0380*/  @!P2 IMAD.X R13, RZ, RZ, R13, P4 ;  /* 0x000000ffff0da224 */ /* 0x000fc600020e060d */
[----:B------:R-:W5:Y:S01]  /*0390*/  @!P3 LDG.E.U8 R9, desc[UR8][R14.64] ;  /* 0x000000080e09b981 */ /* 0x000f62000c1e1100 */
[----:B-1----:R-:W-:Y:S01]  /*03a0*/  @!P1 IADD3 R20, P3, PT, R23, R20, RZ ;  /* 0x0000001417149210 */ /* 0x002fe20007f7e0ff */
[----:B0-----:R-:W0:Y:S01]  /*03b0*/  @!P6 LDC.64 R18, c[0x0][0x390] ;  /* 0x0000e400ff12eb82 */ /* 0x001e220000000a00 */
[----:B------:R-:W-:Y:S01]  /*03c0*/  @!P0 IADD3 R2, P4, PT, R17, R2, RZ ;  /* 0x0000000211028210 */ /* 0x000fe20007f9e0ff */
[----:B------:R-:W-:Y:S01]  /*03d0*/  @!P6 VIADD R23, R0, UR4 ;  /* 0x000000040017ec36 */ /* 0x000fe20008000000 */
[----:B------:R-:W-:-:S03]  /*03e0*/  PRMT R0, RZ, 0x7610, R0 ;  /* 0x00007610ff007816 */ /* 0x000fc60000000000 */
[----:B------:R-:W-:-:S05]  /*03f0*/  @!P0 IMAD.X R3, RZ, RZ, R3, P4 ;  /* 0x000000ffff038224 */ /* 0x000fca00020e0603 */
[----:B------:R-:W5:Y:S01]  /*0400*/  @!P0 LDG.E.U8 R0, desc[UR8][R2.64] ;  /* 0x0000000802008981 */ /* 0x000f62000c1e1100 */
[----:B------:R-:W-:Y:S01]  /*0410*/  PRMT R10, RZ, 0x7610, R10 ;  /* 0x00007610ff0a7816 */ /* 0x000fe2000000000a */
[----:B------:R-:W-:-:S05]  /*0420*/  UISETP.NE.AND UP0, UPT, UR10, URZ, UPT ;  /* 0x000000ff0a00728c */ /* 0x000fca000bf05270 */
[----:B------:R1:W5:Y:S01]  /*0430*/  @!P2 LDG.E.U8 R10, desc[UR8][R12.64] ;  /* 0x000000080c0aa981 */ /* 0x000362000c1e1100 */
[----:B--2---:R-:W-:Y:S02]  /*0440*/  PRMT R4, RZ, 0x7610, R4 ;  /* 0x00007610ff047816 */ /* 0x004fe40000000004 */
[----:B0-----:R-:W-:Y:S01]  /*0450*/  @!P6 IADD3 R18, P2, PT, R23, R18, RZ ;  /* 0x000000121712e210 */ /* 0x001fe20007f5e0ff */
[----:B------:R-:W-:Y:S01]  /*0460*/  @!P1 IMAD.X R21, RZ, RZ, R21, P3 ;  /* 0x000000ffff159224 */ /* 0x000fe200018e0615 */
[----:B------:R-:W-:-:S03]  /*0470*/  PRMT R5, RZ, 0x7610, R5 ;  /* 0x00007610ff057816 */ /* 0x000fc60000000005 */
[----:B------:R-:W-:Y:S01]  /*0480*/  @!P6 IMAD.X R19, RZ, RZ, R19, P2 ;  /* 0x000000ffff13e224 */ /* 0x000fe200010e0613 */
[----:B------:R0:W5:Y:S01]  /*0490*/  @!P1 LDG.E.U8 R4, desc[UR8][R20.64] ;  /* 0x0000000814049981 */ /* 0x000162000c1e1100 */
[----:B-1----:R-:W-:Y:S02]  /*04a0*/  IMAD.MOV.U32 R13, RZ, RZ, 0xff ;  /* 0x000000ffff0d7424 */ /* 0x002fe400078e00ff */
[----:B------:R-:W-:Y:S01]  /*04b0*/  IMAD.MOV.U32 R14, RZ, RZ, 0xff ;  /* 0x000000ffff0e7424 */ /* 0x000fe200078e00ff */
[----:B------:R1:W5:Y:S01]  /*04c0*/  @!P6 LDG.E.U8 R5, desc[UR8][R18.64] ;  /* 0x000000081205e981 */ /* 0x000362000c1e1100 */
[----:B------:R-:W-:Y:S02]  /*04d0*/  IMAD.MOV.U32 R15, RZ, RZ, 0xff ;  /* 0x000000ffff0f7424 */ /* 0x000fe400078e00ff */
[----:B------:R-:W-:Y:S02]  /*04e0*/  IMAD.MOV.U32 R16, RZ, RZ, 0xff ;  /* 0x000000ffff107424 */ /* 0x000fe400078e00ff */
[----:B------:R-:W-:-:S02]  /*04f0*/  IMAD.MOV.U32 R17, RZ, RZ, 0xff ;  /* 0x000000ffff117424 */ /* 0x000fc400078e00ff */
[----:B0-----:R-:W-:Y:S02]  /*0500*/  IMAD.MOV.U32 R20, RZ, RZ, 0xff ;  /* 0x000000ffff147424 */ /* 0x001fe400078e00ff */
[----:B-1----:R-:W-:Y:S02]  /*0510*/  IMAD.MOV.U32 R18, RZ, RZ, 0xff ;  /* 0x000000ffff127424 */ /* 0x002fe400078e00ff */
[----:B------:R-:W-:Y:S01]  /*0520*/  IMAD.MOV.U32 R19, RZ, RZ, 0xff ;  /* 0x000000ffff137424 */ /* 0x000fe200078e00ff */
[----:B------:R-:W-:Y:S06]  /*0530*/  BRA.U !UP0, `(.L_x_49137) ;  /* 0x00000005083c7547 */ /* 0x000fec000b800000 */
[----:B------:R-:W-:Y:S01]  /*0540*/  ISETP.GE.U32.AND P0, PT, R6, UR5, PT ;  /* 0x0000000506007c0c */ /* 0x000fe2000bf06070 */
[----:B------:R-:W-:-:S12]  /*0550*/  BSSY.RECONVERGENT B0, `(.L_x_49138) ;  /* 0x0000007000007945 */ /* 0x000fd80003800200 */
[----:B------:R-:W-:Y:S05]  /*0560*/  @P0 BRA `(.L_x_49139) ;  /* 0x0000000000140947 */ /* 0x000fea0003800000 */
[----:B-----5:R-:W-:Y:S01]  /*0570*/  LOP3.LUT R11, R11, 0xff, RZ, 0xc0, !PT ;  /* 0x000000ff0b0b7812 */ /* 0x020fe200078ec0ff */
[----:B------:R-:W-:Y:S01]  /*0580*/  IMAD.U32 R12, RZ, RZ, UR10 ;  /* 0x0000000aff0c7e24 */ /* 0x000fe2000f8e00ff */
[----:B------:R-:W-:-:S07]  /*0590*/  MOV R2, 0x5b0 ;  /* 0x000005b000027802 */ /* 0x000fce0000000f00 */
[----:B------:R-:W-:Y:S05]  /*05a0*/  CALL.REL.NOINC `($__internal_101_$__cuda_sm20_rem_u16) ;  /* 0x0000000c00947944 */ /* 0x000fea0003c00000 */
[----:B------:R-:W-:-:S07]  /*05b0*/  PRMT R20, R12, 0x7610, R20 ;  /* 0x000076100c147816 */ /* 0x000fce0000000014 */
.L_x_49139:
[----:B------:R-:W-:Y:S05]  /*05c0*/  BSYNC.RECONVERGENT B0 ;  /* 0x0000000000007941 */ /* 0x000fea0003800200 */
.L_x_49138:
[----:B------:R-:W-:Y:S01]  /*05d0*/  VIADD R2, R6, 0x80 ;  /* 0x0000008006027836 */ /* 0x000fe20000000000 */
[----:B------:R-:W-:Y:S04]  /*05e0*/  BSSY.RECONVERGENT B0, `(.L_x_49140) ;  /* 0x0000008000007945 */ /* 0x000fe80003800200 */
[----:B------:R-:W-:-:S13]  /*05f0*/  ISETP.GE.U32.AND P0, PT, R2, UR5, PT ;  /* 0x0000000502007c0c */ /* 0x000fda000bf06070 */
[----:B------:R-:W-:Y:S05]  /*0600*/  @P0 BRA `(.L_x_49141) ;  /* 0x0000000000140947 */ /* 0x000fea0003800000 */
[----:B-----5:R-:W-:Y:S01]  /*0610*/  LOP3.LUT R11, R7, 0xff, RZ, 0xc0, !PT ;  /* 0x000000ff070b7812 */ /* 0x020fe200078ec0ff */
[----:B------:R-:W-:Y:S01]  /*0620*/  IMAD.U32 R12, RZ, RZ, UR10 ;  /* 0x0000000aff0c7e24 */ /* 0x000fe2000f8e00ff */
[----:B------:R-:W-:-:S07]  /*0630*/  MOV R2, 0x650 ;  /* 0x0000065000027802 */ /* 0x000fce0000000f00 */
[----:B------:R-:W-:Y:S05]  /*0640*/  CALL.REL.NOINC `($__internal_101_$__cuda_sm20_rem_u16) ;  /* 0x0000000c006c7944 */ /* 0x000fea0003c00000 */
[----:B------:R-:W-:-:S07]  /*0650*/  PRMT R19, R12, 0x7610, R19 ;  /* 0x000076100c137816 */ /* 0x000fce0000000013 */
.L_x_49141:
[----:B------:R-:W-:Y:S05]  /*0660*/  BSYNC.RECONVERGENT B0 ;  /* 0x0000000000007941 */ /* 0x000fea0003800200 */
.L_x_49140:
        /* <DEDUP_REMOVED lines=9> */
.L_x_49143:
[----:B------:R-:W-:Y:S05]  /*0700*/  BSYNC.RECONVERGENT B0 ;  /* 0x0000000000007941 */ /* 0x000fea0003800200 */
.L_x_49142:
        /* <DEDUP_REMOVED lines=9> */
.L_x_49145:
[----:B------:R-:W-:Y:S05]  /*07a0*/  BSYNC.RECONVERGENT B0 ;  /* 0x0000000000007941 */ /* 0x000fea0003800200 */
.L_x_49144:
        /* <DEDUP_REMOVED lines=9> */
.L_x_49147:
[----:B------:R-:W-:Y:S05]  /*0840*/  BSYNC.RECONVERGENT B0 ;  /* 0x0000000000007941 */ /* 0x000fea0003800200 */
.L_x_49146:
        /* <DEDUP_REMOVED lines=9> */
.L_x_49149:
[----:B------:R-:W-:Y:S05]  /*08e0*/  BSYNC.RECONVERGENT B0 ;  /* 0x0000000000007941 */ /* 0x000fea0003800200 */
.L_x_49148:
        /* <DEDUP_REMOVED lines=9> */
.L_x_49151:
[----:B------:R-:W-:Y:S05]  /*0980*/  BSYNC.RECONVERGENT B0 ;  /* 0x0000000000007941 */ /* 0x000fea0003800200 */
.L_x_49150:
[----:B-----5:R-:W-:Y:S01]  /*0990*/  VIADD R0, R6, 0x380 ;  /* 0x0000038006007836 */ /* 0x020fe20000000000 */
[----:B------:R-:W-:Y:S04]  /*09a0*/  BSSY.RECONVERGENT B0, `(.L_x_49137) ;  /* 0x0000008000007945 */ /* 0x000fe80003800200 */
[----:B------:R-:W-:-:S13]  /*09b0*/  ISETP.GE.U32.AND P0, PT, R0, UR5, PT ;  /* 0x0000000500007c0c */ /* 0x000fda000bf06070 */
[----:B------:R-:W-:Y:S05]  /*09c0*/  @P0 BRA `(.L_x_49152) ;  /* 0x0000000000140947 */ /* 0x000fea0003800000 */
[----:B------:R-:W-:Y:S01]  /*09d0*/  LOP3.LUT R11, R5, 0xff, RZ, 0xc0, !PT ;  /* 0x000000ff050b7812 */ /* 0x000fe200078ec0ff */
[----:B------:R-:W-:Y:S01]  /*09e0*/  IMAD.U32 R12, RZ, RZ, UR10 ;  /* 0x0000000aff0c7e24 */ /* 0x000fe2000f8e00ff */
[----:B------:R-:W-:-:S07]  /*09f0*/  MOV R2, 0xa10 ;  /* 0x00000a1000027802 */ /* 0x000fce0000000f00 */
[----:B------:R-:W-:Y:S05]  /*0a00*/  CALL.REL.NOINC `($__internal_101_$__cuda_sm20_rem_u16) ;  /* 0x00000008007c7944 */ /* 0x000fea0003c00000 */
[----:B------:R-:W-:-:S07]  /*0a10*/  PRMT R13, R12, 0x7610, R13 ;  /* 0x000076100c0d7816 */ /* 0x000fce000000000d */
.L_x_49152:
[----:B------:R-:W-:Y:S05]  /*0a20*/  BSYNC.RECONVERGENT B0 ;  /* 0x0000000000007941 */ /* 0x000fea0003800200 */
.L_x_49137:
        /* <DEDUP_REMOVED lines=18> */
.L_x_49155:
        /* <DEDUP_REMOVED lines=8> */
.L_x_49156:
        /* <DEDUP_REMOVED lines=8> */
.L_x_49157:
        /* <DEDUP_REMOVED lines=8> */
.L_x_49158:
        /* <DEDUP_REMOVED lines=9> */
.L_x_49159:
[----:B------:R-:W-:Y:S05]  /*0d60*/  BSYNC.RELIABLE B1 ;  /* 0x0000000000017941 */ /* 0x000fea0003800100 */
.L_x_49154:
[----:B------:R-:W-:-:S13]  /*0d70*/  ISETP.GE.U32.AND P0, PT, R6, UR5, PT ;  /* 0x0000000506007c0c */ /* 0x000fda000bf06070 */
[----:B-----5:R-:W3:Y:S01]  /*0d80*/  @!P0 LDC.64 R4, c[0x0][0x388] ;  /* 0x0000e200ff048b82 */ /* 0x020ee20000000a00 */
[C---:B012---:R-:W-:Y:S02]  /*0d90*/  @!P0 VIADD R3, R6.reuse, UR4 ;  /* 0x0000000406038c36 */ /* 0x047fe40008000000 */
[----:B------:R-:W-:-:S03]  /*0da0*/  @!P0 VIADD R6, R6, 0x80 ;  /* 0x0000008006068836 */ /* 0x000fc60000000000 */
[----:B---3--:R-:W-:-:S05]  /*0db0*/  @!P0 IADD3 R2, P1, PT, R3, R4, RZ ;  /* 0x0000000403028210 */ /* 0x008fca0007f3e0ff */
[----:B------:R-:W-:-:S05]  /*0dc0*/  @!P0 IMAD.X R3, RZ, RZ, R5, P1 ;  /* 0x000000ffff038224 */ /* 0x000fca00008e0605 */
[----:B------:R3:W-:Y:S03]  /*0dd0*/  @!P0 STG.E.U8 desc[UR8][R2.64], R14 ;  /* 0x0000000e02008986 */ /* 0x0007e6000c101108 */
.L_x_49160:
[----:B------:R-:W-:Y:S05]  /*0de0*/  BSYNC.RECONVERGENT B0 ;  /* 0x0000000000007941 */ /* 0x000fea0003800200 */
.L_x_49153:
        /* <DEDUP_REMOVED lines=9> */
.L_x_49136:
        /* <DEDUP_REMOVED lines=29> */
[----:B------:R-:W-:Y:S05]  /*1050*/  CALL.REL.NOINC `($__internal_101_$__cuda_sm20_rem_u16) ;  /* 0x0000000000e87944 */ /* 0x000fea0003c00000 */
[--C-:B------:R-:W-:Y:S01]  /*1060*/  IMAD.MOV.U32 R11, RZ, RZ, R5.reuse ;  /* 0x000000ffff0b7224 */ /* 0x100fe200078e0005 */
[----:B------:R-:W-:Y:S01]  /*1070*/  PRMT R5, R12, 0x7610, R5 ;  /* 0x000076100c057816 */ /* 0x000fe20000000005 */
[----:B------:R-:W-:Y:S01]  /*1080*/  IMAD.U32 R12, RZ, RZ, UR10 ;  /* 0x0000000aff0c7e24 */ /* 0x000fe2000f8e00ff */
[----:B------:R-:W-:-:S07]  /*1090*/  MOV R2, 0x10b0 ;  /* 0x000010b000027802 */ /* 0x000fce0000000f00 */
        /* <DEDUP_REMOVED lines=31> */
.L_x_49161:
[----:B------:R-:W1:Y:S01]  /*1290*/  LDCU.64 UR6, c[0x0][0x388] ;  /* 0x00007100ff0677ac */ /* 0x000e620008000a00 */
        /* <DEDUP_REMOVED lines=9> */
[----:B-1----:R-:W-:Y:S01]  /*1330*/  UIADD3 UR5, UP0, UPT, UR4, UR6, URZ ;  /* 0x0000000604057290 */ /* 0x002fe2000ff1e0ff */
        /* <DEDUP_REMOVED lines=8> */
[----:B0-----:R-:W-:-:S05]  /*13c0*/  IMAD.WIDE.U32 R6, R6, 0x4, R2 ;  /* 0x0000000406067825 */ /* 0x001fca00078e0002 */
[----:B------:R-:W-:Y:S04]  /*13d0*/  STG.E desc[UR8][R6.64], R5 ;  /* 0x0000000506007986 */ /* 0x000fe8000c101908 */
[----:B------:R-:W-:Y:S01]  /*13e0*/  STG.E desc[UR8][R6.64+0x200], R9 ;  /* 0x0002000906007986 */ /* 0x000fe2000c101908 */
[----:B------:R-:W-:Y:S05]  /*13f0*/  EXIT ;  /* 0x000000000000794d */ /* 0x000fea0003800000 */
        .weak           $__internal_101_$__cuda_sm20_rem_u16
        .type           $__internal_101_$__cuda_sm20_rem_u16,@function
        .size           $__internal_101_$__cuda_sm20_rem_u16,(.L_x_49962 - $__internal_101_$__cuda_sm20_rem_u16)
$__internal_101_$__cuda_sm20_rem_u16:
        /* <DEDUP_REMOVED lines=19> */
[----:B------:R-:W-:Y:S05]  /*1530*/  RET.REL.NODEC R2 `(_ZN2at6native29vectorized_elementwise_kernelILi4ENS0_13BUnaryFunctorIhhhZZZNS0_21remainder_kernel_cudaERNS_18TensorIteratorBaseEENKUlvE_clEvENKUlvE_clEvEUlhhE_EESt5arrayIPcLm2EEEEviT0_T1_) ;  /* 0xffffffe802b07950 */ /* 0x000fea0003c3ffff */
.L_x_49162:
        /* <DEDUP_REMOVED lines=12> */
.L_x_49962:


//--------------------- .text._ZN2at6native29vectorized_elementwise_kernelILi8ENS0_13BUnaryFunctorIhhhZZZNS0_21remainder_kernel_cudaERNS_18TensorIteratorBaseEENKUlvE_clEvENKUlvE_clEvEUlhhE_EESt5arrayIPcLm2EEEEviT0_T1_ --------------------------
	.section	.text._ZN2at6native29vectorized_elementwise_kernelILi8ENS0_13BUnaryFunctorIhhhZZZNS0_21remainder_kernel_cudaERNS_18TensorIteratorBaseEENKUlvE_clEvENKUlvE_clEvEUlhhE_EESt5arrayIPcLm2EEEEviT0_T1_,"ax",@progbits
	.align	128
        .global         _ZN2at6native29vectorized_elementwise_kernelILi8ENS0_13BUnaryFunctorIhhhZZZNS0_21remainder_kernel_cudaERNS_18TensorIteratorBaseEENKUlvE_clEvENKUlvE_clEvEUlhhE_EESt5arrayIPcLm2EEEEviT0_T1_
        .type           _ZN2at6native29vectorized_elementwise_kernelILi8ENS0_13BUnaryFunctorIhhhZZZNS0_21remainder_kernel_cudaERNS_18TensorIteratorBaseEENKUlvE_clEvENKUlvE_clEvEUlhhE_EESt5arrayIPcLm2EEEEviT0_T1_,@function
        .size           _ZN2at6native29vectorized_elementwise_kernelILi8ENS0_13BUnaryFunctorIhhhZZZNS0_21remainder_kernel_cudaERNS_18TensorIteratorBaseEENKUlvE_clEvENKUlvE_clEvEUlhhE_EESt5arrayIPcLm2EEEEviT0_T1_,(.L_x_50339 - _ZN2at6native29vectorized_elementwise_kernelILi8ENS0_13BUnaryFunctorIhhhZZZNS0_21remainder_kernel_cudaERNS_18TensorIteratorBaseEENKUlvE_clEvENKUlvE_clEvEUlhhE_EESt5arrayIPcLm2EEEEviT0_T1_)
        .other          _ZN2at6native29vectorized_elementwise_kernelILi8ENS0_13BUnaryFunctorIhhhZZZNS0_21remainder_kernel_cudaERNS_18TensorIteratorBaseEENKUlvE_clEvENKUlvE_clEvEUlhhE_EESt5arrayIPcLm2EEEEviT0_T1_,@"STO_CUDA_ENTRY STV_DEFAULT"
_ZN2at6native29vectorized_elementwise_kernelILi8ENS0_13BUnaryFunctorIhhhZZZNS0_21remainder_kernel_cudaERNS_18TensorIteratorBaseEENKUlvE_clEvENKUlvE_clEvEUlhhE_EESt5arrayIPcLm2EEEEviT0_T1_:
.text._ZN2at6native29vectorized_elementwise_kernelILi8ENS0_13BUnaryFunctorIhhhZZZNS0_21remainder_kernel_cudaERNS_18TensorIteratorBaseEENKUlvE_clEvENKUlvE_clEvEUlhhE_EESt5arrayIPcLm2EEEEviT0_T1_:
[----:B------:R-:W-:Y:S01]  /*0000*/  LDC R1, c[0x0][0x37c] ;  /* 0x0000df00ff017b82 */ /* 0x000fe20000000800 */
[----:B------:R-:W-:Y:S05]  /*0010*/  EXIT ;  /* 0x000000000000794d */ /* 0x000fea0003800000 */
.L_x_49163:
        /* <DEDUP_REMOVED lines=14> */
.L_x_50339:


//--------------------- .text._ZN2at6native18elementwise_kernelILi128ELi4EZNS0_15gpu_kernel_implINS0_13AUnaryFunctorIhhhZZZNS0_21remainder_kernel_cudaERNS_18TensorIteratorBaseEENKUlvE_clEvENKUlvE_clEvEUlhhE_EEEEvS5_RKT_EUliE_EEviT1_ --------------------------
	.section	.text._ZN2at6native18elementwise_kernelILi128ELi4EZNS0_15gpu_kernel_implINS0_13AUnaryFunctorIhhhZZZNS0_21remainder_kernel_cudaERNS_18TensorIteratorBaseEENKUlvE_clEvENKUlvE_clEvEUlhhE_EEEEvS5_RKT_EUliE_EEviT1_,"ax",@progbits
	.align	128
        .global         _ZN2at6native18elementwise_kernelILi128ELi4EZNS0_15gpu_kernel_implINS0_13AUnaryFunctorIhhhZZZNS0_21remainder_kernel_cudaERNS_18TensorIteratorBaseEENKUlvE_clEvENKUlvE_clEvEUlhhE_EEEEvS5_RKT_EUliE_EEviT1_
        .type           _ZN2at6native18elementwise_kernelILi128ELi4EZNS0_15gpu_kernel_implINS0_13AUnaryFunctorIhhhZZZNS0_21remainder_kernel_cudaERNS_18TensorIteratorBaseEENKUlvE_clEvENKUlvE_clEvEUlhhE_EEEEvS5_RKT_EUliE_EEviT1_,@function
        .size           _ZN2at6native18elementwise_kernelILi128ELi4EZNS0_15gpu_kernel_implINS0_13AUnaryFunctorIhhhZZZNS0_21remainder_kernel_cudaERNS_18TensorIteratorBaseEENKUlvE_clEvENKUlvE_clEvEUlhhE_EEEEvS5_RKT_EUliE_EEviT1_,(.L_x_49963 - _ZN2at6native18elementwise_kernelILi128ELi4EZNS0_15gpu_kernel_implINS0_13AUnaryFunctorIhhhZZZNS0_21remainder_kernel_cudaERNS_18TensorIteratorBaseEENKUlvE_clEvENKUlvE_clEvEUlhhE_EEEEvS5_RKT_EUliE_EEviT1_)
        .other          _ZN2at6native18elementwise_kernelILi128ELi4EZNS0_15gpu_kernel_implINS0_13AUnaryFunctorIhhhZZZNS0_21remainder_kernel_cudaERNS_18TensorIteratorBaseEENKUlvE_clEvENKUlvE_clEvEUlhhE_EEEEvS5_RKT_EUliE_EEviT1_,@"STO_CUDA_ENTRY STV_DEFAULT"
_ZN2at6native18elementwise_kernelILi128ELi4EZNS0_15gpu_kernel_implINS0_13AUnaryFunctorIhhhZZZNS0_21remainder_kernel_cudaERNS_18TensorIteratorBaseEENKUlvE_clEvENKUlvE_clEvEUlhhE_EEEEvS5_RKT_EUliE_EEviT1_:
.text._ZN2at6native18elementwise_kernelILi128ELi4EZNS0_15gpu_kernel_implINS0_13AUnaryFunctorIhhhZZZNS0_21remainder_kernel_cudaERNS_18TensorIteratorBaseEENKUlvE_clEvENKUlvE_clEvEUlhhE_EEEEvS5_RKT_EUliE_EEviT1_:
        /* <DEDUP_REMOVED lines=320> */
.L_x_49166:
        /* <DEDUP_REMOVED lines=16> */
.L_x_49170:
[----:B------:R0:W5:Y:S01]  /*1500*/  LDG.E.U8 R0, desc[UR36][R4.64] ;  /* 0x0000002404007981 */ /* 0x000162000c1e1100 */
[----:B------:R-:W-:Y:S05]  /*1510*/  BRA `(.L_x_49172) ;  /* 0x0000000c005c7947 */ /* 0x000fea0003800000 */
.L_x_49169:
        /* <DEDUP_REMOVED lines=8> */
.L_x_49174:
[----:B------:R3:W5:Y:S01]  /*15a0*/  LDG.E.U8 R0, desc[UR36][R4.64] ;  /* 0x0000002404007981 */ /* 0x000762000c1e1100 */
[----:B------:R-:W-:Y:S05]  /*15b0*/  BRA `(.L_x_49172) ;  /* 0x0000000c00347947 */ /* 0x000fea0003800000 */
.L_x_49173:
[----:B------:R0:W5:Y:S01]  /*15c0*/  LDG.E.U16 R0, desc[UR36][R4.64] ;  /* 0x0000002404007981 */ /* 0x000162000c1e1500 */
[----:B------:R-:W-:Y:S05]  /*15d0*/  BRA `(.L_x_49172) ;  /* 0x0000000c002c7947 */ /* 0x000fea0003800000 */
.L_x_49168:
        /* <DEDUP_REMOVED lines=10> */
.L_x_49176:
[----:B------:R-:W2:Y:S02]  /*1680*/  LDG.E.U16 R2, desc[UR36][R4.64] ;  /* 0x0000002404027981 */ /* 0x000ea4000c1e1500 */
[----:B--2---:R-:W-:-:S06]  /*1690*/  HADD2.F32 R2, -RZ, R2.H0_H0 ;  /* 0x20000002ff027230 */ /* 0x004fcc0000004100 */
[----:B------:R-:W0:Y:S02]  /*16a0*/  F2I.S64.TRUNC R2, R2 ;  /* 0x0000000200027311 */ /* 0x000e24000020d900 */
[----:B0-----:R-:W-:Y:S01]  /*16b0*/  PRMT R0, R2, 0x7610, R0 ;  /* 0x0000761002007816 */ /* 0x001fe20000000000 */
[----:B------:R-:W-:Y:S06]  /*16c0*/  BRA `(.L_x_49172) ;  /* 0x0000000800f07947 */ /* 0x000fec0003800000 */
.L_x_49175:
        /* <DEDUP_REMOVED lines=10> */
.L_x_49178:
[----:B------:R-:W2:Y:S02]  /*1770*/  LDG.E.U16 R4, desc[UR36][R4.64] ;  /* 0x0000002404047981 */ /* 0x000ea4000c1e1500 */
[----:B--2---:R-:W-:-:S06]  /*1780*/  HADD2.F32 R2, -RZ, R4.H0_H0 ;  /* 0x20000004ff027230 */ /* 0x004fcc0000004100 */
[----:B------:R-:W0:Y:S02]  /*1790*/  F2I.S64.TRUNC R2, R2 ;  /* 0x0000000200027311 */ /* 0x000e24000020d900 */
[----:B0-----:R-:W-:Y:S01]  /*17a0*/  PRMT R0, R2, 0x7610, R0 ;  /* 0x0000761002007816 */ /* 0x001fe20000000000 */
[----:B------:R-:W-:Y:S06]  /*17b0*/  BRA `(.L_x_49172) ;  /* 0x0000000800b47947 */ /* 0x000fec0003800000 */
.L_x_49177:
[----:B------:R-:W2:Y:S02]  /*17c0*/  LDG.E.64 R2, desc[UR36][R4.64] ;  /* 0x0000002404027981 */ /* 0x000ea4000c1e1b00 */
[----:B--2---:R-:W0:Y:S02]  /*17d0*/  F2I.S64.F64.TRUNC R2, R2 ;  /* 0x0000000200027311 */ /* 0x004e24000030d900 */
[----:B0-----:R-:W-:Y:S01]  /*17e0*/  PRMT R0, R2, 0x7610, R0 ;  /* 0x0000761002007816 */ /* 0x001fe20000000000 */
[----:B------:R-:W-:Y:S06]  /*17f0*/  BRA `(.L_x_49172) ;  /* 0x0000000800a47947 */ /* 0x000fec0003800000 */
.L_x_49167:
        /* <DEDUP_REMOVED lines=12> */
.L_x_49181:
[----:B------:R-:W2:Y:S02]  /*18c0*/  LDG.E.64 R4, desc[UR36][R4.64] ;  /* 0x0000002404047981 */ /* 0x000ea4000c1e1b00 */
[----:B--2---:R-:W0:Y:S02]  /*18d0*/  F2I.S64.F64.TRUNC R2, R4 ;  /* 0x0000000400027311 */ /* 0x004e24000030d900 */
[----:B0-----:R-:W-:Y:S01]  /*18e0*/  PRMT R0, R2, 0x7610, R0 ;  /* 0x0000761002007816 */ /* 0x001fe20000000000 */
[----:B------:R-:W-:Y:S06]  /*18f0*/  BRA `(.L_x_49172) ;  /* 0x0000000800647947 */ /* 0x000fec0003800000 */
.L_x_49180:
        /* <DEDUP_REMOVED lines=27> */
.L_x_49183:
        /* <DEDUP_REMOVED lines=14> */
.L_x_49182:
[----:B------:R-:W2:Y:S02]  /*1b90*/  LDG.E.U16 R2, desc[UR36][R4.64] ;  /* 0x0000002404027981 */ /* 0x000ea4000c1e1500 */
[----:B--2---:R-:W-:-:S06]  /*1ba0*/  SHF.L.U32 R2, R2, 0x10, RZ ;  /* 0x0000001002027819 */ /* 0x004fcc00000006ff */
[----:B------:R-:W0:Y:S02]  /*1bb0*/  F2I.S64.TRUNC R2, R2 ;  /* 0x0000000200027311 */ /* 0x000e24000020d900 */
[----:B0-----:R-:W-:Y:S01]  /*1bc0*/  PRMT R0, R2, 0x7610, R0 ;  /* 0x0000761002007816 */ /* 0x001fe20000000000 */
[----:B------:R-:W-:Y:S06]  /*1bd0*/  BRA `(.L_x_49172) ;  /* 0x0000000400ac7947 */ /* 0x000fec0003800000 */
.L_x_49179:
        /* <DEDUP_REMOVED lines=10> */
.L_x_49186:
        /* <DEDUP_REMOVED lines=21> */
.L_x_49190:
[----:B------:R-:W-:Y:S05]  /*1dd0*/  BSYNC.RECONVERGENT B1 ;  /* 0x0000000000017941 */ /* 0x000fea0003800200 */
.L_x_49189:
[----:B------:R-:W-:Y:S01]  /*1de0*/  IMAD.SHL.U32 R0, R0, 0x100000, RZ ;  /* 0x0010000000007824 */ /* 0x000fe200078e00ff */
[----:B------:R-:W-:-:S04]  /*1df0*/  LEA R2, R2, 0x3b800000, 0x17 ;  /* 0x3b80000002027811 */ /* 0x000fc800078eb8ff */
[----:B------:R-:W-:-:S07]  /*1e00*/  LOP3.LUT R2, R2, R0, R7, 0xfe, !PT ;  /* 0x0000000002027212 */ /* 0x000fce00078efe07 */
.L_x_49188:
[----:B------:R-:W-:Y:S05]  /*1e10*/  BSYNC.RECONVERGENT B0 ;  /* 0x0000000000007941 */ /* 0x000fea0003800200 */
.L_x_49187:
[----:B------:R-:W0:Y:S02]  /*1e20*/  F2I.S64.TRUNC R2, R2 ;  /* 0x0000000200027311 */ /* 0x000e24000020d900 */
[----:B0-----:R-:W-:Y:S01]  /*1e30*/  PRMT R0, R2, 0x7610, R0 ;  /* 0x0000761002007816 */ /* 0x001fe20000000000 */
[----:B------:R-:W-:Y:S06]  /*1e40*/  BRA `(.L_x_49172) ;  /* 0x0000000400107947 */ /* 0x000fec0003800000 */
.L_x_49185:
        /* <DEDUP_REMOVED lines=21> */
.L_x_49194:
[----:B------:R-:W-:Y:S05]  /*1fa0*/  BSYNC.RECONVERGENT B1 ;  /* 0x0000000000017941 */ /* 0x000fea0003800200 */
.L_x_49193:
[----:B------:R-:W-:Y:S01]  /*1fb0*/  IMAD.SHL.U32 R0, R0, 0x200000, RZ ;  /* 0x0020000000007824 */ /* 0x000fe200078e00ff */
[----:B------:R-:W-:-:S04]  /*1fc0*/  LEA R2, R2, 0x37800000, 0x17 ;  /* 0x3780000002027811 */ /* 0x000fc800078eb8ff */
[----:B------:R-:W-:-:S07]  /*1fd0*/  LOP3.LUT R2, R2, R0, R7, 0xfe, !PT ;  /* 0x0000000002027212 */ /* 0x000fce00078efe07 */
.L_x_49192:
[----:B------:R-:W-:Y:S05]  /*1fe0*/  BSYNC.RECONVERGENT B0 ;  /* 0x0000000000007941 */ /* 0x000fea0003800200 */
.L_x_49191:
[----:B------:R-:W0:Y:S02]  /*1ff0*/  F2I.S64.TRUNC R2, R2 ;  /* 0x0000000200027311 */ /* 0x000e24000020d900 */
[----:B0-----:R-:W-:Y:S01]  /*2000*/  PRMT R0, R2, 0x7610, R0 ;  /* 0x0000761002007816 */ /* 0x001fe20000000000 */
[----:B------:R-:W-:Y:S06]  /*2010*/  BRA `(.L_x_49172) ;  /* 0x00000000009c7947 */ /* 0x000fec0003800000 */
.L_x_49184:
[----:B------:R-:W-:-:S09]  /*2020*/  UISETP.NE.AND UP0, UPT, UR4, 0x1c, UPT ;  /* 0x0000001c0400788c */ /* 0x000fd2000bf05270 */
[----:B------:R-:W-:Y:S05]  /*2030*/  BRA.U !UP0, `(.L_x_49195) ;  /* 0x0000000108907547 */ /* 0x000fea000b800000 */
[----:B------:R-:W-:-:S09]  /*2040*/  UISETP.NE.AND UP0, UPT, UR4, 0x1d, UPT ;  /* 0x0000001d0400788c */ /* 0x000fd2000bf05270 */
[----:B------:R-:W-:Y:S05]  /*2050*/  BRA.U !UP0, `(.L_x_49196) ;  /* 0x0000000108807547 */ /* 0x000fea000b800000 */
[----:B------:R-:W-:-:S09]  /*2060*/  UISETP.NE.AND UP0, UPT, UR4, 0x2c, UPT ;  /* 0x0000002c0400788c */ /* 0x000fd2000bf05270 */
[----:B------:R-:W-:Y:S05]  /*2070*/  BRA.U !UP0, `(.L_x_49197) ;  /* 0x0000000108487547 */ /* 0x000fea000b800000 */
.L_x_49171:
        /* <DEDUP_REMOVED lines=16> */
.L_x_49198:
[----:B------:R-:W-:Y:S01]  /*2180*/  PRMT R0, RZ, 0x7610, R0 ;  /* 0x00007610ff007816 */ /* 0x000fe20000000000 */
[----:B------:R-:W-:Y:S06]  /*2190*/  BRA `(.L_x_49172) ;  /* 0x00000000003c7947 */ /* 0x000fec0003800000 */
.L_x_49197:
        /* <DEDUP_REMOVED lines=8> */
.L_x_49200:
[----:B------:R-:W-:Y:S05]  /*2220*/  BSYNC.RECONVERGENT B0 ;  /* 0x0000000000007941 */ /* 0x000fea0003800200 */
.L_x_49199:
[----:B------:R-:W0:Y:S02]  /*2230*/  F2I.S64.TRUNC R2, R2 ;  /* 0x0000000200027311 */ /* 0x000e24000020d900 */
[----:B0-----:R-:W-:Y:S01]  /*2240*/  PRMT R0, R2, 0x7610, R0 ;  /* 0x0000761002007816 */ /* 0x001fe20000000000 */
[----:B------:R-:W-:Y:S06]  /*2250*/  BRA `(.L_x_49172) ;  /* 0x00000000000c7947 */ /* 0x000fec0003800000 */
.L_x_49196:
[----:B------:R2:W5:Y:S01]  /*2260*/  LDG.E.U8 R0, desc[UR36][R4.64] ;  /* 0x0000002404007981 */ /* 0x000562000c1e1100 */
[----:B------:R-:W-:Y:S05]  /*2270*/  BRA `(.L_x_49172) ;  /* 0x0000000000047947 */ /* 0x000fea0003800000 */
.L_x_49195:
[----:B------:R1:W5:Y:S02]  /*2280*/  LDG.E.U8 R0, desc[UR36][R4.64] ;  /* 0x0000002404007981 */ /* 0x000364000c1e1100 */
.L_x_49172:
[----:B-----5:R-:W-:Y:S01]  /*2290*/  LOP3.LUT P0, R0, R0, 0xff, RZ, 0xc0, !PT ;  /* 0x000000ff00007812 */ /* 0x020fe2000780c0ff */
[----:B------:R-:W-:Y:S01]  /*22a0*/  BSSY.RECONVERGENT B0, `(.L_x_49201) ;  /* 0x0000007000007945 */ /* 0x000fe20003800200 */
[----:B01234-:R-:W-:-:S11]  /*22b0*/  IMAD.MOV.U32 R5, RZ, RZ, 0xff ;  /* 0x000000ffff057424 */ /* 0x01ffd600078e00ff */
[----:B------:R-:W-:Y:S05]  /*22c0*/  @!P0 BRA `(.L_x_49202) ;  /* 0x0000000000108947 */ /* 0x000fea0003800000 */
[----:B------:R-:W-:Y:S01]  /*22d0*/  MOV R5, R0 ;  /* 0x0000000000057202 */ /* 0x000fe20000000f00 */
[----:B------:R-:W-:Y:S01]  /*22e0*/  IMAD.U32 R4, RZ, RZ, UR43 ;  /* 0x0000002bff047e24 */ /* 0x000fe2000f8e00ff */
[----:B------:R-:W-:-:S07]  /*22f0*/  MOV R6, 0x2310 ;  /* 0x0000231000067802 */ /* 0x000fce0000000f00 */
[----:B------:R-:W-:Y:S05]  /*2300*/  CALL.REL.NOINC `($__internal_102_$__cuda_sm20_rem_u16) ;  /* 0x0000009c00847944 */ /* 0x000fea0003c00000 */
.L_x_49202:
[----:B------:R-:W-:Y:S05]  /*2310*/  BSYNC.RECONVERGENT B0 ;  /* 0x0000000000007941 */ /* 0x000fea0003800200 */
.L_x_49201:
        /* <DEDUP_REMOVED lines=17> */
.L_x_49207:
[----:B------:R0:W-:Y:S01]  /*2430*/  STG.E.U8 desc[UR36][R2.64], R5 ;  /* 0x0000000502007986 */ /* 0x0001e2000c101124 */
[----:B------:R-:W-:Y:S05]  /*2440*/  BRA `(.L_x_49209) ;  /* 0x0000000c00207947 */ /* 0x000fea0003800000 */
.L_x_49206:
        /* <DEDUP_REMOVED lines=10> */
.L_x_49211:
[----:B------:R-:W-:-:S05]  /*24f0*/  LOP3.LUT R5, R5, 0xffff, RZ, 0xc0, !PT ;  /* 0x0000ffff05057812 */ /* 0x000fca00078ec0ff */
[----:B------:R0:W-:Y:S01]  /*2500*/  STG.E desc[UR36][R2.64], R5 ;  /* 0x0000000502007986 */ /* 0x0001e2000c101924 */
[----:B------:R-:W-:Y:S05]  /*2510*/  BRA `(.L_x_49209) ;  /* 0x0000000800ec7947 */ /* 0x000fea0003800000 */
.L_x_49210:
[----:B------:R0:W-:Y:S01]  /*2520*/  STG.E.U16 desc[UR36][R2.64], R5 ;  /* 0x0000000502007986 */ /* 0x0001e2000c101524 */
[----:B------:R-:W-:Y:S05]  /*2530*/  BRA `(.L_x_49209) ;  /* 0x0000000800e47947 */ /* 0x000fea0003800000 */
.L_x_49205:
        /* <DEDUP_REMOVED lines=9> */
.L_x_49213:
[----:B------:R-:W0:Y:S02]  /*25d0*/  I2F.U16 R0, R5 ;  /* 0x0000000500007306 */ /* 0x000e240000101000 */
[----:B0-----:R-:W-:-:S05]  /*25e0*/  F2FP.F16.F32.PACK_AB R0, RZ, R0 ;  /* 0x00000000ff00723e */ /* 0x001fca00000000ff */
[----:B------:R0:W-:Y:S01]  /*25f0*/  STG.E.U16 desc[UR36][R2.64], R0 ;  /* 0x0000000002007986 */ /* 0x0001e2000c101524 */
[----:B------:R-:W-:Y:S05]  /*2600*/  BRA `(.L_x_49209) ;  /* 0x0000000800b07947 */ /* 0x000fea0003800000 */
.L_x_49212:
        /* <DEDUP_REMOVED lines=10> */
.L_x_49215:
[----:B------:R-:W0:Y:S02]  /*26b0*/  I2F.U16 R5, R5 ;  /* 0x0000000500057306 */ /* 0x000e240000101000 */
[----:B0-----:R-:W-:-:S04]  /*26c0*/  F2FP.F16.F32.PACK_AB R5, RZ, R5 ;  /* 0x00000005ff05723e */ /* 0x001fc800000000ff */
[----:B------:R-:W-:-:S05]  /*26d0*/  PRMT R5, R5, 0x5410, RZ ;  /* 0x0000541005057816 */ /* 0x000fca00000000ff */
[----:B------:R2:W-:Y:S01]  /*26e0*/  STG.E desc[UR36][R2.64], R5 ;  /* 0x0000000502007986 */ /* 0x0005e2000c101924 */
[----:B------:R-:W-:Y:S05]  /*26f0*/  BRA `(.L_x_49209) ;  /* 0x0000000800747947 */ /* 0x000fea0003800000 */
.L_x_49214:
[----:B------:R-:W0:Y:S02]  /*2700*/  I2F.F64.U16 R4, R5 ;  /* 0x0000000500047312 */ /* 0x000e240000101800 */
[----:B0-----:R4:W-:Y:S01]  /*2710*/  STG.E.64 desc[UR36][R2.64], R4 ;  /* 0x0000000402007986 */ /* 0x0019e2000c101b24 */
[----:B------:R-:W-:Y:S05]  /*2720*/  BRA `(.L_x_49209) ;  /* 0x0000000800687947 */ /* 0x000fea0003800000 */
.L_x_49204:
        /* <DEDUP_REMOVED lines=13> */
.L_x_49218:
[----:B------:R-:W-:Y:S01]  /*2800*/  CS2R R6, SRZ ;  /* 0x0000000000067805 */ /* 0x000fe2000001ff00 */
[----:B------:R-:W0:Y:S04]  /*2810*/  I2F.F64.U16 R4, R5 ;  /* 0x0000000500047312 */ /* 0x000e280000101800 */
[----:B0-----:R0:W-:Y:S01]  /*2820*/  STG.E.128 desc[UR36][R2.64], R4 ;  /* 0x0000000402007986 */ /* 0x0011e2000c101d24 */
[----:B------:R-:W-:Y:S05]  /*2830*/  BRA `(.L_x_49209) ;  /* 0x0000000800247947 */ /* 0x000fea0003800000 */
.L_x_49217:
        /* <DEDUP_REMOVED lines=17> */
.L_x_49222:
[----:B------:R-:W-:Y:S05]  /*2950*/  BSYNC.RECONVERGENT B0 ;  /* 0x0000000000007941 */ /* 0x000fea0003800200 */
.L_x_49221:
[----:B------:R0:W-:Y:S01]  /*2960*/  STG.E.U8 desc[UR36][R2.64], R7 ;  /* 0x0000000702007986 */ /* 0x0001e2000c101124 */
[----:B------:R-:W-:Y:S05]  /*2970*/  BRA `(.L_x_49209) ;  /* 0x0000000400d47947 */ /* 0x000fea0003800000 */
.L_x_49220:
        /* <DEDUP_REMOVED lines=16> */
.L_x_49219:
[----:B------:R-:W0:Y:S02]  /*2a80*/  I2F.U16 R0, R5 ;  /* 0x0000000500007306 */ /* 0x000e240000101000 */
[----:B0-----:R-:W-:-:S05]  /*2a90*/  F2FP.BF16.F32.PACK_AB R0, RZ, R0 ;  /* 0x00000000ff00723e */ /* 0x001fca00000010ff */
[----:B------:R0:W-:Y:S01]  /*2aa0*/  STG.E.U16 desc[UR36][R2.64], R0 ;  /* 0x0000000002007986 */ /* 0x0001e2000c101524 */
[----:B------:R-:W-:Y:S05]  /*2ab0*/  BRA `(.L_x_49209) ;  /* 0x0000000400847947 */ /* 0x000fea0003800000 */
.L_x_49216:
        /* <DEDUP_REMOVED lines=10> */
.L_x_49225:
        /* <DEDUP_REMOVED lines=12> */
.L_x_49228:
[----:B------:R-:W-:-:S04]  /*2c20*/  SHF.R.U32.HI R0, RZ, 0x14, R5 ;  /* 0x00000014ff007819 */ /* 0x000fc80000011605 */
[----:B------:R-:W-:-:S04]  /*2c30*/  LOP3.LUT R0, R0, 0x1, RZ, 0xc0, !PT ;  /* 0x0000000100007812 */ /* 0x000fc800078ec0ff */
[----:B------:R-:W-:-:S04]  /*2c40*/  IADD3 R0, PT, PT, R5, 0x487ffff, R0 ;  /* 0x0487ffff05007810 */ /* 0x000fc80007ffe000 */
[----:B------:R-:W-:-:S04]  /*2c50*/  SHF.R.U32.HI R0, RZ, 0x14, R0 ;  /* 0x00000014ff007819 */ /* 0x000fc80000011600 */
[----:B------:R-:W-:-:S07]  /*2c60*/  LOP3.LUT R4, R0, 0xff, RZ, 0xc0, !PT ;  /* 0x000000ff00047812 */ /* 0x000fce00078ec0ff */
.L_x_49229:
[----:B------:R-:W-:-:S07]  /*2c70*/  PRMT R0, R4, 0x7610, R0 ;  /* 0x0000761004007816 */ /* 0x000fce0000000000 */
.L_x_49227:
[----:B------:R-:W-:Y:S05]  /*2c80*/  BSYNC.RECONVERGENT B0 ;  /* 0x0000000000007941 */ /* 0x000fea0003800200 */
.L_x_49226:
[----:B------:R0:W-:Y:S01]  /*2c90*/  STG.E.U8 desc[UR36][R2.64], R0 ;  /* 0x0000000002007986 */ /* 0x0001e2000c101124 */
[----:B------:R-:W-:Y:S05]  /*2ca0*/  BRA `(.L_x_49209) ;  /* 0x0000000400087947 */ /* 0x000fea0003800000 */
.L_x_49224:
        /* <DEDUP_REMOVED lines=12> */
.L_x_49232:
[----:B------:R-:W-:-:S04]  /*2d70*/  SHF.R.U32.HI R0, RZ, 0x15, R5 ;  /* 0x00000015ff007819 */ /* 0x000fc80000011605 */
[----:B------:R-:W-:-:S04]  /*2d80*/  LOP3.LUT R0, R0, 0x1, RZ, 0xc0, !PT ;  /* 0x0000000100007812 */ /* 0x000fc800078ec0ff */
[----:B------:R-:W-:-:S04]  /*2d90*/  IADD3 R0, PT, PT, R5, 0x88fffff, R0 ;  /* 0x088fffff05007810 */ /* 0x000fc80007ffe000 */
[----:B------:R-:W-:-:S04]  /*2da0*/  SHF.R.U32.HI R0, RZ, 0x15, R0 ;  /* 0x00000015ff007819 */ /* 0x000fc80000011600 */
[----:B------:R-:W-:-:S07]  /*2db0*/  LOP3.LUT R4, R0, 0xff, RZ, 0xc0, !PT ;  /* 0x000000ff00047812 */ /* 0x000fce00078ec0ff */
.L_x_49233:
[----:B------:R-:W-:-:S07]  /*2dc0*/  PRMT R0, R4, 0x7610, R0 ;  /* 0x0000761004007816 */ /* 0x000fce0000000000 */
.L_x_49231:
[----:B------:R-:W-:Y:S05]  /*2dd0*/  BSYNC.RECONVERGENT B0 ;  /* 0x0000000000007941 */ /* 0x000fea0003800200 */
.L_x_49230:
[----:B------:R0:W-:Y:S01]  /*2de0*/  STG.E.U8 desc[UR36][R2.64], R0 ;  /* 0x0000000002007986 */ /* 0x0001e2000c101124 */
[----:B------:R-:W-:Y:S05]  /*2df0*/  BRA `(.L_x_49209) ;  /* 0x0000000000b47947 */ /* 0x000fea0003800000 */
.L_x_49223:
[----:B------:R-:W-:-:S09]  /*2e00*/  UISETP.NE.AND UP0, UPT, UR4, 0x1c, UPT ;  /* 0x0000001c0400788c */ /* 0x000fd2000bf05270 */
[----:B------:R-:W-:Y:S05]  /*2e10*/  BRA.U !UP0, `(.L_x_49234) ;  /* 0x0000000108a47547 */ /* 0x000fea000b800000 */
[----:B------:R-:W-:-:S09]  /*2e20*/  UISETP.NE.AND UP0, UPT, UR4, 0x1d, UPT ;  /* 0x0000001d0400788c */ /* 0x000fd2000bf05270 */
[----:B------:R-:W-:Y:S05]  /*2e30*/  BRA.U !UP0, `(.L_x_49235) ;  /* 0x00000001088c7547 */ /* 0x000fea000b800000 */
[----:B------:R-:W-:-:S09]  /*2e40*/  UISETP.NE.AND UP0, UPT, UR4, 0x2c, UPT ;  /* 0x0000002c0400788c */ /* 0x000fd2000bf05270 */
[----:B------:R-:W-:Y:S05]  /*2e50*/  BRA.U !UP0, `(.L_x_49236) ;  /* 0x0000000108447547 */ /* 0x000fea000b800000 */
.L_x_49208:
        /* <DEDUP_REMOVED lines=16> */
.L_x_49237:
[----:B------:R-:W-:Y:S05]  /*2f60*/  BRA `(.L_x_49209) ;  /* 0x0000000000587947 */ /* 0x000fea0003800000 */
.L_x_49236:
[----:B------:R-:W0:Y:S01]  /*2f70*/  I2F.U16 R5, R5 ;  /* 0x0000000500057306 */ /* 0x000e220000101000 */
[----:B------:R-:W-:Y:S01]  /*2f80*/  HFMA2 R6, -RZ, RZ, 0, 1.5199184417724609375e-05 ;  /* 0x000000ffff067431 */ /* 0x000fe200000001ff */
        /* <DEDUP_REMOVED lines=14> */
.L_x_49235:
[----:B------:R-:W-:Y:S01]  /*3070*/  LOP3.LUT R4, R5, 0xffff, RZ, 0xc0, !PT ;  /* 0x0000ffff05047812 */ /* 0x000fe200078ec0ff */
[----:B------:R-:W-:-:S05]  /*3080*/  IMAD.MOV.U32 R5, RZ, RZ, RZ ;  /* 0x000000ffff057224 */ /* 0x000fca00078e00ff */
[----:B------:R0:W-:Y:S01]  /*3090*/  STG.E.64 desc[UR36][R2.64], R4 ;  /* 0x0000000402007986 */ /* 0x0001e2000c101b24 */
[----:B------:R-:W-:Y:S05]  /*30a0*/  BRA `(.L_x_49209) ;  /* 0x0000000000087947 */ /* 0x000fea0003800000 */
.L_x_49234:
[----:B------:R-:W-:-:S05]  /*30b0*/  LOP3.LUT R5, R5, 0xffff, RZ, 0xc0, !PT ;  /* 0x0000ffff05057812 */ /* 0x000fca00078ec0ff */
[----:B------:R0:W-:Y:S02]  /*30c0*/  STG.E desc[UR36][R2.64], R5 ;  /* 0x0000000502007986 */ /* 0x0001e4000c101924 */
.L_x_49209:
[----:B------:R-:W-:Y:S05]  /*30d0*/  BSYNC.RECONVERGENT B6 ;  /* 0x0000000000067941 */ /* 0x000fea0003800200 */
.L_x_49203:
[----:B------:R-:W-:-:S07]  /*30e0*/  VIADD R17, R17, 0x80 ;  /* 0x0000008011117836 */ /* 0x000fce0000000000 */
.L_x_49165:
[----:B------:R-:W-:Y:S05]  /*30f0*/  BSYNC.RECONVERGENT B7 ;  /* 0x0000000000077941 */ /* 0x000fea0003800200 */
.L_x_49164:
        /* <DEDUP_REMOVED lines=307> */
.L_x_49240:
[----:B------:R-:W4:Y:S01]  /*4430*/  LDCU.64 UR6, c[0x0][0x588] ;  /* 0x0000b100ff0677ac */ /* 0x000f220008000a00 */
[----:B------:R-:W-:-:S04]  /*4440*/  UPRMT UR4, UR42, 0x9910, URZ ;  /* 0x000099102a047896 */ /* 0x000fc800080000ff */
[----:B------:R-:W-:Y:S01]  /*4450*/  UISETP.GT.AND UP0, UPT, UR4, 0x9, UPT ;  /* 0x000000090400788c */ /* 0x000fe2000bf04270 */
[----:B----4-:R-:W-:-:S05]  /*4460*/  IADD3 R4, P0, PT, R0, UR6, RZ ;  /* 0x0000000600047c10 */ /* 0x010fca000ff1e0ff */
[----:B-12---:R-:W-:-:S03]  /*4470*/  IMAD.X R5, RZ, RZ, UR7, P0 ;  /* 0x00000007ff057e24 */ /* 0x006fc600080e06ff */
        /* <DEDUP_REMOVED lines=11> */
.L_x_49244:
[----:B------:R0:W5:Y:S01]  /*4530*/  LDG.E.U8 R0, desc[UR36][R4.64] ;  /* 0x0000002404007981 */ /* 0x000162000c1e1100 */
[----:B------:R-:W-:Y:S05]  /*4540*/  BRA `(.L_x_49246) ;  /* 0x0000000c005c7947 */ /* 0x000fea0003800000 */
.L_x_49243:
        /* <DEDUP_REMOVED lines=8> */
.L_x_49248:
[----:B------:R0:W5:Y:S01]  /*45d0*/  LDG.E.U8 R0, desc[UR36][R4.64] ;  /* 0x0000002404007981 */ /* 0x000162000c1e1100 */
[----:B------:R-:W-:Y:S05]  /*45e0*/  BRA `(.L_x_49246) ;  /* 0x0000000c00347947 */ /* 0x000fea0003800000 */
.L_x_49247:
[----:B------:R0:W5:Y:S01]  /*45f0*/  LDG.E.U16 R0, desc[UR36][R4.64] ;  /* 0x0000002404007981 */ /* 0x000162000c1e1500 */
[----:B------:R-:W-:Y:S05]  /*4600*/  BRA `(.L_x_49246) ;  /* 0x0000000c002c7947 */ /* 0x000fea0003800000 */
.L_x_49242:
        /* <DEDUP_REMOVED lines=10> */
.L_x_49250:
[----:B---3--:R-:W2:Y:S02]  /*46b0*/  LDG.E.U16 R2, desc[UR36][R4.64] ;  /* 0x0000002404027981 */ /* 0x008ea4000c1e1500 */
[----:B--2---:R-:W-:-:S06]  /*46c0*/  HADD2.F32 R2, -RZ, R2.H0_H0 ;  /* 0x20000002ff027230 */ /* 0x004fcc0000004100 */
[----:B------:R-:W0:Y:S02]  /*46d0*/  F2I.S64.TRUNC R2, R2 ;  /* 0x0000000200027311 */ /* 0x000e24000020d900 */
[----:B0-----:R-:W-:Y:S01]  /*46e0*/  PRMT R0, R2, 0x7610, R0 ;  /* 0x0000761002007816 */ /* 0x001fe20000000000 */
[----:B------:R-:W-:Y:S06]  /*46f0*/  BRA `(.L_x_49246) ;  /* 0x0000000800f07947 */ /* 0x000fec0003800000 */
.L_x_49249:
        /* <DEDUP_REMOVED lines=10> */
.L_x_49252:
[----:B------:R-:W3:Y:S02]  /*47a0*/  LDG.E.U16 R4, desc[UR36][R4.64] ;  /* 0x0000002404047981 */ /* 0x000ee4000c1e1500 */
[----:B---3--:R-:W-:-:S06]  /*47b0*/  HADD2.F32 R2, -RZ, R4.H0_H0 ;  /* 0x20000004ff027230 */ /* 0x008fcc0000004100 */
[----:B------:R-:W0:Y:S02]  /*47c0*/  F2I.S64.TRUNC R2, R2 ;  /* 0x0000000200027311 */ /* 0x000e24000020d900 */
[----:B0-----:R-:W-:Y:S01]  /*47d0*/  PRMT R0, R2, 0x7610, R0 ;  /* 0x0000761002007816 */ /* 0x001fe20000000000 */
[----:B------:R-:W-:Y:S06]  /*47e0*/  BRA `(.L_x_49246) ;  /* 0x0000000800b47947 */ /* 0x000fec0003800000 */
.L_x_49251:
[----:B---3--:R-:W2:Y:S02]  /*47f0*/  LDG.E.64 R2, desc[UR36][R4.64] ;  /* 0x0000002404027981 */ /* 0x008ea4000c1e1b00 */
[----:B--2---:R-:W0:Y:S02]  /*4800*/  F2I.S64.F64.TRUNC R2, R2 ;  /* 0x0000000200027311 */ /* 0x004e24000030d900 */
[----:B0-----:R-:W-:Y:S01]  /*4810*/  PRMT R0, R2, 0x7610, R0 ;  /* 0x0000761002007816 */ /* 0x001fe20000000000 */
[----:B------:R-:W-:Y:S06]  /*4820*/  BRA `(.L_x_49246) ;  /* 0x0000000800a47947 */ /* 0x000fec0003800000 */
.L_x_49241:
        /* <DEDUP_REMOVED lines=12> */
.L_x_49255:
[----:B------:R-:W3:Y:S02]  /*48f0*/  LDG.E.64 R4, desc[UR36][R4.64] ;  /* 0x0000002404047981 */ /* 0x000ee4000c1e1b00 */
[----:B---3--:R-:W0:Y:S02]  /*4900*/  F2I.S64.F64.TRUNC R2, R4 ;  /* 0x0000000400027311 */ /* 0x008e24000030d900 */
[----:B0-----:R-:W-:Y:S01]  /*4910*/  PRMT R0, R2, 0x7610, R0 ;  /* 0x0000761002007816 */ /* 0x001fe20000000000 */
[----:B------:R-:W-:Y:S06]  /*4920*/  BRA `(.L_x_49246) ;  /* 0x0000000800647947 */ /* 0x000fec0003800000 */
.L_x_49254:
[----:B------:R-:W-:-:S09]  /*4930*/  UISETP.NE.AND UP0, UPT, UR4, 0xf, UPT ;  /* 0x0000000f0400788c */ /* 0x000fd2000bf05270 */
[----:B------:R-:W-:Y:S05]  /*4940*/  BRA.U !UP0, `(.L_x_49256) ;  /* 0x00000001089c7547 */ /* 0x000fea000b800000 */
[----:B------:R-:W-:-:S09]  /*4950*/  UISETP.NE.AND UP0, UPT, UR4, 0x17, UPT ;  /* 0x000000170400788c */ /* 0x000fd2000bf05270 */
[----:B------:R-:W-:Y:S05]  /*4960*/  BRA.U !UP0, `(.L_x_49257) ;  /* 0x00000001085c7547 */ /* 0x000fea000b800000 */
[----:B------:R-:W-:-:S09]  /*4970*/  UISETP.NE.AND UP0, UPT, UR4, 0x18, UPT ;  /* 0x000000180400788c */ /* 0x000fd2000bf05270 */
[----:B------:R-:W-:Y:S05]  /*4980*/  BRA.U UP0, `(.L_x_49245) ;  /* 0x0000000500f87547 */ /* 0x000fea000b800000 */
[----:B------:R-:W2:Y:S01]  /*4990*/  LDG.E.U8 R0, desc[UR36][R4.64] ;  /* 0x0000002404007981 */ /* 0x000ea2000c1e1100 */
[----:B---3--:R-:W-:Y:S01]  /*49a0*/  MOV R6, 0x1f ;  /* 0x0000001f00067802 */ /* 0x008fe20000000f00 */
        /* <DEDUP_REMOVED lines=19> */
.L_x_49257:
        /* <DEDUP_REMOVED lines=14> */
.L_x_49256:
[----:B---3--:R-:W2:Y:S02]  /*4bc0*/  LDG.E.U16 R2, desc[UR36][R4.64] ;  /* 0x0000002404027981 */ /* 0x008ea4000c1e1500 */
[----:B--2---:R-:W-:-:S06]  /*4bd0*/  IMAD.U32 R2, R2, 0x10000, RZ ;  /* 0x0001000002027824 */ /* 0x004fcc00078e00ff */
[----:B------:R-:W0:Y:S02]  /*4be0*/  F2I.S64.TRUNC R2, R2 ;  /* 0x0000000200027311 */ /* 0x000e24000020d900 */
[----:B0-----:R-:W-:Y:S01]  /*4bf0*/  PRMT R0, R2, 0x7610, R0 ;  /* 0x0000761002007816 */ /* 0x001fe20000000000 */
[----:B------:R-:W-:Y:S06]  /*4c00*/  BRA `(.L_x_49246) ;  /* 0x0000000400ac7947 */ /* 0x000fec0003800000 */
.L_x_49253:
        /* <DEDUP_REMOVED lines=10> */
.L_x_49260:
        /* <DEDUP_REMOVED lines=21> */
.L_x_49264:
[----:B------:R-:W-:Y:S05]  /*4e00*/  BSYNC.RECONVERGENT B1 ;  /* 0x0000000000017941 */ /* 0x000fea0003800200 */
.L_x_49263:
[----:B------:R-:W-:Y:S01]  /*4e10*/  IMAD.SHL.U32 R0, R0, 0x100000, RZ ;  /* 0x0010000000007824 */ /* 0x000fe200078e00ff */
[----:B------:R-:W-:-:S04]  /*4e20*/  LEA R2, R2, 0x3b800000, 0x17 ;  /* 0x3b80000002027811 */ /* 0x000fc800078eb8ff */
[----:B------:R-:W-:-:S07]  /*4e30*/  LOP3.LUT R2, R2, R0, R7, 0xfe, !PT ;  /* 0x0000000002027212 */ /* 0x000fce00078efe07 */
.L_x_49262:
[----:B------:R-:W-:Y:S05]  /*4e40*/  BSYNC.RECONVERGENT B0 ;  /* 0x0000000000007941 */ /* 0x000fea0003800200 */
.L_x_49261:
[----:B------:R-:W0:Y:S02]  /*4e50*/  F2I.S64.TRUNC R2, R2 ;  /* 0x0000000200027311 */ /* 0x000e24000020d900 */
[----:B0-----:R-:W-:Y:S01]  /*4e60*/  PRMT R0, R2, 0x7610, R0 ;  /* 0x0000761002007816 */ /* 0x001fe20000000000 */
[----:B------:R-:W-:Y:S06]  /*4e70*/  BRA `(.L_x_49246) ;  /* 0x0000000400107947 */ /* 0x000fec0003800000 */
.L_x_49259:
        /* <DEDUP_REMOVED lines=21> */
.L_x_49268:
[----:B------:R-:W-:Y:S05]  /*4fd0*/  BSYNC.RECONVERGENT B1 ;  /* 0x0000000000017941 */ /* 0x000fea0003800200 */
.L_x_49267:
[----:B------:R-:W-:Y:S02]  /*4fe0*/  SHF.L.U32 R0, R0, 0x15, RZ ;  /* 0x0000001500007819 */ /* 0x000fe400000006ff */
[----:B------:R-:W-:-:S04]  /*4ff0*/  LEA R2, R2, 0x37800000, 0x17 ;  /* 0x3780000002027811 */ /* 0x000fc800078eb8ff */
[----:B------:R-:W-:-:S07]  /*5000*/  LOP3.LUT R2, R2, R0, R7, 0xfe, !PT ;  /* 0x0000000002027212 */ /* 0x000fce00078efe07 */
.L_x_49266:
[----:B------:R-:W-:Y:S05]  /*5010*/  BSYNC.RECONVERGENT B0 ;  /* 0x0000000000007941 */ /* 0x000fea0003800200 */
.L_x_49265:
[----:B------:R-:W0:Y:S02]  /*5020*/  F2I.S64.TRUNC R2, R2 ;  /* 0x0000000200027311 */ /* 0x000e24000020d900 */
[----:B0-----:R-:W-:Y:S01]  /*5030*/  PRMT R0, R2, 0x7610, R0 ;  /* 0x0000761002007816 */ /* 0x001fe20000000000 */
[----:B------:R-:W-:Y:S06]  /*5040*/  BRA `(.L_x_49246) ;  /* 0x00000000009c7947 */ /* 0x000fec0003800000 */
.L_x_49258:
        /* <DEDUP_REMOVED lines=14> */
.L_x_49272:
[----:B------:R-:W-:Y:S05]  /*5130*/  BSYNC.RECONVERGENT B0 ;  /* 0x0000000000007941 */ /* 0x000fea0003800200 */
.L_x_49271:
[----:B------:R-:W0:Y:S02]  /*5140*/  F2I.S64.TRUNC R2, R2 ;  /* 0x0000000200027311 */ /* 0x000e24000020d900 */
[----:B0-----:R-:W-:Y:S01]  /*5150*/  PRMT R0, R2, 0x7610, R0 ;  /* 0x0000761002007816 */ /* 0x001fe20000000000 */
[----:B------:R-:W-:Y:S06]  /*5160*/  BRA `(.L_x_49246) ;  /* 0x0000000000547947 */ /* 0x000fec0003800000 */
.L_x_49245:
        /* <DEDUP_REMOVED lines=16> */
.L_x_49273:
[----:B------:R-:W-:Y:S01]  /*5270*/  PRMT R0, RZ, 0x7610, R0 ;  /* 0x00007610ff007816 */ /* 0x000fe20000000000 */
[----:B------:R-:W-:Y:S06]  /*5280*/  BRA `(.L_x_49246) ;  /* 0x00000000000c7947 */ /* 0x000fec0003800000 */
.L_x_49270:
[----:B------:R1:W5:Y:S01]  /*5290*/  LDG.E.U8 R0, desc[UR36][R4.64] ;  /* 0x0000002404007981 */ /* 0x000362000c1e1100 */
[----:B------:R-:W-:Y:S05]  /*52a0*/  BRA `(.L_x_49246) ;  /* 0x0000000000047947 */ /* 0x000fea0003800000 */
.L_x_49269:
[----:B------:R2:W5:Y:S02]  /*52b0*/  LDG.E.U8 R0, desc[UR36][R4.64] ;  /* 0x0000002404007981 */ /* 0x000564000c1e1100 */
.L_x_49246:
[----:B-----5:R-:W-:Y:S01]  /*52c0*/  LOP3.LUT P0, R0, R0, 0xff, RZ, 0xc0, !PT ;  /* 0x000000ff00007812 */ /* 0x020fe2000780c0ff */
[----:B------:R-:W-:Y:S01]  /*52d0*/  BSSY.RECONVERGENT B0, `(.L_x_49274) ;  /* 0x0000007000007945 */ /* 0x000fe20003800200 */
[----:B012-4-:R-:W-:-:S11]  /*52e0*/  IMAD.MOV.U32 R5, RZ, RZ, 0xff ;  /* 0x000000ffff057424 */ /* 0x017fd600078e00ff */
[----:B------:R-:W-:Y:S05]  /*52f0*/  @!P0 BRA `(.L_x_49275) ;  /* 0x0000000000108947 */ /* 0x000fea0003800000 */
[----:B------:R-:W-:Y:S01]  /*5300*/  IMAD.MOV.U32 R5, RZ, RZ, R0 ;  /* 0x000000ffff057224 */ /* 0x000fe200078e0000 */
[----:B------:R-:W-:Y:S02]  /*5310*/  MOV R4, UR43 ;  /* 0x0000002b00047c02 */ /* 0x000fe40008000f00 */
[----:B---3--:R-:W-:-:S07]  /*5320*/  MOV R6, 0x5340 ;  /* 0x0000534000067802 */ /* 0x008fce0000000f00 */
[----:B------:R-:W-:Y:S05]  /*5330*/  CALL.REL.NOINC `($__internal_102_$__cuda_sm20_rem_u16) ;  /* 0x0000006c00787944 */ /* 0x000fea0003c00000 */
.L_x_49275:
[----:B------:R-:W-:Y:S05]  /*5340*/  BSYNC.RECONVERGENT B0 ;  /* 0x0000000000007941 */ /* 0x000fea0003800200 */
.L_x_49274:
        /* <DEDUP_REMOVED lines=17> */
.L_x_49280:
[----:B------:R0:W-:Y:S01]  /*5460*/  STG.E.U8 desc[UR36][R2.64], R5 ;  /* 0x0000000502007986 */ /* 0x0001e2000c101124 */
[----:B------:R-:W-:Y:S05]  /*5470*/  BRA `(.L_x_49282) ;  /* 0x0000000c001c7947 */ /* 0x000fea0003800000 */
.L_x_49279:
        /* <DEDUP_REMOVED lines=10> */
.L_x_49284:
[----:B------:R-:W-:-:S05]  /*5520*/  LOP3.LUT R5, R5, 0xffff, RZ, 0xc0, !PT ;  /* 0x0000ffff05057812 */ /* 0x000fca00078ec0ff */
[----:B------:R0:W-:Y:S01]  /*5530*/  STG.E desc[UR36][R2.64], R5 ;  /* 0x0000000502007986 */ /* 0x0001e2000c101924 */
[----:B------:R-:W-:Y:S05]  /*5540*/  BRA `(.L_x_49282) ;  /* 0x0000000800e87947 */ /* 0x000fea0003800000 */
.L_x_49283:
[----:B------:R0:W-:Y:S01]  /*5550*/  STG.E.U16 desc[UR36][R2.64], R5 ;  /* 0x0000000502007986 */ /* 0x0001e2000c101524 */
[----:B------:R-:W-:Y:S05]  /*5560*/  BRA `(.L_x_49282) ;  /* 0x0000000800e07947 */ /* 0x000fea0003800000 */
.L_x_49278:
        /* <DEDUP_REMOVED lines=9> */
.L_x_49286:
[----:B------:R-:W0:Y:S02]  /*5600*/  I2F.U16 R0, R5 ;  /* 0x0000000500007306 */ /* 0x000e240000101000 */
[----:B0-----:R-:W-:-:S05]  /*5610*/  F2FP.F16.F32.PACK_AB R0, RZ, R0 ;  /* 0x00000000ff00723e */ /* 0x001fca00000000ff */
[----:B------:R0:W-:Y:S01]  /*5620*/  STG.E.U16 desc[UR36][R2.64], R0 ;  /* 0x0000000002007986 */ /* 0x0001e2000c101524 */
[----:B------:R-:W-:Y:S05]  /*5630*/  BRA `(.L_x_49282) ;  /* 0x0000000800ac7947 */ /* 0x000fea0003800000 */
.L_x_49285:
        /* <DEDUP_REMOVED lines=8> */
[----:B0-----:R0:W-:Y:S01]  /*56c0*/  STG.E.64 desc[UR36][R2.64], R6 ;  /* 0x0000000602007986 */ /* 0x0011e2000c101b24 */
[----:B------:R-:W-:Y:S05]  /*56d0*/  BRA `(.L_x_49282) ;  /* 0x0000000800847947 */ /* 0x000fea0003800000 */
.L_x_49288:
[----:B------:R-:W0:Y:S02]  /*56e0*/  I2F.U16 R5, R5 ;  /* 0x0000000500057306 */ /* 0x000e240000101000 */
[----:B0-----:R-:W-:-:S04]  /*56f0*/  F2FP.F16.F32.PACK_AB R5, RZ, R5 ;  /* 0x00000005ff05723e */ /* 0x001fc800000000ff */
[----:B------:R-:W-:-:S05]  /*5700*/  PRMT R5, R5, 0x5410, RZ ;  /* 0x0000541005057816 */ /* 0x000fca00000000ff */
[----:B------:R0:W-:Y:S01]  /*5710*/  STG.E desc[UR36][R2.64], R5 ;  /* 0x0000000502007986 */ /* 0x0001e2000c101924 */
[----:B------:R-:W-:Y:S05]  /*5720*/  BRA `(.L_x_49282) ;  /* 0x0000000800707947 */ /* 0x000fea0003800000 */
.L_x_49287:
[----:B------:R-:W0:Y:S02]  /*5730*/  I2F.F64.U16 R4, R5 ;  /* 0x0000000500047312 */ /* 0x000e240000101800 */
[----:B0-----:R0:W-:Y:S01]  /*5740*/  STG.E.64 desc[UR36][R2.64], R4 ;  /* 0x0000000402007986 */ /* 0x0011e2000c101b24 */
[----:B------:R-:W-:Y:S05]  /*5750*/  BRA `(.L_x_49282) ;  /* 0x0000000800647947 */ /* 0x000fea0003800000 */
.L_x_49277:
        /* <DEDUP_REMOVED lines=12> */
.L_x_49292:
        /* <DEDUP_REMOVED lines=17> */
.L_x_49294:
[----:B------:R-:W-:Y:S05]  /*5930*/  BSYNC.RECONVERGENT B0 ;  /* 0x0000000000007941 */ /* 0x000fea0003800200 */
.L_x_49293:
[----:B------:R0:W-:Y:S01]  /*5940*/  STG.E.U8 desc[UR36][R2.64], R0 ;  /* 0x0000000002007986 */ /* 0x0001e2000c101124 */
[----:B------:R-:W-:Y:S05]  /*5950*/  BRA `(.L_x_49282) ;  /* 0x0000000400e47947 */ /* 0x000fea0003800000 */
.L_x_49291:
        /* <DEDUP_REMOVED lines=17> */
.L_x_49296:
[----:B------:R-:W-:Y:S05]  /*5a70*/  BSYNC.RECONVERGENT B0 ;  /* 0x0000000000007941 */ /* 0x000fea0003800200 */
.L_x_49295:
[----:B------:R0:W-:Y:S01]  /*5a80*/  STG.E.U8 desc[UR36][R2.64], R0 ;  /* 0x0000000002007986 */ /* 0x0001e2000c101124 */
[----:B------:R-:W-:Y:S05]  /*5a90*/  BRA `(.L_x_49282) ;  /* 0x0000000400947947 */ /* 0x000fea0003800000 */
.L_x_49290:
        /* <DEDUP_REMOVED lines=22> */
.L_x_49298:
[----:B------:R-:W-:Y:S01]  /*5c00*/  LOP3.LUT R4, R5, 0xffff, RZ, 0xc0, !PT ;  /* 0x0000ffff05047812 */ /* 0x000fe200078ec0ff */
[----:B------:R-:W-:-:S05]  /*5c10*/  HFMA2 R5, -RZ, RZ, 0, 0 ;  /* 0x00000000ff057431 */ /* 0x000fca00000001ff */
[----:B------:R0:W-:Y:S01]  /*5c20*/  STG.E.64 desc[UR36][R2.64], R4 ;  /* 0x0000000402007986 */ /* 0x0001e2000c101b24 */
[----:B------:R-:W-:Y:S05]  /*5c30*/  BRA `(.L_x_49282) ;  /* 0x00000004002c7947 */ /* 0x000fea0003800000 */
.L_x_49297:
[----:B------:R-:W-:-:S05]  /*5c40*/  LOP3.LUT R5, R5, 0xffff, RZ, 0xc0, !PT ;  /* 0x0000ffff05057812 */ /* 0x000fca00078ec0ff */
[----:B------:R0:W-:Y:S01]  /*5c50*/  STG.E desc[UR36][R2.64], R5 ;  /* 0x0000000502007986 */ /* 0x0001e2000c101924 */
[----:B------:R-:W-:Y:S05]  /*5c60*/  BRA `(.L_x_49282) ;  /* 0x0000000400207947 */ /* 0x000fea0003800000 */
.L_x_49289:
        /* <DEDUP_REMOVED lines=11> */
.L_x_49300:
[----:B------:R-:W-:Y:S01]  /*5d20*/  CS2R R6, SRZ ;  /* 0x0000000000067805 */ /* 0x000fe2000001ff00 */
[----:B------:R-:W0:Y:S04]  /*5d30*/  I2F.F64.U16 R4, R5 ;  /* 0x0000000500047312 */ /* 0x000e280000101800 */
[----:B0-----:R4:W-:Y:S01]  /*5d40*/  STG.E.128 desc[UR36][R2.64], R4 ;  /* 0x0000000402007986 */ /* 0x0019e2000c101d24 */
[----:B------:R-:W-:Y:S05]  /*5d50*/  BRA `(.L_x_49282) ;  /* 0x0000000000e47947 */ /* 0x000fea0003800000 */
.L_x_49299:
[----:B------:R-:W-:-:S09]  /*5d60*/  UISETP.NE.AND UP0, UPT, UR4, 0xf, UPT ;  /* 0x0000000f0400788c */ /* 0x000fd2000bf05270 */
[----:B------:R-:W-:Y:S05]  /*5d70*/  BRA.U !UP0, `(.L_x_49301) ;  /* 0x0000000108d07547 */ /* 0x000fea000b800000 */
[----:B------:R-:W-:-:S09]  /*5d80*/  UISETP.NE.AND UP0, UPT, UR4, 0x17, UPT ;  /* 0x000000170400788c */ /* 0x000fd2000bf05270 */
[----:B------:R-:W-:Y:S05]  /*5d90*/  BRA.U !UP0, `(.L_x_49302) ;  /* 0x0000000108847547 */ /* 0x000fea000b800000 */
[----:B------:R-:W-:-:S09]  /*5da0*/  UISETP.NE.AND UP0, UPT, UR4, 0x18, UPT ;  /* 0x000000180400788c */ /* 0x000fd2000bf05270 */
[----:B------:R-:W-:Y:S05]  /*5db0*/  BRA.U !UP0, `(.L_x_49303) ;  /* 0x0000000108447547 */ /* 0x000fea000b800000 */
.L_x_49281:
        /* <DEDUP_REMOVED lines=16> */
.L_x_49304:
[----:B------:R-:W-:Y:S05]  /*5ec0*/  BRA `(.L_x_49282) ;  /* 0x0000000000887947 */ /* 0x000fea0003800000 */
.L_x_49303:
        /* <DEDUP_REMOVED lines=11> */
.L_x_49306:
[----:B------:R-:W-:Y:S05]  /*5f80*/  BSYNC.RECONVERGENT B0 ;  /* 0x0000000000007941 */ /* 0x000fea0003800200 */
.L_x_49305:
[----:B------:R3:W-:Y:S01]  /*5f90*/  STG.E.U8 desc[UR36][R2.64], R7 ;  /* 0x0000000702007986 */ /* 0x0007e2000c101124 */
[----:B------:R-:W-:Y:S05]  /*5fa0*/  BRA `(.L_x_49282) ;  /* 0x0000000000507947 */ /* 0x000fea0003800000 */
.L_x_49302:
        /* <DEDUP_REMOVED lines=12> */
.L_x_49307:
[----:B------:R-:W-:Y:S01]  /*6070*/  IMAD.MOV.U32 R5, RZ, RZ, 0x7f ;  /* 0x0000007fff057424 */ /* 0x000fe200078e00ff */
[----:B------:R-:W-:-:S04]  /*6080*/  ISETP.GT.U32.AND P0, PT, R7, 0x7f800000, PT ;  /* 0x7f8000000700780c */ /* 0x000fc80003f04070 */
[----:B------:R-:W-:-:S05]  /*6090*/  SEL R5, R5, 0x7c, P0 ;  /* 0x0000007c05057807 */ /* 0x000fca0000000000 */
[----:B------:R2:W-:Y:S01]  /*60a0*/  STG.E.U8 desc[UR36][R2.64], R5 ;  /* 0x0000000502007986 */ /* 0x0005e2000c101124 */
[----:B------:R-:W-:Y:S05]  /*60b0*/  BRA `(.L_x_49282) ;  /* 0x00000000000c7947 */ /* 0x000fea0003800000 */
.L_x_49301:
[----:B------:R-:W0:Y:S02]  /*60c0*/  I2F.U16 R0, R5 ;  /* 0x0000000500007306 */ /* 0x000e240000101000 */
[----:B0-----:R-:W-:-:S05]  /*60d0*/  F2FP.BF16.F32.PACK_AB R0, RZ, R0 ;  /* 0x00000000ff00723e */ /* 0x001fca00000010ff */
[----:B------:R0:W-:Y:S02]  /*60e0*/  STG.E.U16 desc[UR36][R2.64], R0 ;  /* 0x0000000002007986 */ /* 0x0001e4000c101524 */
.L_x_49282:
[----:B------:R-:W-:Y:S05]  /*60f0*/  BSYNC.RECONVERGENT B6 ;  /* 0x0000000000067941 */ /* 0x000fea0003800200 */
.L_x_49276:
[----:B------:R-:W-:-:S07]  /*6100*/  IADD3 R17, PT, PT, R17, 0x80, RZ ;  /* 0x0000008011117810 */ /* 0x000fce0007ffe0ff */
.L_x_49239:
[----:B------:R-:W-:Y:S05]  /*6110*/  BSYNC.RECONVERGENT B7 ;  /* 0x0000000000077941 */ /* 0x000fea0003800200 */
.L_x_49238:
        /* <DEDUP_REMOVED lines=307> */
.L_x_49310:
        /* <DEDUP_REMOVED lines=16> */
.L_x_49314:
[----:B------:R0:W5:Y:S01]  /*7550*/  LDG.E.U8 R0, desc[UR36][R4.64] ;  /* 0x0000002404007981 */ /* 0x000162000c1e1100 */
[----:B------:R-:W-:Y:S05]  /*7560*/  BRA `(.L_x_49316) ;  /* 0x0000000c005c7947 */ /* 0x000fea0003800000 */
.L_x_49313:
        /* <DEDUP_REMOVED lines=8> */
.L_x_49318:
[----:B------:R4:W5:Y:S01]  /*75f0*/  LDG.E.U8 R0, desc[UR36][R4.64] ;  /* 0x0000002404007981 */ /* 0x000962000c1e1100 */
[----:B------:R-:W-:Y:S05]  /*7600*/  BRA `(.L_x_49316) ;  /* 0x0000000c00347947 */ /* 0x000fea0003800000 */
.L_x_49317:
[----:B------:R2:W5:Y:S01]  /*7610*/  LDG.E.U16 R0, desc[UR36][R4.64] ;  /* 0x0000002404007981 */ /* 0x000562000c1e1500 */
[----:B------:R-:W-:Y:S05]  /*7620*/  BRA `(.L_x_49316) ;  /* 0x0000000c002c7947 */ /* 0x000fea0003800000 */
.L_x_49312:
        /* <DEDUP_REMOVED lines=10> */
.L_x_49320:
[----:B---3--:R-:W2:Y:S02]  /*76d0*/  LDG.E.U16 R2, desc[UR36][R4.64] ;  /* 0x0000002404027981 */ /* 0x008ea4000c1e1500 */
[----:B--2---:R-:W-:-:S06]  /*76e0*/  HADD2.F32 R2, -RZ, R2.H0_H0 ;  /* 0x20000002ff027230 */ /* 0x004fcc0000004100 */
[----:B------:R-:W0:Y:S02]  /*76f0*/  F2I.S64.TRUNC R2, R2 ;  /* 0x0000000200027311 */ /* 0x000e24000020d900 */
[----:B0-----:R-:W-:Y:S01]  /*7700*/  PRMT R0, R2, 0x7610, R0 ;  /* 0x0000761002007816 */ /* 0x001fe20000000000 */
[----:B------:R-:W-:Y:S06]  /*7710*/  BRA `(.L_x_49316) ;  /* 0x0000000800f07947 */ /* 0x000fec0003800000 */
.L_x_49319:
        /* <DEDUP_REMOVED lines=10> */
.L_x_49322:
[----:B------:R-:W3:Y:S02]  /*77c0*/  LDG.E.U16 R4, desc[UR36][R4.64] ;  /* 0x0000002404047981 */ /* 0x000ee4000c1e1500 */
[----:B---3--:R-:W-:-:S06]  /*77d0*/  HADD2.F32 R2, -RZ, R4.H0_H0 ;  /* 0x20000004ff027230 */ /* 0x008fcc0000004100 */
[----:B------:R-:W0:Y:S02]  /*77e0*/  F2I.S64.TRUNC R2, R2 ;  /* 0x0000000200027311 */ /* 0x000e24000020d900 */
[----:B0-----:R-:W-:Y:S01]  /*77f0*/  PRMT R0, R2, 0x7610, R0 ;  /* 0x0000761002007816 */ /* 0x001fe20000000000 */
[----:B------:R-:W-:Y:S06]  /*7800*/  BRA `(.L_x_49316) ;  /* 0x0000000800b47947 */ /* 0x000fec0003800000 */
.L_x_49321:
[----:B---3--:R-:W2:Y:S02]  /*7810*/  LDG.E.64 R2, desc[UR36][R4.64] ;  /* 0x0000002404027981 */ /* 0x008ea4000c1e1b00 */
[----:B--2---:R-:W0:Y:S02]  /*7820*/  F2I.S64.F64.TRUNC R2, R2 ;  /* 0x0000000200027311 */ /* 0x004e24000030d900 */
[----:B0-----:R-:W-:Y:S01]  /*7830*/  PRMT R0, R2, 0x7610, R0 ;  /* 0x0000761002007816 */ /* 0x001fe20000000000 */
[----:B------:R-:W-:Y:S06]  /*7840*/  BRA `(.L_x_49316) ;  /* 0x0000000800a47947 */ /* 0x000fec0003800000 */
.L_x_49311:
        /* <DEDUP_REMOVED lines=12> */
.L_x_49325:
[----:B------:R-:W3:Y:S02]  /*7910*/  LDG.E.64 R4, desc[UR36][R4.64] ;  /* 0x0000002404047981 */ /* 0x000ee4000c1e1b00 */
[----:B---3--:R-:W0:Y:S02]  /*7920*/  F2I.S64.F64.TRUNC R2, R4 ;  /* 0x0000000400027311 */ /* 0x008e24000030d900 */
[----:B0-----:R-:W-:Y:S01]  /*7930*/  PRMT R0, R2, 0x7610, R0 ;  /* 0x0000761002007816 */ /* 0x001fe20000000000 */
[----:B------:R-:W-:Y:S06]  /*7940*/  BRA `(.L_x_49316) ;  /* 0x0000000800647947 */ /* 0x000fec0003800000 */
.L_x_49324:
[----:B------:R-:W-:-:S09]  /*7950*/  UISETP.NE.AND UP0, UPT, UR4, 0xf, UPT ;  /* 0x0000000f0400788c */ /* 0x000fd2000bf05270 */
[----:B------:R-:W-:Y:S05]  /*7960*/  BRA.U !UP0, `(.L_x_49326) ;  /* 0x00000001089c7547 */ /* 0x000fea000b800000 */
[----:B------:R-:W-:-:S09]  /*7970*/  UISETP.NE.AND UP0, UPT, UR4, 0x17, UPT ;  /* 0x000000170400788c */ /* 0x000fd2000bf05270 */
[----:B------:R-:W-:Y:S05]  /*7980*/  BRA.U !UP0, `(.L_x_49327) ;  /* 0x00000001085c7547 */ /* 0x000fea000b800000 */
[----:B------:R-:W-:-:S09]  /*7990*/  UISETP.NE.AND UP0, UPT, UR4, 0x18, UPT ;  /* 0x000000180400788c */ /* 0x000fd2000bf05270 */
[----:B------:R-:W-:Y:S05]  /*79a0*/  BRA.U UP0, `(.L_x_49315) ;  /* 0x0000000500f87547 */ /* 0x000fea000b800000 */
[----:B------:R-:W2:Y:S01]  /*79b0*/  LDG.E.U8 R0, desc[UR36][R4.64] ;  /* 0x0000002404007981 */ /* 0x000ea2000c1e1100 */
[----:B---3--:R-:W-:Y:S01]  /*79c0*/  IMAD.MOV.U32 R6, RZ, RZ, 0x1f ;  /* 0x0000001fff067424 */ /* 0x008fe200078e00ff */
        /* <DEDUP_REMOVED lines=19> */
.L_x_49327:
        /* <DEDUP_REMOVED lines=14> */
.L_x_49326:
[----:B---3--:R-:W2:Y:S02]  /*7be0*/  LDG.E.U16 R2, desc[UR36][R4.64] ;  /* 0x0000002404027981 */ /* 0x008ea4000c1e1500 */
[----:B--2---:R-:W-:-:S06]  /*7bf0*/  SHF.L.U32 R2, R2, 0x10, RZ ;  /* 0x0000001002027819 */ /* 0x004fcc00000006ff */
[----:B------:R-:W0:Y:S02]  /*7c00*/  F2I.S64.TRUNC R2, R2 ;  /* 0x0000000200027311 */ /* 0x000e24000020d900 */
[----:B0-----:R-:W-:Y:S01]  /*7c10*/  PRMT R0, R2, 0x7610, R0 ;  /* 0x0000761002007816 */ /* 0x001fe20000000000 */
[----:B------:R-:W-:Y:S06]  /*7c20*/  BRA `(.L_x_49316) ;  /* 0x0000000400ac7947 */ /* 0x000fec0003800000 */
.L_x_49323:
        /* <DEDUP_REMOVED lines=10> */
.L_x_49330:
        /* <DEDUP_REMOVED lines=21> */
.L_x_49334:
[----:B------:R-:W-:Y:S05]  /*7e20*/  BSYNC.RECONVERGENT B1 ;  /* 0x0000000000017941 */ /* 0x000fea0003800200 */
.L_x_49333:
[----:B------:R-:W-:Y:S01]  /*7e30*/  IMAD.SHL.U32 R0, R0, 0x100000, RZ ;  /* 0x0010000000007824 */ /* 0x000fe200078e00ff */
[----:B------:R-:W-:-:S04]  /*7e40*/  LEA R2, R2, 0x3b800000, 0x17 ;  /* 0x3b80000002027811 */ /* 0x000fc800078eb8ff */
[----:B------:R-:W-:-:S07]  /*7e50*/  LOP3.LUT R2, R2, R0, R7, 0xfe, !PT ;  /* 0x0000000002027212 */ /* 0x000fce00078efe07 */
.L_x_49332:
[----:B------:R-:W-:Y:S05]  /*7e60*/  BSYNC.RECONVERGENT B0 ;  /* 0x0000000000007941 */ /* 0x000fea0003800200 */
.L_x_49331:
[----:B------:R-:W0:Y:S02]  /*7e70*/  F2I.S64.TRUNC R2, R2 ;  /* 0x0000000200027311 */ /* 0x000e24000020d900 */
[----:B0-----:R-:W-:Y:S01]  /*7e80*/  PRMT R0, R2, 0x7610, R0 ;  /* 0x0000761002007816 */ /* 0x001fe20000000000 */
[----:B------:R-:W-:Y:S06]  /*7e90*/  BRA `(.L_x_49316) ;  /* 0x0000000400107947 */ /* 0x000fec0003800000 */
.L_x_49329:
        /* <DEDUP_REMOVED lines=21> */
.L_x_49338:
[----:B------:R-:W-:Y:S05]  /*7ff0*/  BSYNC.RECONVERGENT B1 ;  /* 0x0000000000017941 */ /* 0x000fea0003800200 */
.L_x_49337:
[----:B------:R-:W-:Y:S01]  /*8000*/  IMAD.SHL.U32 R0, R0, 0x200000, RZ ;  /* 0x0020000000007824 */ /* 0x000fe200078e00ff */
[----:B------:R-:W-:-:S04]  /*8010*/  LEA R2, R2, 0x37800000, 0x17 ;  /* 0x3780000002027811 */ /* 0x000fc800078eb8ff */
[----:B------:R-:W-:-:S07]  /*8020*/  LOP3.LUT R2, R2, R0, R7, 0xfe, !PT ;  /* 0x0000000002027212 */ /* 0x000fce00078efe07 */
.L_x_49336:
[----:B------:R-:W-:Y:S05]  /*8030*/  BSYNC.RECONVERGENT B0 ;  /* 0x0000000000007941 */ /* 0x000fea0003800200 */
.L_x_49335:
[----:B------:R-:W0:Y:S02]  /*8040*/  F2I.S64.TRUNC R2, R2 ;  /* 0x0000000200027311 */ /* 0x000e24000020d900 */
[----:B0-----:R-:W-:Y:S01]  /*8050*/  PRMT R0, R2, 0x7610, R0 ;  /* 0x0000761002007816 */ /* 0x001fe20000000000 */
[----:B------:R-:W-:Y:S06]  /*8060*/  BRA `(.L_x_49316) ;  /* 0x00000000009c7947 */ /* 0x000fec0003800000 */
.L_x_49328:
        /* <DEDUP_REMOVED lines=14> */
.L_x_49342:
[----:B------:R-:W-:Y:S05]  /*8150*/  BSYNC.RECONVERGENT B0 ;  /* 0x0000000000007941 */ /* 0x000fea0003800200 */
.L_x_49341:
[----:B------:R-:W0:Y:S02]  /*8160*/  F2I.S64.TRUNC R2, R2 ;  /* 0x0000000200027311 */ /* 0x000e24000020d900 */
[----:B0-----:R-:W-:Y:S01]  /*8170*/  PRMT R0, R2, 0x7610, R0 ;  /* 0x0000761002007816 */ /* 0x001fe20000000000 */
[----:B------:R-:W-:Y:S06]  /*8180*/  BRA `(.L_x_49316) ;  /* 0x0000000000547947 */ /* 0x000fec0003800000 */
.L_x_49315:
        /* <DEDUP_REMOVED lines=16> */
.L_x_49343:
[----:B------:R-:W-:Y:S01]  /*8290*/  PRMT R0, RZ, 0x7610, R0 ;  /* 0x00007610ff007816 */ /* 0x000fe20000000000 */
[----:B------:R-:W-:Y:S06]  /*82a0*/  BRA `(.L_x_49316) ;  /* 0x00000000000c7947 */ /* 0x000fec0003800000 */
.L_x_49340:
[----:B------:R0:W5:Y:S01]  /*82b0*/  LDG.E.U8 R0, desc[UR36][R4.64] ;  /* 0x0000002404007981 */ /* 0x000162000c1e1100 */
[----:B------:R-:W-:Y:S05]  /*82c0*/  BRA `(.L_x_49316) ;  /* 0x0000000000047947 */ /* 0x000fea0003800000 */
.L_x_49339:
[----:B------:R0:W5:Y:S02]  /*82d0*/  LDG.E.U8 R0, desc[UR36][R4.64] ;  /* 0x0000002404007981 */ /* 0x000164000c1e1100 */
.L_x_49316:
[----:B-----5:R-:W-:Y:S01]  /*82e0*/  LOP3.LUT P0, R0, R0, 0xff, RZ, 0xc0, !PT ;  /* 0x000000ff00007812 */ /* 0x020fe2000780c0ff */
[----:B------:R-:W-:Y:S01]  /*82f0*/  BSSY.RECONVERGENT B0, `(.L_x_49344) ;  /* 0x0000007000007945 */ /* 0x000fe20003800200 */
[----:B012-4-:R-:W-:-:S11]  /*8300*/  IMAD.MOV.U32 R5, RZ, RZ, 0xff ;  /* 0x000000ffff057424 */ /* 0x017fd600078e00ff */
[----:B------:R-:W-:Y:S05]  /*8310*/  @!P0 BRA `(.L_x_49345) ;  /* 0x0000000000108947 */ /* 0x000fea0003800000 */
[----:B------:R-:W-:Y:S01]  /*8320*/  MOV R5, R0 ;  /* 0x0000000000057202 */ /* 0x000fe20000000f00 */
[----:B------:R-:W-:Y:S01]  /*8330*/  IMAD.U32 R4, RZ, RZ, UR43 ;  /* 0x0000002bff047e24 */ /* 0x000fe2000f8e00ff */
[----:B---3--:R-:W-:-:S07]  /*8340*/  MOV R6, 0x8360 ;  /* 0x0000836000067802 */ /* 0x008fce0000000f00 */
[----:B------:R-:W-:Y:S05]  /*8350*/  CALL.REL.NOINC `($__internal_102_$__cuda_sm20_rem_u16) ;  /* 0x0000003c00707944 */ /* 0x000fea0003c00000 */
.L_x_49345:
[----:B------:R-:W-:Y:S05]  /*8360*/  BSYNC.RECONVERGENT B0 ;  /* 0x0000000000007941 */ /* 0x000fea0003800200 */
.L_x_49344:
        /* <DEDUP_REMOVED lines=17> */
.L_x_49350:
[----:B------:R4:W-:Y:S01]  /*8480*/  STG.E.U8 desc[UR36][R2.64], R5 ;  /* 0x0000000502007986 */ /* 0x0009e2000c101124 */
[----:B------:R-:W-:Y:S05]  /*8490*/  BRA `(.L_x_49352) ;  /* 0x0000000c001c7947 */ /* 0x000fea0003800000 */
.L_x_49349:
        /* <DEDUP_REMOVED lines=10> */
.L_x_49354:
[----:B------:R-:W-:-:S05]  /*8540*/  LOP3.LUT R5, R5, 0xffff, RZ, 0xc0, !PT ;  /* 0x0000ffff05057812 */ /* 0x000fca00078ec0ff */
[----:B------:R2:W-:Y:S01]  /*8550*/  STG.E desc[UR36][R2.64], R5 ;  /* 0x0000000502007986 */ /* 0x0005e2000c101924 */
[----:B------:R-:W-:Y:S05]  /*8560*/  BRA `(.L_x_49352) ;  /* 0x0000000800e87947 */ /* 0x000fea0003800000 */
.L_x_49353:
[----:B------:R0:W-:Y:S01]  /*8570*/  STG.E.U16 desc[UR36][R2.64], R5 ;  /* 0x0000000502007986 */ /* 0x0001e2000c101524 */
[----:B------:R-:W-:Y:S05]  /*8580*/  BRA `(.L_x_49352) ;  /* 0x0000000800e07947 */ /* 0x000fea0003800000 */
.L_x_49348:
        /* <DEDUP_REMOVED lines=9> */
.L_x_49356:
[----:B------:R-:W0:Y:S02]  /*8620*/  I2F.U16 R0, R5 ;  /* 0x0000000500007306 */ /* 0x000e240000101000 */
[----:B0-----:R-:W-:-:S05]  /*8630*/  F2FP.F16.F32.PACK_AB R0, RZ, R0 ;  /* 0x00000000ff00723e */ /* 0x001fca00000000ff */
[----:B------:R0:W-:Y:S01]  /*8640*/  STG.E.U16 desc[UR36][R2.64], R0 ;  /* 0x0000000002007986 */ /* 0x0001e2000c101524 */
[----:B------:R-:W-:Y:S05]  /*8650*/  BRA `(.L_x_49352) ;  /* 0x0000000800ac7947 */ /* 0x000fea0003800000 */
.L_x_49355:
        /* <DEDUP_REMOVED lines=10> */
.L_x_49358:
[----:B------:R-:W0:Y:S02]  /*8700*/  I2F.U16 R5, R5 ;  /* 0x0000000500057306 */ /* 0x000e240000101000 */
[----:B0-----:R-:W-:-:S04]  /*8710*/  F2FP.F16.F32.PACK_AB R5, RZ, R5 ;  /* 0x00000005ff05723e */ /* 0x001fc800000000ff */
[----:B------:R-:W-:-:S05]  /*8720*/  PRMT R5, R5, 0x5410, RZ ;  /* 0x0000541005057816 */ /* 0x000fca00000000ff */
[----:B------:R0:W-:Y:S01]  /*8730*/  STG.E desc[UR36][R2.64], R5 ;  /* 0x0000000502007986 */ /* 0x0001e2000c101924 */
[----:B------:R-:W-:Y:S05]  /*8740*/  BRA `(.L_x_49352) ;  /* 0x0000000800707947 */ /* 0x000fea0003800000 */
.L_x_49357:
[----:B------:R-:W0:Y:S02]  /*8750*/  I2F.F64.U16 R4, R5 ;  /* 0x0000000500047312 */ /* 0x000e240000101800 */
[----:B0-----:R0:W-:Y:S01]  /*8760*/  STG.E.64 desc[UR36][R2.64], R4 ;  /* 0x0000000402007986 */ /* 0x0011e2000c101b24 */
[----:B------:R-:W-:Y:S05]  /*8770*/  BRA `(.L_x_49352) ;  /* 0x0000000800647947 */ /* 0x000fea0003800000 */
.L_x_49347:
        /* <DEDUP_REMOVED lines=12> */
.L_x_49362:
        /* <DEDUP_REMOVED lines=17> */
.L_x_49364:
[----:B------:R-:W-:Y:S05]  /*8950*/  BSYNC.RECONVERGENT B0 ;  /* 0x0000000000007941 */ /* 0x000fea0003800200 */
.L_x_49363:
[----:B------:R0:W-:Y:S01]  /*8960*/  STG.E.U8 desc[UR36][R2.64], R0 ;  /* 0x0000000002007986 */ /* 0x0001e2000c101124 */
[----:B------:R-:W-:Y:S05]  /*8970*/  BRA `(.L_x_49352) ;  /* 0x0000000400e47947 */ /* 0x000fea0003800000 */
.L_x_49361:
        /* <DEDUP_REMOVED lines=17> */
.L_x_49366:
[----:B------:R-:W-:Y:S05]  /*8a90*/  BSYNC.RECONVERGENT B0 ;  /* 0x0000000000007941 */ /* 0x000fea0003800200 */
.L_x_49365:
[----:B------:R0:W-:Y:S01]  /*8aa0*/  STG.E.U8 desc[UR36][R2.64], R0 ;  /* 0x0000000002007986 */ /* 0x0001e2000c101124 */
[----:B------:R-:W-:Y:S05]  /*8ab0*/  BRA `(.L_x_49352) ;  /* 0x0000000400947947 */ /* 0x000fea0003800000 */
.L_x_49360:
        /* <DEDUP_REMOVED lines=22> */
.L_x_49368:
[----:B------:R-:W-:Y:S01]  /*8c20*/  LOP3.LUT R4, R5, 0xffff, RZ, 0xc0, !PT ;  /* 0x0000ffff05047812 */ /* 0x000fe200078ec0ff */
[----:B------:R-:W-:-:S05]  /*8c30*/  IMAD.MOV.U32 R5, RZ, RZ, RZ ;  /* 0x000000ffff057224 */ /* 0x000fca00078e00ff */
[----:B------:R0:W-:Y:S01]  /*8c40*/  STG.E.64 desc[UR36][R2.64], R4 ;  /* 0x0000000402007986 */ /* 0x0001e2000c101b24 */
[----:B------:R-:W-:Y:S05]  /*8c50*/  BRA `(.L_x_49352) ;  /* 0x00000004002c7947 */ /* 0x000fea0003800000 */
.L_x_49367:
[----:B------:R-:W-:-:S05]  /*8c60*/  LOP3.LUT R5, R5, 0xffff, RZ, 0xc0, !PT ;  /* 0x0000ffff05057812 */ /* 0x000fca00078ec0ff */
[----:B------:R0:W-:Y:S01]  /*8c70*/  STG.E desc[UR36][R2.64], R5 ;  /* 0x0000000502007986 */ /* 0x0001e2000c101924 */
[----:B------:R-:W-:Y:S05]  /*8c80*/  BRA `(.L_x_49352) ;  /* 0x0000000400207947 */ /* 0x000fea0003800000 */
.L_x_49359:
        /* <DEDUP_REMOVED lines=11> */
.L_x_49370:
[----:B------:R-:W-:Y:S01]  /*8d40*/  CS2R R6, SRZ ;  /* 0x0000000000067805 */ /* 0x000fe2000001ff00 */
[----:B------:R-:W0:Y:S04]  /*8d50*/  I2F.F64.U16 R4, R5 ;  /* 0x0000000500047312 */ /* 0x000e280000101800 */
[----:B0-----:R0:W-:Y:S01]  /*8d60*/  STG.E.128 desc[UR36][R2.64], R4 ;  /* 0x0000000402007986 */ /* 0x0011e2000c101d24 */
[----:B------:R-:W-:Y:S05]  /*8d70*/  BRA `(.L_x_49352) ;  /* 0x0000000000e47947 */ /* 0x000fea0003800000 */
.L_x_49369:
[----:B------:R-:W-:-:S09]  /*8d80*/  UISETP.NE.AND UP0, UPT, UR4, 0xf, UPT ;  /* 0x0000000f0400788c */ /* 0x000fd2000bf05270 */
[----:B------:R-:W-:Y:S05]  /*8d90*/  BRA.U !UP0, `(.L_x_49371) ;  /* 0x0000000108d07547 */ /* 0x000fea000b800000 */
[----:B------:R-:W-:-:S09]  /*8da0*/  UISETP.NE.AND UP0, UPT, UR4, 0x17, UPT ;  /* 0x000000170400788c */ /* 0x000fd2000bf05270 */
[----:B------:R-:W-:Y:S05]  /*8db0*/  BRA.U !UP0, `(.L_x_49372) ;  /* 0x0000000108847547 */ /* 0x000fea000b800000 */
[----:B------:R-:W-:-:S09]  /*8dc0*/  UISETP.NE.AND UP0, UPT, UR4, 0x18, UPT ;  /* 0x000000180400788c */ /* 0x000fd2000bf05270 */
[----:B------:R-:W-:Y:S05]  /*8dd0*/  BRA.U !UP0, `(.L_x_49373) ;  /* 0x0000000108447547 */ /* 0x000fea000b800000 */
.L_x_49351:
        /* <DEDUP_REMOVED lines=16> */
.L_x_49374:
[----:B------:R-:W-:Y:S05]  /*8ee0*/  BRA `(.L_x_49352) ;  /* 0x0000000000887947 */ /* 0x000fea0003800000 */
.L_x_49373:
        /* <DEDUP_REMOVED lines=11> */
.L_x_49376:
[----:B------:R-:W-:Y:S05]  /*8fa0*/  BSYNC.RECONVERGENT B0 ;  /* 0x0000000000007941 */ /* 0x000fea0003800200 */
.L_x_49375:
[----:B------:R0:W-:Y:S01]  /*8fb0*/  STG.E.U8 desc[UR36][R2.64], R7 ;  /* 0x0000000702007986 */ /* 0x0001e2000c101124 */
[----:B------:R-:W-:Y:S05]  /*8fc0*/  BRA `(.L_x_49352) ;  /* 0x0000000000507947 */ /* 0x000fea0003800000 */
.L_x_49372:
        /* <DEDUP_REMOVED lines=12> */
.L_x_49377:
[----:B------:R-:W-:Y:S02]  /*9090*/  ISETP.GT.U32.AND P0, PT, R7, 0x7f800000, PT ;  /* 0x7f8000000700780c */ /* 0x000fe40003f04070 */
[----:B------:R-:W-:-:S04]  /*90a0*/  MOV R5, 0x7f ;  /* 0x0000007f00057802 */ /* 0x000fc80000000f00 */
[----:B------:R-:W-:-:S05]  /*90b0*/  SEL R5, R5, 0x7c, P0 ;  /* 0x0000007c05057807 */ /* 0x000fca0000000000 */
[----:B------:R0:W-:Y:S01]  /*90c0*/  STG.E.U8 desc[UR36][R2.64], R5 ;  /* 0x0000000502007986 */ /* 0x0001e2000c101124 */
[----:B------:R-:W-:Y:S05]  /*90d0*/  BRA `(.L_x_49352) ;  /* 0x00000000000c7947 */ /* 0x000fea0003800000 */
.L_x_49371:
[----:B------:R-:W0:Y:S02]  /*90e0*/  I2F.U16 R0, R5 ;  /* 0x0000000500007306 */ /* 0x000e240000101000 */
[----:B0-----:R-:W-:-:S05]  /*90f0*/  F2FP.BF16.F32.PACK_AB R0, RZ, R0 ;  /* 0x00000000ff00723e */ /* 0x001fca00000010ff */
[----:B------:R0:W-:Y:S02]  /*9100*/  STG.E.U16 desc[UR36][R2.64], R0 ;  /* 0x0000000002007986 */ /* 0x0001e4000c101524 */
.L_x_49352:
[----:B------:R-:W-:Y:S05]  /*9110*/  BSYNC.RECONVERGENT B6 ;  /* 0x0000000000067941 */ /* 0x000fea0003800200 */
.L_x_49346:
[----:B------:R-:W-:-:S07]  /*9120*/  VIADD R17, R17, 0x80 ;  /* 0x0000008011117836 */ /* 0x000fce0000000000 */
.L_x_49309:
[----:B------:R-:W-:Y:S05]  /*9130*/  BSYNC.RECONVERGENT B7 ;  /* 0x0000000000077941 */ /* 0x000fea0003800200 */
.L_x_49308:
        /* <DEDUP_REMOVED lines=306> */
.L_x_49378:
[----:B------:R-:W1:Y:S01]  /*a460*/  LDCU.128 UR8, c[0x0][0x580] ;  /* 0x0000b000ff0877ac */ /* 0x000e620008000c00 */
[----:B------:R-:W-:-:S04]  /*a470*/  UPRMT UR4, UR42, 0x9910, URZ ;  /* 0x000099102a047896 */ /* 0x000fc800080000ff */
[----:B------:R-:W-:Y:S01]  /*a480*/  UISETP.GT.AND UP0, UPT, UR4, 0x9, UPT ;  /* 0x000000090400788c */ /* 0x000fe2000bf04270 */
[----:B-1--4-:R-:W-:Y:S02]  /*a490*/  IADD3 R4, P1, PT, R0, UR10, RZ ;  /* 0x0000000a00047c10 */ /* 0x012fe4000ff3e0ff */
        /* <DEDUP_REMOVED lines=14> */
.L_x_49382:
[----:B------:R3:W5:Y:S01]  /*a580*/  LDG.E.U8 R0, desc[UR36][R4.64] ;  /* 0x0000002404007981 */ /* 0x000762000c1e1100 */
[----:B------:R-:W-:Y:S05]  /*a590*/  BRA `(.L_x_49384) ;  /* 0x0000000c005c7947 */ /* 0x000fea0003800000 */
.L_x_49381:
        /* <DEDUP_REMOVED lines=8> */
.L_x_49386:
[----:B------:R0:W5:Y:S01]  /*a620*/  LDG.E.U8 R0, desc[UR36][R4.64] ;  /* 0x0000002404007981 */ /* 0x000162000c1e1100 */
[----:B------:R-:W-:Y:S05]  /*a630*/  BRA `(.L_x_49384) ;  /* 0x0000000c00347947 */ /* 0x000fea0003800000 */
.L_x_49385:
[----:B------:R0:W5:Y:S01]  /*a640*/  LDG.E.U16 R0, desc[UR36][R4.64] ;  /* 0x0000002404007981 */ /* 0x000162000c1e1500 */
[----:B------:R-:W-:Y:S05]  /*a650*/  BRA `(.L_x_49384) ;  /* 0x0000000c002c7947 */ /* 0x000fea0003800000 */
.L_x_49380:
        /* <DEDUP_REMOVED lines=10> */
.L_x_49388:
[----:B------:R-:W2:Y:S02]  /*a700*/  LDG.E.U16 R2, desc[UR36][R4.64] ;  /* 0x0000002404027981 */ /* 0x000ea4000c1e1500 */
[----:B--2---:R-:W-:-:S06]  /*a710*/  HADD2.F32 R2, -RZ, R2.H0_H0 ;  /* 0x20000002ff027230 */ /* 0x004fcc0000004100 */
[----:B------:R-:W0:Y:S02]  /*a720*/  F2I.S64.TRUNC R2, R2 ;  /* 0x0000000200027311 */ /* 0x000e24000020d900 */
[----:B0-----:R-:W-:Y:S01]  /*a730*/  PRMT R0, R2, 0x7610, R0 ;  /* 0x0000761002007816 */ /* 0x001fe20000000000 */
[----:B------:R-:W-:Y:S06]  /*a740*/  BRA `(.L_x_49384) ;  /* 0x0000000800f07947 */ /* 0x000fec0003800000 */
.L_x_49387:
        /* <DEDUP_REMOVED lines=10> */
.L_x_49390:
[----:B------:R-:W2:Y:S02]  /*a7f0*/  LDG.E.U16 R4, desc[UR36][R4.64] ;  /* 0x0000002404047981 */ /* 0x000ea4000c1e1500 */
[----:B--2---:R-:W-:-:S06]  /*a800*/  HADD2.F32 R2, -RZ, R4.H0_H0 ;  /* 0x20000004ff027230 */ /* 0x004fcc0000004100 */
[----:B------:R-:W0:Y:S02]  /*a810*/  F2I.S64.TRUNC R2, R2 ;  /* 0x0000000200027311 */ /* 0x000e24000020d900 */
[----:B0-----:R-:W-:Y:S01]  /*a820*/  PRMT R0, R2, 0x7610, R0 ;  /* 0x0000761002007816 */ /* 0x001fe20000000000 */
[----:B------:R-:W-:Y:S06]  /*a830*/  BRA `(.L_x_49384) ;  /* 0x0000000800b47947 */ /* 0x000fec0003800000 */
.L_x_49389:
[----:B------:R-:W2:Y:S02]  /*a840*/  LDG.E.64 R2, desc[UR36][R4.64] ;  /* 0x0000002404027981 */ /* 0x000ea4000c1e1b00 */
[----:B--2---:R-:W0:Y:S02]  /*a850*/  F2I.S64.F64.TRUNC R2, R2 ;  /* 0x0000000200027311 */ /* 0x004e24000030d900 */
[----:B0-----:R-:W-:Y:S01]  /*a860*/  PRMT R0, R2, 0x7610, R0 ;  /* 0x0000761002007816 */ /* 0x001fe20000000000 */
[----:B------:R-:W-:Y:S06]  /*a870*/  BRA `(.L_x_49384) ;  /* 0x0000000800a47947 */ /* 0x000fec0003800000 */
.L_x_49379:
        /* <DEDUP_REMOVED lines=12> */
.L_x_49393:
[----:B------:R-:W2:Y:S02]  /*a940*/  LDG.E.64 R4, desc[UR36][R4.64] ;  /* 0x0000002404047981 */ /* 0x000ea4000c1e1b00 */
[----:B--2---:R-:W0:Y:S02]  /*a950*/  F2I.S64.F64.TRUNC R2, R4 ;  /* 0x0000000400027311 */ /* 0x004e24000030d900 */
[----:B0-----:R-:W-:Y:S01]  /*a960*/  PRMT R0, R2, 0x7610, R0 ;  /* 0x0000761002007816 */ /* 0x001fe20000000000 */
[----:B------:R-:W-:Y:S06]  /*a970*/  BRA `(.L_x_49384) ;  /* 0x0000000800647947 */ /* 0x000fec0003800000 */
.L_x_49392:
        /* <DEDUP_REMOVED lines=27> */
.L_x_49395:
        /* <DEDUP_REMOVED lines=14> */
.L_x_49394:
[----:B------:R-:W2:Y:S02]  /*ac10*/  LDG.E.U16 R2, desc[UR36][R4.64] ;  /* 0x0000002404027981 */ /* 0x000ea4000c1e1500 */
[----:B--2---:R-:W-:-:S06]  /*ac20*/  IMAD.U32 R2, R2, 0x10000, RZ ;  /* 0x0001000002027824 */ /* 0x004fcc00078e00ff */
[----:B------:R-:W0:Y:S02]  /*ac30*/  F2I.S64.TRUNC R2, R2 ;  /* 0x0000000200027311 */ /* 0x000e24000020d900 */
[----:B0-----:R-:W-:Y:S01]  /*ac40*/  PRMT R0, R2, 0x7610, R0 ;  /* 0x0000761002007816 */ /* 0x001fe20000000000 */
[----:B------:R-:W-:Y:S06]  /*ac50*/  BRA `(.L_x_49384) ;  /* 0x0000000400ac7947 */ /* 0x000fec0003800000 */
.L_x_49391:
        /* <DEDUP_REMOVED lines=10> */
.L_x_49398:
        /* <DEDUP_REMOVED lines=21> */
.L_x_49402:
[----:B------:R-:W-:Y:S05]  /*ae50*/  BSYNC.RECONVERGENT B1 ;  /* 0x0000000000017941 */ /* 0x000fea0003800200 */
.L_x_49401:
[----:B------:R-:W-:Y:S01]  /*ae60*/  IMAD.SHL.U32 R0, R0, 0x100000, RZ ;  /* 0x0010000000007824 */ /* 0x000fe200078e00ff */
[----:B------:R-:W-:-:S04]  /*ae70*/  LEA R2, R2, 0x3b800000, 0x17 ;  /* 0x3b80000002027811 */ /* 0x000fc800078eb8ff */
[----:B------:R-:W-:-:S07]  /*ae80*/  LOP3.LUT R2, R2, R0, R7, 0xfe, !PT ;  /* 0x0000000002027212 */ /* 0x000fce00078efe07 */
.L_x_49400:
[----:B------:R-:W-:Y:S05]  /*ae90*/  BSYNC.RECONVERGENT B0 ;  /* 0x0000000000007941 */ /* 0x000fea0003800200 */
.L_x_49399:
[----:B------:R-:W0:Y:S02]  /*aea0*/  F2I.S64.TRUNC R2, R2 ;  /* 0x0000000200027311 */ /* 0x000e24000020d900 */
[----:B0-----:R-:W-:Y:S01]  /*aeb0*/  PRMT R0, R2, 0x7610, R0 ;  /* 0x0000761002007816 */ /* 0x001fe20000000000 */
[----:B------:R-:W-:Y:S06]  /*aec0*/  BRA `(.L_x_49384) ;  /* 0x0000000400107947 */ /* 0x000fec0003800000 */
.L_x_49397:
        /* <DEDUP_REMOVED lines=21> */
.L_x_49406:
[----:B------:R-:W-:Y:S05]  /*b020*/  BSYNC.RECONVERGENT B1 ;  /* 0x0000000000017941 */ /* 0x000fea0003800200 */
.L_x_49405:
[----:B------:R-:W-:Y:S02]  /*b030*/  SHF.L.U32 R0, R0, 0x15, RZ ;  /* 0x0000001500007819 */ /* 0x000fe400000006ff */
[----:B------:R-:W-:-:S04]  /*b040*/  LEA R2, R2, 0x37800000, 0x17 ;  /* 0x3780000002027811 */ /* 0x000fc800078eb8ff */
[----:B------:R-:W-:-:S07]  /*b050*/  LOP3.LUT R2, R2, R0, R7, 0xfe, !PT ;  /* 0x0000000002027212 */ /* 0x000fce00078efe07 */
.L_x_49404:
[----:B------:R-:W-:Y:S05]  /*b060*/  BSYNC.RECONVERGENT B0 ;  /* 0x0000000000007941 */ /* 0x000fea0003800200 */
.L_x_49403:
[----:B------:R-:W0:Y:S02]  /*b070*/  F2I.S64.TRUNC R2, R2 ;  /* 0x0000000200027311 */ /* 0x000e24000020d900 */
[----:B0-----:R-:W-:Y:S01]  /*b080*/  PRMT R0, R2, 0x7610, R0 ;  /* 0x0000761002007816 */ /* 0x001fe20000000000 */
[----:B------:R-:W-:Y:S06]  /*b090*/  BRA `(.L_x_49384) ;  /* 0x00000000009c7947 */ /* 0x000fec0003800000 */
.L_x_49396:
        /* <DEDUP_REMOVED lines=14> */
.L_x_49410:
[----:B------:R-:W-:Y:S05]  /*b180*/  BSYNC.RECONVERGENT B0 ;  /* 0x0000000000007941 */ /* 0x000fea0003800200 */
.L_x_49409:
[----:B------:R-:W0:Y:S02]  /*b190*/  F2I.S64.TRUNC R2, R2 ;  /* 0x0000000200027311 */ /* 0x000e24000020d900 */
[----:B0-----:R-:W-:Y:S01]  /*b1a0*/  PRMT R0, R2, 0x7610, R0 ;  /* 0x0000761002007816 */ /* 0x001fe20000000000 */
[----:B------:R-:W-:Y:S06]  /*b1b0*/  BRA `(.L_x_49384) ;  /* 0x0000000000547947 */ /* 0x000fec0003800000 */
.L_x_49383:
        /* <DEDUP_REMOVED lines=16> */
.L_x_49411:
[----:B------:R-:W-:Y:S01]  /*b2c0*/  PRMT R0, RZ, 0x7610, R0 ;  /* 0x00007610ff007816 */ /* 0x000fe20000000000 */
[----:B------:R-:W-:Y:S06]  /*b2d0*/  BRA `(.L_x_49384) ;  /* 0x00000000000c7947 */ /* 0x000fec0003800000 */
.L_x_49408:
[----:B------:R2:W5:Y:S01]  /*b2e0*/  LDG.E.U8 R0, desc[UR36][R4.64] ;  /* 0x0000002404007981 */ /* 0x000562000c1e1100 */
[----:B------:R-:W-:Y:S05]  /*b2f0*/  BRA `(.L_x_49384) ;  /* 0x0000000000047947 */ /* 0x000fea0003800000 */
.L_x_49407:
[----:B------:R1:W5:Y:S02]  /*b300*/  LDG.E.U8 R0, desc[UR36][R4.64] ;  /* 0x0000002404007981 */ /* 0x000364000c1e1100 */
.L_x_49384:
[----:B012345:R-:W-:Y:S01]  /*b310*/  LOP3.LUT P0, R5, R0, 0xff, RZ, 0xc0, !PT ;  /* 0x000000ff00057812 */ /* 0x03ffe2000780c0ff */
[----:B------:R-:W-:Y:S01]  /*b320*/  BSSY.RECONVERGENT B0, `(.L_x_49412) ;  /* 0x0000007000007945 */ /* 0x000fe20003800200 */
[----:B------:R-:W-:-:S11]  /*b330*/  IMAD.MOV.U32 R3, RZ, RZ, 0xff ;  /* 0x000000ffff037424 */ /* 0x000fd600078e00ff */
[----:B------:R-:W-:Y:S05]  /*b340*/  @!P0 BRA `(.L_x_49413) ;  /* 0x0000000000108947 */ /* 0x000fea0003800000 */
[----:B------:R-:W-:Y:S01]  /*b350*/  IMAD.U32 R4, RZ, RZ, UR43 ;  /* 0x0000002bff047e24 */ /* 0x000fe2000f8e00ff */
[----:B------:R-:W-:-:S07]  /*b360*/  MOV R6, 0xb380 ;  /* 0x0000b38000067802 */ /* 0x000fce0000000f00 */
[----:B------:R-:W-:Y:S05]  /*b370*/  CALL.REL.NOINC `($__internal_102_$__cuda_sm20_rem_u16) ;  /* 0x0000000c00687944 */ /* 0x000fea0003c00000 */
[----:B------:R-:W-:-:S07]  /*b380*/  PRMT R3, R5, 0x7610, R3 ;  /* 0x0000761005037816 */ /* 0x000fce0000000003 */
.L_x_49413:
[----:B------:R-:W-:Y:S05]  /*b390*/  BSYNC.RECONVERGENT B0 ;  /* 0x0000000000007941 */ /* 0x000fea0003800200 */
.L_x_49412:
        /* <DEDUP_REMOVED lines=13> */
.L_x_49417:
[----:B------:R-:W-:Y:S01]  /*b470*/  STG.E.U8 desc[UR36][R16.64], R3 ;  /* 0x0000000310007986 */ /* 0x000fe2000c101124 */
[----:B------:R-:W-:Y:S05]  /*b480*/  EXIT ;  /* 0x000000000000794d */ /* 0x000fea0003800000 */
.L_x_49416:
        /* <DEDUP_REMOVED lines=10> */
.L_x_49420:
[----:B------:R-:W-:-:S05]  /*b530*/  LOP3.LUT R3, R3, 0xffff, RZ, 0xc0, !PT ;  /* 0x0000ffff03037812 */ /* 0x000fca00078ec0ff */
[----:B------:R-:W-:Y:S01]  /*b540*/  STG.E desc[UR36][R16.64], R3 ;  /* 0x0000000310007986 */ /* 0x000fe2000c101924 */
[----:B------:R-:W-:Y:S05]  /*b550*/  EXIT ;  /* 0x000000000000794d */ /* 0x000fea0003800000 */
.L_x_49419:
[----:B------:R-:W-:Y:S01]  /*b560*/  STG.E.U16 desc[UR36][R16.64], R3 ;  /* 0x0000000310007986 */ /* 0x000fe2000c101524 */
[----:B------:R-:W-:Y:S05]  /*b570*/  EXIT ;  /* 0x000000000000794d */ /* 0x000fea0003800000 */
.L_x_49415:
        /* <DEDUP_REMOVED lines=9> */
.L_x_49422:
[----:B------:R-:W0:Y:S02]  /*b610*/  I2F.U16 R0, R3 ;  /* 0x0000000300007306 */ /* 0x000e240000101000 */
[----:B0-----:R-:W-:-:S05]  /*b620*/  F2FP.F16.F32.PACK_AB R0, RZ, R0 ;  /* 0x00000000ff00723e */ /* 0x001fca00000000ff */
[----:B------:R-:W-:Y:S01]  /*b630*/  STG.E.U16 desc[UR36][R16.64], R0 ;  /* 0x0000000010007986 */ /* 0x000fe2000c101524 */
[----:B------:R-:W-:Y:S05]  /*b640*/  EXIT ;  /* 0x000000000000794d */ /* 0x000fea0003800000 */
.L_x_49421:
        /* <DEDUP_REMOVED lines=10> */
.L_x_49424:
[----:B------:R-:W0:Y:S02]  /*b6f0*/  I2F.U16 R3, R3 ;  /* 0x0000000300037306 */ /* 0x000e240000101000 */
[----:B0-----:R-:W-:-:S04]  /*b700*/  F2FP.F16.F32.PACK_AB R3, RZ, R3 ;  /* 0x00000003ff03723e */ /* 0x001fc800000000ff */
[----:B------:R-:W-:-:S05]  /*b710*/  PRMT R3, R3, 0x5410, RZ ;  /* 0x0000541003037816 */ /* 0x000fca00000000ff */
[----:B------:R-:W-:Y:S01]  /*b720*/  STG.E desc[UR36][R16.64], R3 ;  /* 0x0000000310007986 */ /* 0x000fe2000c101924 */
[----:B------:R-:W-:Y:S05]  /*b730*/  EXIT ;  /* 0x000000000000794d */ /* 0x000fea0003800000 */
.L_x_49423:
[----:B------:R-:W0:Y:S02]  /*b740*/  I2F.F64.U16 R2, R3 ;  /* 0x0000000300027312 */ /* 0x000e240000101800 */
[----:B0-----:R-:W-:Y:S01]  /*b750*/  STG.E.64 desc[UR36][R16.64], R2 ;  /* 0x0000000210007986 */ /* 0x001fe2000c101b24 */
[----:B------:R-:W-:Y:S05]  /*b760*/  EXIT ;  /* 0x000000000000794d */ /* 0x000fea0003800000 */
.L_x_49414:
        /* <DEDUP_REMOVED lines=12> */
.L_x_49428:
        /* <DEDUP_REMOVED lines=16> */
.L_x_49431:
[----:B------:R-:W-:-:S07]  /*b930*/  PRMT R8, R0, 0x7610, R8 ;  /* 0x0000761000087816 */ /* 0x000fce0000000008 */
.L_x_49430:
[----:B------:R-:W-:Y:S05]  /*b940*/  BSYNC.RECONVERGENT B0 ;  /* 0x0000000000007941 */ /* 0x000fea0003800200 */
.L_x_49429:
[----:B------:R-:W-:Y:S01]  /*b950*/  STG.E.U8 desc[UR36][R16.64], R8 ;  /* 0x0000000810007986 */ /* 0x000fe2000c101124 */
[----:B------:R-:W-:Y:S05]  /*b960*/  EXIT ;  /* 0x000000000000794d */ /* 0x000fea0003800000 */
.L_x_49427:
        /* <DEDUP_REMOVED lines=16> */
.L_x_49434:
[----:B------:R-:W-:-:S07]  /*ba70*/  PRMT R8, R0, 0x7610, R8 ;  /* 0x0000761000087816 */ /* 0x000fce0000000008 */
.L_x_49433:
[----:B------:R-:W-:Y:S05]  /*ba80*/  BSYNC.RECONVERGENT B0 ;  /* 0x0000000000007941 */ /* 0x000fea0003800200 */
.L_x_49432:
[----:B------:R-:W-:Y:S01]  /*ba90*/  STG.E.U8 desc[UR36][R16.64], R8 ;  /* 0x0000000810007986 */ /* 0x000fe2000c101124 */
[----:B------:R-:W-:Y:S05]  /*baa0*/  EXIT ;  /* 0x000000000000794d */ /* 0x000fea0003800000 */
.L_x_49426:
        /* <DEDUP_REMOVED lines=22> */
.L_x_49436:
[----:B------:R-:W-:Y:S01]  /*bc10*/  LOP3.LUT R2, R3, 0xffff, RZ, 0xc0, !PT ;  /* 0x0000ffff03027812 */ /* 0x000fe200078ec0ff */
[----:B------:R-:W-:-:S05]  /*bc20*/  IMAD.MOV.U32 R3, RZ, RZ, RZ ;  /* 0x000000ffff037224 */ /* 0x000fca00078e00ff */
[----:B------:R-:W-:Y:S01]  /*bc30*/  STG.E.64 desc[UR36][R16.64], R2 ;  /* 0x0000000210007986 */ /* 0x000fe2000c101b24 */
[----:B------:R-:W-:Y:S05]  /*bc40*/  EXIT ;  /* 0x000000000000794d */ /* 0x000fea0003800000 */
.L_x_49435:
[----:B------:R-:W-:-:S05]  /*bc50*/  LOP3.LUT R3, R3, 0xffff, RZ, 0xc0, !PT ;  /* 0x0000ffff03037812 */ /* 0x000fca00078ec0ff */
[----:B------:R-:W-:Y:S01]  /*bc60*/  STG.E desc[UR36][R16.64], R3 ;  /* 0x0000000310007986 */ /* 0x000fe2000c101924 */
[----:B------:R-:W-:Y:S05]  /*bc70*/  EXIT ;  /* 0x000000000000794d */ /* 0x000fea0003800000 */
.L_x_49425:
        /* <DEDUP_REMOVED lines=11> */
.L_x_49438:
[----:B------:R-:W-:Y:S01]  /*bd30*/  CS2R R6, SRZ ;  /* 0x0000000000067805 */ /* 0x000fe2000001ff00 */
[----:B------:R-:W0:Y:S04]  /*bd40*/  I2F.F64.U16 R4, R3 ;  /* 0x0000000300047312 */ /* 0x000e280000101800 */
[----:B0-----:R-:W-:Y:S01]  /*bd50*/  STG.E.128 desc[UR36][R16.64], R4 ;  /* 0x0000000410007986 */ /* 0x001fe2000c101d24 */
[----:B------:R-:W-:Y:S05]  /*bd60*/  EXIT ;  /* 0x000000000000794d */ /* 0x000fea0003800000 */
.L_x_49437:
[----:B------:R-:W-:-:S09]  /*bd70*/  UISETP.NE.AND UP0, UPT, UR4, 0xf, UPT ;  /* 0x0000000f0400788c */ /* 0x000fd2000bf05270 */
[----:B------:R-:W-:Y:S05]  /*bd80*/  BRA.U !UP0, `(.L_x_49439) ;  /* 0x0000000108d47547 */ /* 0x000fea000b800000 */
[----:B------:R-:W-:-:S09]  /*bd90*/  UISETP.NE.AND UP0, UPT, UR4, 0x17, UPT ;  /* 0x000000170400788c */ /* 0x000fd2000bf05270 */
[----:B------:R-:W-:Y:S05]  /*bda0*/  BRA.U !UP0, `(.L_x_49440) ;  /* 0x0000000108847547 */ /* 0x000fea000b800000 */
[----:B------:R-:W-:-:S09]  /*bdb0*/  UISETP.NE.AND UP0, UPT, UR4, 0x18, UPT ;  /* 0x000000180400788c */ /* 0x000fd2000bf05270 */
[----:B------:R-:W-:Y:S05]  /*bdc0*/  BRA.U !UP0, `(.L_x_49441) ;  /* 0x0000000108447547 */ /* 0x000fea000b800000 */
.L_x_49418:
        /* <DEDUP_REMOVED lines=16> */
.L_x_49442:
[----:B------:R-:W-:Y:S05]  /*bed0*/  EXIT ;  /* 0x000000000000794d */ /* 0x000fea0003800000 */
.L_x_49441:
        /* <DEDUP_REMOVED lines=11> */
.L_x_49444:
[----:B------:R-:W-:Y:S05]  /*bf90*/  BSYNC.RECONVERGENT B0 ;  /* 0x0000000000007941 */ /* 0x000fea0003800200 */
.L_x_49443:
[----:B------:R-:W-:Y:S01]  /*bfa0*/  STG.E.U8 desc[UR36][R16.64], R5 ;  /* 0x0000000510007986 */ /* 0x000fe2000c101124 */
[----:B------:R-:W-:Y:S05]  /*bfb0*/  EXIT ;  /* 0x000000000000794d */ /* 0x000fea0003800000 */
.L_x_49440:
        /* <DEDUP_REMOVED lines=13> */
.L_x_49445:
[----:B------:R-:W-:Y:S01]  /*c090*/  HFMA2 R3, -RZ, RZ, 0, 7.569789886474609375e-06 ;  /* 0x0000007fff037431 */ /* 0x000fe200000001ff */
[----:B------:R-:W-:-:S04]  /*c0a0*/  ISETP.GT.U32.AND P0, PT, R5, 0x7f800000, PT ;  /* 0x7f8000000500780c */ /* 0x000fc80003f04070 */
[----:B------:R-:W-:-:S05]  /*c0b0*/  SEL R3, R3, 0x7c, P0 ;  /* 0x0000007c03037807 */ /* 0x000fca0000000000 */
[----:B------:R-:W-:Y:S01]  /*c0c0*/  STG.E.U8 desc[UR36][R16.64], R3 ;  /* 0x0000000310007986 */ /* 0x000fe2000c101124 */
[----:B------:R-:W-:Y:S05]  /*c0d0*/  EXIT ;  /* 0x000000000000794d */ /* 0x000fea0003800000 */
.L_x_49439:
[----:B------:R-:W0:Y:S02]  /*c0e0*/  I2F.U16 R0, R3 ;  /* 0x0000000300007306 */ /* 0x000e240000101000 */
[----:B0-----:R-:W-:-:S05]  /*c0f0*/  F2FP.BF16.F32.PACK_AB R0, RZ, R0 ;  /* 0x00000000ff00723e */ /* 0x001fca00000010ff */
[----:B------:R-:W-:Y:S01]  /*c100*/  STG.E.U16 desc[UR36][R16.64], R0 ;  /* 0x0000000010007986 */ /* 0x000fe2000c101524 */
[----:B------:R-:W-:Y:S05]  /*c110*/  EXIT ;  /* 0x000000000000794d */ /* 0x000fea0003800000 */
        .weak           $__internal_102_$__cuda_sm20_rem_u16
        .type           $__internal_102_$__cuda_sm20_rem_u16,@function
        .size           $__internal_102_$__cuda_sm20_rem_u16,(.L_x_49963 - $__internal_102_$__cuda_sm20_rem_u16)
$__internal_102_$__cuda_sm20_rem_u16:
        /* <DEDUP_REMOVED lines=20> */
[----:B------:R-:W-:Y:S05]  /*c260*/  RET.REL.NODEC R2 `(_ZN2at6native18elementwise_kernelILi128ELi4EZNS0_15gpu_kernel_implINS0_13AUnaryFunctorIhhhZZZNS0_21remainder_kernel_cudaERNS_18TensorIteratorBaseEENKUlvE_clEvENKUlvE_clEvEUlhhE_EEEEvS5_RKT_EUliE_EEviT1_) ;  /* 0xffffff3c02647950 */ /* 0x000fea0003c3ffff */
.L_x_49446:
        /* <DEDUP_REMOVED lines=9> */
.L_x_49963:


//--------------------- .text._ZN2at6native27unrolled_elementwise_kernelINS0_13AUnaryFunctorIhhhZZZNS0_21remainder_kernel_cudaERNS_18TensorIteratorBaseEENKUlvE_clEvENKUlvE_clEvEUlhhE_EESt5arrayIPcLm2EELi4E23TrivialOffsetCalculatorILi1EjESD_NS0_6memory12LoadWithCastILi1EEENSE_13StoreWithCastILi1EEEEEviT_T0_T2_T3_T4_T5_ --------------------------
	.section	.text._ZN2at6native27unrolled_elementwise_kernelINS0_13AUnaryFunctorIhhhZZZNS0_21remainder_kernel_cudaERNS_18TensorIteratorBaseEENKUlvE_clEvENKUlvE_clEvEUlhhE_EESt5arrayIPcLm2EELi4E23TrivialOffsetCalculatorILi1EjESD_NS0_6memory12LoadWithCastILi1EEENSE_13StoreWithCastILi1EEEEEviT_T0_T2_T3_T4_T5_,"ax",@progbits
	.align	128
        .global         _ZN2at6native27unrolled_elementwise_kernelINS0_13AUnaryFunctorIhhhZZZNS0_21remainder_kernel_cudaERNS_18TensorIteratorBaseEENKUlvE_clEvENKUlvE_clEvEUlhhE_EESt5arrayIPcLm2EELi4E23TrivialOffsetCalculatorILi1EjESD_NS0_6memory12LoadWithCastILi1EEENSE_13StoreWithCastILi1EEEEEviT_T0_T2_T3_T4_T5_
        .type           _ZN2at6native27unrolled_elementwise_kernelINS0_13AUnaryFunctorIhhhZZZNS0_21remainder_kernel_cudaERNS_18TensorIteratorBaseEENKUlvE_clEvENKUlvE_clEvEUlhhE_EESt5arrayIPcLm2EELi4E23TrivialOffsetCalculatorILi1EjESD_NS0_6memory12LoadWithCastILi1EEENSE_13StoreWithCastILi1EEEEEviT_T0_T2_T3_T4_T5_,@function
        .size           _ZN2at6native27unrolled_elementwise_kernelINS0_13AUnaryFunctorIhhhZZZNS0_21remainder_kernel_cudaERNS_18TensorIteratorBaseEENKUlvE_clEvENKUlvE_clEvEUlhhE_EESt5arrayIPcLm2EELi4E23TrivialOffsetCalculatorILi1EjESD_NS0_6memory12LoadWithCastILi1EEENSE_13StoreWithCastILi1EEEEEviT_T0_T2_T3_T4_T5_,(.L_x_49964 - _ZN2at6native27unrolled_elementwise_kernelINS0_13AUnaryFunctorIhhhZZZNS0_21remainder_kernel_cudaERNS_18TensorIteratorBaseEENKUlvE_clEvENKUlvE_clEvEUlhhE_EESt5arrayIPcLm2EELi4E23TrivialOffsetCalculatorILi1EjESD_NS0_6memory12LoadWithCastILi1EEENSE_13StoreWithCastILi1EEEEEviT_T0_T2_T3_T4_T5_)
        .other          _ZN2at6native27unrolled_elementwise_kernelINS0_13AUnaryFunctorIhhhZZZNS0_21remainder_kernel_cudaERNS_18TensorIteratorBaseEENKUlvE_clEvENKUlvE_clEvEUlhhE_EESt5arrayIPcLm2EELi4E23TrivialOffsetCalculatorILi1EjESD_NS0_6memory12LoadWithCastILi1EEENSE_13StoreWithCastILi1EEEEEviT_T0_T2_T3_T4_T5_,@"STO_CUDA_ENTRY STV_DEFAULT"
_ZN2at6native27unrolled_elementwise_kernelINS0_13AUnaryFunctorIhhhZZZNS0_21remainder_kernel_cudaERNS_18TensorIteratorBaseEENKUlvE_clEvENKUlvE_clEvEUlhhE_EESt5arrayIPcLm2EELi4E23TrivialOffsetCalculatorILi1EjESD_NS0_6memory12LoadWithCastILi1EEENSE_13StoreWithCastILi1EEEEEviT_T0_T2_T3_T4_T5_:
.text._ZN2at6native27unrolled_elementwise_kernelINS0_13AUnaryFunctorIhhhZZZNS0_21remainder_kernel_cudaERNS_18TensorIteratorBaseEENKUlvE_clEvENKUlvE_clEvEUlhhE_EESt5arrayIPcLm2EELi4E23TrivialOffsetCalculatorILi1EjESD_NS0_6memory12LoadWithCastILi1EEENSE_13StoreWithCastILi1EEEEEviT_T0_T2_T3_T4_T5_:
        /* <DEDUP_REMOVED lines=31> */
.L_x_49452:
[----:B------:R3:W5:Y:S01]  /*01f0*/  LDG.E.U8 R22, desc[UR36][R6.64] ;  /* 0x0000002406167981 */ /* 0x000762000c1e1100 */
[----:B------:R-:W-:Y:S05]  /*0200*/  BRA `(.L_x_49454) ;  /* 0x0000000c00607947 */ /* 0x000fea0003800000 */
.L_x_49451:
        /* <DEDUP_REMOVED lines=8> */
.L_x_49456:
[----:B------:R1:W5:Y:S01]  /*0290*/  LDG.E.U8 R22, desc[UR36][R6.64] ;  /* 0x0000002406167981 */ /* 0x000362000c1e1100 */
[----:B------:R-:W-:Y:S05]  /*02a0*/  BRA `(.L_x_49454) ;  /* 0x0000000c00387947 */ /* 0x000fea0003800000 */
.L_x_49455:
[----:B------:R2:W5:Y:S01]  /*02b0*/  LDG.E.U16 R22, desc[UR36][R6.64] ;  /* 0x0000002406167981 */ /* 0x000562000c1e1500 */
[----:B------:R-:W-:Y:S05]  /*02c0*/  BRA `(.L_x_49454) ;  /* 0x0000000c00307947 */ /* 0x000fea0003800000 */
.L_x_49450:
        /* <DEDUP_REMOVED lines=10> */
.L_x_49458:
[----:B------:R-:W2:Y:S02]  /*0370*/  LDG.E.U16 R4, desc[UR36][R6.64] ;  /* 0x0000002406047981 */ /* 0x000ea4000c1e1500 */
[----:B--2---:R-:W-:-:S06]  /*0380*/  HADD2.F32 R4, -RZ, R4.H0_H0 ;  /* 0x20000004ff047230 */ /* 0x004fcc0000004100 */
[----:B------:R-:W0:Y:S02]  /*0390*/  F2I.S64.TRUNC R4, R4 ;  /* 0x0000000400047311 */ /* 0x000e24000020d900 */
[----:B0-----:R-:W-:Y:S01]  /*03a0*/  PRMT R22, R4, 0x7610, R22 ;  /* 0x0000761004167816 */ /* 0x001fe20000000016 */
[----:B------:R-:W-:Y:S06]  /*03b0*/  BRA `(.L_x_49454) ;  /* 0x0000000800f47947 */ /* 0x000fec0003800000 */
.L_x_49457:
        /* <DEDUP_REMOVED lines=10> */
.L_x_49460:
[----:B------:R-:W2:Y:S02]  /*0460*/  LDG.E.U16 R6, desc[UR36][R6.64] ;  /* 0x0000002406067981 */ /* 0x000ea4000c1e1500 */
[----:B--2---:R-:W-:-:S06]  /*0470*/  HADD2.F32 R4, -RZ, R6.H0_H0 ;  /* 0x20000006ff047230 */ /* 0x004fcc0000004100 */
[----:B------:R-:W0:Y:S02]  /*0480*/  F2I.S64.TRUNC R4, R4 ;  /* 0x0000000400047311 */ /* 0x000e24000020d900 */
[----:B0-----:R-:W-:Y:S01]  /*0490*/  PRMT R22, R4, 0x7610, R22 ;  /* 0x0000761004167816 */ /* 0x001fe20000000016 */
[----:B------:R-:W-:Y:S06]  /*04a0*/  BRA `(.L_x_49454) ;  /* 0x0000000800b87947 */ /* 0x000fec0003800000 */
.L_x_49459:
[----:B------:R-:W2:Y:S02]  /*04b0*/  LDG.E.64 R4, desc[UR36][R6.64] ;  /* 0x0000002406047981 */ /* 0x000ea4000c1e1b00 */
[----:B--2---:R-:W0:Y:S02]  /*04c0*/  F2I.S64.F64.TRUNC R4, R4 ;  /* 0x0000000400047311 */ /* 0x004e24000030d900 */
[----:B0-----:R-:W-:Y:S01]  /*04d0*/  PRMT R22, R4, 0x7610, R22 ;  /* 0x0000761004167816 */ /* 0x001fe20000000016 */
[----:B------:R-:W-:Y:S06]  /*04e0*/  BRA `(.L_x_49454) ;  /* 0x0000000800a87947 */ /* 0x000fec0003800000 */
.L_x_49449:
        /* <DEDUP_REMOVED lines=12> */
.L_x_49463:
[----:B------:R-:W2:Y:S02]  /*05b0*/  LDG.E.64 R6, desc[UR36][R6.64] ;  /* 0x0000002406067981 */ /* 0x000ea4000c1e1b00 */
[----:B--2---:R-:W0:Y:S02]  /*05c0*/  F2I.S64.F64.TRUNC R4, R6 ;  /* 0x0000000600047311 */ /* 0x004e24000030d900 */
[----:B0-----:R-:W-:Y:S01]  /*05d0*/  PRMT R22, R4, 0x7610, R22 ;  /* 0x0000761004167816 */ /* 0x001fe20000000016 */
[----:B------:R-:W-:Y:S06]  /*05e0*/  BRA `(.L_x_49454) ;  /* 0x0000000800687947 */ /* 0x000fec0003800000 */
.L_x_49462:
        /* <DEDUP_REMOVED lines=27> */
.L_x_49465:
        /* <DEDUP_REMOVED lines=15> */
.L_x_49464:
[----:B------:R-:W2:Y:S02]  /*0890*/  LDG.E.U16 R4, desc[UR36][R6.64] ;  /* 0x0000002406047981 */ /* 0x000ea4000c1e1500 */
[----:B--2---:R-:W-:-:S06]  /*08a0*/  IMAD.U32 R4, R4, 0x10000, RZ ;  /* 0x0001000004047824 */ /* 0x004fcc00078e00ff */
[----:B------:R-:W0:Y:S02]  /*08b0*/  F2I.S64.TRUNC R4, R4 ;  /* 0x0000000400047311 */ /* 0x000e24000020d900 */
[----:B0-----:R-:W-:Y:S01]  /*08c0*/  PRMT R22, R4, 0x7610, R22 ;  /* 0x0000761004167816 */ /* 0x001fe20000000016 */
[----:B------:R-:W-:Y:S06]  /*08d0*/  BRA `(.L_x_49454) ;  /* 0x0000000400ac7947 */ /* 0x000fec0003800000 */
.L_x_49461:
        /* <DEDUP_REMOVED lines=10> */
.L_x_49468:
        /* <DEDUP_REMOVED lines=21> */
.L_x_49472:
[----:B------:R-:W-:Y:S05]  /*0ad0*/  BSYNC.RECONVERGENT B1 ;  /* 0x0000000000017941 */ /* 0x000fea0003800200 */
.L_x_49471:
[----:B------:R-:W-:Y:S01]  /*0ae0*/  IMAD.SHL.U32 R0, R0, 0x100000, RZ ;  /* 0x0010000000007824 */ /* 0x000fe200078e00ff */
[----:B------:R-:W-:-:S04]  /*0af0*/  LEA R3, R3, 0x3b800000, 0x17 ;  /* 0x3b80000003037811 */ /* 0x000fc800078eb8ff */
[----:B------:R-:W-:-:S07]  /*0b00*/  LOP3.LUT R4, R3, R0, R7, 0xfe, !PT ;  /* 0x0000000003047212 */ /* 0x000fce00078efe07 */
.L_x_49470:
[----:B------:R-:W-:Y:S05]  /*0b10*/  BSYNC.RECONVERGENT B0 ;  /* 0x0000000000007941 */ /* 0x000fea0003800200 */
.L_x_49469:
[----:B------:R-:W0:Y:S02]  /*0b20*/  F2I.S64.TRUNC R4, R4 ;  /* 0x0000000400047311 */ /* 0x000e24000020d900 */
[----:B0-----:R-:W-:Y:S01]  /*0b30*/  PRMT R22, R4, 0x7610, R22 ;  /* 0x0000761004167816 */ /* 0x001fe20000000016 */
[----:B------:R-:W-:Y:S06]  /*0b40*/  BRA `(.L_x_49454) ;  /* 0x0000000400107947 */ /* 0x000fec0003800000 */
.L_x_49467:
        /* <DEDUP_REMOVED lines=21> */
.L_x_49476:
[----:B------:R-:W-:Y:S05]  /*0ca0*/  BSYNC.RECONVERGENT B1 ;  /* 0x0000000000017941 */ /* 0x000fea0003800200 */
.L_x_49475:
[----:B------:R-:W-:Y:S01]  /*0cb0*/  IMAD.SHL.U32 R0, R0, 0x200000, RZ ;  /* 0x0020000000007824 */ /* 0x000fe200078e00ff */
[----:B------:R-:W-:-:S04]  /*0cc0*/  LEA R3, R3, 0x37800000, 0x17 ;  /* 0x3780000003037811 */ /* 0x000fc800078eb8ff */
[----:B------:R-:W-:-:S07]  /*0cd0*/  LOP3.LUT R4, R3, R0, R7, 0xfe, !PT ;  /* 0x0000000003047212 */ /* 0x000fce00078efe07 */
.L_x_49474:
[----:B------:R-:W-:Y:S05]  /*0ce0*/  BSYNC.RECONVERGENT B0 ;  /* 0x0000000000007941 */ /* 0x000fea0003800200 */
.L_x_49473:
[----:B------:R-:W0:Y:S02]  /*0cf0*/  F2I.S64.TRUNC R4, R4 ;  /* 0x0000000400047311 */ /* 0x000e24000020d900 */
[----:B0-----:R-:W-:Y:S01]  /*0d00*/  PRMT R22, R4, 0x7610, R22 ;  /* 0x0000761004167816 */ /* 0x001fe20000000016 */
[----:B------:R-:W-:Y:S06]  /*0d10*/  BRA `(.L_x_49454) ;  /* 0x00000000009c7947 */ /* 0x000fec0003800000 */
.L_x_49466:
[----:B------:R-:W-:-:S09]  /*0d20*/  UISETP.NE.AND UP0, UPT, UR4, 0x1c, UPT ;  /* 0x0000001c0400788c */ /* 0x000fd2000bf05270 */
[----:B------:R-:W-:Y:S05]  /*0d30*/  BRA.U !UP0, `(.L_x_49477) ;  /* 0x0000000108907547 */ /* 0x000fea000b800000 */
[----:B------:R-:W-:-:S09]  /*0d40*/  UISETP.NE.AND UP0, UPT, UR4, 0x1d, UPT ;  /* 0x0000001d0400788c */ /* 0x000fd2000bf05270 */
[----:B------:R-:W-:Y:S05]  /*0d50*/  BRA.U !UP0, `(.L_x_49478) ;  /* 0x0000000108807547 */ /* 0x000fea000b800000 */
[----:B------:R-:W-:-:S09]  /*0d60*/  UISETP.NE.AND UP0, UPT, UR4, 0x2c, UPT ;  /* 0x0000002c0400788c */ /* 0x000fd2000bf05270 */
[----:B------:R-:W-:Y:S05]  /*0d70*/  BRA.U !UP0, `(.L_x_49479) ;  /* 0x0000000108487547 */ /* 0x000fea000b800000 */
.L_x_49453:
        /* <DEDUP_REMOVED lines=16> */
.L_x_49480:
[----:B------:R-:W-:Y:S01]  /*0e80*/  PRMT R22, RZ, 0x7610, R22 ;  /* 0x00007610ff167816 */ /* 0x000fe20000000016 */
[----:B------:R-:W-:Y:S06]  /*0e90*/  BRA `(.L_x_49454) ;  /* 0x00000000003c7947 */ /* 0x000fec0003800000 */
.L_x_49479:
        /* <DEDUP_REMOVED lines=8> */
.L_x_49482:
[----:B------:R-:W-:Y:S05]  /*0f20*/  BSYNC.RECONVERGENT B0 ;  /* 0x0000000000007941 */ /* 0x000fea0003800200 */
.L_x_49481:
[----:B------:R-:W0:Y:S02]  /*0f30*/  F2I.S64.TRUNC R4, R4 ;  /* 0x0000000400047311 */ /* 0x000e24000020d900 */
[----:B0-----:R-:W-:Y:S01]  /*0f40*/  PRMT R22, R4, 0x7610, R22 ;  /* 0x0000761004167816 */ /* 0x001fe20000000016 */
[----:B------:R-:W-:Y:S06]  /*0f50*/  BRA `(.L_x_49454) ;  /* 0x00000000000c7947 */ /* 0x000fec0003800000 */
.L_x_49478:
[----:B------:R0:W5:Y:S01]  /*0f60*/  LDG.E.U8 R22, desc[UR36][R6.64] ;  /* 0x0000002406167981 */ /* 0x000162000c1e1100 */
[----:B------:R-:W-:Y:S05]  /*0f70*/  BRA `(.L_x_49454) ;  /* 0x0000000000047947 */ /* 0x000fea0003800000 */
.L_x_49477:
[----:B------:R0:W5:Y:S02]  /*0f80*/  LDG.E.U8 R22, desc[UR36][R6.64] ;  /* 0x0000002406167981 */ /* 0x000164000c1e1100 */
.L_x_49454:
[----:B------:R-:W-:-:S07]  /*0f90*/  VIADD R23, R25, 0x80 ;  /* 0x0000008019177836 */ /* 0x000fce0000000000 */
.L_x_49448:
[----:B------:R-:W-:Y:S05]  /*0fa0*/  BSYNC.RECONVERGENT B6 ;  /* 0x0000000000067941 */ /* 0x000fea0003800200 */
.L_x_49447:
        /* <DEDUP_REMOVED lines=23> */
.L_x_49488:
[----:B------:R0:W5:Y:S01]  /*1120*/  LDG.E.U8 R19, desc[UR36][R6.64] ;  /* 0x0000002406137981 */ /* 0x000162000c1e1100 */
[----:B------:R-:W-:Y:S05]  /*1130*/  BRA `(.L_x_49490) ;  /* 0x0000000c00607947 */ /* 0x000fea0003800000 */
.L_x_49487:
        /* <DEDUP_REMOVED lines=8> */
.L_x_49492:
[----:B------:R4:W5:Y:S01]  /*11c0*/  LDG.E.U8 R19, desc[UR36][R6.64] ;  /* 0x0000002406137981 */ /* 0x000962000c1e1100 */
[----:B------:R-:W-:Y:S05]  /*11d0*/  BRA `(.L_x_49490) ;  /* 0x0000000c00387947 */ /* 0x000fea0003800000 */
.L_x_49491:
[----:B------:R0:W5:Y:S01]  /*11e0*/  LDG.E.U16 R19, desc[UR36][R6.64] ;  /* 0x0000002406137981 */ /* 0x000162000c1e1500 */
[----:B------:R-:W-:Y:S05]  /*11f0*/  BRA `(.L_x_49490) ;  /* 0x0000000c00307947 */ /* 0x000fea0003800000 */
.L_x_49486:
        /* <DEDUP_REMOVED lines=10> */
.L_x_49494:
[----:B------:R-:W2:Y:S02]  /*12a0*/  LDG.E.U16 R4, desc[UR36][R6.64] ;  /* 0x0000002406047981 */ /* 0x000ea4000c1e1500 */
[----:B--2---:R-:W-:-:S06]  /*12b0*/  HADD2.F32 R4, -RZ, R4.H0_H0 ;  /* 0x20000004ff047230 */ /* 0x004fcc0000004100 */
[----:B------:R-:W0:Y:S02]  /*12c0*/  F2I.S64.TRUNC R4, R4 ;  /* 0x0000000400047311 */ /* 0x000e24000020d900 */
[----:B0-----:R-:W-:Y:S01]  /*12d0*/  PRMT R19, R4, 0x7610, R19 ;  /* 0x0000761004137816 */ /* 0x001fe20000000013 */
[----:B------:R-:W-:Y:S06]  /*12e0*/  BRA `(.L_x_49490) ;  /* 0x0000000800f47947 */ /* 0x000fec0003800000 */
.L_x_49493:
        /* <DEDUP_REMOVED lines=10> */
.L_x_49496:
[----:B------:R-:W2:Y:S02]  /*1390*/  LDG.E.U16 R6, desc[UR36][R6.64] ;  /* 0x0000002406067981 */ /* 0x000ea4000c1e1500 */
[----:B--2---:R-:W-:-:S06]  /*13a0*/  HADD2.F32 R4, -RZ, R6.H0_H0 ;  /* 0x20000006ff047230 */ /* 0x004fcc0000004100 */
[----:B------:R-:W0:Y:S02]  /*13b0*/  F2I.S64.TRUNC R4, R4 ;  /* 0x0000000400047311 */ /* 0x000e24000020d900 */
[----:B0-----:R-:W-:Y:S01]  /*13c0*/  PRMT R19, R4, 0x7610, R19 ;  /* 0x0000761004137816 */ /* 0x001fe20000000013 */
[----:B------:R-:W-:Y:S06]  /*13d0*/  BRA `(.L_x_49490) ;  /* 0x0000000800b87947 */ /* 0x000fec0003800000 */
.L_x_49495:
[----:B------:R-:W2:Y:S02]  /*13e0*/  LDG.E.64 R4, desc[UR36][R6.64] ;  /* 0x0000002406047981 */ /* 0x000ea4000c1e1b00 */
[----:B--2---:R-:W0:Y:S02]  /*13f0*/  F2I.S64.F64.TRUNC R4, R4 ;  /* 0x0000000400047311 */ /* 0x004e24000030d900 */
[----:B0-----:R-:W-:Y:S01]  /*1400*/  PRMT R19, R4, 0x7610, R19 ;  /* 0x0000761004137816 */ /* 0x001fe20000000013 */
[----:B------:R-:W-:Y:S06]  /*1410*/  BRA `(.L_x_49490) ;  /* 0x0000000800a87947 */ /* 0x000fec0003800000 */
.L_x_49485:
        /* <DEDUP_REMOVED lines=12> */
.L_x_49499:
[----:B------:R-:W2:Y:S02]  /*14e0*/  LDG.E.64 R6, desc[UR36][R6.64] ;  /* 0x0000002406067981 */ /* 0x000ea4000c1e1b00 */
[----:B--2---:R-:W0:Y:S02]  /*14f0*/  F2I.S64.F64.TRUNC R4, R6 ;  /* 0x0000000600047311 */ /* 0x004e24000030d900 */
[----:B0-----:R-:W-:Y:S01]  /*1500*/  PRMT R19, R4, 0x7610, R19 ;  /* 0x0000761004137816 */ /* 0x001fe20000000013 */
[----:B------:R-:W-:Y:S06]  /*1510*/  BRA `(.L_x_49490) ;  /* 0x0000000800687947 */ /* 0x000fec0003800000 */
.L_x_49498:
        /* <DEDUP_REMOVED lines=27> */
.L_x_49501:
        /* <DEDUP_REMOVED lines=15> */
.L_x_49500:
[----:B------:R-:W2:Y:S02]  /*17c0*/  LDG.E.U16 R4, desc[UR36][R6.64] ;  /* 0x0000002406047981 */ /* 0x000ea4000c1e1500 */
[----:B--2---:R-:W-:-:S06]  /*17d0*/  IMAD.U32 R4, R4, 0x10000, RZ ;  /* 0x0001000004047824 */ /* 0x004fcc00078e00ff */
[----:B------:R-:W0:Y:S02]  /*17e0*/  F2I.S64.TRUNC R4, R4 ;  /* 0x0000000400047311 */ /* 0x000e24000020d900 */
[----:B0-----:R-:W-:Y:S01]  /*17f0*/  PRMT R19, R4, 0x7610, R19 ;  /* 0x0000761004137816 */ /* 0x001fe20000000013 */
[----:B------:R-:W-:Y:S06]  /*1800*/  BRA `(.L_x_49490) ;  /* 0x0000000400ac7947 */ /* 0x000fec0003800000 */
.L_x_49497:
        /* <DEDUP_REMOVED lines=10> */
.L_x_49504:
        /* <DEDUP_REMOVED lines=21> */
.L_x_49508:
[----:B------:R-:W-:Y:S05]  /*1a00*/  BSYNC.RECONVERGENT B1 ;  /* 0x0000000000017941 */ /* 0x000fea0003800200 */
.L_x_49507:
[----:B------:R-:W-:Y:S01]  /*1a10*/  IMAD.SHL.U32 R0, R0, 0x100000, RZ ;  /* 0x0010000000007824 */ /* 0x000fe200078e00ff */
[----:B------:R-:W-:-:S04]  /*1a20*/  LEA R3, R3, 0x3b800000, 0x17 ;  /* 0x3b80000003037811 */ /* 0x000fc800078eb8ff */
[----:B------:R-:W-:-:S07]  /*1a30*/  LOP3.LUT R4, R3, R0, R7, 0xfe, !PT ;  /* 0x0000000003047212 */ /* 0x000fce00078efe07 */
.L_x_49506:
[----:B------:R-:W-:Y:S05]  /*1a40*/  BSYNC.RECONVERGENT B0 ;  /* 0x0000000000007941 */ /* 0x000fea0003800200 */
.L_x_49505:
[----:B------:R-:W0:Y:S02]  /*1a50*/  F2I.S64.TRUNC R4, R4 ;  /* 0x0000000400047311 */ /* 0x000e24000020d900 */
[----:B0-----:R-:W-:Y:S01]  /*1a60*/  PRMT R19, R4, 0x7610, R19 ;  /* 0x0000761004137816 */ /* 0x001fe20000000013 */
[----:B------:R-:W-:Y:S06]  /*1a70*/  BRA `(.L_x_49490) ;  /* 0x0000000400107947 */ /* 0x000fec0003800000 */
.L_x_49503:
        /* <DEDUP_REMOVED lines=21> */
.L_x_49512:
[----:B------:R-:W-:Y:S05]  /*1bd0*/  BSYNC.RECONVERGENT B1 ;  /* 0x0000000000017941 */ /* 0x000fea0003800200 */
.L_x_49511:
[----:B------:R-:W-:Y:S01]  /*1be0*/  IMAD.SHL.U32 R0, R0, 0x200000, RZ ;  /* 0x0020000000007824 */ /* 0x000fe200078e00ff */
[----:B------:R-:W-:-:S04]  /*1bf0*/  LEA R3, R3, 0x37800000, 0x17 ;  /* 0x3780000003037811 */ /* 0x000fc800078eb8ff */
[----:B------:R-:W-:-:S07]  /*1c00*/  LOP3.LUT R4, R3, R0, R7, 0xfe, !PT ;  /* 0x0000000003047212 */ /* 0x000fce00078efe07 */
.L_x_49510:
[----:B------:R-:W-:Y:S05]  /*1c10*/  BSYNC.RECONVERGENT B0 ;  /* 0x0000000000007941 */ /* 0x000fea0003800200 */
.L_x_49509:
[----:B------:R-:W0:Y:S02]  /*1c20*/  F2I.S64.TRUNC R4, R4 ;  /* 0x0000000400047311 */ /* 0x000e24000020d900 */
[----:B0-----:R-:W-:Y:S01]  /*1c30*/  PRMT R19, R4, 0x7610, R19 ;  /* 0x0000761004137816 */ /* 0x001fe20000000013 */
[----:B------:R-:W-:Y:S06]  /*1c40*/  BRA `(.L_x_49490) ;  /* 0x00000000009c7947 */ /* 0x000fec0003800000 */
.L_x_49502:
        /* <DEDUP_REMOVED lines=14> */
.L_x_49516:
[----:B------:R-:W-:Y:S05]  /*1d30*/  BSYNC.RECONVERGENT B0 ;  /* 0x0000000000007941 */ /* 0x000fea0003800200 */
.L_x_49515:
[----:B------:R-:W0:Y:S02]  /*1d40*/  F2I.S64.TRUNC R4, R4 ;  /* 0x0000000400047311 */ /* 0x000e24000020d900 */
[----:B0-----:R-:W-:Y:S01]  /*1d50*/  PRMT R19, R4, 0x7610, R19 ;  /* 0x0000761004137816 */ /* 0x001fe20000000013 */
[----:B------:R-:W-:Y:S06]  /*1d60*/  BRA `(.L_x_49490) ;  /* 0x0000000000547947 */ /* 0x000fec0003800000 */
.L_x_49489:
        /* <DEDUP_REMOVED lines=16> */
.L_x_49517:
[----:B------:R-:W-:Y:S01]  /*1e70*/  PRMT R19, RZ, 0x7610, R19 ;  /* 0x00007610ff137816 */ /* 0x000fe20000000013 */
[----:B------:R-:W-:Y:S06]  /*1e80*/  BRA `(.L_x_49490) ;  /* 0x00000000000c7947 */ /* 0x000fec0003800000 */
.L_x_49514:
[----:B------:R1:W5:Y:S01]  /*1e90*/  LDG.E.U8 R19, desc[UR36][R6.64] ;  /* 0x0000002406137981 */ /* 0x000362000c1e1100 */
[----:B------:R-:W-:Y:S05]  /*1ea0*/  BRA `(.L_x_49490) ;  /* 0x0000000000047947 */ /* 0x000fea0003800000 */
.L_x_49513:
[----:B------:R0:W5:Y:S02]  /*1eb0*/  LDG.E.U8 R19, desc[UR36][R6.64] ;  /* 0x0000002406137981 */ /* 0x000164000c1e1100 */
.L_x_49490:
[----:B------:R-:W-:-:S07]  /*1ec0*/  VIADD R23, R23, 0x80 ;  /* 0x0000008017177836 */ /* 0x000fce0000000000 */
.L_x_49484:
[----:B------:R-:W-:Y:S05]  /*1ed0*/  BSYNC.RECONVERGENT B6 ;  /* 0x0000000000067941 */ /* 0x000fea0003800200 */
.L_x_49483:
        /* <DEDUP_REMOVED lines=23> */
.L_x_49523:
[----:B------:R0:W5:Y:S01]  /*2050*/  LDG.E.U8 R17, desc[UR36][R6.64] ;  /* 0x0000002406117981 */ /* 0x000162000c1e1100 */
[----:B------:R-:W-:Y:S05]  /*2060*/  BRA `(.L_x_49525) ;  /* 0x0000000c00607947 */ /* 0x000fea0003800000 */
.L_x_49522:
        /* <DEDUP_REMOVED lines=8> */
.L_x_49527:
[----:B------:R3:W5:Y:S01]  /*20f0*/  LDG.E.U8 R17, desc[UR36][R6.64] ;  /* 0x0000002406117981 */ /* 0x000762000c1e1100 */
[----:B------:R-:W-:Y:S05]  /*2100*/  BRA `(.L_x_49525) ;  /* 0x0000000c00387947 */ /* 0x000fea0003800000 */
.L_x_49526:
[----:B------:R0:W5:Y:S01]  /*2110*/  LDG.E.U16 R17, desc[UR36][R6.64] ;  /* 0x0000002406117981 */ /* 0x000162000c1e1500 */
[----:B------:R-:W-:Y:S05]  /*2120*/  BRA `(.L_x_49525) ;  /* 0x0000000c00307947 */ /* 0x000fea0003800000 */
.L_x_49521:
        /* <DEDUP_REMOVED lines=10> */
.L_x_49529:
[----:B------:R-:W2:Y:S02]  /*21d0*/  LDG.E.U16 R4, desc[UR36][R6.64] ;  /* 0x0000002406047981 */ /* 0x000ea4000c1e1500 */
[----:B--2---:R-:W-:-:S06]  /*21e0*/  HADD2.F32 R4, -RZ, R4.H0_H0 ;  /* 0x20000004ff047230 */ /* 0x004fcc0000004100 */
[----:B------:R-:W0:Y:S02]  /*21f0*/  F2I.S64.TRUNC R4, R4 ;  /* 0x0000000400047311 */ /* 0x000e24000020d900 */
[----:B0-----:R-:W-:Y:S01]  /*2200*/  PRMT R17, R4, 0x7610, R17 ;  /* 0x0000761004117816 */ /* 0x001fe20000000011 */
[----:B------:R-:W-:Y:S06]  /*2210*/  BRA `(.L_x_49525) ;  /* 0x0000000800f47947 */ /* 0x000fec0003800000 */
.L_x_49528:
        /* <DEDUP_REMOVED lines=10> */
.L_x_49531:
[----:B------:R-:W2:Y:S02]  /*22c0*/  LDG.E.U16 R6, desc[UR36][R6.64] ;  /* 0x0000002406067981 */ /* 0x000ea4000c1e1500 */
[----:B--2---:R-:W-:-:S06]  /*22d0*/  HADD2.F32 R4, -RZ, R6.H0_H0 ;  /* 0x20000006ff047230 */ /* 0x004fcc0000004100 */
[----:B------:R-:W0:Y:S02]  /*22e0*/  F2I.S64.TRUNC R4, R4 ;  /* 0x0000000400047311 */ /* 0x000e24000020d900 */
[----:B0-----:R-:W-:Y:S01]  /*22f0*/  PRMT R17, R4, 0x7610, R17 ;  /* 0x0000761004117816 */ /* 0x001fe20000000011 */
[----:B------:R-:W-:Y:S06]  /*2300*/  BRA `(.L_x_49525) ;  /* 0x0000000800b87947 */ /* 0x000fec0003800000 */
.L_x_49530:
[----:B------:R-:W2:Y:S02]  /*2310*/  LDG.E.64 R4, desc[UR36][R6.64] ;  /* 0x0000002406047981 */ /* 0x000ea4000c1e1b00 */
[----:B--2---:R-:W0:Y:S02]  /*2320*/  F2I.S64.F64.TRUNC R4, R4 ;  /* 0x0000000400047311 */ /* 0x004e24000030d900 */
[----:B0-----:R-:W-:Y:S01]  /*2330*/  PRMT R17, R4, 0x7610, R17 ;  /* 0x0000761004117816 */ /* 0x001fe20000000011 */
[----:B------:R-:W-:Y:S06]  /*2340*/  BRA `(.L_x_49525) ;  /* 0x0000000800a87947 */ /* 0x000fec0003800000 */
.L_x_49520:
        /* <DEDUP_REMOVED lines=12> */
.L_x_49534:
[----:B------:R-:W2:Y:S02]  /*2410*/  LDG.E.64 R6, desc[UR36][R6.64] ;  /* 0x0000002406067981 */ /* 0x000ea4000c1e1b00 */
[----:B--2---:R-:W0:Y:S02]  /*2420*/  F2I.S64.F64.TRUNC R4, R6 ;  /* 0x0000000600047311 */ /* 0x004e24000030d900 */
[----:B0-----:R-:W-:Y:S01]  /*2430*/  PRMT R17, R4, 0x7610, R17 ;  /* 0x0000761004117816 */ /* 0x001fe20000000011 */
[----:B------:R-:W-:Y:S06]  /*2440*/  BRA `(.L_x_49525) ;  /* 0x0000000800687947 */ /* 0x000fec0003800000 */
.L_x_49533:
        /* <DEDUP_REMOVED lines=27> */
.L_x_49536:
        /* <DEDUP_REMOVED lines=15> */
.L_x_49535:
[----:B------:R-:W2:Y:S02]  /*26f0*/  LDG.E.U16 R4, desc[UR36][R6.64] ;  /* 0x0000002406047981 */ /* 0x000ea4000c1e1500 */
[----:B--2---:R-:W-:-:S06]  /*2700*/  IMAD.U32 R4, R4, 0x10000, RZ ;  /* 0x0001000004047824 */ /* 0x004fcc00078e00ff */
[----:B------:R-:W0:Y:S02]  /*2710*/  F2I.S64.TRUNC R4, R4 ;  /* 0x0000000400047311 */ /* 0x000e24000020d900 */
[----:B0-----:R-:W-:Y:S01]  /*2720*/  PRMT R17, R4, 0x7610, R17 ;  /* 0x0000761004117816 */ /* 0x001fe20000000011 */
[----:B------:R-:W-:Y:S06]  /*2730*/  BRA `(.L_x_49525) ;  /* 0x0000000400ac7947 */ /* 0x000fec0003800000 */
.L_x_49532:
        /* <DEDUP_REMOVED lines=10> */
.L_x_49539:
        /* <DEDUP_REMOVED lines=21> */
.L_x_49543:
[----:B------:R-:W-:Y:S05]  /*2930*/  BSYNC.RECONVERGENT B1 ;  /* 0x0000000000017941 */ /* 0x000fea0003800200 */
.L_x_49542:
[----:B------:R-:W-:Y:S01]  /*2940*/  IMAD.SHL.U32 R0, R0, 0x100000, RZ ;  /* 0x0010000000007824 */ /* 0x000fe200078e00ff */
[----:B------:R-:W-:-:S04]  /*2950*/  LEA R3, R3, 0x3b800000, 0x17 ;  /* 0x3b80000003037811 */ /* 0x000fc800078eb8ff */
[----:B------:R-:W-:-:S07]  /*2960*/  LOP3.LUT R4, R3, R0, R7, 0xfe, !PT ;  /* 0x0000000003047212 */ /* 0x000fce00078efe07 */
.L_x_49541:
[----:B------:R-:W-:Y:S05]  /*2970*/  BSYNC.RECONVERGENT B0 ;  /* 0x0000000000007941 */ /* 0x000fea0003800200 */
.L_x_49540:
[----:B------:R-:W0:Y:S02]  /*2980*/  F2I.S64.TRUNC R4, R4 ;  /* 0x0000000400047311 */ /* 0x000e24000020d900 */
[----:B0-----:R-:W-:Y:S01]  /*2990*/  PRMT R17, R4, 0x7610, R17 ;  /* 0x0000761004117816 */ /* 0x001fe20000000011 */
[----:B------:R-:W-:Y:S06]  /*29a0*/  BRA `(.L_x_49525) ;  /* 0x0000000400107947 */ /* 0x000fec0003800000 */
.L_x_49538:
        /* <DEDUP_REMOVED lines=21> */
.L_x_49547:
[----:B------:R-:W-:Y:S05]  /*2b00*/  BSYNC.RECONVERGENT B1 ;  /* 0x0000000000017941 */ /* 0x000fea0003800200 */
.L_x_49546:
[----:B------:R-:W-:Y:S01]  /*2b10*/  IMAD.SHL.U32 R0, R0, 0x200000, RZ ;  /* 0x0020000000007824 */ /* 0x000fe200078e00ff */
[----:B------:R-:W-:-:S04]  /*2b20*/  LEA R3, R3, 0x37800000, 0x17 ;  /* 0x3780000003037811 */ /* 0x000fc800078eb8ff */
[----:B------:R-:W-:-:S07]  /*2b30*/  LOP3.LUT R4, R3, R0, R7, 0xfe, !PT ;  /* 0x0000000003047212 */ /* 0x000fce00078efe07 */
.L_x_49545:
[----:B------:R-:W-:Y:S05]  /*2b40*/  BSYNC.RECONVERGENT B0 ;  /* 0x0000000000007941 */ /* 0x000fea0003800200 */
.L_x_49544:
[----:B------:R-:W0:Y:S02]  /*2b50*/  F2I.S64.TRUNC R4, R4 ;  /* 0x0000000400047311 */ /* 0x000e24000020d900 */
[----:B0-----:R-:W-:Y:S01]  /*2b60*/  PRMT R17, R4, 0x7610, R17 ;  /* 0x0000761004117816 */ /* 0x001fe20000000011 */
[----:B------:R-:W-:Y:S06]  /*2b70*/  BRA `(.L_x_49525) ;  /* 0x00000000009c7947 */ /* 0x000fec0003800000 */
.L_x_49537:
        /* <DEDUP_REMOVED lines=14> */
.L_x_49551:
[----:B------:R-:W-:Y:S05]  /*2c60*/  BSYNC.RECONVERGENT B0 ;  /* 0x0000000000007941 */ /* 0x000fea0003800200 */
.L_x_49550:
[----:B------:R-:W0:Y:S02]  /*2c70*/  F2I.S64.TRUNC R4, R4 ;  /* 0x0000000400047311 */ /* 0x000e24000020d900 */
[----:B0-----:R-:W-:Y:S01]  /*2c80*/  PRMT R17, R4, 0x7610, R17 ;  /* 0x0000761004117816 */ /* 0x001fe20000000011 */
[----:B------:R-:W-:Y:S06]  /*2c90*/  BRA `(.L_x_49525) ;  /* 0x0000000000547947 */ /* 0x000fec0003800000 */
.L_x_49524:
        /* <DEDUP_REMOVED lines=16> */
.L_x_49552:
[----:B------:R-:W-:Y:S01]  /*2da0*/  PRMT R17, RZ, 0x7610, R17 ;  /* 0x00007610ff117816 */ /* 0x000fe20000000011 */
[----:B------:R-:W-:Y:S06]  /*2db0*/  BRA `(.L_x_49525) ;  /* 0x00000000000c7947 */ /* 0x000fec0003800000 */
.L_x_49549:
[----:B------:R2:W5:Y:S01]  /*2dc0*/  LDG.E.U8 R17, desc[UR36][R6.64] ;  /* 0x0000002406117981 */ /* 0x000562000c1e1100 */
[----:B------:R-:W-:Y:S05]  /*2dd0*/  BRA `(.L_x_49525) ;  /* 0x0000000000047947 */ /* 0x000fea0003800000 */
.L_x_49548:
[----:B------:R1:W5:Y:S02]  /*2de0*/  LDG.E.U8 R17, desc[UR36][R6.64] ;  /* 0x0000002406117981 */ /* 0x000364000c1e1100 */
.L_x_49525:
[----:B------:R-:W-:-:S07]  /*2df0*/  VIADD R23, R23, 0x80 ;  /* 0x0000008017177836 */ /* 0x000fce0000000000 */
.L_x_49519:
[----:B------:R-:W-:Y:S05]  /*2e00*/  BSYNC.RECONVERGENT B6 ;  /* 0x0000000000067941 */ /* 0x000fea0003800200 */
.L_x_49518:
        /* <DEDUP_REMOVED lines=23> */
.L_x_49558:
[----:B------:R0:W5:Y:S01]  /*2f80*/  LDG.E.U8 R18, desc[UR36][R6.64] ;  /* 0x0000002406127981 */ /* 0x000162000c1e1100 */
[----:B------:R-:W-:Y:S05]  /*2f90*/  BRA `(.L_x_49554) ;  /* 0x0000000c005c7947 */ /* 0x000fea0003800000 */
.L_x_49557:
        /* <DEDUP_REMOVED lines=8> */
.L_x_49561:
[----:B------:R0:W5:Y:S01]  /*3020*/  LDG.E.U8 R18, desc[UR36][R6.64] ;  /* 0x0000002406127981 */ /* 0x000162000c1e1100 */
[----:B------:R-:W-:Y:S05]  /*3030*/  BRA `(.L_x_49554) ;  /* 0x0000000c00347947 */ /* 0x000fea0003800000 */
.L_x_49560:
[----:B------:R0:W5:Y:S01]  /*3040*/  LDG.E.U16 R18, desc[UR36][R6.64] ;  /* 0x0000002406127981 */ /* 0x000162000c1e1500 */
[----:B------:R-:W-:Y:S05]  /*3050*/  BRA `(.L_x_49554) ;  /* 0x0000000c002c7947 */ /* 0x000fea0003800000 */
.L_x_49556:
        /* <DEDUP_REMOVED lines=10> */
.L_x_49563:
[----:B------:R-:W2:Y:S02]  /*3100*/  LDG.E.U16 R4, desc[UR36][R6.64] ;  /* 0x0000002406047981 */ /* 0x000ea4000c1e1500 */
[----:B--2---:R-:W-:-:S06]  /*3110*/  HADD2.F32 R4, -RZ, R4.H0_H0 ;  /* 0x20000004ff047230 */ /* 0x004fcc0000004100 */
[----:B------:R-:W0:Y:S02]  /*3120*/  F2I.S64.TRUNC R4, R4 ;  /* 0x0000000400047311 */ /* 0x000e24000020d900 */
[----:B0-----:R-:W-:Y:S01]  /*3130*/  PRMT R18, R4, 0x7610, R18 ;  /* 0x0000761004127816 */ /* 0x001fe20000000012 */
[----:B------:R-:W-:Y:S06]  /*3140*/  BRA `(.L_x_49554) ;  /* 0x0000000800f07947 */ /* 0x000fec0003800000 */
.L_x_49562:
        /* <DEDUP_REMOVED lines=10> */
.L_x_49565:
[----:B------:R-:W2:Y:S02]  /*31f0*/  LDG.E.U16 R6, desc[UR36][R6.64] ;  /* 0x0000002406067981 */ /* 0x000ea4000c1e1500 */
[----:B--2---:R-:W-:-:S06]  /*3200*/  HADD2.F32 R4, -RZ, R6.H0_H0 ;  /* 0x20000006ff047230 */ /* 0x004fcc0000004100 */
[----:B------:R-:W0:Y:S02]  /*3210*/  F2I.S64.TRUNC R4, R4 ;  /* 0x0000000400047311 */ /* 0x000e24000020d900 */
[----:B0-----:R-:W-:Y:S01]  /*3220*/  PRMT R18, R4, 0x7610, R18 ;  /* 0x0000761004127816 */ /* 0x001fe20000000012 */
[----:B------:R-:W-:Y:S06]  /*3230*/  BRA `(.L_x_49554) ;  /* 0x0000000800b47947 */ /* 0x000fec0003800000 */
.L_x_49564:
[----:B------:R-:W2:Y:S02]  /*3240*/  LDG.E.64 R4, desc[UR36][R6.64] ;  /* 0x0000002406047981 */ /* 0x000ea4000c1e1b00 */
[----:B--2---:R-:W0:Y:S02]  /*3250*/  F2I.S64.F64.TRUNC R4, R4 ;  /* 0x0000000400047311 */ /* 0x004e24000030d900 */
[----:B0-----:R-:W-:Y:S01]  /*3260*/  PRMT R18, R4, 0x7610, R18 ;  /* 0x0000761004127816 */ /* 0x001fe20000000012 */
[----:B------:R-:W-:Y:S06]  /*3270*/  BRA `(.L_x_49554) ;  /* 0x0000000800a47947 */ /* 0x000fec0003800000 */
.L_x_49555:
        /* <DEDUP_REMOVED lines=12> */
.L_x_49568:
[----:B------:R-:W2:Y:S02]  /*3340*/  LDG.E.64 R6, desc[UR36][R6.64] ;  /* 0x0000002406067981 */ /* 0x000ea4000c1e1b00 */
[----:B--2---:R-:W0:Y:S02]  /*3350*/  F2I.S64.F64.TRUNC R4, R6 ;  /* 0x0000000600047311 */ /* 0x004e24000030d900 */
[----:B0-----:R-:W-:Y:S01]  /*3360*/  PRMT R18, R4, 0x7610, R18 ;  /* 0x0000761004127816 */ /* 0x001fe20000000012 */
[----:B------:R-:W-:Y:S06]  /*3370*/  BRA `(.L_x_49554) ;  /* 0x0000000800647947 */ /* 0x000fec0003800000 */
.L_x_49567:
        /* <DEDUP_REMOVED lines=27> */
.L_x_49570:
        /* <DEDUP_REMOVED lines=15> */
.L_x_49569:
[----:B------:R-:W2:Y:S02]  /*3620*/  LDG.E.U16 R4, desc[UR36][R6.64] ;  /* 0x0000002406047981 */ /* 0x000ea4000c1e1500 */
[----:B--2---:R-:W-:-:S06]  /*3630*/  IMAD.U32 R4, R4, 0x10000, RZ ;  /* 0x0001000004047824 */ /* 0x004fcc00078e00ff */
[----:B------:R-:W0:Y:S02]  /*3640*/  F2I.S64.TRUNC R4, R4 ;  /* 0x0000000400047311 */ /* 0x000e24000020d900 */
[----:B0-----:R-:W-:Y:S01]  /*3650*/  PRMT R18, R4, 0x7610, R18 ;  /* 0x0000761004127816 */ /* 0x001fe20000000012 */
[----:B------:R-:W-:Y:S06]  /*3660*/  BRA `(.L_x_49554) ;  /* 0x0000000400a87947 */ /* 0x000fec0003800000 */
.L_x_49566:
        /* <DEDUP_REMOVED lines=10> */
.L_x_49573:
        /* <DEDUP_REMOVED lines=21> */
.L_x_49577:
[----:B------:R-:W-:Y:S05]  /*3860*/  BSYNC.RECONVERGENT B1 ;  /* 0x0000000000017941 */ /* 0x000fea0003800200 */
.L_x_49576:
[----:B------:R-:W-:Y:S01]  /*3870*/  IMAD.SHL.U32 R0, R0, 0x100000, RZ ;  /* 0x0010000000007824 */ /* 0x000fe200078e00ff */
[----:B------:R-:W-:-:S04]  /*3880*/  LEA R3, R3, 0x3b800000, 0x17 ;  /* 0x3b80000003037811 */ /* 0x000fc800078eb8ff */
[----:B------:R-:W-:-:S07]  /*3890*/  LOP3.LUT R4, R3, R0, R7, 0xfe, !PT ;  /* 0x0000000003047212 */ /* 0x000fce00078efe07 */
.L_x_49575:
[----:B------:R-:W-:Y:S05]  /*38a0*/  BSYNC.RECONVERGENT B0 ;  /* 0x0000000000007941 */ /* 0x000fea0003800200 */
.L_x_49574:
[----:B------:R-:W0:Y:S02]  /*38b0*/  F2I.S64.TRUNC R4, R4 ;  /* 0x0000000400047311 */ /* 0x000e24000020d900 */
[----:B0-----:R-:W-:Y:S01]  /*38c0*/  PRMT R18, R4, 0x7610, R18 ;  /* 0x0000761004127816 */ /* 0x001fe20000000012 */
[----:B------:R-:W-:Y:S06]  /*38d0*/  BRA `(.L_x_49554) ;  /* 0x00000004000c7947 */ /* 0x000fec0003800000 */
.L_x_49572:
        /* <DEDUP_REMOVED lines=21> */
.L_x_49581:
[----:B------:R-:W-:Y:S05]  /*3a30*/  BSYNC.RECONVERGENT B1 ;  /* 0x0000000000017941 */ /* 0x000fea0003800200 */
.L_x_49580:
[----:B------:R-:W-:Y:S01]  /*3a40*/  IMAD.SHL.U32 R0, R0, 0x200000, RZ ;  /* 0x0020000000007824 */ /* 0x000fe200078e00ff */
[----:B------:R-:W-:-:S04]  /*3a50*/  LEA R3, R3, 0x37800000, 0x17 ;  /* 0x3780000003037811 */ /* 0x000fc800078eb8ff */
[----:B------:R-:W-:-:S07]  /*3a60*/  LOP3.LUT R4, R3, R0, R7, 0xfe, !PT ;  /* 0x0000000003047212 */ /* 0x000fce00078efe07 */
.L_x_49579:
[----:B------:R-:W-:Y:S05]  /*3a70*/  BSYNC.RECONVERGENT B0 ;  /* 0x0000000000007941 */ /* 0x000fea0003800200 */
.L_x_49578:
[----:B------:R-:W0:Y:S02]  /*3a80*/  F2I.S64.TRUNC R4, R4 ;  /* 0x0000000400047311 */ /* 0x000e24000020d900 */
[----:B0-----:R-:W-:Y:S01]  /*3a90*/  PRMT R18, R4, 0x7610, R18 ;  /* 0x0000761004127816 */ /* 0x001fe20000000012 */
[----:B------:R-:W-:Y:S06]  /*3aa0*/  BRA `(.L_x_49554) ;  /* 0x0000000000987947 */ /* 0x000fec0003800000 */
.L_x_49571:
        /* <DEDUP_REMOVED lines=14> */
.L_x_49585:
[----:B------:R-:W-:Y:S05]  /*3b90*/  BSYNC.RECONVERGENT B0 ;  /* 0x0000000000007941 */ /* 0x000fea0003800200 */
.L_x_49584:
[----:B------:R-:W0:Y:S02]  /*3ba0*/  F2I.S64.TRUNC R4, R4 ;  /* 0x0000000400047311 */ /* 0x000e24000020d900 */
[----:B0-----:R-:W-:Y:S01]  /*3bb0*/  PRMT R18, R4, 0x7610, R18 ;  /* 0x0000761004127816 */ /* 0x001fe20000000012 */
[----:B------:R-:W-:Y:S06]  /*3bc0*/  BRA `(.L_x_49554) ;  /* 0x0000000000507947 */ /* 0x000fec0003800000 */
.L_x_49559:
        /* <DEDUP_REMOVED lines=16> */
.L_x_49586:
[----:B------:R-:W-:Y:S05]  /*3cd0*/  BRA `(.L_x_49554) ;  /* 0x00000000000c7947 */ /* 0x000fea0003800000 */
.L_x_49583:
[----:B------:R0:W5:Y:S01]  /*3ce0*/  LDG.E.U8 R18, desc[UR36][R6.64] ;  /* 0x0000002406127981 */ /* 0x000162000c1e1100 */
[----:B------:R-:W-:Y:S05]  /*3cf0*/  BRA `(.L_x_49554) ;  /* 0x0000000000047947 */ /* 0x000fea0003800000 */
.L_x_49582:
[----:B------:R0:W5:Y:S02]  /*3d00*/  LDG.E.U8 R18, desc[UR36][R6.64] ;  /* 0x0000002406127981 */ /* 0x000164000c1e1100 */
.L_x_49554:
[----:B------:R-:W-:Y:S05]  /*3d10*/  BSYNC.RECONVERGENT B6 ;  /* 0x0000000000067941 */ /* 0x000fea0003800200 */
.L_x_49553:
[----:B------:R-:W0:Y:S01]  /*3d20*/  LDC.U8 R0, c[0x0][0x385] ;  /* 0x0000e140ff007b82 */ /* 0x000e220000000000 */
[----:B------:R-:W-:Y:S01]  /*3d30*/  ISETP.GE.AND P0, PT, R25, R16, PT ;  /* 0x000000101900720c */ /* 0x000fe20003f06270 */
[----:B------:R-:W-:-:S12]  /*3d40*/  BSSY.RECONVERGENT B0, `(.L_x_49587) ;  /* 0x0000008000007945 */ /* 0x000fd80003800200 */
[----:B------:R-:W-:Y:S05]  /*3d50*/  @P0 BRA `(.L_x_49588) ;  /* 0x0000000000180947 */ /* 0x000fea0003800000 */
[----:B-----5:R-:W-:Y:S01]  /*3d60*/  LOP3.LUT P0, R9, R22, 0xff, RZ, 0xc0, !PT ;  /* 0x000000ff16097812 */ /* 0x020fe2000780c0ff */
[----:B------:R-:W-:-:S12]  /*3d70*/  IMAD.MOV.U32 R3, RZ, RZ, 0xff ;  /* 0x000000ffff037424 */ /* 0x000fd800078e00ff */
[----:B------:R-:W-:Y:S05]  /*3d80*/  @!P0 BRA `(.L_x_49588) ;  /* 0x00000000000c8947 */ /* 0x000fea0003800000 */
[----:B------:R-:W-:-:S07]  /*3d90*/  MOV R8, 0x3db0 ;  /* 0x00003db000087802 */ /* 0x000fce0000000f00 */
[----:B01234-:R-:W-:Y:S05]  /*3da0*/  CALL.REL.NOINC `($__internal_103_$__cuda_sm20_rem_u16) ;  /* 0x0000003c00e47944 */ /* 0x01ffea0003c00000 */
[----:B------:R-:W-:-:S07]  /*3db0*/  PRMT R3, R9, 0x7610, R3 ;  /* 0x0000761009037816 */ /* 0x000fce0000000003 */
.L_x_49588:
[----:B------:R-:W-:Y:S05]  /*3dc0*/  BSYNC.RECONVERGENT B0 ;  /* 0x0000000000007941 */ /* 0x000fea0003800200 */
.L_x_49587:
[----:B------:R-:W-:Y:S01]  /*3dd0*/  VIADD R23, R25, 0x80 ;  /* 0x0000008019177836 */ /* 0x000fe20000000000 */
[----:B------:R-:W-:Y:S04]  /*3de0*/  BSSY.RECONVERGENT B0, `(.L_x_49589) ;  /* 0x0000009000007945 */ /* 0x000fe80003800200 */
[----:B------:R-:W-:-:S13]  /*3df0*/  ISETP.GE.AND P0, PT, R23, R16, PT ;  /* 0x000000101700720c */ /* 0x000fda0003f06270 */
[----:B------:R-:W-:Y:S05]  /*3e00*/  @P0 BRA `(.L_x_49590) ;  /* 0x0000000000180947 */ /* 0x000fea0003800000 */
[----:B-----5:R-:W-:Y:S01]  /*3e10*/  LOP3.LUT P0, R9, R19, 0xff, RZ, 0xc0, !PT ;  /* 0x000000ff13097812 */ /* 0x020fe2000780c0ff */
[----:B------:R-:W-:-:S12]  /*3e20*/  IMAD.MOV.U32 R22, RZ, RZ, 0xff ;  /* 0x000000ffff167424 */ /* 0x000fd800078e00ff */
[----:B------:R-:W-:Y:S05]  /*3e30*/  @!P0 BRA `(.L_x_49590) ;  /* 0x00000000000c8947 */ /* 0x000fea0003800000 */
[----:B------:R-:W-:-:S07]  /*3e40*/  MOV R8, 0x3e60 ;  /* 0x00003e6000087802 */ /* 0x000fce0000000f00 */
[----:B01234-:R-:W-:Y:S05]  /*3e50*/  CALL.REL.NOINC `($__internal_103_$__cuda_sm20_rem_u16) ;  /* 0x0000003c00b87944 */ /* 0x01ffea0003c00000 */
[----:B------:R-:W-:-:S07]  /*3e60*/  PRMT R22, R9, 0x7610, R22 ;  /* 0x0000761009167816 */ /* 0x000fce0000000016 */
.L_x_49590:
[----:B------:R-:W-:Y:S05]  /*3e70*/  BSYNC.RECONVERGENT B0 ;  /* 0x0000000000007941 */ /* 0x000fea0003800200 */
.L_x_49589:
        /* <DEDUP_REMOVED lines=10> */
.L_x_49592:
[----:B------:R-:W-:Y:S05]  /*3f20*/  BSYNC.RECONVERGENT B0 ;  /* 0x0000000000007941 */ /* 0x000fea0003800200 */
.L_x_49591:
        /* <DEDUP_REMOVED lines=10> */
.L_x_49594:
[----:B------:R-:W-:Y:S05]  /*3fd0*/  BSYNC.RECONVERGENT B0 ;  /* 0x0000000000007941 */ /* 0x000fea0003800200 */
.L_x_49593:
        /* <DEDUP_REMOVED lines=27> */
.L_x_49602:
[----:B------:R0:W-:Y:S01]  /*4190*/  STG.E.U8 desc[UR36][R8.64], R3 ;  /* 0x0000000308007986 */ /* 0x0001e2000c101124 */
[----:B------:R-:W-:Y:S01]  /*41a0*/  IMAD.MOV.U32 R25, RZ, RZ, R23 ;  /* 0x000000ffff197224 */ /* 0x000fe200078e0017 */
[----:B------:R-:W-:Y:S06]  /*41b0*/  BRA `(.L_x_49604) ;  /* 0x0000000c00ac7947 */ /* 0x000fec0003800000 */
.L_x_49601:
        /* <DEDUP_REMOVED lines=11> */
.L_x_49606:
[----:B------:R-:W-:Y:S01]  /*4270*/  LOP3.LUT R3, R3, 0xff, RZ, 0xc0, !PT ;  /* 0x000000ff03037812 */ /* 0x000fe200078ec0ff */
[----:B------:R-:W-:-:S04]  /*4280*/  IMAD.MOV.U32 R25, RZ, RZ, R23 ;  /* 0x000000ffff197224 */ /* 0x000fc800078e0017 */
[----:B------:R0:W-:Y:S01]  /*4290*/  STG.E desc[UR36][R8.64], R3 ;  /* 0x0000000308007986 */ /* 0x0001e2000c101924 */
[----:B------:R-:W-:Y:S05]  /*42a0*/  BRA `(.L_x_49604) ;  /* 0x0000000c00707947 */ /* 0x000fea0003800000 */
.L_x_49605:
[----:B------:R-:W-:Y:S01]  /*42b0*/  LOP3.LUT R3, R3, 0xff, RZ, 0xc0, !PT ;  /* 0x000000ff03037812 */ /* 0x000fe200078ec0ff */
[----:B------:R-:W-:-:S04]  /*42c0*/  IMAD.MOV.U32 R25, RZ, RZ, R23 ;  /* 0x000000ffff197224 */ /* 0x000fc800078e0017 */
[----:B------:R0:W-:Y:S01]  /*42d0*/  STG.E.U16 desc[UR36][R8.64], R3 ;  /* 0x0000000308007986 */ /* 0x0001e2000c101524 */
[----:B------:R-:W-:Y:S05]  /*42e0*/  BRA `(.L_x_49604) ;  /* 0x0000000c00607947 */ /* 0x000fea0003800000 */
.L_x_49600:
        /* <DEDUP_REMOVED lines=11> */
.L_x_49608:
[----:B------:R-:W-:Y:S01]  /*43a0*/  LOP3.LUT R3, R3, 0xff, RZ, 0xc0, !PT ;  /* 0x000000ff03037812 */ /* 0x000fe200078ec0ff */
[----:B------:R-:W-:-:S03]  /*43b0*/  IMAD.MOV.U32 R25, RZ, RZ, R23 ;  /* 0x000000ffff197224 */ /* 0x000fc600078e0017 */
[----:B------:R-:W0:Y:S02]  /*43c0*/  I2F.U16 R0, R3 ;  /* 0x0000000300007306 */ /* 0x000e240000101000 */
[----:B0-----:R-:W-:-:S05]  /*43d0*/  F2FP.F16.F32.PACK_AB R0, RZ, R0 ;  /* 0x00000000ff00723e */ /* 0x001fca00000000ff */
[----:B------:R0:W-:Y:S01]  /*43e0*/  STG.E.U16 desc[UR36][R8.64], R0 ;  /* 0x0000000008007986 */ /* 0x0001e2000c101524 */
[----:B------:R-:W-:Y:S05]  /*43f0*/  BRA `(.L_x_49604) ;  /* 0x0000000c001c7947 */ /* 0x000fea0003800000 */
.L_x_49607:
        /* <DEDUP_REMOVED lines=12> */
.L_x_49610:
[----:B------:R-:W-:Y:S01]  /*44c0*/  LOP3.LUT R3, R3, 0xff, RZ, 0xc0, !PT ;  /* 0x000000ff03037812 */ /* 0x000fe200078ec0ff */
[----:B------:R-:W-:-:S05]  /*44d0*/  IMAD.MOV.U32 R25, RZ, RZ, R23 ;  /* 0x000000ffff197224 */ /* 0x000fca00078e0017 */
[----:B------:R-:W0:Y:S02]  /*44e0*/  I2F.U16 R3, R3 ;  /* 0x0000000300037306 */ /* 0x000e240000101000 */
[----:B0-----:R-:W-:-:S04]  /*44f0*/  F2FP.F16.F32.PACK_AB R3, RZ, R3 ;  /* 0x00000003ff03723e */ /* 0x001fc800000000ff */
[----:B------:R-:W-:-:S05]  /*4500*/  PRMT R3, R3, 0x5410, RZ ;  /* 0x0000541003037816 */ /* 0x000fca00000000ff */
[----:B------:R0:W-:Y:S01]  /*4510*/  STG.E desc[UR36][R8.64], R3 ;  /* 0x0000000308007986 */ /* 0x0001e2000c101924 */
[----:B------:R-:W-:Y:S05]  /*4520*/  BRA `(.L_x_49604) ;  /* 0x0000000800d07947 */ /* 0x000fea0003800000 */
.L_x_49609:
[----:B------:R-:W-:Y:S01]  /*4530*/  LOP3.LUT R4, R3, 0xff, RZ, 0xc0, !PT ;  /* 0x000000ff03047812 */ /* 0x000fe200078ec0ff */
[----:B------:R-:W-:-:S05]  /*4540*/  IMAD.MOV.U32 R25, RZ, RZ, R23 ;  /* 0x000000ffff197224 */ /* 0x000fca00078e0017 */
[----:B------:R-:W0:Y:S02]  /*4550*/  I2F.F64.U16 R4, R4 ;  /* 0x0000000400047312 */ /* 0x000e240000101800 */
[----:B0-----:R0:W-:Y:S01]  /*4560*/  STG.E.64 desc[UR36][R8.64], R4 ;  /* 0x0000000408007986 */ /* 0x0011e2000c101b24 */
[----:B------:R-:W-:Y:S05]  /*4570*/  BRA `(.L_x_49604) ;  /* 0x0000000800bc7947 */ /* 0x000fea0003800000 */
.L_x_49599:
        /* <DEDUP_REMOVED lines=13> */
.L_x_49613:
[----:B------:R-:W-:Y:S02]  /*4650*/  LOP3.LUT R4, R3, 0xff, RZ, 0xc0, !PT ;  /* 0x000000ff03047812 */ /* 0x000fe400078ec0ff */
[----:B--234-:R-:W-:Y:S01]  /*4660*/  CS2R R6, SRZ ;  /* 0x0000000000067805 */ /* 0x01cfe2000001ff00 */
[----:B------:R-:W-:-:S03]  /*4670*/  IMAD.MOV.U32 R25, RZ, RZ, R23 ;  /* 0x000000ffff197224 */ /* 0x000fc600078e0017 */
[----:B------:R-:W0:Y:S02]  /*4680*/  I2F.F64.U16 R4, R4 ;  /* 0x0000000400047312 */ /* 0x000e240000101800 */
[----:B0-----:R0:W-:Y:S01]  /*4690*/  STG.E.128 desc[UR36][R8.64], R4 ;  /* 0x0000000408007986 */ /* 0x0011e2000c101d24 */
[----:B------:R-:W-:Y:S05]  /*46a0*/  BRA `(.L_x_49604) ;  /* 0x0000000800707947 */ /* 0x000fea0003800000 */
.L_x_49612:
        /* <DEDUP_REMOVED lines=18> */
.L_x_49617:
[----:B------:R-:W-:Y:S05]  /*47d0*/  BSYNC.RECONVERGENT B0 ;  /* 0x0000000000007941 */ /* 0x000fea0003800200 */
.L_x_49616:
[----:B------:R0:W-:Y:S01]  /*47e0*/  STG.E.U8 desc[UR36][R8.64], R3 ;  /* 0x0000000308007986 */ /* 0x0001e2000c101124 */
[----:B------:R-:W-:Y:S01]  /*47f0*/  IMAD.MOV.U32 R25, RZ, RZ, R23 ;  /* 0x000000ffff197224 */ /* 0x000fe200078e0017 */
[----:B------:R-:W-:Y:S06]  /*4800*/  BRA `(.L_x_49604) ;  /* 0x0000000800187947 */ /* 0x000fec0003800000 */
.L_x_49615:
        /* <DEDUP_REMOVED lines=20> */
.L_x_49614:
[----:B------:R-:W-:Y:S01]  /*4950*/  LOP3.LUT R3, R3, 0xff, RZ, 0xc0, !PT ;  /* 0x000000ff03037812 */ /* 0x000fe200078ec0ff */
[----:B------:R-:W-:-:S03]  /*4960*/  IMAD.MOV.U32 R25, RZ, RZ, R23 ;  /* 0x000000ffff197224 */ /* 0x000fc600078e0017 */
[----:B------:R-:W0:Y:S02]  /*4970*/  I2F.U16 R0, R3 ;  /* 0x0000000300007306 */ /* 0x000e240000101000 */
[----:B0-----:R-:W-:-:S05]  /*4980*/  F2FP.BF16.F32.PACK_AB R0, RZ, R0 ;  /* 0x00000000ff00723e */ /* 0x001fca00000010ff */
[----:B------:R0:W-:Y:S01]  /*4990*/  STG.E.U16 desc[UR36][R8.64], R0 ;  /* 0x0000000008007986 */ /* 0x0001e2000c101524 */
[----:B------:R-:W-:Y:S05]  /*49a0*/  BRA `(.L_x_49604) ;  /* 0x0000000400b07947 */ /* 0x000fea0003800000 */
.L_x_49611:
        /* <DEDUP_REMOVED lines=12> */
.L_x_49620:
        /* <DEDUP_REMOVED lines=13> */
.L_x_49623:
[----:B------:R-:W-:-:S04]  /*4b40*/  SHF.R.U32.HI R0, RZ, 0x14, R3 ;  /* 0x00000014ff007819 */ /* 0x000fc80000011603 */
[----:B------:R-:W-:-:S04]  /*4b50*/  LOP3.LUT R0, R0, 0x1, RZ, 0xc0, !PT ;  /* 0x0000000100007812 */ /* 0x000fc800078ec0ff */
[----:B------:R-:W-:-:S04]  /*4b60*/  IADD3 R0, PT, PT, R3, 0x487ffff, R0 ;  /* 0x0487ffff03007810 */ /* 0x000fc80007ffe000 */
[----:B------:R-:W-:-:S04]  /*4b70*/  SHF.R.U32.HI R0, RZ, 0x14, R0 ;  /* 0x00000014ff007819 */ /* 0x000fc80000011600 */
[----:B------:R-:W-:-:S07]  /*4b80*/  LOP3.LUT R0, R0, 0xff, RZ, 0xc0, !PT ;  /* 0x000000ff00007812 */ /* 0x000fce00078ec0ff */
.L_x_49624:
[----:B------:R-:W-:-:S07]  /*4b90*/  PRMT R4, R0, 0x7610, R4 ;  /* 0x0000761000047816 */ /* 0x000fce0000000004 */
.L_x_49622:
[----:B------:R-:W-:Y:S05]  /*4ba0*/  BSYNC.RECONVERGENT B0 ;  /* 0x0000000000007941 */ /* 0x000fea0003800200 */
.L_x_49621:
[----:B------:R0:W-:Y:S01]  /*4bb0*/  STG.E.U8 desc[UR36][R8.64], R4 ;  /* 0x0000000408007986 */ /* 0x0001e2000c101124 */
[----:B------:R-:W-:Y:S01]  /*4bc0*/  IMAD.MOV.U32 R25, RZ, RZ, R23 ;  /* 0x000000ffff197224 */ /* 0x000fe200078e0017 */
[----:B------:R-:W-:Y:S06]  /*4bd0*/  BRA `(.L_x_49604) ;  /* 0x0000000400247947 */ /* 0x000fec0003800000 */
.L_x_49619:
        /* <DEDUP_REMOVED lines=13> */
.L_x_49627:
[----:B------:R-:W-:-:S04]  /*4cb0*/  SHF.R.U32.HI R0, RZ, 0x15, R3 ;  /* 0x00000015ff007819 */ /* 0x000fc80000011603 */
[----:B------:R-:W-:-:S04]  /*4cc0*/  LOP3.LUT R0, R0, 0x1, RZ, 0xc0, !PT ;  /* 0x0000000100007812 */ /* 0x000fc800078ec0ff */
[----:B------:R-:W-:-:S04]  /*4cd0*/  IADD3 R0, PT, PT, R3, 0x88fffff, R0 ;  /* 0x088fffff03007810 */ /* 0x000fc80007ffe000 */
[----:B------:R-:W-:-:S04]  /*4ce0*/  SHF.R.U32.HI R0, RZ, 0x15, R0 ;  /* 0x00000015ff007819 */ /* 0x000fc80000011600 */
[----:B------:R-:W-:-:S07]  /*4cf0*/  LOP3.LUT R0, R0, 0xff, RZ, 0xc0, !PT ;  /* 0x000000ff00007812 */ /* 0x000fce00078ec0ff */
.L_x_49628:
[----:B------:R-:W-:-:S07]  /*4d00*/  PRMT R4, R0, 0x7610, R4 ;  /* 0x0000761000047816 */ /* 0x000fce0000000004 */
.L_x_49626:
[----:B------:R-:W-:Y:S05]  /*4d10*/  BSYNC.RECONVERGENT B0 ;  /* 0x0000000000007941 */ /* 0x000fea0003800200 */
.L_x_49625:
[----:B------:R0:W-:Y:S01]  /*4d20*/  STG.E.U8 desc[UR36][R8.64], R4 ;  /* 0x0000000408007986 */ /* 0x0001e2000c101124 */
[----:B------:R-:W-:Y:S01]  /*4d30*/  IMAD.MOV.U32 R25, RZ, RZ, R23 ;  /* 0x000000ffff197224 */ /* 0x000fe200078e0017 */
[----:B------:R-:W-:Y:S06]  /*4d40*/  BRA `(.L_x_49604) ;  /* 0x0000000000c87947 */ /* 0x000fec0003800000 */
.L_x_49618:
[----:B------:R-:W-:-:S13]  /*4d50*/  ISETP.NE.AND P0, PT, R0, 0x1c, PT ;  /* 0x0000001c0000780c */ /* 0x000fda0003f05270 */
[----:B------:R-:W-:Y:S05]  /*4d60*/  @!P0 BRA `(.L_x_49629) ;  /* 0x0000000000b48947 */ /* 0x000fea0003800000 */
[----:B------:R-:W-:-:S13]  /*4d70*/  ISETP.NE.AND P0, PT, R0, 0x1d, PT ;  /* 0x0000001d0000780c */ /* 0x000fda0003f05270 */
[----:B------:R-:W-:Y:S05]  /*4d80*/  @!P0 BRA `(.L_x_49630) ;  /* 0x0000000000988947 */ /* 0x000fea0003800000 */
[----:B------:R-:W-:-:S13]  /*4d90*/  ISETP.NE.AND P0, PT, R0, 0x2c, PT ;  /* 0x0000002c0000780c */ /* 0x000fda0003f05270 */
[----:B------:R-:W-:Y:S05]  /*4da0*/  @!P0 BRA `(.L_x_49631) ;  /* 0x0000000000488947 */ /* 0x000fea0003800000 */
.L_x_49603:
        /* <DEDUP_REMOVED lines=16> */
.L_x_49632:
[----:B------:R-:W-:Y:S01]  /*4eb0*/  IMAD.MOV.U32 R25, RZ, RZ, R23 ;  /* 0x000000ffff197224 */ /* 0x000fe200078e0017 */
[----:B------:R-:W-:Y:S06]  /*4ec0*/  BRA `(.L_x_49604) ;  /* 0x0000000000687947 */ /* 0x000fec0003800000 */
.L_x_49631:
        /* <DEDUP_REMOVED lines=18> */
.L_x_49630:
[----:B------:R-:W-:Y:S01]  /*4ff0*/  LOP3.LUT R4, R3, 0xff, RZ, 0xc0, !PT ;  /* 0x000000ff03047812 */ /* 0x000fe200078ec0ff */
[----:B------:R-:W-:Y:S02]  /*5000*/  IMAD.MOV.U32 R5, RZ, RZ, RZ ;  /* 0x000000ffff057224 */ /* 0x000fe400078e00ff */
[----:B------:R-:W-:-:S03]  /*5010*/  IMAD.MOV.U32 R25, RZ, RZ, R23 ;  /* 0x000000ffff197224 */ /* 0x000fc600078e0017 */
[----:B------:R1:W-:Y:S01]  /*5020*/  STG.E.64 desc[UR36][R8.64], R4 ;  /* 0x0000000408007986 */ /* 0x0003e2000c101b24 */
[----:B------:R-:W-:Y:S05]  /*5030*/  BRA `(.L_x_49604) ;  /* 0x00000000000c7947 */ /* 0x000fea0003800000 */
.L_x_49629:
[----:B------:R-:W-:Y:S01]  /*5040*/  LOP3.LUT R3, R3, 0xff, RZ, 0xc0, !PT ;  /* 0x000000ff03037812 */ /* 0x000fe200078ec0ff */
[----:B------:R-:W-:-:S04]  /*5050*/  IMAD.MOV.U32 R25, RZ, RZ, R23 ;  /* 0x000000ffff197224 */ /* 0x000fc800078e0017 */
[----:B------:R0:W-:Y:S03]  /*5060*/  STG.E desc[UR36][R8.64], R3 ;  /* 0x0000000308007986 */ /* 0x0001e6000c101924 */
.L_x_49604:
[----:B------:R-:W-:Y:S05]  /*5070*/  BSYNC.RECONVERGENT B6 ;  /* 0x0000000000067941 */ /* 0x000fea0003800200 */
.L_x_49598:
        /* <DEDUP_REMOVED lines=24> */
.L_x_49638:
[----:B------:R0:W-:Y:S01]  /*5200*/  STG.E.U8 desc[UR36][R8.64], R22 ;  /* 0x0000001608007986 */ /* 0x0001e2000c101124 */
[----:B------:R-:W-:Y:S05]  /*5210*/  BRA `(.L_x_49640) ;  /* 0x0000000c004c7947 */ /* 0x000fea0003800000 */
.L_x_49637:
        /* <DEDUP_REMOVED lines=10> */
.L_x_49642:
[----:B------:R-:W-:-:S05]  /*52c0*/  LOP3.LUT R3, R22, 0xff, RZ, 0xc0, !PT ;  /* 0x000000ff16037812 */ /* 0x000fca00078ec0ff */
[----:B------:R0:W-:Y:S01]  /*52d0*/  STG.E desc[UR36][R8.64], R3 ;  /* 0x0000000308007986 */ /* 0x0001e2000c101924 */
[----:B------:R-:W-:Y:S05]  /*52e0*/  BRA `(.L_x_49640) ;  /* 0x0000000c00187947 */ /* 0x000fea0003800000 */
.L_x_49641:
[----:B------:R-:W-:-:S05]  /*52f0*/  LOP3.LUT R3, R22, 0xff, RZ, 0xc0, !PT ;  /* 0x000000ff16037812 */ /* 0x000fca00078ec0ff */
[----:B------:R0:W-:Y:S01]  /*5300*/  STG.E.U16 desc[UR36][R8.64], R3 ;  /* 0x0000000308007986 */ /* 0x0001e2000c101524 */
[----:B------:R-:W-:Y:S05]  /*5310*/  BRA `(.L_x_49640) ;  /* 0x0000000c000c7947 */ /* 0x000fea0003800000 */
.L_x_49636:
        /* <DEDUP_REMOVED lines=10> */
.L_x_49644:
[----:B------:R-:W-:-:S04]  /*53c0*/  LOP3.LUT R22, R22, 0xff, RZ, 0xc0, !PT ;  /* 0x000000ff16167812 */ /* 0x000fc800078ec0ff */
[----:B------:R-:W0:Y:S02]  /*53d0*/  I2F.U16 R0, R22 ;  /* 0x0000001600007306 */ /* 0x000e240000101000 */
[----:B0-----:R-:W-:-:S05]  /*53e0*/  F2FP.F16.F32.PACK_AB R0, RZ, R0 ;  /* 0x00000000ff00723e */ /* 0x001fca00000000ff */
[----:B------:R0:W-:Y:S01]  /*53f0*/  STG.E.U16 desc[UR36][R8.64], R0 ;  /* 0x0000000008007986 */ /* 0x0001e2000c101524 */
[----:B------:R-:W-:Y:S05]  /*5400*/  BRA `(.L_x_49640) ;  /* 0x0000000800d07947 */ /* 0x000fea0003800000 */
.L_x_49643:
        /* <DEDUP_REMOVED lines=11> */
.L_x_49646:
[----:B------:R-:W-:-:S06]  /*54c0*/  LOP3.LUT R22, R22, 0xff, RZ, 0xc0, !PT ;  /* 0x000000ff16167812 */ /* 0x000fcc00078ec0ff */
[----:B------:R-:W0:Y:S02]  /*54d0*/  I2F.U16 R22, R22 ;  /* 0x0000001600167306 */ /* 0x000e240000101000 */
[----:B0-----:R-:W-:-:S04]  /*54e0*/  F2FP.F16.F32.PACK_AB R3, RZ, R22 ;  /* 0x00000016ff03723e */ /* 0x001fc800000000ff */
[----:B------:R-:W-:-:S05]  /*54f0*/  PRMT R3, R3, 0x5410, RZ ;  /* 0x0000541003037816 */ /* 0x000fca00000000ff */
[----:B------:R0:W-:Y:S01]  /*5500*/  STG.E desc[UR36][R8.64], R3 ;  /* 0x0000000308007986 */ /* 0x0001e2000c101924 */
[----:B------:R-:W-:Y:S05]  /*5510*/  BRA `(.L_x_49640) ;  /* 0x00000008008c7947 */ /* 0x000fea0003800000 */
.L_x_49645:
[----:B------:R-:W-:-:S06]  /*5520*/  LOP3.LUT R4, R22, 0xff, RZ, 0xc0, !PT ;  /* 0x000000ff16047812 */ /* 0x000fcc00078ec0ff */
[----:B------:R-:W0:Y:S02]  /*5530*/  I2F.F64.U16 R4, R4 ;  /* 0x0000000400047312 */ /* 0x000e240000101800 */
[----:B0-----:R0:W-:Y:S01]  /*5540*/  STG.E.64 desc[UR36][R8.64], R4 ;  /* 0x0000000408007986 */ /* 0x0011e2000c101b24 */
[----:B------:R-:W-:Y:S05]  /*5550*/  BRA `(.L_x_49640) ;  /* 0x00000008007c7947 */ /* 0x000fea0003800000 */
.L_x_49635:
        /* <DEDUP_REMOVED lines=13> */
.L_x_49650:
        /* <DEDUP_REMOVED lines=17> */
.L_x_49653:
[----:B------:R-:W-:-:S07]  /*5740*/  PRMT R4, R0, 0x7610, R4 ;  /* 0x0000761000047816 */ /* 0x000fce0000000004 */
.L_x_49652:
[----:B------:R-:W-:Y:S05]  /*5750*/  BSYNC.RECONVERGENT B0 ;  /* 0x0000000000007941 */ /* 0x000fea0003800200 */
.L_x_49651:
[----:B------:R0:W-:Y:S01]  /*5760*/  STG.E.U8 desc[UR36][R8.64], R4 ;  /* 0x0000000408007986 */ /* 0x0001e2000c101124 */
[----:B------:R-:W-:Y:S05]  /*5770*/  BRA `(.L_x_49640) ;  /* 0x0000000400f47947 */ /* 0x000fea0003800000 */
.L_x_49649:
        /* <DEDUP_REMOVED lines=17> */
.L_x_49656:
[----:B------:R-:W-:-:S07]  /*5890*/  PRMT R4, R0, 0x7610, R4 ;  /* 0x0000761000047816 */ /* 0x000fce0000000004 */
.L_x_49655:
[----:B------:R-:W-:Y:S05]  /*58a0*/  BSYNC.RECONVERGENT B0 ;  /* 0x0000000000007941 */ /* 0x000fea0003800200 */
.L_x_49654:
[----:B------:R0:W-:Y:S01]  /*58b0*/  STG.E.U8 desc[UR36][R8.64], R4 ;  /* 0x0000000408007986 */ /* 0x0001e2000c101124 */
[----:B------:R-:W-:Y:S05]  /*58c0*/  BRA `(.L_x_49640) ;  /* 0x0000000400a07947 */ /* 0x000fea0003800000 */
.L_x_49648:
        /* <DEDUP_REMOVED lines=22> */
.L_x_49658:
[----:B------:R-:W-:Y:S01]  /*5a30*/  LOP3.LUT R22, R22, 0xff, RZ, 0xc0, !PT ;  /* 0x000000ff16167812 */ /* 0x000fe200078ec0ff */
[----:B------:R-:W-:-:S05]  /*5a40*/  IMAD.MOV.U32 R23, RZ, RZ, RZ ;  /* 0x000000ffff177224 */ /* 0x000fca00078e00ff */
[----:B------:R0:W-:Y:S01]  /*5a50*/  STG.E.64 desc[UR36][R8.64], R22 ;  /* 0x0000001608007986 */ /* 0x0001e2000c101b24 */
[----:B------:R-:W-:Y:S05]  /*5a60*/  BRA `(.L_x_49640) ;  /* 0x0000000400387947 */ /* 0x000fea0003800000 */
.L_x_49657:
[----:B------:R-:W-:-:S05]  /*5a70*/  LOP3.LUT R3, R22, 0xff, RZ, 0xc0, !PT ;  /* 0x000000ff16037812 */ /* 0x000fca00078ec0ff */
[----:B------:R0:W-:Y:S01]  /*5a80*/  STG.E desc[UR36][R8.64], R3 ;  /* 0x0000000308007986 */ /* 0x0001e2000c101924 */
[----:B------:R-:W-:Y:S05]  /*5a90*/  BRA `(.L_x_49640) ;  /* 0x00000004002c7947 */ /* 0x000fea0003800000 */
.L_x_49647:
        /* <DEDUP_REMOVED lines=10> */
.L_x_49660:
[----:B------:R-:W-:Y:S02]  /*5b40*/  LOP3.LUT R4, R22, 0xff, RZ, 0xc0, !PT ;  /* 0x000000ff16047812 */ /* 0x000fe400078ec0ff */
[----:B--234-:R-:W-:-:S04]  /*5b50*/  CS2R R6, SRZ ;  /* 0x0000000000067805 */ /* 0x01cfc8000001ff00 */
[----:B------:R-:W0:Y:S02]  /*5b60*/  I2F.F64.U16 R4, R4 ;  /* 0x0000000400047312 */ /* 0x000e240000101800 */
[----:B0-----:R0:W-:Y:S01]  /*5b70*/  STG.E.128 desc[UR36][R8.64], R4 ;  /* 0x0000000408007986 */ /* 0x0011e2000c101d24 */
[----:B------:R-:W-:Y:S05]  /*5b80*/  BRA `(.L_x_49640) ;  /* 0x0000000000f07947 */ /* 0x000fea0003800000 */
.L_x_49659:
[----:B------:R-:W-:-:S13]  /*5b90*/  ISETP.NE.AND P0, PT, R0, 0xf, PT ;  /* 0x0000000f0000780c */ /* 0x000fda0003f05270 */
[----:B------:R-:W-:Y:S05]  /*5ba0*/  @!P0 BRA `(.L_x_49661) ;  /* 0x0000000000d88947 */ /* 0x000fea0003800000 */
[----:B------:R-:W-:-:S13]  /*5bb0*/  ISETP.NE.AND P0, PT, R0, 0x17, PT ;  /* 0x000000170000780c */ /* 0x000fda0003f05270 */
[----:B------:R-:W-:Y:S05]  /*5bc0*/  @!P0 BRA `(.L_x_49662) ;  /* 0x0000000000888947 */ /* 0x000fea0003800000 */
[----:B------:R-:W-:-:S13]  /*5bd0*/  ISETP.NE.AND P0, PT, R0, 0x18, PT ;  /* 0x000000180000780c */ /* 0x000fda0003f05270 */
[----:B------:R-:W-:Y:S05]  /*5be0*/  @!P0 BRA `(.L_x_49663) ;  /* 0x0000000000448947 */ /* 0x000fea0003800000 */
.L_x_49639:
        /* <DEDUP_REMOVED lines=16> */
.L_x_49664:
[----:B------:R-:W-:Y:S05]  /*5cf0*/  BRA `(.L_x_49640) ;  /* 0x0000000000947947 */ /* 0x000fea0003800000 */
.L_x_49663:
        /* <DEDUP_REMOVED lines=12> */
.L_x_49666:
[----:B------:R-:W-:Y:S05]  /*5dc0*/  BSYNC.RECONVERGENT B0 ;  /* 0x0000000000007941 */ /* 0x000fea0003800200 */
.L_x_49665:
[----:B------:R1:W-:Y:S01]  /*5dd0*/  STG.E.U8 desc[UR36][R8.64], R3 ;  /* 0x0000000308007986 */ /* 0x0003e2000c101124 */
[----:B------:R-:W-:Y:S05]  /*5de0*/  BRA `(.L_x_49640) ;  /* 0x0000000000587947 */ /* 0x000fea0003800000 */
.L_x_49662:
        /* <DEDUP_REMOVED lines=13> */
.L_x_49667:
[----:B------:R-:W-:Y:S01]  /*5ec0*/  IMAD.MOV.U32 R3, RZ, RZ, 0x7f ;  /* 0x0000007fff037424 */ /* 0x000fe200078e00ff */
[----:B------:R-:W-:-:S04]  /*5ed0*/  ISETP.GT.U32.AND P0, PT, R5, 0x7f800000, PT ;  /* 0x7f8000000500780c */ /* 0x000fc80003f04070 */
[----:B------:R-:W-:-:S05]  /*5ee0*/  SEL R3, R3, 0x7c, P0 ;  /* 0x0000007c03037807 */ /* 0x000fca0000000000 */
[----:B------:R0:W-:Y:S01]  /*5ef0*/  STG.E.U8 desc[UR36][R8.64], R3 ;  /* 0x0000000308007986 */ /* 0x0001e2000c101124 */
[----:B------:R-:W-:Y:S05]  /*5f00*/  BRA `(.L_x_49640) ;  /* 0x0000000000107947 */ /* 0x000fea0003800000 */
.L_x_49661:
[----:B------:R-:W-:-:S04]  /*5f10*/  LOP3.LUT R22, R22, 0xff, RZ, 0xc0, !PT ;  /* 0x000000ff16167812 */ /* 0x000fc800078ec0ff */
[----:B------:R-:W0:Y:S02]  /*5f20*/  I2F.U16 R0, R22 ;  /* 0x0000001600007306 */ /* 0x000e240000101000 */
[----:B0-----:R-:W-:-:S05]  /*5f30*/  F2FP.BF16.F32.PACK_AB R0, RZ, R0 ;  /* 0x00000000ff00723e */ /* 0x001fca00000010ff */
[----:B------:R0:W-:Y:S02]  /*5f40*/  STG.E.U16 desc[UR36][R8.64], R0 ;  /* 0x0000000008007986 */ /* 0x0001e4000c101524 */
.L_x_49640:
[----:B------:R-:W-:Y:S05]  /*5f50*/  BSYNC.RECONVERGENT B6 ;  /* 0x0000000000067941 */ /* 0x000fea0003800200 */
.L_x_49634:
[----:B------:R-:W-:-:S07]  /*5f60*/  VIADD R25, R25, 0x80 ;  /* 0x0000008019197836 */ /* 0x000fce0000000000 */
.L_x_49597:
[----:B------:R-:W-:-:S13]  /*5f70*/  ISETP.GE.AND P0, PT, R25, R16, PT ;  /* 0x000000101900720c */ /* 0x000fda0003f06270 */
[----:B------:R-:W-:Y:S05]  /*5f80*/  @P0 BREAK.RELIABLE B7 ;  /* 0x0000000000070942 */ /* 0x000fea0003800100 */
[----:B------:R-:W-:Y:S05]  /*5f90*/  @P0 BRA `(.L_x_49633) ;  /* 0x0000000c00b40947 */ /* 0x000fea0003800000 */
[----:B------:R-:W-:Y:S05]  /*5fa0*/  BSYNC.RELIABLE B7 ;  /* 0x0000000000077941 */ /* 0x000fea0003800100 */
.L_x_49596:
        /* <DEDUP_REMOVED lines=21> */
.L_x_49672:
[----:B------:R0:W-:Y:S01]  /*6100*/  STG.E.U8 desc[UR36][R8.64], R17 ;  /* 0x0000001108007986 */ /* 0x0001e2000c101124 */
[----:B------:R-:W-:Y:S05]  /*6110*/  BRA `(.L_x_49674) ;  /* 0x0000000c004c7947 */ /* 0x000fea0003800000 */
.L_x_49671:
        /* <DEDUP_REMOVED lines=10> */
.L_x_49676:
[----:B------:R-:W-:-:S05]  /*61c0*/  LOP3.LUT R17, R17, 0xff, RZ, 0xc0, !PT ;  /* 0x000000ff11117812 */ /* 0x000fca00078ec0ff */
[----:B------:R0:W-:Y:S01]  /*61d0*/  STG.E desc[UR36][R8.64], R17 ;  /* 0x0000001108007986 */ /* 0x0001e2000c101924 */
[----:B------:R-:W-:Y:S05]  /*61e0*/  BRA `(.L_x_49674) ;  /* 0x0000000c00187947 */ /* 0x000fea0003800000 */
.L_x_49675:
[----:B------:R-:W-:-:S05]  /*61f0*/  LOP3.LUT R17, R17, 0xff, RZ, 0xc0, !PT ;  /* 0x000000ff11117812 */ /* 0x000fca00078ec0ff */
[----:B------:R0:W-:Y:S01]  /*6200*/  STG.E.U16 desc[UR36][R8.64], R17 ;  /* 0x0000001108007986 */ /* 0x0001e2000c101524 */
[----:B------:R-:W-:Y:S05]  /*6210*/  BRA `(.L_x_49674) ;  /* 0x0000000c000c7947 */ /* 0x000fea0003800000 */
.L_x_49670:
        /* <DEDUP_REMOVED lines=10> */
.L_x_49678:
[----:B------:R-:W-:-:S04]  /*62c0*/  LOP3.LUT R17, R17, 0xff, RZ, 0xc0, !PT ;  /* 0x000000ff11117812 */ /* 0x000fc800078ec0ff */
[----:B------:R-:W0:Y:S02]  /*62d0*/  I2F.U16 R0, R17 ;  /* 0x0000001100007306 */ /* 0x000e240000101000 */
[----:B0-----:R-:W-:-:S05]  /*62e0*/  F2FP.F16.F32.PACK_AB R0, RZ, R0 ;  /* 0x00000000ff00723e */ /* 0x001fca00000000ff */
[----:B------:R0:W-:Y:S01]  /*62f0*/  STG.E.U16 desc[UR36][R8.64], R0 ;  /* 0x0000000008007986 */ /* 0x0001e2000c101524 */
[----:B------:R-:W-:Y:S05]  /*6300*/  BRA `(.L_x_49674) ;  /* 0x0000000800d07947 */ /* 0x000fea0003800000 */
.L_x_49677:
        /* <DEDUP_REMOVED lines=11> */
.L_x_49680:
[----:B------:R-:W-:-:S06]  /*63c0*/  LOP3.LUT R17, R17, 0xff, RZ, 0xc0, !PT ;  /* 0x000000ff11117812 */ /* 0x000fcc00078ec0ff */
[----:B------:R-:W0:Y:S02]  /*63d0*/  I2F.U16 R17, R17 ;  /* 0x0000001100117306 */ /* 0x000e240000101000 */
[----:B0-----:R-:W-:-:S04]  /*63e0*/  F2FP.F16.F32.PACK_AB R3, RZ, R17 ;  /* 0x00000011ff03723e */ /* 0x001fc800000000ff */
[----:B------:R-:W-:-:S05]  /*63f0*/  PRMT R3, R3, 0x5410, RZ ;  /* 0x0000541003037816 */ /* 0x000fca00000000ff */
[----:B------:R0:W-:Y:S01]  /*6400*/  STG.E desc[UR36][R8.64], R3 ;  /* 0x0000000308007986 */ /* 0x0001e2000c101924 */
[----:B------:R-:W-:Y:S05]  /*6410*/  BRA `(.L_x_49674) ;  /* 0x00000008008c7947 */ /* 0x000fea0003800000 */
.L_x_49679:
[----:B------:R-:W-:-:S06]  /*6420*/  LOP3.LUT R4, R17, 0xff, RZ, 0xc0, !PT ;  /* 0x000000ff11047812 */ /* 0x000fcc00078ec0ff */
[----:B------:R-:W0:Y:S02]  /*6430*/  I2F.F64.U16 R4, R4 ;  /* 0x0000000400047312 */ /* 0x000e240000101800 */
[----:B0-----:R0:W-:Y:S01]  /*6440*/  STG.E.64 desc[UR36][R8.64], R4 ;  /* 0x0000000408007986 */ /* 0x0011e2000c101b24 */
[----:B------:R-:W-:Y:S05]  /*6450*/  BRA `(.L_x_49674) ;  /* 0x00000008007c7947 */ /* 0x000fea0003800000 */
.L_x_49669:
        /* <DEDUP_REMOVED lines=13> */
.L_x_49684:
        /* <DEDUP_REMOVED lines=17> */
.L_x_49687:
[----:B------:R-:W-:-:S07]  /*6640*/  PRMT R4, R0, 0x7610, R4 ;  /* 0x0000761000047816 */ /* 0x000fce0000000004 */
.L_x_49686:
[----:B------:R-:W-:Y:S05]  /*6650*/  BSYNC.RECONVERGENT B0 ;  /* 0x0000000000007941 */ /* 0x000fea0003800200 */
.L_x_49685:
[----:B------:R0:W-:Y:S01]  /*6660*/  STG.E.U8 desc[UR36][R8.64], R4 ;  /* 0x0000000408007986 */ /* 0x0001e2000c101124 */
[----:B------:R-:W-:Y:S05]  /*6670*/  BRA `(.L_x_49674) ;  /* 0x0000000400f47947 */ /* 0x000fea0003800000 */
.L_x_49683:
        /* <DEDUP_REMOVED lines=17> */
.L_x_49690:
[----:B------:R-:W-:-:S07]  /*6790*/  PRMT R4, R0, 0x7610, R4 ;  /* 0x0000761000047816 */ /* 0x000fce0000000004 */
.L_x_49689:
[----:B------:R-:W-:Y:S05]  /*67a0*/  BSYNC.RECONVERGENT B0 ;  /* 0x0000000000007941 */ /* 0x000fea0003800200 */
.L_x_49688:
[----:B------:R0:W-:Y:S01]  /*67b0*/  STG.E.U8 desc[UR36][R8.64], R4 ;  /* 0x0000000408007986 */ /* 0x0001e2000c101124 */
[----:B------:R-:W-:Y:S05]  /*67c0*/  BRA `(.L_x_49674) ;  /* 0x0000000400a07947 */ /* 0x000fea0003800000 */
.L_x_49682:
        /* <DEDUP_REMOVED lines=22> */
.L_x_49692:
[----:B------:R-:W-:Y:S01]  /*6930*/  LOP3.LUT R4, R17, 0xff, RZ, 0xc0, !PT ;  /* 0x000000ff11047812 */ /* 0x000fe200078ec0ff */
[----:B------:R-:W-:-:S05]  /*6940*/  IMAD.MOV.U32 R5, RZ, RZ, RZ ;  /* 0x000000ffff057224 */ /* 0x000fca00078e00ff */
[----:B------:R0:W-:Y:S01]  /*6950*/  STG.E.64 desc[UR36][R8.64], R4 ;  /* 0x0000000408007986 */ /* 0x0001e2000c101b24 */
[----:B------:R-:W-:Y:S05]  /*6960*/  BRA `(.L_x_49674) ;  /* 0x0000000400387947 */ /* 0x000fea0003800000 */
.L_x_49691:
[----:B------:R-:W-:-:S05]  /*6970*/  LOP3.LUT R17, R17, 0xff, RZ, 0xc0, !PT ;  /* 0x000000ff11117812 */ /* 0x000fca00078ec0ff */
[----:B------:R0:W-:Y:S01]  /*6980*/  STG.E desc[UR36][R8.64], R17 ;  /* 0x0000001108007986 */ /* 0x0001e2000c101924 */
[----:B------:R-:W-:Y:S05]  /*6990*/  BRA `(.L_x_49674) ;  /* 0x00000004002c7947 */ /* 0x000fea0003800000 */
.L_x_49681:
        /* <DEDUP_REMOVED lines=10> */
.L_x_49694:
[----:B------:R-:W-:Y:S02]  /*6a40*/  LOP3.LUT R4, R17, 0xff, RZ, 0xc0, !PT ;  /* 0x000000ff11047812 */ /* 0x000fe400078ec0ff */
[----:B--234-:R-:W-:-:S04]  /*6a50*/  CS2R R6, SRZ ;  /* 0x0000000000067805 */ /* 0x01cfc8000001ff00 */
[----:B------:R-:W0:Y:S02]  /*6a60*/  I2F.F64.U16 R4, R4 ;  /* 0x0000000400047312 */ /* 0x000e240000101800 */
[----:B0-----:R0:W-:Y:S01]  /*6a70*/  STG.E.128 desc[UR36][R8.64], R4 ;  /* 0x0000000408007986 */ /* 0x0011e2000c101d24 */
[----:B------:R-:W-:Y:S05]  /*6a80*/  BRA `(.L_x_49674) ;  /* 0x0000000000f07947 */ /* 0x000fea0003800000 */
.L_x_49693:
[----:B------:R-:W-:-:S13]  /*6a90*/  ISETP.NE.AND P0, PT, R0, 0xf, PT ;  /* 0x0000000f0000780c */ /* 0x000fda0003f05270 */
[----:B------:R-:W-:Y:S05]  /*6aa0*/  @!P0 BRA `(.L_x_49695) ;  /* 0x0000000000d88947 */ /* 0x000fea0003800000 */
[----:B------:R-:W-:-:S13]  /*6ab0*/  ISETP.NE.AND P0, PT, R0, 0x17, PT ;  /* 0x000000170000780c */ /* 0x000fda0003f05270 */
[----:B------:R-:W-:Y:S05]  /*6ac0*/  @!P0 BRA `(.L_x_49696) ;  /* 0x0000000000888947 */ /* 0x000fea0003800000 */
[----:B------:R-:W-:-:S13]  /*6ad0*/  ISETP.NE.AND P0, PT, R0, 0x18, PT ;  /* 0x000000180000780c */ /* 0x000fda0003f05270 */
[----:B------:R-:W-:Y:S05]  /*6ae0*/  @!P0 BRA `(.L_x_49697) ;  /* 0x0000000000448947 */ /* 0x000fea0003800000 */
.L_x_49673:
        /* <DEDUP_REMOVED lines=16> */
.L_x_49698:
[----:B------:R-:W-:Y:S05]  /*6bf0*/  BRA `(.L_x_49674) ;  /* 0x0000000000947947 */ /* 0x000fea0003800000 */
.L_x_49697:
        /* <DEDUP_REMOVED lines=12> */
.L_x_49700:
[----:B------:R-:W-:Y:S05]  /*6cc0*/  BSYNC.RECONVERGENT B0 ;  /* 0x0000000000007941 */ /* 0x000fea0003800200 */
.L_x_49699:
[----:B------:R0:W-:Y:S01]  /*6cd0*/  STG.E.U8 desc[UR36][R8.64], R3 ;  /* 0x0000000308007986 */ /* 0x0001e2000c101124 */
[----:B------:R-:W-:Y:S05]  /*6ce0*/  BRA `(.L_x_49674) ;  /* 0x0000000000587947 */ /* 0x000fea0003800000 */
.L_x_49696:
        /* <DEDUP_REMOVED lines=13> */
.L_x_49701:
[----:B------:R-:W-:Y:S01]  /*6dc0*/  IMAD.MOV.U32 R3, RZ, RZ, 0x7f ;  /* 0x0000007fff037424 */ /* 0x000fe200078e00ff */
[----:B------:R-:W-:-:S04]  /*6dd0*/  ISETP.GT.U32.AND P0, PT, R17, 0x7f800000, PT ;  /* 0x7f8000001100780c */ /* 0x000fc80003f04070 */
[----:B------:R-:W-:-:S05]  /*6de0*/  SEL R3, R3, 0x7c, P0 ;  /* 0x0000007c03037807 */ /* 0x000fca0000000000 */
[----:B------:R1:W-:Y:S01]  /*6df0*/  STG.E.U8 desc[UR36][R8.64], R3 ;  /* 0x0000000308007986 */ /* 0x0003e2000c101124 */
[----:B------:R-:W-:Y:S05]  /*6e00*/  BRA `(.L_x_49674) ;  /* 0x0000000000107947 */ /* 0x000fea0003800000 */
.L_x_49695:
[----:B------:R-:W-:-:S04]  /*6e10*/  LOP3.LUT R17, R17, 0xff, RZ, 0xc0, !PT ;  /* 0x000000ff11117812 */ /* 0x000fc800078ec0ff */
[----:B------:R-:W0:Y:S02]  /*6e20*/  I2F.U16 R0, R17 ;  /* 0x0000001100007306 */ /* 0x000e240000101000 */
[----:B0-----:R-:W-:-:S05]  /*6e30*/  F2FP.BF16.F32.PACK_AB R0, RZ, R0 ;  /* 0x00000000ff00723e */ /* 0x001fca00000010ff */
[----:B------:R0:W-:Y:S02]  /*6e40*/  STG.E.U16 desc[UR36][R8.64], R0 ;  /* 0x0000000008007986 */ /* 0x0001e4000c101524 */
.L_x_49674:
[----:B------:R-:W-:Y:S05]  /*6e50*/  BSYNC.RECONVERGENT B6 ;  /* 0x0000000000067941 */ /* 0x000fea0003800200 */
.L_x_49668:
[----:B------:R-:W-:-:S07]  /*6e60*/  VIADD R25, R25, 0x80 ;  /* 0x0000008019197836 */ /* 0x000fce0000000000 */
.L_x_49633:
[----:B------:R-:W-:Y:S05]  /*6e70*/  BSYNC.RECONVERGENT B8 ;  /* 0x0000000000087941 */ /* 0x000fea0003800200 */
.L_x_49595:
        /* <DEDUP_REMOVED lines=21> */
.L_x_49705:
[----:B------:R-:W-:Y:S01]  /*6fd0*/  STG.E.U8 desc[UR36][R2.64], R18 ;  /* 0x0000001202007986 */ /* 0x000fe2000c101124 */
[----:B------:R-:W-:Y:S05]  /*6fe0*/  EXIT ;  /* 0x000000000000794d */ /* 0x000fea0003800000 */
.L_x_49704:
        /* <DEDUP_REMOVED lines=10> */
.L_x_49708:
[----:B------:R-:W-:-:S05]  /*7090*/  LOP3.LUT R5, R18, 0xff, RZ, 0xc0, !PT ;  /* 0x000000ff12057812 */ /* 0x000fca00078ec0ff */
[----:B------:R-:W-:Y:S01]  /*70a0*/  STG.E desc[UR36][R2.64], R5 ;  /* 0x0000000502007986 */ /* 0x000fe2000c101924 */
[----:B------:R-:W-:Y:S05]  /*70b0*/  EXIT ;  /* 0x000000000000794d */ /* 0x000fea0003800000 */
.L_x_49707:
[----:B------:R-:W-:-:S05]  /*70c0*/  LOP3.LUT R5, R18, 0xff, RZ, 0xc0, !PT ;  /* 0x000000ff12057812 */ /* 0x000fca00078ec0ff */
[----:B------:R-:W-:Y:S01]  /*70d0*/  STG.E.U16 desc[UR36][R2.64], R5 ;  /* 0x0000000502007986 */ /* 0x000fe2000c101524 */
[----:B------:R-:W-:Y:S05]  /*70e0*/  EXIT ;  /* 0x000000000000794d */ /* 0x000fea0003800000 */
.L_x_49703:
        /* <DEDUP_REMOVED lines=10> */
.L_x_49710:
[----:B------:R-:W-:-:S04]  /*7190*/  LOP3.LUT R18, R18, 0xff, RZ, 0xc0, !PT ;  /* 0x000000ff12127812 */ /* 0x000fc800078ec0ff */
[----:B------:R-:W0:Y:S02]  /*71a0*/  I2F.U16 R0, R18 ;  /* 0x0000001200007306 */ /* 0x000e240000101000 */
[----:B0-----:R-:W-:-:S05]  /*71b0*/  F2FP.F16.F32.PACK_AB R0, RZ, R0 ;  /* 0x00000000ff00723e */ /* 0x001fca00000000ff */
[----:B------:R-:W-:Y:S01]  /*71c0*/  STG.E.U16 desc[UR36][R2.64], R0 ;  /* 0x0000000002007986 */ /* 0x000fe2000c101524 */
[----:B------:R-:W-:Y:S05]  /*71d0*/  EXIT ;  /* 0x000000000000794d */ /* 0x000fea0003800000 */
.L_x_49709:
        /* <DEDUP_REMOVED lines=11> */
.L_x_49712:
[----:B------:R-:W-:-:S06]  /*7290*/  LOP3.LUT R18, R18, 0xff, RZ, 0xc0, !PT ;  /* 0x000000ff12127812 */ /* 0x000fcc00078ec0ff */
[----:B------:R-:W0:Y:S02]  /*72a0*/  I2F.U16 R18, R18 ;  /* 0x0000001200127306 */ /* 0x000e240000101000 */
[----:B0-----:R-:W-:-:S04]  /*72b0*/  F2FP.F16.F32.PACK_AB R5, RZ, R18 ;  /* 0x00000012ff05723e */ /* 0x001fc800000000ff */
[----:B------:R-:W-:-:S05]  /*72c0*/  PRMT R5, R5, 0x5410, RZ ;  /* 0x0000541005057816 */ /* 0x000fca00000000ff */
[----:B------:R-:W-:Y:S01]  /*72d0*/  STG.E desc[UR36][R2.64], R5 ;  /* 0x0000000502007986 */ /* 0x000fe2000c101924 */
[----:B------:R-:W-:Y:S05]  /*72e0*/  EXIT ;  /* 0x000000000000794d */ /* 0x000fea0003800000 */
.L_x_49711:
[----:B------:R-:W-:-:S06]  /*72f0*/  LOP3.LUT R4, R18, 0xff, RZ, 0xc0, !PT ;  /* 0x000000ff12047812 */ /* 0x000fcc00078ec0ff */
[----:B------:R-:W0:Y:S02]  /*7300*/  I2F.F64.U16 R4, R4 ;  /* 0x0000000400047312 */ /* 0x000e240000101800 */
[----:B0-----:R-:W-:Y:S01]  /*7310*/  STG.E.64 desc[UR36][R2.64], R4 ;  /* 0x0000000402007986 */ /* 0x001fe2000c101b24 */
[----:B------:R-:W-:Y:S05]  /*7320*/  EXIT ;  /* 0x000000000000794d */ /* 0x000fea0003800000 */
.L_x_49702:
        /* <DEDUP_REMOVED lines=13> */
.L_x_49716:
        /* <DEDUP_REMOVED lines=18> */
.L_x_49718:
[----:B------:R-:W-:Y:S05]  /*7520*/  BSYNC.RECONVERGENT B0 ;  /* 0x0000000000007941 */ /* 0x000fea0003800200 */
.L_x_49717:
[----:B------:R-:W-:Y:S01]  /*7530*/  STG.E.U8 desc[UR36][R2.64], R0 ;  /* 0x0000000002007986 */ /* 0x000fe2000c101124 */
[----:B------:R-:W-:Y:S05]  /*7540*/  EXIT ;  /* 0x000000000000794d */ /* 0x000fea0003800000 */
.L_x_49715:
        /* <DEDUP_REMOVED lines=18> */
.L_x_49720:
[----:B------:R-:W-:Y:S05]  /*7670*/  BSYNC.RECONVERGENT B0 ;  /* 0x0000000000007941 */ /* 0x000fea0003800200 */
.L_x_49719:
[----:B------:R-:W-:Y:S01]  /*7680*/  STG.E.U8 desc[UR36][R2.64], R0 ;  /* 0x0000000002007986 */ /* 0x000fe2000c101124 */
[----:B------:R-:W-:Y:S05]  /*7690*/  EXIT ;  /* 0x000000000000794d */ /* 0x000fea0003800000 */
.L_x_49714:
        /* <DEDUP_REMOVED lines=22> */
.L_x_49722:
[----:B------:R-:W-:Y:S01]  /*7800*/  LOP3.LUT R18, R18, 0xff, RZ, 0xc0, !PT ;  /* 0x000000ff12127812 */ /* 0x000fe200078ec0ff */
[----:B------:R-:W-:-:S05]  /*7810*/  IMAD.MOV.U32 R19, RZ, RZ, RZ ;  /* 0x000000ffff137224 */ /* 0x000fca00078e00ff */
[----:B------:R-:W-:Y:S01]  /*7820*/  STG.E.64 desc[UR36][R2.64], R18 ;  /* 0x0000001202007986 */ /* 0x000fe2000c101b24 */
[----:B------:R-:W-:Y:S05]  /*7830*/  EXIT ;  /* 0x000000000000794d */ /* 0x000fea0003800000 */
.L_x_49721:
[----:B------:R-:W-:-:S05]  /*7840*/  LOP3.LUT R5, R18, 0xff, RZ, 0xc0, !PT ;  /* 0x000000ff12057812 */ /* 0x000fca00078ec0ff */
[----:B------:R-:W-:Y:S01]  /*7850*/  STG.E desc[UR36][R2.64], R5 ;  /* 0x0000000502007986 */ /* 0x000fe2000c101924 */
[----:B------:R-:W-:Y:S05]  /*7860*/  EXIT ;  /* 0x000000000000794d */ /* 0x000fea0003800000 */
.L_x_49713:
        /* <DEDUP_REMOVED lines=10> */
.L_x_49724:
[----:B------:R-:W-:Y:S02]  /*7910*/  LOP3.LUT R4, R18, 0xff, RZ, 0xc0, !PT ;  /* 0x000000ff12047812 */ /* 0x000fe400078ec0ff */
[----:B--234-:R-:W-:-:S04]  /*7920*/  CS2R R6, SRZ ;  /* 0x0000000000067805 */ /* 0x01cfc8000001ff00 */
[----:B------:R-:W0:Y:S02]  /*7930*/  I2F.F64.U16 R4, R4 ;  /* 0x0000000400047312 */ /* 0x000e240000101800 */
[----:B0-----:R-:W-:Y:S01]  /*7940*/  STG.E.128 desc[UR36][R2.64], R4 ;  /* 0x0000000402007986 */ /* 0x001fe2000c101d24 */
[----:B------:R-:W-:Y:S05]  /*7950*/  EXIT ;  /* 0x000000000000794d */ /* 0x000fea0003800000 */
.L_x_49723:
[----:B------:R-:W-:-:S13]  /*7960*/  ISETP.NE.AND P0, PT, R0, 0xf, PT ;  /* 0x0000000f0000780c */ /* 0x000fda0003f05270 */
[----:B------:R-:W-:Y:S05]  /*7970*/  @!P0 BRA `(.L_x_49725) ;  /* 0x0000000000dc8947 */ /* 0x000fea0003800000 */
[----:B------:R-:W-:-:S13]  /*7980*/  ISETP.NE.AND P0, PT, R0, 0x17, PT ;  /* 0x000000170000780c */ /* 0x000fda0003f05270 */
[----:B------:R-:W-:Y:S05]  /*7990*/  @!P0 BRA `(.L_x_49726) ;  /* 0x0000000000888947 */ /* 0x000fea0003800000 */
[----:B------:R-:W-:-:S13]  /*79a0*/  ISETP.NE.AND P0, PT, R0, 0x18, PT ;  /* 0x000000180000780c */ /* 0x000fda0003f05270 */
[----:B------:R-:W-:Y:S05]  /*79b0*/  @!P0 BRA `(.L_x_49727) ;  /* 0x0000000000448947 */ /* 0x000fea0003800000 */
.L_x_49706:
        /* <DEDUP_REMOVED lines=16> */
.L_x_49728:
[----:B------:R-:W-:Y:S05]  /*7ac0*/  EXIT ;  /* 0x000000000000794d */ /* 0x000fea0003800000 */
.L_x_49727:
        /* <DEDUP_REMOVED lines=12> */
.L_x_49730:
[----:B------:R-:W-:Y:S05]  /*7b90*/  BSYNC.RECONVERGENT B0 ;  /* 0x0000000000007941 */ /* 0x000fea0003800200 */
.L_x_49729:
[----:B------:R-:W-:Y:S01]  /*7ba0*/  STG.E.U8 desc[UR36][R2.64], R5 ;  /* 0x0000000502007986 */ /* 0x000fe2000c101124 */
[----:B------:R-:W-:Y:S05]  /*7bb0*/  EXIT ;  /* 0x000000000000794d */ /* 0x000fea0003800000 */
.L_x_49726:
        /* <DEDUP_REMOVED lines=14> */
.L_x_49731:
[----:B------:R-:W-:Y:S01]  /*7ca0*/  IMAD.MOV.U32 R5, RZ, RZ, 0x7f ;  /* 0x0000007fff057424 */ /* 0x000fe200078e00ff */
[----:B------:R-:W-:-:S04]  /*7cb0*/  ISETP.GT.U32.AND P0, PT, R7, 0x7f800000, PT ;  /* 0x7f8000000700780c */ /* 0x000fc80003f04070 */
[----:B------:R-:W-:-:S05]  /*7cc0*/  SEL R5, R5, 0x7c, P0 ;  /* 0x0000007c05057807 */ /* 0x000fca0000000000 */
[----:B------:R-:W-:Y:S01]  /*7cd0*/  STG.E.U8 desc[UR36][R2.64], R5 ;  /* 0x0000000502007986 */ /* 0x000fe2000c101124 */
[----:B------:R-:W-:Y:S05]  /*7ce0*/  EXIT ;  /* 0x000000000000794d */ /* 0x000fea0003800000 */
.L_x_49725:
[----:B------:R-:W-:-:S04]  /*7cf0*/  LOP3.LUT R18, R18, 0xff, RZ, 0xc0, !PT ;  /* 0x000000ff12127812 */ /* 0x000fc800078ec0ff */
[----:B------:R-:W0:Y:S02]  /*7d00*/  I2F.U16 R0, R18 ;  /* 0x0000001200007306 */ /* 0x000e240000101000 */
[----:B0-----:R-:W-:-:S05]  /*7d10*/  F2FP.BF16.F32.PACK_AB R0, RZ, R0 ;  /* 0x00000000ff00723e */ /* 0x001fca00000010ff */
[----:B------:R-:W-:Y:S01]  /*7d20*/  STG.E.U16 desc[UR36][R2.64], R0 ;  /* 0x0000000002007986 */ /* 0x000fe2000c101524 */
[----:B------:R-:W-:Y:S05]  /*7d30*/  EXIT ;  /* 0x000000000000794d */ /* 0x000fea0003800000 */
        .weak           $__internal_103_$__cuda_sm20_rem_u16
        .type           $__internal_103_$__cuda_sm20_rem_u16,@function
        .size           $__internal_103_$__cuda_sm20_rem_u16,(.L_x_49964 - $__internal_103_$__cuda_sm20_rem_u16)
$__internal_103_$__cuda_sm20_rem_u16:
        /* <DEDUP_REMOVED lines=20> */
[----:B------:R-:W-:Y:S05]  /*7e80*/  RET.REL.NODEC R4 `(_ZN2at6native27unrolled_elementwise_kernelINS0_13AUnaryFunctorIhhhZZZNS0_21remainder_kernel_cudaERNS_18TensorIteratorBaseEENKUlvE_clEvENKUlvE_clEvEUlhhE_EESt5arrayIPcLm2EELi4E23TrivialOffsetCalculatorILi1EjESD_NS0_6memory12LoadWithCastILi1EEENSE_13StoreWithCastILi1EEEEEviT_T0_T2_T3_T4_T5_) ;  /* 0xffffff80045c7950 */ /* 0x000fea0003c3ffff */
.L_x_49732:
        /* <DEDUP_REMOVED lines=15> */
.L_x_49964:


//--------------------- .text._ZN2at6native18elementwise_kernelILi128ELi4EZNS0_22gpu_kernel_impl_nocastINS0_13AUnaryFunctorIhhhZZZNS0_21remainder_kernel_cudaERNS_18TensorIteratorBaseEENKUlvE_clEvENKUlvE_clEvEUlhhE_EEEEvS5_RKT_EUliE_EEviT1_ --------------------------
	.section	.text._ZN2at6native18elementwise_kernelILi128ELi4EZNS0_22gpu_kernel_impl_nocastINS0_13AUnaryFunctorIhhhZZZNS0_21remainder_kernel_cudaERNS_18TensorIteratorBaseEENKUlvE_clEvENKUlvE_clEvEUlhhE_EEEEvS5_RKT_EUliE_EEviT1_,"ax",@progbits
	.align	128
        .global         _ZN2at6native18elementwise_kernelILi128ELi4EZNS0_22gpu_kernel_impl_nocastINS0_13AUnaryFunctorIhhhZZZNS0_21remainder_kernel_cudaERNS_18TensorIteratorBaseEENKUlvE_clEvENKUlvE_clEvEUlhhE_EEEEvS5_RKT_EUliE_EEviT1_
        .type           _ZN2at6native18elementwise_kernelILi128ELi4EZNS0_22gpu_kernel_impl_nocastINS0_13AUnaryFunctorIhhhZZZNS0_21remainder_kernel_cudaERNS_18TensorIteratorBaseEENKUlvE_clEvENKUlvE_clEvEUlhhE_EEEEvS5_RKT_EUliE_EEviT1_,@function
        .size           _ZN2at6native18elementwise_kernelILi128ELi4EZNS0_22gpu_kernel_impl_nocastINS0_13AUnaryFunctorIhhhZZZNS0_21remainder_kernel_cudaERNS_18TensorIteratorBaseEENKUlvE_clEvENKUlvE_clEvEUlhhE_EEEEvS5_RKT_EUliE_EEviT1_,(.L_x_49965 - _ZN2at6native18elementwise_kernelILi128ELi4EZNS0_22gpu_kernel_impl_nocastINS0_13AUnaryFunctorIhhhZZZNS0_21remainder_kernel_cudaERNS_18TensorIteratorBaseEENKUlvE_clEvENKUlvE_clEvEUlhhE_EEEEvS5_RKT_EUliE_EEviT1_)
        .other          _ZN2at6native18elementwise_kernelILi128ELi4EZNS0_22gpu_kernel_impl_nocastINS0_13AUnaryFunctorIhhhZZZNS0_21remainder_kernel_cudaERNS_18TensorIteratorBaseEENKUlvE_clEvENKUlvE_clEvEUlhhE_EEEEvS5_RKT_EUliE_EEviT1_,@"STO_CUDA_ENTRY STV_DEFAULT"
_ZN2at6native18elementwise_kernelILi128ELi4EZNS0_22gpu_kernel_impl_nocastINS0_13AUnaryFunctorIhhhZZZNS0_21remainder_kernel_cudaERNS_18TensorIteratorBaseEENKUlvE_clEvENKUlvE_clEvEUlhhE_EEEEvS5_RKT_EUliE_EEviT1_:
.text._ZN2at6native18elementwise_kernelILi128ELi4EZNS0_22gpu_kernel_impl_nocastINS0_13AUnaryFunctorIhhhZZZNS0_21remainder_kernel_cudaERNS_18TensorIteratorBaseEENKUlvE_clEvENKUlvE_clEvEUlhhE_EEEEvS5_RKT_EUliE_EEviT1_:
        /* <DEDUP_REMOVED lines=19> */
[----:B------:R-:W-:Y:S02]  /*0130*/  MOV R9, R4 ;  /* 0x0000000400097202 */ /* 0x000fe40000000f00 */
[----:B------:R-:W-:Y:S02]  /*0140*/  MOV R8, UR5 ;  /* 0x0000000500087c02 */ /* 0x000fe40008000f00 */
[----:B------:R-:W-:-:S07]  /*0150*/  MOV R10, 0x170 ;  /* 0x00000170000a7802 */ /* 0x000fce0000000f00 */
[----:B------:R-:W-:Y:S05]  /*0160*/  CALL.REL.NOINC `($__internal_104_$__cuda_sm20_rem_u16) ;  /* 0x0000005400007944 */ /* 0x000fea0003c00000 */
[----:B------:R-:W-:-:S07]  /*0170*/  PRMT R2, R9, 0x7610, R2 ;  /* 0x0000761009027816 */ /* 0x000fce0000000002 */
.L_x_49736:
[----:B------:R-:W0:Y:S01]  /*0180*/  LDC.64 R4, c[0x0][0x580] ;  /* 0x00016000ff047b82 */ /* 0x000e220000000a00 */
[----:B------:R-:W-:Y:S01]  /*0190*/  IADD3 R3, PT, PT, R3, 0x80, RZ ;  /* 0x0000008003037810 */ /* 0x000fe20007ffe0ff */
[----:B0-----:R0:W-:Y:S06]  /*01a0*/  STG.E.U8 desc[UR6][R4.64], R2 ;  /* 0x0000000204007986 */ /* 0x0011ec000c101106 */
.L_x_49735:
[----:B------:R-:W-:Y:S05]  /*01b0*/  BSYNC.RECONVERGENT B0 ;  /* 0x0000000000007941 */ /* 0x000fea0003800200 */
.L_x_49734:
[----:B------:R-:W1:Y:S01]  /*01c0*/  LDCU UR4, c[0x0][0x380] ;  /* 0x00007000ff0477ac */ /* 0x000e620008000800 */
[----:B------:R-:W-:Y:S01]  /*01d0*/  BSSY.RECONVERGENT B0, `(.L_x_49737) ;  /* 0x0000010000007945 */ /* 0x000fe20003800200 */
[----:B-1----:R-:W-:-:S13]  /*01e0*/  ISETP.GE.AND P0, PT, R3, UR4, PT ;  /* 0x0000000403007c0c */ /* 0x002fda000bf06270 */
[----:B------:R-:W-:Y:S05]  /*01f0*/  @P0 BRA `(.L_x_49738) ;  /* 0x0000000000340947 */ /* 0x000fea0003800000 */
[----:B0-----:R-:W0:Y:S02]  /*0200*/  LDC.64 R4, c[0x0][0x588] ;  /* 0x00016200ff047b82 */ /* 0x001e240000000a00 */
[----:B0-----:R-:W2:Y:S01]  /*0210*/  LDG.E.U8 R4, desc[UR6][R4.64] ;  /* 0x0000000604047981 */ /* 0x001ea2000c1e1100 */
[----:B------:R-:W-:Y:S01]  /*0220*/  IMAD.MOV.U32 R2, RZ, RZ, 0xff ;  /* 0x000000ffff027424 */ /* 0x000fe200078e00ff */
[----:B--2---:R-:W-:-:S13]  /*0230*/  ISETP.NE.AND P0, PT, R4, RZ, PT ;  /* 0x000000ff0400720c */ /* 0x004fda0003f05270 */
[----:B------:R-:W-:Y:S05]  /*0240*/  @!P0 BRA `(.L_x_49739) ;  /* 0x0000000000148947 */ /* 0x000fea0003800000 */
[----:B------:R-:W-:Y:S02]  /*0250*/  MOV R9, R4 ;  /* 0x0000000400097202 */ /* 0x000fe40000000f00 */
[----:B------:R-:W-:Y:S02]  /*0260*/  MOV R8, UR5 ;  /* 0x0000000500087c02 */ /* 0x000fe40008000f00 */
[----:B------:R-:W-:-:S07]  /*0270*/  MOV R10, 0x290 ;  /* 0x00000290000a7802 */ /* 0x000fce0000000f00 */
[----:B------:R-:W-:Y:S05]  /*0280*/  CALL.REL.NOINC `($__internal_104_$__cuda_sm20_rem_u16) ;  /* 0x0000005000b87944 */ /* 0x000fea0003c00000 */
[----:B------:R-:W-:-:S07]  /*0290*/  PRMT R2, R9, 0x7610, R2 ;  /* 0x0000761009027816 */ /* 0x000fce0000000002 */
.L_x_49739:
[----:B------:R-:W0:Y:S01]  /*02a0*/  LDC.64 R4, c[0x0][0x580] ;  /* 0x00016000ff047b82 */ /* 0x000e220000000a00 */
[----:B------:R-:W-:Y:S01]  /*02b0*/  IADD3 R3, PT, PT, R3, 0x80, RZ ;  /* 0x0000008003037810 */ /* 0x000fe20007ffe0ff */
[----:B0-----:R1:W-:Y:S06]  /*02c0*/  STG.E.U8 desc[UR6][R4.64], R2 ;  /* 0x0000000204007986 */ /* 0x0013ec000c101106 */
.L_x_49738:
[----:B------:R-:W-:Y:S05]  /*02d0*/  BSYNC.RECONVERGENT B0 ;  /* 0x0000000000007941 */ /* 0x000fea0003800200 */
.L_x_49737:
        /* <DEDUP_REMOVED lines=9> */
[----:B------:R-:W-:Y:S01]  /*0370*/  IMAD.MOV.U32 R9, RZ, RZ, R4 ;  /* 0x000000ffff097224 */ /* 0x000fe200078e0004 */
[----:B------:R-:W-:Y:S02]  /*0380*/  MOV R8, UR5 ;  /* 0x0000000500087c02 */ /* 0x000fe40008000f00 */
[----:B------:R-:W-:-:S07]  /*0390*/  MOV R10, 0x3b0 ;  /* 0x000003b0000a7802 */ /* 0x000fce0000000f00 */
[----:B------:R-:W-:Y:S05]  /*03a0*/  CALL.REL.NOINC `($__internal_104_$__cuda_sm20_rem_u16) ;  /* 0x0000005000707944 */ /* 0x000fea0003c00000 */
[----:B------:R-:W-:-:S07]  /*03b0*/  PRMT R2, R9, 0x7610, R2 ;  /* 0x0000761009027816 */ /* 0x000fce0000000002 */
.L_x_49742:
[----:B------:R-:W0:Y:S01]  /*03c0*/  LDC.64 R4, c[0x0][0x580] ;  /* 0x00016000ff047b82 */ /* 0x000e220000000a00 */
[----:B------:R-:W-:Y:S01]  /*03d0*/  IADD3 R3, PT, PT, R3, 0x80, RZ ;  /* 0x0000008003037810 */ /* 0x000fe20007ffe0ff */
[----:B0-----:R2:W-:Y:S06]  /*03e0*/  STG.E.U8 desc[UR6][R4.64], R2 ;  /* 0x0000000204007986 */ /* 0x0015ec000c101106 */
.L_x_49741:
[----:B------:R-:W-:Y:S05]  /*03f0*/  BSYNC.RECONVERGENT B0 ;  /* 0x0000000000007941 */ /* 0x000fea0003800200 */
.L_x_49740:
        /* <DEDUP_REMOVED lines=8> */
[----:B------:R-:W-:Y:S01]  /*0480*/  MOV R9, R2 ;  /* 0x0000000200097202 */ /* 0x000fe20000000f00 */
[----:B------:R-:W-:Y:S01]  /*0490*/  IMAD.U32 R8, RZ, RZ, UR5 ;  /* 0x00000005ff087e24 */ /* 0x000fe2000f8e00ff */
[----:B------:R-:W-:-:S07]  /*04a0*/  MOV R10, 0x4c0 ;  /* 0x000004c0000a7802 */ /* 0x000fce0000000f00 */
[----:B------:R-:W-:Y:S05]  /*04b0*/  CALL.REL.NOINC `($__internal_104_$__cuda_sm20_rem_u16) ;  /* 0x00000050002c7944 */ /* 0x000fea0003c00000 */
[----:B------:R-:W-:-:S07]  /*04c0*/  PRMT R0, R9, 0x7610, R0 ;  /* 0x0000761009007816 */ /* 0x000fce0000000000 */
.L_x_49743:
[----:B------:R-:W0:Y:S02]  /*04d0*/  LDC.64 R2, c[0x0][0x580] ;  /* 0x00016000ff027b82 */ /* 0x000e240000000a00 */
[----:B0-----:R-:W-:Y:S01]  /*04e0*/  STG.E.U8 desc[UR6][R2.64], R0 ;  /* 0x0000000002007986 */ /* 0x001fe2000c101106 */
[----:B------:R-:W-:Y:S05]  /*04f0*/  EXIT ;  /* 0x000000000000794d */ /* 0x000fea0003800000 */
.L_x_49733:
        /* <DEDUP_REMOVED lines=305> */
.L_x_49746:
[----:B------:R-:W0:Y:S02]  /*1810*/  LDCU.64 UR8, c[0x0][0x588] ;  /* 0x0000b100ff0877ac */ /* 0x000e240008000a00 */
[----:B0-----:R-:W-:-:S04]  /*1820*/  IADD3 R6, P0, PT, R4, UR8, RZ ;  /* 0x0000000804067c10 */ /* 0x001fc8000ff1e0ff */
[----:B------:R-:W-:-:S05]  /*1830*/  IADD3.X R7, PT, PT, RZ, UR9, RZ, P0, !PT ;  /* 0x00000009ff077c10 */ /* 0x000fca00087fe4ff */
[----:B------:R0:W2:Y:S01]  /*1840*/  LDG.E.U8 R9, desc[UR6][R6.64] ;  /* 0x0000000606097981 */ /* 0x0000a2000c1e1100 */
[----:B------:R-:W-:Y:S01]  /*1850*/  IMAD.MOV.U32 R4, RZ, RZ, 0xff ;  /* 0x000000ffff047424 */ /* 0x000fe200078e00ff */
[----:B------:R-:W-:Y:S04]  /*1860*/  BSSY.RECONVERGENT B1, `(.L_x_49747) ;  /* 0x0000008000017945 */ /* 0x000fe80003800200 */
[----:B0-----:R-:W-:Y:S02]  /*1870*/  PRMT R7, R4, 0x7610, R7 ;  /* 0x0000761004077816 */ /* 0x001fe40000000007 */
[----:B--2---:R-:W-:-:S13]  /*1880*/  ISETP.NE.AND P0, PT, R9, RZ, PT ;  /* 0x000000ff0900720c */ /* 0x004fda0003f05270 */
[----:B------:R-:W-:Y:S05]  /*1890*/  @!P0 BRA `(.L_x_49748) ;  /* 0x0000000000108947 */ /* 0x000fea0003800000 */
[----:B------:R-:W-:Y:S02]  /*18a0*/  MOV R8, UR5 ;  /* 0x0000000500087c02 */ /* 0x000fe40008000f00 */
[----:B------:R-:W-:-:S07]  /*18b0*/  MOV R10, 0x18d0 ;  /* 0x000018d0000a7802 */ /* 0x000fce0000000f00 */
[----:B------:R-:W-:Y:S05]  /*18c0*/  CALL.REL.NOINC `($__internal_104_$__cuda_sm20_rem_u16) ;  /* 0x0000003c00287944 */ /* 0x000fea0003c00000 */
[----:B------:R-:W-:-:S07]  /*18d0*/  PRMT R7, R9, 0x7610, R7 ;  /* 0x0000761009077816 */ /* 0x000fce0000000007 */
.L_x_49748:
[----:B------:R-:W-:Y:S05]  /*18e0*/  BSYNC.RECONVERGENT B1 ;  /* 0x0000000000017941 */ /* 0x000fea0003800200 */
.L_x_49747:
[----:B------:R-:W0:Y:S01]  /*18f0*/  LDCU.64 UR8, c[0x0][0x580] ;  /* 0x0000b000ff0877ac */ /* 0x000e220008000a00 */
[----:B------:R-:W-:Y:S02]  /*1900*/  IADD3 R3, PT, PT, R3, 0x80, RZ ;  /* 0x0000008003037810 */ /* 0x000fe40007ffe0ff */
[----:B0-----:R-:W-:-:S04]  /*1910*/  IADD3 R4, P0, PT, R5, UR8, RZ ;  /* 0x0000000805047c10 */ /* 0x001fc8000ff1e0ff */
[----:B------:R-:W-:-:S05]  /*1920*/  IADD3.X R5, PT, PT, RZ, UR9, RZ, P0, !PT ;  /* 0x00000009ff057c10 */ /* 0x000fca00087fe4ff */
[----:B------:R0:W-:Y:S04]  /*1930*/  STG.E.U8 desc[UR6][R4.64], R7 ;  /* 0x0000000704007986 */ /* 0x0001e8000c101106 */
.L_x_49745:
[----:B------:R-:W-:Y:S05]  /*1940*/  BSYNC.RECONVERGENT B0 ;  /* 0x0000000000007941 */ /* 0x000fea0003800200 */
.L_x_49744:
[----:B------:R-:W1:Y:S01]  /*1950*/  LDCU UR4, c[0x0][0x380] ;  /* 0x00007000ff0477ac */ /* 0x000e620008000800 */
[----:B------:R-:W-:Y:S01]  /*1960*/  BSSY.RECONVERGENT B0, `(.L_x_49749) ;  /* 0x0000140000007945 */ /* 0x000fe20003800200 */
[----:B-1----:R-:W-:-:S13]  /*1970*/  ISETP.GE.AND P0, PT, R3, UR4, PT ;  /* 0x0000000403007c0c */ /* 0x002fda000bf06270 */
[----:B------:R-:W-:Y:S05]  /*1980*/  @P0 BRA `(.L_x_49750) ;  /* 0x0000001000f40947 */ /* 0x000fea0003800000 */
        /* <DEDUP_REMOVED lines=298> */
.L_x_49751:
[----:B------:R-:W0:Y:S02]  /*2c30*/  LDCU.64 UR8, c[0x0][0x588] ;  /* 0x0000b100ff0877ac */ /* 0x000e240008000a00 */
[----:B0-----:R-:W-:-:S05]  /*2c40*/  IADD3 R6, P0, PT, R4, UR8, RZ ;  /* 0x0000000804067c10 */ /* 0x001fca000ff1e0ff */
[----:B------:R-:W-:-:S05]  /*2c50*/  IMAD.X R7, RZ, RZ, UR9, P0 ;  /* 0x00000009ff077e24 */ /* 0x000fca00080e06ff */
[----:B------:R0:W2:Y:S01]  /*2c60*/  LDG.E.U8 R9, desc[UR6][R6.64] ;  /* 0x0000000606097981 */ /* 0x0000a2000c1e1100 */
[----:B------:R-:W-:Y:S01]  /*2c70*/  MOV R4, 0xff ;  /* 0x000000ff00047802 */ /* 0x000fe20000000f00 */
[----:B------:R-:W-:Y:S03]  /*2c80*/  BSSY.RECONVERGENT B1, `(.L_x_49752) ;  /* 0x0000008000017945 */ /* 0x000fe60003800200 */
[----:B0-----:R-:W-:Y:S02]  /*2c90*/  PRMT R7, R4, 0x7610, R7 ;  /* 0x0000761004077816 */ /* 0x001fe40000000007 */
[----:B--2---:R-:W-:-:S13]  /*2ca0*/  ISETP.NE.AND P0, PT, R9, RZ, PT ;  /* 0x000000ff0900720c */ /* 0x004fda0003f05270 */
[----:B------:R-:W-:Y:S05]  /*2cb0*/  @!P0 BRA `(.L_x_49753) ;  /* 0x0000000000108947 */ /* 0x000fea0003800000 */
[----:B------:R-:W-:Y:S02]  /*2cc0*/  MOV R8, UR5 ;  /* 0x0000000500087c02 */ /* 0x000fe40008000f00 */
[----:B------:R-:W-:-:S07]  /*2cd0*/  MOV R10, 0x2cf0 ;  /* 0x00002cf0000a7802 */ /* 0x000fce0000000f00 */
[----:B------:R-:W-:Y:S05]  /*2ce0*/  CALL.REL.NOINC `($__internal_104_$__cuda_sm20_rem_u16) ;  /* 0x0000002800207944 */ /* 0x000fea0003c00000 */
[----:B------:R-:W-:-:S07]  /*2cf0*/  PRMT R7, R9, 0x7610, R7 ;  /* 0x0000761009077816 */ /* 0x000fce0000000007 */
.L_x_49753:
[----:B------:R-:W-:Y:S05]  /*2d00*/  BSYNC.RECONVERGENT B1 ;  /* 0x0000000000017941 */ /* 0x000fea0003800200 */
.L_x_49752:
[----:B------:R-:W0:Y:S01]  /*2d10*/  LDCU.64 UR8, c[0x0][0x580] ;  /* 0x0000b000ff0877ac */ /* 0x000e220008000a00 */
[----:B------:R-:W-:Y:S02]  /*2d20*/  IADD3 R3, PT, PT, R3, 0x80, RZ ;  /* 0x0000008003037810 */ /* 0x000fe40007ffe0ff */
[----:B0-----:R-:W-:-:S04]  /*2d30*/  IADD3 R4, P0, PT, R5, UR8, RZ ;  /* 0x0000000805047c10 */ /* 0x001fc8000ff1e0ff */
[----:B------:R-:W-:-:S05]  /*2d40*/  IADD3.X R5, PT, PT, RZ, UR9, RZ, P0, !PT ;  /* 0x00000009ff057c10 */ /* 0x000fca00087fe4ff */
[----:B------:R1:W-:Y:S04]  /*2d50*/  STG.E.U8 desc[UR6][R4.64], R7 ;  /* 0x0000000704007986 */ /* 0x0003e8000c101106 */
.L_x_49750:
[----:B------:R-:W-:Y:S05]  /*2d60*/  BSYNC.RECONVERGENT B0 ;  /* 0x0000000000007941 */ /* 0x000fea0003800200 */
.L_x_49749:
        /* <DEDUP_REMOVED lines=302> */
.L_x_49756:
        /* <DEDUP_REMOVED lines=13> */
.L_x_49758:
[----:B------:R-:W-:Y:S05]  /*4120*/  BSYNC.RECONVERGENT B1 ;  /* 0x0000000000017941 */ /* 0x000fea0003800200 */
.L_x_49757:
[----:B------:R-:W0:Y:S01]  /*4130*/  LDCU.64 UR8, c[0x0][0x580] ;  /* 0x0000b000ff0877ac */ /* 0x000e220008000a00 */
[----:B------:R-:W-:Y:S02]  /*4140*/  IADD3 R3, PT, PT, R3, 0x80, RZ ;  /* 0x0000008003037810 */ /* 0x000fe40007ffe0ff */
[----:B0-----:R-:W-:-:S04]  /*4150*/  IADD3 R4, P0, PT, R5, UR8, RZ ;  /* 0x0000000805047c10 */ /* 0x001fc8000ff1e0ff */
[----:B------:R-:W-:-:S05]  /*4160*/  IADD3.X R5, PT, PT, RZ, UR9, RZ, P0, !PT ;  /* 0x00000009ff057c10 */ /* 0x000fca00087fe4ff */
[----:B------:R2:W-:Y:S04]  /*4170*/  STG.E.U8 desc[UR6][R4.64], R7 ;  /* 0x0000000704007986 */ /* 0x0005e8000c101106 */
.L_x_49755:
[----:B------:R-:W-:Y:S05]  /*4180*/  BSYNC.RECONVERGENT B0 ;  /* 0x0000000000007941 */ /* 0x000fea0003800200 */
.L_x_49754:
[----:B------:R-:W3:Y:S02]  /*4190*/  LDCU UR4, c[0x0][0x380] ;  /* 0x00007000ff0477ac */ /* 0x000ee40008000800 */
[----:B---3--:R-:W-:-:S13]  /*41a0*/  ISETP.GE.AND P0, PT, R3, UR4, PT ;  /* 0x0000000403007c0c */ /* 0x008fda000bf06270 */
[----:B------:R-:W-:Y:S05]  /*41b0*/  @P0 EXIT ;  /* 0x000000000000094d */ /* 0x000fea0003800000 */
[----:B------:R-:W3:Y:S01]  /*41c0*/  LDCU.64 UR8, c[0x0][0x390] ;  /* 0x00007200ff0877ac */ /* 0x000ee20008000a00 */
[----:B012---:R-:W-:Y:S02]  /*41d0*/  HFMA2 R4, -RZ, RZ, 0, 0 ;  /* 0x00000000ff047431 */ /* 0x007fe400000001ff */
[----:B------:R-:W-:Y:S01]  /*41e0*/  IMAD.MOV.U32 R5, RZ, RZ, R3 ;  /* 0x000000ffff057224 */ /* 0x000fe200078e0003 */
        /* <DEDUP_REMOVED lines=295> */
.L_x_49759:
[----:B------:R-:W0:Y:S02]  /*5460*/  LDCU.128 UR8, c[0x0][0x580] ;  /* 0x0000b000ff0877ac */ /* 0x000e240008000c00 */
[----:B0-----:R-:W-:-:S04]  /*5470*/  IADD3 R4, P0, PT, R2, UR10, RZ ;  /* 0x0000000a02047c10 */ /* 0x001fc8000ff1e0ff */
[----:B------:R-:W-:-:S05]  /*5480*/  IADD3.X R5, PT, PT, RZ, UR11, RZ, P0, !PT ;  /* 0x0000000bff057c10 */ /* 0x000fca00087fe4ff */
[----:B------:R-:W2:Y:S01]  /*5490*/  LDG.E.U8 R9, desc[UR6][R4.64] ;  /* 0x0000000604097981 */ /* 0x000ea2000c1e1100 */
[----:B------:R-:W-:Y:S01]  /*54a0*/  IADD3 R2, P1, PT, R3, UR8, RZ ;  /* 0x0000000803027c10 */ /* 0x000fe2000ff3e0ff */
[----:B------:R-:W-:Y:S01]  /*54b0*/  BSSY.RECONVERGENT B0, `(.L_x_49760) ;  /* 0x0000009000007945 */ /* 0x000fe20003800200 */
[----:B------:R-:W-:Y:S02]  /*54c0*/  MOV R0, 0xff ;  /* 0x000000ff00007802 */ /* 0x000fe40000000f00 */
[----:B------:R-:W-:Y:S02]  /*54d0*/  IADD3.X R3, PT, PT, RZ, UR9, RZ, P1, !PT ;  /* 0x00000009ff037c10 */ /* 0x000fe40008ffe4ff */
[----:B--2---:R-:W-:-:S13]  /*54e0*/  ISETP.NE.AND P0, PT, R9, RZ, PT ;  /* 0x000000ff0900720c */ /* 0x004fda0003f05270 */
[----:B------:R-:W-:Y:S05]  /*54f0*/  @!P0 BRA `(.L_x_49761) ;  /* 0x0000000000108947 */ /* 0x000fea0003800000 */
[----:B------:R-:W-:Y:S02]  /*5500*/  MOV R8, UR5 ;  /* 0x0000000500087c02 */ /* 0x000fe40008000f00 */
[----:B------:R-:W-:-:S07]  /*5510*/  MOV R10, 0x5530 ;  /* 0x00005530000a7802 */ /* 0x000fce0000000f00 */
[----:B------:R-:W-:Y:S05]  /*5520*/  CALL.REL.NOINC `($__internal_104_$__cuda_sm20_rem_u16) ;  /* 0x0000000000107944 */ /* 0x000fea0003c00000 */
[----:B------:R-:W-:-:S07]  /*5530*/  PRMT R0, R9, 0x7610, R0 ;  /* 0x0000761009007816 */ /* 0x000fce0000000000 */
.L_x_49761:
[----:B------:R-:W-:Y:S05]  /*5540*/  BSYNC.RECONVERGENT B0 ;  /* 0x0000000000007941 */ /* 0x000fea0003800200 */
.L_x_49760:
[----:B------:R-:W-:Y:S01]  /*5550*/  STG.E.U8 desc[UR6][R2.64], R0 ;  /* 0x0000000002007986 */ /* 0x000fe2000c101106 */
[----:B------:R-:W-:Y:S05]  /*5560*/  EXIT ;  /* 0x000000000000794d */ /* 0x000fea0003800000 */
        .weak           $__internal_104_$__cuda_sm20_rem_u16
        .type           $__internal_104_$__cuda_sm20_rem_u16,@function
        .size           $__internal_104_$__cuda_sm20_rem_u16,(.L_x_49965 - $__internal_104_$__cuda_sm20_rem_u16)
$__internal_104_$__cuda_sm20_rem_u16:
        /* <DEDUP_REMOVED lines=15> */
[----:B0-----:R-:W-:-:S04]  /*5660*/  LOP3.LUT R7, R4, 0xffff, RZ, 0xc0, !PT ;  /* 0x0000ffff04077812 */ /* 0x001fc800078ec0ff */
[----:B------:R-:W-:-:S05]  /*5670*/  IADD3 R7, PT, PT, -R7, RZ, RZ ;  /* 0x000000ff07077210 */ /* 0x000fca0007ffe1ff */
[----:B------:R-:W-:Y:S02]  /*5680*/  IMAD R9, R9, R7, R8 ;  /* 0x0000000709097224 */ /* 0x000fe400078e0208 */
[----:B------:R-:W-:Y:S01]  /*5690*/  HFMA2 R7, -RZ, RZ, 0, 0 ;  /* 0x00000000ff077431 */ /* 0x000fe200000001ff */
[----:B------:R-:W-:-:S03]  /*56a0*/  @!P0 MOV R9, 0xffffffff ;  /* 0xffffffff00098802 */ /* 0x000fc60000000f00 */
[----:B------:R-:W-:Y:S05]  /*56b0*/  RET.REL.NODEC R6 `(_ZN2at6native18elementwise_kernelILi128ELi4EZNS0_22gpu_kernel_impl_nocastINS0_13AUnaryFunctorIhhhZZZNS0_21remainder_kernel_cudaERNS_18TensorIteratorBaseEENKUlvE_clEvENKUlvE_clEvEUlhhE_EEEEvS5_RKT_EUliE_EEviT1_) ;  /* 0xffffffa806507950 */ /* 0x000fea0003c3ffff */
.L_x_49762:
        /* <DEDUP_REMOVED lines=12> */
.L_x_49965:


//--------------------- .text._ZN2at6native27unrolled_elementwise_kernelINS0_13AUnaryFunctorIhhhZZZNS0_21remainder_kernel_cudaERNS_18TensorIteratorBaseEENKUlvE_clEvENKUlvE_clEvEUlhhE_EESt5arrayIPcLm2EELi4E23TrivialOffsetCalculatorILi1EjESD_NS0_6memory15LoadWithoutCastENSE_16StoreWithoutCastEEEviT_T0_T2_T3_T4_T5_ --------------------------
	.section	.text._ZN2at6native27unrolled_elementwise_kernelINS0_13AUnaryFunctorIhhhZZZNS0_21remainder_kernel_cudaERNS_18TensorIteratorBaseEENKUlvE_clEvENKUlvE_clEvEUlhhE_EESt5arrayIPcLm2EELi4E23TrivialOffsetCalculatorILi1EjESD_NS0_6memory15LoadWithoutCastENSE_16StoreWithoutCastEEEviT_T0_T2_T3_T4_T5_,"ax",@progbits
	.align	128
        .global         _ZN2at6native27unrolled_elementwise_kernelINS0_13AUnaryFunctorIhhhZZZNS0_21remainder_kernel_cudaERNS_18TensorIteratorBaseEENKUlvE_clEvENKUlvE_clEvEUlhhE_EESt5arrayIPcLm2EELi4E23TrivialOffsetCalculatorILi1EjESD_NS0_6memory15LoadWithoutCastENSE_16StoreWithoutCastEEEviT_T0_T2_T3_T4_T5_
        .type           _ZN2at6native27unrolled_elementwise_kernelINS0_13AUnaryFunctorIhhhZZZNS0_21remainder_kernel_cudaERNS_18TensorIteratorBaseEENKUlvE_clEvENKUlvE_clEvEUlhhE_EESt5arrayIPcLm2EELi4E23TrivialOffsetCalculatorILi1EjESD_NS0_6memory15LoadWithoutCastENSE_16StoreWithoutCastEEEviT_T0_T2_T3_T4_T5_,@function
        .size           _ZN2at6native27unrolled_elementwise_kernelINS0_13AUnaryFunctorIhhhZZZNS0_21remainder_kernel_cudaERNS_18TensorIteratorBaseEENKUlvE_clEvENKUlvE_clEvEUlhhE_EESt5arrayIPcLm2EELi4E23TrivialOffsetCalculatorILi1EjESD_NS0_6memory15LoadWithoutCastENSE_16StoreWithoutCastEEEviT_T0_T2_T3_T4_T5_,(.L_x_49966 - _ZN2at6native27unrolled_elementwise_kernelINS0_13AUnaryFunctorIhhhZZZNS0_21remainder_kernel_cudaERNS_18TensorIteratorBaseEENKUlvE_clEvENKUlvE_clEvEUlhhE_EESt5arrayIPcLm2EELi4E23TrivialOffsetCalculatorILi1EjESD_NS0_6memory15LoadWithoutCastENSE_16StoreWithoutCastEEEviT_T0_T2_T3_T4_T5_)
        .other          _ZN2at6native27unrolled_elementwise_kernelINS0_13AUnaryFunctorIhhhZZZNS0_21remainder_kernel_cudaERNS_18TensorIteratorBaseEENKUlvE_clEvENKUlvE_clEvEUlhhE_EESt5arrayIPcLm2EELi4E23TrivialOffsetCalculatorILi1EjESD_NS0_6memory15LoadWithoutCastENSE_16StoreWithoutCastEEEviT_T0_T2_T3_T4_T5_,@"STO_CUDA_ENTRY STV_DEFAULT"
_ZN2at6native27unrolled_elementwise_kernelINS0_13AUnaryFunctorIhhhZZZNS0_21remainder_kernel_cudaERNS_18TensorIteratorBaseEENKUlvE_clEvENKUlvE_clEvEUlhhE_EESt5arrayIPcLm2EELi4E23TrivialOffsetCalculatorILi1EjESD_NS0_6memory15LoadWithoutCastENSE_16StoreWithoutCastEEEviT_T0_T2_T3_T4_T5_:
.text._ZN2at6native27unrolled_elementwise_kernelINS0_13AUnaryFunctorIhhhZZZNS0_21remainder_kernel_cudaERNS_18TensorIteratorBaseEENKUlvE_clEvENKUlvE_clEvEUlhhE_EESt5arrayIPcLm2EELi4E23TrivialOffsetCalculatorILi1EjESD_NS0_6memory15LoadWithoutCastENSE_16StoreWithoutCastEEEviT_T0_T2_T3_T4_T5_:
        /* <DEDUP_REMOVED lines=42> */
[----:B-----5:R-:W-:Y:S01]  /*02a0*/  LOP3.LUT P0, R15, R11, 0xff, RZ, 0xc0, !PT ;  /* 0x000000ff0b0f7812 */ /* 0x020fe2000780c0ff */
[----:B------:R-:W-:-:S12]  /*02b0*/  IMAD.MOV.U32 R8, RZ, RZ, 0xff ;  /* 0x000000ffff087424 */ /* 0x000fd800078e00ff */
[----:B------:R-:W-:Y:S05]  /*02c0*/  @!P0 BRA `(.L_x_49764) ;  /* 0x0000000000108947 */ /* 0x000fea0003800000 */
[----:B0-----:R-:W-:Y:S02]  /*02d0*/  MOV R4, UR6 ;  /* 0x0000000600047c02 */ /* 0x001fe40008000f00 */
[----:B------:R-:W-:-:S07]  /*02e0*/  MOV R14, 0x300 ;  /* 0x00000300000e7802 */ /* 0x000fce0000000f00 */
[----:B------:R-:W-:Y:S05]  /*02f0*/  CALL.REL.NOINC `($__internal_105_$__cuda_sm20_rem_u16) ;  /* 0x00000004002c7944 */ /* 0x000fea0003c00000 */
[----:B------:R-:W-:-:S07]  /*0300*/  PRMT R8, R15, 0x7610, R8 ;  /* 0x000076100f087816 */ /* 0x000fce0000000008 */
.L_x_49764:
[----:B0-----:R-:W-:Y:S05]  /*0310*/  BSYNC.RECONVERGENT B0 ;  /* 0x0000000000007941 */ /* 0x001fea0003800200 */
.L_x_49763:
[----:B------:R-:W-:Y:S01]  /*0320*/  VIADD R9, R3, 0x80 ;  /* 0x0000008003097836 */ /* 0x000fe20000000000 */
[----:B------:R-:W-:Y:S04]  /*0330*/  BSSY.RECONVERGENT B0, `(.L_x_49765) ;  /* 0x000000a000007945 */ /* 0x000fe80003800200 */
[----:B------:R-:W-:-:S13]  /*0340*/  ISETP.GE.AND P0, PT, R9, R2, PT ;  /* 0x000000020900720c */ /* 0x000fda0003f06270 */
[----:B------:R-:W-:Y:S05]  /*0350*/  @P0 BRA `(.L_x_49766) ;  /* 0x00000000001c0947 */ /* 0x000fea0003800000 */
[----:B-----5:R-:W-:Y:S01]  /*0360*/  LOP3.LUT P0, R15, R10, 0xff, RZ, 0xc0, !PT ;  /* 0x000000ff0a0f7812 */ /* 0x020fe2000780c0ff */
[----:B------:R-:W-:-:S12]  /*0370*/  IMAD.MOV.U32 R5, RZ, RZ, 0xff ;  /* 0x000000ffff057424 */ /* 0x000fd800078e00ff */
[----:B------:R-:W-:Y:S05]  /*0380*/  @!P0 BRA `(.L_x_49766) ;  /* 0x0000000000108947 */ /* 0x000fea0003800000 */
[----:B------:R-:W-:Y:S01]  /*0390*/  IMAD.U32 R4, RZ, RZ, UR6 ;  /* 0x00000006ff047e24 */ /* 0x000fe2000f8e00ff */
[----:B------:R-:W-:-:S07]  /*03a0*/  MOV R14, 0x3c0 ;  /* 0x000003c0000e7802 */ /* 0x000fce0000000f00 */
[----:B------:R-:W-:Y:S05]  /*03b0*/  CALL.REL.NOINC `($__internal_105_$__cuda_sm20_rem_u16) ;  /* 0x0000000000fc7944 */ /* 0x000fea0003c00000 */
[----:B------:R-:W-:-:S07]  /*03c0*/  PRMT R5, R15, 0x7610, R5 ;  /* 0x000076100f057816 */ /* 0x000fce0000000005 */
.L_x_49766:
[----:B------:R-:W-:Y:S05]  /*03d0*/  BSYNC.RECONVERGENT B0 ;  /* 0x0000000000007941 */ /* 0x000fea0003800200 */
.L_x_49765:
[----:B-----5:R-:W-:Y:S01]  /*03e0*/  VIADD R11, R3, 0x100 ;  /* 0x00000100030b7836 */ /* 0x020fe20000000000 */
[----:B------:R-:W-:Y:S04]  /*03f0*/  BSSY.RECONVERGENT B0, `(.L_x_49767) ;  /* 0x000000a000007945 */ /* 0x000fe80003800200 */
[----:B------:R-:W-:-:S13]  /*0400*/  ISETP.GE.AND P0, PT, R11, R2, PT ;  /* 0x000000020b00720c */ /* 0x000fda0003f06270 */
[----:B------:R-:W-:Y:S05]  /*0410*/  @P0 BRA `(.L_x_49768) ;  /* 0x00000000001c0947 */ /* 0x000fea0003800000 */
[----:B------:R-:W-:Y:S01]  /*0420*/  LOP3.LUT P0, R15, R7, 0xff, RZ, 0xc0, !PT ;  /* 0x000000ff070f7812 */ /* 0x000fe2000780c0ff */
[----:B------:R-:W-:-:S12]  /*0430*/  IMAD.MOV.U32 R7, RZ, RZ, 0xff ;  /* 0x000000ffff077424 */ /* 0x000fd800078e00ff */
[----:B------:R-:W-:Y:S05]  /*0440*/  @!P0 BRA `(.L_x_49768) ;  /* 0x0000000000108947 */ /* 0x000fea0003800000 */
[----:B------:R-:W-:Y:S01]  /*0450*/  IMAD.U32 R4, RZ, RZ, UR6 ;  /* 0x00000006ff047e24 */ /* 0x000fe2000f8e00ff */
[----:B------:R-:W-:-:S07]  /*0460*/  MOV R14, 0x480 ;  /* 0x00000480000e7802 */ /* 0x000fce0000000f00 */
[----:B------:R-:W-:Y:S05]  /*0470*/  CALL.REL.NOINC `($__internal_105_$__cuda_sm20_rem_u16) ;  /* 0x0000000000cc7944 */ /* 0x000fea0003c00000 */
[----:B------:R-:W-:-:S07]  /*0480*/  PRMT R7, R15, 0x7610, R7 ;  /* 0x000076100f077816 */ /* 0x000fce0000000007 */
.L_x_49768:
[----:B------:R-:W-:Y:S05]  /*0490*/  BSYNC.RECONVERGENT B0 ;  /* 0x0000000000007941 */ /* 0x000fea0003800200 */
.L_x_49767:
[----:B------:R-:W-:Y:S01]  /*04a0*/  VIADD R11, R3, 0x180 ;  /* 0x00000180030b7836 */ /* 0x000fe20000000000 */
        /* <DEDUP_REMOVED lines=10> */
.L_x_49770:
[----:B------:R-:W-:Y:S05]  /*0550*/  BSYNC.RECONVERGENT B0 ;  /* 0x0000000000007941 */ /* 0x000fea0003800200 */
.L_x_49769:
[----:B------:R-:W-:Y:S01]  /*0560*/  ISETP.GE.AND P0, PT, R3, R2, PT ;  /* 0x000000020300720c */ /* 0x000fe20003f06270 */
[----:B------:R-:W-:Y:S04]  /*0570*/  BSSY.RECONVERGENT B0, `(.L_x_49771) ;  /* 0x000001a000007945 */ /* 0x000fe80003800200 */
[----:B------:R-:W-:Y:S08]  /*0580*/  BSSY.RELIABLE B1, `(.L_x_49772) ;  /* 0x0000011000017945 */ /* 0x000ff00003800100 */
[----:B------:R-:W-:Y:S05]  /*0590*/  @P0 BRA `(.L_x_49773) ;  /* 0x00000000003c0947 */ /* 0x000fea0003800000 */
[----:B------:R-:W0:Y:S01]  /*05a0*/  LDCU.64 UR6, c[0x0][0x388] ;  /* 0x00007100ff0677ac */ /* 0x000e220008000a00 */
[----:B------:R-:W-:Y:S01]  /*05b0*/  LEA R10, R0, R3, 0x9 ;  /* 0x00000003000a7211 */ /* 0x000fe200078e48ff */
        /* <DEDUP_REMOVED lines=13> */
.L_x_49773:
[----:B------:R-:W-:Y:S05]  /*0690*/  BSYNC.RELIABLE B1 ;  /* 0x0000000000017941 */ /* 0x000fea0003800100 */
.L_x_49772:
[----:B------:R-:W-:-:S13]  /*06a0*/  ISETP.GE.AND P0, PT, R3, R2, PT ;  /* 0x000000020300720c */ /* 0x000fda0003f06270 */
[----:B------:R-:W1:Y:S01]  /*06b0*/  @!P0 LDC.64 R10, c[0x0][0x388] ;  /* 0x0000e200ff0a8b82 */ /* 0x000e620000000a00 */
[----:B0-----:R-:W-:Y:S02]  /*06c0*/  @!P0 IMAD R9, R0, 0x200, R3 ;  /* 0x0000020000098824 */ /* 0x001fe400078e0203 */
[----:B------:R-:W-:-:S03]  /*06d0*/  @!P0 VIADD R3, R3, 0x80 ;  /* 0x0000008003038836 */ /* 0x000fc60000000000 */
[----:B-1----:R-:W-:-:S05]  /*06e0*/  @!P0 IADD3 R8, P1, PT, R9, R10, RZ ;  /* 0x0000000a09088210 */ /* 0x002fca0007f3e0ff */
[----:B------:R-:W-:-:S05]  /*06f0*/  @!P0 IMAD.X R9, RZ, RZ, R11, P1 ;  /* 0x000000ffff098224 */ /* 0x000fca00008e060b */
[----:B------:R1:W-:Y:S03]  /*0700*/  @!P0 STG.E.U8 desc[UR4][R8.64], R7 ;  /* 0x0000000708008986 */ /* 0x0003e6000c101104 */
.L_x_49774:
[----:B------:R-:W-:Y:S05]  /*0710*/  BSYNC.RECONVERGENT B0 ;  /* 0x0000000000007941 */ /* 0x000fea0003800200 */
.L_x_49771:
        /* <DEDUP_REMOVED lines=9> */
        .weak           $__internal_105_$__cuda_sm20_rem_u16
        .type           $__internal_105_$__cuda_sm20_rem_u16,@function
        .size           $__internal_105_$__cuda_sm20_rem_u16,(.L_x_49966 - $__internal_105_$__cuda_sm20_rem_u16)
$__internal_105_$__cuda_sm20_rem_u16:
        /* <DEDUP_REMOVED lines=20> */
[----:B------:R-:W-:Y:S05]  /*08f0*/  RET.REL.NODEC R12 `(_ZN2at6native27unrolled_elementwise_kernelINS0_13AUnaryFunctorIhhhZZZNS0_21remainder_kernel_cudaERNS_18TensorIteratorBaseEENKUlvE_clEvENKUlvE_clEvEUlhhE_EESt5arrayIPcLm2EELi4E23TrivialOffsetCalculatorILi1EjESD_NS0_6memory15LoadWithoutCastENSE_16StoreWithoutCastEEEviT_T0_T2_T3_T4_T5_) ;  /* 0xfffffff40cc07950 */ /* 0x000fea0003c3ffff */
.L_x_49775:
        /* <DEDUP_REMOVED lines=16> */
.L_x_49966:


//--------------------- .text._ZN2at6native29vectorized_elementwise_kernelILi2ENS0_13AUnaryFunctorIhhhZZZNS0_21remainder_kernel_cudaERNS_18TensorIteratorBaseEENKUlvE_clEvENKUlvE_clEvEUlhhE_EESt5arrayIPcLm2EEEEviT0_T1_ --------------------------
	.section	.text._ZN2at6native29vectorized_elementwise_kernelILi2ENS0_13AUnaryFunctorIhhhZZZNS0_21remainder_kernel_cudaERNS_18TensorIteratorBaseEENKUlvE_clEvENKUlvE_clEvEUlhhE_EESt5arrayIPcLm2EEEEviT0_T1_,"ax",@progbits
	.align	128
        .global         _ZN2at6native29vectorized_elementwise_kernelILi2ENS0_13AUnaryFunctorIhhhZZZNS0_21remainder_kernel_cudaERNS_18TensorIteratorBaseEENKUlvE_clEvENKUlvE_clEvEUlhhE_EESt5arrayIPcLm2EEEEviT0_T1_
        .type           _ZN2at6native29vectorized_elementwise_kernelILi2ENS0_13AUnaryFunctorIhhhZZZNS0_21remainder_kernel_cudaERNS_18TensorIteratorBaseEENKUlvE_clEvENKUlvE_clEvEUlhhE_EESt5arrayIPcLm2EEEEviT0_T1_,@function
        .size           _ZN2at6native29vectorized_elementwise_kernelILi2ENS0_13AUnaryFunctorIhhhZZZNS0_21remainder_kernel_cudaERNS_18TensorIteratorBaseEENKUlvE_clEvENKUlvE_clEvEUlhhE_EESt5arrayIPcLm2EEEEviT0_T1_,(.L_x_49967 - _ZN2at6native29vectorized_elementwise_kernelILi2ENS0_13AUnaryFunctorIhhhZZZNS0_21remainder_kernel_cudaERNS_18TensorIteratorBaseEENKUlvE_clEvENKUlvE_clEvEUlhhE_EESt5arrayIPcLm2EEEEviT0_T1_)
        .other          _ZN2at6native29vectorized_elementwise_kernelILi2ENS0_13AUnaryFunctorIhhhZZZNS0_21remainder_kernel_cudaERNS_18TensorIteratorBaseEENKUlvE_clEvENKUlvE_clEvEUlhhE_EESt5arrayIPcLm2EEEEviT0_T1_,@"STO_CUDA_ENTRY STV_DEFAULT"
_ZN2at6native29vectorized_elementwise_kernelILi2ENS0_13AUnaryFunctorIhhhZZZNS0_21remainder_kernel_cudaERNS_18TensorIteratorBaseEENKUlvE_clEvENKUlvE_clEvEUlhhE_EESt5arrayIPcLm2EEEEviT0_T1_:
.text._ZN2at6native29vectorized_elementwise_kernelILi2ENS0_13AUnaryFunctorIhhhZZZNS0_21remainder_kernel_cudaERNS_18TensorIteratorBaseEENKUlvE_clEvENKUlvE_clEvEUlhhE_EESt5arrayIPcLm2EEEEviT0_T1_:
        /* <DEDUP_REMOVED lines=50> */
[----:B--2---:R-:W-:-:S11]  /*0320*/  @!P4 IADD3 R14, P5, PT, R29, R14, RZ ;  /* 0x0000000e1d0ec210 */ /* 0x004fd60007fbe0ff */
[----:B0-----:R-:W0:Y:S01]  /*0330*/  @!P6 LDC.64 R18, c[0x0][0x390] ;  /* 0x0000e400ff12eb82 */ /* 0x001e220000000a00 */
[----:B------:R-:W-:Y:S01]  /*0340*/  @!P4 IMAD.X R15, RZ, RZ, R15, P5 ;  /* 0x000000ffff0fc224 */ /* 0x000fe200028e060f */
[----:B-1----:R-:W-:-:S04]  /*0350*/  @!P3 IADD3 R8, P5, PT, R13, R8, RZ ;  /* 0x000000080d08b210 */ /* 0x002fc80007fbe0ff */
[----:B------:R1:W5:Y:S01]  /*0360*/  @!P4 LDG.E.U8 R12, desc[UR8][R14.64] ;  /* 0x000000080e0cc981 */ /* 0x000362000c1e1100 */
[----:B---3--:R-:W-:Y:S01]  /*0370*/  @!P2 IADD3 R20, P4, PT, R27, R20, RZ ;  /* 0x000000141b14a210 */ /* 0x008fe20007f9e0ff */
[----:B------:R-:W-:Y:S01]  /*0380*/  @!P3 IMAD.X R9, RZ, RZ, R9, P5 ;  /* 0x000000ffff09b224 */ /* 0x000fe200028e0609 */
[----:B------:R-:W-:Y:S01]  /*0390*/  PRMT R13, RZ, 0x7610, R13 ;  /* 0x00007610ff0d7816 */ /* 0x000fe2000000000d */
[----:B------:R-:W-:Y:S02]  /*03a0*/  @!P6 VIADD R7, R7, UR4 ;  /* 0x000000040707ec36 */ /* 0x000fe40008000000 */
[----:B------:R-:W-:-:S03]  /*03b0*/  @!P2 IMAD.X R21, RZ, RZ, R21, P4 ;  /* 0x000000ffff15a224 */ /* 0x000fc600020e0615 */
[----:B------:R2:W5:Y:S01]  /*03c0*/  @!P3 LDG.E.U8 R13, desc[UR8][R8.64] ;  /* 0x00000008080db981 */ /* 0x000562000c1e1100 */
[----:B----4-:R-:W-:-:S03]  /*03d0*/  @!P1 IADD3 R2, P3, PT, R23, R2, RZ ;  /* 0x0000000217029210 */ /* 0x010fc60007f7e0ff */
[----:B------:R3:W5:Y:S01]  /*03e0*/  @!P2 LDG.E.U8 R16, desc[UR8][R20.64] ;  /* 0x000000081410a981 */ /* 0x000762000c1e1100 */
[----:B-1----:R-:W-:Y:S02]  /*03f0*/  PRMT R14, RZ, 0x7610, R14 ;  /* 0x00007610ff0e7816 */ /* 0x002fe4000000000e */
[----:B0-----:R-:W-:Y:S01]  /*0400*/  @!P6 IADD3 R18, P2, PT, R7, R18, RZ ;  /* 0x000000120712e210 */ /* 0x001fe20007f5e0ff */
[----:B------:R-:W-:Y:S01]  /*0410*/  @!P1 IMAD.X R3, RZ, RZ, R3, P3 ;  /* 0x000000ffff039224 */ /* 0x000fe200018e0603 */
[----:B--2---:R-:W-:-:S03]  /*0420*/  PRMT R8, RZ, 0x7610, R8 ;  /* 0x00007610ff087816 */ /* 0x004fc60000000008 */
[----:B------:R-:W-:Y:S01]  /*0430*/  @!P6 IMAD.X R19, RZ, RZ, R19, P2 ;  /* 0x000000ffff13e224 */ /* 0x000fe200010e0613 */
[----:B------:R3:W5:Y:S04]  /*0440*/  @!P1 LDG.E.U8 R14, desc[UR8][R2.64] ;  /* 0x00000008020e9981 */ /* 0x000768000c1e1100 */
        /* <DEDUP_REMOVED lines=8> */
[----:B-----5:R-:W-:Y:S01]  /*04d0*/  LOP3.LUT P0, R3, R0, 0xff, RZ, 0xc0, !PT ;  /* 0x000000ff00037812 */ /* 0x020fe2000780c0ff */
[----:B------:R-:W-:-:S12]  /*04e0*/  IMAD.MOV.U32 R9, RZ, RZ, 0xff ;  /* 0x000000ffff097424 */ /* 0x000fd800078e00ff */
[----:B------:R-:W-:Y:S05]  /*04f0*/  @!P0 BRA `(.L_x_49778) ;  /* 0x0000000000108947 */ /* 0x000fea0003800000 */
[----:B------:R-:W-:Y:S01]  /*0500*/  IMAD.U32 R0, RZ, RZ, UR10 ;  /* 0x0000000aff007e24 */ /* 0x000fe2000f8e00ff */
[----:B------:R-:W-:-:S07]  /*0510*/  MOV R2, 0x530 ;  /* 0x0000053000027802 */ /* 0x000fce0000000f00 */
[----:B------:R-:W-:Y:S05]  /*0520*/  CALL.REL.NOINC `($__internal_106_$__cuda_sm20_rem_u16) ;  /* 0x0000001000347944 */ /* 0x000fea0003c00000 */
[----:B------:R-:W-:-:S07]  /*0530*/  PRMT R9, R4, 0x7610, R9 ;  /* 0x0000761004097816 */ /* 0x000fce0000000009 */
.L_x_49778:
[----:B------:R-:W-:Y:S05]  /*0540*/  BSYNC.RECONVERGENT B0 ;  /* 0x0000000000007941 */ /* 0x000fea0003800200 */
.L_x_49777:
[----:B------:R-:W-:Y:S01]  /*0550*/  VIADD R10, R6, 0x80 ;  /* 0x00000080060a7836 */ /* 0x000fe20000000000 */
[----:B------:R-:W-:Y:S04]  /*0560*/  BSSY.RECONVERGENT B0, `(.L_x_49779) ;  /* 0x000000a000007945 */ /* 0x000fe80003800200 */
[----:B------:R-:W-:-:S13]  /*0570*/  ISETP.GE.U32.AND P0, PT, R10, UR5, PT ;  /* 0x000000050a007c0c */ /* 0x000fda000bf06070 */
[----:B------:R-:W-:Y:S05]  /*0580*/  @P0 BRA `(.L_x_49780) ;  /* 0x00000000001c0947 */ /* 0x000fea0003800000 */
[----:B-----5:R-:W-:Y:S01]  /*0590*/  LOP3.LUT P0, R3, R11, 0xff, RZ, 0xc0, !PT ;  /* 0x000000ff0b037812 */ /* 0x020fe2000780c0ff */
[----:B------:R-:W-:-:S12]  /*05a0*/  IMAD.MOV.U32 R11, RZ, RZ, 0xff ;  /* 0x000000ffff0b7424 */ /* 0x000fd800078e00ff */
[----:B------:R-:W-:Y:S05]  /*05b0*/  @!P0 BRA `(.L_x_49780) ;  /* 0x0000000000108947 */ /* 0x000fea0003800000 */
[----:B------:R-:W-:Y:S01]  /*05c0*/  IMAD.U32 R0, RZ, RZ, UR10 ;  /* 0x0000000aff007e24 */ /* 0x000fe2000f8e00ff */
[----:B------:R-:W-:-:S07]  /*05d0*/  MOV R2, 0x5f0 ;  /* 0x000005f000027802 */ /* 0x000fce0000000f00 */
[----:B------:R-:W-:Y:S05]  /*05e0*/  CALL.REL.NOINC `($__internal_106_$__cuda_sm20_rem_u16) ;  /* 0x0000001000047944 */ /* 0x000fea0003c00000 */
[----:B------:R-:W-:-:S07]  /*05f0*/  PRMT R11, R4, 0x7610, R11 ;  /* 0x00007610040b7816 */ /* 0x000fce000000000b */
.L_x_49780:
[----:B------:R-:W-:Y:S05]  /*0600*/  BSYNC.RECONVERGENT B0 ;  /* 0x0000000000007941 */ /* 0x000fea0003800200 */
.L_x_49779:
[----:B-----5:R-:W-:Y:S01]  /*0610*/  VIADD R0, R6, 0x100 ;  /* 0x0000010006007836 */ /* 0x020fe20000000000 */
[----:B------:R-:W-:Y:S04]  /*0620*/  BSSY.RECONVERGENT B0, `(.L_x_49781) ;  /* 0x000000a000007945 */ /* 0x000fe80003800200 */
[----:B------:R-:W-:-:S13]  /*0630*/  ISETP.GE.U32.AND P0, PT, R0, UR5, PT ;  /* 0x0000000500007c0c */ /* 0x000fda000bf06070 */
[----:B------:R-:W-:Y:S05]  /*0640*/  @P0 BRA `(.L_x_49782) ;  /* 0x00000000001c0947 */ /* 0x000fea0003800000 */
[----:B------:R-:W-:Y:S01]  /*0650*/  LOP3.LUT P0, R3, R12, 0xff, RZ, 0xc0, !PT ;  /* 0x000000ff0c037812 */ /* 0x000fe2000780c0ff */
[----:B------:R-:W-:-:S12]  /*0660*/  IMAD.MOV.U32 R12, RZ, RZ, 0xff ;  /* 0x000000ffff0c7424 */ /* 0x000fd800078e00ff */
[----:B------:R-:W-:Y:S05]  /*0670*/  @!P0 BRA `(.L_x_49782) ;  /* 0x0000000000108947 */ /* 0x000fea0003800000 */
[----:B------:R-:W-:Y:S01]  /*0680*/  IMAD.U32 R0, RZ, RZ, UR10 ;  /* 0x0000000aff007e24 */ /* 0x000fe2000f8e00ff */
[----:B------:R-:W-:-:S07]  /*0690*/  MOV R2, 0x6b0 ;  /* 0x000006b000027802 */ /* 0x000fce0000000f00 */
[----:B------:R-:W-:Y:S05]  /*06a0*/  CALL.REL.NOINC `($__internal_106_$__cuda_sm20_rem_u16) ;  /* 0x0000000c00d47944 */ /* 0x000fea0003c00000 */
[----:B------:R-:W-:-:S07]  /*06b0*/  PRMT R12, R4, 0x7610, R12 ;  /* 0x00007610040c7816 */ /* 0x000fce000000000c */
.L_x_49782:
[----:B------:R-:W-:Y:S05]  /*06c0*/  BSYNC.RECONVERGENT B0 ;  /* 0x0000000000007941 */ /* 0x000fea0003800200 */
.L_x_49781:
[----:B------:R-:W-:Y:S01]  /*06d0*/  VIADD R0, R6, 0x180 ;  /* 0x0000018006007836 */ /* 0x000fe20000000000 */
        /* <DEDUP_REMOVED lines=10> */
.L_x_49784:
[----:B------:R-:W-:Y:S05]  /*0780*/  BSYNC.RECONVERGENT B0 ;  /* 0x0000000000007941 */ /* 0x000fea0003800200 */
.L_x_49783:
        /* <DEDUP_REMOVED lines=11> */
.L_x_49786:
[----:B------:R-:W-:Y:S05]  /*0840*/  BSYNC.RECONVERGENT B0 ;  /* 0x0000000000007941 */ /* 0x000fea0003800200 */
.L_x_49785:
        /* <DEDUP_REMOVED lines=11> */
.L_x_49788:
[----:B------:R-:W-:Y:S05]  /*0900*/  BSYNC.RECONVERGENT B0 ;  /* 0x0000000000007941 */ /* 0x000fea0003800200 */
.L_x_49787:
        /* <DEDUP_REMOVED lines=11> */
.L_x_49790:
[----:B------:R-:W-:Y:S05]  /*09c0*/  BSYNC.RECONVERGENT B0 ;  /* 0x0000000000007941 */ /* 0x000fea0003800200 */
.L_x_49789:
        /* <DEDUP_REMOVED lines=11> */
.L_x_49792:
[----:B------:R-:W-:Y:S05]  /*0a80*/  BSYNC.RECONVERGENT B0 ;  /* 0x0000000000007941 */ /* 0x000fea0003800200 */
.L_x_49791:
        /* <DEDUP_REMOVED lines=18> */
.L_x_49795:
        /* <DEDUP_REMOVED lines=8> */
.L_x_49796:
        /* <DEDUP_REMOVED lines=8> */
.L_x_49797:
        /* <DEDUP_REMOVED lines=8> */
.L_x_49798:
        /* <DEDUP_REMOVED lines=9> */
.L_x_49799:
[----:B------:R-:W-:Y:S05]  /*0dc0*/  BSYNC.RELIABLE B1 ;  /* 0x0000000000017941 */ /* 0x000fea0003800100 */
.L_x_49794:
[----:B------:R-:W-:-:S13]  /*0dd0*/  ISETP.GE.U32.AND P0, PT, R6, UR5, PT ;  /* 0x0000000506007c0c */ /* 0x000fda000bf06070 */
[----:B------:R-:W3:Y:S01]  /*0de0*/  @!P0 LDC.64 R4, c[0x0][0x388] ;  /* 0x0000e200ff048b82 */ /* 0x000ee20000000a00 */
[C---:B012---:R-:W-:Y:S02]  /*0df0*/  @!P0 VIADD R3, R6.reuse, UR4 ;  /* 0x0000000406038c36 */ /* 0x047fe40008000000 */
[----:B------:R-:W-:-:S03]  /*0e00*/  @!P0 VIADD R6, R6, 0x80 ;  /* 0x0000008006068836 */ /* 0x000fc60000000000 */
[----:B---3--:R-:W-:-:S05]  /*0e10*/  @!P0 IADD3 R2, P1, PT, R3, R4, RZ ;  /* 0x0000000403028210 */ /* 0x008fca0007f3e0ff */
[----:B------:R-:W-:-:S05]  /*0e20*/  @!P0 IMAD.X R3, RZ, RZ, R5, P1 ;  /* 0x000000ffff038224 */ /* 0x000fca00008e0605 */
[----:B------:R3:W-:Y:S03]  /*0e30*/  @!P0 STG.E.U8 desc[UR8][R2.64], R7 ;  /* 0x0000000702008986 */ /* 0x0007e6000c101108 */
.L_x_49800:
[----:B------:R-:W-:Y:S05]  /*0e40*/  BSYNC.RECONVERGENT B0 ;  /* 0x0000000000007941 */ /* 0x000fea0003800200 */
.L_x_49793:
        /* <DEDUP_REMOVED lines=9> */
.L_x_49776:
        /* <DEDUP_REMOVED lines=11> */
[----:B------:R-:W-:Y:S01]  /*0f90*/  BSSY.RECONVERGENT B0, `(.L_x_49801) ;  /* 0x0000011000007945 */ /* 0x000fe20003800200 */
[----:B------:R-:W-:Y:S01]  /*0fa0*/  IMAD.MOV.U32 R6, RZ, RZ, 0xff ;  /* 0x000000ffff067424 */ /* 0x000fe200078e00ff */
[----:B--2---:R-:W-:-:S02]  /*0fb0*/  PRMT R0, R12, 0x7770, RZ ;  /* 0x000077700c007816 */ /* 0x004fc400000000ff */
[----:B------:R-:W-:Y:S02]  /*0fc0*/  PRMT R12, R12, 0x7771, RZ ;  /* 0x000077710c0c7816 */ /* 0x000fe400000000ff */
[----:B------:R-:W-:Y:S02]  /*0fd0*/  ISETP.NE.AND P0, PT, R0, RZ, PT ;  /* 0x000000ff0000720c */ /* 0x000fe40003f05270 */
[C---:B---3--:R-:W-:Y:S02]  /*0fe0*/  PRMT R16, R14.reuse, 0x7770, RZ ;  /* 0x000077700e107816 */ /* 0x048fe400000000ff */
[----:B----4-:R-:W-:Y:S02]  /*0ff0*/  PRMT R8, R9, 0x7770, RZ ;  /* 0x0000777009087816 */ /* 0x010fe400000000ff */
[----:B------:R-:W-:Y:S02]  /*1000*/  PRMT R14, R14, 0x7771, RZ ;  /* 0x000077710e0e7816 */ /* 0x000fe400000000ff */
[----:B-----5:R-:W-:-:S02]  /*1010*/  PRMT R10, R11, 0x7770, RZ ;  /* 0x000077700b0a7816 */ /* 0x020fc400000000ff */
[----:B------:R-:W-:Y:S02]  /*1020*/  PRMT R9, R9, 0x7771, RZ ;  /* 0x0000777109097816 */ /* 0x000fe400000000ff */
[----:B------:R-:W-:Y:S01]  /*1030*/  PRMT R11, R11, 0x7771, RZ ;  /* 0x000077710b0b7816 */ /* 0x000fe200000000ff */
[----:B------:R-:W-:Y:S06]  /*1040*/  @!P0 BRA `(.L_x_49802) ;  /* 0x0000000000148947 */ /* 0x000fec0003800000 */
[----:B------:R-:W-:Y:S01]  /*1050*/  IMAD.MOV.U32 R3, RZ, RZ, R0 ;  /* 0x000000ffff037224 */ /* 0x000fe200078e0000 */
[----:B------:R-:W-:Y:S01]  /*1060*/  MOV R2, 0x1090 ;  /* 0x0000109000027802 */ /* 0x000fe20000000f00 */
[----:B------:R-:W-:-:S07]  /*1070*/  IMAD.U32 R0, RZ, RZ, UR10 ;  /* 0x0000000aff007e24 */ /* 0x000fce000f8e00ff */
[----:B------:R-:W-:Y:S05]  /*1080*/  CALL.REL.NOINC `($__internal_106_$__cuda_sm20_rem_u16) ;  /* 0x00000004005c7944 */ /* 0x000fea0003c00000 */
[----:B------:R-:W-:-:S07]  /*1090*/  PRMT R6, R4, 0x7610, R6 ;  /* 0x0000761004067816 */ /* 0x000fce0000000006 */
.L_x_49802:
[----:B------:R-:W-:Y:S05]  /*10a0*/  BSYNC.RECONVERGENT B0 ;  /* 0x0000000000007941 */ /* 0x000fea0003800200 */
.L_x_49801:
[----:B------:R-:W-:Y:S01]  /*10b0*/  ISETP.NE.AND P0, PT, R12, RZ, PT ;  /* 0x000000ff0c00720c */ /* 0x000fe20003f05270 */
[----:B------:R-:W-:Y:S01]  /*10c0*/  BSSY.RECONVERGENT B0, `(.L_x_49803) ;  /* 0x0000008000007945 */ /* 0x000fe20003800200 */
[----:B------:R-:W-:-:S11]  /*10d0*/  IMAD.MOV.U32 R13, RZ, RZ, 0xff ;  /* 0x000000ffff0d7424 */ /* 0x000fd600078e00ff */
[----:B------:R-:W-:Y:S05]  /*10e0*/  @!P0 BRA `(.L_x_49804) ;  /* 0x0000000000148947 */ /* 0x000fea0003800000 */
[----:B------:R-:W-:Y:S01]  /*10f0*/  IMAD.MOV.U32 R3, RZ, RZ, R12 ;  /* 0x000000ffff037224 */ /* 0x000fe200078e000c */
[----:B------:R-:W-:Y:S01]  /*1100*/  MOV R2, 0x1130 ;  /* 0x0000113000027802 */ /* 0x000fe20000000f00 */
[----:B------:R-:W-:-:S07]  /*1110*/  IMAD.U32 R0, RZ, RZ, UR10 ;  /* 0x0000000aff007e24 */ /* 0x000fce000f8e00ff */
[----:B------:R-:W-:Y:S05]  /*1120*/  CALL.REL.NOINC `($__internal_106_$__cuda_sm20_rem_u16) ;  /* 0x0000000400347944 */ /* 0x000fea0003c00000 */
[----:B------:R-:W-:-:S07]  /*1130*/  PRMT R13, R4, 0x7610, R13 ;  /* 0x00007610040d7816 */ /* 0x000fce000000000d */
.L_x_49804:
[----:B------:R-:W-:Y:S05]  /*1140*/  BSYNC.RECONVERGENT B0 ;  /* 0x0000000000007941 */ /* 0x000fea0003800200 */
.L_x_49803:
        /* <DEDUP_REMOVED lines=9> */
.L_x_49806:
[----:B------:R-:W-:Y:S05]  /*11e0*/  BSYNC.RECONVERGENT B0 ;  /* 0x0000000000007941 */ /* 0x000fea0003800200 */
.L_x_49805:
        /* <DEDUP_REMOVED lines=9> */
.L_x_49808:
[----:B------:R-:W-:Y:S05]  /*1280*/  BSYNC.RECONVERGENT B0 ;  /* 0x0000000000007941 */ /* 0x000fea0003800200 */
.L_x_49807:
        /* <DEDUP_REMOVED lines=9> */
.L_x_49810:
[----:B------:R-:W-:Y:S05]  /*1320*/  BSYNC.RECONVERGENT B0 ;  /* 0x0000000000007941 */ /* 0x000fea0003800200 */
.L_x_49809:
        /* <DEDUP_REMOVED lines=9> */
.L_x_49812:
[----:B------:R-:W-:Y:S05]  /*13c0*/  BSYNC.RECONVERGENT B0 ;  /* 0x0000000000007941 */ /* 0x000fea0003800200 */
.L_x_49811:
        /* <DEDUP_REMOVED lines=9> */
.L_x_49814:
[----:B------:R-:W-:Y:S05]  /*1460*/  BSYNC.RECONVERGENT B0 ;  /* 0x0000000000007941 */ /* 0x000fea0003800200 */
.L_x_49813:
        /* <DEDUP_REMOVED lines=9> */
.L_x_49816:
[----:B------:R-:W-:Y:S05]  /*1500*/  BSYNC.RECONVERGENT B0 ;  /* 0x0000000000007941 */ /* 0x000fea0003800200 */
.L_x_49815:
        /* <DEDUP_REMOVED lines=15> */
        .weak           $__internal_106_$__cuda_sm20_rem_u16
        .type           $__internal_106_$__cuda_sm20_rem_u16,@function
        .size           $__internal_106_$__cuda_sm20_rem_u16,(.L_x_49967 - $__internal_106_$__cuda_sm20_rem_u16)
$__internal_106_$__cuda_sm20_rem_u16:
        /* <DEDUP_REMOVED lines=19> */
[----:B------:R-:W-:Y:S05]  /*1730*/  RET.REL.NODEC R2 `(_ZN2at6native29vectorized_elementwise_kernelILi2ENS0_13AUnaryFunctorIhhhZZZNS0_21remainder_kernel_cudaERNS_18TensorIteratorBaseEENKUlvE_clEvENKUlvE_clEvEUlhhE_EESt5arrayIPcLm2EEEEviT0_T1_) ;  /* 0xffffffe802307950 */ /* 0x000fea0003c3ffff */
.L_x_49817:
        /* <DEDUP_REMOVED lines=12> */
.L_x_49967:


//--------------------- .text._ZN2at6native29vectorized_elementwise_kernelILi4ENS0_13AUnaryFunctorIhhhZZZNS0_21remainder_kernel_cudaERNS_18TensorIteratorBaseEENKUlvE_clEvENKUlvE_clEvEUlhhE_EESt5arrayIPcLm2EEEEviT0_T1_ --------------------------
	.section	.text._ZN2at6native29vectorized_elementwise_kernelILi4ENS0_13AUnaryFunctorIhhhZZZNS0_21remainder_kernel_cudaERNS_18TensorIteratorBaseEENKUlvE_clEvENKUlvE_clEvEUlhhE_EESt5arrayIPcLm2EEEEviT0_T1_,"ax",@progbits
	.align	128
        .global         _ZN2at6native29vectorized_elementwise_kernelILi4ENS0_13AUnaryFunctorIhhhZZZNS0_21remainder_kernel_cudaERNS_18TensorIteratorBaseEENKUlvE_clEvENKUlvE_clEvEUlhhE_EESt5arrayIPcLm2EEEEviT0_T1_
        .type           _ZN2at6native29vectorized_elementwise_kernelILi4ENS0_13AUnaryFunctorIhhhZZZNS0_21remainder_kernel_cudaERNS_18TensorIteratorBaseEENKUlvE_clEvENKUlvE_clEvEUlhhE_EESt5arrayIPcLm2EEEEviT0_T1_,@function
        .size           _ZN2at6native29vectorized_elementwise_kernelILi4ENS0_13AUnaryFunctorIhhhZZZNS0_21remainder_kernel_cudaERNS_18TensorIteratorBaseEENKUlvE_clEvENKUlvE_clEvEUlhhE_EESt5arrayIPcLm2EEEEviT0_T1_,(.L_x_49968 - _ZN2at6native29vectorized_elementwise_kernelILi4ENS0_13AUnaryFunctorIhhhZZZNS0_21remainder_kernel_cudaERNS_18TensorIteratorBaseEENKUlvE_clEvENKUlvE_clEvEUlhhE_EESt5arrayIPcLm2EEEEviT0_T1_)
        .other          _ZN2at6native29vectorized_elementwise_kernelILi4ENS0_13AUnaryFunctorIhhhZZZNS0_21remainder_kernel_cudaERNS_18TensorIteratorBaseEENKUlvE_clEvENKUlvE_clEvEUlhhE_EESt5arrayIPcLm2EEEEviT0_T1_,@"STO_CUDA_ENTRY STV_DEFAULT"
_ZN2at6native29vectorized_elementwise_kernelILi4ENS0_13AUnaryFunctorIhhhZZZNS0_21remainder_kernel_cudaERNS_18TensorIteratorBaseEENKUlvE_clEvENKUlvE_clEvEUlhhE_EESt5arrayIPcLm2EEEEviT0_T1_:
.text._ZN2at6native29vectorized_elementwise_kernelILi4ENS0_13AUnaryFunctorIhhhZZZNS0_21remainder_kernel_cudaERNS_18TensorIteratorBaseEENKUlvE_clEvENKUlvE_clEvEUlhhE_EESt5arrayIPcLm2EEEEviT0_T1_:
        /* <DEDUP_REMOVED lines=82> */
[----:B------:R-:W-:Y:S05]  /*0520*/  CALL.REL.NOINC `($__internal_107_$__cuda_sm20_rem_u16) ;  /* 0x0000001000487944 */ /* 0x000fea0003c00000 */
[----:B------:R-:W-:-:S07]  /*0530*/  PRMT R9, R4, 0x7610, R9 ;  /* 0x0000761004097816 */ /* 0x000fce0000000009 */
.L_x_49820:
[----:B------:R-:W-:Y:S05]  /*0540*/  BSYNC.RECONVERGENT B0 ;  /* 0x0000000000007941 */ /* 0x000fea0003800200 */
.L_x_49819:
        /* <DEDUP_REMOVED lines=9> */
[----:B------:R-:W-:Y:S05]  /*05e0*/  CALL.REL.NOINC `($__internal_107_$__cuda_sm20_rem_u16) ;  /* 0x0000001000187944 */ /* 0x000fea0003c00000 */
[----:B------:R-:W-:-:S07]  /*05f0*/  PRMT R11, R4, 0x7610, R11 ;  /* 0x00007610040b7816 */ /* 0x000fce000000000b */
.L_x_49822:
[----:B------:R-:W-:Y:S05]  /*0600*/  BSYNC.RECONVERGENT B0 ;  /* 0x0000000000007941 */ /* 0x000fea0003800200 */
.L_x_49821:
        /* <DEDUP_REMOVED lines=9> */
[----:B------:R-:W-:Y:S05]  /*06a0*/  CALL.REL.NOINC `($__internal_107_$__cuda_sm20_rem_u16) ;  /* 0x0000000c00e87944 */ /* 0x000fea0003c00000 */
[----:B------:R-:W-:-:S07]  /*06b0*/  PRMT R12, R4, 0x7610, R12 ;  /* 0x00007610040c7816 */ /* 0x000fce000000000c */
.L_x_49824:
[----:B------:R-:W-:Y:S05]  /*06c0*/  BSYNC.RECONVERGENT B0 ;  /* 0x0000000000007941 */ /* 0x000fea0003800200 */
.L_x_49823:
        /* <DEDUP_REMOVED lines=11> */
.L_x_49826:
[----:B------:R-:W-:Y:S05]  /*0780*/  BSYNC.RECONVERGENT B0 ;  /* 0x0000000000007941 */ /* 0x000fea0003800200 */
.L_x_49825:
        /* <DEDUP_REMOVED lines=11> */
.L_x_49828:
[----:B------:R-:W-:Y:S05]  /*0840*/  BSYNC.RECONVERGENT B0 ;  /* 0x0000000000007941 */ /* 0x000fea0003800200 */
.L_x_49827:
        /* <DEDUP_REMOVED lines=11> */
.L_x_49830:
[----:B------:R-:W-:Y:S05]  /*0900*/  BSYNC.RECONVERGENT B0 ;  /* 0x0000000000007941 */ /* 0x000fea0003800200 */
.L_x_49829:
        /* <DEDUP_REMOVED lines=11> */
.L_x_49832:
[----:B------:R-:W-:Y:S05]  /*09c0*/  BSYNC.RECONVERGENT B0 ;  /* 0x0000000000007941 */ /* 0x000fea0003800200 */
.L_x_49831:
        /* <DEDUP_REMOVED lines=11> */
.L_x_49834:
[----:B------:R-:W-:Y:S05]  /*0a80*/  BSYNC.RECONVERGENT B0 ;  /* 0x0000000000007941 */ /* 0x000fea0003800200 */
.L_x_49833:
        /* <DEDUP_REMOVED lines=18> */
.L_x_49837:
        /* <DEDUP_REMOVED lines=8> */
.L_x_49838:
        /* <DEDUP_REMOVED lines=8> */
.L_x_49839:
        /* <DEDUP_REMOVED lines=8> */
.L_x_49840:
        /* <DEDUP_REMOVED lines=9> */
.L_x_49841:
[----:B------:R-:W-:Y:S05]  /*0dc0*/  BSYNC.RELIABLE B1 ;  /* 0x0000000000017941 */ /* 0x000fea0003800100 */
.L_x_49836:
[----:B------:R-:W-:-:S13]  /*0dd0*/  ISETP.GE.U32.AND P0, PT, R6, UR5, PT ;  /* 0x0000000506007c0c */ /* 0x000fda000bf06070 */
[----:B------:R-:W3:Y:S01]  /*0de0*/  @!P0 LDC.64 R4, c[0x0][0x388] ;  /* 0x0000e200ff048b82 */ /* 0x000ee20000000a00 */
[C---:B012---:R-:W-:Y:S02]  /*0df0*/  @!P0 VIADD R3, R6.reuse, UR4 ;  /* 0x0000000406038c36 */ /* 0x047fe40008000000 */
[----:B------:R-:W-:-:S03]  /*0e00*/  @!P0 VIADD R6, R6, 0x80 ;  /* 0x0000008006068836 */ /* 0x000fc60000000000 */
[----:B---3--:R-:W-:-:S05]  /*0e10*/  @!P0 IADD3 R2, P1, PT, R3, R4, RZ ;  /* 0x0000000403028210 */ /* 0x008fca0007f3e0ff */
[----:B------:R-:W-:-:S05]  /*0e20*/  @!P0 IMAD.X R3, RZ, RZ, R5, P1 ;  /* 0x000000ffff038224 */ /* 0x000fca00008e0605 */
[----:B------:R3:W-:Y:S03]  /*0e30*/  @!P0 STG.E.U8 desc[UR8][R2.64], R7 ;  /* 0x0000000702008986 */ /* 0x0007e6000c101108 */
.L_x_49842:
[----:B------:R-:W-:Y:S05]  /*0e40*/  BSYNC.RECONVERGENT B0 ;  /* 0x0000000000007941 */ /* 0x000fea0003800200 */
.L_x_49835:
        /* <DEDUP_REMOVED lines=9> */
.L_x_49818:
        /* <DEDUP_REMOVED lines=8> */
[----:B------:R-:W3:Y:S01]  /*0f60*/  LDG.E R11, desc[UR8][R2.64+0x200] ;  /* 0x00020008020b7981 */ /* 0x000ee2000c1e1900 */
[----:B------:R-:W-:Y:S01]  /*0f70*/  BSSY.RECONVERGENT B0, `(.L_x_49843) ;  /* 0x0000011000007945 */ /* 0x000fe20003800200 */
[----:B------:R-:W-:Y:S01]  /*0f80*/  IMAD.MOV.U32 R6, RZ, RZ, 0xff ;  /* 0x000000ffff067424 */ /* 0x000fe200078e00ff */
[C---:B--2---:R-:W-:Y:S02]  /*0f90*/  PRMT R0, R14.reuse, 0x7770, RZ ;  /* 0x000077700e007816 */ /* 0x044fe400000000ff */
[----:B------:R-:W-:Y:S02]  /*0fa0*/  PRMT R13, R14, 0x7771, RZ ;  /* 0x000077710e0d7816 */ /* 0x000fe400000000ff */
[----:B------:R-:W-:-:S02]  /*0fb0*/  ISETP.NE.AND P0, PT, R0, RZ, PT ;  /* 0x000000ff0000720c */ /* 0x000fc40003f05270 */
[C---:B------:R-:W-:Y:S02]  /*0fc0*/  PRMT R16, R14.reuse, 0x7772, RZ ;  /* 0x000077720e107816 */ /* 0x040fe400000000ff */
[C---:B---3--:R-:W-:Y:S02]  /*0fd0*/  PRMT R8, R11.reuse, 0x7770, RZ ;  /* 0x000077700b087816 */ /* 0x048fe400000000ff */
[C---:B------:R-:W-:Y:S02]  /*0fe0*/  PRMT R9, R11.reuse, 0x7771, RZ ;  /* 0x000077710b097816 */ /* 0x040fe400000000ff */
[C---:B------:R-:W-:Y:S02]  /*0ff0*/  PRMT R10, R11.reuse, 0x7772, RZ ;  /* 0x000077720b0a7816 */ /* 0x040fe400000000ff */
[----:B------:R-:W-:Y:S02]  /*1000*/  PRMT R14, R14, 0x7773, RZ ;  /* 0x000077730e0e7816 */ /* 0x000fe400000000ff */
[----:B------:R-:W-:Y:S01]  /*1010*/  PRMT R11, R11, 0x7773, RZ ;  /* 0x000077730b0b7816 */ /* 0x000fe200000000ff */
[----:B------:R-:W-:Y:S06]  /*1020*/  @!P0 BRA `(.L_x_49844) ;  /* 0x0000000000148947 */ /* 0x000fec0003800000 */
[----:B------:R-:W-:Y:S01]  /*1030*/  IMAD.MOV.U32 R3, RZ, RZ, R0 ;  /* 0x000000ffff037224 */ /* 0x000fe200078e0000 */
[----:B------:R-:W-:Y:S01]  /*1040*/  MOV R2, 0x1070 ;  /* 0x0000107000027802 */ /* 0x000fe20000000f00 */
[----:B------:R-:W-:-:S07]  /*1050*/  IMAD.U32 R0, RZ, RZ, UR10 ;  /* 0x0000000aff007e24 */ /* 0x000fce000f8e00ff */
[----:B------:R-:W-:Y:S05]  /*1060*/  CALL.REL.NOINC `($__internal_107_$__cuda_sm20_rem_u16) ;  /* 0x0000000400787944 */ /* 0x000fea0003c00000 */
[----:B------:R-:W-:-:S07]  /*1070*/  PRMT R6, R4, 0x7610, R6 ;  /* 0x0000761004067816 */ /* 0x000fce0000000006 */
.L_x_49844:
[----:B------:R-:W-:Y:S05]  /*1080*/  BSYNC.RECONVERGENT B0 ;  /* 0x0000000000007941 */ /* 0x000fea0003800200 */
.L_x_49843:
[----:B------:R-:W-:Y:S01]  /*1090*/  ISETP.NE.AND P0, PT, R13, RZ, PT ;  /* 0x000000ff0d00720c */ /* 0x000fe20003f05270 */
[----:B------:R-:W-:Y:S01]  /*10a0*/  BSSY.RECONVERGENT B0, `(.L_x_49845) ;  /* 0x0000008000007945 */ /* 0x000fe20003800200 */
[----:B------:R-:W-:-:S11]  /*10b0*/  IMAD.MOV.U32 R12, RZ, RZ, 0xff ;  /* 0x000000ffff0c7424 */ /* 0x000fd600078e00ff */
[----:B------:R-:W-:Y:S05]  /*10c0*/  @!P0 BRA `(.L_x_49846) ;  /* 0x0000000000148947 */ /* 0x000fea0003800000 */
[----:B------:R-:W-:Y:S01]  /*10d0*/  IMAD.MOV.U32 R3, RZ, RZ, R13 ;  /* 0x000000ffff037224 */ /* 0x000fe200078e000d */
[----:B------:R-:W-:Y:S01]  /*10e0*/  MOV R2, 0x1110 ;  /* 0x0000111000027802 */ /* 0x000fe20000000f00 */
[----:B------:R-:W-:-:S07]  /*10f0*/  IMAD.U32 R0, RZ, RZ, UR10 ;  /* 0x0000000aff007e24 */ /* 0x000fce000f8e00ff */
[----:B------:R-:W-:Y:S05]  /*1100*/  CALL.REL.NOINC `($__internal_107_$__cuda_sm20_rem_u16) ;  /* 0x0000000400507944 */ /* 0x000fea0003c00000 */
[----:B------:R-:W-:-:S07]  /*1110*/  PRMT R12, R4, 0x7610, R12 ;  /* 0x00007610040c7816 */ /* 0x000fce000000000c */
.L_x_49846:
[----:B------:R-:W-:Y:S05]  /*1120*/  BSYNC.RECONVERGENT B0 ;  /* 0x0000000000007941 */ /* 0x000fea0003800200 */
.L_x_49845:
        /* <DEDUP_REMOVED lines=9> */
.L_x_49848:
[----:B------:R-:W-:Y:S05]  /*11c0*/  BSYNC.RECONVERGENT B0 ;  /* 0x0000000000007941 */ /* 0x000fea0003800200 */
.L_x_49847:
        /* <DEDUP_REMOVED lines=9> */
.L_x_49850:
[----:B------:R-:W-:Y:S05]  /*1260*/  BSYNC.RECONVERGENT B0 ;  /* 0x0000000000007941 */ /* 0x000fea0003800200 */
.L_x_49849:
        /* <DEDUP_REMOVED lines=9> */
.L_x_49852:
[----:B------:R-:W-:Y:S05]  /*1300*/  BSYNC.RECONVERGENT B0 ;  /* 0x0000000000007941 */ /* 0x000fea0003800200 */
.L_x_49851:
        /* <DEDUP_REMOVED lines=9> */
.L_x_49854:
[----:B------:R-:W-:Y:S05]  /*13a0*/  BSYNC.RECONVERGENT B0 ;  /* 0x0000000000007941 */ /* 0x000fea0003800200 */
.L_x_49853:
        /* <DEDUP_REMOVED lines=9> */
.L_x_49856:
[----:B------:R-:W-:Y:S05]  /*1440*/  BSYNC.RECONVERGENT B0 ;  /* 0x0000000000007941 */ /* 0x000fea0003800200 */
.L_x_49855:
        /* <DEDUP_REMOVED lines=8> */
.L_x_49858:
[----:B------:R-:W-:Y:S05]  /*14d0*/  BSYNC.RECONVERGENT B0 ;  /* 0x0000000000007941 */ /* 0x000fea0003800200 */
.L_x_49857:
        /* <DEDUP_REMOVED lines=23> */
        .weak           $__internal_107_$__cuda_sm20_rem_u16
        .type           $__internal_107_$__cuda_sm20_rem_u16,@function
        .size           $__internal_107_$__cuda_sm20_rem_u16,(.L_x_49968 - $__internal_107_$__cuda_sm20_rem_u16)
$__internal_107_$__cuda_sm20_rem_u16:
        /* <DEDUP_REMOVED lines=19> */
[----:B------:R-:W-:Y:S05]  /*1780*/  RET.REL.NODEC R2 `(_ZN2at6native29vectorized_elementwise_kernelILi4ENS0_13AUnaryFunctorIhhhZZZNS0_21remainder_kernel_cudaERNS_18TensorIteratorBaseEENKUlvE_clEvENKUlvE_clEvEUlhhE_EESt5arrayIPcLm2EEEEviT0_T1_) ;  /* 0xffffffe8021c7950 */ /* 0x000fea0003c3ffff */
.L_x_49859:
        /* <DEDUP_REMOVED lines=15> */
.L_x_49968:


//--------------------- .text._ZN2at6native29vectorized_elementwise_kernelILi8ENS0_13AUnaryFunctorIhhhZZZNS0_21remainder_kernel_cudaERNS_18TensorIteratorBaseEENKUlvE_clEvENKUlvE_clEvEUlhhE_EESt5arrayIPcLm2EEEEviT0_T1_ --------------------------
	.section	.text._ZN2at6native29vectorized_elementwise_kernelILi8ENS0_13AUnaryFunctorIhhhZZZNS0_21remainder_kernel_cudaERNS_18TensorIteratorBaseEENKUlvE_clEvENKUlvE_clEvEUlhhE_EESt5arrayIPcLm2EEEEviT0_T1_,"ax",@progbits
	.align	128
        .global         _ZN2at6native29vectorized_elementwise_kernelILi8ENS0_13AUnaryFunctorIhhhZZZNS0_21remainder_kernel_cudaERNS_18TensorIteratorBaseEENKUlvE_clEvENKUlvE_clEvEUlhhE_EESt5arrayIPcLm2EEEEviT0_T1_
        .type           _ZN2at6native29vectorized_elementwise_kernelILi8ENS0_13AUnaryFunctorIhhhZZZNS0_21remainder_kernel_cudaERNS_18TensorIteratorBaseEENKUlvE_clEvENKUlvE_clEvEUlhhE_EESt5arrayIPcLm2EEEEviT0_T1_,@function
        .size           _ZN2at6native29vectorized_elementwise_kernelILi8ENS0_13AUnaryFunctorIhhhZZZNS0_21remainder_kernel_cudaERNS_18TensorIteratorBaseEENKUlvE_clEvENKUlvE_clEvEUlhhE_EESt5arrayIPcLm2EEEEviT0_T1_,(.L_x_50346 - _ZN2at6native29vectorized_elementwise_kernelILi8ENS0_13AUnaryFunctorIhhhZZZNS0_21remainder_kernel_cudaERNS_18TensorIteratorBaseEENKUlvE_clEvENKUlvE_clEvEUlhhE_EESt5arrayIPcLm2EEEEviT0_T1_)
        .other          _ZN2at6native29vectorized_elementwise_kernelILi8ENS0_13AUnaryFunctorIhhhZZZNS0_21remainder_kernel_cudaERNS_18TensorIteratorBaseEENKUlvE_clEvENKUlvE_clEvEUlhhE_EESt5arrayIPcLm2EEEEviT0_T1_,@"STO_CUDA_ENTRY STV_DEFAULT"
_ZN2at6native29vectorized_elementwise_kernelILi8ENS0_13AUnaryFunctorIhhhZZZNS0_21remainder_kernel_cudaERNS_18TensorIteratorBaseEENKUlvE_clEvENKUlvE_clEvEUlhhE_EESt5arrayIPcLm2EEEEviT0_T1_:
.text._ZN2at6native29vectorized_elementwise_kernelILi8ENS0_13AUnaryFunctorIhhhZZZNS0_21remainder_kernel_cudaERNS_18TensorIteratorBaseEENKUlvE_clEvENKUlvE_clEvEUlhhE_EESt5arrayIPcLm2EEEEviT0_T1_:
[----:B------:R-:W-:Y:S01]  /*0000*/  LDC R1, c[0x0][0x37c] ;  /* 0x0000df00ff017b82 */ /* 0x000fe20000000800 */
[----:B------:R-:W-:Y:S05]  /*0010*/  EXIT ;  /* 0x000000000000794d */ /* 0x000fea0003800000 */
.L_x_49860:
        /* <DEDUP_REMOVED lines=14> */
.L_x_50346:


//--------------------- .nv.global.init           --------------------------
	.section	.nv.global.init,"aw",@progbits
.nv.global.init:
	.type		$str$6,@object
	.size		$str$6,(__unnamed_3 - $str$6)
$str$6:
        /*0000*/ 	.byte	0x66, 0x61, 0x6c, 0x73, 0x65, 0x00
	.type		__unnamed_3,@object
	.size		__unnamed_3,(__unnamed_11 - __unnamed_3)
__unnamed_3:
        /*0006*/ 	.byte	0x66, 0x65, 0x74, 0x63, 0x68, 0x5f, 0x61, 0x6e, 0x64, 0x5f, 0x63, 0x61, 0x73, 0x74, 0x00
	.type		__unnamed_11,@object
	.size		__unnamed_11,(__unnamed_15 - __unnamed_11)
__unnamed_11:
        /*0015*/ 	.byte	0x66, 0x65, 0x74, 0x63, 0x68, 0x5f, 0x61, 0x6e, 0x64, 0x5f, 0x63, 0x61, 0x73, 0x74, 0x00
	.type		__unnamed_15,@object
	.size		__unnamed_15,(__unnamed_7 - __unnamed_15)
__unnamed_15:
        /*0024*/ 	.byte	0x66, 0x65, 0x74, 0x63, 0x68, 0x5f, 0x61, 0x6e, 0x64, 0x5f, 0x63, 0x61, 0x73, 0x74, 0x00
	.type		__unnamed_7,@object
	.size		__unnamed_7,(__unnamed_1 - __unnamed_7)
__unnamed_7:
        /*0033*/ 	.byte	0x66, 0x65, 0x74, 0x63, 0x68, 0x5f, 0x61, 0x6e, 0x64, 0x5f, 0x63, 0x61, 0x73, 0x74, 0x00
	.type		__unnamed_1,@object
	.size		__unnamed_1,(__unnamed_17 - __unnamed_1)
__unnamed_1:
        /*0042*/ 	.byte	0x66, 0x65, 0x74, 0x63, 0x68, 0x5f, 0x61, 0x6e, 0x64, 0x5f, 0x63, 0x61, 0x73, 0x74, 0x00
	.type		__unnamed_17,@object
	.size		__unnamed_17,(__unnamed_9 - __unnamed_17)
__unnamed_17:
        /*0051*/ 	.byte	0x66, 0x65, 0x74, 0x63, 0x68, 0x5f, 0x61, 0x6e, 0x64, 0x5f, 0x63, 0x61, 0x73, 0x74, 0x00
	.type		__unnamed_9,@object
	.size		__unnamed_9,(__unnamed_13 - __unnamed_9)
__unnamed_9:
        /*0060*/ 	.byte	0x66, 0x65, 0x74, 0x63, 0x68, 0x5f, 0x61, 0x6e, 0x64, 0x5f, 0x63, 0x61, 0x73, 0x74, 0x00
	.type		__unnamed_13,@object
	.size		__unnamed_13,(__unnamed_5 - __unnamed_13)
__unnamed_13:
        /*006f*/ 	.byte	0x66, 0x65, 0x74, 0x63, 0x68, 0x5f, 0x61, 0x6e, 0x64, 0x5f, 0x63, 0x61, 0x73, 0x74, 0x00
	.type		__unnamed_5,@object
	.size		__unnamed_5,(__unnamed_4 - __unnamed_5)
__unnamed_5:
        /*007e*/ 	.byte	0x66, 0x65, 0x74, 0x63, 0x68, 0x5f, 0x61, 0x6e, 0x64, 0x5f, 0x63, 0x61, 0x73, 0x74, 0x00
	.type		__unnamed_4,@object
	.size		__unnamed_4,(__unnamed_12 - __unnamed_4)
__unnamed_4:
        /*008d*/ 	.byte	0x63, 0x61, 0x73, 0x74, 0x5f, 0x61, 0x6e, 0x64, 0x5f, 0x73, 0x74, 0x6f, 0x72, 0x65, 0x00
	.type		__unnamed_12,@object
	.size		__unnamed_12,(__unnamed_16 - __unnamed_12)
__unnamed_12:
        /*009c*/ 	.byte	0x63, 0x61, 0x73, 0x74, 0x5f, 0x61, 0x6e, 0x64, 0x5f, 0x73, 0x74, 0x6f, 0x72, 0x65, 0x00
	.type		__unnamed_16,@object
	.size		__unnamed_16,(__unnamed_8 - __unnamed_16)
__unnamed_16:
        /*00ab*/ 	.byte	0x63, 0x61, 0x73, 0x74, 0x5f, 0x61, 0x6e, 0x64, 0x5f, 0x73, 0x74, 0x6f, 0x72, 0x65, 0x00
	.type		__unnamed_8,@object
	.size		__unnamed_8,(__unnamed_2 - __unnamed_8)
__unnamed_8:
        /*00ba*/ 	.byte	0x63, 0x61, 0x73, 0x74, 0x5f, 0x61, 0x6e, 0x64, 0x5f, 0x73, 0x74, 0x6f, 0x72, 0x65, 0x00
	.type		__unnamed_2,@object
	.size		__unnamed_2,(__unnamed_18 - __unnamed_2)
__unnamed_2:
        /*00c9*/ 	.byte	0x63, 0x61, 0x73, 0x74, 0x5f, 0x61, 0x6e, 0x64, 0x5f, 0x73, 0x74, 0x6f, 0x72, 0x65, 0x00
	.type		__unnamed_18,@object
	.size		__unnamed_18,(__unnamed_10 - __unnamed_18)
__unnamed_18:
        /*00d8*/ 	.byte	0x63, 0x61, 0x73, 0x74, 0x5f, 0x61, 0x6e, 0x64, 0x5f, 0x73, 0x74, 0x6f, 0x72, 0x65, 0x00
	.type		__unnamed_10,@object
	.size		__unnamed_10,(__unnamed_14 - __unnamed_10)
__unnamed_10:
        /*00e7*/ 	.byte	0x63, 0x61, 0x73, 0x74, 0x5f, 0x61, 0x6e, 0x64, 0x5f, 0x73, 0x74, 0x6f, 0x72, 0x65, 0x00
	.type		__unnamed_14,@object
	.size		__unnamed_14,(__unnamed_6 - __unnamed_14)
__unnamed_14:
        /*00f6*/ 	.byte	0x63, 0x61, 0x73, 0x74, 0x5f, 0x61, 0x6e, 0x64, 0x5f, 0x73, 0x74, 0x6f, 0x72, 0x65, 0x00
	.type		__unnamed_6,@object
	.size		__unnamed_6,($str$7 - __unnamed_6)
__unnamed_6:
        /*0105*/ 	.byte	0x63, 0x61, 0x73, 0x74, 0x5f, 0x61, 0x6e, 0x64, 0x5f, 0x73, 0x74, 0x6f, 0x72, 0x65, 0x00
	.type		$str$7,@object
	.size		$str$7,(.L_47 - $str$7)
$str$7:
        /*0114*/ 	.byte	0x2f, 0x72, 0x6f, 0x6f, 0x74, 0x2f, 0x2e, 0x70, 0x79, 0x65, 0x6e, 0x76, 0x2f, 0x76, 0x65, 0x72
        /*0124*/ 	.byte	0x73, 0x69, 0x6f, 0x6e, 0x73, 0x2f, 0x33, 0x2e, 0x31, 0x33, 0x2e, 0x31, 0x32, 0x2f, 0x6c, 0x69
        /*0134*/ 	.byte	0x62, 0x2f, 0x70, 0x79, 0x74, 0x68, 0x6f, 0x6e, 0x33, 0x2e, 0x31, 0x33, 0x2f, 0x73, 0x69, 0x74
        /*0144*/ 	.byte	0x65, 0x2d, 0x70, 0x61, 0x63, 0x6b, 0x61, 0x67, 0x65, 0x73, 0x2f, 0x74, 0x6f, 0x72, 0x63, 0x68
        /*0154*/ 	.byte	0x2f, 0x69, 0x6e, 0x63, 0x6c, 0x75, 0x64, 0x65, 0x2f, 0x63, 0x31, 0x30, 0x2f, 0x63, 0x6f, 0x72
        /*0164*/ 	.byte	0x65, 0x2f, 0x44, 0x79, 0x6e, 0x61, 0x6d, 0x69, 0x63, 0x43, 0x61, 0x73, 0x74, 0x2e, 0x68, 0x00
.L_47:


//--------------------- .nv.shared.reserved.0     --------------------------
	.section	.nv.shared.reserved.0,"aw",@nobits
	.weak		__nv_reservedSMEM_offset_0_alias
	.size		__nv_reservedSMEM_offset_0_alias, 0, 64
	.other		__nv_reservedSMEM_offset_0_alias,@"STO_CUDA_RESERVED_SHARED STV_DEFAULT"
__nv_reservedSMEM_offset_0_alias:
	.zero		0
	.zero		64


//--------------------- .nv.global                --------------------------
	.section	.nv.global,"aw",@nobits
.nv.global:
	.type		_ZN55_INTERNAL_87463751_24_BinaryRemainderKernel_cu_787390784cuda3std3__48in_placeE,@object
	.size		_ZN55_INTERNAL_87463751_24_BinaryRemainderKernel_cu_787390784cuda3std3__48in_placeE,(_ZN55_INTERNAL_87463751_24_BinaryRemainderKernel_cu_787390784cuda3std6ranges3__45__cpo8distanceE - _ZN55_INTERNAL_87463751_24_BinaryRemainderKernel_cu_787390784cuda3std3__48in_placeE)
_ZN55_INTERNAL_87463751_24_BinaryRemainderKernel_cu_787390784cuda3std3__48in_placeE:
	.zero		1
	.type		_ZN55_INTERNAL_87463751_24_BinaryRemainderKernel_cu_787390784cuda3std6ranges3__45__cpo8distanceE,@object
	.size		_ZN55_INTERNAL_87463751_24_BinaryRemainderKernel_cu_787390784cuda3std6ranges3__45__cpo8distanceE,(_ZN55_INTERNAL_87463751_24_BinaryRemainderKernel_cu_787390784cuda3std3__45__cpo6cbeginE - _ZN55_INTERNAL_87463751_24_BinaryRemainderKernel_cu_787390784cuda3std6ranges3__45__cpo8distanceE)
_ZN55_INTERNAL_87463751_24_BinaryRemainderKernel_cu_787390784cuda3std6ranges3__45__cpo8distanceE:
	.zero		1
	.type		_ZN55_INTERNAL_87463751_24_BinaryRemainderKernel_cu_787390784cuda3std3__45__cpo6cbeginE,@object
	.size		_ZN55_INTERNAL_87463751_24_BinaryRemainderKernel_cu_787390784cuda3std3__45__cpo6cbeginE,(_ZN55_INTERNAL_87463751_24_BinaryRemainderKernel_cu_787390784cuda3std6ranges3__45__cpo7advanceE - _ZN55_INTERNAL_87463751_24_BinaryRemainderKernel_cu_787390784cuda3std3__45__cpo6cbeginE)
_ZN55_INTERNAL_87463751_24_BinaryRemainderKernel_cu_787390784cuda3std3__45__cpo6cbeginE:
	.zero		1
	.type		_ZN55_INTERNAL_87463751_24_BinaryRemainderKernel_cu_787390784cuda3std6ranges3__45__cpo7advanceE,@object
	.size		_ZN55_INTERNAL_87463751_24_BinaryRemainderKernel_cu_787390784cuda3std6ranges3__45__cpo7advanceE,(_ZN55_INTERNAL_87463751_24_BinaryRemainderKernel_cu_787390784cuda3std3__45__cpo7crbeginE - _ZN55_INTERNAL_87463751_24_BinaryRemainderKernel_cu_787390784cuda3std6ranges3__45__cpo7advanceE)
_ZN55_INTERNAL_87463751_24_BinaryRemainderKernel_cu_787390784cuda3std6ranges3__45__cpo7advanceE:
	.zero		1
	.type		_ZN55_INTERNAL_87463751_24_BinaryRemainderKernel_cu_787390784cuda3std3__45__cpo7crbeginE,@object
	.size		_ZN55_INTERNAL_87463751_24_BinaryRemainderKernel_cu_787390784cuda3std3__45__cpo7crbeginE,(_ZN55_INTERNAL_87463751_24_BinaryRemainderKernel_cu_787390784cuda3std6ranges3__45__cpo4dataE - _ZN55_INTERNAL_87463751_24_BinaryRemainderKernel_cu_787390784cuda3std3__45__cpo7crbeginE)
_ZN55_INTERNAL_87463751_24_BinaryRemainderKernel_cu_787390784cuda3std3__45__cpo7crbeginE:
	.zero		1
	.type		_ZN55_INTERNAL_87463751_24_BinaryRemainderKernel_cu_787390784cuda3std6ranges3__45__cpo4dataE,@object
	.size		_ZN55_INTERNAL_87463751_24_BinaryRemainderKernel_cu_787390784cuda3std6ranges3__45__cpo4dataE,(_ZN55_INTERNAL_87463751_24_BinaryRemainderKernel_cu_787390784cuda3std6ranges3__45__cpo5beginE - _ZN55_INTERNAL_87463751_24_BinaryRemainderKernel_cu_787390784cuda3std6ranges3__45__cpo4dataE)
_ZN55_INTERNAL_87463751_24_BinaryRemainderKernel_cu_787390784cuda3std6ranges3__45__cpo4dataE:
	.zero		1
	.type		_ZN55_INTERNAL_87463751_24_BinaryRemainderKernel_cu_787390784cuda3std6ranges3__45__cpo5beginE,@object
	.size		_ZN55_INTERNAL_87463751_24_BinaryRemainderKernel_cu_787390784cuda3std6ranges3__45__cpo5beginE,(_ZN55_INTERNAL_87463751_24_BinaryRemainderKernel_cu_787390784cuda3std3__457_GLOBAL__N__87463751_24_BinaryRemainderKernel_cu_787390786ignoreE - _ZN55_INTERNAL_87463751_24_BinaryRemainderKernel_cu_787390784cuda3std6ranges3__45__cpo5beginE)
_ZN55_INTERNAL_87463751_24_BinaryRemainderKernel_cu_787390784cuda3std6ranges3__45__cpo5beginE:
	.zero		1
	.type		_ZN55_INTERNAL_87463751_24_BinaryRemainderKernel_cu_787390784cuda3std3__457_GLOBAL__N__87463751_24_BinaryRemainderKernel_cu_787390786ignoreE,@object
	.size		_ZN55_INTERNAL_87463751_24_BinaryRemainderKernel_cu_787390784cuda3std3__457_GLOBAL__N__87463751_24_BinaryRemainderKernel_cu_787390786ignoreE,(_ZN55_INTERNAL_87463751_24_BinaryRemainderKernel_cu_787390784cuda3std6ranges3__45__cpo4sizeE - _ZN55_INTERNAL_87463751_24_BinaryRemainderKernel_cu_787390784cuda3std3__457_GLOBAL__N__87463751_24_BinaryRemainderKernel_cu_787390786ignoreE)
_ZN55_INTERNAL_87463751_24_BinaryRemainderKernel_cu_787390784cuda3std3__457_GLOBAL__N__87463751_24_BinaryRemainderKernel_cu_787390786ignoreE:
	.zero		1
	.type		_ZN55_INTERNAL_87463751_24_BinaryRemainderKernel_cu_787390784cuda3std6ranges3__45__cpo4sizeE,@object
	.size		_ZN55_INTERNAL_87463751_24_BinaryRemainderKernel_cu_787390784cuda3std6ranges3__45__cpo4sizeE,(_ZN55_INTERNAL_87463751_24_BinaryRemainderKernel_cu_787390784cuda3std3__45__cpo5beginE - _ZN55_INTERNAL_87463751_24_BinaryRemainderKernel_cu_787390784cuda3std6ranges3__45__cpo4sizeE)
_ZN55_INTERNAL_87463751_24_BinaryRemainderKernel_cu_787390784cuda3std6ranges3__45__cpo4sizeE:
	.zero		1
	.type		_ZN55_INTERNAL_87463751_24_BinaryRemainderKernel_cu_787390784cuda3std3__45__cpo5beginE,@object
	.size		_ZN55_INTERNAL_87463751_24_BinaryRemainderKernel_cu_787390784cuda3std3__45__cpo5beginE,(_ZN55_INTERNAL_87463751_24_BinaryRemainderKernel_cu_787390784cuda3std6ranges3__45__cpo6cbeginE - _ZN55_INTERNAL_87463751_24_BinaryRemainderKernel_cu_787390784cuda3std3__45__cpo5beginE)
_ZN55_INTERNAL_87463751_24_BinaryRemainderKernel_cu_787390784cuda3std3__45__cpo5beginE:
	.zero		1
	.type		_ZN55_INTERNAL_87463751_24_BinaryRemainderKernel_cu_787390784cuda3std6ranges3__45__cpo6cbeginE,@object
	.size		_ZN55_INTERNAL_87463751_24_BinaryRemainderKernel_cu_787390784cuda3std6ranges3__45__cpo6cbeginE,(_ZN55_INTERNAL_87463751_24_BinaryRemainderKernel_cu_787390784cuda3std3__45__cpo6rbeginE - _ZN55_INTERNAL_87463751_24_BinaryRemainderKernel_cu_787390784cuda3std6ranges3__45__cpo6cbeginE)
_ZN55_INTERNAL_87463751_24_BinaryRemainderKernel_cu_787390784cuda3std6ranges3__45__cpo6cbeginE:
	.zero		1
	.type		_ZN55_INTERNAL_87463751_24_BinaryRemainderKernel_cu_787390784cuda3std3__45__cpo6rbeginE,@object
	.size		_ZN55_INTERNAL_87463751_24_BinaryRemainderKernel_cu_787390784cuda3std3__45__cpo6rbeginE,(_ZN55_INTERNAL_87463751_24_BinaryRemainderKernel_cu_787390784cuda3std6ranges3__45__cpo4nextE - _ZN55_INTERNAL_87463751_24_BinaryRemainderKernel_cu_787390784cuda3std3__45__cpo6rbeginE)
_ZN55_INTERNAL_87463751_24_BinaryRemainderKernel_cu_787390784cuda3std3__45__cpo6rbeginE:
	.zero		1
	.type		_ZN55_INTERNAL_87463751_24_BinaryRemainderKernel_cu_787390784cuda3std6ranges3__45__cpo4nextE,@object
	.size		_ZN55_INTERNAL_87463751_24_BinaryRemainderKernel_cu_787390784cuda3std6ranges3__45__cpo4nextE,(_ZN55_INTERNAL_87463751_24_BinaryRemainderKernel_cu_787390784cuda3std6ranges3__45__cpo4swapE - _ZN55_INTERNAL_87463751_24_BinaryRemainderKernel_cu_787390784cuda3std6ranges3__45__cpo4nextE)
_ZN55_INTERNAL_87463751_24_BinaryRemainderKernel_cu_787390784cuda3std6ranges3__45__cpo4nextE:
	.zero		1
	.type		_ZN55_INTERNAL_87463751_24_BinaryRemainderKernel_cu_787390784cuda3std6ranges3__45__cpo4swapE,@object
	.size		_ZN55_INTERNAL_87463751_24_BinaryRemainderKernel_cu_787390784cuda3std6ranges3__45__cpo4swapE,(_ZN55_INTERNAL_87463751_24_BinaryRemainderKernel_cu_787390784cuda3std3__420unreachable_sentinelE - _ZN55_INTERNAL_87463751_24_BinaryRemainderKernel_cu_787390784cuda3std6ranges3__45__cpo4swapE)
_ZN55_INTERNAL_87463751_24_BinaryRemainderKernel_cu_787390784cuda3std6ranges3__45__cpo4swapE:
	.zero		1
	.type		_ZN55_INTERNAL_87463751_24_BinaryRemainderKernel_cu_787390784cuda3std3__420unreachable_sentinelE,@object
	.size		_ZN55_INTERNAL_87463751_24_BinaryRemainderKernel_cu_787390784cuda3std3__420unreachable_sentinelE,(_ZN55_INTERNAL_87463751_24_BinaryRemainderKernel_cu_787390786thrust24THRUST_300001_SM_1030_NS6system6detail10sequential3seqE - _ZN55_INTERNAL_87463751_24_BinaryRemainderKernel_cu_787390784cuda3std3__420unreachable_sentinelE)
_ZN55_INTERNAL_87463751_24_BinaryRemainderKernel_cu_787390784cuda3std3__420unreachable_sentinelE:
	.zero		1
	.type		_ZN55_INTERNAL_87463751_24_BinaryRemainderKernel_cu_787390786thrust24THRUST_300001_SM_1030_NS6system6detail10sequential3seqE,@object
	.size		_ZN55_INTERNAL_87463751_24_BinaryRemainderKernel_cu_787390786thrust24THRUST_300001_SM_1030_NS6system6detail10sequential3seqE,(_ZN55_INTERNAL_87463751_24_BinaryRemainderKernel_cu_787390784cuda3std3__45__cpo4cendE - _ZN55_INTERNAL_87463751_24_BinaryRemainderKernel_cu_787390786thrust24THRUST_300001_SM_1030_NS6system6detail10sequential3seqE)
_ZN55_INTERNAL_87463751_24_BinaryRemainderKernel_cu_787390786thrust24THRUST_300001_SM_1030_NS6system6detail10sequential3seqE:
	.zero		1
	.type		_ZN55_INTERNAL_87463751_24_BinaryRemainderKernel_cu_787390784cuda3std3__45__cpo4cendE,@object
	.size		_ZN55_INTERNAL_87463751_24_BinaryRemainderKernel_cu_787390784cuda3std3__45__cpo4cendE,(_ZN55_INTERNAL_87463751_24_BinaryRemainderKernel_cu_787390784cuda3std6ranges3__45__cpo9iter_swapE - _ZN55_INTERNAL_87463751_24_BinaryRemainderKernel_cu_787390784cuda3std3__45__cpo4cendE)
_ZN55_INTERNAL_87463751_24_BinaryRemainderKernel_cu_787390784cuda3std3__45__cpo4cendE:
	.zero		1
	.type		_ZN55_INTERNAL_87463751_24_BinaryRemainderKernel_cu_787390784cuda3std6ranges3__45__cpo9iter_swapE,@object
	.size		_ZN55_INTERNAL_87463751_24_BinaryRemainderKernel_cu_787390784cuda3std6ranges3__45__cpo9iter_swapE,(_ZN55_INTERNAL_87463751_24_BinaryRemainderKernel_cu_787390784cuda3std3__45__cpo5crendE - _ZN55_INTERNAL_87463751_24_BinaryRemainderKernel_cu_787390784cuda3std6ranges3__45__cpo9iter_swapE)
_ZN55_INTERNAL_87463751_24_BinaryRemainderKernel_cu_787390784cuda3std6ranges3__45__cpo9iter_swapE:
	.zero		1
	.type		_ZN55_INTERNAL_87463751_24_BinaryRemainderKernel_cu_787390784cuda3std3__45__cpo5crendE,@object
	.size		_ZN55_INTERNAL_87463751_24_BinaryRemainderKernel_cu_787390784cuda3std3__45__cpo5crendE,(_ZN55_INTERNAL_87463751_24_BinaryRemainderKernel_cu_787390784cuda3std6ranges3__45__cpo5cdataE - _ZN55_INTERNAL_87463751_24_BinaryRemainderKernel_cu_787390784cuda3std3__45__cpo5crendE)
_ZN55_INTERNAL_87463751_24_BinaryRemainderKernel_cu_787390784cuda3std3__45__cpo5crendE:
	.zero		1
	.type		_ZN55_INTERNAL_87463751_24_BinaryRemainderKernel_cu_787390784cuda3std6ranges3__45__cpo5cdataE,@object
	.size		_ZN55_INTERNAL_87463751_24_BinaryRemainderKernel_cu_787390784cuda3std6ranges3__45__cpo5cdataE,(_ZN55_INTERNAL_87463751_24_BinaryRemainderKernel_cu_787390784cuda3std6ranges3__45__cpo3endE - _ZN55_INTERNAL_87463751_24_BinaryRemainderKernel_cu_787390784cuda3std6ranges3__45__cpo5cdataE)
_ZN55_INTERNAL_87463751_24_BinaryRemainderKernel_cu_787390784cuda3std6ranges3__45__cpo5cdataE:
	.zero		1
	.type		_ZN55_INTERNAL_87463751_24_BinaryRemainderKernel_cu_787390784cuda3std6ranges3__45__cpo3endE,@object
	.size		_ZN55_INTERNAL_87463751_24_BinaryRemainderKernel_cu_787390784cuda3std6ranges3__45__cpo3endE,(_ZN55_INTERNAL_87463751_24_BinaryRemainderKernel_cu_787390784cuda3std3__419piecewise_constructE - _ZN55_INTERNAL_87463751_24_BinaryRemainderKernel_cu_787390784cuda3std6ranges3__45__cpo3endE)
_ZN55_INTERNAL_87463751_24_BinaryRemainderKernel_cu_787390784cuda3std6ranges3__45__cpo3endE:
	.zero		1
	.type		_ZN55_INTERNAL_87463751_24_BinaryRemainderKernel_cu_787390784cuda3std3__419piecewise_constructE,@object
	.size		_ZN55_INTERNAL_87463751_24_BinaryRemainderKernel_cu_787390784cuda3std3__419piecewise_constructE,(_ZN55_INTERNAL_87463751_24_BinaryRemainderKernel_cu_787390784cuda3std6ranges3__45__cpo5ssizeE - _ZN55_INTERNAL_87463751_24_BinaryRemainderKernel_cu_787390784cuda3std3__419piecewise_constructE)
_ZN55_INTERNAL_87463751_24_BinaryRemainderKernel_cu_787390784cuda3std3__419piecewise_constructE:
	.zero		1
	.type		_ZN55_INTERNAL_87463751_24_BinaryRemainderKernel_cu_787390784cuda3std6ranges3__45__cpo5ssizeE,@object
	.size		_ZN55_INTERNAL_87463751_24_BinaryRemainderKernel_cu_787390784cuda3std6ranges3__45__cpo5ssizeE,(_ZN55_INTERNAL_87463751_24_BinaryRemainderKernel_cu_787390784cuda3std3__45__cpo3endE - _ZN55_INTERNAL_87463751_24_BinaryRemainderKernel_cu_787390784cuda3std6ranges3__45__cpo5ssizeE)
_ZN55_INTERNAL_87463751_24_BinaryRemainderKernel_cu_787390784cuda3std6ranges3__45__cpo5ssizeE:
	.zero		1
	.type		_ZN55_INTERNAL_87463751_24_BinaryRemainderKernel_cu_787390784cuda3std3__45__cpo3endE,@object
	.size		_ZN55_INTERNAL_87463751_24_BinaryRemainderKernel_cu_787390784cuda3std3__45__cpo3endE,(_ZN55_INTERNAL_87463751_24_BinaryRemainderKernel_cu_787390784cuda3std6ranges3__45__cpo4cendE - _ZN55_INTERNAL_87463751_24_BinaryRemainderKernel_cu_787390784cuda3std3__45__cpo3endE)
_ZN55_INTERNAL_87463751_24_BinaryRemainderKernel_cu_787390784cuda3std3__45__cpo3endE:
	.zero		1
	.type		_ZN55_INTERNAL_87463751_24_BinaryRemainderKernel_cu_787390784cuda3std6ranges3__45__cpo4cendE,@object
	.size		_ZN55_INTERNAL_87463751_24_BinaryRemainderKernel_cu_787390784cuda3std6ranges3__45__cpo4cendE,(_ZN55_INTERNAL_87463751_24_BinaryRemainderKernel_cu_787390784cuda3std3__45__cpo4rendE - _ZN55_INTERNAL_87463751_24_BinaryRemainderKernel_cu_787390784cuda3std6ranges3__45__cpo4cendE)
_ZN55_INTERNAL_87463751_24_BinaryRemainderKernel_cu_787390784cuda3std6ranges3__45__cpo4cendE:
	.zero		1
	.type		_ZN55_INTERNAL_87463751_24_BinaryRemainderKernel_cu_787390784cuda3std3__45__cpo4rendE,@object
	.size		_ZN55_INTERNAL_87463751_24_BinaryRemainderKernel_cu_787390784cuda3std3__45__cpo4rendE,(_ZN55_INTERNAL_87463751_24_BinaryRemainderKernel_cu_787390784cuda3std6ranges3__45__cpo4prevE - _ZN55_INTERNAL_87463751_24_BinaryRemainderKernel_cu_787390784cuda3std3__45__cpo4rendE)
_ZN55_INTERNAL_87463751_24_BinaryRemainderKernel_cu_787390784cuda3std3__45__cpo4rendE:
	.zero		1
	.type		_ZN55_INTERNAL_87463751_24_BinaryRemainderKernel_cu_787390784cuda3std6ranges3__45__cpo4prevE,@object
	.size		_ZN55_INTERNAL_87463751_24_BinaryRemainderKernel_cu_787390784cuda3std6ranges3__45__cpo4prevE,(_ZN55_INTERNAL_87463751_24_BinaryRemainderKernel_cu_787390784cuda3std6ranges3__45__cpo9iter_moveE - _ZN55_INTERNAL_87463751_24_BinaryRemainderKernel_cu_787390784cuda3std6ranges3__45__cpo4prevE)
_ZN55_INTERNAL_87463751_24_BinaryRemainderKernel_cu_787390784cuda3std6ranges3__45__cpo4prevE:
	.zero		1
	.type		_ZN55_INTERNAL_87463751_24_BinaryRemainderKernel_cu_787390784cuda3std6ranges3__45__cpo9iter_moveE,@object
	.size		_ZN55_INTERNAL_87463751_24_BinaryRemainderKernel_cu_787390784cuda3std6ranges3__45__cpo9iter_moveE,(.L_31 - _ZN55_INTERNAL_87463751_24_BinaryRemainderKernel_cu_787390784cuda3std6ranges3__45__cpo9iter_moveE)
_ZN55_INTERNAL_87463751_24_BinaryRemainderKernel_cu_787390784cuda3std6ranges3__45__cpo9iter_moveE:
	.zero		1
.L_31:


//--------------------- .nv.constant0._ZN2at6native18elementwise_kernelILi128ELi4EZNS0_15gpu_kernel_implINS0_13BinaryFunctorIN3c108BFloat16ES5_S5_ZZZNS0_16fmod_kernel_cudaERNS_18TensorIteratorBaseEENKUlvE0_clEvENKUlvE2_clEvEUlS5_S5_E_EEEEvS7_RKT_EUliE_EEviT1_ --------------------------
	.section	.nv.constant0._ZN2at6native18elementwise_kernelILi128ELi4EZNS0_15gpu_kernel_implINS0_13BinaryFunctorIN3c108BFloat16ES5_S5_ZZZNS0_16fmod_kernel_cudaERNS_18TensorIteratorBaseEENKUlvE0_clEvENKUlvE2_clEvEUlS5_S5_E_EEEEvS7_RKT_EUliE_EEviT1_,"a",@progbits
	.sectionflags	@""
	.align	4
.nv.constant0._ZN2at6native18elementwise_kernelILi128ELi4EZNS0_15gpu_kernel_implINS0_13BinaryFunctorIN3c108BFloat16ES5_S5_ZZZNS0_16fmod_kernel_cudaERNS_18TensorIteratorBaseEENKUlvE0_clEvENKUlvE2_clEvEUlS5_S5_E_EEEEvS7_RKT_EUliE_EEviT1_:
	.zero		1552


//--------------------- .nv.constant0._ZN2at6native27unrolled_elementwise_kernelINS0_13BinaryFunctorIN3c108BFloat16ES4_S4_ZZZNS0_16fmod_kernel_cudaERNS_18TensorIteratorBaseEENKUlvE0_clEvENKUlvE2_clEvEUlS4_S4_E_EESt5arrayIPcLm3EELi4E23TrivialOffsetCalculatorILi2EjESE_ILi1EjENS0_6memory12LoadWithCastILi2EEENSH_13StoreWithCastILi1EEEEEviT_T0_T2_T3_T4_T5_ --------------------------
	.section	.nv.constant0._ZN2at6native27unrolled_elementwise_kernelINS0_13BinaryFunctorIN3c108BFloat16ES4_S4_ZZZNS0_16fmod_kernel_cudaERNS_18TensorIteratorBaseEENKUlvE0_clEvENKUlvE2_clEvEUlS4_S4_E_EESt5arrayIPcLm3EELi4E23TrivialOffsetCalculatorILi2EjESE_ILi1EjENS0_6memory12LoadWithCastILi2EEENSH_13StoreWithCastILi1EEEEEviT_T0_T2_T3_T4_T5_,"a",@progbits
	.sectionflags	@""
	.align	4
.nv.constant0._ZN2at6native27unrolled_elementwise_kernelINS0_13BinaryFunctorIN3c108BFloat16ES4_S4_ZZZNS0_16fmod_kernel_cudaERNS_18TensorIteratorBaseEENKUlvE0_clEvENKUlvE2_clEvEUlS4_S4_E_EESt5arrayIPcLm3EELi4E23TrivialOffsetCalculatorILi2EjESE_ILi1EjENS0_6memory12LoadWithCastILi2EEENSH_13StoreWithCastILi1EEEEEviT_T0_T2_T3_T4_T5_:
	.zero		952


//--------------------- .nv.constant0._ZN2at6native18elementwise_kernelILi128ELi4EZNS0_22gpu_kernel_impl_nocastINS0_13BinaryFunctorIN3c108BFloat16ES5_S5_ZZZNS0_16fmod_kernel_cudaERNS_18TensorIteratorBaseEENKUlvE0_clEvENKUlvE2_clEvEUlS5_S5_E_EEEEvS7_RKT_EUliE_EEviT1_ --------------------------
	.section	.nv.constant0._ZN2at6native18elementwise_kernelILi128ELi4EZNS0_22gpu_kernel_impl_nocastINS0_13BinaryFunctorIN3c108BFloat16ES5_S5_ZZZNS0_16fmod_kernel_cudaERNS_18TensorIteratorBaseEENKUlvE0_clEvENKUlvE2_clEvEUlS5_S5_E_EEEEvS7_RKT_EUliE_EEviT1_,"a",@progbits
	.sectionflags	@""
	.align	4
.nv.constant0._ZN2at6native18elementwise_kernelILi128ELi4EZNS0_22gpu_kernel_impl_nocastINS0_13BinaryFunctorIN3c108BFloat16ES5_S5_ZZZNS0_16fmod_kernel_cudaERNS_18TensorIteratorBaseEENKUlvE0_clEvENKUlvE2_clEvEUlS5_S5_E_EEEEvS7_RKT_EUliE_EEviT1_:
	.zero		1552


//--------------------- .nv.constant0._ZN2at6native27unrolled_elementwise_kernelINS0_13BinaryFunctorIN3c108BFloat16ES4_S4_ZZZNS0_16fmod_kernel_cudaERNS_18TensorIteratorBaseEENKUlvE0_clEvENKUlvE2_clEvEUlS4_S4_E_EESt5arrayIPcLm3EELi4E23TrivialOffsetCalculatorILi2EjESE_ILi1EjENS0_6memory15LoadWithoutCastENSH_16StoreWithoutCastEEEviT_T0_T2_T3_T4_T5_ --------------------------
	.section	.nv.constant0._ZN2at6native27unrolled_elementwise_kernelINS0_13BinaryFunctorIN3c108BFloat16ES4_S4_ZZZNS0_16fmod_kernel_cudaERNS_18TensorIteratorBaseEENKUlvE0_clEvENKUlvE2_clEvEUlS4_S4_E_EESt5arrayIPcLm3EELi4E23TrivialOffsetCalculatorILi2EjESE_ILi1EjENS0_6memory15LoadWithoutCastENSH_16StoreWithoutCastEEEviT_T0_T2_T3_T4_T5_,"a",@progbits
	.sectionflags	@""
	.align	4
.nv.constant0._ZN2at6native27unrolled_elementwise_kernelINS0_13BinaryFunctorIN3c108BFloat16ES4_S4_ZZZNS0_16fmod_kernel_cudaERNS_18TensorIteratorBaseEENKUlvE0_clEvENKUlvE2_clEvEUlS4_S4_E_EESt5arrayIPcLm3EELi4E23TrivialOffsetCalculatorILi2EjESE_ILi1EjENS0_6memory15LoadWithoutCastENSH_16StoreWithoutCastEEEviT_T0_T2_T3_T4_T5_:
	.zero		932


//--------------------- .nv.constant0._ZN2at6native29vectorized_elementwise_kernelILi2ENS0_13BinaryFunctorIN3c108BFloat16ES4_S4_ZZZNS0_16fmod_kernel_cudaERNS_18TensorIteratorBaseEENKUlvE0_clEvENKUlvE2_clEvEUlS4_S4_E_EESt5arrayIPcLm3EEEEviT0_T1_ --------------------------
	.section	.nv.constant0._ZN2at6native29vectorized_elementwise_kernelILi2ENS0_13BinaryFunctorIN3c108BFloat16ES4_S4_ZZZNS0_16fmod_kernel_cudaERNS_18TensorIteratorBaseEENKUlvE0_clEvENKUlvE2_clEvEUlS4_S4_E_EESt5arrayIPcLm3EEEEviT0_T1_,"a",@progbits
	.sectionflags	@""
	.align	4
.nv.constant0._ZN2at6native29vectorized_elementwise_kernelILi2ENS0_13BinaryFunctorIN3c108BFloat16ES4_S4_ZZZNS0_16fmod_kernel_cudaERNS_18TensorIteratorBaseEENKUlvE0_clEvENKUlvE2_clEvEUlS4_S4_E_EESt5arrayIPcLm3EEEEviT0_T1_:
	.zero		928


//--------------------- .nv.constant0._ZN2at6native29vectorized_elementwise_kernelILi4ENS0_13BinaryFunctorIN3c108BFloat16ES4_S4_ZZZNS0_16fmod_kernel_cudaERNS_18TensorIteratorBaseEENKUlvE0_clEvENKUlvE2_clEvEUlS4_S4_E_EESt5arrayIPcLm3EEEEviT0_T1_ --------------------------
	.section	.nv.constant0._ZN2at6native29vectorized_elementwise_kernelILi4ENS0_13BinaryFunctorIN3c108BFloat16ES4_S4_ZZZNS0_16fmod_kernel_cudaERNS_18TensorIteratorBaseEENKUlvE0_clEvENKUlvE2_clEvEUlS4_S4_E_EESt5arrayIPcLm3EEEEviT0_T1_,"a",@progbits
	.sectionflags	@""
	.align	4
.nv.constant0._ZN2at6native29vectorized_elementwise_kernelILi4ENS0_13BinaryFunctorIN3c108BFloat16ES4_S4_ZZZNS0_16fmod_kernel_cudaERNS_18TensorIteratorBaseEENKUlvE0_clEvENKUlvE2_clEvEUlS4_S4_E_EESt5arrayIPcLm3EEEEviT0_T1_:
	.zero		928


//--------------------- .nv.constant0._ZN2at6native29vectorized_elementwise_kernelILi8ENS0_13BinaryFunctorIN3c108BFloat16ES4_S4_ZZZNS0_16fmod_kernel_cudaERNS_18TensorIteratorBaseEENKUlvE0_clEvENKUlvE2_clEvEUlS4_S4_E_EESt5arrayIPcLm3EEEEviT0_T1_ --------------------------
	.section	.nv.constant0._ZN2at6native29vectorized_elementwise_kernelILi8ENS0_13BinaryFunctorIN3c108BFloat16ES4_S4_ZZZNS0_16fmod_kernel_cudaERNS_18TensorIteratorBaseEENKUlvE0_clEvENKUlvE2_clEvEUlS4_S4_E_EESt5arrayIPcLm3EEEEviT0_T1_,"a",@progbits
	.sectionflags	@""
	.align	4
.nv.constant0._ZN2at6native29vectorized_elementwise_kernelILi8ENS0_13BinaryFunctorIN3c108BFloat16ES4_S4_ZZZNS0_16fmod_kernel_cudaERNS_18TensorIteratorBaseEENKUlvE0_clEvENKUlvE2_clEvEUlS4_S4_E_EESt5arrayIPcLm3EEEEviT0_T1_:
	.zero		928


//--------------------- .nv.constant0._ZN2at6native18elementwise_kernelILi128ELi4EZNS0_15gpu_kernel_implINS0_13BUnaryFunctorIN3c108BFloat16ES5_S5_ZZZNS0_16fmod_kernel_cudaERNS_18TensorIteratorBaseEENKUlvE0_clEvENKUlvE2_clEvEUlS5_S5_E_EEEEvS7_RKT_EUliE_EEviT1_ --------------------------
	.section	.nv.constant0._ZN2at6native18elementwise_kernelILi128ELi4EZNS0_15gpu_kernel_implINS0_13BUnaryFunctorIN3c108BFloat16ES5_S5_ZZZNS0_16fmod_kernel_cudaERNS_18TensorIteratorBaseEENKUlvE0_clEvENKUlvE2_clEvEUlS5_S5_E_EEEEvS7_RKT_EUliE_EEviT1_,"a",@progbits
	.sectionflags	@""
	.align	4
.nv.constant0._ZN2at6native18elementwise_kernelILi128ELi4EZNS0_15gpu_kernel_implINS0_13BUnaryFunctorIN3c108BFloat16ES5_S5_ZZZNS0_16fmod_kernel_cudaERNS_18TensorIteratorBaseEENKUlvE0_clEvENKUlvE2_clEvEUlS5_S5_E_EEEEvS7_RKT_EUliE_EEviT1_:
	.zero		1440


//--------------------- .nv.constant0._ZN2at6native27unrolled_elementwise_kernelINS0_13BUnaryFunctorIN3c108BFloat16ES4_S4_ZZZNS0_16fmod_kernel_cudaERNS_18TensorIteratorBaseEENKUlvE0_clEvENKUlvE2_clEvEUlS4_S4_E_EESt5arrayIPcLm2EELi4E23TrivialOffsetCalculatorILi1EjESF_NS0_6memory12LoadWithCastILi1EEENSG_13StoreWithCastILi1EEEEEviT_T0_T2_T3_T4_T5_ --------------------------
	.section	.nv.constant0._ZN2at6native27unrolled_elementwise_kernelINS0_13BUnaryFunctorIN3c108BFloat16ES4_S4_ZZZNS0_16fmod_kernel_cudaERNS_18TensorIteratorBaseEENKUlvE0_clEvENKUlvE2_clEvEUlS4_S4_E_EESt5arrayIPcLm2EELi4E23TrivialOffsetCalculatorILi1EjESF_NS0_6memory12LoadWithCastILi1EEENSG_13StoreWithCastILi1EEEEEviT_T0_T2_T3_T4_T5_,"a",@progbits
	.sectionflags	@""
	.align	4
.nv.constant0._ZN2at6native27unrolled_elementwise_kernelINS0_13BUnaryFunctorIN3c108BFloat16ES4_S4_ZZZNS0_16fmod_kernel_cudaERNS_18TensorIteratorBaseEENKUlvE0_clEvENKUlvE2_clEvEUlS4_S4_E_EESt5arrayIPcLm2EELi4E23TrivialOffsetCalculatorILi1EjESF_NS0_6memory12LoadWithCastILi1EEENSG_13StoreWithCastILi1EEEEEviT_T0_T2_T3_T4_T5_:
	.zero		940


//--------------------- .nv.constant0._ZN2at6native18elementwise_kernelILi128ELi4EZNS0_22gpu_kernel_impl_nocastINS0_13BUnaryFunctorIN3c108BFloat16ES5_S5_ZZZNS0_16fmod_kernel_cudaERNS_18TensorIteratorBaseEENKUlvE0_clEvENKUlvE2_clEvEUlS5_S5_E_EEEEvS7_RKT_EUliE_EEviT1_ --------------------------
	.section	.nv.constant0._ZN2at6native18elementwise_kernelILi128ELi4EZNS0_22gpu_kernel_impl_nocastINS0_13BUnaryFunctorIN3c108BFloat16ES5_S5_ZZZNS0_16fmod_kernel_cudaERNS_18TensorIteratorBaseEENKUlvE0_clEvENKUlvE2_clEvEUlS5_S5_E_EEEEvS7_RKT_EUliE_EEviT1_,"a",@progbits
	.sectionflags	@""
	.align	4
.nv.constant0._ZN2at6native18elementwise_kernelILi128ELi4EZNS0_22gpu_kernel_impl_nocastINS0_13BUnaryFunctorIN3c108BFloat16ES5_S5_ZZZNS0_16fmod_kernel_cudaERNS_18TensorIteratorBaseEENKUlvE0_clEvENKUlvE2_clEvEUlS5_S5_E_EEEEvS7_RKT_EUliE_EEviT1_:
	.zero		1440


//--------------------- .nv.constant0._ZN2at6native27unrolled_elementwise_kernelINS0_13BUnaryFunctorIN3c108BFloat16ES4_S4_ZZZNS0_16fmod_kernel_cudaERNS_18TensorIteratorBaseEENKUlvE0_clEvENKUlvE2_clEvEUlS4_S4_E_EESt5arrayIPcLm2EELi4E23TrivialOffsetCalculatorILi1EjESF_NS0_6memory15LoadWithoutCastENSG_16StoreWithoutCastEEEviT_T0_T2_T3_T4_T5_ --------------------------
	.section	.nv.constant0._ZN2at6native27unrolled_elementwise_kernelINS0_13BUnaryFunctorIN3c108BFloat16ES4_S4_ZZZNS0_16fmod_kernel_cudaERNS_18TensorIteratorBaseEENKUlvE0_clEvENKUlvE2_clEvEUlS4_S4_E_EESt5arrayIPcLm2EELi4E23TrivialOffsetCalculatorILi1EjESF_NS0_6memory15LoadWithoutCastENSG_16StoreWithoutCastEEEviT_T0_T2_T3_T4_T5_,"a",@progbits
	.sectionflags	@""
	.align	4
.nv.constant0._ZN2at6native27unrolled_elementwise_kernelINS0_13BUnaryFunctorIN3c108BFloat16ES4_S4_ZZZNS0_16fmod_kernel_cudaERNS_18TensorIteratorBaseEENKUlvE0_clEvENKUlvE2_clEvEUlS4_S4_E_EESt5arrayIPcLm2EELi4E23TrivialOffsetCalculatorILi1EjESF_NS0_6memory15LoadWithoutCastENSG_16StoreWithoutCastEEEviT_T0_T2_T3_T4_T5_:
	.zero		924


//--------------------- .nv.constant0._ZN2at6native29vectorized_elementwise_kernelILi2ENS0_13BUnaryFunctorIN3c108BFloat16ES4_S4_ZZZNS0_16fmod_kernel_cudaERNS_18TensorIteratorBaseEENKUlvE0_clEvENKUlvE2_clEvEUlS4_S4_E_EESt5arrayIPcLm2EEEEviT0_T1_ --------------------------
	.section	.nv.constant0._ZN2at6native29vectorized_elementwise_kernelILi2ENS0_13BUnaryFunctorIN3c108BFloat16ES4_S4_ZZZNS0_16fmod_kernel_cudaERNS_18TensorIteratorBaseEENKUlvE0_clEvENKUlvE2_clEvEUlS4_S4_E_EESt5arrayIPcLm2EEEEviT0_T1_,"a",@progbits
	.sectionflags	@""
	.align	4
.nv.constant0._ZN2at6native29vectorized_elementwise_kernelILi2ENS0_13BUnaryFunctorIN3c108BFloat16ES4_S4_ZZZNS0_16fmod_kernel_cudaERNS_18TensorIteratorBaseEENKUlvE0_clEvENKUlvE2_clEvEUlS4_S4_E_EESt5arrayIPcLm2EEEEviT0_T1_:
	.zero		920


//--------------------- .nv.constant0._ZN2at6native29vectorized_elementwise_kernelILi4ENS0_13BUnaryFunctorIN3c108BFloat16ES4_S4_ZZZNS0_16fmod_kernel_cudaERNS_18TensorIteratorBaseEENKUlvE0_clEvENKUlvE2_clEvEUlS4_S4_E_EESt5arrayIPcLm2EEEEviT0_T1_ --------------------------
	.section	.nv.constant0._ZN2at6native29vectorized_elementwise_kernelILi4ENS0_13BUnaryFunctorIN3c108BFloat16ES4_S4_ZZZNS0_16fmod_kernel_cudaERNS_18TensorIteratorBaseEENKUlvE0_clEvENKUlvE2_clEvEUlS4_S4_E_EESt5arrayIPcLm2EEEEviT0_T1_,"a",@progbits
	.sectionflags	@""
	.align	4
.nv.constant0._ZN2at6native29vectorized_elementwise_kernelILi4ENS0_13BUnaryFunctorIN3c108BFloat16ES4_S4_ZZZNS0_16fmod_kernel_cudaERNS_18TensorIteratorBaseEENKUlvE0_clEvENKUlvE2_clEvEUlS4_S4_E_EESt5arrayIPcLm2EEEEviT0_T1_:
	.zero		920


//--------------------- .nv.constant0._ZN2at6native29vectorized_elementwise_kernelILi8ENS0_13BUnaryFunctorIN3c108BFloat16ES4_S4_ZZZNS0_16fmod_kernel_cudaERNS_18TensorIteratorBaseEENKUlvE0_clEvENKUlvE2_clEvEUlS4_S4_E_EESt5arrayIPcLm2EEEEviT0_T1_ --------------------------
	.section	.nv.constant0._ZN2at6native29vectorized_elementwise_kernelILi8ENS0_13BUnaryFunctorIN3c108BFloat16ES4_S4_ZZZNS0_16fmod_kernel_cudaERNS_18TensorIteratorBaseEENKUlvE0_clEvENKUlvE2_clEvEUlS4_S4_E_EESt5arrayIPcLm2EEEEviT0_T1_,"a",@progbits
	.sectionflags	@""
	.align	4
.nv.constant0._ZN2at6native29vectorized_elementwise_kernelILi8ENS0_13BUnaryFunctorIN3c108BFloat16ES4_S4_ZZZNS0_16fmod_kernel_cudaERNS_18TensorIteratorBaseEENKUlvE0_clEvENKUlvE2_clEvEUlS4_S4_E_EESt5arrayIPcLm2EEEEviT0_T1_:
	.zero		920


//--------------------- .nv.constant0._ZN2at6native18elementwise_kernelILi128ELi4EZNS0_15gpu_kernel_implINS0_13AUnaryFunctorIN3c108BFloat16ES5_S5_ZZZNS0_16fmod_kernel_cudaERNS_18TensorIteratorBaseEENKUlvE0_clEvENKUlvE2_clEvEUlS5_S5_E_EEEEvS7_RKT_EUliE_EEviT1_ --------------------------
	.section	.nv.constant0._ZN2at6native18elementwise_kernelILi128ELi4EZNS0_15gpu_kernel_implINS0_13AUnaryFunctorIN3c108BFloat16ES5_S5_ZZZNS0_16fmod_kernel_cudaERNS_18TensorIteratorBaseEENKUlvE0_clEvENKUlvE2_clEvEUlS5_S5_E_EEEEvS7_RKT_EUliE_EEviT1_,"a",@progbits
	.sectionflags	@""
	.align	4
.nv.constant0._ZN2at6native18elementwise_kernelILi128ELi4EZNS0_15gpu_kernel_implINS0_13AUnaryFunctorIN3c108BFloat16ES5_S5_ZZZNS0_16fmod_kernel_cudaERNS_18TensorIteratorBaseEENKUlvE0_clEvENKUlvE2_clEvEUlS5_S5_E_EEEEvS7_RKT_EUliE_EEviT1_:
	.zero		1440


//--------------------- .nv.constant0._ZN2at6native27unrolled_elementwise_kernelINS0_13AUnaryFunctorIN3c108BFloat16ES4_S4_ZZZNS0_16fmod_kernel_cudaERNS_18TensorIteratorBaseEENKUlvE0_clEvENKUlvE2_clEvEUlS4_S4_E_EESt5arrayIPcLm2EELi4E23TrivialOffsetCalculatorILi1EjESF_NS0_6memory12LoadWithCastILi1EEENSG_13StoreWithCastILi1EEEEEviT_T0_T2_T3_T4_T5_ --------------------------
	.section	.nv.constant0._ZN2at6native27unrolled_elementwise_kernelINS0_13AUnaryFunctorIN3c108BFloat16ES4_S4_ZZZNS0_16fmod_kernel_cudaERNS_18TensorIteratorBaseEENKUlvE0_clEvENKUlvE2_clEvEUlS4_S4_E_EESt5arrayIPcLm2EELi4E23TrivialOffsetCalculatorILi1EjESF_NS0_6memory12LoadWithCastILi1EEENSG_13StoreWithCastILi1EEEEEviT_T0_T2_T3_T4_T5_,"a",@progbits
	.sectionflags	@""
	.align	4
.nv.constant0._ZN2at6native27unrolled_elementwise_kernelINS0_13AUnaryFunctorIN3c108BFloat16ES4_S4_ZZZNS0_16fmod_kernel_cudaERNS_18TensorIteratorBaseEENKUlvE0_clEvENKUlvE2_clEvEUlS4_S4_E_EESt5arrayIPcLm2EELi4E23TrivialOffsetCalculatorILi1EjESF_NS0_6memory12LoadWithCastILi1EEENSG_13StoreWithCastILi1EEEEEviT_T0_T2_T3_T4_T5_:
	.zero		940


//--------------------- .nv.constant0._ZN2at6native18elementwise_kernelILi128ELi4EZNS0_22gpu_kernel_impl_nocastINS0_13AUnaryFunctorIN3c108BFloat16ES5_S5_ZZZNS0_16fmod_kernel_cudaERNS_18TensorIteratorBaseEENKUlvE0_clEvENKUlvE2_clEvEUlS5_S5_E_EEEEvS7_RKT_EUliE_EEviT1_ --------------------------
	.section	.nv.constant0._ZN2at6native18elementwise_kernelILi128ELi4EZNS0_22gpu_kernel_impl_nocastINS0_13AUnaryFunctorIN3c108BFloat16ES5_S5_ZZZNS0_16fmod_kernel_cudaERNS_18TensorIteratorBaseEENKUlvE0_clEvENKUlvE2_clEvEUlS5_S5_E_EEEEvS7_RKT_EUliE_EEviT1_,"a",@progbits
	.sectionflags	@""
	.align	4
.nv.constant0._ZN2at6native18elementwise_kernelILi128ELi4EZNS0_22gpu_kernel_impl_nocastINS0_13AUnaryFunctorIN3c108BFloat16ES5_S5_ZZZNS0_16fmod_kernel_cudaERNS_18TensorIteratorBaseEENKUlvE0_clEvENKUlvE2_clEvEUlS5_S5_E_EEEEvS7_RKT_EUliE_EEviT1_:
	.zero		1440


//--------------------- .nv.constant0._ZN2at6native27unrolled_elementwise_kernelINS0_13AUnaryFunctorIN3c108BFloat16ES4_S4_ZZZNS0_16fmod_kernel_cudaERNS_18TensorIteratorBaseEENKUlvE0_clEvENKUlvE2_clEvEUlS4_S4_E_EESt5arrayIPcLm2EELi4E23TrivialOffsetCalculatorILi1EjESF_NS0_6memory15LoadWithoutCastENSG_16StoreWithoutCastEEEviT_T0_T2_T3_T4_T5_ --------------------------
	.section	.nv.constant0._ZN2at6native27unrolled_elementwise_kernelINS0_13AUnaryFunctorIN3c108BFloat16ES4_S4_ZZZNS0_16fmod_kernel_cudaERNS_18TensorIteratorBaseEENKUlvE0_clEvENKUlvE2_clEvEUlS4_S4_E_EESt5arrayIPcLm2EELi4E23TrivialOffsetCalculatorILi1EjESF_NS0_6memory15LoadWithoutCastENSG_16StoreWithoutCastEEEviT_T0_T2_T3_T4_T5_,"a",@progbits
	.sectionflags	@""
	.align	4
.nv.constant0._ZN2at6native27unrolled_elementwise_kernelINS0_13AUnaryFunctorIN3c108BFloat16ES4_S4_ZZZNS0_16fmod_kernel_cudaERNS_18TensorIteratorBaseEENKUlvE0_clEvENKUlvE2_clEvEUlS4_S4_E_EESt5arrayIPcLm2EELi4E23TrivialOffsetCalculatorILi1EjESF_NS0_6memory15LoadWithoutCastENSG_16StoreWithoutCastEEEviT_T0_T2_T3_T4_T5_:
	.zero		924


//--------------------- .nv.constant0._ZN2at6native29vectorized_elementwise_kernelILi2ENS0_13AUnaryFunctorIN3c108BFloat16ES4_S4_ZZZNS0_16fmod_kernel_cudaERNS_18TensorIteratorBaseEENKUlvE0_clEvENKUlvE2_clEvEUlS4_S4_E_EESt5arrayIPcLm2EEEEviT0_T1_ --------------------------
	.section	.nv.constant0._ZN2at6native29vectorized_elementwise_kernelILi2ENS0_13AUnaryFunctorIN3c108BFloat16ES4_S4_ZZZNS0_16fmod_kernel_cudaERNS_18TensorIteratorBaseEENKUlvE0_clEvENKUlvE2_clEvEUlS4_S4_E_EESt5arrayIPcLm2EEEEviT0_T1_,"a",@progbits
	.sectionflags	@""
	.align	4
.nv.constant0._ZN2at6native29vectorized_elementwise_kernelILi2ENS0_13AUnaryFunctorIN3c108BFloat16ES4_S4_ZZZNS0_16fmod_kernel_cudaERNS_18TensorIteratorBaseEENKUlvE0_clEvENKUlvE2_clEvEUlS4_S4_E_EESt5arrayIPcLm2EEEEviT0_T1_:
	.zero		920


//--------------------- .nv.constant0._ZN2at6native29vectorized_elementwise_kernelILi4ENS0_13AUnaryFunctorIN3c108BFloat16ES4_S4_ZZZNS0_16fmod_kernel_cudaERNS_18TensorIteratorBaseEENKUlvE0_clEvENKUlvE2_clEvEUlS4_S4_E_EESt5arrayIPcLm2EEEEviT0_T1_ --------------------------
	.section	.nv.constant0._ZN2at6native29vectorized_elementwise_kernelILi4ENS0_13AUnaryFunctorIN3c108BFloat16ES4_S4_ZZZNS0_16fmod_kernel_cudaERNS_18TensorIteratorBaseEENKUlvE0_clEvENKUlvE2_clEvEUlS4_S4_E_EESt5arrayIPcLm2EEEEviT0_T1_,"a",@progbits
	.sectionflags	@""
	.align	4
.nv.constant0._ZN2at6native29vectorized_elementwise_kernelILi4ENS0_13AUnaryFunctorIN3c108BFloat16ES4_S4_ZZZNS0_16fmod_kernel_cudaERNS_18TensorIteratorBaseEENKUlvE0_clEvENKUlvE2_clEvEUlS4_S4_E_EESt5arrayIPcLm2EEEEviT0_T1_:
	.zero		920


//--------------------- .nv.constant0._ZN2at6native29vectorized_elementwise_kernelILi8ENS0_13AUnaryFunctorIN3c108BFloat16ES4_S4_ZZZNS0_16fmod_kernel_cudaERNS_18TensorIteratorBaseEENKUlvE0_clEvENKUlvE2_clEvEUlS4_S4_E_EESt5arrayIPcLm2EEEEviT0_T1_ --------------------------
	.section	.nv.constant0._ZN2at6native29vectorized_elementwise_kernelILi8ENS0_13AUnaryFunctorIN3c108BFloat16ES4_S4_ZZZNS0_16fmod_kernel_cudaERNS_18TensorIteratorBaseEENKUlvE0_clEvENKUlvE2_clEvEUlS4_S4_E_EESt5arrayIPcLm2EEEEviT0_T1_,"a",@progbits
	.sectionflags	@""
	.align	4
.nv.constant0._ZN2at6native29vectorized_elementwise_kernelILi8ENS0_13AUnaryFunctorIN3c108BFloat16ES4_S4_ZZZNS0_16fmod_kernel_cudaERNS_18TensorIteratorBaseEENKUlvE0_clEvENKUlvE2_clEvEUlS4_S4_E_EESt5arrayIPcLm2EEEEviT0_T1_:
	.zero		920


//--------------------- .nv.constant0._ZN2at6native18elementwise_kernelILi128ELi4EZNS0_15gpu_kernel_implINS0_13BinaryFunctorIN3c104HalfES5_S5_ZZZNS0_16fmod_kernel_cudaERNS_18TensorIteratorBaseEENKUlvE0_clEvENKUlvE1_clEvEUlS5_S5_E_EEEEvS7_RKT_EUliE_EEviT1_ --------------------------
	.section	.nv.constant0._ZN2at6native18elementwise_kernelILi128ELi4EZNS0_15gpu_kernel_implINS0_13BinaryFunctorIN3c104HalfES5_S5_ZZZNS0_16fmod_kernel_cudaERNS_18TensorIteratorBaseEENKUlvE0_clEvENKUlvE1_clEvEUlS5_S5_E_EEEEvS7_RKT_EUliE_EEviT1_,"a",@progbits
	.sectionflags	@""
	.align	4
.nv.constant0._ZN2at6native18elementwise_kernelILi128ELi4EZNS0_15gpu_kernel_implINS0_13BinaryFunctorIN3c104HalfES5_S5_ZZZNS0_16fmod_kernel_cudaERNS_18TensorIteratorBaseEENKUlvE0_clEvENKUlvE1_clEvEUlS5_S5_E_EEEEvS7_RKT_EUliE_EEviT1_:
	.zero		1552


//--------------------- .nv.constant0._ZN2at6native27unrolled_elementwise_kernelINS0_13BinaryFunctorIN3c104HalfES4_S4_ZZZNS0_16fmod_kernel_cudaERNS_18TensorIteratorBaseEENKUlvE0_clEvENKUlvE1_clEvEUlS4_S4_E_EESt5arrayIPcLm3EELi4E23TrivialOffsetCalculatorILi2EjESE_ILi1EjENS0_6memory12LoadWithCastILi2EEENSH_13StoreWithCastILi1EEEEEviT_T0_T2_T3_T4_T5_ --------------------------
	.section	.nv.constant0._ZN2at6native27unrolled_elementwise_kernelINS0_13BinaryFunctorIN3c104HalfES4_S4_ZZZNS0_16fmod_kernel_cudaERNS_18TensorIteratorBaseEENKUlvE0_clEvENKUlvE1_clEvEUlS4_S4_E_EESt5arrayIPcLm3EELi4E23TrivialOffsetCalculatorILi2EjESE_ILi1EjENS0_6memory12LoadWithCastILi2EEENSH_13StoreWithCastILi1EEEEEviT_T0_T2_T3_T4_T5_,"a",@progbits
	.sectionflags	@""
	.align	4
.nv.constant0._ZN2at6native27unrolled_elementwise_kernelINS0_13BinaryFunctorIN3c104HalfES4_S4_ZZZNS0_16fmod_kernel_cudaERNS_18TensorIteratorBaseEENKUlvE0_clEvENKUlvE1_clEvEUlS4_S4_E_EESt5arrayIPcLm3EELi4E23TrivialOffsetCalculatorILi2EjESE_ILi1EjENS0_6memory12LoadWithCastILi2EEENSH_13StoreWithCastILi1EEEEEviT_T0_T2_T3_T4_T5_:
	.zero		952


//--------------------- .nv.constant0._ZN2at6native18elementwise_kernelILi128ELi4EZNS0_22gpu_kernel_impl_nocastINS0_13BinaryFunctorIN3c104HalfES5_S5_ZZZNS0_16fmod_kernel_cudaERNS_18TensorIteratorBaseEENKUlvE0_clEvENKUlvE1_clEvEUlS5_S5_E_EEEEvS7_RKT_EUliE_EEviT1_ --------------------------
	.section	.nv.constant0._ZN2at6native18elementwise_kernelILi128ELi4EZNS0_22gpu_kernel_impl_nocastINS0_13BinaryFunctorIN3c104HalfES5_S5_ZZZNS0_16fmod_kernel_cudaERNS_18TensorIteratorBaseEENKUlvE0_clEvENKUlvE1_clEvEUlS5_S5_E_EEEEvS7_RKT_EUliE_EEviT1_,"a",@progbits
	.sectionflags	@""
	.align	4
.nv.constant0._ZN2at6native18elementwise_kernelILi128ELi4EZNS0_22gpu_kernel_impl_nocastINS0_13BinaryFunctorIN3c104HalfES5_S5_ZZZNS0_16fmod_kernel_cudaERNS_18TensorIteratorBaseEENKUlvE0_clEvENKUlvE1_clEvEUlS5_S5_E_EEEEvS7_RKT_EUliE_EEviT1_:
	.zero		1552


//--------------------- .nv.constant0._ZN2at6native27unrolled_elementwise_kernelINS0_13BinaryFunctorIN3c104HalfES4_S4_ZZZNS0_16fmod_kernel_cudaERNS_18TensorIteratorBaseEENKUlvE0_clEvENKUlvE1_clEvEUlS4_S4_E_EESt5arrayIPcLm3EELi4E23TrivialOffsetCalculatorILi2EjESE_ILi1EjENS0_6memory15LoadWithoutCastENSH_16StoreWithoutCastEEEviT_T0_T2_T3_T4_T5_ --------------------------
	.section	.nv.constant0._ZN2at6native27unrolled_elementwise_kernelINS0_13BinaryFunctorIN3c104HalfES4_S4_ZZZNS0_16fmod_kernel_cudaERNS_18TensorIteratorBaseEENKUlvE0_clEvENKUlvE1_clEvEUlS4_S4_E_EESt5arrayIPcLm3EELi4E23TrivialOffsetCalculatorILi2EjESE_ILi1EjENS0_6memory15LoadWithoutCastENSH_16StoreWithoutCastEEEviT_T0_T2_T3_T4_T5_,"a",@progbits
	.sectionflags	@""
	.align	4
.nv.constant0._ZN2at6native27unrolled_elementwise_kernelINS0_13BinaryFunctorIN3c104HalfES4_S4_ZZZNS0_16fmod_kernel_cudaERNS_18TensorIteratorBaseEENKUlvE0_clEvENKUlvE1_clEvEUlS4_S4_E_EESt5arrayIPcLm3EELi4E23TrivialOffsetCalculatorILi2EjESE_ILi1EjENS0_6memory15LoadWithoutCastENSH_16StoreWithoutCastEEEviT_T0_T2_T3_T4_T5_:
	.zero		932


//--------------------- .nv.constant0._ZN2at6native29vectorized_elementwise_kernelILi2ENS0_13BinaryFunctorIN3c104HalfES4_S4_ZZZNS0_16fmod_kernel_cudaERNS_18TensorIteratorBaseEENKUlvE0_clEvENKUlvE1_clEvEUlS4_S4_E_EESt5arrayIPcLm3EEEEviT0_T1_ --------------------------
	.section	.nv.constant0._ZN2at6native29vectorized_elementwise_kernelILi2ENS0_13BinaryFunctorIN3c104HalfES4_S4_ZZZNS0_16fmod_kernel_cudaERNS_18TensorIteratorBaseEENKUlvE0_clEvENKUlvE1_clEvEUlS4_S4_E_EESt5arrayIPcLm3EEEEviT0_T1_,"a",@progbits
	.sectionflags	@""
	.align	4
.nv.constant0._ZN2at6native29vectorized_elementwise_kernelILi2ENS0_13BinaryFunctorIN3c104HalfES4_S4_ZZZNS0_16fmod_kernel_cudaERNS_18TensorIteratorBaseEENKUlvE0_clEvENKUlvE1_clEvEUlS4_S4_E_EESt5arrayIPcLm3EEEEviT0_T1_:
	.zero		928


//--------------------- .nv.constant0._ZN2at6native29vectorized_elementwise_kernelILi4ENS0_13BinaryFunctorIN3c104HalfES4_S4_ZZZNS0_16fmod_kernel_cudaERNS_18TensorIteratorBaseEENKUlvE0_clEvENKUlvE1_clEvEUlS4_S4_E_EESt5arrayIPcLm3EEEEviT0_T1_ --------------------------
	.section	.nv.constant0._ZN2at6native29vectorized_elementwise_kernelILi4ENS0_13BinaryFunctorIN3c104HalfES4_S4_ZZZNS0_16fmod_kernel_cudaERNS_18TensorIteratorBaseEENKUlvE0_clEvENKUlvE1_clEvEUlS4_S4_E_EESt5arrayIPcLm3EEEEviT0_T1_,"a",@progbits
	.sectionflags	@""
	.align	4
.nv.constant0._ZN2at6native29vectorized_elementwise_kernelILi4ENS0_13BinaryFunctorIN3c104HalfES4_S4_ZZZNS0_16fmod_kernel_cudaERNS_18TensorIteratorBaseEENKUlvE0_clEvENKUlvE1_clEvEUlS4_S4_E_EESt5arrayIPcLm3EEEEviT0_T1_:
	.zero		928


//--------------------- .nv.constant0._ZN2at6native29vectorized_elementwise_kernelILi8ENS0_13BinaryFunctorIN3c104HalfES4_S4_ZZZNS0_16fmod_kernel_cudaERNS_18TensorIteratorBaseEENKUlvE0_clEvENKUlvE1_clEvEUlS4_S4_E_EESt5arrayIPcLm3EEEEviT0_T1_ --------------------------
	.section	.nv.constant0._ZN2at6native29vectorized_elementwise_kernelILi8ENS0_13BinaryFunctorIN3c104HalfES4_S4_ZZZNS0_16fmod_kernel_cudaERNS_18TensorIteratorBaseEENKUlvE0_clEvENKUlvE1_clEvEUlS4_S4_E_EESt5arrayIPcLm3EEEEviT0_T1_,"a",@progbits
	.sectionflags	@""
	.align	4
.nv.constant0._ZN2at6native29vectorized_elementwise_kernelILi8ENS0_13BinaryFunctorIN3c104HalfES4_S4_ZZZNS0_16fmod_kernel_cudaERNS_18TensorIteratorBaseEENKUlvE0_clEvENKUlvE1_clEvEUlS4_S4_E_EESt5arrayIPcLm3EEEEviT0_T1_:
	.zero		928


//--------------------- .nv.constant0._ZN2at6native18elementwise_kernelILi128ELi4EZNS0_15gpu_kernel_implINS0_13BUnaryFunctorIN3c104HalfES5_S5_ZZZNS0_16fmod_kernel_cudaERNS_18TensorIteratorBaseEENKUlvE0_clEvENKUlvE1_clEvEUlS5_S5_E_EEEEvS7_RKT_EUliE_EEviT1_ --------------------------
	.section	.nv.constant0._ZN2at6native18elementwise_kernelILi128ELi4EZNS0_15gpu_kernel_implINS0_13BUnaryFunctorIN3c104HalfES5_S5_ZZZNS0_16fmod_kernel_cudaERNS_18TensorIteratorBaseEENKUlvE0_clEvENKUlvE1_clEvEUlS5_S5_E_EEEEvS7_RKT_EUliE_EEviT1_,"a",@progbits
	.sectionflags	@""
	.align	4
.nv.constant0._ZN2at6native18elementwise_kernelILi128ELi4EZNS0_15gpu_kernel_implINS0_13BUnaryFunctorIN3c104HalfES5_S5_ZZZNS0_16fmod_kernel_cudaERNS_18TensorIteratorBaseEENKUlvE0_clEvENKUlvE1_clEvEUlS5_S5_E_EEEEvS7_RKT_EUliE_EEviT1_:
	.zero		1440


//--------------------- .nv.constant0._ZN2at6native27unrolled_elementwise_kernelINS0_13BUnaryFunctorIN3c104HalfES4_S4_ZZZNS0_16fmod_kernel_cudaERNS_18TensorIteratorBaseEENKUlvE0_clEvENKUlvE1_clEvEUlS4_S4_E_EESt5arrayIPcLm2EELi4E23TrivialOffsetCalculatorILi1EjESF_NS0_6memory12LoadWithCastILi1EEENSG_13StoreWithCastILi1EEEEEviT_T0_T2_T3_T4_T5_ --------------------------
	.section	.nv.constant0._ZN2at6native27unrolled_elementwise_kernelINS0_13BUnaryFunctorIN3c104HalfES4_S4_ZZZNS0_16fmod_kernel_cudaERNS_18TensorIteratorBaseEENKUlvE0_clEvENKUlvE1_clEvEUlS4_S4_E_EESt5arrayIPcLm2EELi4E23TrivialOffsetCalculatorILi1EjESF_NS0_6memory12LoadWithCastILi1EEENSG_13StoreWithCastILi1EEEEEviT_T0_T2_T3_T4_T5_,"a",@progbits
	.sectionflags	@""
	.align	4
.nv.constant0._ZN2at6native27unrolled_elementwise_kernelINS0_13BUnaryFunctorIN3c104HalfES4_S4_ZZZNS0_16fmod_kernel_cudaERNS_18TensorIteratorBaseEENKUlvE0_clEvENKUlvE1_clEvEUlS4_S4_E_EESt5arrayIPcLm2EELi4E23TrivialOffsetCalculatorILi1EjESF_NS0_6memory12LoadWithCastILi1EEENSG_13StoreWithCastILi1EEEEEviT_T0_T2_T3_T4_T5_:
	.zero		940


//--------------------- .nv.constant0._ZN2at6native18elementwise_kernelILi128ELi4EZNS0_22gpu_kernel_impl_nocastINS0_13BUnaryFunctorIN3c104HalfES5_S5_ZZZNS0_16fmod_kernel_cudaERNS_18TensorIteratorBaseEENKUlvE0_clEvENKUlvE1_clEvEUlS5_S5_E_EEEEvS7_RKT_EUliE_EEviT1_ --------------------------
	.section	.nv.constant0._ZN2at6native18elementwise_kernelILi128ELi4EZNS0_22gpu_kernel_impl_nocastINS0_13BUnaryFunctorIN3c104HalfES5_S5_ZZZNS0_16fmod_kernel_cudaERNS_18TensorIteratorBaseEENKUlvE0_clEvENKUlvE1_clEvEUlS5_S5_E_EEEEvS7_RKT_EUliE_EEviT1_,"a",@progbits
	.sectionflags	@""
	.align	4
.nv.constant0._ZN2at6native18elementwise_kernelILi128ELi4EZNS0_22gpu_kernel_impl_nocastINS0_13BUnaryFunctorIN3c104HalfES5_S5_ZZZNS0_16fmod_kernel_cudaERNS_18TensorIteratorBaseEENKUlvE0_clEvENKUlvE1_clEvEUlS5_S5_E_EEEEvS7_RKT_EUliE_EEviT1_:
	.zero		1440


//--------------------- .nv.constant0._ZN2at6native27unrolled_elementwise_kernelINS0_13BUnaryFunctorIN3c104HalfES4_S4_ZZZNS0_16fmod_kernel_cudaERNS_18TensorIteratorBaseEENKUlvE0_clEvENKUlvE1_clEvEUlS4_S4_E_EESt5arrayIPcLm2EELi4E23TrivialOffsetCalculatorILi1EjESF_NS0_6memory15LoadWithoutCastENSG_16StoreWithoutCastEEEviT_T0_T2_T3_T4_T5_ --------------------------
	.section	.nv.constant0._ZN2at6native27unrolled_elementwise_kernelINS0_13BUnaryFunctorIN3c104HalfES4_S4_ZZZNS0_16fmod_kernel_cudaERNS_18TensorIteratorBaseEENKUlvE0_clEvENKUlvE1_clEvEUlS4_S4_E_EESt5arrayIPcLm2EELi4E23TrivialOffsetCalculatorILi1EjESF_NS0_6memory15LoadWithoutCastENSG_16StoreWithoutCastEEEviT_T0_T2_T3_T4_T5_,"a",@progbits
	.sectionflags	@""
	.align	4
.nv.constant0._ZN2at6native27unrolled_elementwise_kernelINS0_13BUnaryFunctorIN3c104HalfES4_S4_ZZZNS0_16fmod_kernel_cudaERNS_18TensorIteratorBaseEENKUlvE0_clEvENKUlvE1_clEvEUlS4_S4_E_EESt5arrayIPcLm2EELi4E23TrivialOffsetCalculatorILi1EjESF_NS0_6memory15LoadWithoutCastENSG_16StoreWithoutCastEEEviT_T0_T2_T3_T4_T5_:
	.zero		924


//--------------------- .nv.constant0._ZN2at6native29vectorized_elementwise_kernelILi2ENS0_13BUnaryFunctorIN3c104HalfES4_S4_ZZZNS0_16fmod_kernel_cudaERNS_18TensorIteratorBaseEENKUlvE0_clEvENKUlvE1_clEvEUlS4_S4_E_EESt5arrayIPcLm2EEEEviT0_T1_ --------------------------
	.section	.nv.constant0._ZN2at6native29vectorized_elementwise_kernelILi2ENS0_13BUnaryFunctorIN3c104HalfES4_S4_ZZZNS0_16fmod_kernel_cudaERNS_18TensorIteratorBaseEENKUlvE0_clEvENKUlvE1_clEvEUlS4_S4_E_EESt5arrayIPcLm2EEEEviT0_T1_,"a",@progbits
	.sectionflags	@""
	.align	4
.nv.constant0._ZN2at6native29vectorized_elementwise_kernelILi2ENS0_13BUnaryFunctorIN3c104HalfES4_S4_ZZZNS0_16fmod_kernel_cudaERNS_18TensorIteratorBaseEENKUlvE0_clEvENKUlvE1_clEvEUlS4_S4_E_EESt5arrayIPcLm2EEEEviT0_T1_:
	.zero		920


//--------------------- .nv.constant0._ZN2at6native29vectorized_elementwise_kernelILi4ENS0_13BUnaryFunctorIN3c104HalfES4_S4_ZZZNS0_16fmod_kernel_cudaERNS_18TensorIteratorBaseEENKUlvE0_clEvENKUlvE1_clEvEUlS4_S4_E_EESt5arrayIPcLm2EEEEviT0_T1_ --------------------------
	.section	.nv.constant0._ZN2at6native29vectorized_elementwise_kernelILi4ENS0_13BUnaryFunctorIN3c104HalfES4_S4_ZZZNS0_16fmod_kernel_cudaERNS_18TensorIteratorBaseEENKUlvE0_clEvENKUlvE1_clEvEUlS4_S4_E_EESt5arrayIPcLm2EEEEviT0_T1_,"a",@progbits
	.sectionflags	@""
	.align	4
.nv.constant0._ZN2at6native29vectorized_elementwise_kernelILi4ENS0_13BUnaryFunctorIN3c104HalfES4_S4_ZZZNS0_16fmod_kernel_cudaERNS_18TensorIteratorBaseEENKUlvE0_clEvENKUlvE1_clEvEUlS4_S4_E_EESt5arrayIPcLm2EEEEviT0_T1_:
	.zero		920


//--------------------- .nv.constant0._ZN2at6native29vectorized_elementwise_kernelILi8ENS0_13BUnaryFunctorIN3c104HalfES4_S4_ZZZNS0_16fmod_kernel_cudaERNS_18TensorIteratorBaseEENKUlvE0_clEvENKUlvE1_clEvEUlS4_S4_E_EESt5arrayIPcLm2EEEEviT0_T1_ --------------------------
	.section	.nv.constant0._ZN2at6native29vectorized_elementwise_kernelILi8ENS0_13BUnaryFunctorIN3c104HalfES4_S4_ZZZNS0_16fmod_kernel_cudaERNS_18TensorIteratorBaseEENKUlvE0_clEvENKUlvE1_clEvEUlS4_S4_E_EESt5arrayIPcLm2EEEEviT0_T1_,"a",@progbits
	.sectionflags	@""
	.align	4
.nv.constant0._ZN2at6native29vectorized_elementwise_kernelILi8ENS0_13BUnaryFunctorIN3c104HalfES4_S4_ZZZNS0_16fmod_kernel_cudaERNS_18TensorIteratorBaseEENKUlvE0_clEvENKUlvE1_clEvEUlS4_S4_E_EESt5arrayIPcLm2EEEEviT0_T1_:
	.zero		920


//--------------------- .nv.constant0._ZN2at6native18elementwise_kernelILi128ELi4EZNS0_15gpu_kernel_implINS0_13AUnaryFunctorIN3c104HalfES5_S5_ZZZNS0_16fmod_kernel_cudaERNS_18TensorIteratorBaseEENKUlvE0_clEvENKUlvE1_clEvEUlS5_S5_E_EEEEvS7_RKT_EUliE_EEviT1_ --------------------------
	.section	.nv.constant0._ZN2at6native18elementwise_kernelILi128ELi4EZNS0_15gpu_kernel_implINS0_13AUnaryFunctorIN3c104HalfES5_S5_ZZZNS0_16fmod_kernel_cudaERNS_18TensorIteratorBaseEENKUlvE0_clEvENKUlvE1_clEvEUlS5_S5_E_EEEEvS7_RKT_EUliE_EEviT1_,"a",@progbits
	.sectionflags	@""
	.align	4
.nv.constant0._ZN2at6native18elementwise_kernelILi128ELi4EZNS0_15gpu_kernel_implINS0_13AUnaryFunctorIN3c104HalfES5_S5_ZZZNS0_16fmod_kernel_cudaERNS_18TensorIteratorBaseEENKUlvE0_clEvENKUlvE1_clEvEUlS5_S5_E_EEEEvS7_RKT_EUliE_EEviT1_:
	.zero		1440


//--------------------- .nv.constant0._ZN2at6native27unrolled_elementwise_kernelINS0_13AUnaryFunctorIN3c104HalfES4_S4_ZZZNS0_16fmod_kernel_cudaERNS_18TensorIteratorBaseEENKUlvE0_clEvENKUlvE1_clEvEUlS4_S4_E_EESt5arrayIPcLm2EELi4E23TrivialOffsetCalculatorILi1EjESF_NS0_6memory12LoadWithCastILi1EEENSG_13StoreWithCastILi1EEEEEviT_T0_T2_T3_T4_T5_ --------------------------
	.section	.nv.constant0._ZN2at6native27unrolled_elementwise_kernelINS0_13AUnaryFunctorIN3c104HalfES4_S4_ZZZNS0_16fmod_kernel_cudaERNS_18TensorIteratorBaseEENKUlvE0_clEvENKUlvE1_clEvEUlS4_S4_E_EESt5arrayIPcLm2EELi4E23TrivialOffsetCalculatorILi1EjESF_NS0_6memory12LoadWithCastILi1EEENSG_13StoreWithCastILi1EEEEEviT_T0_T2_T3_T4_T5_,"a",@progbits
	.sectionflags	@""
	.align	4
.nv.constant0._ZN2at6native27unrolled_elementwise_kernelINS0_13AUnaryFunctorIN3c104HalfES4_S4_ZZZNS0_16fmod_kernel_cudaERNS_18TensorIteratorBaseEENKUlvE0_clEvENKUlvE1_clEvEUlS4_S4_E_EESt5arrayIPcLm2EELi4E23TrivialOffsetCalculatorILi1EjESF_NS0_6memory12LoadWithCastILi1EEENSG_13StoreWithCastILi1EEEEEviT_T0_T2_T3_T4_T5_:
	.zero		940


//--------------------- .nv.constant0._ZN2at6native18elementwise_kernelILi128ELi4EZNS0_22gpu_kernel_impl_nocastINS0_13AUnaryFunctorIN3c104HalfES5_S5_ZZZNS0_16fmod_kernel_cudaERNS_18TensorIteratorBaseEENKUlvE0_clEvENKUlvE1_clEvEUlS5_S5_E_EEEEvS7_RKT_EUliE_EEviT1_ --------------------------
	.section	.nv.constant0._ZN2at6native18elementwise_kernelILi128ELi4EZNS0_22gpu_kernel_impl_nocastINS0_13AUnaryFunctorIN3c104HalfES5_S5_ZZZNS0_16fmod_kernel_cudaERNS_18TensorIteratorBaseEENKUlvE0_clEvENKUlvE1_clEvEUlS5_S5_E_EEEEvS7_RKT_EUliE_EEviT1_,"a",@progbits
	.sectionflags	@""
	.align	4
.nv.constant0._ZN2at6native18elementwise_kernelILi128ELi4EZNS0_22gpu_kernel_impl_nocastINS0_13AUnaryFunctorIN3c104HalfES5_S5_ZZZNS0_16fmod_kernel_cudaERNS_18TensorIteratorBaseEENKUlvE0_clEvENKUlvE1_clEvEUlS5_S5_E_EEEEvS7_RKT_EUliE_EEviT1_:
	.zero		1440


//--------------------- .nv.constant0._ZN2at6native27unrolled_elementwise_kernelINS0_13AUnaryFunctorIN3c104HalfES4_S4_ZZZNS0_16fmod_kernel_cudaERNS_18TensorIteratorBaseEENKUlvE0_clEvENKUlvE1_clEvEUlS4_S4_E_EESt5arrayIPcLm2EELi4E23TrivialOffsetCalculatorILi1EjESF_NS0_6memory15LoadWithoutCastENSG_16StoreWithoutCastEEEviT_T0_T2_T3_T4_T5_ --------------------------
	.section	.nv.constant0._ZN2at6native27unrolled_elementwise_kernelINS0_13AUnaryFunctorIN3c104HalfES4_S4_ZZZNS0_16fmod_kernel_cudaERNS_18TensorIteratorBaseEENKUlvE0_clEvENKUlvE1_clEvEUlS4_S4_E_EESt5arrayIPcLm2EELi4E23TrivialOffsetCalculatorILi1EjESF_NS0_6memory15LoadWithoutCastENSG_16StoreWithoutCastEEEviT_T0_T2_T3_T4_T5_,"a",@progbits
	.sectionflags	@""
	.align	4
.nv.constant0._ZN2at6native27unrolled_elementwise_kernelINS0_13AUnaryFunctorIN3c104HalfES4_S4_ZZZNS0_16fmod_kernel_cudaERNS_18TensorIteratorBaseEENKUlvE0_clEvENKUlvE1_clEvEUlS4_S4_E_EESt5arrayIPcLm2EELi4E23TrivialOffsetCalculatorILi1EjESF_NS0_6memory15LoadWithoutCastENSG_16StoreWithoutCastEEEviT_T0_T2_T3_T4_T5_:
	.zero		924


//--------------------- .nv.constant0._ZN2at6native29vectorized_elementwise_kernelILi2ENS0_13AUnaryFunctorIN3c104HalfES4_S4_ZZZNS0_16fmod_kernel_cudaERNS_18TensorIteratorBaseEENKUlvE0_clEvENKUlvE1_clEvEUlS4_S4_E_EESt5arrayIPcLm2EEEEviT0_T1_ --------------------------
	.section	.nv.constant0._ZN2at6native29vectorized_elementwise_kernelILi2ENS0_13AUnaryFunctorIN3c104HalfES4_S4_ZZZNS0_16fmod_kernel_cudaERNS_18TensorIteratorBaseEENKUlvE0_clEvENKUlvE1_clEvEUlS4_S4_E_EESt5arrayIPcLm2EEEEviT0_T1_,"a",@progbits
	.sectionflags	@""
	.align	4
.nv.constant0._ZN2at6native29vectorized_elementwise_kernelILi2ENS0_13AUnaryFunctorIN3c104HalfES4_S4_ZZZNS0_16fmod_kernel_cudaERNS_18TensorIteratorBaseEENKUlvE0_clEvENKUlvE1_clEvEUlS4_S4_E_EESt5arrayIPcLm2EEEEviT0_T1_:
	.zero		920


//--------------------- .nv.constant0._ZN2at6native29vectorized_elementwise_kernelILi4ENS0_13AUnaryFunctorIN3c104HalfES4_S4_ZZZNS0_16fmod_kernel_cudaERNS_18TensorIteratorBaseEENKUlvE0_clEvENKUlvE1_clEvEUlS4_S4_E_EESt5arrayIPcLm2EEEEviT0_T1_ --------------------------
	.section	.nv.constant0._ZN2at6native29vectorized_elementwise_kernelILi4ENS0_13AUnaryFunctorIN3c104HalfES4_S4_ZZZNS0_16fmod_kernel_cudaERNS_18TensorIteratorBaseEENKUlvE0_clEvENKUlvE1_clEvEUlS4_S4_E_EESt5arrayIPcLm2EEEEviT0_T1_,"a",@progbits
	.sectionflags	@""
	.align	4
.nv.constant0._ZN2at6native29vectorized_elementwise_kernelILi4ENS0_13AUnaryFunctorIN3c104HalfES4_S4_ZZZNS0_16fmod_kernel_cudaERNS_18TensorIteratorBaseEENKUlvE0_clEvENKUlvE1_clEvEUlS4_S4_E_EESt5arrayIPcLm2EEEEviT0_T1_:
	.zero		920


//--------------------- .nv.constant0._ZN2at6native29vectorized_elementwise_kernelILi8ENS0_13AUnaryFunctorIN3c104HalfES4_S4_ZZZNS0_16fmod_kernel_cudaERNS_18TensorIteratorBaseEENKUlvE0_clEvENKUlvE1_clEvEUlS4_S4_E_EESt5arrayIPcLm2EEEEviT0_T1_ --------------------------
	.section	.nv.constant0._ZN2at6native29vectorized_elementwise_kernelILi8ENS0_13AUnaryFunctorIN3c104HalfES4_S4_ZZZNS0_16fmod_kernel_cudaERNS_18TensorIteratorBaseEENKUlvE0_clEvENKUlvE1_clEvEUlS4_S4_E_EESt5arrayIPcLm2EEEEviT0_T1_,"a",@progbits
	.sectionflags	@""
	.align	4
.nv.constant0._ZN2at6native29vectorized_elementwise_kernelILi8ENS0_13AUnaryFunctorIN3c104HalfES4_S4_ZZZNS0_16fmod_kernel_cudaERNS_18TensorIteratorBaseEENKUlvE0_clEvENKUlvE1_clEvEUlS4_S4_E_EESt5arrayIPcLm2EEEEviT0_T1_:
	.zero		920


//--------------------- .nv.constant0._ZN2at6native18elementwise_kernelILi128ELi4EZNS0_15gpu_kernel_implINS0_13BinaryFunctorIfffZZZNS0_16fmod_kernel_cudaERNS_18TensorIteratorBaseEENKUlvE0_clEvENKUlvE0_clEvEUlffE_EEEEvS5_RKT_EUliE_EEviT1_ --------------------------
	.section	.nv.constant0._ZN2at6native18elementwise_kernelILi128ELi4EZNS0_15gpu_kernel_implINS0_13BinaryFunctorIfffZZZNS0_16fmod_kernel_cudaERNS_18TensorIteratorBaseEENKUlvE0_clEvENKUlvE0_clEvEUlffE_EEEEvS5_RKT_EUliE_EEviT1_,"a",@progbits
	.sectionflags	@""
	.align	4
.nv.constant0._ZN2at6native18elementwise_kernelILi128ELi4EZNS0_15gpu_kernel_implINS0_13BinaryFunctorIfffZZZNS0_16fmod_kernel_cudaERNS_18TensorIteratorBaseEENKUlvE0_clEvENKUlvE0_clEvEUlffE_EEEEvS5_RKT_EUliE_EEviT1_:
	.zero		1552


//--------------------- .nv.constant0._ZN2at6native27unrolled_elementwise_kernelINS0_13BinaryFunctorIfffZZZNS0_16fmod_kernel_cudaERNS_18TensorIteratorBaseEENKUlvE0_clEvENKUlvE0_clEvEUlffE_EESt5arrayIPcLm3EELi4E23TrivialOffsetCalculatorILi2EjESC_ILi1EjENS0_6memory12LoadWithCastILi2EEENSF_13StoreWithCastILi1EEEEEviT_T0_T2_T3_T4_T5_ --------------------------
	.section	.nv.constant0._ZN2at6native27unrolled_elementwise_kernelINS0_13BinaryFunctorIfffZZZNS0_16fmod_kernel_cudaERNS_18TensorIteratorBaseEENKUlvE0_clEvENKUlvE0_clEvEUlffE_EESt5arrayIPcLm3EELi4E23TrivialOffsetCalculatorILi2EjESC_ILi1EjENS0_6memory12LoadWithCastILi2EEENSF_13StoreWithCastILi1EEEEEviT_T0_T2_T3_T4_T5_,"a",@progbits
	.sectionflags	@""
	.align	4
.nv.constant0._ZN2at6native27unrolled_elementwise_kernelINS0_13BinaryFunctorIfffZZZNS0_16fmod_kernel_cudaERNS_18TensorIteratorBaseEENKUlvE0_clEvENKUlvE0_clEvEUlffE_EESt5arrayIPcLm3EELi4E23TrivialOffsetCalculatorILi2EjESC_ILi1EjENS0_6memory12LoadWithCastILi2EEENSF_13StoreWithCastILi1EEEEEviT_T0_T2_T3_T4_T5_:
	.zero		952


//--------------------- .nv.constant0._ZN2at6native18elementwise_kernelILi128ELi2EZNS0_22gpu_kernel_impl_nocastINS0_13BinaryFunctorIfffZZZNS0_16fmod_kernel_cudaERNS_18TensorIteratorBaseEENKUlvE0_clEvENKUlvE0_clEvEUlffE_EEEEvS5_RKT_EUliE_EEviT1_ --------------------------
	.section	.nv.constant0._ZN2at6native18elementwise_kernelILi128ELi2EZNS0_22gpu_kernel_impl_nocastINS0_13BinaryFunctorIfffZZZNS0_16fmod_kernel_cudaERNS_18TensorIteratorBaseEENKUlvE0_clEvENKUlvE0_clEvEUlffE_EEEEvS5_RKT_EUliE_EEviT1_,"a",@progbits
	.sectionflags	@""
	.align	4
.nv.constant0._ZN2at6native18elementwise_kernelILi128ELi2EZNS0_22gpu_kernel_impl_nocastINS0_13BinaryFunctorIfffZZZNS0_16fmod_kernel_cudaERNS_18TensorIteratorBaseEENKUlvE0_clEvENKUlvE0_clEvEUlffE_EEEEvS5_RKT_EUliE_EEviT1_:
	.zero		1552


//--------------------- .nv.constant0._ZN2at6native27unrolled_elementwise_kernelINS0_13BinaryFunctorIfffZZZNS0_16fmod_kernel_cudaERNS_18TensorIteratorBaseEENKUlvE0_clEvENKUlvE0_clEvEUlffE_EESt5arrayIPcLm3EELi4E23TrivialOffsetCalculatorILi2EjESC_ILi1EjENS0_6memory15LoadWithoutCastENSF_16StoreWithoutCastEEEviT_T0_T2_T3_T4_T5_ --------------------------
	.section	.nv.constant0._ZN2at6native27unrolled_elementwise_kernelINS0_13BinaryFunctorIfffZZZNS0_16fmod_kernel_cudaERNS_18TensorIteratorBaseEENKUlvE0_clEvENKUlvE0_clEvEUlffE_EESt5arrayIPcLm3EELi4E23TrivialOffsetCalculatorILi2EjESC_ILi1EjENS0_6memory15LoadWithoutCastENSF_16StoreWithoutCastEEEviT_T0_T2_T3_T4_T5_,"a",@progbits
	.sectionflags	@""
	.align	4
.nv.constant0._ZN2at6native27unrolled_elementwise_kernelINS0_13BinaryFunctorIfffZZZNS0_16fmod_kernel_cudaERNS_18TensorIteratorBaseEENKUlvE0_clEvENKUlvE0_clEvEUlffE_EESt5arrayIPcLm3EELi4E23TrivialOffsetCalculatorILi2EjESC_ILi1EjENS0_6memory15LoadWithoutCastENSF_16StoreWithoutCastEEEviT_T0_T2_T3_T4_T5_:
	.zero		932


//--------------------- .nv.constant0._ZN2at6native29vectorized_elementwise_kernelILi2ENS0_13BinaryFunctorIfffZZZNS0_16fmod_kernel_cudaERNS_18TensorIteratorBaseEENKUlvE0_clEvENKUlvE0_clEvEUlffE_EESt5arrayIPcLm3EEEEviT0_T1_ --------------------------
	.section	.nv.constant0._ZN2at6native29vectorized_elementwise_kernelILi2ENS0_13BinaryFunctorIfffZZZNS0_16fmod_kernel_cudaERNS_18TensorIteratorBaseEENKUlvE0_clEvENKUlvE0_clEvEUlffE_EESt5arrayIPcLm3EEEEviT0_T1_,"a",@progbits
	.sectionflags	@""
	.align	4
.nv.constant0._ZN2at6native29vectorized_elementwise_kernelILi2ENS0_13BinaryFunctorIfffZZZNS0_16fmod_kernel_cudaERNS_18TensorIteratorBaseEENKUlvE0_clEvENKUlvE0_clEvEUlffE_EESt5arrayIPcLm3EEEEviT0_T1_:
	.zero		928


//--------------------- .nv.constant0._ZN2at6native29vectorized_elementwise_kernelILi4ENS0_13BinaryFunctorIfffZZZNS0_16fmod_kernel_cudaERNS_18TensorIteratorBaseEENKUlvE0_clEvENKUlvE0_clEvEUlffE_EESt5arrayIPcLm3EEEEviT0_T1_ --------------------------
	.section	.nv.constant0._ZN2at6native29vectorized_elementwise_kernelILi4ENS0_13BinaryFunctorIfffZZZNS0_16fmod_kernel_cudaERNS_18TensorIteratorBaseEENKUlvE0_clEvENKUlvE0_clEvEUlffE_EESt5arrayIPcLm3EEEEviT0_T1_,"a",@progbits
	.sectionflags	@""
	.align	4
.nv.constant0._ZN2at6native29vectorized_elementwise_kernelILi4ENS0_13BinaryFunctorIfffZZZNS0_16fmod_kernel_cudaERNS_18TensorIteratorBaseEENKUlvE0_clEvENKUlvE0_clEvEUlffE_EESt5arrayIPcLm3EEEEviT0_T1_:
	.zero		928


//--------------------- .nv.constant0._ZN2at6native29vectorized_elementwise_kernelILi8ENS0_13BinaryFunctorIfffZZZNS0_16fmod_kernel_cudaERNS_18TensorIteratorBaseEENKUlvE0_clEvENKUlvE0_clEvEUlffE_EESt5arrayIPcLm3EEEEviT0_T1_ --------------------------
	.section	.nv.constant0._ZN2at6native29vectorized_elementwise_kernelILi8ENS0_13BinaryFunctorIfffZZZNS0_16fmod_kernel_cudaERNS_18TensorIteratorBaseEENKUlvE0_clEvENKUlvE0_clEvEUlffE_EESt5arrayIPcLm3EEEEviT0_T1_,"a",@progbits
	.sectionflags	@""
	.align	4
.nv.constant0._ZN2at6native29vectorized_elementwise_kernelILi8ENS0_13BinaryFunctorIfffZZZNS0_16fmod_kernel_cudaERNS_18TensorIteratorBaseEENKUlvE0_clEvENKUlvE0_clEvEUlffE_EESt5arrayIPcLm3EEEEviT0_T1_:
	.zero		928


//--------------------- .nv.constant0._ZN2at6native18elementwise_kernelILi128ELi4EZNS0_15gpu_kernel_implINS0_13BUnaryFunctorIfffZZZNS0_16fmod_kernel_cudaERNS_18TensorIteratorBaseEENKUlvE0_clEvENKUlvE0_clEvEUlffE_EEEEvS5_RKT_EUliE_EEviT1_ --------------------------
	.section	.nv.constant0._ZN2at6native18elementwise_kernelILi128ELi4EZNS0_15gpu_kernel_implINS0_13BUnaryFunctorIfffZZZNS0_16fmod_kernel_cudaERNS_18TensorIteratorBaseEENKUlvE0_clEvENKUlvE0_clEvEUlffE_EEEEvS5_RKT_EUliE_EEviT1_,"a",@progbits
	.sectionflags	@""
	.align	4
.nv.constant0._ZN2at6native18elementwise_kernelILi128ELi4EZNS0_15gpu_kernel_implINS0_13BUnaryFunctorIfffZZZNS0_16fmod_kernel_cudaERNS_18TensorIteratorBaseEENKUlvE0_clEvENKUlvE0_clEvEUlffE_EEEEvS5_RKT_EUliE_EEviT1_:
	.zero		1448


//--------------------- .nv.constant0._ZN2at6native27unrolled_elementwise_kernelINS0_13BUnaryFunctorIfffZZZNS0_16fmod_kernel_cudaERNS_18TensorIteratorBaseEENKUlvE0_clEvENKUlvE0_clEvEUlffE_EESt5arrayIPcLm2EELi4E23TrivialOffsetCalculatorILi1EjESD_NS0_6memory12LoadWithCastILi1EEENSE_13StoreWithCastILi1EEEEEviT_T0_T2_T3_T4_T5_ --------------------------
	.section	.nv.constant0._ZN2at6native27unrolled_elementwise_kernelINS0_13BUnaryFunctorIfffZZZNS0_16fmod_kernel_cudaERNS_18TensorIteratorBaseEENKUlvE0_clEvENKUlvE0_clEvEUlffE_EESt5arrayIPcLm2EELi4E23TrivialOffsetCalculatorILi1EjESD_NS0_6memory12LoadWithCastILi1EEENSE_13StoreWithCastILi1EEEEEviT_T0_T2_T3_T4_T5_,"a",@progbits
	.sectionflags	@""
	.align	4
.nv.constant0._ZN2at6native27unrolled_elementwise_kernelINS0_13BUnaryFunctorIfffZZZNS0_16fmod_kernel_cudaERNS_18TensorIteratorBaseEENKUlvE0_clEvENKUlvE0_clEvEUlffE_EESt5arrayIPcLm2EELi4E23TrivialOffsetCalculatorILi1EjESD_NS0_6memory12LoadWithCastILi1EEENSE_13StoreWithCastILi1EEEEEviT_T0_T2_T3_T4_T5_:
	.zero		948


//--------------------- .nv.constant0._ZN2at6native18elementwise_kernelILi128ELi2EZNS0_22gpu_kernel_impl_nocastINS0_13BUnaryFunctorIfffZZZNS0_16fmod_kernel_cudaERNS_18TensorIteratorBaseEENKUlvE0_clEvENKUlvE0_clEvEUlffE_EEEEvS5_RKT_EUliE_EEviT1_ --------------------------
	.section	.nv.constant0._ZN2at6native18elementwise_kernelILi128ELi2EZNS0_22gpu_kernel_impl_nocastINS0_13BUnaryFunctorIfffZZZNS0_16fmod_kernel_cudaERNS_18TensorIteratorBaseEENKUlvE0_clEvENKUlvE0_clEvEUlffE_EEEEvS5_RKT_EUliE_EEviT1_,"a",@progbits
	.sectionflags	@""
	.align	4
.nv.constant0._ZN2at6native18elementwise_kernelILi128ELi2EZNS0_22gpu_kernel_impl_nocastINS0_13BUnaryFunctorIfffZZZNS0_16fmod_kernel_cudaERNS_18TensorIteratorBaseEENKUlvE0_clEvENKUlvE0_clEvEUlffE_EEEEvS5_RKT_EUliE_EEviT1_:
	.zero		1440


//--------------------- .nv.constant0._ZN2at6native27unrolled_elementwise_kernelINS0_13BUnaryFunctorIfffZZZNS0_16fmod_kernel_cudaERNS_18TensorIteratorBaseEENKUlvE0_clEvENKUlvE0_clEvEUlffE_EESt5arrayIPcLm2EELi4E23TrivialOffsetCalculatorILi1EjESD_NS0_6memory15LoadWithoutCastENSE_16StoreWithoutCastEEEviT_T0_T2_T3_T4_T5_ --------------------------
	.section	.nv.constant0._ZN2at6native27unrolled_elementwise_kernelINS0_13BUnaryFunctorIfffZZZNS0_16fmod_kernel_cudaERNS_18TensorIteratorBaseEENKUlvE0_clEvENKUlvE0_clEvEUlffE_EESt5arrayIPcLm2EELi4E23TrivialOffsetCalculatorILi1EjESD_NS0_6memory15LoadWithoutCastENSE_16StoreWithoutCastEEEviT_T0_T2_T3_T4_T5_,"a",@progbits
	.sectionflags	@""
	.align	4
.nv.constant0._ZN2at6native27unrolled_elementwise_kernelINS0_13BUnaryFunctorIfffZZZNS0_16fmod_kernel_cudaERNS_18TensorIteratorBaseEENKUlvE0_clEvENKUlvE0_clEvEUlffE_EESt5arrayIPcLm2EELi4E23TrivialOffsetCalculatorILi1EjESD_NS0_6memory15LoadWithoutCastENSE_16StoreWithoutCastEEEviT_T0_T2_T3_T4_T5_:
	.zero		932


//--------------------- .nv.constant0._ZN2at6native29vectorized_elementwise_kernelILi2ENS0_13BUnaryFunctorIfffZZZNS0_16fmod_kernel_cudaERNS_18TensorIteratorBaseEENKUlvE0_clEvENKUlvE0_clEvEUlffE_EESt5arrayIPcLm2EEEEviT0_T1_ --------------------------
	.section	.nv.constant0._ZN2at6native29vectorized_elementwise_kernelILi2ENS0_13BUnaryFunctorIfffZZZNS0_16fmod_kernel_cudaERNS_18TensorIteratorBaseEENKUlvE0_clEvENKUlvE0_clEvEUlffE_EESt5arrayIPcLm2EEEEviT0_T1_,"a",@progbits
	.sectionflags	@""
	.align	4
.nv.constant0._ZN2at6native29vectorized_elementwise_kernelILi2ENS0_13BUnaryFunctorIfffZZZNS0_16fmod_kernel_cudaERNS_18TensorIteratorBaseEENKUlvE0_clEvENKUlvE0_clEvEUlffE_EESt5arrayIPcLm2EEEEviT0_T1_:
	.zero		928


//--------------------- .nv.constant0._ZN2at6native29vectorized_elementwise_kernelILi4ENS0_13BUnaryFunctorIfffZZZNS0_16fmod_kernel_cudaERNS_18TensorIteratorBaseEENKUlvE0_clEvENKUlvE0_clEvEUlffE_EESt5arrayIPcLm2EEEEviT0_T1_ --------------------------
	.section	.nv.constant0._ZN2at6native29vectorized_elementwise_kernelILi4ENS0_13BUnaryFunctorIfffZZZNS0_16fmod_kernel_cudaERNS_18TensorIteratorBaseEENKUlvE0_clEvENKUlvE0_clEvEUlffE_EESt5arrayIPcLm2EEEEviT0_T1_,"a",@progbits
	.sectionflags	@""
	.align	4
.nv.constant0._ZN2at6native29vectorized_elementwise_kernelILi4ENS0_13BUnaryFunctorIfffZZZNS0_16fmod_kernel_cudaERNS_18TensorIteratorBaseEENKUlvE0_clEvENKUlvE0_clEvEUlffE_EESt5arrayIPcLm2EEEEviT0_T1_:
	.zero		928


//--------------------- .nv.constant0._ZN2at6native29vectorized_elementwise_kernelILi8ENS0_13BUnaryFunctorIfffZZZNS0_16fmod_kernel_cudaERNS_18TensorIteratorBaseEENKUlvE0_clEvENKUlvE0_clEvEUlffE_EESt5arrayIPcLm2EEEEviT0_T1_ --------------------------
	.section	.nv.constant0._ZN2at6native29vectorized_elementwise_kernelILi8ENS0_13BUnaryFunctorIfffZZZNS0_16fmod_kernel_cudaERNS_18TensorIteratorBaseEENKUlvE0_clEvENKUlvE0_clEvEUlffE_EESt5arrayIPcLm2EEEEviT0_T1_,"a",@progbits
	.sectionflags	@""
	.align	4
.nv.constant0._ZN2at6native29vectorized_elementwise_kernelILi8ENS0_13BUnaryFunctorIfffZZZNS0_16fmod_kernel_cudaERNS_18TensorIteratorBaseEENKUlvE0_clEvENKUlvE0_clEvEUlffE_EESt5arrayIPcLm2EEEEviT0_T1_:
	.zero		928


//--------------------- .nv.constant0._ZN2at6native18elementwise_kernelILi128ELi4EZNS0_15gpu_kernel_implINS0_13AUnaryFunctorIfffZZZNS0_16fmod_kernel_cudaERNS_18TensorIteratorBaseEENKUlvE0_clEvENKUlvE0_clEvEUlffE_EEEEvS5_RKT_EUliE_EEviT1_ --------------------------
	.section	.nv.constant0._ZN2at6native18elementwise_kernelILi128ELi4EZNS0_15gpu_kernel_implINS0_13AUnaryFunctorIfffZZZNS0_16fmod_kernel_cudaERNS_18TensorIteratorBaseEENKUlvE0_clEvENKUlvE0_clEvEUlffE_EEEEvS5_RKT_EUliE_EEviT1_,"a",@progbits
	.sectionflags	@""
	.align	4
.nv.constant0._ZN2at6native18elementwise_kernelILi128ELi4EZNS0_15gpu_kernel_implINS0_13AUnaryFunctorIfffZZZNS0_16fmod_kernel_cudaERNS_18TensorIteratorBaseEENKUlvE0_clEvENKUlvE0_clEvEUlffE_EEEEvS5_RKT_EUliE_EEviT1_:
	.zero		1448


//--------------------- .nv.constant0._ZN2at6native27unrolled_elementwise_kernelINS0_13AUnaryFunctorIfffZZZNS0_16fmod_kernel_cudaERNS_18TensorIteratorBaseEENKUlvE0_clEvENKUlvE0_clEvEUlffE_EESt5arrayIPcLm2EELi4E23TrivialOffsetCalculatorILi1EjESD_NS0_6memory12LoadWithCastILi1EEENSE_13StoreWithCastILi1EEEEEviT_T0_T2_T3_T4_T5_ --------------------------
	.section	.nv.constant0._ZN2at6native27unrolled_elementwise_kernelINS0_13AUnaryFunctorIfffZZZNS0_16fmod_kernel_cudaERNS_18TensorIteratorBaseEENKUlvE0_clEvENKUlvE0_clEvEUlffE_EESt5arrayIPcLm2EELi4E23TrivialOffsetCalculatorILi1EjESD_NS0_6memory12LoadWithCastILi1EEENSE_13StoreWithCastILi1EEEEEviT_T0_T2_T3_T4_T5_,"a",@progbits
	.sectionflags	@""
	.align	4
.nv.constant0._ZN2at6native27unrolled_elementwise_kernelINS0_13AUnaryFunctorIfffZZZNS0_16fmod_kernel_cudaERNS_18TensorIteratorBaseEENKUlvE0_clEvENKUlvE0_clEvEUlffE_EESt5arrayIPcLm2EELi4E23TrivialOffsetCalculatorILi1EjESD_NS0_6memory12LoadWithCastILi1EEENSE_13StoreWithCastILi1EEEEEviT_T0_T2_T3_T4_T5_:
	.zero		948


//--------------------- .nv.constant0._ZN2at6native18elementwise_kernelILi128ELi2EZNS0_22gpu_kernel_impl_nocastINS0_13AUnaryFunctorIfffZZZNS0_16fmod_kernel_cudaERNS_18TensorIteratorBaseEENKUlvE0_clEvENKUlvE0_clEvEUlffE_EEEEvS5_RKT_EUliE_EEviT1_ --------------------------
	.section	.nv.constant0._ZN2at6native18elementwise_kernelILi128ELi2EZNS0_22gpu_kernel_impl_nocastINS0_13AUnaryFunctorIfffZZZNS0_16fmod_kernel_cudaERNS_18TensorIteratorBaseEENKUlvE0_clEvENKUlvE0_clEvEUlffE_EEEEvS5_RKT_EUliE_EEviT1_,"a",@progbits
	.sectionflags	@""
	.align	4
.nv.constant0._ZN2at6native18elementwise_kernelILi128ELi2EZNS0_22gpu_kernel_impl_nocastINS0_13AUnaryFunctorIfffZZZNS0_16fmod_kernel_cudaERNS_18TensorIteratorBaseEENKUlvE0_clEvENKUlvE0_clEvEUlffE_EEEEvS5_RKT_EUliE_EEviT1_:
	.zero		1440


//--------------------- .nv.constant0._ZN2at6native27unrolled_elementwise_kernelINS0_13AUnaryFunctorIfffZZZNS0_16fmod_kernel_cudaERNS_18TensorIteratorBaseEENKUlvE0_clEvENKUlvE0_clEvEUlffE_EESt5arrayIPcLm2EELi4E23TrivialOffsetCalculatorILi1EjESD_NS0_6memory15LoadWithoutCastENSE_16StoreWithoutCastEEEviT_T0_T2_T3_T4_T5_ --------------------------
	.section	.nv.constant0._ZN2at6native27unrolled_elementwise_kernelINS0_13AUnaryFunctorIfffZZZNS0_16fmod_kernel_cudaERNS_18TensorIteratorBaseEENKUlvE0_clEvENKUlvE0_clEvEUlffE_EESt5arrayIPcLm2EELi4E23TrivialOffsetCalculatorILi1EjESD_NS0_6memory15LoadWithoutCastENSE_16StoreWithoutCastEEEviT_T0_T2_T3_T4_T5_,"a",@progbits
	.sectionflags	@""
	.align	4
.nv.constant0._ZN2at6native27unrolled_elementwise_kernelINS0_13AUnaryFunctorIfffZZZNS0_16fmod_kernel_cudaERNS_18TensorIteratorBaseEENKUlvE0_clEvENKUlvE0_clEvEUlffE_EESt5arrayIPcLm2EELi4E23TrivialOffsetCalculatorILi1EjESD_NS0_6memory15LoadWithoutCastENSE_16StoreWithoutCastEEEviT_T0_T2_T3_T4_T5_:
	.zero		932


//--------------------- .nv.constant0._ZN2at6native29vectorized_elementwise_kernelILi2ENS0_13AUnaryFunctorIfffZZZNS0_16fmod_kernel_cudaERNS_18TensorIteratorBaseEENKUlvE0_clEvENKUlvE0_clEvEUlffE_EESt5arrayIPcLm2EEEEviT0_T1_ --------------------------
	.section	.nv.constant0._ZN2at6native29vectorized_elementwise_kernelILi2ENS0_13AUnaryFunctorIfffZZZNS0_16fmod_kernel_cudaERNS_18TensorIteratorBaseEENKUlvE0_clEvENKUlvE0_clEvEUlffE_EESt5arrayIPcLm2EEEEviT0_T1_,"a",@progbits
	.sectionflags	@""
	.align	4
.nv.constant0._ZN2at6native29vectorized_elementwise_kernelILi2ENS0_13AUnaryFunctorIfffZZZNS0_16fmod_kernel_cudaERNS_18TensorIteratorBaseEENKUlvE0_clEvENKUlvE0_clEvEUlffE_EESt5arrayIPcLm2EEEEviT0_T1_:
	.zero		928


//--------------------- .nv.constant0._ZN2at6native29vectorized_elementwise_kernelILi4ENS0_13AUnaryFunctorIfffZZZNS0_16fmod_kernel_cudaERNS_18TensorIteratorBaseEENKUlvE0_clEvENKUlvE0_clEvEUlffE_EESt5arrayIPcLm2EEEEviT0_T1_ --------------------------
	.section	.nv.constant0._ZN2at6native29vectorized_elementwise_kernelILi4ENS0_13AUnaryFunctorIfffZZZNS0_16fmod_kernel_cudaERNS_18TensorIteratorBaseEENKUlvE0_clEvENKUlvE0_clEvEUlffE_EESt5arrayIPcLm2EEEEviT0_T1_,"a",@progbits
	.sectionflags	@""
	.align	4
.nv.constant0._ZN2at6native29vectorized_elementwise_kernelILi4ENS0_13AUnaryFunctorIfffZZZNS0_16fmod_kernel_cudaERNS_18TensorIteratorBaseEENKUlvE0_clEvENKUlvE0_clEvEUlffE_EESt5arrayIPcLm2EEEEviT0_T1_:
	.zero		928


//--------------------- .nv.constant0._ZN2at6native29vectorized_elementwise_kernelILi8ENS0_13AUnaryFunctorIfffZZZNS0_16fmod_kernel_cudaERNS_18TensorIteratorBaseEENKUlvE0_clEvENKUlvE0_clEvEUlffE_EESt5arrayIPcLm2EEEEviT0_T1_ --------------------------
	.section	.nv.constant0._ZN2at6native29vectorized_elementwise_kernelILi8ENS0_13AUnaryFunctorIfffZZZNS0_16fmod_kernel_cudaERNS_18TensorIteratorBaseEENKUlvE0_clEvENKUlvE0_clEvEUlffE_EESt5arrayIPcLm2EEEEviT0_T1_,"a",@progbits
	.sectionflags	@""
	.align	4
.nv.constant0._ZN2at6native29vectorized_elementwise_kernelILi8ENS0_13AUnaryFunctorIfffZZZNS0_16fmod_kernel_cudaERNS_18TensorIteratorBaseEENKUlvE0_clEvENKUlvE0_clEvEUlffE_EESt5arrayIPcLm2EEEEviT0_T1_:
	.zero		928


//--------------------- .nv.constant0._ZN2at6native18elementwise_kernelILi128ELi4EZNS0_15gpu_kernel_implINS0_13BinaryFunctorIdddZZZNS0_16fmod_kernel_cudaERNS_18TensorIteratorBaseEENKUlvE0_clEvENKUlvE_clEvEUlddE_EEEEvS5_RKT_EUliE_EEviT1_ --------------------------
	.section	.nv.constant0._ZN2at6native18elementwise_kernelILi128ELi4EZNS0_15gpu_kernel_implINS0_13BinaryFunctorIdddZZZNS0_16fmod_kernel_cudaERNS_18TensorIteratorBaseEENKUlvE0_clEvENKUlvE_clEvEUlddE_EEEEvS5_RKT_EUliE_EEviT1_,"a",@progbits
	.sectionflags	@""
	.align	4
.nv.constant0._ZN2at6native18elementwise_kernelILi128ELi4EZNS0_15gpu_kernel_implINS0_13BinaryFunctorIdddZZZNS0_16fmod_kernel_cudaERNS_18TensorIteratorBaseEENKUlvE0_clEvENKUlvE_clEvEUlddE_EEEEvS5_RKT_EUliE_EEviT1_:
	.zero		1552


//--------------------- .nv.constant0._ZN2at6native27unrolled_elementwise_kernelINS0_13BinaryFunctorIdddZZZNS0_16fmod_kernel_cudaERNS_18TensorIteratorBaseEENKUlvE0_clEvENKUlvE_clEvEUlddE_EESt5arrayIPcLm3EELi4E23TrivialOffsetCalculatorILi2EjESC_ILi1EjENS0_6memory12LoadWithCastILi2EEENSF_13StoreWithCastILi1EEEEEviT_T0_T2_T3_T4_T5_ --------------------------
	.section	.nv.constant0._ZN2at6native27unrolled_elementwise_kernelINS0_13BinaryFunctorIdddZZZNS0_16fmod_kernel_cudaERNS_18TensorIteratorBaseEENKUlvE0_clEvENKUlvE_clEvEUlddE_EESt5arrayIPcLm3EELi4E23TrivialOffsetCalculatorILi2EjESC_ILi1EjENS0_6memory12LoadWithCastILi2EEENSF_13StoreWithCastILi1EEEEEviT_T0_T2_T3_T4_T5_,"a",@progbits
	.sectionflags	@""
	.align	4
.nv.constant0._ZN2at6native27unrolled_elementwise_kernelINS0_13BinaryFunctorIdddZZZNS0_16fmod_kernel_cudaERNS_18TensorIteratorBaseEENKUlvE0_clEvENKUlvE_clEvEUlddE_EESt5arrayIPcLm3EELi4E23TrivialOffsetCalculatorILi2EjESC_ILi1EjENS0_6memory12LoadWithCastILi2EEENSF_13StoreWithCastILi1EEEEEviT_T0_T2_T3_T4_T5_:
	.zero		952


//--------------------- .nv.constant0._ZN2at6native18elementwise_kernelILi128ELi2EZNS0_22gpu_kernel_impl_nocastINS0_13BinaryFunctorIdddZZZNS0_16fmod_kernel_cudaERNS_18TensorIteratorBaseEENKUlvE0_clEvENKUlvE_clEvEUlddE_EEEEvS5_RKT_EUliE_EEviT1_ --------------------------
	.section	.nv.constant0._ZN2at6native18elementwise_kernelILi128ELi2EZNS0_22gpu_kernel_impl_nocastINS0_13BinaryFunctorIdddZZZNS0_16fmod_kernel_cudaERNS_18TensorIteratorBaseEENKUlvE0_clEvENKUlvE_clEvEUlddE_EEEEvS5_RKT_EUliE_EEviT1_,"a",@progbits
	.sectionflags	@""
	.align	4
.nv.constant0._ZN2at6native18elementwise_kernelILi128ELi2EZNS0_22gpu_kernel_impl_nocastINS0_13BinaryFunctorIdddZZZNS0_16fmod_kernel_cudaERNS_18TensorIteratorBaseEENKUlvE0_clEvENKUlvE_clEvEUlddE_EEEEvS5_RKT_EUliE_EEviT1_:
	.zero		1552


//--------------------- .nv.constant0._ZN2at6native27unrolled_elementwise_kernelINS0_13BinaryFunctorIdddZZZNS0_16fmod_kernel_cudaERNS_18TensorIteratorBaseEENKUlvE0_clEvENKUlvE_clEvEUlddE_EESt5arrayIPcLm3EELi4E23TrivialOffsetCalculatorILi2EjESC_ILi1EjENS0_6memory15LoadWithoutCastENSF_16StoreWithoutCastEEEviT_T0_T2_T3_T4_T5_ --------------------------
	.section	.nv.constant0._ZN2at6native27unrolled_elementwise_kernelINS0_13BinaryFunctorIdddZZZNS0_16fmod_kernel_cudaERNS_18TensorIteratorBaseEENKUlvE0_clEvENKUlvE_clEvEUlddE_EESt5arrayIPcLm3EELi4E23TrivialOffsetCalculatorILi2EjESC_ILi1EjENS0_6memory15LoadWithoutCastENSF_16StoreWithoutCastEEEviT_T0_T2_T3_T4_T5_,"a",@progbits
	.sectionflags	@""
	.align	4
.nv.constant0._ZN2at6native27unrolled_elementwise_kernelINS0_13BinaryFunctorIdddZZZNS0_16fmod_kernel_cudaERNS_18TensorIteratorBaseEENKUlvE0_clEvENKUlvE_clEvEUlddE_EESt5arrayIPcLm3EELi4E23TrivialOffsetCalculatorILi2EjESC_ILi1EjENS0_6memory15LoadWithoutCastENSF_16StoreWithoutCastEEEviT_T0_T2_T3_T4_T5_:
	.zero		932


//--------------------- .nv.constant0._ZN2at6native29vectorized_elementwise_kernelILi2ENS0_13BinaryFunctorIdddZZZNS0_16fmod_kernel_cudaERNS_18TensorIteratorBaseEENKUlvE0_clEvENKUlvE_clEvEUlddE_EESt5arrayIPcLm3EEEEviT0_T1_ --------------------------
	.section	.nv.constant0._ZN2at6native29vectorized_elementwise_kernelILi2ENS0_13BinaryFunctorIdddZZZNS0_16fmod_kernel_cudaERNS_18TensorIteratorBaseEENKUlvE0_clEvENKUlvE_clEvEUlddE_EESt5arrayIPcLm3EEEEviT0_T1_,"a",@progbits
	.sectionflags	@""
	.align	4
.nv.constant0._ZN2at6native29vectorized_elementwise_kernelILi2ENS0_13BinaryFunctorIdddZZZNS0_16fmod_kernel_cudaERNS_18TensorIteratorBaseEENKUlvE0_clEvENKUlvE_clEvEUlddE_EESt5arrayIPcLm3EEEEviT0_T1_:
	.zero		928


//--------------------- .nv.constant0._ZN2at6native29vectorized_elementwise_kernelILi4ENS0_13BinaryFunctorIdddZZZNS0_16fmod_kernel_cudaERNS_18TensorIteratorBaseEENKUlvE0_clEvENKUlvE_clEvEUlddE_EESt5arrayIPcLm3EEEEviT0_T1_ --------------------------
	.section	.nv.constant0._ZN2at6native29vectorized_elementwise_kernelILi4ENS0_13BinaryFunctorIdddZZZNS0_16fmod_kernel_cudaERNS_18TensorIteratorBaseEENKUlvE0_clEvENKUlvE_clEvEUlddE_EESt5arrayIPcLm3EEEEviT0_T1_,"a",@progbits
	.sectionflags	@""
	.align	4
.nv.constant0._ZN2at6native29vectorized_elementwise_kernelILi4ENS0_13BinaryFunctorIdddZZZNS0_16fmod_kernel_cudaERNS_18TensorIteratorBaseEENKUlvE0_clEvENKUlvE_clEvEUlddE_EESt5arrayIPcLm3EEEEviT0_T1_:
	.zero		928


//--------------------- .nv.constant0._ZN2at6native29vectorized_elementwise_kernelILi8ENS0_13BinaryFunctorIdddZZZNS0_16fmod_kernel_cudaERNS_18TensorIteratorBaseEENKUlvE0_clEvENKUlvE_clEvEUlddE_EESt5arrayIPcLm3EEEEviT0_T1_ --------------------------
	.section	.nv.constant0._ZN2at6native29vectorized_elementwise_kernelILi8ENS0_13BinaryFunctorIdddZZZNS0_16fmod_kernel_cudaERNS_18TensorIteratorBaseEENKUlvE0_clEvENKUlvE_clEvEUlddE_EESt5arrayIPcLm3EEEEviT0_T1_,"a",@progbits
	.sectionflags	@""
	.align	4
.nv.constant0._ZN2at6native29vectorized_elementwise_kernelILi8ENS0_13BinaryFunctorIdddZZZNS0_16fmod_kernel_cudaERNS_18TensorIteratorBaseEENKUlvE0_clEvENKUlvE_clEvEUlddE_EESt5arrayIPcLm3EEEEviT0_T1_:
	.zero		928


//--------------------- .nv.constant0._ZN2at6native18elementwise_kernelILi128ELi4EZNS0_15gpu_kernel_implINS0_13BUnaryFunctorIdddZZZNS0_16fmod_kernel_cudaERNS_18TensorIteratorBaseEENKUlvE0_clEvENKUlvE_clEvEUlddE_EEEEvS5_RKT_EUliE_EEviT1_ --------------------------
	.section	.nv.constant0._ZN2at6native18elementwise_kernelILi128ELi4EZNS0_15gpu_kernel_implINS0_13BUnaryFunctorIdddZZZNS0_16fmod_kernel_cudaERNS_18TensorIteratorBaseEENKUlvE0_clEvENKUlvE_clEvEUlddE_EEEEvS5_RKT_EUliE_EEviT1_,"a",@progbits
	.sectionflags	@""
	.align	4
.nv.constant0._ZN2at6native18elementwise_kernelILi128ELi4EZNS0_15gpu_kernel_implINS0_13BUnaryFunctorIdddZZZNS0_16fmod_kernel_cudaERNS_18TensorIteratorBaseEENKUlvE0_clEvENKUlvE_clEvEUlddE_EEEEvS5_RKT_EUliE_EEviT1_:
	.zero		1456


//--------------------- .nv.constant0._ZN2at6native27unrolled_elementwise_kernelINS0_13BUnaryFunctorIdddZZZNS0_16fmod_kernel_cudaERNS_18TensorIteratorBaseEENKUlvE0_clEvENKUlvE_clEvEUlddE_EESt5arrayIPcLm2EELi4E23TrivialOffsetCalculatorILi1EjESD_NS0_6memory12LoadWithCastILi1EEENSE_13StoreWithCastILi1EEEEEviT_T0_T2_T3_T4_T5_ --------------------------
	.section	.nv.constant0._ZN2at6native27unrolled_elementwise_kernelINS0_13BUnaryFunctorIdddZZZNS0_16fmod_kernel_cudaERNS_18TensorIteratorBaseEENKUlvE0_clEvENKUlvE_clEvEUlddE_EESt5arrayIPcLm2EELi4E23TrivialOffsetCalculatorILi1EjESD_NS0_6memory12LoadWithCastILi1EEENSE_13StoreWithCastILi1EEEEEviT_T0_T2_T3_T4_T5_,"a",@progbits
	.sectionflags	@""
	.align	4
.nv.constant0._ZN2at6native27unrolled_elementwise_kernelINS0_13BUnaryFunctorIdddZZZNS0_16fmod_kernel_cudaERNS_18TensorIteratorBaseEENKUlvE0_clEvENKUlvE_clEvEUlddE_EESt5arrayIPcLm2EELi4E23TrivialOffsetCalculatorILi1EjESD_NS0_6memory12LoadWithCastILi1EEENSE_13StoreWithCastILi1EEEEEviT_T0_T2_T3_T4_T5_:
	.zero		956


//--------------------- .nv.constant0._ZN2at6native18elementwise_kernelILi128ELi2EZNS0_22gpu_kernel_impl_nocastINS0_13BUnaryFunctorIdddZZZNS0_16fmod_kernel_cudaERNS_18TensorIteratorBaseEENKUlvE0_clEvENKUlvE_clEvEUlddE_EEEEvS5_RKT_EUliE_EEviT1_ --------------------------
	.section	.nv.constant0._ZN2at6native18elementwise_kernelILi128ELi2EZNS0_22gpu_kernel_impl_nocastINS0_13BUnaryFunctorIdddZZZNS0_16fmod_kernel_cudaERNS_18TensorIteratorBaseEENKUlvE0_clEvENKUlvE_clEvEUlddE_EEEEvS5_RKT_EUliE_EEviT1_,"a",@progbits
	.sectionflags	@""
	.align	4
.nv.constant0._ZN2at6native18elementwise_kernelILi128ELi2EZNS0_22gpu_kernel_impl_nocastINS0_13BUnaryFunctorIdddZZZNS0_16fmod_kernel_cudaERNS_18TensorIteratorBaseEENKUlvE0_clEvENKUlvE_clEvEUlddE_EEEEvS5_RKT_EUliE_EEviT1_:
	.zero		1448


//--------------------- .nv.constant0._ZN2at6native27unrolled_elementwise_kernelINS0_13BUnaryFunctorIdddZZZNS0_16fmod_kernel_cudaERNS_18TensorIteratorBaseEENKUlvE0_clEvENKUlvE_clEvEUlddE_EESt5arrayIPcLm2EELi4E23TrivialOffsetCalculatorILi1EjESD_NS0_6memory15LoadWithoutCastENSE_16StoreWithoutCastEEEviT_T0_T2_T3_T4_T5_ --------------------------
	.section	.nv.constant0._ZN2at6native27unrolled_elementwise_kernelINS0_13BUnaryFunctorIdddZZZNS0_16fmod_kernel_cudaERNS_18TensorIteratorBaseEENKUlvE0_clEvENKUlvE_clEvEUlddE_EESt5arrayIPcLm2EELi4E23TrivialOffsetCalculatorILi1EjESD_NS0_6memory15LoadWithoutCastENSE_16StoreWithoutCastEEEviT_T0_T2_T3_T4_T5_,"a",@progbits
	.sectionflags	@""
	.align	4
.nv.constant0._ZN2at6native27unrolled_elementwise_kernelINS0_13BUnaryFunctorIdddZZZNS0_16fmod_kernel_cudaERNS_18TensorIteratorBaseEENKUlvE0_clEvENKUlvE_clEvEUlddE_EESt5arrayIPcLm2EELi4E23TrivialOffsetCalculatorILi1EjESD_NS0_6memory15LoadWithoutCastENSE_16StoreWithoutCastEEEviT_T0_T2_T3_T4_T5_:
	.zero		940


//--------------------- .nv.constant0._ZN2at6native29vectorized_elementwise_kernelILi2ENS0_13BUnaryFunctorIdddZZZNS0_16fmod_kernel_cudaERNS_18TensorIteratorBaseEENKUlvE0_clEvENKUlvE_clEvEUlddE_EESt5arrayIPcLm2EEEEviT0_T1_ --------------------------
	.section	.nv.constant0._ZN2at6native29vectorized_elementwise_kernelILi2ENS0_13BUnaryFunctorIdddZZZNS0_16fmod_kernel_cudaERNS_18TensorIteratorBaseEENKUlvE0_clEvENKUlvE_clEvEUlddE_EESt5arrayIPcLm2EEEEviT0_T1_,"a",@progbits
	.sectionflags	@""
	.align	4
.nv.constant0._ZN2at6native29vectorized_elementwise_kernelILi2ENS0_13BUnaryFunctorIdddZZZNS0_16fmod_kernel_cudaERNS_18TensorIteratorBaseEENKUlvE0_clEvENKUlvE_clEvEUlddE_EESt5arrayIPcLm2EEEEviT0_T1_:
	.zero		936


//--------------------- .nv.constant0._ZN2at6native29vectorized_elementwise_kernelILi4ENS0_13BUnaryFunctorIdddZZZNS0_16fmod_kernel_cudaERNS_18TensorIteratorBaseEENKUlvE0_clEvENKUlvE_clEvEUlddE_EESt5arrayIPcLm2EEEEviT0_T1_ --------------------------
	.section	.nv.constant0._ZN2at6native29vectorized_elementwise_kernelILi4ENS0_13BUnaryFunctorIdddZZZNS0_16fmod_kernel_cudaERNS_18TensorIteratorBaseEENKUlvE0_clEvENKUlvE_clEvEUlddE_EESt5arrayIPcLm2EEEEviT0_T1_,"a",@progbits
	.sectionflags	@""
	.align	4
.nv.constant0._ZN2at6native29vectorized_elementwise_kernelILi4ENS0_13BUnaryFunctorIdddZZZNS0_16fmod_kernel_cudaERNS_18TensorIteratorBaseEENKUlvE0_clEvENKUlvE_clEvEUlddE_EESt5arrayIPcLm2EEEEviT0_T1_:
	.zero		936


//--------------------- .nv.constant0._ZN2at6native29vectorized_elementwise_kernelILi8ENS0_13BUnaryFunctorIdddZZZNS0_16fmod_kernel_cudaERNS_18TensorIteratorBaseEENKUlvE0_clEvENKUlvE_clEvEUlddE_EESt5arrayIPcLm2EEEEviT0_T1_ --------------------------
	.section	.nv.constant0._ZN2at6native29vectorized_elementwise_kernelILi8ENS0_13BUnaryFunctorIdddZZZNS0_16fmod_kernel_cudaERNS_18TensorIteratorBaseEENKUlvE0_clEvENKUlvE_clEvEUlddE_EESt5arrayIPcLm2EEEEviT0_T1_,"a",@progbits
	.sectionflags	@""
	.align	4
.nv.constant0._ZN2at6native29vectorized_elementwise_kernelILi8ENS0_13BUnaryFunctorIdddZZZNS0_16fmod_kernel_cudaERNS_18TensorIteratorBaseEENKUlvE0_clEvENKUlvE_clEvEUlddE_EESt5arrayIPcLm2EEEEviT0_T1_:
	.zero		936


//--------------------- .nv.constant0._ZN2at6native18elementwise_kernelILi128ELi4EZNS0_15gpu_kernel_implINS0_13AUnaryFunctorIdddZZZNS0_16fmod_kernel_cudaERNS_18TensorIteratorBaseEENKUlvE0_clEvENKUlvE_clEvEUlddE_EEEEvS5_RKT_EUliE_EEviT1_ --------------------------
	.section	.nv.constant0._ZN2at6native18elementwise_kernelILi128ELi4EZNS0_15gpu_kernel_implINS0_13AUnaryFunctorIdddZZZNS0_16fmod_kernel_cudaERNS_18TensorIteratorBaseEENKUlvE0_clEvENKUlvE_clEvEUlddE_EEEEvS5_RKT_EUliE_EEviT1_,"a",@progbits
	.sectionflags	@""
	.align	4
.nv.constant0._ZN2at6native18elementwise_kernelILi128ELi4EZNS0_15gpu_kernel_implINS0_13AUnaryFunctorIdddZZZNS0_16fmod_kernel_cudaERNS_18TensorIteratorBaseEENKUlvE0_clEvENKUlvE_clEvEUlddE_EEEEvS5_RKT_EUliE_EEviT1_:
	.zero		1456


//--------------------- .nv.constant0._ZN2at6native27unrolled_elementwise_kernelINS0_13AUnaryFunctorIdddZZZNS0_16fmod_kernel_cudaERNS_18TensorIteratorBaseEENKUlvE0_clEvENKUlvE_clEvEUlddE_EESt5arrayIPcLm2EELi4E23TrivialOffsetCalculatorILi1EjESD_NS0_6memory12LoadWithCastILi1EEENSE_13StoreWithCastILi1EEEEEviT_T0_T2_T3_T4_T5_ --------------------------
	.section	.nv.constant0._ZN2at6native27unrolled_elementwise_kernelINS0_13AUnaryFunctorIdddZZZNS0_16fmod_kernel_cudaERNS_18TensorIteratorBaseEENKUlvE0_clEvENKUlvE_clEvEUlddE_EESt5arrayIPcLm2EELi4E23TrivialOffsetCalculatorILi1EjESD_NS0_6memory12LoadWithCastILi1EEENSE_13StoreWithCastILi1EEEEEviT_T0_T2_T3_T4_T5_,"a",@progbits
	.sectionflags	@""
	.align	4
.nv.constant0._ZN2at6native27unrolled_elementwise_kernelINS0_13AUnaryFunctorIdddZZZNS0_16fmod_kernel_cudaERNS_18TensorIteratorBaseEENKUlvE0_clEvENKUlvE_clEvEUlddE_EESt5arrayIPcLm2EELi4E23TrivialOffsetCalculatorILi1EjESD_NS0_6memory12LoadWithCastILi1EEENSE_13StoreWithCastILi1EEEEEviT_T0_T2_T3_T4_T5_:
	.zero		956


//--------------------- .nv.constant0._ZN2at6native18elementwise_kernelILi128ELi2EZNS0_22gpu_kernel_impl_nocastINS0_13AUnaryFunctorIdddZZZNS0_16fmod_kernel_cudaERNS_18TensorIteratorBaseEENKUlvE0_clEvENKUlvE_clEvEUlddE_EEEEvS5_RKT_EUliE_EEviT1_ --------------------------
	.section	.nv.constant0._ZN2at6native18elementwise_kernelILi128ELi2EZNS0_22gpu_kernel_impl_nocastINS0_13AUnaryFunctorIdddZZZNS0_16fmod_kernel_cudaERNS_18TensorIteratorBaseEENKUlvE0_clEvENKUlvE_clEvEUlddE_EEEEvS5_RKT_EUliE_EEviT1_,"a",@progbits
	.sectionflags	@""
	.align	4
.nv.constant0._ZN2at6native18elementwise_kernelILi128ELi2EZNS0_22gpu_kernel_impl_nocastINS0_13AUnaryFunctorIdddZZZNS0_16fmod_kernel_cudaERNS_18TensorIteratorBaseEENKUlvE0_clEvENKUlvE_clEvEUlddE_EEEEvS5_RKT_EUliE_EEviT1_:
	.zero		1448


//--------------------- .nv.constant0._ZN2at6native27unrolled_elementwise_kernelINS0_13AUnaryFunctorIdddZZZNS0_16fmod_kernel_cudaERNS_18TensorIteratorBaseEENKUlvE0_clEvENKUlvE_clEvEUlddE_EESt5arrayIPcLm2EELi4E23TrivialOffsetCalculatorILi1EjESD_NS0_6memory15LoadWithoutCastENSE_16StoreWithoutCastEEEviT_T0_T2_T3_T4_T5_ --------------------------
	.section	.nv.constant0._ZN2at6native27unrolled_elementwise_kernelINS0_13AUnaryFunctorIdddZZZNS0_16fmod_kernel_cudaERNS_18TensorIteratorBaseEENKUlvE0_clEvENKUlvE_clEvEUlddE_EESt5arrayIPcLm2EELi4E23TrivialOffsetCalculatorILi1EjESD_NS0_6memory15LoadWithoutCastENSE_16StoreWithoutCastEEEviT_T0_T2_T3_T4_T5_,"a",@progbits
	.sectionflags	@""
	.align	4
.nv.constant0._ZN2at6native27unrolled_elementwise_kernelINS0_13AUnaryFunctorIdddZZZNS0_16fmod_kernel_cudaERNS_18TensorIteratorBaseEENKUlvE0_clEvENKUlvE_clEvEUlddE_EESt5arrayIPcLm2EELi4E23TrivialOffsetCalculatorILi1EjESD_NS0_6memory15LoadWithoutCastENSE_16StoreWithoutCastEEEviT_T0_T2_T3_T4_T5_:
	.zero		940


//--------------------- .nv.constant0._ZN2at6native29vectorized_elementwise_kernelILi2ENS0_13AUnaryFunctorIdddZZZNS0_16fmod_kernel_cudaERNS_18TensorIteratorBaseEENKUlvE0_clEvENKUlvE_clEvEUlddE_EESt5arrayIPcLm2EEEEviT0_T1_ --------------------------
	.section	.nv.constant0._ZN2at6native29vectorized_elementwise_kernelILi2ENS0_13AUnaryFunctorIdddZZZNS0_16fmod_kernel_cudaERNS_18TensorIteratorBaseEENKUlvE0_clEvENKUlvE_clEvEUlddE_EESt5arrayIPcLm2EEEEviT0_T1_,"a",@progbits
	.sectionflags	@""
	.align	4
.nv.constant0._ZN2at6native29vectorized_elementwise_kernelILi2ENS0_13AUnaryFunctorIdddZZZNS0_16fmod_kernel_cudaERNS_18TensorIteratorBaseEENKUlvE0_clEvENKUlvE_clEvEUlddE_EESt5arrayIPcLm2EEEEviT0_T1_:
	.zero		936


//--------------------- .nv.constant0._ZN2at6native29vectorized_elementwise_kernelILi4ENS0_13AUnaryFunctorIdddZZZNS0_16fmod_kernel_cudaERNS_18TensorIteratorBaseEENKUlvE0_clEvENKUlvE_clEvEUlddE_EESt5arrayIPcLm2EEEEviT0_T1_ --------------------------
	.section	.nv.constant0._ZN2at6native29vectorized_elementwise_kernelILi4ENS0_13AUnaryFunctorIdddZZZNS0_16fmod_kernel_cudaERNS_18TensorIteratorBaseEENKUlvE0_clEvENKUlvE_clEvEUlddE_EESt5arrayIPcLm2EEEEviT0_T1_,"a",@progbits
	.sectionflags	@""
	.align	4
.nv.constant0._ZN2at6native29vectorized_elementwise_kernelILi4ENS0_13AUnaryFunctorIdddZZZNS0_16fmod_kernel_cudaERNS_18TensorIteratorBaseEENKUlvE0_clEvENKUlvE_clEvEUlddE_EESt5arrayIPcLm2EEEEviT0_T1_:
	.zero		936


//--------------------- .nv.constant0._ZN2at6native29vectorized_elementwise_kernelILi8ENS0_13AUnaryFunctorIdddZZZNS0_16fmod_kernel_cudaERNS_18TensorIteratorBaseEENKUlvE0_clEvENKUlvE_clEvEUlddE_EESt5arrayIPcLm2EEEEviT0_T1_ --------------------------
	.section	.nv.constant0._ZN2at6native29vectorized_elementwise_kernelILi8ENS0_13AUnaryFunctorIdddZZZNS0_16fmod_kernel_cudaERNS_18TensorIteratorBaseEENKUlvE0_clEvENKUlvE_clEvEUlddE_EESt5arrayIPcLm2EEEEviT0_T1_,"a",@progbits
	.sectionflags	@""
	.align	4
.nv.constant0._ZN2at6native29vectorized_elementwise_kernelILi8ENS0_13AUnaryFunctorIdddZZZNS0_16fmod_kernel_cudaERNS_18TensorIteratorBaseEENKUlvE0_clEvENKUlvE_clEvEUlddE_EESt5arrayIPcLm2EEEEviT0_T1_:
	.zero		936


//--------------------- .nv.constant0._ZN2at6native18elementwise_kernelILi128ELi4EZNS0_15gpu_kernel_implINS0_13BinaryFunctorIsssZZZNS0_16fmod_kernel_cudaERNS_18TensorIteratorBaseEENKUlvE_clEvENKUlvE3_clEvEUlssE_EEEEvS5_RKT_EUliE_EEviT1_ --------------------------
	.section	.nv.constant0._ZN2at6native18elementwise_kernelILi128ELi4EZNS0_15gpu_kernel_implINS0_13BinaryFunctorIsssZZZNS0_16fmod_kernel_cudaERNS_18TensorIteratorBaseEENKUlvE_clEvENKUlvE3_clEvEUlssE_EEEEvS5_RKT_EUliE_EEviT1_,"a",@progbits
	.sectionflags	@""
	.align	4
.nv.constant0._ZN2at6native18elementwise_kernelILi128ELi4EZNS0_15gpu_kernel_implINS0_13BinaryFunctorIsssZZZNS0_16fmod_kernel_cudaERNS_18TensorIteratorBaseEENKUlvE_clEvENKUlvE3_clEvEUlssE_EEEEvS5_RKT_EUliE_EEviT1_:
	.zero		1552


//--------------------- .nv.constant0._ZN2at6native27unrolled_elementwise_kernelINS0_13BinaryFunctorIsssZZZNS0_16fmod_kernel_cudaERNS_18TensorIteratorBaseEENKUlvE_clEvENKUlvE3_clEvEUlssE_EESt5arrayIPcLm3EELi4E23TrivialOffsetCalculatorILi2EjESC_ILi1EjENS0_6memory12LoadWithCastILi2EEENSF_13StoreWithCastILi1EEEEEviT_T0_T2_T3_T4_T5_ --------------------------
	.section	.nv.constant0._ZN2at6native27unrolled_elementwise_kernelINS0_13BinaryFunctorIsssZZZNS0_16fmod_kernel_cudaERNS_18TensorIteratorBaseEENKUlvE_clEvENKUlvE3_clEvEUlssE_EESt5arrayIPcLm3EELi4E23TrivialOffsetCalculatorILi2EjESC_ILi1EjENS0_6memory12LoadWithCastILi2EEENSF_13StoreWithCastILi1EEEEEviT_T0_T2_T3_T4_T5_,"a",@progbits
	.sectionflags	@""
	.align	4
.nv.constant0._ZN2at6native27unrolled_elementwise_kernelINS0_13BinaryFunctorIsssZZZNS0_16fmod_kernel_cudaERNS_18TensorIteratorBaseEENKUlvE_clEvENKUlvE3_clEvEUlssE_EESt5arrayIPcLm3EELi4E23TrivialOffsetCalculatorILi2EjESC_ILi1EjENS0_6memory12LoadWithCastILi2EEENSF_13StoreWithCastILi1EEEEEviT_T0_T2_T3_T4_T5_:
	.zero		952


//--------------------- .nv.constant0._ZN2at6native18elementwise_kernelILi128ELi4EZNS0_22gpu_kernel_impl_nocastINS0_13BinaryFunctorIsssZZZNS0_16fmod_kernel_cudaERNS_18TensorIteratorBaseEENKUlvE_clEvENKUlvE3_clEvEUlssE_EEEEvS5_RKT_EUliE_EEviT1_ --------------------------
	.section	.nv.constant0._ZN2at6native18elementwise_kernelILi128ELi4EZNS0_22gpu_kernel_impl_nocastINS0_13BinaryFunctorIsssZZZNS0_16fmod_kernel_cudaERNS_18TensorIteratorBaseEENKUlvE_clEvENKUlvE3_clEvEUlssE_EEEEvS5_RKT_EUliE_EEviT1_,"a",@progbits
	.sectionflags	@""
	.align	4
.nv.constant0._ZN2at6native18elementwise_kernelILi128ELi4EZNS0_22gpu_kernel_impl_nocastINS0_13BinaryFunctorIsssZZZNS0_16fmod_kernel_cudaERNS_18TensorIteratorBaseEENKUlvE_clEvENKUlvE3_clEvEUlssE_EEEEvS5_RKT_EUliE_EEviT1_:
	.zero		1552


//--------------------- .nv.constant0._ZN2at6native27unrolled_elementwise_kernelINS0_13BinaryFunctorIsssZZZNS0_16fmod_kernel_cudaERNS_18TensorIteratorBaseEENKUlvE_clEvENKUlvE3_clEvEUlssE_EESt5arrayIPcLm3EELi4E23TrivialOffsetCalculatorILi2EjESC_ILi1EjENS0_6memory15LoadWithoutCastENSF_16StoreWithoutCastEEEviT_T0_T2_T3_T4_T5_ --------------------------
	.section	.nv.constant0._ZN2at6native27unrolled_elementwise_kernelINS0_13BinaryFunctorIsssZZZNS0_16fmod_kernel_cudaERNS_18TensorIteratorBaseEENKUlvE_clEvENKUlvE3_clEvEUlssE_EESt5arrayIPcLm3EELi4E23TrivialOffsetCalculatorILi2EjESC_ILi1EjENS0_6memory15LoadWithoutCastENSF_16StoreWithoutCastEEEviT_T0_T2_T3_T4_T5_,"a",@progbits
	.sectionflags	@""
	.align	4
.nv.constant0._ZN2at6native27unrolled_elementwise_kernelINS0_13BinaryFunctorIsssZZZNS0_16fmod_kernel_cudaERNS_18TensorIteratorBaseEENKUlvE_clEvENKUlvE3_clEvEUlssE_EESt5arrayIPcLm3EELi4E23TrivialOffsetCalculatorILi2EjESC_ILi1EjENS0_6memory15LoadWithoutCastENSF_16StoreWithoutCastEEEviT_T0_T2_T3_T4_T5_:
	.zero		932


//--------------------- .nv.constant0._ZN2at6native29vectorized_elementwise_kernelILi2ENS0_13BinaryFunctorIsssZZZNS0_16fmod_kernel_cudaERNS_18TensorIteratorBaseEENKUlvE_clEvENKUlvE3_clEvEUlssE_EESt5arrayIPcLm3EEEEviT0_T1_ --------------------------
	.section	.nv.constant0._ZN2at6native29vectorized_elementwise_kernelILi2ENS0_13BinaryFunctorIsssZZZNS0_16fmod_kernel_cudaERNS_18TensorIteratorBaseEENKUlvE_clEvENKUlvE3_clEvEUlssE_EESt5arrayIPcLm3EEEEviT0_T1_,"a",@progbits
	.sectionflags	@""
	.align	4
.nv.constant0._ZN2at6native29vectorized_elementwise_kernelILi2ENS0_13BinaryFunctorIsssZZZNS0_16fmod_kernel_cudaERNS_18TensorIteratorBaseEENKUlvE_clEvENKUlvE3_clEvEUlssE_EESt5arrayIPcLm3EEEEviT0_T1_:
	.zero		928


//--------------------- .nv.constant0._ZN2at6native29vectorized_elementwise_kernelILi4ENS0_13BinaryFunctorIsssZZZNS0_16fmod_kernel_cudaERNS_18TensorIteratorBaseEENKUlvE_clEvENKUlvE3_clEvEUlssE_EESt5arrayIPcLm3EEEEviT0_T1_ --------------------------
	.section	.nv.constant0._ZN2at6native29vectorized_elementwise_kernelILi4ENS0_13BinaryFunctorIsssZZZNS0_16fmod_kernel_cudaERNS_18TensorIteratorBaseEENKUlvE_clEvENKUlvE3_clEvEUlssE_EESt5arrayIPcLm3EEEEviT0_T1_,"a",@progbits
	.sectionflags	@""
	.align	4
.nv.constant0._ZN2at6native29vectorized_elementwise_kernelILi4ENS0_13BinaryFunctorIsssZZZNS0_16fmod_kernel_cudaERNS_18TensorIteratorBaseEENKUlvE_clEvENKUlvE3_clEvEUlssE_EESt5arrayIPcLm3EEEEviT0_T1_:
	.zero		928


//--------------------- .nv.constant0._ZN2at6native29vectorized_elementwise_kernelILi8ENS0_13BinaryFunctorIsssZZZNS0_16fmod_kernel_cudaERNS_18TensorIteratorBaseEENKUlvE_clEvENKUlvE3_clEvEUlssE_EESt5arrayIPcLm3EEEEviT0_T1_ --------------------------
	.section	.nv.constant0._ZN2at6native29vectorized_elementwise_kernelILi8ENS0_13BinaryFunctorIsssZZZNS0_16fmod_kernel_cudaERNS_18TensorIteratorBaseEENKUlvE_clEvENKUlvE3_clEvEUlssE_EESt5arrayIPcLm3EEEEviT0_T1_,"a",@progbits
	.sectionflags	@""
	.align	4
.nv.constant0._ZN2at6native29vectorized_elementwise_kernelILi8ENS0_13BinaryFunctorIsssZZZNS0_16fmod_kernel_cudaERNS_18TensorIteratorBaseEENKUlvE_clEvENKUlvE3_clEvEUlssE_EESt5arrayIPcLm3EEEEviT0_T1_:
	.zero		928


//--------------------- .nv.constant0._ZN2at6native18elementwise_kernelILi128ELi4EZNS0_15gpu_kernel_implINS0_13BUnaryFunctorIsssZZZNS0_16fmod_kernel_cudaERNS_18TensorIteratorBaseEENKUlvE_clEvENKUlvE3_clEvEUlssE_EEEEvS5_RKT_EUliE_EEviT1_ --------------------------
	.section	.nv.constant0._ZN2at6native18elementwise_kernelILi128ELi4EZNS0_15gpu_kernel_implINS0_13BUnaryFunctorIsssZZZNS0_16fmod_kernel_cudaERNS_18TensorIteratorBaseEENKUlvE_clEvENKUlvE3_clEvEUlssE_EEEEvS5_RKT_EUliE_EEviT1_,"a",@progbits
	.sectionflags	@""
	.align	4
.nv.constant0._ZN2at6native18elementwise_kernelILi128ELi4EZNS0_15gpu_kernel_implINS0_13BUnaryFunctorIsssZZZNS0_16fmod_kernel_cudaERNS_18TensorIteratorBaseEENKUlvE_clEvENKUlvE3_clEvEUlssE_EEEEvS5_RKT_EUliE_EEviT1_:
	.zero		1440


//--------------------- .nv.constant0._ZN2at6native27unrolled_elementwise_kernelINS0_13BUnaryFunctorIsssZZZNS0_16fmod_kernel_cudaERNS_18TensorIteratorBaseEENKUlvE_clEvENKUlvE3_clEvEUlssE_EESt5arrayIPcLm2EELi4E23TrivialOffsetCalculatorILi1EjESD_NS0_6memory12LoadWithCastILi1EEENSE_13StoreWithCastILi1EEEEEviT_T0_T2_T3_T4_T5_ --------------------------
	.section	.nv.constant0._ZN2at6native27unrolled_elementwise_kernelINS0_13BUnaryFunctorIsssZZZNS0_16fmod_kernel_cudaERNS_18TensorIteratorBaseEENKUlvE_clEvENKUlvE3_clEvEUlssE_EESt5arrayIPcLm2EELi4E23TrivialOffsetCalculatorILi1EjESD_NS0_6memory12LoadWithCastILi1EEENSE_13StoreWithCastILi1EEEEEviT_T0_T2_T3_T4_T5_,"a",@progbits
	.sectionflags	@""
	.align	4
.nv.constant0._ZN2at6native27unrolled_elementwise_kernelINS0_13BUnaryFunctorIsssZZZNS0_16fmod_kernel_cudaERNS_18TensorIteratorBaseEENKUlvE_clEvENKUlvE3_clEvEUlssE_EESt5arrayIPcLm2EELi4E23TrivialOffsetCalculatorILi1EjESD_NS0_6memory12LoadWithCastILi1EEENSE_13StoreWithCastILi1EEEEEviT_T0_T2_T3_T4_T5_:
	.zero		940


//--------------------- .nv.constant0._ZN2at6native18elementwise_kernelILi128ELi4EZNS0_22gpu_kernel_impl_nocastINS0_13BUnaryFunctorIsssZZZNS0_16fmod_kernel_cudaERNS_18TensorIteratorBaseEENKUlvE_clEvENKUlvE3_clEvEUlssE_EEEEvS5_RKT_EUliE_EEviT1_ --------------------------
	.section	.nv.constant0._ZN2at6native18elementwise_kernelILi128ELi4EZNS0_22gpu_kernel_impl_nocastINS0_13BUnaryFunctorIsssZZZNS0_16fmod_kernel_cudaERNS_18TensorIteratorBaseEENKUlvE_clEvENKUlvE3_clEvEUlssE_EEEEvS5_RKT_EUliE_EEviT1_,"a",@progbits
	.sectionflags	@""
	.align	4
.nv.constant0._ZN2at6native18elementwise_kernelILi128ELi4EZNS0_22gpu_kernel_impl_nocastINS0_13BUnaryFunctorIsssZZZNS0_16fmod_kernel_cudaERNS_18TensorIteratorBaseEENKUlvE_clEvENKUlvE3_clEvEUlssE_EEEEvS5_RKT_EUliE_EEviT1_:
	.zero		1440


//--------------------- .nv.constant0._ZN2at6native27unrolled_elementwise_kernelINS0_13BUnaryFunctorIsssZZZNS0_16fmod_kernel_cudaERNS_18TensorIteratorBaseEENKUlvE_clEvENKUlvE3_clEvEUlssE_EESt5arrayIPcLm2EELi4E23TrivialOffsetCalculatorILi1EjESD_NS0_6memory15LoadWithoutCastENSE_16StoreWithoutCastEEEviT_T0_T2_T3_T4_T5_ --------------------------
	.section	.nv.constant0._ZN2at6native27unrolled_elementwise_kernelINS0_13BUnaryFunctorIsssZZZNS0_16fmod_kernel_cudaERNS_18TensorIteratorBaseEENKUlvE_clEvENKUlvE3_clEvEUlssE_EESt5arrayIPcLm2EELi4E23TrivialOffsetCalculatorILi1EjESD_NS0_6memory15LoadWithoutCastENSE_16StoreWithoutCastEEEviT_T0_T2_T3_T4_T5_,"a",@progbits
	.sectionflags	@""
	.align	4
.nv.constant0._ZN2at6native27unrolled_elementwise_kernelINS0_13BUnaryFunctorIsssZZZNS0_16fmod_kernel_cudaERNS_18TensorIteratorBaseEENKUlvE_clEvENKUlvE3_clEvEUlssE_EESt5arrayIPcLm2EELi4E23TrivialOffsetCalculatorILi1EjESD_NS0_6memory15LoadWithoutCastENSE_16StoreWithoutCastEEEviT_T0_T2_T3_T4_T5_:
	.zero		924


//--------------------- .nv.constant0._ZN2at6native29vectorized_elementwise_kernelILi2ENS0_13BUnaryFunctorIsssZZZNS0_16fmod_kernel_cudaERNS_18TensorIteratorBaseEENKUlvE_clEvENKUlvE3_clEvEUlssE_EESt5arrayIPcLm2EEEEviT0_T1_ --------------------------
	.section	.nv.constant0._ZN2at6native29vectorized_elementwise_kernelILi2ENS0_13BUnaryFunctorIsssZZZNS0_16fmod_kernel_cudaERNS_18TensorIteratorBaseEENKUlvE_clEvENKUlvE3_clEvEUlssE_EESt5arrayIPcLm2EEEEviT0_T1_,"a",@progbits
	.sectionflags	@""
	.align	4
.nv.constant0._ZN2at6native29vectorized_elementwise_kernelILi2ENS0_13BUnaryFunctorIsssZZZNS0_16fmod_kernel_cudaERNS_18TensorIteratorBaseEENKUlvE_clEvENKUlvE3_clEvEUlssE_EESt5arrayIPcLm2EEEEviT0_T1_:
	.zero		920


//--------------------- .nv.constant0._ZN2at6native29vectorized_elementwise_kernelILi4ENS0_13BUnaryFunctorIsssZZZNS0_16fmod_kernel_cudaERNS_18TensorIteratorBaseEENKUlvE_clEvENKUlvE3_clEvEUlssE_EESt5arrayIPcLm2EEEEviT0_T1_ --------------------------
	.section	.nv.constant0._ZN2at6native29vectorized_elementwise_kernelILi4ENS0_13BUnaryFunctorIsssZZZNS0_16fmod_kernel_cudaERNS_18TensorIteratorBaseEENKUlvE_clEvENKUlvE3_clEvEUlssE_EESt5arrayIPcLm2EEEEviT0_T1_,"a",@progbits
	.sectionflags	@""
	.align	4
.nv.constant0._ZN2at6native29vectorized_elementwise_kernelILi4ENS0_13BUnaryFunctorIsssZZZNS0_16fmod_kernel_cudaERNS_18TensorIteratorBaseEENKUlvE_clEvENKUlvE3_clEvEUlssE_EESt5arrayIPcLm2EEEEviT0_T1_:
	.zero		920


//--------------------- .nv.constant0._ZN2at6native29vectorized_elementwise_kernelILi8ENS0_13BUnaryFunctorIsssZZZNS0_16fmod_kernel_cudaERNS_18TensorIteratorBaseEENKUlvE_clEvENKUlvE3_clEvEUlssE_EESt5arrayIPcLm2EEEEviT0_T1_ --------------------------
	.section	.nv.constant0._ZN2at6native29vectorized_elementwise_kernelILi8ENS0_13BUnaryFunctorIsssZZZNS0_16fmod_kernel_cudaERNS_18TensorIteratorBaseEENKUlvE_clEvENKUlvE3_clEvEUlssE_EESt5arrayIPcLm2EEEEviT0_T1_,"a",@progbits
	.sectionflags	@""
	.align	4
.nv.constant0._ZN2at6native29vectorized_elementwise_kernelILi8ENS0_13BUnaryFunctorIsssZZZNS0_16fmod_kernel_cudaERNS_18TensorIteratorBaseEENKUlvE_clEvENKUlvE3_clEvEUlssE_EESt5arrayIPcLm2EEEEviT0_T1_:
	.zero		920


//--------------------- .nv.constant0._ZN2at6native18elementwise_kernelILi128ELi4EZNS0_15gpu_kernel_implINS0_13AUnaryFunctorIsssZZZNS0_16fmod_kernel_cudaERNS_18TensorIteratorBaseEENKUlvE_clEvENKUlvE3_clEvEUlssE_EEEEvS5_RKT_EUliE_EEviT1_ --------------------------
	.section	.nv.constant0._ZN2at6native18elementwise_kernelILi128ELi4EZNS0_15gpu_kernel_implINS0_13AUnaryFunctorIsssZZZNS0_16fmod_kernel_cudaERNS_18TensorIteratorBaseEENKUlvE_clEvENKUlvE3_clEvEUlssE_EEEEvS5_RKT_EUliE_EEviT1_,"a",@progbits
	.sectionflags	@""
	.align	4
.nv.constant0._ZN2at6native18elementwise_kernelILi128ELi4EZNS0_15gpu_kernel_implINS0_13AUnaryFunctorIsssZZZNS0_16fmod_kernel_cudaERNS_18TensorIteratorBaseEENKUlvE_clEvENKUlvE3_clEvEUlssE_EEEEvS5_RKT_EUliE_EEviT1_:
	.zero		1440


//--------------------- .nv.constant0._ZN2at6native27unrolled_elementwise_kernelINS0_13AUnaryFunctorIsssZZZNS0_16fmod_kernel_cudaERNS_18TensorIteratorBaseEENKUlvE_clEvENKUlvE3_clEvEUlssE_EESt5arrayIPcLm2EELi4E23TrivialOffsetCalculatorILi1EjESD_NS0_6memory12LoadWithCastILi1EEENSE_13StoreWithCastILi1EEEEEviT_T0_T2_T3_T4_T5_ --------------------------
	.section	.nv.constant0._ZN2at6native27unrolled_elementwise_kernelINS0_13AUnaryFunctorIsssZZZNS0_16fmod_kernel_cudaERNS_18TensorIteratorBaseEENKUlvE_clEvENKUlvE3_clEvEUlssE_EESt5arrayIPcLm2EELi4E23TrivialOffsetCalculatorILi1EjESD_NS0_6memory12LoadWithCastILi1EEENSE_13StoreWithCastILi1EEEEEviT_T0_T2_T3_T4_T5_,"a",@progbits
	.sectionflags	@""
	.align	4
.nv.constant0._ZN2at6native27unrolled_elementwise_kernelINS0_13AUnaryFunctorIsssZZZNS0_16fmod_kernel_cudaERNS_18TensorIteratorBaseEENKUlvE_clEvENKUlvE3_clEvEUlssE_EESt5arrayIPcLm2EELi4E23TrivialOffsetCalculatorILi1EjESD_NS0_6memory12LoadWithCastILi1EEENSE_13StoreWithCastILi1EEEEEviT_T0_T2_T3_T4_T5_:
	.zero		940


//--------------------- .nv.constant0._ZN2at6native18elementwise_kernelILi128ELi4EZNS0_22gpu_kernel_impl_nocastINS0_13AUnaryFunctorIsssZZZNS0_16fmod_kernel_cudaERNS_18TensorIteratorBaseEENKUlvE_clEvENKUlvE3_clEvEUlssE_EEEEvS5_RKT_EUliE_EEviT1_ --------------------------
	.section	.nv.constant0._ZN2at6native18elementwise_kernelILi128ELi4EZNS0_22gpu_kernel_impl_nocastINS0_13AUnaryFunctorIsssZZZNS0_16fmod_kernel_cudaERNS_18TensorIteratorBaseEENKUlvE_clEvENKUlvE3_clEvEUlssE_EEEEvS5_RKT_EUliE_EEviT1_,"a",@progbits
	.sectionflags	@""
	.align	4
.nv.constant0._ZN2at6native18elementwise_kernelILi128ELi4EZNS0_22gpu_kernel_impl_nocastINS0_13AUnaryFunctorIsssZZZNS0_16fmod_kernel_cudaERNS_18TensorIteratorBaseEENKUlvE_clEvENKUlvE3_clEvEUlssE_EEEEvS5_RKT_EUliE_EEviT1_:
	.zero		1440


//--------------------- .nv.constant0._ZN2at6native27unrolled_elementwise_kernelINS0_13AUnaryFunctorIsssZZZNS0_16fmod_kernel_cudaERNS_18TensorIteratorBaseEENKUlvE_clEvENKUlvE3_clEvEUlssE_EESt5arrayIPcLm2EELi4E23TrivialOffsetCalculatorILi1EjESD_NS0_6memory15LoadWithoutCastENSE_16StoreWithoutCastEEEviT_T0_T2_T3_T4_T5_ --------------------------
	.section	.nv.constant0._ZN2at6native27unrolled_elementwise_kernelINS0_13AUnaryFunctorIsssZZZNS0_16fmod_kernel_cudaERNS_18TensorIteratorBaseEENKUlvE_clEvENKUlvE3_clEvEUlssE_EESt5arrayIPcLm2EELi4E23TrivialOffsetCalculatorILi1EjESD_NS0_6memory15LoadWithoutCastENSE_16StoreWithoutCastEEEviT_T0_T2_T3_T4_T5_,"a",@progbits
	.sectionflags	@""
	.align	4
.nv.constant0._ZN2at6native27unrolled_elementwise_kernelINS0_13AUnaryFunctorIsssZZZNS0_16fmod_kernel_cudaERNS_18TensorIteratorBaseEENKUlvE_clEvENKUlvE3_clEvEUlssE_EESt5arrayIPcLm2EELi4E23TrivialOffsetCalculatorILi1EjESD_NS0_6memory15LoadWithoutCastENSE_16StoreWithoutCastEEEviT_T0_T2_T3_T4_T5_:
	.zero		924


//--------------------- .nv.constant0._ZN2at6native29vectorized_elementwise_kernelILi2ENS0_13AUnaryFunctorIsssZZZNS0_16fmod_kernel_cudaERNS_18TensorIteratorBaseEENKUlvE_clEvENKUlvE3_clEvEUlssE_EESt5arrayIPcLm2EEEEviT0_T1_ --------------------------
	.section	.nv.constant0._ZN2at6native29vectorized_elementwise_kernelILi2ENS0_13AUnaryFunctorIsssZZZNS0_16fmod_kernel_cudaERNS_18TensorIteratorBaseEENKUlvE_clEvENKUlvE3_clEvEUlssE_EESt5arrayIPcLm2EEEEviT0_T1_,"a",@progbits
	.sectionflags	@""
	.align	4
.nv.constant0._ZN2at6native29vectorized_elementwise_kernelILi2ENS0_13AUnaryFunctorIsssZZZNS0_16fmod_kernel_cudaERNS_18TensorIteratorBaseEENKUlvE_clEvENKUlvE3_clEvEUlssE_EESt5arrayIPcLm2EEEEviT0_T1_:
	.zero		920


//--------------------- .nv.constant0._ZN2at6native29vectorized_elementwise_kernelILi4ENS0_13AUnaryFunctorIsssZZZNS0_16fmod_kernel_cudaERNS_18TensorIteratorBaseEENKUlvE_clEvENKUlvE3_clEvEUlssE_EESt5arrayIPcLm2EEEEviT0_T1_ --------------------------
	.section	.nv.constant0._ZN2at6native29vectorized_elementwise_kernelILi4ENS0_13AUnaryFunctorIsssZZZNS0_16fmod_kernel_cudaERNS_18TensorIteratorBaseEENKUlvE_clEvENKUlvE3_clEvEUlssE_EESt5arrayIPcLm2EEEEviT0_T1_,"a",@progbits
	.sectionflags	@""
	.align	4
.nv.constant0._ZN2at6native29vectorized_elementwise_kernelILi4ENS0_13AUnaryFunctorIsssZZZNS0_16fmod_kernel_cudaERNS_18TensorIteratorBaseEENKUlvE_clEvENKUlvE3_clEvEUlssE_EESt5arrayIPcLm2EEEEviT0_T1_:
	.zero		920


//--------------------- .nv.constant0._ZN2at6native29vectorized_elementwise_kernelILi8ENS0_13AUnaryFunctorIsssZZZNS0_16fmod_kernel_cudaERNS_18TensorIteratorBaseEENKUlvE_clEvENKUlvE3_clEvEUlssE_EESt5arrayIPcLm2EEEEviT0_T1_ --------------------------
	.section	.nv.constant0._ZN2at6native29vectorized_elementwise_kernelILi8ENS0_13AUnaryFunctorIsssZZZNS0_16fmod_kernel_cudaERNS_18TensorIteratorBaseEENKUlvE_clEvENKUlvE3_clEvEUlssE_EESt5arrayIPcLm2EEEEviT0_T1_,"a",@progbits
	.sectionflags	@""
	.align	4
.nv.constant0._ZN2at6native29vectorized_elementwise_kernelILi8ENS0_13AUnaryFunctorIsssZZZNS0_16fmod_kernel_cudaERNS_18TensorIteratorBaseEENKUlvE_clEvENKUlvE3_clEvEUlssE_EESt5arrayIPcLm2EEEEviT0_T1_:
	.zero		920


//--------------------- .nv.constant0._ZN2at6native18elementwise_kernelILi128ELi4EZNS0_15gpu_kernel_implINS0_13BinaryFunctorIlllZZZNS0_16fmod_kernel_cudaERNS_18TensorIteratorBaseEENKUlvE_clEvENKUlvE2_clEvEUlllE_EEEEvS5_RKT_EUliE_EEviT1_ --------------------------
	.section	.nv.constant0._ZN2at6native18elementwise_kernelILi128ELi4EZNS0_15gpu_kernel_implINS0_13BinaryFunctorIlllZZZNS0_16fmod_kernel_cudaERNS_18TensorIteratorBaseEENKUlvE_clEvENKUlvE2_clEvEUlllE_EEEEvS5_RKT_EUliE_EEviT1_,"a",@progbits
	.sectionflags	@""
	.align	4
.nv.constant0._ZN2at6native18elementwise_kernelILi128ELi4EZNS0_15gpu_kernel_implINS0_13BinaryFunctorIlllZZZNS0_16fmod_kernel_cudaERNS_18TensorIteratorBaseEENKUlvE_clEvENKUlvE2_clEvEUlllE_EEEEvS5_RKT_EUliE_EEviT1_:
	.zero		1552


//--------------------- .nv.constant0._ZN2at6native27unrolled_elementwise_kernelINS0_13BinaryFunctorIlllZZZNS0_16fmod_kernel_cudaERNS_18TensorIteratorBaseEENKUlvE_clEvENKUlvE2_clEvEUlllE_EESt5arrayIPcLm3EELi4E23TrivialOffsetCalculatorILi2EjESC_ILi1EjENS0_6memory12LoadWithCastILi2EEENSF_13StoreWithCastILi1EEEEEviT_T0_T2_T3_T4_T5_ --------------------------
	.section	.nv.constant0._ZN2at6native27unrolled_elementwise_kernelINS0_13BinaryFunctorIlllZZZNS0_16fmod_kernel_cudaERNS_18TensorIteratorBaseEENKUlvE_clEvENKUlvE2_clEvEUlllE_EESt5arrayIPcLm3EELi4E23TrivialOffsetCalculatorILi2EjESC_ILi1EjENS0_6memory12LoadWithCastILi2EEENSF_13StoreWithCastILi1EEEEEviT_T0_T2_T3_T4_T5_,"a",@progbits
	.sectionflags	@""
	.align	4
.nv.constant0._ZN2at6native27unrolled_elementwise_kernelINS0_13BinaryFunctorIlllZZZNS0_16fmod_kernel_cudaERNS_18TensorIteratorBaseEENKUlvE_clEvENKUlvE2_clEvEUlllE_EESt5arrayIPcLm3EELi4E23TrivialOffsetCalculatorILi2EjESC_ILi1EjENS0_6memory12LoadWithCastILi2EEENSF_13StoreWithCastILi1EEEEEviT_T0_T2_T3_T4_T5_:
	.zero		952


//--------------------- .nv.constant0._ZN2at6native18elementwise_kernelILi128ELi2EZNS0_22gpu_kernel_impl_nocastINS0_13BinaryFunctorIlllZZZNS0_16fmod_kernel_cudaERNS_18TensorIteratorBaseEENKUlvE_clEvENKUlvE2_clEvEUlllE_EEEEvS5_RKT_EUliE_EEviT1_ --------------------------
	.section	.nv.constant0._ZN2at6native18elementwise_kernelILi128ELi2EZNS0_22gpu_kernel_impl_nocastINS0_13BinaryFunctorIlllZZZNS0_16fmod_kernel_cudaERNS_18TensorIteratorBaseEENKUlvE_clEvENKUlvE2_clEvEUlllE_EEEEvS5_RKT_EUliE_EEviT1_,"a",@progbits
	.sectionflags	@""
	.align	4
.nv.constant0._ZN2at6native18elementwise_kernelILi128ELi2EZNS0_22gpu_kernel_impl_nocastINS0_13BinaryFunctorIlllZZZNS0_16fmod_kernel_cudaERNS_18TensorIteratorBaseEENKUlvE_clEvENKUlvE2_clEvEUlllE_EEEEvS5_RKT_EUliE_EEviT1_:
	.zero		1552


//--------------------- .nv.constant0._ZN2at6native27unrolled_elementwise_kernelINS0_13BinaryFunctorIlllZZZNS0_16fmod_kernel_cudaERNS_18TensorIteratorBaseEENKUlvE_clEvENKUlvE2_clEvEUlllE_EESt5arrayIPcLm3EELi4E23TrivialOffsetCalculatorILi2EjESC_ILi1EjENS0_6memory15LoadWithoutCastENSF_16StoreWithoutCastEEEviT_T0_T2_T3_T4_T5_ --------------------------
	.section	.nv.constant0._ZN2at6native27unrolled_elementwise_kernelINS0_13BinaryFunctorIlllZZZNS0_16fmod_kernel_cudaERNS_18TensorIteratorBaseEENKUlvE_clEvENKUlvE2_clEvEUlllE_EESt5arrayIPcLm3EELi4E23TrivialOffsetCalculatorILi2EjESC_ILi1EjENS0_6memory15LoadWithoutCastENSF_16StoreWithoutCastEEEviT_T0_T2_T3_T4_T5_,"a",@progbits
	.sectionflags	@""
	.align	4
.nv.constant0._ZN2at6native27unrolled_elementwise_kernelINS0_13BinaryFunctorIlllZZZNS0_16fmod_kernel_cudaERNS_18TensorIteratorBaseEENKUlvE_clEvENKUlvE2_clEvEUlllE_EESt5arrayIPcLm3EELi4E23TrivialOffsetCalculatorILi2EjESC_ILi1EjENS0_6memory15LoadWithoutCastENSF_16StoreWithoutCastEEEviT_T0_T2_T3_T4_T5_:
	.zero		932


//--------------------- .nv.constant0._ZN2at6native29vectorized_elementwise_kernelILi2ENS0_13BinaryFunctorIlllZZZNS0_16fmod_kernel_cudaERNS_18TensorIteratorBaseEENKUlvE_clEvENKUlvE2_clEvEUlllE_EESt5arrayIPcLm3EEEEviT0_T1_ --------------------------
	.section	.nv.constant0._ZN2at6native29vectorized_elementwise_kernelILi2ENS0_13BinaryFunctorIlllZZZNS0_16fmod_kernel_cudaERNS_18TensorIteratorBaseEENKUlvE_clEvENKUlvE2_clEvEUlllE_EESt5arrayIPcLm3EEEEviT0_T1_,"a",@progbits
	.sectionflags	@""
	.align	4
.nv.constant0._ZN2at6native29vectorized_elementwise_kernelILi2ENS0_13BinaryFunctorIlllZZZNS0_16fmod_kernel_cudaERNS_18TensorIteratorBaseEENKUlvE_clEvENKUlvE2_clEvEUlllE_EESt5arrayIPcLm3EEEEviT0_T1_:
	.zero		928


//--------------------- .nv.constant0._ZN2at6native29vectorized_elementwise_kernelILi4ENS0_13BinaryFunctorIlllZZZNS0_16fmod_kernel_cudaERNS_18TensorIteratorBaseEENKUlvE_clEvENKUlvE2_clEvEUlllE_EESt5arrayIPcLm3EEEEviT0_T1_ --------------------------
	.section	.nv.constant0._ZN2at6native29vectorized_elementwise_kernelILi4ENS0_13BinaryFunctorIlllZZZNS0_16fmod_kernel_cudaERNS_18TensorIteratorBaseEENKUlvE_clEvENKUlvE2_clEvEUlllE_EESt5arrayIPcLm3EEEEviT0_T1_,"a",@progbits
	.sectionflags	@""
	.align	4
.nv.constant0._ZN2at6native29vectorized_elementwise_kernelILi4ENS0_13BinaryFunctorIlllZZZNS0_16fmod_kernel_cudaERNS_18TensorIteratorBaseEENKUlvE_clEvENKUlvE2_clEvEUlllE_EESt5arrayIPcLm3EEEEviT0_T1_:
	.zero		928


//--------------------- .nv.constant0._ZN2at6native29vectorized_elementwise_kernelILi8ENS0_13BinaryFunctorIlllZZZNS0_16fmod_kernel_cudaERNS_18TensorIteratorBaseEENKUlvE_clEvENKUlvE2_clEvEUlllE_EESt5arrayIPcLm3EEEEviT0_T1_ --------------------------
	.section	.nv.constant0._ZN2at6native29vectorized_elementwise_kernelILi8ENS0_13BinaryFunctorIlllZZZNS0_16fmod_kernel_cudaERNS_18TensorIteratorBaseEENKUlvE_clEvENKUlvE2_clEvEUlllE_EESt5arrayIPcLm3EEEEviT0_T1_,"a",@progbits
	.sectionflags	@""
	.align	4
.nv.constant0._ZN2at6native29vectorized_elementwise_kernelILi8ENS0_13BinaryFunctorIlllZZZNS0_16fmod_kernel_cudaERNS_18TensorIteratorBaseEENKUlvE_clEvENKUlvE2_clEvEUlllE_EESt5arrayIPcLm3EEEEviT0_T1_:
	.zero		928


//--------------------- .nv.constant0._ZN2at6native18elementwise_kernelILi128ELi4EZNS0_15gpu_kernel_implINS0_13BUnaryFunctorIlllZZZNS0_16fmod_kernel_cudaERNS_18TensorIteratorBaseEENKUlvE_clEvENKUlvE2_clEvEUlllE_EEEEvS5_RKT_EUliE_EEviT1_ --------------------------
	.section	.nv.constant0._ZN2at6native18elementwise_kernelILi128ELi4EZNS0_15gpu_kernel_implINS0_13BUnaryFunctorIlllZZZNS0_16fmod_kernel_cudaERNS_18TensorIteratorBaseEENKUlvE_clEvENKUlvE2_clEvEUlllE_EEEEvS5_RKT_EUliE_EEviT1_,"a",@progbits
	.sectionflags	@""
	.align	4
.nv.constant0._ZN2at6native18elementwise_kernelILi128ELi4EZNS0_15gpu_kernel_implINS0_13BUnaryFunctorIlllZZZNS0_16fmod_kernel_cudaERNS_18TensorIteratorBaseEENKUlvE_clEvENKUlvE2_clEvEUlllE_EEEEvS5_RKT_EUliE_EEviT1_:
	.zero		1456


//--------------------- .nv.constant0._ZN2at6native27unrolled_elementwise_kernelINS0_13BUnaryFunctorIlllZZZNS0_16fmod_kernel_cudaERNS_18TensorIteratorBaseEENKUlvE_clEvENKUlvE2_clEvEUlllE_EESt5arrayIPcLm2EELi4E23TrivialOffsetCalculatorILi1EjESD_NS0_6memory12LoadWithCastILi1EEENSE_13StoreWithCastILi1EEEEEviT_T0_T2_T3_T4_T5_ --------------------------
	.section	.nv.constant0._ZN2at6native27unrolled_elementwise_kernelINS0_13BUnaryFunctorIlllZZZNS0_16fmod_kernel_cudaERNS_18TensorIteratorBaseEENKUlvE_clEvENKUlvE2_clEvEUlllE_EESt5arrayIPcLm2EELi4E23TrivialOffsetCalculatorILi1EjESD_NS0_6memory12LoadWithCastILi1EEENSE_13StoreWithCastILi1EEEEEviT_T0_T2_T3_T4_T5_,"a",@progbits
	.sectionflags	@""
	.align	4
.nv.constant0._ZN2at6native27unrolled_elementwise_kernelINS0_13BUnaryFunctorIlllZZZNS0_16fmod_kernel_cudaERNS_18TensorIteratorBaseEENKUlvE_clEvENKUlvE2_clEvEUlllE_EESt5arrayIPcLm2EELi4E23TrivialOffsetCalculatorILi1EjESD_NS0_6memory12LoadWithCastILi1EEENSE_13StoreWithCastILi1EEEEEviT_T0_T2_T3_T4_T5_:
	.zero		956


//--------------------- .nv.constant0._ZN2at6native18elementwise_kernelILi128ELi2EZNS0_22gpu_kernel_impl_nocastINS0_13BUnaryFunctorIlllZZZNS0_16fmod_kernel_cudaERNS_18TensorIteratorBaseEENKUlvE_clEvENKUlvE2_clEvEUlllE_EEEEvS5_RKT_EUliE_EEviT1_ --------------------------
	.section	.nv.constant0._ZN2at6native18elementwise_kernelILi128ELi2EZNS0_22gpu_kernel_impl_nocastINS0_13BUnaryFunctorIlllZZZNS0_16fmod_kernel_cudaERNS_18TensorIteratorBaseEENKUlvE_clEvENKUlvE2_clEvEUlllE_EEEEvS5_RKT_EUliE_EEviT1_,"a",@progbits
	.sectionflags	@""
	.align	4
.nv.constant0._ZN2at6native18elementwise_kernelILi128ELi2EZNS0_22gpu_kernel_impl_nocastINS0_13BUnaryFunctorIlllZZZNS0_16fmod_kernel_cudaERNS_18TensorIteratorBaseEENKUlvE_clEvENKUlvE2_clEvEUlllE_EEEEvS5_RKT_EUliE_EEviT1_:
	.zero		1448


//--------------------- .nv.constant0._ZN2at6native27unrolled_elementwise_kernelINS0_13BUnaryFunctorIlllZZZNS0_16fmod_kernel_cudaERNS_18TensorIteratorBaseEENKUlvE_clEvENKUlvE2_clEvEUlllE_EESt5arrayIPcLm2EELi4E23TrivialOffsetCalculatorILi1EjESD_NS0_6memory15LoadWithoutCastENSE_16StoreWithoutCastEEEviT_T0_T2_T3_T4_T5_ --------------------------
	.section	.nv.constant0._ZN2at6native27unrolled_elementwise_kernelINS0_13BUnaryFunctorIlllZZZNS0_16fmod_kernel_cudaERNS_18TensorIteratorBaseEENKUlvE_clEvENKUlvE2_clEvEUlllE_EESt5arrayIPcLm2EELi4E23TrivialOffsetCalculatorILi1EjESD_NS0_6memory15LoadWithoutCastENSE_16StoreWithoutCastEEEviT_T0_T2_T3_T4_T5_,"a",@progbits
	.sectionflags	@""
	.align	4
.nv.constant0._ZN2at6native27unrolled_elementwise_kernelINS0_13BUnaryFunctorIlllZZZNS0_16fmod_kernel_cudaERNS_18TensorIteratorBaseEENKUlvE_clEvENKUlvE2_clEvEUlllE_EESt5arrayIPcLm2EELi4E23TrivialOffsetCalculatorILi1EjESD_NS0_6memory15LoadWithoutCastENSE_16StoreWithoutCastEEEviT_T0_T2_T3_T4_T5_:
	.zero		940


//--------------------- .nv.constant0._ZN2at6native29vectorized_elementwise_kernelILi2ENS0_13BUnaryFunctorIlllZZZNS0_16fmod_kernel_cudaERNS_18TensorIteratorBaseEENKUlvE_clEvENKUlvE2_clEvEUlllE_EESt5arrayIPcLm2EEEEviT0_T1_ --------------------------
	.section	.nv.constant0._ZN2at6native29vectorized_elementwise_kernelILi2ENS0_13BUnaryFunctorIlllZZZNS0_16fmod_kernel_cudaERNS_18TensorIteratorBaseEENKUlvE_clEvENKUlvE2_clEvEUlllE_EESt5arrayIPcLm2EEEEviT0_T1_,"a",@progbits
	.sectionflags	@""
	.align	4
.nv.constant0._ZN2at6native29vectorized_elementwise_kernelILi2ENS0_13BUnaryFunctorIlllZZZNS0_16fmod_kernel_cudaERNS_18TensorIteratorBaseEENKUlvE_clEvENKUlvE2_clEvEUlllE_EESt5arrayIPcLm2EEEEviT0_T1_:
	.zero		936


//--------------------- .nv.constant0._ZN2at6native29vectorized_elementwise_kernelILi4ENS0_13BUnaryFunctorIlllZZZNS0_16fmod_kernel_cudaERNS_18TensorIteratorBaseEENKUlvE_clEvENKUlvE2_clEvEUlllE_EESt5arrayIPcLm2EEEEviT0_T1_ --------------------------
	.section	.nv.constant0._ZN2at6native29vectorized_elementwise_kernelILi4ENS0_13BUnaryFunctorIlllZZZNS0_16fmod_kernel_cudaERNS_18TensorIteratorBaseEENKUlvE_clEvENKUlvE2_clEvEUlllE_EESt5arrayIPcLm2EEEEviT0_T1_,"a",@progbits
	.sectionflags	@""
	.align	4
.nv.constant0._ZN2at6native29vectorized_elementwise_kernelILi4ENS0_13BUnaryFunctorIlllZZZNS0_16fmod_kernel_cudaERNS_18TensorIteratorBaseEENKUlvE_clEvENKUlvE2_clEvEUlllE_EESt5arrayIPcLm2EEEEviT0_T1_:
	.zero		936


//--------------------- .nv.constant0._ZN2at6native29vectorized_elementwise_kernelILi8ENS0_13BUnaryFunctorIlllZZZNS0_16fmod_kernel_cudaERNS_18TensorIteratorBaseEENKUlvE_clEvENKUlvE2_clEvEUlllE_EESt5arrayIPcLm2EEEEviT0_T1_ --------------------------
	.section	.nv.constant0._ZN2at6native29vectorized_elementwise_kernelILi8ENS0_13BUnaryFunctorIlllZZZNS0_16fmod_kernel_cudaERNS_18TensorIteratorBaseEENKUlvE_clEvENKUlvE2_clEvEUlllE_EESt5arrayIPcLm2EEEEviT0_T1_,"a",@progbits
	.sectionflags	@""
	.align	4
.nv.constant0._ZN2at6native29vectorized_elementwise_kernelILi8ENS0_13BUnaryFunctorIlllZZZNS0_16fmod_kernel_cudaERNS_18TensorIteratorBaseEENKUlvE_clEvENKUlvE2_clEvEUlllE_EESt5arrayIPcLm2EEEEviT0_T1_:
	.zero		936


//--------------------- .nv.constant0._ZN2at6native18elementwise_kernelILi128ELi4EZNS0_15gpu_kernel_implINS0_13AUnaryFunctorIlllZZZNS0_16fmod_kernel_cudaERNS_18TensorIteratorBaseEENKUlvE_clEvENKUlvE2_clEvEUlllE_EEEEvS5_RKT_EUliE_EEviT1_ --------------------------
	.section	.nv.constant0._ZN2at6native18elementwise_kernelILi128ELi4EZNS0_15gpu_kernel_implINS0_13AUnaryFunctorIlllZZZNS0_16fmod_kernel_cudaERNS_18TensorIteratorBaseEENKUlvE_clEvENKUlvE2_clEvEUlllE_EEEEvS5_RKT_EUliE_EEviT1_,"a",@progbits
	.sectionflags	@""
	.align	4
.nv.constant0._ZN2at6native18elementwise_kernelILi128ELi4EZNS0_15gpu_kernel_implINS0_13AUnaryFunctorIlllZZZNS0_16fmod_kernel_cudaERNS_18TensorIteratorBaseEENKUlvE_clEvENKUlvE2_clEvEUlllE_EEEEvS5_RKT_EUliE_EEviT1_:
	.zero		1456


//--------------------- .nv.constant0._ZN2at6native27unrolled_elementwise_kernelINS0_13AUnaryFunctorIlllZZZNS0_16fmod_kernel_cudaERNS_18TensorIteratorBaseEENKUlvE_clEvENKUlvE2_clEvEUlllE_EESt5arrayIPcLm2EELi4E23TrivialOffsetCalculatorILi1EjESD_NS0_6memory12LoadWithCastILi1EEENSE_13StoreWithCastILi1EEEEEviT_T0_T2_T3_T4_T5_ --------------------------
	.section	.nv.constant0._ZN2at6native27unrolled_elementwise_kernelINS0_13AUnaryFunctorIlllZZZNS0_16fmod_kernel_cudaERNS_18TensorIteratorBaseEENKUlvE_clEvENKUlvE2_clEvEUlllE_EESt5arrayIPcLm2EELi4E23TrivialOffsetCalculatorILi1EjESD_NS0_6memory12LoadWithCastILi1EEENSE_13StoreWithCastILi1EEEEEviT_T0_T2_T3_T4_T5_,"a",@progbits
	.sectionflags	@""
	.align	4
.nv.constant0._ZN2at6native27unrolled_elementwise_kernelINS0_13AUnaryFunctorIlllZZZNS0_16fmod_kernel_cudaERNS_18TensorIteratorBaseEENKUlvE_clEvENKUlvE2_clEvEUlllE_EESt5arrayIPcLm2EELi4E23TrivialOffsetCalculatorILi1EjESD_NS0_6memory12LoadWithCastILi1EEENSE_13StoreWithCastILi1EEEEEviT_T0_T2_T3_T4_T5_:
	.zero		956


//--------------------- .nv.constant0._ZN2at6native18elementwise_kernelILi128ELi2EZNS0_22gpu_kernel_impl_nocastINS0_13AUnaryFunctorIlllZZZNS0_16fmod_kernel_cudaERNS_18TensorIteratorBaseEENKUlvE_clEvENKUlvE2_clEvEUlllE_EEEEvS5_RKT_EUliE_EEviT1_ --------------------------
	.section	.nv.constant0._ZN2at6native18elementwise_kernelILi128ELi2EZNS0_22gpu_kernel_impl_nocastINS0_13AUnaryFunctorIlllZZZNS0_16fmod_kernel_cudaERNS_18TensorIteratorBaseEENKUlvE_clEvENKUlvE2_clEvEUlllE_EEEEvS5_RKT_EUliE_EEviT1_,"a",@progbits
	.sectionflags	@""
	.align	4
.nv.constant0._ZN2at6native18elementwise_kernelILi128ELi2EZNS0_22gpu_kernel_impl_nocastINS0_13AUnaryFunctorIlllZZZNS0_16fmod_kernel_cudaERNS_18TensorIteratorBaseEENKUlvE_clEvENKUlvE2_clEvEUlllE_EEEEvS5_RKT_EUliE_EEviT1_:
	.zero		1448


//--------------------- .nv.constant0._ZN2at6native27unrolled_elementwise_kernelINS0_13AUnaryFunctorIlllZZZNS0_16fmod_kernel_cudaERNS_18TensorIteratorBaseEENKUlvE_clEvENKUlvE2_clEvEUlllE_EESt5arrayIPcLm2EELi4E23TrivialOffsetCalculatorILi1EjESD_NS0_6memory15LoadWithoutCastENSE_16StoreWithoutCastEEEviT_T0_T2_T3_T4_T5_ --------------------------
	.section	.nv.constant0._ZN2at6native27unrolled_elementwise_kernelINS0_13AUnaryFunctorIlllZZZNS0_16fmod_kernel_cudaERNS_18TensorIteratorBaseEENKUlvE_clEvENKUlvE2_clEvEUlllE_EESt5arrayIPcLm2EELi4E23TrivialOffsetCalculatorILi1EjESD_NS0_6memory15LoadWithoutCastENSE_16StoreWithoutCastEEEviT_T0_T2_T3_T4_T5_,"a",@progbits
	.sectionflags	@""
	.align	4
.nv.constant0._ZN2at6native27unrolled_elementwise_kernelINS0_13AUnaryFunctorIlllZZZNS0_16fmod_kernel_cudaERNS_18TensorIteratorBaseEENKUlvE_clEvENKUlvE2_clEvEUlllE_EESt5arrayIPcLm2EELi4E23TrivialOffsetCalculatorILi1EjESD_NS0_6memory15LoadWithoutCastENSE_16StoreWithoutCastEEEviT_T0_T2_T3_T4_T5_:
	.zero		940


//--------------------- .nv.constant0._ZN2at6native29vectorized_elementwise_kernelILi2ENS0_13AUnaryFunctorIlllZZZNS0_16fmod_kernel_cudaERNS_18TensorIteratorBaseEENKUlvE_clEvENKUlvE2_clEvEUlllE_EESt5arrayIPcLm2EEEEviT0_T1_ --------------------------
	.section	.nv.constant0._ZN2at6native29vectorized_elementwise_kernelILi2ENS0_13AUnaryFunctorIlllZZZNS0_16fmod_kernel_cudaERNS_18TensorIteratorBaseEENKUlvE_clEvENKUlvE2_clEvEUlllE_EESt5arrayIPcLm2EEEEviT0_T1_,"a",@progbits
	.sectionflags	@""
	.align	4
.nv.constant0._ZN2at6native29vectorized_elementwise_kernelILi2ENS0_13AUnaryFunctorIlllZZZNS0_16fmod_kernel_cudaERNS_18TensorIteratorBaseEENKUlvE_clEvENKUlvE2_clEvEUlllE_EESt5arrayIPcLm2EEEEviT0_T1_:
	.zero		936


//--------------------- .nv.constant0._ZN2at6native29vectorized_elementwise_kernelILi4ENS0_13AUnaryFunctorIlllZZZNS0_16fmod_kernel_cudaERNS_18TensorIteratorBaseEENKUlvE_clEvENKUlvE2_clEvEUlllE_EESt5arrayIPcLm2EEEEviT0_T1_ --------------------------
	.section	.nv.constant0._ZN2at6native29vectorized_elementwise_kernelILi4ENS0_13AUnaryFunctorIlllZZZNS0_16fmod_kernel_cudaERNS_18TensorIteratorBaseEENKUlvE_clEvENKUlvE2_clEvEUlllE_EESt5arrayIPcLm2EEEEviT0_T1_,"a",@progbits
	.sectionflags	@""
	.align	4
.nv.constant0._ZN2at6native29vectorized_elementwise_kernelILi4ENS0_13AUnaryFunctorIlllZZZNS0_16fmod_kernel_cudaERNS_18TensorIteratorBaseEENKUlvE_clEvENKUlvE2_clEvEUlllE_EESt5arrayIPcLm2EEEEviT0_T1_:
	.zero		936


//--------------------- .nv.constant0._ZN2at6native29vectorized_elementwise_kernelILi8ENS0_13AUnaryFunctorIlllZZZNS0_16fmod_kernel_cudaERNS_18TensorIteratorBaseEENKUlvE_clEvENKUlvE2_clEvEUlllE_EESt5arrayIPcLm2EEEEviT0_T1_ --------------------------
	.section	.nv.constant0._ZN2at6native29vectorized_elementwise_kernelILi8ENS0_13AUnaryFunctorIlllZZZNS0_16fmod_kernel_cudaERNS_18TensorIteratorBaseEENKUlvE_clEvENKUlvE2_clEvEUlllE_EESt5arrayIPcLm2EEEEviT0_T1_,"a",@progbits
	.sectionflags	@""
	.align	4
.nv.constant0._ZN2at6native29vectorized_elementwise_kernelILi8ENS0_13AUnaryFunctorIlllZZZNS0_16fmod_kernel_cudaERNS_18TensorIteratorBaseEENKUlvE_clEvENKUlvE2_clEvEUlllE_EESt5arrayIPcLm2EEEEviT0_T1_:
	.zero		936


//--------------------- .nv.constant0._ZN2at6native18elementwise_kernelILi128ELi4EZNS0_15gpu_kernel_implINS0_13BinaryFunctorIiiiZZZNS0_16fmod_kernel_cudaERNS_18TensorIteratorBaseEENKUlvE_clEvENKUlvE1_clEvEUliiE_EEEEvS5_RKT_EUliE_EEviT1_ --------------------------
	.section	.nv.constant0._ZN2at6native18elementwise_kernelILi128ELi4EZNS0_15gpu_kernel_implINS0_13BinaryFunctorIiiiZZZNS0_16fmod_kernel_cudaERNS_18TensorIteratorBaseEENKUlvE_clEvENKUlvE1_clEvEUliiE_EEEEvS5_RKT_EUliE_EEviT1_,"a",@progbits
	.sectionflags	@""
	.align	4
.nv.constant0._ZN2at6native18elementwise_kernelILi128ELi4EZNS0_15gpu_kernel_implINS0_13BinaryFunctorIiiiZZZNS0_16fmod_kernel_cudaERNS_18TensorIteratorBaseEENKUlvE_clEvENKUlvE1_clEvEUliiE_EEEEvS5_RKT_EUliE_EEviT1_:
	.zero		1552


//--------------------- .nv.constant0._ZN2at6native27unrolled_elementwise_kernelINS0_13BinaryFunctorIiiiZZZNS0_16fmod_kernel_cudaERNS_18TensorIteratorBaseEENKUlvE_clEvENKUlvE1_clEvEUliiE_EESt5arrayIPcLm3EELi4E23TrivialOffsetCalculatorILi2EjESC_ILi1EjENS0_6memory12LoadWithCastILi2EEENSF_13StoreWithCastILi1EEEEEviT_T0_T2_T3_T4_T5_ --------------------------
	.section	.nv.constant0._ZN2at6native27unrolled_elementwise_kernelINS0_13BinaryFunctorIiiiZZZNS0_16fmod_kernel_cudaERNS_18TensorIteratorBaseEENKUlvE_clEvENKUlvE1_clEvEUliiE_EESt5arrayIPcLm3EELi4E23TrivialOffsetCalculatorILi2EjESC_ILi1EjENS0_6memory12LoadWithCastILi2EEENSF_13StoreWithCastILi1EEEEEviT_T0_T2_T3_T4_T5_,"a",@progbits
	.sectionflags	@""
	.align	4
.nv.constant0._ZN2at6native27unrolled_elementwise_kernelINS0_13BinaryFunctorIiiiZZZNS0_16fmod_kernel_cudaERNS_18TensorIteratorBaseEENKUlvE_clEvENKUlvE1_clEvEUliiE_EESt5arrayIPcLm3EELi4E23TrivialOffsetCalculatorILi2EjESC_ILi1EjENS0_6memory12LoadWithCastILi2EEENSF_13StoreWithCastILi1EEEEEviT_T0_T2_T3_T4_T5_:
	.zero		952


//--------------------- .nv.constant0._ZN2at6native18elementwise_kernelILi128ELi2EZNS0_22gpu_kernel_impl_nocastINS0_13BinaryFunctorIiiiZZZNS0_16fmod_kernel_cudaERNS_18TensorIteratorBaseEENKUlvE_clEvENKUlvE1_clEvEUliiE_EEEEvS5_RKT_EUliE_EEviT1_ --------------------------
	.section	.nv.constant0._ZN2at6native18elementwise_kernelILi128ELi2EZNS0_22gpu_kernel_impl_nocastINS0_13BinaryFunctorIiiiZZZNS0_16fmod_kernel_cudaERNS_18TensorIteratorBaseEENKUlvE_clEvENKUlvE1_clEvEUliiE_EEEEvS5_RKT_EUliE_EEviT1_,"a",@progbits
	.sectionflags	@""
	.align	4
.nv.constant0._ZN2at6native18elementwise_kernelILi128ELi2EZNS0_22gpu_kernel_impl_nocastINS0_13BinaryFunctorIiiiZZZNS0_16fmod_kernel_cudaERNS_18TensorIteratorBaseEENKUlvE_clEvENKUlvE1_clEvEUliiE_EEEEvS5_RKT_EUliE_EEviT1_:
	.zero		1552


//--------------------- .nv.constant0._ZN2at6native27unrolled_elementwise_kernelINS0_13BinaryFunctorIiiiZZZNS0_16fmod_kernel_cudaERNS_18TensorIteratorBaseEENKUlvE_clEvENKUlvE1_clEvEUliiE_EESt5arrayIPcLm3EELi4E23TrivialOffsetCalculatorILi2EjESC_ILi1EjENS0_6memory15LoadWithoutCastENSF_16StoreWithoutCastEEEviT_T0_T2_T3_T4_T5_ --------------------------
	.section	.nv.constant0._ZN2at6native27unrolled_elementwise_kernelINS0_13BinaryFunctorIiiiZZZNS0_16fmod_kernel_cudaERNS_18TensorIteratorBaseEENKUlvE_clEvENKUlvE1_clEvEUliiE_EESt5arrayIPcLm3EELi4E23TrivialOffsetCalculatorILi2EjESC_ILi1EjENS0_6memory15LoadWithoutCastENSF_16StoreWithoutCastEEEviT_T0_T2_T3_T4_T5_,"a",@progbits
	.sectionflags	@""
	.align	4
.nv.constant0._ZN2at6native27unrolled_elementwise_kernelINS0_13BinaryFunctorIiiiZZZNS0_16fmod_kernel_cudaERNS_18TensorIteratorBaseEENKUlvE_clEvENKUlvE1_clEvEUliiE_EESt5arrayIPcLm3EELi4E23TrivialOffsetCalculatorILi2EjESC_ILi1EjENS0_6memory15LoadWithoutCastENSF_16StoreWithoutCastEEEviT_T0_T2_T3_T4_T5_:
	.zero		932


//--------------------- .nv.constant0._ZN2at6native29vectorized_elementwise_kernelILi2ENS0_13BinaryFunctorIiiiZZZNS0_16fmod_kernel_cudaERNS_18TensorIteratorBaseEENKUlvE_clEvENKUlvE1_clEvEUliiE_EESt5arrayIPcLm3EEEEviT0_T1_ --------------------------
	.section	.nv.constant0._ZN2at6native29vectorized_elementwise_kernelILi2ENS0_13BinaryFunctorIiiiZZZNS0_16fmod_kernel_cudaERNS_18TensorIteratorBaseEENKUlvE_clEvENKUlvE1_clEvEUliiE_EESt5arrayIPcLm3EEEEviT0_T1_,"a",@progbits
	.sectionflags	@""
	.align	4
.nv.constant0._ZN2at6native29vectorized_elementwise_kernelILi2ENS0_13BinaryFunctorIiiiZZZNS0_16fmod_kernel_cudaERNS_18TensorIteratorBaseEENKUlvE_clEvENKUlvE1_clEvEUliiE_EESt5arrayIPcLm3EEEEviT0_T1_:
	.zero		928


//--------------------- .nv.constant0._ZN2at6native29vectorized_elementwise_kernelILi4ENS0_13BinaryFunctorIiiiZZZNS0_16fmod_kernel_cudaERNS_18TensorIteratorBaseEENKUlvE_clEvENKUlvE1_clEvEUliiE_EESt5arrayIPcLm3EEEEviT0_T1_ --------------------------
	.section	.nv.constant0._ZN2at6native29vectorized_elementwise_kernelILi4ENS0_13BinaryFunctorIiiiZZZNS0_16fmod_kernel_cudaERNS_18TensorIteratorBaseEENKUlvE_clEvENKUlvE1_clEvEUliiE_EESt5arrayIPcLm3EEEEviT0_T1_,"a",@progbits
	.sectionflags	@""
	.align	4
.nv.constant0._ZN2at6native29vectorized_elementwise_kernelILi4ENS0_13BinaryFunctorIiiiZZZNS0_16fmod_kernel_cudaERNS_18TensorIteratorBaseEENKUlvE_clEvENKUlvE1_clEvEUliiE_EESt5arrayIPcLm3EEEEviT0_T1_:
	.zero		928


//--------------------- .nv.constant0._ZN2at6native29vectorized_elementwise_kernelILi8ENS0_13BinaryFunctorIiiiZZZNS0_16fmod_kernel_cudaERNS_18TensorIteratorBaseEENKUlvE_clEvENKUlvE1_clEvEUliiE_EESt5arrayIPcLm3EEEEviT0_T1_ --------------------------
	.section	.nv.constant0._ZN2at6native29vectorized_elementwise_kernelILi8ENS0_13BinaryFunctorIiiiZZZNS0_16fmod_kernel_cudaERNS_18TensorIteratorBaseEENKUlvE_clEvENKUlvE1_clEvEUliiE_EESt5arrayIPcLm3EEEEviT0_T1_,"a",@progbits
	.sectionflags	@""
	.align	4
.nv.constant0._ZN2at6native29vectorized_elementwise_kernelILi8ENS0_13BinaryFunctorIiiiZZZNS0_16fmod_kernel_cudaERNS_18TensorIteratorBaseEENKUlvE_clEvENKUlvE1_clEvEUliiE_EESt5arrayIPcLm3EEEEviT0_T1_:
	.zero		928


//--------------------- .nv.constant0._ZN2at6native18elementwise_kernelILi128ELi4EZNS0_15gpu_kernel_implINS0_13BUnaryFunctorIiiiZZZNS0_16fmod_kernel_cudaERNS_18TensorIteratorBaseEENKUlvE_clEvENKUlvE1_clEvEUliiE_EEEEvS5_RKT_EUliE_EEviT1_ --------------------------
	.section	.nv.constant0._ZN2at6native18elementwise_kernelILi128ELi4EZNS0_15gpu_kernel_implINS0_13BUnaryFunctorIiiiZZZNS0_16fmod_kernel_cudaERNS_18TensorIteratorBaseEENKUlvE_clEvENKUlvE1_clEvEUliiE_EEEEvS5_RKT_EUliE_EEviT1_,"a",@progbits
	.sectionflags	@""
	.align	4
.nv.constant0._ZN2at6native18elementwise_kernelILi128ELi4EZNS0_15gpu_kernel_implINS0_13BUnaryFunctorIiiiZZZNS0_16fmod_kernel_cudaERNS_18TensorIteratorBaseEENKUlvE_clEvENKUlvE1_clEvEUliiE_EEEEvS5_RKT_EUliE_EEviT1_:
	.zero		1448


//--------------------- .nv.constant0._ZN2at6native27unrolled_elementwise_kernelINS0_13BUnaryFunctorIiiiZZZNS0_16fmod_kernel_cudaERNS_18TensorIteratorBaseEENKUlvE_clEvENKUlvE1_clEvEUliiE_EESt5arrayIPcLm2EELi4E23TrivialOffsetCalculatorILi1EjESD_NS0_6memory12LoadWithCastILi1EEENSE_13StoreWithCastILi1EEEEEviT_T0_T2_T3_T4_T5_ --------------------------
	.section	.nv.constant0._ZN2at6native27unrolled_elementwise_kernelINS0_13BUnaryFunctorIiiiZZZNS0_16fmod_kernel_cudaERNS_18TensorIteratorBaseEENKUlvE_clEvENKUlvE1_clEvEUliiE_EESt5arrayIPcLm2EELi4E23TrivialOffsetCalculatorILi1EjESD_NS0_6memory12LoadWithCastILi1EEENSE_13StoreWithCastILi1EEEEEviT_T0_T2_T3_T4_T5_,"a",@progbits
	.sectionflags	@""
	.align	4
.nv.constant0._ZN2at6native27unrolled_elementwise_kernelINS0_13BUnaryFunctorIiiiZZZNS0_16fmod_kernel_cudaERNS_18TensorIteratorBaseEENKUlvE_clEvENKUlvE1_clEvEUliiE_EESt5arrayIPcLm2EELi4E23TrivialOffsetCalculatorILi1EjESD_NS0_6memory12LoadWithCastILi1EEENSE_13StoreWithCastILi1EEEEEviT_T0_T2_T3_T4_T5_:
	.zero		948


//--------------------- .nv.constant0._ZN2at6native18elementwise_kernelILi128ELi2EZNS0_22gpu_kernel_impl_nocastINS0_13BUnaryFunctorIiiiZZZNS0_16fmod_kernel_cudaERNS_18TensorIteratorBaseEENKUlvE_clEvENKUlvE1_clEvEUliiE_EEEEvS5_RKT_EUliE_EEviT1_ --------------------------
	.section	.nv.constant0._ZN2at6native18elementwise_kernelILi128ELi2EZNS0_22gpu_kernel_impl_nocastINS0_13BUnaryFunctorIiiiZZZNS0_16fmod_kernel_cudaERNS_18TensorIteratorBaseEENKUlvE_clEvENKUlvE1_clEvEUliiE_EEEEvS5_RKT_EUliE_EEviT1_,"a",@progbits
	.sectionflags	@""
	.align	4
.nv.constant0._ZN2at6native18elementwise_kernelILi128ELi2EZNS0_22gpu_kernel_impl_nocastINS0_13BUnaryFunctorIiiiZZZNS0_16fmod_kernel_cudaERNS_18TensorIteratorBaseEENKUlvE_clEvENKUlvE1_clEvEUliiE_EEEEvS5_RKT_EUliE_EEviT1_:
	.zero		1440


//--------------------- .nv.constant0._ZN2at6native27unrolled_elementwise_kernelINS0_13BUnaryFunctorIiiiZZZNS0_16fmod_kernel_cudaERNS_18TensorIteratorBaseEENKUlvE_clEvENKUlvE1_clEvEUliiE_EESt5arrayIPcLm2EELi4E23TrivialOffsetCalculatorILi1EjESD_NS0_6memory15LoadWithoutCastENSE_16StoreWithoutCastEEEviT_T0_T2_T3_T4_T5_ --------------------------
	.section	.nv.constant0._ZN2at6native27unrolled_elementwise_kernelINS0_13BUnaryFunctorIiiiZZZNS0_16fmod_kernel_cudaERNS_18TensorIteratorBaseEENKUlvE_clEvENKUlvE1_clEvEUliiE_EESt5arrayIPcLm2EELi4E23TrivialOffsetCalculatorILi1EjESD_NS0_6memory15LoadWithoutCastENSE_16StoreWithoutCastEEEviT_T0_T2_T3_T4_T5_,"a",@progbits
	.sectionflags	@""
	.align	4
.nv.constant0._ZN2at6native27unrolled_elementwise_kernelINS0_13BUnaryFunctorIiiiZZZNS0_16fmod_kernel_cudaERNS_18TensorIteratorBaseEENKUlvE_clEvENKUlvE1_clEvEUliiE_EESt5arrayIPcLm2EELi4E23TrivialOffsetCalculatorILi1EjESD_NS0_6memory15LoadWithoutCastENSE_16StoreWithoutCastEEEviT_T0_T2_T3_T4_T5_:
	.zero		932


//--------------------- .nv.constant0._ZN2at6native29vectorized_elementwise_kernelILi2ENS0_13BUnaryFunctorIiiiZZZNS0_16fmod_kernel_cudaERNS_18TensorIteratorBaseEENKUlvE_clEvENKUlvE1_clEvEUliiE_EESt5arrayIPcLm2EEEEviT0_T1_ --------------------------
	.section	.nv.constant0._ZN2at6native29vectorized_elementwise_kernelILi2ENS0_13BUnaryFunctorIiiiZZZNS0_16fmod_kernel_cudaERNS_18TensorIteratorBaseEENKUlvE_clEvENKUlvE1_clEvEUliiE_EESt5arrayIPcLm2EEEEviT0_T1_,"a",@progbits
	.sectionflags	@""
	.align	4
.nv.constant0._ZN2at6native29vectorized_elementwise_kernelILi2ENS0_13BUnaryFunctorIiiiZZZNS0_16fmod_kernel_cudaERNS_18TensorIteratorBaseEENKUlvE_clEvENKUlvE1_clEvEUliiE_EESt5arrayIPcLm2EEEEviT0_T1_:
	.zero		928


//--------------------- .nv.constant0._ZN2at6native29vectorized_elementwise_kernelILi4ENS0_13BUnaryFunctorIiiiZZZNS0_16fmod_kernel_cudaERNS_18TensorIteratorBaseEENKUlvE_clEvENKUlvE1_clEvEUliiE_EESt5arrayIPcLm2EEEEviT0_T1_ --------------------------
	.section	.nv.constant0._ZN2at6native29vectorized_elementwise_kernelILi4ENS0_13BUnaryFunctorIiiiZZZNS0_16fmod_kernel_cudaERNS_18TensorIteratorBaseEENKUlvE_clEvENKUlvE1_clEvEUliiE_EESt5arrayIPcLm2EEEEviT0_T1_,"a",@progbits
	.sectionflags	@""
	.align	4
.nv.constant0._ZN2at6native29vectorized_elementwise_kernelILi4ENS0_13BUnaryFunctorIiiiZZZNS0_16fmod_kernel_cudaERNS_18TensorIteratorBaseEENKUlvE_clEvENKUlvE1_clEvEUliiE_EESt5arrayIPcLm2EEEEviT0_T1_:
	.zero		928


//--------------------- .nv.constant0._ZN2at6native29vectorized_elementwise_kernelILi8ENS0_13BUnaryFunctorIiiiZZZNS0_16fmod_kernel_cudaERNS_18TensorIteratorBaseEENKUlvE_clEvENKUlvE1_clEvEUliiE_EESt5arrayIPcLm2EEEEviT0_T1_ --------------------------
	.section	.nv.constant0._ZN2at6native29vectorized_elementwise_kernelILi8ENS0_13BUnaryFunctorIiiiZZZNS0_16fmod_kernel_cudaERNS_18TensorIteratorBaseEENKUlvE_clEvENKUlvE1_clEvEUliiE_EESt5arrayIPcLm2EEEEviT0_T1_,"a",@progbits
	.sectionflags	@""
	.align	4
.nv.constant0._ZN2at6native29vectorized_elementwise_kernelILi8ENS0_13BUnaryFunctorIiiiZZZNS0_16fmod_kernel_cudaERNS_18TensorIteratorBaseEENKUlvE_clEvENKUlvE1_clEvEUliiE_EESt5arrayIPcLm2EEEEviT0_T1_:
	.zero		928


//--------------------- .nv.constant0._ZN2at6native18elementwise_kernelILi128ELi4EZNS0_15gpu_kernel_implINS0_13AUnaryFunctorIiiiZZZNS0_16fmod_kernel_cudaERNS_18TensorIteratorBaseEENKUlvE_clEvENKUlvE1_clEvEUliiE_EEEEvS5_RKT_EUliE_EEviT1_ --------------------------
	.section	.nv.constant0._ZN2at6native18elementwise_kernelILi128ELi4EZNS0_15gpu_kernel_implINS0_13AUnaryFunctorIiiiZZZNS0_16fmod_kernel_cudaERNS_18TensorIteratorBaseEENKUlvE_clEvENKUlvE1_clEvEUliiE_EEEEvS5_RKT_EUliE_EEviT1_,"a",@progbits
	.sectionflags	@""
	.align	4
.nv.constant0._ZN2at6native18elementwise_kernelILi128ELi4EZNS0_15gpu_kernel_implINS0_13AUnaryFunctorIiiiZZZNS0_16fmod_kernel_cudaERNS_18TensorIteratorBaseEENKUlvE_clEvENKUlvE1_clEvEUliiE_EEEEvS5_RKT_EUliE_EEviT1_:
	.zero		1448


//--------------------- .nv.constant0._ZN2at6native27unrolled_elementwise_kernelINS0_13AUnaryFunctorIiiiZZZNS0_16fmod_kernel_cudaERNS_18TensorIteratorBaseEENKUlvE_clEvENKUlvE1_clEvEUliiE_EESt5arrayIPcLm2EELi4E23TrivialOffsetCalculatorILi1EjESD_NS0_6memory12LoadWithCastILi1EEENSE_13StoreWithCastILi1EEEEEviT_T0_T2_T3_T4_T5_ --------------------------
	.section	.nv.constant0._ZN2at6native27unrolled_elementwise_kernelINS0_13AUnaryFunctorIiiiZZZNS0_16fmod_kernel_cudaERNS_18TensorIteratorBaseEENKUlvE_clEvENKUlvE1_clEvEUliiE_EESt5arrayIPcLm2EELi4E23TrivialOffsetCalculatorILi1EjESD_NS0_6memory12LoadWithCastILi1EEENSE_13StoreWithCastILi1EEEEEviT_T0_T2_T3_T4_T5_,"a",@progbits
	.sectionflags	@""
	.align	4
.nv.constant0._ZN2at6native27unrolled_elementwise_kernelINS0_13AUnaryFunctorIiiiZZZNS0_16fmod_kernel_cudaERNS_18TensorIteratorBaseEENKUlvE_clEvENKUlvE1_clEvEUliiE_EESt5arrayIPcLm2EELi4E23TrivialOffsetCalculatorILi1EjESD_NS0_6memory12LoadWithCastILi1EEENSE_13StoreWithCastILi1EEEEEviT_T0_T2_T3_T4_T5_:
	.zero		948


//--------------------- .nv.constant0._ZN2at6native18elementwise_kernelILi128ELi2EZNS0_22gpu_kernel_impl_nocastINS0_13AUnaryFunctorIiiiZZZNS0_16fmod_kernel_cudaERNS_18TensorIteratorBaseEENKUlvE_clEvENKUlvE1_clEvEUliiE_EEEEvS5_RKT_EUliE_EEviT1_ --------------------------
	.section	.nv.constant0._ZN2at6native18elementwise_kernelILi128ELi2EZNS0_22gpu_kernel_impl_nocastINS0_13AUnaryFunctorIiiiZZZNS0_16fmod_kernel_cudaERNS_18TensorIteratorBaseEENKUlvE_clEvENKUlvE1_clEvEUliiE_EEEEvS5_RKT_EUliE_EEviT1_,"a",@progbits
	.sectionflags	@""
	.align	4
.nv.constant0._ZN2at6native18elementwise_kernelILi128ELi2EZNS0_22gpu_kernel_impl_nocastINS0_13AUnaryFunctorIiiiZZZNS0_16fmod_kernel_cudaERNS_18TensorIteratorBaseEENKUlvE_clEvENKUlvE1_clEvEUliiE_EEEEvS5_RKT_EUliE_EEviT1_:
	.zero		1440


//--------------------- .nv.constant0._ZN2at6native27unrolled_elementwise_kernelINS0_13AUnaryFunctorIiiiZZZNS0_16fmod_kernel_cudaERNS_18TensorIteratorBaseEENKUlvE_clEvENKUlvE1_clEvEUliiE_EESt5arrayIPcLm2EELi4E23TrivialOffsetCalculatorILi1EjESD_NS0_6memory15LoadWithoutCastENSE_16StoreWithoutCastEEEviT_T0_T2_T3_T4_T5_ --------------------------
	.section	.nv.constant0._ZN2at6native27unrolled_elementwise_kernelINS0_13AUnaryFunctorIiiiZZZNS0_16fmod_kernel_cudaERNS_18TensorIteratorBaseEENKUlvE_clEvENKUlvE1_clEvEUliiE_EESt5arrayIPcLm2EELi4E23TrivialOffsetCalculatorILi1EjESD_NS0_6memory15LoadWithoutCastENSE_16StoreWithoutCastEEEviT_T0_T2_T3_T4_T5_,"a",@progbits
	.sectionflags	@""
	.align	4
.nv.constant0._ZN2at6native27unrolled_elementwise_kernelINS0_13AUnaryFunctorIiiiZZZNS0_16fmod_kernel_cudaERNS_18TensorIteratorBaseEENKUlvE_clEvENKUlvE1_clEvEUliiE_EESt5arrayIPcLm2EELi4E23TrivialOffsetCalculatorILi1EjESD_NS0_6memory15LoadWithoutCastENSE_16StoreWithoutCastEEEviT_T0_T2_T3_T4_T5_:
	.zero		932


//--------------------- .nv.constant0._ZN2at6native29vectorized_elementwise_kernelILi2ENS0_13AUnaryFunctorIiiiZZZNS0_16fmod_kernel_cudaERNS_18TensorIteratorBaseEENKUlvE_clEvENKUlvE1_clEvEUliiE_EESt5arrayIPcLm2EEEEviT0_T1_ --------------------------
	.section	.nv.constant0._ZN2at6native29vectorized_elementwise_kernelILi2ENS0_13AUnaryFunctorIiiiZZZNS0_16fmod_kernel_cudaERNS_18TensorIteratorBaseEENKUlvE_clEvENKUlvE1_clEvEUliiE_EESt5arrayIPcLm2EEEEviT0_T1_,"a",@progbits
	.sectionflags	@""
	.align	4
.nv.constant0._ZN2at6native29vectorized_elementwise_kernelILi2ENS0_13AUnaryFunctorIiiiZZZNS0_16fmod_kernel_cudaERNS_18TensorIteratorBaseEENKUlvE_clEvENKUlvE1_clEvEUliiE_EESt5arrayIPcLm2EEEEviT0_T1_:
	.zero		928


//--------------------- .nv.constant0._ZN2at6native29vectorized_elementwise_kernelILi4ENS0_13AUnaryFunctorIiiiZZZNS0_16fmod_kernel_cudaERNS_18TensorIteratorBaseEENKUlvE_clEvENKUlvE1_clEvEUliiE_EESt5arrayIPcLm2EEEEviT0_T1_ --------------------------
	.section	.nv.constant0._ZN2at6native29vectorized_elementwise_kernelILi4ENS0_13AUnaryFunctorIiiiZZZNS0_16fmod_kernel_cudaERNS_18TensorIteratorBaseEENKUlvE_clEvENKUlvE1_clEvEUliiE_EESt5arrayIPcLm2EEEEviT0_T1_,"a",@progbits
	.sectionflags	@""
	.align	4
.nv.constant0._ZN2at6native29vectorized_elementwise_kernelILi4ENS0_13AUnaryFunctorIiiiZZZNS0_16fmod_kernel_cudaERNS_18TensorIteratorBaseEENKUlvE_clEvENKUlvE1_clEvEUliiE_EESt5arrayIPcLm2EEEEviT0_T1_:
	.zero		928


//--------------------- .nv.constant0._ZN2at6native29vectorized_elementwise_kernelILi8ENS0_13AUnaryFunctorIiiiZZZNS0_16fmod_kernel_cudaERNS_18TensorIteratorBaseEENKUlvE_clEvENKUlvE1_clEvEUliiE_EESt5arrayIPcLm2EEEEviT0_T1_ --------------------------
	.section	.nv.constant0._ZN2at6native29vectorized_elementwise_kernelILi8ENS0_13AUnaryFunctorIiiiZZZNS0_16fmod_kernel_cudaERNS_18TensorIteratorBaseEENKUlvE_clEvENKUlvE1_clEvEUliiE_EESt5arrayIPcLm2EEEEviT0_T1_,"a",@progbits
	.sectionflags	@""
	.align	4
.nv.constant0._ZN2at6native29vectorized_elementwise_kernelILi8ENS0_13AUnaryFunctorIiiiZZZNS0_16fmod_kernel_cudaERNS_18TensorIteratorBaseEENKUlvE_clEvENKUlvE1_clEvEUliiE_EESt5arrayIPcLm2EEEEviT0_T1_:
	.zero		928


//--------------------- .nv.constant0._ZN2at6native18elementwise_kernelILi128ELi4EZNS0_15gpu_kernel_implINS0_13BinaryFunctorIaaaZZZNS0_16fmod_kernel_cudaERNS_18TensorIteratorBaseEENKUlvE_clEvENKUlvE0_clEvEUlaaE_EEEEvS5_RKT_EUliE_EEviT1_ --------------------------
	.section	.nv.constant0._ZN2at6native18elementwise_kernelILi128ELi4EZNS0_15gpu_kernel_implINS0_13BinaryFunctorIaaaZZZNS0_16fmod_kernel_cudaERNS_18TensorIteratorBaseEENKUlvE_clEvENKUlvE0_clEvEUlaaE_EEEEvS5_RKT_EUliE_EEviT1_,"a",@progbits
	.sectionflags	@""
	.align	4
.nv.constant0._ZN2at6native18elementwise_kernelILi128ELi4EZNS0_15gpu_kernel_implINS0_13BinaryFunctorIaaaZZZNS0_16fmod_kernel_cudaERNS_18TensorIteratorBaseEENKUlvE_clEvENKUlvE0_clEvEUlaaE_EEEEvS5_RKT_EUliE_EEviT1_:
	.zero		1552


//--------------------- .nv.constant0._ZN2at6native27unrolled_elementwise_kernelINS0_13BinaryFunctorIaaaZZZNS0_16fmod_kernel_cudaERNS_18TensorIteratorBaseEENKUlvE_clEvENKUlvE0_clEvEUlaaE_EESt5arrayIPcLm3EELi4E23TrivialOffsetCalculatorILi2EjESC_ILi1EjENS0_6memory12LoadWithCastILi2EEENSF_13StoreWithCastILi1EEEEEviT_T0_T2_T3_T4_T5_ --------------------------
	.section	.nv.constant0._ZN2at6native27unrolled_elementwise_kernelINS0_13BinaryFunctorIaaaZZZNS0_16fmod_kernel_cudaERNS_18TensorIteratorBaseEENKUlvE_clEvENKUlvE0_clEvEUlaaE_EESt5arrayIPcLm3EELi4E23TrivialOffsetCalculatorILi2EjESC_ILi1EjENS0_6memory12LoadWithCastILi2EEENSF_13StoreWithCastILi1EEEEEviT_T0_T2_T3_T4_T5_,"a",@progbits
	.sectionflags	@""
	.align	4
.nv.constant0._ZN2at6native27unrolled_elementwise_kernelINS0_13BinaryFunctorIaaaZZZNS0_16fmod_kernel_cudaERNS_18TensorIteratorBaseEENKUlvE_clEvENKUlvE0_clEvEUlaaE_EESt5arrayIPcLm3EELi4E23TrivialOffsetCalculatorILi2EjESC_ILi1EjENS0_6memory12LoadWithCastILi2EEENSF_13StoreWithCastILi1EEEEEviT_T0_T2_T3_T4_T5_:
	.zero		952


//--------------------- .nv.constant0._ZN2at6native18elementwise_kernelILi128ELi4EZNS0_22gpu_kernel_impl_nocastINS0_13BinaryFunctorIaaaZZZNS0_16fmod_kernel_cudaERNS_18TensorIteratorBaseEENKUlvE_clEvENKUlvE0_clEvEUlaaE_EEEEvS5_RKT_EUliE_EEviT1_ --------------------------
	.section	.nv.constant0._ZN2at6native18elementwise_kernelILi128ELi4EZNS0_22gpu_kernel_impl_nocastINS0_13BinaryFunctorIaaaZZZNS0_16fmod_kernel_cudaERNS_18TensorIteratorBaseEENKUlvE_clEvENKUlvE0_clEvEUlaaE_EEEEvS5_RKT_EUliE_EEviT1_,"a",@progbits
	.sectionflags	@""
	.align	4
.nv.constant0._ZN2at6native18elementwise_kernelILi128ELi4EZNS0_22gpu_kernel_impl_nocastINS0_13BinaryFunctorIaaaZZZNS0_16fmod_kernel_cudaERNS_18TensorIteratorBaseEENKUlvE_clEvENKUlvE0_clEvEUlaaE_EEEEvS5_RKT_EUliE_EEviT1_:
	.zero		1552


//--------------------- .nv.constant0._ZN2at6native27unrolled_elementwise_kernelINS0_13BinaryFunctorIaaaZZZNS0_16fmod_kernel_cudaERNS_18TensorIteratorBaseEENKUlvE_clEvENKUlvE0_clEvEUlaaE_EESt5arrayIPcLm3EELi4E23TrivialOffsetCalculatorILi2EjESC_ILi1EjENS0_6memory15LoadWithoutCastENSF_16StoreWithoutCastEEEviT_T0_T2_T3_T4_T5_ --------------------------
	.section	.nv.constant0._ZN2at6native27unrolled_elementwise_kernelINS0_13BinaryFunctorIaaaZZZNS0_16fmod_kernel_cudaERNS_18TensorIteratorBaseEENKUlvE_clEvENKUlvE0_clEvEUlaaE_EESt5arrayIPcLm3EELi4E23TrivialOffsetCalculatorILi2EjESC_ILi1EjENS0_6memory15LoadWithoutCastENSF_16StoreWithoutCastEEEviT_T0_T2_T3_T4_T5_,"a",@progbits
	.sectionflags	@""
	.align	4
.nv.constant0._ZN2at6native27unrolled_elementwise_kernelINS0_13BinaryFunctorIaaaZZZNS0_16fmod_kernel_cudaERNS_18TensorIteratorBaseEENKUlvE_clEvENKUlvE0_clEvEUlaaE_EESt5arrayIPcLm3EELi4E23TrivialOffsetCalculatorILi2EjESC_ILi1EjENS0_6memory15LoadWithoutCastENSF_16StoreWithoutCastEEEviT_T0_T2_T3_T4_T5_:
	.zero		932


//--------------------- .nv.constant0._ZN2at6native29vectorized_elementwise_kernelILi2ENS0_13BinaryFunctorIaaaZZZNS0_16fmod_kernel_cudaERNS_18TensorIteratorBaseEENKUlvE_clEvENKUlvE0_clEvEUlaaE_EESt5arrayIPcLm3EEEEviT0_T1_ --------------------------
	.section	.nv.constant0._ZN2at6native29vectorized_elementwise_kernelILi2ENS0_13BinaryFunctorIaaaZZZNS0_16fmod_kernel_cudaERNS_18TensorIteratorBaseEENKUlvE_clEvENKUlvE0_clEvEUlaaE_EESt5arrayIPcLm3EEEEviT0_T1_,"a",@progbits
	.sectionflags	@""
	.align	4
.nv.constant0._ZN2at6native29vectorized_elementwise_kernelILi2ENS0_13BinaryFunctorIaaaZZZNS0_16fmod_kernel_cudaERNS_18TensorIteratorBaseEENKUlvE_clEvENKUlvE0_clEvEUlaaE_EESt5arrayIPcLm3EEEEviT0_T1_:
	.zero		928


//--------------------- .nv.constant0._ZN2at6native29vectorized_elementwise_kernelILi4ENS0_13BinaryFunctorIaaaZZZNS0_16fmod_kernel_cudaERNS_18TensorIteratorBaseEENKUlvE_clEvENKUlvE0_clEvEUlaaE_EESt5arrayIPcLm3EEEEviT0_T1_ --------------------------
	.section	.nv.constant0._ZN2at6native29vectorized_elementwise_kernelILi4ENS0_13BinaryFunctorIaaaZZZNS0_16fmod_kernel_cudaERNS_18TensorIteratorBaseEENKUlvE_clEvENKUlvE0_clEvEUlaaE_EESt5arrayIPcLm3EEEEviT0_T1_,"a",@progbits
	.sectionflags	@""
	.align	4
.nv.constant0._ZN2at6native29vectorized_elementwise_kernelILi4ENS0_13BinaryFunctorIaaaZZZNS0_16fmod_kernel_cudaERNS_18TensorIteratorBaseEENKUlvE_clEvENKUlvE0_clEvEUlaaE_EESt5arrayIPcLm3EEEEviT0_T1_:
	.zero		928


//--------------------- .nv.constant0._ZN2at6native29vectorized_elementwise_kernelILi8ENS0_13BinaryFunctorIaaaZZZNS0_16fmod_kernel_cudaERNS_18TensorIteratorBaseEENKUlvE_clEvENKUlvE0_clEvEUlaaE_EESt5arrayIPcLm3EEEEviT0_T1_ --------------------------
	.section	.nv.constant0._ZN2at6native29vectorized_elementwise_kernelILi8ENS0_13BinaryFunctorIaaaZZZNS0_16fmod_kernel_cudaERNS_18TensorIteratorBaseEENKUlvE_clEvENKUlvE0_clEvEUlaaE_EESt5arrayIPcLm3EEEEviT0_T1_,"a",@progbits
	.sectionflags	@""
	.align	4
.nv.constant0._ZN2at6native29vectorized_elementwise_kernelILi8ENS0_13BinaryFunctorIaaaZZZNS0_16fmod_kernel_cudaERNS_18TensorIteratorBaseEENKUlvE_clEvENKUlvE0_clEvEUlaaE_EESt5arrayIPcLm3EEEEviT0_T1_:
	.zero		928


//--------------------- .nv.constant0._ZN2at6native18elementwise_kernelILi128ELi4EZNS0_15gpu_kernel_implINS0_13BUnaryFunctorIaaaZZZNS0_16fmod_kernel_cudaERNS_18TensorIteratorBaseEENKUlvE_clEvENKUlvE0_clEvEUlaaE_EEEEvS5_RKT_EUliE_EEviT1_ --------------------------
	.section	.nv.constant0._ZN2at6native18elementwise_kernelILi128ELi4EZNS0_15gpu_kernel_implINS0_13BUnaryFunctorIaaaZZZNS0_16fmod_kernel_cudaERNS_18TensorIteratorBaseEENKUlvE_clEvENKUlvE0_clEvEUlaaE_EEEEvS5_RKT_EUliE_EEviT1_,"a",@progbits
	.sectionflags	@""
	.align	4
.nv.constant0._ZN2at6native18elementwise_kernelILi128ELi4EZNS0_15gpu_kernel_implINS0_13BUnaryFunctorIaaaZZZNS0_16fmod_kernel_cudaERNS_18TensorIteratorBaseEENKUlvE_clEvENKUlvE0_clEvEUlaaE_EEEEvS5_RKT_EUliE_EEviT1_:
	.zero		1440


//--------------------- .nv.constant0._ZN2at6native27unrolled_elementwise_kernelINS0_13BUnaryFunctorIaaaZZZNS0_16fmod_kernel_cudaERNS_18TensorIteratorBaseEENKUlvE_clEvENKUlvE0_clEvEUlaaE_EESt5arrayIPcLm2EELi4E23TrivialOffsetCalculatorILi1EjESD_NS0_6memory12LoadWithCastILi1EEENSE_13StoreWithCastILi1EEEEEviT_T0_T2_T3_T4_T5_ --------------------------
	.section	.nv.constant0._ZN2at6native27unrolled_elementwise_kernelINS0_13BUnaryFunctorIaaaZZZNS0_16fmod_kernel_cudaERNS_18TensorIteratorBaseEENKUlvE_clEvENKUlvE0_clEvEUlaaE_EESt5arrayIPcLm2EELi4E23TrivialOffsetCalculatorILi1EjESD_NS0_6memory12LoadWithCastILi1EEENSE_13StoreWithCastILi1EEEEEviT_T0_T2_T3_T4_T5_,"a",@progbits
	.sectionflags	@""
	.align	4
.nv.constant0._ZN2at6native27unrolled_elementwise_kernelINS0_13BUnaryFunctorIaaaZZZNS0_16fmod_kernel_cudaERNS_18TensorIteratorBaseEENKUlvE_clEvENKUlvE0_clEvEUlaaE_EESt5arrayIPcLm2EELi4E23TrivialOffsetCalculatorILi1EjESD_NS0_6memory12LoadWithCastILi1EEENSE_13StoreWithCastILi1EEEEEviT_T0_T2_T3_T4_T5_:
	.zero		940


//--------------------- .nv.constant0._ZN2at6native18elementwise_kernelILi128ELi4EZNS0_22gpu_kernel_impl_nocastINS0_13BUnaryFunctorIaaaZZZNS0_16fmod_kernel_cudaERNS_18TensorIteratorBaseEENKUlvE_clEvENKUlvE0_clEvEUlaaE_EEEEvS5_RKT_EUliE_EEviT1_ --------------------------
	.section	.nv.constant0._ZN2at6native18elementwise_kernelILi128ELi4EZNS0_22gpu_kernel_impl_nocastINS0_13BUnaryFunctorIaaaZZZNS0_16fmod_kernel_cudaERNS_18TensorIteratorBaseEENKUlvE_clEvENKUlvE0_clEvEUlaaE_EEEEvS5_RKT_EUliE_EEviT1_,"a",@progbits
	.sectionflags	@""
	.align	4
.nv.constant0._ZN2at6native18elementwise_kernelILi128ELi4EZNS0_22gpu_kernel_impl_nocastINS0_13BUnaryFunctorIaaaZZZNS0_16fmod_kernel_cudaERNS_18TensorIteratorBaseEENKUlvE_clEvENKUlvE0_clEvEUlaaE_EEEEvS5_RKT_EUliE_EEviT1_:
	.zero		1440


//--------------------- .nv.constant0._ZN2at6native27unrolled_elementwise_kernelINS0_13BUnaryFunctorIaaaZZZNS0_16fmod_kernel_cudaERNS_18TensorIteratorBaseEENKUlvE_clEvENKUlvE0_clEvEUlaaE_EESt5arrayIPcLm2EELi4E23TrivialOffsetCalculatorILi1EjESD_NS0_6memory15LoadWithoutCastENSE_16StoreWithoutCastEEEviT_T0_T2_T3_T4_T5_ --------------------------
	.section	.nv.constant0._ZN2at6native27unrolled_elementwise_kernelINS0_13BUnaryFunctorIaaaZZZNS0_16fmod_kernel_cudaERNS_18TensorIteratorBaseEENKUlvE_clEvENKUlvE0_clEvEUlaaE_EESt5arrayIPcLm2EELi4E23TrivialOffsetCalculatorILi1EjESD_NS0_6memory15LoadWithoutCastENSE_16StoreWithoutCastEEEviT_T0_T2_T3_T4_T5_,"a",@progbits
	.sectionflags	@""
	.align	4
.nv.constant0._ZN2at6native27unrolled_elementwise_kernelINS0_13BUnaryFunctorIaaaZZZNS0_16fmod_kernel_cudaERNS_18TensorIteratorBaseEENKUlvE_clEvENKUlvE0_clEvEUlaaE_EESt5arrayIPcLm2EELi4E23TrivialOffsetCalculatorILi1EjESD_NS0_6memory15LoadWithoutCastENSE_16StoreWithoutCastEEEviT_T0_T2_T3_T4_T5_:
	.zero		924


//--------------------- .nv.constant0._ZN2at6native29vectorized_elementwise_kernelILi2ENS0_13BUnaryFunctorIaaaZZZNS0_16fmod_kernel_cudaERNS_18TensorIteratorBaseEENKUlvE_clEvENKUlvE0_clEvEUlaaE_EESt5arrayIPcLm2EEEEviT0_T1_ --------------------------
	.section	.nv.constant0._ZN2at6native29vectorized_elementwise_kernelILi2ENS0_13BUnaryFunctorIaaaZZZNS0_16fmod_kernel_cudaERNS_18TensorIteratorBaseEENKUlvE_clEvENKUlvE0_clEvEUlaaE_EESt5arrayIPcLm2EEEEviT0_T1_,"a",@progbits
	.sectionflags	@""
	.align	4
.nv.constant0._ZN2at6native29vectorized_elementwise_kernelILi2ENS0_13BUnaryFunctorIaaaZZZNS0_16fmod_kernel_cudaERNS_18TensorIteratorBaseEENKUlvE_clEvENKUlvE0_clEvEUlaaE_EESt5arrayIPcLm2EEEEviT0_T1_:
	.zero		920


//--------------------- .nv.constant0._ZN2at6native29vectorized_elementwise_kernelILi4ENS0_13BUnaryFunctorIaaaZZZNS0_16fmod_kernel_cudaERNS_18TensorIteratorBaseEENKUlvE_clEvENKUlvE0_clEvEUlaaE_EESt5arrayIPcLm2EEEEviT0_T1_ --------------------------
	.section	.nv.constant0._ZN2at6native29vectorized_elementwise_kernelILi4ENS0_13BUnaryFunctorIaaaZZZNS0_16fmod_kernel_cudaERNS_18TensorIteratorBaseEENKUlvE_clEvENKUlvE0_clEvEUlaaE_EESt5arrayIPcLm2EEEEviT0_T1_,"a",@progbits
	.sectionflags	@""
	.align	4
.nv.constant0._ZN2at6native29vectorized_elementwise_kernelILi4ENS0_13BUnaryFunctorIaaaZZZNS0_16fmod_kernel_cudaERNS_18TensorIteratorBaseEENKUlvE_clEvENKUlvE0_clEvEUlaaE_EESt5arrayIPcLm2EEEEviT0_T1_:
	.zero		920


//--------------------- .nv.constant0._ZN2at6native29vectorized_elementwise_kernelILi8ENS0_13BUnaryFunctorIaaaZZZNS0_16fmod_kernel_cudaERNS_18TensorIteratorBaseEENKUlvE_clEvENKUlvE0_clEvEUlaaE_EESt5arrayIPcLm2EEEEviT0_T1_ --------------------------
	.section	.nv.constant0._ZN2at6native29vectorized_elementwise_kernelILi8ENS0_13BUnaryFunctorIaaaZZZNS0_16fmod_kernel_cudaERNS_18TensorIteratorBaseEENKUlvE_clEvENKUlvE0_clEvEUlaaE_EESt5arrayIPcLm2EEEEviT0_T1_,"a",@progbits
	.sectionflags	@""
	.align	4
.nv.constant0._ZN2at6native29vectorized_elementwise_kernelILi8ENS0_13BUnaryFunctorIaaaZZZNS0_16fmod_kernel_cudaERNS_18TensorIteratorBaseEENKUlvE_clEvENKUlvE0_clEvEUlaaE_EESt5arrayIPcLm2EEEEviT0_T1_:
	.zero		920


//--------------------- .nv.constant0._ZN2at6native18elementwise_kernelILi128ELi4EZNS0_15gpu_kernel_implINS0_13AUnaryFunctorIaaaZZZNS0_16fmod_kernel_cudaERNS_18TensorIteratorBaseEENKUlvE_clEvENKUlvE0_clEvEUlaaE_EEEEvS5_RKT_EUliE_EEviT1_ --------------------------
	.section	.nv.constant0._ZN2at6native18elementwise_kernelILi128ELi4EZNS0_15gpu_kernel_implINS0_13AUnaryFunctorIaaaZZZNS0_16fmod_kernel_cudaERNS_18TensorIteratorBaseEENKUlvE_clEvENKUlvE0_clEvEUlaaE_EEEEvS5_RKT_EUliE_EEviT1_,"a",@progbits
	.sectionflags	@""
	.align	4
.nv.constant0._ZN2at6native18elementwise_kernelILi128ELi4EZNS0_15gpu_kernel_implINS0_13AUnaryFunctorIaaaZZZNS0_16fmod_kernel_cudaERNS_18TensorIteratorBaseEENKUlvE_clEvENKUlvE0_clEvEUlaaE_EEEEvS5_RKT_EUliE_EEviT1_:
	.zero		1440


//--------------------- .nv.constant0._ZN2at6native27unrolled_elementwise_kernelINS0_13AUnaryFunctorIaaaZZZNS0_16fmod_kernel_cudaERNS_18TensorIteratorBaseEENKUlvE_clEvENKUlvE0_clEvEUlaaE_EESt5arrayIPcLm2EELi4E23TrivialOffsetCalculatorILi1EjESD_NS0_6memory12LoadWithCastILi1EEENSE_13StoreWithCastILi1EEEEEviT_T0_T2_T3_T4_T5_ --------------------------
	.section	.nv.constant0._ZN2at6native27unrolled_elementwise_kernelINS0_13AUnaryFunctorIaaaZZZNS0_16fmod_kernel_cudaERNS_18TensorIteratorBaseEENKUlvE_clEvENKUlvE0_clEvEUlaaE_EESt5arrayIPcLm2EELi4E23TrivialOffsetCalculatorILi1EjESD_NS0_6memory12LoadWithCastILi1EEENSE_13StoreWithCastILi1EEEEEviT_T0_T2_T3_T4_T5_,"a",@progbits
	.sectionflags	@""
	.align	4
.nv.constant0._ZN2at6native27unrolled_elementwise_kernelINS0_13AUnaryFunctorIaaaZZZNS0_16fmod_kernel_cudaERNS_18TensorIteratorBaseEENKUlvE_clEvENKUlvE0_clEvEUlaaE_EESt5arrayIPcLm2EELi4E23TrivialOffsetCalculatorILi1EjESD_NS0_6memory12LoadWithCastILi1EEENSE_13StoreWithCastILi1EEEEEviT_T0_T2_T3_T4_T5_:
	.zero		940


//--------------------- .nv.constant0._ZN2at6native18elementwise_kernelILi128ELi4EZNS0_22gpu_kernel_impl_nocastINS0_13AUnaryFunctorIaaaZZZNS0_16fmod_kernel_cudaERNS_18TensorIteratorBaseEENKUlvE_clEvENKUlvE0_clEvEUlaaE_EEEEvS5_RKT_EUliE_EEviT1_ --------------------------
	.section	.nv.constant0._ZN2at6native18elementwise_kernelILi128ELi4EZNS0_22gpu_kernel_impl_nocastINS0_13AUnaryFunctorIaaaZZZNS0_16fmod_kernel_cudaERNS_18TensorIteratorBaseEENKUlvE_clEvENKUlvE0_clEvEUlaaE_EEEEvS5_RKT_EUliE_EEviT1_,"a",@progbits
	.sectionflags	@""
	.align	4
.nv.constant0._ZN2at6native18elementwise_kernelILi128ELi4EZNS0_22gpu_kernel_impl_nocastINS0_13AUnaryFunctorIaaaZZZNS0_16fmod_kernel_cudaERNS_18TensorIteratorBaseEENKUlvE_clEvENKUlvE0_clEvEUlaaE_EEEEvS5_RKT_EUliE_EEviT1_:
	.zero		1440


//--------------------- .nv.constant0._ZN2at6native27unrolled_elementwise_kernelINS0_13AUnaryFunctorIaaaZZZNS0_16fmod_kernel_cudaERNS_18TensorIteratorBaseEENKUlvE_clEvENKUlvE0_clEvEUlaaE_EESt5arrayIPcLm2EELi4E23TrivialOffsetCalculatorILi1EjESD_NS0_6memory15LoadWithoutCastENSE_16StoreWithoutCastEEEviT_T0_T2_T3_T4_T5_ --------------------------
	.section	.nv.constant0._ZN2at6native27unrolled_elementwise_kernelINS0_13AUnaryFunctorIaaaZZZNS0_16fmod_kernel_cudaERNS_18TensorIteratorBaseEENKUlvE_clEvENKUlvE0_clEvEUlaaE_EESt5arrayIPcLm2EELi4E23TrivialOffsetCalculatorILi1EjESD_NS0_6memory15LoadWithoutCastENSE_16StoreWithoutCastEEEviT_T0_T2_T3_T4_T5_,"a",@progbits
	.sectionflags	@""
	.align	4
.nv.constant0._ZN2at6native27unrolled_elementwise_kernelINS0_13AUnaryFunctorIaaaZZZNS0_16fmod_kernel_cudaERNS_18TensorIteratorBaseEENKUlvE_clEvENKUlvE0_clEvEUlaaE_EESt5arrayIPcLm2EELi4E23TrivialOffsetCalculatorILi1EjESD_NS0_6memory15LoadWithoutCastENSE_16StoreWithoutCastEEEviT_T0_T2_T3_T4_T5_:
	.zero		924


//--------------------- .nv.constant0._ZN2at6native29vectorized_elementwise_kernelILi2ENS0_13AUnaryFunctorIaaaZZZNS0_16fmod_kernel_cudaERNS_18TensorIteratorBaseEENKUlvE_clEvENKUlvE0_clEvEUlaaE_EESt5arrayIPcLm2EEEEviT0_T1_ --------------------------
	.section	.nv.constant0._ZN2at6native29vectorized_elementwise_kernelILi2ENS0_13AUnaryFunctorIaaaZZZNS0_16fmod_kernel_cudaERNS_18TensorIteratorBaseEENKUlvE_clEvENKUlvE0_clEvEUlaaE_EESt5arrayIPcLm2EEEEviT0_T1_,"a",@progbits
	.sectionflags	@""
	.align	4
.nv.constant0._ZN2at6native29vectorized_elementwise_kernelILi2ENS0_13AUnaryFunctorIaaaZZZNS0_16fmod_kernel_cudaERNS_18TensorIteratorBaseEENKUlvE_clEvENKUlvE0_clEvEUlaaE_EESt5arrayIPcLm2EEEEviT0_T1_:
	.zero		920


//--------------------- .nv.constant0._ZN2at6native29vectorized_elementwise_kernelILi4ENS0_13AUnaryFunctorIaaaZZZNS0_16fmod_kernel_cudaERNS_18TensorIteratorBaseEENKUlvE_clEvENKUlvE0_clEvEUlaaE_EESt5arrayIPcLm2EEEEviT0_T1_ --------------------------
	.section	.nv.constant0._ZN2at6native29vectorized_elementwise_kernelILi4ENS0_13AUnaryFunctorIaaaZZZNS0_16fmod_kernel_cudaERNS_18TensorIteratorBaseEENKUlvE_clEvENKUlvE0_clEvEUlaaE_EESt5arrayIPcLm2EEEEviT0_T1_,"a",@progbits
	.sectionflags	@""
	.align	4
.nv.constant0._ZN2at6native29vectorized_elementwise_kernelILi4ENS0_13AUnaryFunctorIaaaZZZNS0_16fmod_kernel_cudaERNS_18TensorIteratorBaseEENKUlvE_clEvENKUlvE0_clEvEUlaaE_EESt5arrayIPcLm2EEEEviT0_T1_:
	.zero		920


//--------------------- .nv.constant0._ZN2at6native29vectorized_elementwise_kernelILi8ENS0_13AUnaryFunctorIaaaZZZNS0_16fmod_kernel_cudaERNS_18TensorIteratorBaseEENKUlvE_clEvENKUlvE0_clEvEUlaaE_EESt5arrayIPcLm2EEEEviT0_T1_ --------------------------
	.section	.nv.constant0._ZN2at6native29vectorized_elementwise_kernelILi8ENS0_13AUnaryFunctorIaaaZZZNS0_16fmod_kernel_cudaERNS_18TensorIteratorBaseEENKUlvE_clEvENKUlvE0_clEvEUlaaE_EESt5arrayIPcLm2EEEEviT0_T1_,"a",@progbits
	.sectionflags	@""
	.align	4
.nv.constant0._ZN2at6native29vectorized_elementwise_kernelILi8ENS0_13AUnaryFunctorIaaaZZZNS0_16fmod_kernel_cudaERNS_18TensorIteratorBaseEENKUlvE_clEvENKUlvE0_clEvEUlaaE_EESt5arrayIPcLm2EEEEviT0_T1_:
	.zero		920


//--------------------- .nv.constant0._ZN2at6native18elementwise_kernelILi128ELi4EZNS0_15gpu_kernel_implINS0_13BinaryFunctorIhhhZZZNS0_16fmod_kernel_cudaERNS_18TensorIteratorBaseEENKUlvE_clEvENKUlvE_clEvEUlhhE_EEEEvS5_RKT_EUliE_EEviT1_ --------------------------
	.section	.nv.constant0._ZN2at6native18elementwise_kernelILi128ELi4EZNS0_15gpu_kernel_implINS0_13BinaryFunctorIhhhZZZNS0_16fmod_kernel_cudaERNS_18TensorIteratorBaseEENKUlvE_clEvENKUlvE_clEvEUlhhE_EEEEvS5_RKT_EUliE_EEviT1_,"a",@progbits
	.sectionflags	@""
	.align	4
.nv.constant0._ZN2at6native18elementwise_kernelILi128ELi4EZNS0_15gpu_kernel_implINS0_13BinaryFunctorIhhhZZZNS0_16fmod_kernel_cudaERNS_18TensorIteratorBaseEENKUlvE_clEvENKUlvE_clEvEUlhhE_EEEEvS5_RKT_EUliE_EEviT1_:
	.zero		1552


//--------------------- .nv.constant0._ZN2at6native27unrolled_elementwise_kernelINS0_13BinaryFunctorIhhhZZZNS0_16fmod_kernel_cudaERNS_18TensorIteratorBaseEENKUlvE_clEvENKUlvE_clEvEUlhhE_EESt5arrayIPcLm3EELi4E23TrivialOffsetCalculatorILi2EjESC_ILi1EjENS0_6memory12LoadWithCastILi2EEENSF_13StoreWithCastILi1EEEEEviT_T0_T2_T3_T4_T5_ --------------------------
	.section	.nv.constant0._ZN2at6native27unrolled_elementwise_kernelINS0_13BinaryFunctorIhhhZZZNS0_16fmod_kernel_cudaERNS_18TensorIteratorBaseEENKUlvE_clEvENKUlvE_clEvEUlhhE_EESt5arrayIPcLm3EELi4E23TrivialOffsetCalculatorILi2EjESC_ILi1EjENS0_6memory12LoadWithCastILi2EEENSF_13StoreWithCastILi1EEEEEviT_T0_T2_T3_T4_T5_,"a",@progbits
	.sectionflags	@""
	.align	4
.nv.constant0._ZN2at6native27unrolled_elementwise_kernelINS0_13BinaryFunctorIhhhZZZNS0_16fmod_kernel_cudaERNS_18TensorIteratorBaseEENKUlvE_clEvENKUlvE_clEvEUlhhE_EESt5arrayIPcLm3EELi4E23TrivialOffsetCalculatorILi2EjESC_ILi1EjENS0_6memory12LoadWithCastILi2EEENSF_13StoreWithCastILi1EEEEEviT_T0_T2_T3_T4_T5_:
	.zero		952


//--------------------- .nv.constant0._ZN2at6native18elementwise_kernelILi128ELi4EZNS0_22gpu_kernel_impl_nocastINS0_13BinaryFunctorIhhhZZZNS0_16fmod_kernel_cudaERNS_18TensorIteratorBaseEENKUlvE_clEvENKUlvE_clEvEUlhhE_EEEEvS5_RKT_EUliE_EEviT1_ --------------------------
	.section	.nv.constant0._ZN2at6native18elementwise_kernelILi128ELi4EZNS0_22gpu_kernel_impl_nocastINS0_13BinaryFunctorIhhhZZZNS0_16fmod_kernel_cudaERNS_18TensorIteratorBaseEENKUlvE_clEvENKUlvE_clEvEUlhhE_EEEEvS5_RKT_EUliE_EEviT1_,"a",@progbits
	.sectionflags	@""
	.align	4
.nv.constant0._ZN2at6native18elementwise_kernelILi128ELi4EZNS0_22gpu_kernel_impl_nocastINS0_13BinaryFunctorIhhhZZZNS0_16fmod_kernel_cudaERNS_18TensorIteratorBaseEENKUlvE_clEvENKUlvE_clEvEUlhhE_EEEEvS5_RKT_EUliE_EEviT1_:
	.zero		1552


//--------------------- .nv.constant0._ZN2at6native27unrolled_elementwise_kernelINS0_13BinaryFunctorIhhhZZZNS0_16fmod_kernel_cudaERNS_18TensorIteratorBaseEENKUlvE_clEvENKUlvE_clEvEUlhhE_EESt5arrayIPcLm3EELi4E23TrivialOffsetCalculatorILi2EjESC_ILi1EjENS0_6memory15LoadWithoutCastENSF_16StoreWithoutCastEEEviT_T0_T2_T3_T4_T5_ --------------------------
	.section	.nv.constant0._ZN2at6native27unrolled_elementwise_kernelINS0_13BinaryFunctorIhhhZZZNS0_16fmod_kernel_cudaERNS_18TensorIteratorBaseEENKUlvE_clEvENKUlvE_clEvEUlhhE_EESt5arrayIPcLm3EELi4E23TrivialOffsetCalculatorILi2EjESC_ILi1EjENS0_6memory15LoadWithoutCastENSF_16StoreWithoutCastEEEviT_T0_T2_T3_T4_T5_,"a",@progbits
	.sectionflags	@""
	.align	4
.nv.constant0._ZN2at6native27unrolled_elementwise_kernelINS0_13BinaryFunctorIhhhZZZNS0_16fmod_kernel_cudaERNS_18TensorIteratorBaseEENKUlvE_clEvENKUlvE_clEvEUlhhE_EESt5arrayIPcLm3EELi4E23TrivialOffsetCalculatorILi2EjESC_ILi1EjENS0_6memory15LoadWithoutCastENSF_16StoreWithoutCastEEEviT_T0_T2_T3_T4_T5_:
	.zero		932


//--------------------- .nv.constant0._ZN2at6native29vectorized_elementwise_kernelILi2ENS0_13BinaryFunctorIhhhZZZNS0_16fmod_kernel_cudaERNS_18TensorIteratorBaseEENKUlvE_clEvENKUlvE_clEvEUlhhE_EESt5arrayIPcLm3EEEEviT0_T1_ --------------------------
	.section	.nv.constant0._ZN2at6native29vectorized_elementwise_kernelILi2ENS0_13BinaryFunctorIhhhZZZNS0_16fmod_kernel_cudaERNS_18TensorIteratorBaseEENKUlvE_clEvENKUlvE_clEvEUlhhE_EESt5arrayIPcLm3EEEEviT0_T1_,"a",@progbits
	.sectionflags	@""
	.align	4
.nv.constant0._ZN2at6native29vectorized_elementwise_kernelILi2ENS0_13BinaryFunctorIhhhZZZNS0_16fmod_kernel_cudaERNS_18TensorIteratorBaseEENKUlvE_clEvENKUlvE_clEvEUlhhE_EESt5arrayIPcLm3EEEEviT0_T1_:
	.zero		928


//--------------------- .nv.constant0._ZN2at6native29vectorized_elementwise_kernelILi4ENS0_13BinaryFunctorIhhhZZZNS0_16fmod_kernel_cudaERNS_18TensorIteratorBaseEENKUlvE_clEvENKUlvE_clEvEUlhhE_EESt5arrayIPcLm3EEEEviT0_T1_ --------------------------
	.section	.nv.constant0._ZN2at6native29vectorized_elementwise_kernelILi4ENS0_13BinaryFunctorIhhhZZZNS0_16fmod_kernel_cudaERNS_18TensorIteratorBaseEENKUlvE_clEvENKUlvE_clEvEUlhhE_EESt5arrayIPcLm3EEEEviT0_T1_,"a",@progbits
	.sectionflags	@""
	.align	4
.nv.constant0._ZN2at6native29vectorized_elementwise_kernelILi4ENS0_13BinaryFunctorIhhhZZZNS0_16fmod_kernel_cudaERNS_18TensorIteratorBaseEENKUlvE_clEvENKUlvE_clEvEUlhhE_EESt5arrayIPcLm3EEEEviT0_T1_:
	.zero		928


//--------------------- .nv.constant0._ZN2at6native29vectorized_elementwise_kernelILi8ENS0_13BinaryFunctorIhhhZZZNS0_16fmod_kernel_cudaERNS_18TensorIteratorBaseEENKUlvE_clEvENKUlvE_clEvEUlhhE_EESt5arrayIPcLm3EEEEviT0_T1_ --------------------------
	.section	.nv.constant0._ZN2at6native29vectorized_elementwise_kernelILi8ENS0_13BinaryFunctorIhhhZZZNS0_16fmod_kernel_cudaERNS_18TensorIteratorBaseEENKUlvE_clEvENKUlvE_clEvEUlhhE_EESt5arrayIPcLm3EEEEviT0_T1_,"a",@progbits
	.sectionflags	@""
	.align	4
.nv.constant0._ZN2at6native29vectorized_elementwise_kernelILi8ENS0_13BinaryFunctorIhhhZZZNS0_16fmod_kernel_cudaERNS_18TensorIteratorBaseEENKUlvE_clEvENKUlvE_clEvEUlhhE_EESt5arrayIPcLm3EEEEviT0_T1_:
	.zero		928


//--------------------- .nv.constant0._ZN2at6native18elementwise_kernelILi128ELi4EZNS0_15gpu_kernel_implINS0_13BUnaryFunctorIhhhZZZNS0_16fmod_kernel_cudaERNS_18TensorIteratorBaseEENKUlvE_clEvENKUlvE_clEvEUlhhE_EEEEvS5_RKT_EUliE_EEviT1_ --------------------------
	.section	.nv.constant0._ZN2at6native18elementwise_kernelILi128ELi4EZNS0_15gpu_kernel_implINS0_13BUnaryFunctorIhhhZZZNS0_16fmod_kernel_cudaERNS_18TensorIteratorBaseEENKUlvE_clEvENKUlvE_clEvEUlhhE_EEEEvS5_RKT_EUliE_EEviT1_,"a",@progbits
	.sectionflags	@""
	.align	4
.nv.constant0._ZN2at6native18elementwise_kernelILi128ELi4EZNS0_15gpu_kernel_implINS0_13BUnaryFunctorIhhhZZZNS0_16fmod_kernel_cudaERNS_18TensorIteratorBaseEENKUlvE_clEvENKUlvE_clEvEUlhhE_EEEEvS5_RKT_EUliE_EEviT1_:
	.zero		1440


//--------------------- .nv.constant0._ZN2at6native27unrolled_elementwise_kernelINS0_13BUnaryFunctorIhhhZZZNS0_16fmod_kernel_cudaERNS_18TensorIteratorBaseEENKUlvE_clEvENKUlvE_clEvEUlhhE_EESt5arrayIPcLm2EELi4E23TrivialOffsetCalculatorILi1EjESD_NS0_6memory12LoadWithCastILi1EEENSE_13StoreWithCastILi1EEEEEviT_T0_T2_T3_T4_T5_ --------------------------
	.section	.nv.constant0._ZN2at6native27unrolled_elementwise_kernelINS0_13BUnaryFunctorIhhhZZZNS0_16fmod_kernel_cudaERNS_18TensorIteratorBaseEENKUlvE_clEvENKUlvE_clEvEUlhhE_EESt5arrayIPcLm2EELi4E23TrivialOffsetCalculatorILi1EjESD_NS0_6memory12LoadWithCastILi1EEENSE_13StoreWithCastILi1EEEEEviT_T0_T2_T3_T4_T5_,"a",@progbits
	.sectionflags	@""
	.align	4
.nv.constant0._ZN2at6native27unrolled_elementwise_kernelINS0_13BUnaryFunctorIhhhZZZNS0_16fmod_kernel_cudaERNS_18TensorIteratorBaseEENKUlvE_clEvENKUlvE_clEvEUlhhE_EESt5arrayIPcLm2EELi4E23TrivialOffsetCalculatorILi1EjESD_NS0_6memory12LoadWithCastILi1EEENSE_13StoreWithCastILi1EEEEEviT_T0_T2_T3_T4_T5_:
	.zero		940


//--------------------- .nv.constant0._ZN2at6native18elementwise_kernelILi128ELi4EZNS0_22gpu_kernel_impl_nocastINS0_13BUnaryFunctorIhhhZZZNS0_16fmod_kernel_cudaERNS_18TensorIteratorBaseEENKUlvE_clEvENKUlvE_clEvEUlhhE_EEEEvS5_RKT_EUliE_EEviT1_ --------------------------
	.section	.nv.constant0._ZN2at6native18elementwise_kernelILi128ELi4EZNS0_22gpu_kernel_impl_nocastINS0_13BUnaryFunctorIhhhZZZNS0_16fmod_kernel_cudaERNS_18TensorIteratorBaseEENKUlvE_clEvENKUlvE_clEvEUlhhE_EEEEvS5_RKT_EUliE_EEviT1_,"a",@progbits
	.sectionflags	@""
	.align	4
.nv.constant0._ZN2at6native18elementwise_kernelILi128ELi4EZNS0_22gpu_kernel_impl_nocastINS0_13BUnaryFunctorIhhhZZZNS0_16fmod_kernel_cudaERNS_18TensorIteratorBaseEENKUlvE_clEvENKUlvE_clEvEUlhhE_EEEEvS5_RKT_EUliE_EEviT1_:
	.zero		1440


//--------------------- .nv.constant0._ZN2at6native27unrolled_elementwise_kernelINS0_13BUnaryFunctorIhhhZZZNS0_16fmod_kernel_cudaERNS_18TensorIteratorBaseEENKUlvE_clEvENKUlvE_clEvEUlhhE_EESt5arrayIPcLm2EELi4E23TrivialOffsetCalculatorILi1EjESD_NS0_6memory15LoadWithoutCastENSE_16StoreWithoutCastEEEviT_T0_T2_T3_T4_T5_ --------------------------
	.section	.nv.constant0._ZN2at6native27unrolled_elementwise_kernelINS0_13BUnaryFunctorIhhhZZZNS0_16fmod_kernel_cudaERNS_18TensorIteratorBaseEENKUlvE_clEvENKUlvE_clEvEUlhhE_EESt5arrayIPcLm2EELi4E23TrivialOffsetCalculatorILi1EjESD_NS0_6memory15LoadWithoutCastENSE_16StoreWithoutCastEEEviT_T0_T2_T3_T4_T5_,"a",@progbits
	.sectionflags	@""
	.align	4
.nv.constant0._ZN2at6native27unrolled_elementwise_kernelINS0_13BUnaryFunctorIhhhZZZNS0_16fmod_kernel_cudaERNS_18TensorIteratorBaseEENKUlvE_clEvENKUlvE_clEvEUlhhE_EESt5arrayIPcLm2EELi4E23TrivialOffsetCalculatorILi1EjESD_NS0_6memory15LoadWithoutCastENSE_16StoreWithoutCastEEEviT_T0_T2_T3_T4_T5_:
	.zero		924


//--------------------- .nv.constant0._ZN2at6native29vectorized_elementwise_kernelILi2ENS0_13BUnaryFunctorIhhhZZZNS0_16fmod_kernel_cudaERNS_18TensorIteratorBaseEENKUlvE_clEvENKUlvE_clEvEUlhhE_EESt5arrayIPcLm2EEEEviT0_T1_ --------------------------
	.section	.nv.constant0._ZN2at6native29vectorized_elementwise_kernelILi2ENS0_13BUnaryFunctorIhhhZZZNS0_16fmod_kernel_cudaERNS_18TensorIteratorBaseEENKUlvE_clEvENKUlvE_clEvEUlhhE_EESt5arrayIPcLm2EEEEviT0_T1_,"a",@progbits
	.sectionflags	@""
	.align	4
.nv.constant0._ZN2at6native29vectorized_elementwise_kernelILi2ENS0_13BUnaryFunctorIhhhZZZNS0_16fmod_kernel_cudaERNS_18TensorIteratorBaseEENKUlvE_clEvENKUlvE_clEvEUlhhE_EESt5arrayIPcLm2EEEEviT0_T1_:
	.zero		920


//--------------------- .nv.constant0._ZN2at6native29vectorized_elementwise_kernelILi4ENS0_13BUnaryFunctorIhhhZZZNS0_16fmod_kernel_cudaERNS_18TensorIteratorBaseEENKUlvE_clEvENKUlvE_clEvEUlhhE_EESt5arrayIPcLm2EEEEviT0_T1_ --------------------------
	.section	.nv.constant0._ZN2at6native29vectorized_elementwise_kernelILi4ENS0_13BUnaryFunctorIhhhZZZNS0_16fmod_kernel_cudaERNS_18TensorIteratorBaseEENKUlvE_clEvENKUlvE_clEvEUlhhE_EESt5arrayIPcLm2EEEEviT0_T1_,"a",@progbits
	.sectionflags	@""
	.align	4
.nv.constant0._ZN2at6native29vectorized_elementwise_kernelILi4ENS0_13BUnaryFunctorIhhhZZZNS0_16fmod_kernel_cudaERNS_18TensorIteratorBaseEENKUlvE_clEvENKUlvE_clEvEUlhhE_EESt5arrayIPcLm2EEEEviT0_T1_:
	.zero		920


//--------------------- .nv.constant0._ZN2at6native29vectorized_elementwise_kernelILi8ENS0_13BUnaryFunctorIhhhZZZNS0_16fmod_kernel_cudaERNS_18TensorIteratorBaseEENKUlvE_clEvENKUlvE_clEvEUlhhE_EESt5arrayIPcLm2EEEEviT0_T1_ --------------------------
	.section	.nv.constant0._ZN2at6native29vectorized_elementwise_kernelILi8ENS0_13BUnaryFunctorIhhhZZZNS0_16fmod_kernel_cudaERNS_18TensorIteratorBaseEENKUlvE_clEvENKUlvE_clEvEUlhhE_EESt5arrayIPcLm2EEEEviT0_T1_,"a",@progbits
	.sectionflags	@""
	.align	4
.nv.constant0._ZN2at6native29vectorized_elementwise_kernelILi8ENS0_13BUnaryFunctorIhhhZZZNS0_16fmod_kernel_cudaERNS_18TensorIteratorBaseEENKUlvE_clEvENKUlvE_clEvEUlhhE_EESt5arrayIPcLm2EEEEviT0_T1_:
	.zero		920


//--------------------- .nv.constant0._ZN2at6native18elementwise_kernelILi128ELi4EZNS0_15gpu_kernel_implINS0_13AUnaryFunctorIhhhZZZNS0_16fmod_kernel_cudaERNS_18TensorIteratorBaseEENKUlvE_clEvENKUlvE_clEvEUlhhE_EEEEvS5_RKT_EUliE_EEviT1_ --------------------------
	.section	.nv.constant0._ZN2at6native18elementwise_kernelILi128ELi4EZNS0_15gpu_kernel_implINS0_13AUnaryFunctorIhhhZZZNS0_16fmod_kernel_cudaERNS_18TensorIteratorBaseEENKUlvE_clEvENKUlvE_clEvEUlhhE_EEEEvS5_RKT_EUliE_EEviT1_,"a",@progbits
	.sectionflags	@""
	.align	4
.nv.constant0._ZN2at6native18elementwise_kernelILi128ELi4EZNS0_15gpu_kernel_implINS0_13AUnaryFunctorIhhhZZZNS0_16fmod_kernel_cudaERNS_18TensorIteratorBaseEENKUlvE_clEvENKUlvE_clEvEUlhhE_EEEEvS5_RKT_EUliE_EEviT1_:
	.zero		1440


//--------------------- .nv.constant0._ZN2at6native27unrolled_elementwise_kernelINS0_13AUnaryFunctorIhhhZZZNS0_16fmod_kernel_cudaERNS_18TensorIteratorBaseEENKUlvE_clEvENKUlvE_clEvEUlhhE_EESt5arrayIPcLm2EELi4E23TrivialOffsetCalculatorILi1EjESD_NS0_6memory12LoadWithCastILi1EEENSE_13StoreWithCastILi1EEEEEviT_T0_T2_T3_T4_T5_ --------------------------
	.section	.nv.constant0._ZN2at6native27unrolled_elementwise_kernelINS0_13AUnaryFunctorIhhhZZZNS0_16fmod_kernel_cudaERNS_18TensorIteratorBaseEENKUlvE_clEvENKUlvE_clEvEUlhhE_EESt5arrayIPcLm2EELi4E23TrivialOffsetCalculatorILi1EjESD_NS0_6memory12LoadWithCastILi1EEENSE_13StoreWithCastILi1EEEEEviT_T0_T2_T3_T4_T5_,"a",@progbits
	.sectionflags	@""
	.align	4
.nv.constant0._ZN2at6native27unrolled_elementwise_kernelINS0_13AUnaryFunctorIhhhZZZNS0_16fmod_kernel_cudaERNS_18TensorIteratorBaseEENKUlvE_clEvENKUlvE_clEvEUlhhE_EESt5arrayIPcLm2EELi4E23TrivialOffsetCalculatorILi1EjESD_NS0_6memory12LoadWithCastILi1EEENSE_13StoreWithCastILi1EEEEEviT_T0_T2_T3_T4_T5_:
	.zero		940


//--------------------- .nv.constant0._ZN2at6native18elementwise_kernelILi128ELi4EZNS0_22gpu_kernel_impl_nocastINS0_13AUnaryFunctorIhhhZZZNS0_16fmod_kernel_cudaERNS_18TensorIteratorBaseEENKUlvE_clEvENKUlvE_clEvEUlhhE_EEEEvS5_RKT_EUliE_EEviT1_ --------------------------
	.section	.nv.constant0._ZN2at6native18elementwise_kernelILi128ELi4EZNS0_22gpu_kernel_impl_nocastINS0_13AUnaryFunctorIhhhZZZNS0_16fmod_kernel_cudaERNS_18TensorIteratorBaseEENKUlvE_clEvENKUlvE_clEvEUlhhE_EEEEvS5_RKT_EUliE_EEviT1_,"a",@progbits
	.sectionflags	@""
	.align	4
.nv.constant0._ZN2at6native18elementwise_kernelILi128ELi4EZNS0_22gpu_kernel_impl_nocastINS0_13AUnaryFunctorIhhhZZZNS0_16fmod_kernel_cudaERNS_18TensorIteratorBaseEENKUlvE_clEvENKUlvE_clEvEUlhhE_EEEEvS5_RKT_EUliE_EEviT1_:
	.zero		1440


//--------------------- .nv.constant0._ZN2at6native27unrolled_elementwise_kernelINS0_13AUnaryFunctorIhhhZZZNS0_16fmod_kernel_cudaERNS_18TensorIteratorBaseEENKUlvE_clEvENKUlvE_clEvEUlhhE_EESt5arrayIPcLm2EELi4E23TrivialOffsetCalculatorILi1EjESD_NS0_6memory15LoadWithoutCastENSE_16StoreWithoutCastEEEviT_T0_T2_T3_T4_T5_ --------------------------
	.section	.nv.constant0._ZN2at6native27unrolled_elementwise_kernelINS0_13AUnaryFunctorIhhhZZZNS0_16fmod_kernel_cudaERNS_18TensorIteratorBaseEENKUlvE_clEvENKUlvE_clEvEUlhhE_EESt5arrayIPcLm2EELi4E23TrivialOffsetCalculatorILi1EjESD_NS0_6memory15LoadWithoutCastENSE_16StoreWithoutCastEEEviT_T0_T2_T3_T4_T5_,"a",@progbits
	.sectionflags	@""
	.align	4
.nv.constant0._ZN2at6native27unrolled_elementwise_kernelINS0_13AUnaryFunctorIhhhZZZNS0_16fmod_kernel_cudaERNS_18TensorIteratorBaseEENKUlvE_clEvENKUlvE_clEvEUlhhE_EESt5arrayIPcLm2EELi4E23TrivialOffsetCalculatorILi1EjESD_NS0_6memory15LoadWithoutCastENSE_16StoreWithoutCastEEEviT_T0_T2_T3_T4_T5_:
	.zero		924


//--------------------- .nv.constant0._ZN2at6native29vectorized_elementwise_kernelILi2ENS0_13AUnaryFunctorIhhhZZZNS0_16fmod_kernel_cudaERNS_18TensorIteratorBaseEENKUlvE_clEvENKUlvE_clEvEUlhhE_EESt5arrayIPcLm2EEEEviT0_T1_ --------------------------
	.section	.nv.constant0._ZN2at6native29vectorized_elementwise_kernelILi2ENS0_13AUnaryFunctorIhhhZZZNS0_16fmod_kernel_cudaERNS_18TensorIteratorBaseEENKUlvE_clEvENKUlvE_clEvEUlhhE_EESt5arrayIPcLm2EEEEviT0_T1_,"a",@progbits
	.sectionflags	@""
	.align	4
.nv.constant0._ZN2at6native29vectorized_elementwise_kernelILi2ENS0_13AUnaryFunctorIhhhZZZNS0_16fmod_kernel_cudaERNS_18TensorIteratorBaseEENKUlvE_clEvENKUlvE_clEvEUlhhE_EESt5arrayIPcLm2EEEEviT0_T1_:
	.zero		920


//--------------------- .nv.constant0._ZN2at6native29vectorized_elementwise_kernelILi4ENS0_13AUnaryFunctorIhhhZZZNS0_16fmod_kernel_cudaERNS_18TensorIteratorBaseEENKUlvE_clEvENKUlvE_clEvEUlhhE_EESt5arrayIPcLm2EEEEviT0_T1_ --------------------------
	.section	.nv.constant0._ZN2at6native29vectorized_elementwise_kernelILi4ENS0_13AUnaryFunctorIhhhZZZNS0_16fmod_kernel_cudaERNS_18TensorIteratorBaseEENKUlvE_clEvENKUlvE_clEvEUlhhE_EESt5arrayIPcLm2EEEEviT0_T1_,"a",@progbits
	.sectionflags	@""
	.align	4
.nv.constant0._ZN2at6native29vectorized_elementwise_kernelILi4ENS0_13AUnaryFunctorIhhhZZZNS0_16fmod_kernel_cudaERNS_18TensorIteratorBaseEENKUlvE_clEvENKUlvE_clEvEUlhhE_EESt5arrayIPcLm2EEEEviT0_T1_:
	.zero		920


//--------------------- .nv.constant0._ZN2at6native29vectorized_elementwise_kernelILi8ENS0_13AUnaryFunctorIhhhZZZNS0_16fmod_kernel_cudaERNS_18TensorIteratorBaseEENKUlvE_clEvENKUlvE_clEvEUlhhE_EESt5arrayIPcLm2EEEEviT0_T1_ --------------------------
	.section	.nv.constant0._ZN2at6native29vectorized_elementwise_kernelILi8ENS0_13AUnaryFunctorIhhhZZZNS0_16fmod_kernel_cudaERNS_18TensorIteratorBaseEENKUlvE_clEvENKUlvE_clEvEUlhhE_EESt5arrayIPcLm2EEEEviT0_T1_,"a",@progbits
	.sectionflags	@""
	.align	4
.nv.constant0._ZN2at6native29vectorized_elementwise_kernelILi8ENS0_13AUnaryFunctorIhhhZZZNS0_16fmod_kernel_cudaERNS_18TensorIteratorBaseEENKUlvE_clEvENKUlvE_clEvEUlhhE_EESt5arrayIPcLm2EEEEviT0_T1_:
	.zero		920


//--------------------- .nv.constant0._ZN2at6native18elementwise_kernelILi128ELi4EZNS0_15gpu_kernel_implINS0_13BinaryFunctorIN3c108BFloat16ES5_S5_ZZZNS0_21remainder_kernel_cudaERNS_18TensorIteratorBaseEENKUlvE0_clEvENKUlvE2_clEvEUlS5_S5_E_EEEEvS7_RKT_EUliE_EEviT1_ --------------------------
	.section	.nv.constant0._ZN2at6native18elementwise_kernelILi128ELi4EZNS0_15gpu_kernel_implINS0_13BinaryFunctorIN3c108BFloat16ES5_S5_ZZZNS0_21remainder_kernel_cudaERNS_18TensorIteratorBaseEENKUlvE0_clEvENKUlvE2_clEvEUlS5_S5_E_EEEEvS7_RKT_EUliE_EEviT1_,"a",@progbits
	.sectionflags	@""
	.align	4
.nv.constant0._ZN2at6native18elementwise_kernelILi128ELi4EZNS0_15gpu_kernel_implINS0_13BinaryFunctorIN3c108BFloat16ES5_S5_ZZZNS0_21remainder_kernel_cudaERNS_18TensorIteratorBaseEENKUlvE0_clEvENKUlvE2_clEvEUlS5_S5_E_EEEEvS7_RKT_EUliE_EEviT1_:
	.zero		1552


//--------------------- .nv.constant0._ZN2at6native27unrolled_elementwise_kernelINS0_13BinaryFunctorIN3c108BFloat16ES4_S4_ZZZNS0_21remainder_kernel_cudaERNS_18TensorIteratorBaseEENKUlvE0_clEvENKUlvE2_clEvEUlS4_S4_E_EESt5arrayIPcLm3EELi4E23TrivialOffsetCalculatorILi2EjESE_ILi1EjENS0_6memory12LoadWithCastILi2EEENSH_13StoreWithCastILi1EEEEEviT_T0_T2_T3_T4_T5_ --------------------------
	.section	.nv.constant0._ZN2at6native27unrolled_elementwise_kernelINS0_13BinaryFunctorIN3c108BFloat16ES4_S4_ZZZNS0_21remainder_kernel_cudaERNS_18TensorIteratorBaseEENKUlvE0_clEvENKUlvE2_clEvEUlS4_S4_E_EESt5arrayIPcLm3EELi4E23TrivialOffsetCalculatorILi2EjESE_ILi1EjENS0_6memory12LoadWithCastILi2EEENSH_13StoreWithCastILi1EEEEEviT_T0_T2_T3_T4_T5_,"a",@progbits
	.sectionflags	@""
	.align	4
.nv.constant0._ZN2at6native27unrolled_elementwise_kernelINS0_13BinaryFunctorIN3c108BFloat16ES4_S4_ZZZNS0_21remainder_kernel_cudaERNS_18TensorIteratorBaseEENKUlvE0_clEvENKUlvE2_clEvEUlS4_S4_E_EESt5arrayIPcLm3EELi4E23TrivialOffsetCalculatorILi2EjESE_ILi1EjENS0_6memory12LoadWithCastILi2EEENSH_13StoreWithCastILi1EEEEEviT_T0_T2_T3_T4_T5_:
	.zero		952


//--------------------- .nv.constant0._ZN2at6native18elementwise_kernelILi128ELi4EZNS0_22gpu_kernel_impl_nocastINS0_13BinaryFunctorIN3c108BFloat16ES5_S5_ZZZNS0_21remainder_kernel_cudaERNS_18TensorIteratorBaseEENKUlvE0_clEvENKUlvE2_clEvEUlS5_S5_E_EEEEvS7_RKT_EUliE_EEviT1_ --------------------------
	.section	.nv.constant0._ZN2at6native18elementwise_kernelILi128ELi4EZNS0_22gpu_kernel_impl_nocastINS0_13BinaryFunctorIN3c108BFloat16ES5_S5_ZZZNS0_21remainder_kernel_cudaERNS_18TensorIteratorBaseEENKUlvE0_clEvENKUlvE2_clEvEUlS5_S5_E_EEEEvS7_RKT_EUliE_EEviT1_,"a",@progbits
	.sectionflags	@""
	.align	4
.nv.constant0._ZN2at6native18elementwise_kernelILi128ELi4EZNS0_22gpu_kernel_impl_nocastINS0_13BinaryFunctorIN3c108BFloat16ES5_S5_ZZZNS0_21remainder_kernel_cudaERNS_18TensorIteratorBaseEENKUlvE0_clEvENKUlvE2_clEvEUlS5_S5_E_EEEEvS7_RKT_EUliE_EEviT1_:
	.zero		1552


//--------------------- .nv.constant0._ZN2at6native27unrolled_elementwise_kernelINS0_13BinaryFunctorIN3c108BFloat16ES4_S4_ZZZNS0_21remainder_kernel_cudaERNS_18TensorIteratorBaseEENKUlvE0_clEvENKUlvE2_clEvEUlS4_S4_E_EESt5arrayIPcLm3EELi4E23TrivialOffsetCalculatorILi2EjESE_ILi1EjENS0_6memory15LoadWithoutCastENSH_16StoreWithoutCastEEEviT_T0_T2_T3_T4_T5_ --------------------------
	.section	.nv.constant0._ZN2at6native27unrolled_elementwise_kernelINS0_13BinaryFunctorIN3c108BFloat16ES4_S4_ZZZNS0_21remainder_kernel_cudaERNS_18TensorIteratorBaseEENKUlvE0_clEvENKUlvE2_clEvEUlS4_S4_E_EESt5arrayIPcLm3EELi4E23TrivialOffsetCalculatorILi2EjESE_ILi1EjENS0_6memory15LoadWithoutCastENSH_16StoreWithoutCastEEEviT_T0_T2_T3_T4_T5_,"a",@progbits
	.sectionflags	@""
	.align	4
.nv.constant0._ZN2at6native27unrolled_elementwise_kernelINS0_13BinaryFunctorIN3c108BFloat16ES4_S4_ZZZNS0_21remainder_kernel_cudaERNS_18TensorIteratorBaseEENKUlvE0_clEvENKUlvE2_clEvEUlS4_S4_E_EESt5arrayIPcLm3EELi4E23TrivialOffsetCalculatorILi2EjESE_ILi1EjENS0_6memory15LoadWithoutCastENSH_16StoreWithoutCastEEEviT_T0_T2_T3_T4_T5_:
	.zero		932


//--------------------- .nv.constant0._ZN2at6native29vectorized_elementwise_kernelILi2ENS0_13BinaryFunctorIN3c108BFloat16ES4_S4_ZZZNS0_21remainder_kernel_cudaERNS_18TensorIteratorBaseEENKUlvE0_clEvENKUlvE2_clEvEUlS4_S4_E_EESt5arrayIPcLm3EEEEviT0_T1_ --------------------------
	.section	.nv.constant0._ZN2at6native29vectorized_elementwise_kernelILi2ENS0_13BinaryFunctorIN3c108BFloat16ES4_S4_ZZZNS0_21remainder_kernel_cudaERNS_18TensorIteratorBaseEENKUlvE0_clEvENKUlvE2_clEvEUlS4_S4_E_EESt5arrayIPcLm3EEEEviT0_T1_,"a",@progbits
	.sectionflags	@""
	.align	4
.nv.constant0._ZN2at6native29vectorized_elementwise_kernelILi2ENS0_13BinaryFunctorIN3c108BFloat16ES4_S4_ZZZNS0_21remainder_kernel_cudaERNS_18TensorIteratorBaseEENKUlvE0_clEvENKUlvE2_clEvEUlS4_S4_E_EESt5arrayIPcLm3EEEEviT0_T1_:
	.zero		928


//--------------------- .nv.constant0._ZN2at6native29vectorized_elementwise_kernelILi4ENS0_13BinaryFunctorIN3c108BFloat16ES4_S4_ZZZNS0_21remainder_kernel_cudaERNS_18TensorIteratorBaseEENKUlvE0_clEvENKUlvE2_clEvEUlS4_S4_E_EESt5arrayIPcLm3EEEEviT0_T1_ --------------------------
	.section	.nv.constant0._ZN2at6native29vectorized_elementwise_kernelILi4ENS0_13BinaryFunctorIN3c108BFloat16ES4_S4_ZZZNS0_21remainder_kernel_cudaERNS_18TensorIteratorBaseEENKUlvE0_clEvENKUlvE2_clEvEUlS4_S4_E_EESt5arrayIPcLm3EEEEviT0_T1_,"a",@progbits
	.sectionflags	@""
	.align	4
.nv.constant0._ZN2at6native29vectorized_elementwise_kernelILi4ENS0_13BinaryFunctorIN3c108BFloat16ES4_S4_ZZZNS0_21remainder_kernel_cudaERNS_18TensorIteratorBaseEENKUlvE0_clEvENKUlvE2_clEvEUlS4_S4_E_EESt5arrayIPcLm3EEEEviT0_T1_:
	.zero		928


//--------------------- .nv.constant0._ZN2at6native29vectorized_elementwise_kernelILi8ENS0_13BinaryFunctorIN3c108BFloat16ES4_S4_ZZZNS0_21remainder_kernel_cudaERNS_18TensorIteratorBaseEENKUlvE0_clEvENKUlvE2_clEvEUlS4_S4_E_EESt5arrayIPcLm3EEEEviT0_T1_ --------------------------
	.section	.nv.constant0._ZN2at6native29vectorized_elementwise_kernelILi8ENS0_13BinaryFunctorIN3c108BFloat16ES4_S4_ZZZNS0_21remainder_kernel_cudaERNS_18TensorIteratorBaseEENKUlvE0_clEvENKUlvE2_clEvEUlS4_S4_E_EESt5arrayIPcLm3EEEEviT0_T1_,"a",@progbits
	.sectionflags	@""
	.align	4
.nv.constant0._ZN2at6native29vectorized_elementwise_kernelILi8ENS0_13BinaryFunctorIN3c108BFloat16ES4_S4_ZZZNS0_21remainder_kernel_cudaERNS_18TensorIteratorBaseEENKUlvE0_clEvENKUlvE2_clEvEUlS4_S4_E_EESt5arrayIPcLm3EEEEviT0_T1_:
	.zero		928


//--------------------- .nv.constant0._ZN2at6native18elementwise_kernelILi128ELi4EZNS0_15gpu_kernel_implINS0_13BUnaryFunctorIN3c108BFloat16ES5_S5_ZZZNS0_21remainder_kernel_cudaERNS_18TensorIteratorBaseEENKUlvE0_clEvENKUlvE2_clEvEUlS5_S5_E_EEEEvS7_RKT_EUliE_EEviT1_ --------------------------
	.section	.nv.constant0._ZN2at6native18elementwise_kernelILi128ELi4EZNS0_15gpu_kernel_implINS0_13BUnaryFunctorIN3c108BFloat16ES5_S5_ZZZNS0_21remainder_kernel_cudaERNS_18TensorIteratorBaseEENKUlvE0_clEvENKUlvE2_clEvEUlS5_S5_E_EEEEvS7_RKT_EUliE_EEviT1_,"a",@progbits
	.sectionflags	@""
	.align	4
.nv.constant0._ZN2at6native18elementwise_kernelILi128ELi4EZNS0_15gpu_kernel_implINS0_13BUnaryFunctorIN3c108BFloat16ES5_S5_ZZZNS0_21remainder_kernel_cudaERNS_18TensorIteratorBaseEENKUlvE0_clEvENKUlvE2_clEvEUlS5_S5_E_EEEEvS7_RKT_EUliE_EEviT1_:
	.zero		1440


//--------------------- .nv.constant0._ZN2at6native27unrolled_elementwise_kernelINS0_13BUnaryFunctorIN3c108BFloat16ES4_S4_ZZZNS0_21remainder_kernel_cudaERNS_18TensorIteratorBaseEENKUlvE0_clEvENKUlvE2_clEvEUlS4_S4_E_EESt5arrayIPcLm2EELi4E23TrivialOffsetCalculatorILi1EjESF_NS0_6memory12LoadWithCastILi1EEENSG_13StoreWithCastILi1EEEEEviT_T0_T2_T3_T4_T5_ --------------------------
	.section	.nv.constant0._ZN2at6native27unrolled_elementwise_kernelINS0_13BUnaryFunctorIN3c108BFloat16ES4_S4_ZZZNS0_21remainder_kernel_cudaERNS_18TensorIteratorBaseEENKUlvE0_clEvENKUlvE2_clEvEUlS4_S4_E_EESt5arrayIPcLm2EELi4E23TrivialOffsetCalculatorILi1EjESF_NS0_6memory12LoadWithCastILi1EEENSG_13StoreWithCastILi1EEEEEviT_T0_T2_T3_T4_T5_,"a",@progbits
	.sectionflags	@""
	.align	4
.nv.constant0._ZN2at6native27unrolled_elementwise_kernelINS0_13BUnaryFunctorIN3c108BFloat16ES4_S4_ZZZNS0_21remainder_kernel_cudaERNS_18TensorIteratorBaseEENKUlvE0_clEvENKUlvE2_clEvEUlS4_S4_E_EESt5arrayIPcLm2EELi4E23TrivialOffsetCalculatorILi1EjESF_NS0_6memory12LoadWithCastILi1EEENSG_13StoreWithCastILi1EEEEEviT_T0_T2_T3_T4_T5_:
	.zero		940


//--------------------- .nv.constant0._ZN2at6native18elementwise_kernelILi128ELi4EZNS0_22gpu_kernel_impl_nocastINS0_13BUnaryFunctorIN3c108BFloat16ES5_S5_ZZZNS0_21remainder_kernel_cudaERNS_18TensorIteratorBaseEENKUlvE0_clEvENKUlvE2_clEvEUlS5_S5_E_EEEEvS7_RKT_EUliE_EEviT1_ --------------------------
	.section	.nv.constant0._ZN2at6native18elementwise_kernelILi128ELi4EZNS0_22gpu_kernel_impl_nocastINS0_13BUnaryFunctorIN3c108BFloat16ES5_S5_ZZZNS0_21remainder_kernel_cudaERNS_18TensorIteratorBaseEENKUlvE0_clEvENKUlvE2_clEvEUlS5_S5_E_EEEEvS7_RKT_EUliE_EEviT1_,"a",@progbits
	.sectionflags	@""
	.align	4
.nv.constant0._ZN2at6native18elementwise_kernelILi128ELi4EZNS0_22gpu_kernel_impl_nocastINS0_13BUnaryFunctorIN3c108BFloat16ES5_S5_ZZZNS0_21remainder_kernel_cudaERNS_18TensorIteratorBaseEENKUlvE0_clEvENKUlvE2_clEvEUlS5_S5_E_EEEEvS7_RKT_EUliE_EEviT1_:
	.zero		1440


//--------------------- .nv.constant0._ZN2at6native27unrolled_elementwise_kernelINS0_13BUnaryFunctorIN3c108BFloat16ES4_S4_ZZZNS0_21remainder_kernel_cudaERNS_18TensorIteratorBaseEENKUlvE0_clEvENKUlvE2_clEvEUlS4_S4_E_EESt5arrayIPcLm2EELi4E23TrivialOffsetCalculatorILi1EjESF_NS0_6memory15LoadWithoutCastENSG_16StoreWithoutCastEEEviT_T0_T2_T3_T4_T5_ --------------------------
	.section	.nv.constant0._ZN2at6native27unrolled_elementwise_kernelINS0_13BUnaryFunctorIN3c108BFloat16ES4_S4_ZZZNS0_21remainder_kernel_cudaERNS_18TensorIteratorBaseEENKUlvE0_clEvENKUlvE2_clEvEUlS4_S4_E_EESt5arrayIPcLm2EELi4E23TrivialOffsetCalculatorILi1EjESF_NS0_6memory15LoadWithoutCastENSG_16StoreWithoutCastEEEviT_T0_T2_T3_T4_T5_,"a",@progbits
	.sectionflags	@""
	.align	4
.nv.constant0._ZN2at6native27unrolled_elementwise_kernelINS0_13BUnaryFunctorIN3c108BFloat16ES4_S4_ZZZNS0_21remainder_kernel_cudaERNS_18TensorIteratorBaseEENKUlvE0_clEvENKUlvE2_clEvEUlS4_S4_E_EESt5arrayIPcLm2EELi4E23TrivialOffsetCalculatorILi1EjESF_NS0_6memory15LoadWithoutCastENSG_16StoreWithoutCastEEEviT_T0_T2_T3_T4_T5_:
	.zero		924


//--------------------- .nv.constant0._ZN2at6native29vectorized_elementwise_kernelILi2ENS0_13BUnaryFunctorIN3c108BFloat16ES4_S4_ZZZNS0_21remainder_kernel_cudaERNS_18TensorIteratorBaseEENKUlvE0_clEvENKUlvE2_clEvEUlS4_S4_E_EESt5arrayIPcLm2EEEEviT0_T1_ --------------------------
	.section	.nv.constant0._ZN2at6native29vectorized_elementwise_kernelILi2ENS0_13BUnaryFunctorIN3c108BFloat16ES4_S4_ZZZNS0_21remainder_kernel_cudaERNS_18TensorIteratorBaseEENKUlvE0_clEvENKUlvE2_clEvEUlS4_S4_E_EESt5arrayIPcLm2EEEEviT0_T1_,"a",@progbits
	.sectionflags	@""
	.align	4
.nv.constant0._ZN2at6native29vectorized_elementwise_kernelILi2ENS0_13BUnaryFunctorIN3c108BFloat16ES4_S4_ZZZNS0_21remainder_kernel_cudaERNS_18TensorIteratorBaseEENKUlvE0_clEvENKUlvE2_clEvEUlS4_S4_E_EESt5arrayIPcLm2EEEEviT0_T1_:
	.zero		920


//--------------------- .nv.constant0._ZN2at6native29vectorized_elementwise_kernelILi4ENS0_13BUnaryFunctorIN3c108BFloat16ES4_S4_ZZZNS0_21remainder_kernel_cudaERNS_18TensorIteratorBaseEENKUlvE0_clEvENKUlvE2_clEvEUlS4_S4_E_EESt5arrayIPcLm2EEEEviT0_T1_ --------------------------
	.section	.nv.constant0._ZN2at6native29vectorized_elementwise_kernelILi4ENS0_13BUnaryFunctorIN3c108BFloat16ES4_S4_ZZZNS0_21remainder_kernel_cudaERNS_18TensorIteratorBaseEENKUlvE0_clEvENKUlvE2_clEvEUlS4_S4_E_EESt5arrayIPcLm2EEEEviT0_T1_,"a",@progbits
	.sectionflags	@""
	.align	4
.nv.constant0._ZN2at6native29vectorized_elementwise_kernelILi4ENS0_13BUnaryFunctorIN3c108BFloat16ES4_S4_ZZZNS0_21remainder_kernel_cudaERNS_18TensorIteratorBaseEENKUlvE0_clEvENKUlvE2_clEvEUlS4_S4_E_EESt5arrayIPcLm2EEEEviT0_T1_:
	.zero		920


//--------------------- .nv.constant0._ZN2at6native29vectorized_elementwise_kernelILi8ENS0_13BUnaryFunctorIN3c108BFloat16ES4_S4_ZZZNS0_21remainder_kernel_cudaERNS_18TensorIteratorBaseEENKUlvE0_clEvENKUlvE2_clEvEUlS4_S4_E_EESt5arrayIPcLm2EEEEviT0_T1_ --------------------------
	.section	.nv.constant0._ZN2at6native29vectorized_elementwise_kernelILi8ENS0_13BUnaryFunctorIN3c108BFloat16ES4_S4_ZZZNS0_21remainder_kernel_cudaERNS_18TensorIteratorBaseEENKUlvE0_clEvENKUlvE2_clEvEUlS4_S4_E_EESt5arrayIPcLm2EEEEviT0_T1_,"a",@progbits
	.sectionflags	@""
	.align	4
.nv.constant0._ZN2at6native29vectorized_elementwise_kernelILi8ENS0_13BUnaryFunctorIN3c108BFloat16ES4_S4_ZZZNS0_21remainder_kernel_cudaERNS_18TensorIteratorBaseEENKUlvE0_clEvENKUlvE2_clEvEUlS4_S4_E_EESt5arrayIPcLm2EEEEviT0_T1_:
	.zero		920


//--------------------- .nv.constant0._ZN2at6native18elementwise_kernelILi128ELi4EZNS0_15gpu_kernel_implINS0_13AUnaryFunctorIN3c108BFloat16ES5_S5_ZZZNS0_21remainder_kernel_cudaERNS_18TensorIteratorBaseEENKUlvE0_clEvENKUlvE2_clEvEUlS5_S5_E_EEEEvS7_RKT_EUliE_EEviT1_ --------------------------
	.section	.nv.constant0._ZN2at6native18elementwise_kernelILi128ELi4EZNS0_15gpu_kernel_implINS0_13AUnaryFunctorIN3c108BFloat16ES5_S5_ZZZNS0_21remainder_kernel_cudaERNS_18TensorIteratorBaseEENKUlvE0_clEvENKUlvE2_clEvEUlS5_S5_E_EEEEvS7_RKT_EUliE_EEviT1_,"a",@progbits
	.sectionflags	@""
	.align	4
.nv.constant0._ZN2at6native18elementwise_kernelILi128ELi4EZNS0_15gpu_kernel_implINS0_13AUnaryFunctorIN3c108BFloat16ES5_S5_ZZZNS0_21remainder_kernel_cudaERNS_18TensorIteratorBaseEENKUlvE0_clEvENKUlvE2_clEvEUlS5_S5_E_EEEEvS7_RKT_EUliE_EEviT1_:
	.zero		1440


//--------------------- .nv.constant0._ZN2at6native27unrolled_elementwise_kernelINS0_13AUnaryFunctorIN3c108BFloat16ES4_S4_ZZZNS0_21remainder_kernel_cudaERNS_18TensorIteratorBaseEENKUlvE0_clEvENKUlvE2_clEvEUlS4_S4_E_EESt5arrayIPcLm2EELi4E23TrivialOffsetCalculatorILi1EjESF_NS0_6memory12LoadWithCastILi1EEENSG_13StoreWithCastILi1EEEEEviT_T0_T2_T3_T4_T5_ --------------------------
	.section	.nv.constant0._ZN2at6native27unrolled_elementwise_kernelINS0_13AUnaryFunctorIN3c108BFloat16ES4_S4_ZZZNS0_21remainder_kernel_cudaERNS_18TensorIteratorBaseEENKUlvE0_clEvENKUlvE2_clEvEUlS4_S4_E_EESt5arrayIPcLm2EELi4E23TrivialOffsetCalculatorILi1EjESF_NS0_6memory12LoadWithCastILi1EEENSG_13StoreWithCastILi1EEEEEviT_T0_T2_T3_T4_T5_,"a",@progbits
	.sectionflags	@""
	.align	4
.nv.constant0._ZN2at6native27unrolled_elementwise_kernelINS0_13AUnaryFunctorIN3c108BFloat16ES4_S4_ZZZNS0_21remainder_kernel_cudaERNS_18TensorIteratorBaseEENKUlvE0_clEvENKUlvE2_clEvEUlS4_S4_E_EESt5arrayIPcLm2EELi4E23TrivialOffsetCalculatorILi1EjESF_NS0_6memory12LoadWithCastILi1EEENSG_13StoreWithCastILi1EEEEEviT_T0_T2_T3_T4_T5_:
	.zero		940


//--------------------- .nv.constant0._ZN2at6native18elementwise_kernelILi128ELi4EZNS0_22gpu_kernel_impl_nocastINS0_13AUnaryFunctorIN3c108BFloat16ES5_S5_ZZZNS0_21remainder_kernel_cudaERNS_18TensorIteratorBaseEENKUlvE0_clEvENKUlvE2_clEvEUlS5_S5_E_EEEEvS7_RKT_EUliE_EEviT1_ --------------------------
	.section	.nv.constant0._ZN2at6native18elementwise_kernelILi128ELi4EZNS0_22gpu_kernel_impl_nocastINS0_13AUnaryFunctorIN3c108BFloat16ES5_S5_ZZZNS0_21remainder_kernel_cudaERNS_18TensorIteratorBaseEENKUlvE0_clEvENKUlvE2_clEvEUlS5_S5_E_EEEEvS7_RKT_EUliE_EEviT1_,"a",@progbits
	.sectionflags	@""
	.align	4
.nv.constant0._ZN2at6native18elementwise_kernelILi128ELi4EZNS0_22gpu_kernel_impl_nocastINS0_13AUnaryFunctorIN3c108BFloat16ES5_S5_ZZZNS0_21remainder_kernel_cudaERNS_18TensorIteratorBaseEENKUlvE0_clEvENKUlvE2_clEvEUlS5_S5_E_EEEEvS7_RKT_EUliE_EEviT1_:
	.zero		1440


//--------------------- .nv.constant0._ZN2at6native27unrolled_elementwise_kernelINS0_13AUnaryFunctorIN3c108BFloat16ES4_S4_ZZZNS0_21remainder_kernel_cudaERNS_18TensorIteratorBaseEENKUlvE0_clEvENKUlvE2_clEvEUlS4_S4_E_EESt5arrayIPcLm2EELi4E23TrivialOffsetCalculatorILi1EjESF_NS0_6memory15LoadWithoutCastENSG_16StoreWithoutCastEEEviT_T0_T2_T3_T4_T5_ --------------------------
	.section	.nv.constant0._ZN2at6native27unrolled_elementwise_kernelINS0_13AUnaryFunctorIN3c108BFloat16ES4_S4_ZZZNS0_21remainder_kernel_cudaERNS_18TensorIteratorBaseEENKUlvE0_clEvENKUlvE2_clEvEUlS4_S4_E_EESt5arrayIPcLm2EELi4E23TrivialOffsetCalculatorILi1EjESF_NS0_6memory15LoadWithoutCastENSG_16StoreWithoutCastEEEviT_T0_T2_T3_T4_T5_,"a",@progbits
	.sectionflags	@""
	.align	4
.nv.constant0._ZN2at6native27unrolled_elementwise_kernelINS0_13AUnaryFunctorIN3c108BFloat16ES4_S4_ZZZNS0_21remainder_kernel_cudaERNS_18TensorIteratorBaseEENKUlvE0_clEvENKUlvE2_clEvEUlS4_S4_E_EESt5arrayIPcLm2EELi4E23TrivialOffsetCalculatorILi1EjESF_NS0_6memory15LoadWithoutCastENSG_16StoreWithoutCastEEEviT_T0_T2_T3_T4_T5_:
	.zero		924


//--------------------- .nv.constant0._ZN2at6native29vectorized_elementwise_kernelILi2ENS0_13AUnaryFunctorIN3c108BFloat16ES4_S4_ZZZNS0_21remainder_kernel_cudaERNS_18TensorIteratorBaseEENKUlvE0_clEvENKUlvE2_clEvEUlS4_S4_E_EESt5arrayIPcLm2EEEEviT0_T1_ --------------------------
	.section	.nv.constant0._ZN2at6native29vectorized_elementwise_kernelILi2ENS0_13AUnaryFunctorIN3c108BFloat16ES4_S4_ZZZNS0_21remainder_kernel_cudaERNS_18TensorIteratorBaseEENKUlvE0_clEvENKUlvE2_clEvEUlS4_S4_E_EESt5arrayIPcLm2EEEEviT0_T1_,"a",@progbits
	.sectionflags	@""
	.align	4
.nv.constant0._ZN2at6native29vectorized_elementwise_kernelILi2ENS0_13AUnaryFunctorIN3c108BFloat16ES4_S4_ZZZNS0_21remainder_kernel_cudaERNS_18TensorIteratorBaseEENKUlvE0_clEvENKUlvE2_clEvEUlS4_S4_E_EESt5arrayIPcLm2EEEEviT0_T1_:
	.zero		920


//--------------------- .nv.constant0._ZN2at6native29vectorized_elementwise_kernelILi4ENS0_13AUnaryFunctorIN3c108BFloat16ES4_S4_ZZZNS0_21remainder_kernel_cudaERNS_18TensorIteratorBaseEENKUlvE0_clEvENKUlvE2_clEvEUlS4_S4_E_EESt5arrayIPcLm2EEEEviT0_T1_ --------------------------
	.section	.nv.constant0._ZN2at6native29vectorized_elementwise_kernelILi4ENS0_13AUnaryFunctorIN3c108BFloat16ES4_S4_ZZZNS0_21remainder_kernel_cudaERNS_18TensorIteratorBaseEENKUlvE0_clEvENKUlvE2_clEvEUlS4_S4_E_EESt5arrayIPcLm2EEEEviT0_T1_,"a",@progbits
	.sectionflags	@""
	.align	4
.nv.constant0._ZN2at6native29vectorized_elementwise_kernelILi4ENS0_13AUnaryFunctorIN3c108BFloat16ES4_S4_ZZZNS0_21remainder_kernel_cudaERNS_18TensorIteratorBaseEENKUlvE0_clEvENKUlvE2_clEvEUlS4_S4_E_EESt5arrayIPcLm2EEEEviT0_T1_:
	.zero		920


//--------------------- .nv.constant0._ZN2at6native29vectorized_elementwise_kernelILi8ENS0_13AUnaryFunctorIN3c108BFloat16ES4_S4_ZZZNS0_21remainder_kernel_cudaERNS_18TensorIteratorBaseEENKUlvE0_clEvENKUlvE2_clEvEUlS4_S4_E_EESt5arrayIPcLm2EEEEviT0_T1_ --------------------------
	.section	.nv.constant0._ZN2at6native29vectorized_elementwise_kernelILi8ENS0_13AUnaryFunctorIN3c108BFloat16ES4_S4_ZZZNS0_21remainder_kernel_cudaERNS_18TensorIteratorBaseEENKUlvE0_clEvENKUlvE2_clEvEUlS4_S4_E_EESt5arrayIPcLm2EEEEviT0_T1_,"a",@progbits
	.sectionflags	@""
	.align	4
.nv.constant0._ZN2at6native29vectorized_elementwise_kernelILi8ENS0_13AUnaryFunctorIN3c108BFloat16ES4_S4_ZZZNS0_21remainder_kernel_cudaERNS_18TensorIteratorBaseEENKUlvE0_clEvENKUlvE2_clEvEUlS4_S4_E_EESt5arrayIPcLm2EEEEviT0_T1_:
	.zero		920


//--------------------- .nv.constant0._ZN2at6native18elementwise_kernelILi128ELi4EZNS0_15gpu_kernel_implINS0_13BinaryFunctorIN3c104HalfES5_S5_ZZZNS0_21remainder_kernel_cudaERNS_18TensorIteratorBaseEENKUlvE0_clEvENKUlvE1_clEvEUlS5_S5_E_EEEEvS7_RKT_EUliE_EEviT1_ --------------------------
	.section	.nv.constant0._ZN2at6native18elementwise_kernelILi128ELi4EZNS0_15gpu_kernel_implINS0_13BinaryFunctorIN3c104HalfES5_S5_ZZZNS0_21remainder_kernel_cudaERNS_18TensorIteratorBaseEENKUlvE0_clEvENKUlvE1_clEvEUlS5_S5_E_EEEEvS7_RKT_EUliE_EEviT1_,"a",@progbits
	.sectionflags	@""
	.align	4
.nv.constant0._ZN2at6native18elementwise_kernelILi128ELi4EZNS0_15gpu_kernel_implINS0_13BinaryFunctorIN3c104HalfES5_S5_ZZZNS0_21remainder_kernel_cudaERNS_18TensorIteratorBaseEENKUlvE0_clEvENKUlvE1_clEvEUlS5_S5_E_EEEEvS7_RKT_EUliE_EEviT1_:
	.zero		1552


//--------------------- .nv.constant0._ZN2at6native27unrolled_elementwise_kernelINS0_13BinaryFunctorIN3c104HalfES4_S4_ZZZNS0_21remainder_kernel_cudaERNS_18TensorIteratorBaseEENKUlvE0_clEvENKUlvE1_clEvEUlS4_S4_E_EESt5arrayIPcLm3EELi4E23TrivialOffsetCalculatorILi2EjESE_ILi1EjENS0_6memory12LoadWithCastILi2EEENSH_13StoreWithCastILi1EEEEEviT_T0_T2_T3_T4_T5_ --------------------------
	.section	.nv.constant0._ZN2at6native27unrolled_elementwise_kernelINS0_13BinaryFunctorIN3c104HalfES4_S4_ZZZNS0_21remainder_kernel_cudaERNS_18TensorIteratorBaseEENKUlvE0_clEvENKUlvE1_clEvEUlS4_S4_E_EESt5arrayIPcLm3EELi4E23TrivialOffsetCalculatorILi2EjESE_ILi1EjENS0_6memory12LoadWithCastILi2EEENSH_13StoreWithCastILi1EEEEEviT_T0_T2_T3_T4_T5_,"a",@progbits
	.sectionflags	@""
	.align	4
.nv.constant0._ZN2at6native27unrolled_elementwise_kernelINS0_13BinaryFunctorIN3c104HalfES4_S4_ZZZNS0_21remainder_kernel_cudaERNS_18TensorIteratorBaseEENKUlvE0_clEvENKUlvE1_clEvEUlS4_S4_E_EESt5arrayIPcLm3EELi4E23TrivialOffsetCalculatorILi2EjESE_ILi1EjENS0_6memory12LoadWithCastILi2EEENSH_13StoreWithCastILi1EEEEEviT_T0_T2_T3_T4_T5_:
	.zero		952


//--------------------- .nv.constant0._ZN2at6native18elementwise_kernelILi128ELi4EZNS0_22gpu_kernel_impl_nocastINS0_13BinaryFunctorIN3c104HalfES5_S5_ZZZNS0_21remainder_kernel_cudaERNS_18TensorIteratorBaseEENKUlvE0_clEvENKUlvE1_clEvEUlS5_S5_E_EEEEvS7_RKT_EUliE_EEviT1_ --------------------------
	.section	.nv.constant0._ZN2at6native18elementwise_kernelILi128ELi4EZNS0_22gpu_kernel_impl_nocastINS0_13BinaryFunctorIN3c104HalfES5_S5_ZZZNS0_21remainder_kernel_cudaERNS_18TensorIteratorBaseEENKUlvE0_clEvENKUlvE1_clEvEUlS5_S5_E_EEEEvS7_RKT_EUliE_EEviT1_,"a",@progbits
	.sectionflags	@""
	.align	4
.nv.constant0._ZN2at6native18elementwise_kernelILi128ELi4EZNS0_22gpu_kernel_impl_nocastINS0_13BinaryFunctorIN3c104HalfES5_S5_ZZZNS0_21remainder_kernel_cudaERNS_18TensorIteratorBaseEENKUlvE0_clEvENKUlvE1_clEvEUlS5_S5_E_EEEEvS7_RKT_EUliE_EEviT1_:
	.zero		1552


//--------------------- .nv.constant0._ZN2at6native27unrolled_elementwise_kernelINS0_13BinaryFunctorIN3c104HalfES4_S4_ZZZNS0_21remainder_kernel_cudaERNS_18TensorIteratorBaseEENKUlvE0_clEvENKUlvE1_clEvEUlS4_S4_E_EESt5arrayIPcLm3EELi4E23TrivialOffsetCalculatorILi2EjESE_ILi1EjENS0_6memory15LoadWithoutCastENSH_16StoreWithoutCastEEEviT_T0_T2_T3_T4_T5_ --------------------------
	.section	.nv.constant0._ZN2at6native27unrolled_elementwise_kernelINS0_13BinaryFunctorIN3c104HalfES4_S4_ZZZNS0_21remainder_kernel_cudaERNS_18TensorIteratorBaseEENKUlvE0_clEvENKUlvE1_clEvEUlS4_S4_E_EESt5arrayIPcLm3EELi4E23TrivialOffsetCalculatorILi2EjESE_ILi1EjENS0_6memory15LoadWithoutCastENSH_16StoreWithoutCastEEEviT_T0_T2_T3_T4_T5_,"a",@progbits
	.sectionflags	@""
	.align	4
.nv.constant0._ZN2at6native27unrolled_elementwise_kernelINS0_13BinaryFunctorIN3c104HalfES4_S4_ZZZNS0_21remainder_kernel_cudaERNS_18TensorIteratorBaseEENKUlvE0_clEvENKUlvE1_clEvEUlS4_S4_E_EESt5arrayIPcLm3EELi4E23TrivialOffsetCalculatorILi2EjESE_ILi1EjENS0_6memory15LoadWithoutCastENSH_16StoreWithoutCastEEEviT_T0_T2_T3_T4_T5_:
	.zero		932


//--------------------- .nv.constant0._ZN2at6native29vectorized_elementwise_kernelILi2ENS0_13BinaryFunctorIN3c104HalfES4_S4_ZZZNS0_21remainder_kernel_cudaERNS_18TensorIteratorBaseEENKUlvE0_clEvENKUlvE1_clEvEUlS4_S4_E_EESt5arrayIPcLm3EEEEviT0_T1_ --------------------------
	.section	.nv.constant0._ZN2at6native29vectorized_elementwise_kernelILi2ENS0_13BinaryFunctorIN3c104HalfES4_S4_ZZZNS0_21remainder_kernel_cudaERNS_18TensorIteratorBaseEENKUlvE0_clEvENKUlvE1_clEvEUlS4_S4_E_EESt5arrayIPcLm3EEEEviT0_T1_,"a",@progbits
	.sectionflags	@""
	.align	4
.nv.constant0._ZN2at6native29vectorized_elementwise_kernelILi2ENS0_13BinaryFunctorIN3c104HalfES4_S4_ZZZNS0_21remainder_kernel_cudaERNS_18TensorIteratorBaseEENKUlvE0_clEvENKUlvE1_clEvEUlS4_S4_E_EESt5arrayIPcLm3EEEEviT0_T1_:
	.zero		928


//--------------------- .nv.constant0._ZN2at6native29vectorized_elementwise_kernelILi4ENS0_13BinaryFunctorIN3c104HalfES4_S4_ZZZNS0_21remainder_kernel_cudaERNS_18TensorIteratorBaseEENKUlvE0_clEvENKUlvE1_clEvEUlS4_S4_E_EESt5arrayIPcLm3EEEEviT0_T1_ --------------------------
	.section	.nv.constant0._ZN2at6native29vectorized_elementwise_kernelILi4ENS0_13BinaryFunctorIN3c104HalfES4_S4_ZZZNS0_21remainder_kernel_cudaERNS_18TensorIteratorBaseEENKUlvE0_clEvENKUlvE1_clEvEUlS4_S4_E_EESt5arrayIPcLm3EEEEviT0_T1_,"a",@progbits
	.sectionflags	@""
	.align	4
.nv.constant0._ZN2at6native29vectorized_elementwise_kernelILi4ENS0_13BinaryFunctorIN3c104HalfES4_S4_ZZZNS0_21remainder_kernel_cudaERNS_18TensorIteratorBaseEENKUlvE0_clEvENKUlvE1_clEvEUlS4_S4_E_EESt5arrayIPcLm3EEEEviT0_T1_:
	.zero		928


//--------------------- .nv.constant0._ZN2at6native29vectorized_elementwise_kernelILi8ENS0_13BinaryFunctorIN3c104HalfES4_S4_ZZZNS0_21remainder_kernel_cudaERNS_18TensorIteratorBaseEENKUlvE0_clEvENKUlvE1_clEvEUlS4_S4_E_EESt5arrayIPcLm3EEEEviT0_T1_ --------------------------
	.section	.nv.constant0._ZN2at6native29vectorized_elementwise_kernelILi8ENS0_13BinaryFunctorIN3c104HalfES4_S4_ZZZNS0_21remainder_kernel_cudaERNS_18TensorIteratorBaseEENKUlvE0_clEvENKUlvE1_clEvEUlS4_S4_E_EESt5arrayIPcLm3EEEEviT0_T1_,"a",@progbits
	.sectionflags	@""
	.align	4
.nv.constant0._ZN2at6native29vectorized_elementwise_kernelILi8ENS0_13BinaryFunctorIN3c104HalfES4_S4_ZZZNS0_21remainder_kernel_cudaERNS_18TensorIteratorBaseEENKUlvE0_clEvENKUlvE1_clEvEUlS4_S4_E_EESt5arrayIPcLm3EEEEviT0_T1_:
	.zero		928


//--------------------- .nv.constant0._ZN2at6native18elementwise_kernelILi128ELi4EZNS0_15gpu_kernel_implINS0_13BUnaryFunctorIN3c104HalfES5_S5_ZZZNS0_21remainder_kernel_cudaERNS_18TensorIteratorBaseEENKUlvE0_clEvENKUlvE1_clEvEUlS5_S5_E_EEEEvS7_RKT_EUliE_EEviT1_ --------------------------
	.section	.nv.constant0._ZN2at6native18elementwise_kernelILi128ELi4EZNS0_15gpu_kernel_implINS0_13BUnaryFunctorIN3c104HalfES5_S5_ZZZNS0_21remainder_kernel_cudaERNS_18TensorIteratorBaseEENKUlvE0_clEvENKUlvE1_clEvEUlS5_S5_E_EEEEvS7_RKT_EUliE_EEviT1_,"a",@progbits
	.sectionflags	@""
	.align	4
.nv.constant0._ZN2at6native18elementwise_kernelILi128ELi4EZNS0_15gpu_kernel_implINS0_13BUnaryFunctorIN3c104HalfES5_S5_ZZZNS0_21remainder_kernel_cudaERNS_18TensorIteratorBaseEENKUlvE0_clEvENKUlvE1_clEvEUlS5_S5_E_EEEEvS7_RKT_EUliE_EEviT1_:
	.zero		1440


//--------------------- .nv.constant0._ZN2at6native27unrolled_elementwise_kernelINS0_13BUnaryFunctorIN3c104HalfES4_S4_ZZZNS0_21remainder_kernel_cudaERNS_18TensorIteratorBaseEENKUlvE0_clEvENKUlvE1_clEvEUlS4_S4_E_EESt5arrayIPcLm2EELi4E23TrivialOffsetCalculatorILi1EjESF_NS0_6memory12LoadWithCastILi1EEENSG_13StoreWithCastILi1EEEEEviT_T0_T2_T3_T4_T5_ --------------------------
	.section	.nv.constant0._ZN2at6native27unrolled_elementwise_kernelINS0_13BUnaryFunctorIN3c104HalfES4_S4_ZZZNS0_21remainder_kernel_cudaERNS_18TensorIteratorBaseEENKUlvE0_clEvENKUlvE1_clEvEUlS4_S4_E_EESt5arrayIPcLm2EELi4E23TrivialOffsetCalculatorILi1EjESF_NS0_6memory12LoadWithCastILi1EEENSG_13StoreWithCastILi1EEEEEviT_T0_T2_T3_T4_T5_,"a",@progbits
	.sectionflags	@""
	.align	4
.nv.constant0._ZN2at6native27unrolled_elementwise_kernelINS0_13BUnaryFunctorIN3c104HalfES4_S4_ZZZNS0_21remainder_kernel_cudaERNS_18TensorIteratorBaseEENKUlvE0_clEvENKUlvE1_clEvEUlS4_S4_E_EESt5arrayIPcLm2EELi4E23TrivialOffsetCalculatorILi1EjESF_NS0_6memory12LoadWithCastILi1EEENSG_13StoreWithCastILi1EEEEEviT_T0_T2_T3_T4_T5_:
	.zero		940


//--------------------- .nv.constant0._ZN2at6native18elementwise_kernelILi128ELi4EZNS0_22gpu_kernel_impl_nocastINS0_13BUnaryFunctorIN3c104HalfES5_S5_ZZZNS0_21remainder_kernel_cudaERNS_18TensorIteratorBaseEENKUlvE0_clEvENKUlvE1_clEvEUlS5_S5_E_EEEEvS7_RKT_EUliE_EEviT1_ --------------------------
	.section	.nv.constant0._ZN2at6native18elementwise_kernelILi128ELi4EZNS0_22gpu_kernel_impl_nocastINS0_13BUnaryFunctorIN3c104HalfES5_S5_ZZZNS0_21remainder_kernel_cudaERNS_18TensorIteratorBaseEENKUlvE0_clEvENKUlvE1_clEvEUlS5_S5_E_EEEEvS7_RKT_EUliE_EEviT1_,"a",@progbits
	.sectionflags	@""
	.align	4
.nv.constant0._ZN2at6native18elementwise_kernelILi128ELi4EZNS0_22gpu_kernel_impl_nocastINS0_13BUnaryFunctorIN3c104HalfES5_S5_ZZZNS0_21remainder_kernel_cudaERNS_18TensorIteratorBaseEENKUlvE0_clEvENKUlvE1_clEvEUlS5_S5_E_EEEEvS7_RKT_EUliE_EEviT1_:
	.zero		1440


//--------------------- .nv.constant0._ZN2at6native27unrolled_elementwise_kernelINS0_13BUnaryFunctorIN3c104HalfES4_S4_ZZZNS0_21remainder_kernel_cudaERNS_18TensorIteratorBaseEENKUlvE0_clEvENKUlvE1_clEvEUlS4_S4_E_EESt5arrayIPcLm2EELi4E23TrivialOffsetCalculatorILi1EjESF_NS0_6memory15LoadWithoutCastENSG_16StoreWithoutCastEEEviT_T0_T2_T3_T4_T5_ --------------------------
	.section	.nv.constant0._ZN2at6native27unrolled_elementwise_kernelINS0_13BUnaryFunctorIN3c104HalfES4_S4_ZZZNS0_21remainder_kernel_cudaERNS_18TensorIteratorBaseEENKUlvE0_clEvENKUlvE1_clEvEUlS4_S4_E_EESt5arrayIPcLm2EELi4E23TrivialOffsetCalculatorILi1EjESF_NS0_6memory15LoadWithoutCastENSG_16StoreWithoutCastEEEviT_T0_T2_T3_T4_T5_,"a",@progbits
	.sectionflags	@""
	.align	4
.nv.constant0._ZN2at6native27unrolled_elementwise_kernelINS0_13BUnaryFunctorIN3c104HalfES4_S4_ZZZNS0_21remainder_kernel_cudaERNS_18TensorIteratorBaseEENKUlvE0_clEvENKUlvE1_clEvEUlS4_S4_E_EESt5arrayIPcLm2EELi4E23TrivialOffsetCalculatorILi1EjESF_NS0_6memory15LoadWithoutCastENSG_16StoreWithoutCastEEEviT_T0_T2_T3_T4_T5_:
	.zero		924


//--------------------- .nv.constant0._ZN2at6native29vectorized_elementwise_kernelILi2ENS0_13BUnaryFunctorIN3c104HalfES4_S4_ZZZNS0_21remainder_kernel_cudaERNS_18TensorIteratorBaseEENKUlvE0_clEvENKUlvE1_clEvEUlS4_S4_E_EESt5arrayIPcLm2EEEEviT0_T1_ --------------------------
	.section	.nv.constant0._ZN2at6native29vectorized_elementwise_kernelILi2ENS0_13BUnaryFunctorIN3c104HalfES4_S4_ZZZNS0_21remainder_kernel_cudaERNS_18TensorIteratorBaseEENKUlvE0_clEvENKUlvE1_clEvEUlS4_S4_E_EESt5arrayIPcLm2EEEEviT0_T1_,"a",@progbits
	.sectionflags	@""
	.align	4
.nv.constant0._ZN2at6native29vectorized_elementwise_kernelILi2ENS0_13BUnaryFunctorIN3c104HalfES4_S4_ZZZNS0_21remainder_kernel_cudaERNS_18TensorIteratorBaseEENKUlvE0_clEvENKUlvE1_clEvEUlS4_S4_E_EESt5arrayIPcLm2EEEEviT0_T1_:
	.zero		920


//--------------------- .nv.constant0._ZN2at6native29vectorized_elementwise_kernelILi4ENS0_13BUnaryFunctorIN3c104HalfES4_S4_ZZZNS0_21remainder_kernel_cudaERNS_18TensorIteratorBaseEENKUlvE0_clEvENKUlvE1_clEvEUlS4_S4_E_EESt5arrayIPcLm2EEEEviT0_T1_ --------------------------
	.section	.nv.constant0._ZN2at6native29vectorized_elementwise_kernelILi4ENS0_13BUnaryFunctorIN3c104HalfES4_S4_ZZZNS0_21remainder_kernel_cudaERNS_18TensorIteratorBaseEENKUlvE0_clEvENKUlvE1_clEvEUlS4_S4_E_EESt5arrayIPcLm2EEEEviT0_T1_,"a",@progbits
	.sectionflags	@""
	.align	4
.nv.constant0._ZN2at6native29vectorized_elementwise_kernelILi4ENS0_13BUnaryFunctorIN3c104HalfES4_S4_ZZZNS0_21remainder_kernel_cudaERNS_18TensorIteratorBaseEENKUlvE0_clEvENKUlvE1_clEvEUlS4_S4_E_EESt5arrayIPcLm2EEEEviT0_T1_:
	.zero		920


//--------------------- .nv.constant0._ZN2at6native29vectorized_elementwise_kernelILi8ENS0_13BUnaryFunctorIN3c104HalfES4_S4_ZZZNS0_21remainder_kernel_cudaERNS_18TensorIteratorBaseEENKUlvE0_clEvENKUlvE1_clEvEUlS4_S4_E_EESt5arrayIPcLm2EEEEviT0_T1_ --------------------------
	.section	.nv.constant0._ZN2at6native29vectorized_elementwise_kernelILi8ENS0_13BUnaryFunctorIN3c104HalfES4_S4_ZZZNS0_21remainder_kernel_cudaERNS_18TensorIteratorBaseEENKUlvE0_clEvENKUlvE1_clEvEUlS4_S4_E_EESt5arrayIPcLm2EEEEviT0_T1_,"a",@progbits
	.sectionflags	@""
	.align	4
.nv.constant0._ZN2at6native29vectorized_elementwise_kernelILi8ENS0_13BUnaryFunctorIN3c104HalfES4_S4_ZZZNS0_21remainder_kernel_cudaERNS_18TensorIteratorBaseEENKUlvE0_clEvENKUlvE1_clEvEUlS4_S4_E_EESt5arrayIPcLm2EEEEviT0_T1_:
	.zero		920


//--------------------- .nv.constant0._ZN2at6native18elementwise_kernelILi128ELi4EZNS0_15gpu_kernel_implINS0_13AUnaryFunctorIN3c104HalfES5_S5_ZZZNS0_21remainder_kernel_cudaERNS_18TensorIteratorBaseEENKUlvE0_clEvENKUlvE1_clEvEUlS5_S5_E_EEEEvS7_RKT_EUliE_EEviT1_ --------------------------
	.section	.nv.constant0._ZN2at6native18elementwise_kernelILi128ELi4EZNS0_15gpu_kernel_implINS0_13AUnaryFunctorIN3c104HalfES5_S5_ZZZNS0_21remainder_kernel_cudaERNS_18TensorIteratorBaseEENKUlvE0_clEvENKUlvE1_clEvEUlS5_S5_E_EEEEvS7_RKT_EUliE_EEviT1_,"a",@progbits
	.sectionflags	@""
	.align	4
.nv.constant0._ZN2at6native18elementwise_kernelILi128ELi4EZNS0_15gpu_kernel_implINS0_13AUnaryFunctorIN3c104HalfES5_S5_ZZZNS0_21remainder_kernel_cudaERNS_18TensorIteratorBaseEENKUlvE0_clEvENKUlvE1_clEvEUlS5_S5_E_EEEEvS7_RKT_EUliE_EEviT1_:
	.zero		1440


//--------------------- .nv.constant0._ZN2at6native27unrolled_elementwise_kernelINS0_13AUnaryFunctorIN3c104HalfES4_S4_ZZZNS0_21remainder_kernel_cudaERNS_18TensorIteratorBaseEENKUlvE0_clEvENKUlvE1_clEvEUlS4_S4_E_EESt5arrayIPcLm2EELi4E23TrivialOffsetCalculatorILi1EjESF_NS0_6memory12LoadWithCastILi1EEENSG_13StoreWithCastILi1EEEEEviT_T0_T2_T3_T4_T5_ --------------------------
	.section	.nv.constant0._ZN2at6native27unrolled_elementwise_kernelINS0_13AUnaryFunctorIN3c104HalfES4_S4_ZZZNS0_21remainder_kernel_cudaERNS_18TensorIteratorBaseEENKUlvE0_clEvENKUlvE1_clEvEUlS4_S4_E_EESt5arrayIPcLm2EELi4E23TrivialOffsetCalculatorILi1EjESF_NS0_6memory12LoadWithCastILi1EEENSG_13StoreWithCastILi1EEEEEviT_T0_T2_T3_T4_T5_,"a",@progbits
	.sectionflags	@""
	.align	4
.nv.constant0._ZN2at6native27unrolled_elementwise_kernelINS0_13AUnaryFunctorIN3c104HalfES4_S4_ZZZNS0_21remainder_kernel_cudaERNS_18TensorIteratorBaseEENKUlvE0_clEvENKUlvE1_clEvEUlS4_S4_E_EESt5arrayIPcLm2EELi4E23TrivialOffsetCalculatorILi1EjESF_NS0_6memory12LoadWithCastILi1EEENSG_13StoreWithCastILi1EEEEEviT_T0_T2_T3_T4_T5_:
	.zero		940


//--------------------- .nv.constant0._ZN2at6native18elementwise_kernelILi128ELi4EZNS0_22gpu_kernel_impl_nocastINS0_13AUnaryFunctorIN3c104HalfES5_S5_ZZZNS0_21remainder_kernel_cudaERNS_18TensorIteratorBaseEENKUlvE0_clEvENKUlvE1_clEvEUlS5_S5_E_EEEEvS7_RKT_EUliE_EEviT1_ --------------------------
	.section	.nv.constant0._ZN2at6native18elementwise_kernelILi128ELi4EZNS0_22gpu_kernel_impl_nocastINS0_13AUnaryFunctorIN3c104HalfES5_S5_ZZZNS0_21remainder_kernel_cudaERNS_18TensorIteratorBaseEENKUlvE0_clEvENKUlvE1_clEvEUlS5_S5_E_EEEEvS7_RKT_EUliE_EEviT1_,"a",@progbits
	.sectionflags	@""
	.align	4
.nv.constant0._ZN2at6native18elementwise_kernelILi128ELi4EZNS0_22gpu_kernel_impl_nocastINS0_13AUnaryFunctorIN3c104HalfES5_S5_ZZZNS0_21remainder_kernel_cudaERNS_18TensorIteratorBaseEENKUlvE0_clEvENKUlvE1_clEvEUlS5_S5_E_EEEEvS7_RKT_EUliE_EEviT1_:
	.zero		1440


//--------------------- .nv.constant0._ZN2at6native27unrolled_elementwise_kernelINS0_13AUnaryFunctorIN3c104HalfES4_S4_ZZZNS0_21remainder_kernel_cudaERNS_18TensorIteratorBaseEENKUlvE0_clEvENKUlvE1_clEvEUlS4_S4_E_EESt5arrayIPcLm2EELi4E23TrivialOffsetCalculatorILi1EjESF_NS0_6memory15LoadWithoutCastENSG_16StoreWithoutCastEEEviT_T0_T2_T3_T4_T5_ --------------------------
	.section	.nv.constant0._ZN2at6native27unrolled_elementwise_kernelINS0_13AUnaryFunctorIN3c104HalfES4_S4_ZZZNS0_21remainder_kernel_cudaERNS_18TensorIteratorBaseEENKUlvE0_clEvENKUlvE1_clEvEUlS4_S4_E_EESt5arrayIPcLm2EELi4E23TrivialOffsetCalculatorILi1EjESF_NS0_6memory15LoadWithoutCastENSG_16StoreWithoutCastEEEviT_T0_T2_T3_T4_T5_,"a",@progbits
	.sectionflags	@""
	.align	4
.nv.constant0._ZN2at6native27unrolled_elementwise_kernelINS0_13AUnaryFunctorIN3c104HalfES4_S4_ZZZNS0_21remainder_kernel_cudaERNS_18TensorIteratorBaseEENKUlvE0_clEvENKUlvE1_clEvEUlS4_S4_E_EESt5arrayIPcLm2EELi4E23TrivialOffsetCalculatorILi1EjESF_NS0_6memory15LoadWithoutCastENSG_16StoreWithoutCastEEEviT_T0_T2_T3_T4_T5_:
	.zero		924


//--------------------- .nv.constant0._ZN2at6native29vectorized_elementwise_kernelILi2ENS0_13AUnaryFunctorIN3c104HalfES4_S4_ZZZNS0_21remainder_kernel_cudaERNS_18TensorIteratorBaseEENKUlvE0_clEvENKUlvE1_clEvEUlS4_S4_E_EESt5arrayIPcLm2EEEEviT0_T1_ --------------------------
	.section	.nv.constant0._ZN2at6native29vectorized_elementwise_kernelILi2ENS0_13AUnaryFunctorIN3c104HalfES4_S4_ZZZNS0_21remainder_kernel_cudaERNS_18TensorIteratorBaseEENKUlvE0_clEvENKUlvE1_clEvEUlS4_S4_E_EESt5arrayIPcLm2EEEEviT0_T1_,"a",@progbits
	.sectionflags	@""
	.align	4
.nv.constant0._ZN2at6native29vectorized_elementwise_kernelILi2ENS0_13AUnaryFunctorIN3c104HalfES4_S4_ZZZNS0_21remainder_kernel_cudaERNS_18TensorIteratorBaseEENKUlvE0_clEvENKUlvE1_clEvEUlS4_S4_E_EESt5arrayIPcLm2EEEEviT0_T1_:
	.zero		920


//--------------------- .nv.constant0._ZN2at6native29vectorized_elementwise_kernelILi4ENS0_13AUnaryFunctorIN3c104HalfES4_S4_ZZZNS0_21remainder_kernel_cudaERNS_18TensorIteratorBaseEENKUlvE0_clEvENKUlvE1_clEvEUlS4_S4_E_EESt5arrayIPcLm2EEEEviT0_T1_ --------------------------
	.section	.nv.constant0._ZN2at6native29vectorized_elementwise_kernelILi4ENS0_13AUnaryFunctorIN3c104HalfES4_S4_ZZZNS0_21remainder_kernel_cudaERNS_18TensorIteratorBaseEENKUlvE0_clEvENKUlvE1_clEvEUlS4_S4_E_EESt5arrayIPcLm2EEEEviT0_T1_,"a",@progbits
	.sectionflags	@""
	.align	4
.nv.constant0._ZN2at6native29vectorized_elementwise_kernelILi4ENS0_13AUnaryFunctorIN3c104HalfES4_S4_ZZZNS0_21remainder_kernel_cudaERNS_18TensorIteratorBaseEENKUlvE0_clEvENKUlvE1_clEvEUlS4_S4_E_EESt5arrayIPcLm2EEEEviT0_T1_:
	.zero		920


//--------------------- .nv.constant0._ZN2at6native29vectorized_elementwise_kernelILi8ENS0_13AUnaryFunctorIN3c104HalfES4_S4_ZZZNS0_21remainder_kernel_cudaERNS_18TensorIteratorBaseEENKUlvE0_clEvENKUlvE1_clEvEUlS4_S4_E_EESt5arrayIPcLm2EEEEviT0_T1_ --------------------------
	.section	.nv.constant0._ZN2at6native29vectorized_elementwise_kernelILi8ENS0_13AUnaryFunctorIN3c104HalfES4_S4_ZZZNS0_21remainder_kernel_cudaERNS_18TensorIteratorBaseEENKUlvE0_clEvENKUlvE1_clEvEUlS4_S4_E_EESt5arrayIPcLm2EEEEviT0_T1_,"a",@progbits
	.sectionflags	@""
	.align	4
.nv.constant0._ZN2at6native29vectorized_elementwise_kernelILi8ENS0_13AUnaryFunctorIN3c104HalfES4_S4_ZZZNS0_21remainder_kernel_cudaERNS_18TensorIteratorBaseEENKUlvE0_clEvENKUlvE1_clEvEUlS4_S4_E_EESt5arrayIPcLm2EEEEviT0_T1_:
	.zero		920


//--------------------- .nv.constant0._ZN2at6native18elementwise_kernelILi128ELi4EZNS0_15gpu_kernel_implINS0_13BinaryFunctorIfffZZZNS0_21remainder_kernel_cudaERNS_18TensorIteratorBaseEENKUlvE0_clEvENKUlvE0_clEvEUlffE_EEEEvS5_RKT_EUliE_EEviT1_ --------------------------
	.section	.nv.constant0._ZN2at6native18elementwise_kernelILi128ELi4EZNS0_15gpu_kernel_implINS0_13BinaryFunctorIfffZZZNS0_21remainder_kernel_cudaERNS_18TensorIteratorBaseEENKUlvE0_clEvENKUlvE0_clEvEUlffE_EEEEvS5_RKT_EUliE_EEviT1_,"a",@progbits
	.sectionflags	@""
	.align	4
.nv.constant0._ZN2at6native18elementwise_kernelILi128ELi4EZNS0_15gpu_kernel_implINS0_13BinaryFunctorIfffZZZNS0_21remainder_kernel_cudaERNS_18TensorIteratorBaseEENKUlvE0_clEvENKUlvE0_clEvEUlffE_EEEEvS5_RKT_EUliE_EEviT1_:
	.zero		1552


//--------------------- .nv.constant0._ZN2at6native27unrolled_elementwise_kernelINS0_13BinaryFunctorIfffZZZNS0_21remainder_kernel_cudaERNS_18TensorIteratorBaseEENKUlvE0_clEvENKUlvE0_clEvEUlffE_EESt5arrayIPcLm3EELi4E23TrivialOffsetCalculatorILi2EjESC_ILi1EjENS0_6memory12LoadWithCastILi2EEENSF_13StoreWithCastILi1EEEEEviT_T0_T2_T3_T4_T5_ --------------------------
	.section	.nv.constant0._ZN2at6native27unrolled_elementwise_kernelINS0_13BinaryFunctorIfffZZZNS0_21remainder_kernel_cudaERNS_18TensorIteratorBaseEENKUlvE0_clEvENKUlvE0_clEvEUlffE_EESt5arrayIPcLm3EELi4E23TrivialOffsetCalculatorILi2EjESC_ILi1EjENS0_6memory12LoadWithCastILi2EEENSF_13StoreWithCastILi1EEEEEviT_T0_T2_T3_T4_T5_,"a",@progbits
	.sectionflags	@""
	.align	4
.nv.constant0._ZN2at6native27unrolled_elementwise_kernelINS0_13BinaryFunctorIfffZZZNS0_21remainder_kernel_cudaERNS_18TensorIteratorBaseEENKUlvE0_clEvENKUlvE0_clEvEUlffE_EESt5arrayIPcLm3EELi4E23TrivialOffsetCalculatorILi2EjESC_ILi1EjENS0_6memory12LoadWithCastILi2EEENSF_13StoreWithCastILi1EEEEEviT_T0_T2_T3_T4_T5_:
	.zero		952


//--------------------- .nv.constant0._ZN2at6native18elementwise_kernelILi128ELi2EZNS0_22gpu_kernel_impl_nocastINS0_13BinaryFunctorIfffZZZNS0_21remainder_kernel_cudaERNS_18TensorIteratorBaseEENKUlvE0_clEvENKUlvE0_clEvEUlffE_EEEEvS5_RKT_EUliE_EEviT1_ --------------------------
	.section	.nv.constant0._ZN2at6native18elementwise_kernelILi128ELi2EZNS0_22gpu_kernel_impl_nocastINS0_13BinaryFunctorIfffZZZNS0_21remainder_kernel_cudaERNS_18TensorIteratorBaseEENKUlvE0_clEvENKUlvE0_clEvEUlffE_EEEEvS5_RKT_EUliE_EEviT1_,"a",@progbits
	.sectionflags	@""
	.align	4
.nv.constant0._ZN2at6native18elementwise_kernelILi128ELi2EZNS0_22gpu_kernel_impl_nocastINS0_13BinaryFunctorIfffZZZNS0_21remainder_kernel_cudaERNS_18TensorIteratorBaseEENKUlvE0_clEvENKUlvE0_clEvEUlffE_EEEEvS5_RKT_EUliE_EEviT1_:
	.zero		1552


//--------------------- .nv.constant0._ZN2at6native27unrolled_elementwise_kernelINS0_13BinaryFunctorIfffZZZNS0_21remainder_kernel_cudaERNS_18TensorIteratorBaseEENKUlvE0_clEvENKUlvE0_clEvEUlffE_EESt5arrayIPcLm3EELi4E23TrivialOffsetCalculatorILi2EjESC_ILi1EjENS0_6memory15LoadWithoutCastENSF_16StoreWithoutCastEEEviT_T0_T2_T3_T4_T5_ --------------------------
	.section	.nv.constant0._ZN2at6native27unrolled_elementwise_kernelINS0_13BinaryFunctorIfffZZZNS0_21remainder_kernel_cudaERNS_18TensorIteratorBaseEENKUlvE0_clEvENKUlvE0_clEvEUlffE_EESt5arrayIPcLm3EELi4E23TrivialOffsetCalculatorILi2EjESC_ILi1EjENS0_6memory15LoadWithoutCastENSF_16StoreWithoutCastEEEviT_T0_T2_T3_T4_T5_,"a",@progbits
	.sectionflags	@""
	.align	4
.nv.constant0._ZN2at6native27unrolled_elementwise_kernelINS0_13BinaryFunctorIfffZZZNS0_21remainder_kernel_cudaERNS_18TensorIteratorBaseEENKUlvE0_clEvENKUlvE0_clEvEUlffE_EESt5arrayIPcLm3EELi4E23TrivialOffsetCalculatorILi2EjESC_ILi1EjENS0_6memory15LoadWithoutCastENSF_16StoreWithoutCastEEEviT_T0_T2_T3_T4_T5_:
	.zero		932


//--------------------- .nv.constant0._ZN2at6native29vectorized_elementwise_kernelILi2ENS0_13BinaryFunctorIfffZZZNS0_21remainder_kernel_cudaERNS_18TensorIteratorBaseEENKUlvE0_clEvENKUlvE0_clEvEUlffE_EESt5arrayIPcLm3EEEEviT0_T1_ --------------------------
	.section	.nv.constant0._ZN2at6native29vectorized_elementwise_kernelILi2ENS0_13BinaryFunctorIfffZZZNS0_21remainder_kernel_cudaERNS_18TensorIteratorBaseEENKUlvE0_clEvENKUlvE0_clEvEUlffE_EESt5arrayIPcLm3EEEEviT0_T1_,"a",@progbits
	.sectionflags	@""
	.align	4
.nv.constant0._ZN2at6native29vectorized_elementwise_kernelILi2ENS0_13BinaryFunctorIfffZZZNS0_21remainder_kernel_cudaERNS_18TensorIteratorBaseEENKUlvE0_clEvENKUlvE0_clEvEUlffE_EESt5arrayIPcLm3EEEEviT0_T1_:
	.zero		928


//--------------------- .nv.constant0._ZN2at6native29vectorized_elementwise_kernelILi4ENS0_13BinaryFunctorIfffZZZNS0_21remainder_kernel_cudaERNS_18TensorIteratorBaseEENKUlvE0_clEvENKUlvE0_clEvEUlffE_EESt5arrayIPcLm3EEEEviT0_T1_ --------------------------
	.section	.nv.constant0._ZN2at6native29vectorized_elementwise_kernelILi4ENS0_13BinaryFunctorIfffZZZNS0_21remainder_kernel_cudaERNS_18TensorIteratorBaseEENKUlvE0_clEvENKUlvE0_clEvEUlffE_EESt5arrayIPcLm3EEEEviT0_T1_,"a",@progbits
	.sectionflags	@""
	.align	4
.nv.constant0._ZN2at6native29vectorized_elementwise_kernelILi4ENS0_13BinaryFunctorIfffZZZNS0_21remainder_kernel_cudaERNS_18TensorIteratorBaseEENKUlvE0_clEvENKUlvE0_clEvEUlffE_EESt5arrayIPcLm3EEEEviT0_T1_:
	.zero		928


//--------------------- .nv.constant0._ZN2at6native29vectorized_elementwise_kernelILi8ENS0_13BinaryFunctorIfffZZZNS0_21remainder_kernel_cudaERNS_18TensorIteratorBaseEENKUlvE0_clEvENKUlvE0_clEvEUlffE_EESt5arrayIPcLm3EEEEviT0_T1_ --------------------------
	.section	.nv.constant0._ZN2at6native29vectorized_elementwise_kernelILi8ENS0_13BinaryFunctorIfffZZZNS0_21remainder_kernel_cudaERNS_18TensorIteratorBaseEENKUlvE0_clEvENKUlvE0_clEvEUlffE_EESt5arrayIPcLm3EEEEviT0_T1_,"a",@progbits
	.sectionflags	@""
	.align	4
.nv.constant0._ZN2at6native29vectorized_elementwise_kernelILi8ENS0_13BinaryFunctorIfffZZZNS0_21remainder_kernel_cudaERNS_18TensorIteratorBaseEENKUlvE0_clEvENKUlvE0_clEvEUlffE_EESt5arrayIPcLm3EEEEviT0_T1_:
	.zero		928


//--------------------- .nv.constant0._ZN2at6native18elementwise_kernelILi128ELi4EZNS0_15gpu_kernel_implINS0_13BUnaryFunctorIfffZZZNS0_21remainder_kernel_cudaERNS_18TensorIteratorBaseEENKUlvE0_clEvENKUlvE0_clEvEUlffE_EEEEvS5_RKT_EUliE_EEviT1_ --------------------------
	.section	.nv.constant0._ZN2at6native18elementwise_kernelILi128ELi4EZNS0_15gpu_kernel_implINS0_13BUnaryFunctorIfffZZZNS0_21remainder_kernel_cudaERNS_18TensorIteratorBaseEENKUlvE0_clEvENKUlvE0_clEvEUlffE_EEEEvS5_RKT_EUliE_EEviT1_,"a",@progbits
	.sectionflags	@""
	.align	4
.nv.constant0._ZN2at6native18elementwise_kernelILi128ELi4EZNS0_15gpu_kernel_implINS0_13BUnaryFunctorIfffZZZNS0_21remainder_kernel_cudaERNS_18TensorIteratorBaseEENKUlvE0_clEvENKUlvE0_clEvEUlffE_EEEEvS5_RKT_EUliE_EEviT1_:
	.zero		1448


//--------------------- .nv.constant0._ZN2at6native27unrolled_elementwise_kernelINS0_13BUnaryFunctorIfffZZZNS0_21remainder_kernel_cudaERNS_18TensorIteratorBaseEENKUlvE0_clEvENKUlvE0_clEvEUlffE_EESt5arrayIPcLm2EELi4E23TrivialOffsetCalculatorILi1EjESD_NS0_6memory12LoadWithCastILi1EEENSE_13StoreWithCastILi1EEEEEviT_T0_T2_T3_T4_T5_ --------------------------
	.section	.nv.constant0._ZN2at6native27unrolled_elementwise_kernelINS0_13BUnaryFunctorIfffZZZNS0_21remainder_kernel_cudaERNS_18TensorIteratorBaseEENKUlvE0_clEvENKUlvE0_clEvEUlffE_EESt5arrayIPcLm2EELi4E23TrivialOffsetCalculatorILi1EjESD_NS0_6memory12LoadWithCastILi1EEENSE_13StoreWithCastILi1EEEEEviT_T0_T2_T3_T4_T5_,"a",@progbits
	.sectionflags	@""
	.align	4
.nv.constant0._ZN2at6native27unrolled_elementwise_kernelINS0_13BUnaryFunctorIfffZZZNS0_21remainder_kernel_cudaERNS_18TensorIteratorBaseEENKUlvE0_clEvENKUlvE0_clEvEUlffE_EESt5arrayIPcLm2EELi4E23TrivialOffsetCalculatorILi1EjESD_NS0_6memory12LoadWithCastILi1EEENSE_13StoreWithCastILi1EEEEEviT_T0_T2_T3_T4_T5_:
	.zero		948


//--------------------- .nv.constant0._ZN2at6native18elementwise_kernelILi128ELi2EZNS0_22gpu_kernel_impl_nocastINS0_13BUnaryFunctorIfffZZZNS0_21remainder_kernel_cudaERNS_18TensorIteratorBaseEENKUlvE0_clEvENKUlvE0_clEvEUlffE_EEEEvS5_RKT_EUliE_EEviT1_ --------------------------
	.section	.nv.constant0._ZN2at6native18elementwise_kernelILi128ELi2EZNS0_22gpu_kernel_impl_nocastINS0_13BUnaryFunctorIfffZZZNS0_21remainder_kernel_cudaERNS_18TensorIteratorBaseEENKUlvE0_clEvENKUlvE0_clEvEUlffE_EEEEvS5_RKT_EUliE_EEviT1_,"a",@progbits
	.sectionflags	@""
	.align	4
.nv.constant0._ZN2at6native18elementwise_kernelILi128ELi2EZNS0_22gpu_kernel_impl_nocastINS0_13BUnaryFunctorIfffZZZNS0_21remainder_kernel_cudaERNS_18TensorIteratorBaseEENKUlvE0_clEvENKUlvE0_clEvEUlffE_EEEEvS5_RKT_EUliE_EEviT1_:
	.zero		1440


//--------------------- .nv.constant0._ZN2at6native27unrolled_elementwise_kernelINS0_13BUnaryFunctorIfffZZZNS0_21remainder_kernel_cudaERNS_18TensorIteratorBaseEENKUlvE0_clEvENKUlvE0_clEvEUlffE_EESt5arrayIPcLm2EELi4E23TrivialOffsetCalculatorILi1EjESD_NS0_6memory15LoadWithoutCastENSE_16StoreWithoutCastEEEviT_T0_T2_T3_T4_T5_ --------------------------
	.section	.nv.constant0._ZN2at6native27unrolled_elementwise_kernelINS0_13BUnaryFunctorIfffZZZNS0_21remainder_kernel_cudaERNS_18TensorIteratorBaseEENKUlvE0_clEvENKUlvE0_clEvEUlffE_EESt5arrayIPcLm2EELi4E23TrivialOffsetCalculatorILi1EjESD_NS0_6memory15LoadWithoutCastENSE_16StoreWithoutCastEEEviT_T0_T2_T3_T4_T5_,"a",@progbits
	.sectionflags	@""
	.align	4
.nv.constant0._ZN2at6native27unrolled_elementwise_kernelINS0_13BUnaryFunctorIfffZZZNS0_21remainder_kernel_cudaERNS_18TensorIteratorBaseEENKUlvE0_clEvENKUlvE0_clEvEUlffE_EESt5arrayIPcLm2EELi4E23TrivialOffsetCalculatorILi1EjESD_NS0_6memory15LoadWithoutCastENSE_16StoreWithoutCastEEEviT_T0_T2_T3_T4_T5_:
	.zero		932


//--------------------- .nv.constant0._ZN2at6native29vectorized_elementwise_kernelILi2ENS0_13BUnaryFunctorIfffZZZNS0_21remainder_kernel_cudaERNS_18TensorIteratorBaseEENKUlvE0_clEvENKUlvE0_clEvEUlffE_EESt5arrayIPcLm2EEEEviT0_T1_ --------------------------
	.section	.nv.constant0._ZN2at6native29vectorized_elementwise_kernelILi2ENS0_13BUnaryFunctorIfffZZZNS0_21remainder_kernel_cudaERNS_18TensorIteratorBaseEENKUlvE0_clEvENKUlvE0_clEvEUlffE_EESt5arrayIPcLm2EEEEviT0_T1_,"a",@progbits
	.sectionflags	@""
	.align	4
.nv.constant0._ZN2at6native29vectorized_elementwise_kernelILi2ENS0_13BUnaryFunctorIfffZZZNS0_21remainder_kernel_cudaERNS_18TensorIteratorBaseEENKUlvE0_clEvENKUlvE0_clEvEUlffE_EESt5arrayIPcLm2EEEEviT0_T1_:
	.zero		928


//--------------------- .nv.constant0._ZN2at6native29vectorized_elementwise_kernelILi4ENS0_13BUnaryFunctorIfffZZZNS0_21remainder_kernel_cudaERNS_18TensorIteratorBaseEENKUlvE0_clEvENKUlvE0_clEvEUlffE_EESt5arrayIPcLm2EEEEviT0_T1_ --------------------------
	.section	.nv.constant0._ZN2at6native29vectorized_elementwise_kernelILi4ENS0_13BUnaryFunctorIfffZZZNS0_21remainder_kernel_cudaERNS_18TensorIteratorBaseEENKUlvE0_clEvENKUlvE0_clEvEUlffE_EESt5arrayIPcLm2EEEEviT0_T1_,"a",@progbits
	.sectionflags	@""
	.align	4
.nv.constant0._ZN2at6native29vectorized_elementwise_kernelILi4ENS0_13BUnaryFunctorIfffZZZNS0_21remainder_kernel_cudaERNS_18TensorIteratorBaseEENKUlvE0_clEvENKUlvE0_clEvEUlffE_EESt5arrayIPcLm2EEEEviT0_T1_:
	.zero		928


//--------------------- .nv.constant0._ZN2at6native29vectorized_elementwise_kernelILi8ENS0_13BUnaryFunctorIfffZZZNS0_21remainder_kernel_cudaERNS_18TensorIteratorBaseEENKUlvE0_clEvENKUlvE0_clEvEUlffE_EESt5arrayIPcLm2EEEEviT0_T1_ --------------------------
	.section	.nv.constant0._ZN2at6native29vectorized_elementwise_kernelILi8ENS0_13BUnaryFunctorIfffZZZNS0_21remainder_kernel_cudaERNS_18TensorIteratorBaseEENKUlvE0_clEvENKUlvE0_clEvEUlffE_EESt5arrayIPcLm2EEEEviT0_T1_,"a",@progbits
	.sectionflags	@""
	.align	4
.nv.constant0._ZN2at6native29vectorized_elementwise_kernelILi8ENS0_13BUnaryFunctorIfffZZZNS0_21remainder_kernel_cudaERNS_18TensorIteratorBaseEENKUlvE0_clEvENKUlvE0_clEvEUlffE_EESt5arrayIPcLm2EEEEviT0_T1_:
	.zero		928


//--------------------- .nv.constant0._ZN2at6native18elementwise_kernelILi128ELi4EZNS0_15gpu_kernel_implINS0_13AUnaryFunctorIfffZZZNS0_21remainder_kernel_cudaERNS_18TensorIteratorBaseEENKUlvE0_clEvENKUlvE0_clEvEUlffE_EEEEvS5_RKT_EUliE_EEviT1_ --------------------------
	.section	.nv.constant0._ZN2at6native18elementwise_kernelILi128ELi4EZNS0_15gpu_kernel_implINS0_13AUnaryFunctorIfffZZZNS0_21remainder_kernel_cudaERNS_18TensorIteratorBaseEENKUlvE0_clEvENKUlvE0_clEvEUlffE_EEEEvS5_RKT_EUliE_EEviT1_,"a",@progbits
	.sectionflags	@""
	.align	4
.nv.constant0._ZN2at6native18elementwise_kernelILi128ELi4EZNS0_15gpu_kernel_implINS0_13AUnaryFunctorIfffZZZNS0_21remainder_kernel_cudaERNS_18TensorIteratorBaseEENKUlvE0_clEvENKUlvE0_clEvEUlffE_EEEEvS5_RKT_EUliE_EEviT1_:
	.zero		1448


//--------------------- .nv.constant0._ZN2at6native27unrolled_elementwise_kernelINS0_13AUnaryFunctorIfffZZZNS0_21remainder_kernel_cudaERNS_18TensorIteratorBaseEENKUlvE0_clEvENKUlvE0_clEvEUlffE_EESt5arrayIPcLm2EELi4E23TrivialOffsetCalculatorILi1EjESD_NS0_6memory12LoadWithCastILi1EEENSE_13StoreWithCastILi1EEEEEviT_T0_T2_T3_T4_T5_ --------------------------
	.section	.nv.constant0._ZN2at6native27unrolled_elementwise_kernelINS0_13AUnaryFunctorIfffZZZNS0_21remainder_kernel_cudaERNS_18TensorIteratorBaseEENKUlvE0_clEvENKUlvE0_clEvEUlffE_EESt5arrayIPcLm2EELi4E23TrivialOffsetCalculatorILi1EjESD_NS0_6memory12LoadWithCastILi1EEENSE_13StoreWithCastILi1EEEEEviT_T0_T2_T3_T4_T5_,"a",@progbits
	.sectionflags	@""
	.align	4
.nv.constant0._ZN2at6native27unrolled_elementwise_kernelINS0_13AUnaryFunctorIfffZZZNS0_21remainder_kernel_cudaERNS_18TensorIteratorBaseEENKUlvE0_clEvENKUlvE0_clEvEUlffE_EESt5arrayIPcLm2EELi4E23TrivialOffsetCalculatorILi1EjESD_NS0_6memory12LoadWithCastILi1EEENSE_13StoreWithCastILi1EEEEEviT_T0_T2_T3_T4_T5_:
	.zero		948


//--------------------- .nv.constant0._ZN2at6native18elementwise_kernelILi128ELi2EZNS0_22gpu_kernel_impl_nocastINS0_13AUnaryFunctorIfffZZZNS0_21remainder_kernel_cudaERNS_18TensorIteratorBaseEENKUlvE0_clEvENKUlvE0_clEvEUlffE_EEEEvS5_RKT_EUliE_EEviT1_ --------------------------
	.section	.nv.constant0._ZN2at6native18elementwise_kernelILi128ELi2EZNS0_22gpu_kernel_impl_nocastINS0_13AUnaryFunctorIfffZZZNS0_21remainder_kernel_cudaERNS_18TensorIteratorBaseEENKUlvE0_clEvENKUlvE0_clEvEUlffE_EEEEvS5_RKT_EUliE_EEviT1_,"a",@progbits
	.sectionflags	@""
	.align	4
.nv.constant0._ZN2at6native18elementwise_kernelILi128ELi2EZNS0_22gpu_kernel_impl_nocastINS0_13AUnaryFunctorIfffZZZNS0_21remainder_kernel_cudaERNS_18TensorIteratorBaseEENKUlvE0_clEvENKUlvE0_clEvEUlffE_EEEEvS5_RKT_EUliE_EEviT1_:
	.zero		1440


//--------------------- .nv.constant0._ZN2at6native27unrolled_elementwise_kernelINS0_13AUnaryFunctorIfffZZZNS0_21remainder_kernel_cudaERNS_18TensorIteratorBaseEENKUlvE0_clEvENKUlvE0_clEvEUlffE_EESt5arrayIPcLm2EELi4E23TrivialOffsetCalculatorILi1EjESD_NS0_6memory15LoadWithoutCastENSE_16StoreWithoutCastEEEviT_T0_T2_T3_T4_T5_ --------------------------
	.section	.nv.constant0._ZN2at6native27unrolled_elementwise_kernelINS0_13AUnaryFunctorIfffZZZNS0_21remainder_kernel_cudaERNS_18TensorIteratorBaseEENKUlvE0_clEvENKUlvE0_clEvEUlffE_EESt5arrayIPcLm2EELi4E23TrivialOffsetCalculatorILi1EjESD_NS0_6memory15LoadWithoutCastENSE_16StoreWithoutCastEEEviT_T0_T2_T3_T4_T5_,"a",@progbits
	.sectionflags	@""
	.align	4
.nv.constant0._ZN2at6native27unrolled_elementwise_kernelINS0_13AUnaryFunctorIfffZZZNS0_21remainder_kernel_cudaERNS_18TensorIteratorBaseEENKUlvE0_clEvENKUlvE0_clEvEUlffE_EESt5arrayIPcLm2EELi4E23TrivialOffsetCalculatorILi1EjESD_NS0_6memory15LoadWithoutCastENSE_16StoreWithoutCastEEEviT_T0_T2_T3_T4_T5_:
	.zero		932


//--------------------- .nv.constant0._ZN2at6native29vectorized_elementwise_kernelILi2ENS0_13AUnaryFunctorIfffZZZNS0_21remainder_kernel_cudaERNS_18TensorIteratorBaseEENKUlvE0_clEvENKUlvE0_clEvEUlffE_EESt5arrayIPcLm2EEEEviT0_T1_ --------------------------
	.section	.nv.constant0._ZN2at6native29vectorized_elementwise_kernelILi2ENS0_13AUnaryFunctorIfffZZZNS0_21remainder_kernel_cudaERNS_18TensorIteratorBaseEENKUlvE0_clEvENKUlvE0_clEvEUlffE_EESt5arrayIPcLm2EEEEviT0_T1_,"a",@progbits
	.sectionflags	@""
	.align	4
.nv.constant0._ZN2at6native29vectorized_elementwise_kernelILi2ENS0_13AUnaryFunctorIfffZZZNS0_21remainder_kernel_cudaERNS_18TensorIteratorBaseEENKUlvE0_clEvENKUlvE0_clEvEUlffE_EESt5arrayIPcLm2EEEEviT0_T1_:
	.zero		928


//--------------------- .nv.constant0._ZN2at6native29vectorized_elementwise_kernelILi4ENS0_13AUnaryFunctorIfffZZZNS0_21remainder_kernel_cudaERNS_18TensorIteratorBaseEENKUlvE0_clEvENKUlvE0_clEvEUlffE_EESt5arrayIPcLm2EEEEviT0_T1_ --------------------------
	.section	.nv.constant0._ZN2at6native29vectorized_elementwise_kernelILi4ENS0_13AUnaryFunctorIfffZZZNS0_21remainder_kernel_cudaERNS_18TensorIteratorBaseEENKUlvE0_clEvENKUlvE0_clEvEUlffE_EESt5arrayIPcLm2EEEEviT0_T1_,"a",@progbits
	.sectionflags	@""
	.align	4
.nv.constant0._ZN2at6native29vectorized_elementwise_kernelILi4ENS0_13AUnaryFunctorIfffZZZNS0_21remainder_kernel_cudaERNS_18TensorIteratorBaseEENKUlvE0_clEvENKUlvE0_clEvEUlffE_EESt5arrayIPcLm2EEEEviT0_T1_:
	.zero		928


//--------------------- .nv.constant0._ZN2at6native29vectorized_elementwise_kernelILi8ENS0_13AUnaryFunctorIfffZZZNS0_21remainder_kernel_cudaERNS_18TensorIteratorBaseEENKUlvE0_clEvENKUlvE0_clEvEUlffE_EESt5arrayIPcLm2EEEEviT0_T1_ --------------------------
	.section	.nv.constant0._ZN2at6native29vectorized_elementwise_kernelILi8ENS0_13AUnaryFunctorIfffZZZNS0_21remainder_kernel_cudaERNS_18TensorIteratorBaseEENKUlvE0_clEvENKUlvE0_clEvEUlffE_EESt5arrayIPcLm2EEEEviT0_T1_,"a",@progbits
	.sectionflags	@""
	.align	4
.nv.constant0._ZN2at6native29vectorized_elementwise_kernelILi8ENS0_13AUnaryFunctorIfffZZZNS0_21remainder_kernel_cudaERNS_18TensorIteratorBaseEENKUlvE0_clEvENKUlvE0_clEvEUlffE_EESt5arrayIPcLm2EEEEviT0_T1_:
	.zero		928


//--------------------- .nv.constant0._ZN2at6native18elementwise_kernelILi128ELi4EZNS0_15gpu_kernel_implINS0_13BinaryFunctorIdddZZZNS0_21remainder_kernel_cudaERNS_18TensorIteratorBaseEENKUlvE0_clEvENKUlvE_clEvEUlddE_EEEEvS5_RKT_EUliE_EEviT1_ --------------------------
	.section	.nv.constant0._ZN2at6native18elementwise_kernelILi128ELi4EZNS0_15gpu_kernel_implINS0_13BinaryFunctorIdddZZZNS0_21remainder_kernel_cudaERNS_18TensorIteratorBaseEENKUlvE0_clEvENKUlvE_clEvEUlddE_EEEEvS5_RKT_EUliE_EEviT1_,"a",@progbits
	.sectionflags	@""
	.align	4
.nv.constant0._ZN2at6native18elementwise_kernelILi128ELi4EZNS0_15gpu_kernel_implINS0_13BinaryFunctorIdddZZZNS0_21remainder_kernel_cudaERNS_18TensorIteratorBaseEENKUlvE0_clEvENKUlvE_clEvEUlddE_EEEEvS5_RKT_EUliE_EEviT1_:
	.zero		1552


//--------------------- .nv.constant0._ZN2at6native27unrolled_elementwise_kernelINS0_13BinaryFunctorIdddZZZNS0_21remainder_kernel_cudaERNS_18TensorIteratorBaseEENKUlvE0_clEvENKUlvE_clEvEUlddE_EESt5arrayIPcLm3EELi4E23TrivialOffsetCalculatorILi2EjESC_ILi1EjENS0_6memory12LoadWithCastILi2EEENSF_13StoreWithCastILi1EEEEEviT_T0_T2_T3_T4_T5_ --------------------------
	.section	.nv.constant0._ZN2at6native27unrolled_elementwise_kernelINS0_13BinaryFunctorIdddZZZNS0_21remainder_kernel_cudaERNS_18TensorIteratorBaseEENKUlvE0_clEvENKUlvE_clEvEUlddE_EESt5arrayIPcLm3EELi4E23TrivialOffsetCalculatorILi2EjESC_ILi1EjENS0_6memory12LoadWithCastILi2EEENSF_13StoreWithCastILi1EEEEEviT_T0_T2_T3_T4_T5_,"a",@progbits
	.sectionflags	@""
	.align	4
.nv.constant0._ZN2at6native27unrolled_elementwise_kernelINS0_13BinaryFunctorIdddZZZNS0_21remainder_kernel_cudaERNS_18TensorIteratorBaseEENKUlvE0_clEvENKUlvE_clEvEUlddE_EESt5arrayIPcLm3EELi4E23TrivialOffsetCalculatorILi2EjESC_ILi1EjENS0_6memory12LoadWithCastILi2EEENSF_13StoreWithCastILi1EEEEEviT_T0_T2_T3_T4_T5_:
	.zero		952


//--------------------- .nv.constant0._ZN2at6native18elementwise_kernelILi128ELi2EZNS0_22gpu_kernel_impl_nocastINS0_13BinaryFunctorIdddZZZNS0_21remainder_kernel_cudaERNS_18TensorIteratorBaseEENKUlvE0_clEvENKUlvE_clEvEUlddE_EEEEvS5_RKT_EUliE_EEviT1_ --------------------------
	.section	.nv.constant0._ZN2at6native18elementwise_kernelILi128ELi2EZNS0_22gpu_kernel_impl_nocastINS0_13BinaryFunctorIdddZZZNS0_21remainder_kernel_cudaERNS_18TensorIteratorBaseEENKUlvE0_clEvENKUlvE_clEvEUlddE_EEEEvS5_RKT_EUliE_EEviT1_,"a",@progbits
	.sectionflags	@""
	.align	4
.nv.constant0._ZN2at6native18elementwise_kernelILi128ELi2EZNS0_22gpu_kernel_impl_nocastINS0_13BinaryFunctorIdddZZZNS0_21remainder_kernel_cudaERNS_18TensorIteratorBaseEENKUlvE0_clEvENKUlvE_clEvEUlddE_EEEEvS5_RKT_EUliE_EEviT1_:
	.zero		1552


//--------------------- .nv.constant0._ZN2at6native27unrolled_elementwise_kernelINS0_13BinaryFunctorIdddZZZNS0_21remainder_kernel_cudaERNS_18TensorIteratorBaseEENKUlvE0_clEvENKUlvE_clEvEUlddE_EESt5arrayIPcLm3EELi4E23TrivialOffsetCalculatorILi2EjESC_ILi1EjENS0_6memory15LoadWithoutCastENSF_16StoreWithoutCastEEEviT_T0_T2_T3_T4_T5_ --------------------------
	.section	.nv.constant0._ZN2at6native27unrolled_elementwise_kernelINS0_13BinaryFunctorIdddZZZNS0_21remainder_kernel_cudaERNS_18TensorIteratorBaseEENKUlvE0_clEvENKUlvE_clEvEUlddE_EESt5arrayIPcLm3EELi4E23TrivialOffsetCalculatorILi2EjESC_ILi1EjENS0_6memory15LoadWithoutCastENSF_16StoreWithoutCastEEEviT_T0_T2_T3_T4_T5_,"a",@progbits
	.sectionflags	@""
	.align	4
.nv.constant0._ZN2at6native27unrolled_elementwise_kernelINS0_13BinaryFunctorIdddZZZNS0_21remainder_kernel_cudaERNS_18TensorIteratorBaseEENKUlvE0_clEvENKUlvE_clEvEUlddE_EESt5arrayIPcLm3EELi4E23TrivialOffsetCalculatorILi2EjESC_ILi1EjENS0_6memory15LoadWithoutCastENSF_16StoreWithoutCastEEEviT_T0_T2_T3_T4_T5_:
	.zero		932


//--------------------- .nv.constant0._ZN2at6native29vectorized_elementwise_kernelILi2ENS0_13BinaryFunctorIdddZZZNS0_21remainder_kernel_cudaERNS_18TensorIteratorBaseEENKUlvE0_clEvENKUlvE_clEvEUlddE_EESt5arrayIPcLm3EEEEviT0_T1_ --------------------------
	.section	.nv.constant0._ZN2at6native29vectorized_elementwise_kernelILi2ENS0_13BinaryFunctorIdddZZZNS0_21remainder_kernel_cudaERNS_18TensorIteratorBaseEENKUlvE0_clEvENKUlvE_clEvEUlddE_EESt5arrayIPcLm3EEEEviT0_T1_,"a",@progbits
	.sectionflags	@""
	.align	4
.nv.constant0._ZN2at6native29vectorized_elementwise_kernelILi2ENS0_13BinaryFunctorIdddZZZNS0_21remainder_kernel_cudaERNS_18TensorIteratorBaseEENKUlvE0_clEvENKUlvE_clEvEUlddE_EESt5arrayIPcLm3EEEEviT0_T1_:
	.zero		928


//--------------------- .nv.constant0._ZN2at6native29vectorized_elementwise_kernelILi4ENS0_13BinaryFunctorIdddZZZNS0_21remainder_kernel_cudaERNS_18TensorIteratorBaseEENKUlvE0_clEvENKUlvE_clEvEUlddE_EESt5arrayIPcLm3EEEEviT0_T1_ --------------------------
	.section	.nv.constant0._ZN2at6native29vectorized_elementwise_kernelILi4ENS0_13BinaryFunctorIdddZZZNS0_21remainder_kernel_cudaERNS_18TensorIteratorBaseEENKUlvE0_clEvENKUlvE_clEvEUlddE_EESt5arrayIPcLm3EEEEviT0_T1_,"a",@progbits
	.sectionflags	@""
	.align	4
.nv.constant0._ZN2at6native29vectorized_elementwise_kernelILi4ENS0_13BinaryFunctorIdddZZZNS0_21remainder_kernel_cudaERNS_18TensorIteratorBaseEENKUlvE0_clEvENKUlvE_clEvEUlddE_EESt5arrayIPcLm3EEEEviT0_T1_:
	.zero		928


//--------------------- .nv.constant0._ZN2at6native29vectorized_elementwise_kernelILi8ENS0_13BinaryFunctorIdddZZZNS0_21remainder_kernel_cudaERNS_18TensorIteratorBaseEENKUlvE0_clEvENKUlvE_clEvEUlddE_EESt5arrayIPcLm3EEEEviT0_T1_ --------------------------
	.section	.nv.constant0._ZN2at6native29vectorized_elementwise_kernelILi8ENS0_13BinaryFunctorIdddZZZNS0_21remainder_kernel_cudaERNS_18TensorIteratorBaseEENKUlvE0_clEvENKUlvE_clEvEUlddE_EESt5arrayIPcLm3EEEEviT0_T1_,"a",@progbits
	.sectionflags	@""
	.align	4
.nv.constant0._ZN2at6native29vectorized_elementwise_kernelILi8ENS0_13BinaryFunctorIdddZZZNS0_21remainder_kernel_cudaERNS_18TensorIteratorBaseEENKUlvE0_clEvENKUlvE_clEvEUlddE_EESt5arrayIPcLm3EEEEviT0_T1_:
	.zero		928


//--------------------- .nv.constant0._ZN2at6native18elementwise_kernelILi128ELi4EZNS0_15gpu_kernel_implINS0_13BUnaryFunctorIdddZZZNS0_21remainder_kernel_cudaERNS_18TensorIteratorBaseEENKUlvE0_clEvENKUlvE_clEvEUlddE_EEEEvS5_RKT_EUliE_EEviT1_ --------------------------
	.section	.nv.constant0._ZN2at6native18elementwise_kernelILi128ELi4EZNS0_15gpu_kernel_implINS0_13BUnaryFunctorIdddZZZNS0_21remainder_kernel_cudaERNS_18TensorIteratorBaseEENKUlvE0_clEvENKUlvE_clEvEUlddE_EEEEvS5_RKT_EUliE_EEviT1_,"a",@progbits
	.sectionflags	@""
	.align	4
.nv.constant0._ZN2at6native18elementwise_kernelILi128ELi4EZNS0_15gpu_kernel_implINS0_13BUnaryFunctorIdddZZZNS0_21remainder_kernel_cudaERNS_18TensorIteratorBaseEENKUlvE0_clEvENKUlvE_clEvEUlddE_EEEEvS5_RKT_EUliE_EEviT1_:
	.zero		1456


//--------------------- .nv.constant0._ZN2at6native27unrolled_elementwise_kernelINS0_13BUnaryFunctorIdddZZZNS0_21remainder_kernel_cudaERNS_18TensorIteratorBaseEENKUlvE0_clEvENKUlvE_clEvEUlddE_EESt5arrayIPcLm2EELi4E23TrivialOffsetCalculatorILi1EjESD_NS0_6memory12LoadWithCastILi1EEENSE_13StoreWithCastILi1EEEEEviT_T0_T2_T3_T4_T5_ --------------------------
	.section	.nv.constant0._ZN2at6native27unrolled_elementwise_kernelINS0_13BUnaryFunctorIdddZZZNS0_21remainder_kernel_cudaERNS_18TensorIteratorBaseEENKUlvE0_clEvENKUlvE_clEvEUlddE_EESt5arrayIPcLm2EELi4E23TrivialOffsetCalculatorILi1EjESD_NS0_6memory12LoadWithCastILi1EEENSE_13StoreWithCastILi1EEEEEviT_T0_T2_T3_T4_T5_,"a",@progbits
	.sectionflags	@""
	.align	4
.nv.constant0._ZN2at6native27unrolled_elementwise_kernelINS0_13BUnaryFunctorIdddZZZNS0_21remainder_kernel_cudaERNS_18TensorIteratorBaseEENKUlvE0_clEvENKUlvE_clEvEUlddE_EESt5arrayIPcLm2EELi4E23TrivialOffsetCalculatorILi1EjESD_NS0_6memory12LoadWithCastILi1EEENSE_13StoreWithCastILi1EEEEEviT_T0_T2_T3_T4_T5_:
	.zero		956


//--------------------- .nv.constant0._ZN2at6native18elementwise_kernelILi128ELi2EZNS0_22gpu_kernel_impl_nocastINS0_13BUnaryFunctorIdddZZZNS0_21remainder_kernel_cudaERNS_18TensorIteratorBaseEENKUlvE0_clEvENKUlvE_clEvEUlddE_EEEEvS5_RKT_EUliE_EEviT1_ --------------------------
	.section	.nv.constant0._ZN2at6native18elementwise_kernelILi128ELi2EZNS0_22gpu_kernel_impl_nocastINS0_13BUnaryFunctorIdddZZZNS0_21remainder_kernel_cudaERNS_18TensorIteratorBaseEENKUlvE0_clEvENKUlvE_clEvEUlddE_EEEEvS5_RKT_EUliE_EEviT1_,"a",@progbits
	.sectionflags	@""
	.align	4
.nv.constant0._ZN2at6native18elementwise_kernelILi128ELi2EZNS0_22gpu_kernel_impl_nocastINS0_13BUnaryFunctorIdddZZZNS0_21remainder_kernel_cudaERNS_18TensorIteratorBaseEENKUlvE0_clEvENKUlvE_clEvEUlddE_EEEEvS5_RKT_EUliE_EEviT1_:
	.zero		1448


//--------------------- .nv.constant0._ZN2at6native27unrolled_elementwise_kernelINS0_13BUnaryFunctorIdddZZZNS0_21remainder_kernel_cudaERNS_18TensorIteratorBaseEENKUlvE0_clEvENKUlvE_clEvEUlddE_EESt5arrayIPcLm2EELi4E23TrivialOffsetCalculatorILi1EjESD_NS0_6memory15LoadWithoutCastENSE_16StoreWithoutCastEEEviT_T0_T2_T3_T4_T5_ --------------------------
	.section	.nv.constant0._ZN2at6native27unrolled_elementwise_kernelINS0_13BUnaryFunctorIdddZZZNS0_21remainder_kernel_cudaERNS_18TensorIteratorBaseEENKUlvE0_clEvENKUlvE_clEvEUlddE_EESt5arrayIPcLm2EELi4E23TrivialOffsetCalculatorILi1EjESD_NS0_6memory15LoadWithoutCastENSE_16StoreWithoutCastEEEviT_T0_T2_T3_T4_T5_,"a",@progbits
	.sectionflags	@""
	.align	4
.nv.constant0._ZN2at6native27unrolled_elementwise_kernelINS0_13BUnaryFunctorIdddZZZNS0_21remainder_kernel_cudaERNS_18TensorIteratorBaseEENKUlvE0_clEvENKUlvE_clEvEUlddE_EESt5arrayIPcLm2EELi4E23TrivialOffsetCalculatorILi1EjESD_NS0_6memory15LoadWithoutCastENSE_16StoreWithoutCastEEEviT_T0_T2_T3_T4_T5_:
	.zero		940


//--------------------- .nv.constant0._ZN2at6native29vectorized_elementwise_kernelILi2ENS0_13BUnaryFunctorIdddZZZNS0_21remainder_kernel_cudaERNS_18TensorIteratorBaseEENKUlvE0_clEvENKUlvE_clEvEUlddE_EESt5arrayIPcLm2EEEEviT0_T1_ --------------------------
	.section	.nv.constant0._ZN2at6native29vectorized_elementwise_kernelILi2ENS0_13BUnaryFunctorIdddZZZNS0_21remainder_kernel_cudaERNS_18TensorIteratorBaseEENKUlvE0_clEvENKUlvE_clEvEUlddE_EESt5arrayIPcLm2EEEEviT0_T1_,"a",@progbits
	.sectionflags	@""
	.align	4
.nv.constant0._ZN2at6native29vectorized_elementwise_kernelILi2ENS0_13BUnaryFunctorIdddZZZNS0_21remainder_kernel_cudaERNS_18TensorIteratorBaseEENKUlvE0_clEvENKUlvE_clEvEUlddE_EESt5arrayIPcLm2EEEEviT0_T1_:
	.zero		936


//--------------------- .nv.constant0._ZN2at6native29vectorized_elementwise_kernelILi4ENS0_13BUnaryFunctorIdddZZZNS0_21remainder_kernel_cudaERNS_18TensorIteratorBaseEENKUlvE0_clEvENKUlvE_clEvEUlddE_EESt5arrayIPcLm2EEEEviT0_T1_ --------------------------
	.section	.nv.constant0._ZN2at6native29vectorized_elementwise_kernelILi4ENS0_13BUnaryFunctorIdddZZZNS0_21remainder_kernel_cudaERNS_18TensorIteratorBaseEENKUlvE0_clEvENKUlvE_clEvEUlddE_EESt5arrayIPcLm2EEEEviT0_T1_,"a",@progbits
	.sectionflags	@""
	.align	4
.nv.constant0._ZN2at6native29vectorized_elementwise_kernelILi4ENS0_13BUnaryFunctorIdddZZZNS0_21remainder_kernel_cudaERNS_18TensorIteratorBaseEENKUlvE0_clEvENKUlvE_clEvEUlddE_EESt5arrayIPcLm2EEEEviT0_T1_:
	.zero		936


//--------------------- .nv.constant0._ZN2at6native29vectorized_elementwise_kernelILi8ENS0_13BUnaryFunctorIdddZZZNS0_21remainder_kernel_cudaERNS_18TensorIteratorBaseEENKUlvE0_clEvENKUlvE_clEvEUlddE_EESt5arrayIPcLm2EEEEviT0_T1_ --------------------------
	.section	.nv.constant0._ZN2at6native29vectorized_elementwise_kernelILi8ENS0_13BUnaryFunctorIdddZZZNS0_21remainder_kernel_cudaERNS_18TensorIteratorBaseEENKUlvE0_clEvENKUlvE_clEvEUlddE_EESt5arrayIPcLm2EEEEviT0_T1_,"a",@progbits
	.sectionflags	@""
	.align	4
.nv.constant0._ZN2at6native29vectorized_elementwise_kernelILi8ENS0_13BUnaryFunctorIdddZZZNS0_21remainder_kernel_cudaERNS_18TensorIteratorBaseEENKUlvE0_clEvENKUlvE_clEvEUlddE_EESt5arrayIPcLm2EEEEviT0_T1_:
	.zero		936


//--------------------- .nv.constant0._ZN2at6native18elementwise_kernelILi128ELi4EZNS0_15gpu_kernel_implINS0_13AUnaryFunctorIdddZZZNS0_21remainder_kernel_cudaERNS_18TensorIteratorBaseEENKUlvE0_clEvENKUlvE_clEvEUlddE_EEEEvS5_RKT_EUliE_EEviT1_ --------------------------
	.section	.nv.constant0._ZN2at6native18elementwise_kernelILi128ELi4EZNS0_15gpu_kernel_implINS0_13AUnaryFunctorIdddZZZNS0_21remainder_kernel_cudaERNS_18TensorIteratorBaseEENKUlvE0_clEvENKUlvE_clEvEUlddE_EEEEvS5_RKT_EUliE_EEviT1_,"a",@progbits
	.sectionflags	@""
	.align	4
.nv.constant0._ZN2at6native18elementwise_kernelILi128ELi4EZNS0_15gpu_kernel_implINS0_13AUnaryFunctorIdddZZZNS0_21remainder_kernel_cudaERNS_18TensorIteratorBaseEENKUlvE0_clEvENKUlvE_clEvEUlddE_EEEEvS5_RKT_EUliE_EEviT1_:
	.zero		1456


//--------------------- .nv.constant0._ZN2at6native27unrolled_elementwise_kernelINS0_13AUnaryFunctorIdddZZZNS0_21remainder_kernel_cudaERNS_18TensorIteratorBaseEENKUlvE0_clEvENKUlvE_clEvEUlddE_EESt5arrayIPcLm2EELi4E23TrivialOffsetCalculatorILi1EjESD_NS0_6memory12LoadWithCastILi1EEENSE_13StoreWithCastILi1EEEEEviT_T0_T2_T3_T4_T5_ --------------------------
	.section	.nv.constant0._ZN2at6native27unrolled_elementwise_kernelINS0_13AUnaryFunctorIdddZZZNS0_21remainder_kernel_cudaERNS_18TensorIteratorBaseEENKUlvE0_clEvENKUlvE_clEvEUlddE_EESt5arrayIPcLm2EELi4E23TrivialOffsetCalculatorILi1EjESD_NS0_6memory12LoadWithCastILi1EEENSE_13StoreWithCastILi1EEEEEviT_T0_T2_T3_T4_T5_,"a",@progbits
	.sectionflags	@""
	.align	4
.nv.constant0._ZN2at6native27unrolled_elementwise_kernelINS0_13AUnaryFunctorIdddZZZNS0_21remainder_kernel_cudaERNS_18TensorIteratorBaseEENKUlvE0_clEvENKUlvE_clEvEUlddE_EESt5arrayIPcLm2EELi4E23TrivialOffsetCalculatorILi1EjESD_NS0_6memory12LoadWithCastILi1EEENSE_13StoreWithCastILi1EEEEEviT_T0_T2_T3_T4_T5_:
	.zero		956


//--------------------- .nv.constant0._ZN2at6native18elementwise_kernelILi128ELi2EZNS0_22gpu_kernel_impl_nocastINS0_13AUnaryFunctorIdddZZZNS0_21remainder_kernel_cudaERNS_18TensorIteratorBaseEENKUlvE0_clEvENKUlvE_clEvEUlddE_EEEEvS5_RKT_EUliE_EEviT1_ --------------------------
	.section	.nv.constant0._ZN2at6native18elementwise_kernelILi128ELi2EZNS0_22gpu_kernel_impl_nocastINS0_13AUnaryFunctorIdddZZZNS0_21remainder_kernel_cudaERNS_18TensorIteratorBaseEENKUlvE0_clEvENKUlvE_clEvEUlddE_EEEEvS5_RKT_EUliE_EEviT1_,"a",@progbits
	.sectionflags	@""
	.align	4
.nv.constant0._ZN2at6native18elementwise_kernelILi128ELi2EZNS0_22gpu_kernel_impl_nocastINS0_13AUnaryFunctorIdddZZZNS0_21remainder_kernel_cudaERNS_18TensorIteratorBaseEENKUlvE0_clEvENKUlvE_clEvEUlddE_EEEEvS5_RKT_EUliE_EEviT1_:
	.zero		1448


//--------------------- .nv.constant0._ZN2at6native27unrolled_elementwise_kernelINS0_13AUnaryFunctorIdddZZZNS0_21remainder_kernel_cudaERNS_18TensorIteratorBaseEENKUlvE0_clEvENKUlvE_clEvEUlddE_EESt5arrayIPcLm2EELi4E23TrivialOffsetCalculatorILi1EjESD_NS0_6memory15LoadWithoutCastENSE_16StoreWithoutCastEEEviT_T0_T2_T3_T4_T5_ --------------------------
	.section	.nv.constant0._ZN2at6native27unrolled_elementwise_kernelINS0_13AUnaryFunctorIdddZZZNS0_21remainder_kernel_cudaERNS_18TensorIteratorBaseEENKUlvE0_clEvENKUlvE_clEvEUlddE_EESt5arrayIPcLm2EELi4E23TrivialOffsetCalculatorILi1EjESD_NS0_6memory15LoadWithoutCastENSE_16StoreWithoutCastEEEviT_T0_T2_T3_T4_T5_,"a",@progbits
	.sectionflags	@""
	.align	4
.nv.constant0._ZN2at6native27unrolled_elementwise_kernelINS0_13AUnaryFunctorIdddZZZNS0_21remainder_kernel_cudaERNS_18TensorIteratorBaseEENKUlvE0_clEvENKUlvE_clEvEUlddE_EESt5arrayIPcLm2EELi4E23TrivialOffsetCalculatorILi1EjESD_NS0_6memory15LoadWithoutCastENSE_16StoreWithoutCastEEEviT_T0_T2_T3_T4_T5_:
	.zero		940


//--------------------- .nv.constant0._ZN2at6native29vectorized_elementwise_kernelILi2ENS0_13AUnaryFunctorIdddZZZNS0_21remainder_kernel_cudaERNS_18TensorIteratorBaseEENKUlvE0_clEvENKUlvE_clEvEUlddE_EESt5arrayIPcLm2EEEEviT0_T1_ --------------------------
	.section	.nv.constant0._ZN2at6native29vectorized_elementwise_kernelILi2ENS0_13AUnaryFunctorIdddZZZNS0_21remainder_kernel_cudaERNS_18TensorIteratorBaseEENKUlvE0_clEvENKUlvE_clEvEUlddE_EESt5arrayIPcLm2EEEEviT0_T1_,"a",@progbits
	.sectionflags	@""
	.align	4
.nv.constant0._ZN2at6native29vectorized_elementwise_kernelILi2ENS0_13AUnaryFunctorIdddZZZNS0_21remainder_kernel_cudaERNS_18TensorIteratorBaseEENKUlvE0_clEvENKUlvE_clEvEUlddE_EESt5arrayIPcLm2EEEEviT0_T1_:
	.zero		936


//--------------------- .nv.constant0._ZN2at6native29vectorized_elementwise_kernelILi4ENS0_13AUnaryFunctorIdddZZZNS0_21remainder_kernel_cudaERNS_18TensorIteratorBaseEENKUlvE0_clEvENKUlvE_clEvEUlddE_EESt5arrayIPcLm2EEEEviT0_T1_ --------------------------
	.section	.nv.constant0._ZN2at6native29vectorized_elementwise_kernelILi4ENS0_13AUnaryFunctorIdddZZZNS0_21remainder_kernel_cudaERNS_18TensorIteratorBaseEENKUlvE0_clEvENKUlvE_clEvEUlddE_EESt5arrayIPcLm2EEEEviT0_T1_,"a",@progbits
	.sectionflags	@""
	.align	4
.nv.constant0._ZN2at6native29vectorized_elementwise_kernelILi4ENS0_13AUnaryFunctorIdddZZZNS0_21remainder_kernel_cudaERNS_18TensorIteratorBaseEENKUlvE0_clEvENKUlvE_clEvEUlddE_EESt5arrayIPcLm2EEEEviT0_T1_:
	.zero		936


//--------------------- .nv.constant0._ZN2at6native29vectorized_elementwise_kernelILi8ENS0_13AUnaryFunctorIdddZZZNS0_21remainder_kernel_cudaERNS_18TensorIteratorBaseEENKUlvE0_clEvENKUlvE_clEvEUlddE_EESt5arrayIPcLm2EEEEviT0_T1_ --------------------------
	.section	.nv.constant0._ZN2at6native29vectorized_elementwise_kernelILi8ENS0_13AUnaryFunctorIdddZZZNS0_21remainder_kernel_cudaERNS_18TensorIteratorBaseEENKUlvE0_clEvENKUlvE_clEvEUlddE_EESt5arrayIPcLm2EEEEviT0_T1_,"a",@progbits
	.sectionflags	@""
	.align	4
.nv.constant0._ZN2at6native29vectorized_elementwise_kernelILi8ENS0_13AUnaryFunctorIdddZZZNS0_21remainder_kernel_cudaERNS_18TensorIteratorBaseEENKUlvE0_clEvENKUlvE_clEvEUlddE_EESt5arrayIPcLm2EEEEviT0_T1_:
	.zero		936


//--------------------- .nv.constant0._ZN2at6native18elementwise_kernelILi128ELi4EZNS0_15gpu_kernel_implINS0_13BinaryFunctorIsssZZZNS0_21remainder_kernel_cudaERNS_18TensorIteratorBaseEENKUlvE_clEvENKUlvE3_clEvEUlssE_EEEEvS5_RKT_EUliE_EEviT1_ --------------------------
	.section	.nv.constant0._ZN2at6native18elementwise_kernelILi128ELi4EZNS0_15gpu_kernel_implINS0_13BinaryFunctorIsssZZZNS0_21remainder_kernel_cudaERNS_18TensorIteratorBaseEENKUlvE_clEvENKUlvE3_clEvEUlssE_EEEEvS5_RKT_EUliE_EEviT1_,"a",@progbits
	.sectionflags	@""
	.align	4
.nv.constant0._ZN2at6native18elementwise_kernelILi128ELi4EZNS0_15gpu_kernel_implINS0_13BinaryFunctorIsssZZZNS0_21remainder_kernel_cudaERNS_18TensorIteratorBaseEENKUlvE_clEvENKUlvE3_clEvEUlssE_EEEEvS5_RKT_EUliE_EEviT1_:
	.zero		1552


//--------------------- .nv.constant0._ZN2at6native27unrolled_elementwise_kernelINS0_13BinaryFunctorIsssZZZNS0_21remainder_kernel_cudaERNS_18TensorIteratorBaseEENKUlvE_clEvENKUlvE3_clEvEUlssE_EESt5arrayIPcLm3EELi4E23TrivialOffsetCalculatorILi2EjESC_ILi1EjENS0_6memory12LoadWithCastILi2EEENSF_13StoreWithCastILi1EEEEEviT_T0_T2_T3_T4_T5_ --------------------------
	.section	.nv.constant0._ZN2at6native27unrolled_elementwise_kernelINS0_13BinaryFunctorIsssZZZNS0_21remainder_kernel_cudaERNS_18TensorIteratorBaseEENKUlvE_clEvENKUlvE3_clEvEUlssE_EESt5arrayIPcLm3EELi4E23TrivialOffsetCalculatorILi2EjESC_ILi1EjENS0_6memory12LoadWithCastILi2EEENSF_13StoreWithCastILi1EEEEEviT_T0_T2_T3_T4_T5_,"a",@progbits
	.sectionflags	@""
	.align	4
.nv.constant0._ZN2at6native27unrolled_elementwise_kernelINS0_13BinaryFunctorIsssZZZNS0_21remainder_kernel_cudaERNS_18TensorIteratorBaseEENKUlvE_clEvENKUlvE3_clEvEUlssE_EESt5arrayIPcLm3EELi4E23TrivialOffsetCalculatorILi2EjESC_ILi1EjENS0_6memory12LoadWithCastILi2EEENSF_13StoreWithCastILi1EEEEEviT_T0_T2_T3_T4_T5_:
	.zero		952


//--------------------- .nv.constant0._ZN2at6native18elementwise_kernelILi128ELi4EZNS0_22gpu_kernel_impl_nocastINS0_13BinaryFunctorIsssZZZNS0_21remainder_kernel_cudaERNS_18TensorIteratorBaseEENKUlvE_clEvENKUlvE3_clEvEUlssE_EEEEvS5_RKT_EUliE_EEviT1_ --------------------------
	.section	.nv.constant0._ZN2at6native18elementwise_kernelILi128ELi4EZNS0_22gpu_kernel_impl_nocastINS0_13BinaryFunctorIsssZZZNS0_21remainder_kernel_cudaERNS_18TensorIteratorBaseEENKUlvE_clEvENKUlvE3_clEvEUlssE_EEEEvS5_RKT_EUliE_EEviT1_,"a",@progbits
	.sectionflags	@""
	.align	4
.nv.constant0._ZN2at6native18elementwise_kernelILi128ELi4EZNS0_22gpu_kernel_impl_nocastINS0_13BinaryFunctorIsssZZZNS0_21remainder_kernel_cudaERNS_18TensorIteratorBaseEENKUlvE_clEvENKUlvE3_clEvEUlssE_EEEEvS5_RKT_EUliE_EEviT1_:
	.zero		1552


//--------------------- .nv.constant0._ZN2at6native27unrolled_elementwise_kernelINS0_13BinaryFunctorIsssZZZNS0_21remainder_kernel_cudaERNS_18TensorIteratorBaseEENKUlvE_clEvENKUlvE3_clEvEUlssE_EESt5arrayIPcLm3EELi4E23TrivialOffsetCalculatorILi2EjESC_ILi1EjENS0_6memory15LoadWithoutCastENSF_16StoreWithoutCastEEEviT_T0_T2_T3_T4_T5_ --------------------------
	.section	.nv.constant0._ZN2at6native27unrolled_elementwise_kernelINS0_13BinaryFunctorIsssZZZNS0_21remainder_kernel_cudaERNS_18TensorIteratorBaseEENKUlvE_clEvENKUlvE3_clEvEUlssE_EESt5arrayIPcLm3EELi4E23TrivialOffsetCalculatorILi2EjESC_ILi1EjENS0_6memory15LoadWithoutCastENSF_16StoreWithoutCastEEEviT_T0_T2_T3_T4_T5_,"a",@progbits
	.sectionflags	@""
	.align	4
.nv.constant0._ZN2at6native27unrolled_elementwise_kernelINS0_13BinaryFunctorIsssZZZNS0_21remainder_kernel_cudaERNS_18TensorIteratorBaseEENKUlvE_clEvENKUlvE3_clEvEUlssE_EESt5arrayIPcLm3EELi4E23TrivialOffsetCalculatorILi2EjESC_ILi1EjENS0_6memory15LoadWithoutCastENSF_16StoreWithoutCastEEEviT_T0_T2_T3_T4_T5_:
	.zero		932


//--------------------- .nv.constant0._ZN2at6native29vectorized_elementwise_kernelILi2ENS0_13BinaryFunctorIsssZZZNS0_21remainder_kernel_cudaERNS_18TensorIteratorBaseEENKUlvE_clEvENKUlvE3_clEvEUlssE_EESt5arrayIPcLm3EEEEviT0_T1_ --------------------------
	.section	.nv.constant0._ZN2at6native29vectorized_elementwise_kernelILi2ENS0_13BinaryFunctorIsssZZZNS0_21remainder_kernel_cudaERNS_18TensorIteratorBaseEENKUlvE_clEvENKUlvE3_clEvEUlssE_EESt5arrayIPcLm3EEEEviT0_T1_,"a",@progbits
	.sectionflags	@""
	.align	4
.nv.constant0._ZN2at6native29vectorized_elementwise_kernelILi2ENS0_13BinaryFunctorIsssZZZNS0_21remainder_kernel_cudaERNS_18TensorIteratorBaseEENKUlvE_clEvENKUlvE3_clEvEUlssE_EESt5arrayIPcLm3EEEEviT0_T1_:
	.zero		928


//--------------------- .nv.constant0._ZN2at6native29vectorized_elementwise_kernelILi4ENS0_13BinaryFunctorIsssZZZNS0_21remainder_kernel_cudaERNS_18TensorIteratorBaseEENKUlvE_clEvENKUlvE3_clEvEUlssE_EESt5arrayIPcLm3EEEEviT0_T1_ --------------------------
	.section	.nv.constant0._ZN2at6native29vectorized_elementwise_kernelILi4ENS0_13BinaryFunctorIsssZZZNS0_21remainder_kernel_cudaERNS_18TensorIteratorBaseEENKUlvE_clEvENKUlvE3_clEvEUlssE_EESt5arrayIPcLm3EEEEviT0_T1_,"a",@progbits
	.sectionflags	@""
	.align	4
.nv.constant0._ZN2at6native29vectorized_elementwise_kernelILi4ENS0_13BinaryFunctorIsssZZZNS0_21remainder_kernel_cudaERNS_18TensorIteratorBaseEENKUlvE_clEvENKUlvE3_clEvEUlssE_EESt5arrayIPcLm3EEEEviT0_T1_:
	.zero		928


//--------------------- .nv.constant0._ZN2at6native29vectorized_elementwise_kernelILi8ENS0_13BinaryFunctorIsssZZZNS0_21remainder_kernel_cudaERNS_18TensorIteratorBaseEENKUlvE_clEvENKUlvE3_clEvEUlssE_EESt5arrayIPcLm3EEEEviT0_T1_ --------------------------
	.section	.nv.constant0._ZN2at6native29vectorized_elementwise_kernelILi8ENS0_13BinaryFunctorIsssZZZNS0_21remainder_kernel_cudaERNS_18TensorIteratorBaseEENKUlvE_clEvENKUlvE3_clEvEUlssE_EESt5arrayIPcLm3EEEEviT0_T1_,"a",@progbits
	.sectionflags	@""
	.align	4
.nv.constant0._ZN2at6native29vectorized_elementwise_kernelILi8ENS0_13BinaryFunctorIsssZZZNS0_21remainder_kernel_cudaERNS_18TensorIteratorBaseEENKUlvE_clEvENKUlvE3_clEvEUlssE_EESt5arrayIPcLm3EEEEviT0_T1_:
	.zero		928


//--------------------- .nv.constant0._ZN2at6native18elementwise_kernelILi128ELi4EZNS0_15gpu_kernel_implINS0_13BUnaryFunctorIsssZZZNS0_21remainder_kernel_cudaERNS_18TensorIteratorBaseEENKUlvE_clEvENKUlvE3_clEvEUlssE_EEEEvS5_RKT_EUliE_EEviT1_ --------------------------
	.section	.nv.constant0._ZN2at6native18elementwise_kernelILi128ELi4EZNS0_15gpu_kernel_implINS0_13BUnaryFunctorIsssZZZNS0_21remainder_kernel_cudaERNS_18TensorIteratorBaseEENKUlvE_clEvENKUlvE3_clEvEUlssE_EEEEvS5_RKT_EUliE_EEviT1_,"a",@progbits
	.sectionflags	@""
	.align	4
.nv.constant0._ZN2at6native18elementwise_kernelILi128ELi4EZNS0_15gpu_kernel_implINS0_13BUnaryFunctorIsssZZZNS0_21remainder_kernel_cudaERNS_18TensorIteratorBaseEENKUlvE_clEvENKUlvE3_clEvEUlssE_EEEEvS5_RKT_EUliE_EEviT1_:
	.zero		1440


//--------------------- .nv.constant0._ZN2at6native27unrolled_elementwise_kernelINS0_13BUnaryFunctorIsssZZZNS0_21remainder_kernel_cudaERNS_18TensorIteratorBaseEENKUlvE_clEvENKUlvE3_clEvEUlssE_EESt5arrayIPcLm2EELi4E23TrivialOffsetCalculatorILi1EjESD_NS0_6memory12LoadWithCastILi1EEENSE_13StoreWithCastILi1EEEEEviT_T0_T2_T3_T4_T5_ --------------------------
	.section	.nv.constant0._ZN2at6native27unrolled_elementwise_kernelINS0_13BUnaryFunctorIsssZZZNS0_21remainder_kernel_cudaERNS_18TensorIteratorBaseEENKUlvE_clEvENKUlvE3_clEvEUlssE_EESt5arrayIPcLm2EELi4E23TrivialOffsetCalculatorILi1EjESD_NS0_6memory12LoadWithCastILi1EEENSE_13StoreWithCastILi1EEEEEviT_T0_T2_T3_T4_T5_,"a",@progbits
	.sectionflags	@""
	.align	4
.nv.constant0._ZN2at6native27unrolled_elementwise_kernelINS0_13BUnaryFunctorIsssZZZNS0_21remainder_kernel_cudaERNS_18TensorIteratorBaseEENKUlvE_clEvENKUlvE3_clEvEUlssE_EESt5arrayIPcLm2EELi4E23TrivialOffsetCalculatorILi1EjESD_NS0_6memory12LoadWithCastILi1EEENSE_13StoreWithCastILi1EEEEEviT_T0_T2_T3_T4_T5_:
	.zero		940


//--------------------- .nv.constant0._ZN2at6native18elementwise_kernelILi128ELi4EZNS0_22gpu_kernel_impl_nocastINS0_13BUnaryFunctorIsssZZZNS0_21remainder_kernel_cudaERNS_18TensorIteratorBaseEENKUlvE_clEvENKUlvE3_clEvEUlssE_EEEEvS5_RKT_EUliE_EEviT1_ --------------------------
	.section	.nv.constant0._ZN2at6native18elementwise_kernelILi128ELi4EZNS0_22gpu_kernel_impl_nocastINS0_13BUnaryFunctorIsssZZZNS0_21remainder_kernel_cudaERNS_18TensorIteratorBaseEENKUlvE_clEvENKUlvE3_clEvEUlssE_EEEEvS5_RKT_EUliE_EEviT1_,"a",@progbits
	.sectionflags	@""
	.align	4
.nv.constant0._ZN2at6native18elementwise_kernelILi128ELi4EZNS0_22gpu_kernel_impl_nocastINS0_13BUnaryFunctorIsssZZZNS0_21remainder_kernel_cudaERNS_18TensorIteratorBaseEENKUlvE_clEvENKUlvE3_clEvEUlssE_EEEEvS5_RKT_EUliE_EEviT1_:
	.zero		1440


//--------------------- .nv.constant0._ZN2at6native27unrolled_elementwise_kernelINS0_13BUnaryFunctorIsssZZZNS0_21remainder_kernel_cudaERNS_18TensorIteratorBaseEENKUlvE_clEvENKUlvE3_clEvEUlssE_EESt5arrayIPcLm2EELi4E23TrivialOffsetCalculatorILi1EjESD_NS0_6memory15LoadWithoutCastENSE_16StoreWithoutCastEEEviT_T0_T2_T3_T4_T5_ --------------------------
	.section	.nv.constant0._ZN2at6native27unrolled_elementwise_kernelINS0_13BUnaryFunctorIsssZZZNS0_21remainder_kernel_cudaERNS_18TensorIteratorBaseEENKUlvE_clEvENKUlvE3_clEvEUlssE_EESt5arrayIPcLm2EELi4E23TrivialOffsetCalculatorILi1EjESD_NS0_6memory15LoadWithoutCastENSE_16StoreWithoutCastEEEviT_T0_T2_T3_T4_T5_,"a",@progbits
	.sectionflags	@""
	.align	4
.nv.constant0._ZN2at6native27unrolled_elementwise_kernelINS0_13BUnaryFunctorIsssZZZNS0_21remainder_kernel_cudaERNS_18TensorIteratorBaseEENKUlvE_clEvENKUlvE3_clEvEUlssE_EESt5arrayIPcLm2EELi4E23TrivialOffsetCalculatorILi1EjESD_NS0_6memory15LoadWithoutCastENSE_16StoreWithoutCastEEEviT_T0_T2_T3_T4_T5_:
	.zero		924


//--------------------- .nv.constant0._ZN2at6native29vectorized_elementwise_kernelILi2ENS0_13BUnaryFunctorIsssZZZNS0_21remainder_kernel_cudaERNS_18TensorIteratorBaseEENKUlvE_clEvENKUlvE3_clEvEUlssE_EESt5arrayIPcLm2EEEEviT0_T1_ --------------------------
	.section	.nv.constant0._ZN2at6native29vectorized_elementwise_kernelILi2ENS0_13BUnaryFunctorIsssZZZNS0_21remainder_kernel_cudaERNS_18TensorIteratorBaseEENKUlvE_clEvENKUlvE3_clEvEUlssE_EESt5arrayIPcLm2EEEEviT0_T1_,"a",@progbits
	.sectionflags	@""
	.align	4
.nv.constant0._ZN2at6native29vectorized_elementwise_kernelILi2ENS0_13BUnaryFunctorIsssZZZNS0_21remainder_kernel_cudaERNS_18TensorIteratorBaseEENKUlvE_clEvENKUlvE3_clEvEUlssE_EESt5arrayIPcLm2EEEEviT0_T1_:
	.zero		920


//--------------------- .nv.constant0._ZN2at6native29vectorized_elementwise_kernelILi4ENS0_13BUnaryFunctorIsssZZZNS0_21remainder_kernel_cudaERNS_18TensorIteratorBaseEENKUlvE_clEvENKUlvE3_clEvEUlssE_EESt5arrayIPcLm2EEEEviT0_T1_ --------------------------
	.section	.nv.constant0._ZN2at6native29vectorized_elementwise_kernelILi4ENS0_13BUnaryFunctorIsssZZZNS0_21remainder_kernel_cudaERNS_18TensorIteratorBaseEENKUlvE_clEvENKUlvE3_clEvEUlssE_EESt5arrayIPcLm2EEEEviT0_T1_,"a",@progbits
	.sectionflags	@""
	.align	4
.nv.constant0._ZN2at6native29vectorized_elementwise_kernelILi4ENS0_13BUnaryFunctorIsssZZZNS0_21remainder_kernel_cudaERNS_18TensorIteratorBaseEENKUlvE_clEvENKUlvE3_clEvEUlssE_EESt5arrayIPcLm2EEEEviT0_T1_:
	.zero		920


//--------------------- .nv.constant0._ZN2at6native29vectorized_elementwise_kernelILi8ENS0_13BUnaryFunctorIsssZZZNS0_21remainder_kernel_cudaERNS_18TensorIteratorBaseEENKUlvE_clEvENKUlvE3_clEvEUlssE_EESt5arrayIPcLm2EEEEviT0_T1_ --------------------------
	.section	.nv.constant0._ZN2at6native29vectorized_elementwise_kernelILi8ENS0_13BUnaryFunctorIsssZZZNS0_21remainder_kernel_cudaERNS_18TensorIteratorBaseEENKUlvE_clEvENKUlvE3_clEvEUlssE_EESt5arrayIPcLm2EEEEviT0_T1_,"a",@progbits
	.sectionflags	@""
	.align	4
.nv.constant0._ZN2at6native29vectorized_elementwise_kernelILi8ENS0_13BUnaryFunctorIsssZZZNS0_21remainder_kernel_cudaERNS_18TensorIteratorBaseEENKUlvE_clEvENKUlvE3_clEvEUlssE_EESt5arrayIPcLm2EEEEviT0_T1_:
	.zero		920


//--------------------- .nv.constant0._ZN2at6native18elementwise_kernelILi128ELi4EZNS0_15gpu_kernel_implINS0_13AUnaryFunctorIsssZZZNS0_21remainder_kernel_cudaERNS_18TensorIteratorBaseEENKUlvE_clEvENKUlvE3_clEvEUlssE_EEEEvS5_RKT_EUliE_EEviT1_ --------------------------
	.section	.nv.constant0._ZN2at6native18elementwise_kernelILi128ELi4EZNS0_15gpu_kernel_implINS0_13AUnaryFunctorIsssZZZNS0_21remainder_kernel_cudaERNS_18TensorIteratorBaseEENKUlvE_clEvENKUlvE3_clEvEUlssE_EEEEvS5_RKT_EUliE_EEviT1_,"a",@progbits
	.sectionflags	@""
	.align	4
.nv.constant0._ZN2at6native18elementwise_kernelILi128ELi4EZNS0_15gpu_kernel_implINS0_13AUnaryFunctorIsssZZZNS0_21remainder_kernel_cudaERNS_18TensorIteratorBaseEENKUlvE_clEvENKUlvE3_clEvEUlssE_EEEEvS5_RKT_EUliE_EEviT1_:
	.zero		1440


//--------------------- .nv.constant0._ZN2at6native27unrolled_elementwise_kernelINS0_13AUnaryFunctorIsssZZZNS0_21remainder_kernel_cudaERNS_18TensorIteratorBaseEENKUlvE_clEvENKUlvE3_clEvEUlssE_EESt5arrayIPcLm2EELi4E23TrivialOffsetCalculatorILi1EjESD_NS0_6memory12LoadWithCastILi1EEENSE_13StoreWithCastILi1EEEEEviT_T0_T2_T3_T4_T5_ --------------------------
	.section	.nv.constant0._ZN2at6native27unrolled_elementwise_kernelINS0_13AUnaryFunctorIsssZZZNS0_21remainder_kernel_cudaERNS_18TensorIteratorBaseEENKUlvE_clEvENKUlvE3_clEvEUlssE_EESt5arrayIPcLm2EELi4E23TrivialOffsetCalculatorILi1EjESD_NS0_6memory12LoadWithCastILi1EEENSE_13StoreWithCastILi1EEEEEviT_T0_T2_T3_T4_T5_,"a",@progbits
	.sectionflags	@""
	.align	4
.nv.constant0._ZN2at6native27unrolled_elementwise_kernelINS0_13AUnaryFunctorIsssZZZNS0_21remainder_kernel_cudaERNS_18TensorIteratorBaseEENKUlvE_clEvENKUlvE3_clEvEUlssE_EESt5arrayIPcLm2EELi4E23TrivialOffsetCalculatorILi1EjESD_NS0_6memory12LoadWithCastILi1EEENSE_13StoreWithCastILi1EEEEEviT_T0_T2_T3_T4_T5_:
	.zero		940


//--------------------- .nv.constant0._ZN2at6native18elementwise_kernelILi128ELi4EZNS0_22gpu_kernel_impl_nocastINS0_13AUnaryFunctorIsssZZZNS0_21remainder_kernel_cudaERNS_18TensorIteratorBaseEENKUlvE_clEvENKUlvE3_clEvEUlssE_EEEEvS5_RKT_EUliE_EEviT1_ --------------------------
	.section	.nv.constant0._ZN2at6native18elementwise_kernelILi128ELi4EZNS0_22gpu_kernel_impl_nocastINS0_13AUnaryFunctorIsssZZZNS0_21remainder_kernel_cudaERNS_18TensorIteratorBaseEENKUlvE_clEvENKUlvE3_clEvEUlssE_EEEEvS5_RKT_EUliE_EEviT1_,"a",@progbits
	.sectionflags	@""
	.align	4
.nv.constant0._ZN2at6native18elementwise_kernelILi128ELi4EZNS0_22gpu_kernel_impl_nocastINS0_13AUnaryFunctorIsssZZZNS0_21remainder_kernel_cudaERNS_18TensorIteratorBaseEENKUlvE_clEvENKUlvE3_clEvEUlssE_EEEEvS5_RKT_EUliE_EEviT1_:
	.zero		1440


//--------------------- .nv.constant0._ZN2at6native27unrolled_elementwise_kernelINS0_13AUnaryFunctorIsssZZZNS0_21remainder_kernel_cudaERNS_18TensorIteratorBaseEENKUlvE_clEvENKUlvE3_clEvEUlssE_EESt5arrayIPcLm2EELi4E23TrivialOffsetCalculatorILi1EjESD_NS0_6memory15LoadWithoutCastENSE_16StoreWithoutCastEEEviT_T0_T2_T3_T4_T5_ --------------------------
	.section	.nv.constant0._ZN2at6native27unrolled_elementwise_kernelINS0_13AUnaryFunctorIsssZZZNS0_21remainder_kernel_cudaERNS_18TensorIteratorBaseEENKUlvE_clEvENKUlvE3_clEvEUlssE_EESt5arrayIPcLm2EELi4E23TrivialOffsetCalculatorILi1EjESD_NS0_6memory15LoadWithoutCastENSE_16StoreWithoutCastEEEviT_T0_T2_T3_T4_T5_,"a",@progbits
	.sectionflags	@""
	.align	4
.nv.constant0._ZN2at6native27unrolled_elementwise_kernelINS0_13AUnaryFunctorIsssZZZNS0_21remainder_kernel_cudaERNS_18TensorIteratorBaseEENKUlvE_clEvENKUlvE3_clEvEUlssE_EESt5arrayIPcLm2EELi4E23TrivialOffsetCalculatorILi1EjESD_NS0_6memory15LoadWithoutCastENSE_16StoreWithoutCastEEEviT_T0_T2_T3_T4_T5_:
	.zero		924


//--------------------- .nv.constant0._ZN2at6native29vectorized_elementwise_kernelILi2ENS0_13AUnaryFunctorIsssZZZNS0_21remainder_kernel_cudaERNS_18TensorIteratorBaseEENKUlvE_clEvENKUlvE3_clEvEUlssE_EESt5arrayIPcLm2EEEEviT0_T1_ --------------------------
	.section	.nv.constant0._ZN2at6native29vectorized_elementwise_kernelILi2ENS0_13AUnaryFunctorIsssZZZNS0_21remainder_kernel_cudaERNS_18TensorIteratorBaseEENKUlvE_clEvENKUlvE3_clEvEUlssE_EESt5arrayIPcLm2EEEEviT0_T1_,"a",@progbits
	.sectionflags	@""
	.align	4
.nv.constant0._ZN2at6native29vectorized_elementwise_kernelILi2ENS0_13AUnaryFunctorIsssZZZNS0_21remainder_kernel_cudaERNS_18TensorIteratorBaseEENKUlvE_clEvENKUlvE3_clEvEUlssE_EESt5arrayIPcLm2EEEEviT0_T1_:
	.zero		920


//--------------------- .nv.constant0._ZN2at6native29vectorized_elementwise_kernelILi4ENS0_13AUnaryFunctorIsssZZZNS0_21remainder_kernel_cudaERNS_18TensorIteratorBaseEENKUlvE_clEvENKUlvE3_clEvEUlssE_EESt5arrayIPcLm2EEEEviT0_T1_ --------------------------
	.section	.nv.constant0._ZN2at6native29vectorized_elementwise_kernelILi4ENS0_13AUnaryFunctorIsssZZZNS0_21remainder_kernel_cudaERNS_18TensorIteratorBaseEENKUlvE_clEvENKUlvE3_clEvEUlssE_EESt5arrayIPcLm2EEEEviT0_T1_,"a",@progbits
	.sectionflags	@""
	.align	4
.nv.constant0._ZN2at6native29vectorized_elementwise_kernelILi4ENS0_13AUnaryFunctorIsssZZZNS0_21remainder_kernel_cudaERNS_18TensorIteratorBaseEENKUlvE_clEvENKUlvE3_clEvEUlssE_EESt5arrayIPcLm2EEEEviT0_T1_:
	.zero		920


//--------------------- .nv.constant0._ZN2at6native29vectorized_elementwise_kernelILi8ENS0_13AUnaryFunctorIsssZZZNS0_21remainder_kernel_cudaERNS_18TensorIteratorBaseEENKUlvE_clEvENKUlvE3_clEvEUlssE_EESt5arrayIPcLm2EEEEviT0_T1_ --------------------------
	.section	.nv.constant0._ZN2at6native29vectorized_elementwise_kernelILi8ENS0_13AUnaryFunctorIsssZZZNS0_21remainder_kernel_cudaERNS_18TensorIteratorBaseEENKUlvE_clEvENKUlvE3_clEvEUlssE_EESt5arrayIPcLm2EEEEviT0_T1_,"a",@progbits
	.sectionflags	@""
	.align	4
.nv.constant0._ZN2at6native29vectorized_elementwise_kernelILi8ENS0_13AUnaryFunctorIsssZZZNS0_21remainder_kernel_cudaERNS_18TensorIteratorBaseEENKUlvE_clEvENKUlvE3_clEvEUlssE_EESt5arrayIPcLm2EEEEviT0_T1_:
	.zero		920


//--------------------- .nv.constant0._ZN2at6native18elementwise_kernelILi128ELi4EZNS0_15gpu_kernel_implINS0_13BinaryFunctorIlllZZZNS0_21remainder_kernel_cudaERNS_18TensorIteratorBaseEENKUlvE_clEvENKUlvE2_clEvEUlllE_EEEEvS5_RKT_EUliE_EEviT1_ --------------------------
	.section	.nv.constant0._ZN2at6native18elementwise_kernelILi128ELi4EZNS0_15gpu_kernel_implINS0_13BinaryFunctorIlllZZZNS0_21remainder_kernel_cudaERNS_18TensorIteratorBaseEENKUlvE_clEvENKUlvE2_clEvEUlllE_EEEEvS5_RKT_EUliE_EEviT1_,"a",@progbits
	.sectionflags	@""
	.align	4
.nv.constant0._ZN2at6native18elementwise_kernelILi128ELi4EZNS0_15gpu_kernel_implINS0_13BinaryFunctorIlllZZZNS0_21remainder_kernel_cudaERNS_18TensorIteratorBaseEENKUlvE_clEvENKUlvE2_clEvEUlllE_EEEEvS5_RKT_EUliE_EEviT1_:
	.zero		1552


//--------------------- .nv.constant0._ZN2at6native27unrolled_elementwise_kernelINS0_13BinaryFunctorIlllZZZNS0_21remainder_kernel_cudaERNS_18TensorIteratorBaseEENKUlvE_clEvENKUlvE2_clEvEUlllE_EESt5arrayIPcLm3EELi4E23TrivialOffsetCalculatorILi2EjESC_ILi1EjENS0_6memory12LoadWithCastILi2EEENSF_13StoreWithCastILi1EEEEEviT_T0_T2_T3_T4_T5_ --------------------------
	.section	.nv.constant0._ZN2at6native27unrolled_elementwise_kernelINS0_13BinaryFunctorIlllZZZNS0_21remainder_kernel_cudaERNS_18TensorIteratorBaseEENKUlvE_clEvENKUlvE2_clEvEUlllE_EESt5arrayIPcLm3EELi4E23TrivialOffsetCalculatorILi2EjESC_ILi1EjENS0_6memory12LoadWithCastILi2EEENSF_13StoreWithCastILi1EEEEEviT_T0_T2_T3_T4_T5_,"a",@progbits
	.sectionflags	@""
	.align	4
.nv.constant0._ZN2at6native27unrolled_elementwise_kernelINS0_13BinaryFunctorIlllZZZNS0_21remainder_kernel_cudaERNS_18TensorIteratorBaseEENKUlvE_clEvENKUlvE2_clEvEUlllE_EESt5arrayIPcLm3EELi4E23TrivialOffsetCalculatorILi2EjESC_ILi1EjENS0_6memory12LoadWithCastILi2EEENSF_13StoreWithCastILi1EEEEEviT_T0_T2_T3_T4_T5_:
	.zero		952


//--------------------- .nv.constant0._ZN2at6native18elementwise_kernelILi128ELi2EZNS0_22gpu_kernel_impl_nocastINS0_13BinaryFunctorIlllZZZNS0_21remainder_kernel_cudaERNS_18TensorIteratorBaseEENKUlvE_clEvENKUlvE2_clEvEUlllE_EEEEvS5_RKT_EUliE_EEviT1_ --------------------------
	.section	.nv.constant0._ZN2at6native18elementwise_kernelILi128ELi2EZNS0_22gpu_kernel_impl_nocastINS0_13BinaryFunctorIlllZZZNS0_21remainder_kernel_cudaERNS_18TensorIteratorBaseEENKUlvE_clEvENKUlvE2_clEvEUlllE_EEEEvS5_RKT_EUliE_EEviT1_,"a",@progbits
	.sectionflags	@""
	.align	4
.nv.constant0._ZN2at6native18elementwise_kernelILi128ELi2EZNS0_22gpu_kernel_impl_nocastINS0_13BinaryFunctorIlllZZZNS0_21remainder_kernel_cudaERNS_18TensorIteratorBaseEENKUlvE_clEvENKUlvE2_clEvEUlllE_EEEEvS5_RKT_EUliE_EEviT1_:
	.zero		1552


//--------------------- .nv.constant0._ZN2at6native27unrolled_elementwise_kernelINS0_13BinaryFunctorIlllZZZNS0_21remainder_kernel_cudaERNS_18TensorIteratorBaseEENKUlvE_clEvENKUlvE2_clEvEUlllE_EESt5arrayIPcLm3EELi4E23TrivialOffsetCalculatorILi2EjESC_ILi1EjENS0_6memory15LoadWithoutCastENSF_16StoreWithoutCastEEEviT_T0_T2_T3_T4_T5_ --------------------------
	.section	.nv.constant0._ZN2at6native27unrolled_elementwise_kernelINS0_13BinaryFunctorIlllZZZNS0_21remainder_kernel_cudaERNS_18TensorIteratorBaseEENKUlvE_clEvENKUlvE2_clEvEUlllE_EESt5arrayIPcLm3EELi4E23TrivialOffsetCalculatorILi2EjESC_ILi1EjENS0_6memory15LoadWithoutCastENSF_16StoreWithoutCastEEEviT_T0_T2_T3_T4_T5_,"a",@progbits
	.sectionflags	@""
	.align	4
.nv.constant0._ZN2at6native27unrolled_elementwise_kernelINS0_13BinaryFunctorIlllZZZNS0_21remainder_kernel_cudaERNS_18TensorIteratorBaseEENKUlvE_clEvENKUlvE2_clEvEUlllE_EESt5arrayIPcLm3EELi4E23TrivialOffsetCalculatorILi2EjESC_ILi1EjENS0_6memory15LoadWithoutCastENSF_16StoreWithoutCastEEEviT_T0_T2_T3_T4_T5_:
	.zero		932


//--------------------- .nv.constant0._ZN2at6native29vectorized_elementwise_kernelILi2ENS0_13BinaryFunctorIlllZZZNS0_21remainder_kernel_cudaERNS_18TensorIteratorBaseEENKUlvE_clEvENKUlvE2_clEvEUlllE_EESt5arrayIPcLm3EEEEviT0_T1_ --------------------------
	.section	.nv.constant0._ZN2at6native29vectorized_elementwise_kernelILi2ENS0_13BinaryFunctorIlllZZZNS0_21remainder_kernel_cudaERNS_18TensorIteratorBaseEENKUlvE_clEvENKUlvE2_clEvEUlllE_EESt5arrayIPcLm3EEEEviT0_T1_,"a",@progbits
	.sectionflags	@""
	.align	4
.nv.constant0._ZN2at6native29vectorized_elementwise_kernelILi2ENS0_13BinaryFunctorIlllZZZNS0_21remainder_kernel_cudaERNS_18TensorIteratorBaseEENKUlvE_clEvENKUlvE2_clEvEUlllE_EESt5arrayIPcLm3EEEEviT0_T1_:
	.zero		928


//--------------------- .nv.constant0._ZN2at6native29vectorized_elementwise_kernelILi4ENS0_13BinaryFunctorIlllZZZNS0_21remainder_kernel_cudaERNS_18TensorIteratorBaseEENKUlvE_clEvENKUlvE2_clEvEUlllE_EESt5arrayIPcLm3EEEEviT0_T1_ --------------------------
	.section	.nv.constant0._ZN2at6native29vectorized_elementwise_kernelILi4ENS0_13BinaryFunctorIlllZZZNS0_21remainder_kernel_cudaERNS_18TensorIteratorBaseEENKUlvE_clEvENKUlvE2_clEvEUlllE_EESt5arrayIPcLm3EEEEviT0_T1_,"a",@progbits
	.sectionflags	@""
	.align	4
.nv.constant0._ZN2at6native29vectorized_elementwise_kernelILi4ENS0_13BinaryFunctorIlllZZZNS0_21remainder_kernel_cudaERNS_18TensorIteratorBaseEENKUlvE_clEvENKUlvE2_clEvEUlllE_EESt5arrayIPcLm3EEEEviT0_T1_:
	.zero		928


//--------------------- .nv.constant0._ZN2at6native29vectorized_elementwise_kernelILi8ENS0_13BinaryFunctorIlllZZZNS0_21remainder_kernel_cudaERNS_18TensorIteratorBaseEENKUlvE_clEvENKUlvE2_clEvEUlllE_EESt5arrayIPcLm3EEEEviT0_T1_ --------------------------
	.section	.nv.constant0._ZN2at6native29vectorized_elementwise_kernelILi8ENS0_13BinaryFunctorIlllZZZNS0_21remainder_kernel_cudaERNS_18TensorIteratorBaseEENKUlvE_clEvENKUlvE2_clEvEUlllE_EESt5arrayIPcLm3EEEEviT0_T1_,"a",@progbits
	.sectionflags	@""
	.align	4
.nv.constant0._ZN2at6native29vectorized_elementwise_kernelILi8ENS0_13BinaryFunctorIlllZZZNS0_21remainder_kernel_cudaERNS_18TensorIteratorBaseEENKUlvE_clEvENKUlvE2_clEvEUlllE_EESt5arrayIPcLm3EEEEviT0_T1_:
	.zero		928


//--------------------- .nv.constant0._ZN2at6native18elementwise_kernelILi128ELi4EZNS0_15gpu_kernel_implINS0_13BUnaryFunctorIlllZZZNS0_21remainder_kernel_cudaERNS_18TensorIteratorBaseEENKUlvE_clEvENKUlvE2_clEvEUlllE_EEEEvS5_RKT_EUliE_EEviT1_ --------------------------
	.section	.nv.constant0._ZN2at6native18elementwise_kernelILi128ELi4EZNS0_15gpu_kernel_implINS0_13BUnaryFunctorIlllZZZNS0_21remainder_kernel_cudaERNS_18TensorIteratorBaseEENKUlvE_clEvENKUlvE2_clEvEUlllE_EEEEvS5_RKT_EUliE_EEviT1_,"a",@progbits
	.sectionflags	@""
	.align	4
.nv.constant0._ZN2at6native18elementwise_kernelILi128ELi4EZNS0_15gpu_kernel_implINS0_13BUnaryFunctorIlllZZZNS0_21remainder_kernel_cudaERNS_18TensorIteratorBaseEENKUlvE_clEvENKUlvE2_clEvEUlllE_EEEEvS5_RKT_EUliE_EEviT1_:
	.zero		1456


//--------------------- .nv.constant0._ZN2at6native27unrolled_elementwise_kernelINS0_13BUnaryFunctorIlllZZZNS0_21remainder_kernel_cudaERNS_18TensorIteratorBaseEENKUlvE_clEvENKUlvE2_clEvEUlllE_EESt5arrayIPcLm2EELi4E23TrivialOffsetCalculatorILi1EjESD_NS0_6memory12LoadWithCastILi1EEENSE_13StoreWithCastILi1EEEEEviT_T0_T2_T3_T4_T5_ --------------------------
	.section	.nv.constant0._ZN2at6native27unrolled_elementwise_kernelINS0_13BUnaryFunctorIlllZZZNS0_21remainder_kernel_cudaERNS_18TensorIteratorBaseEENKUlvE_clEvENKUlvE2_clEvEUlllE_EESt5arrayIPcLm2EELi4E23TrivialOffsetCalculatorILi1EjESD_NS0_6memory12LoadWithCastILi1EEENSE_13StoreWithCastILi1EEEEEviT_T0_T2_T3_T4_T5_,"a",@progbits
	.sectionflags	@""
	.align	4
.nv.constant0._ZN2at6native27unrolled_elementwise_kernelINS0_13BUnaryFunctorIlllZZZNS0_21remainder_kernel_cudaERNS_18TensorIteratorBaseEENKUlvE_clEvENKUlvE2_clEvEUlllE_EESt5arrayIPcLm2EELi4E23TrivialOffsetCalculatorILi1EjESD_NS0_6memory12LoadWithCastILi1EEENSE_13StoreWithCastILi1EEEEEviT_T0_T2_T3_T4_T5_:
	.zero		956


//--------------------- .nv.constant0._ZN2at6native18elementwise_kernelILi128ELi2EZNS0_22gpu_kernel_impl_nocastINS0_13BUnaryFunctorIlllZZZNS0_21remainder_kernel_cudaERNS_18TensorIteratorBaseEENKUlvE_clEvENKUlvE2_clEvEUlllE_EEEEvS5_RKT_EUliE_EEviT1_ --------------------------
	.section	.nv.constant0._ZN2at6native18elementwise_kernelILi128ELi2EZNS0_22gpu_kernel_impl_nocastINS0_13BUnaryFunctorIlllZZZNS0_21remainder_kernel_cudaERNS_18TensorIteratorBaseEENKUlvE_clEvENKUlvE2_clEvEUlllE_EEEEvS5_RKT_EUliE_EEviT1_,"a",@progbits
	.sectionflags	@""
	.align	4
.nv.constant0._ZN2at6native18elementwise_kernelILi128ELi2EZNS0_22gpu_kernel_impl_nocastINS0_13BUnaryFunctorIlllZZZNS0_21remainder_kernel_cudaERNS_18TensorIteratorBaseEENKUlvE_clEvENKUlvE2_clEvEUlllE_EEEEvS5_RKT_EUliE_EEviT1_:
	.zero		1448


//--------------------- .nv.constant0._ZN2at6native27unrolled_elementwise_kernelINS0_13BUnaryFunctorIlllZZZNS0_21remainder_kernel_cudaERNS_18TensorIteratorBaseEENKUlvE_clEvENKUlvE2_clEvEUlllE_EESt5arrayIPcLm2EELi4E23TrivialOffsetCalculatorILi1EjESD_NS0_6memory15LoadWithoutCastENSE_16StoreWithoutCastEEEviT_T0_T2_T3_T4_T5_ --------------------------
	.section	.nv.constant0._ZN2at6native27unrolled_elementwise_kernelINS0_13BUnaryFunctorIlllZZZNS0_21remainder_kernel_cudaERNS_18TensorIteratorBaseEENKUlvE_clEvENKUlvE2_clEvEUlllE_EESt5arrayIPcLm2EELi4E23TrivialOffsetCalculatorILi1EjESD_NS0_6memory15LoadWithoutCastENSE_16StoreWithoutCastEEEviT_T0_T2_T3_T4_T5_,"a",@progbits
	.sectionflags	@""
	.align	4
.nv.constant0._ZN2at6native27unrolled_elementwise_kernelINS0_13BUnaryFunctorIlllZZZNS0_21remainder_kernel_cudaERNS_18TensorIteratorBaseEENKUlvE_clEvENKUlvE2_clEvEUlllE_EESt5arrayIPcLm2EELi4E23TrivialOffsetCalculatorILi1EjESD_NS0_6memory15LoadWithoutCastENSE_16StoreWithoutCastEEEviT_T0_T2_T3_T4_T5_:
	.zero		940


//--------------------- .nv.constant0._ZN2at6native29vectorized_elementwise_kernelILi2ENS0_13BUnaryFunctorIlllZZZNS0_21remainder_kernel_cudaERNS_18TensorIteratorBaseEENKUlvE_clEvENKUlvE2_clEvEUlllE_EESt5arrayIPcLm2EEEEviT0_T1_ --------------------------
	.section	.nv.constant0._ZN2at6native29vectorized_elementwise_kernelILi2ENS0_13BUnaryFunctorIlllZZZNS0_21remainder_kernel_cudaERNS_18TensorIteratorBaseEENKUlvE_clEvENKUlvE2_clEvEUlllE_EESt5arrayIPcLm2EEEEviT0_T1_,"a",@progbits
	.sectionflags	@""
	.align	4
.nv.constant0._ZN2at6native29vectorized_elementwise_kernelILi2ENS0_13BUnaryFunctorIlllZZZNS0_21remainder_kernel_cudaERNS_18TensorIteratorBaseEENKUlvE_clEvENKUlvE2_clEvEUlllE_EESt5arrayIPcLm2EEEEviT0_T1_:
	.zero		936


//--------------------- .nv.constant0._ZN2at6native29vectorized_elementwise_kernelILi4ENS0_13BUnaryFunctorIlllZZZNS0_21remainder_kernel_cudaERNS_18TensorIteratorBaseEENKUlvE_clEvENKUlvE2_clEvEUlllE_EESt5arrayIPcLm2EEEEviT0_T1_ --------------------------
	.section	.nv.constant0._ZN2at6native29vectorized_elementwise_kernelILi4ENS0_13BUnaryFunctorIlllZZZNS0_21remainder_kernel_cudaERNS_18TensorIteratorBaseEENKUlvE_clEvENKUlvE2_clEvEUlllE_EESt5arrayIPcLm2EEEEviT0_T1_,"a",@progbits
	.sectionflags	@""
	.align	4
.nv.constant0._ZN2at6native29vectorized_elementwise_kernelILi4ENS0_13BUnaryFunctorIlllZZZNS0_21remainder_kernel_cudaERNS_18TensorIteratorBaseEENKUlvE_clEvENKUlvE2_clEvEUlllE_EESt5arrayIPcLm2EEEEviT0_T1_:
	.zero		936


//--------------------- .nv.constant0._ZN2at6native29vectorized_elementwise_kernelILi8ENS0_13BUnaryFunctorIlllZZZNS0_21remainder_kernel_cudaERNS_18TensorIteratorBaseEENKUlvE_clEvENKUlvE2_clEvEUlllE_EESt5arrayIPcLm2EEEEviT0_T1_ --------------------------
	.section	.nv.constant0._ZN2at6native29vectorized_elementwise_kernelILi8ENS0_13BUnaryFunctorIlllZZZNS0_21remainder_kernel_cudaERNS_18TensorIteratorBaseEENKUlvE_clEvENKUlvE2_clEvEUlllE_EESt5arrayIPcLm2EEEEviT0_T1_,"a",@progbits
	.sectionflags	@""
	.align	4
.nv.constant0._ZN2at6native29vectorized_elementwise_kernelILi8ENS0_13BUnaryFunctorIlllZZZNS0_21remainder_kernel_cudaERNS_18TensorIteratorBaseEENKUlvE_clEvENKUlvE2_clEvEUlllE_EESt5arrayIPcLm2EEEEviT0_T1_:
	.zero		936


//--------------------- .nv.constant0._ZN2at6native18elementwise_kernelILi128ELi4EZNS0_15gpu_kernel_implINS0_13AUnaryFunctorIlllZZZNS0_21remainder_kernel_cudaERNS_18TensorIteratorBaseEENKUlvE_clEvENKUlvE2_clEvEUlllE_EEEEvS5_RKT_EUliE_EEviT1_ --------------------------
	.section	.nv.constant0._ZN2at6native18elementwise_kernelILi128ELi4EZNS0_15gpu_kernel_implINS0_13AUnaryFunctorIlllZZZNS0_21remainder_kernel_cudaERNS_18TensorIteratorBaseEENKUlvE_clEvENKUlvE2_clEvEUlllE_EEEEvS5_RKT_EUliE_EEviT1_,"a",@progbits
	.sectionflags	@""
	.align	4
.nv.constant0._ZN2at6native18elementwise_kernelILi128ELi4EZNS0_15gpu_kernel_implINS0_13AUnaryFunctorIlllZZZNS0_21remainder_kernel_cudaERNS_18TensorIteratorBaseEENKUlvE_clEvENKUlvE2_clEvEUlllE_EEEEvS5_RKT_EUliE_EEviT1_:
	.zero		1456


//--------------------- .nv.constant0._ZN2at6native27unrolled_elementwise_kernelINS0_13AUnaryFunctorIlllZZZNS0_21remainder_kernel_cudaERNS_18TensorIteratorBaseEENKUlvE_clEvENKUlvE2_clEvEUlllE_EESt5arrayIPcLm2EELi4E23TrivialOffsetCalculatorILi1EjESD_NS0_6memory12LoadWithCastILi1EEENSE_13StoreWithCastILi1EEEEEviT_T0_T2_T3_T4_T5_ --------------------------
	.section	.nv.constant0._ZN2at6native27unrolled_elementwise_kernelINS0_13AUnaryFunctorIlllZZZNS0_21remainder_kernel_cudaERNS_18TensorIteratorBaseEENKUlvE_clEvENKUlvE2_clEvEUlllE_EESt5arrayIPcLm2EELi4E23TrivialOffsetCalculatorILi1EjESD_NS0_6memory12LoadWithCastILi1EEENSE_13StoreWithCastILi1EEEEEviT_T0_T2_T3_T4_T5_,"a",@progbits
	.sectionflags	@""
	.align	4
.nv.constant0._ZN2at6native27unrolled_elementwise_kernelINS0_13AUnaryFunctorIlllZZZNS0_21remainder_kernel_cudaERNS_18TensorIteratorBaseEENKUlvE_clEvENKUlvE2_clEvEUlllE_EESt5arrayIPcLm2EELi4E23TrivialOffsetCalculatorILi1EjESD_NS0_6memory12LoadWithCastILi1EEENSE_13StoreWithCastILi1EEEEEviT_T0_T2_T3_T4_T5_:
	.zero		956


//--------------------- .nv.constant0._ZN2at6native18elementwise_kernelILi128ELi2EZNS0_22gpu_kernel_impl_nocastINS0_13AUnaryFunctorIlllZZZNS0_21remainder_kernel_cudaERNS_18TensorIteratorBaseEENKUlvE_clEvENKUlvE2_clEvEUlllE_EEEEvS5_RKT_EUliE_EEviT1_ --------------------------
	.section	.nv.constant0._ZN2at6native18elementwise_kernelILi128ELi2EZNS0_22gpu_kernel_impl_nocastINS0_13AUnaryFunctorIlllZZZNS0_21remainder_kernel_cudaERNS_18TensorIteratorBaseEENKUlvE_clEvENKUlvE2_clEvEUlllE_EEEEvS5_RKT_EUliE_EEviT1_,"a",@progbits
	.sectionflags	@""
	.align	4
.nv.constant0._ZN2at6native18elementwise_kernelILi128ELi2EZNS0_22gpu_kernel_impl_nocastINS0_13AUnaryFunctorIlllZZZNS0_21remainder_kernel_cudaERNS_18TensorIteratorBaseEENKUlvE_clEvENKUlvE2_clEvEUlllE_EEEEvS5_RKT_EUliE_EEviT1_:
	.zero		1448


//--------------------- .nv.constant0._ZN2at6native27unrolled_elementwise_kernelINS0_13AUnaryFunctorIlllZZZNS0_21remainder_kernel_cudaERNS_18TensorIteratorBaseEENKUlvE_clEvENKUlvE2_clEvEUlllE_EESt5arrayIPcLm2EELi4E23TrivialOffsetCalculatorILi1EjESD_NS0_6memory15LoadWithoutCastENSE_16StoreWithoutCastEEEviT_T0_T2_T3_T4_T5_ --------------------------
	.section	.nv.constant0._ZN2at6native27unrolled_elementwise_kernelINS0_13AUnaryFunctorIlllZZZNS0_21remainder_kernel_cudaERNS_18TensorIteratorBaseEENKUlvE_clEvENKUlvE2_clEvEUlllE_EESt5arrayIPcLm2EELi4E23TrivialOffsetCalculatorILi1EjESD_NS0_6memory15LoadWithoutCastENSE_16StoreWithoutCastEEEviT_T0_T2_T3_T4_T5_,"a",@progbits
	.sectionflags	@""
	.align	4
.nv.constant0._ZN2at6native27unrolled_elementwise_kernelINS0_13AUnaryFunctorIlllZZZNS0_21remainder_kernel_cudaERNS_18TensorIteratorBaseEENKUlvE_clEvENKUlvE2_clEvEUlllE_EESt5arrayIPcLm2EELi4E23TrivialOffsetCalculatorILi1EjESD_NS0_6memory15LoadWithoutCastENSE_16StoreWithoutCastEEEviT_T0_T2_T3_T4_T5_:
	.zero		940


//--------------------- .nv.constant0._ZN2at6native29vectorized_elementwise_kernelILi2ENS0_13AUnaryFunctorIlllZZZNS0_21remainder_kernel_cudaERNS_18TensorIteratorBaseEENKUlvE_clEvENKUlvE2_clEvEUlllE_EESt5arrayIPcLm2EEEEviT0_T1_ --------------------------
	.section	.nv.constant0._ZN2at6native29vectorized_elementwise_kernelILi2ENS0_13AUnaryFunctorIlllZZZNS0_21remainder_kernel_cudaERNS_18TensorIteratorBaseEENKUlvE_clEvENKUlvE2_clEvEUlllE_EESt5arrayIPcLm2EEEEviT0_T1_,"a",@progbits
	.sectionflags	@""
	.align	4
.nv.constant0._ZN2at6native29vectorized_elementwise_kernelILi2ENS0_13AUnaryFunctorIlllZZZNS0_21remainder_kernel_cudaERNS_18TensorIteratorBaseEENKUlvE_clEvENKUlvE2_clEvEUlllE_EESt5arrayIPcLm2EEEEviT0_T1_:
	.zero		936


//--------------------- .nv.constant0._ZN2at6native29vectorized_elementwise_kernelILi4ENS0_13AUnaryFunctorIlllZZZNS0_21remainder_kernel_cudaERNS_18TensorIteratorBaseEENKUlvE_clEvENKUlvE2_clEvEUlllE_EESt5arrayIPcLm2EEEEviT0_T1_ --------------------------
	.section	.nv.constant0._ZN2at6native29vectorized_elementwise_kernelILi4ENS0_13AUnaryFunctorIlllZZZNS0_21remainder_kernel_cudaERNS_18TensorIteratorBaseEENKUlvE_clEvENKUlvE2_clEvEUlllE_EESt5arrayIPcLm2EEEEviT0_T1_,"a",@progbits
	.sectionflags	@""
	.align	4
.nv.constant0._ZN2at6native29vectorized_elementwise_kernelILi4ENS0_13AUnaryFunctorIlllZZZNS0_21remainder_kernel_cudaERNS_18TensorIteratorBaseEENKUlvE_clEvENKUlvE2_clEvEUlllE_EESt5arrayIPcLm2EEEEviT0_T1_:
	.zero		936


//--------------------- .nv.constant0._ZN2at6native29vectorized_elementwise_kernelILi8ENS0_13AUnaryFunctorIlllZZZNS0_21remainder_kernel_cudaERNS_18TensorIteratorBaseEENKUlvE_clEvENKUlvE2_clEvEUlllE_EESt5arrayIPcLm2EEEEviT0_T1_ --------------------------
	.section	.nv.constant0._ZN2at6native29vectorized_elementwise_kernelILi8ENS0_13AUnaryFunctorIlllZZZNS0_21remainder_kernel_cudaERNS_18TensorIteratorBaseEENKUlvE_clEvENKUlvE2_clEvEUlllE_EESt5arrayIPcLm2EEEEviT0_T1_,"a",@progbits
	.sectionflags	@""
	.align	4
.nv.constant0._ZN2at6native29vectorized_elementwise_kernelILi8ENS0_13AUnaryFunctorIlllZZZNS0_21remainder_kernel_cudaERNS_18TensorIteratorBaseEENKUlvE_clEvENKUlvE2_clEvEUlllE_EESt5arrayIPcLm2EEEEviT0_T1_:
	.zero		936


//--------------------- .nv.constant0._ZN2at6native18elementwise_kernelILi128ELi4EZNS0_15gpu_kernel_implINS0_13BinaryFunctorIiiiZZZNS0_21remainder_kernel_cudaERNS_18TensorIteratorBaseEENKUlvE_clEvENKUlvE1_clEvEUliiE_EEEEvS5_RKT_EUliE_EEviT1_ --------------------------
	.section	.nv.constant0._ZN2at6native18elementwise_kernelILi128ELi4EZNS0_15gpu_kernel_implINS0_13BinaryFunctorIiiiZZZNS0_21remainder_kernel_cudaERNS_18TensorIteratorBaseEENKUlvE_clEvENKUlvE1_clEvEUliiE_EEEEvS5_RKT_EUliE_EEviT1_,"a",@progbits
	.sectionflags	@""
	.align	4
.nv.constant0._ZN2at6native18elementwise_kernelILi128ELi4EZNS0_15gpu_kernel_implINS0_13BinaryFunctorIiiiZZZNS0_21remainder_kernel_cudaERNS_18TensorIteratorBaseEENKUlvE_clEvENKUlvE1_clEvEUliiE_EEEEvS5_RKT_EUliE_EEviT1_:
	.zero		1552


//--------------------- .nv.constant0._ZN2at6native27unrolled_elementwise_kernelINS0_13BinaryFunctorIiiiZZZNS0_21remainder_kernel_cudaERNS_18TensorIteratorBaseEENKUlvE_clEvENKUlvE1_clEvEUliiE_EESt5arrayIPcLm3EELi4E23TrivialOffsetCalculatorILi2EjESC_ILi1EjENS0_6memory12LoadWithCastILi2EEENSF_13StoreWithCastILi1EEEEEviT_T0_T2_T3_T4_T5_ --------------------------
	.section	.nv.constant0._ZN2at6native27unrolled_elementwise_kernelINS0_13BinaryFunctorIiiiZZZNS0_21remainder_kernel_cudaERNS_18TensorIteratorBaseEENKUlvE_clEvENKUlvE1_clEvEUliiE_EESt5arrayIPcLm3EELi4E23TrivialOffsetCalculatorILi2EjESC_ILi1EjENS0_6memory12LoadWithCastILi2EEENSF_13StoreWithCastILi1EEEEEviT_T0_T2_T3_T4_T5_,"a",@progbits
	.sectionflags	@""
	.align	4
.nv.constant0._ZN2at6native27unrolled_elementwise_kernelINS0_13BinaryFunctorIiiiZZZNS0_21remainder_kernel_cudaERNS_18TensorIteratorBaseEENKUlvE_clEvENKUlvE1_clEvEUliiE_EESt5arrayIPcLm3EELi4E23TrivialOffsetCalculatorILi2EjESC_ILi1EjENS0_6memory12LoadWithCastILi2EEENSF_13StoreWithCastILi1EEEEEviT_T0_T2_T3_T4_T5_:
	.zero		952


//--------------------- .nv.constant0._ZN2at6native18elementwise_kernelILi128ELi2EZNS0_22gpu_kernel_impl_nocastINS0_13BinaryFunctorIiiiZZZNS0_21remainder_kernel_cudaERNS_18TensorIteratorBaseEENKUlvE_clEvENKUlvE1_clEvEUliiE_EEEEvS5_RKT_EUliE_EEviT1_ --------------------------
	.section	.nv.constant0._ZN2at6native18elementwise_kernelILi128ELi2EZNS0_22gpu_kernel_impl_nocastINS0_13BinaryFunctorIiiiZZZNS0_21remainder_kernel_cudaERNS_18TensorIteratorBaseEENKUlvE_clEvENKUlvE1_clEvEUliiE_EEEEvS5_RKT_EUliE_EEviT1_,"a",@progbits
	.sectionflags	@""
	.align	4
.nv.constant0._ZN2at6native18elementwise_kernelILi128ELi2EZNS0_22gpu_kernel_impl_nocastINS0_13BinaryFunctorIiiiZZZNS0_21remainder_kernel_cudaERNS_18TensorIteratorBaseEENKUlvE_clEvENKUlvE1_clEvEUliiE_EEEEvS5_RKT_EUliE_EEviT1_:
	.zero		1552


//--------------------- .nv.constant0._ZN2at6native27unrolled_elementwise_kernelINS0_13BinaryFunctorIiiiZZZNS0_21remainder_kernel_cudaERNS_18TensorIteratorBaseEENKUlvE_clEvENKUlvE1_clEvEUliiE_EESt5arrayIPcLm3EELi4E23TrivialOffsetCalculatorILi2EjESC_ILi1EjENS0_6memory15LoadWithoutCastENSF_16StoreWithoutCastEEEviT_T0_T2_T3_T4_T5_ --------------------------
	.section	.nv.constant0._ZN2at6native27unrolled_elementwise_kernelINS0_13BinaryFunctorIiiiZZZNS0_21remainder_kernel_cudaERNS_18TensorIteratorBaseEENKUlvE_clEvENKUlvE1_clEvEUliiE_EESt5arrayIPcLm3EELi4E23TrivialOffsetCalculatorILi2EjESC_ILi1EjENS0_6memory15LoadWithoutCastENSF_16StoreWithoutCastEEEviT_T0_T2_T3_T4_T5_,"a",@progbits
	.sectionflags	@""
	.align	4
.nv.constant0._ZN2at6native27unrolled_elementwise_kernelINS0_13BinaryFunctorIiiiZZZNS0_21remainder_kernel_cudaERNS_18TensorIteratorBaseEENKUlvE_clEvENKUlvE1_clEvEUliiE_EESt5arrayIPcLm3EELi4E23TrivialOffsetCalculatorILi2EjESC_ILi1EjENS0_6memory15LoadWithoutCastENSF_16StoreWithoutCastEEEviT_T0_T2_T3_T4_T5_:
	.zero		932


//--------------------- .nv.constant0._ZN2at6native29vectorized_elementwise_kernelILi2ENS0_13BinaryFunctorIiiiZZZNS0_21remainder_kernel_cudaERNS_18TensorIteratorBaseEENKUlvE_clEvENKUlvE1_clEvEUliiE_EESt5arrayIPcLm3EEEEviT0_T1_ --------------------------
	.section	.nv.constant0._ZN2at6native29vectorized_elementwise_kernelILi2ENS0_13BinaryFunctorIiiiZZZNS0_21remainder_kernel_cudaERNS_18TensorIteratorBaseEENKUlvE_clEvENKUlvE1_clEvEUliiE_EESt5arrayIPcLm3EEEEviT0_T1_,"a",@progbits
	.sectionflags	@""
	.align	4
.nv.constant0._ZN2at6native29vectorized_elementwise_kernelILi2ENS0_13BinaryFunctorIiiiZZZNS0_21remainder_kernel_cudaERNS_18TensorIteratorBaseEENKUlvE_clEvENKUlvE1_clEvEUliiE_EESt5arrayIPcLm3EEEEviT0_T1_:
	.zero		928


//--------------------- .nv.constant0._ZN2at6native29vectorized_elementwise_kernelILi4ENS0_13BinaryFunctorIiiiZZZNS0_21remainder_kernel_cudaERNS_18TensorIteratorBaseEENKUlvE_clEvENKUlvE1_clEvEUliiE_EESt5arrayIPcLm3EEEEviT0_T1_ --------------------------
	.section	.nv.constant0._ZN2at6native29vectorized_elementwise_kernelILi4ENS0_13BinaryFunctorIiiiZZZNS0_21remainder_kernel_cudaERNS_18TensorIteratorBaseEENKUlvE_clEvENKUlvE1_clEvEUliiE_EESt5arrayIPcLm3EEEEviT0_T1_,"a",@progbits
	.sectionflags	@""
	.align	4
.nv.constant0._ZN2at6native29vectorized_elementwise_kernelILi4ENS0_13BinaryFunctorIiiiZZZNS0_21remainder_kernel_cudaERNS_18TensorIteratorBaseEENKUlvE_clEvENKUlvE1_clEvEUliiE_EESt5arrayIPcLm3EEEEviT0_T1_:
	.zero		928


//--------------------- .nv.constant0._ZN2at6native29vectorized_elementwise_kernelILi8ENS0_13BinaryFunctorIiiiZZZNS0_21remainder_kernel_cudaERNS_18TensorIteratorBaseEENKUlvE_clEvENKUlvE1_clEvEUliiE_EESt5arrayIPcLm3EEEEviT0_T1_ --------------------------
	.section	.nv.constant0._ZN2at6native29vectorized_elementwise_kernelILi8ENS0_13BinaryFunctorIiiiZZZNS0_21remainder_kernel_cudaERNS_18TensorIteratorBaseEENKUlvE_clEvENKUlvE1_clEvEUliiE_EESt5arrayIPcLm3EEEEviT0_T1_,"a",@progbits
	.sectionflags	@""
	.align	4
.nv.constant0._ZN2at6native29vectorized_elementwise_kernelILi8ENS0_13BinaryFunctorIiiiZZZNS0_21remainder_kernel_cudaERNS_18TensorIteratorBaseEENKUlvE_clEvENKUlvE1_clEvEUliiE_EESt5arrayIPcLm3EEEEviT0_T1_:
	.zero		928


//--------------------- .nv.constant0._ZN2at6native18elementwise_kernelILi128ELi4EZNS0_15gpu_kernel_implINS0_13BUnaryFunctorIiiiZZZNS0_21remainder_kernel_cudaERNS_18TensorIteratorBaseEENKUlvE_clEvENKUlvE1_clEvEUliiE_EEEEvS5_RKT_EUliE_EEviT1_ --------------------------
	.section	.nv.constant0._ZN2at6native18elementwise_kernelILi128ELi4EZNS0_15gpu_kernel_implINS0_13BUnaryFunctorIiiiZZZNS0_21remainder_kernel_cudaERNS_18TensorIteratorBaseEENKUlvE_clEvENKUlvE1_clEvEUliiE_EEEEvS5_RKT_EUliE_EEviT1_,"a",@progbits
	.sectionflags	@""
	.align	4
.nv.constant0._ZN2at6native18elementwise_kernelILi128ELi4EZNS0_15gpu_kernel_implINS0_13BUnaryFunctorIiiiZZZNS0_21remainder_kernel_cudaERNS_18TensorIteratorBaseEENKUlvE_clEvENKUlvE1_clEvEUliiE_EEEEvS5_RKT_EUliE_EEviT1_:
	.zero		1448


//--------------------- .nv.constant0._ZN2at6native27unrolled_elementwise_kernelINS0_13BUnaryFunctorIiiiZZZNS0_21remainder_kernel_cudaERNS_18TensorIteratorBaseEENKUlvE_clEvENKUlvE1_clEvEUliiE_EESt5arrayIPcLm2EELi4E23TrivialOffsetCalculatorILi1EjESD_NS0_6memory12LoadWithCastILi1EEENSE_13StoreWithCastILi1EEEEEviT_T0_T2_T3_T4_T5_ --------------------------
	.section	.nv.constant0._ZN2at6native27unrolled_elementwise_kernelINS0_13BUnaryFunctorIiiiZZZNS0_21remainder_kernel_cudaERNS_18TensorIteratorBaseEENKUlvE_clEvENKUlvE1_clEvEUliiE_EESt5arrayIPcLm2EELi4E23TrivialOffsetCalculatorILi1EjESD_NS0_6memory12LoadWithCastILi1EEENSE_13StoreWithCastILi1EEEEEviT_T0_T2_T3_T4_T5_,"a",@progbits
	.sectionflags	@""
	.align	4
.nv.constant0._ZN2at6native27unrolled_elementwise_kernelINS0_13BUnaryFunctorIiiiZZZNS0_21remainder_kernel_cudaERNS_18TensorIteratorBaseEENKUlvE_clEvENKUlvE1_clEvEUliiE_EESt5arrayIPcLm2EELi4E23TrivialOffsetCalculatorILi1EjESD_NS0_6memory12LoadWithCastILi1EEENSE_13StoreWithCastILi1EEEEEviT_T0_T2_T3_T4_T5_:
	.zero		948


//--------------------- .nv.constant0._ZN2at6native18elementwise_kernelILi128ELi2EZNS0_22gpu_kernel_impl_nocastINS0_13BUnaryFunctorIiiiZZZNS0_21remainder_kernel_cudaERNS_18TensorIteratorBaseEENKUlvE_clEvENKUlvE1_clEvEUliiE_EEEEvS5_RKT_EUliE_EEviT1_ --------------------------
	.section	.nv.constant0._ZN2at6native18elementwise_kernelILi128ELi2EZNS0_22gpu_kernel_impl_nocastINS0_13BUnaryFunctorIiiiZZZNS0_21remainder_kernel_cudaERNS_18TensorIteratorBaseEENKUlvE_clEvENKUlvE1_clEvEUliiE_EEEEvS5_RKT_EUliE_EEviT1_,"a",@progbits
	.sectionflags	@""
	.align	4
.nv.constant0._ZN2at6native18elementwise_kernelILi128ELi2EZNS0_22gpu_kernel_impl_nocastINS0_13BUnaryFunctorIiiiZZZNS0_21remainder_kernel_cudaERNS_18TensorIteratorBaseEENKUlvE_clEvENKUlvE1_clEvEUliiE_EEEEvS5_RKT_EUliE_EEviT1_:
	.zero		1440


//--------------------- .nv.constant0._ZN2at6native27unrolled_elementwise_kernelINS0_13BUnaryFunctorIiiiZZZNS0_21remainder_kernel_cudaERNS_18TensorIteratorBaseEENKUlvE_clEvENKUlvE1_clEvEUliiE_EESt5arrayIPcLm2EELi4E23TrivialOffsetCalculatorILi1EjESD_NS0_6memory15LoadWithoutCastENSE_16StoreWithoutCastEEEviT_T0_T2_T3_T4_T5_ --------------------------
	.section	.nv.constant0._ZN2at6native27unrolled_elementwise_kernelINS0_13BUnaryFunctorIiiiZZZNS0_21remainder_kernel_cudaERNS_18TensorIteratorBaseEENKUlvE_clEvENKUlvE1_clEvEUliiE_EESt5arrayIPcLm2EELi4E23TrivialOffsetCalculatorILi1EjESD_NS0_6memory15LoadWithoutCastENSE_16StoreWithoutCastEEEviT_T0_T2_T3_T4_T5_,"a",@progbits
	.sectionflags	@""
	.align	4
.nv.constant0._ZN2at6native27unrolled_elementwise_kernelINS0_13BUnaryFunctorIiiiZZZNS0_21remainder_kernel_cudaERNS_18TensorIteratorBaseEENKUlvE_clEvENKUlvE1_clEvEUliiE_EESt5arrayIPcLm2EELi4E23TrivialOffsetCalculatorILi1EjESD_NS0_6memory15LoadWithoutCastENSE_16StoreWithoutCastEEEviT_T0_T2_T3_T4_T5_:
	.zero		932


//--------------------- .nv.constant0._ZN2at6native29vectorized_elementwise_kernelILi2ENS0_13BUnaryFunctorIiiiZZZNS0_21remainder_kernel_cudaERNS_18TensorIteratorBaseEENKUlvE_clEvENKUlvE1_clEvEUliiE_EESt5arrayIPcLm2EEEEviT0_T1_ --------------------------
	.section	.nv.constant0._ZN2at6native29vectorized_elementwise_kernelILi2ENS0_13BUnaryFunctorIiiiZZZNS0_21remainder_kernel_cudaERNS_18TensorIteratorBaseEENKUlvE_clEvENKUlvE1_clEvEUliiE_EESt5arrayIPcLm2EEEEviT0_T1_,"a",@progbits
	.sectionflags	@""
	.align	4
.nv.constant0._ZN2at6native29vectorized_elementwise_kernelILi2ENS0_13BUnaryFunctorIiiiZZZNS0_21remainder_kernel_cudaERNS_18TensorIteratorBaseEENKUlvE_clEvENKUlvE1_clEvEUliiE_EESt5arrayIPcLm2EEEEviT0_T1_:
	.zero		928


//--------------------- .nv.constant0._ZN2at6native29vectorized_elementwise_kernelILi4ENS0_13BUnaryFunctorIiiiZZZNS0_21remainder_kernel_cudaERNS_18TensorIteratorBaseEENKUlvE_clEvENKUlvE1_clEvEUliiE_EESt5arrayIPcLm2EEEEviT0_T1_ --------------------------
	.section	.nv.constant0._ZN2at6native29vectorized_elementwise_kernelILi4ENS0_13BUnaryFunctorIiiiZZZNS0_21remainder_kernel_cudaERNS_18TensorIteratorBaseEENKUlvE_clEvENKUlvE1_clEvEUliiE_EESt5arrayIPcLm2EEEEviT0_T1_,"a",@progbits
	.sectionflags	@""
	.align	4
.nv.constant0._ZN2at6native29vectorized_elementwise_kernelILi4ENS0_13BUnaryFunctorIiiiZZZNS0_21remainder_kernel_cudaERNS_18TensorIteratorBaseEENKUlvE_clEvENKUlvE1_clEvEUliiE_EESt5arrayIPcLm2EEEEviT0_T1_:
	.zero		928


//--------------------- .nv.constant0._ZN2at6native29vectorized_elementwise_kernelILi8ENS0_13BUnaryFunctorIiiiZZZNS0_21remainder_kernel_cudaERNS_18TensorIteratorBaseEENKUlvE_clEvENKUlvE1_clEvEUliiE_EESt5arrayIPcLm2EEEEviT0_T1_ --------------------------
	.section	.nv.constant0._ZN2at6native29vectorized_elementwise_kernelILi8ENS0_13BUnaryFunctorIiiiZZZNS0_21remainder_kernel_cudaERNS_18TensorIteratorBaseEENKUlvE_clEvENKUlvE1_clEvEUliiE_EESt5arrayIPcLm2EEEEviT0_T1_,"a",@progbits
	.sectionflags	@""
	.align	4
.nv.constant0._ZN2at6native29vectorized_elementwise_kernelILi8ENS0_13BUnaryFunctorIiiiZZZNS0_21remainder_kernel_cudaERNS_18TensorIteratorBaseEENKUlvE_clEvENKUlvE1_clEvEUliiE_EESt5arrayIPcLm2EEEEviT0_T1_:
	.zero		928


//--------------------- .nv.constant0._ZN2at6native18elementwise_kernelILi128ELi4EZNS0_15gpu_kernel_implINS0_13AUnaryFunctorIiiiZZZNS0_21remainder_kernel_cudaERNS_18TensorIteratorBaseEENKUlvE_clEvENKUlvE1_clEvEUliiE_EEEEvS5_RKT_EUliE_EEviT1_ --------------------------
	.section	.nv.constant0._ZN2at6native18elementwise_kernelILi128ELi4EZNS0_15gpu_kernel_implINS0_13AUnaryFunctorIiiiZZZNS0_21remainder_kernel_cudaERNS_18TensorIteratorBaseEENKUlvE_clEvENKUlvE1_clEvEUliiE_EEEEvS5_RKT_EUliE_EEviT1_,"a",@progbits
	.sectionflags	@""
	.align	4
.nv.constant0._ZN2at6native18elementwise_kernelILi128ELi4EZNS0_15gpu_kernel_implINS0_13AUnaryFunctorIiiiZZZNS0_21remainder_kernel_cudaERNS_18TensorIteratorBaseEENKUlvE_clEvENKUlvE1_clEvEUliiE_EEEEvS5_RKT_EUliE_EEviT1_:
	.zero		1448


//--------------------- .nv.constant0._ZN2at6native27unrolled_elementwise_kernelINS0_13AUnaryFunctorIiiiZZZNS0_21remainder_kernel_cudaERNS_18TensorIteratorBaseEENKUlvE_clEvENKUlvE1_clEvEUliiE_EESt5arrayIPcLm2EELi4E23TrivialOffsetCalculatorILi1EjESD_NS0_6memory12LoadWithCastILi1EEENSE_13StoreWithCastILi1EEEEEviT_T0_T2_T3_T4_T5_ --------------------------
	.section	.nv.constant0._ZN2at6native27unrolled_elementwise_kernelINS0_13AUnaryFunctorIiiiZZZNS0_21remainder_kernel_cudaERNS_18TensorIteratorBaseEENKUlvE_clEvENKUlvE1_clEvEUliiE_EESt5arrayIPcLm2EELi4E23TrivialOffsetCalculatorILi1EjESD_NS0_6memory12LoadWithCastILi1EEENSE_13StoreWithCastILi1EEEEEviT_T0_T2_T3_T4_T5_,"a",@progbits
	.sectionflags	@""
	.align	4
.nv.constant0._ZN2at6native27unrolled_elementwise_kernelINS0_13AUnaryFunctorIiiiZZZNS0_21remainder_kernel_cudaERNS_18TensorIteratorBaseEENKUlvE_clEvENKUlvE1_clEvEUliiE_EESt5arrayIPcLm2EELi4E23TrivialOffsetCalculatorILi1EjESD_NS0_6memory12LoadWithCastILi1EEENSE_13StoreWithCastILi1EEEEEviT_T0_T2_T3_T4_T5_:
	.zero		948


//--------------------- .nv.constant0._ZN2at6native18elementwise_kernelILi128ELi2EZNS0_22gpu_kernel_impl_nocastINS0_13AUnaryFunctorIiiiZZZNS0_21remainder_kernel_cudaERNS_18TensorIteratorBaseEENKUlvE_clEvENKUlvE1_clEvEUliiE_EEEEvS5_RKT_EUliE_EEviT1_ --------------------------
	.section	.nv.constant0._ZN2at6native18elementwise_kernelILi128ELi2EZNS0_22gpu_kernel_impl_nocastINS0_13AUnaryFunctorIiiiZZZNS0_21remainder_kernel_cudaERNS_18TensorIteratorBaseEENKUlvE_clEvENKUlvE1_clEvEUliiE_EEEEvS5_RKT_EUliE_EEviT1_,"a",@progbits
	.sectionflags	@""
	.align	4
.nv.constant0._ZN2at6native18elementwise_kernelILi128ELi2EZNS0_22gpu_kernel_impl_nocastINS0_13AUnaryFunctorIiiiZZZNS0_21remainder_kernel_cudaERNS_18TensorIteratorBaseEENKUlvE_clEvENKUlvE1_clEvEUliiE_EEEEvS5_RKT_EUliE_EEviT1_:
	.zero		1440


//--------------------- .nv.constant0._ZN2at6native27unrolled_elementwise_kernelINS0_13AUnaryFunctorIiiiZZZNS0_21remainder_kernel_cudaERNS_18TensorIteratorBaseEENKUlvE_clEvENKUlvE1_clEvEUliiE_EESt5arrayIPcLm2EELi4E23TrivialOffsetCalculatorILi1EjESD_NS0_6memory15LoadWithoutCastENSE_16StoreWithoutCastEEEviT_T0_T2_T3_T4_T5_ --------------------------
	.section	.nv.constant0._ZN2at6native27unrolled_elementwise_kernelINS0_13AUnaryFunctorIiiiZZZNS0_21remainder_kernel_cudaERNS_18TensorIteratorBaseEENKUlvE_clEvENKUlvE1_clEvEUliiE_EESt5arrayIPcLm2EELi4E23TrivialOffsetCalculatorILi1EjESD_NS0_6memory15LoadWithoutCastENSE_16StoreWithoutCastEEEviT_T0_T2_T3_T4_T5_,"a",@progbits
	.sectionflags	@""
	.align	4
.nv.constant0._ZN2at6native27unrolled_elementwise_kernelINS0_13AUnaryFunctorIiiiZZZNS0_21remainder_kernel_cudaERNS_18TensorIteratorBaseEENKUlvE_clEvENKUlvE1_clEvEUliiE_EESt5arrayIPcLm2EELi4E23TrivialOffsetCalculatorILi1EjESD_NS0_6memory15LoadWithoutCastENSE_16StoreWithoutCastEEEviT_T0_T2_T3_T4_T5_:
	.zero		932


//--------------------- .nv.constant0._ZN2at6native29vectorized_elementwise_kernelILi2ENS0_13AUnaryFunctorIiiiZZZNS0_21remainder_kernel_cudaERNS_18TensorIteratorBaseEENKUlvE_clEvENKUlvE1_clEvEUliiE_EESt5arrayIPcLm2EEEEviT0_T1_ --------------------------
	.section	.nv.constant0._ZN2at6native29vectorized_elementwise_kernelILi2ENS0_13AUnaryFunctorIiiiZZZNS0_21remainder_kernel_cudaERNS_18TensorIteratorBaseEENKUlvE_clEvENKUlvE1_clEvEUliiE_EESt5arrayIPcLm2EEEEviT0_T1_,"a",@progbits
	.sectionflags	@""
	.align	4
.nv.constant0._ZN2at6native29vectorized_elementwise_kernelILi2ENS0_13AUnaryFunctorIiiiZZZNS0_21remainder_kernel_cudaERNS_18TensorIteratorBaseEENKUlvE_clEvENKUlvE1_clEvEUliiE_EESt5arrayIPcLm2EEEEviT0_T1_:
	.zero		928


//--------------------- .nv.constant0._ZN2at6native29vectorized_elementwise_kernelILi4ENS0_13AUnaryFunctorIiiiZZZNS0_21remainder_kernel_cudaERNS_18TensorIteratorBaseEENKUlvE_clEvENKUlvE1_clEvEUliiE_EESt5arrayIPcLm2EEEEviT0_T1_ --------------------------
	.section	.nv.constant0._ZN2at6native29vectorized_elementwise_kernelILi4ENS0_13AUnaryFunctorIiiiZZZNS0_21remainder_kernel_cudaERNS_18TensorIteratorBaseEENKUlvE_clEvENKUlvE1_clEvEUliiE_EESt5arrayIPcLm2EEEEviT0_T1_,"a",@progbits
	.sectionflags	@""
	.align	4
.nv.constant0._ZN2at6native29vectorized_elementwise_kernelILi4ENS0_13AUnaryFunctorIiiiZZZNS0_21remainder_kernel_cudaERNS_18TensorIteratorBaseEENKUlvE_clEvENKUlvE1_clEvEUliiE_EESt5arrayIPcLm2EEEEviT0_T1_:
	.zero		928


//--------------------- .nv.constant0._ZN2at6native29vectorized_elementwise_kernelILi8ENS0_13AUnaryFunctorIiiiZZZNS0_21remainder_kernel_cudaERNS_18TensorIteratorBaseEENKUlvE_clEvENKUlvE1_clEvEUliiE_EESt5arrayIPcLm2EEEEviT0_T1_ --------------------------
	.section	.nv.constant0._ZN2at6native29vectorized_elementwise_kernelILi8ENS0_13AUnaryFunctorIiiiZZZNS0_21remainder_kernel_cudaERNS_18TensorIteratorBaseEENKUlvE_clEvENKUlvE1_clEvEUliiE_EESt5arrayIPcLm2EEEEviT0_T1_,"a",@progbits
	.sectionflags	@""
	.align	4
.nv.constant0._ZN2at6native29vectorized_elementwise_kernelILi8ENS0_13AUnaryFunctorIiiiZZZNS0_21remainder_kernel_cudaERNS_18TensorIteratorBaseEENKUlvE_clEvENKUlvE1_clEvEUliiE_EESt5arrayIPcLm2EEEEviT0_T1_:
	.zero		928


//--------------------- .nv.constant0._ZN2at6native18elementwise_kernelILi128ELi4EZNS0_15gpu_kernel_implINS0_13BinaryFunctorIaaaZZZNS0_21remainder_kernel_cudaERNS_18TensorIteratorBaseEENKUlvE_clEvENKUlvE0_clEvEUlaaE_EEEEvS5_RKT_EUliE_EEviT1_ --------------------------
	.section	.nv.constant0._ZN2at6native18elementwise_kernelILi128ELi4EZNS0_15gpu_kernel_implINS0_13BinaryFunctorIaaaZZZNS0_21remainder_kernel_cudaERNS_18TensorIteratorBaseEENKUlvE_clEvENKUlvE0_clEvEUlaaE_EEEEvS5_RKT_EUliE_EEviT1_,"a",@progbits
	.sectionflags	@""
	.align	4
.nv.constant0._ZN2at6native18elementwise_kernelILi128ELi4EZNS0_15gpu_kernel_implINS0_13BinaryFunctorIaaaZZZNS0_21remainder_kernel_cudaERNS_18TensorIteratorBaseEENKUlvE_clEvENKUlvE0_clEvEUlaaE_EEEEvS5_RKT_EUliE_EEviT1_:
	.zero		1552


//--------------------- .nv.constant0._ZN2at6native27unrolled_elementwise_kernelINS0_13BinaryFunctorIaaaZZZNS0_21remainder_kernel_cudaERNS_18TensorIteratorBaseEENKUlvE_clEvENKUlvE0_clEvEUlaaE_EESt5arrayIPcLm3EELi4E23TrivialOffsetCalculatorILi2EjESC_ILi1EjENS0_6memory12LoadWithCastILi2EEENSF_13StoreWithCastILi1EEEEEviT_T0_T2_T3_T4_T5_ --------------------------
	.section	.nv.constant0._ZN2at6native27unrolled_elementwise_kernelINS0_13BinaryFunctorIaaaZZZNS0_21remainder_kernel_cudaERNS_18TensorIteratorBaseEENKUlvE_clEvENKUlvE0_clEvEUlaaE_EESt5arrayIPcLm3EELi4E23TrivialOffsetCalculatorILi2EjESC_ILi1EjENS0_6memory12LoadWithCastILi2EEENSF_13StoreWithCastILi1EEEEEviT_T0_T2_T3_T4_T5_,"a",@progbits
	.sectionflags	@""
	.align	4
.nv.constant0._ZN2at6native27unrolled_elementwise_kernelINS0_13BinaryFunctorIaaaZZZNS0_21remainder_kernel_cudaERNS_18TensorIteratorBaseEENKUlvE_clEvENKUlvE0_clEvEUlaaE_EESt5arrayIPcLm3EELi4E23TrivialOffsetCalculatorILi2EjESC_ILi1EjENS0_6memory12LoadWithCastILi2EEENSF_13StoreWithCastILi1EEEEEviT_T0_T2_T3_T4_T5_:
	.zero		952


//--------------------- .nv.constant0._ZN2at6native18elementwise_kernelILi128ELi4EZNS0_22gpu_kernel_impl_nocastINS0_13BinaryFunctorIaaaZZZNS0_21remainder_kernel_cudaERNS_18TensorIteratorBaseEENKUlvE_clEvENKUlvE0_clEvEUlaaE_EEEEvS5_RKT_EUliE_EEviT1_ --------------------------
	.section	.nv.constant0._ZN2at6native18elementwise_kernelILi128ELi4EZNS0_22gpu_kernel_impl_nocastINS0_13BinaryFunctorIaaaZZZNS0_21remainder_kernel_cudaERNS_18TensorIteratorBaseEENKUlvE_clEvENKUlvE0_clEvEUlaaE_EEEEvS5_RKT_EUliE_EEviT1_,"a",@progbits
	.sectionflags	@""
	.align	4
.nv.constant0._ZN2at6native18elementwise_kernelILi128ELi4EZNS0_22gpu_kernel_impl_nocastINS0_13BinaryFunctorIaaaZZZNS0_21remainder_kernel_cudaERNS_18TensorIteratorBaseEENKUlvE_clEvENKUlvE0_clEvEUlaaE_EEEEvS5_RKT_EUliE_EEviT1_:
	.zero		1552


//--------------------- .nv.constant0._ZN2at6native27unrolled_elementwise_kernelINS0_13BinaryFunctorIaaaZZZNS0_21remainder_kernel_cudaERNS_18TensorIteratorBaseEENKUlvE_clEvENKUlvE0_clEvEUlaaE_EESt5arrayIPcLm3EELi4E23TrivialOffsetCalculatorILi2EjESC_ILi1EjENS0_6memory15LoadWithoutCastENSF_16StoreWithoutCastEEEviT_T0_T2_T3_T4_T5_ --------------------------
	.section	.nv.constant0._ZN2at6native27unrolled_elementwise_kernelINS0_13BinaryFunctorIaaaZZZNS0_21remainder_kernel_cudaERNS_18TensorIteratorBaseEENKUlvE_clEvENKUlvE0_clEvEUlaaE_EESt5arrayIPcLm3EELi4E23TrivialOffsetCalculatorILi2EjESC_ILi1EjENS0_6memory15LoadWithoutCastENSF_16StoreWithoutCastEEEviT_T0_T2_T3_T4_T5_,"a",@progbits
	.sectionflags	@""
	.align	4
.nv.constant0._ZN2at6native27unrolled_elementwise_kernelINS0_13BinaryFunctorIaaaZZZNS0_21remainder_kernel_cudaERNS_18TensorIteratorBaseEENKUlvE_clEvENKUlvE0_clEvEUlaaE_EESt5arrayIPcLm3EELi4E23TrivialOffsetCalculatorILi2EjESC_ILi1EjENS0_6memory15LoadWithoutCastENSF_16StoreWithoutCastEEEviT_T0_T2_T3_T4_T5_:
	.zero		932


//--------------------- .nv.constant0._ZN2at6native29vectorized_elementwise_kernelILi2ENS0_13BinaryFunctorIaaaZZZNS0_21remainder_kernel_cudaERNS_18TensorIteratorBaseEENKUlvE_clEvENKUlvE0_clEvEUlaaE_EESt5arrayIPcLm3EEEEviT0_T1_ --------------------------
	.section	.nv.constant0._ZN2at6native29vectorized_elementwise_kernelILi2ENS0_13BinaryFunctorIaaaZZZNS0_21remainder_kernel_cudaERNS_18TensorIteratorBaseEENKUlvE_clEvENKUlvE0_clEvEUlaaE_EESt5arrayIPcLm3EEEEviT0_T1_,"a",@progbits
	.sectionflags	@""
	.align	4
.nv.constant0._ZN2at6native29vectorized_elementwise_kernelILi2ENS0_13BinaryFunctorIaaaZZZNS0_21remainder_kernel_cudaERNS_18TensorIteratorBaseEENKUlvE_clEvENKUlvE0_clEvEUlaaE_EESt5arrayIPcLm3EEEEviT0_T1_:
	.zero		928


//--------------------- .nv.constant0._ZN2at6native29vectorized_elementwise_kernelILi4ENS0_13BinaryFunctorIaaaZZZNS0_21remainder_kernel_cudaERNS_18TensorIteratorBaseEENKUlvE_clEvENKUlvE0_clEvEUlaaE_EESt5arrayIPcLm3EEEEviT0_T1_ --------------------------
	.section	.nv.constant0._ZN2at6native29vectorized_elementwise_kernelILi4ENS0_13BinaryFunctorIaaaZZZNS0_21remainder_kernel_cudaERNS_18TensorIteratorBaseEENKUlvE_clEvENKUlvE0_clEvEUlaaE_EESt5arrayIPcLm3EEEEviT0_T1_,"a",@progbits
	.sectionflags	@""
	.align	4
.nv.constant0._ZN2at6native29vectorized_elementwise_kernelILi4ENS0_13BinaryFunctorIaaaZZZNS0_21remainder_kernel_cudaERNS_18TensorIteratorBaseEENKUlvE_clEvENKUlvE0_clEvEUlaaE_EESt5arrayIPcLm3EEEEviT0_T1_:
	.zero		928


//--------------------- .nv.constant0._ZN2at6native29vectorized_elementwise_kernelILi8ENS0_13BinaryFunctorIaaaZZZNS0_21remainder_kernel_cudaERNS_18TensorIteratorBaseEENKUlvE_clEvENKUlvE0_clEvEUlaaE_EESt5arrayIPcLm3EEEEviT0_T1_ --------------------------
	.section	.nv.constant0._ZN2at6native29vectorized_elementwise_kernelILi8ENS0_13BinaryFunctorIaaaZZZNS0_21remainder_kernel_cudaERNS_18TensorIteratorBaseEENKUlvE_clEvENKUlvE0_clEvEUlaaE_EESt5arrayIPcLm3EEEEviT0_T1_,"a",@progbits
	.sectionflags	@""
	.align	4
.nv.constant0._ZN2at6native29vectorized_elementwise_kernelILi8ENS0_13BinaryFunctorIaaaZZZNS0_21remainder_kernel_cudaERNS_18TensorIteratorBaseEENKUlvE_clEvENKUlvE0_clEvEUlaaE_EESt5arrayIPcLm3EEEEviT0_T1_:
	.zero		928


//--------------------- .nv.constant0._ZN2at6native18elementwise_kernelILi128ELi4EZNS0_15gpu_kernel_implINS0_13BUnaryFunctorIaaaZZZNS0_21remainder_kernel_cudaERNS_18TensorIteratorBaseEENKUlvE_clEvENKUlvE0_clEvEUlaaE_EEEEvS5_RKT_EUliE_EEviT1_ --------------------------
	.section	.nv.constant0._ZN2at6native18elementwise_kernelILi128ELi4EZNS0_15gpu_kernel_implINS0_13BUnaryFunctorIaaaZZZNS0_21remainder_kernel_cudaERNS_18TensorIteratorBaseEENKUlvE_clEvENKUlvE0_clEvEUlaaE_EEEEvS5_RKT_EUliE_EEviT1_,"a",@progbits
	.sectionflags	@""
	.align	4
.nv.constant0._ZN2at6native18elementwise_kernelILi128ELi4EZNS0_15gpu_kernel_implINS0_13BUnaryFunctorIaaaZZZNS0_21remainder_kernel_cudaERNS_18TensorIteratorBaseEENKUlvE_clEvENKUlvE0_clEvEUlaaE_EEEEvS5_RKT_EUliE_EEviT1_:
	.zero		1440


//--------------------- .nv.constant0._ZN2at6native27unrolled_elementwise_kernelINS0_13BUnaryFunctorIaaaZZZNS0_21remainder_kernel_cudaERNS_18TensorIteratorBaseEENKUlvE_clEvENKUlvE0_clEvEUlaaE_EESt5arrayIPcLm2EELi4E23TrivialOffsetCalculatorILi1EjESD_NS0_6memory12LoadWithCastILi1EEENSE_13StoreWithCastILi1EEEEEviT_T0_T2_T3_T4_T5_ --------------------------
	.section	.nv.constant0._ZN2at6native27unrolled_elementwise_kernelINS0_13BUnaryFunctorIaaaZZZNS0_21remainder_kernel_cudaERNS_18TensorIteratorBaseEENKUlvE_clEvENKUlvE0_clEvEUlaaE_EESt5arrayIPcLm2EELi4E23TrivialOffsetCalculatorILi1EjESD_NS0_6memory12LoadWithCastILi1EEENSE_13StoreWithCastILi1EEEEEviT_T0_T2_T3_T4_T5_,"a",@progbits
	.sectionflags	@""
	.align	4
.nv.constant0._ZN2at6native27unrolled_elementwise_kernelINS0_13BUnaryFunctorIaaaZZZNS0_21remainder_kernel_cudaERNS_18TensorIteratorBaseEENKUlvE_clEvENKUlvE0_clEvEUlaaE_EESt5arrayIPcLm2EELi4E23TrivialOffsetCalculatorILi1EjESD_NS0_6memory12LoadWithCastILi1EEENSE_13StoreWithCastILi1EEEEEviT_T0_T2_T3_T4_T5_:
	.zero		940


//--------------------- .nv.constant0._ZN2at6native18elementwise_kernelILi128ELi4EZNS0_22gpu_kernel_impl_nocastINS0_13BUnaryFunctorIaaaZZZNS0_21remainder_kernel_cudaERNS_18TensorIteratorBaseEENKUlvE_clEvENKUlvE0_clEvEUlaaE_EEEEvS5_RKT_EUliE_EEviT1_ --------------------------
	.section	.nv.constant0._ZN2at6native18elementwise_kernelILi128ELi4EZNS0_22gpu_kernel_impl_nocastINS0_13BUnaryFunctorIaaaZZZNS0_21remainder_kernel_cudaERNS_18TensorIteratorBaseEENKUlvE_clEvENKUlvE0_clEvEUlaaE_EEEEvS5_RKT_EUliE_EEviT1_,"a",@progbits
	.sectionflags	@""
	.align	4
.nv.constant0._ZN2at6native18elementwise_kernelILi128ELi4EZNS0_22gpu_kernel_impl_nocastINS0_13BUnaryFunctorIaaaZZZNS0_21remainder_kernel_cudaERNS_18TensorIteratorBaseEENKUlvE_clEvENKUlvE0_clEvEUlaaE_EEEEvS5_RKT_EUliE_EEviT1_:
	.zero		1440


//--------------------- .nv.constant0._ZN2at6native27unrolled_elementwise_kernelINS0_13BUnaryFunctorIaaaZZZNS0_21remainder_kernel_cudaERNS_18TensorIteratorBaseEENKUlvE_clEvENKUlvE0_clEvEUlaaE_EESt5arrayIPcLm2EELi4E23TrivialOffsetCalculatorILi1EjESD_NS0_6memory15LoadWithoutCastENSE_16StoreWithoutCastEEEviT_T0_T2_T3_T4_T5_ --------------------------
	.section	.nv.constant0._ZN2at6native27unrolled_elementwise_kernelINS0_13BUnaryFunctorIaaaZZZNS0_21remainder_kernel_cudaERNS_18TensorIteratorBaseEENKUlvE_clEvENKUlvE0_clEvEUlaaE_EESt5arrayIPcLm2EELi4E23TrivialOffsetCalculatorILi1EjESD_NS0_6memory15LoadWithoutCastENSE_16StoreWithoutCastEEEviT_T0_T2_T3_T4_T5_,"a",@progbits
	.sectionflags	@""
	.align	4
.nv.constant0._ZN2at6native27unrolled_elementwise_kernelINS0_13BUnaryFunctorIaaaZZZNS0_21remainder_kernel_cudaERNS_18TensorIteratorBaseEENKUlvE_clEvENKUlvE0_clEvEUlaaE_EESt5arrayIPcLm2EELi4E23TrivialOffsetCalculatorILi1EjESD_NS0_6memory15LoadWithoutCastENSE_16StoreWithoutCastEEEviT_T0_T2_T3_T4_T5_:
	.zero		924


//--------------------- .nv.constant0._ZN2at6native29vectorized_elementwise_kernelILi2ENS0_13BUnaryFunctorIaaaZZZNS0_21remainder_kernel_cudaERNS_18TensorIteratorBaseEENKUlvE_clEvENKUlvE0_clEvEUlaaE_EESt5arrayIPcLm2EEEEviT0_T1_ --------------------------
	.section	.nv.constant0._ZN2at6native29vectorized_elementwise_kernelILi2ENS0_13BUnaryFunctorIaaaZZZNS0_21remainder_kernel_cudaERNS_18TensorIteratorBaseEENKUlvE_clEvENKUlvE0_clEvEUlaaE_EESt5arrayIPcLm2EEEEviT0_T1_,"a",@progbits
	.sectionflags	@""
	.align	4
.nv.constant0._ZN2at6native29vectorized_elementwise_kernelILi2ENS0_13BUnaryFunctorIaaaZZZNS0_21remainder_kernel_cudaERNS_18TensorIteratorBaseEENKUlvE_clEvENKUlvE0_clEvEUlaaE_EESt5arrayIPcLm2EEEEviT0_T1_:
	.zero		920


//--------------------- .nv.constant0._ZN2at6native29vectorized_elementwise_kernelILi4ENS0_13BUnaryFunctorIaaaZZZNS0_21remainder_kernel_cudaERNS_18TensorIteratorBaseEENKUlvE_clEvENKUlvE0_clEvEUlaaE_EESt5arrayIPcLm2EEEEviT0_T1_ --------------------------
	.section	.nv.constant0._ZN2at6native29vectorized_elementwise_kernelILi4ENS0_13BUnaryFunctorIaaaZZZNS0_21remainder_kernel_cudaERNS_18TensorIteratorBaseEENKUlvE_clEvENKUlvE0_clEvEUlaaE_EESt5arrayIPcLm2EEEEviT0_T1_,"a",@progbits
	.sectionflags	@""
	.align	4
.nv.constant0._ZN2at6native29vectorized_elementwise_kernelILi4ENS0_13BUnaryFunctorIaaaZZZNS0_21remainder_kernel_cudaERNS_18TensorIteratorBaseEENKUlvE_clEvENKUlvE0_clEvEUlaaE_EESt5arrayIPcLm2EEEEviT0_T1_:
	.zero		920


//--------------------- .nv.constant0._ZN2at6native29vectorized_elementwise_kernelILi8ENS0_13BUnaryFunctorIaaaZZZNS0_21remainder_kernel_cudaERNS_18TensorIteratorBaseEENKUlvE_clEvENKUlvE0_clEvEUlaaE_EESt5arrayIPcLm2EEEEviT0_T1_ --------------------------
	.section	.nv.constant0._ZN2at6native29vectorized_elementwise_kernelILi8ENS0_13BUnaryFunctorIaaaZZZNS0_21remainder_kernel_cudaERNS_18TensorIteratorBaseEENKUlvE_clEvENKUlvE0_clEvEUlaaE_EESt5arrayIPcLm2EEEEviT0_T1_,"a",@progbits
	.sectionflags	@""
	.align	4
.nv.constant0._ZN2at6native29vectorized_elementwise_kernelILi8ENS0_13BUnaryFunctorIaaaZZZNS0_21remainder_kernel_cudaERNS_18TensorIteratorBaseEENKUlvE_clEvENKUlvE0_clEvEUlaaE_EESt5arrayIPcLm2EEEEviT0_T1_:
	.zero		920


//--------------------- .nv.constant0._ZN2at6native18elementwise_kernelILi128ELi4EZNS0_15gpu_kernel_implINS0_13AUnaryFunctorIaaaZZZNS0_21remainder_kernel_cudaERNS_18TensorIteratorBaseEENKUlvE_clEvENKUlvE0_clEvEUlaaE_EEEEvS5_RKT_EUliE_EEviT1_ --------------------------
	.section	.nv.constant0._ZN2at6native18elementwise_kernelILi128ELi4EZNS0_15gpu_kernel_implINS0_13AUnaryFunctorIaaaZZZNS0_21remainder_kernel_cudaERNS_18TensorIteratorBaseEENKUlvE_clEvENKUlvE0_clEvEUlaaE_EEEEvS5_RKT_EUliE_EEviT1_,"a",@progbits
	.sectionflags	@""
	.align	4
.nv.constant0._ZN2at6native18elementwise_kernelILi128ELi4EZNS0_15gpu_kernel_implINS0_13AUnaryFunctorIaaaZZZNS0_21remainder_kernel_cudaERNS_18TensorIteratorBaseEENKUlvE_clEvENKUlvE0_clEvEUlaaE_EEEEvS5_RKT_EUliE_EEviT1_:
	.zero		1440


//--------------------- .nv.constant0._ZN2at6native27unrolled_elementwise_kernelINS0_13AUnaryFunctorIaaaZZZNS0_21remainder_kernel_cudaERNS_18TensorIteratorBaseEENKUlvE_clEvENKUlvE0_clEvEUlaaE_EESt5arrayIPcLm2EELi4E23TrivialOffsetCalculatorILi1EjESD_NS0_6memory12LoadWithCastILi1EEENSE_13StoreWithCastILi1EEEEEviT_T0_T2_T3_T4_T5_ --------------------------
	.section	.nv.constant0._ZN2at6native27unrolled_elementwise_kernelINS0_13AUnaryFunctorIaaaZZZNS0_21remainder_kernel_cudaERNS_18TensorIteratorBaseEENKUlvE_clEvENKUlvE0_clEvEUlaaE_EESt5arrayIPcLm2EELi4E23TrivialOffsetCalculatorILi1EjESD_NS0_6memory12LoadWithCastILi1EEENSE_13StoreWithCastILi1EEEEEviT_T0_T2_T3_T4_T5_,"a",@progbits
	.sectionflags	@""
	.align	4
.nv.constant0._ZN2at6native27unrolled_elementwise_kernelINS0_13AUnaryFunctorIaaaZZZNS0_21remainder_kernel_cudaERNS_18TensorIteratorBaseEENKUlvE_clEvENKUlvE0_clEvEUlaaE_EESt5arrayIPcLm2EELi4E23TrivialOffsetCalculatorILi1EjESD_NS0_6memory12LoadWithCastILi1EEENSE_13StoreWithCastILi1EEEEEviT_T0_T2_T3_T4_T5_:
	.zero		940


//--------------------- .nv.constant0._ZN2at6native18elementwise_kernelILi128ELi4EZNS0_22gpu_kernel_impl_nocastINS0_13AUnaryFunctorIaaaZZZNS0_21remainder_kernel_cudaERNS_18TensorIteratorBaseEENKUlvE_clEvENKUlvE0_clEvEUlaaE_EEEEvS5_RKT_EUliE_EEviT1_ --------------------------
	.section	.nv.constant0._ZN2at6native18elementwise_kernelILi128ELi4EZNS0_22gpu_kernel_impl_nocastINS0_13AUnaryFunctorIaaaZZZNS0_21remainder_kernel_cudaERNS_18TensorIteratorBaseEENKUlvE_clEvENKUlvE0_clEvEUlaaE_EEEEvS5_RKT_EUliE_EEviT1_,"a",@progbits
	.sectionflags	@""
	.align	4
.nv.constant0._ZN2at6native18elementwise_kernelILi128ELi4EZNS0_22gpu_kernel_impl_nocastINS0_13AUnaryFunctorIaaaZZZNS0_21remainder_kernel_cudaERNS_18TensorIteratorBaseEENKUlvE_clEvENKUlvE0_clEvEUlaaE_EEEEvS5_RKT_EUliE_EEviT1_:
	.zero		1440


//--------------------- .nv.constant0._ZN2at6native27unrolled_elementwise_kernelINS0_13AUnaryFunctorIaaaZZZNS0_21remainder_kernel_cudaERNS_18TensorIteratorBaseEENKUlvE_clEvENKUlvE0_clEvEUlaaE_EESt5arrayIPcLm2EELi4E23TrivialOffsetCalculatorILi1EjESD_NS0_6memory15LoadWithoutCastENSE_16StoreWithoutCastEEEviT_T0_T2_T3_T4_T5_ --------------------------
	.section	.nv.constant0._ZN2at6native27unrolled_elementwise_kernelINS0_13AUnaryFunctorIaaaZZZNS0_21remainder_kernel_cudaERNS_18TensorIteratorBaseEENKUlvE_clEvENKUlvE0_clEvEUlaaE_EESt5arrayIPcLm2EELi4E23TrivialOffsetCalculatorILi1EjESD_NS0_6memory15LoadWithoutCastENSE_16StoreWithoutCastEEEviT_T0_T2_T3_T4_T5_,"a",@progbits
	.sectionflags	@""
	.align	4
.nv.constant0._ZN2at6native27unrolled_elementwise_kernelINS0_13AUnaryFunctorIaaaZZZNS0_21remainder_kernel_cudaERNS_18TensorIteratorBaseEENKUlvE_clEvENKUlvE0_clEvEUlaaE_EESt5arrayIPcLm2EELi4E23TrivialOffsetCalculatorILi1EjESD_NS0_6memory15LoadWithoutCastENSE_16StoreWithoutCastEEEviT_T0_T2_T3_T4_T5_:
	.zero		924


//--------------------- .nv.constant0._ZN2at6native29vectorized_elementwise_kernelILi2ENS0_13AUnaryFunctorIaaaZZZNS0_21remainder_kernel_cudaERNS_18TensorIteratorBaseEENKUlvE_clEvENKUlvE0_clEvEUlaaE_EESt5arrayIPcLm2EEEEviT0_T1_ --------------------------
	.section	.nv.constant0._ZN2at6native29vectorized_elementwise_kernelILi2ENS0_13AUnaryFunctorIaaaZZZNS0_21remainder_kernel_cudaERNS_18TensorIteratorBaseEENKUlvE_clEvENKUlvE0_clEvEUlaaE_EESt5arrayIPcLm2EEEEviT0_T1_,"a",@progbits
	.sectionflags	@""
	.align	4
.nv.constant0._ZN2at6native29vectorized_elementwise_kernelILi2ENS0_13AUnaryFunctorIaaaZZZNS0_21remainder_kernel_cudaERNS_18TensorIteratorBaseEENKUlvE_clEvENKUlvE0_clEvEUlaaE_EESt5arrayIPcLm2EEEEviT0_T1_:
	.zero		920


//--------------------- .nv.constant0._ZN2at6native29vectorized_elementwise_kernelILi4ENS0_13AUnaryFunctorIaaaZZZNS0_21remainder_kernel_cudaERNS_18TensorIteratorBaseEENKUlvE_clEvENKUlvE0_clEvEUlaaE_EESt5arrayIPcLm2EEEEviT0_T1_ --------------------------
	.section	.nv.constant0._ZN2at6native29vectorized_elementwise_kernelILi4ENS0_13AUnaryFunctorIaaaZZZNS0_21remainder_kernel_cudaERNS_18TensorIteratorBaseEENKUlvE_clEvENKUlvE0_clEvEUlaaE_EESt5arrayIPcLm2EEEEviT0_T1_,"a",@progbits
	.sectionflags	@""
	.align	4
.nv.constant0._ZN2at6native29vectorized_elementwise_kernelILi4ENS0_13AUnaryFunctorIaaaZZZNS0_21remainder_kernel_cudaERNS_18TensorIteratorBaseEENKUlvE_clEvENKUlvE0_clEvEUlaaE_EESt5arrayIPcLm2EEEEviT0_T1_:
	.zero		920


//--------------------- .nv.constant0._ZN2at6native29vectorized_elementwise_kernelILi8ENS0_13AUnaryFunctorIaaaZZZNS0_21remainder_kernel_cudaERNS_18TensorIteratorBaseEENKUlvE_clEvENKUlvE0_clEvEUlaaE_EESt5arrayIPcLm2EEEEviT0_T1_ --------------------------
	.section	.nv.constant0._ZN2at6native29vectorized_elementwise_kernelILi8ENS0_13AUnaryFunctorIaaaZZZNS0_21remainder_kernel_cudaERNS_18TensorIteratorBaseEENKUlvE_clEvENKUlvE0_clEvEUlaaE_EESt5arrayIPcLm2EEEEviT0_T1_,"a",@progbits
	.sectionflags	@""
	.align	4
.nv.constant0._ZN2at6native29vectorized_elementwise_kernelILi8ENS0_13AUnaryFunctorIaaaZZZNS0_21remainder_kernel_cudaERNS_18TensorIteratorBaseEENKUlvE_clEvENKUlvE0_clEvEUlaaE_EESt5arrayIPcLm2EEEEviT0_T1_:
	.zero		920


//--------------------- .nv.constant0._ZN2at6native18elementwise_kernelILi128ELi4EZNS0_15gpu_kernel_implINS0_13BinaryFunctorIhhhZZZNS0_21remainder_kernel_cudaERNS_18TensorIteratorBaseEENKUlvE_clEvENKUlvE_clEvEUlhhE_EEEEvS5_RKT_EUliE_EEviT1_ --------------------------
	.section	.nv.constant0._ZN2at6native18elementwise_kernelILi128ELi4EZNS0_15gpu_kernel_implINS0_13BinaryFunctorIhhhZZZNS0_21remainder_kernel_cudaERNS_18TensorIteratorBaseEENKUlvE_clEvENKUlvE_clEvEUlhhE_EEEEvS5_RKT_EUliE_EEviT1_,"a",@progbits
	.sectionflags	@""
	.align	4
.nv.constant0._ZN2at6native18elementwise_kernelILi128ELi4EZNS0_15gpu_kernel_implINS0_13BinaryFunctorIhhhZZZNS0_21remainder_kernel_cudaERNS_18TensorIteratorBaseEENKUlvE_clEvENKUlvE_clEvEUlhhE_EEEEvS5_RKT_EUliE_EEviT1_:
	.zero		1552


//--------------------- .nv.constant0._ZN2at6native27unrolled_elementwise_kernelINS0_13BinaryFunctorIhhhZZZNS0_21remainder_kernel_cudaERNS_18TensorIteratorBaseEENKUlvE_clEvENKUlvE_clEvEUlhhE_EESt5arrayIPcLm3EELi4E23TrivialOffsetCalculatorILi2EjESC_ILi1EjENS0_6memory12LoadWithCastILi2EEENSF_13StoreWithCastILi1EEEEEviT_T0_T2_T3_T4_T5_ --------------------------
	.section	.nv.constant0._ZN2at6native27unrolled_elementwise_kernelINS0_13BinaryFunctorIhhhZZZNS0_21remainder_kernel_cudaERNS_18TensorIteratorBaseEENKUlvE_clEvENKUlvE_clEvEUlhhE_EESt5arrayIPcLm3EELi4E23TrivialOffsetCalculatorILi2EjESC_ILi1EjENS0_6memory12LoadWithCastILi2EEENSF_13StoreWithCastILi1EEEEEviT_T0_T2_T3_T4_T5_,"a",@progbits
	.sectionflags	@""
	.align	4
.nv.constant0._ZN2at6native27unrolled_elementwise_kernelINS0_13BinaryFunctorIhhhZZZNS0_21remainder_kernel_cudaERNS_18TensorIteratorBaseEENKUlvE_clEvENKUlvE_clEvEUlhhE_EESt5arrayIPcLm3EELi4E23TrivialOffsetCalculatorILi2EjESC_ILi1EjENS0_6memory12LoadWithCastILi2EEENSF_13StoreWithCastILi1EEEEEviT_T0_T2_T3_T4_T5_:
	.zero		952


//--------------------- .nv.constant0._ZN2at6native18elementwise_kernelILi128ELi4EZNS0_22gpu_kernel_impl_nocastINS0_13BinaryFunctorIhhhZZZNS0_21remainder_kernel_cudaERNS_18TensorIteratorBaseEENKUlvE_clEvENKUlvE_clEvEUlhhE_EEEEvS5_RKT_EUliE_EEviT1_ --------------------------
	.section	.nv.constant0._ZN2at6native18elementwise_kernelILi128ELi4EZNS0_22gpu_kernel_impl_nocastINS0_13BinaryFunctorIhhhZZZNS0_21remainder_kernel_cudaERNS_18TensorIteratorBaseEENKUlvE_clEvENKUlvE_clEvEUlhhE_EEEEvS5_RKT_EUliE_EEviT1_,"a",@progbits
	.sectionflags	@""
	.align	4
.nv.constant0._ZN2at6native18elementwise_kernelILi128ELi4EZNS0_22gpu_kernel_impl_nocastINS0_13BinaryFunctorIhhhZZZNS0_21remainder_kernel_cudaERNS_18TensorIteratorBaseEENKUlvE_clEvENKUlvE_clEvEUlhhE_EEEEvS5_RKT_EUliE_EEviT1_:
	.zero		1552


//--------------------- .nv.constant0._ZN2at6native27unrolled_elementwise_kernelINS0_13BinaryFunctorIhhhZZZNS0_21remainder_kernel_cudaERNS_18TensorIteratorBaseEENKUlvE_clEvENKUlvE_clEvEUlhhE_EESt5arrayIPcLm3EELi4E23TrivialOffsetCalculatorILi2EjESC_ILi1EjENS0_6memory15LoadWithoutCastENSF_16StoreWithoutCastEEEviT_T0_T2_T3_T4_T5_ --------------------------
	.section	.nv.constant0._ZN2at6native27unrolled_elementwise_kernelINS0_13BinaryFunctorIhhhZZZNS0_21remainder_kernel_cudaERNS_18TensorIteratorBaseEENKUlvE_clEvENKUlvE_clEvEUlhhE_EESt5arrayIPcLm3EELi4E23TrivialOffsetCalculatorILi2EjESC_ILi1EjENS0_6memory15LoadWithoutCastENSF_16StoreWithoutCastEEEviT_T0_T2_T3_T4_T5_,"a",@progbits
	.sectionflags	@""
	.align	4
.nv.constant0._ZN2at6native27unrolled_elementwise_kernelINS0_13BinaryFunctorIhhhZZZNS0_21remainder_kernel_cudaERNS_18TensorIteratorBaseEENKUlvE_clEvENKUlvE_clEvEUlhhE_EESt5arrayIPcLm3EELi4E23TrivialOffsetCalculatorILi2EjESC_ILi1EjENS0_6memory15LoadWithoutCastENSF_16StoreWithoutCastEEEviT_T0_T2_T3_T4_T5_:
	.zero		932


//--------------------- .nv.constant0._ZN2at6native29vectorized_elementwise_kernelILi2ENS0_13BinaryFunctorIhhhZZZNS0_21remainder_kernel_cudaERNS_18TensorIteratorBaseEENKUlvE_clEvENKUlvE_clEvEUlhhE_EESt5arrayIPcLm3EEEEviT0_T1_ --------------------------
	.section	.nv.constant0._ZN2at6native29vectorized_elementwise_kernelILi2ENS0_13BinaryFunctorIhhhZZZNS0_21remainder_kernel_cudaERNS_18TensorIteratorBaseEENKUlvE_clEvENKUlvE_clEvEUlhhE_EESt5arrayIPcLm3EEEEviT0_T1_,"a",@progbits
	.sectionflags	@""
	.align	4
.nv.constant0._ZN2at6native29vectorized_elementwise_kernelILi2ENS0_13BinaryFunctorIhhhZZZNS0_21remainder_kernel_cudaERNS_18TensorIteratorBaseEENKUlvE_clEvENKUlvE_clEvEUlhhE_EESt5arrayIPcLm3EEEEviT0_T1_:
	.zero		928


//--------------------- .nv.constant0._ZN2at6native29vectorized_elementwise_kernelILi4ENS0_13BinaryFunctorIhhhZZZNS0_21remainder_kernel_cudaERNS_18TensorIteratorBaseEENKUlvE_clEvENKUlvE_clEvEUlhhE_EESt5arrayIPcLm3EEEEviT0_T1_ --------------------------
	.section	.nv.constant0._ZN2at6native29vectorized_elementwise_kernelILi4ENS0_13BinaryFunctorIhhhZZZNS0_21remainder_kernel_cudaERNS_18TensorIteratorBaseEENKUlvE_clEvENKUlvE_clEvEUlhhE_EESt5arrayIPcLm3EEEEviT0_T1_,"a",@progbits
	.sectionflags	@""
	.align	4
.nv.constant0._ZN2at6native29vectorized_elementwise_kernelILi4ENS0_13BinaryFunctorIhhhZZZNS0_21remainder_kernel_cudaERNS_18TensorIteratorBaseEENKUlvE_clEvENKUlvE_clEvEUlhhE_EESt5arrayIPcLm3EEEEviT0_T1_:
	.zero		928


//--------------------- .nv.constant0._ZN2at6native29vectorized_elementwise_kernelILi8ENS0_13BinaryFunctorIhhhZZZNS0_21remainder_kernel_cudaERNS_18TensorIteratorBaseEENKUlvE_clEvENKUlvE_clEvEUlhhE_EESt5arrayIPcLm3EEEEviT0_T1_ --------------------------
	.section	.nv.constant0._ZN2at6native29vectorized_elementwise_kernelILi8ENS0_13BinaryFunctorIhhhZZZNS0_21remainder_kernel_cudaERNS_18TensorIteratorBaseEENKUlvE_clEvENKUlvE_clEvEUlhhE_EESt5arrayIPcLm3EEEEviT0_T1_,"a",@progbits
	.sectionflags	@""
	.align	4
.nv.constant0._ZN2at6native29vectorized_elementwise_kernelILi8ENS0_13BinaryFunctorIhhhZZZNS0_21remainder_kernel_cudaERNS_18TensorIteratorBaseEENKUlvE_clEvENKUlvE_clEvEUlhhE_EESt5arrayIPcLm3EEEEviT0_T1_:
	.zero		928


//--------------------- .nv.constant0._ZN2at6native18elementwise_kernelILi128ELi4EZNS0_15gpu_kernel_implINS0_13BUnaryFunctorIhhhZZZNS0_21remainder_kernel_cudaERNS_18TensorIteratorBaseEENKUlvE_clEvENKUlvE_clEvEUlhhE_EEEEvS5_RKT_EUliE_EEviT1_ --------------------------
	.section	.nv.constant0._ZN2at6native18elementwise_kernelILi128ELi4EZNS0_15gpu_kernel_implINS0_13BUnaryFunctorIhhhZZZNS0_21remainder_kernel_cudaERNS_18TensorIteratorBaseEENKUlvE_clEvENKUlvE_clEvEUlhhE_EEEEvS5_RKT_EUliE_EEviT1_,"a",@progbits
	.sectionflags	@""
	.align	4
.nv.constant0._ZN2at6native18elementwise_kernelILi128ELi4EZNS0_15gpu_kernel_implINS0_13BUnaryFunctorIhhhZZZNS0_21remainder_kernel_cudaERNS_18TensorIteratorBaseEENKUlvE_clEvENKUlvE_clEvEUlhhE_EEEEvS5_RKT_EUliE_EEviT1_:
	.zero		1440


//--------------------- .nv.constant0._ZN2at6native27unrolled_elementwise_kernelINS0_13BUnaryFunctorIhhhZZZNS0_21remainder_kernel_cudaERNS_18TensorIteratorBaseEENKUlvE_clEvENKUlvE_clEvEUlhhE_EESt5arrayIPcLm2EELi4E23TrivialOffsetCalculatorILi1EjESD_NS0_6memory12LoadWithCastILi1EEENSE_13StoreWithCastILi1EEEEEviT_T0_T2_T3_T4_T5_ --------------------------
	.section	.nv.constant0._ZN2at6native27unrolled_elementwise_kernelINS0_13BUnaryFunctorIhhhZZZNS0_21remainder_kernel_cudaERNS_18TensorIteratorBaseEENKUlvE_clEvENKUlvE_clEvEUlhhE_EESt5arrayIPcLm2EELi4E23TrivialOffsetCalculatorILi1EjESD_NS0_6memory12LoadWithCastILi1EEENSE_13StoreWithCastILi1EEEEEviT_T0_T2_T3_T4_T5_,"a",@progbits
	.sectionflags	@""
	.align	4
.nv.constant0._ZN2at6native27unrolled_elementwise_kernelINS0_13BUnaryFunctorIhhhZZZNS0_21remainder_kernel_cudaERNS_18TensorIteratorBaseEENKUlvE_clEvENKUlvE_clEvEUlhhE_EESt5arrayIPcLm2EELi4E23TrivialOffsetCalculatorILi1EjESD_NS0_6memory12LoadWithCastILi1EEENSE_13StoreWithCastILi1EEEEEviT_T0_T2_T3_T4_T5_:
	.zero		940


//--------------------- .nv.constant0._ZN2at6native18elementwise_kernelILi128ELi4EZNS0_22gpu_kernel_impl_nocastINS0_13BUnaryFunctorIhhhZZZNS0_21remainder_kernel_cudaERNS_18TensorIteratorBaseEENKUlvE_clEvENKUlvE_clEvEUlhhE_EEEEvS5_RKT_EUliE_EEviT1_ --------------------------
	.section	.nv.constant0._ZN2at6native18elementwise_kernelILi128ELi4EZNS0_22gpu_kernel_impl_nocastINS0_13BUnaryFunctorIhhhZZZNS0_21remainder_kernel_cudaERNS_18TensorIteratorBaseEENKUlvE_clEvENKUlvE_clEvEUlhhE_EEEEvS5_RKT_EUliE_EEviT1_,"a",@progbits
	.sectionflags	@""
	.align	4
.nv.constant0._ZN2at6native18elementwise_kernelILi128ELi4EZNS0_22gpu_kernel_impl_nocastINS0_13BUnaryFunctorIhhhZZZNS0_21remainder_kernel_cudaERNS_18TensorIteratorBaseEENKUlvE_clEvENKUlvE_clEvEUlhhE_EEEEvS5_RKT_EUliE_EEviT1_:
	.zero		1440


//--------------------- .nv.constant0._ZN2at6native27unrolled_elementwise_kernelINS0_13BUnaryFunctorIhhhZZZNS0_21remainder_kernel_cudaERNS_18TensorIteratorBaseEENKUlvE_clEvENKUlvE_clEvEUlhhE_EESt5arrayIPcLm2EELi4E23TrivialOffsetCalculatorILi1EjESD_NS0_6memory15LoadWithoutCastENSE_16StoreWithoutCastEEEviT_T0_T2_T3_T4_T5_ --------------------------
	.section	.nv.constant0._ZN2at6native27unrolled_elementwise_kernelINS0_13BUnaryFunctorIhhhZZZNS0_21remainder_kernel_cudaERNS_18TensorIteratorBaseEENKUlvE_clEvENKUlvE_clEvEUlhhE_EESt5arrayIPcLm2EELi4E23TrivialOffsetCalculatorILi1EjESD_NS0_6memory15LoadWithoutCastENSE_16StoreWithoutCastEEEviT_T0_T2_T3_T4_T5_,"a",@progbits
	.sectionflags	@""
	.align	4
.nv.constant0._ZN2at6native27unrolled_elementwise_kernelINS0_13BUnaryFunctorIhhhZZZNS0_21remainder_kernel_cudaERNS_18TensorIteratorBaseEENKUlvE_clEvENKUlvE_clEvEUlhhE_EESt5arrayIPcLm2EELi4E23TrivialOffsetCalculatorILi1EjESD_NS0_6memory15LoadWithoutCastENSE_16StoreWithoutCastEEEviT_T0_T2_T3_T4_T5_:
	.zero		924


//--------------------- .nv.constant0._ZN2at6native29vectorized_elementwise_kernelILi2ENS0_13BUnaryFunctorIhhhZZZNS0_21remainder_kernel_cudaERNS_18TensorIteratorBaseEENKUlvE_clEvENKUlvE_clEvEUlhhE_EESt5arrayIPcLm2EEEEviT0_T1_ --------------------------
	.section	.nv.constant0._ZN2at6native29vectorized_elementwise_kernelILi2ENS0_13BUnaryFunctorIhhhZZZNS0_21remainder_kernel_cudaERNS_18TensorIteratorBaseEENKUlvE_clEvENKUlvE_clEvEUlhhE_EESt5arrayIPcLm2EEEEviT0_T1_,"a",@progbits
	.sectionflags	@""
	.align	4
.nv.constant0._ZN2at6native29vectorized_elementwise_kernelILi2ENS0_13BUnaryFunctorIhhhZZZNS0_21remainder_kernel_cudaERNS_18TensorIteratorBaseEENKUlvE_clEvENKUlvE_clEvEUlhhE_EESt5arrayIPcLm2EEEEviT0_T1_:
	.zero		920


//--------------------- .nv.constant0._ZN2at6native29vectorized_elementwise_kernelILi4ENS0_13BUnaryFunctorIhhhZZZNS0_21remainder_kernel_cudaERNS_18TensorIteratorBaseEENKUlvE_clEvENKUlvE_clEvEUlhhE_EESt5arrayIPcLm2EEEEviT0_T1_ --------------------------
	.section	.nv.constant0._ZN2at6native29vectorized_elementwise_kernelILi4ENS0_13BUnaryFunctorIhhhZZZNS0_21remainder_kernel_cudaERNS_18TensorIteratorBaseEENKUlvE_clEvENKUlvE_clEvEUlhhE_EESt5arrayIPcLm2EEEEviT0_T1_,"a",@progbits
	.sectionflags	@""
	.align	4
.nv.constant0._ZN2at6native29vectorized_elementwise_kernelILi4ENS0_13BUnaryFunctorIhhhZZZNS0_21remainder_kernel_cudaERNS_18TensorIteratorBaseEENKUlvE_clEvENKUlvE_clEvEUlhhE_EESt5arrayIPcLm2EEEEviT0_T1_:
	.zero		920


//--------------------- .nv.constant0._ZN2at6native29vectorized_elementwise_kernelILi8ENS0_13BUnaryFunctorIhhhZZZNS0_21remainder_kernel_cudaERNS_18TensorIteratorBaseEENKUlvE_clEvENKUlvE_clEvEUlhhE_EESt5arrayIPcLm2EEEEviT0_T1_ --------------------------
	.section	.nv.constant0._ZN2at6native29vectorized_elementwise_kernelILi8ENS0_13BUnaryFunctorIhhhZZZNS0_21remainder_kernel_cudaERNS_18TensorIteratorBaseEENKUlvE_clEvENKUlvE_clEvEUlhhE_EESt5arrayIPcLm2EEEEviT0_T1_,"a",@progbits
	.sectionflags	@""
	.align	4
.nv.constant0._ZN2at6native29vectorized_elementwise_kernelILi8ENS0_13BUnaryFunctorIhhhZZZNS0_21remainder_kernel_cudaERNS_18TensorIteratorBaseEENKUlvE_clEvENKUlvE_clEvEUlhhE_EESt5arrayIPcLm2EEEEviT0_T1_:
	.zero		920


//--------------------- .nv.constant0._ZN2at6native18elementwise_kernelILi128ELi4EZNS0_15gpu_kernel_implINS0_13AUnaryFunctorIhhhZZZNS0_21remainder_kernel_cudaERNS_18TensorIteratorBaseEENKUlvE_clEvENKUlvE_clEvEUlhhE_EEEEvS5_RKT_EUliE_EEviT1_ --------------------------
	.section	.nv.constant0._ZN2at6native18elementwise_kernelILi128ELi4EZNS0_15gpu_kernel_implINS0_13AUnaryFunctorIhhhZZZNS0_21remainder_kernel_cudaERNS_18TensorIteratorBaseEENKUlvE_clEvENKUlvE_clEvEUlhhE_EEEEvS5_RKT_EUliE_EEviT1_,"a",@progbits
	.sectionflags	@""
	.align	4
.nv.constant0._ZN2at6native18elementwise_kernelILi128ELi4EZNS0_15gpu_kernel_implINS0_13AUnaryFunctorIhhhZZZNS0_21remainder_kernel_cudaERNS_18TensorIteratorBaseEENKUlvE_clEvENKUlvE_clEvEUlhhE_EEEEvS5_RKT_EUliE_EEviT1_:
	.zero		1440


//--------------------- .nv.constant0._ZN2at6native27unrolled_elementwise_kernelINS0_13AUnaryFunctorIhhhZZZNS0_21remainder_kernel_cudaERNS_18TensorIteratorBaseEENKUlvE_clEvENKUlvE_clEvEUlhhE_EESt5arrayIPcLm2EELi4E23TrivialOffsetCalculatorILi1EjESD_NS0_6memory12LoadWithCastILi1EEENSE_13StoreWithCastILi1EEEEEviT_T0_T2_T3_T4_T5_ --------------------------
	.section	.nv.constant0._ZN2at6native27unrolled_elementwise_kernelINS0_13AUnaryFunctorIhhhZZZNS0_21remainder_kernel_cudaERNS_18TensorIteratorBaseEENKUlvE_clEvENKUlvE_clEvEUlhhE_EESt5arrayIPcLm2EELi4E23TrivialOffsetCalculatorILi1EjESD_NS0_6memory12LoadWithCastILi1EEENSE_13StoreWithCastILi1EEEEEviT_T0_T2_T3_T4_T5_,"a",@progbits
	.sectionflags	@""
	.align	4
.nv.constant0._ZN2at6native27unrolled_elementwise_kernelINS0_13AUnaryFunctorIhhhZZZNS0_21remainder_kernel_cudaERNS_18TensorIteratorBaseEENKUlvE_clEvENKUlvE_clEvEUlhhE_EESt5arrayIPcLm2EELi4E23TrivialOffsetCalculatorILi1EjESD_NS0_6memory12LoadWithCastILi1EEENSE_13StoreWithCastILi1EEEEEviT_T0_T2_T3_T4_T5_:
	.zero		940


//--------------------- .nv.constant0._ZN2at6native18elementwise_kernelILi128ELi4EZNS0_22gpu_kernel_impl_nocastINS0_13AUnaryFunctorIhhhZZZNS0_21remainder_kernel_cudaERNS_18TensorIteratorBaseEENKUlvE_clEvENKUlvE_clEvEUlhhE_EEEEvS5_RKT_EUliE_EEviT1_ --------------------------
	.section	.nv.constant0._ZN2at6native18elementwise_kernelILi128ELi4EZNS0_22gpu_kernel_impl_nocastINS0_13AUnaryFunctorIhhhZZZNS0_21remainder_kernel_cudaERNS_18TensorIteratorBaseEENKUlvE_clEvENKUlvE_clEvEUlhhE_EEEEvS5_RKT_EUliE_EEviT1_,"a",@progbits
	.sectionflags	@""
	.align	4
.nv.constant0._ZN2at6native18elementwise_kernelILi128ELi4EZNS0_22gpu_kernel_impl_nocastINS0_13AUnaryFunctorIhhhZZZNS0_21remainder_kernel_cudaERNS_18TensorIteratorBaseEENKUlvE_clEvENKUlvE_clEvEUlhhE_EEEEvS5_RKT_EUliE_EEviT1_:
	.zero		1440


//--------------------- .nv.constant0._ZN2at6native27unrolled_elementwise_kernelINS0_13AUnaryFunctorIhhhZZZNS0_21remainder_kernel_cudaERNS_18TensorIteratorBaseEENKUlvE_clEvENKUlvE_clEvEUlhhE_EESt5arrayIPcLm2EELi4E23TrivialOffsetCalculatorILi1EjESD_NS0_6memory15LoadWithoutCastENSE_16StoreWithoutCastEEEviT_T0_T2_T3_T4_T5_ --------------------------
	.section	.nv.constant0._ZN2at6native27unrolled_elementwise_kernelINS0_13AUnaryFunctorIhhhZZZNS0_21remainder_kernel_cudaERNS_18TensorIteratorBaseEENKUlvE_clEvENKUlvE_clEvEUlhhE_EESt5arrayIPcLm2EELi4E23TrivialOffsetCalculatorILi1EjESD_NS0_6memory15LoadWithoutCastENSE_16StoreWithoutCastEEEviT_T0_T2_T3_T4_T5_,"a",@progbits
	.sectionflags	@""
	.align	4
.nv.constant0._ZN2at6native27unrolled_elementwise_kernelINS0_13AUnaryFunctorIhhhZZZNS0_21remainder_kernel_cudaERNS_18TensorIteratorBaseEENKUlvE_clEvENKUlvE_clEvEUlhhE_EESt5arrayIPcLm2EELi4E23TrivialOffsetCalculatorILi1EjESD_NS0_6memory15LoadWithoutCastENSE_16StoreWithoutCastEEEviT_T0_T2_T3_T4_T5_:
	.zero		924


//--------------------- .nv.constant0._ZN2at6native29vectorized_elementwise_kernelILi2ENS0_13AUnaryFunctorIhhhZZZNS0_21remainder_kernel_cudaERNS_18TensorIteratorBaseEENKUlvE_clEvENKUlvE_clEvEUlhhE_EESt5arrayIPcLm2EEEEviT0_T1_ --------------------------
	.section	.nv.constant0._ZN2at6native29vectorized_elementwise_kernelILi2ENS0_13AUnaryFunctorIhhhZZZNS0_21remainder_kernel_cudaERNS_18TensorIteratorBaseEENKUlvE_clEvENKUlvE_clEvEUlhhE_EESt5arrayIPcLm2EEEEviT0_T1_,"a",@progbits
	.sectionflags	@""
	.align	4
.nv.constant0._ZN2at6native29vectorized_elementwise_kernelILi2ENS0_13AUnaryFunctorIhhhZZZNS0_21remainder_kernel_cudaERNS_18TensorIteratorBaseEENKUlvE_clEvENKUlvE_clEvEUlhhE_EESt5arrayIPcLm2EEEEviT0_T1_:
	.zero		920


//--------------------- .nv.constant0._ZN2at6native29vectorized_elementwise_kernelILi4ENS0_13AUnaryFunctorIhhhZZZNS0_21remainder_kernel_cudaERNS_18TensorIteratorBaseEENKUlvE_clEvENKUlvE_clEvEUlhhE_EESt5arrayIPcLm2EEEEviT0_T1_ --------------------------
	.section	.nv.constant0._ZN2at6native29vectorized_elementwise_kernelILi4ENS0_13AUnaryFunctorIhhhZZZNS0_21remainder_kernel_cudaERNS_18TensorIteratorBaseEENKUlvE_clEvENKUlvE_clEvEUlhhE_EESt5arrayIPcLm2EEEEviT0_T1_,"a",@progbits
	.sectionflags	@""
	.align	4
.nv.constant0._ZN2at6native29vectorized_elementwise_kernelILi4ENS0_13AUnaryFunctorIhhhZZZNS0_21remainder_kernel_cudaERNS_18TensorIteratorBaseEENKUlvE_clEvENKUlvE_clEvEUlhhE_EESt5arrayIPcLm2EEEEviT0_T1_:
	.zero		920


//--------------------- .nv.constant0._ZN2at6native29vectorized_elementwise_kernelILi8ENS0_13AUnaryFunctorIhhhZZZNS0_21remainder_kernel_cudaERNS_18TensorIteratorBaseEENKUlvE_clEvENKUlvE_clEvEUlhhE_EESt5arrayIPcLm2EEEEviT0_T1_ --------------------------
	.section	.nv.constant0._ZN2at6native29vectorized_elementwise_kernelILi8ENS0_13AUnaryFunctorIhhhZZZNS0_21remainder_kernel_cudaERNS_18TensorIteratorBaseEENKUlvE_clEvENKUlvE_clEvEUlhhE_EESt5arrayIPcLm2EEEEviT0_T1_,"a",@progbits
	.sectionflags	@""
	.align	4
.nv.constant0._ZN2at6native29vectorized_elementwise_kernelILi8ENS0_13AUnaryFunctorIhhhZZZNS0_21remainder_kernel_cudaERNS_18TensorIteratorBaseEENKUlvE_clEvENKUlvE_clEvEUlhhE_EESt5arrayIPcLm2EEEEviT0_T1_:
	.zero		920


//--------------------- SYMBOLS --------------------------

	.type		.nv.reservedSmem.offset0,@object
	.size		.nv.reservedSmem.offset0,0x4
	.type		__assertfail,@function
